// Copyright (c) 2024, Jay Shah, Ganesh Bikshandi, Ying Zhang, Vijay Thakkar, Pradeep Ramani, Tri Dao.
// Splitting the different template instantiations to different files to speed up compilation.
// This file is auto-generated. See "generate_kernels.py"

#include "flash_fwd_hdim64_256_fp16_split_sm90.cu"
#include "flash_fwd_hdim64_512_fp16_split_sm90.cu"
#include "flash_fwd_hdim192_128_fp16_split_sm90.cu"

// ===== COMPILED SASS (sm_90a) =====

	.target	sm_90a

	.elftype	@"ET_EXEC"


//--------------------- .note.nv.tkinfo           --------------------------
	.section	.note.nv.tkinfo,"",@"SHT_NOTE"
	.sectionflags	@"SHF_NOTE_NV_TKINFO"
	.tkinfo
        /*0018*/ 	.word	0x00000002
        /*0030*/ 	.string	""
        /*0030*/ 	.string	"ptxas"
        /*0030*/ 	.string	"Cuda compilation tools, release 13.0, V13.0.88"
        /*0030*/ 	.string	"Build cuda_13.0.r13.0/compiler.36424714_0"
        /*0030*/ 	.string	"-arch sm_90a -m 64 "



//--------------------- .note.nv.cuinfo           --------------------------
	.section	.note.nv.cuinfo,"",@"SHT_NOTE"
	.sectionflags	@"SHF_NOTE_NV_CUINFO"
        /*0018*/ 	.short	0x0002
        /*001a*/ 	.short	0x005a
        /*001c*/ 	.short	0x0082
	.zero		2


//--------------------- .nv.info                  --------------------------
	.section	.nv.info,"",@"SHT_CUDA_INFO"
	.align	4


	//----- nvinfo : EIATTR_REGCOUNT
	.align		4
        /*0000*/ 	.byte	0x04, 0x2f
        /*0002*/ 	.short	(.L_37 - .L_36)
	.align		4
.L_36:
        /*0004*/ 	.word	index@(_ZN7cutlass13device_kernelIN5flash11enable_sm90INS1_16FlashAttnFwdSm90INS1_25CollectiveMainloopFwdSm90ILi2EN4cute5tupleIJNS5_1CILi1EEES8_S8_EEENS6_IJNS7_ILi128EEENS7_ILi96EEENS7_ILi64EEEEEELi256ENS_6half_tEfNS_4arch4Sm90ELb1ELb0ELb0ELb1ELb0ELb1ELb1ELb1ELb0ELb1ELb1ELb0EEENS1_21CollectiveEpilogueFwdINS6_IJSA_NS7_ILi256EEESB_EEES9_SE_SG_Li256ELb1ELb1ELb1ELb0EEENS1_36VarlenDynamicPersistentTileSchedulerILi128ELi96ELi256ELi128ELb1ELb1ELb1ELb1ELb1ELb1EEEEEEEEEvNT_6ParamsE)
        /*0008*/ 	.word	0x000000a8


	//----- nvinfo : EIATTR_FRAME_SIZE
	.align		4
.L_37:
        /*000c*/ 	.byte	0x04, 0x11
        /*000e*/ 	.short	(.L_39 - .L_38)
	.align		4
.L_38:
        /*0010*/ 	.word	index@(_ZN7cutlass13device_kernelIN5flash11enable_sm90INS1_16FlashAttnFwdSm90INS1_25CollectiveMainloopFwdSm90ILi2EN4cute5tupleIJNS5_1CILi1EEES8_S8_EEENS6_IJNS7_ILi128EEENS7_ILi96EEENS7_ILi64EEEEEELi256ENS_6half_tEfNS_4arch4Sm90ELb1ELb0ELb0ELb1ELb0ELb1ELb1ELb1ELb0ELb1ELb1ELb0EEENS1_21CollectiveEpilogueFwdINS6_IJSA_NS7_ILi256EEESB_EEES9_SE_SG_Li256ELb1ELb1ELb1ELb0EEENS1_36VarlenDynamicPersistentTileSchedulerILi128ELi96ELi256ELi128ELb1ELb1ELb1ELb1ELb1ELb1EEEEEEEEEvNT_6ParamsE)
        /*0014*/ 	.word	0x00000180


	//----- nvinfo : EIATTR_REGCOUNT
	.align		4
.L_39:
        /*0018*/ 	.byte	0x04, 0x2f
        /*001a*/ 	.short	(.L_41 - .L_40)
	.align		4
.L_40:
        /*001c*/ 	.word	index@(_ZN7cutlass13device_kernelIN5flash11enable_sm90INS1_16FlashAttnFwdSm90INS1_25CollectiveMainloopFwdSm90ILi2EN4cute5tupleIJNS5_1CILi1EEES8_S8_EEENS6_IJNS7_ILi128EEENS7_ILi96EEENS7_ILi64EEEEEELi256ENS_6half_tEfNS_4arch4Sm90ELb1ELb0ELb0ELb1ELb0ELb0ELb1ELb1ELb0ELb1ELb1ELb0EEENS1_21CollectiveEpilogueFwdINS6_IJSA_NS7_ILi256EEESB_EEES9_SE_SG_Li256ELb1ELb1ELb1ELb0EEENS1_36VarlenDynamicPersistentTileSchedulerILi128ELi96ELi256ELi128ELb1ELb1ELb1ELb1ELb1ELb1EEEEEEEEEvNT_6ParamsE)
        /*0020*/ 	.word	0x000000a8


	//----- nvinfo : EIATTR_FRAME_SIZE
	.align		4
.L_41:
        /*0024*/ 	.byte	0x04, 0x11
        /*0026*/ 	.short	(.L_43 - .L_42)
	.align		4
.L_42:
        /*0028*/ 	.word	index@(_ZN7cutlass13device_kernelIN5flash11enable_sm90INS1_16FlashAttnFwdSm90INS1_25CollectiveMainloopFwdSm90ILi2EN4cute5tupleIJNS5_1CILi1EEES8_S8_EEENS6_IJNS7_ILi128EEENS7_ILi96EEENS7_ILi64EEEEEELi256ENS_6half_tEfNS_4arch4Sm90ELb1ELb0ELb0ELb1ELb0ELb0ELb1ELb1ELb0ELb1ELb1ELb0EEENS1_21CollectiveEpilogueFwdINS6_IJSA_NS7_ILi256EEESB_EEES9_SE_SG_Li256ELb1ELb1ELb1ELb0EEENS1_36VarlenDynamicPersistentTileSchedulerILi128ELi96ELi256ELi128ELb1ELb1ELb1ELb1ELb1ELb1EEEEEEEEEvNT_6ParamsE)
        /*002c*/ 	.word	0x00000088


	//----- nvinfo : EIATTR_REGCOUNT
	.align		4
.L_43:
        /*0030*/ 	.byte	0x04, 0x2f
        /*0032*/ 	.short	(.L_45 - .L_44)
	.align		4
.L_44:
        /*0034*/ 	.word	index@(_ZN7cutlass13device_kernelIN5flash11enable_sm90INS1_16FlashAttnFwdSm90INS1_25CollectiveMainloopFwdSm90ILi2EN4cute5tupleIJNS5_1CILi1EEES8_S8_EEENS6_IJNS7_ILi128EEENS7_ILi96EEENS7_ILi64EEEEEELi256ENS_6half_tEfNS_4arch4Sm90ELb1ELb0ELb0ELb1ELb0ELb1ELb0ELb1ELb0ELb1ELb1ELb0EEENS1_21CollectiveEpilogueFwdINS6_IJSA_NS7_ILi256EEESB_EEES9_SE_SG_Li256ELb1ELb1ELb1ELb0EEENS1_36VarlenDynamicPersistentTileSchedulerILi128ELi96ELi256ELi128ELb1ELb1ELb1ELb1ELb1ELb1EEEEEEEEEvNT_6ParamsE)
        /*0038*/ 	.word	0x000000a8


	//----- nvinfo : EIATTR_FRAME_SIZE
	.align		4
.L_45:
        /*003c*/ 	.byte	0x04, 0x11
        /*003e*/ 	.short	(.L_47 - .L_46)
	.align		4
.L_46:
        /*0040*/ 	.word	index@(_ZN7cutlass13device_kernelIN5flash11enable_sm90INS1_16FlashAttnFwdSm90INS1_25CollectiveMainloopFwdSm90ILi2EN4cute5tupleIJNS5_1CILi1EEES8_S8_EEENS6_IJNS7_ILi128EEENS7_ILi96EEENS7_ILi64EEEEEELi256ENS_6half_tEfNS_4arch4Sm90ELb1ELb0ELb0ELb1ELb0ELb1ELb0ELb1ELb0ELb1ELb1ELb0EEENS1_21CollectiveEpilogueFwdINS6_IJSA_NS7_ILi256EEESB_EEES9_SE_SG_Li256ELb1ELb1ELb1ELb0EEENS1_36VarlenDynamicPersistentTileSchedulerILi128ELi96ELi256ELi128ELb1ELb1ELb1ELb1ELb1ELb1EEEEEEEEEvNT_6ParamsE)
        /*0044*/ 	.word	0x00000078


	//----- nvinfo : EIATTR_REGCOUNT
	.align		4
.L_47:
        /*0048*/ 	.byte	0x04, 0x2f
        /*004a*/ 	.short	(.L_49 - .L_48)
	.align		4
.L_48:
        /*004c*/ 	.word	index@(_ZN7cutlass13device_kernelIN5flash11enable_sm90INS1_16FlashAttnFwdSm90INS1_25CollectiveMainloopFwdSm90ILi2EN4cute5tupleIJNS5_1CILi1EEES8_S8_EEENS6_IJNS7_ILi128EEENS7_ILi96EEENS7_ILi64EEEEEELi256ENS_6half_tEfNS_4arch4Sm90ELb1ELb0ELb0ELb1ELb0ELb0ELb0ELb1ELb0ELb1ELb1ELb0EEENS1_21CollectiveEpilogueFwdINS6_IJSA_NS7_ILi256EEESB_EEES9_SE_SG_Li256ELb1ELb1ELb1ELb0EEENS1_36VarlenDynamicPersistentTileSchedulerILi128ELi96ELi256ELi128ELb1ELb1ELb1ELb1ELb1ELb1EEEEEEEEEvNT_6ParamsE)
        /*0050*/ 	.word	0x000000a8


	//----- nvinfo : EIATTR_FRAME_SIZE
	.align		4
.L_49:
        /*0054*/ 	.byte	0x04, 0x11
        /*0056*/ 	.short	(.L_51 - .L_50)
	.align		4
.L_50:
        /*0058*/ 	.word	index@(_ZN7cutlass13device_kernelIN5flash11enable_sm90INS1_16FlashAttnFwdSm90INS1_25CollectiveMainloopFwdSm90ILi2EN4cute5tupleIJNS5_1CILi1EEES8_S8_EEENS6_IJNS7_ILi128EEENS7_ILi96EEENS7_ILi64EEEEEELi256ENS_6half_tEfNS_4arch4Sm90ELb1ELb0ELb0ELb1ELb0ELb0ELb0ELb1ELb0ELb1ELb1ELb0EEENS1_21CollectiveEpilogueFwdINS6_IJSA_NS7_ILi256EEESB_EEES9_SE_SG_Li256ELb1ELb1ELb1ELb0EEENS1_36VarlenDynamicPersistentTileSchedulerILi128ELi96ELi256ELi128ELb1ELb1ELb1ELb1ELb1ELb1EEEEEEEEEvNT_6ParamsE)
        /*005c*/ 	.word	0x00000060


	//----- nvinfo : EIATTR_REGCOUNT
	.align		4
.L_51:
        /*0060*/ 	.byte	0x04, 0x2f
        /*0062*/ 	.short	(.L_53 - .L_52)
	.align		4
.L_52:
        /*0064*/ 	.word	index@(_ZN7cutlass13device_kernelIN5flash11enable_sm90INS1_16FlashAttnFwdSm90INS1_25CollectiveMainloopFwdSm90ILi2EN4cute5tupleIJNS5_1CILi1EEES8_S8_EEENS6_IJNS7_ILi128EEENS7_ILi96EEENS7_ILi64EEEEEELi256ENS_6half_tEfNS_4arch4Sm90ELb1ELb0ELb0ELb0ELb0ELb0ELb1ELb1ELb0ELb1ELb1ELb0EEENS1_21CollectiveEpilogueFwdINS6_IJSA_NS7_ILi256EEESB_EEES9_SE_SG_Li256ELb0ELb1ELb1ELb0EEENS1_19SingleTileSchedulerILb0ELb1ELb1ELi128EEEEEEEEEvNT_6ParamsE)
        /*0068*/ 	.word	0x000000a8


	//----- nvinfo : EIATTR_FRAME_SIZE
	.align		4
.L_53:
        /*006c*/ 	.byte	0x04, 0x11
        /*006e*/ 	.short	(.L_55 - .L_54)
	.align		4
.L_54:
        /*0070*/ 	.word	index@(_ZN7cutlass13device_kernelIN5flash11enable_sm90INS1_16FlashAttnFwdSm90INS1_25CollectiveMainloopFwdSm90ILi2EN4cute5tupleIJNS5_1CILi1EEES8_S8_EEENS6_IJNS7_ILi128EEENS7_ILi96EEENS7_ILi64EEEEEELi256ENS_6half_tEfNS_4arch4Sm90ELb1ELb0ELb0ELb0ELb0ELb0ELb1ELb1ELb0ELb1ELb1ELb0EEENS1_21CollectiveEpilogueFwdINS6_IJSA_NS7_ILi256EEESB_EEES9_SE_SG_Li256ELb0ELb1ELb1ELb0EEENS1_19SingleTileSchedulerILb0ELb1ELb1ELi128EEEEEEEEEvNT_6ParamsE)
        /*0074*/ 	.word	0x00000048


	//----- nvinfo : EIATTR_REGCOUNT
	.align		4
.L_55:
        /*0078*/ 	.byte	0x04, 0x2f
        /*007a*/ 	.short	(.L_57 - .L_56)
	.align		4
.L_56:
        /*007c*/ 	.word	index@(_ZN7cutlass13device_kernelIN5flash11enable_sm90INS1_16FlashAttnFwdSm90INS1_25CollectiveMainloopFwdSm90ILi2EN4cute5tupleIJNS5_1CILi1EEES8_S8_EEENS6_IJNS7_ILi128EEENS7_ILi96EEENS7_ILi64EEEEEELi256ENS_6half_tEfNS_4arch4Sm90ELb1ELb0ELb0ELb0ELb0ELb0ELb0ELb1ELb0ELb1ELb1ELb0EEENS1_21CollectiveEpilogueFwdINS6_IJSA_NS7_ILi256EEESB_EEES9_SE_SG_Li256ELb0ELb1ELb1ELb0EEENS1_19SingleTileSchedulerILb0ELb1ELb1ELi128EEEEEEEEEvNT_6ParamsE)
        /*0080*/ 	.word	0x000000a8


	//----- nvinfo : EIATTR_FRAME_SIZE
	.align		4
.L_57:
        /*0084*/ 	.byte	0x04, 0x11
        /*0086*/ 	.short	(.L_59 - .L_58)
	.align		4
.L_58:
        /*0088*/ 	.word	index@(_ZN7cutlass13device_kernelIN5flash11enable_sm90INS1_16FlashAttnFwdSm90INS1_25CollectiveMainloopFwdSm90ILi2EN4cute5tupleIJNS5_1CILi1EEES8_S8_EEENS6_IJNS7_ILi128EEENS7_ILi96EEENS7_ILi64EEEEEELi256ENS_6half_tEfNS_4arch4Sm90ELb1ELb0ELb0ELb0ELb0ELb0ELb0ELb1ELb0ELb1ELb1ELb0EEENS1_21CollectiveEpilogueFwdINS6_IJSA_NS7_ILi256EEESB_EEES9_SE_SG_Li256ELb0ELb1ELb1ELb0EEENS1_19SingleTileSchedulerILb0ELb1ELb1ELi128EEEEEEEEEvNT_6ParamsE)
        /*008c*/ 	.word	0x00000010


	//----- nvinfo : EIATTR_REGCOUNT
	.align		4
.L_59:
        /*0090*/ 	.byte	0x04, 0x2f
        /*0092*/ 	.short	(.L_61 - .L_60)
	.align		4
.L_60:
        /*0094*/ 	.word	index@(_ZN7cutlass13device_kernelIN5flash11enable_sm90INS1_16FlashAttnFwdSm90INS1_25CollectiveMainloopFwdSm90ILi2EN4cute5tupleIJNS5_1CILi1EEES8_S8_EEENS6_IJNS7_ILi128EEENS7_ILi96EEENS7_ILi64EEEEEELi256ENS_6half_tEfNS_4arch4Sm90ELb0ELb1ELb0ELb1ELb0ELb1ELb1ELb1ELb0ELb1ELb1ELb0EEENS1_21CollectiveEpilogueFwdINS6_IJSA_NS7_ILi256EEESB_EEES9_SE_SG_Li256ELb1ELb1ELb1ELb0EEENS1_36VarlenDynamicPersistentTileSchedulerILi128ELi96ELi256ELi128ELb1ELb1ELb1ELb1ELb0ELb1EEEEEEEEEvNT_6ParamsE)
        /*0098*/ 	.word	0x000000a8


	//----- nvinfo : EIATTR_FRAME_SIZE
	.align		4
.L_61:
        /*009c*/ 	.byte	0x04, 0x11
        /*009e*/ 	.short	(.L_63 - .L_62)
	.align		4
.L_62:
        /*00a0*/ 	.word	index@($_ZN7cutlass13device_kernelIN5flash11enable_sm90INS1_16FlashAttnFwdSm90INS1_25CollectiveMainloopFwdSm90ILi2EN4cute5tupleIJNS5_1CILi1EEES8_S8_EEENS6_IJNS7_ILi128EEENS7_ILi96EEENS7_ILi64EEEEEELi256ENS_6half_tEfNS_4arch4Sm90ELb0ELb1ELb0ELb1ELb0ELb1ELb1ELb1ELb0ELb1ELb1ELb0EEENS1_21CollectiveEpilogueFwdINS6_IJSA_NS7_ILi256EEESB_EEES9_SE_SG_Li256ELb1ELb1ELb1ELb0EEENS1_36VarlenDynamicPersistentTileSchedulerILi128ELi96ELi256ELi128ELb1ELb1ELb1ELb1ELb0ELb1EEEEEEEEEvNT_6ParamsE$_ZZN5flash25CollectiveMainloopFwdSm90ILi2EN4cute5tupleIJNS1_1CILi1EEES4_S4_EEENS2_IJNS3_ILi128EEENS3_ILi96EEENS3_ILi64EEEEEELi256EN7cutlass6half_tEfNSA_4arch4Sm90ELb0ELb1ELb0ELb1ELb0ELb1ELb1ELb1ELb0ELb1ELb1ELb0EE3mmaINS_16FlashAttnFwdSm90ISE_NS_21CollectiveEpilogueFwdINS2_IJS6_NS3_ILi256EEES7_EEES5_SB_SD_Li256ELb1ELb1ELb1ELb0EEENS_36VarlenDynamicPersistentTileSchedulerILi128ELi96ELi256ELi128ELb1ELb1ELb1ELb1ELb0ELb1EEEE13SharedStorageENS1_6TensorINS1_11ArrayEngineIfLm128EEENS1_6LayoutINS2_IJNS2_IJNS3_ILi2EEEST_NS3_ILi32EEEEEES4_S4_EEENS2_IJNS2_IJS4_ST_NS3_ILi4EEEEEENS3_ILi0EEESZ_EEEEEEENS_7SoftmaxILi2ELi0EEEEEbRKNSE_6ParamsENSA_25PipelineTmaAsyncNoClusterILi2ENSA_16PipelineTmaAsyncILi2EEEEES1B_RNSA_13PipelineStateILj2EEERT0_RT1_iRiRKNS_16SeqlenInfoQKNewKILb1ELb1EEENS2_IJiiiiEEERT_ENKUliT_T0_T1_E_clIZSF_ISO_S12_S14_EbS17_S1B_S1B_S1E_S1G_S1I_iS1J_S1N_S1O_S1Q_EUlRS1R_iE0_NS3_ILb1EEES1Y_EEDaiS1R_S1S_S1T_)
        /*00a4*/ 	.word	0x00000520


	//----- nvinfo : EIATTR_FRAME_SIZE
	.align		4
.L_63:
        /*00a8*/ 	.byte	0x04, 0x11
        /*00aa*/ 	.short	(.L_65 - .L_64)
	.align		4
.L_64:
        /*00ac*/ 	.word	index@(_ZN7cutlass13device_kernelIN5flash11enable_sm90INS1_16FlashAttnFwdSm90INS1_25CollectiveMainloopFwdSm90ILi2EN4cute5tupleIJNS5_1CILi1EEES8_S8_EEENS6_IJNS7_ILi128EEENS7_ILi96EEENS7_ILi64EEEEEELi256ENS_6half_tEfNS_4arch4Sm90ELb0ELb1ELb0ELb1ELb0ELb1ELb1ELb1ELb0ELb1ELb1ELb0EEENS1_21CollectiveEpilogueFwdINS6_IJSA_NS7_ILi256EEESB_EEES9_SE_SG_Li256ELb1ELb1ELb1ELb0EEENS1_36VarlenDynamicPersistentTileSchedulerILi128ELi96ELi256ELi128ELb1ELb1ELb1ELb1ELb0ELb1EEEEEEEEEvNT_6ParamsE)
        /*00b0*/ 	.word	0x00000520


	//----- nvinfo : EIATTR_REGCOUNT
	.align		4
.L_65:
        /*00b4*/ 	.byte	0x04, 0x2f
        /*00b6*/ 	.short	(.L_67 - .L_66)
	.align		4
.L_66:
        /*00b8*/ 	.word	index@(_ZN7cutlass13device_kernelIN5flash11enable_sm90INS1_16FlashAttnFwdSm90INS1_25CollectiveMainloopFwdSm90ILi2EN4cute5tupleIJNS5_1CILi1EEES8_S8_EEENS6_IJNS7_ILi128EEENS7_ILi96EEENS7_ILi64EEEEEELi256ENS_6half_tEfNS_4arch4Sm90ELb0ELb1ELb0ELb1ELb0ELb0ELb1ELb1ELb0ELb1ELb1ELb0EEENS1_21CollectiveEpilogueFwdINS6_IJSA_NS7_ILi256EEESB_EEES9_SE_SG_Li256ELb1ELb1ELb1ELb0EEENS1_36VarlenDynamicPersistentTileSchedulerILi128ELi96ELi256ELi128ELb1ELb1ELb1ELb1ELb0ELb1EEEEEEEEEvNT_6ParamsE)
        /*00bc*/ 	.word	0x000000a8


	//----- nvinfo : EIATTR_FRAME_SIZE
	.align		4
.L_67:
        /*00c0*/ 	.byte	0x04, 0x11
        /*00c2*/ 	.short	(.L_69 - .L_68)
	.align		4
.L_68:
        /*00c4*/ 	.word	index@($_ZN7cutlass13device_kernelIN5flash11enable_sm90INS1_16FlashAttnFwdSm90INS1_25CollectiveMainloopFwdSm90ILi2EN4cute5tupleIJNS5_1CILi1EEES8_S8_EEENS6_IJNS7_ILi128EEENS7_ILi96EEENS7_ILi64EEEEEELi256ENS_6half_tEfNS_4arch4Sm90ELb0ELb1ELb0ELb1ELb0ELb0ELb1ELb1ELb0ELb1ELb1ELb0EEENS1_21CollectiveEpilogueFwdINS6_IJSA_NS7_ILi256EEESB_EEES9_SE_SG_Li256ELb1ELb1ELb1ELb0EEENS1_36VarlenDynamicPersistentTileSchedulerILi128ELi96ELi256ELi128ELb1ELb1ELb1ELb1ELb0ELb1EEEEEEEEEvNT_6ParamsE$_ZZN5flash25CollectiveMainloopFwdSm90ILi2EN4cute5tupleIJNS1_1CILi1EEES4_S4_EEENS2_IJNS3_ILi128EEENS3_ILi96EEENS3_ILi64EEEEEELi256EN7cutlass6half_tEfNSA_4arch4Sm90ELb0ELb1ELb0ELb1ELb0ELb0ELb1ELb1ELb0ELb1ELb1ELb0EE3mmaINS_16FlashAttnFwdSm90ISE_NS_21CollectiveEpilogueFwdINS2_IJS6_NS3_ILi256EEES7_EEES5_SB_SD_Li256ELb1ELb1ELb1ELb0EEENS_36VarlenDynamicPersistentTileSchedulerILi128ELi96ELi256ELi128ELb1ELb1ELb1ELb1ELb0ELb1EEEE13SharedStorageENS1_6TensorINS1_11ArrayEngineIfLm128EEENS1_6LayoutINS2_IJNS2_IJNS3_ILi2EEEST_NS3_ILi32EEEEEES4_S4_EEENS2_IJNS2_IJS4_ST_NS3_ILi4EEEEEENS3_ILi0EEESZ_EEEEEEENS_7SoftmaxILi2ELi0EEEEEbRKNSE_6ParamsENSA_25PipelineTmaAsyncNoClusterILi2ENSA_16PipelineTmaAsyncILi2EEEEES1B_RNSA_13PipelineStateILj2EEERT0_RT1_iRiRKNS_16SeqlenInfoQKNewKILb1ELb0EEENS2_IJiiiiEEERT_ENKUliT_T0_T1_E_clIZSF_ISO_S12_S14_EbS17_S1B_S1B_S1E_S1G_S1I_iS1J_S1N_S1O_S1Q_EUlRS1R_iE1_NS3_ILb0EEENS3_ILb1EEEEEDaiS1R_S1S_S1T_)
        /*00c8*/ 	.word	0x000004f0


	//----- nvinfo : EIATTR_FRAME_SIZE
	.align		4
.L_69:
        /*00cc*/ 	.byte	0x04, 0x11
        /*00ce*/ 	.short	(.L_71 - .L_70)
	.align		4
.L_70:
        /*00d0*/ 	.word	index@(_ZN7cutlass13device_kernelIN5flash11enable_sm90INS1_16FlashAttnFwdSm90INS1_25CollectiveMainloopFwdSm90ILi2EN4cute5tupleIJNS5_1CILi1EEES8_S8_EEENS6_IJNS7_ILi128EEENS7_ILi96EEENS7_ILi64EEEEEELi256ENS_6half_tEfNS_4arch4Sm90ELb0ELb1ELb0ELb1ELb0ELb0ELb1ELb1ELb0ELb1ELb1ELb0EEENS1_21CollectiveEpilogueFwdINS6_IJSA_NS7_ILi256EEESB_EEES9_SE_SG_Li256ELb1ELb1ELb1ELb0EEENS1_36VarlenDynamicPersistentTileSchedulerILi128ELi96ELi256ELi128ELb1ELb1ELb1ELb1ELb0ELb1EEEEEEEEEvNT_6ParamsE)
        /*00d4*/ 	.word	0x000004f0


	//----- nvinfo : EIATTR_REGCOUNT
	.align		4
.L_71:
        /*00d8*/ 	.byte	0x04, 0x2f
        /*00da*/ 	.short	(.L_73 - .L_72)
	.align		4
.L_72:
        /*00dc*/ 	.word	index@(_ZN7cutlass13device_kernelIN5flash11enable_sm90INS1_16FlashAttnFwdSm90INS1_25CollectiveMainloopFwdSm90ILi2EN4cute5tupleIJNS5_1CILi1EEES8_S8_EEENS6_IJNS7_ILi128EEENS7_ILi96EEENS7_ILi64EEEEEELi256ENS_6half_tEfNS_4arch4Sm90ELb0ELb1ELb0ELb1ELb0ELb1ELb0ELb1ELb0ELb1ELb1ELb0EEENS1_21CollectiveEpilogueFwdINS6_IJSA_NS7_ILi256EEESB_EEES9_SE_SG_Li256ELb1ELb1ELb1ELb0EEENS1_36VarlenDynamicPersistentTileSchedulerILi128ELi96ELi256ELi128ELb1ELb1ELb1ELb1ELb0ELb1EEEEEEEEEvNT_6ParamsE)
        /*00e0*/ 	.word	0x000000a8


	//----- nvinfo : EIATTR_FRAME_SIZE
	.align		4
.L_73:
        /*00e4*/ 	.byte	0x04, 0x11
        /*00e6*/ 	.short	(.L_75 - .L_74)
	.align		4
.L_74:
        /*00e8*/ 	.word	index@(_ZN7cutlass13device_kernelIN5flash11enable_sm90INS1_16FlashAttnFwdSm90INS1_25CollectiveMainloopFwdSm90ILi2EN4cute5tupleIJNS5_1CILi1EEES8_S8_EEENS6_IJNS7_ILi128EEENS7_ILi96EEENS7_ILi64EEEEEELi256ENS_6half_tEfNS_4arch4Sm90ELb0ELb1ELb0ELb1ELb0ELb1ELb0ELb1ELb0ELb1ELb1ELb0EEENS1_21CollectiveEpilogueFwdINS6_IJSA_NS7_ILi256EEESB_EEES9_SE_SG_Li256ELb1ELb1ELb1ELb0EEENS1_36VarlenDynamicPersistentTileSchedulerILi128ELi96ELi256ELi128ELb1ELb1ELb1ELb1ELb0ELb1EEEEEEEEEvNT_6ParamsE)
        /*00ec*/ 	.word	0x00000078


	//----- nvinfo : EIATTR_REGCOUNT
	.align		4
.L_75:
        /*00f0*/ 	.byte	0x04, 0x2f
        /*00f2*/ 	.short	(.L_77 - .L_76)
	.align		4
.L_76:
        /*00f4*/ 	.word	index@(_ZN7cutlass13device_kernelIN5flash11enable_sm90INS1_16FlashAttnFwdSm90INS1_25CollectiveMainloopFwdSm90ILi2EN4cute5tupleIJNS5_1CILi1EEES8_S8_EEENS6_IJNS7_ILi128EEENS7_ILi96EEENS7_ILi64EEEEEELi256ENS_6half_tEfNS_4arch4Sm90ELb0ELb1ELb0ELb1ELb0ELb0ELb0ELb1ELb0ELb1ELb1ELb0EEENS1_21CollectiveEpilogueFwdINS6_IJSA_NS7_ILi256EEESB_EEES9_SE_SG_Li256ELb1ELb1ELb1ELb0EEENS1_36VarlenDynamicPersistentTileSchedulerILi128ELi96ELi256ELi128ELb1ELb1ELb1ELb1ELb0ELb1EEEEEEEEEvNT_6ParamsE)
        /*00f8*/ 	.word	0x000000a8


	//----- nvinfo : EIATTR_FRAME_SIZE
	.align		4
.L_77:
        /*00fc*/ 	.byte	0x04, 0x11
        /*00fe*/ 	.short	(.L_79 - .L_78)
	.align		4
.L_78:
        /*0100*/ 	.word	index@(_ZN7cutlass13device_kernelIN5flash11enable_sm90INS1_16FlashAttnFwdSm90INS1_25CollectiveMainloopFwdSm90ILi2EN4cute5tupleIJNS5_1CILi1EEES8_S8_EEENS6_IJNS7_ILi128EEENS7_ILi96EEENS7_ILi64EEEEEELi256ENS_6half_tEfNS_4arch4Sm90ELb0ELb1ELb0ELb1ELb0ELb0ELb0ELb1ELb0ELb1ELb1ELb0EEENS1_21CollectiveEpilogueFwdINS6_IJSA_NS7_ILi256EEESB_EEES9_SE_SG_Li256ELb1ELb1ELb1ELb0EEENS1_36VarlenDynamicPersistentTileSchedulerILi128ELi96ELi256ELi128ELb1ELb1ELb1ELb1ELb0ELb1EEEEEEEEEvNT_6ParamsE)
        /*0104*/ 	.word	0x00000068


	//----- nvinfo : EIATTR_REGCOUNT
	.align		4
.L_79:
        /*0108*/ 	.byte	0x04, 0x2f
        /*010a*/ 	.short	(.L_81 - .L_80)
	.align		4
.L_80:
        /*010c*/ 	.word	index@(_ZN7cutlass13device_kernelIN5flash11enable_sm90INS1_16FlashAttnFwdSm90INS1_25CollectiveMainloopFwdSm90ILi2EN4cute5tupleIJNS5_1CILi1EEES8_S8_EEENS6_IJNS7_ILi128EEENS7_ILi96EEENS7_ILi64EEEEEELi256ENS_6half_tEfNS_4arch4Sm90ELb0ELb1ELb0ELb0ELb0ELb0ELb1ELb1ELb0ELb1ELb1ELb0EEENS1_21CollectiveEpilogueFwdINS6_IJSA_NS7_ILi256EEESB_EEES9_SE_SG_Li256ELb0ELb1ELb1ELb0EEENS1_19SingleTileSchedulerILb0ELb1ELb1ELi128EEEEEEEEEvNT_6ParamsE)
        /*0110*/ 	.word	0x000000a8


	//----- nvinfo : EIATTR_FRAME_SIZE
	.align		4
.L_81:
        /*0114*/ 	.byte	0x04, 0x11
        /*0116*/ 	.short	(.L_83 - .L_82)
	.align		4
.L_82:
        /*0118*/ 	.word	index@($_ZN7cutlass13device_kernelIN5flash11enable_sm90INS1_16FlashAttnFwdSm90INS1_25CollectiveMainloopFwdSm90ILi2EN4cute5tupleIJNS5_1CILi1EEES8_S8_EEENS6_IJNS7_ILi128EEENS7_ILi96EEENS7_ILi64EEEEEELi256ENS_6half_tEfNS_4arch4Sm90ELb0ELb1ELb0ELb0ELb0ELb0ELb1ELb1ELb0ELb1ELb1ELb0EEENS1_21CollectiveEpilogueFwdINS6_IJSA_NS7_ILi256EEESB_EEES9_SE_SG_Li256ELb0ELb1ELb1ELb0EEENS1_19SingleTileSchedulerILb0ELb1ELb1ELi128EEEEEEEEEvNT_6ParamsE$_ZZN5flash25CollectiveMainloopFwdSm90ILi2EN4cute5tupleIJNS1_1CILi1EEES4_S4_EEENS2_IJNS3_ILi128EEENS3_ILi96EEENS3_ILi64EEEEEELi256EN7cutlass6half_tEfNSA_4arch4Sm90ELb0ELb1ELb0ELb0ELb0ELb0ELb1ELb1ELb0ELb1ELb1ELb0EE3mmaINS_16FlashAttnFwdSm90ISE_NS_21CollectiveEpilogueFwdINS2_IJS6_NS3_ILi256EEES7_EEES5_SB_SD_Li256ELb0ELb1ELb1ELb0EEENS_19SingleTileSchedulerILb0ELb1ELb1ELi128EEEE13SharedStorageENS1_6TensorINS1_11ArrayEngineIfLm128EEENS1_6LayoutINS2_IJNS2_IJNS3_ILi2EEEST_NS3_ILi32EEEEEES4_S4_EEENS2_IJNS2_IJS4_ST_NS3_ILi4EEEEEENS3_ILi0EEESZ_EEEEEEENS_7SoftmaxILi2ELi0EEEEEbRKNSE_6ParamsENSA_25PipelineTmaAsyncNoClusterILi2ENSA_16PipelineTmaAsyncILi2EEEEES1B_RNSA_13PipelineStateILj2EEERT0_RT1_iRiRKNS_16SeqlenInfoQKNewKILb0ELb0EEENS2_IJiiiiEEERT_ENKUliT_T0_T1_E_clIZSF_ISO_S12_S14_EbS17_S1B_S1B_S1E_S1G_S1I_iS1J_S1N_S1O_S1Q_EUlRS1R_iE1_NS3_ILb0EEENS3_ILb1EEEEEDaiS1R_S1S_S1T_)
        /*011c*/ 	.word	0x000032c0


	//----- nvinfo : EIATTR_FRAME_SIZE
	.align		4
.L_83:
        /*0120*/ 	.byte	0x04, 0x11
        /*0122*/ 	.short	(.L_85 - .L_84)
	.align		4
.L_84:
        /*0124*/ 	.word	index@(_ZN7cutlass13device_kernelIN5flash11enable_sm90INS1_16FlashAttnFwdSm90INS1_25CollectiveMainloopFwdSm90ILi2EN4cute5tupleIJNS5_1CILi1EEES8_S8_EEENS6_IJNS7_ILi128EEENS7_ILi96EEENS7_ILi64EEEEEELi256ENS_6half_tEfNS_4arch4Sm90ELb0ELb1ELb0ELb0ELb0ELb0ELb1ELb1ELb0ELb1ELb1ELb0EEENS1_21CollectiveEpilogueFwdINS6_IJSA_NS7_ILi256EEESB_EEES9_SE_SG_Li256ELb0ELb1ELb1ELb0EEENS1_19SingleTileSchedulerILb0ELb1ELb1ELi128EEEEEEEEEvNT_6ParamsE)
        /*0128*/ 	.word	0x000032c0


	//----- nvinfo : EIATTR_REGCOUNT
	.align		4
.L_85:
        /*012c*/ 	.byte	0x04, 0x2f
        /*012e*/ 	.short	(.L_87 - .L_86)
	.align		4
.L_86:
        /*0130*/ 	.word	index@(_ZN7cutlass13device_kernelIN5flash11enable_sm90INS1_16FlashAttnFwdSm90INS1_25CollectiveMainloopFwdSm90ILi2EN4cute5tupleIJNS5_1CILi1EEES8_S8_EEENS6_IJNS7_ILi128EEENS7_ILi96EEENS7_ILi64EEEEEELi256ENS_6half_tEfNS_4arch4Sm90ELb0ELb1ELb0ELb0ELb0ELb0ELb0ELb1ELb0ELb1ELb1ELb0EEENS1_21CollectiveEpilogueFwdINS6_IJSA_NS7_ILi256EEESB_EEES9_SE_SG_Li256ELb0ELb1ELb1ELb0EEENS1_19SingleTileSchedulerILb0ELb1ELb1ELi128EEEEEEEEEvNT_6ParamsE)
        /*0134*/ 	.word	0x000000a8


	//----- nvinfo : EIATTR_FRAME_SIZE
	.align		4
.L_87:
        /*0138*/ 	.byte	0x04, 0x11
        /*013a*/ 	.short	(.L_89 - .L_88)
	.align		4
.L_88:
        /*013c*/ 	.word	index@(_ZN7cutlass13device_kernelIN5flash11enable_sm90INS1_16FlashAttnFwdSm90INS1_25CollectiveMainloopFwdSm90ILi2EN4cute5tupleIJNS5_1CILi1EEES8_S8_EEENS6_IJNS7_ILi128EEENS7_ILi96EEENS7_ILi64EEEEEELi256ENS_6half_tEfNS_4arch4Sm90ELb0ELb1ELb0ELb0ELb0ELb0ELb0ELb1ELb0ELb1ELb1ELb0EEENS1_21CollectiveEpilogueFwdINS6_IJSA_NS7_ILi256EEESB_EEES9_SE_SG_Li256ELb0ELb1ELb1ELb0EEENS1_19SingleTileSchedulerILb0ELb1ELb1ELi128EEEEEEEEEvNT_6ParamsE)
        /*0140*/ 	.word	0x00000008


	//----- nvinfo : EIATTR_REGCOUNT
	.align		4
.L_89:
        /*0144*/ 	.byte	0x04, 0x2f
        /*0146*/ 	.short	(.L_91 - .L_90)
	.align		4
.L_90:
        /*0148*/ 	.word	index@(_ZN7cutlass13device_kernelIN5flash11enable_sm90INS1_16FlashAttnFwdSm90INS1_25CollectiveMainloopFwdSm90ILi2EN4cute5tupleIJNS5_1CILi1EEES8_S8_EEENS6_IJNS7_ILi128EEENS7_ILi96EEENS7_ILi64EEEEEELi256ENS_6half_tEfNS_4arch4Sm90ELb0ELb0ELb0ELb1ELb0ELb1ELb1ELb1ELb0ELb1ELb1ELb0EEENS1_21CollectiveEpilogueFwdINS6_IJSA_NS7_ILi256EEESB_EEES9_SE_SG_Li256ELb1ELb1ELb1ELb0EEENS1_36VarlenDynamicPersistentTileSchedulerILi128ELi96ELi256ELi128ELb1ELb1ELb1ELb0ELb1ELb1EEEEEEEEEvNT_6ParamsE)
        /*014c*/ 	.word	0x000000a8


	//----- nvinfo : EIATTR_FRAME_SIZE
	.align		4
.L_91:
        /*0150*/ 	.byte	0x04, 0x11
        /*0152*/ 	.short	(.L_93 - .L_92)
	.align		4
.L_92:
        /*0154*/ 	.word	index@(_ZN7cutlass13device_kernelIN5flash11enable_sm90INS1_16FlashAttnFwdSm90INS1_25CollectiveMainloopFwdSm90ILi2EN4cute5tupleIJNS5_1CILi1EEES8_S8_EEENS6_IJNS7_ILi128EEENS7_ILi96EEENS7_ILi64EEEEEELi256ENS_6half_tEfNS_4arch4Sm90ELb0ELb0ELb0ELb1ELb0ELb1ELb1ELb1ELb0ELb1ELb1ELb0EEENS1_21CollectiveEpilogueFwdINS6_IJSA_NS7_ILi256EEESB_EEES9_SE_SG_Li256ELb1ELb1ELb1ELb0EEENS1_36VarlenDynamicPersistentTileSchedulerILi128ELi96ELi256ELi128ELb1ELb1ELb1ELb0ELb1ELb1EEEEEEEEEvNT_6ParamsE)
        /*0158*/ 	.word	0x000000b0


	//----- nvinfo : EIATTR_REGCOUNT
	.align		4
.L_93:
        /*015c*/ 	.byte	0x04, 0x2f
        /*015e*/ 	.short	(.L_95 - .L_94)
	.align		4
.L_94:
        /*0160*/ 	.word	index@(_ZN7cutlass13device_kernelIN5flash11enable_sm90INS1_16FlashAttnFwdSm90INS1_25CollectiveMainloopFwdSm90ILi2EN4cute5tupleIJNS5_1CILi1EEES8_S8_EEENS6_IJNS7_ILi128EEENS7_ILi96EEENS7_ILi64EEEEEELi256ENS_6half_tEfNS_4arch4Sm90ELb0ELb0ELb0ELb1ELb0ELb0ELb1ELb1ELb0ELb1ELb1ELb0EEENS1_21CollectiveEpilogueFwdINS6_IJSA_NS7_ILi256EEESB_EEES9_SE_SG_Li256ELb1ELb1ELb1ELb0EEENS1_36VarlenDynamicPersistentTileSchedulerILi128ELi96ELi256ELi128ELb1ELb1ELb1ELb0ELb1ELb1EEEEEEEEEvNT_6ParamsE)
        /*0164*/ 	.word	0x000000a8


	//----- nvinfo : EIATTR_FRAME_SIZE
	.align		4
.L_95:
        /*0168*/ 	.byte	0x04, 0x11
        /*016a*/ 	.short	(.L_97 - .L_96)
	.align		4
.L_96:
        /*016c*/ 	.word	index@(_ZN7cutlass13device_kernelIN5flash11enable_sm90INS1_16FlashAttnFwdSm90INS1_25CollectiveMainloopFwdSm90ILi2EN4cute5tupleIJNS5_1CILi1EEES8_S8_EEENS6_IJNS7_ILi128EEENS7_ILi96EEENS7_ILi64EEEEEELi256ENS_6half_tEfNS_4arch4Sm90ELb0ELb0ELb0ELb1ELb0ELb0ELb1ELb1ELb0ELb1ELb1ELb0EEENS1_21CollectiveEpilogueFwdINS6_IJSA_NS7_ILi256EEESB_EEES9_SE_SG_Li256ELb1ELb1ELb1ELb0EEENS1_36VarlenDynamicPersistentTileSchedulerILi128ELi96ELi256ELi128ELb1ELb1ELb1ELb0ELb1ELb1EEEEEEEEEvNT_6ParamsE)
        /*0170*/ 	.word	0x00000088


	//----- nvinfo : EIATTR_REGCOUNT
	.align		4
.L_97:
        /*0174*/ 	.byte	0x04, 0x2f
        /*0176*/ 	.short	(.L_99 - .L_98)
	.align		4
.L_98:
        /*0178*/ 	.word	index@(_ZN7cutlass13device_kernelIN5flash11enable_sm90INS1_16FlashAttnFwdSm90INS1_25CollectiveMainloopFwdSm90ILi2EN4cute5tupleIJNS5_1CILi1EEES8_S8_EEENS6_IJNS7_ILi128EEENS7_ILi96EEENS7_ILi64EEEEEELi256ENS_6half_tEfNS_4arch4Sm90ELb0ELb0ELb0ELb1ELb0ELb1ELb0ELb1ELb0ELb1ELb1ELb0EEENS1_21CollectiveEpilogueFwdINS6_IJSA_NS7_ILi256EEESB_EEES9_SE_SG_Li256ELb1ELb1ELb1ELb0EEENS1_36VarlenDynamicPersistentTileSchedulerILi128ELi96ELi256ELi128ELb1ELb1ELb1ELb0ELb1ELb1EEEEEEEEEvNT_6ParamsE)
        /*017c*/ 	.word	0x000000a8


	//----- nvinfo : EIATTR_FRAME_SIZE
	.align		4
.L_99:
        /*0180*/ 	.byte	0x04, 0x11
        /*0182*/ 	.short	(.L_101 - .L_100)
	.align		4
.L_100:
        /*0184*/ 	.word	index@(_ZN7cutlass13device_kernelIN5flash11enable_sm90INS1_16FlashAttnFwdSm90INS1_25CollectiveMainloopFwdSm90ILi2EN4cute5tupleIJNS5_1CILi1EEES8_S8_EEENS6_IJNS7_ILi128EEENS7_ILi96EEENS7_ILi64EEEEEELi256ENS_6half_tEfNS_4arch4Sm90ELb0ELb0ELb0ELb1ELb0ELb1ELb0ELb1ELb0ELb1ELb1ELb0EEENS1_21CollectiveEpilogueFwdINS6_IJSA_NS7_ILi256EEESB_EEES9_SE_SG_Li256ELb1ELb1ELb1ELb0EEENS1_36VarlenDynamicPersistentTileSchedulerILi128ELi96ELi256ELi128ELb1ELb1ELb1ELb0ELb1ELb1EEEEEEEEEvNT_6ParamsE)
        /*0188*/ 	.word	0x00000078


	//----- nvinfo : EIATTR_REGCOUNT
	.align		4
.L_101:
        /*018c*/ 	.byte	0x04, 0x2f
        /*018e*/ 	.short	(.L_103 - .L_102)
	.align		4
.L_102:
        /*0190*/ 	.word	index@(_ZN7cutlass13device_kernelIN5flash11enable_sm90INS1_16FlashAttnFwdSm90INS1_25CollectiveMainloopFwdSm90ILi2EN4cute5tupleIJNS5_1CILi1EEES8_S8_EEENS6_IJNS7_ILi128EEENS7_ILi96EEENS7_ILi64EEEEEELi256ENS_6half_tEfNS_4arch4Sm90ELb0ELb0ELb0ELb1ELb0ELb0ELb0ELb1ELb0ELb1ELb1ELb0EEENS1_21CollectiveEpilogueFwdINS6_IJSA_NS7_ILi256EEESB_EEES9_SE_SG_Li256ELb1ELb1ELb1ELb0EEENS1_36VarlenDynamicPersistentTileSchedulerILi128ELi96ELi256ELi128ELb1ELb1ELb1ELb0ELb1ELb1EEEEEEEEEvNT_6ParamsE)
        /*0194*/ 	.word	0x000000a8


	//----- nvinfo : EIATTR_FRAME_SIZE
	.align		4
.L_103:
        /*0198*/ 	.byte	0x04, 0x11
        /*019a*/ 	.short	(.L_105 - .L_104)
	.align		4
.L_104:
        /*019c*/ 	.word	index@(_ZN7cutlass13device_kernelIN5flash11enable_sm90INS1_16FlashAttnFwdSm90INS1_25CollectiveMainloopFwdSm90ILi2EN4cute5tupleIJNS5_1CILi1EEES8_S8_EEENS6_IJNS7_ILi128EEENS7_ILi96EEENS7_ILi64EEEEEELi256ENS_6half_tEfNS_4arch4Sm90ELb0ELb0ELb0ELb1ELb0ELb0ELb0ELb1ELb0ELb1ELb1ELb0EEENS1_21CollectiveEpilogueFwdINS6_IJSA_NS7_ILi256EEESB_EEES9_SE_SG_Li256ELb1ELb1ELb1ELb0EEENS1_36VarlenDynamicPersistentTileSchedulerILi128ELi96ELi256ELi128ELb1ELb1ELb1ELb0ELb1ELb1EEEEEEEEEvNT_6ParamsE)
        /*01a0*/ 	.word	0x00000060


	//----- nvinfo : EIATTR_REGCOUNT
	.align		4
.L_105:
        /*01a4*/ 	.byte	0x04, 0x2f
        /*01a6*/ 	.short	(.L_107 - .L_106)
	.align		4
.L_106:
        /*01a8*/ 	.word	index@(_ZN7cutlass13device_kernelIN5flash11enable_sm90INS1_16FlashAttnFwdSm90INS1_25CollectiveMainloopFwdSm90ILi2EN4cute5tupleIJNS5_1CILi1EEES8_S8_EEENS6_IJNS7_ILi128EEENS7_ILi96EEENS7_ILi64EEEEEELi256ENS_6half_tEfNS_4arch4Sm90ELb0ELb0ELb0ELb0ELb0ELb0ELb1ELb1ELb0ELb1ELb1ELb0EEENS1_21CollectiveEpilogueFwdINS6_IJSA_NS7_ILi256EEESB_EEES9_SE_SG_Li256ELb0ELb1ELb1ELb0EEENS1_19SingleTileSchedulerILb0ELb1ELb1ELi128EEEEEEEEEvNT_6ParamsE)
        /*01ac*/ 	.word	0x000000a8


	//----- nvinfo : EIATTR_FRAME_SIZE
	.align		4
.L_107:
        /*01b0*/ 	.byte	0x04, 0x11
        /*01b2*/ 	.short	(.L_109 - .L_108)
	.align		4
.L_108:
        /*01b4*/ 	.word	index@(_ZN7cutlass13device_kernelIN5flash11enable_sm90INS1_16FlashAttnFwdSm90INS1_25CollectiveMainloopFwdSm90ILi2EN4cute5tupleIJNS5_1CILi1EEES8_S8_EEENS6_IJNS7_ILi128EEENS7_ILi96EEENS7_ILi64EEEEEELi256ENS_6half_tEfNS_4arch4Sm90ELb0ELb0ELb0ELb0ELb0ELb0ELb1ELb1ELb0ELb1ELb1ELb0EEENS1_21CollectiveEpilogueFwdINS6_IJSA_NS7_ILi256EEESB_EEES9_SE_SG_Li256ELb0ELb1ELb1ELb0EEENS1_19SingleTileSchedulerILb0ELb1ELb1ELi128EEEEEEEEEvNT_6ParamsE)
        /*01b8*/ 	.word	0x00000038


	//----- nvinfo : EIATTR_REGCOUNT
	.align		4
.L_109:
        /*01bc*/ 	.byte	0x04, 0x2f
        /*01be*/ 	.short	(.L_111 - .L_110)
	.align		4
.L_110:
        /*01c0*/ 	.word	index@(_ZN7cutlass13device_kernelIN5flash11enable_sm90INS1_16FlashAttnFwdSm90INS1_25CollectiveMainloopFwdSm90ILi2EN4cute5tupleIJNS5_1CILi1EEES8_S8_EEENS6_IJNS7_ILi128EEENS7_ILi96EEENS7_ILi64EEEEEELi256ENS_6half_tEfNS_4arch4Sm90ELb0ELb0ELb0ELb0ELb0ELb0ELb0ELb1ELb0ELb1ELb1ELb0EEENS1_21CollectiveEpilogueFwdINS6_IJSA_NS7_ILi256EEESB_EEES9_SE_SG_Li256ELb0ELb1ELb1ELb0EEENS1_19SingleTileSchedulerILb0ELb1ELb1ELi128EEEEEEEEEvNT_6ParamsE)
        /*01c4*/ 	.word	0x000000a8


	//----- nvinfo : EIATTR_FRAME_SIZE
	.align		4
.L_111:
        /*01c8*/ 	.byte	0x04, 0x11
        /*01ca*/ 	.short	(.L_113 - .L_112)
	.align		4
.L_112:
        /*01cc*/ 	.word	index@(_ZN7cutlass13device_kernelIN5flash11enable_sm90INS1_16FlashAttnFwdSm90INS1_25CollectiveMainloopFwdSm90ILi2EN4cute5tupleIJNS5_1CILi1EEES8_S8_EEENS6_IJNS7_ILi128EEENS7_ILi96EEENS7_ILi64EEEEEELi256ENS_6half_tEfNS_4arch4Sm90ELb0ELb0ELb0ELb0ELb0ELb0ELb0ELb1ELb0ELb1ELb1ELb0EEENS1_21CollectiveEpilogueFwdINS6_IJSA_NS7_ILi256EEESB_EEES9_SE_SG_Li256ELb0ELb1ELb1ELb0EEENS1_19SingleTileSchedulerILb0ELb1ELb1ELi128EEEEEEEEEvNT_6ParamsE)
        /*01d0*/ 	.word	0x00000010


	//----- nvinfo : EIATTR_REGCOUNT
	.align		4
.L_113:
        /*01d4*/ 	.byte	0x04, 0x2f
        /*01d6*/ 	.short	(.L_115 - .L_114)
	.align		4
.L_114:
        /*01d8*/ 	.word	index@(_ZN7cutlass13device_kernelIN5flash11enable_sm90INS1_16FlashAttnFwdSm90INS1_25CollectiveMainloopFwdSm90ILi2EN4cute5tupleIJNS5_1CILi1EEES8_S8_EEENS6_IJNS7_ILi64EEESA_SA_EEELi512ENS_6half_tEfNS_4arch4Sm90ELb1ELb0ELb0ELb1ELb0ELb1ELb1ELb0ELb0ELb1ELb1ELb0EEENS1_21CollectiveEpilogueFwdINS6_IJSA_NS7_ILi512EEESA_EEES9_SC_SE_Li256ELb1ELb1ELb1ELb0EEENS1_36VarlenDynamicPersistentTileSchedulerILi64ELi64ELi256ELi128ELb1ELb1ELb1ELb1ELb1ELb1EEEEEEEEEvNT_6ParamsE)
        /*01dc*/ 	.word	0x000000a8


	//----- nvinfo : EIATTR_FRAME_SIZE
	.align		4
.L_115:
        /*01e0*/ 	.byte	0x04, 0x11
        /*01e2*/ 	.short	(.L_117 - .L_116)
	.align		4
.L_116:
        /*01e4*/ 	.word	index@(_ZN7cutlass13device_kernelIN5flash11enable_sm90INS1_16FlashAttnFwdSm90INS1_25CollectiveMainloopFwdSm90ILi2EN4cute5tupleIJNS5_1CILi1EEES8_S8_EEENS6_IJNS7_ILi64EEESA_SA_EEELi512ENS_6half_tEfNS_4arch4Sm90ELb1ELb0ELb0ELb1ELb0ELb1ELb1ELb0ELb0ELb1ELb1ELb0EEENS1_21CollectiveEpilogueFwdINS6_IJSA_NS7_ILi512EEESA_EEES9_SC_SE_Li256ELb1ELb1ELb1ELb0EEENS1_36VarlenDynamicPersistentTileSchedulerILi64ELi64ELi256ELi128ELb1ELb1ELb1ELb1ELb1ELb1EEEEEEEEEvNT_6ParamsE)
        /*01e8*/ 	.word	0x00000088


	//----- nvinfo : EIATTR_REGCOUNT
	.align		4
.L_117:
        /*01ec*/ 	.byte	0x04, 0x2f
        /*01ee*/ 	.short	(.L_119 - .L_118)
	.align		4
.L_118:
        /*01f0*/ 	.word	index@(_ZN7cutlass13device_kernelIN5flash11enable_sm90INS1_16FlashAttnFwdSm90INS1_25CollectiveMainloopFwdSm90ILi2EN4cute5tupleIJNS5_1CILi1EEES8_S8_EEENS6_IJNS7_ILi64EEESA_SA_EEELi512ENS_6half_tEfNS_4arch4Sm90ELb1ELb0ELb0ELb1ELb0ELb0ELb1ELb0ELb0ELb1ELb1ELb0EEENS1_21CollectiveEpilogueFwdINS6_IJSA_NS7_ILi512EEESA_EEES9_SC_SE_Li256ELb1ELb1ELb1ELb0EEENS1_36VarlenDynamicPersistentTileSchedulerILi64ELi64ELi256ELi128ELb1ELb1ELb1ELb1ELb1ELb1EEEEEEEEEvNT_6ParamsE)
        /*01f4*/ 	.word	0x000000a8


	//----- nvinfo : EIATTR_FRAME_SIZE
	.align		4
.L_119:
        /*01f8*/ 	.byte	0x04, 0x11
        /*01fa*/ 	.short	(.L_121 - .L_120)
	.align		4
.L_120:
        /*01fc*/ 	.word	index@(_ZN7cutlass13device_kernelIN5flash11enable_sm90INS1_16FlashAttnFwdSm90INS1_25CollectiveMainloopFwdSm90ILi2EN4cute5tupleIJNS5_1CILi1EEES8_S8_EEENS6_IJNS7_ILi64EEESA_SA_EEELi512ENS_6half_tEfNS_4arch4Sm90ELb1ELb0ELb0ELb1ELb0ELb0ELb1ELb0ELb0ELb1ELb1ELb0EEENS1_21CollectiveEpilogueFwdINS6_IJSA_NS7_ILi512EEESA_EEES9_SC_SE_Li256ELb1ELb1ELb1ELb0EEENS1_36VarlenDynamicPersistentTileSchedulerILi64ELi64ELi256ELi128ELb1ELb1ELb1ELb1ELb1ELb1EEEEEEEEEvNT_6ParamsE)
        /*0200*/ 	.word	0x00000078


	//----- nvinfo : EIATTR_REGCOUNT
	.align		4
.L_121:
        /*0204*/ 	.byte	0x04, 0x2f
        /*0206*/ 	.short	(.L_123 - .L_122)
	.align		4
.L_122:
        /*0208*/ 	.word	index@(_ZN7cutlass13device_kernelIN5flash11enable_sm90INS1_16FlashAttnFwdSm90INS1_25CollectiveMainloopFwdSm90ILi2EN4cute5tupleIJNS5_1CILi1EEES8_S8_EEENS6_IJNS7_ILi64EEESA_SA_EEELi512ENS_6half_tEfNS_4arch4Sm90ELb1ELb0ELb0ELb1ELb0ELb1ELb0ELb0ELb0ELb1ELb1ELb0EEENS1_21CollectiveEpilogueFwdINS6_IJSA_NS7_ILi512EEESA_EEES9_SC_SE_Li256ELb1ELb1ELb1ELb0EEENS1_36VarlenDynamicPersistentTileSchedulerILi64ELi64ELi256ELi128ELb1ELb1ELb1ELb1ELb1ELb1EEEEEEEEEvNT_6ParamsE)
        /*020c*/ 	.word	0x000000a8


	//----- nvinfo : EIATTR_FRAME_SIZE
	.align		4
.L_123:
        /*0210*/ 	.byte	0x04, 0x11
        /*0212*/ 	.short	(.L_125 - .L_124)
	.align		4
.L_124:
        /*0214*/ 	.word	index@(_ZN7cutlass13device_kernelIN5flash11enable_sm90INS1_16FlashAttnFwdSm90INS1_25CollectiveMainloopFwdSm90ILi2EN4cute5tupleIJNS5_1CILi1EEES8_S8_EEENS6_IJNS7_ILi64EEESA_SA_EEELi512ENS_6half_tEfNS_4arch4Sm90ELb1ELb0ELb0ELb1ELb0ELb1ELb0ELb0ELb0ELb1ELb1ELb0EEENS1_21CollectiveEpilogueFwdINS6_IJSA_NS7_ILi512EEESA_EEES9_SC_SE_Li256ELb1ELb1ELb1ELb0EEENS1_36VarlenDynamicPersistentTileSchedulerILi64ELi64ELi256ELi128ELb1ELb1ELb1ELb1ELb1ELb1EEEEEEEEEvNT_6ParamsE)
        /*0218*/ 	.word	0x00000070


	//----- nvinfo : EIATTR_REGCOUNT
	.align		4
.L_125:
        /*021c*/ 	.byte	0x04, 0x2f
        /*021e*/ 	.short	(.L_127 - .L_126)
	.align		4
.L_126:
        /*0220*/ 	.word	index@(_ZN7cutlass13device_kernelIN5flash11enable_sm90INS1_16FlashAttnFwdSm90INS1_25CollectiveMainloopFwdSm90ILi2EN4cute5tupleIJNS5_1CILi1EEES8_S8_EEENS6_IJNS7_ILi64EEESA_SA_EEELi512ENS_6half_tEfNS_4arch4Sm90ELb1ELb0ELb0ELb1ELb0ELb0ELb0ELb0ELb0ELb1ELb1ELb0EEENS1_21CollectiveEpilogueFwdINS6_IJSA_NS7_ILi512EEESA_EEES9_SC_SE_Li256ELb1ELb1ELb1ELb0EEENS1_36VarlenDynamicPersistentTileSchedulerILi64ELi64ELi256ELi128ELb1ELb1ELb1ELb1ELb1ELb1EEEEEEEEEvNT_6ParamsE)
        /*0224*/ 	.word	0x000000a8


	//----- nvinfo : EIATTR_FRAME_SIZE
	.align		4
.L_127:
        /*0228*/ 	.byte	0x04, 0x11
        /*022a*/ 	.short	(.L_129 - .L_128)
	.align		4
.L_128:
        /*022c*/ 	.word	index@(_ZN7cutlass13device_kernelIN5flash11enable_sm90INS1_16FlashAttnFwdSm90INS1_25CollectiveMainloopFwdSm90ILi2EN4cute5tupleIJNS5_1CILi1EEES8_S8_EEENS6_IJNS7_ILi64EEESA_SA_EEELi512ENS_6half_tEfNS_4arch4Sm90ELb1ELb0ELb0ELb1ELb0ELb0ELb0ELb0ELb0ELb1ELb1ELb0EEENS1_21CollectiveEpilogueFwdINS6_IJSA_NS7_ILi512EEESA_EEES9_SC_SE_Li256ELb1ELb1ELb1ELb0EEENS1_36VarlenDynamicPersistentTileSchedulerILi64ELi64ELi256ELi128ELb1ELb1ELb1ELb1ELb1ELb1EEEEEEEEEvNT_6ParamsE)
        /*0230*/ 	.word	0x00000068


	//----- nvinfo : EIATTR_REGCOUNT
	.align		4
.L_129:
        /*0234*/ 	.byte	0x04, 0x2f
        /*0236*/ 	.short	(.L_131 - .L_130)
	.align		4
.L_130:
        /*0238*/ 	.word	index@(_ZN7cutlass13device_kernelIN5flash11enable_sm90INS1_16FlashAttnFwdSm90INS1_25CollectiveMainloopFwdSm90ILi2EN4cute5tupleIJNS5_1CILi1EEES8_S8_EEENS6_IJNS7_ILi64EEESA_SA_EEELi512ENS_6half_tEfNS_4arch4Sm90ELb1ELb0ELb0ELb0ELb0ELb0ELb1ELb0ELb0ELb1ELb1ELb0EEENS1_21CollectiveEpilogueFwdINS6_IJSA_NS7_ILi512EEESA_EEES9_SC_SE_Li256ELb0ELb1ELb1ELb0EEENS1_19SingleTileSchedulerILb0ELb1ELb1ELi64EEEEEEEEEvNT_6ParamsE)
        /*023c*/ 	.word	0x000000a8


	//----- nvinfo : EIATTR_FRAME_SIZE
	.align		4
.L_131:
        /*0240*/ 	.byte	0x04, 0x11
        /*0242*/ 	.short	(.L_133 - .L_132)
	.align		4
.L_132:
        /*0244*/ 	.word	index@(_ZN7cutlass13device_kernelIN5flash11enable_sm90INS1_16FlashAttnFwdSm90INS1_25CollectiveMainloopFwdSm90ILi2EN4cute5tupleIJNS5_1CILi1EEES8_S8_EEENS6_IJNS7_ILi64EEESA_SA_EEELi512ENS_6half_tEfNS_4arch4Sm90ELb1ELb0ELb0ELb0ELb0ELb0ELb1ELb0ELb0ELb1ELb1ELb0EEENS1_21CollectiveEpilogueFwdINS6_IJSA_NS7_ILi512EEESA_EEES9_SC_SE_Li256ELb0ELb1ELb1ELb0EEENS1_19SingleTileSchedulerILb0ELb1ELb1ELi64EEEEEEEEEvNT_6ParamsE)
        /*0248*/ 	.word	0x00000038


	//----- nvinfo : EIATTR_REGCOUNT
	.align		4
.L_133:
        /*024c*/ 	.byte	0x04, 0x2f
        /*024e*/ 	.short	(.L_135 - .L_134)
	.align		4
.L_134:
        /*0250*/ 	.word	index@(_ZN7cutlass13device_kernelIN5flash11enable_sm90INS1_16FlashAttnFwdSm90INS1_25CollectiveMainloopFwdSm90ILi2EN4cute5tupleIJNS5_1CILi1EEES8_S8_EEENS6_IJNS7_ILi64EEESA_SA_EEELi512ENS_6half_tEfNS_4arch4Sm90ELb1ELb0ELb0ELb0ELb0ELb0ELb0ELb0ELb0ELb1ELb1ELb0EEENS1_21CollectiveEpilogueFwdINS6_IJSA_NS7_ILi512EEESA_EEES9_SC_SE_Li256ELb0ELb1ELb1ELb0EEENS1_19SingleTileSchedulerILb0ELb1ELb1ELi64EEEEEEEEEvNT_6ParamsE)
        /*0254*/ 	.word	0x000000a8


	//----- nvinfo : EIATTR_FRAME_SIZE
	.align		4
.L_135:
        /*0258*/ 	.byte	0x04, 0x11
        /*025a*/ 	.short	(.L_137 - .L_136)
	.align		4
.L_136:
        /*025c*/ 	.word	index@(_ZN7cutlass13device_kernelIN5flash11enable_sm90INS1_16FlashAttnFwdSm90INS1_25CollectiveMainloopFwdSm90ILi2EN4cute5tupleIJNS5_1CILi1EEES8_S8_EEENS6_IJNS7_ILi64EEESA_SA_EEELi512ENS_6half_tEfNS_4arch4Sm90ELb1ELb0ELb0ELb0ELb0ELb0ELb0ELb0ELb0ELb1ELb1ELb0EEENS1_21CollectiveEpilogueFwdINS6_IJSA_NS7_ILi512EEESA_EEES9_SC_SE_Li256ELb0ELb1ELb1ELb0EEENS1_19SingleTileSchedulerILb0ELb1ELb1ELi64EEEEEEEEEvNT_6ParamsE)
        /*0260*/ 	.word	0x00000010


	//----- nvinfo : EIATTR_REGCOUNT
	.align		4
.L_137:
        /*0264*/ 	.byte	0x04, 0x2f
        /*0266*/ 	.short	(.L_139 - .L_138)
	.align		4
.L_138:
        /*0268*/ 	.word	index@(_ZN7cutlass13device_kernelIN5flash11enable_sm90INS1_16FlashAttnFwdSm90INS1_25CollectiveMainloopFwdSm90ILi2EN4cute5tupleIJNS5_1CILi1EEES8_S8_EEENS6_IJNS7_ILi64EEESA_SA_EEELi512ENS_6half_tEfNS_4arch4Sm90ELb0ELb1ELb0ELb1ELb0ELb1ELb1ELb0ELb0ELb1ELb1ELb0EEENS1_21CollectiveEpilogueFwdINS6_IJSA_NS7_ILi512EEESA_EEES9_SC_SE_Li256ELb1ELb1ELb1ELb0EEENS1_36VarlenDynamicPersistentTileSchedulerILi64ELi64ELi256ELi128ELb1ELb1ELb1ELb1ELb0ELb1EEEEEEEEEvNT_6ParamsE)
        /*026c*/ 	.word	0x000000a8


	//----- nvinfo : EIATTR_FRAME_SIZE
	.align		4
.L_139:
        /*0270*/ 	.byte	0x04, 0x11
        /*0272*/ 	.short	(.L_141 - .L_140)
	.align		4
.L_140:
        /*0274*/ 	.word	index@(_ZN7cutlass13device_kernelIN5flash11enable_sm90INS1_16FlashAttnFwdSm90INS1_25CollectiveMainloopFwdSm90ILi2EN4cute5tupleIJNS5_1CILi1EEES8_S8_EEENS6_IJNS7_ILi64EEESA_SA_EEELi512ENS_6half_tEfNS_4arch4Sm90ELb0ELb1ELb0ELb1ELb0ELb1ELb1ELb0ELb0ELb1ELb1ELb0EEENS1_21CollectiveEpilogueFwdINS6_IJSA_NS7_ILi512EEESA_EEES9_SC_SE_Li256ELb1ELb1ELb1ELb0EEENS1_36VarlenDynamicPersistentTileSchedulerILi64ELi64ELi256ELi128ELb1ELb1ELb1ELb1ELb0ELb1EEEEEEEEEvNT_6ParamsE)
        /*0278*/ 	.word	0x00000090


	//----- nvinfo : EIATTR_REGCOUNT
	.align		4
.L_141:
        /*027c*/ 	.byte	0x04, 0x2f
        /*027e*/ 	.short	(.L_143 - .L_142)
	.align		4
.L_142:
        /*0280*/ 	.word	index@(_ZN7cutlass13device_kernelIN5flash11enable_sm90INS1_16FlashAttnFwdSm90INS1_25CollectiveMainloopFwdSm90ILi2EN4cute5tupleIJNS5_1CILi1EEES8_S8_EEENS6_IJNS7_ILi64EEESA_SA_EEELi512ENS_6half_tEfNS_4arch4Sm90ELb0ELb1ELb0ELb1ELb0ELb0ELb1ELb0ELb0ELb1ELb1ELb0EEENS1_21CollectiveEpilogueFwdINS6_IJSA_NS7_ILi512EEESA_EEES9_SC_SE_Li256ELb1ELb1ELb1ELb0EEENS1_36VarlenDynamicPersistentTileSchedulerILi64ELi64ELi256ELi128ELb1ELb1ELb1ELb1ELb0ELb1EEEEEEEEEvNT_6ParamsE)
        /*0284*/ 	.word	0x000000a8


	//----- nvinfo : EIATTR_FRAME_SIZE
	.align		4
.L_143:
        /*0288*/ 	.byte	0x04, 0x11
        /*028a*/ 	.short	(.L_145 - .L_144)
	.align		4
.L_144:
        /*028c*/ 	.word	index@(_ZN7cutlass13device_kernelIN5flash11enable_sm90INS1_16FlashAttnFwdSm90INS1_25CollectiveMainloopFwdSm90ILi2EN4cute5tupleIJNS5_1CILi1EEES8_S8_EEENS6_IJNS7_ILi64EEESA_SA_EEELi512ENS_6half_tEfNS_4arch4Sm90ELb0ELb1ELb0ELb1ELb0ELb0ELb1ELb0ELb0ELb1ELb1ELb0EEENS1_21CollectiveEpilogueFwdINS6_IJSA_NS7_ILi512EEESA_EEES9_SC_SE_Li256ELb1ELb1ELb1ELb0EEENS1_36VarlenDynamicPersistentTileSchedulerILi64ELi64ELi256ELi128ELb1ELb1ELb1ELb1ELb0ELb1EEEEEEEEEvNT_6ParamsE)
        /*0290*/ 	.word	0x00000078


	//----- nvinfo : EIATTR_REGCOUNT
	.align		4
.L_145:
        /*0294*/ 	.byte	0x04, 0x2f
        /*0296*/ 	.short	(.L_147 - .L_146)
	.align		4
.L_146:
        /*0298*/ 	.word	index@(_ZN7cutlass13device_kernelIN5flash11enable_sm90INS1_16FlashAttnFwdSm90INS1_25CollectiveMainloopFwdSm90ILi2EN4cute5tupleIJNS5_1CILi1EEES8_S8_EEENS6_IJNS7_ILi64EEESA_SA_EEELi512ENS_6half_tEfNS_4arch4Sm90ELb0ELb1ELb0ELb1ELb0ELb1ELb0ELb0ELb0ELb1ELb1ELb0EEENS1_21CollectiveEpilogueFwdINS6_IJSA_NS7_ILi512EEESA_EEES9_SC_SE_Li256ELb1ELb1ELb1ELb0EEENS1_36VarlenDynamicPersistentTileSchedulerILi64ELi64ELi256ELi128ELb1ELb1ELb1ELb1ELb0ELb1EEEEEEEEEvNT_6ParamsE)
        /*029c*/ 	.word	0x000000a8


	//----- nvinfo : EIATTR_FRAME_SIZE
	.align		4
.L_147:
        /*02a0*/ 	.byte	0x04, 0x11
        /*02a2*/ 	.short	(.L_149 - .L_148)
	.align		4
.L_148:
        /*02a4*/ 	.word	index@(_ZN7cutlass13device_kernelIN5flash11enable_sm90INS1_16FlashAttnFwdSm90INS1_25CollectiveMainloopFwdSm90ILi2EN4cute5tupleIJNS5_1CILi1EEES8_S8_EEENS6_IJNS7_ILi64EEESA_SA_EEELi512ENS_6half_tEfNS_4arch4Sm90ELb0ELb1ELb0ELb1ELb0ELb1ELb0ELb0ELb0ELb1ELb1ELb0EEENS1_21CollectiveEpilogueFwdINS6_IJSA_NS7_ILi512EEESA_EEES9_SC_SE_Li256ELb1ELb1ELb1ELb0EEENS1_36VarlenDynamicPersistentTileSchedulerILi64ELi64ELi256ELi128ELb1ELb1ELb1ELb1ELb0ELb1EEEEEEEEEvNT_6ParamsE)
        /*02a8*/ 	.word	0x00000070


	//----- nvinfo : EIATTR_REGCOUNT
	.align		4
.L_149:
        /*02ac*/ 	.byte	0x04, 0x2f
        /*02ae*/ 	.short	(.L_151 - .L_150)
	.align		4
.L_150:
        /*02b0*/ 	.word	index@(_ZN7cutlass13device_kernelIN5flash11enable_sm90INS1_16FlashAttnFwdSm90INS1_25CollectiveMainloopFwdSm90ILi2EN4cute5tupleIJNS5_1CILi1EEES8_S8_EEENS6_IJNS7_ILi64EEESA_SA_EEELi512ENS_6half_tEfNS_4arch4Sm90ELb0ELb1ELb0ELb1ELb0ELb0ELb0ELb0ELb0ELb1ELb1ELb0EEENS1_21CollectiveEpilogueFwdINS6_IJSA_NS7_ILi512EEESA_EEES9_SC_SE_Li256ELb1ELb1ELb1ELb0EEENS1_36VarlenDynamicPersistentTileSchedulerILi64ELi64ELi256ELi128ELb1ELb1ELb1ELb1ELb0ELb1EEEEEEEEEvNT_6ParamsE)
        /*02b4*/ 	.word	0x000000a8


	//----- nvinfo : EIATTR_FRAME_SIZE
	.align		4
.L_151:
        /*02b8*/ 	.byte	0x04, 0x11
        /*02ba*/ 	.short	(.L_153 - .L_152)
	.align		4
.L_152:
        /*02bc*/ 	.word	index@(_ZN7cutlass13device_kernelIN5flash11enable_sm90INS1_16FlashAttnFwdSm90INS1_25CollectiveMainloopFwdSm90ILi2EN4cute5tupleIJNS5_1CILi1EEES8_S8_EEENS6_IJNS7_ILi64EEESA_SA_EEELi512ENS_6half_tEfNS_4arch4Sm90ELb0ELb1ELb0ELb1ELb0ELb0ELb0ELb0ELb0ELb1ELb1ELb0EEENS1_21CollectiveEpilogueFwdINS6_IJSA_NS7_ILi512EEESA_EEES9_SC_SE_Li256ELb1ELb1ELb1ELb0EEENS1_36VarlenDynamicPersistentTileSchedulerILi64ELi64ELi256ELi128ELb1ELb1ELb1ELb1ELb0ELb1EEEEEEEEEvNT_6ParamsE)
        /*02c0*/ 	.word	0x00000060


	//----- nvinfo : EIATTR_REGCOUNT
	.align		4
.L_153:
        /*02c4*/ 	.byte	0x04, 0x2f
        /*02c6*/ 	.short	(.L_155 - .L_154)
	.align		4
.L_154:
        /*02c8*/ 	.word	index@(_ZN7cutlass13device_kernelIN5flash11enable_sm90INS1_16FlashAttnFwdSm90INS1_25CollectiveMainloopFwdSm90ILi2EN4cute5tupleIJNS5_1CILi1EEES8_S8_EEENS6_IJNS7_ILi64EEESA_SA_EEELi512ENS_6half_tEfNS_4arch4Sm90ELb0ELb1ELb0ELb0ELb0ELb0ELb1ELb0ELb0ELb1ELb1ELb0EEENS1_21CollectiveEpilogueFwdINS6_IJSA_NS7_ILi512EEESA_EEES9_SC_SE_Li256ELb0ELb1ELb1ELb0EEENS1_19SingleTileSchedulerILb0ELb1ELb1ELi64EEEEEEEEEvNT_6ParamsE)
        /*02cc*/ 	.word	0x000000a8


	//----- nvinfo : EIATTR_FRAME_SIZE
	.align		4
.L_155:
        /*02d0*/ 	.byte	0x04, 0x11
        /*02d2*/ 	.short	(.L_157 - .L_156)
	.align		4
.L_156:
        /*02d4*/ 	.word	index@(_ZN7cutlass13device_kernelIN5flash11enable_sm90INS1_16FlashAttnFwdSm90INS1_25CollectiveMainloopFwdSm90ILi2EN4cute5tupleIJNS5_1CILi1EEES8_S8_EEENS6_IJNS7_ILi64EEESA_SA_EEELi512ENS_6half_tEfNS_4arch4Sm90ELb0ELb1ELb0ELb0ELb0ELb0ELb1ELb0ELb0ELb1ELb1ELb0EEENS1_21CollectiveEpilogueFwdINS6_IJSA_NS7_ILi512EEESA_EEES9_SC_SE_Li256ELb0ELb1ELb1ELb0EEENS1_19SingleTileSchedulerILb0ELb1ELb1ELi64EEEEEEEEEvNT_6ParamsE)
        /*02d8*/ 	.word	0x00000038


	//----- nvinfo : EIATTR_REGCOUNT
	.align		4
.L_157:
        /*02dc*/ 	.byte	0x04, 0x2f
        /*02de*/ 	.short	(.L_159 - .L_158)
	.align		4
.L_158:
        /*02e0*/ 	.word	index@(_ZN7cutlass13device_kernelIN5flash11enable_sm90INS1_16FlashAttnFwdSm90INS1_25CollectiveMainloopFwdSm90ILi2EN4cute5tupleIJNS5_1CILi1EEES8_S8_EEENS6_IJNS7_ILi64EEESA_SA_EEELi512ENS_6half_tEfNS_4arch4Sm90ELb0ELb1ELb0ELb0ELb0ELb0ELb0ELb0ELb0ELb1ELb1ELb0EEENS1_21CollectiveEpilogueFwdINS6_IJSA_NS7_ILi512EEESA_EEES9_SC_SE_Li256ELb0ELb1ELb1ELb0EEENS1_19SingleTileSchedulerILb0ELb1ELb1ELi64EEEEEEEEEvNT_6ParamsE)
        /*02e4*/ 	.word	0x000000a8


	//----- nvinfo : EIATTR_FRAME_SIZE
	.align		4
.L_159:
        /*02e8*/ 	.byte	0x04, 0x11
        /*02ea*/ 	.short	(.L_161 - .L_160)
	.align		4
.L_160:
        /*02ec*/ 	.word	index@(_ZN7cutlass13device_kernelIN5flash11enable_sm90INS1_16FlashAttnFwdSm90INS1_25CollectiveMainloopFwdSm90ILi2EN4cute5tupleIJNS5_1CILi1EEES8_S8_EEENS6_IJNS7_ILi64EEESA_SA_EEELi512ENS_6half_tEfNS_4arch4Sm90ELb0ELb1ELb0ELb0ELb0ELb0ELb0ELb0ELb0ELb1ELb1ELb0EEENS1_21CollectiveEpilogueFwdINS6_IJSA_NS7_ILi512EEESA_EEES9_SC_SE_Li256ELb0ELb1ELb1ELb0EEENS1_19SingleTileSchedulerILb0ELb1ELb1ELi64EEEEEEEEEvNT_6ParamsE)
        /*02f0*/ 	.word	0x00000010


	//----- nvinfo : EIATTR_REGCOUNT
	.align		4
.L_161:
        /*02f4*/ 	.byte	0x04, 0x2f
        /*02f6*/ 	.short	(.L_163 - .L_162)
	.align		4
.L_162:
        /*02f8*/ 	.word	index@(_ZN7cutlass13device_kernelIN5flash11enable_sm90INS1_16FlashAttnFwdSm90INS1_25CollectiveMainloopFwdSm90ILi2EN4cute5tupleIJNS5_1CILi1EEES8_S8_EEENS6_IJNS7_ILi64EEESA_SA_EEELi512ENS_6half_tEfNS_4arch4Sm90ELb0ELb0ELb0ELb1ELb0ELb1ELb1ELb0ELb0ELb1ELb1ELb0EEENS1_21CollectiveEpilogueFwdINS6_IJSA_NS7_ILi512EEESA_EEES9_SC_SE_Li256ELb1ELb1ELb1ELb0EEENS1_36VarlenDynamicPersistentTileSchedulerILi64ELi64ELi256ELi128ELb1ELb1ELb1ELb0ELb1ELb1EEEEEEEEEvNT_6ParamsE)
        /*02fc*/ 	.word	0x000000a8


	//----- nvinfo : EIATTR_FRAME_SIZE
	.align		4
.L_163:
        /*0300*/ 	.byte	0x04, 0x11
        /*0302*/ 	.short	(.L_165 - .L_164)
	.align		4
.L_164:
        /*0304*/ 	.word	index@(_ZN7cutlass13device_kernelIN5flash11enable_sm90INS1_16FlashAttnFwdSm90INS1_25CollectiveMainloopFwdSm90ILi2EN4cute5tupleIJNS5_1CILi1EEES8_S8_EEENS6_IJNS7_ILi64EEESA_SA_EEELi512ENS_6half_tEfNS_4arch4Sm90ELb0ELb0ELb0ELb1ELb0ELb1ELb1ELb0ELb0ELb1ELb1ELb0EEENS1_21CollectiveEpilogueFwdINS6_IJSA_NS7_ILi512EEESA_EEES9_SC_SE_Li256ELb1ELb1ELb1ELb0EEENS1_36VarlenDynamicPersistentTileSchedulerILi64ELi64ELi256ELi128ELb1ELb1ELb1ELb0ELb1ELb1EEEEEEEEEvNT_6ParamsE)
        /*0308*/ 	.word	0x00000090


	//----- nvinfo : EIATTR_REGCOUNT
	.align		4
.L_165:
        /*030c*/ 	.byte	0x04, 0x2f
        /*030e*/ 	.short	(.L_167 - .L_166)
	.align		4
.L_166:
        /*0310*/ 	.word	index@(_ZN7cutlass13device_kernelIN5flash11enable_sm90INS1_16FlashAttnFwdSm90INS1_25CollectiveMainloopFwdSm90ILi2EN4cute5tupleIJNS5_1CILi1EEES8_S8_EEENS6_IJNS7_ILi64EEESA_SA_EEELi512ENS_6half_tEfNS_4arch4Sm90ELb0ELb0ELb0ELb1ELb0ELb0ELb1ELb0ELb0ELb1ELb1ELb0EEENS1_21CollectiveEpilogueFwdINS6_IJSA_NS7_ILi512EEESA_EEES9_SC_SE_Li256ELb1ELb1ELb1ELb0EEENS1_36VarlenDynamicPersistentTileSchedulerILi64ELi64ELi256ELi128ELb1ELb1ELb1ELb0ELb1ELb1EEEEEEEEEvNT_6ParamsE)
        /*0314*/ 	.word	0x000000a8


	//----- nvinfo : EIATTR_FRAME_SIZE
	.align		4
.L_167:
        /*0318*/ 	.byte	0x04, 0x11
        /*031a*/ 	.short	(.L_169 - .L_168)
	.align		4
.L_168:
        /*031c*/ 	.word	index@(_ZN7cutlass13device_kernelIN5flash11enable_sm90INS1_16FlashAttnFwdSm90INS1_25CollectiveMainloopFwdSm90ILi2EN4cute5tupleIJNS5_1CILi1EEES8_S8_EEENS6_IJNS7_ILi64EEESA_SA_EEELi512ENS_6half_tEfNS_4arch4Sm90ELb0ELb0ELb0ELb1ELb0ELb0ELb1ELb0ELb0ELb1ELb1ELb0EEENS1_21CollectiveEpilogueFwdINS6_IJSA_NS7_ILi512EEESA_EEES9_SC_SE_Li256ELb1ELb1ELb1ELb0EEENS1_36VarlenDynamicPersistentTileSchedulerILi64ELi64ELi256ELi128ELb1ELb1ELb1ELb0ELb1ELb1EEEEEEEEEvNT_6ParamsE)
        /*0320*/ 	.word	0x00000078


	//----- nvinfo : EIATTR_REGCOUNT
	.align		4
.L_169:
        /*0324*/ 	.byte	0x04, 0x2f
        /*0326*/ 	.short	(.L_171 - .L_170)
	.align		4
.L_170:
        /*0328*/ 	.word	index@(_ZN7cutlass13device_kernelIN5flash11enable_sm90INS1_16FlashAttnFwdSm90INS1_25CollectiveMainloopFwdSm90ILi2EN4cute5tupleIJNS5_1CILi1EEES8_S8_EEENS6_IJNS7_ILi64EEESA_SA_EEELi512ENS_6half_tEfNS_4arch4Sm90ELb0ELb0ELb0ELb1ELb0ELb1ELb0ELb0ELb0ELb1ELb1ELb0EEENS1_21CollectiveEpilogueFwdINS6_IJSA_NS7_ILi512EEESA_EEES9_SC_SE_Li256ELb1ELb1ELb1ELb0EEENS1_36VarlenDynamicPersistentTileSchedulerILi64ELi64ELi256ELi128ELb1ELb1ELb1ELb0ELb1ELb1EEEEEEEEEvNT_6ParamsE)
        /*032c*/ 	.word	0x000000a8


	//----- nvinfo : EIATTR_FRAME_SIZE
	.align		4
.L_171:
        /*0330*/ 	.byte	0x04, 0x11
        /*0332*/ 	.short	(.L_173 - .L_172)
	.align		4
.L_172:
        /*0334*/ 	.word	index@(_ZN7cutlass13device_kernelIN5flash11enable_sm90INS1_16FlashAttnFwdSm90INS1_25CollectiveMainloopFwdSm90ILi2EN4cute5tupleIJNS5_1CILi1EEES8_S8_EEENS6_IJNS7_ILi64EEESA_SA_EEELi512ENS_6half_tEfNS_4arch4Sm90ELb0ELb0ELb0ELb1ELb0ELb1ELb0ELb0ELb0ELb1ELb1ELb0EEENS1_21CollectiveEpilogueFwdINS6_IJSA_NS7_ILi512EEESA_EEES9_SC_SE_Li256ELb1ELb1ELb1ELb0EEENS1_36VarlenDynamicPersistentTileSchedulerILi64ELi64ELi256ELi128ELb1ELb1ELb1ELb0ELb1ELb1EEEEEEEEEvNT_6ParamsE)
        /*0338*/ 	.word	0x00000078


	//----- nvinfo : EIATTR_REGCOUNT
	.align		4
.L_173:
        /*033c*/ 	.byte	0x04, 0x2f
        /*033e*/ 	.short	(.L_175 - .L_174)
	.align		4
.L_174:
        /*0340*/ 	.word	index@(_ZN7cutlass13device_kernelIN5flash11enable_sm90INS1_16FlashAttnFwdSm90INS1_25CollectiveMainloopFwdSm90ILi2EN4cute5tupleIJNS5_1CILi1EEES8_S8_EEENS6_IJNS7_ILi64EEESA_SA_EEELi512ENS_6half_tEfNS_4arch4Sm90ELb0ELb0ELb0ELb1ELb0ELb0ELb0ELb0ELb0ELb1ELb1ELb0EEENS1_21CollectiveEpilogueFwdINS6_IJSA_NS7_ILi512EEESA_EEES9_SC_SE_Li256ELb1ELb1ELb1ELb0EEENS1_36VarlenDynamicPersistentTileSchedulerILi64ELi64ELi256ELi128ELb1ELb1ELb1ELb0ELb1ELb1EEEEEEEEEvNT_6ParamsE)
        /*0344*/ 	.word	0x000000a8


	//----- nvinfo : EIATTR_FRAME_SIZE
	.align		4
.L_175:
        /*0348*/ 	.byte	0x04, 0x11
        /*034a*/ 	.short	(.L_177 - .L_176)
	.align		4
.L_176:
        /*034c*/ 	.word	index@(_ZN7cutlass13device_kernelIN5flash11enable_sm90INS1_16FlashAttnFwdSm90INS1_25CollectiveMainloopFwdSm90ILi2EN4cute5tupleIJNS5_1CILi1EEES8_S8_EEENS6_IJNS7_ILi64EEESA_SA_EEELi512ENS_6half_tEfNS_4arch4Sm90ELb0ELb0ELb0ELb1ELb0ELb0ELb0ELb0ELb0ELb1ELb1ELb0EEENS1_21CollectiveEpilogueFwdINS6_IJSA_NS7_ILi512EEESA_EEES9_SC_SE_Li256ELb1ELb1ELb1ELb0EEENS1_36VarlenDynamicPersistentTileSchedulerILi64ELi64ELi256ELi128ELb1ELb1ELb1ELb0ELb1ELb1EEEEEEEEEvNT_6ParamsE)
        /*0350*/ 	.word	0x00000068


	//----- nvinfo : EIATTR_REGCOUNT
	.align		4
.L_177:
        /*0354*/ 	.byte	0x04, 0x2f
        /*0356*/ 	.short	(.L_179 - .L_178)
	.align		4
.L_178:
        /*0358*/ 	.word	index@(_ZN7cutlass13device_kernelIN5flash11enable_sm90INS1_16FlashAttnFwdSm90INS1_25CollectiveMainloopFwdSm90ILi2EN4cute5tupleIJNS5_1CILi1EEES8_S8_EEENS6_IJNS7_ILi64EEESA_SA_EEELi512ENS_6half_tEfNS_4arch4Sm90ELb0ELb0ELb0ELb0ELb0ELb0ELb1ELb0ELb0ELb1ELb1ELb0EEENS1_21CollectiveEpilogueFwdINS6_IJSA_NS7_ILi512EEESA_EEES9_SC_SE_Li256ELb0ELb1ELb1ELb0EEENS1_19SingleTileSchedulerILb0ELb1ELb1ELi64EEEEEEEEEvNT_6ParamsE)
        /*035c*/ 	.word	0x000000a8


	//----- nvinfo : EIATTR_FRAME_SIZE
	.align		4
.L_179:
        /*0360*/ 	.byte	0x04, 0x11
        /*0362*/ 	.short	(.L_181 - .L_180)
	.align		4
.L_180:
        /*0364*/ 	.word	index@(_ZN7cutlass13device_kernelIN5flash11enable_sm90INS1_16FlashAttnFwdSm90INS1_25CollectiveMainloopFwdSm90ILi2EN4cute5tupleIJNS5_1CILi1EEES8_S8_EEENS6_IJNS7_ILi64EEESA_SA_EEELi512ENS_6half_tEfNS_4arch4Sm90ELb0ELb0ELb0ELb0ELb0ELb0ELb1ELb0ELb0ELb1ELb1ELb0EEENS1_21CollectiveEpilogueFwdINS6_IJSA_NS7_ILi512EEESA_EEES9_SC_SE_Li256ELb0ELb1ELb1ELb0EEENS1_19SingleTileSchedulerILb0ELb1ELb1ELi64EEEEEEEEEvNT_6ParamsE)
        /*0368*/ 	.word	0x00000030


	//----- nvinfo : EIATTR_REGCOUNT
	.align		4
.L_181:
        /*036c*/ 	.byte	0x04, 0x2f
        /*036e*/ 	.short	(.L_183 - .L_182)
	.align		4
.L_182:
        /*0370*/ 	.word	index@(_ZN7cutlass13device_kernelIN5flash11enable_sm90INS1_16FlashAttnFwdSm90INS1_25CollectiveMainloopFwdSm90ILi2EN4cute5tupleIJNS5_1CILi1EEES8_S8_EEENS6_IJNS7_ILi64EEESA_SA_EEELi512ENS_6half_tEfNS_4arch4Sm90ELb0ELb0ELb0ELb0ELb0ELb0ELb0ELb0ELb0ELb1ELb1ELb0EEENS1_21CollectiveEpilogueFwdINS6_IJSA_NS7_ILi512EEESA_EEES9_SC_SE_Li256ELb0ELb1ELb1ELb0EEENS1_19SingleTileSchedulerILb0ELb1ELb1ELi64EEEEEEEEEvNT_6ParamsE)
        /*0374*/ 	.word	0x000000a8


	//----- nvinfo : EIATTR_FRAME_SIZE
	.align		4
.L_183:
        /*0378*/ 	.byte	0x04, 0x11
        /*037a*/ 	.short	(.L_185 - .L_184)
	.align		4
.L_184:
        /*037c*/ 	.word	index@(_ZN7cutlass13device_kernelIN5flash11enable_sm90INS1_16FlashAttnFwdSm90INS1_25CollectiveMainloopFwdSm90ILi2EN4cute5tupleIJNS5_1CILi1EEES8_S8_EEENS6_IJNS7_ILi64EEESA_SA_EEELi512ENS_6half_tEfNS_4arch4Sm90ELb0ELb0ELb0ELb0ELb0ELb0ELb0ELb0ELb0ELb1ELb1ELb0EEENS1_21CollectiveEpilogueFwdINS6_IJSA_NS7_ILi512EEESA_EEES9_SC_SE_Li256ELb0ELb1ELb1ELb0EEENS1_19SingleTileSchedulerILb0ELb1ELb1ELi64EEEEEEEEEvNT_6ParamsE)
        /*0380*/ 	.word	0x00000018


	//----- nvinfo : EIATTR_REGCOUNT
	.align		4
.L_185:
        /*0384*/ 	.byte	0x04, 0x2f
        /*0386*/ 	.short	(.L_187 - .L_186)
	.align		4
.L_186:
        /*0388*/ 	.word	index@(_ZN7cutlass13device_kernelIN5flash11enable_sm90INS1_16FlashAttnFwdSm90INS1_25CollectiveMainloopFwdSm90ILi2EN4cute5tupleIJNS5_1CILi1EEES8_S8_EEENS6_IJNS7_ILi128EEESA_NS7_ILi192EEEEEELi128ENS_6half_tEfNS_4arch4Sm90ELb1ELb0ELb0ELb1ELb0ELb1ELb0ELb1ELb1ELb1ELb1ELb0EEENS1_21CollectiveEpilogueFwdINS6_IJSA_SA_SA_EEES9_SD_SF_Li256ELb1ELb1ELb1ELb0EEENS1_36VarlenDynamicPersistentTileSchedulerILi128ELi128ELi256ELi128ELb1ELb1ELb1ELb1ELb1ELb1EEEEEEEEEvNT_6ParamsE)
        /*038c*/ 	.word	0x000000a8


	//----- nvinfo : EIATTR_FRAME_SIZE
	.align		4
.L_187:
        /*0390*/ 	.byte	0x04, 0x11
        /*0392*/ 	.short	(.L_189 - .L_188)
	.align		4
.L_188:
        /*0394*/ 	.word	index@(_ZN7cutlass13device_kernelIN5flash11enable_sm90INS1_16FlashAttnFwdSm90INS1_25CollectiveMainloopFwdSm90ILi2EN4cute5tupleIJNS5_1CILi1EEES8_S8_EEENS6_IJNS7_ILi128EEESA_NS7_ILi192EEEEEELi128ENS_6half_tEfNS_4arch4Sm90ELb1ELb0ELb0ELb1ELb0ELb1ELb0ELb1ELb1ELb1ELb1ELb0EEENS1_21CollectiveEpilogueFwdINS6_IJSA_SA_SA_EEES9_SD_SF_Li256ELb1ELb1ELb1ELb0EEENS1_36VarlenDynamicPersistentTileSchedulerILi128ELi128ELi256ELi128ELb1ELb1ELb1ELb1ELb1ELb1EEEEEEEEEvNT_6ParamsE)
        /*0398*/ 	.word	0x000000b8


	//----- nvinfo : EIATTR_REGCOUNT
	.align		4
.L_189:
        /*039c*/ 	.byte	0x04, 0x2f
        /*039e*/ 	.short	(.L_191 - .L_190)
	.align		4
.L_190:
        /*03a0*/ 	.word	index@(_ZN7cutlass13device_kernelIN5flash11enable_sm90INS1_16FlashAttnFwdSm90INS1_25CollectiveMainloopFwdSm90ILi2EN4cute5tupleIJNS5_1CILi1EEES8_S8_EEENS6_IJNS7_ILi128EEESA_NS7_ILi192EEEEEELi128ENS_6half_tEfNS_4arch4Sm90ELb1ELb0ELb0ELb1ELb0ELb0ELb0ELb1ELb1ELb1ELb1ELb0EEENS1_21CollectiveEpilogueFwdINS6_IJSA_SA_SA_EEES9_SD_SF_Li256ELb1ELb1ELb1ELb0EEENS1_36VarlenDynamicPersistentTileSchedulerILi128ELi128ELi256ELi128ELb1ELb1ELb1ELb1ELb1ELb1EEEEEEEEEvNT_6ParamsE)
        /*03a4*/ 	.word	0x000000a8


	//----- nvinfo : EIATTR_FRAME_SIZE
	.align		4
.L_191:
        /*03a8*/ 	.byte	0x04, 0x11
        /*03aa*/ 	.short	(.L_193 - .L_192)
	.align		4
.L_192:
        /*03ac*/ 	.word	index@(_ZN7cutlass13device_kernelIN5flash11enable_sm90INS1_16FlashAttnFwdSm90INS1_25CollectiveMainloopFwdSm90ILi2EN4cute5tupleIJNS5_1CILi1EEES8_S8_EEENS6_IJNS7_ILi128EEESA_NS7_ILi192EEEEEELi128ENS_6half_tEfNS_4arch4Sm90ELb1ELb0ELb0ELb1ELb0ELb0ELb0ELb1ELb1ELb1ELb1ELb0EEENS1_21CollectiveEpilogueFwdINS6_IJSA_SA_SA_EEES9_SD_SF_Li256ELb1ELb1ELb1ELb0EEENS1_36VarlenDynamicPersistentTileSchedulerILi128ELi128ELi256ELi128ELb1ELb1ELb1ELb1ELb1ELb1EEEEEEEEEvNT_6ParamsE)
        /*03b0*/ 	.word	0x00000068


	//----- nvinfo : EIATTR_REGCOUNT
	.align		4
.L_193:
        /*03b4*/ 	.byte	0x04, 0x2f
        /*03b6*/ 	.short	(.L_195 - .L_194)
	.align		4
.L_194:
        /*03b8*/ 	.word	index@(_ZN7cutlass13device_kernelIN5flash11enable_sm90INS1_16FlashAttnFwdSm90INS1_25CollectiveMainloopFwdSm90ILi2EN4cute5tupleIJNS5_1CILi1EEES8_S8_EEENS6_IJNS7_ILi128EEESA_NS7_ILi192EEEEEELi128ENS_6half_tEfNS_4arch4Sm90ELb1ELb0ELb0ELb0ELb0ELb0ELb0ELb1ELb1ELb1ELb1ELb0EEENS1_21CollectiveEpilogueFwdINS6_IJSA_SA_SA_EEES9_SD_SF_Li256ELb0ELb1ELb1ELb0EEENS1_19SingleTileSchedulerILb0ELb1ELb1ELi128EEEEEEEEEvNT_6ParamsE)
        /*03bc*/ 	.word	0x000000a8


	//----- nvinfo : EIATTR_FRAME_SIZE
	.align		4
.L_195:
        /*03c0*/ 	.byte	0x04, 0x11
        /*03c2*/ 	.short	(.L_197 - .L_196)
	.align		4
.L_196:
        /*03c4*/ 	.word	index@(_ZN7cutlass13device_kernelIN5flash11enable_sm90INS1_16FlashAttnFwdSm90INS1_25CollectiveMainloopFwdSm90ILi2EN4cute5tupleIJNS5_1CILi1EEES8_S8_EEENS6_IJNS7_ILi128EEESA_NS7_ILi192EEEEEELi128ENS_6half_tEfNS_4arch4Sm90ELb1ELb0ELb0ELb0ELb0ELb0ELb0ELb1ELb1ELb1ELb1ELb0EEENS1_21CollectiveEpilogueFwdINS6_IJSA_SA_SA_EEES9_SD_SF_Li256ELb0ELb1ELb1ELb0EEENS1_19SingleTileSchedulerILb0ELb1ELb1ELi128EEEEEEEEEvNT_6ParamsE)
        /*03c8*/ 	.word	0x00000018


	//----- nvinfo : EIATTR_REGCOUNT
	.align		4
.L_197:
        /*03cc*/ 	.byte	0x04, 0x2f
        /*03ce*/ 	.short	(.L_199 - .L_198)
	.align		4
.L_198:
        /*03d0*/ 	.word	index@(_ZN7cutlass13device_kernelIN5flash11enable_sm90INS1_16FlashAttnFwdSm90INS1_25CollectiveMainloopFwdSm90ILi2EN4cute5tupleIJNS5_1CILi1EEES8_S8_EEENS6_IJNS7_ILi128EEENS7_ILi96EEENS7_ILi192EEEEEELi128ENS_6half_tEfNS_4arch4Sm90ELb0ELb1ELb0ELb1ELb0ELb1ELb0ELb1ELb1ELb1ELb1ELb0EEENS1_21CollectiveEpilogueFwdINS6_IJSA_SA_SB_EEES9_SE_SG_Li256ELb1ELb1ELb1ELb0EEENS1_36VarlenDynamicPersistentTileSchedulerILi128ELi96ELi256ELi128ELb1ELb1ELb1ELb1ELb0ELb1EEEEEEEEEvNT_6ParamsE)
        /*03d4*/ 	.word	0x000000a8


	//----- nvinfo : EIATTR_FRAME_SIZE
	.align		4
.L_199:
        /*03d8*/ 	.byte	0x04, 0x11
        /*03da*/ 	.short	(.L_201 - .L_200)
	.align		4
.L_200:
        /*03dc*/ 	.word	index@(_ZN7cutlass13device_kernelIN5flash11enable_sm90INS1_16FlashAttnFwdSm90INS1_25CollectiveMainloopFwdSm90ILi2EN4cute5tupleIJNS5_1CILi1EEES8_S8_EEENS6_IJNS7_ILi128EEENS7_ILi96EEENS7_ILi192EEEEEELi128ENS_6half_tEfNS_4arch4Sm90ELb0ELb1ELb0ELb1ELb0ELb1ELb0ELb1ELb1ELb1ELb1ELb0EEENS1_21CollectiveEpilogueFwdINS6_IJSA_SA_SB_EEES9_SE_SG_Li256ELb1ELb1ELb1ELb0EEENS1_36VarlenDynamicPersistentTileSchedulerILi128ELi96ELi256ELi128ELb1ELb1ELb1ELb1ELb0ELb1EEEEEEEEEvNT_6ParamsE)
        /*03e0*/ 	.word	0x000000b0


	//----- nvinfo : EIATTR_REGCOUNT
	.align		4
.L_201:
        /*03e4*/ 	.byte	0x04, 0x2f
        /*03e6*/ 	.short	(.L_203 - .L_202)
	.align		4
.L_202:
        /*03e8*/ 	.word	index@(_ZN7cutlass13device_kernelIN5flash11enable_sm90INS1_16FlashAttnFwdSm90INS1_25CollectiveMainloopFwdSm90ILi2EN4cute5tupleIJNS5_1CILi1EEES8_S8_EEENS6_IJNS7_ILi128EEENS7_ILi96EEENS7_ILi192EEEEEELi128ENS_6half_tEfNS_4arch4Sm90ELb0ELb1ELb0ELb1ELb0ELb0ELb0ELb1ELb1ELb1ELb1ELb0EEENS1_21CollectiveEpilogueFwdINS6_IJSA_SA_SB_EEES9_SE_SG_Li256ELb1ELb1ELb1ELb0EEENS1_36VarlenDynamicPersistentTileSchedulerILi128ELi96ELi256ELi128ELb1ELb1ELb1ELb1ELb0ELb1EEEEEEEEEvNT_6ParamsE)
        /*03ec*/ 	.word	0x000000a8


	//----- nvinfo : EIATTR_FRAME_SIZE
	.align		4
.L_203:
        /*03f0*/ 	.byte	0x04, 0x11
        /*03f2*/ 	.short	(.L_205 - .L_204)
	.align		4
.L_204:
        /*03f4*/ 	.word	index@(_ZN7cutlass13device_kernelIN5flash11enable_sm90INS1_16FlashAttnFwdSm90INS1_25CollectiveMainloopFwdSm90ILi2EN4cute5tupleIJNS5_1CILi1EEES8_S8_EEENS6_IJNS7_ILi128EEENS7_ILi96EEENS7_ILi192EEEEEELi128ENS_6half_tEfNS_4arch4Sm90ELb0ELb1ELb0ELb1ELb0ELb0ELb0ELb1ELb1ELb1ELb1ELb0EEENS1_21CollectiveEpilogueFwdINS6_IJSA_SA_SB_EEES9_SE_SG_Li256ELb1ELb1ELb1ELb0EEENS1_36VarlenDynamicPersistentTileSchedulerILi128ELi96ELi256ELi128ELb1ELb1ELb1ELb1ELb0ELb1EEEEEEEEEvNT_6ParamsE)
        /*03f8*/ 	.word	0x00000060


	//----- nvinfo : EIATTR_REGCOUNT
	.align		4
.L_205:
        /*03fc*/ 	.byte	0x04, 0x2f
        /*03fe*/ 	.short	(.L_207 - .L_206)
	.align		4
.L_206:
        /*0400*/ 	.word	index@(_ZN7cutlass13device_kernelIN5flash11enable_sm90INS1_16FlashAttnFwdSm90INS1_25CollectiveMainloopFwdSm90ILi2EN4cute5tupleIJNS5_1CILi1EEES8_S8_EEENS6_IJNS7_ILi128EEENS7_ILi96EEENS7_ILi192EEEEEELi128ENS_6half_tEfNS_4arch4Sm90ELb0ELb1ELb0ELb0ELb0ELb0ELb0ELb1ELb1ELb1ELb1ELb0EEENS1_21CollectiveEpilogueFwdINS6_IJSA_SA_SB_EEES9_SE_SG_Li256ELb0ELb1ELb1ELb0EEENS1_19SingleTileSchedulerILb0ELb1ELb1ELi128EEEEEEEEEvNT_6ParamsE)
        /*0404*/ 	.word	0x000000a8


	//----- nvinfo : EIATTR_FRAME_SIZE
	.align		4
.L_207:
        /*0408*/ 	.byte	0x04, 0x11
        /*040a*/ 	.short	(.L_209 - .L_208)
	.align		4
.L_208:
        /*040c*/ 	.word	index@(_ZN7cutlass13device_kernelIN5flash11enable_sm90INS1_16FlashAttnFwdSm90INS1_25CollectiveMainloopFwdSm90ILi2EN4cute5tupleIJNS5_1CILi1EEES8_S8_EEENS6_IJNS7_ILi128EEENS7_ILi96EEENS7_ILi192EEEEEELi128ENS_6half_tEfNS_4arch4Sm90ELb0ELb1ELb0ELb0ELb0ELb0ELb0ELb1ELb1ELb1ELb1ELb0EEENS1_21CollectiveEpilogueFwdINS6_IJSA_SA_SB_EEES9_SE_SG_Li256ELb0ELb1ELb1ELb0EEENS1_19SingleTileSchedulerILb0ELb1ELb1ELi128EEEEEEEEEvNT_6ParamsE)
        /*0410*/ 	.word	0x00000018


	//----- nvinfo : EIATTR_REGCOUNT
	.align		4
.L_209:
        /*0414*/ 	.byte	0x04, 0x2f
        /*0416*/ 	.short	(.L_211 - .L_210)
	.align		4
.L_210:
        /*0418*/ 	.word	index@(_ZN7cutlass13device_kernelIN5flash11enable_sm90INS1_16FlashAttnFwdSm90INS1_25CollectiveMainloopFwdSm90ILi2EN4cute5tupleIJNS5_1CILi1EEES8_S8_EEENS6_IJNS7_ILi128EEESA_NS7_ILi192EEEEEELi128ENS_6half_tEfNS_4arch4Sm90ELb0ELb0ELb0ELb1ELb0ELb1ELb0ELb1ELb1ELb1ELb1ELb0EEENS1_21CollectiveEpilogueFwdINS6_IJSA_SA_SA_EEES9_SD_SF_Li256ELb1ELb1ELb1ELb0EEENS1_36VarlenDynamicPersistentTileSchedulerILi128ELi128ELi256ELi128ELb1ELb1ELb1ELb0ELb1ELb1EEEEEEEEEvNT_6ParamsE)
        /*041c*/ 	.word	0x000000a8


	//----- nvinfo : EIATTR_FRAME_SIZE
	.align		4
.L_211:
        /*0420*/ 	.byte	0x04, 0x11
        /*0422*/ 	.short	(.L_213 - .L_212)
	.align		4
.L_212:
        /*0424*/ 	.word	index@(_ZN7cutlass13device_kernelIN5flash11enable_sm90INS1_16FlashAttnFwdSm90INS1_25CollectiveMainloopFwdSm90ILi2EN4cute5tupleIJNS5_1CILi1EEES8_S8_EEENS6_IJNS7_ILi128EEESA_NS7_ILi192EEEEEELi128ENS_6half_tEfNS_4arch4Sm90ELb0ELb0ELb0ELb1ELb0ELb1ELb0ELb1ELb1ELb1ELb1ELb0EEENS1_21CollectiveEpilogueFwdINS6_IJSA_SA_SA_EEES9_SD_SF_Li256ELb1ELb1ELb1ELb0EEENS1_36VarlenDynamicPersistentTileSchedulerILi128ELi128ELi256ELi128ELb1ELb1ELb1ELb0ELb1ELb1EEEEEEEEEvNT_6ParamsE)
        /*0428*/ 	.word	0x000000b0


	//----- nvinfo : EIATTR_REGCOUNT
	.align		4
.L_213:
        /*042c*/ 	.byte	0x04, 0x2f
        /*042e*/ 	.short	(.L_215 - .L_214)
	.align		4
.L_214:
        /*0430*/ 	.word	index@(_ZN7cutlass13device_kernelIN5flash11enable_sm90INS1_16FlashAttnFwdSm90INS1_25CollectiveMainloopFwdSm90ILi2EN4cute5tupleIJNS5_1CILi1EEES8_S8_EEENS6_IJNS7_ILi128EEESA_NS7_ILi192EEEEEELi128ENS_6half_tEfNS_4arch4Sm90ELb0ELb0ELb0ELb1ELb0ELb0ELb0ELb1ELb1ELb1ELb1ELb0EEENS1_21CollectiveEpilogueFwdINS6_IJSA_SA_SA_EEES9_SD_SF_Li256ELb1ELb1ELb1ELb0EEENS1_36VarlenDynamicPersistentTileSchedulerILi128ELi128ELi256ELi128ELb1ELb1ELb1ELb0ELb1ELb1EEEEEEEEEvNT_6ParamsE)
        /*0434*/ 	.word	0x000000a8


	//----- nvinfo : EIATTR_FRAME_SIZE
	.align		4
.L_215:
        /*0438*/ 	.byte	0x04, 0x11
        /*043a*/ 	.short	(.L_217 - .L_216)
	.align		4
.L_216:
        /*043c*/ 	.word	index@(_ZN7cutlass13device_kernelIN5flash11enable_sm90INS1_16FlashAttnFwdSm90INS1_25CollectiveMainloopFwdSm90ILi2EN4cute5tupleIJNS5_1CILi1EEES8_S8_EEENS6_IJNS7_ILi128EEESA_NS7_ILi192EEEEEELi128ENS_6half_tEfNS_4arch4Sm90ELb0ELb0ELb0ELb1ELb0ELb0ELb0ELb1ELb1ELb1ELb1ELb0EEENS1_21CollectiveEpilogueFwdINS6_IJSA_SA_SA_EEES9_SD_SF_Li256ELb1ELb1ELb1ELb0EEENS1_36VarlenDynamicPersistentTileSchedulerILi128ELi128ELi256ELi128ELb1ELb1ELb1ELb0ELb1ELb1EEEEEEEEEvNT_6ParamsE)
        /*0440*/ 	.word	0x00000060


	//----- nvinfo : EIATTR_REGCOUNT
	.align		4
.L_217:
        /*0444*/ 	.byte	0x04, 0x2f
        /*0446*/ 	.short	(.L_219 - .L_218)
	.align		4
.L_218:
        /*0448*/ 	.word	index@(_ZN7cutlass13device_kernelIN5flash11enable_sm90INS1_16FlashAttnFwdSm90INS1_25CollectiveMainloopFwdSm90ILi2EN4cute5tupleIJNS5_1CILi1EEES8_S8_EEENS6_IJNS7_ILi128EEESA_NS7_ILi192EEEEEELi128ENS_6half_tEfNS_4arch4Sm90ELb0ELb0ELb0ELb0ELb0ELb0ELb0ELb1ELb1ELb1ELb1ELb0EEENS1_21CollectiveEpilogueFwdINS6_IJSA_SA_SA_EEES9_SD_SF_Li256ELb0ELb1ELb1ELb0EEENS1_19SingleTileSchedulerILb0ELb1ELb1ELi128EEEEEEEEEvNT_6ParamsE)
        /*044c*/ 	.word	0x000000a8


	//----- nvinfo : EIATTR_FRAME_SIZE
	.align		4
.L_219:
        /*0450*/ 	.byte	0x04, 0x11
        /*0452*/ 	.short	(.L_221 - .L_220)
	.align		4
.L_220:
        /*0454*/ 	.word	index@(_ZN7cutlass13device_kernelIN5flash11enable_sm90INS1_16FlashAttnFwdSm90INS1_25CollectiveMainloopFwdSm90ILi2EN4cute5tupleIJNS5_1CILi1EEES8_S8_EEENS6_IJNS7_ILi128EEESA_NS7_ILi192EEEEEELi128ENS_6half_tEfNS_4arch4Sm90ELb0ELb0ELb0ELb0ELb0ELb0ELb0ELb1ELb1ELb1ELb1ELb0EEENS1_21CollectiveEpilogueFwdINS6_IJSA_SA_SA_EEES9_SD_SF_Li256ELb0ELb1ELb1ELb0EEENS1_19SingleTileSchedulerILb0ELb1ELb1ELi128EEEEEEEEEvNT_6ParamsE)
        /*0458*/ 	.word	0x00000018


	//----- nvinfo : EIATTR_MIN_STACK_SIZE
	.align		4
.L_221:
        /*045c*/ 	.byte	0x04, 0x12
        /*045e*/ 	.short	(.L_223 - .L_222)
	.align		4
.L_222:
        /*0460*/ 	.word	index@(_ZN7cutlass13device_kernelIN5flash11enable_sm90INS1_16FlashAttnFwdSm90INS1_25CollectiveMainloopFwdSm90ILi2EN4cute5tupleIJNS5_1CILi1EEES8_S8_EEENS6_IJNS7_ILi128EEESA_NS7_ILi192EEEEEELi128ENS_6half_tEfNS_4arch4Sm90ELb0ELb0ELb0ELb0ELb0ELb0ELb0ELb1ELb1ELb1ELb1ELb0EEENS1_21CollectiveEpilogueFwdINS6_IJSA_SA_SA_EEES9_SD_SF_Li256ELb0ELb1ELb1ELb0EEENS1_19SingleTileSchedulerILb0ELb1ELb1ELi128EEEEEEEEEvNT_6ParamsE)
        /*0464*/ 	.word	0x00000018


	//----- nvinfo : EIATTR_MIN_STACK_SIZE
	.align		4
.L_223:
        /*0468*/ 	.byte	0x04, 0x12
        /*046a*/ 	.short	(.L_225 - .L_224)
	.align		4
.L_224:
        /*046c*/ 	.word	index@(_ZN7cutlass13device_kernelIN5flash11enable_sm90INS1_16FlashAttnFwdSm90INS1_25CollectiveMainloopFwdSm90ILi2EN4cute5tupleIJNS5_1CILi1EEES8_S8_EEENS6_IJNS7_ILi128EEESA_NS7_ILi192EEEEEELi128ENS_6half_tEfNS_4arch4Sm90ELb0ELb0ELb0ELb1ELb0ELb0ELb0ELb1ELb1ELb1ELb1ELb0EEENS1_21CollectiveEpilogueFwdINS6_IJSA_SA_SA_EEES9_SD_SF_Li256ELb1ELb1ELb1ELb0EEENS1_36VarlenDynamicPersistentTileSchedulerILi128ELi128ELi256ELi128ELb1ELb1ELb1ELb0ELb1ELb1EEEEEEEEEvNT_6ParamsE)
        /*0470*/ 	.word	0x00000060


	//----- nvinfo : EIATTR_MIN_STACK_SIZE
	.align		4
.L_225:
        /*0474*/ 	.byte	0x04, 0x12
        /*0476*/ 	.short	(.L_227 - .L_226)
	.align		4
.L_226:
        /*0478*/ 	.word	index@(_ZN7cutlass13device_kernelIN5flash11enable_sm90INS1_16FlashAttnFwdSm90INS1_25CollectiveMainloopFwdSm90ILi2EN4cute5tupleIJNS5_1CILi1EEES8_S8_EEENS6_IJNS7_ILi128EEESA_NS7_ILi192EEEEEELi128ENS_6half_tEfNS_4arch4Sm90ELb0ELb0ELb0ELb1ELb0ELb1ELb0ELb1ELb1ELb1ELb1ELb0EEENS1_21CollectiveEpilogueFwdINS6_IJSA_SA_SA_EEES9_SD_SF_Li256ELb1ELb1ELb1ELb0EEENS1_36VarlenDynamicPersistentTileSchedulerILi128ELi128ELi256ELi128ELb1ELb1ELb1ELb0ELb1ELb1EEEEEEEEEvNT_6ParamsE)
        /*047c*/ 	.word	0x000000b0


	//----- nvinfo : EIATTR_MIN_STACK_SIZE
	.align		4
.L_227:
        /*0480*/ 	.byte	0x04, 0x12
        /*0482*/ 	.short	(.L_229 - .L_228)
	.align		4
.L_228:
        /*0484*/ 	.word	index@(_ZN7cutlass13device_kernelIN5flash11enable_sm90INS1_16FlashAttnFwdSm90INS1_25CollectiveMainloopFwdSm90ILi2EN4cute5tupleIJNS5_1CILi1EEES8_S8_EEENS6_IJNS7_ILi128EEENS7_ILi96EEENS7_ILi192EEEEEELi128ENS_6half_tEfNS_4arch4Sm90ELb0ELb1ELb0ELb0ELb0ELb0ELb0ELb1ELb1ELb1ELb1ELb0EEENS1_21CollectiveEpilogueFwdINS6_IJSA_SA_SB_EEES9_SE_SG_Li256ELb0ELb1ELb1ELb0EEENS1_19SingleTileSchedulerILb0ELb1ELb1ELi128EEEEEEEEEvNT_6ParamsE)
        /*0488*/ 	.word	0x00000018


	//----- nvinfo : EIATTR_MIN_STACK_SIZE
	.align		4
.L_229:
        /*048c*/ 	.byte	0x04, 0x12
        /*048e*/ 	.short	(.L_231 - .L_230)
	.align		4
.L_230:
        /*0490*/ 	.word	index@(_ZN7cutlass13device_kernelIN5flash11enable_sm90INS1_16FlashAttnFwdSm90INS1_25CollectiveMainloopFwdSm90ILi2EN4cute5tupleIJNS5_1CILi1EEES8_S8_EEENS6_IJNS7_ILi128EEENS7_ILi96EEENS7_ILi192EEEEEELi128ENS_6half_tEfNS_4arch4Sm90ELb0ELb1ELb0ELb1ELb0ELb0ELb0ELb1ELb1ELb1ELb1ELb0EEENS1_21CollectiveEpilogueFwdINS6_IJSA_SA_SB_EEES9_SE_SG_Li256ELb1ELb1ELb1ELb0EEENS1_36VarlenDynamicPersistentTileSchedulerILi128ELi96ELi256ELi128ELb1ELb1ELb1ELb1ELb0ELb1EEEEEEEEEvNT_6ParamsE)
        /*0494*/ 	.word	0x00000060


	//----- nvinfo : EIATTR_MIN_STACK_SIZE
	.align		4
.L_231:
        /*0498*/ 	.byte	0x04, 0x12
        /*049a*/ 	.short	(.L_233 - .L_232)
	.align		4
.L_232:
        /*049c*/ 	.word	index@(_ZN7cutlass13device_kernelIN5flash11enable_sm90INS1_16FlashAttnFwdSm90INS1_25CollectiveMainloopFwdSm90ILi2EN4cute5tupleIJNS5_1CILi1EEES8_S8_EEENS6_IJNS7_ILi128EEENS7_ILi96EEENS7_ILi192EEEEEELi128ENS_6half_tEfNS_4arch4Sm90ELb0ELb1ELb0ELb1ELb0ELb1ELb0ELb1ELb1ELb1ELb1ELb0EEENS1_21CollectiveEpilogueFwdINS6_IJSA_SA_SB_EEES9_SE_SG_Li256ELb1ELb1ELb1ELb0EEENS1_36VarlenDynamicPersistentTileSchedulerILi128ELi96ELi256ELi128ELb1ELb1ELb1ELb1ELb0ELb1EEEEEEEEEvNT_6ParamsE)
        /*04a0*/ 	.word	0x000000b0


	//----- nvinfo : EIATTR_MIN_STACK_SIZE
	.align		4
.L_233:
        /*04a4*/ 	.byte	0x04, 0x12
        /*04a6*/ 	.short	(.L_235 - .L_234)
	.align		4
.L_234:
        /*04a8*/ 	.word	index@(_ZN7cutlass13device_kernelIN5flash11enable_sm90INS1_16FlashAttnFwdSm90INS1_25CollectiveMainloopFwdSm90ILi2EN4cute5tupleIJNS5_1CILi1EEES8_S8_EEENS6_IJNS7_ILi128EEESA_NS7_ILi192EEEEEELi128ENS_6half_tEfNS_4arch4Sm90ELb1ELb0ELb0ELb0ELb0ELb0ELb0ELb1ELb1ELb1ELb1ELb0EEENS1_21CollectiveEpilogueFwdINS6_IJSA_SA_SA_EEES9_SD_SF_Li256ELb0ELb1ELb1ELb0EEENS1_19SingleTileSchedulerILb0ELb1ELb1ELi128EEEEEEEEEvNT_6ParamsE)
        /*04ac*/ 	.word	0x00000018


	//----- nvinfo : EIATTR_MIN_STACK_SIZE
	.align		4
.L_235:
        /*04b0*/ 	.byte	0x04, 0x12
        /*04b2*/ 	.short	(.L_237 - .L_236)
	.align		4
.L_236:
        /*04b4*/ 	.word	index@(_ZN7cutlass13device_kernelIN5flash11enable_sm90INS1_16FlashAttnFwdSm90INS1_25CollectiveMainloopFwdSm90ILi2EN4cute5tupleIJNS5_1CILi1EEES8_S8_EEENS6_IJNS7_ILi128EEESA_NS7_ILi192EEEEEELi128ENS_6half_tEfNS_4arch4Sm90ELb1ELb0ELb0ELb1ELb0ELb0ELb0ELb1ELb1ELb1ELb1ELb0EEENS1_21CollectiveEpilogueFwdINS6_IJSA_SA_SA_EEES9_SD_SF_Li256ELb1ELb1ELb1ELb0EEENS1_36VarlenDynamicPersistentTileSchedulerILi128ELi128ELi256ELi128ELb1ELb1ELb1ELb1ELb1ELb1EEEEEEEEEvNT_6ParamsE)
        /*04b8*/ 	.word	0x00000068


	//----- nvinfo : EIATTR_MIN_STACK_SIZE
	.align		4
.L_237:
        /*04bc*/ 	.byte	0x04, 0x12
        /*04be*/ 	.short	(.L_239 - .L_238)
	.align		4
.L_238:
        /*04c0*/ 	.word	index@(_ZN7cutlass13device_kernelIN5flash11enable_sm90INS1_16FlashAttnFwdSm90INS1_25CollectiveMainloopFwdSm90ILi2EN4cute5tupleIJNS5_1CILi1EEES8_S8_EEENS6_IJNS7_ILi128EEESA_NS7_ILi192EEEEEELi128ENS_6half_tEfNS_4arch4Sm90ELb1ELb0ELb0ELb1ELb0ELb1ELb0ELb1ELb1ELb1ELb1ELb0EEENS1_21CollectiveEpilogueFwdINS6_IJSA_SA_SA_EEES9_SD_SF_Li256ELb1ELb1ELb1ELb0EEENS1_36VarlenDynamicPersistentTileSchedulerILi128ELi128ELi256ELi128ELb1ELb1ELb1ELb1ELb1ELb1EEEEEEEEEvNT_6ParamsE)
        /*04c4*/ 	.word	0x000000b8


	//----- nvinfo : EIATTR_MIN_STACK_SIZE
	.align		4
.L_239:
        /*04c8*/ 	.byte	0x04, 0x12
        /*04ca*/ 	.short	(.L_241 - .L_240)
	.align		4
.L_240:
        /*04cc*/ 	.word	index@(_ZN7cutlass13device_kernelIN5flash11enable_sm90INS1_16FlashAttnFwdSm90INS1_25CollectiveMainloopFwdSm90ILi2EN4cute5tupleIJNS5_1CILi1EEES8_S8_EEENS6_IJNS7_ILi64EEESA_SA_EEELi512ENS_6half_tEfNS_4arch4Sm90ELb0ELb0ELb0ELb0ELb0ELb0ELb0ELb0ELb0ELb1ELb1ELb0EEENS1_21CollectiveEpilogueFwdINS6_IJSA_NS7_ILi512EEESA_EEES9_SC_SE_Li256ELb0ELb1ELb1ELb0EEENS1_19SingleTileSchedulerILb0ELb1ELb1ELi64EEEEEEEEEvNT_6ParamsE)
        /*04d0*/ 	.word	0x00000018


	//----- nvinfo : EIATTR_MIN_STACK_SIZE
	.align		4
.L_241:
        /*04d4*/ 	.byte	0x04, 0x12
        /*04d6*/ 	.short	(.L_243 - .L_242)
	.align		4
.L_242:
        /*04d8*/ 	.word	index@(_ZN7cutlass13device_kernelIN5flash11enable_sm90INS1_16FlashAttnFwdSm90INS1_25CollectiveMainloopFwdSm90ILi2EN4cute5tupleIJNS5_1CILi1EEES8_S8_EEENS6_IJNS7_ILi64EEESA_SA_EEELi512ENS_6half_tEfNS_4arch4Sm90ELb0ELb0ELb0ELb0ELb0ELb0ELb1ELb0ELb0ELb1ELb1ELb0EEENS1_21CollectiveEpilogueFwdINS6_IJSA_NS7_ILi512EEESA_EEES9_SC_SE_Li256ELb0ELb1ELb1ELb0EEENS1_19SingleTileSchedulerILb0ELb1ELb1ELi64EEEEEEEEEvNT_6ParamsE)
        /*04dc*/ 	.word	0x00000030


	//----- nvinfo : EIATTR_MIN_STACK_SIZE
	.align		4
.L_243:
        /*04e0*/ 	.byte	0x04, 0x12
        /*04e2*/ 	.short	(.L_245 - .L_244)
	.align		4
.L_244:
        /*04e4*/ 	.word	index@(_ZN7cutlass13device_kernelIN5flash11enable_sm90INS1_16FlashAttnFwdSm90INS1_25CollectiveMainloopFwdSm90ILi2EN4cute5tupleIJNS5_1CILi1EEES8_S8_EEENS6_IJNS7_ILi64EEESA_SA_EEELi512ENS_6half_tEfNS_4arch4Sm90ELb0ELb0ELb0ELb1ELb0ELb0ELb0ELb0ELb0ELb1ELb1ELb0EEENS1_21CollectiveEpilogueFwdINS6_IJSA_NS7_ILi512EEESA_EEES9_SC_SE_Li256ELb1ELb1ELb1ELb0EEENS1_36VarlenDynamicPersistentTileSchedulerILi64ELi64ELi256ELi128ELb1ELb1ELb1ELb0ELb1ELb1EEEEEEEEEvNT_6ParamsE)
        /*04e8*/ 	.word	0x00000068


	//----- nvinfo : EIATTR_MIN_STACK_SIZE
	.align		4
.L_245:
        /*04ec*/ 	.byte	0x04, 0x12
        /*04ee*/ 	.short	(.L_247 - .L_246)
	.align		4
.L_246:
        /*04f0*/ 	.word	index@(_ZN7cutlass13device_kernelIN5flash11enable_sm90INS1_16FlashAttnFwdSm90INS1_25CollectiveMainloopFwdSm90ILi2EN4cute5tupleIJNS5_1CILi1EEES8_S8_EEENS6_IJNS7_ILi64EEESA_SA_EEELi512ENS_6half_tEfNS_4arch4Sm90ELb0ELb0ELb0ELb1ELb0ELb1ELb0ELb0ELb0ELb1ELb1ELb0EEENS1_21CollectiveEpilogueFwdINS6_IJSA_NS7_ILi512EEESA_EEES9_SC_SE_Li256ELb1ELb1ELb1ELb0EEENS1_36VarlenDynamicPersistentTileSchedulerILi64ELi64ELi256ELi128ELb1ELb1ELb1ELb0ELb1ELb1EEEEEEEEEvNT_6ParamsE)
        /*04f4*/ 	.word	0x00000078


	//----- nvinfo : EIATTR_MIN_STACK_SIZE
	.align		4
.L_247:
        /*04f8*/ 	.byte	0x04, 0x12
        /*04fa*/ 	.short	(.L_249 - .L_248)
	.align		4
.L_248:
        /*04fc*/ 	.word	index@(_ZN7cutlass13device_kernelIN5flash11enable_sm90INS1_16FlashAttnFwdSm90INS1_25CollectiveMainloopFwdSm90ILi2EN4cute5tupleIJNS5_1CILi1EEES8_S8_EEENS6_IJNS7_ILi64EEESA_SA_EEELi512ENS_6half_tEfNS_4arch4Sm90ELb0ELb0ELb0ELb1ELb0ELb0ELb1ELb0ELb0ELb1ELb1ELb0EEENS1_21CollectiveEpilogueFwdINS6_IJSA_NS7_ILi512EEESA_EEES9_SC_SE_Li256ELb1ELb1ELb1ELb0EEENS1_36VarlenDynamicPersistentTileSchedulerILi64ELi64ELi256ELi128ELb1ELb1ELb1ELb0ELb1ELb1EEEEEEEEEvNT_6ParamsE)
        /*0500*/ 	.word	0x00000078


	//----- nvinfo : EIATTR_MIN_STACK_SIZE
	.align		4
.L_249:
        /*0504*/ 	.byte	0x04, 0x12
        /*0506*/ 	.short	(.L_251 - .L_250)
	.align		4
.L_250:
        /*0508*/ 	.word	index@(_ZN7cutlass13device_kernelIN5flash11enable_sm90INS1_16FlashAttnFwdSm90INS1_25CollectiveMainloopFwdSm90ILi2EN4cute5tupleIJNS5_1CILi1EEES8_S8_EEENS6_IJNS7_ILi64EEESA_SA_EEELi512ENS_6half_tEfNS_4arch4Sm90ELb0ELb0ELb0ELb1ELb0ELb1ELb1ELb0ELb0ELb1ELb1ELb0EEENS1_21CollectiveEpilogueFwdINS6_IJSA_NS7_ILi512EEESA_EEES9_SC_SE_Li256ELb1ELb1ELb1ELb0EEENS1_36VarlenDynamicPersistentTileSchedulerILi64ELi64ELi256ELi128ELb1ELb1ELb1ELb0ELb1ELb1EEEEEEEEEvNT_6ParamsE)
        /*050c*/ 	.word	0x00000090


	//----- nvinfo : EIATTR_MIN_STACK_SIZE
	.align		4
.L_251:
        /*0510*/ 	.byte	0x04, 0x12
        /*0512*/ 	.short	(.L_253 - .L_252)
	.align		4
.L_252:
        /*0514*/ 	.word	index@(_ZN7cutlass13device_kernelIN5flash11enable_sm90INS1_16FlashAttnFwdSm90INS1_25CollectiveMainloopFwdSm90ILi2EN4cute5tupleIJNS5_1CILi1EEES8_S8_EEENS6_IJNS7_ILi64EEESA_SA_EEELi512ENS_6half_tEfNS_4arch4Sm90ELb0ELb1ELb0ELb0ELb0ELb0ELb0ELb0ELb0ELb1ELb1ELb0EEENS1_21CollectiveEpilogueFwdINS6_IJSA_NS7_ILi512EEESA_EEES9_SC_SE_Li256ELb0ELb1ELb1ELb0EEENS1_19SingleTileSchedulerILb0ELb1ELb1ELi64EEEEEEEEEvNT_6ParamsE)
        /*0518*/ 	.word	0x00000010


	//----- nvinfo : EIATTR_MIN_STACK_SIZE
	.align		4
.L_253:
        /*051c*/ 	.byte	0x04, 0x12
        /*051e*/ 	.short	(.L_255 - .L_254)
	.align		4
.L_254:
        /*0520*/ 	.word	index@(_ZN7cutlass13device_kernelIN5flash11enable_sm90INS1_16FlashAttnFwdSm90INS1_25CollectiveMainloopFwdSm90ILi2EN4cute5tupleIJNS5_1CILi1EEES8_S8_EEENS6_IJNS7_ILi64EEESA_SA_EEELi512ENS_6half_tEfNS_4arch4Sm90ELb0ELb1ELb0ELb0ELb0ELb0ELb1ELb0ELb0ELb1ELb1ELb0EEENS1_21CollectiveEpilogueFwdINS6_IJSA_NS7_ILi512EEESA_EEES9_SC_SE_Li256ELb0ELb1ELb1ELb0EEENS1_19SingleTileSchedulerILb0ELb1ELb1ELi64EEEEEEEEEvNT_6ParamsE)
        /*0524*/ 	.word	0x00000038


	//----- nvinfo : EIATTR_MIN_STACK_SIZE
	.align		4
.L_255:
        /*0528*/ 	.byte	0x04, 0x12
        /*052a*/ 	.short	(.L_257 - .L_256)
	.align		4
.L_256:
        /*052c*/ 	.word	index@(_ZN7cutlass13device_kernelIN5flash11enable_sm90INS1_16FlashAttnFwdSm90INS1_25CollectiveMainloopFwdSm90ILi2EN4cute5tupleIJNS5_1CILi1EEES8_S8_EEENS6_IJNS7_ILi64EEESA_SA_EEELi512ENS_6half_tEfNS_4arch4Sm90ELb0ELb1ELb0ELb1ELb0ELb0ELb0ELb0ELb0ELb1ELb1ELb0EEENS1_21CollectiveEpilogueFwdINS6_IJSA_NS7_ILi512EEESA_EEES9_SC_SE_Li256ELb1ELb1ELb1ELb0EEENS1_36VarlenDynamicPersistentTileSchedulerILi64ELi64ELi256ELi128ELb1ELb1ELb1ELb1ELb0ELb1EEEEEEEEEvNT_6ParamsE)
        /*0530*/ 	.word	0x00000060


	//----- nvinfo : EIATTR_MIN_STACK_SIZE
	.align		4
.L_257:
        /*0534*/ 	.byte	0x04, 0x12
        /*0536*/ 	.short	(.L_259 - .L_258)
	.align		4
.L_258:
        /*0538*/ 	.word	index@(_ZN7cutlass13device_kernelIN5flash11enable_sm90INS1_16FlashAttnFwdSm90INS1_25CollectiveMainloopFwdSm90ILi2EN4cute5tupleIJNS5_1CILi1EEES8_S8_EEENS6_IJNS7_ILi64EEESA_SA_EEELi512ENS_6half_tEfNS_4arch4Sm90ELb0ELb1ELb0ELb1ELb0ELb1ELb0ELb0ELb0ELb1ELb1ELb0EEENS1_21CollectiveEpilogueFwdINS6_IJSA_NS7_ILi512EEESA_EEES9_SC_SE_Li256ELb1ELb1ELb1ELb0EEENS1_36VarlenDynamicPersistentTileSchedulerILi64ELi64ELi256ELi128ELb1ELb1ELb1ELb1ELb0ELb1EEEEEEEEEvNT_6ParamsE)
        /*053c*/ 	.word	0x00000070


	//----- nvinfo : EIATTR_MIN_STACK_SIZE
	.align		4
.L_259:
        /*0540*/ 	.byte	0x04, 0x12
        /*0542*/ 	.short	(.L_261 - .L_260)
	.align		4
.L_260:
        /*0544*/ 	.word	index@(_ZN7cutlass13device_kernelIN5flash11enable_sm90INS1_16FlashAttnFwdSm90INS1_25CollectiveMainloopFwdSm90ILi2EN4cute5tupleIJNS5_1CILi1EEES8_S8_EEENS6_IJNS7_ILi64EEESA_SA_EEELi512ENS_6half_tEfNS_4arch4Sm90ELb0ELb1ELb0ELb1ELb0ELb0ELb1ELb0ELb0ELb1ELb1ELb0EEENS1_21CollectiveEpilogueFwdINS6_IJSA_NS7_ILi512EEESA_EEES9_SC_SE_Li256ELb1ELb1ELb1ELb0EEENS1_36VarlenDynamicPersistentTileSchedulerILi64ELi64ELi256ELi128ELb1ELb1ELb1ELb1ELb0ELb1EEEEEEEEEvNT_6ParamsE)
        /*0548*/ 	.word	0x00000078


	//----- nvinfo : EIATTR_MIN_STACK_SIZE
	.align		4
.L_261:
        /*054c*/ 	.byte	0x04, 0x12
        /*054e*/ 	.short	(.L_263 - .L_262)
	.align		4
.L_262:
        /*0550*/ 	.word	index@(_ZN7cutlass13device_kernelIN5flash11enable_sm90INS1_16FlashAttnFwdSm90INS1_25CollectiveMainloopFwdSm90ILi2EN4cute5tupleIJNS5_1CILi1EEES8_S8_EEENS6_IJNS7_ILi64EEESA_SA_EEELi512ENS_6half_tEfNS_4arch4Sm90ELb0ELb1ELb0ELb1ELb0ELb1ELb1ELb0ELb0ELb1ELb1ELb0EEENS1_21CollectiveEpilogueFwdINS6_IJSA_NS7_ILi512EEESA_EEES9_SC_SE_Li256ELb1ELb1ELb1ELb0EEENS1_36VarlenDynamicPersistentTileSchedulerILi64ELi64ELi256ELi128ELb1ELb1ELb1ELb1ELb0ELb1EEEEEEEEEvNT_6ParamsE)
        /*0554*/ 	.word	0x00000090


	//----- nvinfo : EIATTR_MIN_STACK_SIZE
	.align		4
.L_263:
        /*0558*/ 	.byte	0x04, 0x12
        /*055a*/ 	.short	(.L_265 - .L_264)
	.align		4
.L_264:
        /*055c*/ 	.word	index@(_ZN7cutlass13device_kernelIN5flash11enable_sm90INS1_16FlashAttnFwdSm90INS1_25CollectiveMainloopFwdSm90ILi2EN4cute5tupleIJNS5_1CILi1EEES8_S8_EEENS6_IJNS7_ILi64EEESA_SA_EEELi512ENS_6half_tEfNS_4arch4Sm90ELb1ELb0ELb0ELb0ELb0ELb0ELb0ELb0ELb0ELb1ELb1ELb0EEENS1_21CollectiveEpilogueFwdINS6_IJSA_NS7_ILi512EEESA_EEES9_SC_SE_Li256ELb0ELb1ELb1ELb0EEENS1_19SingleTileSchedulerILb0ELb1ELb1ELi64EEEEEEEEEvNT_6ParamsE)
        /*0560*/ 	.word	0x00000010


	//----- nvinfo : EIATTR_MIN_STACK_SIZE
	.align		4
.L_265:
        /*0564*/ 	.byte	0x04, 0x12
        /*0566*/ 	.short	(.L_267 - .L_266)
	.align		4
.L_266:
        /*0568*/ 	.word	index@(_ZN7cutlass13device_kernelIN5flash11enable_sm90INS1_16FlashAttnFwdSm90INS1_25CollectiveMainloopFwdSm90ILi2EN4cute5tupleIJNS5_1CILi1EEES8_S8_EEENS6_IJNS7_ILi64EEESA_SA_EEELi512ENS_6half_tEfNS_4arch4Sm90ELb1ELb0ELb0ELb0ELb0ELb0ELb1ELb0ELb0ELb1ELb1ELb0EEENS1_21CollectiveEpilogueFwdINS6_IJSA_NS7_ILi512EEESA_EEES9_SC_SE_Li256ELb0ELb1ELb1ELb0EEENS1_19SingleTileSchedulerILb0ELb1ELb1ELi64EEEEEEEEEvNT_6ParamsE)
        /*056c*/ 	.word	0x00000038


	//----- nvinfo : EIATTR_MIN_STACK_SIZE
	.align		4
.L_267:
        /*0570*/ 	.byte	0x04, 0x12
        /*0572*/ 	.short	(.L_269 - .L_268)
	.align		4
.L_268:
        /*0574*/ 	.word	index@(_ZN7cutlass13device_kernelIN5flash11enable_sm90INS1_16FlashAttnFwdSm90INS1_25CollectiveMainloopFwdSm90ILi2EN4cute5tupleIJNS5_1CILi1EEES8_S8_EEENS6_IJNS7_ILi64EEESA_SA_EEELi512ENS_6half_tEfNS_4arch4Sm90ELb1ELb0ELb0ELb1ELb0ELb0ELb0ELb0ELb0ELb1ELb1ELb0EEENS1_21CollectiveEpilogueFwdINS6_IJSA_NS7_ILi512EEESA_EEES9_SC_SE_Li256ELb1ELb1ELb1ELb0EEENS1_36VarlenDynamicPersistentTileSchedulerILi64ELi64ELi256ELi128ELb1ELb1ELb1ELb1ELb1ELb1EEEEEEEEEvNT_6ParamsE)
        /*0578*/ 	.word	0x00000068


	//----- nvinfo : EIATTR_MIN_STACK_SIZE
	.align		4
.L_269:
        /*057c*/ 	.byte	0x04, 0x12
        /*057e*/ 	.short	(.L_271 - .L_270)
	.align		4
.L_270:
        /*0580*/ 	.word	index@(_ZN7cutlass13device_kernelIN5flash11enable_sm90INS1_16FlashAttnFwdSm90INS1_25CollectiveMainloopFwdSm90ILi2EN4cute5tupleIJNS5_1CILi1EEES8_S8_EEENS6_IJNS7_ILi64EEESA_SA_EEELi512ENS_6half_tEfNS_4arch4Sm90ELb1ELb0ELb0ELb1ELb0ELb1ELb0ELb0ELb0ELb1ELb1ELb0EEENS1_21CollectiveEpilogueFwdINS6_IJSA_NS7_ILi512EEESA_EEES9_SC_SE_Li256ELb1ELb1ELb1ELb0EEENS1_36VarlenDynamicPersistentTileSchedulerILi64ELi64ELi256ELi128ELb1ELb1ELb1ELb1ELb1ELb1EEEEEEEEEvNT_6ParamsE)
        /*0584*/ 	.word	0x00000070


	//----- nvinfo : EIATTR_MIN_STACK_SIZE
	.align		4
.L_271:
        /*0588*/ 	.byte	0x04, 0x12
        /*058a*/ 	.short	(.L_273 - .L_272)
	.align		4
.L_272:
        /*058c*/ 	.word	index@(_ZN7cutlass13device_kernelIN5flash11enable_sm90INS1_16FlashAttnFwdSm90INS1_25CollectiveMainloopFwdSm90ILi2EN4cute5tupleIJNS5_1CILi1EEES8_S8_EEENS6_IJNS7_ILi64EEESA_SA_EEELi512ENS_6half_tEfNS_4arch4Sm90ELb1ELb0ELb0ELb1ELb0ELb0ELb1ELb0ELb0ELb1ELb1ELb0EEENS1_21CollectiveEpilogueFwdINS6_IJSA_NS7_ILi512EEESA_EEES9_SC_SE_Li256ELb1ELb1ELb1ELb0EEENS1_36VarlenDynamicPersistentTileSchedulerILi64ELi64ELi256ELi128ELb1ELb1ELb1ELb1ELb1ELb1EEEEEEEEEvNT_6ParamsE)
        /*0590*/ 	.word	0x00000078


	//----- nvinfo : EIATTR_MIN_STACK_SIZE
	.align		4
.L_273:
        /*0594*/ 	.byte	0x04, 0x12
        /*0596*/ 	.short	(.L_275 - .L_274)
	.align		4
.L_274:
        /*0598*/ 	.word	index@(_ZN7cutlass13device_kernelIN5flash11enable_sm90INS1_16FlashAttnFwdSm90INS1_25CollectiveMainloopFwdSm90ILi2EN4cute5tupleIJNS5_1CILi1EEES8_S8_EEENS6_IJNS7_ILi64EEESA_SA_EEELi512ENS_6half_tEfNS_4arch4Sm90ELb1ELb0ELb0ELb1ELb0ELb1ELb1ELb0ELb0ELb1ELb1ELb0EEENS1_21CollectiveEpilogueFwdINS6_IJSA_NS7_ILi512EEESA_EEES9_SC_SE_Li256ELb1ELb1ELb1ELb0EEENS1_36VarlenDynamicPersistentTileSchedulerILi64ELi64ELi256ELi128ELb1ELb1ELb1ELb1ELb1ELb1EEEEEEEEEvNT_6ParamsE)
        /*059c*/ 	.word	0x00000088


	//----- nvinfo : EIATTR_MIN_STACK_SIZE
	.align		4
.L_275:
        /*05a0*/ 	.byte	0x04, 0x12
        /*05a2*/ 	.short	(.L_277 - .L_276)
	.align		4
.L_276:
        /*05a4*/ 	.word	index@(_ZN7cutlass13device_kernelIN5flash11enable_sm90INS1_16FlashAttnFwdSm90INS1_25CollectiveMainloopFwdSm90ILi2EN4cute5tupleIJNS5_1CILi1EEES8_S8_EEENS6_IJNS7_ILi128EEENS7_ILi96EEENS7_ILi64EEEEEELi256ENS_6half_tEfNS_4arch4Sm90ELb0ELb0ELb0ELb0ELb0ELb0ELb0ELb1ELb0ELb1ELb1ELb0EEENS1_21CollectiveEpilogueFwdINS6_IJSA_NS7_ILi256EEESB_EEES9_SE_SG_Li256ELb0ELb1ELb1ELb0EEENS1_19SingleTileSchedulerILb0ELb1ELb1ELi128EEEEEEEEEvNT_6ParamsE)
        /*05a8*/ 	.word	0x00000010


	//----- nvinfo : EIATTR_MIN_STACK_SIZE
	.align		4
.L_277:
        /*05ac*/ 	.byte	0x04, 0x12
        /*05ae*/ 	.short	(.L_279 - .L_278)
	.align		4
.L_278:
        /*05b0*/ 	.word	index@(_ZN7cutlass13device_kernelIN5flash11enable_sm90INS1_16FlashAttnFwdSm90INS1_25CollectiveMainloopFwdSm90ILi2EN4cute5tupleIJNS5_1CILi1EEES8_S8_EEENS6_IJNS7_ILi128EEENS7_ILi96EEENS7_ILi64EEEEEELi256ENS_6half_tEfNS_4arch4Sm90ELb0ELb0ELb0ELb0ELb0ELb0ELb1ELb1ELb0ELb1ELb1ELb0EEENS1_21CollectiveEpilogueFwdINS6_IJSA_NS7_ILi256EEESB_EEES9_SE_SG_Li256ELb0ELb1ELb1ELb0EEENS1_19SingleTileSchedulerILb0ELb1ELb1ELi128EEEEEEEEEvNT_6ParamsE)
        /*05b4*/ 	.word	0x00000038


	//----- nvinfo : EIATTR_MIN_STACK_SIZE
	.align		4
.L_279:
        /*05b8*/ 	.byte	0x04, 0x12
        /*05ba*/ 	.short	(.L_281 - .L_280)
	.align		4
.L_280:
        /*05bc*/ 	.word	index@(_ZN7cutlass13device_kernelIN5flash11enable_sm90INS1_16FlashAttnFwdSm90INS1_25CollectiveMainloopFwdSm90ILi2EN4cute5tupleIJNS5_1CILi1EEES8_S8_EEENS6_IJNS7_ILi128EEENS7_ILi96EEENS7_ILi64EEEEEELi256ENS_6half_tEfNS_4arch4Sm90ELb0ELb0ELb0ELb1ELb0ELb0ELb0ELb1ELb0ELb1ELb1ELb0EEENS1_21CollectiveEpilogueFwdINS6_IJSA_NS7_ILi256EEESB_EEES9_SE_SG_Li256ELb1ELb1ELb1ELb0EEENS1_36VarlenDynamicPersistentTileSchedulerILi128ELi96ELi256ELi128ELb1ELb1ELb1ELb0ELb1ELb1EEEEEEEEEvNT_6ParamsE)
        /*05c0*/ 	.word	0x00000060


	//----- nvinfo : EIATTR_MIN_STACK_SIZE
	.align		4
.L_281:
        /*05c4*/ 	.byte	0x04, 0x12
        /*05c6*/ 	.short	(.L_283 - .L_282)
	.align		4
.L_282:
        /*05c8*/ 	.word	index@(_ZN7cutlass13device_kernelIN5flash11enable_sm90INS1_16FlashAttnFwdSm90INS1_25CollectiveMainloopFwdSm90ILi2EN4cute5tupleIJNS5_1CILi1EEES8_S8_EEENS6_IJNS7_ILi128EEENS7_ILi96EEENS7_ILi64EEEEEELi256ENS_6half_tEfNS_4arch4Sm90ELb0ELb0ELb0ELb1ELb0ELb1ELb0ELb1ELb0ELb1ELb1ELb0EEENS1_21CollectiveEpilogueFwdINS6_IJSA_NS7_ILi256EEESB_EEES9_SE_SG_Li256ELb1ELb1ELb1ELb0EEENS1_36VarlenDynamicPersistentTileSchedulerILi128ELi96ELi256ELi128ELb1ELb1ELb1ELb0ELb1ELb1EEEEEEEEEvNT_6ParamsE)
        /*05cc*/ 	.word	0x00000078


	//----- nvinfo : EIATTR_MIN_STACK_SIZE
	.align		4
.L_283:
        /*05d0*/ 	.byte	0x04, 0x12
        /*05d2*/ 	.short	(.L_285 - .L_284)
	.align		4
.L_284:
        /*05d4*/ 	.word	index@(_ZN7cutlass13device_kernelIN5flash11enable_sm90INS1_16FlashAttnFwdSm90INS1_25CollectiveMainloopFwdSm90ILi2EN4cute5tupleIJNS5_1CILi1EEES8_S8_EEENS6_IJNS7_ILi128EEENS7_ILi96EEENS7_ILi64EEEEEELi256ENS_6half_tEfNS_4arch4Sm90ELb0ELb0ELb0ELb1ELb0ELb0ELb1ELb1ELb0ELb1ELb1ELb0EEENS1_21CollectiveEpilogueFwdINS6_IJSA_NS7_ILi256EEESB_EEES9_SE_SG_Li256ELb1ELb1ELb1ELb0EEENS1_36VarlenDynamicPersistentTileSchedulerILi128ELi96ELi256ELi128ELb1ELb1ELb1ELb0ELb1ELb1EEEEEEEEEvNT_6ParamsE)
        /*05d8*/ 	.word	0x00000088


	//----- nvinfo : EIATTR_MIN_STACK_SIZE
	.align		4
.L_285:
        /*05dc*/ 	.byte	0x04, 0x12
        /*05de*/ 	.short	(.L_287 - .L_286)
	.align		4
.L_286:
        /*05e0*/ 	.word	index@(_ZN7cutlass13device_kernelIN5flash11enable_sm90INS1_16FlashAttnFwdSm90INS1_25CollectiveMainloopFwdSm90ILi2EN4cute5tupleIJNS5_1CILi1EEES8_S8_EEENS6_IJNS7_ILi128EEENS7_ILi96EEENS7_ILi64EEEEEELi256ENS_6half_tEfNS_4arch4Sm90ELb0ELb0ELb0ELb1ELb0ELb1ELb1ELb1ELb0ELb1ELb1ELb0EEENS1_21CollectiveEpilogueFwdINS6_IJSA_NS7_ILi256EEESB_EEES9_SE_SG_Li256ELb1ELb1ELb1ELb0EEENS1_36VarlenDynamicPersistentTileSchedulerILi128ELi96ELi256ELi128ELb1ELb1ELb1ELb0ELb1ELb1EEEEEEEEEvNT_6ParamsE)
        /*05e4*/ 	.word	0x000000b0


	//----- nvinfo : EIATTR_MIN_STACK_SIZE
	.align		4
.L_287:
        /*05e8*/ 	.byte	0x04, 0x12
        /*05ea*/ 	.short	(.L_289 - .L_288)
	.align		4
.L_288:
        /*05ec*/ 	.word	index@(_ZN7cutlass13device_kernelIN5flash11enable_sm90INS1_16FlashAttnFwdSm90INS1_25CollectiveMainloopFwdSm90ILi2EN4cute5tupleIJNS5_1CILi1EEES8_S8_EEENS6_IJNS7_ILi128EEENS7_ILi96EEENS7_ILi64EEEEEELi256ENS_6half_tEfNS_4arch4Sm90ELb0ELb1ELb0ELb0ELb0ELb0ELb0ELb1ELb0ELb1ELb1ELb0EEENS1_21CollectiveEpilogueFwdINS6_IJSA_NS7_ILi256EEESB_EEES9_SE_SG_Li256ELb0ELb1ELb1ELb0EEENS1_19SingleTileSchedulerILb0ELb1ELb1ELi128EEEEEEEEEvNT_6ParamsE)
        /*05f0*/ 	.word	0x00000008


	//----- nvinfo : EIATTR_MIN_STACK_SIZE
	.align		4
.L_289:
        /*05f4*/ 	.byte	0x04, 0x12
        /*05f6*/ 	.short	(.L_291 - .L_290)
	.align		4
.L_290:
        /*05f8*/ 	.word	index@(_ZN7cutlass13device_kernelIN5flash11enable_sm90INS1_16FlashAttnFwdSm90INS1_25CollectiveMainloopFwdSm90ILi2EN4cute5tupleIJNS5_1CILi1EEES8_S8_EEENS6_IJNS7_ILi128EEENS7_ILi96EEENS7_ILi64EEEEEELi256ENS_6half_tEfNS_4arch4Sm90ELb0ELb1ELb0ELb0ELb0ELb0ELb1ELb1ELb0ELb1ELb1ELb0EEENS1_21CollectiveEpilogueFwdINS6_IJSA_NS7_ILi256EEESB_EEES9_SE_SG_Li256ELb0ELb1ELb1ELb0EEENS1_19SingleTileSchedulerILb0ELb1ELb1ELi128EEEEEEEEEvNT_6ParamsE)
        /*05fc*/ 	.word	0x000032c0


	//----- nvinfo : EIATTR_MIN_STACK_SIZE
	.align		4
.L_291:
        /*0600*/ 	.byte	0x04, 0x12
        /*0602*/ 	.short	(.L_293 - .L_292)
	.align		4
.L_292:
        /*0604*/ 	.word	index@(_ZN7cutlass13device_kernelIN5flash11enable_sm90INS1_16FlashAttnFwdSm90INS1_25CollectiveMainloopFwdSm90ILi2EN4cute5tupleIJNS5_1CILi1EEES8_S8_EEENS6_IJNS7_ILi128EEENS7_ILi96EEENS7_ILi64EEEEEELi256ENS_6half_tEfNS_4arch4Sm90ELb0ELb1ELb0ELb1ELb0ELb0ELb0ELb1ELb0ELb1ELb1ELb0EEENS1_21CollectiveEpilogueFwdINS6_IJSA_NS7_ILi256EEESB_EEES9_SE_SG_Li256ELb1ELb1ELb1ELb0EEENS1_36VarlenDynamicPersistentTileSchedulerILi128ELi96ELi256ELi128ELb1ELb1ELb1ELb1ELb0ELb1EEEEEEEEEvNT_6ParamsE)
        /*0608*/ 	.word	0x00000068


	//----- nvinfo : EIATTR_MIN_STACK_SIZE
	.align		4
.L_293:
        /*060c*/ 	.byte	0x04, 0x12
        /*060e*/ 	.short	(.L_295 - .L_294)
	.align		4
.L_294:
        /*0610*/ 	.word	index@(_ZN7cutlass13device_kernelIN5flash11enable_sm90INS1_16FlashAttnFwdSm90INS1_25CollectiveMainloopFwdSm90ILi2EN4cute5tupleIJNS5_1CILi1EEES8_S8_EEENS6_IJNS7_ILi128EEENS7_ILi96EEENS7_ILi64EEEEEELi256ENS_6half_tEfNS_4arch4Sm90ELb0ELb1ELb0ELb1ELb0ELb1ELb0ELb1ELb0ELb1ELb1ELb0EEENS1_21CollectiveEpilogueFwdINS6_IJSA_NS7_ILi256EEESB_EEES9_SE_SG_Li256ELb1ELb1ELb1ELb0EEENS1_36VarlenDynamicPersistentTileSchedulerILi128ELi96ELi256ELi128ELb1ELb1ELb1ELb1ELb0ELb1EEEEEEEEEvNT_6ParamsE)
        /*0614*/ 	.word	0x00000078


	//----- nvinfo : EIATTR_MIN_STACK_SIZE
	.align		4
.L_295:
        /*0618*/ 	.byte	0x04, 0x12
        /*061a*/ 	.short	(.L_297 - .L_296)
	.align		4
.L_296:
        /*061c*/ 	.word	index@(_ZN7cutlass13device_kernelIN5flash11enable_sm90INS1_16FlashAttnFwdSm90INS1_25CollectiveMainloopFwdSm90ILi2EN4cute5tupleIJNS5_1CILi1EEES8_S8_EEENS6_IJNS7_ILi128EEENS7_ILi96EEENS7_ILi64EEEEEELi256ENS_6half_tEfNS_4arch4Sm90ELb0ELb1ELb0ELb1ELb0ELb0ELb1ELb1ELb0ELb1ELb1ELb0EEENS1_21CollectiveEpilogueFwdINS6_IJSA_NS7_ILi256EEESB_EEES9_SE_SG_Li256ELb1ELb1ELb1ELb0EEENS1_36VarlenDynamicPersistentTileSchedulerILi128ELi96ELi256ELi128ELb1ELb1ELb1ELb1ELb0ELb1EEEEEEEEEvNT_6ParamsE)
        /*0620*/ 	.word	0x000004f0


	//----- nvinfo : EIATTR_MIN_STACK_SIZE
	.align		4
.L_297:
        /*0624*/ 	.byte	0x04, 0x12
        /*0626*/ 	.short	(.L_299 - .L_298)
	.align		4
.L_298:
        /*0628*/ 	.word	index@(_ZN7cutlass13device_kernelIN5flash11enable_sm90INS1_16FlashAttnFwdSm90INS1_25CollectiveMainloopFwdSm90ILi2EN4cute5tupleIJNS5_1CILi1EEES8_S8_EEENS6_IJNS7_ILi128EEENS7_ILi96EEENS7_ILi64EEEEEELi256ENS_6half_tEfNS_4arch4Sm90ELb0ELb1ELb0ELb1ELb0ELb1ELb1ELb1ELb0ELb1ELb1ELb0EEENS1_21CollectiveEpilogueFwdINS6_IJSA_NS7_ILi256EEESB_EEES9_SE_SG_Li256ELb1ELb1ELb1ELb0EEENS1_36VarlenDynamicPersistentTileSchedulerILi128ELi96ELi256ELi128ELb1ELb1ELb1ELb1ELb0ELb1EEEEEEEEEvNT_6ParamsE)
        /*062c*/ 	.word	0x00000520


	//----- nvinfo : EIATTR_MIN_STACK_SIZE
	.align		4
.L_299:
        /*0630*/ 	.byte	0x04, 0x12
        /*0632*/ 	.short	(.L_301 - .L_300)
	.align		4
.L_300:
        /*0634*/ 	.word	index@(_ZN7cutlass13device_kernelIN5flash11enable_sm90INS1_16FlashAttnFwdSm90INS1_25CollectiveMainloopFwdSm90ILi2EN4cute5tupleIJNS5_1CILi1EEES8_S8_EEENS6_IJNS7_ILi128EEENS7_ILi96EEENS7_ILi64EEEEEELi256ENS_6half_tEfNS_4arch4Sm90ELb1ELb0ELb0ELb0ELb0ELb0ELb0ELb1ELb0ELb1ELb1ELb0EEENS1_21CollectiveEpilogueFwdINS6_IJSA_NS7_ILi256EEESB_EEES9_SE_SG_Li256ELb0ELb1ELb1ELb0EEENS1_19SingleTileSchedulerILb0ELb1ELb1ELi128EEEEEEEEEvNT_6ParamsE)
        /*0638*/ 	.word	0x00000010


	//----- nvinfo : EIATTR_MIN_STACK_SIZE
	.align		4
.L_301:
        /*063c*/ 	.byte	0x04, 0x12
        /*063e*/ 	.short	(.L_303 - .L_302)
	.align		4
.L_302:
        /*0640*/ 	.word	index@(_ZN7cutlass13device_kernelIN5flash11enable_sm90INS1_16FlashAttnFwdSm90INS1_25CollectiveMainloopFwdSm90ILi2EN4cute5tupleIJNS5_1CILi1EEES8_S8_EEENS6_IJNS7_ILi128EEENS7_ILi96EEENS7_ILi64EEEEEELi256ENS_6half_tEfNS_4arch4Sm90ELb1ELb0ELb0ELb0ELb0ELb0ELb1ELb1ELb0ELb1ELb1ELb0EEENS1_21CollectiveEpilogueFwdINS6_IJSA_NS7_ILi256EEESB_EEES9_SE_SG_Li256ELb0ELb1ELb1ELb0EEENS1_19SingleTileSchedulerILb0ELb1ELb1ELi128EEEEEEEEEvNT_6ParamsE)
        /*0644*/ 	.word	0x00000048


	//----- nvinfo : EIATTR_MIN_STACK_SIZE
	.align		4
.L_303:
        /*0648*/ 	.byte	0x04, 0x12
        /*064a*/ 	.short	(.L_305 - .L_304)
	.align		4
.L_304:
        /*064c*/ 	.word	index@(_ZN7cutlass13device_kernelIN5flash11enable_sm90INS1_16FlashAttnFwdSm90INS1_25CollectiveMainloopFwdSm90ILi2EN4cute5tupleIJNS5_1CILi1EEES8_S8_EEENS6_IJNS7_ILi128EEENS7_ILi96EEENS7_ILi64EEEEEELi256ENS_6half_tEfNS_4arch4Sm90ELb1ELb0ELb0ELb1ELb0ELb0ELb0ELb1ELb0ELb1ELb1ELb0EEENS1_21CollectiveEpilogueFwdINS6_IJSA_NS7_ILi256EEESB_EEES9_SE_SG_Li256ELb1ELb1ELb1ELb0EEENS1_36VarlenDynamicPersistentTileSchedulerILi128ELi96ELi256ELi128ELb1ELb1ELb1ELb1ELb1ELb1EEEEEEEEEvNT_6ParamsE)
        /*0650*/ 	.word	0x00000060


	//----- nvinfo : EIATTR_MIN_STACK_SIZE
	.align		4
.L_305:
        /*0654*/ 	.byte	0x04, 0x12
        /*0656*/ 	.short	(.L_307 - .L_306)
	.align		4
.L_306:
        /*0658*/ 	.word	index@(_ZN7cutlass13device_kernelIN5flash11enable_sm90INS1_16FlashAttnFwdSm90INS1_25CollectiveMainloopFwdSm90ILi2EN4cute5tupleIJNS5_1CILi1EEES8_S8_EEENS6_IJNS7_ILi128EEENS7_ILi96EEENS7_ILi64EEEEEELi256ENS_6half_tEfNS_4arch4Sm90ELb1ELb0ELb0ELb1ELb0ELb1ELb0ELb1ELb0ELb1ELb1ELb0EEENS1_21CollectiveEpilogueFwdINS6_IJSA_NS7_ILi256EEESB_EEES9_SE_SG_Li256ELb1ELb1ELb1ELb0EEENS1_36VarlenDynamicPersistentTileSchedulerILi128ELi96ELi256ELi128ELb1ELb1ELb1ELb1ELb1ELb1EEEEEEEEEvNT_6ParamsE)
        /*065c*/ 	.word	0x00000078


	//----- nvinfo : EIATTR_MIN_STACK_SIZE
	.align		4
.L_307:
        /*0660*/ 	.byte	0x04, 0x12
        /*0662*/ 	.short	(.L_309 - .L_308)
	.align		4
.L_308:
        /*0664*/ 	.word	index@(_ZN7cutlass13device_kernelIN5flash11enable_sm90INS1_16FlashAttnFwdSm90INS1_25CollectiveMainloopFwdSm90ILi2EN4cute5tupleIJNS5_1CILi1EEES8_S8_EEENS6_IJNS7_ILi128EEENS7_ILi96EEENS7_ILi64EEEEEELi256ENS_6half_tEfNS_4arch4Sm90ELb1ELb0ELb0ELb1ELb0ELb0ELb1ELb1ELb0ELb1ELb1ELb0EEENS1_21CollectiveEpilogueFwdINS6_IJSA_NS7_ILi256EEESB_EEES9_SE_SG_Li256ELb1ELb1ELb1ELb0EEENS1_36VarlenDynamicPersistentTileSchedulerILi128ELi96ELi256ELi128ELb1ELb1ELb1ELb1ELb1ELb1EEEEEEEEEvNT_6ParamsE)
        /*0668*/ 	.word	0x00000088


	//----- nvinfo : EIATTR_MIN_STACK_SIZE
	.align		4
.L_309:
        /*066c*/ 	.byte	0x04, 0x12
        /*066e*/ 	.short	(.L_311 - .L_310)
	.align		4
.L_310:
        /*0670*/ 	.word	index@(_ZN7cutlass13device_kernelIN5flash11enable_sm90INS1_16FlashAttnFwdSm90INS1_25CollectiveMainloopFwdSm90ILi2EN4cute5tupleIJNS5_1CILi1EEES8_S8_EEENS6_IJNS7_ILi128EEENS7_ILi96EEENS7_ILi64EEEEEELi256ENS_6half_tEfNS_4arch4Sm90ELb1ELb0ELb0ELb1ELb0ELb1ELb1ELb1ELb0ELb1ELb1ELb0EEENS1_21CollectiveEpilogueFwdINS6_IJSA_NS7_ILi256EEESB_EEES9_SE_SG_Li256ELb1ELb1ELb1ELb0EEENS1_36VarlenDynamicPersistentTileSchedulerILi128ELi96ELi256ELi128ELb1ELb1ELb1ELb1ELb1ELb1EEEEEEEEEvNT_6ParamsE)
        /*0674*/ 	.word	0x00000180
.L_311:


//--------------------- .nv.compat                --------------------------
	.section	.nv.compat,"",@"SHT_CUDA_COMPAT_INFO"
	.align	4
        /*0000*/ 	.byte	0x02, 0x09, 0x01, 0x00, 0x02, 0x02, 0x04, 0x00, 0x02, 0x05, 0x05, 0x00, 0x03, 0x07, 0x01, 0x01
        /*0010*/ 	.byte	0x02, 0x03, 0x01, 0x00, 0x02, 0x06, 0x01, 0x00, 0x04, 0x0b, 0x08, 0x00, 0x00, 0x00, 0x00, 0x00
        /*0020*/ 	.byte	0x00, 0x00, 0x00, 0x00


//--------------------- .nv.info._ZN7cutlass13device_kernelIN5flash11enable_sm90INS1_16FlashAttnFwdSm90INS1_25CollectiveMainloopFwdSm90ILi2EN4cute5tupleIJNS5_1CILi1EEES8_S8_EEENS6_IJNS7_ILi128EEESA_NS7_ILi192EEEEEELi128ENS_6half_tEfNS_4arch4Sm90ELb0ELb0ELb0ELb0ELb0ELb0ELb0ELb1ELb1ELb1ELb1ELb0EEENS1_21CollectiveEpilogueFwdINS6_IJSA_SA_SA_EEES9_SD_SF_Li256ELb0ELb1ELb1ELb0EEENS1_19SingleTileSchedulerILb0ELb1ELb1ELi128EEEEEEEEEvNT_6ParamsE --------------------------
	.section	.nv.info._ZN7cutlass13device_kernelIN5flash11enable_sm90INS1_16FlashAttnFwdSm90INS1_25CollectiveMainloopFwdSm90ILi2EN4cute5tupleIJNS5_1CILi1EEES8_S8_EEENS6_IJNS7_ILi128EEESA_NS7_ILi192EEEEEELi128ENS_6half_tEfNS_4arch4Sm90ELb0ELb0ELb0ELb0ELb0ELb0ELb0ELb1ELb1ELb1ELb1ELb0EEENS1_21CollectiveEpilogueFwdINS6_IJSA_SA_SA_EEES9_SD_SF_Li256ELb0ELb1ELb1ELb0EEENS1_19SingleTileSchedulerILb0ELb1ELb1ELi128EEEEEEEEEvNT_6ParamsE,"",@"SHT_CUDA_INFO"
	.sectionflags	@""
	.align	4


	//----- nvinfo : EIATTR_CUDA_API_VERSION
	.align		4
        /*0000*/ 	.byte	0x04, 0x37
        /*0002*/ 	.short	(.L_313 - .L_312)
.L_312:
        /*0004*/ 	.word	0x00000082


	//----- nvinfo : EIATTR_KPARAM_INFO
	.align		4
.L_313:
        /*0008*/ 	.byte	0x04, 0x17
        /*000a*/ 	.short	(.L_315 - .L_314)
.L_314:
        /*000c*/ 	.word	0x00000000
        /*0010*/ 	.short	0x0000
        /*0012*/ 	.short	0x0070
        /*0014*/ 	.byte	0x00, 0xf0, 0x01, 0x28


	//----- nvinfo : EIATTR_SPARSE_MMA_MASK
	.align		4
.L_315:
        /*0018*/ 	.byte	0x03, 0x50
        /*001a*/ 	.short	0x0000


	//----- nvinfo : EIATTR_MAXREG_COUNT
	.align		4
        /*001c*/ 	.byte	0x03, 0x1b
        /*001e*/ 	.short	0x00a8


	//----- nvinfo : EIATTR_NUM_BARRIERS
	.align		4
        /*0020*/ 	.byte	0x02, 0x4c
        /*0022*/ 	.byte	0x09
	.zero		1


	//----- nvinfo : EIATTR_EXTERNS
	.align		4
        /*0024*/ 	.byte	0x04, 0x0f
        /*0026*/ 	.short	(.L_317 - .L_316)


	//   ....[0]....
	.align		4
.L_316:
        /*0028*/ 	.word	index@(__assertfail)


	//----- nvinfo : EIATTR_ANNOTATIONS
	.align		4
.L_317:
        /*002c*/ 	.byte	0x04, 0x55
        /*002e*/ 	.short	(.L_319 - .L_318)


	//   ....[0]....
.L_318:
        /*0030*/ 	.word	0x00000001
        /*0034*/ 	.byte	0x40, 0x09, 0x00, 0x00, 0x01, 0x00, 0x00, 0x00, 0x10, 0x12, 0x00, 0x00, 0x01, 0x00, 0x00, 0x00
        /*0044*/ 	.byte	0xa0, 0x82, 0x00, 0x00, 0x01, 0x00, 0x00, 0x00, 0x50, 0x85, 0x00, 0x00, 0x01, 0x00, 0x00, 0x00
        /*0054*/ 	.byte	0x60, 0x85, 0x00, 0x00, 0x01, 0x00, 0x00, 0x00, 0xa0, 0x85, 0x00, 0x00, 0x01, 0x00, 0x00, 0x00
        /*0064*/ 	.byte	0xc0, 0x85, 0x00, 0x00, 0x01, 0x00, 0x00, 0x00, 0xb0, 0x8a, 0x00, 0x00, 0x01, 0x00, 0x00, 0x00
        /*0074*/ 	.byte	0xe0, 0x9a, 0x00, 0x00, 0x01, 0x00, 0x00, 0x00, 0x00, 0x9b, 0x00, 0x00, 0x01, 0x00, 0x00, 0x00
        /*0084*/ 	.byte	0x80, 0x9b, 0x00, 0x00, 0x01, 0x00, 0x00, 0x00, 0x90, 0x9b, 0x00, 0x00, 0x01, 0x00, 0x00, 0x00
        /*0094*/ 	.byte	0x60, 0x9d, 0x00, 0x00, 0x01, 0x00, 0x00, 0x00, 0xf0, 0xa5, 0x00, 0x00, 0x01, 0x00, 0x00, 0x00
        /*00a4*/ 	.byte	0xd0, 0xae, 0x00, 0x00, 0x01, 0x00, 0x00, 0x00, 0xf0, 0xbb, 0x00, 0x00


	//----- nvinfo : EIATTR_MERCURY_ISA_VERSION
	.align		4
.L_319:
        /*00b0*/ 	.byte	0x03, 0x5f
        /*00b2*/ 	.short	0x0101


	//----- nvinfo : EIATTR_INT_WARP_WIDE_INSTR_OFFSETS
	.align		4
        /*00b4*/ 	.byte	0x04, 0x31
        /*00b6*/ 	.short	(.L_321 - .L_320)


	//   ....[0]....
.L_320:
        /*00b8*/ 	.word	0x00000120


	//   ....[1]....
        /*00bc*/ 	.word	0x00000160


	//   ....[2]....
        /*00c0*/ 	.word	0x00000220


	//----- nvinfo : EIATTR_COOP_GROUP_MASK_REGIDS
	.align		4
.L_321:
        /*00c4*/ 	.byte	0x04, 0x29
        /*00c6*/ 	.short	(.L_323 - .L_322)


	//   ....[0]....
.L_322:
        /*00c8*/ 	.word	0xffffffff


	//   ....[1]....
        /*00cc*/ 	.word	0xffffffff


	//   ....[2]....
        /*00d0*/ 	.word	0xffffffff


	//   ....[3]....
        /*00d4*/ 	.word	0xffffffff


	//   ....[4]....
        /*00d8*/ 	.word	0xffffffff


	//   ....[5]....
        /*00dc*/ 	.word	0xffffffff


	//   ....[6]....
        /*00e0*/ 	.word	0xffffffff


	//   ....[7]....
        /*00e4*/ 	.word	0xffffffff


	//   ....[8]....
        /*00e8*/ 	.word	0xffffffff


	//   ....[9]....
        /*00ec*/ 	.word	0xffffffff


	//   ....[10]....
        /*00f0*/ 	.word	0xffffffff


	//   ....[11]....
        /*00f4*/ 	.word	0xffffffff


	//   ....[12]....
        /*00f8*/ 	.word	0xffffffff


	//   ....[13]....
        /*00fc*/ 	.word	0xffffffff


	//   ....[14]....
        /*0100*/ 	.word	0xffffffff


	//   ....[15]....
        /*0104*/ 	.word	0xffffffff


	//   ....[16]....
        /*0108*/ 	.word	0xffffffff


	//   ....[17]....
        /*010c*/ 	.word	0xffffffff


	//   ....[18]....
        /*0110*/ 	.word	0xffffffff


	//   ....[19]....
        /*0114*/ 	.word	0xffffffff


	//   ....[20]....
        /*0118*/ 	.word	0xffffffff


	//   ....[21]....
        /*011c*/ 	.word	0xffffffff


	//   ....[22]....
        /*0120*/ 	.word	0xffffffff


	//   ....[23]....
        /*0124*/ 	.word	0xffffffff


	//   ....[24]....
        /*0128*/ 	.word	0xffffffff


	//   ....[25]....
        /*012c*/ 	.word	0xffffffff


	//   ....[26]....
        /*0130*/ 	.word	0xffffffff


	//   ....[27]....
        /*0134*/ 	.word	0xffffffff


	//   ....[28]....
        /*0138*/ 	.word	0xffffffff


	//   ....[29]....
        /*013c*/ 	.word	0xffffffff


	//   ....[30]....
        /*0140*/ 	.word	0xffffffff


	//   ....[31]....
        /*0144*/ 	.word	0xffffffff


	//   ....[32]....
        /*0148*/ 	.word	0xffffffff


	//   ....[33]....
        /*014c*/ 	.word	0xffffffff


	//   ....[34]....
        /*0150*/ 	.word	0xffffffff


	//   ....[35]....
        /*0154*/ 	.word	0xffffffff


	//   ....[36]....
        /*0158*/ 	.word	0xffffffff


	//   ....[37]....
        /*015c*/ 	.word	0xffffffff


	//   ....[38]....
        /*0160*/ 	.word	0xffffffff


	//   ....[39]....
        /*0164*/ 	.word	0xffffffff


	//   ....[40]....
        /*0168*/ 	.word	0xffffffff


	//   ....[41]....
        /*016c*/ 	.word	0xffffffff


	//   ....[42]....
        /*0170*/ 	.word	0xffffffff


	//   ....[43]....
        /*0174*/ 	.word	0xffffffff


	//   ....[44]....
        /*0178*/ 	.word	0xffffffff


	//   ....[45]....
        /*017c*/ 	.word	0xffffffff


	//   ....[46]....
        /*0180*/ 	.word	0xffffffff


	//   ....[47]....
        /*0184*/ 	.word	0x0500000f


	//   ....[48]....
        /*0188*/ 	.word	0x0500000f


	//   ....[49]....
        /*018c*/ 	.word	0x0500000f


	//   ....[50]....
        /*0190*/ 	.word	0x0500000f


	//   ....[51]....
        /*0194*/ 	.word	0x0500000f


	//   ....[52]....
        /*0198*/ 	.word	0x0500000f


	//   ....[53]....
        /*019c*/ 	.word	0x0500000f


	//   ....[54]....
        /*01a0*/ 	.word	0x0500000f


	//   ....[55]....
        /*01a4*/ 	.word	0x0500000f


	//   ....[56]....
        /*01a8*/ 	.word	0x0500000f


	//   ....[57]....
        /*01ac*/ 	.word	0x0500000f


	//   ....[58]....
        /*01b0*/ 	.word	0x0500000f


	//   ....[59]....
        /*01b4*/ 	.word	0x0500000f


	//   ....[60]....
        /*01b8*/ 	.word	0x0500000f


	//   ....[61]....
        /*01bc*/ 	.word	0x0500000f


	//   ....[62]....
        /*01c0*/ 	.word	0x0500000f


	//   ....[63]....
        /*01c4*/ 	.word	0x0500000f


	//   ....[64]....
        /*01c8*/ 	.word	0x0500000f


	//----- nvinfo : EIATTR_COOP_GROUP_INSTR_OFFSETS
	.align		4
.L_323:
        /*01cc*/ 	.byte	0x04, 0x28
        /*01ce*/ 	.short	(.L_325 - .L_324)


	//   ....[0]....
.L_324:
        /*01d0*/ 	.word	0x00000060


	//   ....[1]....
        /*01d4*/ 	.word	0x00000130


	//   ....[2]....
        /*01d8*/ 	.word	0x00000230


	//   ....[3]....
        /*01dc*/ 	.word	0x000003a0


	//   ....[4]....
        /*01e0*/ 	.word	0x00000500


	//   ....[5]....
        /*01e4*/ 	.word	0x00000620


	//   ....[6]....
        /*01e8*/ 	.word	0x00000780


	//   ....[7]....
        /*01ec*/ 	.word	0x00001040


	//   ....[8]....
        /*01f0*/ 	.word	0x000023b0


	//   ....[9]....
        /*01f4*/ 	.word	0x000024b0


	//   ....[10]....
        /*01f8*/ 	.word	0x00002a70


	//   ....[11]....
        /*01fc*/ 	.word	0x00002ad0


	//   ....[12]....
        /*0200*/ 	.word	0x000046a0


	//   ....[13]....
        /*0204*/ 	.word	0x000046e0


	//   ....[14]....
        /*0208*/ 	.word	0x00004b90


	//   ....[15]....
        /*020c*/ 	.word	0x00004c70


	//   ....[16]....
        /*0210*/ 	.word	0x00005fa0


	//   ....[17]....
        /*0214*/ 	.word	0x00005fd0


	//   ....[18]....
        /*0218*/ 	.word	0x000060a0


	//   ....[19]....
        /*021c*/ 	.word	0x000060b0


	//   ....[20]....
        /*0220*/ 	.word	0x00006f80


	//   ....[21]....
        /*0224*/ 	.word	0x00006fc0


	//   ....[22]....
        /*0228*/ 	.word	0x00007000


	//   ....[23]....
        /*022c*/ 	.word	0x00007040


	//   ....[24]....
        /*0230*/ 	.word	0x00007050


	//   ....[25]....
        /*0234*/ 	.word	0x00007070


	//   ....[26]....
        /*0238*/ 	.word	0x000076b0


	//   ....[27]....
        /*023c*/ 	.word	0x000076c0


	//   ....[28]....
        /*0240*/ 	.word	0x000080c0


	//   ....[29]....
        /*0244*/ 	.word	0x00008ad0


	//   ....[30]....
        /*0248*/ 	.word	0x000094a0


	//   ....[31]....
        /*024c*/ 	.word	0x000094b0


	//   ....[32]....
        /*0250*/ 	.word	0x000094d0


	//   ....[33]....
        /*0254*/ 	.word	0x00009530


	//   ....[34]....
        /*0258*/ 	.word	0x000095b0


	//   ....[35]....
        /*025c*/ 	.word	0x000095e0


	//   ....[36]....
        /*0260*/ 	.word	0x00009660


	//   ....[37]....
        /*0264*/ 	.word	0x00009690


	//   ....[38]....
        /*0268*/ 	.word	0x00009710


	//   ....[39]....
        /*026c*/ 	.word	0x00009740


	//   ....[40]....
        /*0270*/ 	.word	0x000097c0


	//   ....[41]....
        /*0274*/ 	.word	0x00009800


	//   ....[42]....
        /*0278*/ 	.word	0x00009870


	//   ....[43]....
        /*027c*/ 	.word	0x000098a0


	//   ....[44]....
        /*0280*/ 	.word	0x00009920


	//   ....[45]....
        /*0284*/ 	.word	0x00009950


	//   ....[46]....
        /*0288*/ 	.word	0x0000bb80


	//   ....[47]....
        /*028c*/ 	.word	0x0000c010


	//   ....[48]....
        /*0290*/ 	.word	0x0000c190


	//   ....[49]....
        /*0294*/ 	.word	0x0000c1e0


	//   ....[50]....
        /*0298*/ 	.word	0x0000c290


	//   ....[51]....
        /*029c*/ 	.word	0x0000c360


	//   ....[52]....
        /*02a0*/ 	.word	0x0000c3f0


	//   ....[53]....
        /*02a4*/ 	.word	0x0000c4c0


	//   ....[54]....
        /*02a8*/ 	.word	0x0000c550


	//   ....[55]....
        /*02ac*/ 	.word	0x0000c620


	//   ....[56]....
        /*02b0*/ 	.word	0x0000c6b0


	//   ....[57]....
        /*02b4*/ 	.word	0x0000c780


	//   ....[58]....
        /*02b8*/ 	.word	0x0000c810


	//   ....[59]....
        /*02bc*/ 	.word	0x0000c8e0


	//   ....[60]....
        /*02c0*/ 	.word	0x0000c970


	//   ....[61]....
        /*02c4*/ 	.word	0x0000ca40


	//   ....[62]....
        /*02c8*/ 	.word	0x0000cac0


	//   ....[63]....
        /*02cc*/ 	.word	0x0000cb80


	//   ....[64]....
        /*02d0*/ 	.word	0x0000cf80


	//----- nvinfo : EIATTR_REG_RECONFIG
	.align		4
.L_325:
        /*02d4*/ 	.byte	0x01, 0x54
	.zero		2


	//----- nvinfo : EIATTR_SYSCALL_OFFSETS
	.align		4
        /*02d8*/ 	.byte	0x04, 0x46
        /*02da*/ 	.short	(.L_327 - .L_326)


	//   ....[0]....
.L_326:
        /*02dc*/ 	.word	0x00001200


	//   ....[1]....
        /*02e0*/ 	.word	0x00008750


	//   ....[2]....
        /*02e4*/ 	.word	0x00008890


	//   ....[3]....
        /*02e8*/ 	.word	0x00008980


	//   ....[4]....
        /*02ec*/ 	.word	0x000090b0


	//----- nvinfo : EIATTR_MBARRIER_INSTR_OFFSETS
	.align		4
.L_327:
        /*02f0*/ 	.byte	0x04, 0x39
        /*02f2*/ 	.short	(.L_329 - .L_328)


	//   ....[0]....
.L_328:
        /*02f4*/ 	.word	0x00000250
        /*02f8*/ 	.word	0x000000ff
        /*02fc*/ 	.word	0x00034800
        /*0300*/ 	.short	0x0100
        /*0302*/ 	.byte	0x08
	.zero		1


	//   ....[1]....
        /*0304*/ 	.word	0x00000260
        /*0308*/ 	.word	0x000000ff
        /*030c*/ 	.word	0x00034820
        /*0310*/ 	.short	0x0100
        /*0312*/ 	.byte	0x08
	.zero		1


	//   ....[2]....
        /*0314*/ 	.word	0x00000350
        /*0318*/ 	.word	0x000000ff
        /*031c*/ 	.word	0x00034830
        /*0320*/ 	.short	0x0100
        /*0322*/ 	.byte	0x08
	.zero		1


	//   ....[3]....
        /*0324*/ 	.word	0x00000360
        /*0328*/ 	.word	0x000000ff
        /*032c*/ 	.word	0x00034840
        /*0330*/ 	.short	0x0100
        /*0332*/ 	.byte	0x08
	.zero		1


	//   ....[4]....
        /*0334*/ 	.word	0x00000370
        /*0338*/ 	.word	0x000000ff
        /*033c*/ 	.word	0x00034838
        /*0340*/ 	.short	0x0100
        /*0342*/ 	.byte	0x08
	.zero		1


	//   ....[5]....
        /*0344*/ 	.word	0x00000380
        /*0348*/ 	.word	0x000000ff
        /*034c*/ 	.word	0x00034848
        /*0350*/ 	.short	0x0100
        /*0352*/ 	.byte	0x08
	.zero		1


	//   ....[6]....
        /*0354*/ 	.word	0x000004b0
        /*0358*/ 	.word	0x000000ff
        /*035c*/ 	.word	0x00034850
        /*0360*/ 	.short	0x0100
        /*0362*/ 	.byte	0x08
	.zero		1


	//   ....[7]....
        /*0364*/ 	.word	0x000004c0
        /*0368*/ 	.word	0x000000ff
        /*036c*/ 	.word	0x00034860
        /*0370*/ 	.short	0x0100
        /*0372*/ 	.byte	0x08
	.zero		1


	//   ....[8]....
        /*0374*/ 	.word	0x000004d0
        /*0378*/ 	.word	0x000000ff
        /*037c*/ 	.word	0x00034858
        /*0380*/ 	.short	0x0100
        /*0382*/ 	.byte	0x08
	.zero		1


	//   ....[9]....
        /*0384*/ 	.word	0x000004e0
        /*0388*/ 	.word	0x000000ff
        /*038c*/ 	.word	0x00034868
        /*0390*/ 	.short	0x0100
        /*0392*/ 	.byte	0x08
	.zero		1


	//   ....[10]....
        /*0394*/ 	.word	0x000005d0
        /*0398*/ 	.word	0x000000ff
        /*039c*/ 	.word	0x00034870
        /*03a0*/ 	.short	0x0100
        /*03a2*/ 	.byte	0x06
	.zero		1


	//   ....[11]....
        /*03a4*/ 	.word	0x000005e0
        /*03a8*/ 	.word	0x000000ff
        /*03ac*/ 	.word	0x00034880
        /*03b0*/ 	.short	0x0100
        /*03b2*/ 	.byte	0x06
	.zero		1


	//   ....[12]....
        /*03b4*/ 	.word	0x000005f0
        /*03b8*/ 	.word	0x000000ff
        /*03bc*/ 	.word	0x00034878
        /*03c0*/ 	.short	0x0100
        /*03c2*/ 	.byte	0x06
	.zero		1


	//   ....[13]....
        /*03c4*/ 	.word	0x00000600
        /*03c8*/ 	.word	0x000000ff
        /*03cc*/ 	.word	0x00034888
        /*03d0*/ 	.short	0x0100
        /*03d2*/ 	.byte	0x06
	.zero		1


	//   ....[14]....
        /*03d4*/ 	.word	0x00000730
        /*03d8*/ 	.word	0x000000ff
        /*03dc*/ 	.word	0x00034890
        /*03e0*/ 	.short	0x0100
        /*03e2*/ 	.byte	0x08
	.zero		1


	//   ....[15]....
        /*03e4*/ 	.word	0x00000740
        /*03e8*/ 	.word	0x000000ff
        /*03ec*/ 	.word	0x000348a0
        /*03f0*/ 	.short	0x0100
        /*03f2*/ 	.byte	0x08
	.zero		1


	//   ....[16]....
        /*03f4*/ 	.word	0x00000750
        /*03f8*/ 	.word	0x000000ff
        /*03fc*/ 	.word	0x00034898
        /*0400*/ 	.short	0x0100
        /*0402*/ 	.byte	0x08
	.zero		1


	//   ....[17]....
        /*0404*/ 	.word	0x00000760
        /*0408*/ 	.word	0x000000ff
        /*040c*/ 	.word	0x000348a8
        /*0410*/ 	.short	0x0100
        /*0412*/ 	.byte	0x08
	.zero		1


	//   ....[18]....
        /*0414*/ 	.word	0x00000890
        /*0418*/ 	.word	0x000000ff
        /*041c*/ 	.word	0x000348b0
        /*0420*/ 	.short	0x0100
        /*0422*/ 	.byte	0x08
	.zero		1


	//   ....[19]....
        /*0424*/ 	.word	0x000008a0
        /*0428*/ 	.word	0x000000ff
        /*042c*/ 	.word	0x000348c0
        /*0430*/ 	.short	0x0100
        /*0432*/ 	.byte	0x08
	.zero		1


	//   ....[20]....
        /*0434*/ 	.word	0x000008b0
        /*0438*/ 	.word	0x000000ff
        /*043c*/ 	.word	0x000348b8
        /*0440*/ 	.short	0x0100
        /*0442*/ 	.byte	0x08
	.zero		1


	//   ....[21]....
        /*0444*/ 	.word	0x000008c0
        /*0448*/ 	.word	0x000000ff
        /*044c*/ 	.word	0x000348c8
        /*0450*/ 	.short	0x0100
        /*0452*/ 	.byte	0x08
	.zero		1


	//   ....[22]....
        /*0454*/ 	.word	0x00001230
        /*0458*/ 	.word	0x000000ff
        /*045c*/ 	.word	0x00034800
        /*0460*/ 	.short	0x010a
        /*0462*/ 	.byte	0x24
	.zero		1


	//   ....[23]....
        /*0464*/ 	.word	0x00001290
        /*0468*/ 	.word	0x000000ff
        /*046c*/ 	.word	0x00034830
        /*0470*/ 	.short	0x010a
        /*0472*/ 	.byte	0x24
	.zero		1


	//   ....[24]....
        /*0474*/ 	.word	0x00001310
        /*0478*/ 	.word	0x000000ff
        /*047c*/ 	.word	0x00034830
        /*0480*/ 	.short	0x010a
        /*0482*/ 	.byte	0x24
	.zero		1


	//   ....[25]....
        /*0484*/ 	.word	0x00003040
        /*0488*/ 	.word	0x00000007
        /*048c*/ 	.word	0x00000000
        /*0490*/ 	.short	0x0101
        /*0492*/ 	.byte	0x3f
	.zero		1


	//   ....[26]....
        /*0494*/ 	.word	0x00003ad0
        /*0498*/ 	.word	0x000000ff
        /*049c*/ 	.word	0x00034830
        /*04a0*/ 	.short	0x010a
        /*04a2*/ 	.byte	0x27
	.zero		1


	//   ....[27]....
        /*04a4*/ 	.word	0x00003b10
        /*04a8*/ 	.word	0x000000ff
        /*04ac*/ 	.word	0x00034830
        /*04b0*/ 	.short	0x010a
        /*04b2*/ 	.byte	0x27
	.zero		1


	//   ....[28]....
        /*04b4*/ 	.word	0x00004360
        /*04b8*/ 	.word	0x000000ff
        /*04bc*/ 	.word	0x00034850
        /*04c0*/ 	.short	0x010a
        /*04c2*/ 	.byte	0x07
	.zero		1


	//   ....[29]....
        /*04c4*/ 	.word	0x000043a0
        /*04c8*/ 	.word	0x000000ff
        /*04cc*/ 	.word	0x00034850
        /*04d0*/ 	.short	0x010a
        /*04d2*/ 	.byte	0x07
	.zero		1


	//   ....[30]....
        /*04d4*/ 	.word	0x00005550
        /*04d8*/ 	.word	0x0000001b
        /*04dc*/ 	.word	0x00000000
        /*04e0*/ 	.short	0x0101
        /*04e2*/ 	.byte	0x3f
	.zero		1


	//   ....[31]....
        /*04e4*/ 	.word	0x000055b0
        /*04e8*/ 	.word	0x0000001e
        /*04ec*/ 	.word	0x00000000
        /*04f0*/ 	.short	0x0101
        /*04f2*/ 	.byte	0x3f
	.zero		1


	//   ....[32]....
        /*04f4*/ 	.word	0x00005ef0
        /*04f8*/ 	.word	0x0000000c
        /*04fc*/ 	.word	0x00034850
        /*0500*/ 	.short	0x010a
        /*0502*/ 	.byte	0x3f
	.zero		1


	//   ....[33]....
        /*0504*/ 	.word	0x00005f30
        /*0508*/ 	.word	0x0000000c
        /*050c*/ 	.word	0x00034850
        /*0510*/ 	.short	0x010a
        /*0512*/ 	.byte	0x3f
	.zero		1


	//   ....[34]....
        /*0514*/ 	.word	0x000063f0
        /*0518*/ 	.word	0x0000000c
        /*051c*/ 	.word	0x00000000
        /*0520*/ 	.short	0x0101
        /*0522*/ 	.byte	0x3f
	.zero		1


	//   ....[35]....
        /*0524*/ 	.word	0x00007060
        /*0528*/ 	.word	0x000000ff
        /*052c*/ 	.word	0x00000000
        /*0530*/ 	.short	0x0101
        /*0532*/ 	.byte	0x04
	.zero		1


	//   ....[36]....
        /*0534*/ 	.word	0x00008cd0
        /*0538*/ 	.word	0x000000ff
        /*053c*/ 	.word	0x00034840
        /*0540*/ 	.short	0x010a
        /*0542*/ 	.byte	0x26
	.zero		1


	//   ....[37]....
        /*0544*/ 	.word	0x00009a80
        /*0548*/ 	.word	0x000000ff
        /*054c*/ 	.word	0x00034800
        /*0550*/ 	.short	0x0107
        /*0552*/ 	.byte	0x26
	.zero		1


	//   ....[38]....
        /*0554*/ 	.word	0x00009af0
        /*0558*/ 	.word	0x000000ff
        /*055c*/ 	.word	0x00034800
        /*0560*/ 	.short	0x0101
        /*0562*/ 	.byte	0x26
	.zero		1


	//   ....[39]....
        /*0564*/ 	.word	0x00009b10
        /*0568*/ 	.word	0x000000ff
        /*056c*/ 	.word	0x00034820
        /*0570*/ 	.short	0x010a
        /*0572*/ 	.byte	0x26
	.zero		1


	//   ....[40]....
        /*0574*/ 	.word	0x00009ee0
        /*0578*/ 	.word	0x000000ff
        /*057c*/ 	.word	0x00034848
        /*0580*/ 	.short	0x010a
        /*0582*/ 	.byte	0x26
	.zero		1


	//   ....[41]....
        /*0584*/ 	.word	0x0000a280
        /*0588*/ 	.word	0x000000ff
        /*058c*/ 	.word	0x00034860
        /*0590*/ 	.short	0x010a
        /*0592*/ 	.byte	0x26
	.zero		1


	//   ....[42]....
        /*0594*/ 	.word	0x0000a770
        /*0598*/ 	.word	0x000000ff
        /*059c*/ 	.word	0x00034840
        /*05a0*/ 	.short	0x010a
        /*05a2*/ 	.byte	0x26
	.zero		1


	//   ....[43]....
        /*05a4*/ 	.word	0x0000ab20
        /*05a8*/ 	.word	0x000000ff
        /*05ac*/ 	.word	0x00034868
        /*05b0*/ 	.short	0x010a
        /*05b2*/ 	.byte	0x26
	.zero		1


	//   ....[44]....
        /*05b4*/ 	.word	0x0000b060
        /*05b8*/ 	.word	0x000000ff
        /*05bc*/ 	.word	0x00034848
        /*05c0*/ 	.short	0x010a
        /*05c2*/ 	.byte	0x26
	.zero		1


	//   ....[45]....
        /*05c4*/ 	.word	0x0000b3f0
        /*05c8*/ 	.word	0x000000ff
        /*05cc*/ 	.word	0x00034860
        /*05d0*/ 	.short	0x010a
        /*05d2*/ 	.byte	0x26
	.zero		1


	//   ....[46]....
        /*05d4*/ 	.word	0x0000b780
        /*05d8*/ 	.word	0x00000003
        /*05dc*/ 	.word	0x00034860
        /*05e0*/ 	.short	0x010a
        /*05e2*/ 	.byte	0x3f
	.zero		1


	//   ....[47]....
        /*05e4*/ 	.word	0x0000bb10
        /*05e8*/ 	.word	0x00000002
        /*05ec*/ 	.word	0x00034820
        /*05f0*/ 	.short	0x010a
        /*05f2*/ 	.byte	0x3f
	.zero		1


	//   ....[48]....
        /*05f4*/ 	.word	0x0000bc90
        /*05f8*/ 	.word	0x00000007
        /*05fc*/ 	.word	0x00000000
        /*0600*/ 	.short	0x010a
        /*0602*/ 	.byte	0x3f
	.zero		1


	//   ....[49]....
        /*0604*/ 	.word	0x0000bd00
        /*0608*/ 	.word	0x00000008
        /*060c*/ 	.word	0x00000000
        /*0610*/ 	.short	0x010a
        /*0612*/ 	.byte	0x3f
	.zero		1


	//   ....[50]....
        /*0614*/ 	.word	0x0000bd60
        /*0618*/ 	.word	0x00000007
        /*061c*/ 	.word	0x00000000
        /*0620*/ 	.short	0x010a
        /*0622*/ 	.byte	0x3f
	.zero		1


	//   ....[51]....
        /*0624*/ 	.word	0x0000bd90
        /*0628*/ 	.word	0x00000006
        /*062c*/ 	.word	0x00000000
        /*0630*/ 	.short	0x010a
        /*0632*/ 	.byte	0x3f
	.zero		1


	//   ....[52]....
        /*0634*/ 	.word	0x0000be00
        /*0638*/ 	.word	0x00000000
        /*063c*/ 	.word	0x00034800
        /*0640*/ 	.short	0x010a
        /*0642*/ 	.byte	0x3f
	.zero		1


	//   ....[53]....
        /*0644*/ 	.word	0x0000be60
        /*0648*/ 	.word	0x00000000
        /*064c*/ 	.word	0x00034830
        /*0650*/ 	.short	0x010a
        /*0652*/ 	.byte	0x3f
	.zero		1


	//   ....[54]....
        /*0654*/ 	.word	0x0000bec0
        /*0658*/ 	.word	0x00000006
        /*065c*/ 	.word	0x00034830
        /*0660*/ 	.short	0x010a
        /*0662*/ 	.byte	0x3f
	.zero		1


	//   ....[55]....
        /*0664*/ 	.word	0x0000bf20
        /*0668*/ 	.word	0x00000006
        /*066c*/ 	.word	0x00034850
        /*0670*/ 	.short	0x010a
        /*0672*/ 	.byte	0x3f
	.zero		1


	//   ....[56]....
        /*0674*/ 	.word	0x0000bf70
        /*0678*/ 	.word	0x0000000c
        /*067c*/ 	.word	0x00034850
        /*0680*/ 	.short	0x010a
        /*0682*/ 	.byte	0x3f
	.zero		1


	//   ....[57]....
        /*0684*/ 	.word	0x0000c0d0
        /*0688*/ 	.word	0x00000003
        /*068c*/ 	.word	0x00034840
        /*0690*/ 	.short	0x010a
        /*0692*/ 	.byte	0x3f
	.zero		1


	//   ....[58]....
        /*0694*/ 	.word	0x0000cbc0
        /*0698*/ 	.word	0x00000003
        /*069c*/ 	.word	0x00034820
        /*06a0*/ 	.short	0x010a
        /*06a2*/ 	.byte	0x3f
	.zero		1


	//   ....[59]....
        /*06a4*/ 	.word	0x0000cc20
        /*06a8*/ 	.word	0x00000003
        /*06ac*/ 	.word	0x00034848
        /*06b0*/ 	.short	0x010a
        /*06b2*/ 	.byte	0x3f
	.zero		1


	//   ....[60]....
        /*06b4*/ 	.word	0x0000cc80
        /*06b8*/ 	.word	0x00000003
        /*06bc*/ 	.word	0x00034860
        /*06c0*/ 	.short	0x010a
        /*06c2*/ 	.byte	0x3f
	.zero		1


	//   ....[61]....
        /*06c4*/ 	.word	0x0000cce0
        /*06c8*/ 	.word	0x00000003
        /*06cc*/ 	.word	0x00034840
        /*06d0*/ 	.short	0x010a
        /*06d2*/ 	.byte	0x3f
	.zero		1


	//   ....[62]....
        /*06d4*/ 	.word	0x0000cd40
        /*06d8*/ 	.word	0x00000003
        /*06dc*/ 	.word	0x00034868
        /*06e0*/ 	.short	0x010a
        /*06e2*/ 	.byte	0x3f
	.zero		1


	//   ....[63]....
        /*06e4*/ 	.word	0x0000cda0
        /*06e8*/ 	.word	0x00000003
        /*06ec*/ 	.word	0x00034848
        /*06f0*/ 	.short	0x010a
        /*06f2*/ 	.byte	0x3f
	.zero		1


	//   ....[64]....
        /*06f4*/ 	.word	0x0000ce00
        /*06f8*/ 	.word	0x00000003
        /*06fc*/ 	.word	0x00034860
        /*0700*/ 	.short	0x010a
        /*0702*/ 	.byte	0x3f
	.zero		1


	//   ....[65]....
        /*0704*/ 	.word	0x0000ce50
        /*0708*/ 	.word	0x00000003
        /*070c*/ 	.word	0x00034860
        /*0710*/ 	.short	0x010a
        /*0712*/ 	.byte	0x3f
	.zero		1


	//   ....[66]....
        /*0714*/ 	.word	0x0000cea0
        /*0718*/ 	.word	0x00000002
        /*071c*/ 	.word	0x00034820
        /*0720*/ 	.short	0x010a
        /*0722*/ 	.byte	0x3f
	.zero		1


	//   ....[67]....
        /*0724*/ 	.word	0x0000d040
        /*0728*/ 	.word	0x00000007
        /*072c*/ 	.word	0x00000000
        /*0730*/ 	.short	0x010a
        /*0732*/ 	.byte	0x3f
	.zero		1


	//   ....[68]....
        /*0734*/ 	.word	0x0000d090
        /*0738*/ 	.word	0x00000008
        /*073c*/ 	.word	0x00000000
        /*0740*/ 	.short	0x010a
        /*0742*/ 	.byte	0x3f
	.zero		1


	//   ....[69]....
        /*0744*/ 	.word	0x0000d0e0
        /*0748*/ 	.word	0x00000007
        /*074c*/ 	.word	0x00000000
        /*0750*/ 	.short	0x010a
        /*0752*/ 	.byte	0x3f
	.zero		1


	//----- nvinfo : EIATTR_NUM_MBARRIERS
	.align		4
.L_329:
        /*0754*/ 	.byte	0x03, 0x38
        /*0756*/ 	.short	0x0016


	//----- nvinfo : EIATTR_EXIT_INSTR_OFFSETS
	.align		4
        /*0758*/ 	.byte	0x04, 0x1c
        /*075a*/ 	.short	(.L_331 - .L_330)


	//   ....[0]....
.L_330:
        /*075c*/ 	.word	0x0000bde0


	//----- nvinfo : EIATTR_MAX_THREADS
	.align		4
.L_331:
        /*0760*/ 	.byte	0x04, 0x05
        /*0762*/ 	.short	(.L_333 - .L_332)
.L_332:
        /*0764*/ 	.word	0x00000180
        /*0768*/ 	.word	0x00000001
        /*076c*/ 	.word	0x00000001


	//----- nvinfo : EIATTR_CRS_STACK_SIZE
	.align		4
.L_333:
        /*0770*/ 	.byte	0x04, 0x1e
        /*0772*/ 	.short	(.L_335 - .L_334)
.L_334:
        /*0774*/ 	.word	0x00000000


	//----- nvinfo : EIATTR_CBANK_PARAM_SIZE
	.align		4
.L_335:
        /*0778*/ 	.byte	0x03, 0x19
        /*077a*/ 	.short	0x0a70


	//----- nvinfo : EIATTR_PARAM_CBANK
	.align		4
        /*077c*/ 	.byte	0x04, 0x0a
        /*077e*/ 	.short	(.L_337 - .L_336)
	.align		4
.L_336:
        /*0780*/ 	.word	index@(.nv.constant0._ZN7cutlass13device_kernelIN5flash11enable_sm90INS1_16FlashAttnFwdSm90INS1_25CollectiveMainloopFwdSm90ILi2EN4cute5tupleIJNS5_1CILi1EEES8_S8_EEENS6_IJNS7_ILi128EEESA_NS7_ILi192EEEEEELi128ENS_6half_tEfNS_4arch4Sm90ELb0ELb0ELb0ELb0ELb0ELb0ELb0ELb1ELb1ELb1ELb1ELb0EEENS1_21CollectiveEpilogueFwdINS6_IJSA_SA_SA_EEES9_SD_SF_Li256ELb0ELb1ELb1ELb0EEENS1_19SingleTileSchedulerILb0ELb1ELb1ELi128EEEEEEEEEvNT_6ParamsE)
        /*0784*/ 	.short	0x0210
        /*0786*/ 	.short	0x0a70


	//----- nvinfo : EIATTR_SW_WAR
	.align		4
.L_337:
        /*0788*/ 	.byte	0x04, 0x36
        /*078a*/ 	.short	(.L_339 - .L_338)
.L_338:
        /*078c*/ 	.word	0x00000008
.L_339:


//--------------------- .nv.info._ZN7cutlass13device_kernelIN5flash11enable_sm90INS1_16FlashAttnFwdSm90INS1_25CollectiveMainloopFwdSm90ILi2EN4cute5tupleIJNS5_1CILi1EEES8_S8_EEENS6_IJNS7_ILi128EEESA_NS7_ILi192EEEEEELi128ENS_6half_tEfNS_4arch4Sm90ELb0ELb0ELb0ELb1ELb0ELb0ELb0ELb1ELb1ELb1ELb1ELb0EEENS1_21CollectiveEpilogueFwdINS6_IJSA_SA_SA_EEES9_SD_SF_Li256ELb1ELb1ELb1ELb0EEENS1_36VarlenDynamicPersistentTileSchedulerILi128ELi128ELi256ELi128ELb1ELb1ELb1ELb0ELb1ELb1EEEEEEEEEvNT_6ParamsE --------------------------
	.section	.nv.info._ZN7cutlass13device_kernelIN5flash11enable_sm90INS1_16FlashAttnFwdSm90INS1_25CollectiveMainloopFwdSm90ILi2EN4cute5tupleIJNS5_1CILi1EEES8_S8_EEENS6_IJNS7_ILi128EEESA_NS7_ILi192EEEEEELi128ENS_6half_tEfNS_4arch4Sm90ELb0ELb0ELb0ELb1ELb0ELb0ELb0ELb1ELb1ELb1ELb1ELb0EEENS1_21CollectiveEpilogueFwdINS6_IJSA_SA_SA_EEES9_SD_SF_Li256ELb1ELb1ELb1ELb0EEENS1_36VarlenDynamicPersistentTileSchedulerILi128ELi128ELi256ELi128ELb1ELb1ELb1ELb0ELb1ELb1EEEEEEEEEvNT_6ParamsE,"",@"SHT_CUDA_INFO"
	.sectionflags	@""
	.align	4


	//----- nvinfo : EIATTR_CUDA_API_VERSION
	.align		4
        /*0000*/ 	.byte	0x04, 0x37
        /*0002*/ 	.short	(.L_341 - .L_340)
.L_340:
        /*0004*/ 	.word	0x00000082


	//----- nvinfo : EIATTR_KPARAM_INFO
	.align		4
.L_341:
        /*0008*/ 	.byte	0x04, 0x17
        /*000a*/ 	.short	(.L_343 - .L_342)
.L_342:
        /*000c*/ 	.word	0x00000000
        /*0010*/ 	.short	0x0000
        /*0012*/ 	.short	0x0070
        /*0014*/ 	.byte	0x00, 0xf0, 0x01, 0x2a


	//----- nvinfo : EIATTR_SPARSE_MMA_MASK
	.align		4
.L_343:
        /*0018*/ 	.byte	0x03, 0x50
        /*001a*/ 	.short	0x0000


	//----- nvinfo : EIATTR_MAXREG_COUNT
	.align		4
        /*001c*/ 	.byte	0x03, 0x1b
        /*001e*/ 	.short	0x00a8


	//----- nvinfo : EIATTR_NUM_BARRIERS
	.align		4
        /*0020*/ 	.byte	0x02, 0x4c
        /*0022*/ 	.byte	0x09
	.zero		1


	//----- nvinfo : EIATTR_EXTERNS
	.align		4
        /*0024*/ 	.byte	0x04, 0x0f
        /*0026*/ 	.short	(.L_345 - .L_344)


	//   ....[0]....
	.align		4
.L_344:
        /*0028*/ 	.word	index@(__assertfail)


	//----- nvinfo : EIATTR_ANNOTATIONS
	.align		4
.L_345:
        /*002c*/ 	.byte	0x04, 0x55
        /*002e*/ 	.short	(.L_347 - .L_346)


	//   ....[0]....
.L_346:
        /* <DEDUP_REMOVED lines=70> */
        /*0484*/ 	.byte	0x80, 0x17, 0x01, 0x00


	//----- nvinfo : EIATTR_MERCURY_ISA_VERSION
	.align		4
.L_347:
        /*0488*/ 	.byte	0x03, 0x5f
        /*048a*/ 	.short	0x0101


	//----- nvinfo : EIATTR_UNUSED_LOAD_BYTE_OFFSET
	.align		4
        /*048c*/ 	.byte	0x04, 0x44
        /*048e*/ 	.short	(.L_349 - .L_348)


	//   ....[0]....
.L_348:
        /*0490*/ 	.word	0x000009f0
        /*0494*/ 	.word	0x0000fff0


	//   ....[1]....
        /*0498*/ 	.word	0x000070c0
        /*049c*/ 	.word	0x0000fff0


	//----- nvinfo : EIATTR_INT_WARP_WIDE_INSTR_OFFSETS
	.align		4
.L_349:
        /*04a0*/ 	.byte	0x04, 0x31
        /*04a2*/ 	.short	(.L_351 - .L_350)


	//   ....[0]....
.L_350:
        /*04a4*/ 	.word	0x00000120


	//   ....[1]....
        /*04a8*/ 	.word	0x00000160


	//   ....[2]....
        /*04ac*/ 	.word	0x00000220


	//   ....[3]....
        /*04b0*/ 	.word	0x0000b3b0


	//   ....[4]....
        /*04b4*/ 	.word	0x0000b440


	//   ....[5]....
        /*04b8*/ 	.word	0x0000eec0


	//   ....[6]....
        /*04bc*/ 	.word	0x0000ef20


	//----- nvinfo : EIATTR_COOP_GROUP_MASK_REGIDS
	.align		4
.L_351:
        /*04c0*/ 	.byte	0x04, 0x29
        /*04c2*/ 	.short	(.L_353 - .L_352)


	//   ....[0]....
.L_352:
        /*04c4*/ 	.word	0xffffffff


	//   ....[1]....
        /*04c8*/ 	.word	0xffffffff


	//   ....[2]....
        /*04cc*/ 	.word	0xffffffff


	//   ....[3]....
        /*04d0*/ 	.word	0xffffffff


	//   ....[4]....
        /*04d4*/ 	.word	0xffffffff


	//   ....[5]....
        /*04d8*/ 	.word	0xffffffff


	//   ....[6]....
        /*04dc*/ 	.word	0xffffffff


	//   ....[7]....
        /*04e0*/ 	.word	0xffffffff


	//   ....[8]....
        /*04e4*/ 	.word	0xffffffff


	//   ....[9]....
        /*04e8*/ 	.word	0xffffffff


	//   ....[10]....
        /*04ec*/ 	.word	0xffffffff


	//   ....[11]....
        /*04f0*/ 	.word	0xffffffff


	//   ....[12]....
        /*04f4*/ 	.word	0xffffffff


	//   ....[13]....
        /*04f8*/ 	.word	0xffffffff


	//   ....[14]....
        /*04fc*/ 	.word	0xffffffff


	//   ....[15]....
        /*0500*/ 	.word	0xffffffff


	//   ....[16]....
        /*0504*/ 	.word	0xffffffff


	//   ....[17]....
        /*0508*/ 	.word	0xffffffff


	//   ....[18]....
        /*050c*/ 	.word	0xffffffff


	//   ....[19]....
        /*0510*/ 	.word	0xffffffff


	//   ....[20]....
        /*0514*/ 	.word	0xffffffff


	//   ....[21]....
        /*0518*/ 	.word	0xffffffff


	//   ....[22]....
        /*051c*/ 	.word	0xffffffff


	//   ....[23]....
        /*0520*/ 	.word	0xffffffff


	//   ....[24]....
        /*0524*/ 	.word	0xffffffff


	//   ....[25]....
        /*0528*/ 	.word	0xffffffff


	//   ....[26]....
        /*052c*/ 	.word	0xffffffff


	//   ....[27]....
        /*0530*/ 	.word	0xffffffff


	//   ....[28]....
        /*0534*/ 	.word	0xffffffff


	//   ....[29]....
        /*0538*/ 	.word	0xffffffff


	//   ....[30]....
        /*053c*/ 	.word	0xffffffff


	//   ....[31]....
        /*0540*/ 	.word	0xffffffff


	//   ....[32]....
        /*0544*/ 	.word	0xffffffff


	//   ....[33]....
        /*0548*/ 	.word	0xffffffff


	//   ....[34]....
        /*054c*/ 	.word	0xffffffff


	//   ....[35]....
        /*0550*/ 	.word	0xffffffff


	//   ....[36]....
        /*0554*/ 	.word	0xffffffff


	//   ....[37]....
        /*0558*/ 	.word	0xffffffff


	//   ....[38]....
        /*055c*/ 	.word	0xffffffff


	//   ....[39]....
        /*0560*/ 	.word	0xffffffff


	//   ....[40]....
        /*0564*/ 	.word	0xffffffff


	//   ....[41]....
        /*0568*/ 	.word	0xffffffff


	//   ....[42]....
        /*056c*/ 	.word	0xffffffff


	//   ....[43]....
        /*0570*/ 	.word	0xffffffff


	//   ....[44]....
        /*0574*/ 	.word	0xffffffff


	//   ....[45]....
        /*0578*/ 	.word	0xffffffff


	//   ....[46]....
        /*057c*/ 	.word	0xffffffff


	//   ....[47]....
        /*0580*/ 	.word	0xffffffff


	//   ....[48]....
        /*0584*/ 	.word	0xffffffff


	//   ....[49]....
        /*0588*/ 	.word	0xffffffff


	//   ....[50]....
        /*058c*/ 	.word	0xffffffff


	//   ....[51]....
        /*0590*/ 	.word	0xffffffff


	//   ....[52]....
        /*0594*/ 	.word	0xffffffff


	//   ....[53]....
        /*0598*/ 	.word	0xffffffff


	//   ....[54]....
        /*059c*/ 	.word	0xffffffff


	//   ....[55]....
        /*05a0*/ 	.word	0xffffffff


	//   ....[56]....
        /*05a4*/ 	.word	0xffffffff


	//   ....[57]....
        /*05a8*/ 	.word	0xffffffff


	//   ....[58]....
        /*05ac*/ 	.word	0xffffffff


	//   ....[59]....
        /*05b0*/ 	.word	0xffffffff


	//   ....[60]....
        /*05b4*/ 	.word	0xffffffff


	//   ....[61]....
        /*05b8*/ 	.word	0xffffffff


	//   ....[62]....
        /*05bc*/ 	.word	0xffffffff


	//   ....[63]....
        /*05c0*/ 	.word	0xffffffff


	//   ....[64]....
        /*05c4*/ 	.word	0xffffffff


	//   ....[65]....
        /*05c8*/ 	.word	0xffffffff


	//   ....[66]....
        /*05cc*/ 	.word	0xffffffff


	//   ....[67]....
        /*05d0*/ 	.word	0xffffffff


	//   ....[68]....
        /*05d4*/ 	.word	0xffffffff


	//   ....[69]....
        /*05d8*/ 	.word	0xffffffff


	//   ....[70]....
        /*05dc*/ 	.word	0xffffffff


	//   ....[71]....
        /*05e0*/ 	.word	0xffffffff


	//   ....[72]....
        /*05e4*/ 	.word	0xffffffff


	//   ....[73]....
        /*05e8*/ 	.word	0xffffffff


	//   ....[74]....
        /*05ec*/ 	.word	0xffffffff


	//   ....[75]....
        /*05f0*/ 	.word	0xffffffff


	//   ....[76]....
        /*05f4*/ 	.word	0xffffffff


	//   ....[77]....
        /*05f8*/ 	.word	0xffffffff


	//   ....[78]....
        /*05fc*/ 	.word	0xffffffff


	//   ....[79]....
        /*0600*/ 	.word	0xffffffff


	//   ....[80]....
        /*0604*/ 	.word	0xffffffff


	//   ....[81]....
        /*0608*/ 	.word	0xffffffff


	//   ....[82]....
        /*060c*/ 	.word	0xffffffff


	//   ....[83]....
        /*0610*/ 	.word	0xffffffff


	//   ....[84]....
        /*0614*/ 	.word	0xffffffff


	//   ....[85]....
        /*0618*/ 	.word	0xffffffff


	//   ....[86]....
        /*061c*/ 	.word	0xffffffff


	//   ....[87]....
        /*0620*/ 	.word	0xffffffff


	//   ....[88]....
        /*0624*/ 	.word	0xffffffff


	//   ....[89]....
        /*0628*/ 	.word	0xffffffff


	//   ....[90]....
        /*062c*/ 	.word	0xffffffff


	//   ....[91]....
        /*0630*/ 	.word	0xffffffff


	//   ....[92]....
        /*0634*/ 	.word	0xffffffff


	//   ....[93]....
        /*0638*/ 	.word	0xffffffff


	//   ....[94]....
        /*063c*/ 	.word	0xffffffff


	//   ....[95]....
        /*0640*/ 	.word	0xffffffff


	//   ....[96]....
        /*0644*/ 	.word	0xffffffff


	//   ....[97]....
        /*0648*/ 	.word	0x0500000f


	//   ....[98]....
        /*064c*/ 	.word	0x0500000f


	//   ....[99]....
        /*0650*/ 	.word	0x0500000f


	//   ....[100]....
        /*0654*/ 	.word	0x0500000f


	//   ....[101]....
        /*0658*/ 	.word	0x0500000f


	//   ....[102]....
        /*065c*/ 	.word	0x0500000f


	//   ....[103]....
        /*0660*/ 	.word	0x0500000f


	//   ....[104]....
        /*0664*/ 	.word	0x0500000f


	//   ....[105]....
        /*0668*/ 	.word	0x0500000f


	//   ....[106]....
        /*066c*/ 	.word	0x0500000f


	//   ....[107]....
        /*0670*/ 	.word	0x0500000f


	//   ....[108]....
        /*0674*/ 	.word	0x0500000f


	//   ....[109]....
        /*0678*/ 	.word	0x0500000f


	//   ....[110]....
        /*067c*/ 	.word	0x0500000f


	//   ....[111]....
        /*0680*/ 	.word	0x0500000f


	//   ....[112]....
        /*0684*/ 	.word	0x0500000f


	//   ....[113]....
        /*0688*/ 	.word	0x0500000f


	//   ....[114]....
        /*068c*/ 	.word	0x0500000f


	//   ....[115]....
        /*0690*/ 	.word	0x0500000f


	//   ....[116]....
        /*0694*/ 	.word	0x0500000f


	//   ....[117]....
        /*0698*/ 	.word	0x0500000f


	//   ....[118]....
        /*069c*/ 	.word	0x0500000f


	//   ....[119]....
        /*06a0*/ 	.word	0x0500000f


	//   ....[120]....
        /*06a4*/ 	.word	0x0500000f


	//   ....[121]....
        /*06a8*/ 	.word	0x0500000f


	//   ....[122]....
        /*06ac*/ 	.word	0x0500000f


	//   ....[123]....
        /*06b0*/ 	.word	0x0500000f


	//   ....[124]....
        /*06b4*/ 	.word	0x0500000f


	//   ....[125]....
        /*06b8*/ 	.word	0x0500000f


	//   ....[126]....
        /*06bc*/ 	.word	0x0500000f


	//   ....[127]....
        /*06c0*/ 	.word	0x0500000f


	//   ....[128]....
        /*06c4*/ 	.word	0x0500000f


	//   ....[129]....
        /*06c8*/ 	.word	0x0500000f


	//   ....[130]....
        /*06cc*/ 	.word	0x0500000f


	//   ....[131]....
        /*06d0*/ 	.word	0x0500000f


	//   ....[132]....
        /*06d4*/ 	.word	0x0500000f


	//----- nvinfo : EIATTR_COOP_GROUP_INSTR_OFFSETS
	.align		4
.L_353:
        /*06d8*/ 	.byte	0x04, 0x28
        /*06da*/ 	.short	(.L_355 - .L_354)


	//   ....[0]....
.L_354:
        /*06dc*/ 	.word	0x00000060


	//   ....[1]....
        /*06e0*/ 	.word	0x00000130


	//   ....[2]....
        /*06e4*/ 	.word	0x00000230


	//   ....[3]....
        /*06e8*/ 	.word	0x000003a0


	//   ....[4]....
        /*06ec*/ 	.word	0x00000500


	//   ....[5]....
        /*06f0*/ 	.word	0x00000620


	//   ....[6]....
        /*06f4*/ 	.word	0x00000780


	//   ....[7]....
        /*06f8*/ 	.word	0x00001730


	//   ....[8]....
        /*06fc*/ 	.word	0x00002a60


	//   ....[9]....
        /*0700*/ 	.word	0x00002b60


	//   ....[10]....
        /*0704*/ 	.word	0x00003140


	//   ....[11]....
        /*0708*/ 	.word	0x000031e0


	//   ....[12]....
        /*070c*/ 	.word	0x00004e00


	//   ....[13]....
        /*0710*/ 	.word	0x00004e30


	//   ....[14]....
        /*0714*/ 	.word	0x00005240


	//   ....[15]....
        /*0718*/ 	.word	0x000052f0


	//   ....[16]....
        /*071c*/ 	.word	0x000066c0


	//   ....[17]....
        /*0720*/ 	.word	0x00006720


	//   ....[18]....
        /*0724*/ 	.word	0x00006800


	//   ....[19]....
        /*0728*/ 	.word	0x00006b40


	//   ....[20]....
        /*072c*/ 	.word	0x00007b40


	//   ....[21]....
        /*0730*/ 	.word	0x00007b80


	//   ....[22]....
        /*0734*/ 	.word	0x00007ba0


	//   ....[23]....
        /*0738*/ 	.word	0x00007bd0


	//   ....[24]....
        /*073c*/ 	.word	0x00008250


	//   ....[25]....
        /*0740*/ 	.word	0x00008280


	//   ....[26]....
        /*0744*/ 	.word	0x00008340


	//   ....[27]....
        /*0748*/ 	.word	0x00008360


	//   ....[28]....
        /*074c*/ 	.word	0x00008420


	//   ....[29]....
        /*0750*/ 	.word	0x00008440


	//   ....[30]....
        /*0754*/ 	.word	0x00008510


	//   ....[31]....
        /*0758*/ 	.word	0x00008530


	//   ....[32]....
        /*075c*/ 	.word	0x000088c0


	//   ....[33]....
        /*0760*/ 	.word	0x000088d0


	//   ....[34]....
        /*0764*/ 	.word	0x00008d10


	//   ....[35]....
        /*0768*/ 	.word	0x00008d20


	//   ....[36]....
        /*076c*/ 	.word	0x00009930


	//   ....[37]....
        /*0770*/ 	.word	0x00009960


	//   ....[38]....
        /*0774*/ 	.word	0x00009a30


	//   ....[39]....
        /*0778*/ 	.word	0x00009a50


	//   ....[40]....
        /*077c*/ 	.word	0x00009b10


	//   ....[41]....
        /*0780*/ 	.word	0x00009b30


	//   ....[42]....
        /*0784*/ 	.word	0x00009c00


	//   ....[43]....
        /*0788*/ 	.word	0x00009c20


	//   ....[44]....
        /*078c*/ 	.word	0x00009d70


	//   ....[45]....
        /*0790*/ 	.word	0x00009fb0


	//   ....[46]....
        /*0794*/ 	.word	0x00009fe0


	//   ....[47]....
        /*0798*/ 	.word	0x0000a010


	//   ....[48]....
        /*079c*/ 	.word	0x0000a040


	//   ....[49]....
        /*07a0*/ 	.word	0x0000a070


	//   ....[50]....
        /*07a4*/ 	.word	0x0000a0a0


	//   ....[51]....
        /*07a8*/ 	.word	0x0000a240


	//   ....[52]....
        /*07ac*/ 	.word	0x0000a270


	//   ....[53]....
        /*07b0*/ 	.word	0x0000a2a0


	//   ....[54]....
        /*07b4*/ 	.word	0x0000a2d0


	//   ....[55]....
        /*07b8*/ 	.word	0x0000a300


	//   ....[56]....
        /*07bc*/ 	.word	0x0000a330


	//   ....[57]....
        /*07c0*/ 	.word	0x0000a3c0


	//   ....[58]....
        /*07c4*/ 	.word	0x0000a3f0


	//   ....[59]....
        /*07c8*/ 	.word	0x0000a400


	//   ....[60]....
        /*07cc*/ 	.word	0x0000a4b0


	//   ....[61]....
        /*07d0*/ 	.word	0x0000b990


	//   ....[62]....
        /*07d4*/ 	.word	0x0000c590


	//   ....[63]....
        /*07d8*/ 	.word	0x0000c5b0


	//   ....[64]....
        /*07dc*/ 	.word	0x0000c5e0


	//   ....[65]....
        /*07e0*/ 	.word	0x0000c610


	//   ....[66]....
        /*07e4*/ 	.word	0x0000c730


	//   ....[67]....
        /*07e8*/ 	.word	0x0000c740


	//   ....[68]....
        /*07ec*/ 	.word	0x0000c7e0


	//   ....[69]....
        /*07f0*/ 	.word	0x0000c7f0


	//   ....[70]....
        /*07f4*/ 	.word	0x0000c890


	//   ....[71]....
        /*07f8*/ 	.word	0x0000c8a0


	//   ....[72]....
        /*07fc*/ 	.word	0x0000c940


	//   ....[73]....
        /*0800*/ 	.word	0x0000c950


	//   ....[74]....
        /*0804*/ 	.word	0x0000c9d0


	//   ....[75]....
        /*0808*/ 	.word	0x0000ca00


	//   ....[76]....
        /*080c*/ 	.word	0x0000ca50


	//   ....[77]....
        /*0810*/ 	.word	0x0000ca90


	//   ....[78]....
        /*0814*/ 	.word	0x0000f5f0


	//   ....[79]....
        /*0818*/ 	.word	0x0000f620


	//   ....[80]....
        /*081c*/ 	.word	0x0000f680


	//   ....[81]....
        /*0820*/ 	.word	0x0000f6b0


	//   ....[82]....
        /*0824*/ 	.word	0x0000f6e0


	//   ....[83]....
        /*0828*/ 	.word	0x0000f710


	//   ....[84]....
        /*082c*/ 	.word	0x0000f740


	//   ....[85]....
        /*0830*/ 	.word	0x0000f770


	//   ....[86]....
        /*0834*/ 	.word	0x0000f930


	//   ....[87]....
        /*0838*/ 	.word	0x0000f960


	//   ....[88]....
        /*083c*/ 	.word	0x0000f990


	//   ....[89]....
        /*0840*/ 	.word	0x0000f9c0


	//   ....[90]....
        /*0844*/ 	.word	0x0000f9f0


	//   ....[91]....
        /*0848*/ 	.word	0x0000fa20


	//   ....[92]....
        /*084c*/ 	.word	0x0000fae0


	//   ....[93]....
        /*0850*/ 	.word	0x0000fb00


	//   ....[94]....
        /*0854*/ 	.word	0x0000fb10


	//   ....[95]....
        /*0858*/ 	.word	0x0000fb70


	//   ....[96]....
        /*085c*/ 	.word	0x00010290


	//   ....[97]....
        /*0860*/ 	.word	0x00010740


	//   ....[98]....
        /*0864*/ 	.word	0x000108c0


	//   ....[99]....
        /*0868*/ 	.word	0x00010910


	//   ....[100]....
        /*086c*/ 	.word	0x000109a0


	//   ....[101]....
        /*0870*/ 	.word	0x00010a30


	//   ....[102]....
        /*0874*/ 	.word	0x00010b70


	//   ....[103]....
        /*0878*/ 	.word	0x00010c60


	//   ....[104]....
        /*087c*/ 	.word	0x00010d40


	//   ....[105]....
        /*0880*/ 	.word	0x00010e50


	//   ....[106]....
        /*0884*/ 	.word	0x00010eb0


	//   ....[107]....
        /*0888*/ 	.word	0x00010fc0


	//   ....[108]....
        /*088c*/ 	.word	0x00011020


	//   ....[109]....
        /*0890*/ 	.word	0x00011130


	//   ....[110]....
        /*0894*/ 	.word	0x00011190


	//   ....[111]....
        /*0898*/ 	.word	0x00011280


	//   ....[112]....
        /*089c*/ 	.word	0x00011300


	//   ....[113]....
        /*08a0*/ 	.word	0x000113e0


	//   ....[114]....
        /*08a4*/ 	.word	0x00011750


	//   ....[115]....
        /*08a8*/ 	.word	0x000117f0


	//   ....[116]....
        /*08ac*/ 	.word	0x00011980


	//   ....[117]....
        /*08b0*/ 	.word	0x00011a00


	//   ....[118]....
        /*08b4*/ 	.word	0x00011a80


	//   ....[119]....
        /*08b8*/ 	.word	0x00011b00


	//   ....[120]....
        /*08bc*/ 	.word	0x00011b80


	//   ....[121]....
        /*08c0*/ 	.word	0x00011c10


	//   ....[122]....
        /*08c4*/ 	.word	0x00011cb0


	//   ....[123]....
        /*08c8*/ 	.word	0x00011d60


	//   ....[124]....
        /*08cc*/ 	.word	0x00011de0


	//   ....[125]....
        /*08d0*/ 	.word	0x00011e60


	//   ....[126]....
        /*08d4*/ 	.word	0x00011ee0


	//   ....[127]....
        /*08d8*/ 	.word	0x00011f70


	//   ....[128]....
        /*08dc*/ 	.word	0x00011ff0


	//   ....[129]....
        /*08e0*/ 	.word	0x00012090


	//   ....[130]....
        /*08e4*/ 	.word	0x000120e0


	//   ....[131]....
        /*08e8*/ 	.word	0x00012170


	//   ....[132]....
        /*08ec*/ 	.word	0x000122a0


	//----- nvinfo : EIATTR_REG_RECONFIG
	.align		4
.L_355:
        /*08f0*/ 	.byte	0x01, 0x54
	.zero		2


	//----- nvinfo : EIATTR_SYSCALL_OFFSETS
	.align		4
        /*08f4*/ 	.byte	0x04, 0x46
        /*08f6*/ 	.short	(.L_357 - .L_356)


	//   ....[0]....
.L_356:
        /*08f8*/ 	.word	0x00001910


	//   ....[1]....
        /*08fc*/ 	.word	0x0000b5b0


	//   ....[2]....
        /*0900*/ 	.word	0x0000b700


	//   ....[3]....
        /*0904*/ 	.word	0x0000b800


	//   ....[4]....
        /*0908*/ 	.word	0x0000c170


	//----- nvinfo : EIATTR_MBARRIER_INSTR_OFFSETS
	.align		4
.L_357:
        /*090c*/ 	.byte	0x04, 0x39
        /*090e*/ 	.short	(.L_359 - .L_358)


	//   ....[0]....
.L_358:
        /*0910*/ 	.word	0x00000250
        /*0914*/ 	.word	0x000000ff
        /*0918*/ 	.word	0x00034800
        /*091c*/ 	.short	0x0100
        /*091e*/ 	.byte	0x08
	.zero		1


	//   ....[1]....
        /*0920*/ 	.word	0x00000260
        /*0924*/ 	.word	0x000000ff
        /*0928*/ 	.word	0x00034820
        /*092c*/ 	.short	0x0100
        /*092e*/ 	.byte	0x08
	.zero		1


	//   ....[2]....
        /*0930*/ 	.word	0x00000350
        /*0934*/ 	.word	0x000000ff
        /*0938*/ 	.word	0x00034830
        /*093c*/ 	.short	0x0100
        /*093e*/ 	.byte	0x08
	.zero		1


	//   ....[3]....
        /*0940*/ 	.word	0x00000360
        /*0944*/ 	.word	0x000000ff
        /*0948*/ 	.word	0x00034840
        /*094c*/ 	.short	0x0100
        /*094e*/ 	.byte	0x08
	.zero		1


	//   ....[4]....
        /*0950*/ 	.word	0x00000370
        /*0954*/ 	.word	0x000000ff
        /*0958*/ 	.word	0x00034838
        /*095c*/ 	.short	0x0100
        /*095e*/ 	.byte	0x08
	.zero		1


	//   ....[5]....
        /*0960*/ 	.word	0x00000380
        /*0964*/ 	.word	0x000000ff
        /*0968*/ 	.word	0x00034848
        /*096c*/ 	.short	0x0100
        /*096e*/ 	.byte	0x08
	.zero		1


	//   ....[6]....
        /*0970*/ 	.word	0x000004b0
        /*0974*/ 	.word	0x000000ff
        /*0978*/ 	.word	0x00034850
        /*097c*/ 	.short	0x0100
        /*097e*/ 	.byte	0x08
	.zero		1


	//   ....[7]....
        /*0980*/ 	.word	0x000004c0
        /*0984*/ 	.word	0x000000ff
        /*0988*/ 	.word	0x00034860
        /*098c*/ 	.short	0x0100
        /*098e*/ 	.byte	0x08
	.zero		1


	//   ....[8]....
        /*0990*/ 	.word	0x000004d0
        /*0994*/ 	.word	0x000000ff
        /*0998*/ 	.word	0x00034858
        /*099c*/ 	.short	0x0100
        /*099e*/ 	.byte	0x08
	.zero		1


	//   ....[9]....
        /*09a0*/ 	.word	0x000004e0
        /*09a4*/ 	.word	0x000000ff
        /*09a8*/ 	.word	0x00034868
        /*09ac*/ 	.short	0x0100
        /*09ae*/ 	.byte	0x08
	.zero		1


	//   ....[10]....
        /*09b0*/ 	.word	0x000005d0
        /*09b4*/ 	.word	0x000000ff
        /*09b8*/ 	.word	0x00034870
        /*09bc*/ 	.short	0x0100
        /*09be*/ 	.byte	0x06
	.zero		1


	//   ....[11]....
        /*09c0*/ 	.word	0x000005e0
        /*09c4*/ 	.word	0x000000ff
        /*09c8*/ 	.word	0x00034880
        /*09cc*/ 	.short	0x0100
        /*09ce*/ 	.byte	0x06
	.zero		1


	//   ....[12]....
        /*09d0*/ 	.word	0x000005f0
        /*09d4*/ 	.word	0x000000ff
        /*09d8*/ 	.word	0x00034878
        /*09dc*/ 	.short	0x0100
        /*09de*/ 	.byte	0x06
	.zero		1


	//   ....[13]....
        /*09e0*/ 	.word	0x00000600
        /*09e4*/ 	.word	0x000000ff
        /*09e8*/ 	.word	0x00034888
        /*09ec*/ 	.short	0x0100
        /*09ee*/ 	.byte	0x06
	.zero		1


	//   ....[14]....
        /*09f0*/ 	.word	0x00000730
        /*09f4*/ 	.word	0x000000ff
        /*09f8*/ 	.word	0x00034890
        /*09fc*/ 	.short	0x0100
        /*09fe*/ 	.byte	0x08
	.zero		1


	//   ....[15]....
        /*0a00*/ 	.word	0x00000740
        /*0a04*/ 	.word	0x000000ff
        /*0a08*/ 	.word	0x000348a0
        /*0a0c*/ 	.short	0x0100
        /*0a0e*/ 	.byte	0x08
	.zero		1


	//   ....[16]....
        /*0a10*/ 	.word	0x00000750
        /*0a14*/ 	.word	0x000000ff
        /*0a18*/ 	.word	0x00034898
        /*0a1c*/ 	.short	0x0100
        /*0a1e*/ 	.byte	0x08
	.zero		1


	//   ....[17]....
        /*0a20*/ 	.word	0x00000760
        /*0a24*/ 	.word	0x000000ff
        /*0a28*/ 	.word	0x000348a8
        /*0a2c*/ 	.short	0x0100
        /*0a2e*/ 	.byte	0x08
	.zero		1


	//   ....[18]....
        /*0a30*/ 	.word	0x00000890
        /*0a34*/ 	.word	0x000000ff
        /*0a38*/ 	.word	0x000348b0
        /*0a3c*/ 	.short	0x0100
        /*0a3e*/ 	.byte	0x08
	.zero		1


	//   ....[19]....
        /*0a40*/ 	.word	0x000008a0
        /*0a44*/ 	.word	0x000000ff
        /*0a48*/ 	.word	0x000348c0
        /*0a4c*/ 	.short	0x0100
        /*0a4e*/ 	.byte	0x08
	.zero		1


	//   ....[20]....
        /*0a50*/ 	.word	0x000008b0
        /*0a54*/ 	.word	0x000000ff
        /*0a58*/ 	.word	0x000348b8
        /*0a5c*/ 	.short	0x0100
        /*0a5e*/ 	.byte	0x08
	.zero		1


	//   ....[21]....
        /*0a60*/ 	.word	0x000008c0
        /*0a64*/ 	.word	0x000000ff
        /*0a68*/ 	.word	0x000348c8
        /*0a6c*/ 	.short	0x0100
        /*0a6e*/ 	.byte	0x08
	.zero		1


	//   ....[22]....
        /*0a70*/ 	.word	0x000019c0
        /*0a74*/ 	.word	0x00000000
        /*0a78*/ 	.word	0x00034800
        /*0a7c*/ 	.short	0x010a
        /*0a7e*/ 	.byte	0x3f
	.zero		1


	//   ....[23]....
        /*0a80*/ 	.word	0x00001a30
        /*0a84*/ 	.word	0x00000005
        /*0a88*/ 	.word	0x00034830
        /*0a8c*/ 	.short	0x010a
        /*0a8e*/ 	.byte	0x3f
	.zero		1


	//   ....[24]....
        /*0a90*/ 	.word	0x00001aa0
        /*0a94*/ 	.word	0x00000005
        /*0a98*/ 	.word	0x00034830
        /*0a9c*/ 	.short	0x010a
        /*0a9e*/ 	.byte	0x3f
	.zero		1


	//   ....[25]....
        /*0aa0*/ 	.word	0x00002bc0
        /*0aa4*/ 	.word	0x00000005
        /*0aa8*/ 	.word	0x00000000
        /*0aac*/ 	.short	0x0101
        /*0aae*/ 	.byte	0x3f
	.zero		1


	//   ....[26]....
        /*0ab0*/ 	.word	0x000041b0
        /*0ab4*/ 	.word	0x0000000e
        /*0ab8*/ 	.word	0x00034830
        /*0abc*/ 	.short	0x010a
        /*0abe*/ 	.byte	0x3f
	.zero		1


	//   ....[27]....
        /*0ac0*/ 	.word	0x00004200
        /*0ac4*/ 	.word	0x0000000e
        /*0ac8*/ 	.word	0x00034830
        /*0acc*/ 	.short	0x010a
        /*0ace*/ 	.byte	0x3f
	.zero		1


	//   ....[28]....
        /*0ad0*/ 	.word	0x00004aa0
        /*0ad4*/ 	.word	0x0000000d
        /*0ad8*/ 	.word	0x00034850
        /*0adc*/ 	.short	0x010a
        /*0ade*/ 	.byte	0x3f
	.zero		1


	//   ....[29]....
        /*0ae0*/ 	.word	0x00004ae0
        /*0ae4*/ 	.word	0x0000000d
        /*0ae8*/ 	.word	0x00034850
        /*0aec*/ 	.short	0x010a
        /*0aee*/ 	.byte	0x3f
	.zero		1


	//   ....[30]....
        /*0af0*/ 	.word	0x00005bd0
        /*0af4*/ 	.word	0x0000001f
        /*0af8*/ 	.word	0x00000000
        /*0afc*/ 	.short	0x0101
        /*0afe*/ 	.byte	0x3f
	.zero		1


	//   ....[31]....
        /*0b00*/ 	.word	0x00005c50
        /*0b04*/ 	.word	0x0000001f
        /*0b08*/ 	.word	0x00000000
        /*0b0c*/ 	.short	0x0101
        /*0b0e*/ 	.byte	0x3f
	.zero		1


	//   ....[32]....
        /*0b10*/ 	.word	0x00006620
        /*0b14*/ 	.word	0x0000000e
        /*0b18*/ 	.word	0x00034850
        /*0b1c*/ 	.short	0x010a
        /*0b1e*/ 	.byte	0x3f
	.zero		1


	//   ....[33]....
        /*0b20*/ 	.word	0x00006660
        /*0b24*/ 	.word	0x0000000e
        /*0b28*/ 	.word	0x00034850
        /*0b2c*/ 	.short	0x010a
        /*0b2e*/ 	.byte	0x3f
	.zero		1


	//   ....[34]....
        /*0b30*/ 	.word	0x00006c50
        /*0b34*/ 	.word	0x00000008
        /*0b38*/ 	.word	0x00000000
        /*0b3c*/ 	.short	0x0101
        /*0b3e*/ 	.byte	0x3f
	.zero		1


	//   ....[35]....
        /*0b40*/ 	.word	0x00008240
        /*0b44*/ 	.word	0x00000003
        /*0b48*/ 	.word	0x00000000
        /*0b4c*/ 	.short	0x0101
        /*0b4e*/ 	.byte	0x3f
	.zero		1


	//   ....[36]....
        /*0b50*/ 	.word	0x000088b0
        /*0b54*/ 	.word	0x0000000a
        /*0b58*/ 	.word	0x00000000
        /*0b5c*/ 	.short	0x0101
        /*0b5e*/ 	.byte	0x3f
	.zero		1


	//   ....[37]....
        /*0b60*/ 	.word	0x0000bc00
        /*0b64*/ 	.word	0x00000000
        /*0b68*/ 	.word	0x00034840
        /*0b6c*/ 	.short	0x010a
        /*0b6e*/ 	.byte	0x3f
	.zero		1


	//   ....[38]....
        /*0b70*/ 	.word	0x0000cba0
        /*0b74*/ 	.word	0x00000012
        /*0b78*/ 	.word	0x00034800
        /*0b7c*/ 	.short	0x0107
        /*0b7e*/ 	.byte	0x3f
	.zero		1


	//   ....[39]....
        /*0b80*/ 	.word	0x0000ccb0
        /*0b84*/ 	.word	0x00000012
        /*0b88*/ 	.word	0x00034800
        /*0b8c*/ 	.short	0x0101
        /*0b8e*/ 	.byte	0x3f
	.zero		1


	//   ....[40]....
        /*0b90*/ 	.word	0x0000ccd0
        /*0b94*/ 	.word	0x00000012
        /*0b98*/ 	.word	0x00034820
        /*0b9c*/ 	.short	0x010a
        /*0b9e*/ 	.byte	0x3f
	.zero		1


	//   ....[41]....
        /*0ba0*/ 	.word	0x0000d090
        /*0ba4*/ 	.word	0x00000003
        /*0ba8*/ 	.word	0x00034840
        /*0bac*/ 	.short	0x010a
        /*0bae*/ 	.byte	0x3f
	.zero		1


	//   ....[42]....
        /*0bb0*/ 	.word	0x0000d520
        /*0bb4*/ 	.word	0x00000003
        /*0bb8*/ 	.word	0x00000060
        /*0bbc*/ 	.short	0x010a
        /*0bbe*/ 	.byte	0x3f
	.zero		1


	//   ....[43]....
        /*0bc0*/ 	.word	0x0000dbb0
        /*0bc4*/ 	.word	0x00000003
        /*0bc8*/ 	.word	0x00034840
        /*0bcc*/ 	.short	0x010a
        /*0bce*/ 	.byte	0x3f
	.zero		1


	//   ....[44]....
        /*0bd0*/ 	.word	0x0000e040
        /*0bd4*/ 	.word	0x00000002
        /*0bd8*/ 	.word	0x00000060
        /*0bdc*/ 	.short	0x010a
        /*0bde*/ 	.byte	0x3f
	.zero		1


	//   ....[45]....
        /*0be0*/ 	.word	0x0000e610
        /*0be4*/ 	.word	0x00000002
        /*0be8*/ 	.word	0x00034840
        /*0bec*/ 	.short	0x010a
        /*0bee*/ 	.byte	0x3f
	.zero		1


	//   ....[46]....
        /*0bf0*/ 	.word	0x0000eaa0
        /*0bf4*/ 	.word	0x00000002
        /*0bf8*/ 	.word	0x00000060
        /*0bfc*/ 	.short	0x010a
        /*0bfe*/ 	.byte	0x3f
	.zero		1


	//   ....[47]....
        /*0c00*/ 	.word	0x0000f020
        /*0c04*/ 	.word	0x00000000
        /*0c08*/ 	.word	0x00034860
        /*0c0c*/ 	.short	0x010a
        /*0c0e*/ 	.byte	0x3f
	.zero		1


	//   ....[48]....
        /*0c10*/ 	.word	0x00010210
        /*0c14*/ 	.word	0x00000000
        /*0c18*/ 	.word	0x00034820
        /*0c1c*/ 	.short	0x010a
        /*0c1e*/ 	.byte	0x3f
	.zero		1


	//   ....[49]....
        /*0c20*/ 	.word	0x00010400
        /*0c24*/ 	.word	0x00000006
        /*0c28*/ 	.word	0x00000000
        /*0c2c*/ 	.short	0x010a
        /*0c2e*/ 	.byte	0x3f
	.zero		1


	//   ....[50]....
        /*0c30*/ 	.word	0x00010430
        /*0c34*/ 	.word	0x00000007
        /*0c38*/ 	.word	0x00000000
        /*0c3c*/ 	.short	0x010a
        /*0c3e*/ 	.byte	0x3f
	.zero		1


	//   ....[51]....
        /*0c40*/ 	.word	0x00010490
        /*0c44*/ 	.word	0x00000004
        /*0c48*/ 	.word	0x00000000
        /*0c4c*/ 	.short	0x010a
        /*0c4e*/ 	.byte	0x3f
	.zero		1


	//   ....[52]....
        /*0c50*/ 	.word	0x000104c0
        /*0c54*/ 	.word	0x00000003
        /*0c58*/ 	.word	0x00000000
        /*0c5c*/ 	.short	0x010a
        /*0c5e*/ 	.byte	0x3f
	.zero		1


	//   ....[53]....
        /*0c60*/ 	.word	0x00010520
        /*0c64*/ 	.word	0x00000000
        /*0c68*/ 	.word	0x00034800
        /*0c6c*/ 	.short	0x010a
        /*0c6e*/ 	.byte	0x3f
	.zero		1


	//   ....[54]....
        /*0c70*/ 	.word	0x00010570
        /*0c74*/ 	.word	0x00000005
        /*0c78*/ 	.word	0x00034830
        /*0c7c*/ 	.short	0x010a
        /*0c7e*/ 	.byte	0x3f
	.zero		1


	//   ....[55]....
        /*0c80*/ 	.word	0x000105c0
        /*0c84*/ 	.word	0x0000000e
        /*0c88*/ 	.word	0x00034830
        /*0c8c*/ 	.short	0x010a
        /*0c8e*/ 	.byte	0x3f
	.zero		1


	//   ....[56]....
        /*0c90*/ 	.word	0x00010610
        /*0c94*/ 	.word	0x0000000d
        /*0c98*/ 	.word	0x00034850
        /*0c9c*/ 	.short	0x010a
        /*0c9e*/ 	.byte	0x3f
	.zero		1


	//   ....[57]....
        /*0ca0*/ 	.word	0x00010660
        /*0ca4*/ 	.word	0x0000000e
        /*0ca8*/ 	.word	0x00034850
        /*0cac*/ 	.short	0x010a
        /*0cae*/ 	.byte	0x3f
	.zero		1


	//   ....[58]....
        /*0cb0*/ 	.word	0x00010800
        /*0cb4*/ 	.word	0x00000000
        /*0cb8*/ 	.word	0x00034840
        /*0cbc*/ 	.short	0x010a
        /*0cbe*/ 	.byte	0x3f
	.zero		1


	//   ....[59]....
        /*0cc0*/ 	.word	0x00011460
        /*0cc4*/ 	.word	0x00000012
        /*0cc8*/ 	.word	0x00034820
        /*0ccc*/ 	.short	0x010a
        /*0cce*/ 	.byte	0x3f
	.zero		1


	//   ....[60]....
        /*0cd0*/ 	.word	0x000114b0
        /*0cd4*/ 	.word	0x00000003
        /*0cd8*/ 	.word	0x00034840
        /*0cdc*/ 	.short	0x010a
        /*0cde*/ 	.byte	0x3f
	.zero		1


	//   ....[61]....
        /*0ce0*/ 	.word	0x00011500
        /*0ce4*/ 	.word	0x00000003
        /*0ce8*/ 	.word	0x00000060
        /*0cec*/ 	.short	0x010a
        /*0cee*/ 	.byte	0x3f
	.zero		1


	//   ....[62]....
        /*0cf0*/ 	.word	0x00011550
        /*0cf4*/ 	.word	0x00000003
        /*0cf8*/ 	.word	0x00034840
        /*0cfc*/ 	.short	0x010a
        /*0cfe*/ 	.byte	0x3f
	.zero		1


	//   ....[63]....
        /*0d00*/ 	.word	0x000115a0
        /*0d04*/ 	.word	0x00000002
        /*0d08*/ 	.word	0x00000060
        /*0d0c*/ 	.short	0x010a
        /*0d0e*/ 	.byte	0x3f
	.zero		1


	//   ....[64]....
        /*0d10*/ 	.word	0x000115f0
        /*0d14*/ 	.word	0x00000002
        /*0d18*/ 	.word	0x00034840
        /*0d1c*/ 	.short	0x010a
        /*0d1e*/ 	.byte	0x3f
	.zero		1


	//   ....[65]....
        /*0d20*/ 	.word	0x00011640
        /*0d24*/ 	.word	0x00000002
        /*0d28*/ 	.word	0x00000060
        /*0d2c*/ 	.short	0x010a
        /*0d2e*/ 	.byte	0x3f
	.zero		1


	//   ....[66]....
        /*0d30*/ 	.word	0x00011690
        /*0d34*/ 	.word	0x00000000
        /*0d38*/ 	.word	0x00034860
        /*0d3c*/ 	.short	0x010a
        /*0d3e*/ 	.byte	0x3f
	.zero		1


	//   ....[67]....
        /*0d40*/ 	.word	0x000121c0
        /*0d44*/ 	.word	0x00000000
        /*0d48*/ 	.word	0x00034820
        /*0d4c*/ 	.short	0x010a
        /*0d4e*/ 	.byte	0x3f
	.zero		1


	//   ....[68]....
        /*0d50*/ 	.word	0x00012360
        /*0d54*/ 	.word	0x00000006
        /*0d58*/ 	.word	0x00000000
        /*0d5c*/ 	.short	0x010a
        /*0d5e*/ 	.byte	0x3f
	.zero		1


	//   ....[69]....
        /*0d60*/ 	.word	0x000123b0
        /*0d64*/ 	.word	0x00000007
        /*0d68*/ 	.word	0x00000000
        /*0d6c*/ 	.short	0x010a
        /*0d6e*/ 	.byte	0x3f
	.zero		1


	//   ....[70]....
        /*0d70*/ 	.word	0x00012400
        /*0d74*/ 	.word	0x00000004
        /*0d78*/ 	.word	0x00000000
        /*0d7c*/ 	.short	0x010a
        /*0d7e*/ 	.byte	0x3f
	.zero		1


	//----- nvinfo : EIATTR_NUM_MBARRIERS
	.align		4
.L_359:
        /*0d80*/ 	.byte	0x03, 0x38
        /*0d82*/ 	.short	0x0016


	//----- nvinfo : EIATTR_EXIT_INSTR_OFFSETS
	.align		4
        /*0d84*/ 	.byte	0x04, 0x1c
        /*0d86*/ 	.short	(.L_361 - .L_360)


	//   ....[0]....
.L_360:
        /*0d88*/ 	.word	0x00000a30


	//   ....[1]....
        /*0d8c*/ 	.word	0x00009d10


	//   ....[2]....
        /*0d90*/ 	.word	0x00010510


	//----- nvinfo : EIATTR_MAX_THREADS
	.align		4
.L_361:
        /*0d94*/ 	.byte	0x04, 0x05
        /*0d96*/ 	.short	(.L_363 - .L_362)
.L_362:
        /*0d98*/ 	.word	0x00000180
        /*0d9c*/ 	.word	0x00000001
        /*0da0*/ 	.word	0x00000001


	//----- nvinfo : EIATTR_CRS_STACK_SIZE
	.align		4
.L_363:
        /*0da4*/ 	.byte	0x04, 0x1e
        /*0da6*/ 	.short	(.L_365 - .L_364)
.L_364:
        /*0da8*/ 	.word	0x00000000


	//----- nvinfo : EIATTR_CBANK_PARAM_SIZE
	.align		4
.L_365:
        /*0dac*/ 	.byte	0x03, 0x19
        /*0dae*/ 	.short	0x0af0


	//----- nvinfo : EIATTR_PARAM_CBANK
	.align		4
        /*0db0*/ 	.byte	0x04, 0x0a
        /*0db2*/ 	.short	(.L_367 - .L_366)
	.align		4
.L_366:
        /*0db4*/ 	.word	index@(.nv.constant0._ZN7cutlass13device_kernelIN5flash11enable_sm90INS1_16FlashAttnFwdSm90INS1_25CollectiveMainloopFwdSm90ILi2EN4cute5tupleIJNS5_1CILi1EEES8_S8_EEENS6_IJNS7_ILi128EEESA_NS7_ILi192EEEEEELi128ENS_6half_tEfNS_4arch4Sm90ELb0ELb0ELb0ELb1ELb0ELb0ELb0ELb1ELb1ELb1ELb1ELb0EEENS1_21CollectiveEpilogueFwdINS6_IJSA_SA_SA_EEES9_SD_SF_Li256ELb1ELb1ELb1ELb0EEENS1_36VarlenDynamicPersistentTileSchedulerILi128ELi128ELi256ELi128ELb1ELb1ELb1ELb0ELb1ELb1EEEEEEEEEvNT_6ParamsE)
        /*0db8*/ 	.short	0x0210
        /*0dba*/ 	.short	0x0af0


	//----- nvinfo : EIATTR_SW_WAR
	.align		4
.L_367:
        /*0dbc*/ 	.byte	0x04, 0x36
        /*0dbe*/ 	.short	(.L_369 - .L_368)
.L_368:
        /*0dc0*/ 	.word	0x00000008
.L_369:


//--------------------- .nv.info._ZN7cutlass13device_kernelIN5flash11enable_sm90INS1_16FlashAttnFwdSm90INS1_25CollectiveMainloopFwdSm90ILi2EN4cute5tupleIJNS5_1CILi1EEES8_S8_EEENS6_IJNS7_ILi128EEESA_NS7_ILi192EEEEEELi128ENS_6half_tEfNS_4arch4Sm90ELb0ELb0ELb0ELb1ELb0ELb1ELb0ELb1ELb1ELb1ELb1ELb0EEENS1_21CollectiveEpilogueFwdINS6_IJSA_SA_SA_EEES9_SD_SF_Li256ELb1ELb1ELb1ELb0EEENS1_36VarlenDynamicPersistentTileSchedulerILi128ELi128ELi256ELi128ELb1ELb1ELb1ELb0ELb1ELb1EEEEEEEEEvNT_6ParamsE --------------------------
	.section	.nv.info._ZN7cutlass13device_kernelIN5flash11enable_sm90INS1_16FlashAttnFwdSm90INS1_25CollectiveMainloopFwdSm90ILi2EN4cute5tupleIJNS5_1CILi1EEES8_S8_EEENS6_IJNS7_ILi128EEESA_NS7_ILi192EEEEEELi128ENS_6half_tEfNS_4arch4Sm90ELb0ELb0ELb0ELb1ELb0ELb1ELb0ELb1ELb1ELb1ELb1ELb0EEENS1_21CollectiveEpilogueFwdINS6_IJSA_SA_SA_EEES9_SD_SF_Li256ELb1ELb1ELb1ELb0EEENS1_36VarlenDynamicPersistentTileSchedulerILi128ELi128ELi256ELi128ELb1ELb1ELb1ELb0ELb1ELb1EEEEEEEEEvNT_6ParamsE,"",@"SHT_CUDA_INFO"
	.sectionflags	@""
	.align	4


	//----- nvinfo : EIATTR_CUDA_API_VERSION
	.align		4
        /*0000*/ 	.byte	0x04, 0x37
        /*0002*/ 	.short	(.L_371 - .L_370)
.L_370:
        /*0004*/ 	.word	0x00000082


	//----- nvinfo : EIATTR_KPARAM_INFO
	.align		4
.L_371:
        /*0008*/ 	.byte	0x04, 0x17
        /*000a*/ 	.short	(.L_373 - .L_372)
.L_372:
        /*000c*/ 	.word	0x00000000
        /*0010*/ 	.short	0x0000
        /*0012*/ 	.short	0x0070
        /*0014*/ 	.byte	0x00, 0xf0, 0x01, 0x2a


	//----- nvinfo : EIATTR_SPARSE_MMA_MASK
	.align		4
.L_373:
        /*0018*/ 	.byte	0x03, 0x50
        /*001a*/ 	.short	0x0000


	//----- nvinfo : EIATTR_MAXREG_COUNT
	.align		4
        /*001c*/ 	.byte	0x03, 0x1b
        /*001e*/ 	.short	0x00a8


	//----- nvinfo : EIATTR_NUM_BARRIERS
	.align		4
        /*0020*/ 	.byte	0x02, 0x4c
        /*0022*/ 	.byte	0x10
	.zero		1


	//----- nvinfo : EIATTR_EXTERNS
	.align		4
        /*0024*/ 	.byte	0x04, 0x0f
        /*0026*/ 	.short	(.L_375 - .L_374)


	//   ....[0]....
	.align		4
.L_374:
        /*0028*/ 	.word	index@(__assertfail)


	//----- nvinfo : EIATTR_ANNOTATIONS
	.align		4
.L_375:
        /*002c*/ 	.byte	0x04, 0x55
        /*002e*/ 	.short	(.L_377 - .L_376)


	//   ....[0]....
.L_376:
        /* <DEDUP_REMOVED lines=125> */


	//----- nvinfo : EIATTR_MERCURY_ISA_VERSION
	.align		4
.L_377:
        /*07f0*/ 	.byte	0x03, 0x5f
        /*07f2*/ 	.short	0x0101


	//----- nvinfo : EIATTR_UNUSED_LOAD_BYTE_OFFSET
	.align		4
        /*07f4*/ 	.byte	0x04, 0x44
        /*07f6*/ 	.short	(.L_379 - .L_378)


	//   ....[0]....
.L_378:
        /*07f8*/ 	.word	0x00000ab0
        /*07fc*/ 	.word	0x0000fff0


	//   ....[1]....
        /*0800*/ 	.word	0x00016910
        /*0804*/ 	.word	0x0000fff0


	//----- nvinfo : EIATTR_INT_WARP_WIDE_INSTR_OFFSETS
	.align		4
.L_379:
        /*0808*/ 	.byte	0x04, 0x31
        /*080a*/ 	.short	(.L_381 - .L_380)


	//   ....[0]....
.L_380:
        /*080c*/ 	.word	0x00000190


	//   ....[1]....
        /*0810*/ 	.word	0x000001d0


	//   ....[2]....
        /*0814*/ 	.word	0x00000240


	//   ....[3]....
        /*0818*/ 	.word	0x0001c5f0


	//   ....[4]....
        /*081c*/ 	.word	0x0001c680


	//   ....[5]....
        /*0820*/ 	.word	0x00020130


	//   ....[6]....
        /*0824*/ 	.word	0x00020190


	//----- nvinfo : EIATTR_COOP_GROUP_MASK_REGIDS
	.align		4
.L_381:
        /*0828*/ 	.byte	0x04, 0x29
        /*082a*/ 	.short	(.L_383 - .L_382)


	//   ....[0]....
.L_382:
        /*082c*/ 	.word	0xffffffff


	//   ....[1]....
        /*0830*/ 	.word	0xffffffff


	//   ....[2]....
        /*0834*/ 	.word	0xffffffff


	//   ....[3]....
        /*0838*/ 	.word	0xffffffff


	//   ....[4]....
        /*083c*/ 	.word	0xffffffff


	//   ....[5]....
        /*0840*/ 	.word	0xffffffff


	//   ....[6]....
        /*0844*/ 	.word	0xffffffff


	//   ....[7]....
        /*0848*/ 	.word	0xffffffff


	//   ....[8]....
        /*084c*/ 	.word	0xffffffff


	//   ....[9]....
        /*0850*/ 	.word	0xffffffff


	//   ....[10]....
        /*0854*/ 	.word	0xffffffff


	//   ....[11]....
        /*0858*/ 	.word	0xffffffff


	//   ....[12]....
        /*085c*/ 	.word	0xffffffff


	//   ....[13]....
        /*0860*/ 	.word	0xffffffff


	//   ....[14]....
        /*0864*/ 	.word	0xffffffff


	//   ....[15]....
        /*0868*/ 	.word	0xffffffff


	//   ....[16]....
        /*086c*/ 	.word	0xffffffff


	//   ....[17]....
        /*0870*/ 	.word	0xffffffff


	//   ....[18]....
        /*0874*/ 	.word	0xffffffff


	//   ....[19]....
        /*0878*/ 	.word	0xffffffff


	//   ....[20]....
        /*087c*/ 	.word	0xffffffff


	//   ....[21]....
        /*0880*/ 	.word	0xffffffff


	//   ....[22]....
        /*0884*/ 	.word	0xffffffff


	//   ....[23]....
        /*0888*/ 	.word	0xffffffff


	//   ....[24]....
        /*088c*/ 	.word	0xffffffff


	//   ....[25]....
        /*0890*/ 	.word	0xffffffff


	//   ....[26]....
        /*0894*/ 	.word	0xffffffff


	//   ....[27]....
        /*0898*/ 	.word	0xffffffff


	//   ....[28]....
        /*089c*/ 	.word	0xffffffff


	//   ....[29]....
        /*08a0*/ 	.word	0xffffffff


	//   ....[30]....
        /*08a4*/ 	.word	0xffffffff


	//   ....[31]....
        /*08a8*/ 	.word	0xffffffff


	//   ....[32]....
        /*08ac*/ 	.word	0xffffffff


	//   ....[33]....
        /*08b0*/ 	.word	0xffffffff


	//   ....[34]....
        /*08b4*/ 	.word	0xffffffff


	//   ....[35]....
        /*08b8*/ 	.word	0xffffffff


	//   ....[36]....
        /*08bc*/ 	.word	0xffffffff


	//   ....[37]....
        /*08c0*/ 	.word	0xffffffff


	//   ....[38]....
        /*08c4*/ 	.word	0xffffffff


	//   ....[39]....
        /*08c8*/ 	.word	0xffffffff


	//   ....[40]....
        /*08cc*/ 	.word	0xffffffff


	//   ....[41]....
        /*08d0*/ 	.word	0xffffffff


	//   ....[42]....
        /*08d4*/ 	.word	0xffffffff


	//   ....[43]....
        /*08d8*/ 	.word	0xffffffff


	//   ....[44]....
        /*08dc*/ 	.word	0xffffffff


	//   ....[45]....
        /*08e0*/ 	.word	0xffffffff


	//   ....[46]....
        /*08e4*/ 	.word	0xffffffff


	//   ....[47]....
        /*08e8*/ 	.word	0xffffffff


	//   ....[48]....
        /*08ec*/ 	.word	0xffffffff


	//   ....[49]....
        /*08f0*/ 	.word	0xffffffff


	//   ....[50]....
        /*08f4*/ 	.word	0xffffffff


	//   ....[51]....
        /*08f8*/ 	.word	0xffffffff


	//   ....[52]....
        /*08fc*/ 	.word	0xffffffff


	//   ....[53]....
        /*0900*/ 	.word	0xffffffff


	//   ....[54]....
        /*0904*/ 	.word	0xffffffff


	//   ....[55]....
        /*0908*/ 	.word	0xffffffff


	//   ....[56]....
        /*090c*/ 	.word	0xffffffff


	//   ....[57]....
        /*0910*/ 	.word	0xffffffff


	//   ....[58]....
        /*0914*/ 	.word	0xffffffff


	//   ....[59]....
        /*0918*/ 	.word	0xffffffff


	//   ....[60]....
        /*091c*/ 	.word	0xffffffff


	//   ....[61]....
        /*0920*/ 	.word	0xffffffff


	//   ....[62]....
        /*0924*/ 	.word	0xffffffff


	//   ....[63]....
        /*0928*/ 	.word	0xffffffff


	//   ....[64]....
        /*092c*/ 	.word	0xffffffff


	//   ....[65]....
        /*0930*/ 	.word	0xffffffff


	//   ....[66]....
        /*0934*/ 	.word	0xffffffff


	//   ....[67]....
        /*0938*/ 	.word	0xffffffff


	//   ....[68]....
        /*093c*/ 	.word	0xffffffff


	//   ....[69]....
        /*0940*/ 	.word	0xffffffff


	//   ....[70]....
        /*0944*/ 	.word	0xffffffff


	//   ....[71]....
        /*0948*/ 	.word	0xffffffff


	//   ....[72]....
        /*094c*/ 	.word	0xffffffff


	//   ....[73]....
        /*0950*/ 	.word	0xffffffff


	//   ....[74]....
        /*0954*/ 	.word	0xffffffff


	//   ....[75]....
        /*0958*/ 	.word	0xffffffff


	//   ....[76]....
        /*095c*/ 	.word	0xffffffff


	//   ....[77]....
        /*0960*/ 	.word	0xffffffff


	//   ....[78]....
        /*0964*/ 	.word	0xffffffff


	//   ....[79]....
        /*0968*/ 	.word	0xffffffff


	//   ....[80]....
        /*096c*/ 	.word	0xffffffff


	//   ....[81]....
        /*0970*/ 	.word	0xffffffff


	//   ....[82]....
        /*0974*/ 	.word	0xffffffff


	//   ....[83]....
        /*0978*/ 	.word	0xffffffff


	//   ....[84]....
        /*097c*/ 	.word	0xffffffff


	//   ....[85]....
        /*0980*/ 	.word	0xffffffff


	//   ....[86]....
        /*0984*/ 	.word	0xffffffff


	//   ....[87]....
        /*0988*/ 	.word	0xffffffff


	//   ....[88]....
        /*098c*/ 	.word	0xffffffff


	//   ....[89]....
        /*0990*/ 	.word	0xffffffff


	//   ....[90]....
        /*0994*/ 	.word	0xffffffff


	//   ....[91]....
        /*0998*/ 	.word	0xffffffff


	//   ....[92]....
        /*099c*/ 	.word	0xffffffff


	//   ....[93]....
        /*09a0*/ 	.word	0xffffffff


	//   ....[94]....
        /*09a4*/ 	.word	0xffffffff


	//   ....[95]....
        /*09a8*/ 	.word	0xffffffff


	//   ....[96]....
        /*09ac*/ 	.word	0xffffffff


	//   ....[97]....
        /*09b0*/ 	.word	0xffffffff


	//   ....[98]....
        /*09b4*/ 	.word	0xffffffff


	//   ....[99]....
        /*09b8*/ 	.word	0xffffffff


	//   ....[100]....
        /*09bc*/ 	.word	0xffffffff


	//   ....[101]....
        /*09c0*/ 	.word	0xffffffff


	//   ....[102]....
        /*09c4*/ 	.word	0xffffffff


	//   ....[103]....
        /*09c8*/ 	.word	0xffffffff


	//   ....[104]....
        /*09cc*/ 	.word	0xffffffff


	//   ....[105]....
        /*09d0*/ 	.word	0xffffffff


	//   ....[106]....
        /*09d4*/ 	.word	0x0500000f


	//   ....[107]....
        /*09d8*/ 	.word	0x0500000f


	//   ....[108]....
        /*09dc*/ 	.word	0x0500000f


	//   ....[109]....
        /*09e0*/ 	.word	0x0500000f


	//   ....[110]....
        /*09e4*/ 	.word	0x0500000f


	//   ....[111]....
        /*09e8*/ 	.word	0x0500000f


	//   ....[112]....
        /*09ec*/ 	.word	0x0500000f


	//   ....[113]....
        /*09f0*/ 	.word	0x0500000f


	//   ....[114]....
        /*09f4*/ 	.word	0x0500000f


	//   ....[115]....
        /*09f8*/ 	.word	0x0500000f


	//   ....[116]....
        /*09fc*/ 	.word	0x0500000f


	//   ....[117]....
        /*0a00*/ 	.word	0x0500000f


	//   ....[118]....
        /*0a04*/ 	.word	0x0500000f


	//   ....[119]....
        /*0a08*/ 	.word	0x0500000f


	//   ....[120]....
        /*0a0c*/ 	.word	0x0500000f


	//   ....[121]....
        /*0a10*/ 	.word	0x0500000f


	//   ....[122]....
        /*0a14*/ 	.word	0x0500000f


	//   ....[123]....
        /*0a18*/ 	.word	0x0500000f


	//   ....[124]....
        /*0a1c*/ 	.word	0x0500000f


	//   ....[125]....
        /*0a20*/ 	.word	0x0500000f


	//   ....[126]....
        /*0a24*/ 	.word	0x0500000f


	//   ....[127]....
        /*0a28*/ 	.word	0x0500000f


	//   ....[128]....
        /*0a2c*/ 	.word	0x0500000f


	//   ....[129]....
        /*0a30*/ 	.word	0x0500000f


	//   ....[130]....
        /*0a34*/ 	.word	0x0500000f


	//   ....[131]....
        /*0a38*/ 	.word	0x0500000f


	//   ....[132]....
        /*0a3c*/ 	.word	0x0500000f


	//   ....[133]....
        /*0a40*/ 	.word	0x0500000f


	//   ....[134]....
        /*0a44*/ 	.word	0x0500000f


	//   ....[135]....
        /*0a48*/ 	.word	0x0500000f


	//   ....[136]....
        /*0a4c*/ 	.word	0x0500000f


	//   ....[137]....
        /*0a50*/ 	.word	0x0500000f


	//   ....[138]....
        /*0a54*/ 	.word	0x0500000f


	//   ....[139]....
        /*0a58*/ 	.word	0x0500000f


	//   ....[140]....
        /*0a5c*/ 	.word	0x0500000f


	//   ....[141]....
        /*0a60*/ 	.word	0x0500000f


	//   ....[142]....
        /*0a64*/ 	.word	0x0500000f


	//   ....[143]....
        /*0a68*/ 	.word	0x0500000f


	//   ....[144]....
        /*0a6c*/ 	.word	0x0500000f


	//   ....[145]....
        /*0a70*/ 	.word	0x0500000f


	//   ....[146]....
        /*0a74*/ 	.word	0x0500000f


	//   ....[147]....
        /*0a78*/ 	.word	0x0500000f


	//   ....[148]....
        /*0a7c*/ 	.word	0x0500000f


	//   ....[149]....
        /*0a80*/ 	.word	0x0500000f


	//   ....[150]....
        /*0a84*/ 	.word	0x0500000f


	//----- nvinfo : EIATTR_COOP_GROUP_INSTR_OFFSETS
	.align		4
.L_383:
        /*0a88*/ 	.byte	0x04, 0x28
        /*0a8a*/ 	.short	(.L_385 - .L_384)


	//   ....[0]....
.L_384:
        /*0a8c*/ 	.word	0x00000060


	//   ....[1]....
        /*0a90*/ 	.word	0x000001a0


	//   ....[2]....
        /*0a94*/ 	.word	0x000001f0


	//   ....[3]....
        /*0a98*/ 	.word	0x00000420


	//   ....[4]....
        /*0a9c*/ 	.word	0x00000580


	//   ....[5]....
        /*0aa0*/ 	.word	0x000006a0


	//   ....[6]....
        /*0aa4*/ 	.word	0x00000800


	//   ....[7]....
        /*0aa8*/ 	.word	0x0000aea0


	//   ....[8]....
        /*0aac*/ 	.word	0x0000b410


	//   ....[9]....
        /*0ab0*/ 	.word	0x0000b420


	//   ....[10]....
        /*0ab4*/ 	.word	0x0000b430


	//   ....[11]....
        /*0ab8*/ 	.word	0x0000b440


	//   ....[12]....
        /*0abc*/ 	.word	0x0000dee0


	//   ....[13]....
        /*0ac0*/ 	.word	0x0000def0


	//   ....[14]....
        /*0ac4*/ 	.word	0x0000df00


	//   ....[15]....
        /*0ac8*/ 	.word	0x0000df10


	//   ....[16]....
        /*0acc*/ 	.word	0x00011fa0


	//   ....[17]....
        /*0ad0*/ 	.word	0x00012070


	//   ....[18]....
        /*0ad4*/ 	.word	0x00012640


	//   ....[19]....
        /*0ad8*/ 	.word	0x00012690


	//   ....[20]....
        /*0adc*/ 	.word	0x000145a0


	//   ....[21]....
        /*0ae0*/ 	.word	0x00014630


	//   ....[22]....
        /*0ae4*/ 	.word	0x00014d60


	//   ....[23]....
        /*0ae8*/ 	.word	0x00014e10


	//   ....[24]....
        /*0aec*/ 	.word	0x00016260


	//   ....[25]....
        /*0af0*/ 	.word	0x000162d0


	//   ....[26]....
        /*0af4*/ 	.word	0x00016300


	//   ....[27]....
        /*0af8*/ 	.word	0x00016310


	//   ....[28]....
        /*0afc*/ 	.word	0x000173c0


	//   ....[29]....
        /*0b00*/ 	.word	0x000173d0


	//   ....[30]....
        /*0b04*/ 	.word	0x000173e0


	//   ....[31]....
        /*0b08*/ 	.word	0x000173f0


	//   ....[32]....
        /*0b0c*/ 	.word	0x00017a90


	//   ....[33]....
        /*0b10*/ 	.word	0x00017ad0


	//   ....[34]....
        /*0b14*/ 	.word	0x00017bc0


	//   ....[35]....
        /*0b18*/ 	.word	0x00017be0


	//   ....[36]....
        /*0b1c*/ 	.word	0x00017ca0


	//   ....[37]....
        /*0b20*/ 	.word	0x00017cc0


	//   ....[38]....
        /*0b24*/ 	.word	0x00017d90


	//   ....[39]....
        /*0b28*/ 	.word	0x00017db0


	//   ....[40]....
        /*0b2c*/ 	.word	0x00018230


	//   ....[41]....
        /*0b30*/ 	.word	0x00018240


	//   ....[42]....
        /*0b34*/ 	.word	0x00018680


	//   ....[43]....
        /*0b38*/ 	.word	0x00018690


	//   ....[44]....
        /*0b3c*/ 	.word	0x00019300


	//   ....[45]....
        /*0b40*/ 	.word	0x00019320


	//   ....[46]....
        /*0b44*/ 	.word	0x000193e0


	//   ....[47]....
        /*0b48*/ 	.word	0x00019400


	//   ....[48]....
        /*0b4c*/ 	.word	0x000194c0


	//   ....[49]....
        /*0b50*/ 	.word	0x000194e0


	//   ....[50]....
        /*0b54*/ 	.word	0x000195b0


	//   ....[51]....
        /*0b58*/ 	.word	0x000195d0


	//   ....[52]....
        /*0b5c*/ 	.word	0x00019720


	//   ....[53]....
        /*0b60*/ 	.word	0x00019950


	//   ....[54]....
        /*0b64*/ 	.word	0x00019980


	//   ....[55]....
        /*0b68*/ 	.word	0x000199b0


	//   ....[56]....
        /*0b6c*/ 	.word	0x000199e0


	//   ....[57]....
        /*0b70*/ 	.word	0x00019a10


	//   ....[58]....
        /*0b74*/ 	.word	0x00019a40


	//   ....[59]....
        /*0b78*/ 	.word	0x00019be0


	//   ....[60]....
        /*0b7c*/ 	.word	0x00019c10


	//   ....[61]....
        /*0b80*/ 	.word	0x00019c40


	//   ....[62]....
        /*0b84*/ 	.word	0x00019c70


	//   ....[63]....
        /*0b88*/ 	.word	0x00019ca0


	//   ....[64]....
        /*0b8c*/ 	.word	0x00019cd0


	//   ....[65]....
        /*0b90*/ 	.word	0x00019d60


	//   ....[66]....
        /*0b94*/ 	.word	0x00019d90


	//   ....[67]....
        /*0b98*/ 	.word	0x00019da0


	//   ....[68]....
        /*0b9c*/ 	.word	0x00019e50


	//   ....[69]....
        /*0ba0*/ 	.word	0x0001afe0


	//   ....[70]....
        /*0ba4*/ 	.word	0x0001cbd0


	//   ....[71]....
        /*0ba8*/ 	.word	0x0001d7c0


	//   ....[72]....
        /*0bac*/ 	.word	0x0001d800


	//   ....[73]....
        /*0bb0*/ 	.word	0x0001d8c0


	//   ....[74]....
        /*0bb4*/ 	.word	0x0001d8d0


	//   ....[75]....
        /*0bb8*/ 	.word	0x0001d970


	//   ....[76]....
        /*0bbc*/ 	.word	0x0001d980


	//   ....[77]....
        /*0bc0*/ 	.word	0x0001da20


	//   ....[78]....
        /*0bc4*/ 	.word	0x0001da30


	//   ....[79]....
        /*0bc8*/ 	.word	0x0001dad0


	//   ....[80]....
        /*0bcc*/ 	.word	0x0001dae0


	//   ....[81]....
        /*0bd0*/ 	.word	0x0001db80


	//   ....[82]....
        /*0bd4*/ 	.word	0x0001db90


	//   ....[83]....
        /*0bd8*/ 	.word	0x0001dc30


	//   ....[84]....
        /*0bdc*/ 	.word	0x0001dc40


	//   ....[85]....
        /*0be0*/ 	.word	0x0001dc90


	//   ....[86]....
        /*0be4*/ 	.word	0x0001dcd0


	//   ....[87]....
        /*0be8*/ 	.word	0x000208c0


	//   ....[88]....
        /*0bec*/ 	.word	0x000208f0


	//   ....[89]....
        /*0bf0*/ 	.word	0x00020940


	//   ....[90]....
        /*0bf4*/ 	.word	0x00020970


	//   ....[91]....
        /*0bf8*/ 	.word	0x000209a0


	//   ....[92]....
        /*0bfc*/ 	.word	0x000209d0


	//   ....[93]....
        /*0c00*/ 	.word	0x00020a00


	//   ....[94]....
        /*0c04*/ 	.word	0x00020a30


	//   ....[95]....
        /*0c08*/ 	.word	0x00020c00


	//   ....[96]....
        /*0c0c*/ 	.word	0x00020c30


	//   ....[97]....
        /*0c10*/ 	.word	0x00020c60


	//   ....[98]....
        /*0c14*/ 	.word	0x00020c90


	//   ....[99]....
        /*0c18*/ 	.word	0x00020cc0


	//   ....[100]....
        /*0c1c*/ 	.word	0x00020cf0


	//   ....[101]....
        /*0c20*/ 	.word	0x00020db0


	//   ....[102]....
        /*0c24*/ 	.word	0x00020dd0


	//   ....[103]....
        /*0c28*/ 	.word	0x00020de0


	//   ....[104]....
        /*0c2c*/ 	.word	0x00020e40


	//   ....[105]....
        /*0c30*/ 	.word	0x00021550


	//   ....[106]....
        /*0c34*/ 	.word	0x00021990


	//   ....[107]....
        /*0c38*/ 	.word	0x00021a20


	//   ....[108]....
        /*0c3c*/ 	.word	0x00021a70


	//   ....[109]....
        /*0c40*/ 	.word	0x00021ac0


	//   ....[110]....
        /*0c44*/ 	.word	0x00021bb0


	//   ....[111]....
        /*0c48*/ 	.word	0x00021c40


	//   ....[112]....
        /*0c4c*/ 	.word	0x00021c90


	//   ....[113]....
        /*0c50*/ 	.word	0x00021ce0


	//   ....[114]....
        /*0c54*/ 	.word	0x00021f40


	//   ....[115]....
        /*0c58*/ 	.word	0x00022230


	//   ....[116]....
        /*0c5c*/ 	.word	0x000223b0


	//   ....[117]....
        /*0c60*/ 	.word	0x00022400


	//   ....[118]....
        /*0c64*/ 	.word	0x000224d0


	//   ....[119]....
        /*0c68*/ 	.word	0x000225e0


	//   ....[120]....
        /*0c6c*/ 	.word	0x00022640


	//   ....[121]....
        /*0c70*/ 	.word	0x00022750


	//   ....[122]....
        /*0c74*/ 	.word	0x000227b0


	//   ....[123]....
        /*0c78*/ 	.word	0x000228c0


	//   ....[124]....
        /*0c7c*/ 	.word	0x00022920


	//   ....[125]....
        /*0c80*/ 	.word	0x00022a30


	//   ....[126]....
        /*0c84*/ 	.word	0x00022a90


	//   ....[127]....
        /*0c88*/ 	.word	0x00022ba0


	//   ....[128]....
        /*0c8c*/ 	.word	0x00022c00


	//   ....[129]....
        /*0c90*/ 	.word	0x00022d10


	//   ....[130]....
        /*0c94*/ 	.word	0x00022d70


	//   ....[131]....
        /*0c98*/ 	.word	0x00022e50


	//   ....[132]....
        /*0c9c*/ 	.word	0x000231c0


	//   ....[133]....
        /*0ca0*/ 	.word	0x00023270


	//   ....[134]....
        /*0ca4*/ 	.word	0x000233e0


	//   ....[135]....
        /*0ca8*/ 	.word	0x00023470


	//   ....[136]....
        /*0cac*/ 	.word	0x000234f0


	//   ....[137]....
        /*0cb0*/ 	.word	0x00023570


	//   ....[138]....
        /*0cb4*/ 	.word	0x000235f0


	//   ....[139]....
        /*0cb8*/ 	.word	0x00023680


	//   ....[140]....
        /*0cbc*/ 	.word	0x00023720


	//   ....[141]....
        /*0cc0*/ 	.word	0x000237f0


	//   ....[142]....
        /*0cc4*/ 	.word	0x00023870


	//   ....[143]....
        /*0cc8*/ 	.word	0x000238f0


	//   ....[144]....
        /*0ccc*/ 	.word	0x00023970


	//   ....[145]....
        /*0cd0*/ 	.word	0x00023a00


	//   ....[146]....
        /*0cd4*/ 	.word	0x00023a80


	//   ....[147]....
        /*0cd8*/ 	.word	0x00023b20


	//   ....[148]....
        /*0cdc*/ 	.word	0x00023b70


	//   ....[149]....
        /*0ce0*/ 	.word	0x00023c00


	//   ....[150]....
        /*0ce4*/ 	.word	0x00023d30


	//----- nvinfo : EIATTR_REG_RECONFIG
	.align		4
.L_385:
        /*0ce8*/ 	.byte	0x01, 0x54
	.zero		2


	//----- nvinfo : EIATTR_SYSCALL_OFFSETS
	.align		4
        /*0cec*/ 	.byte	0x04, 0x46
        /*0cee*/ 	.short	(.L_387 - .L_386)


	//   ....[0]....
.L_386:
        /*0cf0*/ 	.word	0x00002000


	//   ....[1]....
        /*0cf4*/ 	.word	0x00002150


	//   ....[2]....
        /*0cf8*/ 	.word	0x0000b040


	//   ....[3]....
        /*0cfc*/ 	.word	0x0000b390


	//   ....[4]....
        /*0d00*/ 	.word	0x0001c7f0


	//   ....[5]....
        /*0d04*/ 	.word	0x0001c940


	//   ....[6]....
        /*0d08*/ 	.word	0x0001ca30


	//   ....[7]....
        /*0d0c*/ 	.word	0x0001d390


	//----- nvinfo : EIATTR_MBARRIER_INSTR_OFFSETS
	.align		4
.L_387:
        /*0d10*/ 	.byte	0x04, 0x39
        /*0d12*/ 	.short	(.L_389 - .L_388)


	//   ....[0]....
.L_388:
        /*0d14*/ 	.word	0x000002d0
        /*0d18*/ 	.word	0x000000ff
        /*0d1c*/ 	.word	0x00034800
        /*0d20*/ 	.short	0x0100
        /*0d22*/ 	.byte	0x08
	.zero		1


	//   ....[1]....
        /*0d24*/ 	.word	0x000002e0
        /*0d28*/ 	.word	0x000000ff
        /*0d2c*/ 	.word	0x00034820
        /*0d30*/ 	.short	0x0100
        /*0d32*/ 	.byte	0x08
	.zero		1


	//   ....[2]....
        /*0d34*/ 	.word	0x000003d0
        /*0d38*/ 	.word	0x000000ff
        /*0d3c*/ 	.word	0x00034830
        /*0d40*/ 	.short	0x0100
        /*0d42*/ 	.byte	0x08
	.zero		1


	//   ....[3]....
        /*0d44*/ 	.word	0x000003e0
        /*0d48*/ 	.word	0x000000ff
        /*0d4c*/ 	.word	0x00034840
        /*0d50*/ 	.short	0x0100
        /*0d52*/ 	.byte	0x08
	.zero		1


	//   ....[4]....
        /*0d54*/ 	.word	0x000003f0
        /*0d58*/ 	.word	0x000000ff
        /*0d5c*/ 	.word	0x00034838
        /*0d60*/ 	.short	0x0100
        /*0d62*/ 	.byte	0x08
	.zero		1


	//   ....[5]....
        /*0d64*/ 	.word	0x00000400
        /*0d68*/ 	.word	0x000000ff
        /*0d6c*/ 	.word	0x00034848
        /*0d70*/ 	.short	0x0100
        /*0d72*/ 	.byte	0x08
	.zero		1


	//   ....[6]....
        /*0d74*/ 	.word	0x00000530
        /*0d78*/ 	.word	0x000000ff
        /*0d7c*/ 	.word	0x00034850
        /*0d80*/ 	.short	0x0100
        /*0d82*/ 	.byte	0x08
	.zero		1


	//   ....[7]....
        /*0d84*/ 	.word	0x00000540
        /*0d88*/ 	.word	0x000000ff
        /*0d8c*/ 	.word	0x00034860
        /*0d90*/ 	.short	0x0100
        /*0d92*/ 	.byte	0x08
	.zero		1


	//   ....[8]....
        /*0d94*/ 	.word	0x00000550
        /*0d98*/ 	.word	0x000000ff
        /*0d9c*/ 	.word	0x00034858
        /*0da0*/ 	.short	0x0100
        /*0da2*/ 	.byte	0x08
	.zero		1


	//   ....[9]....
        /*0da4*/ 	.word	0x00000560
        /*0da8*/ 	.word	0x000000ff
        /*0dac*/ 	.word	0x00034868
        /*0db0*/ 	.short	0x0100
        /*0db2*/ 	.byte	0x08
	.zero		1


	//   ....[10]....
        /*0db4*/ 	.word	0x00000650
        /*0db8*/ 	.word	0x000000ff
        /*0dbc*/ 	.word	0x00034870
        /*0dc0*/ 	.short	0x0100
        /*0dc2*/ 	.byte	0x06
	.zero		1


	//   ....[11]....
        /*0dc4*/ 	.word	0x00000660
        /*0dc8*/ 	.word	0x000000ff
        /*0dcc*/ 	.word	0x00034880
        /*0dd0*/ 	.short	0x0100
        /*0dd2*/ 	.byte	0x06
	.zero		1


	//   ....[12]....
        /*0dd4*/ 	.word	0x00000670
        /*0dd8*/ 	.word	0x000000ff
        /*0ddc*/ 	.word	0x00034878
        /*0de0*/ 	.short	0x0100
        /*0de2*/ 	.byte	0x06
	.zero		1


	//   ....[13]....
        /*0de4*/ 	.word	0x00000680
        /*0de8*/ 	.word	0x000000ff
        /*0dec*/ 	.word	0x00034888
        /*0df0*/ 	.short	0x0100
        /*0df2*/ 	.byte	0x06
	.zero		1


	//   ....[14]....
        /*0df4*/ 	.word	0x000007b0
        /*0df8*/ 	.word	0x000000ff
        /*0dfc*/ 	.word	0x00034890
        /*0e00*/ 	.short	0x0100
        /*0e02*/ 	.byte	0x08
	.zero		1


	//   ....[15]....
        /*0e04*/ 	.word	0x000007c0
        /*0e08*/ 	.word	0x000000ff
        /*0e0c*/ 	.word	0x000348a0
        /*0e10*/ 	.short	0x0100
        /*0e12*/ 	.byte	0x08
	.zero		1


	//   ....[16]....
        /*0e14*/ 	.word	0x000007d0
        /*0e18*/ 	.word	0x000000ff
        /*0e1c*/ 	.word	0x00034898
        /*0e20*/ 	.short	0x0100
        /*0e22*/ 	.byte	0x08
	.zero		1


	//   ....[17]....
        /*0e24*/ 	.word	0x000007e0
        /*0e28*/ 	.word	0x000000ff
        /*0e2c*/ 	.word	0x000348a8
        /*0e30*/ 	.short	0x0100
        /*0e32*/ 	.byte	0x08
	.zero		1


	//   ....[18]....
        /*0e34*/ 	.word	0x00000910
        /*0e38*/ 	.word	0x000000ff
        /*0e3c*/ 	.word	0x000348b0
        /*0e40*/ 	.short	0x0100
        /*0e42*/ 	.byte	0x08
	.zero		1


	//   ....[19]....
        /*0e44*/ 	.word	0x00000920
        /*0e48*/ 	.word	0x000000ff
        /*0e4c*/ 	.word	0x000348c0
        /*0e50*/ 	.short	0x0100
        /*0e52*/ 	.byte	0x08
	.zero		1


	//   ....[20]....
        /*0e54*/ 	.word	0x00000930
        /*0e58*/ 	.word	0x000000ff
        /*0e5c*/ 	.word	0x000348b8
        /*0e60*/ 	.short	0x0100
        /*0e62*/ 	.byte	0x08
	.zero		1


	//   ....[21]....
        /*0e64*/ 	.word	0x00000940
        /*0e68*/ 	.word	0x000000ff
        /*0e6c*/ 	.word	0x000348c8
        /*0e70*/ 	.short	0x0100
        /*0e72*/ 	.byte	0x08
	.zero		1


	//   ....[22]....
        /*0e74*/ 	.word	0x00003c00
        /*0e78*/ 	.word	0x00000065
        /*0e7c*/ 	.word	0x00034890
        /*0e80*/ 	.short	0x010a
        /*0e82*/ 	.byte	0x3f
	.zero		1


	//   ....[23]....
        /*0e84*/ 	.word	0x00006f70
        /*0e88*/ 	.word	0x00000065
        /*0e8c*/ 	.word	0x00034890
        /*0e90*/ 	.short	0x010a
        /*0e92*/ 	.byte	0x3f
	.zero		1


	//   ....[24]....
        /*0e94*/ 	.word	0x0000a050
        /*0e98*/ 	.word	0x00000065
        /*0e9c*/ 	.word	0x00034890
        /*0ea0*/ 	.short	0x010a
        /*0ea2*/ 	.byte	0x3f
	.zero		1


	//   ....[25]....
        /*0ea4*/ 	.word	0x0000a420
        /*0ea8*/ 	.word	0x00000028
        /*0eac*/ 	.word	0x00000000
        /*0eb0*/ 	.short	0x0101
        /*0eb2*/ 	.byte	0x3f
	.zero		1


	//   ....[26]....
        /*0eb4*/ 	.word	0x0000a460
        /*0eb8*/ 	.word	0x00000065
        /*0ebc*/ 	.word	0x000348b0
        /*0ec0*/ 	.short	0x010a
        /*0ec2*/ 	.byte	0x3f
	.zero		1


	//   ....[27]....
        /*0ec4*/ 	.word	0x0000a900
        /*0ec8*/ 	.word	0x00000065
        /*0ecc*/ 	.word	0x00000000
        /*0ed0*/ 	.short	0x0101
        /*0ed2*/ 	.byte	0x3f
	.zero		1


	//   ....[28]....
        /*0ed4*/ 	.word	0x0000b0c0
        /*0ed8*/ 	.word	0x00000002
        /*0edc*/ 	.word	0x00034800
        /*0ee0*/ 	.short	0x010a
        /*0ee2*/ 	.byte	0x3f
	.zero		1


	//   ....[29]....
        /*0ee4*/ 	.word	0x0000b110
        /*0ee8*/ 	.word	0x00000002
        /*0eec*/ 	.word	0x00034800
        /*0ef0*/ 	.short	0x010a
        /*0ef2*/ 	.byte	0x3f
	.zero		1


	//   ....[30]....
        /*0ef4*/ 	.word	0x0000bb60
        /*0ef8*/ 	.word	0x00000002
        /*0efc*/ 	.word	0x00034800
        /*0f00*/ 	.short	0x010a
        /*0f02*/ 	.byte	0x3f
	.zero		1


	//   ....[31]....
        /*0f04*/ 	.word	0x0000e3c0
        /*0f08*/ 	.word	0x00000002
        /*0f0c*/ 	.word	0x00034800
        /*0f10*/ 	.short	0x010a
        /*0f12*/ 	.byte	0x3f
	.zero		1


	//   ....[32]....
        /*0f14*/ 	.word	0x00010b60
        /*0f18*/ 	.word	0x0000000a
        /*0f1c*/ 	.word	0x00034830
        /*0f20*/ 	.short	0x010a
        /*0f22*/ 	.byte	0x3f
	.zero		1


	//   ....[33]....
        /*0f24*/ 	.word	0x00010be0
        /*0f28*/ 	.word	0x0000000a
        /*0f2c*/ 	.word	0x00034830
        /*0f30*/ 	.short	0x010a
        /*0f32*/ 	.byte	0x3f
	.zero		1


	//   ....[34]....
        /*0f34*/ 	.word	0x00012bc0
        /*0f38*/ 	.word	0x00000005
        /*0f3c*/ 	.word	0x00000000
        /*0f40*/ 	.short	0x0101
        /*0f42*/ 	.byte	0x3f
	.zero		1


	//   ....[35]....
        /*0f44*/ 	.word	0x00013630
        /*0f48*/ 	.word	0x0000000f
        /*0f4c*/ 	.word	0x00034830
        /*0f50*/ 	.short	0x010a
        /*0f52*/ 	.byte	0x3f
	.zero		1


	//   ....[36]....
        /*0f54*/ 	.word	0x000136b0
        /*0f58*/ 	.word	0x0000000f
        /*0f5c*/ 	.word	0x00034830
        /*0f60*/ 	.short	0x010a
        /*0f62*/ 	.byte	0x3f
	.zero		1


	//   ....[37]....
        /*0f64*/ 	.word	0x000141c0
        /*0f68*/ 	.word	0x00000014
        /*0f6c*/ 	.word	0x00034850
        /*0f70*/ 	.short	0x010a
        /*0f72*/ 	.byte	0x3f
	.zero		1


	//   ....[38]....
        /*0f74*/ 	.word	0x00014210
        /*0f78*/ 	.word	0x00000014
        /*0f7c*/ 	.word	0x00034850
        /*0f80*/ 	.short	0x010a
        /*0f82*/ 	.byte	0x3f
	.zero		1


	//   ....[39]....
        /*0f84*/ 	.word	0x00015590
        /*0f88*/ 	.word	0x0000000f
        /*0f8c*/ 	.word	0x00000000
        /*0f90*/ 	.short	0x0101
        /*0f92*/ 	.byte	0x3f
	.zero		1


	//   ....[40]....
        /*0f94*/ 	.word	0x000155e0
        /*0f98*/ 	.word	0x00000014
        /*0f9c*/ 	.word	0x00000000
        /*0fa0*/ 	.short	0x0101
        /*0fa2*/ 	.byte	0x3f
	.zero		1


	//   ....[41]....
        /*0fa4*/ 	.word	0x00015e40
        /*0fa8*/ 	.word	0x00000006
        /*0fac*/ 	.word	0x00034850
        /*0fb0*/ 	.short	0x010a
        /*0fb2*/ 	.byte	0x3f
	.zero		1


	//   ....[42]....
        /*0fb4*/ 	.word	0x00015ee0
        /*0fb8*/ 	.word	0x00000006
        /*0fbc*/ 	.word	0x00034850
        /*0fc0*/ 	.short	0x010a
        /*0fc2*/ 	.byte	0x3f
	.zero		1


	//   ....[43]....
        /*0fc4*/ 	.word	0x000164a0
        /*0fc8*/ 	.word	0x00000008
        /*0fcc*/ 	.word	0x00000000
        /*0fd0*/ 	.short	0x0101
        /*0fd2*/ 	.byte	0x3f
	.zero		1


	//   ....[44]....
        /*0fd4*/ 	.word	0x00017ac0
        /*0fd8*/ 	.word	0x00000000
        /*0fdc*/ 	.word	0x00000000
        /*0fe0*/ 	.short	0x0101
        /*0fe2*/ 	.byte	0x3f
	.zero		1


	//   ....[45]....
        /*0fe4*/ 	.word	0x000180e0
        /*0fe8*/ 	.word	0x00000006
        /*0fec*/ 	.word	0x00000000
        /*0ff0*/ 	.short	0x0101
        /*0ff2*/ 	.byte	0x3f
	.zero		1


	//   ....[46]....
        /*0ff4*/ 	.word	0x0001b0c0
        /*0ff8*/ 	.word	0x00000012
        /*0ffc*/ 	.word	0x00034820
        /*1000*/ 	.short	0x010a
        /*1002*/ 	.byte	0x3f
	.zero		1


	//   ....[47]....
        /*1004*/ 	.word	0x0001b190
        /*1008*/ 	.word	0x00000005
        /*100c*/ 	.word	0x000348a0
        /*1010*/ 	.short	0x010a
        /*1012*/ 	.byte	0x3f
	.zero		1


	//   ....[48]....
        /*1014*/ 	.word	0x0001b5b0
        /*1018*/ 	.word	0x00000005
        /*101c*/ 	.word	0x000348c0
        /*1020*/ 	.short	0x010a
        /*1022*/ 	.byte	0x3f
	.zero		1


	//   ....[49]....
        /*1024*/ 	.word	0x0001ba70
        /*1028*/ 	.word	0x00000006
        /*102c*/ 	.word	0x000348a0
        /*1030*/ 	.short	0x010a
        /*1032*/ 	.byte	0x3f
	.zero		1


	//   ....[50]....
        /*1034*/ 	.word	0x0001beb0
        /*1038*/ 	.word	0x00000006
        /*103c*/ 	.word	0x000348c0
        /*1040*/ 	.short	0x010a
        /*1042*/ 	.byte	0x3f
	.zero		1


	//   ....[51]....
        /*1044*/ 	.word	0x0001ce40
        /*1048*/ 	.word	0x00000000
        /*104c*/ 	.word	0x00034840
        /*1050*/ 	.short	0x010a
        /*1052*/ 	.byte	0x3f
	.zero		1


	//   ....[52]....
        /*1054*/ 	.word	0x0001ddc0
        /*1058*/ 	.word	0x00000012
        /*105c*/ 	.word	0x00034800
        /*1060*/ 	.short	0x0107
        /*1062*/ 	.byte	0x3f
	.zero		1


	//   ....[53]....
        /*1064*/ 	.word	0x0001dec0
        /*1068*/ 	.word	0x00000012
        /*106c*/ 	.word	0x00034800
        /*1070*/ 	.short	0x0101
        /*1072*/ 	.byte	0x3f
	.zero		1


	//   ....[54]....
        /*1074*/ 	.word	0x0001dee0
        /*1078*/ 	.word	0x00000012
        /*107c*/ 	.word	0x00034820
        /*1080*/ 	.short	0x010a
        /*1082*/ 	.byte	0x3f
	.zero		1


	//   ....[55]....
        /*1084*/ 	.word	0x0001e2a0
        /*1088*/ 	.word	0x00000003
        /*108c*/ 	.word	0x00034840
        /*1090*/ 	.short	0x010a
        /*1092*/ 	.byte	0x3f
	.zero		1


	//   ....[56]....
        /*1094*/ 	.word	0x0001e720
        /*1098*/ 	.word	0x00000002
        /*109c*/ 	.word	0x00034860
        /*10a0*/ 	.short	0x010a
        /*10a2*/ 	.byte	0x3f
	.zero		1


	//   ....[57]....
        /*10a4*/ 	.word	0x0001edd0
        /*10a8*/ 	.word	0x00000003
        /*10ac*/ 	.word	0x00034840
        /*10b0*/ 	.short	0x010a
        /*10b2*/ 	.byte	0x3f
	.zero		1


	//   ....[58]....
        /*10b4*/ 	.word	0x0001f250
        /*10b8*/ 	.word	0x00000002
        /*10bc*/ 	.word	0x00034860
        /*10c0*/ 	.short	0x010a
        /*10c2*/ 	.byte	0x3f
	.zero		1


	//   ....[59]....
        /*10c4*/ 	.word	0x0001f860
        /*10c8*/ 	.word	0x00000003
        /*10cc*/ 	.word	0x00034840
        /*10d0*/ 	.short	0x010a
        /*10d2*/ 	.byte	0x3f
	.zero		1


	//   ....[60]....
        /*10d4*/ 	.word	0x0001fcd0
        /*10d8*/ 	.word	0x00000002
        /*10dc*/ 	.word	0x00034860
        /*10e0*/ 	.short	0x010a
        /*10e2*/ 	.byte	0x3f
	.zero		1


	//   ....[61]....
        /*10e4*/ 	.word	0x00020280
        /*10e8*/ 	.word	0x00000000
        /*10ec*/ 	.word	0x00034860
        /*10f0*/ 	.short	0x010a
        /*10f2*/ 	.byte	0x3f
	.zero		1


	//   ....[62]....
        /*10f4*/ 	.word	0x000214d0
        /*10f8*/ 	.word	0x00000000
        /*10fc*/ 	.word	0x00034820
        /*1100*/ 	.short	0x010a
        /*1102*/ 	.byte	0x3f
	.zero		1


	//   ....[63]....
        /*1104*/ 	.word	0x000216c0
        /*1108*/ 	.word	0x00000006
        /*110c*/ 	.word	0x00000000
        /*1110*/ 	.short	0x010a
        /*1112*/ 	.byte	0x3f
	.zero		1


	//   ....[64]....
        /*1114*/ 	.word	0x00021700
        /*1118*/ 	.word	0x00000007
        /*111c*/ 	.word	0x00000000
        /*1120*/ 	.short	0x010a
        /*1122*/ 	.byte	0x3f
	.zero		1


	//   ....[65]....
        /*1124*/ 	.word	0x00021760
        /*1128*/ 	.word	0x00000004
        /*112c*/ 	.word	0x00000000
        /*1130*/ 	.short	0x010a
        /*1132*/ 	.byte	0x3f
	.zero		1


	//   ....[66]....
        /*1134*/ 	.word	0x00021790
        /*1138*/ 	.word	0x00000003
        /*113c*/ 	.word	0x00000000
        /*1140*/ 	.short	0x010a
        /*1142*/ 	.byte	0x3f
	.zero		1


	//   ....[67]....
        /*1144*/ 	.word	0x000217f0
        /*1148*/ 	.word	0x00000065
        /*114c*/ 	.word	0x00034890
        /*1150*/ 	.short	0x010a
        /*1152*/ 	.byte	0x3f
	.zero		1


	//   ....[68]....
        /*1154*/ 	.word	0x00021840
        /*1158*/ 	.word	0x00000065
        /*115c*/ 	.word	0x00034890
        /*1160*/ 	.short	0x010a
        /*1162*/ 	.byte	0x3f
	.zero		1


	//   ....[69]....
        /*1164*/ 	.word	0x00021890
        /*1168*/ 	.word	0x00000065
        /*116c*/ 	.word	0x00034890
        /*1170*/ 	.short	0x010a
        /*1172*/ 	.byte	0x3f
	.zero		1


	//   ....[70]....
        /*1174*/ 	.word	0x000218e0
        /*1178*/ 	.word	0x00000065
        /*117c*/ 	.word	0x000348b0
        /*1180*/ 	.short	0x010a
        /*1182*/ 	.byte	0x3f
	.zero		1


	//   ....[71]....
        /*1184*/ 	.word	0x00021b00
        /*1188*/ 	.word	0x00000002
        /*118c*/ 	.word	0x00034800
        /*1190*/ 	.short	0x010a
        /*1192*/ 	.byte	0x3f
	.zero		1


	//   ....[72]....
        /*1194*/ 	.word	0x00021d20
        /*1198*/ 	.word	0x00000002
        /*119c*/ 	.word	0x00034800
        /*11a0*/ 	.short	0x010a
        /*11a2*/ 	.byte	0x3f
	.zero		1


	//   ....[73]....
        /*11a4*/ 	.word	0x00021d70
        /*11a8*/ 	.word	0x0000000a
        /*11ac*/ 	.word	0x00034830
        /*11b0*/ 	.short	0x010a
        /*11b2*/ 	.byte	0x3f
	.zero		1


	//   ....[74]....
        /*11b4*/ 	.word	0x00021dc0
        /*11b8*/ 	.word	0x0000000f
        /*11bc*/ 	.word	0x00034830
        /*11c0*/ 	.short	0x010a
        /*11c2*/ 	.byte	0x3f
	.zero		1


	//   ....[75]....
        /*11c4*/ 	.word	0x00021e10
        /*11c8*/ 	.word	0x00000014
        /*11cc*/ 	.word	0x00034850
        /*11d0*/ 	.short	0x010a
        /*11d2*/ 	.byte	0x3f
	.zero		1


	//   ....[76]....
        /*11d4*/ 	.word	0x00021e60
        /*11d8*/ 	.word	0x00000006
        /*11dc*/ 	.word	0x00034850
        /*11e0*/ 	.short	0x010a
        /*11e2*/ 	.byte	0x3f
	.zero		1


	//   ....[77]....
        /*11e4*/ 	.word	0x00022010
        /*11e8*/ 	.word	0x00000012
        /*11ec*/ 	.word	0x00034820
        /*11f0*/ 	.short	0x010a
        /*11f2*/ 	.byte	0x3f
	.zero		1


	//   ....[78]....
        /*11f4*/ 	.word	0x00022060
        /*11f8*/ 	.word	0x00000005
        /*11fc*/ 	.word	0x000348a0
        /*1200*/ 	.short	0x010a
        /*1202*/ 	.byte	0x3f
	.zero		1


	//   ....[79]....
        /*1204*/ 	.word	0x000220b0
        /*1208*/ 	.word	0x00000005
        /*120c*/ 	.word	0x000348c0
        /*1210*/ 	.short	0x010a
        /*1212*/ 	.byte	0x3f
	.zero		1


	//   ....[80]....
        /*1214*/ 	.word	0x00022100
        /*1218*/ 	.word	0x00000006
        /*121c*/ 	.word	0x000348a0
        /*1220*/ 	.short	0x010a
        /*1222*/ 	.byte	0x3f
	.zero		1


	//   ....[81]....
        /*1224*/ 	.word	0x00022150
        /*1228*/ 	.word	0x00000006
        /*122c*/ 	.word	0x000348c0
        /*1230*/ 	.short	0x010a
        /*1232*/ 	.byte	0x3f
	.zero		1


	//   ....[82]....
        /*1234*/ 	.word	0x000222f0
        /*1238*/ 	.word	0x00000000
        /*123c*/ 	.word	0x00034840
        /*1240*/ 	.short	0x010a
        /*1242*/ 	.byte	0x3f
	.zero		1


	//   ....[83]....
        /*1244*/ 	.word	0x00022ed0
        /*1248*/ 	.word	0x00000012
        /*124c*/ 	.word	0x00034820
        /*1250*/ 	.short	0x010a
        /*1252*/ 	.byte	0x3f
	.zero		1


	//   ....[84]....
        /*1254*/ 	.word	0x00022f20
        /*1258*/ 	.word	0x00000003
        /*125c*/ 	.word	0x00034840
        /*1260*/ 	.short	0x010a
        /*1262*/ 	.byte	0x3f
	.zero		1


	//   ....[85]....
        /*1264*/ 	.word	0x00022f70
        /*1268*/ 	.word	0x00000002
        /*126c*/ 	.word	0x00034860
        /*1270*/ 	.short	0x010a
        /*1272*/ 	.byte	0x3f
	.zero		1


	//   ....[86]....
        /*1274*/ 	.word	0x00022fc0
        /*1278*/ 	.word	0x00000003
        /*127c*/ 	.word	0x00034840
        /*1280*/ 	.short	0x010a
        /*1282*/ 	.byte	0x3f
	.zero		1


	//   ....[87]....
        /*1284*/ 	.word	0x00023010
        /*1288*/ 	.word	0x00000002
        /*128c*/ 	.word	0x00034860
        /*1290*/ 	.short	0x010a
        /*1292*/ 	.byte	0x3f
	.zero		1


	//   ....[88]....
        /*1294*/ 	.word	0x00023060
        /*1298*/ 	.word	0x00000003
        /*129c*/ 	.word	0x00034840
        /*12a0*/ 	.short	0x010a
        /*12a2*/ 	.byte	0x3f
	.zero		1


	//   ....[89]....
        /*12a4*/ 	.word	0x000230b0
        /*12a8*/ 	.word	0x00000002
        /*12ac*/ 	.word	0x00034860
        /*12b0*/ 	.short	0x010a
        /*12b2*/ 	.byte	0x3f
	.zero		1


	//   ....[90]....
        /*12b4*/ 	.word	0x00023100
        /*12b8*/ 	.word	0x00000000
        /*12bc*/ 	.word	0x00034860
        /*12c0*/ 	.short	0x010a
        /*12c2*/ 	.byte	0x3f
	.zero		1


	//   ....[91]....
        /*12c4*/ 	.word	0x00023c50
        /*12c8*/ 	.word	0x00000000
        /*12cc*/ 	.word	0x00034820
        /*12d0*/ 	.short	0x010a
        /*12d2*/ 	.byte	0x3f
	.zero		1


	//   ....[92]....
        /*12d4*/ 	.word	0x00023df0
        /*12d8*/ 	.word	0x00000006
        /*12dc*/ 	.word	0x00000000
        /*12e0*/ 	.short	0x010a
        /*12e2*/ 	.byte	0x3f
	.zero		1


	//   ....[93]....
        /*12e4*/ 	.word	0x00023e40
        /*12e8*/ 	.word	0x00000007
        /*12ec*/ 	.word	0x00000000
        /*12f0*/ 	.short	0x010a
        /*12f2*/ 	.byte	0x3f
	.zero		1


	//   ....[94]....
        /*12f4*/ 	.word	0x00023e90
        /*12f8*/ 	.word	0x00000004
        /*12fc*/ 	.word	0x00000000
        /*1300*/ 	.short	0x010a
        /*1302*/ 	.byte	0x3f
	.zero		1


	//----- nvinfo : EIATTR_NUM_MBARRIERS
	.align		4
.L_389:
        /*1304*/ 	.byte	0x03, 0x38
        /*1306*/ 	.short	0x0016


	//----- nvinfo : EIATTR_EXIT_INSTR_OFFSETS
	.align		4
        /*1308*/ 	.byte	0x04, 0x1c
        /*130a*/ 	.short	(.L_391 - .L_390)


	//   ....[0]....
.L_390:
        /*130c*/ 	.word	0x000217e0


	//----- nvinfo : EIATTR_MAX_THREADS
	.align		4
.L_391:
        /*1310*/ 	.byte	0x04, 0x05
        /*1312*/ 	.short	(.L_393 - .L_392)
.L_392:
        /*1314*/ 	.word	0x00000180
        /*1318*/ 	.word	0x00000001
        /*131c*/ 	.word	0x00000001


	//----- nvinfo : EIATTR_CRS_STACK_SIZE
	.align		4
.L_393:
        /*1320*/ 	.byte	0x04, 0x1e
        /*1322*/ 	.short	(.L_395 - .L_394)
.L_394:
        /*1324*/ 	.word	0x00000000


	//----- nvinfo : EIATTR_CBANK_PARAM_SIZE
	.align		4
.L_395:
        /*1328*/ 	.byte	0x03, 0x19
        /*132a*/ 	.short	0x0af0


	//----- nvinfo : EIATTR_PARAM_CBANK
	.align		4
        /*132c*/ 	.byte	0x04, 0x0a
        /*132e*/ 	.short	(.L_397 - .L_396)
	.align		4
.L_396:
        /*1330*/ 	.word	index@(.nv.constant0._ZN7cutlass13device_kernelIN5flash11enable_sm90INS1_16FlashAttnFwdSm90INS1_25CollectiveMainloopFwdSm90ILi2EN4cute5tupleIJNS5_1CILi1EEES8_S8_EEENS6_IJNS7_ILi128EEESA_NS7_ILi192EEEEEELi128ENS_6half_tEfNS_4arch4Sm90ELb0ELb0ELb0ELb1ELb0ELb1ELb0ELb1ELb1ELb1ELb1ELb0EEENS1_21CollectiveEpilogueFwdINS6_IJSA_SA_SA_EEES9_SD_SF_Li256ELb1ELb1ELb1ELb0EEENS1_36VarlenDynamicPersistentTileSchedulerILi128ELi128ELi256ELi128ELb1ELb1ELb1ELb0ELb1ELb1EEEEEEEEEvNT_6ParamsE)
        /*1334*/ 	.short	0x0210
        /*1336*/ 	.short	0x0af0


	//----- nvinfo : EIATTR_SW_WAR
	.align		4
.L_397:
        /*1338*/ 	.byte	0x04, 0x36
        /*133a*/ 	.short	(.L_399 - .L_398)
.L_398:
        /*133c*/ 	.word	0x00000008
.L_399:


//--------------------- .nv.info._ZN7cutlass13device_kernelIN5flash11enable_sm90INS1_16FlashAttnFwdSm90INS1_25CollectiveMainloopFwdSm90ILi2EN4cute5tupleIJNS5_1CILi1EEES8_S8_EEENS6_IJNS7_ILi128EEENS7_ILi96EEENS7_ILi192EEEEEELi128ENS_6half_tEfNS_4arch4Sm90ELb0ELb1ELb0ELb0ELb0ELb0ELb0ELb1ELb1ELb1ELb1ELb0EEENS1_21CollectiveEpilogueFwdINS6_IJSA_SA_SB_EEES9_SE_SG_Li256ELb0ELb1ELb1ELb0EEENS1_19SingleTileSchedulerILb0ELb1ELb1ELi128EEEEEEEEEvNT_6ParamsE --------------------------
	.section	.nv.info._ZN7cutlass13device_kernelIN5flash11enable_sm90INS1_16FlashAttnFwdSm90INS1_25CollectiveMainloopFwdSm90ILi2EN4cute5tupleIJNS5_1CILi1EEES8_S8_EEENS6_IJNS7_ILi128EEENS7_ILi96EEENS7_ILi192EEEEEELi128ENS_6half_tEfNS_4arch4Sm90ELb0ELb1ELb0ELb0ELb0ELb0ELb0ELb1ELb1ELb1ELb1ELb0EEENS1_21CollectiveEpilogueFwdINS6_IJSA_SA_SB_EEES9_SE_SG_Li256ELb0ELb1ELb1ELb0EEENS1_19SingleTileSchedulerILb0ELb1ELb1ELi128EEEEEEEEEvNT_6ParamsE,"",@"SHT_CUDA_INFO"
	.sectionflags	@""
	.align	4


	//----- nvinfo : EIATTR_CUDA_API_VERSION
	.align		4
        /*0000*/ 	.byte	0x04, 0x37
        /*0002*/ 	.short	(.L_401 - .L_400)
.L_400:
        /*0004*/ 	.word	0x00000082


	//----- nvinfo : EIATTR_KPARAM_INFO
	.align		4
.L_401:
        /*0008*/ 	.byte	0x04, 0x17
        /*000a*/ 	.short	(.L_403 - .L_402)
.L_402:
        /*000c*/ 	.word	0x00000000
        /*0010*/ 	.short	0x0000
        /*0012*/ 	.short	0x0070
        /*0014*/ 	.byte	0x00, 0xf0, 0x01, 0x28


	//----- nvinfo : EIATTR_SPARSE_MMA_MASK
	.align		4
.L_403:
        /*0018*/ 	.byte	0x03, 0x50
        /*001a*/ 	.short	0x0000


	//----- nvinfo : EIATTR_MAXREG_COUNT
	.align		4
        /*001c*/ 	.byte	0x03, 0x1b
        /*001e*/ 	.short	0x00a8


	//----- nvinfo : EIATTR_NUM_BARRIERS
	.align		4
        /*0020*/ 	.byte	0x02, 0x4c
        /*0022*/ 	.byte	0x09
	.zero		1


	//----- nvinfo : EIATTR_EXTERNS
	.align		4
        /*0024*/ 	.byte	0x04, 0x0f
        /*0026*/ 	.short	(.L_405 - .L_404)


	//   ....[0]....
	.align		4
.L_404:
        /*0028*/ 	.word	index@(__assertfail)


	//----- nvinfo : EIATTR_ANNOTATIONS
	.align		4
.L_405:
        /*002c*/ 	.byte	0x04, 0x55
        /*002e*/ 	.short	(.L_407 - .L_406)


	//   ....[0]....
.L_406:
        /* <DEDUP_REMOVED lines=10> */


	//----- nvinfo : EIATTR_MERCURY_ISA_VERSION
	.align		4
.L_407:
        /*00c0*/ 	.byte	0x03, 0x5f
        /*00c2*/ 	.short	0x0101


	//----- nvinfo : EIATTR_INT_WARP_WIDE_INSTR_OFFSETS
	.align		4
        /*00c4*/ 	.byte	0x04, 0x31
        /*00c6*/ 	.short	(.L_409 - .L_408)


	//   ....[0]....
.L_408:
        /*00c8*/ 	.word	0x00000120


	//   ....[1]....
        /*00cc*/ 	.word	0x00000160


	//   ....[2]....
        /*00d0*/ 	.word	0x00000220


	//----- nvinfo : EIATTR_COOP_GROUP_MASK_REGIDS
	.align		4
.L_409:
        /*00d4*/ 	.byte	0x04, 0x29
        /*00d6*/ 	.short	(.L_411 - .L_410)


	//   ....[0]....
.L_410:
        /*00d8*/ 	.word	0xffffffff


	//   ....[1]....
        /*00dc*/ 	.word	0xffffffff


	//   ....[2]....
        /*00e0*/ 	.word	0xffffffff


	//   ....[3]....
        /*00e4*/ 	.word	0xffffffff


	//   ....[4]....
        /*00e8*/ 	.word	0xffffffff


	//   ....[5]....
        /*00ec*/ 	.word	0xffffffff


	//   ....[6]....
        /*00f0*/ 	.word	0xffffffff


	//   ....[7]....
        /*00f4*/ 	.word	0xffffffff


	//   ....[8]....
        /*00f8*/ 	.word	0xffffffff


	//   ....[9]....
        /*00fc*/ 	.word	0xffffffff


	//   ....[10]....
        /*0100*/ 	.word	0xffffffff


	//   ....[11]....
        /*0104*/ 	.word	0xffffffff


	//   ....[12]....
        /*0108*/ 	.word	0xffffffff


	//   ....[13]....
        /*010c*/ 	.word	0xffffffff


	//   ....[14]....
        /*0110*/ 	.word	0xffffffff


	//   ....[15]....
        /*0114*/ 	.word	0xffffffff


	//   ....[16]....
        /*0118*/ 	.word	0xffffffff


	//   ....[17]....
        /*011c*/ 	.word	0xffffffff


	//   ....[18]....
        /*0120*/ 	.word	0xffffffff


	//   ....[19]....
        /*0124*/ 	.word	0xffffffff


	//   ....[20]....
        /*0128*/ 	.word	0xffffffff


	//   ....[21]....
        /*012c*/ 	.word	0xffffffff


	//   ....[22]....
        /*0130*/ 	.word	0xffffffff


	//   ....[23]....
        /*0134*/ 	.word	0xffffffff


	//   ....[24]....
        /*0138*/ 	.word	0xffffffff


	//   ....[25]....
        /*013c*/ 	.word	0xffffffff


	//   ....[26]....
        /*0140*/ 	.word	0xffffffff


	//   ....[27]....
        /*0144*/ 	.word	0xffffffff


	//   ....[28]....
        /*0148*/ 	.word	0xffffffff


	//   ....[29]....
        /*014c*/ 	.word	0xffffffff


	//   ....[30]....
        /*0150*/ 	.word	0xffffffff


	//   ....[31]....
        /*0154*/ 	.word	0xffffffff


	//   ....[32]....
        /*0158*/ 	.word	0xffffffff


	//   ....[33]....
        /*015c*/ 	.word	0xffffffff


	//   ....[34]....
        /*0160*/ 	.word	0xffffffff


	//   ....[35]....
        /*0164*/ 	.word	0xffffffff


	//   ....[36]....
        /*0168*/ 	.word	0xffffffff


	//   ....[37]....
        /*016c*/ 	.word	0xffffffff


	//   ....[38]....
        /*0170*/ 	.word	0xffffffff


	//   ....[39]....
        /*0174*/ 	.word	0xffffffff


	//   ....[40]....
        /*0178*/ 	.word	0xffffffff


	//   ....[41]....
        /*017c*/ 	.word	0xffffffff


	//   ....[42]....
        /*0180*/ 	.word	0xffffffff


	//   ....[43]....
        /*0184*/ 	.word	0xffffffff


	//   ....[44]....
        /*0188*/ 	.word	0xffffffff


	//   ....[45]....
        /*018c*/ 	.word	0xffffffff


	//   ....[46]....
        /*0190*/ 	.word	0xffffffff


	//   ....[47]....
        /*0194*/ 	.word	0xffffffff


	//   ....[48]....
        /*0198*/ 	.word	0xffffffff


	//   ....[49]....
        /*019c*/ 	.word	0xffffffff


	//   ....[50]....
        /*01a0*/ 	.word	0xffffffff


	//   ....[51]....
        /*01a4*/ 	.word	0xffffffff


	//   ....[52]....
        /*01a8*/ 	.word	0xffffffff


	//   ....[53]....
        /*01ac*/ 	.word	0xffffffff


	//   ....[54]....
        /*01b0*/ 	.word	0xffffffff


	//   ....[55]....
        /*01b4*/ 	.word	0xffffffff


	//   ....[56]....
        /*01b8*/ 	.word	0xffffffff


	//   ....[57]....
        /*01bc*/ 	.word	0xffffffff


	//   ....[58]....
        /*01c0*/ 	.word	0xffffffff


	//   ....[59]....
        /*01c4*/ 	.word	0xffffffff


	//   ....[60]....
        /*01c8*/ 	.word	0xffffffff


	//   ....[61]....
        /*01cc*/ 	.word	0x0500000f


	//   ....[62]....
        /*01d0*/ 	.word	0x0500000f


	//   ....[63]....
        /*01d4*/ 	.word	0x0500000f


	//   ....[64]....
        /*01d8*/ 	.word	0x0500000f


	//   ....[65]....
        /*01dc*/ 	.word	0x0500000f


	//   ....[66]....
        /*01e0*/ 	.word	0x0500000f


	//   ....[67]....
        /*01e4*/ 	.word	0x0500000f


	//   ....[68]....
        /*01e8*/ 	.word	0x0500000f


	//   ....[69]....
        /*01ec*/ 	.word	0x0500000f


	//   ....[70]....
        /*01f0*/ 	.word	0x0500000f


	//   ....[71]....
        /*01f4*/ 	.word	0x0500000f


	//   ....[72]....
        /*01f8*/ 	.word	0x0500000f


	//   ....[73]....
        /*01fc*/ 	.word	0x0500000f


	//   ....[74]....
        /*0200*/ 	.word	0x0500000f


	//   ....[75]....
        /*0204*/ 	.word	0x0500000f


	//   ....[76]....
        /*0208*/ 	.word	0x0500000f


	//   ....[77]....
        /*020c*/ 	.word	0x0500000f


	//   ....[78]....
        /*0210*/ 	.word	0x0500000f


	//----- nvinfo : EIATTR_COOP_GROUP_INSTR_OFFSETS
	.align		4
.L_411:
        /*0214*/ 	.byte	0x04, 0x28
        /*0216*/ 	.short	(.L_413 - .L_412)


	//   ....[0]....
.L_412:
        /*0218*/ 	.word	0x00000060


	//   ....[1]....
        /*021c*/ 	.word	0x00000130


	//   ....[2]....
        /*0220*/ 	.word	0x00000230


	//   ....[3]....
        /*0224*/ 	.word	0x000003a0


	//   ....[4]....
        /*0228*/ 	.word	0x00000500


	//   ....[5]....
        /*022c*/ 	.word	0x00000620


	//   ....[6]....
        /*0230*/ 	.word	0x00000780


	//   ....[7]....
        /*0234*/ 	.word	0x00001490


	//   ....[8]....
        /*0238*/ 	.word	0x00001d90


	//   ....[9]....
        /*023c*/ 	.word	0x00002220


	//   ....[10]....
        /*0240*/ 	.word	0x00002f30


	//   ....[11]....
        /*0244*/ 	.word	0x00003040


	//   ....[12]....
        /*0248*/ 	.word	0x00003570


	//   ....[13]....
        /*024c*/ 	.word	0x00003610


	//   ....[14]....
        /*0250*/ 	.word	0x00004e60


	//   ....[15]....
        /*0254*/ 	.word	0x00005460


	//   ....[16]....
        /*0258*/ 	.word	0x00005ff0


	//   ....[17]....
        /*025c*/ 	.word	0x000060d0


	//   ....[18]....
        /*0260*/ 	.word	0x00006680


	//   ....[19]....
        /*0264*/ 	.word	0x000066e0


	//   ....[20]....
        /*0268*/ 	.word	0x00007f80


	//   ....[21]....
        /*026c*/ 	.word	0x000080a0


	//   ....[22]....
        /*0270*/ 	.word	0x00008480


	//   ....[23]....
        /*0274*/ 	.word	0x00008530


	//   ....[24]....
        /*0278*/ 	.word	0x00009a70


	//   ....[25]....
        /*027c*/ 	.word	0x00009e50


	//   ....[26]....
        /*0280*/ 	.word	0x0000ac10


	//   ....[27]....
        /*0284*/ 	.word	0x0000acf0


	//   ....[28]....
        /*0288*/ 	.word	0x0000b2c0


	//   ....[29]....
        /*028c*/ 	.word	0x0000b310


	//   ....[30]....
        /*0290*/ 	.word	0x0000c180


	//   ....[31]....
        /*0294*/ 	.word	0x0000c1b0


	//   ....[32]....
        /*0298*/ 	.word	0x0000c2a0


	//   ....[33]....
        /*029c*/ 	.word	0x0000c2b0


	//   ....[34]....
        /*02a0*/ 	.word	0x0000d0d0


	//   ....[35]....
        /*02a4*/ 	.word	0x0000d110


	//   ....[36]....
        /*02a8*/ 	.word	0x0000d140


	//   ....[37]....
        /*02ac*/ 	.word	0x0000d170


	//   ....[38]....
        /*02b0*/ 	.word	0x0000d180


	//   ....[39]....
        /*02b4*/ 	.word	0x0000d1b0


	//   ....[40]....
        /*02b8*/ 	.word	0x0000d810


	//   ....[41]....
        /*02bc*/ 	.word	0x0000d820


	//   ....[42]....
        /*02c0*/ 	.word	0x0000e220


	//   ....[43]....
        /*02c4*/ 	.word	0x0000f0b0


	//   ....[44]....
        /*02c8*/ 	.word	0x0000fa50


	//   ....[45]....
        /*02cc*/ 	.word	0x0000fa80


	//   ....[46]....
        /*02d0*/ 	.word	0x0000fab0


	//   ....[47]....
        /*02d4*/ 	.word	0x0000fb60


	//   ....[48]....
        /*02d8*/ 	.word	0x0000fbb0


	//   ....[49]....
        /*02dc*/ 	.word	0x0000fc10


	//   ....[50]....
        /*02e0*/ 	.word	0x0000fc60


	//   ....[51]....
        /*02e4*/ 	.word	0x0000fcc0


	//   ....[52]....
        /*02e8*/ 	.word	0x0000fd10


	//   ....[53]....
        /*02ec*/ 	.word	0x0000fd70


	//   ....[54]....
        /*02f0*/ 	.word	0x0000fdc0


	//   ....[55]....
        /*02f4*/ 	.word	0x0000fe20


	//   ....[56]....
        /*02f8*/ 	.word	0x0000fe70


	//   ....[57]....
        /*02fc*/ 	.word	0x0000fed0


	//   ....[58]....
        /*0300*/ 	.word	0x0000fee0


	//   ....[59]....
        /*0304*/ 	.word	0x0000ff20


	//   ....[60]....
        /*0308*/ 	.word	0x000121a0


	//   ....[61]....
        /*030c*/ 	.word	0x000127c0


	//   ....[62]....
        /*0310*/ 	.word	0x00012930


	//   ....[63]....
        /*0314*/ 	.word	0x00012980


	//   ....[64]....
        /*0318*/ 	.word	0x00012a30


	//   ....[65]....
        /*031c*/ 	.word	0x00012b30


	//   ....[66]....
        /*0320*/ 	.word	0x00012bc0


	//   ....[67]....
        /*0324*/ 	.word	0x00012c90


	//   ....[68]....
        /*0328*/ 	.word	0x00012d20


	//   ....[69]....
        /*032c*/ 	.word	0x00012df0


	//   ....[70]....
        /*0330*/ 	.word	0x00012e80


	//   ....[71]....
        /*0334*/ 	.word	0x00012f50


	//   ....[72]....
        /*0338*/ 	.word	0x00012fe0


	//   ....[73]....
        /*033c*/ 	.word	0x000130b0


	//   ....[74]....
        /*0340*/ 	.word	0x00013140


	//   ....[75]....
        /*0344*/ 	.word	0x00013210


	//   ....[76]....
        /*0348*/ 	.word	0x00013290


	//   ....[77]....
        /*034c*/ 	.word	0x00013350


	//   ....[78]....
        /*0350*/ 	.word	0x00013750


	//----- nvinfo : EIATTR_REG_RECONFIG
	.align		4
.L_413:
        /*0354*/ 	.byte	0x01, 0x54
	.zero		2


	//----- nvinfo : EIATTR_SYSCALL_OFFSETS
	.align		4
        /*0358*/ 	.byte	0x04, 0x46
        /*035a*/ 	.short	(.L_415 - .L_414)


	//   ....[0]....
.L_414:
        /*035c*/ 	.word	0x00001650


	//   ....[1]....
        /*0360*/ 	.word	0x0000ed30


	//   ....[2]....
        /*0364*/ 	.word	0x0000ee70


	//   ....[3]....
        /*0368*/ 	.word	0x0000ef60


	//   ....[4]....
        /*036c*/ 	.word	0x0000f6a0


	//----- nvinfo : EIATTR_MBARRIER_INSTR_OFFSETS
	.align		4
.L_415:
        /*0370*/ 	.byte	0x04, 0x39
        /*0372*/ 	.short	(.L_417 - .L_416)


	//   ....[0]....
.L_416:
        /*0374*/ 	.word	0x00000250
        /*0378*/ 	.word	0x000000ff
        /*037c*/ 	.word	0x0002a800
        /*0380*/ 	.short	0x0100
        /*0382*/ 	.byte	0x08
	.zero		1


	//   ....[1]....
        /*0384*/ 	.word	0x00000260
        /*0388*/ 	.word	0x000000ff
        /*038c*/ 	.word	0x0002a820
        /*0390*/ 	.short	0x0100
        /*0392*/ 	.byte	0x08
	.zero		1


	//   ....[2]....
        /*0394*/ 	.word	0x00000350
        /*0398*/ 	.word	0x000000ff
        /*039c*/ 	.word	0x0002a830
        /*03a0*/ 	.short	0x0100
        /*03a2*/ 	.byte	0x08
	.zero		1


	//   ....[3]....
        /*03a4*/ 	.word	0x00000360
        /*03a8*/ 	.word	0x000000ff
        /*03ac*/ 	.word	0x0002a840
        /*03b0*/ 	.short	0x0100
        /*03b2*/ 	.byte	0x08
	.zero		1


	//   ....[4]....
        /*03b4*/ 	.word	0x00000370
        /*03b8*/ 	.word	0x000000ff
        /*03bc*/ 	.word	0x0002a838
        /*03c0*/ 	.short	0x0100
        /*03c2*/ 	.byte	0x08
	.zero		1


	//   ....[5]....
        /*03c4*/ 	.word	0x00000380
        /*03c8*/ 	.word	0x000000ff
        /*03cc*/ 	.word	0x0002a848
        /*03d0*/ 	.short	0x0100
        /*03d2*/ 	.byte	0x08
	.zero		1


	//   ....[6]....
        /*03d4*/ 	.word	0x000004b0
        /*03d8*/ 	.word	0x000000ff
        /*03dc*/ 	.word	0x0002a850
        /*03e0*/ 	.short	0x0100
        /*03e2*/ 	.byte	0x08
	.zero		1


	//   ....[7]....
        /*03e4*/ 	.word	0x000004c0
        /*03e8*/ 	.word	0x000000ff
        /*03ec*/ 	.word	0x0002a860
        /*03f0*/ 	.short	0x0100
        /*03f2*/ 	.byte	0x08
	.zero		1


	//   ....[8]....
        /*03f4*/ 	.word	0x000004d0
        /*03f8*/ 	.word	0x000000ff
        /*03fc*/ 	.word	0x0002a858
        /*0400*/ 	.short	0x0100
        /*0402*/ 	.byte	0x08
	.zero		1


	//   ....[9]....
        /*0404*/ 	.word	0x000004e0
        /*0408*/ 	.word	0x000000ff
        /*040c*/ 	.word	0x0002a868
        /*0410*/ 	.short	0x0100
        /*0412*/ 	.byte	0x08
	.zero		1


	//   ....[10]....
        /*0414*/ 	.word	0x000005d0
        /*0418*/ 	.word	0x000000ff
        /*041c*/ 	.word	0x0002a870
        /*0420*/ 	.short	0x0100
        /*0422*/ 	.byte	0x06
	.zero		1


	//   ....[11]....
        /*0424*/ 	.word	0x000005e0
        /*0428*/ 	.word	0x000000ff
        /*042c*/ 	.word	0x0002a880
        /*0430*/ 	.short	0x0100
        /*0432*/ 	.byte	0x06
	.zero		1


	//   ....[12]....
        /*0434*/ 	.word	0x000005f0
        /*0438*/ 	.word	0x000000ff
        /*043c*/ 	.word	0x0002a878
        /*0440*/ 	.short	0x0100
        /*0442*/ 	.byte	0x06
	.zero		1


	//   ....[13]....
        /*0444*/ 	.word	0x00000600
        /*0448*/ 	.word	0x000000ff
        /*044c*/ 	.word	0x0002a888
        /*0450*/ 	.short	0x0100
        /*0452*/ 	.byte	0x06
	.zero		1


	//   ....[14]....
        /*0454*/ 	.word	0x00000730
        /*0458*/ 	.word	0x000000ff
        /*045c*/ 	.word	0x0002a890
        /*0460*/ 	.short	0x0100
        /*0462*/ 	.byte	0x08
	.zero		1


	//   ....[15]....
        /*0464*/ 	.word	0x00000740
        /*0468*/ 	.word	0x000000ff
        /*046c*/ 	.word	0x0002a8a0
        /*0470*/ 	.short	0x0100
        /*0472*/ 	.byte	0x08
	.zero		1


	//   ....[16]....
        /*0474*/ 	.word	0x00000750
        /*0478*/ 	.word	0x000000ff
        /*047c*/ 	.word	0x0002a898
        /*0480*/ 	.short	0x0100
        /*0482*/ 	.byte	0x08
	.zero		1


	//   ....[17]....
        /*0484*/ 	.word	0x00000760
        /*0488*/ 	.word	0x000000ff
        /*048c*/ 	.word	0x0002a8a8
        /*0490*/ 	.short	0x0100
        /*0492*/ 	.byte	0x08
	.zero		1


	//   ....[18]....
        /*0494*/ 	.word	0x00000890
        /*0498*/ 	.word	0x000000ff
        /*049c*/ 	.word	0x0002a8b0
        /*04a0*/ 	.short	0x0100
        /*04a2*/ 	.byte	0x08
	.zero		1


	//   ....[19]....
        /*04a4*/ 	.word	0x000008a0
        /*04a8*/ 	.word	0x000000ff
        /*04ac*/ 	.word	0x0002a8c0
        /*04b0*/ 	.short	0x0100
        /*04b2*/ 	.byte	0x08
	.zero		1


	//   ....[20]....
        /*04b4*/ 	.word	0x000008b0
        /*04b8*/ 	.word	0x000000ff
        /*04bc*/ 	.word	0x0002a8b8
        /*04c0*/ 	.short	0x0100
        /*04c2*/ 	.byte	0x08
	.zero		1


	//   ....[21]....
        /*04c4*/ 	.word	0x000008c0
        /*04c8*/ 	.word	0x000000ff
        /*04cc*/ 	.word	0x0002a8c8
        /*04d0*/ 	.short	0x0100
        /*04d2*/ 	.byte	0x08
	.zero		1


	//   ....[22]....
        /*04d4*/ 	.word	0x00001680
        /*04d8*/ 	.word	0x000000ff
        /*04dc*/ 	.word	0x0002a800
        /*04e0*/ 	.short	0x010a
        /*04e2*/ 	.byte	0x38
	.zero		1


	//   ....[23]....
        /*04e4*/ 	.word	0x000016e0
        /*04e8*/ 	.word	0x000000ff
        /*04ec*/ 	.word	0x0002a830
        /*04f0*/ 	.short	0x010a
        /*04f2*/ 	.byte	0x38
	.zero		1


	//   ....[24]....
        /*04f4*/ 	.word	0x00001770
        /*04f8*/ 	.word	0x000000ff
        /*04fc*/ 	.word	0x0002a830
        /*0500*/ 	.short	0x010a
        /*0502*/ 	.byte	0x38
	.zero		1


	//   ....[25]....
        /*0504*/ 	.word	0x00002080
        /*0508*/ 	.word	0x00000000
        /*050c*/ 	.word	0x00000000
        /*0510*/ 	.short	0x0101
        /*0512*/ 	.byte	0x3f
	.zero		1


	//   ....[26]....
        /*0514*/ 	.word	0x00004410
        /*0518*/ 	.word	0x000000ff
        /*051c*/ 	.word	0x0002a830
        /*0520*/ 	.short	0x010a
        /*0522*/ 	.byte	0x3a
	.zero		1


	//   ....[27]....
        /*0524*/ 	.word	0x00004450
        /*0528*/ 	.word	0x000000ff
        /*052c*/ 	.word	0x0002a830
        /*0530*/ 	.short	0x010a
        /*0532*/ 	.byte	0x3a
	.zero		1


	//   ....[28]....
        /*0534*/ 	.word	0x00004ca0
        /*0538*/ 	.word	0x000000ff
        /*053c*/ 	.word	0x0002a850
        /*0540*/ 	.short	0x010a
        /*0542*/ 	.byte	0x0b
	.zero		1


	//   ....[29]....
        /*0544*/ 	.word	0x00004ce0
        /*0548*/ 	.word	0x000000ff
        /*054c*/ 	.word	0x0002a850
        /*0550*/ 	.short	0x010a
        /*0552*/ 	.byte	0x0b
	.zero		1


	//   ....[30]....
        /*0554*/ 	.word	0x00005050
        /*0558*/ 	.word	0x00000000
        /*055c*/ 	.word	0x00000000
        /*0560*/ 	.short	0x0101
        /*0562*/ 	.byte	0x3f
	.zero		1


	//   ....[31]....
        /*0564*/ 	.word	0x00006a40
        /*0568*/ 	.word	0x0000005a
        /*056c*/ 	.word	0x00000000
        /*0570*/ 	.short	0x0101
        /*0572*/ 	.byte	0x3f
	.zero		1


	//   ....[32]....
        /*0574*/ 	.word	0x000073f0
        /*0578*/ 	.word	0x000000ff
        /*057c*/ 	.word	0x0002a830
        /*0580*/ 	.short	0x010a
        /*0582*/ 	.byte	0x07
	.zero		1


	//   ....[33]....
        /*0584*/ 	.word	0x00007430
        /*0588*/ 	.word	0x000000ff
        /*058c*/ 	.word	0x0002a830
        /*0590*/ 	.short	0x010a
        /*0592*/ 	.byte	0x07
	.zero		1


	//   ....[34]....
        /*0594*/ 	.word	0x00007c80
        /*0598*/ 	.word	0x000000ff
        /*059c*/ 	.word	0x0002a850
        /*05a0*/ 	.short	0x010a
        /*05a2*/ 	.byte	0x0b
	.zero		1


	//   ....[35]....
        /*05a4*/ 	.word	0x00007cc0
        /*05a8*/ 	.word	0x000000ff
        /*05ac*/ 	.word	0x0002a850
        /*05b0*/ 	.short	0x010a
        /*05b2*/ 	.byte	0x0b
	.zero		1


	//   ....[36]....
        /*05b4*/ 	.word	0x00008d60
        /*05b8*/ 	.word	0x0000005a
        /*05bc*/ 	.word	0x00000000
        /*05c0*/ 	.short	0x0101
        /*05c2*/ 	.byte	0x3f
	.zero		1


	//   ....[37]....
        /*05c4*/ 	.word	0x00008e50
        /*05c8*/ 	.word	0x0000005a
        /*05cc*/ 	.word	0x00000000
        /*05d0*/ 	.short	0x0101
        /*05d2*/ 	.byte	0x3f
	.zero		1


	//   ....[38]....
        /*05d4*/ 	.word	0x00008fe0
        /*05d8*/ 	.word	0x000000ff
        /*05dc*/ 	.word	0x0002a830
        /*05e0*/ 	.short	0x010a
        /*05e2*/ 	.byte	0x07
	.zero		1


	//   ....[39]....
        /*05e4*/ 	.word	0x00009020
        /*05e8*/ 	.word	0x000000ff
        /*05ec*/ 	.word	0x0002a830
        /*05f0*/ 	.short	0x010a
        /*05f2*/ 	.byte	0x07
	.zero		1


	//   ....[40]....
        /*05f4*/ 	.word	0x00009870
        /*05f8*/ 	.word	0x000000ff
        /*05fc*/ 	.word	0x0002a850
        /*0600*/ 	.short	0x010a
        /*0602*/ 	.byte	0x0b
	.zero		1


	//   ....[41]....
        /*0604*/ 	.word	0x000098b0
        /*0608*/ 	.word	0x000000ff
        /*060c*/ 	.word	0x0002a850
        /*0610*/ 	.short	0x010a
        /*0612*/ 	.byte	0x0b
	.zero		1


	//   ....[42]....
        /*0614*/ 	.word	0x00009c40
        /*0618*/ 	.word	0x00000000
        /*061c*/ 	.word	0x00000000
        /*0620*/ 	.short	0x0101
        /*0622*/ 	.byte	0x3f
	.zero		1


	//   ....[43]....
        /*0624*/ 	.word	0x0000b660
        /*0628*/ 	.word	0x0000005a
        /*062c*/ 	.word	0x00000000
        /*0630*/ 	.short	0x0101
        /*0632*/ 	.byte	0x3f
	.zero		1


	//   ....[44]....
        /*0634*/ 	.word	0x0000c0f0
        /*0638*/ 	.word	0x000000ff
        /*063c*/ 	.word	0x0002a850
        /*0640*/ 	.short	0x010a
        /*0642*/ 	.byte	0x05
	.zero		1


	//   ....[45]....
        /*0644*/ 	.word	0x0000c130
        /*0648*/ 	.word	0x000000ff
        /*064c*/ 	.word	0x0002a850
        /*0650*/ 	.short	0x010a
        /*0652*/ 	.byte	0x05
	.zero		1


	//   ....[46]....
        /*0654*/ 	.word	0x0000c550
        /*0658*/ 	.word	0x0000000a
        /*065c*/ 	.word	0x00000000
        /*0660*/ 	.short	0x0101
        /*0662*/ 	.byte	0x3f
	.zero		1


	//   ....[47]....
        /*0664*/ 	.word	0x0000d190
        /*0668*/ 	.word	0x000000ff
        /*066c*/ 	.word	0x00000000
        /*0670*/ 	.short	0x0101
        /*0672*/ 	.byte	0x04
	.zero		1


	//   ....[48]....
        /*0674*/ 	.word	0x0000f2b0
        /*0678*/ 	.word	0x000000ff
        /*067c*/ 	.word	0x0002a840
        /*0680*/ 	.short	0x010a
        /*0682*/ 	.byte	0x26
	.zero		1


	//   ....[49]....
        /*0684*/ 	.word	0x00010060
        /*0688*/ 	.word	0x000000ff
        /*068c*/ 	.word	0x0002a800
        /*0690*/ 	.short	0x0107
        /*0692*/ 	.byte	0x26
	.zero		1


	//   ....[50]....
        /*0694*/ 	.word	0x000100d0
        /*0698*/ 	.word	0x000000ff
        /*069c*/ 	.word	0x0002a800
        /*06a0*/ 	.short	0x0101
        /*06a2*/ 	.byte	0x26
	.zero		1


	//   ....[51]....
        /*06a4*/ 	.word	0x000100f0
        /*06a8*/ 	.word	0x000000ff
        /*06ac*/ 	.word	0x0002a820
        /*06b0*/ 	.short	0x010a
        /*06b2*/ 	.byte	0x26
	.zero		1


	//   ....[52]....
        /*06b4*/ 	.word	0x00010500
        /*06b8*/ 	.word	0x000000ff
        /*06bc*/ 	.word	0x0002a848
        /*06c0*/ 	.short	0x010a
        /*06c2*/ 	.byte	0x26
	.zero		1


	//   ....[53]....
        /*06c4*/ 	.word	0x000108a0
        /*06c8*/ 	.word	0x000000ff
        /*06cc*/ 	.word	0x0002a860
        /*06d0*/ 	.short	0x010a
        /*06d2*/ 	.byte	0x26
	.zero		1


	//   ....[54]....
        /*06d4*/ 	.word	0x00010d90
        /*06d8*/ 	.word	0x000000ff
        /*06dc*/ 	.word	0x0002a840
        /*06e0*/ 	.short	0x010a
        /*06e2*/ 	.byte	0x26
	.zero		1


	//   ....[55]....
        /*06e4*/ 	.word	0x00011140
        /*06e8*/ 	.word	0x000000ff
        /*06ec*/ 	.word	0x0002a868
        /*06f0*/ 	.short	0x010a
        /*06f2*/ 	.byte	0x26
	.zero		1


	//   ....[56]....
        /*06f4*/ 	.word	0x00011680
        /*06f8*/ 	.word	0x000000ff
        /*06fc*/ 	.word	0x0002a848
        /*0700*/ 	.short	0x010a
        /*0702*/ 	.byte	0x26
	.zero		1


	//   ....[57]....
        /*0704*/ 	.word	0x00011a10
        /*0708*/ 	.word	0x000000ff
        /*070c*/ 	.word	0x0002a860
        /*0710*/ 	.short	0x010a
        /*0712*/ 	.byte	0x26
	.zero		1


	//   ....[58]....
        /*0714*/ 	.word	0x00011da0
        /*0718*/ 	.word	0x00000003
        /*071c*/ 	.word	0x0002a860
        /*0720*/ 	.short	0x010a
        /*0722*/ 	.byte	0x3f
	.zero		1


	//   ....[59]....
        /*0724*/ 	.word	0x00012130
        /*0728*/ 	.word	0x00000002
        /*072c*/ 	.word	0x0002a820
        /*0730*/ 	.short	0x010a
        /*0732*/ 	.byte	0x3f
	.zero		1


	//   ....[60]....
        /*0734*/ 	.word	0x000122b0
        /*0738*/ 	.word	0x00000006
        /*073c*/ 	.word	0x00000000
        /*0740*/ 	.short	0x010a
        /*0742*/ 	.byte	0x3f
	.zero		1


	//   ....[61]....
        /*0744*/ 	.word	0x00012320
        /*0748*/ 	.word	0x00000003
        /*074c*/ 	.word	0x00000000
        /*0750*/ 	.short	0x010a
        /*0752*/ 	.byte	0x3f
	.zero		1


	//   ....[62]....
        /*0754*/ 	.word	0x00012380
        /*0758*/ 	.word	0x00000000
        /*075c*/ 	.word	0x00000000
        /*0760*/ 	.short	0x010a
        /*0762*/ 	.byte	0x3f
	.zero		1


	//   ....[63]....
        /*0764*/ 	.word	0x000123b0
        /*0768*/ 	.word	0x00000003
        /*076c*/ 	.word	0x00000000
        /*0770*/ 	.short	0x010a
        /*0772*/ 	.byte	0x3f
	.zero		1


	//   ....[64]....
        /*0774*/ 	.word	0x00012420
        /*0778*/ 	.word	0x00000003
        /*077c*/ 	.word	0x0002a800
        /*0780*/ 	.short	0x010a
        /*0782*/ 	.byte	0x3f
	.zero		1


	//   ....[65]....
        /*0784*/ 	.word	0x00012480
        /*0788*/ 	.word	0x00000003
        /*078c*/ 	.word	0x0002a830
        /*0790*/ 	.short	0x010a
        /*0792*/ 	.byte	0x3f
	.zero		1


	//   ....[66]....
        /*0794*/ 	.word	0x000124e0
        /*0798*/ 	.word	0x0000000f
        /*079c*/ 	.word	0x0002a830
        /*07a0*/ 	.short	0x010a
        /*07a2*/ 	.byte	0x3f
	.zero		1


	//   ....[67]....
        /*07a4*/ 	.word	0x00012540
        /*07a8*/ 	.word	0x0000000f
        /*07ac*/ 	.word	0x0002a850
        /*07b0*/ 	.short	0x010a
        /*07b2*/ 	.byte	0x3f
	.zero		1


	//   ....[68]....
        /*07b4*/ 	.word	0x000125a0
        /*07b8*/ 	.word	0x0000000e
        /*07bc*/ 	.word	0x0002a830
        /*07c0*/ 	.short	0x010a
        /*07c2*/ 	.byte	0x3f
	.zero		1


	//   ....[69]....
        /*07c4*/ 	.word	0x00012600
        /*07c8*/ 	.word	0x00000003
        /*07cc*/ 	.word	0x0002a850
        /*07d0*/ 	.short	0x010a
        /*07d2*/ 	.byte	0x3f
	.zero		1


	//   ....[70]....
        /*07d4*/ 	.word	0x00012660
        /*07d8*/ 	.word	0x0000000e
        /*07dc*/ 	.word	0x0002a830
        /*07e0*/ 	.short	0x010a
        /*07e2*/ 	.byte	0x3f
	.zero		1


	//   ....[71]....
        /*07e4*/ 	.word	0x000126c0
        /*07e8*/ 	.word	0x00000003
        /*07ec*/ 	.word	0x0002a850
        /*07f0*/ 	.short	0x010a
        /*07f2*/ 	.byte	0x3f
	.zero		1


	//   ....[72]....
        /*07f4*/ 	.word	0x00012720
        /*07f8*/ 	.word	0x00000007
        /*07fc*/ 	.word	0x0002a850
        /*0800*/ 	.short	0x010a
        /*0802*/ 	.byte	0x3f
	.zero		1


	//   ....[73]....
        /*0804*/ 	.word	0x00012880
        /*0808*/ 	.word	0x00000003
        /*080c*/ 	.word	0x0002a840
        /*0810*/ 	.short	0x010a
        /*0812*/ 	.byte	0x3f
	.zero		1


	//   ....[74]....
        /*0814*/ 	.word	0x00013390
        /*0818*/ 	.word	0x00000003
        /*081c*/ 	.word	0x0002a820
        /*0820*/ 	.short	0x010a
        /*0822*/ 	.byte	0x3f
	.zero		1


	//   ....[75]....
        /*0824*/ 	.word	0x000133f0
        /*0828*/ 	.word	0x00000003
        /*082c*/ 	.word	0x0002a848
        /*0830*/ 	.short	0x010a
        /*0832*/ 	.byte	0x3f
	.zero		1


	//   ....[76]....
        /*0834*/ 	.word	0x00013450
        /*0838*/ 	.word	0x00000003
        /*083c*/ 	.word	0x0002a860
        /*0840*/ 	.short	0x010a
        /*0842*/ 	.byte	0x3f
	.zero		1


	//   ....[77]....
        /*0844*/ 	.word	0x000134b0
        /*0848*/ 	.word	0x00000003
        /*084c*/ 	.word	0x0002a840
        /*0850*/ 	.short	0x010a
        /*0852*/ 	.byte	0x3f
	.zero		1


	//   ....[78]....
        /*0854*/ 	.word	0x00013510
        /*0858*/ 	.word	0x00000003
        /*085c*/ 	.word	0x0002a868
        /*0860*/ 	.short	0x010a
        /*0862*/ 	.byte	0x3f
	.zero		1


	//   ....[79]....
        /*0864*/ 	.word	0x00013570
        /*0868*/ 	.word	0x00000003
        /*086c*/ 	.word	0x0002a848
        /*0870*/ 	.short	0x010a
        /*0872*/ 	.byte	0x3f
	.zero		1


	//   ....[80]....
        /*0874*/ 	.word	0x000135d0
        /*0878*/ 	.word	0x00000003
        /*087c*/ 	.word	0x0002a860
        /*0880*/ 	.short	0x010a
        /*0882*/ 	.byte	0x3f
	.zero		1


	//   ....[81]....
        /*0884*/ 	.word	0x00013620
        /*0888*/ 	.word	0x00000003
        /*088c*/ 	.word	0x0002a860
        /*0890*/ 	.short	0x010a
        /*0892*/ 	.byte	0x3f
	.zero		1


	//   ....[82]....
        /*0894*/ 	.word	0x00013670
        /*0898*/ 	.word	0x00000002
        /*089c*/ 	.word	0x0002a820
        /*08a0*/ 	.short	0x010a
        /*08a2*/ 	.byte	0x3f
	.zero		1


	//   ....[83]....
        /*08a4*/ 	.word	0x00013810
        /*08a8*/ 	.word	0x00000006
        /*08ac*/ 	.word	0x00000000
        /*08b0*/ 	.short	0x010a
        /*08b2*/ 	.byte	0x3f
	.zero		1


	//   ....[84]....
        /*08b4*/ 	.word	0x00013860
        /*08b8*/ 	.word	0x00000003
        /*08bc*/ 	.word	0x00000000
        /*08c0*/ 	.short	0x010a
        /*08c2*/ 	.byte	0x3f
	.zero		1


	//   ....[85]....
        /*08c4*/ 	.word	0x000138b0
        /*08c8*/ 	.word	0x00000000
        /*08cc*/ 	.word	0x00000000
        /*08d0*/ 	.short	0x010a
        /*08d2*/ 	.byte	0x3f
	.zero		1


	//----- nvinfo : EIATTR_NUM_MBARRIERS
	.align		4
.L_417:
        /*08d4*/ 	.byte	0x03, 0x38
        /*08d6*/ 	.short	0x0016


	//----- nvinfo : EIATTR_EXIT_INSTR_OFFSETS
	.align		4
        /*08d8*/ 	.byte	0x04, 0x1c
        /*08da*/ 	.short	(.L_419 - .L_418)


	//   ....[0]....
.L_418:
        /*08dc*/ 	.word	0x00012400


	//----- nvinfo : EIATTR_MAX_THREADS
	.align		4
.L_419:
        /*08e0*/ 	.byte	0x04, 0x05
        /*08e2*/ 	.short	(.L_421 - .L_420)
.L_420:
        /*08e4*/ 	.word	0x00000180
        /*08e8*/ 	.word	0x00000001
        /*08ec*/ 	.word	0x00000001


	//----- nvinfo : EIATTR_CRS_STACK_SIZE
	.align		4
.L_421:
        /*08f0*/ 	.byte	0x04, 0x1e
        /*08f2*/ 	.short	(.L_423 - .L_422)
.L_422:
        /*08f4*/ 	.word	0x00000000


	//----- nvinfo : EIATTR_CBANK_PARAM_SIZE
	.align		4
.L_423:
        /*08f8*/ 	.byte	0x03, 0x19
        /*08fa*/ 	.short	0x0a70


	//----- nvinfo : EIATTR_PARAM_CBANK
	.align		4
        /*08fc*/ 	.byte	0x04, 0x0a
        /*08fe*/ 	.short	(.L_425 - .L_424)
	.align		4
.L_424:
        /*0900*/ 	.word	index@(.nv.constant0._ZN7cutlass13device_kernelIN5flash11enable_sm90INS1_16FlashAttnFwdSm90INS1_25CollectiveMainloopFwdSm90ILi2EN4cute5tupleIJNS5_1CILi1EEES8_S8_EEENS6_IJNS7_ILi128EEENS7_ILi96EEENS7_ILi192EEEEEELi128ENS_6half_tEfNS_4arch4Sm90ELb0ELb1ELb0ELb0ELb0ELb0ELb0ELb1ELb1ELb1ELb1ELb0EEENS1_21CollectiveEpilogueFwdINS6_IJSA_SA_SB_EEES9_SE_SG_Li256ELb0ELb1ELb1ELb0EEENS1_19SingleTileSchedulerILb0ELb1ELb1ELi128EEEEEEEEEvNT_6ParamsE)
        /*0904*/ 	.short	0x0210
        /*0906*/ 	.short	0x0a70


	//----- nvinfo : EIATTR_SW_WAR
	.align		4
.L_425:
        /*0908*/ 	.byte	0x04, 0x36
        /*090a*/ 	.short	(.L_427 - .L_426)
.L_426:
        /*090c*/ 	.word	0x00000008
.L_427:


//--------------------- .nv.info._ZN7cutlass13device_kernelIN5flash11enable_sm90INS1_16FlashAttnFwdSm90INS1_25CollectiveMainloopFwdSm90ILi2EN4cute5tupleIJNS5_1CILi1EEES8_S8_EEENS6_IJNS7_ILi128EEENS7_ILi96EEENS7_ILi192EEEEEELi128ENS_6half_tEfNS_4arch4Sm90ELb0ELb1ELb0ELb1ELb0ELb0ELb0ELb1ELb1ELb1ELb1ELb0EEENS1_21CollectiveEpilogueFwdINS6_IJSA_SA_SB_EEES9_SE_SG_Li256ELb1ELb1ELb1ELb0EEENS1_36VarlenDynamicPersistentTileSchedulerILi128ELi96ELi256ELi128ELb1ELb1ELb1ELb1ELb0ELb1EEEEEEEEEvNT_6ParamsE --------------------------
	.section	.nv.info._ZN7cutlass13device_kernelIN5flash11enable_sm90INS1_16FlashAttnFwdSm90INS1_25CollectiveMainloopFwdSm90ILi2EN4cute5tupleIJNS5_1CILi1EEES8_S8_EEENS6_IJNS7_ILi128EEENS7_ILi96EEENS7_ILi192EEEEEELi128ENS_6half_tEfNS_4arch4Sm90ELb0ELb1ELb0ELb1ELb0ELb0ELb0ELb1ELb1ELb1ELb1ELb0EEENS1_21CollectiveEpilogueFwdINS6_IJSA_SA_SB_EEES9_SE_SG_Li256ELb1ELb1ELb1ELb0EEENS1_36VarlenDynamicPersistentTileSchedulerILi128ELi96ELi256ELi128ELb1ELb1ELb1ELb1ELb0ELb1EEEEEEEEEvNT_6ParamsE,"",@"SHT_CUDA_INFO"
	.sectionflags	@""
	.align	4


	//----- nvinfo : EIATTR_CUDA_API_VERSION
	.align		4
        /*0000*/ 	.byte	0x04, 0x37
        /*0002*/ 	.short	(.L_429 - .L_428)
.L_428:
        /*0004*/ 	.word	0x00000082


	//----- nvinfo : EIATTR_KPARAM_INFO
	.align		4
.L_429:
        /*0008*/ 	.byte	0x04, 0x17
        /*000a*/ 	.short	(.L_431 - .L_430)
.L_430:
        /*000c*/ 	.word	0x00000000
        /*0010*/ 	.short	0x0000
        /*0012*/ 	.short	0x0070
        /*0014*/ 	.byte	0x00, 0xf0, 0x01, 0x2a


	//----- nvinfo : EIATTR_SPARSE_MMA_MASK
	.align		4
.L_431:
        /*0018*/ 	.byte	0x03, 0x50
        /*001a*/ 	.short	0x0000


	//----- nvinfo : EIATTR_MAXREG_COUNT
	.align		4
        /*001c*/ 	.byte	0x03, 0x1b
        /*001e*/ 	.short	0x00a8


	//----- nvinfo : EIATTR_NUM_BARRIERS
	.align		4
        /*0020*/ 	.byte	0x02, 0x4c
        /*0022*/ 	.byte	0x09
	.zero		1


	//----- nvinfo : EIATTR_EXTERNS
	.align		4
        /*0024*/ 	.byte	0x04, 0x0f
        /*0026*/ 	.short	(.L_433 - .L_432)


	//   ....[0]....
	.align		4
.L_432:
        /*0028*/ 	.word	index@(__assertfail)


	//----- nvinfo : EIATTR_ANNOTATIONS
	.align		4
.L_433:
        /*002c*/ 	.byte	0x04, 0x55
        /*002e*/ 	.short	(.L_435 - .L_434)


	//   ....[0]....
.L_434:
        /* <DEDUP_REMOVED lines=72> */


	//----- nvinfo : EIATTR_MERCURY_ISA_VERSION
	.align		4
.L_435:
        /*0498*/ 	.byte	0x03, 0x5f
        /*049a*/ 	.short	0x0101


	//----- nvinfo : EIATTR_UNUSED_LOAD_BYTE_OFFSET
	.align		4
        /*049c*/ 	.byte	0x04, 0x44
        /*049e*/ 	.short	(.L_437 - .L_436)


	//   ....[0]....
.L_436:
        /*04a0*/ 	.word	0x00000a10
        /*04a4*/ 	.word	0x0000fff0


	//   ....[1]....
        /*04a8*/ 	.word	0x0000d370
        /*04ac*/ 	.word	0x0000fff0


	//----- nvinfo : EIATTR_INT_WARP_WIDE_INSTR_OFFSETS
	.align		4
.L_437:
        /*04b0*/ 	.byte	0x04, 0x31
        /*04b2*/ 	.short	(.L_439 - .L_438)


	//   ....[0]....
.L_438:
        /*04b4*/ 	.word	0x00000130


	//   ....[1]....
        /*04b8*/ 	.word	0x00000170


	//   ....[2]....
        /*04bc*/ 	.word	0x000001e0


	//   ....[3]....
        /*04c0*/ 	.word	0x000123a0


	//   ....[4]....
        /*04c4*/ 	.word	0x00012440


	//   ....[5]....
        /*04c8*/ 	.word	0x00015f70


	//   ....[6]....
        /*04cc*/ 	.word	0x00015fe0


	//----- nvinfo : EIATTR_COOP_GROUP_MASK_REGIDS
	.align		4
.L_439:
        /*04d0*/ 	.byte	0x04, 0x29
        /*04d2*/ 	.short	(.L_441 - .L_440)


	//   ....[0]....
.L_440:
        /*04d4*/ 	.word	0xffffffff


	//   ....[1]....
        /*04d8*/ 	.word	0xffffffff


	//   ....[2]....
        /*04dc*/ 	.word	0xffffffff


	//   ....[3]....
        /*04e0*/ 	.word	0xffffffff


	//   ....[4]....
        /*04e4*/ 	.word	0xffffffff


	//   ....[5]....
        /*04e8*/ 	.word	0xffffffff


	//   ....[6]....
        /*04ec*/ 	.word	0xffffffff


	//   ....[7]....
        /*04f0*/ 	.word	0xffffffff


	//   ....[8]....
        /*04f4*/ 	.word	0xffffffff


	//   ....[9]....
        /*04f8*/ 	.word	0xffffffff


	//   ....[10]....
        /*04fc*/ 	.word	0xffffffff


	//   ....[11]....
        /*0500*/ 	.word	0xffffffff


	//   ....[12]....
        /*0504*/ 	.word	0xffffffff


	//   ....[13]....
        /*0508*/ 	.word	0xffffffff


	//   ....[14]....
        /*050c*/ 	.word	0xffffffff


	//   ....[15]....
        /*0510*/ 	.word	0xffffffff


	//   ....[16]....
        /*0514*/ 	.word	0xffffffff


	//   ....[17]....
        /*0518*/ 	.word	0xffffffff


	//   ....[18]....
        /*051c*/ 	.word	0xffffffff


	//   ....[19]....
        /*0520*/ 	.word	0xffffffff


	//   ....[20]....
        /*0524*/ 	.word	0xffffffff


	//   ....[21]....
        /*0528*/ 	.word	0xffffffff


	//   ....[22]....
        /*052c*/ 	.word	0xffffffff


	//   ....[23]....
        /*0530*/ 	.word	0xffffffff


	//   ....[24]....
        /*0534*/ 	.word	0xffffffff


	//   ....[25]....
        /*0538*/ 	.word	0xffffffff


	//   ....[26]....
        /*053c*/ 	.word	0xffffffff


	//   ....[27]....
        /*0540*/ 	.word	0xffffffff


	//   ....[28]....
        /*0544*/ 	.word	0xffffffff


	//   ....[29]....
        /*0548*/ 	.word	0xffffffff


	//   ....[30]....
        /*054c*/ 	.word	0xffffffff


	//   ....[31]....
        /*0550*/ 	.word	0xffffffff


	//   ....[32]....
        /*0554*/ 	.word	0xffffffff


	//   ....[33]....
        /*0558*/ 	.word	0xffffffff


	//   ....[34]....
        /*055c*/ 	.word	0xffffffff


	//   ....[35]....
        /*0560*/ 	.word	0xffffffff


	//   ....[36]....
        /*0564*/ 	.word	0xffffffff


	//   ....[37]....
        /*0568*/ 	.word	0xffffffff


	//   ....[38]....
        /*056c*/ 	.word	0xffffffff


	//   ....[39]....
        /*0570*/ 	.word	0xffffffff


	//   ....[40]....
        /*0574*/ 	.word	0xffffffff


	//   ....[41]....
        /*0578*/ 	.word	0xffffffff


	//   ....[42]....
        /*057c*/ 	.word	0xffffffff


	//   ....[43]....
        /*0580*/ 	.word	0xffffffff


	//   ....[44]....
        /*0584*/ 	.word	0xffffffff


	//   ....[45]....
        /*0588*/ 	.word	0xffffffff


	//   ....[46]....
        /*058c*/ 	.word	0xffffffff


	//   ....[47]....
        /*0590*/ 	.word	0xffffffff


	//   ....[48]....
        /*0594*/ 	.word	0xffffffff


	//   ....[49]....
        /*0598*/ 	.word	0xffffffff


	//   ....[50]....
        /*059c*/ 	.word	0xffffffff


	//   ....[51]....
        /*05a0*/ 	.word	0xffffffff


	//   ....[52]....
        /*05a4*/ 	.word	0xffffffff


	//   ....[53]....
        /*05a8*/ 	.word	0xffffffff


	//   ....[54]....
        /*05ac*/ 	.word	0xffffffff


	//   ....[55]....
        /*05b0*/ 	.word	0xffffffff


	//   ....[56]....
        /*05b4*/ 	.word	0xffffffff


	//   ....[57]....
        /*05b8*/ 	.word	0xffffffff


	//   ....[58]....
        /*05bc*/ 	.word	0xffffffff


	//   ....[59]....
        /*05c0*/ 	.word	0xffffffff


	//   ....[60]....
        /*05c4*/ 	.word	0xffffffff


	//   ....[61]....
        /*05c8*/ 	.word	0xffffffff


	//   ....[62]....
        /*05cc*/ 	.word	0xffffffff


	//   ....[63]....
        /*05d0*/ 	.word	0xffffffff


	//   ....[64]....
        /*05d4*/ 	.word	0xffffffff


	//   ....[65]....
        /*05d8*/ 	.word	0xffffffff


	//   ....[66]....
        /*05dc*/ 	.word	0xffffffff


	//   ....[67]....
        /*05e0*/ 	.word	0xffffffff


	//   ....[68]....
        /*05e4*/ 	.word	0xffffffff


	//   ....[69]....
        /*05e8*/ 	.word	0xffffffff


	//   ....[70]....
        /*05ec*/ 	.word	0xffffffff


	//   ....[71]....
        /*05f0*/ 	.word	0xffffffff


	//   ....[72]....
        /*05f4*/ 	.word	0xffffffff


	//   ....[73]....
        /*05f8*/ 	.word	0xffffffff


	//   ....[74]....
        /*05fc*/ 	.word	0xffffffff


	//   ....[75]....
        /*0600*/ 	.word	0xffffffff


	//   ....[76]....
        /*0604*/ 	.word	0xffffffff


	//   ....[77]....
        /*0608*/ 	.word	0xffffffff


	//   ....[78]....
        /*060c*/ 	.word	0xffffffff


	//   ....[79]....
        /*0610*/ 	.word	0xffffffff


	//   ....[80]....
        /*0614*/ 	.word	0xffffffff


	//   ....[81]....
        /*0618*/ 	.word	0xffffffff


	//   ....[82]....
        /*061c*/ 	.word	0xffffffff


	//   ....[83]....
        /*0620*/ 	.word	0xffffffff


	//   ....[84]....
        /*0624*/ 	.word	0xffffffff


	//   ....[85]....
        /*0628*/ 	.word	0xffffffff


	//   ....[86]....
        /*062c*/ 	.word	0xffffffff


	//   ....[87]....
        /*0630*/ 	.word	0xffffffff


	//   ....[88]....
        /*0634*/ 	.word	0xffffffff


	//   ....[89]....
        /*0638*/ 	.word	0xffffffff


	//   ....[90]....
        /*063c*/ 	.word	0xffffffff


	//   ....[91]....
        /*0640*/ 	.word	0xffffffff


	//   ....[92]....
        /*0644*/ 	.word	0xffffffff


	//   ....[93]....
        /*0648*/ 	.word	0xffffffff


	//   ....[94]....
        /*064c*/ 	.word	0xffffffff


	//   ....[95]....
        /*0650*/ 	.word	0xffffffff


	//   ....[96]....
        /*0654*/ 	.word	0xffffffff


	//   ....[97]....
        /*0658*/ 	.word	0xffffffff


	//   ....[98]....
        /*065c*/ 	.word	0xffffffff


	//   ....[99]....
        /*0660*/ 	.word	0xffffffff


	//   ....[100]....
        /*0664*/ 	.word	0xffffffff


	//   ....[101]....
        /*0668*/ 	.word	0xffffffff


	//   ....[102]....
        /*066c*/ 	.word	0xffffffff


	//   ....[103]....
        /*0670*/ 	.word	0xffffffff


	//   ....[104]....
        /*0674*/ 	.word	0xffffffff


	//   ....[105]....
        /*0678*/ 	.word	0xffffffff


	//   ....[106]....
        /*067c*/ 	.word	0xffffffff


	//   ....[107]....
        /*0680*/ 	.word	0xffffffff


	//   ....[108]....
        /*0684*/ 	.word	0xffffffff


	//   ....[109]....
        /*0688*/ 	.word	0xffffffff


	//   ....[110]....
        /*068c*/ 	.word	0xffffffff


	//   ....[111]....
        /*0690*/ 	.word	0x0500000f


	//   ....[112]....
        /*0694*/ 	.word	0x0500000f


	//   ....[113]....
        /*0698*/ 	.word	0x0500000f


	//   ....[114]....
        /*069c*/ 	.word	0x0500000f


	//   ....[115]....
        /*06a0*/ 	.word	0x0500000f


	//   ....[116]....
        /*06a4*/ 	.word	0x0500000f


	//   ....[117]....
        /*06a8*/ 	.word	0x0500000f


	//   ....[118]....
        /*06ac*/ 	.word	0x0500000f


	//   ....[119]....
        /*06b0*/ 	.word	0x0500000f


	//   ....[120]....
        /*06b4*/ 	.word	0x0500000f


	//   ....[121]....
        /*06b8*/ 	.word	0x0500000f


	//   ....[122]....
        /*06bc*/ 	.word	0x0500000f


	//   ....[123]....
        /*06c0*/ 	.word	0x0500000f


	//   ....[124]....
        /*06c4*/ 	.word	0x0500000f


	//   ....[125]....
        /*06c8*/ 	.word	0x0500000f


	//   ....[126]....
        /*06cc*/ 	.word	0x0500000f


	//   ....[127]....
        /*06d0*/ 	.word	0x0500000f


	//   ....[128]....
        /*06d4*/ 	.word	0x0500000f


	//   ....[129]....
        /*06d8*/ 	.word	0x0500000f


	//   ....[130]....
        /*06dc*/ 	.word	0x0500000f


	//   ....[131]....
        /*06e0*/ 	.word	0x0500000f


	//   ....[132]....
        /*06e4*/ 	.word	0x0500000f


	//   ....[133]....
        /*06e8*/ 	.word	0x0500000f


	//   ....[134]....
        /*06ec*/ 	.word	0x0500000f


	//   ....[135]....
        /*06f0*/ 	.word	0x0500000f


	//   ....[136]....
        /*06f4*/ 	.word	0x0500000f


	//   ....[137]....
        /*06f8*/ 	.word	0x0500000f


	//   ....[138]....
        /*06fc*/ 	.word	0x0500000f


	//   ....[139]....
        /*0700*/ 	.word	0x0500000f


	//   ....[140]....
        /*0704*/ 	.word	0x0500000f


	//   ....[141]....
        /*0708*/ 	.word	0x0500000f


	//   ....[142]....
        /*070c*/ 	.word	0x0500000f


	//   ....[143]....
        /*0710*/ 	.word	0x0500000f


	//   ....[144]....
        /*0714*/ 	.word	0x0500000f


	//   ....[145]....
        /*0718*/ 	.word	0x0500000f


	//   ....[146]....
        /*071c*/ 	.word	0x0500000f


	//----- nvinfo : EIATTR_COOP_GROUP_INSTR_OFFSETS
	.align		4
.L_441:
        /*0720*/ 	.byte	0x04, 0x28
        /*0722*/ 	.short	(.L_443 - .L_442)


	//   ....[0]....
.L_442:
        /*0724*/ 	.word	0x00000060


	//   ....[1]....
        /*0728*/ 	.word	0x00000140


	//   ....[2]....
        /*072c*/ 	.word	0x00000190


	//   ....[3]....
        /*0730*/ 	.word	0x000003c0


	//   ....[4]....
        /*0734*/ 	.word	0x00000520


	//   ....[5]....
        /*0738*/ 	.word	0x00000640


	//   ....[6]....
        /*073c*/ 	.word	0x000007a0


	//   ....[7]....
        /*0740*/ 	.word	0x00001e40


	//   ....[8]....
        /*0744*/ 	.word	0x00002670


	//   ....[9]....
        /*0748*/ 	.word	0x00003220


	//   ....[10]....
        /*074c*/ 	.word	0x000038c0


	//   ....[11]....
        /*0750*/ 	.word	0x000039d0


	//   ....[12]....
        /*0754*/ 	.word	0x00003fe0


	//   ....[13]....
        /*0758*/ 	.word	0x00004050


	//   ....[14]....
        /*075c*/ 	.word	0x00005940


	//   ....[15]....
        /*0760*/ 	.word	0x00005b60


	//   ....[16]....
        /*0764*/ 	.word	0x000068e0


	//   ....[17]....
        /*0768*/ 	.word	0x000069f0


	//   ....[18]....
        /*076c*/ 	.word	0x00006f70


	//   ....[19]....
        /*0770*/ 	.word	0x00006ff0


	//   ....[20]....
        /*0774*/ 	.word	0x00008990


	//   ....[21]....
        /*0778*/ 	.word	0x000089b0


	//   ....[22]....
        /*077c*/ 	.word	0x00008cc0


	//   ....[23]....
        /*0780*/ 	.word	0x00008d20


	//   ....[24]....
        /*0784*/ 	.word	0x0000a5d0


	//   ....[25]....
        /*0788*/ 	.word	0x0000a7a0


	//   ....[26]....
        /*078c*/ 	.word	0x0000b520


	//   ....[27]....
        /*0790*/ 	.word	0x0000b630


	//   ....[28]....
        /*0794*/ 	.word	0x0000bbd0


	//   ....[29]....
        /*0798*/ 	.word	0x0000bc60


	//   ....[30]....
        /*079c*/ 	.word	0x0000cac0


	//   ....[31]....
        /*07a0*/ 	.word	0x0000cb00


	//   ....[32]....
        /*07a4*/ 	.word	0x0000cc30


	//   ....[33]....
        /*07a8*/ 	.word	0x0000cc50


	//   ....[34]....
        /*07ac*/ 	.word	0x0000df20


	//   ....[35]....
        /*07b0*/ 	.word	0x0000df60


	//   ....[36]....
        /*07b4*/ 	.word	0x0000df90


	//   ....[37]....
        /*07b8*/ 	.word	0x0000dfc0


	//   ....[38]....
        /*07bc*/ 	.word	0x0000e690


	//   ....[39]....
        /*07c0*/ 	.word	0x0000e6d0


	//   ....[40]....
        /*07c4*/ 	.word	0x0000e7a0


	//   ....[41]....
        /*07c8*/ 	.word	0x0000e7c0


	//   ....[42]....
        /*07cc*/ 	.word	0x0000e890


	//   ....[43]....
        /*07d0*/ 	.word	0x0000e8b0


	//   ....[44]....
        /*07d4*/ 	.word	0x0000e990


	//   ....[45]....
        /*07d8*/ 	.word	0x0000e9b0


	//   ....[46]....
        /*07dc*/ 	.word	0x0000edb0


	//   ....[47]....
        /*07e0*/ 	.word	0x0000edc0


	//   ....[48]....
        /*07e4*/ 	.word	0x0000f210


	//   ....[49]....
        /*07e8*/ 	.word	0x0000f220


	//   ....[50]....
        /*07ec*/ 	.word	0x000100a0


	//   ....[51]....
        /*07f0*/ 	.word	0x000100c0


	//   ....[52]....
        /*07f4*/ 	.word	0x00010190


	//   ....[53]....
        /*07f8*/ 	.word	0x000101b0


	//   ....[54]....
        /*07fc*/ 	.word	0x00010280


	//   ....[55]....
        /*0800*/ 	.word	0x000102a0


	//   ....[56]....
        /*0804*/ 	.word	0x00010380


	//   ....[57]....
        /*0808*/ 	.word	0x000103a0


	//   ....[58]....
        /*080c*/ 	.word	0x00010510


	//   ....[59]....
        /*0810*/ 	.word	0x00010750


	//   ....[60]....
        /*0814*/ 	.word	0x00010780


	//   ....[61]....
        /*0818*/ 	.word	0x000107b0


	//   ....[62]....
        /*081c*/ 	.word	0x000107e0


	//   ....[63]....
        /*0820*/ 	.word	0x00010810


	//   ....[64]....
        /*0824*/ 	.word	0x00010840


	//   ....[65]....
        /*0828*/ 	.word	0x000109f0


	//   ....[66]....
        /*082c*/ 	.word	0x00010a20


	//   ....[67]....
        /*0830*/ 	.word	0x00010a50


	//   ....[68]....
        /*0834*/ 	.word	0x00010a80


	//   ....[69]....
        /*0838*/ 	.word	0x00010ab0


	//   ....[70]....
        /*083c*/ 	.word	0x00010ae0


	//   ....[71]....
        /*0840*/ 	.word	0x00010b80


	//   ....[72]....
        /*0844*/ 	.word	0x00010bb0


	//   ....[73]....
        /*0848*/ 	.word	0x00010bc0


	//   ....[74]....
        /*084c*/ 	.word	0x00010bf0


	//   ....[75]....
        /*0850*/ 	.word	0x00012990


	//   ....[76]....
        /*0854*/ 	.word	0x000135d0


	//   ....[77]....
        /*0858*/ 	.word	0x000135f0


	//   ....[78]....
        /*085c*/ 	.word	0x00013600


	//   ....[79]....
        /*0860*/ 	.word	0x00013630


	//   ....[80]....
        /*0864*/ 	.word	0x00013750


	//   ....[81]....
        /*0868*/ 	.word	0x00013760


	//   ....[82]....
        /*086c*/ 	.word	0x00013800


	//   ....[83]....
        /*0870*/ 	.word	0x00013810


	//   ....[84]....
        /*0874*/ 	.word	0x000138b0


	//   ....[85]....
        /*0878*/ 	.word	0x000138c0


	//   ....[86]....
        /*087c*/ 	.word	0x00013960


	//   ....[87]....
        /*0880*/ 	.word	0x00013970


	//   ....[88]....
        /*0884*/ 	.word	0x000139f0


	//   ....[89]....
        /*0888*/ 	.word	0x00013a20


	//   ....[90]....
        /*088c*/ 	.word	0x00013a70


	//   ....[91]....
        /*0890*/ 	.word	0x00013ab0


	//   ....[92]....
        /*0894*/ 	.word	0x000166c0


	//   ....[93]....
        /*0898*/ 	.word	0x00016740


	//   ....[94]....
        /*089c*/ 	.word	0x00016770


	//   ....[95]....
        /*08a0*/ 	.word	0x00016780


	//   ....[96]....
        /*08a4*/ 	.word	0x000167b0


	//   ....[97]....
        /*08a8*/ 	.word	0x000167e0


	//   ....[98]....
        /*08ac*/ 	.word	0x00016810


	//   ....[99]....
        /*08b0*/ 	.word	0x00016840


	//   ....[100]....
        /*08b4*/ 	.word	0x00016a10


	//   ....[101]....
        /*08b8*/ 	.word	0x00016a40


	//   ....[102]....
        /*08bc*/ 	.word	0x00016a70


	//   ....[103]....
        /*08c0*/ 	.word	0x00016aa0


	//   ....[104]....
        /*08c4*/ 	.word	0x00016ad0


	//   ....[105]....
        /*08c8*/ 	.word	0x00016b00


	//   ....[106]....
        /*08cc*/ 	.word	0x00016bd0


	//   ....[107]....
        /*08d0*/ 	.word	0x00016bf0


	//   ....[108]....
        /*08d4*/ 	.word	0x00016c00


	//   ....[109]....
        /*08d8*/ 	.word	0x00016c80


	//   ....[110]....
        /*08dc*/ 	.word	0x000177d0


	//   ....[111]....
        /*08e0*/ 	.word	0x00017e60


	//   ....[112]....
        /*08e4*/ 	.word	0x00018040


	//   ....[113]....
        /*08e8*/ 	.word	0x00018090


	//   ....[114]....
        /*08ec*/ 	.word	0x000181c0


	//   ....[115]....
        /*08f0*/ 	.word	0x00018210


	//   ....[116]....
        /*08f4*/ 	.word	0x00018350


	//   ....[117]....
        /*08f8*/ 	.word	0x000183c0


	//   ....[118]....
        /*08fc*/ 	.word	0x000184f0


	//   ....[119]....
        /*0900*/ 	.word	0x00018540


	//   ....[120]....
        /*0904*/ 	.word	0x00018670


	//   ....[121]....
        /*0908*/ 	.word	0x000186c0


	//   ....[122]....
        /*090c*/ 	.word	0x000187f0


	//   ....[123]....
        /*0910*/ 	.word	0x00018840


	//   ....[124]....
        /*0914*/ 	.word	0x00018950


	//   ....[125]....
        /*0918*/ 	.word	0x000189c0


	//   ....[126]....
        /*091c*/ 	.word	0x00018ad0


	//   ....[127]....
        /*0920*/ 	.word	0x00018b20


	//   ....[128]....
        /*0924*/ 	.word	0x00018e50


	//   ....[129]....
        /*0928*/ 	.word	0x00018ef0


	//   ....[130]....
        /*092c*/ 	.word	0x00019090


	//   ....[131]....
        /*0930*/ 	.word	0x00019110


	//   ....[132]....
        /*0934*/ 	.word	0x00019190


	//   ....[133]....
        /*0938*/ 	.word	0x00019210


	//   ....[134]....
        /*093c*/ 	.word	0x00019290


	//   ....[135]....
        /*0940*/ 	.word	0x00019320


	//   ....[136]....
        /*0944*/ 	.word	0x000193c0


	//   ....[137]....
        /*0948*/ 	.word	0x00019470


	//   ....[138]....
        /*094c*/ 	.word	0x000194f0


	//   ....[139]....
        /*0950*/ 	.word	0x00019570


	//   ....[140]....
        /*0954*/ 	.word	0x000195f0


	//   ....[141]....
        /*0958*/ 	.word	0x00019680


	//   ....[142]....
        /*095c*/ 	.word	0x00019700


	//   ....[143]....
        /*0960*/ 	.word	0x000197b0


	//   ....[144]....
        /*0964*/ 	.word	0x00019800


	//   ....[145]....
        /*0968*/ 	.word	0x000198c0


	//   ....[146]....
        /*096c*/ 	.word	0x000199f0


	//----- nvinfo : EIATTR_REG_RECONFIG
	.align		4
.L_443:
        /*0970*/ 	.byte	0x01, 0x54
	.zero		2


	//----- nvinfo : EIATTR_SYSCALL_OFFSETS
	.align		4
        /*0974*/ 	.byte	0x04, 0x46
        /*0976*/ 	.short	(.L_445 - .L_444)


	//   ....[0]....
.L_444:
        /*0978*/ 	.word	0x00002020


	//   ....[1]....
        /*097c*/ 	.word	0x000125b0


	//   ....[2]....
        /*0980*/ 	.word	0x00012700


	//   ....[3]....
        /*0984*/ 	.word	0x000127f0


	//   ....[4]....
        /*0988*/ 	.word	0x000130f0


	//----- nvinfo : EIATTR_MBARRIER_INSTR_OFFSETS
	.align		4
.L_445:
        /*098c*/ 	.byte	0x04, 0x39
        /*098e*/ 	.short	(.L_447 - .L_446)


	//   ....[0]....
.L_446:
        /*0990*/ 	.word	0x00000270
        /*0994*/ 	.word	0x000000ff
        /*0998*/ 	.word	0x0002a800
        /*099c*/ 	.short	0x0100
        /*099e*/ 	.byte	0x08
	.zero		1


	//   ....[1]....
        /*09a0*/ 	.word	0x00000280
        /*09a4*/ 	.word	0x000000ff
        /*09a8*/ 	.word	0x0002a820
        /*09ac*/ 	.short	0x0100
        /*09ae*/ 	.byte	0x08
	.zero		1


	//   ....[2]....
        /*09b0*/ 	.word	0x00000370
        /*09b4*/ 	.word	0x000000ff
        /*09b8*/ 	.word	0x0002a830
        /*09bc*/ 	.short	0x0100
        /*09be*/ 	.byte	0x08
	.zero		1


	//   ....[3]....
        /*09c0*/ 	.word	0x00000380
        /*09c4*/ 	.word	0x000000ff
        /*09c8*/ 	.word	0x0002a840
        /*09cc*/ 	.short	0x0100
        /*09ce*/ 	.byte	0x08
	.zero		1


	//   ....[4]....
        /*09d0*/ 	.word	0x00000390
        /*09d4*/ 	.word	0x000000ff
        /*09d8*/ 	.word	0x0002a838
        /*09dc*/ 	.short	0x0100
        /*09de*/ 	.byte	0x08
	.zero		1


	//   ....[5]....
        /*09e0*/ 	.word	0x000003a0
        /*09e4*/ 	.word	0x000000ff
        /*09e8*/ 	.word	0x0002a848
        /*09ec*/ 	.short	0x0100
        /*09ee*/ 	.byte	0x08
	.zero		1


	//   ....[6]....
        /*09f0*/ 	.word	0x000004d0
        /*09f4*/ 	.word	0x000000ff
        /*09f8*/ 	.word	0x0002a850
        /*09fc*/ 	.short	0x0100
        /*09fe*/ 	.byte	0x08
	.zero		1


	//   ....[7]....
        /*0a00*/ 	.word	0x000004e0
        /*0a04*/ 	.word	0x000000ff
        /*0a08*/ 	.word	0x0002a860
        /*0a0c*/ 	.short	0x0100
        /*0a0e*/ 	.byte	0x08
	.zero		1


	//   ....[8]....
        /*0a10*/ 	.word	0x000004f0
        /*0a14*/ 	.word	0x000000ff
        /*0a18*/ 	.word	0x0002a858
        /*0a1c*/ 	.short	0x0100
        /*0a1e*/ 	.byte	0x08
	.zero		1


	//   ....[9]....
        /*0a20*/ 	.word	0x00000500
        /*0a24*/ 	.word	0x000000ff
        /*0a28*/ 	.word	0x0002a868
        /*0a2c*/ 	.short	0x0100
        /*0a2e*/ 	.byte	0x08
	.zero		1


	//   ....[10]....
        /*0a30*/ 	.word	0x000005f0
        /*0a34*/ 	.word	0x000000ff
        /*0a38*/ 	.word	0x0002a870
        /*0a3c*/ 	.short	0x0100
        /*0a3e*/ 	.byte	0x06
	.zero		1


	//   ....[11]....
        /*0a40*/ 	.word	0x00000600
        /*0a44*/ 	.word	0x000000ff
        /*0a48*/ 	.word	0x0002a880
        /*0a4c*/ 	.short	0x0100
        /*0a4e*/ 	.byte	0x06
	.zero		1


	//   ....[12]....
        /*0a50*/ 	.word	0x00000610
        /*0a54*/ 	.word	0x000000ff
        /*0a58*/ 	.word	0x0002a878
        /*0a5c*/ 	.short	0x0100
        /*0a5e*/ 	.byte	0x06
	.zero		1


	//   ....[13]....
        /*0a60*/ 	.word	0x00000620
        /*0a64*/ 	.word	0x000000ff
        /*0a68*/ 	.word	0x0002a888
        /*0a6c*/ 	.short	0x0100
        /*0a6e*/ 	.byte	0x06
	.zero		1


	//   ....[14]....
        /*0a70*/ 	.word	0x00000750
        /*0a74*/ 	.word	0x000000ff
        /*0a78*/ 	.word	0x0002a890
        /*0a7c*/ 	.short	0x0100
        /*0a7e*/ 	.byte	0x08
	.zero		1


	//   ....[15]....
        /*0a80*/ 	.word	0x00000760
        /*0a84*/ 	.word	0x000000ff
        /*0a88*/ 	.word	0x0002a8a0
        /*0a8c*/ 	.short	0x0100
        /*0a8e*/ 	.byte	0x08
	.zero		1


	//   ....[16]....
        /*0a90*/ 	.word	0x00000770
        /*0a94*/ 	.word	0x000000ff
        /*0a98*/ 	.word	0x0002a898
        /*0a9c*/ 	.short	0x0100
        /*0a9e*/ 	.byte	0x08
	.zero		1


	//   ....[17]....
        /*0aa0*/ 	.word	0x00000780
        /*0aa4*/ 	.word	0x000000ff
        /*0aa8*/ 	.word	0x0002a8a8
        /*0aac*/ 	.short	0x0100
        /*0aae*/ 	.byte	0x08
	.zero		1


	//   ....[18]....
        /*0ab0*/ 	.word	0x000008b0
        /*0ab4*/ 	.word	0x000000ff
        /*0ab8*/ 	.word	0x0002a8b0
        /*0abc*/ 	.short	0x0100
        /*0abe*/ 	.byte	0x08
	.zero		1


	//   ....[19]....
        /*0ac0*/ 	.word	0x000008c0
        /*0ac4*/ 	.word	0x000000ff
        /*0ac8*/ 	.word	0x0002a8c0
        /*0acc*/ 	.short	0x0100
        /*0ace*/ 	.byte	0x08
	.zero		1


	//   ....[20]....
        /*0ad0*/ 	.word	0x000008d0
        /*0ad4*/ 	.word	0x000000ff
        /*0ad8*/ 	.word	0x0002a8b8
        /*0adc*/ 	.short	0x0100
        /*0ade*/ 	.byte	0x08
	.zero		1


	//   ....[21]....
        /*0ae0*/ 	.word	0x000008e0
        /*0ae4*/ 	.word	0x000000ff
        /*0ae8*/ 	.word	0x0002a8c8
        /*0aec*/ 	.short	0x0100
        /*0aee*/ 	.byte	0x08
	.zero		1


	//   ....[22]....
        /*0af0*/ 	.word	0x000020c0
        /*0af4*/ 	.word	0x000000ff
        /*0af8*/ 	.word	0x0002a800
        /*0afc*/ 	.short	0x010a
        /*0afe*/ 	.byte	0x25
	.zero		1


	//   ....[23]....
        /*0b00*/ 	.word	0x00002140
        /*0b04*/ 	.word	0x00000003
        /*0b08*/ 	.word	0x0002a830
        /*0b0c*/ 	.short	0x010a
        /*0b0e*/ 	.byte	0x3f
	.zero		1


	//   ....[24]....
        /*0b10*/ 	.word	0x000021b0
        /*0b14*/ 	.word	0x00000003
        /*0b18*/ 	.word	0x0002a830
        /*0b1c*/ 	.short	0x010a
        /*0b1e*/ 	.byte	0x3f
	.zero		1


	//   ....[25]....
        /*0b20*/ 	.word	0x00002900
        /*0b24*/ 	.word	0x00000000
        /*0b28*/ 	.word	0x00000000
        /*0b2c*/ 	.short	0x0101
        /*0b2e*/ 	.byte	0x3f
	.zero		1


	//   ....[26]....
        /*0b30*/ 	.word	0x00004d10
        /*0b34*/ 	.word	0x000000ff
        /*0b38*/ 	.word	0x0002a830
        /*0b3c*/ 	.short	0x010a
        /*0b3e*/ 	.byte	0x06
	.zero		1


	//   ....[27]....
        /*0b40*/ 	.word	0x00004d50
        /*0b44*/ 	.word	0x000000ff
        /*0b48*/ 	.word	0x0002a830
        /*0b4c*/ 	.short	0x010a
        /*0b4e*/ 	.byte	0x06
	.zero		1


	//   ....[28]....
        /*0b50*/ 	.word	0x000055d0
        /*0b54*/ 	.word	0x000000ff
        /*0b58*/ 	.word	0x0002a850
        /*0b5c*/ 	.short	0x010a
        /*0b5e*/ 	.byte	0x05
	.zero		1


	//   ....[29]....
        /*0b60*/ 	.word	0x00005610
        /*0b64*/ 	.word	0x000000ff
        /*0b68*/ 	.word	0x0002a850
        /*0b6c*/ 	.short	0x010a
        /*0b6e*/ 	.byte	0x05
	.zero		1


	//   ....[30]....
        /*0b70*/ 	.word	0x00005970
        /*0b74*/ 	.word	0x00000000
        /*0b78*/ 	.word	0x00000000
        /*0b7c*/ 	.short	0x0101
        /*0b7e*/ 	.byte	0x3f
	.zero		1


	//   ....[31]....
        /*0b80*/ 	.word	0x000072b0
        /*0b84*/ 	.word	0x0000006b
        /*0b88*/ 	.word	0x00000000
        /*0b8c*/ 	.short	0x0101
        /*0b8e*/ 	.byte	0x3f
	.zero		1


	//   ....[32]....
        /*0b90*/ 	.word	0x00007d50
        /*0b94*/ 	.word	0x000000ff
        /*0b98*/ 	.word	0x0002a830
        /*0b9c*/ 	.short	0x010a
        /*0b9e*/ 	.byte	0x05
	.zero		1


	//   ....[33]....
        /*0ba0*/ 	.word	0x00007d90
        /*0ba4*/ 	.word	0x000000ff
        /*0ba8*/ 	.word	0x0002a830
        /*0bac*/ 	.short	0x010a
        /*0bae*/ 	.byte	0x05
	.zero		1


	//   ....[34]....
        /*0bb0*/ 	.word	0x00008610
        /*0bb4*/ 	.word	0x000000ff
        /*0bb8*/ 	.word	0x0002a850
        /*0bbc*/ 	.short	0x010a
        /*0bbe*/ 	.byte	0x05
	.zero		1


	//   ....[35]....
        /*0bc0*/ 	.word	0x00008650
        /*0bc4*/ 	.word	0x000000ff
        /*0bc8*/ 	.word	0x0002a850
        /*0bcc*/ 	.short	0x010a
        /*0bce*/ 	.byte	0x05
	.zero		1


	//   ....[36]....
        /*0bd0*/ 	.word	0x000093b0
        /*0bd4*/ 	.word	0x0000005b
        /*0bd8*/ 	.word	0x00000000
        /*0bdc*/ 	.short	0x0101
        /*0bde*/ 	.byte	0x3f
	.zero		1


	//   ....[37]....
        /*0be0*/ 	.word	0x00009420
        /*0be4*/ 	.word	0x0000005f
        /*0be8*/ 	.word	0x00000000
        /*0bec*/ 	.short	0x0101
        /*0bee*/ 	.byte	0x3f
	.zero		1


	//   ....[38]....
        /*0bf0*/ 	.word	0x00009960
        /*0bf4*/ 	.word	0x000000ff
        /*0bf8*/ 	.word	0x0002a830
        /*0bfc*/ 	.short	0x010a
        /*0bfe*/ 	.byte	0x05
	.zero		1


	//   ....[39]....
        /*0c00*/ 	.word	0x000099a0
        /*0c04*/ 	.word	0x000000ff
        /*0c08*/ 	.word	0x0002a830
        /*0c0c*/ 	.short	0x010a
        /*0c0e*/ 	.byte	0x05
	.zero		1


	//   ....[40]....
        /*0c10*/ 	.word	0x0000a220
        /*0c14*/ 	.word	0x000000ff
        /*0c18*/ 	.word	0x0002a850
        /*0c1c*/ 	.short	0x010a
        /*0c1e*/ 	.byte	0x05
	.zero		1


	//   ....[41]....
        /*0c20*/ 	.word	0x0000a260
        /*0c24*/ 	.word	0x000000ff
        /*0c28*/ 	.word	0x0002a850
        /*0c2c*/ 	.short	0x010a
        /*0c2e*/ 	.byte	0x05
	.zero		1


	//   ....[42]....
        /*0c30*/ 	.word	0x0000a540
        /*0c34*/ 	.word	0x00000000
        /*0c38*/ 	.word	0x00000000
        /*0c3c*/ 	.short	0x0101
        /*0c3e*/ 	.byte	0x3f
	.zero		1


	//   ....[43]....
        /*0c40*/ 	.word	0x0000bcd0
        /*0c44*/ 	.word	0x0000006d
        /*0c48*/ 	.word	0x00000000
        /*0c4c*/ 	.short	0x0101
        /*0c4e*/ 	.byte	0x3f
	.zero		1


	//   ....[44]....
        /*0c50*/ 	.word	0x0000ca30
        /*0c54*/ 	.word	0x000000ff
        /*0c58*/ 	.word	0x0002a850
        /*0c5c*/ 	.short	0x010a
        /*0c5e*/ 	.byte	0x05
	.zero		1


	//   ....[45]....
        /*0c60*/ 	.word	0x0000ca70
        /*0c64*/ 	.word	0x000000ff
        /*0c68*/ 	.word	0x0002a850
        /*0c6c*/ 	.short	0x010a
        /*0c6e*/ 	.byte	0x05
	.zero		1


	//   ....[46]....
        /*0c70*/ 	.word	0x0000cf10
        /*0c74*/ 	.word	0x0000000a
        /*0c78*/ 	.word	0x00000000
        /*0c7c*/ 	.short	0x0101
        /*0c7e*/ 	.byte	0x3f
	.zero		1


	//   ....[47]....
        /*0c80*/ 	.word	0x0000e6c0
        /*0c84*/ 	.word	0x00000010
        /*0c88*/ 	.word	0x00000000
        /*0c8c*/ 	.short	0x0101
        /*0c8e*/ 	.byte	0x3f
	.zero		1


	//   ....[48]....
        /*0c90*/ 	.word	0x0000ebe0
        /*0c94*/ 	.word	0x00000006
        /*0c98*/ 	.word	0x00000000
        /*0c9c*/ 	.short	0x0101
        /*0c9e*/ 	.byte	0x3f
	.zero		1


	//   ....[49]....
        /*0ca0*/ 	.word	0x00012c10
        /*0ca4*/ 	.word	0x00000000
        /*0ca8*/ 	.word	0x0002a840
        /*0cac*/ 	.short	0x010a
        /*0cae*/ 	.byte	0x3f
	.zero		1


	//   ....[50]....
        /*0cb0*/ 	.word	0x00013bd0
        /*0cb4*/ 	.word	0x00000012
        /*0cb8*/ 	.word	0x0002a800
        /*0cbc*/ 	.short	0x0107
        /*0cbe*/ 	.byte	0x3f
	.zero		1


	//   ....[51]....
        /*0cc0*/ 	.word	0x00013ce0
        /*0cc4*/ 	.word	0x00000012
        /*0cc8*/ 	.word	0x0002a800
        /*0ccc*/ 	.short	0x0101
        /*0cce*/ 	.byte	0x3f
	.zero		1


	//   ....[52]....
        /*0cd0*/ 	.word	0x00013d00
        /*0cd4*/ 	.word	0x00000012
        /*0cd8*/ 	.word	0x0002a820
        /*0cdc*/ 	.short	0x010a
        /*0cde*/ 	.byte	0x3f
	.zero		1


	//   ....[53]....
        /*0ce0*/ 	.word	0x00014130
        /*0ce4*/ 	.word	0x00000003
        /*0ce8*/ 	.word	0x0002a840
        /*0cec*/ 	.short	0x010a
        /*0cee*/ 	.byte	0x3f
	.zero		1


	//   ....[54]....
        /*0cf0*/ 	.word	0x000145c0
        /*0cf4*/ 	.word	0x00000003
        /*0cf8*/ 	.word	0x00000060
        /*0cfc*/ 	.short	0x010a
        /*0cfe*/ 	.byte	0x3f
	.zero		1


	//   ....[55]....
        /*0d00*/ 	.word	0x00014c50
        /*0d04*/ 	.word	0x00000003
        /*0d08*/ 	.word	0x0002a840
        /*0d0c*/ 	.short	0x010a
        /*0d0e*/ 	.byte	0x3f
	.zero		1


	//   ....[56]....
        /*0d10*/ 	.word	0x000150e0
        /*0d14*/ 	.word	0x00000002
        /*0d18*/ 	.word	0x00000060
        /*0d1c*/ 	.short	0x010a
        /*0d1e*/ 	.byte	0x3f
	.zero		1


	//   ....[57]....
        /*0d20*/ 	.word	0x000156c0
        /*0d24*/ 	.word	0x00000002
        /*0d28*/ 	.word	0x0002a840
        /*0d2c*/ 	.short	0x010a
        /*0d2e*/ 	.byte	0x3f
	.zero		1


	//   ....[58]....
        /*0d30*/ 	.word	0x00015b50
        /*0d34*/ 	.word	0x00000002
        /*0d38*/ 	.word	0x00000060
        /*0d3c*/ 	.short	0x010a
        /*0d3e*/ 	.byte	0x3f
	.zero		1


	//   ....[59]....
        /*0d40*/ 	.word	0x000160e0
        /*0d44*/ 	.word	0x00000000
        /*0d48*/ 	.word	0x0002a860
        /*0d4c*/ 	.short	0x010a
        /*0d4e*/ 	.byte	0x3f
	.zero		1


	//   ....[60]....
        /*0d50*/ 	.word	0x00017750
        /*0d54*/ 	.word	0x00000000
        /*0d58*/ 	.word	0x0002a820
        /*0d5c*/ 	.short	0x010a
        /*0d5e*/ 	.byte	0x3f
	.zero		1


	//   ....[61]....
        /*0d60*/ 	.word	0x00017960
        /*0d64*/ 	.word	0x00000006
        /*0d68*/ 	.word	0x00000000
        /*0d6c*/ 	.short	0x010a
        /*0d6e*/ 	.byte	0x3f
	.zero		1


	//   ....[62]....
        /*0d70*/ 	.word	0x00017990
        /*0d74*/ 	.word	0x00000007
        /*0d78*/ 	.word	0x00000000
        /*0d7c*/ 	.short	0x010a
        /*0d7e*/ 	.byte	0x3f
	.zero		1


	//   ....[63]....
        /*0d80*/ 	.word	0x000179f0
        /*0d84*/ 	.word	0x00000004
        /*0d88*/ 	.word	0x00000000
        /*0d8c*/ 	.short	0x010a
        /*0d8e*/ 	.byte	0x3f
	.zero		1


	//   ....[64]....
        /*0d90*/ 	.word	0x00017a20
        /*0d94*/ 	.word	0x00000003
        /*0d98*/ 	.word	0x00000000
        /*0d9c*/ 	.short	0x010a
        /*0d9e*/ 	.byte	0x3f
	.zero		1


	//   ....[65]....
        /*0da0*/ 	.word	0x00017a90
        /*0da4*/ 	.word	0x00000003
        /*0da8*/ 	.word	0x0002a800
        /*0dac*/ 	.short	0x010a
        /*0dae*/ 	.byte	0x3f
	.zero		1


	//   ....[66]....
        /*0db0*/ 	.word	0x00017ae0
        /*0db4*/ 	.word	0x00000003
        /*0db8*/ 	.word	0x0002a830
        /*0dbc*/ 	.short	0x010a
        /*0dbe*/ 	.byte	0x3f
	.zero		1


	//   ....[67]....
        /*0dc0*/ 	.word	0x00017b40
        /*0dc4*/ 	.word	0x0000000c
        /*0dc8*/ 	.word	0x0002a830
        /*0dcc*/ 	.short	0x010a
        /*0dce*/ 	.byte	0x3f
	.zero		1


	//   ....[68]....
        /*0dd0*/ 	.word	0x00017ba0
        /*0dd4*/ 	.word	0x00000009
        /*0dd8*/ 	.word	0x0002a850
        /*0ddc*/ 	.short	0x010a
        /*0dde*/ 	.byte	0x3f
	.zero		1


	//   ....[69]....
        /*0de0*/ 	.word	0x00017c00
        /*0de4*/ 	.word	0x00000008
        /*0de8*/ 	.word	0x0002a830
        /*0dec*/ 	.short	0x010a
        /*0dee*/ 	.byte	0x3f
	.zero		1


	//   ....[70]....
        /*0df0*/ 	.word	0x00017c60
        /*0df4*/ 	.word	0x00000003
        /*0df8*/ 	.word	0x0002a850
        /*0dfc*/ 	.short	0x010a
        /*0dfe*/ 	.byte	0x3f
	.zero		1


	//   ....[71]....
        /*0e00*/ 	.word	0x00017cc0
        /*0e04*/ 	.word	0x00000008
        /*0e08*/ 	.word	0x0002a830
        /*0e0c*/ 	.short	0x010a
        /*0e0e*/ 	.byte	0x3f
	.zero		1


	//   ....[72]....
        /*0e10*/ 	.word	0x00017d20
        /*0e14*/ 	.word	0x00000003
        /*0e18*/ 	.word	0x0002a850
        /*0e1c*/ 	.short	0x010a
        /*0e1e*/ 	.byte	0x3f
	.zero		1


	//   ....[73]....
        /*0e20*/ 	.word	0x00017d80
        /*0e24*/ 	.word	0x00000005
        /*0e28*/ 	.word	0x0002a850
        /*0e2c*/ 	.short	0x010a
        /*0e2e*/ 	.byte	0x3f
	.zero		1


	//   ....[74]....
        /*0e30*/ 	.word	0x00017f20
        /*0e34*/ 	.word	0x00000000
        /*0e38*/ 	.word	0x0002a840
        /*0e3c*/ 	.short	0x010a
        /*0e3e*/ 	.byte	0x3f
	.zero		1


	//   ....[75]....
        /*0e40*/ 	.word	0x00018b60
        /*0e44*/ 	.word	0x00000012
        /*0e48*/ 	.word	0x0002a820
        /*0e4c*/ 	.short	0x010a
        /*0e4e*/ 	.byte	0x3f
	.zero		1


	//   ....[76]....
        /*0e50*/ 	.word	0x00018bb0
        /*0e54*/ 	.word	0x00000003
        /*0e58*/ 	.word	0x0002a840
        /*0e5c*/ 	.short	0x010a
        /*0e5e*/ 	.byte	0x3f
	.zero		1


	//   ....[77]....
        /*0e60*/ 	.word	0x00018c00
        /*0e64*/ 	.word	0x00000003
        /*0e68*/ 	.word	0x00000060
        /*0e6c*/ 	.short	0x010a
        /*0e6e*/ 	.byte	0x3f
	.zero		1


	//   ....[78]....
        /*0e70*/ 	.word	0x00018c50
        /*0e74*/ 	.word	0x00000003
        /*0e78*/ 	.word	0x0002a840
        /*0e7c*/ 	.short	0x010a
        /*0e7e*/ 	.byte	0x3f
	.zero		1


	//   ....[79]....
        /*0e80*/ 	.word	0x00018ca0
        /*0e84*/ 	.word	0x00000002
        /*0e88*/ 	.word	0x00000060
        /*0e8c*/ 	.short	0x010a
        /*0e8e*/ 	.byte	0x3f
	.zero		1


	//   ....[80]....
        /*0e90*/ 	.word	0x00018cf0
        /*0e94*/ 	.word	0x00000002
        /*0e98*/ 	.word	0x0002a840
        /*0e9c*/ 	.short	0x010a
        /*0e9e*/ 	.byte	0x3f
	.zero		1


	//   ....[81]....
        /*0ea0*/ 	.word	0x00018d40
        /*0ea4*/ 	.word	0x00000002
        /*0ea8*/ 	.word	0x00000060
        /*0eac*/ 	.short	0x010a
        /*0eae*/ 	.byte	0x3f
	.zero		1


	//   ....[82]....
        /*0eb0*/ 	.word	0x00018d90
        /*0eb4*/ 	.word	0x00000000
        /*0eb8*/ 	.word	0x0002a860
        /*0ebc*/ 	.short	0x010a
        /*0ebe*/ 	.byte	0x3f
	.zero		1


	//   ....[83]....
        /*0ec0*/ 	.word	0x00019910
        /*0ec4*/ 	.word	0x00000000
        /*0ec8*/ 	.word	0x0002a820
        /*0ecc*/ 	.short	0x010a
        /*0ece*/ 	.byte	0x3f
	.zero		1


	//   ....[84]....
        /*0ed0*/ 	.word	0x00019ab0
        /*0ed4*/ 	.word	0x00000006
        /*0ed8*/ 	.word	0x00000000
        /*0edc*/ 	.short	0x010a
        /*0ede*/ 	.byte	0x3f
	.zero		1


	//   ....[85]....
        /*0ee0*/ 	.word	0x00019b00
        /*0ee4*/ 	.word	0x00000007
        /*0ee8*/ 	.word	0x00000000
        /*0eec*/ 	.short	0x010a
        /*0eee*/ 	.byte	0x3f
	.zero		1


	//   ....[86]....
        /*0ef0*/ 	.word	0x00019b50
        /*0ef4*/ 	.word	0x00000004
        /*0ef8*/ 	.word	0x00000000
        /*0efc*/ 	.short	0x010a
        /*0efe*/ 	.byte	0x3f
	.zero		1


	//----- nvinfo : EIATTR_NUM_MBARRIERS
	.align		4
.L_447:
        /*0f00*/ 	.byte	0x03, 0x38
        /*0f02*/ 	.short	0x0016


	//----- nvinfo : EIATTR_EXIT_INSTR_OFFSETS
	.align		4
        /*0f04*/ 	.byte	0x04, 0x1c
        /*0f06*/ 	.short	(.L_449 - .L_448)


	//   ....[0]....
.L_448:
        /*0f08*/ 	.word	0x00000a50


	//   ....[1]....
        /*0f0c*/ 	.word	0x000104b0


	//   ....[2]....
        /*0f10*/ 	.word	0x00017a70


	//----- nvinfo : EIATTR_MAX_THREADS
	.align		4
.L_449:
        /*0f14*/ 	.byte	0x04, 0x05
        /*0f16*/ 	.short	(.L_451 - .L_450)
.L_450:
        /*0f18*/ 	.word	0x00000180
        /*0f1c*/ 	.word	0x00000001
        /*0f20*/ 	.word	0x00000001


	//----- nvinfo : EIATTR_CRS_STACK_SIZE
	.align		4
.L_451:
        /*0f24*/ 	.byte	0x04, 0x1e
        /*0f26*/ 	.short	(.L_453 - .L_452)
.L_452:
        /*0f28*/ 	.word	0x00000000


	//----- nvinfo : EIATTR_CBANK_PARAM_SIZE
	.align		4
.L_453:
        /*0f2c*/ 	.byte	0x03, 0x19
        /*0f2e*/ 	.short	0x0af0


	//----- nvinfo : EIATTR_PARAM_CBANK
	.align		4
        /*0f30*/ 	.byte	0x04, 0x0a
        /*0f32*/ 	.short	(.L_455 - .L_454)
	.align		4
.L_454:
        /*0f34*/ 	.word	index@(.nv.constant0._ZN7cutlass13device_kernelIN5flash11enable_sm90INS1_16FlashAttnFwdSm90INS1_25CollectiveMainloopFwdSm90ILi2EN4cute5tupleIJNS5_1CILi1EEES8_S8_EEENS6_IJNS7_ILi128EEENS7_ILi96EEENS7_ILi192EEEEEELi128ENS_6half_tEfNS_4arch4Sm90ELb0ELb1ELb0ELb1ELb0ELb0ELb0ELb1ELb1ELb1ELb1ELb0EEENS1_21CollectiveEpilogueFwdINS6_IJSA_SA_SB_EEES9_SE_SG_Li256ELb1ELb1ELb1ELb0EEENS1_36VarlenDynamicPersistentTileSchedulerILi128ELi96ELi256ELi128ELb1ELb1ELb1ELb1ELb0ELb1EEEEEEEEEvNT_6ParamsE)
        /*0f38*/ 	.short	0x0210
        /*0f3a*/ 	.short	0x0af0


	//----- nvinfo : EIATTR_SW_WAR
	.align		4
.L_455:
        /*0f3c*/ 	.byte	0x04, 0x36
        /*0f3e*/ 	.short	(.L_457 - .L_456)
.L_456:
        /*0f40*/ 	.word	0x00000008
.L_457:


//--------------------- .nv.info._ZN7cutlass13device_kernelIN5flash11enable_sm90INS1_16FlashAttnFwdSm90INS1_25CollectiveMainloopFwdSm90ILi2EN4cute5tupleIJNS5_1CILi1EEES8_S8_EEENS6_IJNS7_ILi128EEENS7_ILi96EEENS7_ILi192EEEEEELi128ENS_6half_tEfNS_4arch4Sm90ELb0ELb1ELb0ELb1ELb0ELb1ELb0ELb1ELb1ELb1ELb1ELb0EEENS1_21CollectiveEpilogueFwdINS6_IJSA_SA_SB_EEES9_SE_SG_Li256ELb1ELb1ELb1ELb0EEENS1_36VarlenDynamicPersistentTileSchedulerILi128ELi96ELi256ELi128ELb1ELb1ELb1ELb1ELb0ELb1EEEEEEEEEvNT_6ParamsE --------------------------
	.section	.nv.info._ZN7cutlass13device_kernelIN5flash11enable_sm90INS1_16FlashAttnFwdSm90INS1_25CollectiveMainloopFwdSm90ILi2EN4cute5tupleIJNS5_1CILi1EEES8_S8_EEENS6_IJNS7_ILi128EEENS7_ILi96EEENS7_ILi192EEEEEELi128ENS_6half_tEfNS_4arch4Sm90ELb0ELb1ELb0ELb1ELb0ELb1ELb0ELb1ELb1ELb1ELb1ELb0EEENS1_21CollectiveEpilogueFwdINS6_IJSA_SA_SB_EEES9_SE_SG_Li256ELb1ELb1ELb1ELb0EEENS1_36VarlenDynamicPersistentTileSchedulerILi128ELi96ELi256ELi128ELb1ELb1ELb1ELb1ELb0ELb1EEEEEEEEEvNT_6ParamsE,"",@"SHT_CUDA_INFO"
	.sectionflags	@""
	.align	4


	//----- nvinfo : EIATTR_CUDA_API_VERSION
	.align		4
        /*0000*/ 	.byte	0x04, 0x37
        /*0002*/ 	.short	(.L_459 - .L_458)
.L_458:
        /*0004*/ 	.word	0x00000082


	//----- nvinfo : EIATTR_KPARAM_INFO
	.align		4
.L_459:
        /*0008*/ 	.byte	0x04, 0x17
        /*000a*/ 	.short	(.L_461 - .L_460)
.L_460:
        /*000c*/ 	.word	0x00000000
        /*0010*/ 	.short	0x0000
        /*0012*/ 	.short	0x0070
        /*0014*/ 	.byte	0x00, 0xf0, 0x01, 0x2a


	//----- nvinfo : EIATTR_SPARSE_MMA_MASK
	.align		4
.L_461:
        /*0018*/ 	.byte	0x03, 0x50
        /*001a*/ 	.short	0x0000


	//----- nvinfo : EIATTR_MAXREG_COUNT
	.align		4
        /*001c*/ 	.byte	0x03, 0x1b
        /*001e*/ 	.short	0x00a8


	//----- nvinfo : EIATTR_NUM_BARRIERS
	.align		4
        /*0020*/ 	.byte	0x02, 0x4c
        /*0022*/ 	.byte	0x10
	.zero		1


	//----- nvinfo : EIATTR_EXTERNS
	.align		4
        /*0024*/ 	.byte	0x04, 0x0f
        /*0026*/ 	.short	(.L_463 - .L_462)


	//   ....[0]....
	.align		4
.L_462:
        /*0028*/ 	.word	index@(__assertfail)


	//----- nvinfo : EIATTR_ANNOTATIONS
	.align		4
.L_463:
        /*002c*/ 	.byte	0x04, 0x55
        /*002e*/ 	.short	(.L_465 - .L_464)


	//   ....[0]....
.L_464:
        /* <DEDUP_REMOVED lines=132> */


	//----- nvinfo : EIATTR_MERCURY_ISA_VERSION
	.align		4
.L_465:
        /*0860*/ 	.byte	0x03, 0x5f
        /*0862*/ 	.short	0x0101


	//----- nvinfo : EIATTR_UNUSED_LOAD_BYTE_OFFSET
	.align		4
        /*0864*/ 	.byte	0x04, 0x44
        /*0866*/ 	.short	(.L_467 - .L_466)


	//   ....[0]....
.L_466:
        /*0868*/ 	.word	0x00000ab0
        /*086c*/ 	.word	0x0000fff0


	//   ....[1]....
        /*0870*/ 	.word	0x0001e870
        /*0874*/ 	.word	0x0000fff0


	//----- nvinfo : EIATTR_INT_WARP_WIDE_INSTR_OFFSETS
	.align		4
.L_467:
        /*0878*/ 	.byte	0x04, 0x31
        /*087a*/ 	.short	(.L_469 - .L_468)


	//   ....[0]....
.L_468:
        /*087c*/ 	.word	0x00000190


	//   ....[1]....
        /*0880*/ 	.word	0x000001d0


	//   ....[2]....
        /*0884*/ 	.word	0x00000240


	//   ....[3]....
        /*0888*/ 	.word	0x00025020


	//   ....[4]....
        /*088c*/ 	.word	0x000250b0


	//   ....[5]....
        /*0890*/ 	.word	0x00028b30


	//   ....[6]....
        /*0894*/ 	.word	0x00028b90


	//----- nvinfo : EIATTR_COOP_GROUP_MASK_REGIDS
	.align		4
.L_469:
        /*0898*/ 	.byte	0x04, 0x29
        /*089a*/ 	.short	(.L_471 - .L_470)


	//   ....[0]....
.L_470:
        /*089c*/ 	.word	0xffffffff


	//   ....[1]....
        /*08a0*/ 	.word	0xffffffff


	//   ....[2]....
        /*08a4*/ 	.word	0xffffffff


	//   ....[3]....
        /*08a8*/ 	.word	0xffffffff


	//   ....[4]....
        /*08ac*/ 	.word	0xffffffff


	//   ....[5]....
        /*08b0*/ 	.word	0xffffffff


	//   ....[6]....
        /*08b4*/ 	.word	0xffffffff


	//   ....[7]....
        /*08b8*/ 	.word	0xffffffff


	//   ....[8]....
        /*08bc*/ 	.word	0xffffffff


	//   ....[9]....
        /*08c0*/ 	.word	0xffffffff


	//   ....[10]....
        /*08c4*/ 	.word	0xffffffff


	//   ....[11]....
        /*08c8*/ 	.word	0xffffffff


	//   ....[12]....
        /*08cc*/ 	.word	0xffffffff


	//   ....[13]....
        /*08d0*/ 	.word	0xffffffff


	//   ....[14]....
        /*08d4*/ 	.word	0xffffffff


	//   ....[15]....
        /*08d8*/ 	.word	0xffffffff


	//   ....[16]....
        /*08dc*/ 	.word	0xffffffff


	//   ....[17]....
        /*08e0*/ 	.word	0xffffffff


	//   ....[18]....
        /*08e4*/ 	.word	0xffffffff


	//   ....[19]....
        /*08e8*/ 	.word	0xffffffff


	//   ....[20]....
        /*08ec*/ 	.word	0xffffffff


	//   ....[21]....
        /*08f0*/ 	.word	0xffffffff


	//   ....[22]....
        /*08f4*/ 	.word	0xffffffff


	//   ....[23]....
        /*08f8*/ 	.word	0xffffffff


	//   ....[24]....
        /*08fc*/ 	.word	0xffffffff


	//   ....[25]....
        /*0900*/ 	.word	0xffffffff


	//   ....[26]....
        /*0904*/ 	.word	0xffffffff


	//   ....[27]....
        /*0908*/ 	.word	0xffffffff


	//   ....[28]....
        /*090c*/ 	.word	0xffffffff


	//   ....[29]....
        /*0910*/ 	.word	0xffffffff


	//   ....[30]....
        /*0914*/ 	.word	0xffffffff


	//   ....[31]....
        /*0918*/ 	.word	0xffffffff


	//   ....[32]....
        /*091c*/ 	.word	0xffffffff


	//   ....[33]....
        /*0920*/ 	.word	0xffffffff


	//   ....[34]....
        /*0924*/ 	.word	0xffffffff


	//   ....[35]....
        /*0928*/ 	.word	0xffffffff


	//   ....[36]....
        /*092c*/ 	.word	0xffffffff


	//   ....[37]....
        /*0930*/ 	.word	0xffffffff


	//   ....[38]....
        /*0934*/ 	.word	0xffffffff


	//   ....[39]....
        /*0938*/ 	.word	0xffffffff


	//   ....[40]....
        /*093c*/ 	.word	0xffffffff


	//   ....[41]....
        /*0940*/ 	.word	0xffffffff


	//   ....[42]....
        /*0944*/ 	.word	0xffffffff


	//   ....[43]....
        /*0948*/ 	.word	0xffffffff


	//   ....[44]....
        /*094c*/ 	.word	0xffffffff


	//   ....[45]....
        /*0950*/ 	.word	0xffffffff


	//   ....[46]....
        /*0954*/ 	.word	0xffffffff


	//   ....[47]....
        /*0958*/ 	.word	0xffffffff


	//   ....[48]....
        /*095c*/ 	.word	0xffffffff


	//   ....[49]....
        /*0960*/ 	.word	0xffffffff


	//   ....[50]....
        /*0964*/ 	.word	0xffffffff


	//   ....[51]....
        /*0968*/ 	.word	0xffffffff


	//   ....[52]....
        /*096c*/ 	.word	0xffffffff


	//   ....[53]....
        /*0970*/ 	.word	0xffffffff


	//   ....[54]....
        /*0974*/ 	.word	0xffffffff


	//   ....[55]....
        /*0978*/ 	.word	0xffffffff


	//   ....[56]....
        /*097c*/ 	.word	0xffffffff


	//   ....[57]....
        /*0980*/ 	.word	0xffffffff


	//   ....[58]....
        /*0984*/ 	.word	0xffffffff


	//   ....[59]....
        /*0988*/ 	.word	0xffffffff


	//   ....[60]....
        /*098c*/ 	.word	0xffffffff


	//   ....[61]....
        /*0990*/ 	.word	0xffffffff


	//   ....[62]....
        /*0994*/ 	.word	0xffffffff


	//   ....[63]....
        /*0998*/ 	.word	0xffffffff


	//   ....[64]....
        /*099c*/ 	.word	0xffffffff


	//   ....[65]....
        /*09a0*/ 	.word	0xffffffff


	//   ....[66]....
        /*09a4*/ 	.word	0xffffffff


	//   ....[67]....
        /*09a8*/ 	.word	0xffffffff


	//   ....[68]....
        /*09ac*/ 	.word	0xffffffff


	//   ....[69]....
        /*09b0*/ 	.word	0xffffffff


	//   ....[70]....
        /*09b4*/ 	.word	0xffffffff


	//   ....[71]....
        /*09b8*/ 	.word	0xffffffff


	//   ....[72]....
        /*09bc*/ 	.word	0xffffffff


	//   ....[73]....
        /*09c0*/ 	.word	0xffffffff


	//   ....[74]....
        /*09c4*/ 	.word	0xffffffff


	//   ....[75]....
        /*09c8*/ 	.word	0xffffffff


	//   ....[76]....
        /*09cc*/ 	.word	0xffffffff


	//   ....[77]....
        /*09d0*/ 	.word	0xffffffff


	//   ....[78]....
        /*09d4*/ 	.word	0xffffffff


	//   ....[79]....
        /*09d8*/ 	.word	0xffffffff


	//   ....[80]....
        /*09dc*/ 	.word	0xffffffff


	//   ....[81]....
        /*09e0*/ 	.word	0xffffffff


	//   ....[82]....
        /*09e4*/ 	.word	0xffffffff


	//   ....[83]....
        /*09e8*/ 	.word	0xffffffff


	//   ....[84]....
        /*09ec*/ 	.word	0xffffffff


	//   ....[85]....
        /*09f0*/ 	.word	0xffffffff


	//   ....[86]....
        /*09f4*/ 	.word	0xffffffff


	//   ....[87]....
        /*09f8*/ 	.word	0xffffffff


	//   ....[88]....
        /*09fc*/ 	.word	0xffffffff


	//   ....[89]....
        /*0a00*/ 	.word	0xffffffff


	//   ....[90]....
        /*0a04*/ 	.word	0xffffffff


	//   ....[91]....
        /*0a08*/ 	.word	0xffffffff


	//   ....[92]....
        /*0a0c*/ 	.word	0xffffffff


	//   ....[93]....
        /*0a10*/ 	.word	0xffffffff


	//   ....[94]....
        /*0a14*/ 	.word	0xffffffff


	//   ....[95]....
        /*0a18*/ 	.word	0xffffffff


	//   ....[96]....
        /*0a1c*/ 	.word	0xffffffff


	//   ....[97]....
        /*0a20*/ 	.word	0xffffffff


	//   ....[98]....
        /*0a24*/ 	.word	0xffffffff


	//   ....[99]....
        /*0a28*/ 	.word	0xffffffff


	//   ....[100]....
        /*0a2c*/ 	.word	0xffffffff


	//   ....[101]....
        /*0a30*/ 	.word	0xffffffff


	//   ....[102]....
        /*0a34*/ 	.word	0xffffffff


	//   ....[103]....
        /*0a38*/ 	.word	0xffffffff


	//   ....[104]....
        /*0a3c*/ 	.word	0xffffffff


	//   ....[105]....
        /*0a40*/ 	.word	0xffffffff


	//   ....[106]....
        /*0a44*/ 	.word	0xffffffff


	//   ....[107]....
        /*0a48*/ 	.word	0xffffffff


	//   ....[108]....
        /*0a4c*/ 	.word	0xffffffff


	//   ....[109]....
        /*0a50*/ 	.word	0xffffffff


	//   ....[110]....
        /*0a54*/ 	.word	0xffffffff


	//   ....[111]....
        /*0a58*/ 	.word	0xffffffff


	//   ....[112]....
        /*0a5c*/ 	.word	0xffffffff


	//   ....[113]....
        /*0a60*/ 	.word	0xffffffff


	//   ....[114]....
        /*0a64*/ 	.word	0xffffffff


	//   ....[115]....
        /*0a68*/ 	.word	0xffffffff


	//   ....[116]....
        /*0a6c*/ 	.word	0xffffffff


	//   ....[117]....
        /*0a70*/ 	.word	0xffffffff


	//   ....[118]....
        /*0a74*/ 	.word	0xffffffff


	//   ....[119]....
        /*0a78*/ 	.word	0xffffffff


	//   ....[120]....
        /*0a7c*/ 	.word	0xffffffff


	//   ....[121]....
        /*0a80*/ 	.word	0xffffffff


	//   ....[122]....
        /*0a84*/ 	.word	0xffffffff


	//   ....[123]....
        /*0a88*/ 	.word	0xffffffff


	//   ....[124]....
        /*0a8c*/ 	.word	0xffffffff


	//   ....[125]....
        /*0a90*/ 	.word	0xffffffff


	//   ....[126]....
        /*0a94*/ 	.word	0xffffffff


	//   ....[127]....
        /*0a98*/ 	.word	0xffffffff


	//   ....[128]....
        /*0a9c*/ 	.word	0x0500000f


	//   ....[129]....
        /*0aa0*/ 	.word	0x0500000f


	//   ....[130]....
        /*0aa4*/ 	.word	0x0500000f


	//   ....[131]....
        /*0aa8*/ 	.word	0x0500000f


	//   ....[132]....
        /*0aac*/ 	.word	0x0500000f


	//   ....[133]....
        /*0ab0*/ 	.word	0x0500000f


	//   ....[134]....
        /*0ab4*/ 	.word	0x0500000f


	//   ....[135]....
        /*0ab8*/ 	.word	0x0500000f


	//   ....[136]....
        /*0abc*/ 	.word	0x0500000f


	//   ....[137]....
        /*0ac0*/ 	.word	0x0500000f


	//   ....[138]....
        /*0ac4*/ 	.word	0x0500000f


	//   ....[139]....
        /*0ac8*/ 	.word	0x0500000f


	//   ....[140]....
        /*0acc*/ 	.word	0x0500000f


	//   ....[141]....
        /*0ad0*/ 	.word	0x0500000f


	//   ....[142]....
        /*0ad4*/ 	.word	0x0500000f


	//   ....[143]....
        /*0ad8*/ 	.word	0x0500000f


	//   ....[144]....
        /*0adc*/ 	.word	0x0500000f


	//   ....[145]....
        /*0ae0*/ 	.word	0x0500000f


	//   ....[146]....
        /*0ae4*/ 	.word	0x0500000f


	//   ....[147]....
        /*0ae8*/ 	.word	0x0500000f


	//   ....[148]....
        /*0aec*/ 	.word	0x0500000f


	//   ....[149]....
        /*0af0*/ 	.word	0x0500000f


	//   ....[150]....
        /*0af4*/ 	.word	0x0500000f


	//   ....[151]....
        /*0af8*/ 	.word	0x0500000f


	//   ....[152]....
        /*0afc*/ 	.word	0x0500000f


	//   ....[153]....
        /*0b00*/ 	.word	0x0500000f


	//   ....[154]....
        /*0b04*/ 	.word	0x0500000f


	//   ....[155]....
        /*0b08*/ 	.word	0x0500000f


	//   ....[156]....
        /*0b0c*/ 	.word	0x0500000f


	//   ....[157]....
        /*0b10*/ 	.word	0x0500000f


	//   ....[158]....
        /*0b14*/ 	.word	0x0500000f


	//   ....[159]....
        /*0b18*/ 	.word	0x0500000f


	//   ....[160]....
        /*0b1c*/ 	.word	0x0500000f


	//   ....[161]....
        /*0b20*/ 	.word	0x0500000f


	//   ....[162]....
        /*0b24*/ 	.word	0x0500000f


	//   ....[163]....
        /*0b28*/ 	.word	0x0500000f


	//   ....[164]....
        /*0b2c*/ 	.word	0x0500000f


	//   ....[165]....
        /*0b30*/ 	.word	0x0500000f


	//   ....[166]....
        /*0b34*/ 	.word	0x0500000f


	//   ....[167]....
        /*0b38*/ 	.word	0x0500000f


	//   ....[168]....
        /*0b3c*/ 	.word	0x0500000f


	//   ....[169]....
        /*0b40*/ 	.word	0x0500000f


	//   ....[170]....
        /*0b44*/ 	.word	0x0500000f


	//   ....[171]....
        /*0b48*/ 	.word	0x0500000f


	//   ....[172]....
        /*0b4c*/ 	.word	0x0500000f


	//   ....[173]....
        /*0b50*/ 	.word	0x0500000f


	//   ....[174]....
        /*0b54*/ 	.word	0x0500000f


	//   ....[175]....
        /*0b58*/ 	.word	0x0500000f


	//   ....[176]....
        /*0b5c*/ 	.word	0x0500000f


	//   ....[177]....
        /*0b60*/ 	.word	0x0500000f


	//   ....[178]....
        /*0b64*/ 	.word	0x0500000f


	//   ....[179]....
        /*0b68*/ 	.word	0x0500000f


	//   ....[180]....
        /*0b6c*/ 	.word	0x0500000f


	//----- nvinfo : EIATTR_COOP_GROUP_INSTR_OFFSETS
	.align		4
.L_471:
        /*0b70*/ 	.byte	0x04, 0x28
        /*0b72*/ 	.short	(.L_473 - .L_472)


	//   ....[0]....
.L_472:
        /*0b74*/ 	.word	0x00000060


	//   ....[1]....
        /*0b78*/ 	.word	0x000001a0


	//   ....[2]....
        /*0b7c*/ 	.word	0x000001f0


	//   ....[3]....
        /*0b80*/ 	.word	0x00000420


	//   ....[4]....
        /*0b84*/ 	.word	0x00000580


	//   ....[5]....
        /*0b88*/ 	.word	0x000006a0


	//   ....[6]....
        /*0b8c*/ 	.word	0x00000800


	//   ....[7]....
        /*0b90*/ 	.word	0x0000b680


	//   ....[8]....
        /*0b94*/ 	.word	0x0000bd80


	//   ....[9]....
        /*0b98*/ 	.word	0x0000bd90


	//   ....[10]....
        /*0b9c*/ 	.word	0x0000bda0


	//   ....[11]....
        /*0ba0*/ 	.word	0x0000bdb0


	//   ....[12]....
        /*0ba4*/ 	.word	0x0000c570


	//   ....[13]....
        /*0ba8*/ 	.word	0x0000c580


	//   ....[14]....
        /*0bac*/ 	.word	0x0000c590


	//   ....[15]....
        /*0bb0*/ 	.word	0x0000c5a0


	//   ....[16]....
        /*0bb4*/ 	.word	0x0000f320


	//   ....[17]....
        /*0bb8*/ 	.word	0x0000f330


	//   ....[18]....
        /*0bbc*/ 	.word	0x0000f340


	//   ....[19]....
        /*0bc0*/ 	.word	0x0000f350


	//   ....[20]....
        /*0bc4*/ 	.word	0x0000f940


	//   ....[21]....
        /*0bc8*/ 	.word	0x0000f950


	//   ....[22]....
        /*0bcc*/ 	.word	0x0000f960


	//   ....[23]....
        /*0bd0*/ 	.word	0x0000f970


	//   ....[24]....
        /*0bd4*/ 	.word	0x00013020


	//   ....[25]....
        /*0bd8*/ 	.word	0x00013a00


	//   ....[26]....
        /*0bdc*/ 	.word	0x00013fe0


	//   ....[27]....
        /*0be0*/ 	.word	0x000140e0


	//   ....[28]....
        /*0be4*/ 	.word	0x00014630


	//   ....[29]....
        /*0be8*/ 	.word	0x00014700


	//   ....[30]....
        /*0bec*/ 	.word	0x00016420


	//   ....[31]....
        /*0bf0*/ 	.word	0x00016e80


	//   ....[32]....
        /*0bf4*/ 	.word	0x000174f0


	//   ....[33]....
        /*0bf8*/ 	.word	0x00017610


	//   ....[34]....
        /*0bfc*/ 	.word	0x00017bb0


	//   ....[35]....
        /*0c00*/ 	.word	0x00017c10


	//   ....[36]....
        /*0c04*/ 	.word	0x00019870


	//   ....[37]....
        /*0c08*/ 	.word	0x00019890


	//   ....[38]....
        /*0c0c*/ 	.word	0x00019d30


	//   ....[39]....
        /*0c10*/ 	.word	0x00019d80


	//   ....[40]....
        /*0c14*/ 	.word	0x0001b8b0


	//   ....[41]....
        /*0c18*/ 	.word	0x0001bab0


	//   ....[42]....
        /*0c1c*/ 	.word	0x0001c940


	//   ....[43]....
        /*0c20*/ 	.word	0x0001ca50


	//   ....[44]....
        /*0c24*/ 	.word	0x0001d040


	//   ....[45]....
        /*0c28*/ 	.word	0x0001d0b0


	//   ....[46]....
        /*0c2c*/ 	.word	0x0001e1c0


	//   ....[47]....
        /*0c30*/ 	.word	0x0001e1f0


	//   ....[48]....
        /*0c34*/ 	.word	0x0001e2a0


	//   ....[49]....
        /*0c38*/ 	.word	0x0001e2d0


	//   ....[50]....
        /*0c3c*/ 	.word	0x0001f320


	//   ....[51]....
        /*0c40*/ 	.word	0x0001f330


	//   ....[52]....
        /*0c44*/ 	.word	0x0001f340


	//   ....[53]....
        /*0c48*/ 	.word	0x0001f350


	//   ....[54]....
        /*0c4c*/ 	.word	0x0001fa10


	//   ....[55]....
        /*0c50*/ 	.word	0x0001fa40


	//   ....[56]....
        /*0c54*/ 	.word	0x0001fb20


	//   ....[57]....
        /*0c58*/ 	.word	0x0001fb40


	//   ....[58]....
        /*0c5c*/ 	.word	0x0001fc00


	//   ....[59]....
        /*0c60*/ 	.word	0x0001fc20


	//   ....[60]....
        /*0c64*/ 	.word	0x0001fcf0


	//   ....[61]....
        /*0c68*/ 	.word	0x0001fd10


	//   ....[62]....
        /*0c6c*/ 	.word	0x00020130


	//   ....[63]....
        /*0c70*/ 	.word	0x00020140


	//   ....[64]....
        /*0c74*/ 	.word	0x00020580


	//   ....[65]....
        /*0c78*/ 	.word	0x00020590


	//   ....[66]....
        /*0c7c*/ 	.word	0x000211f0


	//   ....[67]....
        /*0c80*/ 	.word	0x00021210


	//   ....[68]....
        /*0c84*/ 	.word	0x000212d0


	//   ....[69]....
        /*0c88*/ 	.word	0x000212f0


	//   ....[70]....
        /*0c8c*/ 	.word	0x000213b0


	//   ....[71]....
        /*0c90*/ 	.word	0x000213d0


	//   ....[72]....
        /*0c94*/ 	.word	0x000214a0


	//   ....[73]....
        /*0c98*/ 	.word	0x000214c0


	//   ....[74]....
        /*0c9c*/ 	.word	0x00021610


	//   ....[75]....
        /*0ca0*/ 	.word	0x00021820


	//   ....[76]....
        /*0ca4*/ 	.word	0x00021850


	//   ....[77]....
        /*0ca8*/ 	.word	0x00021880


	//   ....[78]....
        /*0cac*/ 	.word	0x000218b0


	//   ....[79]....
        /*0cb0*/ 	.word	0x000218e0


	//   ....[80]....
        /*0cb4*/ 	.word	0x00021910


	//   ....[81]....
        /*0cb8*/ 	.word	0x00021ab0


	//   ....[82]....
        /*0cbc*/ 	.word	0x00021ae0


	//   ....[83]....
        /*0cc0*/ 	.word	0x00021b10


	//   ....[84]....
        /*0cc4*/ 	.word	0x00021b40


	//   ....[85]....
        /*0cc8*/ 	.word	0x00021b70


	//   ....[86]....
        /*0ccc*/ 	.word	0x00021ba0


	//   ....[87]....
        /*0cd0*/ 	.word	0x00021c40


	//   ....[88]....
        /*0cd4*/ 	.word	0x00021c70


	//   ....[89]....
        /*0cd8*/ 	.word	0x00021c80


	//   ....[90]....
        /*0cdc*/ 	.word	0x00021cb0


	//   ....[91]....
        /*0ce0*/ 	.word	0x00023650


	//   ....[92]....
        /*0ce4*/ 	.word	0x000255f0


	//   ....[93]....
        /*0ce8*/ 	.word	0x00026190


	//   ....[94]....
        /*0cec*/ 	.word	0x000261b0


	//   ....[95]....
        /*0cf0*/ 	.word	0x00026280


	//   ....[96]....
        /*0cf4*/ 	.word	0x00026290


	//   ....[97]....
        /*0cf8*/ 	.word	0x00026330


	//   ....[98]....
        /*0cfc*/ 	.word	0x00026340


	//   ....[99]....
        /*0d00*/ 	.word	0x000263e0


	//   ....[100]....
        /*0d04*/ 	.word	0x000263f0


	//   ....[101]....
        /*0d08*/ 	.word	0x00026490


	//   ....[102]....
        /*0d0c*/ 	.word	0x000264a0


	//   ....[103]....
        /*0d10*/ 	.word	0x00026540


	//   ....[104]....
        /*0d14*/ 	.word	0x00026550


	//   ....[105]....
        /*0d18*/ 	.word	0x000265f0


	//   ....[106]....
        /*0d1c*/ 	.word	0x00026600


	//   ....[107]....
        /*0d20*/ 	.word	0x00026650


	//   ....[108]....
        /*0d24*/ 	.word	0x00026690


	//   ....[109]....
        /*0d28*/ 	.word	0x000292d0


	//   ....[110]....
        /*0d2c*/ 	.word	0x000292f0


	//   ....[111]....
        /*0d30*/ 	.word	0x00029350


	//   ....[112]....
        /*0d34*/ 	.word	0x00029380


	//   ....[113]....
        /*0d38*/ 	.word	0x000293b0


	//   ....[114]....
        /*0d3c*/ 	.word	0x000293e0


	//   ....[115]....
        /*0d40*/ 	.word	0x00029410


	//   ....[116]....
        /*0d44*/ 	.word	0x00029440


	//   ....[117]....
        /*0d48*/ 	.word	0x000295f0


	//   ....[118]....
        /*0d4c*/ 	.word	0x00029630


	//   ....[119]....
        /*0d50*/ 	.word	0x00029660


	//   ....[120]....
        /*0d54*/ 	.word	0x00029690


	//   ....[121]....
        /*0d58*/ 	.word	0x000296c0


	//   ....[122]....
        /*0d5c*/ 	.word	0x000296f0


	//   ....[123]....
        /*0d60*/ 	.word	0x000297c0


	//   ....[124]....
        /*0d64*/ 	.word	0x000297e0


	//   ....[125]....
        /*0d68*/ 	.word	0x000297f0


	//   ....[126]....
        /*0d6c*/ 	.word	0x00029870


	//   ....[127]....
        /*0d70*/ 	.word	0x0002a3a0


	//   ....[128]....
        /*0d74*/ 	.word	0x0002a800


	//   ....[129]....
        /*0d78*/ 	.word	0x0002a890


	//   ....[130]....
        /*0d7c*/ 	.word	0x0002a8e0


	//   ....[131]....
        /*0d80*/ 	.word	0x0002a930


	//   ....[132]....
        /*0d84*/ 	.word	0x0002a9d0


	//   ....[133]....
        /*0d88*/ 	.word	0x0002aa60


	//   ....[134]....
        /*0d8c*/ 	.word	0x0002aab0


	//   ....[135]....
        /*0d90*/ 	.word	0x0002ab00


	//   ....[136]....
        /*0d94*/ 	.word	0x0002abf0


	//   ....[137]....
        /*0d98*/ 	.word	0x0002ac80


	//   ....[138]....
        /*0d9c*/ 	.word	0x0002ace0


	//   ....[139]....
        /*0da0*/ 	.word	0x0002ad40


	//   ....[140]....
        /*0da4*/ 	.word	0x0002add0


	//   ....[141]....
        /*0da8*/ 	.word	0x0002ae60


	//   ....[142]....
        /*0dac*/ 	.word	0x0002aeb0


	//   ....[143]....
        /*0db0*/ 	.word	0x0002af00


	//   ....[144]....
        /*0db4*/ 	.word	0x0002b2a0


	//   ....[145]....
        /*0db8*/ 	.word	0x0002b590


	//   ....[146]....
        /*0dbc*/ 	.word	0x0002b710


	//   ....[147]....
        /*0dc0*/ 	.word	0x0002b760


	//   ....[148]....
        /*0dc4*/ 	.word	0x0002b810


	//   ....[149]....
        /*0dc8*/ 	.word	0x0002b920


	//   ....[150]....
        /*0dcc*/ 	.word	0x0002b980


	//   ....[151]....
        /*0dd0*/ 	.word	0x0002ba90


	//   ....[152]....
        /*0dd4*/ 	.word	0x0002baf0


	//   ....[153]....
        /*0dd8*/ 	.word	0x0002bc00


	//   ....[154]....
        /*0ddc*/ 	.word	0x0002bc60


	//   ....[155]....
        /*0de0*/ 	.word	0x0002bd70


	//   ....[156]....
        /*0de4*/ 	.word	0x0002bdd0


	//   ....[157]....
        /*0de8*/ 	.word	0x0002bee0


	//   ....[158]....
        /*0dec*/ 	.word	0x0002bf40


	//   ....[159]....
        /*0df0*/ 	.word	0x0002c050


	//   ....[160]....
        /*0df4*/ 	.word	0x0002c0b0


	//   ....[161]....
        /*0df8*/ 	.word	0x0002c190


	//   ....[162]....
        /*0dfc*/ 	.word	0x0002c500


	//   ....[163]....
        /*0e00*/ 	.word	0x0002c5b0


	//   ....[164]....
        /*0e04*/ 	.word	0x0002c730


	//   ....[165]....
        /*0e08*/ 	.word	0x0002c7c0


	//   ....[166]....
        /*0e0c*/ 	.word	0x0002c840


	//   ....[167]....
        /*0e10*/ 	.word	0x0002c8c0


	//   ....[168]....
        /*0e14*/ 	.word	0x0002c940


	//   ....[169]....
        /*0e18*/ 	.word	0x0002c9d0


	//   ....[170]....
        /*0e1c*/ 	.word	0x0002ca70


	//   ....[171]....
        /*0e20*/ 	.word	0x0002cb30


	//   ....[172]....
        /*0e24*/ 	.word	0x0002cbb0


	//   ....[173]....
        /*0e28*/ 	.word	0x0002cc30


	//   ....[174]....
        /*0e2c*/ 	.word	0x0002ccb0


	//   ....[175]....
        /*0e30*/ 	.word	0x0002cd40


	//   ....[176]....
        /*0e34*/ 	.word	0x0002cdc0


	//   ....[177]....
        /*0e38*/ 	.word	0x0002ce70


	//   ....[178]....
        /*0e3c*/ 	.word	0x0002cec0


	//   ....[179]....
        /*0e40*/ 	.word	0x0002cf80


	//   ....[180]....
        /*0e44*/ 	.word	0x0002d0b0


	//----- nvinfo : EIATTR_REG_RECONFIG
	.align		4
.L_473:
        /*0e48*/ 	.byte	0x01, 0x54
	.zero		2


	//----- nvinfo : EIATTR_SYSCALL_OFFSETS
	.align		4
        /*0e4c*/ 	.byte	0x04, 0x46
        /*0e4e*/ 	.short	(.L_475 - .L_474)


	//   ....[0]....
.L_474:
        /*0e50*/ 	.word	0x00002310


	//   ....[1]....
        /*0e54*/ 	.word	0x00002460


	//   ....[2]....
        /*0e58*/ 	.word	0x0000b820


	//   ....[3]....
        /*0e5c*/ 	.word	0x0000bb40


	//   ....[4]....
        /*0e60*/ 	.word	0x00025220


	//   ....[5]....
        /*0e64*/ 	.word	0x00025370


	//   ....[6]....
        /*0e68*/ 	.word	0x00025460


	//   ....[7]....
        /*0e6c*/ 	.word	0x00025d00


	//----- nvinfo : EIATTR_MBARRIER_INSTR_OFFSETS
	.align		4
.L_475:
        /*0e70*/ 	.byte	0x04, 0x39
        /*0e72*/ 	.short	(.L_477 - .L_476)


	//   ....[0]....
.L_476:
        /*0e74*/ 	.word	0x000002d0
        /*0e78*/ 	.word	0x000000ff
        /*0e7c*/ 	.word	0x0002a800
        /*0e80*/ 	.short	0x0100
        /*0e82*/ 	.byte	0x08
	.zero		1


	//   ....[1]....
        /*0e84*/ 	.word	0x000002e0
        /*0e88*/ 	.word	0x000000ff
        /*0e8c*/ 	.word	0x0002a820
        /*0e90*/ 	.short	0x0100
        /*0e92*/ 	.byte	0x08
	.zero		1


	//   ....[2]....
        /*0e94*/ 	.word	0x000003d0
        /*0e98*/ 	.word	0x000000ff
        /*0e9c*/ 	.word	0x0002a830
        /*0ea0*/ 	.short	0x0100
        /*0ea2*/ 	.byte	0x08
	.zero		1


	//   ....[3]....
        /*0ea4*/ 	.word	0x000003e0
        /*0ea8*/ 	.word	0x000000ff
        /*0eac*/ 	.word	0x0002a840
        /*0eb0*/ 	.short	0x0100
        /*0eb2*/ 	.byte	0x08
	.zero		1


	//   ....[4]....
        /*0eb4*/ 	.word	0x000003f0
        /*0eb8*/ 	.word	0x000000ff
        /*0ebc*/ 	.word	0x0002a838
        /*0ec0*/ 	.short	0x0100
        /*0ec2*/ 	.byte	0x08
	.zero		1


	//   ....[5]....
        /*0ec4*/ 	.word	0x00000400
        /*0ec8*/ 	.word	0x000000ff
        /*0ecc*/ 	.word	0x0002a848
        /*0ed0*/ 	.short	0x0100
        /*0ed2*/ 	.byte	0x08
	.zero		1


	//   ....[6]....
        /*0ed4*/ 	.word	0x00000530
        /*0ed8*/ 	.word	0x000000ff
        /*0edc*/ 	.word	0x0002a850
        /*0ee0*/ 	.short	0x0100
        /*0ee2*/ 	.byte	0x08
	.zero		1


	//   ....[7]....
        /*0ee4*/ 	.word	0x00000540
        /*0ee8*/ 	.word	0x000000ff
        /*0eec*/ 	.word	0x0002a860
        /*0ef0*/ 	.short	0x0100
        /*0ef2*/ 	.byte	0x08
	.zero		1


	//   ....[8]....
        /*0ef4*/ 	.word	0x00000550
        /*0ef8*/ 	.word	0x000000ff
        /*0efc*/ 	.word	0x0002a858
        /*0f00*/ 	.short	0x0100
        /*0f02*/ 	.byte	0x08
	.zero		1


	//   ....[9]....
        /*0f04*/ 	.word	0x00000560
        /*0f08*/ 	.word	0x000000ff
        /*0f0c*/ 	.word	0x0002a868
        /*0f10*/ 	.short	0x0100
        /*0f12*/ 	.byte	0x08
	.zero		1


	//   ....[10]....
        /*0f14*/ 	.word	0x00000650
        /*0f18*/ 	.word	0x000000ff
        /*0f1c*/ 	.word	0x0002a870
        /*0f20*/ 	.short	0x0100
        /*0f22*/ 	.byte	0x06
	.zero		1


	//   ....[11]....
        /*0f24*/ 	.word	0x00000660
        /*0f28*/ 	.word	0x000000ff
        /*0f2c*/ 	.word	0x0002a880
        /*0f30*/ 	.short	0x0100
        /*0f32*/ 	.byte	0x06
	.zero		1


	//   ....[12]....
        /*0f34*/ 	.word	0x00000670
        /*0f38*/ 	.word	0x000000ff
        /*0f3c*/ 	.word	0x0002a878
        /*0f40*/ 	.short	0x0100
        /*0f42*/ 	.byte	0x06
	.zero		1


	//   ....[13]....
        /*0f44*/ 	.word	0x00000680
        /*0f48*/ 	.word	0x000000ff
        /*0f4c*/ 	.word	0x0002a888
        /*0f50*/ 	.short	0x0100
        /*0f52*/ 	.byte	0x06
	.zero		1


	//   ....[14]....
        /*0f54*/ 	.word	0x000007b0
        /*0f58*/ 	.word	0x000000ff
        /*0f5c*/ 	.word	0x0002a890
        /*0f60*/ 	.short	0x0100
        /*0f62*/ 	.byte	0x08
	.zero		1


	//   ....[15]....
        /*0f64*/ 	.word	0x000007c0
        /*0f68*/ 	.word	0x000000ff
        /*0f6c*/ 	.word	0x0002a8a0
        /*0f70*/ 	.short	0x0100
        /*0f72*/ 	.byte	0x08
	.zero		1


	//   ....[16]....
        /*0f74*/ 	.word	0x000007d0
        /*0f78*/ 	.word	0x000000ff
        /*0f7c*/ 	.word	0x0002a898
        /*0f80*/ 	.short	0x0100
        /*0f82*/ 	.byte	0x08
	.zero		1


	//   ....[17]....
        /*0f84*/ 	.word	0x000007e0
        /*0f88*/ 	.word	0x000000ff
        /*0f8c*/ 	.word	0x0002a8a8
        /*0f90*/ 	.short	0x0100
        /*0f92*/ 	.byte	0x08
	.zero		1


	//   ....[18]....
        /*0f94*/ 	.word	0x00000910
        /*0f98*/ 	.word	0x000000ff
        /*0f9c*/ 	.word	0x0002a8b0
        /*0fa0*/ 	.short	0x0100
        /*0fa2*/ 	.byte	0x08
	.zero		1


	//   ....[19]....
        /*0fa4*/ 	.word	0x00000920
        /*0fa8*/ 	.word	0x000000ff
        /*0fac*/ 	.word	0x0002a8c0
        /*0fb0*/ 	.short	0x0100
        /*0fb2*/ 	.byte	0x08
	.zero		1


	//   ....[20]....
        /*0fb4*/ 	.word	0x00000930
        /*0fb8*/ 	.word	0x000000ff
        /*0fbc*/ 	.word	0x0002a8b8
        /*0fc0*/ 	.short	0x0100
        /*0fc2*/ 	.byte	0x08
	.zero		1


	//   ....[21]....
        /*0fc4*/ 	.word	0x00000940
        /*0fc8*/ 	.word	0x000000ff
        /*0fcc*/ 	.word	0x0002a8c8
        /*0fd0*/ 	.short	0x0100
        /*0fd2*/ 	.byte	0x08
	.zero		1


	//   ....[22]....
        /*0fd4*/ 	.word	0x00003f20
        /*0fd8*/ 	.word	0x00000003
        /*0fdc*/ 	.word	0x0002a890
        /*0fe0*/ 	.short	0x010a
        /*0fe2*/ 	.byte	0x3f
	.zero		1


	//   ....[23]....
        /*0fe4*/ 	.word	0x000072d0
        /*0fe8*/ 	.word	0x00000003
        /*0fec*/ 	.word	0x0002a890
        /*0ff0*/ 	.short	0x010a
        /*0ff2*/ 	.byte	0x3f
	.zero		1


	//   ....[24]....
        /*0ff4*/ 	.word	0x0000a440
        /*0ff8*/ 	.word	0x00000003
        /*0ffc*/ 	.word	0x0002a890
        /*1000*/ 	.short	0x010a
        /*1002*/ 	.byte	0x3f
	.zero		1


	//   ....[25]....
        /*1004*/ 	.word	0x0000a810
        /*1008*/ 	.word	0x0000001c
        /*100c*/ 	.word	0x00000000
        /*1010*/ 	.short	0x0101
        /*1012*/ 	.byte	0x3f
	.zero		1


	//   ....[26]....
        /*1014*/ 	.word	0x0000a850
        /*1018*/ 	.word	0x00000003
        /*101c*/ 	.word	0x0002a8b0
        /*1020*/ 	.short	0x010a
        /*1022*/ 	.byte	0x3f
	.zero		1


	//   ....[27]....
        /*1024*/ 	.word	0x0000acf0
        /*1028*/ 	.word	0x00000003
        /*102c*/ 	.word	0x00000000
        /*1030*/ 	.short	0x0101
        /*1032*/ 	.byte	0x3f
	.zero		1


	//   ....[28]....
        /*1034*/ 	.word	0x0000b8a0
        /*1038*/ 	.word	0x00000002
        /*103c*/ 	.word	0x0002a800
        /*1040*/ 	.short	0x010a
        /*1042*/ 	.byte	0x3f
	.zero		1


	//   ....[29]....
        /*1044*/ 	.word	0x0000b8f0
        /*1048*/ 	.word	0x00000002
        /*104c*/ 	.word	0x0002a800
        /*1050*/ 	.short	0x010a
        /*1052*/ 	.byte	0x3f
	.zero		1


	//   ....[30]....
        /*1054*/ 	.word	0x0000cc70
        /*1058*/ 	.word	0x00000002
        /*105c*/ 	.word	0x0002a800
        /*1060*/ 	.short	0x010a
        /*1062*/ 	.byte	0x3f
	.zero		1


	//   ....[31]....
        /*1064*/ 	.word	0x0000fdb0
        /*1068*/ 	.word	0x00000002
        /*106c*/ 	.word	0x0002a800
        /*1070*/ 	.short	0x010a
        /*1072*/ 	.byte	0x3f
	.zero		1


	//   ....[32]....
        /*1074*/ 	.word	0x00012610
        /*1078*/ 	.word	0x00000009
        /*107c*/ 	.word	0x0002a830
        /*1080*/ 	.short	0x010a
        /*1082*/ 	.byte	0x3f
	.zero		1


	//   ....[33]....
        /*1084*/ 	.word	0x00012680
        /*1088*/ 	.word	0x00000009
        /*108c*/ 	.word	0x0002a830
        /*1090*/ 	.short	0x010a
        /*1092*/ 	.byte	0x3f
	.zero		1


	//   ....[34]....
        /*1094*/ 	.word	0x00013120
        /*1098*/ 	.word	0x00000000
        /*109c*/ 	.word	0x00000000
        /*10a0*/ 	.short	0x0101
        /*10a2*/ 	.byte	0x3f
	.zero		1


	//   ....[35]....
        /*10a4*/ 	.word	0x000154d0
        /*10a8*/ 	.word	0x00000007
        /*10ac*/ 	.word	0x0002a830
        /*10b0*/ 	.short	0x010a
        /*10b2*/ 	.byte	0x3f
	.zero		1


	//   ....[36]....
        /*10b4*/ 	.word	0x00015550
        /*10b8*/ 	.word	0x00000007
        /*10bc*/ 	.word	0x0002a830
        /*10c0*/ 	.short	0x010a
        /*10c2*/ 	.byte	0x3f
	.zero		1


	//   ....[37]....
        /*10c4*/ 	.word	0x00015ff0
        /*10c8*/ 	.word	0x00000017
        /*10cc*/ 	.word	0x0002a850
        /*10d0*/ 	.short	0x010a
        /*10d2*/ 	.byte	0x3f
	.zero		1


	//   ....[38]....
        /*10d4*/ 	.word	0x00016040
        /*10d8*/ 	.word	0x00000017
        /*10dc*/ 	.word	0x0002a850
        /*10e0*/ 	.short	0x010a
        /*10e2*/ 	.byte	0x3f
	.zero		1


	//   ....[39]....
        /*10e4*/ 	.word	0x00016440
        /*10e8*/ 	.word	0x00000007
        /*10ec*/ 	.word	0x00000000
        /*10f0*/ 	.short	0x0101
        /*10f2*/ 	.byte	0x3f
	.zero		1


	//   ....[40]....
        /*10f4*/ 	.word	0x00018000
        /*10f8*/ 	.word	0x00000069
        /*10fc*/ 	.word	0x00000000
        /*1100*/ 	.short	0x0101
        /*1102*/ 	.byte	0x3f
	.zero		1


	//   ....[41]....
        /*1104*/ 	.word	0x000189b0
        /*1108*/ 	.word	0x00000000
        /*110c*/ 	.word	0x0002a830
        /*1110*/ 	.short	0x010a
        /*1112*/ 	.byte	0x3f
	.zero		1


	//   ....[42]....
        /*1114*/ 	.word	0x00018a30
        /*1118*/ 	.word	0x00000000
        /*111c*/ 	.word	0x0002a830
        /*1120*/ 	.short	0x010a
        /*1122*/ 	.byte	0x3f
	.zero		1


	//   ....[43]....
        /*1124*/ 	.word	0x00019510
        /*1128*/ 	.word	0x000000d1
        /*112c*/ 	.word	0x0002a850
        /*1130*/ 	.short	0x010a
        /*1132*/ 	.byte	0x3f
	.zero		1


	//   ....[44]....
        /*1134*/ 	.word	0x00019560
        /*1138*/ 	.word	0x000000d1
        /*113c*/ 	.word	0x0002a850
        /*1140*/ 	.short	0x010a
        /*1142*/ 	.byte	0x3f
	.zero		1


	//   ....[45]....
        /*1144*/ 	.word	0x0001a2b0
        /*1148*/ 	.word	0x00000015
        /*114c*/ 	.word	0x00000000
        /*1150*/ 	.short	0x0101
        /*1152*/ 	.byte	0x3f
	.zero		1


	//   ....[46]....
        /*1154*/ 	.word	0x0001a360
        /*1158*/ 	.word	0x000000d1
        /*115c*/ 	.word	0x00000000
        /*1160*/ 	.short	0x0101
        /*1162*/ 	.byte	0x3f
	.zero		1


	//   ....[47]....
        /*1164*/ 	.word	0x0001a930
        /*1168*/ 	.word	0x00000003
        /*116c*/ 	.word	0x0002a830
        /*1170*/ 	.short	0x010a
        /*1172*/ 	.byte	0x3f
	.zero		1


	//   ....[48]....
        /*1174*/ 	.word	0x0001a9b0
        /*1178*/ 	.word	0x00000003
        /*117c*/ 	.word	0x0002a830
        /*1180*/ 	.short	0x010a
        /*1182*/ 	.byte	0x3f
	.zero		1


	//   ....[49]....
        /*1184*/ 	.word	0x0001b470
        /*1188*/ 	.word	0x00000015
        /*118c*/ 	.word	0x0002a850
        /*1190*/ 	.short	0x010a
        /*1192*/ 	.byte	0x3f
	.zero		1


	//   ....[50]....
        /*1194*/ 	.word	0x0001b4c0
        /*1198*/ 	.word	0x00000015
        /*119c*/ 	.word	0x0002a850
        /*11a0*/ 	.short	0x010a
        /*11a2*/ 	.byte	0x3f
	.zero		1


	//   ....[51]....
        /*11a4*/ 	.word	0x0001b8c0
        /*11a8*/ 	.word	0x00000000
        /*11ac*/ 	.word	0x00000000
        /*11b0*/ 	.short	0x0101
        /*11b2*/ 	.byte	0x3f
	.zero		1


	//   ....[52]....
        /*11b4*/ 	.word	0x0001d5a0
        /*11b8*/ 	.word	0x00000065
        /*11bc*/ 	.word	0x00000000
        /*11c0*/ 	.short	0x0101
        /*11c2*/ 	.byte	0x3f
	.zero		1


	//   ....[53]....
        /*11c4*/ 	.word	0x0001de80
        /*11c8*/ 	.word	0x0000000d
        /*11cc*/ 	.word	0x0002a850
        /*11d0*/ 	.short	0x010a
        /*11d2*/ 	.byte	0x3f
	.zero		1


	//   ....[54]....
        /*11d4*/ 	.word	0x0001df20
        /*11d8*/ 	.word	0x0000000d
        /*11dc*/ 	.word	0x0002a850
        /*11e0*/ 	.short	0x010a
        /*11e2*/ 	.byte	0x3f
	.zero		1


	//   ....[55]....
        /*11e4*/ 	.word	0x0001e400
        /*11e8*/ 	.word	0x00000004
        /*11ec*/ 	.word	0x00000000
        /*11f0*/ 	.short	0x0101
        /*11f2*/ 	.byte	0x3f
	.zero		1


	//   ....[56]....
        /*11f4*/ 	.word	0x0001fa30
        /*11f8*/ 	.word	0x00000000
        /*11fc*/ 	.word	0x00000000
        /*1200*/ 	.short	0x0101
        /*1202*/ 	.byte	0x3f
	.zero		1


	//   ....[57]....
        /*1204*/ 	.word	0x00020040
        /*1208*/ 	.word	0x00000006
        /*120c*/ 	.word	0x00000000
        /*1210*/ 	.short	0x0101
        /*1212*/ 	.byte	0x3f
	.zero		1


	//   ....[58]....
        /*1214*/ 	.word	0x00023730
        /*1218*/ 	.word	0x00000013
        /*121c*/ 	.word	0x0002a820
        /*1220*/ 	.short	0x010a
        /*1222*/ 	.byte	0x3f
	.zero		1


	//   ....[59]....
        /*1224*/ 	.word	0x00023800
        /*1228*/ 	.word	0x00000006
        /*122c*/ 	.word	0x0002a8a0
        /*1230*/ 	.short	0x010a
        /*1232*/ 	.byte	0x3f
	.zero		1


	//   ....[60]....
        /*1234*/ 	.word	0x00023c10
        /*1238*/ 	.word	0x00000006
        /*123c*/ 	.word	0x0002a8c0
        /*1240*/ 	.short	0x010a
        /*1242*/ 	.byte	0x3f
	.zero		1


	//   ....[61]....
        /*1244*/ 	.word	0x000240b0
        /*1248*/ 	.word	0x00000008
        /*124c*/ 	.word	0x0002a8a0
        /*1250*/ 	.short	0x010a
        /*1252*/ 	.byte	0x3f
	.zero		1


	//   ....[62]....
        /*1254*/ 	.word	0x000244b0
        /*1258*/ 	.word	0x00000008
        /*125c*/ 	.word	0x0002a8c0
        /*1260*/ 	.short	0x010a
        /*1262*/ 	.byte	0x3f
	.zero		1


	//   ....[63]....
        /*1264*/ 	.word	0x00025850
        /*1268*/ 	.word	0x00000000
        /*126c*/ 	.word	0x0002a840
        /*1270*/ 	.short	0x010a
        /*1272*/ 	.byte	0x3f
	.zero		1


	//   ....[64]....
        /*1274*/ 	.word	0x00026780
        /*1278*/ 	.word	0x00000013
        /*127c*/ 	.word	0x0002a800
        /*1280*/ 	.short	0x0107
        /*1282*/ 	.byte	0x3f
	.zero		1


	//   ....[65]....
        /*1284*/ 	.word	0x00026880
        /*1288*/ 	.word	0x00000013
        /*128c*/ 	.word	0x0002a800
        /*1290*/ 	.short	0x0101
        /*1292*/ 	.byte	0x3f
	.zero		1


	//   ....[66]....
        /*1294*/ 	.word	0x000268a0
        /*1298*/ 	.word	0x00000013
        /*129c*/ 	.word	0x0002a820
        /*12a0*/ 	.short	0x010a
        /*12a2*/ 	.byte	0x3f
	.zero		1


	//   ....[67]....
        /*12a4*/ 	.word	0x00026cc0
        /*12a8*/ 	.word	0x00000003
        /*12ac*/ 	.word	0x0002a840
        /*12b0*/ 	.short	0x010a
        /*12b2*/ 	.byte	0x3f
	.zero		1


	//   ....[68]....
        /*12b4*/ 	.word	0x00027140
        /*12b8*/ 	.word	0x00000002
        /*12bc*/ 	.word	0x0002a860
        /*12c0*/ 	.short	0x010a
        /*12c2*/ 	.byte	0x3f
	.zero		1


	//   ....[69]....
        /*12c4*/ 	.word	0x000277e0
        /*12c8*/ 	.word	0x00000003
        /*12cc*/ 	.word	0x0002a840
        /*12d0*/ 	.short	0x010a
        /*12d2*/ 	.byte	0x3f
	.zero		1


	//   ....[70]....
        /*12d4*/ 	.word	0x00027c60
        /*12d8*/ 	.word	0x00000002
        /*12dc*/ 	.word	0x0002a860
        /*12e0*/ 	.short	0x010a
        /*12e2*/ 	.byte	0x3f
	.zero		1


	//   ....[71]....
        /*12e4*/ 	.word	0x00028270
        /*12e8*/ 	.word	0x00000003
        /*12ec*/ 	.word	0x0002a840
        /*12f0*/ 	.short	0x010a
        /*12f2*/ 	.byte	0x3f
	.zero		1


	//   ....[72]....
        /*12f4*/ 	.word	0x000286e0
        /*12f8*/ 	.word	0x00000002
        /*12fc*/ 	.word	0x0002a860
        /*1300*/ 	.short	0x010a
        /*1302*/ 	.byte	0x3f
	.zero		1


	//   ....[73]....
        /*1304*/ 	.word	0x00028c80
        /*1308*/ 	.word	0x00000000
        /*130c*/ 	.word	0x0002a860
        /*1310*/ 	.short	0x010a
        /*1312*/ 	.byte	0x3f
	.zero		1


	//   ....[74]....
        /*1314*/ 	.word	0x0002a320
        /*1318*/ 	.word	0x00000000
        /*131c*/ 	.word	0x0002a820
        /*1320*/ 	.short	0x010a
        /*1322*/ 	.byte	0x3f
	.zero		1


	//   ....[75]....
        /*1324*/ 	.word	0x0002a4f0
        /*1328*/ 	.word	0x00000006
        /*132c*/ 	.word	0x00000000
        /*1330*/ 	.short	0x010a
        /*1332*/ 	.byte	0x3f
	.zero		1


	//   ....[76]....
        /*1334*/ 	.word	0x0002a560
        /*1338*/ 	.word	0x00000007
        /*133c*/ 	.word	0x00000000
        /*1340*/ 	.short	0x010a
        /*1342*/ 	.byte	0x3f
	.zero		1


	//   ....[77]....
        /*1344*/ 	.word	0x0002a5d0
        /*1348*/ 	.word	0x00000004
        /*134c*/ 	.word	0x00000000
        /*1350*/ 	.short	0x010a
        /*1352*/ 	.byte	0x3f
	.zero		1


	//   ....[78]....
        /*1354*/ 	.word	0x0002a600
        /*1358*/ 	.word	0x00000003
        /*135c*/ 	.word	0x00000000
        /*1360*/ 	.short	0x010a
        /*1362*/ 	.byte	0x3f
	.zero		1


	//   ....[79]....
        /*1364*/ 	.word	0x0002a660
        /*1368*/ 	.word	0x00000003
        /*136c*/ 	.word	0x0002a890
        /*1370*/ 	.short	0x010a
        /*1372*/ 	.byte	0x3f
	.zero		1


	//   ....[80]....
        /*1374*/ 	.word	0x0002a6b0
        /*1378*/ 	.word	0x00000003
        /*137c*/ 	.word	0x0002a890
        /*1380*/ 	.short	0x010a
        /*1382*/ 	.byte	0x3f
	.zero		1


	//   ....[81]....
        /*1384*/ 	.word	0x0002a700
        /*1388*/ 	.word	0x00000003
        /*138c*/ 	.word	0x0002a890
        /*1390*/ 	.short	0x010a
        /*1392*/ 	.byte	0x3f
	.zero		1


	//   ....[82]....
        /*1394*/ 	.word	0x0002a750
        /*1398*/ 	.word	0x00000003
        /*139c*/ 	.word	0x0002a8b0
        /*13a0*/ 	.short	0x010a
        /*13a2*/ 	.byte	0x3f
	.zero		1


	//   ....[83]....
        /*13a4*/ 	.word	0x0002ab40
        /*13a8*/ 	.word	0x00000002
        /*13ac*/ 	.word	0x0002a800
        /*13b0*/ 	.short	0x010a
        /*13b2*/ 	.byte	0x3f
	.zero		1


	//   ....[84]....
        /*13b4*/ 	.word	0x0002af40
        /*13b8*/ 	.word	0x00000002
        /*13bc*/ 	.word	0x0002a800
        /*13c0*/ 	.short	0x010a
        /*13c2*/ 	.byte	0x3f
	.zero		1


	//   ....[85]....
        /*13c4*/ 	.word	0x0002af90
        /*13c8*/ 	.word	0x00000009
        /*13cc*/ 	.word	0x0002a830
        /*13d0*/ 	.short	0x010a
        /*13d2*/ 	.byte	0x3f
	.zero		1


	//   ....[86]....
        /*13d4*/ 	.word	0x0002afe0
        /*13d8*/ 	.word	0x00000007
        /*13dc*/ 	.word	0x0002a830
        /*13e0*/ 	.short	0x010a
        /*13e2*/ 	.byte	0x3f
	.zero		1


	//   ....[87]....
        /*13e4*/ 	.word	0x0002b030
        /*13e8*/ 	.word	0x00000017
        /*13ec*/ 	.word	0x0002a850
        /*13f0*/ 	.short	0x010a
        /*13f2*/ 	.byte	0x3f
	.zero		1


	//   ....[88]....
        /*13f4*/ 	.word	0x0002b080
        /*13f8*/ 	.word	0x00000000
        /*13fc*/ 	.word	0x0002a830
        /*1400*/ 	.short	0x010a
        /*1402*/ 	.byte	0x3f
	.zero		1


	//   ....[89]....
        /*1404*/ 	.word	0x0002b0d0
        /*1408*/ 	.word	0x000000d1
        /*140c*/ 	.word	0x0002a850
        /*1410*/ 	.short	0x010a
        /*1412*/ 	.byte	0x3f
	.zero		1


	//   ....[90]....
        /*1414*/ 	.word	0x0002b120
        /*1418*/ 	.word	0x00000003
        /*141c*/ 	.word	0x0002a830
        /*1420*/ 	.short	0x010a
        /*1422*/ 	.byte	0x3f
	.zero		1


	//   ....[91]....
        /*1424*/ 	.word	0x0002b170
        /*1428*/ 	.word	0x00000015
        /*142c*/ 	.word	0x0002a850
        /*1430*/ 	.short	0x010a
        /*1432*/ 	.byte	0x3f
	.zero		1


	//   ....[92]....
        /*1434*/ 	.word	0x0002b1c0
        /*1438*/ 	.word	0x0000000d
        /*143c*/ 	.word	0x0002a850
        /*1440*/ 	.short	0x010a
        /*1442*/ 	.byte	0x3f
	.zero		1


	//   ....[93]....
        /*1444*/ 	.word	0x0002b370
        /*1448*/ 	.word	0x00000013
        /*144c*/ 	.word	0x0002a820
        /*1450*/ 	.short	0x010a
        /*1452*/ 	.byte	0x3f
	.zero		1


	//   ....[94]....
        /*1454*/ 	.word	0x0002b3c0
        /*1458*/ 	.word	0x00000006
        /*145c*/ 	.word	0x0002a8a0
        /*1460*/ 	.short	0x010a
        /*1462*/ 	.byte	0x3f
	.zero		1


	//   ....[95]....
        /*1464*/ 	.word	0x0002b410
        /*1468*/ 	.word	0x00000006
        /*146c*/ 	.word	0x0002a8c0
        /*1470*/ 	.short	0x010a
        /*1472*/ 	.byte	0x3f
	.zero		1


	//   ....[96]....
        /*1474*/ 	.word	0x0002b460
        /*1478*/ 	.word	0x00000008
        /*147c*/ 	.word	0x0002a8a0
        /*1480*/ 	.short	0x010a
        /*1482*/ 	.byte	0x3f
	.zero		1


	//   ....[97]....
        /*1484*/ 	.word	0x0002b4b0
        /*1488*/ 	.word	0x00000008
        /*148c*/ 	.word	0x0002a8c0
        /*1490*/ 	.short	0x010a
        /*1492*/ 	.byte	0x3f
	.zero		1


	//   ....[98]....
        /*1494*/ 	.word	0x0002b650
        /*1498*/ 	.word	0x00000000
        /*149c*/ 	.word	0x0002a840
        /*14a0*/ 	.short	0x010a
        /*14a2*/ 	.byte	0x3f
	.zero		1


	//   ....[99]....
        /*14a4*/ 	.word	0x0002c210
        /*14a8*/ 	.word	0x00000013
        /*14ac*/ 	.word	0x0002a820
        /*14b0*/ 	.short	0x010a
        /*14b2*/ 	.byte	0x3f
	.zero		1


	//   ....[100]....
        /*14b4*/ 	.word	0x0002c260
        /*14b8*/ 	.word	0x00000003
        /*14bc*/ 	.word	0x0002a840
        /*14c0*/ 	.short	0x010a
        /*14c2*/ 	.byte	0x3f
	.zero		1


	//   ....[101]....
        /*14c4*/ 	.word	0x0002c2b0
        /*14c8*/ 	.word	0x00000002
        /*14cc*/ 	.word	0x0002a860
        /*14d0*/ 	.short	0x010a
        /*14d2*/ 	.byte	0x3f
	.zero		1


	//   ....[102]....
        /*14d4*/ 	.word	0x0002c300
        /*14d8*/ 	.word	0x00000003
        /*14dc*/ 	.word	0x0002a840
        /*14e0*/ 	.short	0x010a
        /*14e2*/ 	.byte	0x3f
	.zero		1


	//   ....[103]....
        /*14e4*/ 	.word	0x0002c350
        /*14e8*/ 	.word	0x00000002
        /*14ec*/ 	.word	0x0002a860
        /*14f0*/ 	.short	0x010a
        /*14f2*/ 	.byte	0x3f
	.zero		1


	//   ....[104]....
        /*14f4*/ 	.word	0x0002c3a0
        /*14f8*/ 	.word	0x00000003
        /*14fc*/ 	.word	0x0002a840
        /*1500*/ 	.short	0x010a
        /*1502*/ 	.byte	0x3f
	.zero		1


	//   ....[105]....
        /*1504*/ 	.word	0x0002c3f0
        /*1508*/ 	.word	0x00000002
        /*150c*/ 	.word	0x0002a860
        /*1510*/ 	.short	0x010a
        /*1512*/ 	.byte	0x3f
	.zero		1


	//   ....[106]....
        /*1514*/ 	.word	0x0002c440
        /*1518*/ 	.word	0x00000000
        /*151c*/ 	.word	0x0002a860
        /*1520*/ 	.short	0x010a
        /*1522*/ 	.byte	0x3f
	.zero		1


	//   ....[107]....
        /*1524*/ 	.word	0x0002cfd0
        /*1528*/ 	.word	0x00000000
        /*152c*/ 	.word	0x0002a820
        /*1530*/ 	.short	0x010a
        /*1532*/ 	.byte	0x3f
	.zero		1


	//   ....[108]....
        /*1534*/ 	.word	0x0002d170
        /*1538*/ 	.word	0x00000006
        /*153c*/ 	.word	0x00000000
        /*1540*/ 	.short	0x010a
        /*1542*/ 	.byte	0x3f
	.zero		1


	//   ....[109]....
        /*1544*/ 	.word	0x0002d1c0
        /*1548*/ 	.word	0x00000007
        /*154c*/ 	.word	0x00000000
        /*1550*/ 	.short	0x010a
        /*1552*/ 	.byte	0x3f
	.zero		1


	//   ....[110]....
        /*1554*/ 	.word	0x0002d210
        /*1558*/ 	.word	0x00000004
        /*155c*/ 	.word	0x00000000
        /*1560*/ 	.short	0x010a
        /*1562*/ 	.byte	0x3f
	.zero		1


	//----- nvinfo : EIATTR_NUM_MBARRIERS
	.align		4
.L_477:
        /*1564*/ 	.byte	0x03, 0x38
        /*1566*/ 	.short	0x0016


	//----- nvinfo : EIATTR_EXIT_INSTR_OFFSETS
	.align		4
        /*1568*/ 	.byte	0x04, 0x1c
        /*156a*/ 	.short	(.L_479 - .L_478)


	//   ....[0]....
.L_478:
        /*156c*/ 	.word	0x0002a650


	//----- nvinfo : EIATTR_MAX_THREADS
	.align		4
.L_479:
        /*1570*/ 	.byte	0x04, 0x05
        /*1572*/ 	.short	(.L_481 - .L_480)
.L_480:
        /*1574*/ 	.word	0x00000180
        /*1578*/ 	.word	0x00000001
        /*157c*/ 	.word	0x00000001


	//----- nvinfo : EIATTR_CRS_STACK_SIZE
	.align		4
.L_481:
        /*1580*/ 	.byte	0x04, 0x1e
        /*1582*/ 	.short	(.L_483 - .L_482)
.L_482:
        /*1584*/ 	.word	0x00000000


	//----- nvinfo : EIATTR_CBANK_PARAM_SIZE
	.align		4
.L_483:
        /*1588*/ 	.byte	0x03, 0x19
        /*158a*/ 	.short	0x0af0


	//----- nvinfo : EIATTR_PARAM_CBANK
	.align		4
        /*158c*/ 	.byte	0x04, 0x0a
        /*158e*/ 	.short	(.L_485 - .L_484)
	.align		4
.L_484:
        /*1590*/ 	.word	index@(.nv.constant0._ZN7cutlass13device_kernelIN5flash11enable_sm90INS1_16FlashAttnFwdSm90INS1_25CollectiveMainloopFwdSm90ILi2EN4cute5tupleIJNS5_1CILi1EEES8_S8_EEENS6_IJNS7_ILi128EEENS7_ILi96EEENS7_ILi192EEEEEELi128ENS_6half_tEfNS_4arch4Sm90ELb0ELb1ELb0ELb1ELb0ELb1ELb0ELb1ELb1ELb1ELb1ELb0EEENS1_21CollectiveEpilogueFwdINS6_IJSA_SA_SB_EEES9_SE_SG_Li256ELb1ELb1ELb1ELb0EEENS1_36VarlenDynamicPersistentTileSchedulerILi128ELi96ELi256ELi128ELb1ELb1ELb1ELb1ELb0ELb1EEEEEEEEEvNT_6ParamsE)
        /*1594*/ 	.short	0x0210
        /*1596*/ 	.short	0x0af0


	//----- nvinfo : EIATTR_SW_WAR
	.align		4
.L_485:
        /*1598*/ 	.byte	0x04, 0x36
        /*159a*/ 	.short	(.L_487 - .L_486)
.L_486:
        /*159c*/ 	.word	0x00000008
.L_487:


//--------------------- .nv.info._ZN7cutlass13device_kernelIN5flash11enable_sm90INS1_16FlashAttnFwdSm90INS1_25CollectiveMainloopFwdSm90ILi2EN4cute5tupleIJNS5_1CILi1EEES8_S8_EEENS6_IJNS7_ILi128EEESA_NS7_ILi192EEEEEELi128ENS_6half_tEfNS_4arch4Sm90ELb1ELb0ELb0ELb0ELb0ELb0ELb0ELb1ELb1ELb1ELb1ELb0EEENS1_21CollectiveEpilogueFwdINS6_IJSA_SA_SA_EEES9_SD_SF_Li256ELb0ELb1ELb1ELb0EEENS1_19SingleTileSchedulerILb0ELb1ELb1ELi128EEEEEEEEEvNT_6ParamsE --------------------------
	.section	.nv.info._ZN7cutlass13device_kernelIN5flash11enable_sm90INS1_16FlashAttnFwdSm90INS1_25CollectiveMainloopFwdSm90ILi2EN4cute5tupleIJNS5_1CILi1EEES8_S8_EEENS6_IJNS7_ILi128EEESA_NS7_ILi192EEEEEELi128ENS_6half_tEfNS_4arch4Sm90ELb1ELb0ELb0ELb0ELb0ELb0ELb0ELb1ELb1ELb1ELb1ELb0EEENS1_21CollectiveEpilogueFwdINS6_IJSA_SA_SA_EEES9_SD_SF_Li256ELb0ELb1ELb1ELb0EEENS1_19SingleTileSchedulerILb0ELb1ELb1ELi128EEEEEEEEEvNT_6ParamsE,"",@"SHT_CUDA_INFO"
	.sectionflags	@""
	.align	4


	//----- nvinfo : EIATTR_CUDA_API_VERSION
	.align		4
        /*0000*/ 	.byte	0x04, 0x37
        /*0002*/ 	.short	(.L_489 - .L_488)
.L_488:
        /*0004*/ 	.word	0x00000082


	//----- nvinfo : EIATTR_KPARAM_INFO
	.align		4
.L_489:
        /*0008*/ 	.byte	0x04, 0x17
        /*000a*/ 	.short	(.L_491 - .L_490)
.L_490:
        /*000c*/ 	.word	0x00000000
        /*0010*/ 	.short	0x0000
        /*0012*/ 	.short	0x0070
        /*0014*/ 	.byte	0x00, 0xf0, 0x01, 0x28


	//----- nvinfo : EIATTR_SPARSE_MMA_MASK
	.align		4
.L_491:
        /*0018*/ 	.byte	0x03, 0x50
        /*001a*/ 	.short	0x0000


	//----- nvinfo : EIATTR_MAXREG_COUNT
	.align		4
        /*001c*/ 	.byte	0x03, 0x1b
        /*001e*/ 	.short	0x00a8


	//----- nvinfo : EIATTR_NUM_BARRIERS
	.align		4
        /*0020*/ 	.byte	0x02, 0x4c
        /*0022*/ 	.byte	0x09
	.zero		1


	//----- nvinfo : EIATTR_EXTERNS
	.align		4
        /*0024*/ 	.byte	0x04, 0x0f
        /*0026*/ 	.short	(.L_493 - .L_492)


	//   ....[0]....
	.align		4
.L_492:
        /*0028*/ 	.word	index@(__assertfail)


	//----- nvinfo : EIATTR_ANNOTATIONS
	.align		4
.L_493:
        /*002c*/ 	.byte	0x04, 0x55
        /*002e*/ 	.short	(.L_495 - .L_494)


	//   ....[0]....
.L_494:
        /* <DEDUP_REMOVED lines=12> */


	//----- nvinfo : EIATTR_MERCURY_ISA_VERSION
	.align		4
.L_495:
        /*00e0*/ 	.byte	0x03, 0x5f
        /*00e2*/ 	.short	0x0101


	//----- nvinfo : EIATTR_INT_WARP_WIDE_INSTR_OFFSETS
	.align		4
        /*00e4*/ 	.byte	0x04, 0x31
        /*00e6*/ 	.short	(.L_497 - .L_496)


	//   ....[0]....
.L_496:
        /*00e8*/ 	.word	0x00000120


	//   ....[1]....
        /*00ec*/ 	.word	0x00000160


	//   ....[2]....
        /*00f0*/ 	.word	0x00000220


	//----- nvinfo : EIATTR_COOP_GROUP_MASK_REGIDS
	.align		4
.L_497:
        /*00f4*/ 	.byte	0x04, 0x29
        /*00f6*/ 	.short	(.L_499 - .L_498)


	//   ....[0]....
.L_498:
        /*00f8*/ 	.word	0xffffffff


	//   ....[1]....
        /*00fc*/ 	.word	0xffffffff


	//   ....[2]....
        /*0100*/ 	.word	0xffffffff


	//   ....[3]....
        /*0104*/ 	.word	0xffffffff


	//   ....[4]....
        /*0108*/ 	.word	0xffffffff


	//   ....[5]....
        /*010c*/ 	.word	0xffffffff


	//   ....[6]....
        /*0110*/ 	.word	0xffffffff


	//   ....[7]....
        /*0114*/ 	.word	0xffffffff


	//   ....[8]....
        /*0118*/ 	.word	0xffffffff


	//   ....[9]....
        /*011c*/ 	.word	0xffffffff


	//   ....[10]....
        /*0120*/ 	.word	0xffffffff


	//   ....[11]....
        /*0124*/ 	.word	0xffffffff


	//   ....[12]....
        /*0128*/ 	.word	0xffffffff


	//   ....[13]....
        /*012c*/ 	.word	0xffffffff


	//   ....[14]....
        /*0130*/ 	.word	0xffffffff


	//   ....[15]....
        /*0134*/ 	.word	0xffffffff


	//   ....[16]....
        /*0138*/ 	.word	0xffffffff


	//   ....[17]....
        /*013c*/ 	.word	0xffffffff


	//   ....[18]....
        /*0140*/ 	.word	0xffffffff


	//   ....[19]....
        /*0144*/ 	.word	0xffffffff


	//   ....[20]....
        /*0148*/ 	.word	0xffffffff


	//   ....[21]....
        /*014c*/ 	.word	0xffffffff


	//   ....[22]....
        /*0150*/ 	.word	0xffffffff


	//   ....[23]....
        /*0154*/ 	.word	0xffffffff


	//   ....[24]....
        /*0158*/ 	.word	0xffffffff


	//   ....[25]....
        /*015c*/ 	.word	0xffffffff


	//   ....[26]....
        /*0160*/ 	.word	0xffffffff


	//   ....[27]....
        /*0164*/ 	.word	0xffffffff


	//   ....[28]....
        /*0168*/ 	.word	0xffffffff


	//   ....[29]....
        /*016c*/ 	.word	0xffffffff


	//   ....[30]....
        /*0170*/ 	.word	0xffffffff


	//   ....[31]....
        /*0174*/ 	.word	0xffffffff


	//   ....[32]....
        /*0178*/ 	.word	0xffffffff


	//   ....[33]....
        /*017c*/ 	.word	0xffffffff


	//   ....[34]....
        /*0180*/ 	.word	0xffffffff


	//   ....[35]....
        /*0184*/ 	.word	0xffffffff


	//   ....[36]....
        /*0188*/ 	.word	0xffffffff


	//   ....[37]....
        /*018c*/ 	.word	0xffffffff


	//   ....[38]....
        /*0190*/ 	.word	0xffffffff


	//   ....[39]....
        /*0194*/ 	.word	0xffffffff


	//   ....[40]....
        /*0198*/ 	.word	0xffffffff


	//   ....[41]....
        /*019c*/ 	.word	0xffffffff


	//   ....[42]....
        /*01a0*/ 	.word	0xffffffff


	//   ....[43]....
        /*01a4*/ 	.word	0xffffffff


	//   ....[44]....
        /*01a8*/ 	.word	0xffffffff


	//   ....[45]....
        /*01ac*/ 	.word	0xffffffff


	//   ....[46]....
        /*01b0*/ 	.word	0xffffffff


	//   ....[47]....
        /*01b4*/ 	.word	0xffffffff


	//   ....[48]....
        /*01b8*/ 	.word	0xffffffff


	//   ....[49]....
        /*01bc*/ 	.word	0xffffffff


	//   ....[50]....
        /*01c0*/ 	.word	0xffffffff


	//   ....[51]....
        /*01c4*/ 	.word	0xffffffff


	//   ....[52]....
        /*01c8*/ 	.word	0xffffffff


	//   ....[53]....
        /*01cc*/ 	.word	0xffffffff


	//   ....[54]....
        /*01d0*/ 	.word	0xffffffff


	//   ....[55]....
        /*01d4*/ 	.word	0x0500000f


	//   ....[56]....
        /*01d8*/ 	.word	0x0500000f


	//   ....[57]....
        /*01dc*/ 	.word	0x0500000f


	//   ....[58]....
        /*01e0*/ 	.word	0x0500000f


	//   ....[59]....
        /*01e4*/ 	.word	0x0500000f


	//   ....[60]....
        /*01e8*/ 	.word	0x0500000f


	//   ....[61]....
        /*01ec*/ 	.word	0x0500000f


	//   ....[62]....
        /*01f0*/ 	.word	0x0500000f


	//   ....[63]....
        /*01f4*/ 	.word	0x0500000f


	//   ....[64]....
        /*01f8*/ 	.word	0x0500000f


	//   ....[65]....
        /*01fc*/ 	.word	0x0500000f


	//   ....[66]....
        /*0200*/ 	.word	0x0500000f


	//   ....[67]....
        /*0204*/ 	.word	0x0500000f


	//   ....[68]....
        /*0208*/ 	.word	0x0500000f


	//   ....[69]....
        /*020c*/ 	.word	0x0500000f


	//   ....[70]....
        /*0210*/ 	.word	0x0500000f


	//   ....[71]....
        /*0214*/ 	.word	0x0500000f


	//   ....[72]....
        /*0218*/ 	.word	0x0500000f


	//----- nvinfo : EIATTR_COOP_GROUP_INSTR_OFFSETS
	.align		4
.L_499:
        /*021c*/ 	.byte	0x04, 0x28
        /*021e*/ 	.short	(.L_501 - .L_500)


	//   ....[0]....
.L_500:
        /*0220*/ 	.word	0x00000060


	//   ....[1]....
        /*0224*/ 	.word	0x00000130


	//   ....[2]....
        /*0228*/ 	.word	0x00000230


	//   ....[3]....
        /*022c*/ 	.word	0x000003a0


	//   ....[4]....
        /*0230*/ 	.word	0x00000500


	//   ....[5]....
        /*0234*/ 	.word	0x00000620


	//   ....[6]....
        /*0238*/ 	.word	0x00000780


	//   ....[7]....
        /*023c*/ 	.word	0x00001140


	//   ....[8]....
        /*0240*/ 	.word	0x00001a90


	//   ....[9]....
        /*0244*/ 	.word	0x00001ad0


	//   ....[10]....
        /*0248*/ 	.word	0x000023f0


	//   ....[11]....
        /*024c*/ 	.word	0x00002430


	//   ....[12]....
        /*0250*/ 	.word	0x00002eb0


	//   ....[13]....
        /*0254*/ 	.word	0x00002f20


	//   ....[14]....
        /*0258*/ 	.word	0x00004620


	//   ....[15]....
        /*025c*/ 	.word	0x00004d60


	//   ....[16]....
        /*0260*/ 	.word	0x00004d90


	//   ....[17]....
        /*0264*/ 	.word	0x00004df0


	//   ....[18]....
        /*0268*/ 	.word	0x00005750


	//   ....[19]....
        /*026c*/ 	.word	0x000057e0


	//   ....[20]....
        /*0270*/ 	.word	0x000071d0


	//   ....[21]....
        /*0274*/ 	.word	0x00007200


	//   ....[22]....
        /*0278*/ 	.word	0x000076d0


	//   ....[23]....
        /*027c*/ 	.word	0x000077d0


	//   ....[24]....
        /*0280*/ 	.word	0x00008aa0


	//   ....[25]....
        /*0284*/ 	.word	0x00008ad0


	//   ....[26]....
        /*0288*/ 	.word	0x00008ba0


	//   ....[27]....
        /*028c*/ 	.word	0x00008bb0


	//   ....[28]....
        /*0290*/ 	.word	0x00009a90


	//   ....[29]....
        /*0294*/ 	.word	0x00009ad0


	//   ....[30]....
        /*0298*/ 	.word	0x00009b00


	//   ....[31]....
        /*029c*/ 	.word	0x00009b30


	//   ....[32]....
        /*02a0*/ 	.word	0x00009b40


	//   ....[33]....
        /*02a4*/ 	.word	0x00009b70


	//   ....[34]....
        /*02a8*/ 	.word	0x0000a1d0


	//   ....[35]....
        /*02ac*/ 	.word	0x0000a1e0


	//   ....[36]....
        /*02b0*/ 	.word	0x0000abe0


	//   ....[37]....
        /*02b4*/ 	.word	0x0000b6f0


	//   ....[38]....
        /*02b8*/ 	.word	0x0000c0a0


	//   ....[39]....
        /*02bc*/ 	.word	0x0000c0d0


	//   ....[40]....
        /*02c0*/ 	.word	0x0000c100


	//   ....[41]....
        /*02c4*/ 	.word	0x0000c120


	//   ....[42]....
        /*02c8*/ 	.word	0x0000c1e0


	//   ....[43]....
        /*02cc*/ 	.word	0x0000c1f0


	//   ....[44]....
        /*02d0*/ 	.word	0x0000c290


	//   ....[45]....
        /*02d4*/ 	.word	0x0000c2d0


	//   ....[46]....
        /*02d8*/ 	.word	0x0000c340


	//   ....[47]....
        /*02dc*/ 	.word	0x0000c370


	//   ....[48]....
        /*02e0*/ 	.word	0x0000c3f0


	//   ....[49]....
        /*02e4*/ 	.word	0x0000c430


	//   ....[50]....
        /*02e8*/ 	.word	0x0000c4a0


	//   ....[51]....
        /*02ec*/ 	.word	0x0000c4d0


	//   ....[52]....
        /*02f0*/ 	.word	0x0000c550


	//   ....[53]....
        /*02f4*/ 	.word	0x0000c580


	//   ....[54]....
        /*02f8*/ 	.word	0x0000e7f0


	//   ....[55]....
        /*02fc*/ 	.word	0x0000ed50


	//   ....[56]....
        /*0300*/ 	.word	0x0000eec0


	//   ....[57]....
        /*0304*/ 	.word	0x0000ef20


	//   ....[58]....
        /*0308*/ 	.word	0x0000efc0


	//   ....[59]....
        /*030c*/ 	.word	0x0000f0a0


	//   ....[60]....
        /*0310*/ 	.word	0x0000f180


	//   ....[61]....
        /*0314*/ 	.word	0x0000f250


	//   ....[62]....
        /*0318*/ 	.word	0x0000f2e0


	//   ....[63]....
        /*031c*/ 	.word	0x0000f3b0


	//   ....[64]....
        /*0320*/ 	.word	0x0000f440


	//   ....[65]....
        /*0324*/ 	.word	0x0000f510


	//   ....[66]....
        /*0328*/ 	.word	0x0000f5a0


	//   ....[67]....
        /*032c*/ 	.word	0x0000f670


	//   ....[68]....
        /*0330*/ 	.word	0x0000f700


	//   ....[69]....
        /*0334*/ 	.word	0x0000f7d0


	//   ....[70]....
        /*0338*/ 	.word	0x0000f850


	//   ....[71]....
        /*033c*/ 	.word	0x0000f910


	//   ....[72]....
        /*0340*/ 	.word	0x0000fd10


	//----- nvinfo : EIATTR_REG_RECONFIG
	.align		4
.L_501:
        /*0344*/ 	.byte	0x01, 0x54
	.zero		2


	//----- nvinfo : EIATTR_SYSCALL_OFFSETS
	.align		4
        /*0348*/ 	.byte	0x04, 0x46
        /*034a*/ 	.short	(.L_503 - .L_502)


	//   ....[0]....
.L_502:
        /*034c*/ 	.word	0x00001300


	//   ....[1]....
        /*0350*/ 	.word	0x0000b380


	//   ....[2]....
        /*0354*/ 	.word	0x0000b4c0


	//   ....[3]....
        /*0358*/ 	.word	0x0000b5b0


	//   ....[4]....
        /*035c*/ 	.word	0x0000bce0


	//----- nvinfo : EIATTR_MBARRIER_INSTR_OFFSETS
	.align		4
.L_503:
        /*0360*/ 	.byte	0x04, 0x39
        /*0362*/ 	.short	(.L_505 - .L_504)


	//   ....[0]....
.L_504:
        /*0364*/ 	.word	0x00000250
        /*0368*/ 	.word	0x000000ff
        /*036c*/ 	.word	0x00034800
        /*0370*/ 	.short	0x0100
        /*0372*/ 	.byte	0x08
	.zero		1


	//   ....[1]....
        /*0374*/ 	.word	0x00000260
        /*0378*/ 	.word	0x000000ff
        /*037c*/ 	.word	0x00034820
        /*0380*/ 	.short	0x0100
        /*0382*/ 	.byte	0x08
	.zero		1


	//   ....[2]....
        /*0384*/ 	.word	0x00000350
        /*0388*/ 	.word	0x000000ff
        /*038c*/ 	.word	0x00034830
        /*0390*/ 	.short	0x0100
        /*0392*/ 	.byte	0x08
	.zero		1


	//   ....[3]....
        /*0394*/ 	.word	0x00000360
        /*0398*/ 	.word	0x000000ff
        /*039c*/ 	.word	0x00034840
        /*03a0*/ 	.short	0x0100
        /*03a2*/ 	.byte	0x08
	.zero		1


	//   ....[4]....
        /*03a4*/ 	.word	0x00000370
        /*03a8*/ 	.word	0x000000ff
        /*03ac*/ 	.word	0x00034838
        /*03b0*/ 	.short	0x0100
        /*03b2*/ 	.byte	0x08
	.zero		1


	//   ....[5]....
        /*03b4*/ 	.word	0x00000380
        /*03b8*/ 	.word	0x000000ff
        /*03bc*/ 	.word	0x00034848
        /*03c0*/ 	.short	0x0100
        /*03c2*/ 	.byte	0x08
	.zero		1


	//   ....[6]....
        /*03c4*/ 	.word	0x000004b0
        /*03c8*/ 	.word	0x000000ff
        /*03cc*/ 	.word	0x00034850
        /*03d0*/ 	.short	0x0100
        /*03d2*/ 	.byte	0x08
	.zero		1


	//   ....[7]....
        /*03d4*/ 	.word	0x000004c0
        /*03d8*/ 	.word	0x000000ff
        /*03dc*/ 	.word	0x00034860
        /*03e0*/ 	.short	0x0100
        /*03e2*/ 	.byte	0x08
	.zero		1


	//   ....[8]....
        /*03e4*/ 	.word	0x000004d0
        /*03e8*/ 	.word	0x000000ff
        /*03ec*/ 	.word	0x00034858
        /*03f0*/ 	.short	0x0100
        /*03f2*/ 	.byte	0x08
	.zero		1


	//   ....[9]....
        /*03f4*/ 	.word	0x000004e0
        /*03f8*/ 	.word	0x000000ff
        /*03fc*/ 	.word	0x00034868
        /*0400*/ 	.short	0x0100
        /*0402*/ 	.byte	0x08
	.zero		1


	//   ....[10]....
        /*0404*/ 	.word	0x000005d0
        /*0408*/ 	.word	0x000000ff
        /*040c*/ 	.word	0x00034870
        /*0410*/ 	.short	0x0100
        /*0412*/ 	.byte	0x06
	.zero		1


	//   ....[11]....
        /*0414*/ 	.word	0x000005e0
        /*0418*/ 	.word	0x000000ff
        /*041c*/ 	.word	0x00034880
        /*0420*/ 	.short	0x0100
        /*0422*/ 	.byte	0x06
	.zero		1


	//   ....[12]....
        /*0424*/ 	.word	0x000005f0
        /*0428*/ 	.word	0x000000ff
        /*042c*/ 	.word	0x00034878
        /*0430*/ 	.short	0x0100
        /*0432*/ 	.byte	0x06
	.zero		1


	//   ....[13]....
        /*0434*/ 	.word	0x00000600
        /*0438*/ 	.word	0x000000ff
        /*043c*/ 	.word	0x00034888
        /*0440*/ 	.short	0x0100
        /*0442*/ 	.byte	0x06
	.zero		1


	//   ....[14]....
        /*0444*/ 	.word	0x00000730
        /*0448*/ 	.word	0x000000ff
        /*044c*/ 	.word	0x00034890
        /*0450*/ 	.short	0x0100
        /*0452*/ 	.byte	0x08
	.zero		1


	//   ....[15]....
        /*0454*/ 	.word	0x00000740
        /*0458*/ 	.word	0x000000ff
        /*045c*/ 	.word	0x000348a0
        /*0460*/ 	.short	0x0100
        /*0462*/ 	.byte	0x08
	.zero		1


	//   ....[16]....
        /*0464*/ 	.word	0x00000750
        /*0468*/ 	.word	0x000000ff
        /*046c*/ 	.word	0x00034898
        /*0470*/ 	.short	0x0100
        /*0472*/ 	.byte	0x08
	.zero		1


	//   ....[17]....
        /*0474*/ 	.word	0x00000760
        /*0478*/ 	.word	0x000000ff
        /*047c*/ 	.word	0x000348a8
        /*0480*/ 	.short	0x0100
        /*0482*/ 	.byte	0x08
	.zero		1


	//   ....[18]....
        /*0484*/ 	.word	0x00000890
        /*0488*/ 	.word	0x000000ff
        /*048c*/ 	.word	0x000348b0
        /*0490*/ 	.short	0x0100
        /*0492*/ 	.byte	0x08
	.zero		1


	//   ....[19]....
        /*0494*/ 	.word	0x000008a0
        /*0498*/ 	.word	0x000000ff
        /*049c*/ 	.word	0x000348c0
        /*04a0*/ 	.short	0x0100
        /*04a2*/ 	.byte	0x08
	.zero		1


	//   ....[20]....
        /*04a4*/ 	.word	0x000008b0
        /*04a8*/ 	.word	0x000000ff
        /*04ac*/ 	.word	0x000348b8
        /*04b0*/ 	.short	0x0100
        /*04b2*/ 	.byte	0x08
	.zero		1


	//   ....[21]....
        /*04b4*/ 	.word	0x000008c0
        /*04b8*/ 	.word	0x000000ff
        /*04bc*/ 	.word	0x000348c8
        /*04c0*/ 	.short	0x0100
        /*04c2*/ 	.byte	0x08
	.zero		1


	//   ....[22]....
        /*04c4*/ 	.word	0x00001330
        /*04c8*/ 	.word	0x000000ff
        /*04cc*/ 	.word	0x00034800
        /*04d0*/ 	.short	0x010a
        /*04d2*/ 	.byte	0x24
	.zero		1


	//   ....[23]....
        /*04d4*/ 	.word	0x00001390
        /*04d8*/ 	.word	0x000000ff
        /*04dc*/ 	.word	0x00034830
        /*04e0*/ 	.short	0x010a
        /*04e2*/ 	.byte	0x24
	.zero		1


	//   ....[24]....
        /*04e4*/ 	.word	0x00001420
        /*04e8*/ 	.word	0x000000ff
        /*04ec*/ 	.word	0x00034830
        /*04f0*/ 	.short	0x010a
        /*04f2*/ 	.byte	0x24
	.zero		1


	//   ....[25]....
        /*04f4*/ 	.word	0x000033e0
        /*04f8*/ 	.word	0x00000005
        /*04fc*/ 	.word	0x00000000
        /*0500*/ 	.short	0x0101
        /*0502*/ 	.byte	0x3f
	.zero		1


	//   ....[26]....
        /*0504*/ 	.word	0x00003c20
        /*0508*/ 	.word	0x000000ff
        /*050c*/ 	.word	0x00034830
        /*0510*/ 	.short	0x010a
        /*0512*/ 	.byte	0x3c
	.zero		1


	//   ....[27]....
        /*0514*/ 	.word	0x00003c60
        /*0518*/ 	.word	0x000000ff
        /*051c*/ 	.word	0x00034830
        /*0520*/ 	.short	0x010a
        /*0522*/ 	.byte	0x3c
	.zero		1


	//   ....[28]....
        /*0524*/ 	.word	0x000044a0
        /*0528*/ 	.word	0x000000ff
        /*052c*/ 	.word	0x00034850
        /*0530*/ 	.short	0x010a
        /*0532*/ 	.byte	0x07
	.zero		1


	//   ....[29]....
        /*0534*/ 	.word	0x000044e0
        /*0538*/ 	.word	0x000000ff
        /*053c*/ 	.word	0x00034850
        /*0540*/ 	.short	0x010a
        /*0542*/ 	.byte	0x07
	.zero		1


	//   ....[30]....
        /*0544*/ 	.word	0x00006160
        /*0548*/ 	.word	0x0000000f
        /*054c*/ 	.word	0x00000000
        /*0550*/ 	.short	0x0101
        /*0552*/ 	.byte	0x3f
	.zero		1


	//   ....[31]....
        /*0554*/ 	.word	0x000061b0
        /*0558*/ 	.word	0x00000027
        /*055c*/ 	.word	0x00000000
        /*0560*/ 	.short	0x0101
        /*0562*/ 	.byte	0x3f
	.zero		1


	//   ....[32]....
        /*0564*/ 	.word	0x00006600
        /*0568*/ 	.word	0x000000ff
        /*056c*/ 	.word	0x00034830
        /*0570*/ 	.short	0x010a
        /*0572*/ 	.byte	0x27
	.zero		1


	//   ....[33]....
        /*0574*/ 	.word	0x00006640
        /*0578*/ 	.word	0x000000ff
        /*057c*/ 	.word	0x00034830
        /*0580*/ 	.short	0x010a
        /*0582*/ 	.byte	0x27
	.zero		1


	//   ....[34]....
        /*0584*/ 	.word	0x00006e80
        /*0588*/ 	.word	0x000000ff
        /*058c*/ 	.word	0x00034850
        /*0590*/ 	.short	0x010a
        /*0592*/ 	.byte	0x07
	.zero		1


	//   ....[35]....
        /*0594*/ 	.word	0x00006ec0
        /*0598*/ 	.word	0x000000ff
        /*059c*/ 	.word	0x00034850
        /*05a0*/ 	.short	0x010a
        /*05a2*/ 	.byte	0x07
	.zero		1


	//   ....[36]....
        /*05a4*/ 	.word	0x000084c0
        /*05a8*/ 	.word	0x00000013
        /*05ac*/ 	.word	0x00000000
        /*05b0*/ 	.short	0x0101
        /*05b2*/ 	.byte	0x3f
	.zero		1


	//   ....[37]....
        /*05b4*/ 	.word	0x00008570
        /*05b8*/ 	.word	0x00000013
        /*05bc*/ 	.word	0x00000000
        /*05c0*/ 	.short	0x0101
        /*05c2*/ 	.byte	0x3f
	.zero		1


	//   ....[38]....
        /*05c4*/ 	.word	0x00008a10
        /*05c8*/ 	.word	0x000000ff
        /*05cc*/ 	.word	0x00034850
        /*05d0*/ 	.short	0x010a
        /*05d2*/ 	.byte	0x05
	.zero		1


	//   ....[39]....
        /*05d4*/ 	.word	0x00008a50
        /*05d8*/ 	.word	0x000000ff
        /*05dc*/ 	.word	0x00034850
        /*05e0*/ 	.short	0x010a
        /*05e2*/ 	.byte	0x05
	.zero		1


	//   ....[40]....
        /*05e4*/ 	.word	0x00008f10
        /*05e8*/ 	.word	0x0000000a
        /*05ec*/ 	.word	0x00000000
        /*05f0*/ 	.short	0x0101
        /*05f2*/ 	.byte	0x3f
	.zero		1


	//   ....[41]....
        /*05f4*/ 	.word	0x00009b50
        /*05f8*/ 	.word	0x000000ff
        /*05fc*/ 	.word	0x00000000
        /*0600*/ 	.short	0x0101
        /*0602*/ 	.byte	0x04
	.zero		1


	//   ....[42]....
        /*0604*/ 	.word	0x0000b900
        /*0608*/ 	.word	0x000000ff
        /*060c*/ 	.word	0x00034840
        /*0610*/ 	.short	0x010a
        /*0612*/ 	.byte	0x26
	.zero		1


	//   ....[43]....
        /*0614*/ 	.word	0x0000c6b0
        /*0618*/ 	.word	0x000000ff
        /*061c*/ 	.word	0x00034800
        /*0620*/ 	.short	0x0107
        /*0622*/ 	.byte	0x26
	.zero		1


	//   ....[44]....
        /*0624*/ 	.word	0x0000c720
        /*0628*/ 	.word	0x000000ff
        /*062c*/ 	.word	0x00034800
        /*0630*/ 	.short	0x0101
        /*0632*/ 	.byte	0x26
	.zero		1


	//   ....[45]....
        /*0634*/ 	.word	0x0000c740
        /*0638*/ 	.word	0x000000ff
        /*063c*/ 	.word	0x00034820
        /*0640*/ 	.short	0x010a
        /*0642*/ 	.byte	0x26
	.zero		1


	//   ....[46]....
        /*0644*/ 	.word	0x0000cb20
        /*0648*/ 	.word	0x000000ff
        /*064c*/ 	.word	0x00034848
        /*0650*/ 	.short	0x010a
        /*0652*/ 	.byte	0x26
	.zero		1


	//   ....[47]....
        /*0654*/ 	.word	0x0000cec0
        /*0658*/ 	.word	0x000000ff
        /*065c*/ 	.word	0x00034860
        /*0660*/ 	.short	0x010a
        /*0662*/ 	.byte	0x26
	.zero		1


	//   ....[48]....
        /*0664*/ 	.word	0x0000d3c0
        /*0668*/ 	.word	0x000000ff
        /*066c*/ 	.word	0x00034840
        /*0670*/ 	.short	0x010a
        /*0672*/ 	.byte	0x26
	.zero		1


	//   ....[49]....
        /*0674*/ 	.word	0x0000d770
        /*0678*/ 	.word	0x000000ff
        /*067c*/ 	.word	0x00034868
        /*0680*/ 	.short	0x010a
        /*0682*/ 	.byte	0x26
	.zero		1


	//   ....[50]....
        /*0684*/ 	.word	0x0000dcc0
        /*0688*/ 	.word	0x000000ff
        /*068c*/ 	.word	0x00034848
        /*0690*/ 	.short	0x010a
        /*0692*/ 	.byte	0x26
	.zero		1


	//   ....[51]....
        /*0694*/ 	.word	0x0000e050
        /*0698*/ 	.word	0x000000ff
        /*069c*/ 	.word	0x00034860
        /*06a0*/ 	.short	0x010a
        /*06a2*/ 	.byte	0x26
	.zero		1


	//   ....[52]....
        /*06a4*/ 	.word	0x0000e3f0
        /*06a8*/ 	.word	0x00000003
        /*06ac*/ 	.word	0x00034860
        /*06b0*/ 	.short	0x010a
        /*06b2*/ 	.byte	0x3f
	.zero		1


	//   ....[53]....
        /*06b4*/ 	.word	0x0000e780
        /*06b8*/ 	.word	0x00000002
        /*06bc*/ 	.word	0x00034820
        /*06c0*/ 	.short	0x010a
        /*06c2*/ 	.byte	0x3f
	.zero		1


	//   ....[54]....
        /*06c4*/ 	.word	0x0000e900
        /*06c8*/ 	.word	0x00000006
        /*06cc*/ 	.word	0x00000000
        /*06d0*/ 	.short	0x010a
        /*06d2*/ 	.byte	0x3f
	.zero		1


	//   ....[55]....
        /*06d4*/ 	.word	0x0000e970
        /*06d8*/ 	.word	0x00000003
        /*06dc*/ 	.word	0x00000000
        /*06e0*/ 	.short	0x010a
        /*06e2*/ 	.byte	0x3f
	.zero		1


	//   ....[56]....
        /*06e4*/ 	.word	0x0000e9d0
        /*06e8*/ 	.word	0x00000000
        /*06ec*/ 	.word	0x00000000
        /*06f0*/ 	.short	0x010a
        /*06f2*/ 	.byte	0x3f
	.zero		1


	//   ....[57]....
        /*06f4*/ 	.word	0x0000ea00
        /*06f8*/ 	.word	0x00000003
        /*06fc*/ 	.word	0x00000000
        /*0700*/ 	.short	0x010a
        /*0702*/ 	.byte	0x3f
	.zero		1


	//   ....[58]....
        /*0704*/ 	.word	0x0000ea70
        /*0708*/ 	.word	0x00000003
        /*070c*/ 	.word	0x00034800
        /*0710*/ 	.short	0x010a
        /*0712*/ 	.byte	0x3f
	.zero		1


	//   ....[59]....
        /*0714*/ 	.word	0x0000ead0
        /*0718*/ 	.word	0x00000003
        /*071c*/ 	.word	0x00034830
        /*0720*/ 	.short	0x010a
        /*0722*/ 	.byte	0x3f
	.zero		1


	//   ....[60]....
        /*0724*/ 	.word	0x0000eb30
        /*0728*/ 	.word	0x00000015
        /*072c*/ 	.word	0x00034830
        /*0730*/ 	.short	0x010a
        /*0732*/ 	.byte	0x3f
	.zero		1


	//   ....[61]....
        /*0734*/ 	.word	0x0000eb90
        /*0738*/ 	.word	0x00000003
        /*073c*/ 	.word	0x00034850
        /*0740*/ 	.short	0x010a
        /*0742*/ 	.byte	0x3f
	.zero		1


	//   ....[62]....
        /*0744*/ 	.word	0x0000ebf0
        /*0748*/ 	.word	0x0000000f
        /*074c*/ 	.word	0x00034830
        /*0750*/ 	.short	0x010a
        /*0752*/ 	.byte	0x3f
	.zero		1


	//   ....[63]....
        /*0754*/ 	.word	0x0000ec50
        /*0758*/ 	.word	0x00000003
        /*075c*/ 	.word	0x00034850
        /*0760*/ 	.short	0x010a
        /*0762*/ 	.byte	0x3f
	.zero		1


	//   ....[64]....
        /*0764*/ 	.word	0x0000ecb0
        /*0768*/ 	.word	0x00000002
        /*076c*/ 	.word	0x00034850
        /*0770*/ 	.short	0x010a
        /*0772*/ 	.byte	0x3f
	.zero		1


	//   ....[65]....
        /*0774*/ 	.word	0x0000ee10
        /*0778*/ 	.word	0x00000003
        /*077c*/ 	.word	0x00034840
        /*0780*/ 	.short	0x010a
        /*0782*/ 	.byte	0x3f
	.zero		1


	//   ....[66]....
        /*0784*/ 	.word	0x0000f950
        /*0788*/ 	.word	0x00000003
        /*078c*/ 	.word	0x00034820
        /*0790*/ 	.short	0x010a
        /*0792*/ 	.byte	0x3f
	.zero		1


	//   ....[67]....
        /*0794*/ 	.word	0x0000f9b0
        /*0798*/ 	.word	0x00000003
        /*079c*/ 	.word	0x00034848
        /*07a0*/ 	.short	0x010a
        /*07a2*/ 	.byte	0x3f
	.zero		1


	//   ....[68]....
        /*07a4*/ 	.word	0x0000fa10
        /*07a8*/ 	.word	0x00000003
        /*07ac*/ 	.word	0x00034860
        /*07b0*/ 	.short	0x010a
        /*07b2*/ 	.byte	0x3f
	.zero		1


	//   ....[69]....
        /*07b4*/ 	.word	0x0000fa70
        /*07b8*/ 	.word	0x00000003
        /*07bc*/ 	.word	0x00034840
        /*07c0*/ 	.short	0x010a
        /*07c2*/ 	.byte	0x3f
	.zero		1


	//   ....[70]....
        /*07c4*/ 	.word	0x0000fad0
        /*07c8*/ 	.word	0x00000003
        /*07cc*/ 	.word	0x00034868
        /*07d0*/ 	.short	0x010a
        /*07d2*/ 	.byte	0x3f
	.zero		1


	//   ....[71]....
        /*07d4*/ 	.word	0x0000fb30
        /*07d8*/ 	.word	0x00000003
        /*07dc*/ 	.word	0x00034848
        /*07e0*/ 	.short	0x010a
        /*07e2*/ 	.byte	0x3f
	.zero		1


	//   ....[72]....
        /*07e4*/ 	.word	0x0000fb90
        /*07e8*/ 	.word	0x00000003
        /*07ec*/ 	.word	0x00034860
        /*07f0*/ 	.short	0x010a
        /*07f2*/ 	.byte	0x3f
	.zero		1


	//   ....[73]....
        /*07f4*/ 	.word	0x0000fbe0
        /*07f8*/ 	.word	0x00000003
        /*07fc*/ 	.word	0x00034860
        /*0800*/ 	.short	0x010a
        /*0802*/ 	.byte	0x3f
	.zero		1


	//   ....[74]....
        /*0804*/ 	.word	0x0000fc30
        /*0808*/ 	.word	0x00000002
        /*080c*/ 	.word	0x00034820
        /*0810*/ 	.short	0x010a
        /*0812*/ 	.byte	0x3f
	.zero		1


	//   ....[75]....
        /*0814*/ 	.word	0x0000fdd0
        /*0818*/ 	.word	0x00000006
        /*081c*/ 	.word	0x00000000
        /*0820*/ 	.short	0x010a
        /*0822*/ 	.byte	0x3f
	.zero		1


	//   ....[76]....
        /*0824*/ 	.word	0x0000fe20
        /*0828*/ 	.word	0x00000003
        /*082c*/ 	.word	0x00000000
        /*0830*/ 	.short	0x010a
        /*0832*/ 	.byte	0x3f
	.zero		1


	//   ....[77]....
        /*0834*/ 	.word	0x0000fe70
        /*0838*/ 	.word	0x00000000
        /*083c*/ 	.word	0x00000000
        /*0840*/ 	.short	0x010a
        /*0842*/ 	.byte	0x3f
	.zero		1


	//----- nvinfo : EIATTR_NUM_MBARRIERS
	.align		4
.L_505:
        /*0844*/ 	.byte	0x03, 0x38
        /*0846*/ 	.short	0x0016


	//----- nvinfo : EIATTR_EXIT_INSTR_OFFSETS
	.align		4
        /*0848*/ 	.byte	0x04, 0x1c
        /*084a*/ 	.short	(.L_507 - .L_506)


	//   ....[0]....
.L_506:
        /*084c*/ 	.word	0x0000ea50


	//----- nvinfo : EIATTR_MAX_THREADS
	.align		4
.L_507:
        /*0850*/ 	.byte	0x04, 0x05
        /*0852*/ 	.short	(.L_509 - .L_508)
.L_508:
        /*0854*/ 	.word	0x00000180
        /*0858*/ 	.word	0x00000001
        /*085c*/ 	.word	0x00000001


	//----- nvinfo : EIATTR_CRS_STACK_SIZE
	.align		4
.L_509:
        /*0860*/ 	.byte	0x04, 0x1e
        /*0862*/ 	.short	(.L_511 - .L_510)
.L_510:
        /*0864*/ 	.word	0x00000000


	//----- nvinfo : EIATTR_CBANK_PARAM_SIZE
	.align		4
.L_511:
        /*0868*/ 	.byte	0x03, 0x19
        /*086a*/ 	.short	0x0a70


	//----- nvinfo : EIATTR_PARAM_CBANK
	.align		4
        /*086c*/ 	.byte	0x04, 0x0a
        /*086e*/ 	.short	(.L_513 - .L_512)
	.align		4
.L_512:
        /*0870*/ 	.word	index@(.nv.constant0._ZN7cutlass13device_kernelIN5flash11enable_sm90INS1_16FlashAttnFwdSm90INS1_25CollectiveMainloopFwdSm90ILi2EN4cute5tupleIJNS5_1CILi1EEES8_S8_EEENS6_IJNS7_ILi128EEESA_NS7_ILi192EEEEEELi128ENS_6half_tEfNS_4arch4Sm90ELb1ELb0ELb0ELb0ELb0ELb0ELb0ELb1ELb1ELb1ELb1ELb0EEENS1_21CollectiveEpilogueFwdINS6_IJSA_SA_SA_EEES9_SD_SF_Li256ELb0ELb1ELb1ELb0EEENS1_19SingleTileSchedulerILb0ELb1ELb1ELi128EEEEEEEEEvNT_6ParamsE)
        /*0874*/ 	.short	0x0210
        /*0876*/ 	.short	0x0a70


	//----- nvinfo : EIATTR_SW_WAR
	.align		4
.L_513:
        /*0878*/ 	.byte	0x04, 0x36
        /*087a*/ 	.short	(.L_515 - .L_514)
.L_514:
        /*087c*/ 	.word	0x00000008
.L_515:


//--------------------- .nv.info._ZN7cutlass13device_kernelIN5flash11enable_sm90INS1_16FlashAttnFwdSm90INS1_25CollectiveMainloopFwdSm90ILi2EN4cute5tupleIJNS5_1CILi1EEES8_S8_EEENS6_IJNS7_ILi128EEESA_NS7_ILi192EEEEEELi128ENS_6half_tEfNS_4arch4Sm90ELb1ELb0ELb0ELb1ELb0ELb0ELb0ELb1ELb1ELb1ELb1ELb0EEENS1_21CollectiveEpilogueFwdINS6_IJSA_SA_SA_EEES9_SD_SF_Li256ELb1ELb1ELb1ELb0EEENS1_36VarlenDynamicPersistentTileSchedulerILi128ELi128ELi256ELi128ELb1ELb1ELb1ELb1ELb1ELb1EEEEEEEEEvNT_6ParamsE --------------------------
	.section	.nv.info._ZN7cutlass13device_kernelIN5flash11enable_sm90INS1_16FlashAttnFwdSm90INS1_25CollectiveMainloopFwdSm90ILi2EN4cute5tupleIJNS5_1CILi1EEES8_S8_EEENS6_IJNS7_ILi128EEESA_NS7_ILi192EEEEEELi128ENS_6half_tEfNS_4arch4Sm90ELb1ELb0ELb0ELb1ELb0ELb0ELb0ELb1ELb1ELb1ELb1ELb0EEENS1_21CollectiveEpilogueFwdINS6_IJSA_SA_SA_EEES9_SD_SF_Li256ELb1ELb1ELb1ELb0EEENS1_36VarlenDynamicPersistentTileSchedulerILi128ELi128ELi256ELi128ELb1ELb1ELb1ELb1ELb1ELb1EEEEEEEEEvNT_6ParamsE,"",@"SHT_CUDA_INFO"
	.sectionflags	@""
	.align	4


	//----- nvinfo : EIATTR_CUDA_API_VERSION
	.align		4
        /*0000*/ 	.byte	0x04, 0x37
        /*0002*/ 	.short	(.L_517 - .L_516)
.L_516:
        /*0004*/ 	.word	0x00000082


	//----- nvinfo : EIATTR_KPARAM_INFO
	.align		4
.L_517:
        /*0008*/ 	.byte	0x04, 0x17
        /*000a*/ 	.short	(.L_519 - .L_518)
.L_518:
        /*000c*/ 	.word	0x00000000
        /*0010*/ 	.short	0x0000
        /*0012*/ 	.short	0x0070
        /*0014*/ 	.byte	0x00, 0xf0, 0x01, 0x2a


	//----- nvinfo : EIATTR_SPARSE_MMA_MASK
	.align		4
.L_519:
        /*0018*/ 	.byte	0x03, 0x50
        /*001a*/ 	.short	0x0000


	//----- nvinfo : EIATTR_MAXREG_COUNT
	.align		4
        /*001c*/ 	.byte	0x03, 0x1b
        /*001e*/ 	.short	0x00a8


	//----- nvinfo : EIATTR_NUM_BARRIERS
	.align		4
        /*0020*/ 	.byte	0x02, 0x4c
        /*0022*/ 	.byte	0x09
	.zero		1


	//----- nvinfo : EIATTR_EXTERNS
	.align		4
        /*0024*/ 	.byte	0x04, 0x0f
        /*0026*/ 	.short	(.L_521 - .L_520)


	//   ....[0]....
	.align		4
.L_520:
        /*0028*/ 	.word	index@(__assertfail)


	//----- nvinfo : EIATTR_ANNOTATIONS
	.align		4
.L_521:
        /*002c*/ 	.byte	0x04, 0x55
        /*002e*/ 	.short	(.L_523 - .L_522)


	//   ....[0]....
.L_522:
        /* <DEDUP_REMOVED lines=73> */


	//----- nvinfo : EIATTR_MERCURY_ISA_VERSION
	.align		4
.L_523:
        /*04a8*/ 	.byte	0x03, 0x5f
        /*04aa*/ 	.short	0x0101


	//----- nvinfo : EIATTR_UNUSED_LOAD_BYTE_OFFSET
	.align		4
        /*04ac*/ 	.byte	0x04, 0x44
        /*04ae*/ 	.short	(.L_525 - .L_524)


	//   ....[0]....
.L_524:
        /*04b0*/ 	.word	0x000009f0
        /*04b4*/ 	.word	0x0000fff0


	//   ....[1]....
        /*04b8*/ 	.word	0x00009950
        /*04bc*/ 	.word	0x0000fff0


	//----- nvinfo : EIATTR_INT_WARP_WIDE_INSTR_OFFSETS
	.align		4
.L_525:
        /*04c0*/ 	.byte	0x04, 0x31
        /*04c2*/ 	.short	(.L_527 - .L_526)


	//   ....[0]....
.L_526:
        /*04c4*/ 	.word	0x00000120


	//   ....[1]....
        /*04c8*/ 	.word	0x00000160


	//   ....[2]....
        /*04cc*/ 	.word	0x00000220


	//   ....[3]....
        /*04d0*/ 	.word	0x0000e110


	//   ....[4]....
        /*04d4*/ 	.word	0x0000e1a0


	//   ....[5]....
        /*04d8*/ 	.word	0x00011c20


	//   ....[6]....
        /*04dc*/ 	.word	0x00011c80


	//----- nvinfo : EIATTR_COOP_GROUP_MASK_REGIDS
	.align		4
.L_527:
        /*04e0*/ 	.byte	0x04, 0x29
        /*04e2*/ 	.short	(.L_529 - .L_528)


	//   ....[0]....
.L_528:
        /*04e4*/ 	.word	0xffffffff


	//   ....[1]....
        /*04e8*/ 	.word	0xffffffff


	//   ....[2]....
        /*04ec*/ 	.word	0xffffffff


	//   ....[3]....
        /*04f0*/ 	.word	0xffffffff


	//   ....[4]....
        /*04f4*/ 	.word	0xffffffff


	//   ....[5]....
        /*04f8*/ 	.word	0xffffffff


	//   ....[6]....
        /*04fc*/ 	.word	0xffffffff


	//   ....[7]....
        /*0500*/ 	.word	0xffffffff


	//   ....[8]....
        /*0504*/ 	.word	0xffffffff


	//   ....[9]....
        /*0508*/ 	.word	0xffffffff


	//   ....[10]....
        /*050c*/ 	.word	0xffffffff


	//   ....[11]....
        /*0510*/ 	.word	0xffffffff


	//   ....[12]....
        /*0514*/ 	.word	0xffffffff


	//   ....[13]....
        /*0518*/ 	.word	0xffffffff


	//   ....[14]....
        /*051c*/ 	.word	0xffffffff


	//   ....[15]....
        /*0520*/ 	.word	0xffffffff


	//   ....[16]....
        /*0524*/ 	.word	0xffffffff


	//   ....[17]....
        /*0528*/ 	.word	0xffffffff


	//   ....[18]....
        /*052c*/ 	.word	0xffffffff


	//   ....[19]....
        /*0530*/ 	.word	0xffffffff


	//   ....[20]....
        /*0534*/ 	.word	0xffffffff


	//   ....[21]....
        /*0538*/ 	.word	0xffffffff


	//   ....[22]....
        /*053c*/ 	.word	0xffffffff


	//   ....[23]....
        /*0540*/ 	.word	0xffffffff


	//   ....[24]....
        /*0544*/ 	.word	0xffffffff


	//   ....[25]....
        /*0548*/ 	.word	0xffffffff


	//   ....[26]....
        /*054c*/ 	.word	0xffffffff


	//   ....[27]....
        /*0550*/ 	.word	0xffffffff


	//   ....[28]....
        /*0554*/ 	.word	0xffffffff


	//   ....[29]....
        /*0558*/ 	.word	0xffffffff


	//   ....[30]....
        /*055c*/ 	.word	0xffffffff


	//   ....[31]....
        /*0560*/ 	.word	0xffffffff


	//   ....[32]....
        /*0564*/ 	.word	0xffffffff


	//   ....[33]....
        /*0568*/ 	.word	0xffffffff


	//   ....[34]....
        /*056c*/ 	.word	0xffffffff


	//   ....[35]....
        /*0570*/ 	.word	0xffffffff


	//   ....[36]....
        /*0574*/ 	.word	0xffffffff


	//   ....[37]....
        /*0578*/ 	.word	0xffffffff


	//   ....[38]....
        /*057c*/ 	.word	0xffffffff


	//   ....[39]....
        /*0580*/ 	.word	0xffffffff


	//   ....[40]....
        /*0584*/ 	.word	0xffffffff


	//   ....[41]....
        /*0588*/ 	.word	0xffffffff


	//   ....[42]....
        /*058c*/ 	.word	0xffffffff


	//   ....[43]....
        /*0590*/ 	.word	0xffffffff


	//   ....[44]....
        /*0594*/ 	.word	0xffffffff


	//   ....[45]....
        /*0598*/ 	.word	0xffffffff


	//   ....[46]....
        /*059c*/ 	.word	0xffffffff


	//   ....[47]....
        /*05a0*/ 	.word	0xffffffff


	//   ....[48]....
        /*05a4*/ 	.word	0xffffffff


	//   ....[49]....
        /*05a8*/ 	.word	0xffffffff


	//   ....[50]....
        /*05ac*/ 	.word	0xffffffff


	//   ....[51]....
        /*05b0*/ 	.word	0xffffffff


	//   ....[52]....
        /*05b4*/ 	.word	0xffffffff


	//   ....[53]....
        /*05b8*/ 	.word	0xffffffff


	//   ....[54]....
        /*05bc*/ 	.word	0xffffffff


	//   ....[55]....
        /*05c0*/ 	.word	0xffffffff


	//   ....[56]....
        /*05c4*/ 	.word	0xffffffff


	//   ....[57]....
        /*05c8*/ 	.word	0xffffffff


	//   ....[58]....
        /*05cc*/ 	.word	0xffffffff


	//   ....[59]....
        /*05d0*/ 	.word	0xffffffff


	//   ....[60]....
        /*05d4*/ 	.word	0xffffffff


	//   ....[61]....
        /*05d8*/ 	.word	0xffffffff


	//   ....[62]....
        /*05dc*/ 	.word	0xffffffff


	//   ....[63]....
        /*05e0*/ 	.word	0xffffffff


	//   ....[64]....
        /*05e4*/ 	.word	0xffffffff


	//   ....[65]....
        /*05e8*/ 	.word	0xffffffff


	//   ....[66]....
        /*05ec*/ 	.word	0xffffffff


	//   ....[67]....
        /*05f0*/ 	.word	0xffffffff


	//   ....[68]....
        /*05f4*/ 	.word	0xffffffff


	//   ....[69]....
        /*05f8*/ 	.word	0xffffffff


	//   ....[70]....
        /*05fc*/ 	.word	0xffffffff


	//   ....[71]....
        /*0600*/ 	.word	0xffffffff


	//   ....[72]....
        /*0604*/ 	.word	0xffffffff


	//   ....[73]....
        /*0608*/ 	.word	0xffffffff


	//   ....[74]....
        /*060c*/ 	.word	0xffffffff


	//   ....[75]....
        /*0610*/ 	.word	0xffffffff


	//   ....[76]....
        /*0614*/ 	.word	0xffffffff


	//   ....[77]....
        /*0618*/ 	.word	0xffffffff


	//   ....[78]....
        /*061c*/ 	.word	0xffffffff


	//   ....[79]....
        /*0620*/ 	.word	0xffffffff


	//   ....[80]....
        /*0624*/ 	.word	0xffffffff


	//   ....[81]....
        /*0628*/ 	.word	0xffffffff


	//   ....[82]....
        /*062c*/ 	.word	0xffffffff


	//   ....[83]....
        /*0630*/ 	.word	0xffffffff


	//   ....[84]....
        /*0634*/ 	.word	0xffffffff


	//   ....[85]....
        /*0638*/ 	.word	0xffffffff


	//   ....[86]....
        /*063c*/ 	.word	0xffffffff


	//   ....[87]....
        /*0640*/ 	.word	0xffffffff


	//   ....[88]....
        /*0644*/ 	.word	0xffffffff


	//   ....[89]....
        /*0648*/ 	.word	0xffffffff


	//   ....[90]....
        /*064c*/ 	.word	0xffffffff


	//   ....[91]....
        /*0650*/ 	.word	0xffffffff


	//   ....[92]....
        /*0654*/ 	.word	0xffffffff


	//   ....[93]....
        /*0658*/ 	.word	0xffffffff


	//   ....[94]....
        /*065c*/ 	.word	0xffffffff


	//   ....[95]....
        /*0660*/ 	.word	0xffffffff


	//   ....[96]....
        /*0664*/ 	.word	0xffffffff


	//   ....[97]....
        /*0668*/ 	.word	0xffffffff


	//   ....[98]....
        /*066c*/ 	.word	0xffffffff


	//   ....[99]....
        /*0670*/ 	.word	0xffffffff


	//   ....[100]....
        /*0674*/ 	.word	0xffffffff


	//   ....[101]....
        /*0678*/ 	.word	0xffffffff


	//   ....[102]....
        /*067c*/ 	.word	0xffffffff


	//   ....[103]....
        /*0680*/ 	.word	0xffffffff


	//   ....[104]....
        /*0684*/ 	.word	0xffffffff


	//   ....[105]....
        /*0688*/ 	.word	0x0500000f


	//   ....[106]....
        /*068c*/ 	.word	0x0500000f


	//   ....[107]....
        /*0690*/ 	.word	0x0500000f


	//   ....[108]....
        /*0694*/ 	.word	0x0500000f


	//   ....[109]....
        /*0698*/ 	.word	0x0500000f


	//   ....[110]....
        /*069c*/ 	.word	0x0500000f


	//   ....[111]....
        /*06a0*/ 	.word	0x0500000f


	//   ....[112]....
        /*06a4*/ 	.word	0x0500000f


	//   ....[113]....
        /*06a8*/ 	.word	0x0500000f


	//   ....[114]....
        /*06ac*/ 	.word	0x0500000f


	//   ....[115]....
        /*06b0*/ 	.word	0x0500000f


	//   ....[116]....
        /*06b4*/ 	.word	0x0500000f


	//   ....[117]....
        /*06b8*/ 	.word	0x0500000f


	//   ....[118]....
        /*06bc*/ 	.word	0x0500000f


	//   ....[119]....
        /*06c0*/ 	.word	0x0500000f


	//   ....[120]....
        /*06c4*/ 	.word	0x0500000f


	//   ....[121]....
        /*06c8*/ 	.word	0x0500000f


	//   ....[122]....
        /*06cc*/ 	.word	0x0500000f


	//   ....[123]....
        /*06d0*/ 	.word	0x0500000f


	//   ....[124]....
        /*06d4*/ 	.word	0x0500000f


	//   ....[125]....
        /*06d8*/ 	.word	0x0500000f


	//   ....[126]....
        /*06dc*/ 	.word	0x0500000f


	//   ....[127]....
        /*06e0*/ 	.word	0x0500000f


	//   ....[128]....
        /*06e4*/ 	.word	0x0500000f


	//   ....[129]....
        /*06e8*/ 	.word	0x0500000f


	//   ....[130]....
        /*06ec*/ 	.word	0x0500000f


	//   ....[131]....
        /*06f0*/ 	.word	0x0500000f


	//   ....[132]....
        /*06f4*/ 	.word	0x0500000f


	//   ....[133]....
        /*06f8*/ 	.word	0x0500000f


	//   ....[134]....
        /*06fc*/ 	.word	0x0500000f


	//   ....[135]....
        /*0700*/ 	.word	0x0500000f


	//   ....[136]....
        /*0704*/ 	.word	0x0500000f


	//   ....[137]....
        /*0708*/ 	.word	0x0500000f


	//   ....[138]....
        /*070c*/ 	.word	0x0500000f


	//   ....[139]....
        /*0710*/ 	.word	0x0500000f


	//   ....[140]....
        /*0714*/ 	.word	0x0500000f


	//----- nvinfo : EIATTR_COOP_GROUP_INSTR_OFFSETS
	.align		4
.L_529:
        /*0718*/ 	.byte	0x04, 0x28
        /*071a*/ 	.short	(.L_531 - .L_530)


	//   ....[0]....
.L_530:
        /*071c*/ 	.word	0x00000060


	//   ....[1]....
        /*0720*/ 	.word	0x00000130


	//   ....[2]....
        /*0724*/ 	.word	0x00000230


	//   ....[3]....
        /*0728*/ 	.word	0x000003a0


	//   ....[4]....
        /*072c*/ 	.word	0x00000500


	//   ....[5]....
        /*0730*/ 	.word	0x00000620


	//   ....[6]....
        /*0734*/ 	.word	0x00000780


	//   ....[7]....
        /*0738*/ 	.word	0x00001900


	//   ....[8]....
        /*073c*/ 	.word	0x00002160


	//   ....[9]....
        /*0740*/ 	.word	0x00002a10


	//   ....[10]....
        /*0744*/ 	.word	0x00002a20


	//   ....[11]....
        /*0748*/ 	.word	0x00002a80


	//   ....[12]....
        /*074c*/ 	.word	0x00003420


	//   ....[13]....
        /*0750*/ 	.word	0x000034a0


	//   ....[14]....
        /*0754*/ 	.word	0x00004bb0


	//   ....[15]....
        /*0758*/ 	.word	0x00004bd0


	//   ....[16]....
        /*075c*/ 	.word	0x00005600


	//   ....[17]....
        /*0760*/ 	.word	0x00005640


	//   ....[18]....
        /*0764*/ 	.word	0x00005dd0


	//   ....[19]....
        /*0768*/ 	.word	0x00005e80


	//   ....[20]....
        /*076c*/ 	.word	0x00007750


	//   ....[21]....
        /*0770*/ 	.word	0x00007780


	//   ....[22]....
        /*0774*/ 	.word	0x00007ea0


	//   ....[23]....
        /*0778*/ 	.word	0x00007ef0


	//   ....[24]....
        /*077c*/ 	.word	0x00009020


	//   ....[25]....
        /*0780*/ 	.word	0x00009050


	//   ....[26]....
        /*0784*/ 	.word	0x00009150


	//   ....[27]....
        /*0788*/ 	.word	0x00009170


	//   ....[28]....
        /*078c*/ 	.word	0x0000a3b0


	//   ....[29]....
        /*0790*/ 	.word	0x0000a3f0


	//   ....[30]....
        /*0794*/ 	.word	0x0000a410


	//   ....[31]....
        /*0798*/ 	.word	0x0000a440


	//   ....[32]....
        /*079c*/ 	.word	0x0000aac0


	//   ....[33]....
        /*07a0*/ 	.word	0x0000aaf0


	//   ....[34]....
        /*07a4*/ 	.word	0x0000abb0


	//   ....[35]....
        /*07a8*/ 	.word	0x0000abd0


	//   ....[36]....
        /*07ac*/ 	.word	0x0000ac90


	//   ....[37]....
        /*07b0*/ 	.word	0x0000acb0


	//   ....[38]....
        /*07b4*/ 	.word	0x0000ad80


	//   ....[39]....
        /*07b8*/ 	.word	0x0000ada0


	//   ....[40]....
        /*07bc*/ 	.word	0x0000b130


	//   ....[41]....
        /*07c0*/ 	.word	0x0000b140


	//   ....[42]....
        /*07c4*/ 	.word	0x0000b580


	//   ....[43]....
        /*07c8*/ 	.word	0x0000b590


	//   ....[44]....
        /*07cc*/ 	.word	0x0000c1c0


	//   ....[45]....
        /*07d0*/ 	.word	0x0000c1d0


	//   ....[46]....
        /*07d4*/ 	.word	0x0000c290


	//   ....[47]....
        /*07d8*/ 	.word	0x0000c2b0


	//   ....[48]....
        /*07dc*/ 	.word	0x0000c370


	//   ....[49]....
        /*07e0*/ 	.word	0x0000c390


	//   ....[50]....
        /*07e4*/ 	.word	0x0000c460


	//   ....[51]....
        /*07e8*/ 	.word	0x0000c480


	//   ....[52]....
        /*07ec*/ 	.word	0x0000c5c0


	//   ....[53]....
        /*07f0*/ 	.word	0x0000c7f0


	//   ....[54]....
        /*07f4*/ 	.word	0x0000c820


	//   ....[55]....
        /*07f8*/ 	.word	0x0000c850


	//   ....[56]....
        /*07fc*/ 	.word	0x0000c880


	//   ....[57]....
        /*0800*/ 	.word	0x0000c8b0


	//   ....[58]....
        /*0804*/ 	.word	0x0000c8e0


	//   ....[59]....
        /*0808*/ 	.word	0x0000ca80


	//   ....[60]....
        /*080c*/ 	.word	0x0000cab0


	//   ....[61]....
        /*0810*/ 	.word	0x0000cae0


	//   ....[62]....
        /*0814*/ 	.word	0x0000cb10


	//   ....[63]....
        /*0818*/ 	.word	0x0000cb40


	//   ....[64]....
        /*081c*/ 	.word	0x0000cb70


	//   ....[65]....
        /*0820*/ 	.word	0x0000cc10


	//   ....[66]....
        /*0824*/ 	.word	0x0000cc40


	//   ....[67]....
        /*0828*/ 	.word	0x0000cc50


	//   ....[68]....
        /*082c*/ 	.word	0x0000cc80


	//   ....[69]....
        /*0830*/ 	.word	0x0000e6f0


	//   ....[70]....
        /*0834*/ 	.word	0x0000f2f0


	//   ....[71]....
        /*0838*/ 	.word	0x0000f320


	//   ....[72]....
        /*083c*/ 	.word	0x0000f340


	//   ....[73]....
        /*0840*/ 	.word	0x0000f360


	//   ....[74]....
        /*0844*/ 	.word	0x0000f440


	//   ....[75]....
        /*0848*/ 	.word	0x0000f4a0


	//   ....[76]....
        /*084c*/ 	.word	0x0000f540


	//   ....[77]....
        /*0850*/ 	.word	0x0000f550


	//   ....[78]....
        /*0854*/ 	.word	0x0000f5f0


	//   ....[79]....
        /*0858*/ 	.word	0x0000f600


	//   ....[80]....
        /*085c*/ 	.word	0x0000f6a0


	//   ....[81]....
        /*0860*/ 	.word	0x0000f6b0


	//   ....[82]....
        /*0864*/ 	.word	0x0000f730


	//   ....[83]....
        /*0868*/ 	.word	0x0000f760


	//   ....[84]....
        /*086c*/ 	.word	0x0000f7b0


	//   ....[85]....
        /*0870*/ 	.word	0x0000f7f0


	//   ....[86]....
        /*0874*/ 	.word	0x00012350


	//   ....[87]....
        /*0878*/ 	.word	0x00012380


	//   ....[88]....
        /*087c*/ 	.word	0x000123d0


	//   ....[89]....
        /*0880*/ 	.word	0x00012410


	//   ....[90]....
        /*0884*/ 	.word	0x00012440


	//   ....[91]....
        /*0888*/ 	.word	0x00012470


	//   ....[92]....
        /*088c*/ 	.word	0x000124a0


	//   ....[93]....
        /*0890*/ 	.word	0x000124d0


	//   ....[94]....
        /*0894*/ 	.word	0x00012690


	//   ....[95]....
        /*0898*/ 	.word	0x000126c0


	//   ....[96]....
        /*089c*/ 	.word	0x000126f0


	//   ....[97]....
        /*08a0*/ 	.word	0x00012720


	//   ....[98]....
        /*08a4*/ 	.word	0x00012750


	//   ....[99]....
        /*08a8*/ 	.word	0x00012780


	//   ....[100]....
        /*08ac*/ 	.word	0x00012850


	//   ....[101]....
        /*08b0*/ 	.word	0x00012870


	//   ....[102]....
        /*08b4*/ 	.word	0x00012880


	//   ....[103]....
        /*08b8*/ 	.word	0x00012900


	//   ....[104]....
        /*08bc*/ 	.word	0x00013440


	//   ....[105]....
        /*08c0*/ 	.word	0x000139f0


	//   ....[106]....
        /*08c4*/ 	.word	0x00013bc0


	//   ....[107]....
        /*08c8*/ 	.word	0x00013c10


	//   ....[108]....
        /*08cc*/ 	.word	0x00013c70


	//   ....[109]....
        /*08d0*/ 	.word	0x00013d10


	//   ....[110]....
        /*08d4*/ 	.word	0x00013de0


	//   ....[111]....
        /*08d8*/ 	.word	0x00013ee0


	//   ....[112]....
        /*08dc*/ 	.word	0x00013fb0


	//   ....[113]....
        /*08e0*/ 	.word	0x000140c0


	//   ....[114]....
        /*08e4*/ 	.word	0x00014120


	//   ....[115]....
        /*08e8*/ 	.word	0x00014230


	//   ....[116]....
        /*08ec*/ 	.word	0x00014290


	//   ....[117]....
        /*08f0*/ 	.word	0x000143a0


	//   ....[118]....
        /*08f4*/ 	.word	0x00014400


	//   ....[119]....
        /*08f8*/ 	.word	0x000144f0


	//   ....[120]....
        /*08fc*/ 	.word	0x00014570


	//   ....[121]....
        /*0900*/ 	.word	0x00014650


	//   ....[122]....
        /*0904*/ 	.word	0x000149c0


	//   ....[123]....
        /*0908*/ 	.word	0x00014a60


	//   ....[124]....
        /*090c*/ 	.word	0x00014bf0


	//   ....[125]....
        /*0910*/ 	.word	0x00014c70


	//   ....[126]....
        /*0914*/ 	.word	0x00014cf0


	//   ....[127]....
        /*0918*/ 	.word	0x00014d70


	//   ....[128]....
        /*091c*/ 	.word	0x00014df0


	//   ....[129]....
        /*0920*/ 	.word	0x00014e80


	//   ....[130]....
        /*0924*/ 	.word	0x00014f20


	//   ....[131]....
        /*0928*/ 	.word	0x00014fd0


	//   ....[132]....
        /*092c*/ 	.word	0x00015050


	//   ....[133]....
        /*0930*/ 	.word	0x000150d0


	//   ....[134]....
        /*0934*/ 	.word	0x00015150


	//   ....[135]....
        /*0938*/ 	.word	0x000151e0


	//   ....[136]....
        /*093c*/ 	.word	0x00015260


	//   ....[137]....
        /*0940*/ 	.word	0x00015310


	//   ....[138]....
        /*0944*/ 	.word	0x00015360


	//   ....[139]....
        /*0948*/ 	.word	0x00015420


	//   ....[140]....
        /*094c*/ 	.word	0x00015550


	//----- nvinfo : EIATTR_REG_RECONFIG
	.align		4
.L_531:
        /*0950*/ 	.byte	0x01, 0x54
	.zero		2


	//----- nvinfo : EIATTR_SYSCALL_OFFSETS
	.align		4
        /*0954*/ 	.byte	0x04, 0x46
        /*0956*/ 	.short	(.L_533 - .L_532)


	//   ....[0]....
.L_532:
        /*0958*/ 	.word	0x00001ae0


	//   ....[1]....
        /*095c*/ 	.word	0x0000e310


	//   ....[2]....
        /*0960*/ 	.word	0x0000e460


	//   ....[3]....
        /*0964*/ 	.word	0x0000e560


	//   ....[4]....
        /*0968*/ 	.word	0x0000ee90


	//----- nvinfo : EIATTR_MBARRIER_INSTR_OFFSETS
	.align		4
.L_533:
        /*096c*/ 	.byte	0x04, 0x39
        /*096e*/ 	.short	(.L_535 - .L_534)


	//   ....[0]....
.L_534:
        /*0970*/ 	.word	0x00000250
        /*0974*/ 	.word	0x000000ff
        /*0978*/ 	.word	0x00034800
        /*097c*/ 	.short	0x0100
        /*097e*/ 	.byte	0x08
	.zero		1


	//   ....[1]....
        /*0980*/ 	.word	0x00000260
        /*0984*/ 	.word	0x000000ff
        /*0988*/ 	.word	0x00034820
        /*098c*/ 	.short	0x0100
        /*098e*/ 	.byte	0x08
	.zero		1


	//   ....[2]....
        /*0990*/ 	.word	0x00000350
        /*0994*/ 	.word	0x000000ff
        /*0998*/ 	.word	0x00034830
        /*099c*/ 	.short	0x0100
        /*099e*/ 	.byte	0x08
	.zero		1


	//   ....[3]....
        /*09a0*/ 	.word	0x00000360
        /*09a4*/ 	.word	0x000000ff
        /*09a8*/ 	.word	0x00034840
        /*09ac*/ 	.short	0x0100
        /*09ae*/ 	.byte	0x08
	.zero		1


	//   ....[4]....
        /*09b0*/ 	.word	0x00000370
        /*09b4*/ 	.word	0x000000ff
        /*09b8*/ 	.word	0x00034838
        /*09bc*/ 	.short	0x0100
        /*09be*/ 	.byte	0x08
	.zero		1


	//   ....[5]....
        /*09c0*/ 	.word	0x00000380
        /*09c4*/ 	.word	0x000000ff
        /*09c8*/ 	.word	0x00034848
        /*09cc*/ 	.short	0x0100
        /*09ce*/ 	.byte	0x08
	.zero		1


	//   ....[6]....
        /*09d0*/ 	.word	0x000004b0
        /*09d4*/ 	.word	0x000000ff
        /*09d8*/ 	.word	0x00034850
        /*09dc*/ 	.short	0x0100
        /*09de*/ 	.byte	0x08
	.zero		1


	//   ....[7]....
        /*09e0*/ 	.word	0x000004c0
        /*09e4*/ 	.word	0x000000ff
        /*09e8*/ 	.word	0x00034860
        /*09ec*/ 	.short	0x0100
        /*09ee*/ 	.byte	0x08
	.zero		1


	//   ....[8]....
        /*09f0*/ 	.word	0x000004d0
        /*09f4*/ 	.word	0x000000ff
        /*09f8*/ 	.word	0x00034858
        /*09fc*/ 	.short	0x0100
        /*09fe*/ 	.byte	0x08
	.zero		1


	//   ....[9]....
        /*0a00*/ 	.word	0x000004e0
        /*0a04*/ 	.word	0x000000ff
        /*0a08*/ 	.word	0x00034868
        /*0a0c*/ 	.short	0x0100
        /*0a0e*/ 	.byte	0x08
	.zero		1


	//   ....[10]....
        /*0a10*/ 	.word	0x000005d0
        /*0a14*/ 	.word	0x000000ff
        /*0a18*/ 	.word	0x00034870
        /*0a1c*/ 	.short	0x0100
        /*0a1e*/ 	.byte	0x06
	.zero		1


	//   ....[11]....
        /*0a20*/ 	.word	0x000005e0
        /*0a24*/ 	.word	0x000000ff
        /*0a28*/ 	.word	0x00034880
        /*0a2c*/ 	.short	0x0100
        /*0a2e*/ 	.byte	0x06
	.zero		1


	//   ....[12]....
        /*0a30*/ 	.word	0x000005f0
        /*0a34*/ 	.word	0x000000ff
        /*0a38*/ 	.word	0x00034878
        /*0a3c*/ 	.short	0x0100
        /*0a3e*/ 	.byte	0x06
	.zero		1


	//   ....[13]....
        /*0a40*/ 	.word	0x00000600
        /*0a44*/ 	.word	0x000000ff
        /*0a48*/ 	.word	0x00034888
        /*0a4c*/ 	.short	0x0100
        /*0a4e*/ 	.byte	0x06
	.zero		1


	//   ....[14]....
        /*0a50*/ 	.word	0x00000730
        /*0a54*/ 	.word	0x000000ff
        /*0a58*/ 	.word	0x00034890
        /*0a5c*/ 	.short	0x0100
        /*0a5e*/ 	.byte	0x08
	.zero		1


	//   ....[15]....
        /*0a60*/ 	.word	0x00000740
        /*0a64*/ 	.word	0x000000ff
        /*0a68*/ 	.word	0x000348a0
        /*0a6c*/ 	.short	0x0100
        /*0a6e*/ 	.byte	0x08
	.zero		1


	//   ....[16]....
        /*0a70*/ 	.word	0x00000750
        /*0a74*/ 	.word	0x000000ff
        /*0a78*/ 	.word	0x00034898
        /*0a7c*/ 	.short	0x0100
        /*0a7e*/ 	.byte	0x08
	.zero		1


	//   ....[17]....
        /*0a80*/ 	.word	0x00000760
        /*0a84*/ 	.word	0x000000ff
        /*0a88*/ 	.word	0x000348a8
        /*0a8c*/ 	.short	0x0100
        /*0a8e*/ 	.byte	0x08
	.zero		1


	//   ....[18]....
        /*0a90*/ 	.word	0x00000890
        /*0a94*/ 	.word	0x000000ff
        /*0a98*/ 	.word	0x000348b0
        /*0a9c*/ 	.short	0x0100
        /*0a9e*/ 	.byte	0x08
	.zero		1


	//   ....[19]....
        /*0aa0*/ 	.word	0x000008a0
        /*0aa4*/ 	.word	0x000000ff
        /*0aa8*/ 	.word	0x000348c0
        /*0aac*/ 	.short	0x0100
        /*0aae*/ 	.byte	0x08
	.zero		1


	//   ....[20]....
        /*0ab0*/ 	.word	0x000008b0
        /*0ab4*/ 	.word	0x000000ff
        /*0ab8*/ 	.word	0x000348b8
        /*0abc*/ 	.short	0x0100
        /*0abe*/ 	.byte	0x08
	.zero		1


	//   ....[21]....
        /*0ac0*/ 	.word	0x000008c0
        /*0ac4*/ 	.word	0x000000ff
        /*0ac8*/ 	.word	0x000348c8
        /*0acc*/ 	.short	0x0100
        /*0ace*/ 	.byte	0x08
	.zero		1


	//   ....[22]....
        /*0ad0*/ 	.word	0x00001b40
        /*0ad4*/ 	.word	0x000000ff
        /*0ad8*/ 	.word	0x00034800
        /*0adc*/ 	.short	0x010a
        /*0ade*/ 	.byte	0x25
	.zero		1


	//   ....[23]....
        /*0ae0*/ 	.word	0x00001bc0
        /*0ae4*/ 	.word	0x00000002
        /*0ae8*/ 	.word	0x00034830
        /*0aec*/ 	.short	0x010a
        /*0aee*/ 	.byte	0x3f
	.zero		1


	//   ....[24]....
        /*0af0*/ 	.word	0x00001c20
        /*0af4*/ 	.word	0x00000002
        /*0af8*/ 	.word	0x00034830
        /*0afc*/ 	.short	0x010a
        /*0afe*/ 	.byte	0x3f
	.zero		1


	//   ....[25]....
        /*0b00*/ 	.word	0x00002440
        /*0b04*/ 	.word	0x00000002
        /*0b08*/ 	.word	0x00000000
        /*0b0c*/ 	.short	0x0101
        /*0b0e*/ 	.byte	0x3f
	.zero		1


	//   ....[26]....
        /*0b10*/ 	.word	0x000041b0
        /*0b14*/ 	.word	0x000000ff
        /*0b18*/ 	.word	0x00034830
        /*0b1c*/ 	.short	0x010a
        /*0b1e*/ 	.byte	0x3a
	.zero		1


	//   ....[27]....
        /*0b20*/ 	.word	0x000041f0
        /*0b24*/ 	.word	0x000000ff
        /*0b28*/ 	.word	0x00034830
        /*0b2c*/ 	.short	0x010a
        /*0b2e*/ 	.byte	0x3a
	.zero		1


	//   ....[28]....
        /*0b30*/ 	.word	0x00004a20
        /*0b34*/ 	.word	0x000000ff
        /*0b38*/ 	.word	0x00034850
        /*0b3c*/ 	.short	0x010a
        /*0b3e*/ 	.byte	0x07
	.zero		1


	//   ....[29]....
        /*0b40*/ 	.word	0x00004a60
        /*0b44*/ 	.word	0x000000ff
        /*0b48*/ 	.word	0x00034850
        /*0b4c*/ 	.short	0x010a
        /*0b4e*/ 	.byte	0x07
	.zero		1


	//   ....[30]....
        /*0b50*/ 	.word	0x00006440
        /*0b54*/ 	.word	0x00000008
        /*0b58*/ 	.word	0x00000000
        /*0b5c*/ 	.short	0x0101
        /*0b5e*/ 	.byte	0x3f
	.zero		1


	//   ....[31]....
        /*0b60*/ 	.word	0x000064a0
        /*0b64*/ 	.word	0x00000008
        /*0b68*/ 	.word	0x00000000
        /*0b6c*/ 	.short	0x0101
        /*0b6e*/ 	.byte	0x3f
	.zero		1


	//   ....[32]....
        /*0b70*/ 	.word	0x00006b80
        /*0b74*/ 	.word	0x000000ff
        /*0b78*/ 	.word	0x00034830
        /*0b7c*/ 	.short	0x010a
        /*0b7e*/ 	.byte	0x06
	.zero		1


	//   ....[33]....
        /*0b80*/ 	.word	0x00006bc0
        /*0b84*/ 	.word	0x000000ff
        /*0b88*/ 	.word	0x00034830
        /*0b8c*/ 	.short	0x010a
        /*0b8e*/ 	.byte	0x06
	.zero		1


	//   ....[34]....
        /*0b90*/ 	.word	0x000073f0
        /*0b94*/ 	.word	0x000000ff
        /*0b98*/ 	.word	0x00034850
        /*0b9c*/ 	.short	0x010a
        /*0b9e*/ 	.byte	0x07
	.zero		1


	//   ....[35]....
        /*0ba0*/ 	.word	0x00007430
        /*0ba4*/ 	.word	0x000000ff
        /*0ba8*/ 	.word	0x00034850
        /*0bac*/ 	.short	0x010a
        /*0bae*/ 	.byte	0x07
	.zero		1


	//   ....[36]....
        /*0bb0*/ 	.word	0x000084d0
        /*0bb4*/ 	.word	0x0000001f
        /*0bb8*/ 	.word	0x00000000
        /*0bbc*/ 	.short	0x0101
        /*0bbe*/ 	.byte	0x3f
	.zero		1


	//   ....[37]....
        /*0bc0*/ 	.word	0x00008560
        /*0bc4*/ 	.word	0x00000023
        /*0bc8*/ 	.word	0x00000000
        /*0bcc*/ 	.short	0x0101
        /*0bce*/ 	.byte	0x3f
	.zero		1


	//   ....[38]....
        /*0bd0*/ 	.word	0x00008f90
        /*0bd4*/ 	.word	0x000000ff
        /*0bd8*/ 	.word	0x00034850
        /*0bdc*/ 	.short	0x010a
        /*0bde*/ 	.byte	0x05
	.zero		1


	//   ....[39]....
        /*0be0*/ 	.word	0x00008fd0
        /*0be4*/ 	.word	0x000000ff
        /*0be8*/ 	.word	0x00034850
        /*0bec*/ 	.short	0x010a
        /*0bee*/ 	.byte	0x05
	.zero		1


	//   ....[40]....
        /*0bf0*/ 	.word	0x000094f0
        /*0bf4*/ 	.word	0x00000008
        /*0bf8*/ 	.word	0x00000000
        /*0bfc*/ 	.short	0x0101
        /*0bfe*/ 	.byte	0x3f
	.zero		1


	//   ....[41]....
        /*0c00*/ 	.word	0x0000aab0
        /*0c04*/ 	.word	0x00000000
        /*0c08*/ 	.word	0x00000000
        /*0c0c*/ 	.short	0x0101
        /*0c0e*/ 	.byte	0x3f
	.zero		1


	//   ....[42]....
        /*0c10*/ 	.word	0x0000b120
        /*0c14*/ 	.word	0x00000006
        /*0c18*/ 	.word	0x00000000
        /*0c1c*/ 	.short	0x0101
        /*0c1e*/ 	.byte	0x3f
	.zero		1


	//   ....[43]....
        /*0c20*/ 	.word	0x0000e940
        /*0c24*/ 	.word	0x00000000
        /*0c28*/ 	.word	0x00034840
        /*0c2c*/ 	.short	0x010a
        /*0c2e*/ 	.byte	0x3f
	.zero		1


	//   ....[44]....
        /*0c30*/ 	.word	0x0000f900
        /*0c34*/ 	.word	0x00000012
        /*0c38*/ 	.word	0x00034800
        /*0c3c*/ 	.short	0x0107
        /*0c3e*/ 	.byte	0x3f
	.zero		1


	//   ....[45]....
        /*0c40*/ 	.word	0x0000fa10
        /*0c44*/ 	.word	0x00000012
        /*0c48*/ 	.word	0x00034800
        /*0c4c*/ 	.short	0x0101
        /*0c4e*/ 	.byte	0x3f
	.zero		1


	//   ....[46]....
        /*0c50*/ 	.word	0x0000fa30
        /*0c54*/ 	.word	0x00000012
        /*0c58*/ 	.word	0x00034820
        /*0c5c*/ 	.short	0x010a
        /*0c5e*/ 	.byte	0x3f
	.zero		1


	//   ....[47]....
        /*0c60*/ 	.word	0x0000fdf0
        /*0c64*/ 	.word	0x00000003
        /*0c68*/ 	.word	0x00034840
        /*0c6c*/ 	.short	0x010a
        /*0c6e*/ 	.byte	0x3f
	.zero		1


	//   ....[48]....
        /*0c70*/ 	.word	0x00010280
        /*0c74*/ 	.word	0x00000003
        /*0c78*/ 	.word	0x00000060
        /*0c7c*/ 	.short	0x010a
        /*0c7e*/ 	.byte	0x3f
	.zero		1


	//   ....[49]....
        /*0c80*/ 	.word	0x00010910
        /*0c84*/ 	.word	0x00000003
        /*0c88*/ 	.word	0x00034840
        /*0c8c*/ 	.short	0x010a
        /*0c8e*/ 	.byte	0x3f
	.zero		1


	//   ....[50]....
        /*0c90*/ 	.word	0x00010da0
        /*0c94*/ 	.word	0x00000002
        /*0c98*/ 	.word	0x00000060
        /*0c9c*/ 	.short	0x010a
        /*0c9e*/ 	.byte	0x3f
	.zero		1


	//   ....[51]....
        /*0ca0*/ 	.word	0x00011370
        /*0ca4*/ 	.word	0x00000002
        /*0ca8*/ 	.word	0x00034840
        /*0cac*/ 	.short	0x010a
        /*0cae*/ 	.byte	0x3f
	.zero		1


	//   ....[52]....
        /*0cb0*/ 	.word	0x00011800
        /*0cb4*/ 	.word	0x00000002
        /*0cb8*/ 	.word	0x00000060
        /*0cbc*/ 	.short	0x010a
        /*0cbe*/ 	.byte	0x3f
	.zero		1


	//   ....[53]....
        /*0cc0*/ 	.word	0x00011d80
        /*0cc4*/ 	.word	0x00000000
        /*0cc8*/ 	.word	0x00034860
        /*0ccc*/ 	.short	0x010a
        /*0cce*/ 	.byte	0x3f
	.zero		1


	//   ....[54]....
        /*0cd0*/ 	.word	0x000133c0
        /*0cd4*/ 	.word	0x00000000
        /*0cd8*/ 	.word	0x00034820
        /*0cdc*/ 	.short	0x010a
        /*0cde*/ 	.byte	0x3f
	.zero		1


	//   ....[55]....
        /*0ce0*/ 	.word	0x000135b0
        /*0ce4*/ 	.word	0x00000006
        /*0ce8*/ 	.word	0x00000000
        /*0cec*/ 	.short	0x010a
        /*0cee*/ 	.byte	0x3f
	.zero		1


	//   ....[56]....
        /*0cf0*/ 	.word	0x000135e0
        /*0cf4*/ 	.word	0x00000007
        /*0cf8*/ 	.word	0x00000000
        /*0cfc*/ 	.short	0x010a
        /*0cfe*/ 	.byte	0x3f
	.zero		1


	//   ....[57]....
        /*0d00*/ 	.word	0x00013640
        /*0d04*/ 	.word	0x00000004
        /*0d08*/ 	.word	0x00000000
        /*0d0c*/ 	.short	0x010a
        /*0d0e*/ 	.byte	0x3f
	.zero		1


	//   ....[58]....
        /*0d10*/ 	.word	0x00013670
        /*0d14*/ 	.word	0x00000003
        /*0d18*/ 	.word	0x00000000
        /*0d1c*/ 	.short	0x010a
        /*0d1e*/ 	.byte	0x3f
	.zero		1


	//   ....[59]....
        /*0d20*/ 	.word	0x000136e0
        /*0d24*/ 	.word	0x00000003
        /*0d28*/ 	.word	0x00034800
        /*0d2c*/ 	.short	0x010a
        /*0d2e*/ 	.byte	0x3f
	.zero		1


	//   ....[60]....
        /*0d30*/ 	.word	0x00013730
        /*0d34*/ 	.word	0x00000002
        /*0d38*/ 	.word	0x00034830
        /*0d3c*/ 	.short	0x010a
        /*0d3e*/ 	.byte	0x3f
	.zero		1


	//   ....[61]....
        /*0d40*/ 	.word	0x00013790
        /*0d44*/ 	.word	0x00000007
        /*0d48*/ 	.word	0x00034830
        /*0d4c*/ 	.short	0x010a
        /*0d4e*/ 	.byte	0x3f
	.zero		1


	//   ....[62]....
        /*0d50*/ 	.word	0x000137f0
        /*0d54*/ 	.word	0x00000003
        /*0d58*/ 	.word	0x00034850
        /*0d5c*/ 	.short	0x010a
        /*0d5e*/ 	.byte	0x3f
	.zero		1


	//   ....[63]....
        /*0d60*/ 	.word	0x00013850
        /*0d64*/ 	.word	0x00000007
        /*0d68*/ 	.word	0x00034830
        /*0d6c*/ 	.short	0x010a
        /*0d6e*/ 	.byte	0x3f
	.zero		1


	//   ....[64]....
        /*0d70*/ 	.word	0x000138b0
        /*0d74*/ 	.word	0x00000003
        /*0d78*/ 	.word	0x00034850
        /*0d7c*/ 	.short	0x010a
        /*0d7e*/ 	.byte	0x3f
	.zero		1


	//   ....[65]....
        /*0d80*/ 	.word	0x00013910
        /*0d84*/ 	.word	0x00000003
        /*0d88*/ 	.word	0x00034850
        /*0d8c*/ 	.short	0x010a
        /*0d8e*/ 	.byte	0x3f
	.zero		1


	//   ....[66]....
        /*0d90*/ 	.word	0x00013ab0
        /*0d94*/ 	.word	0x00000000
        /*0d98*/ 	.word	0x00034840
        /*0d9c*/ 	.short	0x010a
        /*0d9e*/ 	.byte	0x3f
	.zero		1


	//   ....[67]....
        /*0da0*/ 	.word	0x000146d0
        /*0da4*/ 	.word	0x00000012
        /*0da8*/ 	.word	0x00034820
        /*0dac*/ 	.short	0x010a
        /*0dae*/ 	.byte	0x3f
	.zero		1


	//   ....[68]....
        /*0db0*/ 	.word	0x00014720
        /*0db4*/ 	.word	0x00000003
        /*0db8*/ 	.word	0x00034840
        /*0dbc*/ 	.short	0x010a
        /*0dbe*/ 	.byte	0x3f
	.zero		1


	//   ....[69]....
        /*0dc0*/ 	.word	0x00014770
        /*0dc4*/ 	.word	0x00000003
        /*0dc8*/ 	.word	0x00000060
        /*0dcc*/ 	.short	0x010a
        /*0dce*/ 	.byte	0x3f
	.zero		1


	//   ....[70]....
        /*0dd0*/ 	.word	0x000147c0
        /*0dd4*/ 	.word	0x00000003
        /*0dd8*/ 	.word	0x00034840
        /*0ddc*/ 	.short	0x010a
        /*0dde*/ 	.byte	0x3f
	.zero		1


	//   ....[71]....
        /*0de0*/ 	.word	0x00014810
        /*0de4*/ 	.word	0x00000002
        /*0de8*/ 	.word	0x00000060
        /*0dec*/ 	.short	0x010a
        /*0dee*/ 	.byte	0x3f
	.zero		1


	//   ....[72]....
        /*0df0*/ 	.word	0x00014860
        /*0df4*/ 	.word	0x00000002
        /*0df8*/ 	.word	0x00034840
        /*0dfc*/ 	.short	0x010a
        /*0dfe*/ 	.byte	0x3f
	.zero		1


	//   ....[73]....
        /*0e00*/ 	.word	0x000148b0
        /*0e04*/ 	.word	0x00000002
        /*0e08*/ 	.word	0x00000060
        /*0e0c*/ 	.short	0x010a
        /*0e0e*/ 	.byte	0x3f
	.zero		1


	//   ....[74]....
        /*0e10*/ 	.word	0x00014900
        /*0e14*/ 	.word	0x00000000
        /*0e18*/ 	.word	0x00034860
        /*0e1c*/ 	.short	0x010a
        /*0e1e*/ 	.byte	0x3f
	.zero		1


	//   ....[75]....
        /*0e20*/ 	.word	0x00015470
        /*0e24*/ 	.word	0x00000000
        /*0e28*/ 	.word	0x00034820
        /*0e2c*/ 	.short	0x010a
        /*0e2e*/ 	.byte	0x3f
	.zero		1


	//   ....[76]....
        /*0e30*/ 	.word	0x00015610
        /*0e34*/ 	.word	0x00000006
        /*0e38*/ 	.word	0x00000000
        /*0e3c*/ 	.short	0x010a
        /*0e3e*/ 	.byte	0x3f
	.zero		1


	//   ....[77]....
        /*0e40*/ 	.word	0x00015660
        /*0e44*/ 	.word	0x00000007
        /*0e48*/ 	.word	0x00000000
        /*0e4c*/ 	.short	0x010a
        /*0e4e*/ 	.byte	0x3f
	.zero		1


	//   ....[78]....
        /*0e50*/ 	.word	0x000156b0
        /*0e54*/ 	.word	0x00000004
        /*0e58*/ 	.word	0x00000000
        /*0e5c*/ 	.short	0x010a
        /*0e5e*/ 	.byte	0x3f
	.zero		1


	//----- nvinfo : EIATTR_NUM_MBARRIERS
	.align		4
.L_535:
        /*0e60*/ 	.byte	0x03, 0x38
        /*0e62*/ 	.short	0x0016


	//----- nvinfo : EIATTR_EXIT_INSTR_OFFSETS
	.align		4
        /*0e64*/ 	.byte	0x04, 0x1c
        /*0e66*/ 	.short	(.L_537 - .L_536)


	//   ....[0]....
.L_536:
        /*0e68*/ 	.word	0x00000a30


	//   ....[1]....
        /*0e6c*/ 	.word	0x0000c570


	//   ....[2]....
        /*0e70*/ 	.word	0x000136c0


	//----- nvinfo : EIATTR_MAX_THREADS
	.align		4
.L_537:
        /*0e74*/ 	.byte	0x04, 0x05
        /*0e76*/ 	.short	(.L_539 - .L_538)
.L_538:
        /*0e78*/ 	.word	0x00000180
        /*0e7c*/ 	.word	0x00000001
        /*0e80*/ 	.word	0x00000001


	//----- nvinfo : EIATTR_CRS_STACK_SIZE
	.align		4
.L_539:
        /*0e84*/ 	.byte	0x04, 0x1e
        /*0e86*/ 	.short	(.L_541 - .L_540)
.L_540:
        /*0e88*/ 	.word	0x00000000


	//----- nvinfo : EIATTR_CBANK_PARAM_SIZE
	.align		4
.L_541:
        /*0e8c*/ 	.byte	0x03, 0x19
        /*0e8e*/ 	.short	0x0af0


	//----- nvinfo : EIATTR_PARAM_CBANK
	.align		4
        /*0e90*/ 	.byte	0x04, 0x0a
        /*0e92*/ 	.short	(.L_543 - .L_542)
	.align		4
.L_542:
        /*0e94*/ 	.word	index@(.nv.constant0._ZN7cutlass13device_kernelIN5flash11enable_sm90INS1_16FlashAttnFwdSm90INS1_25CollectiveMainloopFwdSm90ILi2EN4cute5tupleIJNS5_1CILi1EEES8_S8_EEENS6_IJNS7_ILi128EEESA_NS7_ILi192EEEEEELi128ENS_6half_tEfNS_4arch4Sm90ELb1ELb0ELb0ELb1ELb0ELb0ELb0ELb1ELb1ELb1ELb1ELb0EEENS1_21CollectiveEpilogueFwdINS6_IJSA_SA_SA_EEES9_SD_SF_Li256ELb1ELb1ELb1ELb0EEENS1_36VarlenDynamicPersistentTileSchedulerILi128ELi128ELi256ELi128ELb1ELb1ELb1ELb1ELb1ELb1EEEEEEEEEvNT_6ParamsE)
        /*0e98*/ 	.short	0x0210
        /*0e9a*/ 	.short	0x0af0


	//----- nvinfo : EIATTR_SW_WAR
	.align		4
.L_543:
        /*0e9c*/ 	.byte	0x04, 0x36
        /*0e9e*/ 	.short	(.L_545 - .L_544)
.L_544:
        /*0ea0*/ 	.word	0x00000008
.L_545:


//--------------------- .nv.info._ZN7cutlass13device_kernelIN5flash11enable_sm90INS1_16FlashAttnFwdSm90INS1_25CollectiveMainloopFwdSm90ILi2EN4cute5tupleIJNS5_1CILi1EEES8_S8_EEENS6_IJNS7_ILi128EEESA_NS7_ILi192EEEEEELi128ENS_6half_tEfNS_4arch4Sm90ELb1ELb0ELb0ELb1ELb0ELb1ELb0ELb1ELb1ELb1ELb1ELb0EEENS1_21CollectiveEpilogueFwdINS6_IJSA_SA_SA_EEES9_SD_SF_Li256ELb1ELb1ELb1ELb0EEENS1_36VarlenDynamicPersistentTileSchedulerILi128ELi128ELi256ELi128ELb1ELb1ELb1ELb1ELb1ELb1EEEEEEEEEvNT_6ParamsE --------------------------
	.section	.nv.info._ZN7cutlass13device_kernelIN5flash11enable_sm90INS1_16FlashAttnFwdSm90INS1_25CollectiveMainloopFwdSm90ILi2EN4cute5tupleIJNS5_1CILi1EEES8_S8_EEENS6_IJNS7_ILi128EEESA_NS7_ILi192EEEEEELi128ENS_6half_tEfNS_4arch4Sm90ELb1ELb0ELb0ELb1ELb0ELb1ELb0ELb1ELb1ELb1ELb1ELb0EEENS1_21CollectiveEpilogueFwdINS6_IJSA_SA_SA_EEES9_SD_SF_Li256ELb1ELb1ELb1ELb0EEENS1_36VarlenDynamicPersistentTileSchedulerILi128ELi128ELi256ELi128ELb1ELb1ELb1ELb1ELb1ELb1EEEEEEEEEvNT_6ParamsE,"",@"SHT_CUDA_INFO"
	.sectionflags	@""
	.align	4


	//----- nvinfo : EIATTR_CUDA_API_VERSION
	.align		4
        /*0000*/ 	.byte	0x04, 0x37
        /*0002*/ 	.short	(.L_547 - .L_546)
.L_546:
        /*0004*/ 	.word	0x00000082


	//----- nvinfo : EIATTR_KPARAM_INFO
	.align		4
.L_547:
        /*0008*/ 	.byte	0x04, 0x17
        /*000a*/ 	.short	(.L_549 - .L_548)
.L_548:
        /*000c*/ 	.word	0x00000000
        /*0010*/ 	.short	0x0000
        /*0012*/ 	.short	0x0070
        /*0014*/ 	.byte	0x00, 0xf0, 0x01, 0x2a


	//----- nvinfo : EIATTR_SPARSE_MMA_MASK
	.align		4
.L_549:
        /*0018*/ 	.byte	0x03, 0x50
        /*001a*/ 	.short	0x0000


	//----- nvinfo : EIATTR_MAXREG_COUNT
	.align		4
        /*001c*/ 	.byte	0x03, 0x1b
        /*001e*/ 	.short	0x00a8


	//----- nvinfo : EIATTR_NUM_BARRIERS
	.align		4
        /*0020*/ 	.byte	0x02, 0x4c
        /*0022*/ 	.byte	0x10
	.zero		1


	//----- nvinfo : EIATTR_EXTERNS
	.align		4
        /*0024*/ 	.byte	0x04, 0x0f
        /*0026*/ 	.short	(.L_551 - .L_550)


	//   ....[0]....
	.align		4
.L_550:
        /*0028*/ 	.word	index@(__assertfail)


	//----- nvinfo : EIATTR_ANNOTATIONS
	.align		4
.L_551:
        /*002c*/ 	.byte	0x04, 0x55
        /*002e*/ 	.short	(.L_553 - .L_552)


	//   ....[0]....
.L_552:
        /* <DEDUP_REMOVED lines=136> */


	//----- nvinfo : EIATTR_MERCURY_ISA_VERSION
	.align		4
.L_553:
        /*0898*/ 	.byte	0x03, 0x5f
        /*089a*/ 	.short	0x0101


	//----- nvinfo : EIATTR_UNUSED_LOAD_BYTE_OFFSET
	.align		4
        /*089c*/ 	.byte	0x04, 0x44
        /*089e*/ 	.short	(.L_555 - .L_554)


	//   ....[0]....
.L_554:
        /*08a0*/ 	.word	0x00000ab0
        /*08a4*/ 	.word	0x0000fff0


	//   ....[1]....
        /*08a8*/ 	.word	0x0001aa90
        /*08ac*/ 	.word	0x0000fff0


	//----- nvinfo : EIATTR_INT_WARP_WIDE_INSTR_OFFSETS
	.align		4
.L_555:
        /*08b0*/ 	.byte	0x04, 0x31
        /*08b2*/ 	.short	(.L_557 - .L_556)


	//   ....[0]....
.L_556:
        /*08b4*/ 	.word	0x00000190


	//   ....[1]....
        /*08b8*/ 	.word	0x000001d0


	//   ....[2]....
        /*08bc*/ 	.word	0x00000240


	//   ....[3]....
        /*08c0*/ 	.word	0x00020d50


	//   ....[4]....
        /*08c4*/ 	.word	0x00020de0


	//   ....[5]....
        /*08c8*/ 	.word	0x00024880


	//   ....[6]....
        /*08cc*/ 	.word	0x000248e0


	//----- nvinfo : EIATTR_COOP_GROUP_MASK_REGIDS
	.align		4
.L_557:
        /*08d0*/ 	.byte	0x04, 0x29
        /*08d2*/ 	.short	(.L_559 - .L_558)


	//   ....[0]....
.L_558:
        /*08d4*/ 	.word	0xffffffff


	//   ....[1]....
        /*08d8*/ 	.word	0xffffffff


	//   ....[2]....
        /*08dc*/ 	.word	0xffffffff


	//   ....[3]....
        /*08e0*/ 	.word	0xffffffff


	//   ....[4]....
        /*08e4*/ 	.word	0xffffffff


	//   ....[5]....
        /*08e8*/ 	.word	0xffffffff


	//   ....[6]....
        /*08ec*/ 	.word	0xffffffff


	//   ....[7]....
        /*08f0*/ 	.word	0xffffffff


	//   ....[8]....
        /*08f4*/ 	.word	0xffffffff


	//   ....[9]....
        /*08f8*/ 	.word	0xffffffff


	//   ....[10]....
        /*08fc*/ 	.word	0xffffffff


	//   ....[11]....
        /*0900*/ 	.word	0xffffffff


	//   ....[12]....
        /*0904*/ 	.word	0xffffffff


	//   ....[13]....
        /*0908*/ 	.word	0xffffffff


	//   ....[14]....
        /*090c*/ 	.word	0xffffffff


	//   ....[15]....
        /*0910*/ 	.word	0xffffffff


	//   ....[16]....
        /*0914*/ 	.word	0xffffffff


	//   ....[17]....
        /*0918*/ 	.word	0xffffffff


	//   ....[18]....
        /*091c*/ 	.word	0xffffffff


	//   ....[19]....
        /*0920*/ 	.word	0xffffffff


	//   ....[20]....
        /*0924*/ 	.word	0xffffffff


	//   ....[21]....
        /*0928*/ 	.word	0xffffffff


	//   ....[22]....
        /*092c*/ 	.word	0xffffffff


	//   ....[23]....
        /*0930*/ 	.word	0xffffffff


	//   ....[24]....
        /*0934*/ 	.word	0xffffffff


	//   ....[25]....
        /*0938*/ 	.word	0xffffffff


	//   ....[26]....
        /*093c*/ 	.word	0xffffffff


	//   ....[27]....
        /*0940*/ 	.word	0xffffffff


	//   ....[28]....
        /*0944*/ 	.word	0xffffffff


	//   ....[29]....
        /*0948*/ 	.word	0xffffffff


	//   ....[30]....
        /*094c*/ 	.word	0xffffffff


	//   ....[31]....
        /*0950*/ 	.word	0xffffffff


	//   ....[32]....
        /*0954*/ 	.word	0xffffffff


	//   ....[33]....
        /*0958*/ 	.word	0xffffffff


	//   ....[34]....
        /*095c*/ 	.word	0xffffffff


	//   ....[35]....
        /*0960*/ 	.word	0xffffffff


	//   ....[36]....
        /*0964*/ 	.word	0xffffffff


	//   ....[37]....
        /*0968*/ 	.word	0xffffffff


	//   ....[38]....
        /*096c*/ 	.word	0xffffffff


	//   ....[39]....
        /*0970*/ 	.word	0xffffffff


	//   ....[40]....
        /*0974*/ 	.word	0xffffffff


	//   ....[41]....
        /*0978*/ 	.word	0xffffffff


	//   ....[42]....
        /*097c*/ 	.word	0xffffffff


	//   ....[43]....
        /*0980*/ 	.word	0xffffffff


	//   ....[44]....
        /*0984*/ 	.word	0xffffffff


	//   ....[45]....
        /*0988*/ 	.word	0xffffffff


	//   ....[46]....
        /*098c*/ 	.word	0xffffffff


	//   ....[47]....
        /*0990*/ 	.word	0xffffffff


	//   ....[48]....
        /*0994*/ 	.word	0xffffffff


	//   ....[49]....
        /*0998*/ 	.word	0xffffffff


	//   ....[50]....
        /*099c*/ 	.word	0xffffffff


	//   ....[51]....
        /*09a0*/ 	.word	0xffffffff


	//   ....[52]....
        /*09a4*/ 	.word	0xffffffff


	//   ....[53]....
        /*09a8*/ 	.word	0xffffffff


	//   ....[54]....
        /*09ac*/ 	.word	0xffffffff


	//   ....[55]....
        /*09b0*/ 	.word	0xffffffff


	//   ....[56]....
        /*09b4*/ 	.word	0xffffffff


	//   ....[57]....
        /*09b8*/ 	.word	0xffffffff


	//   ....[58]....
        /*09bc*/ 	.word	0xffffffff


	//   ....[59]....
        /*09c0*/ 	.word	0xffffffff


	//   ....[60]....
        /*09c4*/ 	.word	0xffffffff


	//   ....[61]....
        /*09c8*/ 	.word	0xffffffff


	//   ....[62]....
        /*09cc*/ 	.word	0xffffffff


	//   ....[63]....
        /*09d0*/ 	.word	0xffffffff


	//   ....[64]....
        /*09d4*/ 	.word	0xffffffff


	//   ....[65]....
        /*09d8*/ 	.word	0xffffffff


	//   ....[66]....
        /*09dc*/ 	.word	0xffffffff


	//   ....[67]....
        /*09e0*/ 	.word	0xffffffff


	//   ....[68]....
        /*09e4*/ 	.word	0xffffffff


	//   ....[69]....
        /*09e8*/ 	.word	0xffffffff


	//   ....[70]....
        /*09ec*/ 	.word	0xffffffff


	//   ....[71]....
        /*09f0*/ 	.word	0xffffffff


	//   ....[72]....
        /*09f4*/ 	.word	0xffffffff


	//   ....[73]....
        /*09f8*/ 	.word	0xffffffff


	//   ....[74]....
        /*09fc*/ 	.word	0xffffffff


	//   ....[75]....
        /*0a00*/ 	.word	0xffffffff


	//   ....[76]....
        /*0a04*/ 	.word	0xffffffff


	//   ....[77]....
        /*0a08*/ 	.word	0xffffffff


	//   ....[78]....
        /*0a0c*/ 	.word	0xffffffff


	//   ....[79]....
        /*0a10*/ 	.word	0xffffffff


	//   ....[80]....
        /*0a14*/ 	.word	0xffffffff


	//   ....[81]....
        /*0a18*/ 	.word	0xffffffff


	//   ....[82]....
        /*0a1c*/ 	.word	0xffffffff


	//   ....[83]....
        /*0a20*/ 	.word	0xffffffff


	//   ....[84]....
        /*0a24*/ 	.word	0xffffffff


	//   ....[85]....
        /*0a28*/ 	.word	0xffffffff


	//   ....[86]....
        /*0a2c*/ 	.word	0xffffffff


	//   ....[87]....
        /*0a30*/ 	.word	0xffffffff


	//   ....[88]....
        /*0a34*/ 	.word	0xffffffff


	//   ....[89]....
        /*0a38*/ 	.word	0xffffffff


	//   ....[90]....
        /*0a3c*/ 	.word	0xffffffff


	//   ....[91]....
        /*0a40*/ 	.word	0xffffffff


	//   ....[92]....
        /*0a44*/ 	.word	0xffffffff


	//   ....[93]....
        /*0a48*/ 	.word	0xffffffff


	//   ....[94]....
        /*0a4c*/ 	.word	0xffffffff


	//   ....[95]....
        /*0a50*/ 	.word	0xffffffff


	//   ....[96]....
        /*0a54*/ 	.word	0xffffffff


	//   ....[97]....
        /*0a58*/ 	.word	0xffffffff


	//   ....[98]....
        /*0a5c*/ 	.word	0xffffffff


	//   ....[99]....
        /*0a60*/ 	.word	0xffffffff


	//   ....[100]....
        /*0a64*/ 	.word	0xffffffff


	//   ....[101]....
        /*0a68*/ 	.word	0xffffffff


	//   ....[102]....
        /*0a6c*/ 	.word	0xffffffff


	//   ....[103]....
        /*0a70*/ 	.word	0xffffffff


	//   ....[104]....
        /*0a74*/ 	.word	0xffffffff


	//   ....[105]....
        /*0a78*/ 	.word	0xffffffff


	//   ....[106]....
        /*0a7c*/ 	.word	0xffffffff


	//   ....[107]....
        /*0a80*/ 	.word	0xffffffff


	//   ....[108]....
        /*0a84*/ 	.word	0xffffffff


	//   ....[109]....
        /*0a88*/ 	.word	0xffffffff


	//   ....[110]....
        /*0a8c*/ 	.word	0xffffffff


	//   ....[111]....
        /*0a90*/ 	.word	0xffffffff


	//   ....[112]....
        /*0a94*/ 	.word	0xffffffff


	//   ....[113]....
        /*0a98*/ 	.word	0xffffffff


	//   ....[114]....
        /*0a9c*/ 	.word	0xffffffff


	//   ....[115]....
        /*0aa0*/ 	.word	0xffffffff


	//   ....[116]....
        /*0aa4*/ 	.word	0xffffffff


	//   ....[117]....
        /*0aa8*/ 	.word	0xffffffff


	//   ....[118]....
        /*0aac*/ 	.word	0xffffffff


	//   ....[119]....
        /*0ab0*/ 	.word	0xffffffff


	//   ....[120]....
        /*0ab4*/ 	.word	0xffffffff


	//   ....[121]....
        /*0ab8*/ 	.word	0xffffffff


	//   ....[122]....
        /*0abc*/ 	.word	0x0500000f


	//   ....[123]....
        /*0ac0*/ 	.word	0x0500000f


	//   ....[124]....
        /*0ac4*/ 	.word	0x0500000f


	//   ....[125]....
        /*0ac8*/ 	.word	0x0500000f


	//   ....[126]....
        /*0acc*/ 	.word	0x0500000f


	//   ....[127]....
        /*0ad0*/ 	.word	0x0500000f


	//   ....[128]....
        /*0ad4*/ 	.word	0x0500000f


	//   ....[129]....
        /*0ad8*/ 	.word	0x0500000f


	//   ....[130]....
        /*0adc*/ 	.word	0x0500000f


	//   ....[131]....
        /*0ae0*/ 	.word	0x0500000f


	//   ....[132]....
        /*0ae4*/ 	.word	0x0500000f


	//   ....[133]....
        /*0ae8*/ 	.word	0x0500000f


	//   ....[134]....
        /*0aec*/ 	.word	0x0500000f


	//   ....[135]....
        /*0af0*/ 	.word	0x0500000f


	//   ....[136]....
        /*0af4*/ 	.word	0x0500000f


	//   ....[137]....
        /*0af8*/ 	.word	0x0500000f


	//   ....[138]....
        /*0afc*/ 	.word	0x0500000f


	//   ....[139]....
        /*0b00*/ 	.word	0x0500000f


	//   ....[140]....
        /*0b04*/ 	.word	0x0500000f


	//   ....[141]....
        /*0b08*/ 	.word	0x0500000f


	//   ....[142]....
        /*0b0c*/ 	.word	0x0500000f


	//   ....[143]....
        /*0b10*/ 	.word	0x0500000f


	//   ....[144]....
        /*0b14*/ 	.word	0x0500000f


	//   ....[145]....
        /*0b18*/ 	.word	0x0500000f


	//   ....[146]....
        /*0b1c*/ 	.word	0x0500000f


	//   ....[147]....
        /*0b20*/ 	.word	0x0500000f


	//   ....[148]....
        /*0b24*/ 	.word	0x0500000f


	//   ....[149]....
        /*0b28*/ 	.word	0x0500000f


	//   ....[150]....
        /*0b2c*/ 	.word	0x0500000f


	//   ....[151]....
        /*0b30*/ 	.word	0x0500000f


	//   ....[152]....
        /*0b34*/ 	.word	0x0500000f


	//   ....[153]....
        /*0b38*/ 	.word	0x0500000f


	//   ....[154]....
        /*0b3c*/ 	.word	0x0500000f


	//   ....[155]....
        /*0b40*/ 	.word	0x0500000f


	//   ....[156]....
        /*0b44*/ 	.word	0x0500000f


	//   ....[157]....
        /*0b48*/ 	.word	0x0500000f


	//   ....[158]....
        /*0b4c*/ 	.word	0x0500000f


	//   ....[159]....
        /*0b50*/ 	.word	0x0500000f


	//   ....[160]....
        /*0b54*/ 	.word	0x0500000f


	//   ....[161]....
        /*0b58*/ 	.word	0x0500000f


	//   ....[162]....
        /*0b5c*/ 	.word	0x0500000f


	//   ....[163]....
        /*0b60*/ 	.word	0x0500000f


	//   ....[164]....
        /*0b64*/ 	.word	0x0500000f


	//   ....[165]....
        /*0b68*/ 	.word	0x0500000f


	//   ....[166]....
        /*0b6c*/ 	.word	0x0500000f


	//   ....[167]....
        /*0b70*/ 	.word	0x0500000f


	//   ....[168]....
        /*0b74*/ 	.word	0x0500000f


	//   ....[169]....
        /*0b78*/ 	.word	0x0500000f


	//   ....[170]....
        /*0b7c*/ 	.word	0x0500000f


	//   ....[171]....
        /*0b80*/ 	.word	0x0500000f


	//   ....[172]....
        /*0b84*/ 	.word	0x0500000f


	//   ....[173]....
        /*0b88*/ 	.word	0x0500000f


	//   ....[174]....
        /*0b8c*/ 	.word	0x0500000f


	//----- nvinfo : EIATTR_COOP_GROUP_INSTR_OFFSETS
	.align		4
.L_559:
        /*0b90*/ 	.byte	0x04, 0x28
        /*0b92*/ 	.short	(.L_561 - .L_560)


	//   ....[0]....
.L_560:
        /*0b94*/ 	.word	0x00000060


	//   ....[1]....
        /*0b98*/ 	.word	0x000001a0


	//   ....[2]....
        /*0b9c*/ 	.word	0x000001f0


	//   ....[3]....
        /*0ba0*/ 	.word	0x00000420


	//   ....[4]....
        /*0ba4*/ 	.word	0x00000580


	//   ....[5]....
        /*0ba8*/ 	.word	0x000006a0


	//   ....[6]....
        /*0bac*/ 	.word	0x00000800


	//   ....[7]....
        /*0bb0*/ 	.word	0x0000b000


	//   ....[8]....
        /*0bb4*/ 	.word	0x0000b700


	//   ....[9]....
        /*0bb8*/ 	.word	0x0000b710


	//   ....[10]....
        /*0bbc*/ 	.word	0x0000b720


	//   ....[11]....
        /*0bc0*/ 	.word	0x0000b730


	//   ....[12]....
        /*0bc4*/ 	.word	0x0000bf00


	//   ....[13]....
        /*0bc8*/ 	.word	0x0000bf10


	//   ....[14]....
        /*0bcc*/ 	.word	0x0000bf20


	//   ....[15]....
        /*0bd0*/ 	.word	0x0000bf30


	//   ....[16]....
        /*0bd4*/ 	.word	0x0000ecd0


	//   ....[17]....
        /*0bd8*/ 	.word	0x0000ece0


	//   ....[18]....
        /*0bdc*/ 	.word	0x0000ecf0


	//   ....[19]....
        /*0be0*/ 	.word	0x0000ed00


	//   ....[20]....
        /*0be4*/ 	.word	0x0000f2f0


	//   ....[21]....
        /*0be8*/ 	.word	0x0000f300


	//   ....[22]....
        /*0bec*/ 	.word	0x0000f310


	//   ....[23]....
        /*0bf0*/ 	.word	0x0000f320


	//   ....[24]....
        /*0bf4*/ 	.word	0x00012530


	//   ....[25]....
        /*0bf8*/ 	.word	0x00012cb0


	//   ....[26]....
        /*0bfc*/ 	.word	0x00013220


	//   ....[27]....
        /*0c00*/ 	.word	0x000132b0


	//   ....[28]....
        /*0c04*/ 	.word	0x00013c30


	//   ....[29]....
        /*0c08*/ 	.word	0x00013cc0


	//   ....[30]....
        /*0c0c*/ 	.word	0x00015730


	//   ....[31]....
        /*0c10*/ 	.word	0x00015750


	//   ....[32]....
        /*0c14*/ 	.word	0x00015f80


	//   ....[33]....
        /*0c18*/ 	.word	0x000164d0


	//   ....[34]....
        /*0c1c*/ 	.word	0x00016540


	//   ....[35]....
        /*0c20*/ 	.word	0x000165e0


	//   ....[36]....
        /*0c24*/ 	.word	0x000186f0


	//   ....[37]....
        /*0c28*/ 	.word	0x00018750


	//   ....[38]....
        /*0c2c*/ 	.word	0x00018e70


	//   ....[39]....
        /*0c30*/ 	.word	0x00018ed0


	//   ....[40]....
        /*0c34*/ 	.word	0x0001a3e0


	//   ....[41]....
        /*0c38*/ 	.word	0x0001a460


	//   ....[42]....
        /*0c3c*/ 	.word	0x0001a470


	//   ....[43]....
        /*0c40*/ 	.word	0x0001a4a0


	//   ....[44]....
        /*0c44*/ 	.word	0x0001b530


	//   ....[45]....
        /*0c48*/ 	.word	0x0001b540


	//   ....[46]....
        /*0c4c*/ 	.word	0x0001b550


	//   ....[47]....
        /*0c50*/ 	.word	0x0001b560


	//   ....[48]....
        /*0c54*/ 	.word	0x0001bc60


	//   ....[49]....
        /*0c58*/ 	.word	0x0001bcc0


	//   ....[50]....
        /*0c5c*/ 	.word	0x0001bd90


	//   ....[51]....
        /*0c60*/ 	.word	0x0001bdb0


	//   ....[52]....
        /*0c64*/ 	.word	0x0001be70


	//   ....[53]....
        /*0c68*/ 	.word	0x0001be90


	//   ....[54]....
        /*0c6c*/ 	.word	0x0001bf60


	//   ....[55]....
        /*0c70*/ 	.word	0x0001bf80


	//   ....[56]....
        /*0c74*/ 	.word	0x0001c400


	//   ....[57]....
        /*0c78*/ 	.word	0x0001c410


	//   ....[58]....
        /*0c7c*/ 	.word	0x0001c850


	//   ....[59]....
        /*0c80*/ 	.word	0x0001c860


	//   ....[60]....
        /*0c84*/ 	.word	0x0001d4c0


	//   ....[61]....
        /*0c88*/ 	.word	0x0001d4e0


	//   ....[62]....
        /*0c8c*/ 	.word	0x0001d5a0


	//   ....[63]....
        /*0c90*/ 	.word	0x0001d5c0


	//   ....[64]....
        /*0c94*/ 	.word	0x0001d680


	//   ....[65]....
        /*0c98*/ 	.word	0x0001d6a0


	//   ....[66]....
        /*0c9c*/ 	.word	0x0001d770


	//   ....[67]....
        /*0ca0*/ 	.word	0x0001d790


	//   ....[68]....
        /*0ca4*/ 	.word	0x0001d8e0


	//   ....[69]....
        /*0ca8*/ 	.word	0x0001db10


	//   ....[70]....
        /*0cac*/ 	.word	0x0001db40


	//   ....[71]....
        /*0cb0*/ 	.word	0x0001db70


	//   ....[72]....
        /*0cb4*/ 	.word	0x0001dba0


	//   ....[73]....
        /*0cb8*/ 	.word	0x0001dbd0


	//   ....[74]....
        /*0cbc*/ 	.word	0x0001dc00


	//   ....[75]....
        /*0cc0*/ 	.word	0x0001dda0


	//   ....[76]....
        /*0cc4*/ 	.word	0x0001ddd0


	//   ....[77]....
        /*0cc8*/ 	.word	0x0001de00


	//   ....[78]....
        /*0ccc*/ 	.word	0x0001de30


	//   ....[79]....
        /*0cd0*/ 	.word	0x0001de60


	//   ....[80]....
        /*0cd4*/ 	.word	0x0001de90


	//   ....[81]....
        /*0cd8*/ 	.word	0x0001df30


	//   ....[82]....
        /*0cdc*/ 	.word	0x0001df60


	//   ....[83]....
        /*0ce0*/ 	.word	0x0001df70


	//   ....[84]....
        /*0ce4*/ 	.word	0x0001dfa0


	//   ....[85]....
        /*0ce8*/ 	.word	0x0001f680


	//   ....[86]....
        /*0cec*/ 	.word	0x00021330


	//   ....[87]....
        /*0cf0*/ 	.word	0x00021f40


	//   ....[88]....
        /*0cf4*/ 	.word	0x00021f50


	//   ....[89]....
        /*0cf8*/ 	.word	0x00022010


	//   ....[90]....
        /*0cfc*/ 	.word	0x00022020


	//   ....[91]....
        /*0d00*/ 	.word	0x000220c0


	//   ....[92]....
        /*0d04*/ 	.word	0x000220d0


	//   ....[93]....
        /*0d08*/ 	.word	0x00022170


	//   ....[94]....
        /*0d0c*/ 	.word	0x00022180


	//   ....[95]....
        /*0d10*/ 	.word	0x00022220


	//   ....[96]....
        /*0d14*/ 	.word	0x00022230


	//   ....[97]....
        /*0d18*/ 	.word	0x000222d0


	//   ....[98]....
        /*0d1c*/ 	.word	0x000222e0


	//   ....[99]....
        /*0d20*/ 	.word	0x00022380


	//   ....[100]....
        /*0d24*/ 	.word	0x00022390


	//   ....[101]....
        /*0d28*/ 	.word	0x000223e0


	//   ....[102]....
        /*0d2c*/ 	.word	0x00022420


	//   ....[103]....
        /*0d30*/ 	.word	0x00025000


	//   ....[104]....
        /*0d34*/ 	.word	0x00025030


	//   ....[105]....
        /*0d38*/ 	.word	0x00025090


	//   ....[106]....
        /*0d3c*/ 	.word	0x000250c0


	//   ....[107]....
        /*0d40*/ 	.word	0x000250f0


	//   ....[108]....
        /*0d44*/ 	.word	0x00025120


	//   ....[109]....
        /*0d48*/ 	.word	0x00025150


	//   ....[110]....
        /*0d4c*/ 	.word	0x00025180


	//   ....[111]....
        /*0d50*/ 	.word	0x00025350


	//   ....[112]....
        /*0d54*/ 	.word	0x00025380


	//   ....[113]....
        /*0d58*/ 	.word	0x000253b0


	//   ....[114]....
        /*0d5c*/ 	.word	0x000253e0


	//   ....[115]....
        /*0d60*/ 	.word	0x00025410


	//   ....[116]....
        /*0d64*/ 	.word	0x00025440


	//   ....[117]....
        /*0d68*/ 	.word	0x00025510


	//   ....[118]....
        /*0d6c*/ 	.word	0x00025530


	//   ....[119]....
        /*0d70*/ 	.word	0x00025540


	//   ....[120]....
        /*0d74*/ 	.word	0x000255c0


	//   ....[121]....
        /*0d78*/ 	.word	0x000260f0


	//   ....[122]....
        /*0d7c*/ 	.word	0x00026530


	//   ....[123]....
        /*0d80*/ 	.word	0x000265c0


	//   ....[124]....
        /*0d84*/ 	.word	0x00026610


	//   ....[125]....
        /*0d88*/ 	.word	0x00026660


	//   ....[126]....
        /*0d8c*/ 	.word	0x00026700


	//   ....[127]....
        /*0d90*/ 	.word	0x00026790


	//   ....[128]....
        /*0d94*/ 	.word	0x000267e0


	//   ....[129]....
        /*0d98*/ 	.word	0x00026830


	//   ....[130]....
        /*0d9c*/ 	.word	0x00026920


	//   ....[131]....
        /*0da0*/ 	.word	0x000269b0


	//   ....[132]....
        /*0da4*/ 	.word	0x00026a10


	//   ....[133]....
        /*0da8*/ 	.word	0x00026a70


	//   ....[134]....
        /*0dac*/ 	.word	0x00026b00


	//   ....[135]....
        /*0db0*/ 	.word	0x00026b90


	//   ....[136]....
        /*0db4*/ 	.word	0x00026be0


	//   ....[137]....
        /*0db8*/ 	.word	0x00026c30


	//   ....[138]....
        /*0dbc*/ 	.word	0x00026f30


	//   ....[139]....
        /*0dc0*/ 	.word	0x00027220


	//   ....[140]....
        /*0dc4*/ 	.word	0x000273a0


	//   ....[141]....
        /*0dc8*/ 	.word	0x000273f0


	//   ....[142]....
        /*0dcc*/ 	.word	0x000274c0


	//   ....[143]....
        /*0dd0*/ 	.word	0x000275d0


	//   ....[144]....
        /*0dd4*/ 	.word	0x00027630


	//   ....[145]....
        /*0dd8*/ 	.word	0x00027740


	//   ....[146]....
        /*0ddc*/ 	.word	0x000277a0


	//   ....[147]....
        /*0de0*/ 	.word	0x000278b0


	//   ....[148]....
        /*0de4*/ 	.word	0x00027910


	//   ....[149]....
        /*0de8*/ 	.word	0x00027a20


	//   ....[150]....
        /*0dec*/ 	.word	0x00027a80


	//   ....[151]....
        /*0df0*/ 	.word	0x00027b90


	//   ....[152]....
        /*0df4*/ 	.word	0x00027bf0


	//   ....[153]....
        /*0df8*/ 	.word	0x00027d00


	//   ....[154]....
        /*0dfc*/ 	.word	0x00027d60


	//   ....[155]....
        /*0e00*/ 	.word	0x00027e40


	//   ....[156]....
        /*0e04*/ 	.word	0x000281b0


	//   ....[157]....
        /*0e08*/ 	.word	0x00028260


	//   ....[158]....
        /*0e0c*/ 	.word	0x000283e0


	//   ....[159]....
        /*0e10*/ 	.word	0x00028470


	//   ....[160]....
        /*0e14*/ 	.word	0x000284f0


	//   ....[161]....
        /*0e18*/ 	.word	0x00028570


	//   ....[162]....
        /*0e1c*/ 	.word	0x000285f0


	//   ....[163]....
        /*0e20*/ 	.word	0x00028680


	//   ....[164]....
        /*0e24*/ 	.word	0x00028720


	//   ....[165]....
        /*0e28*/ 	.word	0x000287f0


	//   ....[166]....
        /*0e2c*/ 	.word	0x00028870


	//   ....[167]....
        /*0e30*/ 	.word	0x000288f0


	//   ....[168]....
        /*0e34*/ 	.word	0x00028970


	//   ....[169]....
        /*0e38*/ 	.word	0x00028a00


	//   ....[170]....
        /*0e3c*/ 	.word	0x00028a80


	//   ....[171]....
        /*0e40*/ 	.word	0x00028b30


	//   ....[172]....
        /*0e44*/ 	.word	0x00028b80


	//   ....[173]....
        /*0e48*/ 	.word	0x00028c40


	//   ....[174]....
        /*0e4c*/ 	.word	0x00028d70


	//----- nvinfo : EIATTR_REG_RECONFIG
	.align		4
.L_561:
        /*0e50*/ 	.byte	0x01, 0x54
	.zero		2


	//----- nvinfo : EIATTR_SYSCALL_OFFSETS
	.align		4
        /*0e54*/ 	.byte	0x04, 0x46
        /*0e56*/ 	.short	(.L_563 - .L_562)


	//   ....[0]....
.L_562:
        /*0e58*/ 	.word	0x00002010


	//   ....[1]....
        /*0e5c*/ 	.word	0x00002160


	//   ....[2]....
        /*0e60*/ 	.word	0x0000b1b0


	//   ....[3]....
        /*0e64*/ 	.word	0x0000b4a0


	//   ....[4]....
        /*0e68*/ 	.word	0x00020f50


	//   ....[5]....
        /*0e6c*/ 	.word	0x000210a0


	//   ....[6]....
        /*0e70*/ 	.word	0x00021190


	//   ....[7]....
        /*0e74*/ 	.word	0x00021af0


	//----- nvinfo : EIATTR_MBARRIER_INSTR_OFFSETS
	.align		4
.L_563:
        /*0e78*/ 	.byte	0x04, 0x39
        /*0e7a*/ 	.short	(.L_565 - .L_564)


	//   ....[0]....
.L_564:
        /*0e7c*/ 	.word	0x000002d0
        /*0e80*/ 	.word	0x000000ff
        /*0e84*/ 	.word	0x00034800
        /*0e88*/ 	.short	0x0100
        /*0e8a*/ 	.byte	0x08
	.zero		1


	//   ....[1]....
        /*0e8c*/ 	.word	0x000002e0
        /*0e90*/ 	.word	0x000000ff
        /*0e94*/ 	.word	0x00034820
        /*0e98*/ 	.short	0x0100
        /*0e9a*/ 	.byte	0x08
	.zero		1


	//   ....[2]....
        /*0e9c*/ 	.word	0x000003d0
        /*0ea0*/ 	.word	0x000000ff
        /*0ea4*/ 	.word	0x00034830
        /*0ea8*/ 	.short	0x0100
        /*0eaa*/ 	.byte	0x08
	.zero		1


	//   ....[3]....
        /*0eac*/ 	.word	0x000003e0
        /*0eb0*/ 	.word	0x000000ff
        /*0eb4*/ 	.word	0x00034840
        /*0eb8*/ 	.short	0x0100
        /*0eba*/ 	.byte	0x08
	.zero		1


	//   ....[4]....
        /*0ebc*/ 	.word	0x000003f0
        /*0ec0*/ 	.word	0x000000ff
        /*0ec4*/ 	.word	0x00034838
        /*0ec8*/ 	.short	0x0100
        /*0eca*/ 	.byte	0x08
	.zero		1


	//   ....[5]....
        /*0ecc*/ 	.word	0x00000400
        /*0ed0*/ 	.word	0x000000ff
        /*0ed4*/ 	.word	0x00034848
        /*0ed8*/ 	.short	0x0100
        /*0eda*/ 	.byte	0x08
	.zero		1


	//   ....[6]....
        /*0edc*/ 	.word	0x00000530
        /*0ee0*/ 	.word	0x000000ff
        /*0ee4*/ 	.word	0x00034850
        /*0ee8*/ 	.short	0x0100
        /*0eea*/ 	.byte	0x08
	.zero		1


	//   ....[7]....
        /*0eec*/ 	.word	0x00000540
        /*0ef0*/ 	.word	0x000000ff
        /*0ef4*/ 	.word	0x00034860
        /*0ef8*/ 	.short	0x0100
        /*0efa*/ 	.byte	0x08
	.zero		1


	//   ....[8]....
        /*0efc*/ 	.word	0x00000550
        /*0f00*/ 	.word	0x000000ff
        /*0f04*/ 	.word	0x00034858
        /*0f08*/ 	.short	0x0100
        /*0f0a*/ 	.byte	0x08
	.zero		1


	//   ....[9]....
        /*0f0c*/ 	.word	0x00000560
        /*0f10*/ 	.word	0x000000ff
        /*0f14*/ 	.word	0x00034868
        /*0f18*/ 	.short	0x0100
        /*0f1a*/ 	.byte	0x08
	.zero		1


	//   ....[10]....
        /*0f1c*/ 	.word	0x00000650
        /*0f20*/ 	.word	0x000000ff
        /*0f24*/ 	.word	0x00034870
        /*0f28*/ 	.short	0x0100
        /*0f2a*/ 	.byte	0x06
	.zero		1


	//   ....[11]....
        /*0f2c*/ 	.word	0x00000660
        /*0f30*/ 	.word	0x000000ff
        /*0f34*/ 	.word	0x00034880
        /*0f38*/ 	.short	0x0100
        /*0f3a*/ 	.byte	0x06
	.zero		1


	//   ....[12]....
        /*0f3c*/ 	.word	0x00000670
        /*0f40*/ 	.word	0x000000ff
        /*0f44*/ 	.word	0x00034878
        /*0f48*/ 	.short	0x0100
        /*0f4a*/ 	.byte	0x06
	.zero		1


	//   ....[13]....
        /*0f4c*/ 	.word	0x00000680
        /*0f50*/ 	.word	0x000000ff
        /*0f54*/ 	.word	0x00034888
        /*0f58*/ 	.short	0x0100
        /*0f5a*/ 	.byte	0x06
	.zero		1


	//   ....[14]....
        /*0f5c*/ 	.word	0x000007b0
        /*0f60*/ 	.word	0x000000ff
        /*0f64*/ 	.word	0x00034890
        /*0f68*/ 	.short	0x0100
        /*0f6a*/ 	.byte	0x08
	.zero		1


	//   ....[15]....
        /*0f6c*/ 	.word	0x000007c0
        /*0f70*/ 	.word	0x000000ff
        /*0f74*/ 	.word	0x000348a0
        /*0f78*/ 	.short	0x0100
        /*0f7a*/ 	.byte	0x08
	.zero		1


	//   ....[16]....
        /*0f7c*/ 	.word	0x000007d0
        /*0f80*/ 	.word	0x000000ff
        /*0f84*/ 	.word	0x00034898
        /*0f88*/ 	.short	0x0100
        /*0f8a*/ 	.byte	0x08
	.zero		1


	//   ....[17]....
        /*0f8c*/ 	.word	0x000007e0
        /*0f90*/ 	.word	0x000000ff
        /*0f94*/ 	.word	0x000348a8
        /*0f98*/ 	.short	0x0100
        /*0f9a*/ 	.byte	0x08
	.zero		1


	//   ....[18]....
        /*0f9c*/ 	.word	0x00000910
        /*0fa0*/ 	.word	0x000000ff
        /*0fa4*/ 	.word	0x000348b0
        /*0fa8*/ 	.short	0x0100
        /*0faa*/ 	.byte	0x08
	.zero		1


	//   ....[19]....
        /*0fac*/ 	.word	0x00000920
        /*0fb0*/ 	.word	0x000000ff
        /*0fb4*/ 	.word	0x000348c0
        /*0fb8*/ 	.short	0x0100
        /*0fba*/ 	.byte	0x08
	.zero		1


	//   ....[20]....
        /*0fbc*/ 	.word	0x00000930
        /*0fc0*/ 	.word	0x000000ff
        /*0fc4*/ 	.word	0x000348b8
        /*0fc8*/ 	.short	0x0100
        /*0fca*/ 	.byte	0x08
	.zero		1


	//   ....[21]....
        /*0fcc*/ 	.word	0x00000940
        /*0fd0*/ 	.word	0x000000ff
        /*0fd4*/ 	.word	0x000348c8
        /*0fd8*/ 	.short	0x0100
        /*0fda*/ 	.byte	0x08
	.zero		1


	//   ....[22]....
        /*0fdc*/ 	.word	0x00003c50
        /*0fe0*/ 	.word	0x00000003
        /*0fe4*/ 	.word	0x00034890
        /*0fe8*/ 	.short	0x010a
        /*0fea*/ 	.byte	0x3f
	.zero		1


	//   ....[23]....
        /*0fec*/ 	.word	0x00006ff0
        /*0ff0*/ 	.word	0x00000003
        /*0ff4*/ 	.word	0x00034890
        /*0ff8*/ 	.short	0x010a
        /*0ffa*/ 	.byte	0x3f
	.zero		1


	//   ....[24]....
        /*0ffc*/ 	.word	0x0000a0f0
        /*1000*/ 	.word	0x00000003
        /*1004*/ 	.word	0x00034890
        /*1008*/ 	.short	0x010a
        /*100a*/ 	.byte	0x3f
	.zero		1


	//   ....[25]....
        /*100c*/ 	.word	0x0000a4c0
        /*1010*/ 	.word	0x00000020
        /*1014*/ 	.word	0x00000000
        /*1018*/ 	.short	0x0101
        /*101a*/ 	.byte	0x3f
	.zero		1


	//   ....[26]....
        /*101c*/ 	.word	0x0000a500
        /*1020*/ 	.word	0x00000003
        /*1024*/ 	.word	0x000348b0
        /*1028*/ 	.short	0x010a
        /*102a*/ 	.byte	0x3f
	.zero		1


	//   ....[27]....
        /*102c*/ 	.word	0x0000a9a0
        /*1030*/ 	.word	0x00000003
        /*1034*/ 	.word	0x00000000
        /*1038*/ 	.short	0x0101
        /*103a*/ 	.byte	0x3f
	.zero		1


	//   ....[28]....
        /*103c*/ 	.word	0x0000b230
        /*1040*/ 	.word	0x00000002
        /*1044*/ 	.word	0x00034800
        /*1048*/ 	.short	0x010a
        /*104a*/ 	.byte	0x3f
	.zero		1


	//   ....[29]....
        /*104c*/ 	.word	0x0000b280
        /*1050*/ 	.word	0x00000002
        /*1054*/ 	.word	0x00034800
        /*1058*/ 	.short	0x010a
        /*105a*/ 	.byte	0x3f
	.zero		1


	//   ....[30]....
        /*105c*/ 	.word	0x0000c600
        /*1060*/ 	.word	0x00000002
        /*1064*/ 	.word	0x00034800
        /*1068*/ 	.short	0x010a
        /*106a*/ 	.byte	0x3f
	.zero		1


	//   ....[31]....
        /*106c*/ 	.word	0x0000f760
        /*1070*/ 	.word	0x00000002
        /*1074*/ 	.word	0x00034800
        /*1078*/ 	.short	0x010a
        /*107a*/ 	.byte	0x3f
	.zero		1


	//   ....[32]....
        /*107c*/ 	.word	0x00011ff0
        /*1080*/ 	.word	0x00000006
        /*1084*/ 	.word	0x00034830
        /*1088*/ 	.short	0x010a
        /*108a*/ 	.byte	0x3f
	.zero		1


	//   ....[33]....
        /*108c*/ 	.word	0x00012060
        /*1090*/ 	.word	0x00000006
        /*1094*/ 	.word	0x00034830
        /*1098*/ 	.short	0x010a
        /*109a*/ 	.byte	0x3f
	.zero		1


	//   ....[34]....
        /*109c*/ 	.word	0x00012c00
        /*10a0*/ 	.word	0x00000006
        /*10a4*/ 	.word	0x00000000
        /*10a8*/ 	.short	0x0101
        /*10aa*/ 	.byte	0x3f
	.zero		1


	//   ....[35]....
        /*10ac*/ 	.word	0x00014970
        /*10b0*/ 	.word	0x00000014
        /*10b4*/ 	.word	0x00034830
        /*10b8*/ 	.short	0x010a
        /*10ba*/ 	.byte	0x3f
	.zero		1


	//   ....[36]....
        /*10bc*/ 	.word	0x000149f0
        /*10c0*/ 	.word	0x00000014
        /*10c4*/ 	.word	0x00034830
        /*10c8*/ 	.short	0x010a
        /*10ca*/ 	.byte	0x3f
	.zero		1


	//   ....[37]....
        /*10cc*/ 	.word	0x00015510
        /*10d0*/ 	.word	0x00000015
        /*10d4*/ 	.word	0x00034850
        /*10d8*/ 	.short	0x010a
        /*10da*/ 	.byte	0x3f
	.zero		1


	//   ....[38]....
        /*10dc*/ 	.word	0x00015560
        /*10e0*/ 	.word	0x00000015
        /*10e4*/ 	.word	0x00034850
        /*10e8*/ 	.short	0x010a
        /*10ea*/ 	.byte	0x3f
	.zero		1


	//   ....[39]....
        /*10ec*/ 	.word	0x00016f40
        /*10f0*/ 	.word	0x00000014
        /*10f4*/ 	.word	0x00000000
        /*10f8*/ 	.short	0x0101
        /*10fa*/ 	.byte	0x3f
	.zero		1


	//   ....[40]....
        /*10fc*/ 	.word	0x00016f70
        /*1100*/ 	.word	0x00000015
        /*1104*/ 	.word	0x00000000
        /*1108*/ 	.short	0x0101
        /*110a*/ 	.byte	0x3f
	.zero		1


	//   ....[41]....
        /*110c*/ 	.word	0x00017790
        /*1110*/ 	.word	0x00000003
        /*1114*/ 	.word	0x00034830
        /*1118*/ 	.short	0x010a
        /*111a*/ 	.byte	0x3f
	.zero		1


	//   ....[42]....
        /*111c*/ 	.word	0x00017810
        /*1120*/ 	.word	0x00000003
        /*1124*/ 	.word	0x00034830
        /*1128*/ 	.short	0x010a
        /*112a*/ 	.byte	0x3f
	.zero		1


	//   ....[43]....
        /*112c*/ 	.word	0x00018330
        /*1130*/ 	.word	0x0000000f
        /*1134*/ 	.word	0x00034850
        /*1138*/ 	.short	0x010a
        /*113a*/ 	.byte	0x3f
	.zero		1


	//   ....[44]....
        /*113c*/ 	.word	0x00018380
        /*1140*/ 	.word	0x0000000f
        /*1144*/ 	.word	0x00034850
        /*1148*/ 	.short	0x010a
        /*114a*/ 	.byte	0x3f
	.zero		1


	//   ....[45]....
        /*114c*/ 	.word	0x000196c0
        /*1150*/ 	.word	0x0000000b
        /*1154*/ 	.word	0x00000000
        /*1158*/ 	.short	0x0101
        /*115a*/ 	.byte	0x3f
	.zero		1


	//   ....[46]....
        /*115c*/ 	.word	0x00019710
        /*1160*/ 	.word	0x0000000f
        /*1164*/ 	.word	0x00000000
        /*1168*/ 	.short	0x0101
        /*116a*/ 	.byte	0x3f
	.zero		1


	//   ....[47]....
        /*116c*/ 	.word	0x00019fc0
        /*1170*/ 	.word	0x00000007
        /*1174*/ 	.word	0x00034850
        /*1178*/ 	.short	0x010a
        /*117a*/ 	.byte	0x3f
	.zero		1


	//   ....[48]....
        /*117c*/ 	.word	0x0001a060
        /*1180*/ 	.word	0x00000007
        /*1184*/ 	.word	0x00034850
        /*1188*/ 	.short	0x010a
        /*118a*/ 	.byte	0x3f
	.zero		1


	//   ....[49]....
        /*118c*/ 	.word	0x0001a620
        /*1190*/ 	.word	0x00000008
        /*1194*/ 	.word	0x00000000
        /*1198*/ 	.short	0x0101
        /*119a*/ 	.byte	0x3f
	.zero		1


	//   ....[50]....
        /*119c*/ 	.word	0x0001bc80
        /*11a0*/ 	.word	0x00000000
        /*11a4*/ 	.word	0x00000000
        /*11a8*/ 	.short	0x0101
        /*11aa*/ 	.byte	0x3f
	.zero		1


	//   ....[51]....
        /*11ac*/ 	.word	0x0001c3f0
        /*11b0*/ 	.word	0x0000000a
        /*11b4*/ 	.word	0x00000000
        /*11b8*/ 	.short	0x0101
        /*11ba*/ 	.byte	0x3f
	.zero		1


	//   ....[52]....
        /*11bc*/ 	.word	0x0001f760
        /*11c0*/ 	.word	0x00000012
        /*11c4*/ 	.word	0x00034820
        /*11c8*/ 	.short	0x010a
        /*11ca*/ 	.byte	0x3f
	.zero		1


	//   ....[53]....
        /*11cc*/ 	.word	0x0001f830
        /*11d0*/ 	.word	0x00000005
        /*11d4*/ 	.word	0x000348a0
        /*11d8*/ 	.short	0x010a
        /*11da*/ 	.byte	0x3f
	.zero		1


	//   ....[54]....
        /*11dc*/ 	.word	0x0001fc50
        /*11e0*/ 	.word	0x00000005
        /*11e4*/ 	.word	0x000348c0
        /*11e8*/ 	.short	0x010a
        /*11ea*/ 	.byte	0x3f
	.zero		1


	//   ....[55]....
        /*11ec*/ 	.word	0x00020140
        /*11f0*/ 	.word	0x00000006
        /*11f4*/ 	.word	0x000348a0
        /*11f8*/ 	.short	0x010a
        /*11fa*/ 	.byte	0x3f
	.zero		1


	//   ....[56]....
        /*11fc*/ 	.word	0x00020550
        /*1200*/ 	.word	0x00000006
        /*1204*/ 	.word	0x000348c0
        /*1208*/ 	.short	0x010a
        /*120a*/ 	.byte	0x3f
	.zero		1


	//   ....[57]....
        /*120c*/ 	.word	0x000215a0
        /*1210*/ 	.word	0x00000000
        /*1214*/ 	.word	0x00034840
        /*1218*/ 	.short	0x010a
        /*121a*/ 	.byte	0x3f
	.zero		1


	//   ....[58]....
        /*121c*/ 	.word	0x00022510
        /*1220*/ 	.word	0x00000012
        /*1224*/ 	.word	0x00034800
        /*1228*/ 	.short	0x0107
        /*122a*/ 	.byte	0x3f
	.zero		1


	//   ....[59]....
        /*122c*/ 	.word	0x00022610
        /*1230*/ 	.word	0x00000012
        /*1234*/ 	.word	0x00034800
        /*1238*/ 	.short	0x0101
        /*123a*/ 	.byte	0x3f
	.zero		1


	//   ....[60]....
        /*123c*/ 	.word	0x00022630
        /*1240*/ 	.word	0x00000012
        /*1244*/ 	.word	0x00034820
        /*1248*/ 	.short	0x010a
        /*124a*/ 	.byte	0x3f
	.zero		1


	//   ....[61]....
        /*124c*/ 	.word	0x000229f0
        /*1250*/ 	.word	0x00000003
        /*1254*/ 	.word	0x00034840
        /*1258*/ 	.short	0x010a
        /*125a*/ 	.byte	0x3f
	.zero		1


	//   ....[62]....
        /*125c*/ 	.word	0x00022e70
        /*1260*/ 	.word	0x00000002
        /*1264*/ 	.word	0x00034860
        /*1268*/ 	.short	0x010a
        /*126a*/ 	.byte	0x3f
	.zero		1


	//   ....[63]....
        /*126c*/ 	.word	0x00023520
        /*1270*/ 	.word	0x00000003
        /*1274*/ 	.word	0x00034840
        /*1278*/ 	.short	0x010a
        /*127a*/ 	.byte	0x3f
	.zero		1


	//   ....[64]....
        /*127c*/ 	.word	0x000239a0
        /*1280*/ 	.word	0x00000002
        /*1284*/ 	.word	0x00034860
        /*1288*/ 	.short	0x010a
        /*128a*/ 	.byte	0x3f
	.zero		1


	//   ....[65]....
        /*128c*/ 	.word	0x00023fb0
        /*1290*/ 	.word	0x00000003
        /*1294*/ 	.word	0x00034840
        /*1298*/ 	.short	0x010a
        /*129a*/ 	.byte	0x3f
	.zero		1


	//   ....[66]....
        /*129c*/ 	.word	0x00024420
        /*12a0*/ 	.word	0x00000002
        /*12a4*/ 	.word	0x00034860
        /*12a8*/ 	.short	0x010a
        /*12aa*/ 	.byte	0x3f
	.zero		1


	//   ....[67]....
        /*12ac*/ 	.word	0x000249d0
        /*12b0*/ 	.word	0x00000000
        /*12b4*/ 	.word	0x00034860
        /*12b8*/ 	.short	0x010a
        /*12ba*/ 	.byte	0x3f
	.zero		1


	//   ....[68]....
        /*12bc*/ 	.word	0x00026070
        /*12c0*/ 	.word	0x00000000
        /*12c4*/ 	.word	0x00034820
        /*12c8*/ 	.short	0x010a
        /*12ca*/ 	.byte	0x3f
	.zero		1


	//   ....[69]....
        /*12cc*/ 	.word	0x00026270
        /*12d0*/ 	.word	0x00000006
        /*12d4*/ 	.word	0x00000000
        /*12d8*/ 	.short	0x010a
        /*12da*/ 	.byte	0x3f
	.zero		1


	//   ....[70]....
        /*12dc*/ 	.word	0x000262a0
        /*12e0*/ 	.word	0x00000007
        /*12e4*/ 	.word	0x00000000
        /*12e8*/ 	.short	0x010a
        /*12ea*/ 	.byte	0x3f
	.zero		1


	//   ....[71]....
        /*12ec*/ 	.word	0x00026300
        /*12f0*/ 	.word	0x00000004
        /*12f4*/ 	.word	0x00000000
        /*12f8*/ 	.short	0x010a
        /*12fa*/ 	.byte	0x3f
	.zero		1


	//   ....[72]....
        /*12fc*/ 	.word	0x00026330
        /*1300*/ 	.word	0x00000003
        /*1304*/ 	.word	0x00000000
        /*1308*/ 	.short	0x010a
        /*130a*/ 	.byte	0x3f
	.zero		1


	//   ....[73]....
        /*130c*/ 	.word	0x00026390
        /*1310*/ 	.word	0x00000003
        /*1314*/ 	.word	0x00034890
        /*1318*/ 	.short	0x010a
        /*131a*/ 	.byte	0x3f
	.zero		1


	//   ....[74]....
        /*131c*/ 	.word	0x000263e0
        /*1320*/ 	.word	0x00000003
        /*1324*/ 	.word	0x00034890
        /*1328*/ 	.short	0x010a
        /*132a*/ 	.byte	0x3f
	.zero		1


	//   ....[75]....
        /*132c*/ 	.word	0x00026430
        /*1330*/ 	.word	0x00000003
        /*1334*/ 	.word	0x00034890
        /*1338*/ 	.short	0x010a
        /*133a*/ 	.byte	0x3f
	.zero		1


	//   ....[76]....
        /*133c*/ 	.word	0x00026480
        /*1340*/ 	.word	0x00000003
        /*1344*/ 	.word	0x000348b0
        /*1348*/ 	.short	0x010a
        /*134a*/ 	.byte	0x3f
	.zero		1


	//   ....[77]....
        /*134c*/ 	.word	0x00026870
        /*1350*/ 	.word	0x00000002
        /*1354*/ 	.word	0x00034800
        /*1358*/ 	.short	0x010a
        /*135a*/ 	.byte	0x3f
	.zero		1


	//   ....[78]....
        /*135c*/ 	.word	0x00026c70
        /*1360*/ 	.word	0x00000002
        /*1364*/ 	.word	0x00034800
        /*1368*/ 	.short	0x010a
        /*136a*/ 	.byte	0x3f
	.zero		1


	//   ....[79]....
        /*136c*/ 	.word	0x00026cc0
        /*1370*/ 	.word	0x00000006
        /*1374*/ 	.word	0x00034830
        /*1378*/ 	.short	0x010a
        /*137a*/ 	.byte	0x3f
	.zero		1


	//   ....[80]....
        /*137c*/ 	.word	0x00026d10
        /*1380*/ 	.word	0x00000014
        /*1384*/ 	.word	0x00034830
        /*1388*/ 	.short	0x010a
        /*138a*/ 	.byte	0x3f
	.zero		1


	//   ....[81]....
        /*138c*/ 	.word	0x00026d60
        /*1390*/ 	.word	0x00000015
        /*1394*/ 	.word	0x00034850
        /*1398*/ 	.short	0x010a
        /*139a*/ 	.byte	0x3f
	.zero		1


	//   ....[82]....
        /*139c*/ 	.word	0x00026db0
        /*13a0*/ 	.word	0x00000003
        /*13a4*/ 	.word	0x00034830
        /*13a8*/ 	.short	0x010a
        /*13aa*/ 	.byte	0x3f
	.zero		1


	//   ....[83]....
        /*13ac*/ 	.word	0x00026e00
        /*13b0*/ 	.word	0x0000000f
        /*13b4*/ 	.word	0x00034850
        /*13b8*/ 	.short	0x010a
        /*13ba*/ 	.byte	0x3f
	.zero		1


	//   ....[84]....
        /*13bc*/ 	.word	0x00026e50
        /*13c0*/ 	.word	0x00000007
        /*13c4*/ 	.word	0x00034850
        /*13c8*/ 	.short	0x010a
        /*13ca*/ 	.byte	0x3f
	.zero		1


	//   ....[85]....
        /*13cc*/ 	.word	0x00027000
        /*13d0*/ 	.word	0x00000012
        /*13d4*/ 	.word	0x00034820
        /*13d8*/ 	.short	0x010a
        /*13da*/ 	.byte	0x3f
	.zero		1


	//   ....[86]....
        /*13dc*/ 	.word	0x00027050
        /*13e0*/ 	.word	0x00000005
        /*13e4*/ 	.word	0x000348a0
        /*13e8*/ 	.short	0x010a
        /*13ea*/ 	.byte	0x3f
	.zero		1


	//   ....[87]....
        /*13ec*/ 	.word	0x000270a0
        /*13f0*/ 	.word	0x00000005
        /*13f4*/ 	.word	0x000348c0
        /*13f8*/ 	.short	0x010a
        /*13fa*/ 	.byte	0x3f
	.zero		1


	//   ....[88]....
        /*13fc*/ 	.word	0x000270f0
        /*1400*/ 	.word	0x00000006
        /*1404*/ 	.word	0x000348a0
        /*1408*/ 	.short	0x010a
        /*140a*/ 	.byte	0x3f
	.zero		1


	//   ....[89]....
        /*140c*/ 	.word	0x00027140
        /*1410*/ 	.word	0x00000006
        /*1414*/ 	.word	0x000348c0
        /*1418*/ 	.short	0x010a
        /*141a*/ 	.byte	0x3f
	.zero		1


	//   ....[90]....
        /*141c*/ 	.word	0x000272e0
        /*1420*/ 	.word	0x00000000
        /*1424*/ 	.word	0x00034840
        /*1428*/ 	.short	0x010a
        /*142a*/ 	.byte	0x3f
	.zero		1


	//   ....[91]....
        /*142c*/ 	.word	0x00027ec0
        /*1430*/ 	.word	0x00000012
        /*1434*/ 	.word	0x00034820
        /*1438*/ 	.short	0x010a
        /*143a*/ 	.byte	0x3f
	.zero		1


	//   ....[92]....
        /*143c*/ 	.word	0x00027f10
        /*1440*/ 	.word	0x00000003
        /*1444*/ 	.word	0x00034840
        /*1448*/ 	.short	0x010a
        /*144a*/ 	.byte	0x3f
	.zero		1


	//   ....[93]....
        /*144c*/ 	.word	0x00027f60
        /*1450*/ 	.word	0x00000002
        /*1454*/ 	.word	0x00034860
        /*1458*/ 	.short	0x010a
        /*145a*/ 	.byte	0x3f
	.zero		1


	//   ....[94]....
        /*145c*/ 	.word	0x00027fb0
        /*1460*/ 	.word	0x00000003
        /*1464*/ 	.word	0x00034840
        /*1468*/ 	.short	0x010a
        /*146a*/ 	.byte	0x3f
	.zero		1


	//   ....[95]....
        /*146c*/ 	.word	0x00028000
        /*1470*/ 	.word	0x00000002
        /*1474*/ 	.word	0x00034860
        /*1478*/ 	.short	0x010a
        /*147a*/ 	.byte	0x3f
	.zero		1


	//   ....[96]....
        /*147c*/ 	.word	0x00028050
        /*1480*/ 	.word	0x00000003
        /*1484*/ 	.word	0x00034840
        /*1488*/ 	.short	0x010a
        /*148a*/ 	.byte	0x3f
	.zero		1


	//   ....[97]....
        /*148c*/ 	.word	0x000280a0
        /*1490*/ 	.word	0x00000002
        /*1494*/ 	.word	0x00034860
        /*1498*/ 	.short	0x010a
        /*149a*/ 	.byte	0x3f
	.zero		1


	//   ....[98]....
        /*149c*/ 	.word	0x000280f0
        /*14a0*/ 	.word	0x00000000
        /*14a4*/ 	.word	0x00034860
        /*14a8*/ 	.short	0x010a
        /*14aa*/ 	.byte	0x3f
	.zero		1


	//   ....[99]....
        /*14ac*/ 	.word	0x00028c90
        /*14b0*/ 	.word	0x00000000
        /*14b4*/ 	.word	0x00034820
        /*14b8*/ 	.short	0x010a
        /*14ba*/ 	.byte	0x3f
	.zero		1


	//   ....[100]....
        /*14bc*/ 	.word	0x00028e30
        /*14c0*/ 	.word	0x00000006
        /*14c4*/ 	.word	0x00000000
        /*14c8*/ 	.short	0x010a
        /*14ca*/ 	.byte	0x3f
	.zero		1


	//   ....[101]....
        /*14cc*/ 	.word	0x00028e80
        /*14d0*/ 	.word	0x00000007
        /*14d4*/ 	.word	0x00000000
        /*14d8*/ 	.short	0x010a
        /*14da*/ 	.byte	0x3f
	.zero		1


	//   ....[102]....
        /*14dc*/ 	.word	0x00028ed0
        /*14e0*/ 	.word	0x00000004
        /*14e4*/ 	.word	0x00000000
        /*14e8*/ 	.short	0x010a
        /*14ea*/ 	.byte	0x3f
	.zero		1


	//----- nvinfo : EIATTR_NUM_MBARRIERS
	.align		4
.L_565:
        /*14ec*/ 	.byte	0x03, 0x38
        /*14ee*/ 	.short	0x0016


	//----- nvinfo : EIATTR_EXIT_INSTR_OFFSETS
	.align		4
        /*14f0*/ 	.byte	0x04, 0x1c
        /*14f2*/ 	.short	(.L_567 - .L_566)


	//   ....[0]....
.L_566:
        /*14f4*/ 	.word	0x00026380


	//----- nvinfo : EIATTR_MAX_THREADS
	.align		4
.L_567:
        /*14f8*/ 	.byte	0x04, 0x05
        /*14fa*/ 	.short	(.L_569 - .L_568)
.L_568:
        /*14fc*/ 	.word	0x00000180
        /*1500*/ 	.word	0x00000001
        /*1504*/ 	.word	0x00000001


	//----- nvinfo : EIATTR_CRS_STACK_SIZE
	.align		4
.L_569:
        /*1508*/ 	.byte	0x04, 0x1e
        /*150a*/ 	.short	(.L_571 - .L_570)
.L_570:
        /*150c*/ 	.word	0x00000000


	//----- nvinfo : EIATTR_CBANK_PARAM_SIZE
	.align		4
.L_571:
        /*1510*/ 	.byte	0x03, 0x19
        /*1512*/ 	.short	0x0af0


	//----- nvinfo : EIATTR_PARAM_CBANK
	.align		4
        /*1514*/ 	.byte	0x04, 0x0a
        /*1516*/ 	.short	(.L_573 - .L_572)
	.align		4
.L_572:
        /*1518*/ 	.word	index@(.nv.constant0._ZN7cutlass13device_kernelIN5flash11enable_sm90INS1_16FlashAttnFwdSm90INS1_25CollectiveMainloopFwdSm90ILi2EN4cute5tupleIJNS5_1CILi1EEES8_S8_EEENS6_IJNS7_ILi128EEESA_NS7_ILi192EEEEEELi128ENS_6half_tEfNS_4arch4Sm90ELb1ELb0ELb0ELb1ELb0ELb1ELb0ELb1ELb1ELb1ELb1ELb0EEENS1_21CollectiveEpilogueFwdINS6_IJSA_SA_SA_EEES9_SD_SF_Li256ELb1ELb1ELb1ELb0EEENS1_36VarlenDynamicPersistentTileSchedulerILi128ELi128ELi256ELi128ELb1ELb1ELb1ELb1ELb1ELb1EEEEEEEEEvNT_6ParamsE)
        /*151c*/ 	.short	0x0210
        /*151e*/ 	.short	0x0af0


	//----- nvinfo : EIATTR_SW_WAR
	.align		4
.L_573:
        /*1520*/ 	.byte	0x04, 0x36
        /*1522*/ 	.short	(.L_575 - .L_574)
.L_574:
        /*1524*/ 	.word	0x00000008
.L_575:


//--------------------- .nv.info._ZN7cutlass13device_kernelIN5flash11enable_sm90INS1_16FlashAttnFwdSm90INS1_25CollectiveMainloopFwdSm90ILi2EN4cute5tupleIJNS5_1CILi1EEES8_S8_EEENS6_IJNS7_ILi64EEESA_SA_EEELi512ENS_6half_tEfNS_4arch4Sm90ELb0ELb0ELb0ELb0ELb0ELb0ELb0ELb0ELb0ELb1ELb1ELb0EEENS1_21CollectiveEpilogueFwdINS6_IJSA_NS7_ILi512EEESA_EEES9_SC_SE_Li256ELb0ELb1ELb1ELb0EEENS1_19SingleTileSchedulerILb0ELb1ELb1ELi64EEEEEEEEEvNT_6ParamsE --------------------------
	.section	.nv.info._ZN7cutlass13device_kernelIN5flash11enable_sm90INS1_16FlashAttnFwdSm90INS1_25CollectiveMainloopFwdSm90ILi2EN4cute5tupleIJNS5_1CILi1EEES8_S8_EEENS6_IJNS7_ILi64EEESA_SA_EEELi512ENS_6half_tEfNS_4arch4Sm90ELb0ELb0ELb0ELb0ELb0ELb0ELb0ELb0ELb0ELb1ELb1ELb0EEENS1_21CollectiveEpilogueFwdINS6_IJSA_NS7_ILi512EEESA_EEES9_SC_SE_Li256ELb0ELb1ELb1ELb0EEENS1_19SingleTileSchedulerILb0ELb1ELb1ELi64EEEEEEEEEvNT_6ParamsE,"",@"SHT_CUDA_INFO"
	.sectionflags	@""
	.align	4


	//----- nvinfo : EIATTR_CUDA_API_VERSION
	.align		4
        /*0000*/ 	.byte	0x04, 0x37
        /*0002*/ 	.short	(.L_577 - .L_576)
.L_576:
        /*0004*/ 	.word	0x00000082


	//----- nvinfo : EIATTR_KPARAM_INFO
	.align		4
.L_577:
        /*0008*/ 	.byte	0x04, 0x17
        /*000a*/ 	.short	(.L_579 - .L_578)
.L_578:
        /*000c*/ 	.word	0x00000000
        /*0010*/ 	.short	0x0000
        /*0012*/ 	.short	0x0070
        /*0014*/ 	.byte	0x00, 0xf0, 0x01, 0x28


	//----- nvinfo : EIATTR_SPARSE_MMA_MASK
	.align		4
.L_579:
        /*0018*/ 	.byte	0x03, 0x50
        /*001a*/ 	.short	0x0000


	//----- nvinfo : EIATTR_MAXREG_COUNT
	.align		4
        /*001c*/ 	.byte	0x03, 0x1b
        /*001e*/ 	.short	0x00a8


	//----- nvinfo : EIATTR_NUM_BARRIERS
	.align		4
        /*0020*/ 	.byte	0x02, 0x4c
        /*0022*/ 	.byte	0x10
	.zero		1


	//----- nvinfo : EIATTR_EXTERNS
	.align		4
        /*0024*/ 	.byte	0x04, 0x0f
        /*0026*/ 	.short	(.L_581 - .L_580)


	//   ....[0]....
	.align		4
.L_580:
        /*0028*/ 	.word	index@(__assertfail)


	//----- nvinfo : EIATTR_ANNOTATIONS
	.align		4
.L_581:
        /*002c*/ 	.byte	0x04, 0x55
        /*002e*/ 	.short	(.L_583 - .L_582)


	//   ....[0]....
.L_582:
        /* <DEDUP_REMOVED lines=11> */


	//----- nvinfo : EIATTR_MERCURY_ISA_VERSION
	.align		4
.L_583:
        /*00d0*/ 	.byte	0x03, 0x5f
        /*00d2*/ 	.short	0x0101


	//----- nvinfo : EIATTR_INT_WARP_WIDE_INSTR_OFFSETS
	.align		4
        /*00d4*/ 	.byte	0x04, 0x31
        /*00d6*/ 	.short	(.L_585 - .L_584)


	//   ....[0]....
.L_584:
        /*00d8*/ 	.word	0x00000120


	//   ....[1]....
        /*00dc*/ 	.word	0x00000160


	//   ....[2]....
        /*00e0*/ 	.word	0x00000230


	//----- nvinfo : EIATTR_COOP_GROUP_MASK_REGIDS
	.align		4
.L_585:
        /*00e4*/ 	.byte	0x04, 0x29
        /*00e6*/ 	.short	(.L_587 - .L_586)


	//   ....[0]....
.L_586:
        /*00e8*/ 	.word	0xffffffff


	//   ....[1]....
        /*00ec*/ 	.word	0xffffffff


	//   ....[2]....
        /*00f0*/ 	.word	0xffffffff


	//   ....[3]....
        /*00f4*/ 	.word	0xffffffff


	//   ....[4]....
        /*00f8*/ 	.word	0xffffffff


	//   ....[5]....
        /*00fc*/ 	.word	0xffffffff


	//   ....[6]....
        /*0100*/ 	.word	0xffffffff


	//   ....[7]....
        /*0104*/ 	.word	0xffffffff


	//   ....[8]....
        /*0108*/ 	.word	0xffffffff


	//   ....[9]....
        /*010c*/ 	.word	0xffffffff


	//   ....[10]....
        /*0110*/ 	.word	0xffffffff


	//   ....[11]....
        /*0114*/ 	.word	0xffffffff


	//   ....[12]....
        /*0118*/ 	.word	0xffffffff


	//   ....[13]....
        /*011c*/ 	.word	0xffffffff


	//   ....[14]....
        /*0120*/ 	.word	0xffffffff


	//   ....[15]....
        /*0124*/ 	.word	0xffffffff


	//   ....[16]....
        /*0128*/ 	.word	0xffffffff


	//   ....[17]....
        /*012c*/ 	.word	0xffffffff


	//   ....[18]....
        /*0130*/ 	.word	0xffffffff


	//   ....[19]....
        /*0134*/ 	.word	0xffffffff


	//   ....[20]....
        /*0138*/ 	.word	0xffffffff


	//   ....[21]....
        /*013c*/ 	.word	0xffffffff


	//   ....[22]....
        /*0140*/ 	.word	0xffffffff


	//   ....[23]....
        /*0144*/ 	.word	0xffffffff


	//   ....[24]....
        /*0148*/ 	.word	0xffffffff


	//   ....[25]....
        /*014c*/ 	.word	0xffffffff


	//   ....[26]....
        /*0150*/ 	.word	0xffffffff


	//   ....[27]....
        /*0154*/ 	.word	0xffffffff


	//   ....[28]....
        /*0158*/ 	.word	0xffffffff


	//   ....[29]....
        /*015c*/ 	.word	0xffffffff


	//   ....[30]....
        /*0160*/ 	.word	0xffffffff


	//   ....[31]....
        /*0164*/ 	.word	0xffffffff


	//   ....[32]....
        /*0168*/ 	.word	0xffffffff


	//   ....[33]....
        /*016c*/ 	.word	0xffffffff


	//   ....[34]....
        /*0170*/ 	.word	0xffffffff


	//   ....[35]....
        /*0174*/ 	.word	0xffffffff


	//   ....[36]....
        /*0178*/ 	.word	0xffffffff


	//   ....[37]....
        /*017c*/ 	.word	0xffffffff


	//   ....[38]....
        /*0180*/ 	.word	0xffffffff


	//   ....[39]....
        /*0184*/ 	.word	0xffffffff


	//   ....[40]....
        /*0188*/ 	.word	0xffffffff


	//   ....[41]....
        /*018c*/ 	.word	0xffffffff


	//   ....[42]....
        /*0190*/ 	.word	0xffffffff


	//   ....[43]....
        /*0194*/ 	.word	0x0500000f


	//   ....[44]....
        /*0198*/ 	.word	0x0500000f


	//   ....[45]....
        /*019c*/ 	.word	0x0500000f


	//   ....[46]....
        /*01a0*/ 	.word	0x0500000f


	//   ....[47]....
        /*01a4*/ 	.word	0x0500000f


	//   ....[48]....
        /*01a8*/ 	.word	0x0500000f


	//   ....[49]....
        /*01ac*/ 	.word	0x0500000f


	//   ....[50]....
        /*01b0*/ 	.word	0x0500000f


	//   ....[51]....
        /*01b4*/ 	.word	0x0500000f


	//   ....[52]....
        /*01b8*/ 	.word	0x0500000f


	//----- nvinfo : EIATTR_COOP_GROUP_INSTR_OFFSETS
	.align		4
.L_587:
        /*01bc*/ 	.byte	0x04, 0x28
        /*01be*/ 	.short	(.L_589 - .L_588)


	//   ....[0]....
.L_588:
        /*01c0*/ 	.word	0x00000060


	//   ....[1]....
        /*01c4*/ 	.word	0x00000130


	//   ....[2]....
        /*01c8*/ 	.word	0x00000220


	//   ....[3]....
        /*01cc*/ 	.word	0x00000360


	//   ....[4]....
        /*01d0*/ 	.word	0x000004c0


	//   ....[5]....
        /*01d4*/ 	.word	0x000005e0


	//   ....[6]....
        /*01d8*/ 	.word	0x00000740


	//   ....[7]....
        /*01dc*/ 	.word	0x00001260


	//   ....[8]....
        /*01e0*/ 	.word	0x000031a0


	//   ....[9]....
        /*01e4*/ 	.word	0x00003c10


	//   ....[10]....
        /*01e8*/ 	.word	0x00003ce0


	//   ....[11]....
        /*01ec*/ 	.word	0x00003e70


	//   ....[12]....
        /*01f0*/ 	.word	0x00003f10


	//   ....[13]....
        /*01f4*/ 	.word	0x00004a40


	//   ....[14]....
        /*01f8*/ 	.word	0x00004e30


	//   ....[15]....
        /*01fc*/ 	.word	0x00004e80


	//   ....[16]....
        /*0200*/ 	.word	0x00005100


	//   ....[17]....
        /*0204*/ 	.word	0x000052d0


	//   ....[18]....
        /*0208*/ 	.word	0x000062b0


	//   ....[19]....
        /*020c*/ 	.word	0x00006320


	//   ....[20]....
        /*0210*/ 	.word	0x00006380


	//   ....[21]....
        /*0214*/ 	.word	0x000063c0


	//   ....[22]....
        /*0218*/ 	.word	0x000063e0


	//   ....[23]....
        /*021c*/ 	.word	0x00006e80


	//   ....[24]....
        /*0220*/ 	.word	0x000072e0


	//   ....[25]....
        /*0224*/ 	.word	0x00007310


	//   ....[26]....
        /*0228*/ 	.word	0x00007340


	//   ....[27]....
        /*022c*/ 	.word	0x00007370


	//   ....[28]....
        /*0230*/ 	.word	0x000077f0


	//   ....[29]....
        /*0234*/ 	.word	0x00007810


	//   ....[30]....
        /*0238*/ 	.word	0x00008460


	//   ....[31]....
        /*023c*/ 	.word	0x00008480


	//   ....[32]....
        /*0240*/ 	.word	0x000094b0


	//   ....[33]....
        /*0244*/ 	.word	0x00009e80


	//   ....[34]....
        /*0248*/ 	.word	0x0000a720


	//   ....[35]....
        /*024c*/ 	.word	0x0000a750


	//   ....[36]....
        /*0250*/ 	.word	0x0000a780


	//   ....[37]....
        /*0254*/ 	.word	0x0000a830


	//   ....[38]....
        /*0258*/ 	.word	0x0000a860


	//   ....[39]....
        /*025c*/ 	.word	0x0000a8d0


	//   ....[40]....
        /*0260*/ 	.word	0x0000a900


	//   ....[41]....
        /*0264*/ 	.word	0x0000a910


	//   ....[42]....
        /*0268*/ 	.word	0x0000d800


	//   ....[43]....
        /*026c*/ 	.word	0x0000dd40


	//   ....[44]....
        /*0270*/ 	.word	0x0000deb0


	//   ....[45]....
        /*0274*/ 	.word	0x0000df10


	//   ....[46]....
        /*0278*/ 	.word	0x0000dfb0


	//   ....[47]....
        /*027c*/ 	.word	0x0000e0b0


	//   ....[48]....
        /*0280*/ 	.word	0x0000e120


	//   ....[49]....
        /*0284*/ 	.word	0x0000e200


	//   ....[50]....
        /*0288*/ 	.word	0x0000e270


	//   ....[51]....
        /*028c*/ 	.word	0x0000e340


	//   ....[52]....
        /*0290*/ 	.word	0x0000e750


	//----- nvinfo : EIATTR_REG_RECONFIG
	.align		4
.L_589:
        /*0294*/ 	.byte	0x01, 0x54
	.zero		2


	//----- nvinfo : EIATTR_SYSCALL_OFFSETS
	.align		4
        /*0298*/ 	.byte	0x04, 0x46
        /*029a*/ 	.short	(.L_591 - .L_590)


	//   ....[0]....
.L_590:
        /*029c*/ 	.word	0x00003370


	//   ....[1]....
        /*02a0*/ 	.word	0x00009b40


	//   ....[2]....
        /*02a4*/ 	.word	0x00009c80


	//   ....[3]....
        /*02a8*/ 	.word	0x00009d70


	//   ....[4]....
        /*02ac*/ 	.word	0x0000a3b0


	//----- nvinfo : EIATTR_MBARRIER_INSTR_OFFSETS
	.align		4
.L_591:
        /*02b0*/ 	.byte	0x04, 0x39
        /*02b2*/ 	.short	(.L_593 - .L_592)


	//   ....[0]....
.L_592:
        /*02b4*/ 	.word	0x00000250
        /*02b8*/ 	.word	0x000000ff
        /*02bc*/ 	.word	0x00028c00
        /*02c0*/ 	.short	0x0100
        /*02c2*/ 	.byte	0x08
	.zero		1


	//   ....[1]....
        /*02c4*/ 	.word	0x00000260
        /*02c8*/ 	.word	0x000000ff
        /*02cc*/ 	.word	0x00028c20
        /*02d0*/ 	.short	0x0100
        /*02d2*/ 	.byte	0x08
	.zero		1


	//   ....[2]....
        /*02d4*/ 	.word	0x00000310
        /*02d8*/ 	.word	0x000000ff
        /*02dc*/ 	.word	0x00028c30
        /*02e0*/ 	.short	0x0100
        /*02e2*/ 	.byte	0x06
	.zero		1


	//   ....[3]....
        /*02e4*/ 	.word	0x00000320
        /*02e8*/ 	.word	0x000000ff
        /*02ec*/ 	.word	0x00028c40
        /*02f0*/ 	.short	0x0100
        /*02f2*/ 	.byte	0x06
	.zero		1


	//   ....[4]....
        /*02f4*/ 	.word	0x00000330
        /*02f8*/ 	.word	0x000000ff
        /*02fc*/ 	.word	0x00028c38
        /*0300*/ 	.short	0x0100
        /*0302*/ 	.byte	0x06
	.zero		1


	//   ....[5]....
        /*0304*/ 	.word	0x00000340
        /*0308*/ 	.word	0x000000ff
        /*030c*/ 	.word	0x00028c48
        /*0310*/ 	.short	0x0100
        /*0312*/ 	.byte	0x06
	.zero		1


	//   ....[6]....
        /*0314*/ 	.word	0x00000470
        /*0318*/ 	.word	0x000000ff
        /*031c*/ 	.word	0x00028c50
        /*0320*/ 	.short	0x0100
        /*0322*/ 	.byte	0x08
	.zero		1


	//   ....[7]....
        /*0324*/ 	.word	0x00000480
        /*0328*/ 	.word	0x000000ff
        /*032c*/ 	.word	0x00028c60
        /*0330*/ 	.short	0x0100
        /*0332*/ 	.byte	0x08
	.zero		1


	//   ....[8]....
        /*0334*/ 	.word	0x00000490
        /*0338*/ 	.word	0x000000ff
        /*033c*/ 	.word	0x00028c58
        /*0340*/ 	.short	0x0100
        /*0342*/ 	.byte	0x08
	.zero		1


	//   ....[9]....
        /*0344*/ 	.word	0x000004a0
        /*0348*/ 	.word	0x000000ff
        /*034c*/ 	.word	0x00028c68
        /*0350*/ 	.short	0x0100
        /*0352*/ 	.byte	0x08
	.zero		1


	//   ....[10]....
        /*0354*/ 	.word	0x00000590
        /*0358*/ 	.word	0x000000ff
        /*035c*/ 	.word	0x00028c70
        /*0360*/ 	.short	0x0100
        /*0362*/ 	.byte	0x06
	.zero		1


	//   ....[11]....
        /*0364*/ 	.word	0x000005a0
        /*0368*/ 	.word	0x000000ff
        /*036c*/ 	.word	0x00028c80
        /*0370*/ 	.short	0x0100
        /*0372*/ 	.byte	0x06
	.zero		1


	//   ....[12]....
        /*0374*/ 	.word	0x000005b0
        /*0378*/ 	.word	0x000000ff
        /*037c*/ 	.word	0x00028c78
        /*0380*/ 	.short	0x0100
        /*0382*/ 	.byte	0x06
	.zero		1


	//   ....[13]....
        /*0384*/ 	.word	0x000005c0
        /*0388*/ 	.word	0x000000ff
        /*038c*/ 	.word	0x00028c88
        /*0390*/ 	.short	0x0100
        /*0392*/ 	.byte	0x06
	.zero		1


	//   ....[14]....
        /*0394*/ 	.word	0x000006f0
        /*0398*/ 	.word	0x000000ff
        /*039c*/ 	.word	0x00028c90
        /*03a0*/ 	.short	0x0100
        /*03a2*/ 	.byte	0x08
	.zero		1


	//   ....[15]....
        /*03a4*/ 	.word	0x00000700
        /*03a8*/ 	.word	0x000000ff
        /*03ac*/ 	.word	0x00028ca0
        /*03b0*/ 	.short	0x0100
        /*03b2*/ 	.byte	0x08
	.zero		1


	//   ....[16]....
        /*03b4*/ 	.word	0x00000710
        /*03b8*/ 	.word	0x000000ff
        /*03bc*/ 	.word	0x00028c98
        /*03c0*/ 	.short	0x0100
        /*03c2*/ 	.byte	0x08
	.zero		1


	//   ....[17]....
        /*03c4*/ 	.word	0x00000720
        /*03c8*/ 	.word	0x000000ff
        /*03cc*/ 	.word	0x00028ca8
        /*03d0*/ 	.short	0x0100
        /*03d2*/ 	.byte	0x08
	.zero		1


	//   ....[18]....
        /*03d4*/ 	.word	0x00000850
        /*03d8*/ 	.word	0x000000ff
        /*03dc*/ 	.word	0x00028cb0
        /*03e0*/ 	.short	0x0100
        /*03e2*/ 	.byte	0x08
	.zero		1


	//   ....[19]....
        /*03e4*/ 	.word	0x00000860
        /*03e8*/ 	.word	0x000000ff
        /*03ec*/ 	.word	0x00028cc0
        /*03f0*/ 	.short	0x0100
        /*03f2*/ 	.byte	0x08
	.zero		1


	//   ....[20]....
        /*03f4*/ 	.word	0x00000870
        /*03f8*/ 	.word	0x000000ff
        /*03fc*/ 	.word	0x00028cb8
        /*0400*/ 	.short	0x0100
        /*0402*/ 	.byte	0x08
	.zero		1


	//   ....[21]....
        /*0404*/ 	.word	0x00000880
        /*0408*/ 	.word	0x000000ff
        /*040c*/ 	.word	0x00028cc8
        /*0410*/ 	.short	0x0100
        /*0412*/ 	.byte	0x08
	.zero		1


	//   ....[22]....
        /*0414*/ 	.word	0x00001410
        /*0418*/ 	.word	0x000000ff
        /*041c*/ 	.word	0x00028c50
        /*0420*/ 	.short	0x010a
        /*0422*/ 	.byte	0x05
	.zero		1


	//   ....[23]....
        /*0424*/ 	.word	0x00001700
        /*0428*/ 	.word	0x00000005
        /*042c*/ 	.word	0x00000000
        /*0430*/ 	.short	0x0101
        /*0432*/ 	.byte	0x3f
	.zero		1


	//   ....[24]....
        /*0434*/ 	.word	0x00002050
        /*0438*/ 	.word	0x000000ff
        /*043c*/ 	.word	0x00028c50
        /*0440*/ 	.short	0x010a
        /*0442*/ 	.byte	0x07
	.zero		1


	//   ....[25]....
        /*0444*/ 	.word	0x00002090
        /*0448*/ 	.word	0x000000ff
        /*044c*/ 	.word	0x00028c50
        /*0450*/ 	.short	0x010a
        /*0452*/ 	.byte	0x07
	.zero		1


	//   ....[26]....
        /*0454*/ 	.word	0x00002260
        /*0458*/ 	.word	0x00000005
        /*045c*/ 	.word	0x00000000
        /*0460*/ 	.short	0x0101
        /*0462*/ 	.byte	0x3f
	.zero		1


	//   ....[27]....
        /*0464*/ 	.word	0x000033b0
        /*0468*/ 	.word	0x000000ff
        /*046c*/ 	.word	0x00028c00
        /*0470*/ 	.short	0x010a
        /*0472*/ 	.byte	0x24
	.zero		1


	//   ....[28]....
        /*0474*/ 	.word	0x00003530
        /*0478*/ 	.word	0x000000ff
        /*047c*/ 	.word	0x00028c30
        /*0480*/ 	.short	0x010a
        /*0482*/ 	.byte	0x24
	.zero		1


	//   ....[29]....
        /*0484*/ 	.word	0x000035a0
        /*0488*/ 	.word	0x000000ff
        /*048c*/ 	.word	0x00028c30
        /*0490*/ 	.short	0x010a
        /*0492*/ 	.byte	0x24
	.zero		1


	//   ....[30]....
        /*0494*/ 	.word	0x00004300
        /*0498*/ 	.word	0x00000007
        /*049c*/ 	.word	0x00000000
        /*04a0*/ 	.short	0x0101
        /*04a2*/ 	.byte	0x3f
	.zero		1


	//   ....[31]....
        /*04a4*/ 	.word	0x00004780
        /*04a8*/ 	.word	0x000000ff
        /*04ac*/ 	.word	0x00028c50
        /*04b0*/ 	.short	0x010a
        /*04b2*/ 	.byte	0x24
	.zero		1


	//   ....[32]....
        /*04b4*/ 	.word	0x000047d0
        /*04b8*/ 	.word	0x000000ff
        /*04bc*/ 	.word	0x00028c50
        /*04c0*/ 	.short	0x010a
        /*04c2*/ 	.byte	0x24
	.zero		1


	//   ....[33]....
        /*04c4*/ 	.word	0x00004a60
        /*04c8*/ 	.word	0x0000000e
        /*04cc*/ 	.word	0x00000000
        /*04d0*/ 	.short	0x0101
        /*04d2*/ 	.byte	0x3f
	.zero		1


	//   ....[34]....
        /*04d4*/ 	.word	0x00004b50
        /*04d8*/ 	.word	0x000000ff
        /*04dc*/ 	.word	0x00028c30
        /*04e0*/ 	.short	0x010a
        /*04e2*/ 	.byte	0x07
	.zero		1


	//   ....[35]....
        /*04e4*/ 	.word	0x00004b90
        /*04e8*/ 	.word	0x000000ff
        /*04ec*/ 	.word	0x00028c30
        /*04f0*/ 	.short	0x010a
        /*04f2*/ 	.byte	0x07
	.zero		1


	//   ....[36]....
        /*04f4*/ 	.word	0x00005620
        /*04f8*/ 	.word	0x0000009a
        /*04fc*/ 	.word	0x00000000
        /*0500*/ 	.short	0x0101
        /*0502*/ 	.byte	0x3f
	.zero		1


	//   ....[37]....
        /*0504*/ 	.word	0x00006010
        /*0508*/ 	.word	0x000000ff
        /*050c*/ 	.word	0x00028c50
        /*0510*/ 	.short	0x010a
        /*0512*/ 	.byte	0x07
	.zero		1


	//   ....[38]....
        /*0514*/ 	.word	0x00006050
        /*0518*/ 	.word	0x000000ff
        /*051c*/ 	.word	0x00028c50
        /*0520*/ 	.short	0x010a
        /*0522*/ 	.byte	0x07
	.zero		1


	//   ....[39]....
        /*0524*/ 	.word	0x000062d0
        /*0528*/ 	.word	0x000000ab
        /*052c*/ 	.word	0x00000000
        /*0530*/ 	.short	0x0101
        /*0532*/ 	.byte	0x3f
	.zero		1


	//   ....[40]....
        /*0534*/ 	.word	0x00006e40
        /*0538*/ 	.word	0x000000ff
        /*053c*/ 	.word	0x00000000
        /*0540*/ 	.short	0x0101
        /*0542*/ 	.byte	0x04
	.zero		1


	//   ....[41]....
        /*0544*/ 	.word	0x0000a0a0
        /*0548*/ 	.word	0x000000ff
        /*054c*/ 	.word	0x00028c40
        /*0550*/ 	.short	0x010a
        /*0552*/ 	.byte	0x26
	.zero		1


	//   ....[42]....
        /*0554*/ 	.word	0x0000aa20
        /*0558*/ 	.word	0x000000ff
        /*055c*/ 	.word	0x00028c00
        /*0560*/ 	.short	0x0107
        /*0562*/ 	.byte	0x26
	.zero		1


	//   ....[43]....
        /*0564*/ 	.word	0x0000aa60
        /*0568*/ 	.word	0x000000ff
        /*056c*/ 	.word	0x00028c00
        /*0570*/ 	.short	0x0101
        /*0572*/ 	.byte	0x26
	.zero		1


	//   ....[44]....
        /*0574*/ 	.word	0x0000aa70
        /*0578*/ 	.word	0x000000ff
        /*057c*/ 	.word	0x00028c20
        /*0580*/ 	.short	0x010a
        /*0582*/ 	.byte	0x26
	.zero		1


	//   ....[45]....
        /*0584*/ 	.word	0x0000aad0
        /*0588*/ 	.word	0x000000ff
        /*058c*/ 	.word	0x00028c60
        /*0590*/ 	.short	0x010a
        /*0592*/ 	.byte	0x26
	.zero		1


	//   ....[46]....
        /*0594*/ 	.word	0x0000b660
        /*0598*/ 	.word	0x000000ff
        /*059c*/ 	.word	0x00028c48
        /*05a0*/ 	.short	0x010a
        /*05a2*/ 	.byte	0x26
	.zero		1


	//   ....[47]....
        /*05a4*/ 	.word	0x0000b830
        /*05a8*/ 	.word	0x000000ff
        /*05ac*/ 	.word	0x00028c68
        /*05b0*/ 	.short	0x010a
        /*05b2*/ 	.byte	0x26
	.zero		1


	//   ....[48]....
        /*05b4*/ 	.word	0x0000c1d0
        /*05b8*/ 	.word	0x000000ff
        /*05bc*/ 	.word	0x00028c40
        /*05c0*/ 	.short	0x010a
        /*05c2*/ 	.byte	0x26
	.zero		1


	//   ....[49]....
        /*05c4*/ 	.word	0x0000c3b0
        /*05c8*/ 	.word	0x000000ff
        /*05cc*/ 	.word	0x00028c60
        /*05d0*/ 	.short	0x010a
        /*05d2*/ 	.byte	0x26
	.zero		1


	//   ....[50]....
        /*05d4*/ 	.word	0x0000cd90
        /*05d8*/ 	.word	0x000000ff
        /*05dc*/ 	.word	0x00028c48
        /*05e0*/ 	.short	0x010a
        /*05e2*/ 	.byte	0x26
	.zero		1


	//   ....[51]....
        /*05e4*/ 	.word	0x0000cf70
        /*05e8*/ 	.word	0x000000ff
        /*05ec*/ 	.word	0x00028c68
        /*05f0*/ 	.short	0x010a
        /*05f2*/ 	.byte	0x26
	.zero		1


	//   ....[52]....
        /*05f4*/ 	.word	0x0000d790
        /*05f8*/ 	.word	0x00000002
        /*05fc*/ 	.word	0x00028c20
        /*0600*/ 	.short	0x010a
        /*0602*/ 	.byte	0x3f
	.zero		1


	//   ....[53]....
        /*0604*/ 	.word	0x0000d910
        /*0608*/ 	.word	0x00000007
        /*060c*/ 	.word	0x00000000
        /*0610*/ 	.short	0x010a
        /*0612*/ 	.byte	0x3f
	.zero		1


	//   ....[54]....
        /*0614*/ 	.word	0x0000d980
        /*0618*/ 	.word	0x00000005
        /*061c*/ 	.word	0x00000000
        /*0620*/ 	.short	0x010a
        /*0622*/ 	.byte	0x3f
	.zero		1


	//   ....[55]....
        /*0624*/ 	.word	0x0000d9e0
        /*0628*/ 	.word	0x00000005
        /*062c*/ 	.word	0x00000000
        /*0630*/ 	.short	0x010a
        /*0632*/ 	.byte	0x3f
	.zero		1


	//   ....[56]....
        /*0634*/ 	.word	0x0000da10
        /*0638*/ 	.word	0x00000003
        /*063c*/ 	.word	0x00000000
        /*0640*/ 	.short	0x010a
        /*0642*/ 	.byte	0x3f
	.zero		1


	//   ....[57]....
        /*0644*/ 	.word	0x0000da80
        /*0648*/ 	.word	0x00000006
        /*064c*/ 	.word	0x00028c50
        /*0650*/ 	.short	0x010a
        /*0652*/ 	.byte	0x3f
	.zero		1


	//   ....[58]....
        /*0654*/ 	.word	0x0000dae0
        /*0658*/ 	.word	0x00000006
        /*065c*/ 	.word	0x00028c50
        /*0660*/ 	.short	0x010a
        /*0662*/ 	.byte	0x3f
	.zero		1


	//   ....[59]....
        /*0664*/ 	.word	0x0000db40
        /*0668*/ 	.word	0x00000006
        /*066c*/ 	.word	0x00028c00
        /*0670*/ 	.short	0x010a
        /*0672*/ 	.byte	0x3f
	.zero		1


	//   ....[60]....
        /*0674*/ 	.word	0x0000dba0
        /*0678*/ 	.word	0x00000008
        /*067c*/ 	.word	0x00028c30
        /*0680*/ 	.short	0x010a
        /*0682*/ 	.byte	0x3f
	.zero		1


	//   ....[61]....
        /*0684*/ 	.word	0x0000dbf0
        /*0688*/ 	.word	0x0000000e
        /*068c*/ 	.word	0x00028c50
        /*0690*/ 	.short	0x010a
        /*0692*/ 	.byte	0x3f
	.zero		1


	//   ....[62]....
        /*0694*/ 	.word	0x0000dc50
        /*0698*/ 	.word	0x0000000f
        /*069c*/ 	.word	0x00028c30
        /*06a0*/ 	.short	0x010a
        /*06a2*/ 	.byte	0x3f
	.zero		1


	//   ....[63]....
        /*06a4*/ 	.word	0x0000dca0
        /*06a8*/ 	.word	0x000000ab
        /*06ac*/ 	.word	0x00028c50
        /*06b0*/ 	.short	0x010a
        /*06b2*/ 	.byte	0x3f
	.zero		1


	//   ....[64]....
        /*06b4*/ 	.word	0x0000de00
        /*06b8*/ 	.word	0x00000003
        /*06bc*/ 	.word	0x00028c40
        /*06c0*/ 	.short	0x010a
        /*06c2*/ 	.byte	0x3f
	.zero		1


	//   ....[65]....
        /*06c4*/ 	.word	0x0000e380
        /*06c8*/ 	.word	0x00000003
        /*06cc*/ 	.word	0x00028c20
        /*06d0*/ 	.short	0x010a
        /*06d2*/ 	.byte	0x3f
	.zero		1


	//   ....[66]....
        /*06d4*/ 	.word	0x0000e3e0
        /*06d8*/ 	.word	0x00000003
        /*06dc*/ 	.word	0x00028c60
        /*06e0*/ 	.short	0x010a
        /*06e2*/ 	.byte	0x3f
	.zero		1


	//   ....[67]....
        /*06e4*/ 	.word	0x0000e440
        /*06e8*/ 	.word	0x00000003
        /*06ec*/ 	.word	0x00028c48
        /*06f0*/ 	.short	0x010a
        /*06f2*/ 	.byte	0x3f
	.zero		1


	//   ....[68]....
        /*06f4*/ 	.word	0x0000e4a0
        /*06f8*/ 	.word	0x00000003
        /*06fc*/ 	.word	0x00028c68
        /*0700*/ 	.short	0x010a
        /*0702*/ 	.byte	0x3f
	.zero		1


	//   ....[69]....
        /*0704*/ 	.word	0x0000e500
        /*0708*/ 	.word	0x00000003
        /*070c*/ 	.word	0x00028c40
        /*0710*/ 	.short	0x010a
        /*0712*/ 	.byte	0x3f
	.zero		1


	//   ....[70]....
        /*0714*/ 	.word	0x0000e560
        /*0718*/ 	.word	0x00000003
        /*071c*/ 	.word	0x00028c60
        /*0720*/ 	.short	0x010a
        /*0722*/ 	.byte	0x3f
	.zero		1


	//   ....[71]....
        /*0724*/ 	.word	0x0000e5c0
        /*0728*/ 	.word	0x00000003
        /*072c*/ 	.word	0x00028c48
        /*0730*/ 	.short	0x010a
        /*0732*/ 	.byte	0x3f
	.zero		1


	//   ....[72]....
        /*0734*/ 	.word	0x0000e620
        /*0738*/ 	.word	0x00000003
        /*073c*/ 	.word	0x00028c68
        /*0740*/ 	.short	0x010a
        /*0742*/ 	.byte	0x3f
	.zero		1


	//   ....[73]....
        /*0744*/ 	.word	0x0000e670
        /*0748*/ 	.word	0x00000002
        /*074c*/ 	.word	0x00028c20
        /*0750*/ 	.short	0x010a
        /*0752*/ 	.byte	0x3f
	.zero		1


	//   ....[74]....
        /*0754*/ 	.word	0x0000e810
        /*0758*/ 	.word	0x00000007
        /*075c*/ 	.word	0x00000000
        /*0760*/ 	.short	0x010a
        /*0762*/ 	.byte	0x3f
	.zero		1


	//   ....[75]....
        /*0764*/ 	.word	0x0000e860
        /*0768*/ 	.word	0x00000005
        /*076c*/ 	.word	0x00000000
        /*0770*/ 	.short	0x010a
        /*0772*/ 	.byte	0x3f
	.zero		1


	//   ....[76]....
        /*0774*/ 	.word	0x0000e8b0
        /*0778*/ 	.word	0x00000005
        /*077c*/ 	.word	0x00000000
        /*0780*/ 	.short	0x010a
        /*0782*/ 	.byte	0x3f
	.zero		1


	//----- nvinfo : EIATTR_NUM_MBARRIERS
	.align		4
.L_593:
        /*0784*/ 	.byte	0x03, 0x38
        /*0786*/ 	.short	0x0016


	//----- nvinfo : EIATTR_EXIT_INSTR_OFFSETS
	.align		4
        /*0788*/ 	.byte	0x04, 0x1c
        /*078a*/ 	.short	(.L_595 - .L_594)


	//   ....[0]....
.L_594:
        /*078c*/ 	.word	0x0000da60


	//----- nvinfo : EIATTR_MAX_THREADS
	.align		4
.L_595:
        /*0790*/ 	.byte	0x04, 0x05
        /*0792*/ 	.short	(.L_597 - .L_596)
.L_596:
        /*0794*/ 	.word	0x00000180
        /*0798*/ 	.word	0x00000001
        /*079c*/ 	.word	0x00000001


	//----- nvinfo : EIATTR_CRS_STACK_SIZE
	.align		4
.L_597:
        /*07a0*/ 	.byte	0x04, 0x1e
        /*07a2*/ 	.short	(.L_599 - .L_598)
.L_598:
        /*07a4*/ 	.word	0x00000000


	//----- nvinfo : EIATTR_CBANK_PARAM_SIZE
	.align		4
.L_599:
        /*07a8*/ 	.byte	0x03, 0x19
        /*07aa*/ 	.short	0x0a70


	//----- nvinfo : EIATTR_PARAM_CBANK
	.align		4
        /*07ac*/ 	.byte	0x04, 0x0a
        /*07ae*/ 	.short	(.L_601 - .L_600)
	.align		4
.L_600:
        /*07b0*/ 	.word	index@(.nv.constant0._ZN7cutlass13device_kernelIN5flash11enable_sm90INS1_16FlashAttnFwdSm90INS1_25CollectiveMainloopFwdSm90ILi2EN4cute5tupleIJNS5_1CILi1EEES8_S8_EEENS6_IJNS7_ILi64EEESA_SA_EEELi512ENS_6half_tEfNS_4arch4Sm90ELb0ELb0ELb0ELb0ELb0ELb0ELb0ELb0ELb0ELb1ELb1ELb0EEENS1_21CollectiveEpilogueFwdINS6_IJSA_NS7_ILi512EEESA_EEES9_SC_SE_Li256ELb0ELb1ELb1ELb0EEENS1_19SingleTileSchedulerILb0ELb1ELb1ELi64EEEEEEEEEvNT_6ParamsE)
        /*07b4*/ 	.short	0x0210
        /*07b6*/ 	.short	0x0a70


	//----- nvinfo : EIATTR_SW_WAR
	.align		4
.L_601:
        /*07b8*/ 	.byte	0x04, 0x36
        /*07ba*/ 	.short	(.L_603 - .L_602)
.L_602:
        /*07bc*/ 	.word	0x00000008
.L_603:


//--------------------- .nv.info._ZN7cutlass13device_kernelIN5flash11enable_sm90INS1_16FlashAttnFwdSm90INS1_25CollectiveMainloopFwdSm90ILi2EN4cute5tupleIJNS5_1CILi1EEES8_S8_EEENS6_IJNS7_ILi64EEESA_SA_EEELi512ENS_6half_tEfNS_4arch4Sm90ELb0ELb0ELb0ELb0ELb0ELb0ELb1ELb0ELb0ELb1ELb1ELb0EEENS1_21CollectiveEpilogueFwdINS6_IJSA_NS7_ILi512EEESA_EEES9_SC_SE_Li256ELb0ELb1ELb1ELb0EEENS1_19SingleTileSchedulerILb0ELb1ELb1ELi64EEEEEEEEEvNT_6ParamsE --------------------------
	.section	.nv.info._ZN7cutlass13device_kernelIN5flash11enable_sm90INS1_16FlashAttnFwdSm90INS1_25CollectiveMainloopFwdSm90ILi2EN4cute5tupleIJNS5_1CILi1EEES8_S8_EEENS6_IJNS7_ILi64EEESA_SA_EEELi512ENS_6half_tEfNS_4arch4Sm90ELb0ELb0ELb0ELb0ELb0ELb0ELb1ELb0ELb0ELb1ELb1ELb0EEENS1_21CollectiveEpilogueFwdINS6_IJSA_NS7_ILi512EEESA_EEES9_SC_SE_Li256ELb0ELb1ELb1ELb0EEENS1_19SingleTileSchedulerILb0ELb1ELb1ELi64EEEEEEEEEvNT_6ParamsE,"",@"SHT_CUDA_INFO"
	.sectionflags	@""
	.align	4


	//----- nvinfo : EIATTR_CUDA_API_VERSION
	.align		4
        /*0000*/ 	.byte	0x04, 0x37
        /*0002*/ 	.short	(.L_605 - .L_604)
.L_604:
        /*0004*/ 	.word	0x00000082


	//----- nvinfo : EIATTR_KPARAM_INFO
	.align		4
.L_605:
        /*0008*/ 	.byte	0x04, 0x17
        /*000a*/ 	.short	(.L_607 - .L_606)
.L_606:
        /*000c*/ 	.word	0x00000000
        /*0010*/ 	.short	0x0000
        /*0012*/ 	.short	0x0070
        /*0014*/ 	.byte	0x00, 0xf0, 0x01, 0x2c


	//----- nvinfo : EIATTR_SPARSE_MMA_MASK
	.align		4
.L_607:
        /*0018*/ 	.byte	0x03, 0x50
        /*001a*/ 	.short	0x0000


	//----- nvinfo : EIATTR_MAXREG_COUNT
	.align		4
        /*001c*/ 	.byte	0x03, 0x1b
        /*001e*/ 	.short	0x00a8


	//----- nvinfo : EIATTR_NUM_BARRIERS
	.align		4
        /*0020*/ 	.byte	0x02, 0x4c
        /*0022*/ 	.byte	0x10
	.zero		1


	//----- nvinfo : EIATTR_EXTERNS
	.align		4
        /*0024*/ 	.byte	0x04, 0x0f
        /*0026*/ 	.short	(.L_609 - .L_608)


	//   ....[0]....
	.align		4
.L_608:
        /*0028*/ 	.word	index@(__assertfail)


	//----- nvinfo : EIATTR_ANNOTATIONS
	.align		4
.L_609:
        /*002c*/ 	.byte	0x04, 0x55
        /*002e*/ 	.short	(.L_611 - .L_610)


	//   ....[0]....
.L_610:
        /* <DEDUP_REMOVED lines=17> */


	//----- nvinfo : EIATTR_MERCURY_ISA_VERSION
	.align		4
.L_611:
        /*0128*/ 	.byte	0x03, 0x5f
        /*012a*/ 	.short	0x0101


	//----- nvinfo : EIATTR_INT_WARP_WIDE_INSTR_OFFSETS
	.align		4
        /*012c*/ 	.byte	0x04, 0x31
        /*012e*/ 	.short	(.L_613 - .L_612)


	//   ....[0]....
.L_612:
        /*0130*/ 	.word	0x00000130


	//   ....[1]....
        /*0134*/ 	.word	0x00000170


	//   ....[2]....
        /*0138*/ 	.word	0x000001e0


	//   ....[3]....
        /*013c*/ 	.word	0x000001f0


	//----- nvinfo : EIATTR_COOP_GROUP_MASK_REGIDS
	.align		4
.L_613:
        /*0140*/ 	.byte	0x04, 0x29
        /*0142*/ 	.short	(.L_615 - .L_614)


	//   ....[0]....
.L_614:
        /*0144*/ 	.word	0xffffffff


	//   ....[1]....
        /*0148*/ 	.word	0xffffffff


	//   ....[2]....
        /*014c*/ 	.word	0xffffffff


	//   ....[3]....
        /*0150*/ 	.word	0xffffffff


	//   ....[4]....
        /*0154*/ 	.word	0xffffffff


	//   ....[5]....
        /*0158*/ 	.word	0xffffffff


	//   ....[6]....
        /*015c*/ 	.word	0xffffffff


	//   ....[7]....
        /*0160*/ 	.word	0xffffffff


	//   ....[8]....
        /*0164*/ 	.word	0xffffffff


	//   ....[9]....
        /*0168*/ 	.word	0xffffffff


	//   ....[10]....
        /*016c*/ 	.word	0xffffffff


	//   ....[11]....
        /*0170*/ 	.word	0xffffffff


	//   ....[12]....
        /*0174*/ 	.word	0xffffffff


	//   ....[13]....
        /*0178*/ 	.word	0xffffffff


	//   ....[14]....
        /*017c*/ 	.word	0xffffffff


	//   ....[15]....
        /*0180*/ 	.word	0xffffffff


	//   ....[16]....
        /*0184*/ 	.word	0xffffffff


	//   ....[17]....
        /*0188*/ 	.word	0xffffffff


	//   ....[18]....
        /*018c*/ 	.word	0xffffffff


	//   ....[19]....
        /*0190*/ 	.word	0xffffffff


	//   ....[20]....
        /*0194*/ 	.word	0xffffffff


	//   ....[21]....
        /*0198*/ 	.word	0xffffffff


	//   ....[22]....
        /*019c*/ 	.word	0xffffffff


	//   ....[23]....
        /*01a0*/ 	.word	0xffffffff


	//   ....[24]....
        /*01a4*/ 	.word	0xffffffff


	//   ....[25]....
        /*01a8*/ 	.word	0xffffffff


	//   ....[26]....
        /*01ac*/ 	.word	0xffffffff


	//   ....[27]....
        /*01b0*/ 	.word	0xffffffff


	//   ....[28]....
        /*01b4*/ 	.word	0xffffffff


	//   ....[29]....
        /*01b8*/ 	.word	0xffffffff


	//   ....[30]....
        /*01bc*/ 	.word	0xffffffff


	//   ....[31]....
        /*01c0*/ 	.word	0xffffffff


	//   ....[32]....
        /*01c4*/ 	.word	0xffffffff


	//   ....[33]....
        /*01c8*/ 	.word	0xffffffff


	//   ....[34]....
        /*01cc*/ 	.word	0xffffffff


	//   ....[35]....
        /*01d0*/ 	.word	0xffffffff


	//   ....[36]....
        /*01d4*/ 	.word	0xffffffff


	//   ....[37]....
        /*01d8*/ 	.word	0xffffffff


	//   ....[38]....
        /*01dc*/ 	.word	0xffffffff


	//   ....[39]....
        /*01e0*/ 	.word	0xffffffff


	//   ....[40]....
        /*01e4*/ 	.word	0xffffffff


	//   ....[41]....
        /*01e8*/ 	.word	0xffffffff


	//   ....[42]....
        /*01ec*/ 	.word	0xffffffff


	//   ....[43]....
        /*01f0*/ 	.word	0xffffffff


	//   ....[44]....
        /*01f4*/ 	.word	0xffffffff


	//   ....[45]....
        /*01f8*/ 	.word	0xffffffff


	//   ....[46]....
        /*01fc*/ 	.word	0xffffffff


	//   ....[47]....
        /*0200*/ 	.word	0xffffffff


	//   ....[48]....
        /*0204*/ 	.word	0xffffffff


	//   ....[49]....
        /*0208*/ 	.word	0xffffffff


	//   ....[50]....
        /*020c*/ 	.word	0xffffffff


	//   ....[51]....
        /*0210*/ 	.word	0xffffffff


	//   ....[52]....
        /*0214*/ 	.word	0xffffffff


	//   ....[53]....
        /*0218*/ 	.word	0x0500000f


	//   ....[54]....
        /*021c*/ 	.word	0x0500000f


	//   ....[55]....
        /*0220*/ 	.word	0x0500000f


	//   ....[56]....
        /*0224*/ 	.word	0x0500000f


	//   ....[57]....
        /*0228*/ 	.word	0x0500000f


	//   ....[58]....
        /*022c*/ 	.word	0x0500000f


	//   ....[59]....
        /*0230*/ 	.word	0x0500000f


	//   ....[60]....
        /*0234*/ 	.word	0x0500000f


	//   ....[61]....
        /*0238*/ 	.word	0x0500000f


	//   ....[62]....
        /*023c*/ 	.word	0x0500000f


	//   ....[63]....
        /*0240*/ 	.word	0x0500000f


	//   ....[64]....
        /*0244*/ 	.word	0x0500000f


	//   ....[65]....
        /*0248*/ 	.word	0x0500000f


	//   ....[66]....
        /*024c*/ 	.word	0x0500000f


	//   ....[67]....
        /*0250*/ 	.word	0x0500000f


	//   ....[68]....
        /*0254*/ 	.word	0x0500000f


	//   ....[69]....
        /*0258*/ 	.word	0x0500000f


	//   ....[70]....
        /*025c*/ 	.word	0x0500000f


	//----- nvinfo : EIATTR_COOP_GROUP_INSTR_OFFSETS
	.align		4
.L_615:
        /*0260*/ 	.byte	0x04, 0x28
        /*0262*/ 	.short	(.L_617 - .L_616)


	//   ....[0]....
.L_616:
        /*0264*/ 	.word	0x00000070


	//   ....[1]....
        /*0268*/ 	.word	0x00000140


	//   ....[2]....
        /*026c*/ 	.word	0x00000190


	//   ....[3]....
        /*0270*/ 	.word	0x000003a0


	//   ....[4]....
        /*0274*/ 	.word	0x00000500


	//   ....[5]....
        /*0278*/ 	.word	0x00000620


	//   ....[6]....
        /*027c*/ 	.word	0x00000780


	//   ....[7]....
        /*0280*/ 	.word	0x00001380


	//   ....[8]....
        /*0284*/ 	.word	0x000031d0


	//   ....[9]....
        /*0288*/ 	.word	0x00004310


	//   ....[10]....
        /*028c*/ 	.word	0x000054c0


	//   ....[11]....
        /*0290*/ 	.word	0x00005520


	//   ....[12]....
        /*0294*/ 	.word	0x00005730


	//   ....[13]....
        /*0298*/ 	.word	0x000057b0


	//   ....[14]....
        /*029c*/ 	.word	0x000061f0


	//   ....[15]....
        /*02a0*/ 	.word	0x00006bd0


	//   ....[16]....
        /*02a4*/ 	.word	0x00007af0


	//   ....[17]....
        /*02a8*/ 	.word	0x00007b20


	//   ....[18]....
        /*02ac*/ 	.word	0x00007e10


	//   ....[19]....
        /*02b0*/ 	.word	0x00007fe0


	//   ....[20]....
        /*02b4*/ 	.word	0x00008ed0


	//   ....[21]....
        /*02b8*/ 	.word	0x00008f40


	//   ....[22]....
        /*02bc*/ 	.word	0x00008fa0


	//   ....[23]....
        /*02c0*/ 	.word	0x00008fd0


	//   ....[24]....
        /*02c4*/ 	.word	0x00008ff0


	//   ....[25]....
        /*02c8*/ 	.word	0x00009a90


	//   ....[26]....
        /*02cc*/ 	.word	0x00009fb0


	//   ....[27]....
        /*02d0*/ 	.word	0x00009fe0


	//   ....[28]....
        /*02d4*/ 	.word	0x0000a010


	//   ....[29]....
        /*02d8*/ 	.word	0x0000a020


	//   ....[30]....
        /*02dc*/ 	.word	0x0000a4c0


	//   ....[31]....
        /*02e0*/ 	.word	0x0000a4f0


	//   ....[32]....
        /*02e4*/ 	.word	0x0000b160


	//   ....[33]....
        /*02e8*/ 	.word	0x0000b180


	//   ....[34]....
        /*02ec*/ 	.word	0x0000c210


	//   ....[35]....
        /*02f0*/ 	.word	0x0000ccc0


	//   ....[36]....
        /*02f4*/ 	.word	0x0000d610


	//   ....[37]....
        /*02f8*/ 	.word	0x0000d630


	//   ....[38]....
        /*02fc*/ 	.word	0x0000d6c0


	//   ....[39]....
        /*0300*/ 	.word	0x0000d6f0


	//   ....[40]....
        /*0304*/ 	.word	0x0000d740


	//   ....[41]....
        /*0308*/ 	.word	0x0000d790


	//   ....[42]....
        /*030c*/ 	.word	0x0000d7c0


	//   ....[43]....
        /*0310*/ 	.word	0x0000d7d0


	//   ....[44]....
        /*0314*/ 	.word	0x0000e170


	//   ....[45]....
        /*0318*/ 	.word	0x0000e190


	//   ....[46]....
        /*031c*/ 	.word	0x0000e1b0


	//   ....[47]....
        /*0320*/ 	.word	0x0000e2d0


	//   ....[48]....
        /*0324*/ 	.word	0x0000e480


	//   ....[49]....
        /*0328*/ 	.word	0x0000e4b0


	//   ....[50]....
        /*032c*/ 	.word	0x0000e600


	//   ....[51]....
        /*0330*/ 	.word	0x0000e610


	//   ....[52]....
        /*0334*/ 	.word	0x000116d0


	//   ....[53]....
        /*0338*/ 	.word	0x00011b90


	//   ....[54]....
        /*033c*/ 	.word	0x00011d10


	//   ....[55]....
        /*0340*/ 	.word	0x00011d60


	//   ....[56]....
        /*0344*/ 	.word	0x00011e70


	//   ....[57]....
        /*0348*/ 	.word	0x00011f20


	//   ....[58]....
        /*034c*/ 	.word	0x00012010


	//   ....[59]....
        /*0350*/ 	.word	0x00012070


	//   ....[60]....
        /*0354*/ 	.word	0x00012160


	//   ....[61]....
        /*0358*/ 	.word	0x000121b0


	//   ....[62]....
        /*035c*/ 	.word	0x00012240


	//   ....[63]....
        /*0360*/ 	.word	0x00012360


	//   ....[64]....
        /*0364*/ 	.word	0x00012670


	//   ....[65]....
        /*0368*/ 	.word	0x000126c0


	//   ....[66]....
        /*036c*/ 	.word	0x000128b0


	//   ....[67]....
        /*0370*/ 	.word	0x00012900


	//   ....[68]....
        /*0374*/ 	.word	0x00012b30


	//   ....[69]....
        /*0378*/ 	.word	0x00012b80


	//   ....[70]....
        /*037c*/ 	.word	0x00012f90


	//----- nvinfo : EIATTR_REG_RECONFIG
	.align		4
.L_617:
        /*0380*/ 	.byte	0x01, 0x54
	.zero		2


	//----- nvinfo : EIATTR_SYSCALL_OFFSETS
	.align		4
        /*0384*/ 	.byte	0x04, 0x46
        /*0386*/ 	.short	(.L_619 - .L_618)


	//   ....[0]....
.L_618:
        /*0388*/ 	.word	0x00003380


	//   ....[1]....
        /*038c*/ 	.word	0x0000c900


	//   ....[2]....
        /*0390*/ 	.word	0x0000ca40


	//   ....[3]....
        /*0394*/ 	.word	0x0000cb30


	//   ....[4]....
        /*0398*/ 	.word	0x0000d250


	//   ....[5]....
        /*039c*/ 	.word	0x0000dae0


	//----- nvinfo : EIATTR_MBARRIER_INSTR_OFFSETS
	.align		4
.L_619:
        /*03a0*/ 	.byte	0x04, 0x39
        /*03a2*/ 	.short	(.L_621 - .L_620)


	//   ....[0]....
.L_620:
        /*03a4*/ 	.word	0x00000280
        /*03a8*/ 	.word	0x000000ff
        /*03ac*/ 	.word	0x00038800
        /*03b0*/ 	.short	0x0100
        /*03b2*/ 	.byte	0x08
	.zero		1


	//   ....[1]....
        /*03b4*/ 	.word	0x00000290
        /*03b8*/ 	.word	0x000000ff
        /*03bc*/ 	.word	0x00038810
        /*03c0*/ 	.short	0x0100
        /*03c2*/ 	.byte	0x08
	.zero		1


	//   ....[2]....
        /*03c4*/ 	.word	0x000002a0
        /*03c8*/ 	.word	0x000000ff
        /*03cc*/ 	.word	0x00038820
        /*03d0*/ 	.short	0x0100
        /*03d2*/ 	.byte	0x08
	.zero		1


	//   ....[3]....
        /*03d4*/ 	.word	0x00000350
        /*03d8*/ 	.word	0x000000ff
        /*03dc*/ 	.word	0x00038830
        /*03e0*/ 	.short	0x0100
        /*03e2*/ 	.byte	0x06
	.zero		1


	//   ....[4]....
        /*03e4*/ 	.word	0x00000360
        /*03e8*/ 	.word	0x000000ff
        /*03ec*/ 	.word	0x00038840
        /*03f0*/ 	.short	0x0100
        /*03f2*/ 	.byte	0x06
	.zero		1


	//   ....[5]....
        /*03f4*/ 	.word	0x00000370
        /*03f8*/ 	.word	0x000000ff
        /*03fc*/ 	.word	0x00038838
        /*0400*/ 	.short	0x0100
        /*0402*/ 	.byte	0x06
	.zero		1


	//   ....[6]....
        /*0404*/ 	.word	0x00000380
        /*0408*/ 	.word	0x000000ff
        /*040c*/ 	.word	0x00038848
        /*0410*/ 	.short	0x0100
        /*0412*/ 	.byte	0x06
	.zero		1


	//   ....[7]....
        /*0414*/ 	.word	0x000004b0
        /*0418*/ 	.word	0x000000ff
        /*041c*/ 	.word	0x00038850
        /*0420*/ 	.short	0x0100
        /*0422*/ 	.byte	0x08
	.zero		1


	//   ....[8]....
        /*0424*/ 	.word	0x000004c0
        /*0428*/ 	.word	0x000000ff
        /*042c*/ 	.word	0x00038860
        /*0430*/ 	.short	0x0100
        /*0432*/ 	.byte	0x08
	.zero		1


	//   ....[9]....
        /*0434*/ 	.word	0x000004d0
        /*0438*/ 	.word	0x000000ff
        /*043c*/ 	.word	0x00038858
        /*0440*/ 	.short	0x0100
        /*0442*/ 	.byte	0x08
	.zero		1


	//   ....[10]....
        /*0444*/ 	.word	0x000004e0
        /*0448*/ 	.word	0x000000ff
        /*044c*/ 	.word	0x00038868
        /*0450*/ 	.short	0x0100
        /*0452*/ 	.byte	0x08
	.zero		1


	//   ....[11]....
        /*0454*/ 	.word	0x000005d0
        /*0458*/ 	.word	0x000000ff
        /*045c*/ 	.word	0x00038870
        /*0460*/ 	.short	0x0100
        /*0462*/ 	.byte	0x06
	.zero		1


	//   ....[12]....
        /*0464*/ 	.word	0x000005e0
        /*0468*/ 	.word	0x000000ff
        /*046c*/ 	.word	0x00038880
        /*0470*/ 	.short	0x0100
        /*0472*/ 	.byte	0x06
	.zero		1


	//   ....[13]....
        /*0474*/ 	.word	0x000005f0
        /*0478*/ 	.word	0x000000ff
        /*047c*/ 	.word	0x00038878
        /*0480*/ 	.short	0x0100
        /*0482*/ 	.byte	0x06
	.zero		1


	//   ....[14]....
        /*0484*/ 	.word	0x00000600
        /*0488*/ 	.word	0x000000ff
        /*048c*/ 	.word	0x00038888
        /*0490*/ 	.short	0x0100
        /*0492*/ 	.byte	0x06
	.zero		1


	//   ....[15]....
        /*0494*/ 	.word	0x00000730
        /*0498*/ 	.word	0x000000ff
        /*049c*/ 	.word	0x00038890
        /*04a0*/ 	.short	0x0100
        /*04a2*/ 	.byte	0x08
	.zero		1


	//   ....[16]....
        /*04a4*/ 	.word	0x00000740
        /*04a8*/ 	.word	0x000000ff
        /*04ac*/ 	.word	0x000388a0
        /*04b0*/ 	.short	0x0100
        /*04b2*/ 	.byte	0x08
	.zero		1


	//   ....[17]....
        /*04b4*/ 	.word	0x00000750
        /*04b8*/ 	.word	0x000000ff
        /*04bc*/ 	.word	0x00038898
        /*04c0*/ 	.short	0x0100
        /*04c2*/ 	.byte	0x08
	.zero		1


	//   ....[18]....
        /*04c4*/ 	.word	0x00000760
        /*04c8*/ 	.word	0x000000ff
        /*04cc*/ 	.word	0x000388a8
        /*04d0*/ 	.short	0x0100
        /*04d2*/ 	.byte	0x08
	.zero		1


	//   ....[19]....
        /*04d4*/ 	.word	0x00000890
        /*04d8*/ 	.word	0x000000ff
        /*04dc*/ 	.word	0x000388b0
        /*04e0*/ 	.short	0x0100
        /*04e2*/ 	.byte	0x08
	.zero		1


	//   ....[20]....
        /*04e4*/ 	.word	0x000008a0
        /*04e8*/ 	.word	0x000000ff
        /*04ec*/ 	.word	0x000388c0
        /*04f0*/ 	.short	0x0100
        /*04f2*/ 	.byte	0x08
	.zero		1


	//   ....[21]....
        /*04f4*/ 	.word	0x000008b0
        /*04f8*/ 	.word	0x000000ff
        /*04fc*/ 	.word	0x000388b8
        /*0500*/ 	.short	0x0100
        /*0502*/ 	.byte	0x08
	.zero		1


	//   ....[22]....
        /*0504*/ 	.word	0x000008c0
        /*0508*/ 	.word	0x000000ff
        /*050c*/ 	.word	0x000388c8
        /*0510*/ 	.short	0x0100
        /*0512*/ 	.byte	0x08
	.zero		1


	//   ....[23]....
        /*0514*/ 	.word	0x00001720
        /*0518*/ 	.word	0x00000008
        /*051c*/ 	.word	0x00000000
        /*0520*/ 	.short	0x0101
        /*0522*/ 	.byte	0x3f
	.zero		1


	//   ....[24]....
        /*0524*/ 	.word	0x000021c0
        /*0528*/ 	.word	0x00000004
        /*052c*/ 	.word	0x00000000
        /*0530*/ 	.short	0x0101
        /*0532*/ 	.byte	0x3f
	.zero		1


	//   ....[25]....
        /*0534*/ 	.word	0x000033b0
        /*0538*/ 	.word	0x000000b8
        /*053c*/ 	.word	0x00038800
        /*0540*/ 	.short	0x010a
        /*0542*/ 	.byte	0x3f
	.zero		1


	//   ....[26]....
        /*0544*/ 	.word	0x00003560
        /*0548*/ 	.word	0x000000b8
        /*054c*/ 	.word	0x00038830
        /*0550*/ 	.short	0x010a
        /*0552*/ 	.byte	0x3f
	.zero		1


	//   ....[27]....
        /*0554*/ 	.word	0x000035a0
        /*0558*/ 	.word	0x000000b8
        /*055c*/ 	.word	0x00038830
        /*0560*/ 	.short	0x010a
        /*0562*/ 	.byte	0x3f
	.zero		1


	//   ....[28]....
        /*0564*/ 	.word	0x000039b0
        /*0568*/ 	.word	0x000000b8
        /*056c*/ 	.word	0x00038810
        /*0570*/ 	.short	0x010a
        /*0572*/ 	.byte	0x3f
	.zero		1


	//   ....[29]....
        /*0574*/ 	.word	0x000039f0
        /*0578*/ 	.word	0x000000b8
        /*057c*/ 	.word	0x00038850
        /*0580*/ 	.short	0x010a
        /*0582*/ 	.byte	0x3f
	.zero		1


	//   ....[30]....
        /*0584*/ 	.word	0x00003ab0
        /*0588*/ 	.word	0x000000b8
        /*058c*/ 	.word	0x00038850
        /*0590*/ 	.short	0x010a
        /*0592*/ 	.byte	0x3f
	.zero		1


	//   ....[31]....
        /*0594*/ 	.word	0x00005bc0
        /*0598*/ 	.word	0x00000018
        /*059c*/ 	.word	0x00000000
        /*05a0*/ 	.short	0x0101
        /*05a2*/ 	.byte	0x3f
	.zero		1


	//   ....[32]....
        /*05a4*/ 	.word	0x00006210
        /*05a8*/ 	.word	0x00000098
        /*05ac*/ 	.word	0x00000000
        /*05b0*/ 	.short	0x0101
        /*05b2*/ 	.byte	0x3f
	.zero		1


	//   ....[33]....
        /*05b4*/ 	.word	0x00006350
        /*05b8*/ 	.word	0x000000c4
        /*05bc*/ 	.word	0x00038830
        /*05c0*/ 	.short	0x010a
        /*05c2*/ 	.byte	0x3f
	.zero		1


	//   ....[34]....
        /*05c4*/ 	.word	0x000063a0
        /*05c8*/ 	.word	0x000000c4
        /*05cc*/ 	.word	0x00038830
        /*05d0*/ 	.short	0x010a
        /*05d2*/ 	.byte	0x3f
	.zero		1


	//   ....[35]....
        /*05d4*/ 	.word	0x000066d0
        /*05d8*/ 	.word	0x000000c4
        /*05dc*/ 	.word	0x00038850
        /*05e0*/ 	.short	0x010a
        /*05e2*/ 	.byte	0x3f
	.zero		1


	//   ....[36]....
        /*05e4*/ 	.word	0x00006710
        /*05e8*/ 	.word	0x000000c4
        /*05ec*/ 	.word	0x00038850
        /*05f0*/ 	.short	0x010a
        /*05f2*/ 	.byte	0x3f
	.zero		1


	//   ....[37]....
        /*05f4*/ 	.word	0x00008210
        /*05f8*/ 	.word	0x00000099
        /*05fc*/ 	.word	0x00000000
        /*0600*/ 	.short	0x0101
        /*0602*/ 	.byte	0x3f
	.zero		1


	//   ....[38]....
        /*0604*/ 	.word	0x00008ef0
        /*0608*/ 	.word	0x000000c4
        /*060c*/ 	.word	0x00000000
        /*0610*/ 	.short	0x0101
        /*0612*/ 	.byte	0x3f
	.zero		1


	//   ....[39]....
        /*0614*/ 	.word	0x00009ab0
        /*0618*/ 	.word	0x000000ff
        /*061c*/ 	.word	0x00000000
        /*0620*/ 	.short	0x0101
        /*0622*/ 	.byte	0x04
	.zero		1


	//   ....[40]....
        /*0624*/ 	.word	0x0000cf10
        /*0628*/ 	.word	0x000000ff
        /*062c*/ 	.word	0x00038840
        /*0630*/ 	.short	0x010a
        /*0632*/ 	.byte	0x26
	.zero		1


	//   ....[41]....
        /*0634*/ 	.word	0x0000d8f0
        /*0638*/ 	.word	0x000000ff
        /*063c*/ 	.word	0x00038800
        /*0640*/ 	.short	0x0107
        /*0642*/ 	.byte	0x26
	.zero		1


	//   ....[42]....
        /*0644*/ 	.word	0x0000d970
        /*0648*/ 	.word	0x000000ff
        /*064c*/ 	.word	0x00038800
        /*0650*/ 	.short	0x0101
        /*0652*/ 	.byte	0x26
	.zero		1


	//   ....[43]....
        /*0654*/ 	.word	0x0000e8a0
        /*0658*/ 	.word	0x000000ff
        /*065c*/ 	.word	0x00038810
        /*0660*/ 	.short	0x0107
        /*0662*/ 	.byte	0x26
	.zero		1


	//   ....[44]....
        /*0664*/ 	.word	0x0000e900
        /*0668*/ 	.word	0x000000ff
        /*066c*/ 	.word	0x00038810
        /*0670*/ 	.short	0x0101
        /*0672*/ 	.byte	0x26
	.zero		1


	//   ....[45]....
        /*0674*/ 	.word	0x0000e910
        /*0678*/ 	.word	0x000000ff
        /*067c*/ 	.word	0x00038820
        /*0680*/ 	.short	0x010a
        /*0682*/ 	.byte	0x26
	.zero		1


	//   ....[46]....
        /*0684*/ 	.word	0x0000e970
        /*0688*/ 	.word	0x000000ff
        /*068c*/ 	.word	0x00038860
        /*0690*/ 	.short	0x010a
        /*0692*/ 	.byte	0x26
	.zero		1


	//   ....[47]....
        /*0694*/ 	.word	0x0000f530
        /*0698*/ 	.word	0x000000ff
        /*069c*/ 	.word	0x00038848
        /*06a0*/ 	.short	0x010a
        /*06a2*/ 	.byte	0x26
	.zero		1


	//   ....[48]....
        /*06a4*/ 	.word	0x0000f700
        /*06a8*/ 	.word	0x000000ff
        /*06ac*/ 	.word	0x00038868
        /*06b0*/ 	.short	0x010a
        /*06b2*/ 	.byte	0x26
	.zero		1


	//   ....[49]....
        /*06b4*/ 	.word	0x000100b0
        /*06b8*/ 	.word	0x000000ff
        /*06bc*/ 	.word	0x00038840
        /*06c0*/ 	.short	0x010a
        /*06c2*/ 	.byte	0x26
	.zero		1


	//   ....[50]....
        /*06c4*/ 	.word	0x00010290
        /*06c8*/ 	.word	0x000000ff
        /*06cc*/ 	.word	0x00038860
        /*06d0*/ 	.short	0x010a
        /*06d2*/ 	.byte	0x26
	.zero		1


	//   ....[51]....
        /*06d4*/ 	.word	0x00010c60
        /*06d8*/ 	.word	0x000000ff
        /*06dc*/ 	.word	0x00038848
        /*06e0*/ 	.short	0x010a
        /*06e2*/ 	.byte	0x26
	.zero		1


	//   ....[52]....
        /*06e4*/ 	.word	0x00010e40
        /*06e8*/ 	.word	0x000000ff
        /*06ec*/ 	.word	0x00038868
        /*06f0*/ 	.short	0x010a
        /*06f2*/ 	.byte	0x26
	.zero		1


	//   ....[53]....
        /*06f4*/ 	.word	0x00011660
        /*06f8*/ 	.word	0x00000002
        /*06fc*/ 	.word	0x00038820
        /*0700*/ 	.short	0x010a
        /*0702*/ 	.byte	0x3f
	.zero		1


	//   ....[54]....
        /*0704*/ 	.word	0x00011800
        /*0708*/ 	.word	0x00000007
        /*070c*/ 	.word	0x00000000
        /*0710*/ 	.short	0x010a
        /*0712*/ 	.byte	0x3f
	.zero		1


	//   ....[55]....
        /*0714*/ 	.word	0x00011870
        /*0718*/ 	.word	0x00000005
        /*071c*/ 	.word	0x00000000
        /*0720*/ 	.short	0x010a
        /*0722*/ 	.byte	0x3f
	.zero		1


	//   ....[56]....
        /*0724*/ 	.word	0x000118d0
        /*0728*/ 	.word	0x00000005
        /*072c*/ 	.word	0x00000000
        /*0730*/ 	.short	0x010a
        /*0732*/ 	.byte	0x3f
	.zero		1


	//   ....[57]....
        /*0734*/ 	.word	0x00011900
        /*0738*/ 	.word	0x00000003
        /*073c*/ 	.word	0x00000000
        /*0740*/ 	.short	0x010a
        /*0742*/ 	.byte	0x3f
	.zero		1


	//   ....[58]....
        /*0744*/ 	.word	0x00011960
        /*0748*/ 	.word	0x000000b8
        /*074c*/ 	.word	0x00038800
        /*0750*/ 	.short	0x010a
        /*0752*/ 	.byte	0x3f
	.zero		1


	//   ....[59]....
        /*0754*/ 	.word	0x000119b0
        /*0758*/ 	.word	0x000000b8
        /*075c*/ 	.word	0x00038830
        /*0760*/ 	.short	0x010a
        /*0762*/ 	.byte	0x3f
	.zero		1


	//   ....[60]....
        /*0764*/ 	.word	0x00011a00
        /*0768*/ 	.word	0x000000b8
        /*076c*/ 	.word	0x00038810
        /*0770*/ 	.short	0x010a
        /*0772*/ 	.byte	0x3f
	.zero		1


	//   ....[61]....
        /*0774*/ 	.word	0x00011a50
        /*0778*/ 	.word	0x000000b8
        /*077c*/ 	.word	0x00038850
        /*0780*/ 	.short	0x010a
        /*0782*/ 	.byte	0x3f
	.zero		1


	//   ....[62]....
        /*0784*/ 	.word	0x00011aa0
        /*0788*/ 	.word	0x000000c4
        /*078c*/ 	.word	0x00038830
        /*0790*/ 	.short	0x010a
        /*0792*/ 	.byte	0x3f
	.zero		1


	//   ....[63]....
        /*0794*/ 	.word	0x00011af0
        /*0798*/ 	.word	0x000000c4
        /*079c*/ 	.word	0x00038850
        /*07a0*/ 	.short	0x010a
        /*07a2*/ 	.byte	0x3f
	.zero		1


	//   ....[64]....
        /*07a4*/ 	.word	0x00011c50
        /*07a8*/ 	.word	0x00000003
        /*07ac*/ 	.word	0x00038840
        /*07b0*/ 	.short	0x010a
        /*07b2*/ 	.byte	0x3f
	.zero		1


	//   ....[65]....
        /*07b4*/ 	.word	0x00012bc0
        /*07b8*/ 	.word	0x00000003
        /*07bc*/ 	.word	0x00038820
        /*07c0*/ 	.short	0x010a
        /*07c2*/ 	.byte	0x3f
	.zero		1


	//   ....[66]....
        /*07c4*/ 	.word	0x00012c20
        /*07c8*/ 	.word	0x00000003
        /*07cc*/ 	.word	0x00038860
        /*07d0*/ 	.short	0x010a
        /*07d2*/ 	.byte	0x3f
	.zero		1


	//   ....[67]....
        /*07d4*/ 	.word	0x00012c80
        /*07d8*/ 	.word	0x00000003
        /*07dc*/ 	.word	0x00038848
        /*07e0*/ 	.short	0x010a
        /*07e2*/ 	.byte	0x3f
	.zero		1


	//   ....[68]....
        /*07e4*/ 	.word	0x00012ce0
        /*07e8*/ 	.word	0x00000003
        /*07ec*/ 	.word	0x00038868
        /*07f0*/ 	.short	0x010a
        /*07f2*/ 	.byte	0x3f
	.zero		1


	//   ....[69]....
        /*07f4*/ 	.word	0x00012d40
        /*07f8*/ 	.word	0x00000003
        /*07fc*/ 	.word	0x00038840
        /*0800*/ 	.short	0x010a
        /*0802*/ 	.byte	0x3f
	.zero		1


	//   ....[70]....
        /*0804*/ 	.word	0x00012da0
        /*0808*/ 	.word	0x00000003
        /*080c*/ 	.word	0x00038860
        /*0810*/ 	.short	0x010a
        /*0812*/ 	.byte	0x3f
	.zero		1


	//   ....[71]....
        /*0814*/ 	.word	0x00012e00
        /*0818*/ 	.word	0x00000003
        /*081c*/ 	.word	0x00038848
        /*0820*/ 	.short	0x010a
        /*0822*/ 	.byte	0x3f
	.zero		1


	//   ....[72]....
        /*0824*/ 	.word	0x00012e60
        /*0828*/ 	.word	0x00000003
        /*082c*/ 	.word	0x00038868
        /*0830*/ 	.short	0x010a
        /*0832*/ 	.byte	0x3f
	.zero		1


	//   ....[73]....
        /*0834*/ 	.word	0x00012eb0
        /*0838*/ 	.word	0x00000002
        /*083c*/ 	.word	0x00038820
        /*0840*/ 	.short	0x010a
        /*0842*/ 	.byte	0x3f
	.zero		1


	//   ....[74]....
        /*0844*/ 	.word	0x00013050
        /*0848*/ 	.word	0x00000007
        /*084c*/ 	.word	0x00000000
        /*0850*/ 	.short	0x010a
        /*0852*/ 	.byte	0x3f
	.zero		1


	//   ....[75]....
        /*0854*/ 	.word	0x000130a0
        /*0858*/ 	.word	0x00000005
        /*085c*/ 	.word	0x00000000
        /*0860*/ 	.short	0x010a
        /*0862*/ 	.byte	0x3f
	.zero		1


	//   ....[76]....
        /*0864*/ 	.word	0x000130f0
        /*0868*/ 	.word	0x00000005
        /*086c*/ 	.word	0x00000000
        /*0870*/ 	.short	0x010a
        /*0872*/ 	.byte	0x3f
	.zero		1


	//----- nvinfo : EIATTR_NUM_MBARRIERS
	.align		4
.L_621:
        /*0874*/ 	.byte	0x03, 0x38
        /*0876*/ 	.short	0x0017


	//----- nvinfo : EIATTR_EXIT_INSTR_OFFSETS
	.align		4
        /*0878*/ 	.byte	0x04, 0x1c
        /*087a*/ 	.short	(.L_623 - .L_622)


	//   ....[0]....
.L_622:
        /*087c*/ 	.word	0x00011950


	//----- nvinfo : EIATTR_MAX_THREADS
	.align		4
.L_623:
        /*0880*/ 	.byte	0x04, 0x05
        /*0882*/ 	.short	(.L_625 - .L_624)
.L_624:
        /*0884*/ 	.word	0x00000180
        /*0888*/ 	.word	0x00000001
        /*088c*/ 	.word	0x00000001


	//----- nvinfo : EIATTR_CRS_STACK_SIZE
	.align		4
.L_625:
        /*0890*/ 	.byte	0x04, 0x1e
        /*0892*/ 	.short	(.L_627 - .L_626)
.L_626:
        /*0894*/ 	.word	0x00000000


	//----- nvinfo : EIATTR_CBANK_PARAM_SIZE
	.align		4
.L_627:
        /*0898*/ 	.byte	0x03, 0x19
        /*089a*/ 	.short	0x0b70


	//----- nvinfo : EIATTR_PARAM_CBANK
	.align		4
        /*089c*/ 	.byte	0x04, 0x0a
        /*089e*/ 	.short	(.L_629 - .L_628)
	.align		4
.L_628:
        /*08a0*/ 	.word	index@(.nv.constant0._ZN7cutlass13device_kernelIN5flash11enable_sm90INS1_16FlashAttnFwdSm90INS1_25CollectiveMainloopFwdSm90ILi2EN4cute5tupleIJNS5_1CILi1EEES8_S8_EEENS6_IJNS7_ILi64EEESA_SA_EEELi512ENS_6half_tEfNS_4arch4Sm90ELb0ELb0ELb0ELb0ELb0ELb0ELb1ELb0ELb0ELb1ELb1ELb0EEENS1_21CollectiveEpilogueFwdINS6_IJSA_NS7_ILi512EEESA_EEES9_SC_SE_Li256ELb0ELb1ELb1ELb0EEENS1_19SingleTileSchedulerILb0ELb1ELb1ELi64EEEEEEEEEvNT_6ParamsE)
        /*08a4*/ 	.short	0x0210
        /*08a6*/ 	.short	0x0b70


	//----- nvinfo : EIATTR_SW_WAR
	.align		4
.L_629:
        /*08a8*/ 	.byte	0x04, 0x36
        /*08aa*/ 	.short	(.L_631 - .L_630)
.L_630:
        /*08ac*/ 	.word	0x00000008
.L_631:


//--------------------- .nv.info._ZN7cutlass13device_kernelIN5flash11enable_sm90INS1_16FlashAttnFwdSm90INS1_25CollectiveMainloopFwdSm90ILi2EN4cute5tupleIJNS5_1CILi1EEES8_S8_EEENS6_IJNS7_ILi64EEESA_SA_EEELi512ENS_6half_tEfNS_4arch4Sm90ELb0ELb0ELb0ELb1ELb0ELb0ELb0ELb0ELb0ELb1ELb1ELb0EEENS1_21CollectiveEpilogueFwdINS6_IJSA_NS7_ILi512EEESA_EEES9_SC_SE_Li256ELb1ELb1ELb1ELb0EEENS1_36VarlenDynamicPersistentTileSchedulerILi64ELi64ELi256ELi128ELb1ELb1ELb1ELb0ELb1ELb1EEEEEEEEEvNT_6ParamsE --------------------------
	.section	.nv.info._ZN7cutlass13device_kernelIN5flash11enable_sm90INS1_16FlashAttnFwdSm90INS1_25CollectiveMainloopFwdSm90ILi2EN4cute5tupleIJNS5_1CILi1EEES8_S8_EEENS6_IJNS7_ILi64EEESA_SA_EEELi512ENS_6half_tEfNS_4arch4Sm90ELb0ELb0ELb0ELb1ELb0ELb0ELb0ELb0ELb0ELb1ELb1ELb0EEENS1_21CollectiveEpilogueFwdINS6_IJSA_NS7_ILi512EEESA_EEES9_SC_SE_Li256ELb1ELb1ELb1ELb0EEENS1_36VarlenDynamicPersistentTileSchedulerILi64ELi64ELi256ELi128ELb1ELb1ELb1ELb0ELb1ELb1EEEEEEEEEvNT_6ParamsE,"",@"SHT_CUDA_INFO"
	.sectionflags	@""
	.align	4


	//----- nvinfo : EIATTR_CUDA_API_VERSION
	.align		4
        /*0000*/ 	.byte	0x04, 0x37
        /*0002*/ 	.short	(.L_633 - .L_632)
.L_632:
        /*0004*/ 	.word	0x00000082


	//----- nvinfo : EIATTR_KPARAM_INFO
	.align		4
.L_633:
        /*0008*/ 	.byte	0x04, 0x17
        /*000a*/ 	.short	(.L_635 - .L_634)
.L_634:
        /*000c*/ 	.word	0x00000000
        /*0010*/ 	.short	0x0000
        /*0012*/ 	.short	0x0070
        /*0014*/ 	.byte	0x00, 0xf0, 0x01, 0x2a


	//----- nvinfo : EIATTR_SPARSE_MMA_MASK
	.align		4
.L_635:
        /*0018*/ 	.byte	0x03, 0x50
        /*001a*/ 	.short	0x0000


	//----- nvinfo : EIATTR_MAXREG_COUNT
	.align		4
        /*001c*/ 	.byte	0x03, 0x1b
        /*001e*/ 	.short	0x00a8


	//----- nvinfo : EIATTR_NUM_BARRIERS
	.align		4
        /*0020*/ 	.byte	0x02, 0x4c
        /*0022*/ 	.byte	0x10
	.zero		1


	//----- nvinfo : EIATTR_EXTERNS
	.align		4
        /*0024*/ 	.byte	0x04, 0x0f
        /*0026*/ 	.short	(.L_637 - .L_636)


	//   ....[0]....
	.align		4
.L_636:
        /*0028*/ 	.word	index@(__assertfail)


	//----- nvinfo : EIATTR_ANNOTATIONS
	.align		4
.L_637:
        /*002c*/ 	.byte	0x04, 0x55
        /*002e*/ 	.short	(.L_639 - .L_638)


	//   ....[0]....
.L_638:
        /* <DEDUP_REMOVED lines=66> */


	//----- nvinfo : EIATTR_MERCURY_ISA_VERSION
	.align		4
.L_639:
        /*0438*/ 	.byte	0x03, 0x5f
        /*043a*/ 	.short	0x0101


	//----- nvinfo : EIATTR_UNUSED_LOAD_BYTE_OFFSET
	.align		4
        /*043c*/ 	.byte	0x04, 0x44
        /*043e*/ 	.short	(.L_641 - .L_640)


	//   ....[0]....
.L_640:
        /*0440*/ 	.word	0x00000a10
        /*0444*/ 	.word	0x0000fff0


	//   ....[1]....
        /*0448*/ 	.word	0x00007980
        /*044c*/ 	.word	0x0000fff0


	//----- nvinfo : EIATTR_INT_WARP_WIDE_INSTR_OFFSETS
	.align		4
.L_641:
        /*0450*/ 	.byte	0x04, 0x31
        /*0452*/ 	.short	(.L_643 - .L_642)


	//   ....[0]....
.L_642:
        /*0454*/ 	.word	0x00000130


	//   ....[1]....
        /*0458*/ 	.word	0x00000170


	//   ....[2]....
        /*045c*/ 	.word	0x000001e0


	//   ....[3]....
        /*0460*/ 	.word	0x0000d9a0


	//   ....[4]....
        /*0464*/ 	.word	0x0000da30


	//   ....[5]....
        /*0468*/ 	.word	0x000122d0


	//   ....[6]....
        /*046c*/ 	.word	0x00012360


	//----- nvinfo : EIATTR_COOP_GROUP_MASK_REGIDS
	.align		4
.L_643:
        /*0470*/ 	.byte	0x04, 0x29
        /*0472*/ 	.short	(.L_645 - .L_644)


	//   ....[0]....
.L_644:
        /*0474*/ 	.word	0xffffffff


	//   ....[1]....
        /*0478*/ 	.word	0xffffffff


	//   ....[2]....
        /*047c*/ 	.word	0xffffffff


	//   ....[3]....
        /*0480*/ 	.word	0xffffffff


	//   ....[4]....
        /*0484*/ 	.word	0xffffffff


	//   ....[5]....
        /*0488*/ 	.word	0xffffffff


	//   ....[6]....
        /*048c*/ 	.word	0xffffffff


	//   ....[7]....
        /*0490*/ 	.word	0xffffffff


	//   ....[8]....
        /*0494*/ 	.word	0xffffffff


	//   ....[9]....
        /*0498*/ 	.word	0xffffffff


	//   ....[10]....
        /*049c*/ 	.word	0xffffffff


	//   ....[11]....
        /*04a0*/ 	.word	0xffffffff


	//   ....[12]....
        /*04a4*/ 	.word	0xffffffff


	//   ....[13]....
        /*04a8*/ 	.word	0xffffffff


	//   ....[14]....
        /*04ac*/ 	.word	0xffffffff


	//   ....[15]....
        /*04b0*/ 	.word	0xffffffff


	//   ....[16]....
        /*04b4*/ 	.word	0xffffffff


	//   ....[17]....
        /*04b8*/ 	.word	0xffffffff


	//   ....[18]....
        /*04bc*/ 	.word	0xffffffff


	//   ....[19]....
        /*04c0*/ 	.word	0xffffffff


	//   ....[20]....
        /*04c4*/ 	.word	0xffffffff


	//   ....[21]....
        /*04c8*/ 	.word	0xffffffff


	//   ....[22]....
        /*04cc*/ 	.word	0xffffffff


	//   ....[23]....
        /*04d0*/ 	.word	0xffffffff


	//   ....[24]....
        /*04d4*/ 	.word	0xffffffff


	//   ....[25]....
        /*04d8*/ 	.word	0xffffffff


	//   ....[26]....
        /*04dc*/ 	.word	0xffffffff


	//   ....[27]....
        /*04e0*/ 	.word	0xffffffff


	//   ....[28]....
        /*04e4*/ 	.word	0xffffffff


	//   ....[29]....
        /*04e8*/ 	.word	0xffffffff


	//   ....[30]....
        /*04ec*/ 	.word	0xffffffff


	//   ....[31]....
        /*04f0*/ 	.word	0xffffffff


	//   ....[32]....
        /*04f4*/ 	.word	0xffffffff


	//   ....[33]....
        /*04f8*/ 	.word	0xffffffff


	//   ....[34]....
        /*04fc*/ 	.word	0xffffffff


	//   ....[35]....
        /*0500*/ 	.word	0xffffffff


	//   ....[36]....
        /*0504*/ 	.word	0xffffffff


	//   ....[37]....
        /*0508*/ 	.word	0xffffffff


	//   ....[38]....
        /*050c*/ 	.word	0xffffffff


	//   ....[39]....
        /*0510*/ 	.word	0xffffffff


	//   ....[40]....
        /*0514*/ 	.word	0xffffffff


	//   ....[41]....
        /*0518*/ 	.word	0xffffffff


	//   ....[42]....
        /*051c*/ 	.word	0xffffffff


	//   ....[43]....
        /*0520*/ 	.word	0xffffffff


	//   ....[44]....
        /*0524*/ 	.word	0xffffffff


	//   ....[45]....
        /*0528*/ 	.word	0xffffffff


	//   ....[46]....
        /*052c*/ 	.word	0xffffffff


	//   ....[47]....
        /*0530*/ 	.word	0xffffffff


	//   ....[48]....
        /*0534*/ 	.word	0xffffffff


	//   ....[49]....
        /*0538*/ 	.word	0xffffffff


	//   ....[50]....
        /*053c*/ 	.word	0xffffffff


	//   ....[51]....
        /*0540*/ 	.word	0xffffffff


	//   ....[52]....
        /*0544*/ 	.word	0xffffffff


	//   ....[53]....
        /*0548*/ 	.word	0xffffffff


	//   ....[54]....
        /*054c*/ 	.word	0xffffffff


	//   ....[55]....
        /*0550*/ 	.word	0xffffffff


	//   ....[56]....
        /*0554*/ 	.word	0xffffffff


	//   ....[57]....
        /*0558*/ 	.word	0xffffffff


	//   ....[58]....
        /*055c*/ 	.word	0xffffffff


	//   ....[59]....
        /*0560*/ 	.word	0xffffffff


	//   ....[60]....
        /*0564*/ 	.word	0xffffffff


	//   ....[61]....
        /*0568*/ 	.word	0xffffffff


	//   ....[62]....
        /*056c*/ 	.word	0xffffffff


	//   ....[63]....
        /*0570*/ 	.word	0xffffffff


	//   ....[64]....
        /*0574*/ 	.word	0xffffffff


	//   ....[65]....
        /*0578*/ 	.word	0xffffffff


	//   ....[66]....
        /*057c*/ 	.word	0xffffffff


	//   ....[67]....
        /*0580*/ 	.word	0xffffffff


	//   ....[68]....
        /*0584*/ 	.word	0xffffffff


	//   ....[69]....
        /*0588*/ 	.word	0xffffffff


	//   ....[70]....
        /*058c*/ 	.word	0xffffffff


	//   ....[71]....
        /*0590*/ 	.word	0xffffffff


	//   ....[72]....
        /*0594*/ 	.word	0xffffffff


	//   ....[73]....
        /*0598*/ 	.word	0xffffffff


	//   ....[74]....
        /*059c*/ 	.word	0xffffffff


	//   ....[75]....
        /*05a0*/ 	.word	0xffffffff


	//   ....[76]....
        /*05a4*/ 	.word	0xffffffff


	//   ....[77]....
        /*05a8*/ 	.word	0xffffffff


	//   ....[78]....
        /*05ac*/ 	.word	0xffffffff


	//   ....[79]....
        /*05b0*/ 	.word	0xffffffff


	//   ....[80]....
        /*05b4*/ 	.word	0xffffffff


	//   ....[81]....
        /*05b8*/ 	.word	0xffffffff


	//   ....[82]....
        /*05bc*/ 	.word	0xffffffff


	//   ....[83]....
        /*05c0*/ 	.word	0xffffffff


	//   ....[84]....
        /*05c4*/ 	.word	0xffffffff


	//   ....[85]....
        /*05c8*/ 	.word	0x0500000f


	//   ....[86]....
        /*05cc*/ 	.word	0x0500000f


	//   ....[87]....
        /*05d0*/ 	.word	0x0500000f


	//   ....[88]....
        /*05d4*/ 	.word	0x0500000f


	//   ....[89]....
        /*05d8*/ 	.word	0x0500000f


	//   ....[90]....
        /*05dc*/ 	.word	0x0500000f


	//   ....[91]....
        /*05e0*/ 	.word	0x0500000f


	//   ....[92]....
        /*05e4*/ 	.word	0x0500000f


	//   ....[93]....
        /*05e8*/ 	.word	0x0500000f


	//   ....[94]....
        /*05ec*/ 	.word	0x0500000f


	//   ....[95]....
        /*05f0*/ 	.word	0x0500000f


	//   ....[96]....
        /*05f4*/ 	.word	0x0500000f


	//   ....[97]....
        /*05f8*/ 	.word	0x0500000f


	//   ....[98]....
        /*05fc*/ 	.word	0x0500000f


	//   ....[99]....
        /*0600*/ 	.word	0x0500000f


	//   ....[100]....
        /*0604*/ 	.word	0x0500000f


	//   ....[101]....
        /*0608*/ 	.word	0x0500000f


	//   ....[102]....
        /*060c*/ 	.word	0x0500000f


	//   ....[103]....
        /*0610*/ 	.word	0x0500000f


	//   ....[104]....
        /*0614*/ 	.word	0x0500000f


	//   ....[105]....
        /*0618*/ 	.word	0x0500000f


	//   ....[106]....
        /*061c*/ 	.word	0x0500000f


	//   ....[107]....
        /*0620*/ 	.word	0x0500000f


	//   ....[108]....
        /*0624*/ 	.word	0x0500000f


	//   ....[109]....
        /*0628*/ 	.word	0x0500000f


	//   ....[110]....
        /*062c*/ 	.word	0x0500000f


	//   ....[111]....
        /*0630*/ 	.word	0x0500000f


	//   ....[112]....
        /*0634*/ 	.word	0x0500000f


	//----- nvinfo : EIATTR_COOP_GROUP_INSTR_OFFSETS
	.align		4
.L_645:
        /*0638*/ 	.byte	0x04, 0x28
        /*063a*/ 	.short	(.L_647 - .L_646)


	//   ....[0]....
.L_646:
        /*063c*/ 	.word	0x00000060


	//   ....[1]....
        /*0640*/ 	.word	0x00000140


	//   ....[2]....
        /*0644*/ 	.word	0x00000190


	//   ....[3]....
        /*0648*/ 	.word	0x00000380


	//   ....[4]....
        /*064c*/ 	.word	0x000004e0


	//   ....[5]....
        /*0650*/ 	.word	0x00000600


	//   ....[6]....
        /*0654*/ 	.word	0x00000760


	//   ....[7]....
        /*0658*/ 	.word	0x00001f30


	//   ....[8]....
        /*065c*/ 	.word	0x00003f60


	//   ....[9]....
        /*0660*/ 	.word	0x00004940


	//   ....[10]....
        /*0664*/ 	.word	0x00004990


	//   ....[11]....
        /*0668*/ 	.word	0x00004ba0


	//   ....[12]....
        /*066c*/ 	.word	0x00004c50


	//   ....[13]....
        /*0670*/ 	.word	0x00005550


	//   ....[14]....
        /*0674*/ 	.word	0x000059b0


	//   ....[15]....
        /*0678*/ 	.word	0x000059d0


	//   ....[16]....
        /*067c*/ 	.word	0x00006200


	//   ....[17]....
        /*0680*/ 	.word	0x000062a0


	//   ....[18]....
        /*0684*/ 	.word	0x00006e50


	//   ....[19]....
        /*0688*/ 	.word	0x00006e90


	//   ....[20]....
        /*068c*/ 	.word	0x00006f00


	//   ....[21]....
        /*0690*/ 	.word	0x00006f30


	//   ....[22]....
        /*0694*/ 	.word	0x00006f60


	//   ....[23]....
        /*0698*/ 	.word	0x00008750


	//   ....[24]....
        /*069c*/ 	.word	0x00008b60


	//   ....[25]....
        /*06a0*/ 	.word	0x00008b90


	//   ....[26]....
        /*06a4*/ 	.word	0x00008bb0


	//   ....[27]....
        /*06a8*/ 	.word	0x00008bc0


	//   ....[28]....
        /*06ac*/ 	.word	0x00009800


	//   ....[29]....
        /*06b0*/ 	.word	0x00009820


	//   ....[30]....
        /*06b4*/ 	.word	0x00009ad0


	//   ....[31]....
        /*06b8*/ 	.word	0x00009af0


	//   ....[32]....
        /*06bc*/ 	.word	0x0000a260


	//   ....[33]....
        /*06c0*/ 	.word	0x0000a270


	//   ....[34]....
        /*06c4*/ 	.word	0x0000aac0


	//   ....[35]....
        /*06c8*/ 	.word	0x0000aae0


	//   ....[36]....
        /*06cc*/ 	.word	0x0000be90


	//   ....[37]....
        /*06d0*/ 	.word	0x0000bec0


	//   ....[38]....
        /*06d4*/ 	.word	0x0000c0f0


	//   ....[39]....
        /*06d8*/ 	.word	0x0000c110


	//   ....[40]....
        /*06dc*/ 	.word	0x0000c3c0


	//   ....[41]....
        /*06e0*/ 	.word	0x0000c5e0


	//   ....[42]....
        /*06e4*/ 	.word	0x0000c610


	//   ....[43]....
        /*06e8*/ 	.word	0x0000c640


	//   ....[44]....
        /*06ec*/ 	.word	0x0000c670


	//   ....[45]....
        /*06f0*/ 	.word	0x0000c6a0


	//   ....[46]....
        /*06f4*/ 	.word	0x0000c6d0


	//   ....[47]....
        /*06f8*/ 	.word	0x0000c870


	//   ....[48]....
        /*06fc*/ 	.word	0x0000c8a0


	//   ....[49]....
        /*0700*/ 	.word	0x0000c8d0


	//   ....[50]....
        /*0704*/ 	.word	0x0000c900


	//   ....[51]....
        /*0708*/ 	.word	0x0000c930


	//   ....[52]....
        /*070c*/ 	.word	0x0000c960


	//   ....[53]....
        /*0710*/ 	.word	0x0000c9f0


	//   ....[54]....
        /*0714*/ 	.word	0x0000ca20


	//   ....[55]....
        /*0718*/ 	.word	0x0000ca30


	//   ....[56]....
        /*071c*/ 	.word	0x0000cae0


	//   ....[57]....
        /*0720*/ 	.word	0x0000df80


	//   ....[58]....
        /*0724*/ 	.word	0x0000ea50


	//   ....[59]....
        /*0728*/ 	.word	0x0000ea60


	//   ....[60]....
        /*072c*/ 	.word	0x0000eb00


	//   ....[61]....
        /*0730*/ 	.word	0x0000eb10


	//   ....[62]....
        /*0734*/ 	.word	0x0000eb90


	//   ....[63]....
        /*0738*/ 	.word	0x0000eba0


	//   ....[64]....
        /*073c*/ 	.word	0x0000ebf0


	//   ....[65]....
        /*0740*/ 	.word	0x0000ec10


	//   ....[66]....
        /*0744*/ 	.word	0x000125e0


	//   ....[67]....
        /*0748*/ 	.word	0x00012610


	//   ....[68]....
        /*074c*/ 	.word	0x00012680


	//   ....[69]....
        /*0750*/ 	.word	0x000126b0


	//   ....[70]....
        /*0754*/ 	.word	0x000126e0


	//   ....[71]....
        /*0758*/ 	.word	0x00012710


	//   ....[72]....
        /*075c*/ 	.word	0x00012740


	//   ....[73]....
        /*0760*/ 	.word	0x00012770


	//   ....[74]....
        /*0764*/ 	.word	0x00012930


	//   ....[75]....
        /*0768*/ 	.word	0x00012960


	//   ....[76]....
        /*076c*/ 	.word	0x00012990


	//   ....[77]....
        /*0770*/ 	.word	0x000129c0


	//   ....[78]....
        /*0774*/ 	.word	0x000129f0


	//   ....[79]....
        /*0778*/ 	.word	0x00012a20


	//   ....[80]....
        /*077c*/ 	.word	0x00012ae0


	//   ....[81]....
        /*0780*/ 	.word	0x00012b00


	//   ....[82]....
        /*0784*/ 	.word	0x00012b10


	//   ....[83]....
        /*0788*/ 	.word	0x00012b70


	//   ....[84]....
        /*078c*/ 	.word	0x00013280


	//   ....[85]....
        /*0790*/ 	.word	0x00013810


	//   ....[86]....
        /*0794*/ 	.word	0x000139f0


	//   ....[87]....
        /*0798*/ 	.word	0x00013a40


	//   ....[88]....
        /*079c*/ 	.word	0x00013aa0


	//   ....[89]....
        /*07a0*/ 	.word	0x00013b90


	//   ....[90]....
        /*07a4*/ 	.word	0x00013bf0


	//   ....[91]....
        /*07a8*/ 	.word	0x00013ce0


	//   ....[92]....
        /*07ac*/ 	.word	0x00013d40


	//   ....[93]....
        /*07b0*/ 	.word	0x00013e10


	//   ....[94]....
        /*07b4*/ 	.word	0x00014140


	//   ....[95]....
        /*07b8*/ 	.word	0x000141e0


	//   ....[96]....
        /*07bc*/ 	.word	0x00014380


	//   ....[97]....
        /*07c0*/ 	.word	0x000143f0


	//   ....[98]....
        /*07c4*/ 	.word	0x00014460


	//   ....[99]....
        /*07c8*/ 	.word	0x000144d0


	//   ....[100]....
        /*07cc*/ 	.word	0x00014540


	//   ....[101]....
        /*07d0*/ 	.word	0x000145c0


	//   ....[102]....
        /*07d4*/ 	.word	0x00014650


	//   ....[103]....
        /*07d8*/ 	.word	0x000146f0


	//   ....[104]....
        /*07dc*/ 	.word	0x00014760


	//   ....[105]....
        /*07e0*/ 	.word	0x000147d0


	//   ....[106]....
        /*07e4*/ 	.word	0x00014840


	//   ....[107]....
        /*07e8*/ 	.word	0x000148c0


	//   ....[108]....
        /*07ec*/ 	.word	0x00014930


	//   ....[109]....
        /*07f0*/ 	.word	0x000149d0


	//   ....[110]....
        /*07f4*/ 	.word	0x00014a20


	//   ....[111]....
        /*07f8*/ 	.word	0x00014ab0


	//   ....[112]....
        /*07fc*/ 	.word	0x00014be0


	//----- nvinfo : EIATTR_REG_RECONFIG
	.align		4
.L_647:
        /*0800*/ 	.byte	0x01, 0x54
	.zero		2


	//----- nvinfo : EIATTR_SYSCALL_OFFSETS
	.align		4
        /*0804*/ 	.byte	0x04, 0x46
        /*0806*/ 	.short	(.L_649 - .L_648)


	//   ....[0]....
.L_648:
        /*0808*/ 	.word	0x00004120


	//   ....[1]....
        /*080c*/ 	.word	0x0000dba0


	//   ....[2]....
        /*0810*/ 	.word	0x0000dcf0


	//   ....[3]....
        /*0814*/ 	.word	0x0000ddf0


	//   ....[4]....
        /*0818*/ 	.word	0x0000e670


	//----- nvinfo : EIATTR_MBARRIER_INSTR_OFFSETS
	.align		4
.L_649:
        /*081c*/ 	.byte	0x04, 0x39
        /*081e*/ 	.short	(.L_651 - .L_650)


	//   ....[0]....
.L_650:
        /*0820*/ 	.word	0x00000270
        /*0824*/ 	.word	0x000000ff
        /*0828*/ 	.word	0x00028c00
        /*082c*/ 	.short	0x0100
        /*082e*/ 	.byte	0x08
	.zero		1


	//   ....[1]....
        /*0830*/ 	.word	0x00000280
        /*0834*/ 	.word	0x000000ff
        /*0838*/ 	.word	0x00028c20
        /*083c*/ 	.short	0x0100
        /*083e*/ 	.byte	0x08
	.zero		1


	//   ....[2]....
        /*0840*/ 	.word	0x00000330
        /*0844*/ 	.word	0x000000ff
        /*0848*/ 	.word	0x00028c30
        /*084c*/ 	.short	0x0100
        /*084e*/ 	.byte	0x06
	.zero		1


	//   ....[3]....
        /*0850*/ 	.word	0x00000340
        /*0854*/ 	.word	0x000000ff
        /*0858*/ 	.word	0x00028c40
        /*085c*/ 	.short	0x0100
        /*085e*/ 	.byte	0x06
	.zero		1


	//   ....[4]....
        /*0860*/ 	.word	0x00000350
        /*0864*/ 	.word	0x000000ff
        /*0868*/ 	.word	0x00028c38
        /*086c*/ 	.short	0x0100
        /*086e*/ 	.byte	0x06
	.zero		1


	//   ....[5]....
        /*0870*/ 	.word	0x00000360
        /*0874*/ 	.word	0x000000ff
        /*0878*/ 	.word	0x00028c48
        /*087c*/ 	.short	0x0100
        /*087e*/ 	.byte	0x06
	.zero		1


	//   ....[6]....
        /*0880*/ 	.word	0x00000490
        /*0884*/ 	.word	0x000000ff
        /*0888*/ 	.word	0x00028c50
        /*088c*/ 	.short	0x0100
        /*088e*/ 	.byte	0x08
	.zero		1


	//   ....[7]....
        /*0890*/ 	.word	0x000004a0
        /*0894*/ 	.word	0x000000ff
        /*0898*/ 	.word	0x00028c60
        /*089c*/ 	.short	0x0100
        /*089e*/ 	.byte	0x08
	.zero		1


	//   ....[8]....
        /*08a0*/ 	.word	0x000004b0
        /*08a4*/ 	.word	0x000000ff
        /*08a8*/ 	.word	0x00028c58
        /*08ac*/ 	.short	0x0100
        /*08ae*/ 	.byte	0x08
	.zero		1


	//   ....[9]....
        /*08b0*/ 	.word	0x000004c0
        /*08b4*/ 	.word	0x000000ff
        /*08b8*/ 	.word	0x00028c68
        /*08bc*/ 	.short	0x0100
        /*08be*/ 	.byte	0x08
	.zero		1


	//   ....[10]....
        /*08c0*/ 	.word	0x000005b0
        /*08c4*/ 	.word	0x000000ff
        /*08c8*/ 	.word	0x00028c70
        /*08cc*/ 	.short	0x0100
        /*08ce*/ 	.byte	0x06
	.zero		1


	//   ....[11]....
        /*08d0*/ 	.word	0x000005c0
        /*08d4*/ 	.word	0x000000ff
        /*08d8*/ 	.word	0x00028c80
        /*08dc*/ 	.short	0x0100
        /*08de*/ 	.byte	0x06
	.zero		1


	//   ....[12]....
        /*08e0*/ 	.word	0x000005d0
        /*08e4*/ 	.word	0x000000ff
        /*08e8*/ 	.word	0x00028c78
        /*08ec*/ 	.short	0x0100
        /*08ee*/ 	.byte	0x06
	.zero		1


	//   ....[13]....
        /*08f0*/ 	.word	0x000005e0
        /*08f4*/ 	.word	0x000000ff
        /*08f8*/ 	.word	0x00028c88
        /*08fc*/ 	.short	0x0100
        /*08fe*/ 	.byte	0x06
	.zero		1


	//   ....[14]....
        /*0900*/ 	.word	0x00000710
        /*0904*/ 	.word	0x000000ff
        /*0908*/ 	.word	0x00028c90
        /*090c*/ 	.short	0x0100
        /*090e*/ 	.byte	0x08
	.zero		1


	//   ....[15]....
        /*0910*/ 	.word	0x00000720
        /*0914*/ 	.word	0x000000ff
        /*0918*/ 	.word	0x00028ca0
        /*091c*/ 	.short	0x0100
        /*091e*/ 	.byte	0x08
	.zero		1


	//   ....[16]....
        /*0920*/ 	.word	0x00000730
        /*0924*/ 	.word	0x000000ff
        /*0928*/ 	.word	0x00028c98
        /*092c*/ 	.short	0x0100
        /*092e*/ 	.byte	0x08
	.zero		1


	//   ....[17]....
        /*0930*/ 	.word	0x00000740
        /*0934*/ 	.word	0x000000ff
        /*0938*/ 	.word	0x00028ca8
        /*093c*/ 	.short	0x0100
        /*093e*/ 	.byte	0x08
	.zero		1


	//   ....[18]....
        /*0940*/ 	.word	0x00000870
        /*0944*/ 	.word	0x000000ff
        /*0948*/ 	.word	0x00028cb0
        /*094c*/ 	.short	0x0100
        /*094e*/ 	.byte	0x08
	.zero		1


	//   ....[19]....
        /*0950*/ 	.word	0x00000880
        /*0954*/ 	.word	0x000000ff
        /*0958*/ 	.word	0x00028cc0
        /*095c*/ 	.short	0x0100
        /*095e*/ 	.byte	0x08
	.zero		1


	//   ....[20]....
        /*0960*/ 	.word	0x00000890
        /*0964*/ 	.word	0x000000ff
        /*0968*/ 	.word	0x00028cb8
        /*096c*/ 	.short	0x0100
        /*096e*/ 	.byte	0x08
	.zero		1


	//   ....[21]....
        /*0970*/ 	.word	0x000008a0
        /*0974*/ 	.word	0x000000ff
        /*0978*/ 	.word	0x00028cc8
        /*097c*/ 	.short	0x0100
        /*097e*/ 	.byte	0x08
	.zero		1


	//   ....[22]....
        /*0980*/ 	.word	0x00002040
        /*0984*/ 	.word	0x000000ff
        /*0988*/ 	.word	0x00028c50
        /*098c*/ 	.short	0x010a
        /*098e*/ 	.byte	0x11
	.zero		1


	//   ....[23]....
        /*0990*/ 	.word	0x00002330
        /*0994*/ 	.word	0x00000000
        /*0998*/ 	.word	0x00000000
        /*099c*/ 	.short	0x0101
        /*099e*/ 	.byte	0x3f
	.zero		1


	//   ....[24]....
        /*09a0*/ 	.word	0x00002cc0
        /*09a4*/ 	.word	0x000000ff
        /*09a8*/ 	.word	0x00028c50
        /*09ac*/ 	.short	0x010a
        /*09ae*/ 	.byte	0x06
	.zero		1


	//   ....[25]....
        /*09b0*/ 	.word	0x00002d00
        /*09b4*/ 	.word	0x000000ff
        /*09b8*/ 	.word	0x00028c50
        /*09bc*/ 	.short	0x010a
        /*09be*/ 	.byte	0x06
	.zero		1


	//   ....[26]....
        /*09c0*/ 	.word	0x00002f50
        /*09c4*/ 	.word	0x00000000
        /*09c8*/ 	.word	0x00000000
        /*09cc*/ 	.short	0x0101
        /*09ce*/ 	.byte	0x3f
	.zero		1


	//   ....[27]....
        /*09d0*/ 	.word	0x000041a0
        /*09d4*/ 	.word	0x000000ff
        /*09d8*/ 	.word	0x00028c00
        /*09dc*/ 	.short	0x010a
        /*09de*/ 	.byte	0x26
	.zero		1


	//   ....[28]....
        /*09e0*/ 	.word	0x00004220
        /*09e4*/ 	.word	0x00000007
        /*09e8*/ 	.word	0x00028c30
        /*09ec*/ 	.short	0x010a
        /*09ee*/ 	.byte	0x3f
	.zero		1


	//   ....[29]....
        /*09f0*/ 	.word	0x00004260
        /*09f4*/ 	.word	0x00000007
        /*09f8*/ 	.word	0x00028c30
        /*09fc*/ 	.short	0x010a
        /*09fe*/ 	.byte	0x3f
	.zero		1


	//   ....[30]....
        /*0a00*/ 	.word	0x00004e40
        /*0a04*/ 	.word	0x00000005
        /*0a08*/ 	.word	0x00000000
        /*0a0c*/ 	.short	0x0101
        /*0a0e*/ 	.byte	0x3f
	.zero		1


	//   ....[31]....
        /*0a10*/ 	.word	0x000052b0
        /*0a14*/ 	.word	0x00000007
        /*0a18*/ 	.word	0x00028c50
        /*0a1c*/ 	.short	0x010a
        /*0a1e*/ 	.byte	0x3f
	.zero		1


	//   ....[32]....
        /*0a20*/ 	.word	0x00005300
        /*0a24*/ 	.word	0x00000007
        /*0a28*/ 	.word	0x00028c50
        /*0a2c*/ 	.short	0x010a
        /*0a2e*/ 	.byte	0x3f
	.zero		1


	//   ....[33]....
        /*0a30*/ 	.word	0x00005570
        /*0a34*/ 	.word	0x00000007
        /*0a38*/ 	.word	0x00000000
        /*0a3c*/ 	.short	0x0101
        /*0a3e*/ 	.byte	0x3f
	.zero		1


	//   ....[34]....
        /*0a40*/ 	.word	0x000056a0
        /*0a44*/ 	.word	0x000000ff
        /*0a48*/ 	.word	0x00028c30
        /*0a4c*/ 	.short	0x010a
        /*0a4e*/ 	.byte	0x17
	.zero		1


	//   ....[35]....
        /*0a50*/ 	.word	0x000056e0
        /*0a54*/ 	.word	0x000000ff
        /*0a58*/ 	.word	0x00028c30
        /*0a5c*/ 	.short	0x010a
        /*0a5e*/ 	.byte	0x17
	.zero		1


	//   ....[36]....
        /*0a60*/ 	.word	0x00006490
        /*0a64*/ 	.word	0x0000000b
        /*0a68*/ 	.word	0x00000000
        /*0a6c*/ 	.short	0x0101
        /*0a6e*/ 	.byte	0x3f
	.zero		1


	//   ....[37]....
        /*0a70*/ 	.word	0x00006bb0
        /*0a74*/ 	.word	0x000000ff
        /*0a78*/ 	.word	0x00028c50
        /*0a7c*/ 	.short	0x010a
        /*0a7e*/ 	.byte	0x17
	.zero		1


	//   ....[38]....
        /*0a80*/ 	.word	0x00006bf0
        /*0a84*/ 	.word	0x000000ff
        /*0a88*/ 	.word	0x00028c50
        /*0a8c*/ 	.short	0x010a
        /*0a8e*/ 	.byte	0x17
	.zero		1


	//   ....[39]....
        /*0a90*/ 	.word	0x00006e70
        /*0a94*/ 	.word	0x0000000a
        /*0a98*/ 	.word	0x00000000
        /*0a9c*/ 	.short	0x0101
        /*0a9e*/ 	.byte	0x3f
	.zero		1


	//   ....[40]....
        /*0aa0*/ 	.word	0x00009810
        /*0aa4*/ 	.word	0x000000ff
        /*0aa8*/ 	.word	0x00000000
        /*0aac*/ 	.short	0x0101
        /*0aae*/ 	.byte	0x04
	.zero		1


	//   ....[41]....
        /*0ab0*/ 	.word	0x0000a190
        /*0ab4*/ 	.word	0x000000ff
        /*0ab8*/ 	.word	0x00000000
        /*0abc*/ 	.short	0x0101
        /*0abe*/ 	.byte	0x04
	.zero		1


	//   ....[42]....
        /*0ac0*/ 	.word	0x0000e1d0
        /*0ac4*/ 	.word	0x00000000
        /*0ac8*/ 	.word	0x00028c40
        /*0acc*/ 	.short	0x010a
        /*0ace*/ 	.byte	0x3f
	.zero		1


	//   ....[43]....
        /*0ad0*/ 	.word	0x0000ecb0
        /*0ad4*/ 	.word	0x00000012
        /*0ad8*/ 	.word	0x00028c00
        /*0adc*/ 	.short	0x0107
        /*0ade*/ 	.byte	0x3f
	.zero		1


	//   ....[44]....
        /*0ae0*/ 	.word	0x0000eda0
        /*0ae4*/ 	.word	0x00000012
        /*0ae8*/ 	.word	0x00028c00
        /*0aec*/ 	.short	0x0101
        /*0aee*/ 	.byte	0x3f
	.zero		1


	//   ....[45]....
        /*0af0*/ 	.word	0x0000edc0
        /*0af4*/ 	.word	0x00000012
        /*0af8*/ 	.word	0x00028c20
        /*0afc*/ 	.short	0x010a
        /*0afe*/ 	.byte	0x3f
	.zero		1


	//   ....[46]....
        /*0b00*/ 	.word	0x0000eea0
        /*0b04*/ 	.word	0x00000000
        /*0b08*/ 	.word	0x00028c60
        /*0b0c*/ 	.short	0x010a
        /*0b0e*/ 	.byte	0x3f
	.zero		1


	//   ....[47]....
        /*0b10*/ 	.word	0x0000fb10
        /*0b14*/ 	.word	0x00000003
        /*0b18*/ 	.word	0x00028c40
        /*0b1c*/ 	.short	0x010a
        /*0b1e*/ 	.byte	0x3f
	.zero		1


	//   ....[48]....
        /*0b20*/ 	.word	0x0000fd60
        /*0b24*/ 	.word	0x00000003
        /*0b28*/ 	.word	0x00028c60
        /*0b2c*/ 	.short	0x010a
        /*0b2e*/ 	.byte	0x3f
	.zero		1


	//   ....[49]....
        /*0b30*/ 	.word	0x00010910
        /*0b34*/ 	.word	0x00000004
        /*0b38*/ 	.word	0x00028c40
        /*0b3c*/ 	.short	0x010a
        /*0b3e*/ 	.byte	0x3f
	.zero		1


	//   ....[50]....
        /*0b40*/ 	.word	0x00010b60
        /*0b44*/ 	.word	0x00000004
        /*0b48*/ 	.word	0x00028c60
        /*0b4c*/ 	.short	0x010a
        /*0b4e*/ 	.byte	0x3f
	.zero		1


	//   ....[51]....
        /*0b50*/ 	.word	0x000116a0
        /*0b54*/ 	.word	0x00000004
        /*0b58*/ 	.word	0x00028c40
        /*0b5c*/ 	.short	0x010a
        /*0b5e*/ 	.byte	0x3f
	.zero		1


	//   ....[52]....
        /*0b60*/ 	.word	0x000118f0
        /*0b64*/ 	.word	0x00000004
        /*0b68*/ 	.word	0x00028c60
        /*0b6c*/ 	.short	0x010a
        /*0b6e*/ 	.byte	0x3f
	.zero		1


	//   ....[53]....
        /*0b70*/ 	.word	0x00013200
        /*0b74*/ 	.word	0x00000000
        /*0b78*/ 	.word	0x00028c20
        /*0b7c*/ 	.short	0x010a
        /*0b7e*/ 	.byte	0x3f
	.zero		1


	//   ....[54]....
        /*0b80*/ 	.word	0x000133f0
        /*0b84*/ 	.word	0x00000006
        /*0b88*/ 	.word	0x00000000
        /*0b8c*/ 	.short	0x010a
        /*0b8e*/ 	.byte	0x3f
	.zero		1


	//   ....[55]....
        /*0b90*/ 	.word	0x00013420
        /*0b94*/ 	.word	0x00000007
        /*0b98*/ 	.word	0x00000000
        /*0b9c*/ 	.short	0x010a
        /*0b9e*/ 	.byte	0x3f
	.zero		1


	//   ....[56]....
        /*0ba0*/ 	.word	0x00013480
        /*0ba4*/ 	.word	0x00000004
        /*0ba8*/ 	.word	0x00000000
        /*0bac*/ 	.short	0x010a
        /*0bae*/ 	.byte	0x3f
	.zero		1


	//   ....[57]....
        /*0bb0*/ 	.word	0x000134b0
        /*0bb4*/ 	.word	0x00000003
        /*0bb8*/ 	.word	0x00000000
        /*0bbc*/ 	.short	0x010a
        /*0bbe*/ 	.byte	0x3f
	.zero		1


	//   ....[58]....
        /*0bc0*/ 	.word	0x00013520
        /*0bc4*/ 	.word	0x00000003
        /*0bc8*/ 	.word	0x00028c50
        /*0bcc*/ 	.short	0x010a
        /*0bce*/ 	.byte	0x3f
	.zero		1


	//   ....[59]....
        /*0bd0*/ 	.word	0x00013580
        /*0bd4*/ 	.word	0x00000003
        /*0bd8*/ 	.word	0x00028c50
        /*0bdc*/ 	.short	0x010a
        /*0bde*/ 	.byte	0x3f
	.zero		1


	//   ....[60]....
        /*0be0*/ 	.word	0x000135e0
        /*0be4*/ 	.word	0x00000003
        /*0be8*/ 	.word	0x00028c00
        /*0bec*/ 	.short	0x010a
        /*0bee*/ 	.byte	0x3f
	.zero		1


	//   ....[61]....
        /*0bf0*/ 	.word	0x00013630
        /*0bf4*/ 	.word	0x00000007
        /*0bf8*/ 	.word	0x00028c30
        /*0bfc*/ 	.short	0x010a
        /*0bfe*/ 	.byte	0x3f
	.zero		1


	//   ....[62]....
        /*0c00*/ 	.word	0x00013680
        /*0c04*/ 	.word	0x00000007
        /*0c08*/ 	.word	0x00028c50
        /*0c0c*/ 	.short	0x010a
        /*0c0e*/ 	.byte	0x3f
	.zero		1


	//   ....[63]....
        /*0c10*/ 	.word	0x000136e0
        /*0c14*/ 	.word	0x00000000
        /*0c18*/ 	.word	0x00028c30
        /*0c1c*/ 	.short	0x010a
        /*0c1e*/ 	.byte	0x3f
	.zero		1


	//   ....[64]....
        /*0c20*/ 	.word	0x00013730
        /*0c24*/ 	.word	0x0000000a
        /*0c28*/ 	.word	0x00028c50
        /*0c2c*/ 	.short	0x010a
        /*0c2e*/ 	.byte	0x3f
	.zero		1


	//   ....[65]....
        /*0c30*/ 	.word	0x000138d0
        /*0c34*/ 	.word	0x00000000
        /*0c38*/ 	.word	0x00028c40
        /*0c3c*/ 	.short	0x010a
        /*0c3e*/ 	.byte	0x3f
	.zero		1


	//   ....[66]....
        /*0c40*/ 	.word	0x00013e50
        /*0c44*/ 	.word	0x00000012
        /*0c48*/ 	.word	0x00028c20
        /*0c4c*/ 	.short	0x010a
        /*0c4e*/ 	.byte	0x3f
	.zero		1


	//   ....[67]....
        /*0c50*/ 	.word	0x00013ea0
        /*0c54*/ 	.word	0x00000000
        /*0c58*/ 	.word	0x00028c60
        /*0c5c*/ 	.short	0x010a
        /*0c5e*/ 	.byte	0x3f
	.zero		1


	//   ....[68]....
        /*0c60*/ 	.word	0x00013ef0
        /*0c64*/ 	.word	0x00000003
        /*0c68*/ 	.word	0x00028c40
        /*0c6c*/ 	.short	0x010a
        /*0c6e*/ 	.byte	0x3f
	.zero		1


	//   ....[69]....
        /*0c70*/ 	.word	0x00013f40
        /*0c74*/ 	.word	0x00000003
        /*0c78*/ 	.word	0x00028c60
        /*0c7c*/ 	.short	0x010a
        /*0c7e*/ 	.byte	0x3f
	.zero		1


	//   ....[70]....
        /*0c80*/ 	.word	0x00013f90
        /*0c84*/ 	.word	0x00000004
        /*0c88*/ 	.word	0x00028c40
        /*0c8c*/ 	.short	0x010a
        /*0c8e*/ 	.byte	0x3f
	.zero		1


	//   ....[71]....
        /*0c90*/ 	.word	0x00013fe0
        /*0c94*/ 	.word	0x00000004
        /*0c98*/ 	.word	0x00028c60
        /*0c9c*/ 	.short	0x010a
        /*0c9e*/ 	.byte	0x3f
	.zero		1


	//   ....[72]....
        /*0ca0*/ 	.word	0x00014030
        /*0ca4*/ 	.word	0x00000004
        /*0ca8*/ 	.word	0x00028c40
        /*0cac*/ 	.short	0x010a
        /*0cae*/ 	.byte	0x3f
	.zero		1


	//   ....[73]....
        /*0cb0*/ 	.word	0x00014080
        /*0cb4*/ 	.word	0x00000004
        /*0cb8*/ 	.word	0x00028c60
        /*0cbc*/ 	.short	0x010a
        /*0cbe*/ 	.byte	0x3f
	.zero		1


	//   ....[74]....
        /*0cc0*/ 	.word	0x00014b00
        /*0cc4*/ 	.word	0x00000000
        /*0cc8*/ 	.word	0x00028c20
        /*0ccc*/ 	.short	0x010a
        /*0cce*/ 	.byte	0x3f
	.zero		1


	//   ....[75]....
        /*0cd0*/ 	.word	0x00014ca0
        /*0cd4*/ 	.word	0x00000006
        /*0cd8*/ 	.word	0x00000000
        /*0cdc*/ 	.short	0x010a
        /*0cde*/ 	.byte	0x3f
	.zero		1


	//   ....[76]....
        /*0ce0*/ 	.word	0x00014cf0
        /*0ce4*/ 	.word	0x00000007
        /*0ce8*/ 	.word	0x00000000
        /*0cec*/ 	.short	0x010a
        /*0cee*/ 	.byte	0x3f
	.zero		1


	//   ....[77]....
        /*0cf0*/ 	.word	0x00014d40
        /*0cf4*/ 	.word	0x00000004
        /*0cf8*/ 	.word	0x00000000
        /*0cfc*/ 	.short	0x010a
        /*0cfe*/ 	.byte	0x3f
	.zero		1


	//----- nvinfo : EIATTR_NUM_MBARRIERS
	.align		4
.L_651:
        /*0d00*/ 	.byte	0x03, 0x38
        /*0d02*/ 	.short	0x0016


	//----- nvinfo : EIATTR_EXIT_INSTR_OFFSETS
	.align		4
        /*0d04*/ 	.byte	0x04, 0x1c
        /*0d06*/ 	.short	(.L_653 - .L_652)


	//   ....[0]....
.L_652:
        /*0d08*/ 	.word	0x00000a40


	//   ....[1]....
        /*0d0c*/ 	.word	0x0000c370


	//   ....[2]....
        /*0d10*/ 	.word	0x00013500


	//----- nvinfo : EIATTR_MAX_THREADS
	.align		4
.L_653:
        /*0d14*/ 	.byte	0x04, 0x05
        /*0d16*/ 	.short	(.L_655 - .L_654)
.L_654:
        /*0d18*/ 	.word	0x00000180
        /*0d1c*/ 	.word	0x00000001
        /*0d20*/ 	.word	0x00000001


	//----- nvinfo : EIATTR_CRS_STACK_SIZE
	.align		4
.L_655:
        /*0d24*/ 	.byte	0x04, 0x1e
        /*0d26*/ 	.short	(.L_657 - .L_656)
.L_656:
        /*0d28*/ 	.word	0x00000000


	//----- nvinfo : EIATTR_CBANK_PARAM_SIZE
	.align		4
.L_657:
        /*0d2c*/ 	.byte	0x03, 0x19
        /*0d2e*/ 	.short	0x0af0


	//----- nvinfo : EIATTR_PARAM_CBANK
	.align		4
        /*0d30*/ 	.byte	0x04, 0x0a
        /*0d32*/ 	.short	(.L_659 - .L_658)
	.align		4
.L_658:
        /*0d34*/ 	.word	index@(.nv.constant0._ZN7cutlass13device_kernelIN5flash11enable_sm90INS1_16FlashAttnFwdSm90INS1_25CollectiveMainloopFwdSm90ILi2EN4cute5tupleIJNS5_1CILi1EEES8_S8_EEENS6_IJNS7_ILi64EEESA_SA_EEELi512ENS_6half_tEfNS_4arch4Sm90ELb0ELb0ELb0ELb1ELb0ELb0ELb0ELb0ELb0ELb1ELb1ELb0EEENS1_21CollectiveEpilogueFwdINS6_IJSA_NS7_ILi512EEESA_EEES9_SC_SE_Li256ELb1ELb1ELb1ELb0EEENS1_36VarlenDynamicPersistentTileSchedulerILi64ELi64ELi256ELi128ELb1ELb1ELb1ELb0ELb1ELb1EEEEEEEEEvNT_6ParamsE)
        /*0d38*/ 	.short	0x0210
        /*0d3a*/ 	.short	0x0af0


	//----- nvinfo : EIATTR_SW_WAR
	.align		4
.L_659:
        /*0d3c*/ 	.byte	0x04, 0x36
        /*0d3e*/ 	.short	(.L_661 - .L_660)
.L_660:
        /*0d40*/ 	.word	0x00000008
.L_661:


//--------------------- .nv.info._ZN7cutlass13device_kernelIN5flash11enable_sm90INS1_16FlashAttnFwdSm90INS1_25CollectiveMainloopFwdSm90ILi2EN4cute5tupleIJNS5_1CILi1EEES8_S8_EEENS6_IJNS7_ILi64EEESA_SA_EEELi512ENS_6half_tEfNS_4arch4Sm90ELb0ELb0ELb0ELb1ELb0ELb1ELb0ELb0ELb0ELb1ELb1ELb0EEENS1_21CollectiveEpilogueFwdINS6_IJSA_NS7_ILi512EEESA_EEES9_SC_SE_Li256ELb1ELb1ELb1ELb0EEENS1_36VarlenDynamicPersistentTileSchedulerILi64ELi64ELi256ELi128ELb1ELb1ELb1ELb0ELb1ELb1EEEEEEEEEvNT_6ParamsE --------------------------
	.section	.nv.info._ZN7cutlass13device_kernelIN5flash11enable_sm90INS1_16FlashAttnFwdSm90INS1_25CollectiveMainloopFwdSm90ILi2EN4cute5tupleIJNS5_1CILi1EEES8_S8_EEENS6_IJNS7_ILi64EEESA_SA_EEELi512ENS_6half_tEfNS_4arch4Sm90ELb0ELb0ELb0ELb1ELb0ELb1ELb0ELb0ELb0ELb1ELb1ELb0EEENS1_21CollectiveEpilogueFwdINS6_IJSA_NS7_ILi512EEESA_EEES9_SC_SE_Li256ELb1ELb1ELb1ELb0EEENS1_36VarlenDynamicPersistentTileSchedulerILi64ELi64ELi256ELi128ELb1ELb1ELb1ELb0ELb1ELb1EEEEEEEEEvNT_6ParamsE,"",@"SHT_CUDA_INFO"
	.sectionflags	@""
	.align	4


	//----- nvinfo : EIATTR_CUDA_API_VERSION
	.align		4
        /*0000*/ 	.byte	0x04, 0x37
        /*0002*/ 	.short	(.L_663 - .L_662)
.L_662:
        /*0004*/ 	.word	0x00000082


	//----- nvinfo : EIATTR_KPARAM_INFO
	.align		4
.L_663:
        /*0008*/ 	.byte	0x04, 0x17
        /*000a*/ 	.short	(.L_665 - .L_664)
.L_664:
        /*000c*/ 	.word	0x00000000
        /*0010*/ 	.short	0x0000
        /*0012*/ 	.short	0x0070
        /*0014*/ 	.byte	0x00, 0xf0, 0x01, 0x2a


	//----- nvinfo : EIATTR_SPARSE_MMA_MASK
	.align		4
.L_665:
        /*0018*/ 	.byte	0x03, 0x50
        /*001a*/ 	.short	0x0000


	//----- nvinfo : EIATTR_MAXREG_COUNT
	.align		4
        /*001c*/ 	.byte	0x03, 0x1b
        /*001e*/ 	.short	0x00a8


	//----- nvinfo : EIATTR_NUM_BARRIERS
	.align		4
        /*0020*/ 	.byte	0x02, 0x4c
        /*0022*/ 	.byte	0x10
	.zero		1


	//----- nvinfo : EIATTR_EXTERNS
	.align		4
        /*0024*/ 	.byte	0x04, 0x0f
        /*0026*/ 	.short	(.L_667 - .L_666)


	//   ....[0]....
	.align		4
.L_666:
        /*0028*/ 	.word	index@(__assertfail)


	//----- nvinfo : EIATTR_ANNOTATIONS
	.align		4
.L_667:
        /*002c*/ 	.byte	0x04, 0x55
        /*002e*/ 	.short	(.L_669 - .L_668)


	//   ....[0]....
.L_668:
        /* <DEDUP_REMOVED lines=86> */


	//----- nvinfo : EIATTR_MERCURY_ISA_VERSION
	.align		4
.L_669:
        /*0580*/ 	.byte	0x03, 0x5f
        /*0582*/ 	.short	0x0101


	//----- nvinfo : EIATTR_UNUSED_LOAD_BYTE_OFFSET
	.align		4
        /*0584*/ 	.byte	0x04, 0x44
        /*0586*/ 	.short	(.L_671 - .L_670)


	//   ....[0]....
.L_670:
        /*0588*/ 	.word	0x00000a80
        /*058c*/ 	.word	0x0000fff0


	//   ....[1]....
        /*0590*/ 	.word	0x0000d0f0
        /*0594*/ 	.word	0x0000fff0


	//----- nvinfo : EIATTR_INT_WARP_WIDE_INSTR_OFFSETS
	.align		4
.L_671:
        /*0598*/ 	.byte	0x04, 0x31
        /*059a*/ 	.short	(.L_673 - .L_672)


	//   ....[0]....
.L_672:
        /*059c*/ 	.word	0x00000190


	//   ....[1]....
        /*05a0*/ 	.word	0x000001d0


	//   ....[2]....
        /*05a4*/ 	.word	0x00000240


	//   ....[3]....
        /*05a8*/ 	.word	0x00014e90


	//   ....[4]....
        /*05ac*/ 	.word	0x00014f20


	//   ....[5]....
        /*05b0*/ 	.word	0x00019800


	//   ....[6]....
        /*05b4*/ 	.word	0x00019890


	//----- nvinfo : EIATTR_COOP_GROUP_MASK_REGIDS
	.align		4
.L_673:
        /*05b8*/ 	.byte	0x04, 0x29
        /*05ba*/ 	.short	(.L_675 - .L_674)


	//   ....[0]....
.L_674:
        /*05bc*/ 	.word	0xffffffff


	//   ....[1]....
        /*05c0*/ 	.word	0xffffffff


	//   ....[2]....
        /*05c4*/ 	.word	0xffffffff


	//   ....[3]....
        /*05c8*/ 	.word	0xffffffff


	//   ....[4]....
        /*05cc*/ 	.word	0xffffffff


	//   ....[5]....
        /*05d0*/ 	.word	0xffffffff


	//   ....[6]....
        /*05d4*/ 	.word	0xffffffff


	//   ....[7]....
        /*05d8*/ 	.word	0xffffffff


	//   ....[8]....
        /*05dc*/ 	.word	0xffffffff


	//   ....[9]....
        /*05e0*/ 	.word	0xffffffff


	//   ....[10]....
        /*05e4*/ 	.word	0xffffffff


	//   ....[11]....
        /*05e8*/ 	.word	0xffffffff


	//   ....[12]....
        /*05ec*/ 	.word	0xffffffff


	//   ....[13]....
        /*05f0*/ 	.word	0xffffffff


	//   ....[14]....
        /*05f4*/ 	.word	0xffffffff


	//   ....[15]....
        /*05f8*/ 	.word	0xffffffff


	//   ....[16]....
        /*05fc*/ 	.word	0xffffffff


	//   ....[17]....
        /*0600*/ 	.word	0xffffffff


	//   ....[18]....
        /*0604*/ 	.word	0xffffffff


	//   ....[19]....
        /*0608*/ 	.word	0xffffffff


	//   ....[20]....
        /*060c*/ 	.word	0xffffffff


	//   ....[21]....
        /*0610*/ 	.word	0xffffffff


	//   ....[22]....
        /*0614*/ 	.word	0xffffffff


	//   ....[23]....
        /*0618*/ 	.word	0xffffffff


	//   ....[24]....
        /*061c*/ 	.word	0xffffffff


	//   ....[25]....
        /*0620*/ 	.word	0xffffffff


	//   ....[26]....
        /*0624*/ 	.word	0xffffffff


	//   ....[27]....
        /*0628*/ 	.word	0xffffffff


	//   ....[28]....
        /*062c*/ 	.word	0xffffffff


	//   ....[29]....
        /*0630*/ 	.word	0xffffffff


	//   ....[30]....
        /*0634*/ 	.word	0xffffffff


	//   ....[31]....
        /*0638*/ 	.word	0xffffffff


	//   ....[32]....
        /*063c*/ 	.word	0xffffffff


	//   ....[33]....
        /*0640*/ 	.word	0xffffffff


	//   ....[34]....
        /*0644*/ 	.word	0xffffffff


	//   ....[35]....
        /*0648*/ 	.word	0xffffffff


	//   ....[36]....
        /*064c*/ 	.word	0xffffffff


	//   ....[37]....
        /*0650*/ 	.word	0xffffffff


	//   ....[38]....
        /*0654*/ 	.word	0xffffffff


	//   ....[39]....
        /*0658*/ 	.word	0xffffffff


	//   ....[40]....
        /*065c*/ 	.word	0xffffffff


	//   ....[41]....
        /*0660*/ 	.word	0xffffffff


	//   ....[42]....
        /*0664*/ 	.word	0xffffffff


	//   ....[43]....
        /*0668*/ 	.word	0xffffffff


	//   ....[44]....
        /*066c*/ 	.word	0xffffffff


	//   ....[45]....
        /*0670*/ 	.word	0xffffffff


	//   ....[46]....
        /*0674*/ 	.word	0xffffffff


	//   ....[47]....
        /*0678*/ 	.word	0xffffffff


	//   ....[48]....
        /*067c*/ 	.word	0xffffffff


	//   ....[49]....
        /*0680*/ 	.word	0xffffffff


	//   ....[50]....
        /*0684*/ 	.word	0xffffffff


	//   ....[51]....
        /*0688*/ 	.word	0xffffffff


	//   ....[52]....
        /*068c*/ 	.word	0xffffffff


	//   ....[53]....
        /*0690*/ 	.word	0xffffffff


	//   ....[54]....
        /*0694*/ 	.word	0xffffffff


	//   ....[55]....
        /*0698*/ 	.word	0xffffffff


	//   ....[56]....
        /*069c*/ 	.word	0xffffffff


	//   ....[57]....
        /*06a0*/ 	.word	0xffffffff


	//   ....[58]....
        /*06a4*/ 	.word	0xffffffff


	//   ....[59]....
        /*06a8*/ 	.word	0xffffffff


	//   ....[60]....
        /*06ac*/ 	.word	0xffffffff


	//   ....[61]....
        /*06b0*/ 	.word	0xffffffff


	//   ....[62]....
        /*06b4*/ 	.word	0xffffffff


	//   ....[63]....
        /*06b8*/ 	.word	0xffffffff


	//   ....[64]....
        /*06bc*/ 	.word	0xffffffff


	//   ....[65]....
        /*06c0*/ 	.word	0xffffffff


	//   ....[66]....
        /*06c4*/ 	.word	0xffffffff


	//   ....[67]....
        /*06c8*/ 	.word	0xffffffff


	//   ....[68]....
        /*06cc*/ 	.word	0xffffffff


	//   ....[69]....
        /*06d0*/ 	.word	0xffffffff


	//   ....[70]....
        /*06d4*/ 	.word	0xffffffff


	//   ....[71]....
        /*06d8*/ 	.word	0xffffffff


	//   ....[72]....
        /*06dc*/ 	.word	0xffffffff


	//   ....[73]....
        /*06e0*/ 	.word	0xffffffff


	//   ....[74]....
        /*06e4*/ 	.word	0xffffffff


	//   ....[75]....
        /*06e8*/ 	.word	0xffffffff


	//   ....[76]....
        /*06ec*/ 	.word	0xffffffff


	//   ....[77]....
        /*06f0*/ 	.word	0xffffffff


	//   ....[78]....
        /*06f4*/ 	.word	0xffffffff


	//   ....[79]....
        /*06f8*/ 	.word	0xffffffff


	//   ....[80]....
        /*06fc*/ 	.word	0xffffffff


	//   ....[81]....
        /*0700*/ 	.word	0xffffffff


	//   ....[82]....
        /*0704*/ 	.word	0xffffffff


	//   ....[83]....
        /*0708*/ 	.word	0xffffffff


	//   ....[84]....
        /*070c*/ 	.word	0xffffffff


	//   ....[85]....
        /*0710*/ 	.word	0xffffffff


	//   ....[86]....
        /*0714*/ 	.word	0xffffffff


	//   ....[87]....
        /*0718*/ 	.word	0xffffffff


	//   ....[88]....
        /*071c*/ 	.word	0xffffffff


	//   ....[89]....
        /*0720*/ 	.word	0xffffffff


	//   ....[90]....
        /*0724*/ 	.word	0xffffffff


	//   ....[91]....
        /*0728*/ 	.word	0xffffffff


	//   ....[92]....
        /*072c*/ 	.word	0xffffffff


	//   ....[93]....
        /*0730*/ 	.word	0xffffffff


	//   ....[94]....
        /*0734*/ 	.word	0x0500000f


	//   ....[95]....
        /*0738*/ 	.word	0x0500000f


	//   ....[96]....
        /*073c*/ 	.word	0x0500000f


	//   ....[97]....
        /*0740*/ 	.word	0x0500000f


	//   ....[98]....
        /*0744*/ 	.word	0x0500000f


	//   ....[99]....
        /*0748*/ 	.word	0x0500000f


	//   ....[100]....
        /*074c*/ 	.word	0x0500000f


	//   ....[101]....
        /*0750*/ 	.word	0x0500000f


	//   ....[102]....
        /*0754*/ 	.word	0x0500000f


	//   ....[103]....
        /*0758*/ 	.word	0x0500000f


	//   ....[104]....
        /*075c*/ 	.word	0x0500000f


	//   ....[105]....
        /*0760*/ 	.word	0x0500000f


	//   ....[106]....
        /*0764*/ 	.word	0x0500000f


	//   ....[107]....
        /*0768*/ 	.word	0x0500000f


	//   ....[108]....
        /*076c*/ 	.word	0x0500000f


	//   ....[109]....
        /*0770*/ 	.word	0x0500000f


	//   ....[110]....
        /*0774*/ 	.word	0x0500000f


	//   ....[111]....
        /*0778*/ 	.word	0x0500000f


	//   ....[112]....
        /*077c*/ 	.word	0x0500000f


	//   ....[113]....
        /*0780*/ 	.word	0x0500000f


	//   ....[114]....
        /*0784*/ 	.word	0x0500000f


	//   ....[115]....
        /*0788*/ 	.word	0x0500000f


	//   ....[116]....
        /*078c*/ 	.word	0x0500000f


	//   ....[117]....
        /*0790*/ 	.word	0x0500000f


	//   ....[118]....
        /*0794*/ 	.word	0x0500000f


	//   ....[119]....
        /*0798*/ 	.word	0x0500000f


	//   ....[120]....
        /*079c*/ 	.word	0x0500000f


	//   ....[121]....
        /*07a0*/ 	.word	0x0500000f


	//   ....[122]....
        /*07a4*/ 	.word	0x0500000f


	//   ....[123]....
        /*07a8*/ 	.word	0x0500000f


	//   ....[124]....
        /*07ac*/ 	.word	0x0500000f


	//   ....[125]....
        /*07b0*/ 	.word	0x0500000f


	//   ....[126]....
        /*07b4*/ 	.word	0x0500000f


	//   ....[127]....
        /*07b8*/ 	.word	0x0500000f


	//   ....[128]....
        /*07bc*/ 	.word	0x0500000f


	//   ....[129]....
        /*07c0*/ 	.word	0x0500000f


	//   ....[130]....
        /*07c4*/ 	.word	0x0500000f


	//----- nvinfo : EIATTR_COOP_GROUP_INSTR_OFFSETS
	.align		4
.L_675:
        /*07c8*/ 	.byte	0x04, 0x28
        /*07ca*/ 	.short	(.L_677 - .L_676)


	//   ....[0]....
.L_676:
        /*07cc*/ 	.word	0x00000060


	//   ....[1]....
        /*07d0*/ 	.word	0x000001a0


	//   ....[2]....
        /*07d4*/ 	.word	0x000001f0


	//   ....[3]....
        /*07d8*/ 	.word	0x000003e0


	//   ....[4]....
        /*07dc*/ 	.word	0x00000540


	//   ....[5]....
        /*07e0*/ 	.word	0x00000660


	//   ....[6]....
        /*07e4*/ 	.word	0x000007c0


	//   ....[7]....
        /*07e8*/ 	.word	0x00004f30


	//   ....[8]....
        /*07ec*/ 	.word	0x000070c0


	//   ....[9]....
        /*07f0*/ 	.word	0x00007670


	//   ....[10]....
        /*07f4*/ 	.word	0x00007680


	//   ....[11]....
        /*07f8*/ 	.word	0x00007690


	//   ....[12]....
        /*07fc*/ 	.word	0x000076a0


	//   ....[13]....
        /*0800*/ 	.word	0x000086a0


	//   ....[14]....
        /*0804*/ 	.word	0x000086b0


	//   ....[15]....
        /*0808*/ 	.word	0x000086c0


	//   ....[16]....
        /*080c*/ 	.word	0x000086d0


	//   ....[17]....
        /*0810*/ 	.word	0x00009e80


	//   ....[18]....
        /*0814*/ 	.word	0x00009f60


	//   ....[19]....
        /*0818*/ 	.word	0x0000a040


	//   ....[20]....
        /*081c*/ 	.word	0x0000a160


	//   ....[21]....
        /*0820*/ 	.word	0x0000ab60


	//   ....[22]....
        /*0824*/ 	.word	0x0000b0b0


	//   ....[23]....
        /*0828*/ 	.word	0x0000b0d0


	//   ....[24]....
        /*082c*/ 	.word	0x0000b880


	//   ....[25]....
        /*0830*/ 	.word	0x0000b910


	//   ....[26]....
        /*0834*/ 	.word	0x0000c5c0


	//   ....[27]....
        /*0838*/ 	.word	0x0000c610


	//   ....[28]....
        /*083c*/ 	.word	0x0000c680


	//   ....[29]....
        /*0840*/ 	.word	0x0000c710


	//   ....[30]....
        /*0844*/ 	.word	0x0000c8d0


	//   ....[31]....
        /*0848*/ 	.word	0x0000de00


	//   ....[32]....
        /*084c*/ 	.word	0x0000e1a0


	//   ....[33]....
        /*0850*/ 	.word	0x0000e1b0


	//   ....[34]....
        /*0854*/ 	.word	0x0000e1c0


	//   ....[35]....
        /*0858*/ 	.word	0x0000e1d0


	//   ....[36]....
        /*085c*/ 	.word	0x0000ee50


	//   ....[37]....
        /*0860*/ 	.word	0x0000ee70


	//   ....[38]....
        /*0864*/ 	.word	0x0000f100


	//   ....[39]....
        /*0868*/ 	.word	0x0000f120


	//   ....[40]....
        /*086c*/ 	.word	0x0000f940


	//   ....[41]....
        /*0870*/ 	.word	0x0000f980


	//   ....[42]....
        /*0874*/ 	.word	0x000101f0


	//   ....[43]....
        /*0878*/ 	.word	0x00010210


	//   ....[44]....
        /*087c*/ 	.word	0x00011500


	//   ....[45]....
        /*0880*/ 	.word	0x00011510


	//   ....[46]....
        /*0884*/ 	.word	0x00011740


	//   ....[47]....
        /*0888*/ 	.word	0x00011760


	//   ....[48]....
        /*088c*/ 	.word	0x00011a10


	//   ....[49]....
        /*0890*/ 	.word	0x00011c40


	//   ....[50]....
        /*0894*/ 	.word	0x00011c70


	//   ....[51]....
        /*0898*/ 	.word	0x00011ca0


	//   ....[52]....
        /*089c*/ 	.word	0x00011cd0


	//   ....[53]....
        /*08a0*/ 	.word	0x00011d00


	//   ....[54]....
        /*08a4*/ 	.word	0x00011d30


	//   ....[55]....
        /*08a8*/ 	.word	0x00011ed0


	//   ....[56]....
        /*08ac*/ 	.word	0x00011f00


	//   ....[57]....
        /*08b0*/ 	.word	0x00011f30


	//   ....[58]....
        /*08b4*/ 	.word	0x00011f60


	//   ....[59]....
        /*08b8*/ 	.word	0x00011f90


	//   ....[60]....
        /*08bc*/ 	.word	0x00011fc0


	//   ....[61]....
        /*08c0*/ 	.word	0x00012050


	//   ....[62]....
        /*08c4*/ 	.word	0x00012080


	//   ....[63]....
        /*08c8*/ 	.word	0x00012090


	//   ....[64]....
        /*08cc*/ 	.word	0x00012140


	//   ....[65]....
        /*08d0*/ 	.word	0x00013140


	//   ....[66]....
        /*08d4*/ 	.word	0x00015470


	//   ....[67]....
        /*08d8*/ 	.word	0x00015f80


	//   ....[68]....
        /*08dc*/ 	.word	0x00015f90


	//   ....[69]....
        /*08e0*/ 	.word	0x00016030


	//   ....[70]....
        /*08e4*/ 	.word	0x00016040


	//   ....[71]....
        /*08e8*/ 	.word	0x000160c0


	//   ....[72]....
        /*08ec*/ 	.word	0x000160d0


	//   ....[73]....
        /*08f0*/ 	.word	0x00016120


	//   ....[74]....
        /*08f4*/ 	.word	0x00016140


	//   ....[75]....
        /*08f8*/ 	.word	0x00019b20


	//   ....[76]....
        /*08fc*/ 	.word	0x00019ba0


	//   ....[77]....
        /*0900*/ 	.word	0x00019bd0


	//   ....[78]....
        /*0904*/ 	.word	0x00019be0


	//   ....[79]....
        /*0908*/ 	.word	0x00019c10


	//   ....[80]....
        /*090c*/ 	.word	0x00019c40


	//   ....[81]....
        /*0910*/ 	.word	0x00019c70


	//   ....[82]....
        /*0914*/ 	.word	0x00019ca0


	//   ....[83]....
        /*0918*/ 	.word	0x00019e70


	//   ....[84]....
        /*091c*/ 	.word	0x00019ea0


	//   ....[85]....
        /*0920*/ 	.word	0x00019ed0


	//   ....[86]....
        /*0924*/ 	.word	0x00019f00


	//   ....[87]....
        /*0928*/ 	.word	0x00019f30


	//   ....[88]....
        /*092c*/ 	.word	0x00019f60


	//   ....[89]....
        /*0930*/ 	.word	0x0001a020


	//   ....[90]....
        /*0934*/ 	.word	0x0001a040


	//   ....[91]....
        /*0938*/ 	.word	0x0001a050


	//   ....[92]....
        /*093c*/ 	.word	0x0001a0b0


	//   ....[93]....
        /*0940*/ 	.word	0x0001a7d0


	//   ....[94]....
        /*0944*/ 	.word	0x0001ac90


	//   ....[95]....
        /*0948*/ 	.word	0x0001ad20


	//   ....[96]....
        /*094c*/ 	.word	0x0001ad70


	//   ....[97]....
        /*0950*/ 	.word	0x0001adc0


	//   ....[98]....
        /*0954*/ 	.word	0x0001aeb0


	//   ....[99]....
        /*0958*/ 	.word	0x0001af40


	//   ....[100]....
        /*095c*/ 	.word	0x0001af90


	//   ....[101]....
        /*0960*/ 	.word	0x0001afe0


	//   ....[102]....
        /*0964*/ 	.word	0x0001b250


	//   ....[103]....
        /*0968*/ 	.word	0x0001b530


	//   ....[104]....
        /*096c*/ 	.word	0x0001b710


	//   ....[105]....
        /*0970*/ 	.word	0x0001b760


	//   ....[106]....
        /*0974*/ 	.word	0x0001b7c0


	//   ....[107]....
        /*0978*/ 	.word	0x0001b8b0


	//   ....[108]....
        /*097c*/ 	.word	0x0001b910


	//   ....[109]....
        /*0980*/ 	.word	0x0001ba00


	//   ....[110]....
        /*0984*/ 	.word	0x0001ba60


	//   ....[111]....
        /*0988*/ 	.word	0x0001bb30


	//   ....[112]....
        /*098c*/ 	.word	0x0001be60


	//   ....[113]....
        /*0990*/ 	.word	0x0001bf00


	//   ....[114]....
        /*0994*/ 	.word	0x0001c0a0


	//   ....[115]....
        /*0998*/ 	.word	0x0001c120


	//   ....[116]....
        /*099c*/ 	.word	0x0001c1a0


	//   ....[117]....
        /*09a0*/ 	.word	0x0001c220


	//   ....[118]....
        /*09a4*/ 	.word	0x0001c2a0


	//   ....[119]....
        /*09a8*/ 	.word	0x0001c330


	//   ....[120]....
        /*09ac*/ 	.word	0x0001c3d0


	//   ....[121]....
        /*09b0*/ 	.word	0x0001c480


	//   ....[122]....
        /*09b4*/ 	.word	0x0001c500


	//   ....[123]....
        /*09b8*/ 	.word	0x0001c580


	//   ....[124]....
        /*09bc*/ 	.word	0x0001c600


	//   ....[125]....
        /*09c0*/ 	.word	0x0001c690


	//   ....[126]....
        /*09c4*/ 	.word	0x0001c710


	//   ....[127]....
        /*09c8*/ 	.word	0x0001c7b0


	//   ....[128]....
        /*09cc*/ 	.word	0x0001c800


	//   ....[129]....
        /*09d0*/ 	.word	0x0001c890


	//   ....[130]....
        /*09d4*/ 	.word	0x0001c9c0


	//----- nvinfo : EIATTR_REG_RECONFIG
	.align		4
.L_677:
        /*09d8*/ 	.byte	0x01, 0x54
	.zero		2


	//----- nvinfo : EIATTR_SYSCALL_OFFSETS
	.align		4
        /*09dc*/ 	.byte	0x04, 0x46
        /*09de*/ 	.short	(.L_679 - .L_678)


	//   ....[0]....
.L_678:
        /*09e0*/ 	.word	0x00001ff0


	//   ....[1]....
        /*09e4*/ 	.word	0x00002140


	//   ....[2]....
        /*09e8*/ 	.word	0x00007260


	//   ....[3]....
        /*09ec*/ 	.word	0x000075e0


	//   ....[4]....
        /*09f0*/ 	.word	0x00015090


	//   ....[5]....
        /*09f4*/ 	.word	0x000151e0


	//   ....[6]....
        /*09f8*/ 	.word	0x000152e0


	//   ....[7]....
        /*09fc*/ 	.word	0x00015ba0


	//----- nvinfo : EIATTR_MBARRIER_INSTR_OFFSETS
	.align		4
.L_679:
        /*0a00*/ 	.byte	0x04, 0x39
        /*0a02*/ 	.short	(.L_681 - .L_680)


	//   ....[0]....
.L_680:
        /*0a04*/ 	.word	0x000002d0
        /*0a08*/ 	.word	0x000000ff
        /*0a0c*/ 	.word	0x00028c00
        /*0a10*/ 	.short	0x0100
        /*0a12*/ 	.byte	0x08
	.zero		1


	//   ....[1]....
        /*0a14*/ 	.word	0x000002e0
        /*0a18*/ 	.word	0x000000ff
        /*0a1c*/ 	.word	0x00028c20
        /*0a20*/ 	.short	0x0100
        /*0a22*/ 	.byte	0x08
	.zero		1


	//   ....[2]....
        /*0a24*/ 	.word	0x00000390
        /*0a28*/ 	.word	0x000000ff
        /*0a2c*/ 	.word	0x00028c30
        /*0a30*/ 	.short	0x0100
        /*0a32*/ 	.byte	0x06
	.zero		1


	//   ....[3]....
        /*0a34*/ 	.word	0x000003a0
        /*0a38*/ 	.word	0x000000ff
        /*0a3c*/ 	.word	0x00028c40
        /*0a40*/ 	.short	0x0100
        /*0a42*/ 	.byte	0x06
	.zero		1


	//   ....[4]....
        /*0a44*/ 	.word	0x000003b0
        /*0a48*/ 	.word	0x000000ff
        /*0a4c*/ 	.word	0x00028c38
        /*0a50*/ 	.short	0x0100
        /*0a52*/ 	.byte	0x06
	.zero		1


	//   ....[5]....
        /*0a54*/ 	.word	0x000003c0
        /*0a58*/ 	.word	0x000000ff
        /*0a5c*/ 	.word	0x00028c48
        /*0a60*/ 	.short	0x0100
        /*0a62*/ 	.byte	0x06
	.zero		1


	//   ....[6]....
        /*0a64*/ 	.word	0x000004f0
        /*0a68*/ 	.word	0x000000ff
        /*0a6c*/ 	.word	0x00028c50
        /*0a70*/ 	.short	0x0100
        /*0a72*/ 	.byte	0x08
	.zero		1


	//   ....[7]....
        /*0a74*/ 	.word	0x00000500
        /*0a78*/ 	.word	0x000000ff
        /*0a7c*/ 	.word	0x00028c60
        /*0a80*/ 	.short	0x0100
        /*0a82*/ 	.byte	0x08
	.zero		1


	//   ....[8]....
        /*0a84*/ 	.word	0x00000510
        /*0a88*/ 	.word	0x000000ff
        /*0a8c*/ 	.word	0x00028c58
        /*0a90*/ 	.short	0x0100
        /*0a92*/ 	.byte	0x08
	.zero		1


	//   ....[9]....
        /*0a94*/ 	.word	0x00000520
        /*0a98*/ 	.word	0x000000ff
        /*0a9c*/ 	.word	0x00028c68
        /*0aa0*/ 	.short	0x0100
        /*0aa2*/ 	.byte	0x08
	.zero		1


	//   ....[10]....
        /*0aa4*/ 	.word	0x00000610
        /*0aa8*/ 	.word	0x000000ff
        /*0aac*/ 	.word	0x00028c70
        /*0ab0*/ 	.short	0x0100
        /*0ab2*/ 	.byte	0x06
	.zero		1


	//   ....[11]....
        /*0ab4*/ 	.word	0x00000620
        /*0ab8*/ 	.word	0x000000ff
        /*0abc*/ 	.word	0x00028c80
        /*0ac0*/ 	.short	0x0100
        /*0ac2*/ 	.byte	0x06
	.zero		1


	//   ....[12]....
        /*0ac4*/ 	.word	0x00000630
        /*0ac8*/ 	.word	0x000000ff
        /*0acc*/ 	.word	0x00028c78
        /*0ad0*/ 	.short	0x0100
        /*0ad2*/ 	.byte	0x06
	.zero		1


	//   ....[13]....
        /*0ad4*/ 	.word	0x00000640
        /*0ad8*/ 	.word	0x000000ff
        /*0adc*/ 	.word	0x00028c88
        /*0ae0*/ 	.short	0x0100
        /*0ae2*/ 	.byte	0x06
	.zero		1


	//   ....[14]....
        /*0ae4*/ 	.word	0x00000770
        /*0ae8*/ 	.word	0x000000ff
        /*0aec*/ 	.word	0x00028c90
        /*0af0*/ 	.short	0x0100
        /*0af2*/ 	.byte	0x08
	.zero		1


	//   ....[15]....
        /*0af4*/ 	.word	0x00000780
        /*0af8*/ 	.word	0x000000ff
        /*0afc*/ 	.word	0x00028ca0
        /*0b00*/ 	.short	0x0100
        /*0b02*/ 	.byte	0x08
	.zero		1


	//   ....[16]....
        /*0b04*/ 	.word	0x00000790
        /*0b08*/ 	.word	0x000000ff
        /*0b0c*/ 	.word	0x00028c98
        /*0b10*/ 	.short	0x0100
        /*0b12*/ 	.byte	0x08
	.zero		1


	//   ....[17]....
        /*0b14*/ 	.word	0x000007a0
        /*0b18*/ 	.word	0x000000ff
        /*0b1c*/ 	.word	0x00028ca8
        /*0b20*/ 	.short	0x0100
        /*0b22*/ 	.byte	0x08
	.zero		1


	//   ....[18]....
        /*0b24*/ 	.word	0x000008d0
        /*0b28*/ 	.word	0x000000ff
        /*0b2c*/ 	.word	0x00028cb0
        /*0b30*/ 	.short	0x0100
        /*0b32*/ 	.byte	0x08
	.zero		1


	//   ....[19]....
        /*0b34*/ 	.word	0x000008e0
        /*0b38*/ 	.word	0x000000ff
        /*0b3c*/ 	.word	0x00028cc0
        /*0b40*/ 	.short	0x0100
        /*0b42*/ 	.byte	0x08
	.zero		1


	//   ....[20]....
        /*0b44*/ 	.word	0x000008f0
        /*0b48*/ 	.word	0x000000ff
        /*0b4c*/ 	.word	0x00028cb8
        /*0b50*/ 	.short	0x0100
        /*0b52*/ 	.byte	0x08
	.zero		1


	//   ....[21]....
        /*0b54*/ 	.word	0x00000900
        /*0b58*/ 	.word	0x000000ff
        /*0b5c*/ 	.word	0x00028cc8
        /*0b60*/ 	.short	0x0100
        /*0b62*/ 	.byte	0x08
	.zero		1


	//   ....[22]....
        /*0b64*/ 	.word	0x00002cc0
        /*0b68*/ 	.word	0x00000049
        /*0b6c*/ 	.word	0x00028c90
        /*0b70*/ 	.short	0x010a
        /*0b72*/ 	.byte	0x3f
	.zero		1


	//   ....[23]....
        /*0b74*/ 	.word	0x00003680
        /*0b78*/ 	.word	0x00000049
        /*0b7c*/ 	.word	0x00028c90
        /*0b80*/ 	.short	0x010a
        /*0b82*/ 	.byte	0x3f
	.zero		1


	//   ....[24]....
        /*0b84*/ 	.word	0x00003f10
        /*0b88*/ 	.word	0x00000049
        /*0b8c*/ 	.word	0x00028c90
        /*0b90*/ 	.short	0x010a
        /*0b92*/ 	.byte	0x3f
	.zero		1


	//   ....[25]....
        /*0b94*/ 	.word	0x00004110
        /*0b98*/ 	.word	0x00000004
        /*0b9c*/ 	.word	0x00000000
        /*0ba0*/ 	.short	0x0101
        /*0ba2*/ 	.byte	0x3f
	.zero		1


	//   ....[26]....
        /*0ba4*/ 	.word	0x00004150
        /*0ba8*/ 	.word	0x00000049
        /*0bac*/ 	.word	0x00028cb0
        /*0bb0*/ 	.short	0x010a
        /*0bb2*/ 	.byte	0x3f
	.zero		1


	//   ....[27]....
        /*0bb4*/ 	.word	0x000047b0
        /*0bb8*/ 	.word	0x00000049
        /*0bbc*/ 	.word	0x00000000
        /*0bc0*/ 	.short	0x0101
        /*0bc2*/ 	.byte	0x3f
	.zero		1


	//   ....[28]....
        /*0bc4*/ 	.word	0x00005020
        /*0bc8*/ 	.word	0x00000005
        /*0bcc*/ 	.word	0x00028c50
        /*0bd0*/ 	.short	0x010a
        /*0bd2*/ 	.byte	0x3f
	.zero		1


	//   ....[29]....
        /*0bd4*/ 	.word	0x000053e0
        /*0bd8*/ 	.word	0x00000005
        /*0bdc*/ 	.word	0x00000000
        /*0be0*/ 	.short	0x0101
        /*0be2*/ 	.byte	0x3f
	.zero		1


	//   ....[30]....
        /*0be4*/ 	.word	0x00005d60
        /*0be8*/ 	.word	0x00000004
        /*0bec*/ 	.word	0x00028c50
        /*0bf0*/ 	.short	0x010a
        /*0bf2*/ 	.byte	0x3f
	.zero		1


	//   ....[31]....
        /*0bf4*/ 	.word	0x00005db0
        /*0bf8*/ 	.word	0x00000004
        /*0bfc*/ 	.word	0x00028c50
        /*0c00*/ 	.short	0x010a
        /*0c02*/ 	.byte	0x3f
	.zero		1


	//   ....[32]....
        /*0c04*/ 	.word	0x00006100
        /*0c08*/ 	.word	0x00000004
        /*0c0c*/ 	.word	0x00000000
        /*0c10*/ 	.short	0x0101
        /*0c12*/ 	.byte	0x3f
	.zero		1


	//   ....[33]....
        /*0c14*/ 	.word	0x000072f0
        /*0c18*/ 	.word	0x00000002
        /*0c1c*/ 	.word	0x00028c00
        /*0c20*/ 	.short	0x010a
        /*0c22*/ 	.byte	0x3f
	.zero		1


	//   ....[34]....
        /*0c24*/ 	.word	0x00007340
        /*0c28*/ 	.word	0x00000002
        /*0c2c*/ 	.word	0x00028c00
        /*0c30*/ 	.short	0x010a
        /*0c32*/ 	.byte	0x3f
	.zero		1


	//   ....[35]....
        /*0c34*/ 	.word	0x000079a0
        /*0c38*/ 	.word	0x00000002
        /*0c3c*/ 	.word	0x00028c00
        /*0c40*/ 	.short	0x010a
        /*0c42*/ 	.byte	0x3f
	.zero		1


	//   ....[36]....
        /*0c44*/ 	.word	0x00008900
        /*0c48*/ 	.word	0x00000002
        /*0c4c*/ 	.word	0x00028c00
        /*0c50*/ 	.short	0x010a
        /*0c52*/ 	.byte	0x3f
	.zero		1


	//   ....[37]....
        /*0c54*/ 	.word	0x000096c0
        /*0c58*/ 	.word	0x0000000e
        /*0c5c*/ 	.word	0x00028c30
        /*0c60*/ 	.short	0x010a
        /*0c62*/ 	.byte	0x3f
	.zero		1


	//   ....[38]....
        /*0c64*/ 	.word	0x00009770
        /*0c68*/ 	.word	0x0000000e
        /*0c6c*/ 	.word	0x00028c30
        /*0c70*/ 	.short	0x010a
        /*0c72*/ 	.byte	0x3f
	.zero		1


	//   ....[39]....
        /*0c74*/ 	.word	0x0000a3b0
        /*0c78*/ 	.word	0x00000003
        /*0c7c*/ 	.word	0x00000000
        /*0c80*/ 	.short	0x0101
        /*0c82*/ 	.byte	0x3f
	.zero		1


	//   ....[40]....
        /*0c84*/ 	.word	0x0000a820
        /*0c88*/ 	.word	0x0000000e
        /*0c8c*/ 	.word	0x00028c50
        /*0c90*/ 	.short	0x010a
        /*0c92*/ 	.byte	0x3f
	.zero		1


	//   ....[41]....
        /*0c94*/ 	.word	0x0000a8b0
        /*0c98*/ 	.word	0x0000000e
        /*0c9c*/ 	.word	0x00028c50
        /*0ca0*/ 	.short	0x010a
        /*0ca2*/ 	.byte	0x3f
	.zero		1


	//   ....[42]....
        /*0ca4*/ 	.word	0x0000ab80
        /*0ca8*/ 	.word	0x0000000e
        /*0cac*/ 	.word	0x00000000
        /*0cb0*/ 	.short	0x0101
        /*0cb2*/ 	.byte	0x3f
	.zero		1


	//   ....[43]....
        /*0cb4*/ 	.word	0x0000aca0
        /*0cb8*/ 	.word	0x000000d9
        /*0cbc*/ 	.word	0x00028c30
        /*0cc0*/ 	.short	0x010a
        /*0cc2*/ 	.byte	0x3f
	.zero		1


	//   ....[44]....
        /*0cc4*/ 	.word	0x0000ad50
        /*0cc8*/ 	.word	0x000000d9
        /*0ccc*/ 	.word	0x00028c30
        /*0cd0*/ 	.short	0x010a
        /*0cd2*/ 	.byte	0x3f
	.zero		1


	//   ....[45]....
        /*0cd4*/ 	.word	0x0000b420
        /*0cd8*/ 	.word	0x00000099
        /*0cdc*/ 	.word	0x00000000
        /*0ce0*/ 	.short	0x0101
        /*0ce2*/ 	.byte	0x3f
	.zero		1


	//   ....[46]....
        /*0ce4*/ 	.word	0x0000c2a0
        /*0ce8*/ 	.word	0x000000d9
        /*0cec*/ 	.word	0x00028c50
        /*0cf0*/ 	.short	0x010a
        /*0cf2*/ 	.byte	0x3f
	.zero		1


	//   ....[47]....
        /*0cf4*/ 	.word	0x0000c2f0
        /*0cf8*/ 	.word	0x000000d9
        /*0cfc*/ 	.word	0x00028c50
        /*0d00*/ 	.short	0x010a
        /*0d02*/ 	.byte	0x3f
	.zero		1


	//   ....[48]....
        /*0d04*/ 	.word	0x0000c5e0
        /*0d08*/ 	.word	0x000000d9
        /*0d0c*/ 	.word	0x00000000
        /*0d10*/ 	.short	0x0101
        /*0d12*/ 	.byte	0x3f
	.zero		1


	//   ....[49]....
        /*0d14*/ 	.word	0x0000ee20
        /*0d18*/ 	.word	0x00000004
        /*0d1c*/ 	.word	0x00000000
        /*0d20*/ 	.short	0x0101
        /*0d22*/ 	.byte	0x3f
	.zero		1


	//   ....[50]....
        /*0d24*/ 	.word	0x0000f9a0
        /*0d28*/ 	.word	0x00000004
        /*0d2c*/ 	.word	0x00000000
        /*0d30*/ 	.short	0x0101
        /*0d32*/ 	.byte	0x3f
	.zero		1


	//   ....[51]....
        /*0d34*/ 	.word	0x00013220
        /*0d38*/ 	.word	0x00000012
        /*0d3c*/ 	.word	0x00028c20
        /*0d40*/ 	.short	0x010a
        /*0d42*/ 	.byte	0x3f
	.zero		1


	//   ....[52]....
        /*0d44*/ 	.word	0x000132f0
        /*0d48*/ 	.word	0x00000005
        /*0d4c*/ 	.word	0x00028ca0
        /*0d50*/ 	.short	0x010a
        /*0d52*/ 	.byte	0x3f
	.zero		1


	//   ....[53]....
        /*0d54*/ 	.word	0x00013530
        /*0d58*/ 	.word	0x00000005
        /*0d5c*/ 	.word	0x00028cc0
        /*0d60*/ 	.short	0x010a
        /*0d62*/ 	.byte	0x3f
	.zero		1


	//   ....[54]....
        /*0d64*/ 	.word	0x00013f90
        /*0d68*/ 	.word	0x00000005
        /*0d6c*/ 	.word	0x00028ca0
        /*0d70*/ 	.short	0x010a
        /*0d72*/ 	.byte	0x3f
	.zero		1


	//   ....[55]....
        /*0d74*/ 	.word	0x000141c0
        /*0d78*/ 	.word	0x00000005
        /*0d7c*/ 	.word	0x00028cc0
        /*0d80*/ 	.short	0x010a
        /*0d82*/ 	.byte	0x3f
	.zero		1


	//   ....[56]....
        /*0d84*/ 	.word	0x000156e0
        /*0d88*/ 	.word	0x00000000
        /*0d8c*/ 	.word	0x00028c40
        /*0d90*/ 	.short	0x010a
        /*0d92*/ 	.byte	0x3f
	.zero		1


	//   ....[57]....
        /*0d94*/ 	.word	0x000161e0
        /*0d98*/ 	.word	0x00000012
        /*0d9c*/ 	.word	0x00028c00
        /*0da0*/ 	.short	0x0107
        /*0da2*/ 	.byte	0x3f
	.zero		1


	//   ....[58]....
        /*0da4*/ 	.word	0x000162d0
        /*0da8*/ 	.word	0x00000012
        /*0dac*/ 	.word	0x00028c00
        /*0db0*/ 	.short	0x0101
        /*0db2*/ 	.byte	0x3f
	.zero		1


	//   ....[59]....
        /*0db4*/ 	.word	0x000162f0
        /*0db8*/ 	.word	0x00000012
        /*0dbc*/ 	.word	0x00028c20
        /*0dc0*/ 	.short	0x010a
        /*0dc2*/ 	.byte	0x3f
	.zero		1


	//   ....[60]....
        /*0dc4*/ 	.word	0x000163d0
        /*0dc8*/ 	.word	0x00000000
        /*0dcc*/ 	.word	0x00028c60
        /*0dd0*/ 	.short	0x010a
        /*0dd2*/ 	.byte	0x3f
	.zero		1


	//   ....[61]....
        /*0dd4*/ 	.word	0x00017040
        /*0dd8*/ 	.word	0x00000002
        /*0ddc*/ 	.word	0x00028c40
        /*0de0*/ 	.short	0x010a
        /*0de2*/ 	.byte	0x3f
	.zero		1


	//   ....[62]....
        /*0de4*/ 	.word	0x00017290
        /*0de8*/ 	.word	0x00000002
        /*0dec*/ 	.word	0x00028c60
        /*0df0*/ 	.short	0x010a
        /*0df2*/ 	.byte	0x3f
	.zero		1


	//   ....[63]....
        /*0df4*/ 	.word	0x00017e40
        /*0df8*/ 	.word	0x00000002
        /*0dfc*/ 	.word	0x00028c40
        /*0e00*/ 	.short	0x010a
        /*0e02*/ 	.byte	0x3f
	.zero		1


	//   ....[64]....
        /*0e04*/ 	.word	0x00018090
        /*0e08*/ 	.word	0x00000002
        /*0e0c*/ 	.word	0x00028c60
        /*0e10*/ 	.short	0x010a
        /*0e12*/ 	.byte	0x3f
	.zero		1


	//   ....[65]....
        /*0e14*/ 	.word	0x00018bd0
        /*0e18*/ 	.word	0x00000003
        /*0e1c*/ 	.word	0x00028c40
        /*0e20*/ 	.short	0x010a
        /*0e22*/ 	.byte	0x3f
	.zero		1


	//   ....[66]....
        /*0e24*/ 	.word	0x00018e20
        /*0e28*/ 	.word	0x00000003
        /*0e2c*/ 	.word	0x00028c60
        /*0e30*/ 	.short	0x010a
        /*0e32*/ 	.byte	0x3f
	.zero		1


	//   ....[67]....
        /*0e34*/ 	.word	0x0001a750
        /*0e38*/ 	.word	0x00000000
        /*0e3c*/ 	.word	0x00028c20
        /*0e40*/ 	.short	0x010a
        /*0e42*/ 	.byte	0x3f
	.zero		1


	//   ....[68]....
        /*0e44*/ 	.word	0x0001a930
        /*0e48*/ 	.word	0x00000006
        /*0e4c*/ 	.word	0x00000000
        /*0e50*/ 	.short	0x010a
        /*0e52*/ 	.byte	0x3f
	.zero		1


	//   ....[69]....
        /*0e54*/ 	.word	0x0001a960
        /*0e58*/ 	.word	0x00000007
        /*0e5c*/ 	.word	0x00000000
        /*0e60*/ 	.short	0x010a
        /*0e62*/ 	.byte	0x3f
	.zero		1


	//   ....[70]....
        /*0e64*/ 	.word	0x0001a9c0
        /*0e68*/ 	.word	0x00000004
        /*0e6c*/ 	.word	0x00000000
        /*0e70*/ 	.short	0x010a
        /*0e72*/ 	.byte	0x3f
	.zero		1


	//   ....[71]....
        /*0e74*/ 	.word	0x0001a9f0
        /*0e78*/ 	.word	0x00000003
        /*0e7c*/ 	.word	0x00000000
        /*0e80*/ 	.short	0x010a
        /*0e82*/ 	.byte	0x3f
	.zero		1


	//   ....[72]....
        /*0e84*/ 	.word	0x0001aa50
        /*0e88*/ 	.word	0x00000049
        /*0e8c*/ 	.word	0x00028c90
        /*0e90*/ 	.short	0x010a
        /*0e92*/ 	.byte	0x3f
	.zero		1


	//   ....[73]....
        /*0e94*/ 	.word	0x0001aaa0
        /*0e98*/ 	.word	0x00000049
        /*0e9c*/ 	.word	0x00028c90
        /*0ea0*/ 	.short	0x010a
        /*0ea2*/ 	.byte	0x3f
	.zero		1


	//   ....[74]....
        /*0ea4*/ 	.word	0x0001aaf0
        /*0ea8*/ 	.word	0x00000049
        /*0eac*/ 	.word	0x00028c90
        /*0eb0*/ 	.short	0x010a
        /*0eb2*/ 	.byte	0x3f
	.zero		1


	//   ....[75]....
        /*0eb4*/ 	.word	0x0001ab40
        /*0eb8*/ 	.word	0x00000049
        /*0ebc*/ 	.word	0x00028cb0
        /*0ec0*/ 	.short	0x010a
        /*0ec2*/ 	.byte	0x3f
	.zero		1


	//   ....[76]....
        /*0ec4*/ 	.word	0x0001ab90
        /*0ec8*/ 	.word	0x00000005
        /*0ecc*/ 	.word	0x00028c50
        /*0ed0*/ 	.short	0x010a
        /*0ed2*/ 	.byte	0x3f
	.zero		1


	//   ....[77]....
        /*0ed4*/ 	.word	0x0001abe0
        /*0ed8*/ 	.word	0x00000004
        /*0edc*/ 	.word	0x00028c50
        /*0ee0*/ 	.short	0x010a
        /*0ee2*/ 	.byte	0x3f
	.zero		1


	//   ....[78]....
        /*0ee4*/ 	.word	0x0001ae00
        /*0ee8*/ 	.word	0x00000002
        /*0eec*/ 	.word	0x00028c00
        /*0ef0*/ 	.short	0x010a
        /*0ef2*/ 	.byte	0x3f
	.zero		1


	//   ....[79]....
        /*0ef4*/ 	.word	0x0001b030
        /*0ef8*/ 	.word	0x00000002
        /*0efc*/ 	.word	0x00028c00
        /*0f00*/ 	.short	0x010a
        /*0f02*/ 	.byte	0x3f
	.zero		1


	//   ....[80]....
        /*0f04*/ 	.word	0x0001b080
        /*0f08*/ 	.word	0x0000000e
        /*0f0c*/ 	.word	0x00028c30
        /*0f10*/ 	.short	0x010a
        /*0f12*/ 	.byte	0x3f
	.zero		1


	//   ....[81]....
        /*0f14*/ 	.word	0x0001b0d0
        /*0f18*/ 	.word	0x0000000e
        /*0f1c*/ 	.word	0x00028c50
        /*0f20*/ 	.short	0x010a
        /*0f22*/ 	.byte	0x3f
	.zero		1


	//   ....[82]....
        /*0f24*/ 	.word	0x0001b120
        /*0f28*/ 	.word	0x000000d9
        /*0f2c*/ 	.word	0x00028c30
        /*0f30*/ 	.short	0x010a
        /*0f32*/ 	.byte	0x3f
	.zero		1


	//   ....[83]....
        /*0f34*/ 	.word	0x0001b170
        /*0f38*/ 	.word	0x000000d9
        /*0f3c*/ 	.word	0x00028c50
        /*0f40*/ 	.short	0x010a
        /*0f42*/ 	.byte	0x3f
	.zero		1


	//   ....[84]....
        /*0f44*/ 	.word	0x0001b310
        /*0f48*/ 	.word	0x00000012
        /*0f4c*/ 	.word	0x00028c20
        /*0f50*/ 	.short	0x010a
        /*0f52*/ 	.byte	0x3f
	.zero		1


	//   ....[85]....
        /*0f54*/ 	.word	0x0001b360
        /*0f58*/ 	.word	0x00000005
        /*0f5c*/ 	.word	0x00028ca0
        /*0f60*/ 	.short	0x010a
        /*0f62*/ 	.byte	0x3f
	.zero		1


	//   ....[86]....
        /*0f64*/ 	.word	0x0001b3b0
        /*0f68*/ 	.word	0x00000005
        /*0f6c*/ 	.word	0x00028cc0
        /*0f70*/ 	.short	0x010a
        /*0f72*/ 	.byte	0x3f
	.zero		1


	//   ....[87]....
        /*0f74*/ 	.word	0x0001b400
        /*0f78*/ 	.word	0x00000005
        /*0f7c*/ 	.word	0x00028ca0
        /*0f80*/ 	.short	0x010a
        /*0f82*/ 	.byte	0x3f
	.zero		1


	//   ....[88]....
        /*0f84*/ 	.word	0x0001b450
        /*0f88*/ 	.word	0x00000005
        /*0f8c*/ 	.word	0x00028cc0
        /*0f90*/ 	.short	0x010a
        /*0f92*/ 	.byte	0x3f
	.zero		1


	//   ....[89]....
        /*0f94*/ 	.word	0x0001b5f0
        /*0f98*/ 	.word	0x00000000
        /*0f9c*/ 	.word	0x00028c40
        /*0fa0*/ 	.short	0x010a
        /*0fa2*/ 	.byte	0x3f
	.zero		1


	//   ....[90]....
        /*0fa4*/ 	.word	0x0001bb70
        /*0fa8*/ 	.word	0x00000012
        /*0fac*/ 	.word	0x00028c20
        /*0fb0*/ 	.short	0x010a
        /*0fb2*/ 	.byte	0x3f
	.zero		1


	//   ....[91]....
        /*0fb4*/ 	.word	0x0001bbc0
        /*0fb8*/ 	.word	0x00000000
        /*0fbc*/ 	.word	0x00028c60
        /*0fc0*/ 	.short	0x010a
        /*0fc2*/ 	.byte	0x3f
	.zero		1


	//   ....[92]....
        /*0fc4*/ 	.word	0x0001bc10
        /*0fc8*/ 	.word	0x00000002
        /*0fcc*/ 	.word	0x00028c40
        /*0fd0*/ 	.short	0x010a
        /*0fd2*/ 	.byte	0x3f
	.zero		1


	//   ....[93]....
        /*0fd4*/ 	.word	0x0001bc60
        /*0fd8*/ 	.word	0x00000002
        /*0fdc*/ 	.word	0x00028c60
        /*0fe0*/ 	.short	0x010a
        /*0fe2*/ 	.byte	0x3f
	.zero		1


	//   ....[94]....
        /*0fe4*/ 	.word	0x0001bcb0
        /*0fe8*/ 	.word	0x00000002
        /*0fec*/ 	.word	0x00028c40
        /*0ff0*/ 	.short	0x010a
        /*0ff2*/ 	.byte	0x3f
	.zero		1


	//   ....[95]....
        /*0ff4*/ 	.word	0x0001bd00
        /*0ff8*/ 	.word	0x00000002
        /*0ffc*/ 	.word	0x00028c60
        /*1000*/ 	.short	0x010a
        /*1002*/ 	.byte	0x3f
	.zero		1


	//   ....[96]....
        /*1004*/ 	.word	0x0001bd50
        /*1008*/ 	.word	0x00000003
        /*100c*/ 	.word	0x00028c40
        /*1010*/ 	.short	0x010a
        /*1012*/ 	.byte	0x3f
	.zero		1


	//   ....[97]....
        /*1014*/ 	.word	0x0001bda0
        /*1018*/ 	.word	0x00000003
        /*101c*/ 	.word	0x00028c60
        /*1020*/ 	.short	0x010a
        /*1022*/ 	.byte	0x3f
	.zero		1


	//   ....[98]....
        /*1024*/ 	.word	0x0001c8e0
        /*1028*/ 	.word	0x00000000
        /*102c*/ 	.word	0x00028c20
        /*1030*/ 	.short	0x010a
        /*1032*/ 	.byte	0x3f
	.zero		1


	//   ....[99]....
        /*1034*/ 	.word	0x0001ca80
        /*1038*/ 	.word	0x00000006
        /*103c*/ 	.word	0x00000000
        /*1040*/ 	.short	0x010a
        /*1042*/ 	.byte	0x3f
	.zero		1


	//   ....[100]....
        /*1044*/ 	.word	0x0001cad0
        /*1048*/ 	.word	0x00000007
        /*104c*/ 	.word	0x00000000
        /*1050*/ 	.short	0x010a
        /*1052*/ 	.byte	0x3f
	.zero		1


	//   ....[101]....
        /*1054*/ 	.word	0x0001cb20
        /*1058*/ 	.word	0x00000004
        /*105c*/ 	.word	0x00000000
        /*1060*/ 	.short	0x010a
        /*1062*/ 	.byte	0x3f
	.zero		1


	//----- nvinfo : EIATTR_NUM_MBARRIERS
	.align		4
.L_681:
        /*1064*/ 	.byte	0x03, 0x38
        /*1066*/ 	.short	0x0016


	//----- nvinfo : EIATTR_EXIT_INSTR_OFFSETS
	.align		4
        /*1068*/ 	.byte	0x04, 0x1c
        /*106a*/ 	.short	(.L_683 - .L_682)


	//   ....[0]....
.L_682:
        /*106c*/ 	.word	0x0001aa40


	//----- nvinfo : EIATTR_MAX_THREADS
	.align		4
.L_683:
        /*1070*/ 	.byte	0x04, 0x05
        /*1072*/ 	.short	(.L_685 - .L_684)
.L_684:
        /*1074*/ 	.word	0x00000180
        /*1078*/ 	.word	0x00000001
        /*107c*/ 	.word	0x00000001


	//----- nvinfo : EIATTR_CRS_STACK_SIZE
	.align		4
.L_685:
        /*1080*/ 	.byte	0x04, 0x1e
        /*1082*/ 	.short	(.L_687 - .L_686)
.L_686:
        /*1084*/ 	.word	0x00000000


	//----- nvinfo : EIATTR_CBANK_PARAM_SIZE
	.align		4
.L_687:
        /*1088*/ 	.byte	0x03, 0x19
        /*108a*/ 	.short	0x0af0


	//----- nvinfo : EIATTR_PARAM_CBANK
	.align		4
        /*108c*/ 	.byte	0x04, 0x0a
        /*108e*/ 	.short	(.L_689 - .L_688)
	.align		4
.L_688:
        /*1090*/ 	.word	index@(.nv.constant0._ZN7cutlass13device_kernelIN5flash11enable_sm90INS1_16FlashAttnFwdSm90INS1_25CollectiveMainloopFwdSm90ILi2EN4cute5tupleIJNS5_1CILi1EEES8_S8_EEENS6_IJNS7_ILi64EEESA_SA_EEELi512ENS_6half_tEfNS_4arch4Sm90ELb0ELb0ELb0ELb1ELb0ELb1ELb0ELb0ELb0ELb1ELb1ELb0EEENS1_21CollectiveEpilogueFwdINS6_IJSA_NS7_ILi512EEESA_EEES9_SC_SE_Li256ELb1ELb1ELb1ELb0EEENS1_36VarlenDynamicPersistentTileSchedulerILi64ELi64ELi256ELi128ELb1ELb1ELb1ELb0ELb1ELb1EEEEEEEEEvNT_6ParamsE)
        /*1094*/ 	.short	0x0210
        /*1096*/ 	.short	0x0af0


	//----- nvinfo : EIATTR_SW_WAR
	.align		4
.L_689:
        /*1098*/ 	.byte	0x04, 0x36
        /*109a*/ 	.short	(.L_691 - .L_690)
.L_690:
        /*109c*/ 	.word	0x00000008
.L_691:


//--------------------- .nv.info._ZN7cutlass13device_kernelIN5flash11enable_sm90INS1_16FlashAttnFwdSm90INS1_25CollectiveMainloopFwdSm90ILi2EN4cute5tupleIJNS5_1CILi1EEES8_S8_EEENS6_IJNS7_ILi64EEESA_SA_EEELi512ENS_6half_tEfNS_4arch4Sm90ELb0ELb0ELb0ELb1ELb0ELb0ELb1ELb0ELb0ELb1ELb1ELb0EEENS1_21CollectiveEpilogueFwdINS6_IJSA_NS7_ILi512EEESA_EEES9_SC_SE_Li256ELb1ELb1ELb1ELb0EEENS1_36VarlenDynamicPersistentTileSchedulerILi64ELi64ELi256ELi128ELb1ELb1ELb1ELb0ELb1ELb1EEEEEEEEEvNT_6ParamsE --------------------------
	.section	.nv.info._ZN7cutlass13device_kernelIN5flash11enable_sm90INS1_16FlashAttnFwdSm90INS1_25CollectiveMainloopFwdSm90ILi2EN4cute5tupleIJNS5_1CILi1EEES8_S8_EEENS6_IJNS7_ILi64EEESA_SA_EEELi512ENS_6half_tEfNS_4arch4Sm90ELb0ELb0ELb0ELb1ELb0ELb0ELb1ELb0ELb0ELb1ELb1ELb0EEENS1_21CollectiveEpilogueFwdINS6_IJSA_NS7_ILi512EEESA_EEES9_SC_SE_Li256ELb1ELb1ELb1ELb0EEENS1_36VarlenDynamicPersistentTileSchedulerILi64ELi64ELi256ELi128ELb1ELb1ELb1ELb0ELb1ELb1EEEEEEEEEvNT_6ParamsE,"",@"SHT_CUDA_INFO"
	.sectionflags	@""
	.align	4


	//----- nvinfo : EIATTR_CUDA_API_VERSION
	.align		4
        /*0000*/ 	.byte	0x04, 0x37
        /*0002*/ 	.short	(.L_693 - .L_692)
.L_692:
        /*0004*/ 	.word	0x00000082


	//----- nvinfo : EIATTR_KPARAM_INFO
	.align		4
.L_693:
        /*0008*/ 	.byte	0x04, 0x17
        /*000a*/ 	.short	(.L_695 - .L_694)
.L_694:
        /*000c*/ 	.word	0x00000000
        /*0010*/ 	.short	0x0000
        /*0012*/ 	.short	0x0070
        /*0014*/ 	.byte	0x00, 0xf0, 0x01, 0x2e


	//----- nvinfo : EIATTR_SPARSE_MMA_MASK
	.align		4
.L_695:
        /*0018*/ 	.byte	0x03, 0x50
        /*001a*/ 	.short	0x0000


	//----- nvinfo : EIATTR_MAXREG_COUNT
	.align		4
        /*001c*/ 	.byte	0x03, 0x1b
        /*001e*/ 	.short	0x00a8


	//----- nvinfo : EIATTR_NUM_BARRIERS
	.align		4
        /*0020*/ 	.byte	0x02, 0x4c
        /*0022*/ 	.byte	0x10
	.zero		1


	//----- nvinfo : EIATTR_EXTERNS
	.align		4
        /*0024*/ 	.byte	0x04, 0x0f
        /*0026*/ 	.short	(.L_697 - .L_696)


	//   ....[0]....
	.align		4
.L_696:
        /*0028*/ 	.word	index@(__assertfail)


	//----- nvinfo : EIATTR_ANNOTATIONS
	.align		4
.L_697:
        /*002c*/ 	.byte	0x04, 0x55
        /*002e*/ 	.short	(.L_699 - .L_698)


	//   ....[0]....
.L_698:
        /* <DEDUP_REMOVED lines=88> */


	//----- nvinfo : EIATTR_MERCURY_ISA_VERSION
	.align		4
.L_699:
        /*0598*/ 	.byte	0x03, 0x5f
        /*059a*/ 	.short	0x0101


	//----- nvinfo : EIATTR_UNUSED_LOAD_BYTE_OFFSET
	.align		4
        /*059c*/ 	.byte	0x04, 0x44
        /*059e*/ 	.short	(.L_701 - .L_700)


	//   ....[0]....
.L_700:
        /*05a0*/ 	.word	0x00000a00
        /*05a4*/ 	.word	0x0000fff0


	//   ....[1]....
        /*05a8*/ 	.word	0x00009840
        /*05ac*/ 	.word	0x0000fff0


	//----- nvinfo : EIATTR_INT_WARP_WIDE_INSTR_OFFSETS
	.align		4
.L_701:
        /*05b0*/ 	.byte	0x04, 0x31
        /*05b2*/ 	.short	(.L_703 - .L_702)


	//   ....[0]....
.L_702:
        /*05b4*/ 	.word	0x00000130


	//   ....[1]....
        /*05b8*/ 	.word	0x00000170


	//   ....[2]....
        /*05bc*/ 	.word	0x000001e0


	//   ....[3]....
        /*05c0*/ 	.word	0x00000250


	//   ....[4]....
        /*05c4*/ 	.word	0x0000f720


	//   ....[5]....
        /*05c8*/ 	.word	0x0000f780


	//   ....[6]....
        /*05cc*/ 	.word	0x00015110


	//   ....[7]....
        /*05d0*/ 	.word	0x000151a0


	//----- nvinfo : EIATTR_COOP_GROUP_MASK_REGIDS
	.align		4
.L_703:
        /*05d4*/ 	.byte	0x04, 0x29
        /*05d6*/ 	.short	(.L_705 - .L_704)


	//   ....[0]....
.L_704:
        /*05d8*/ 	.word	0xffffffff


	//   ....[1]....
        /*05dc*/ 	.word	0xffffffff


	//   ....[2]....
        /*05e0*/ 	.word	0xffffffff


	//   ....[3]....
        /*05e4*/ 	.word	0xffffffff


	//   ....[4]....
        /*05e8*/ 	.word	0xffffffff


	//   ....[5]....
        /*05ec*/ 	.word	0xffffffff


	//   ....[6]....
        /*05f0*/ 	.word	0xffffffff


	//   ....[7]....
        /*05f4*/ 	.word	0xffffffff


	//   ....[8]....
        /*05f8*/ 	.word	0xffffffff


	//   ....[9]....
        /*05fc*/ 	.word	0xffffffff


	//   ....[10]....
        /*0600*/ 	.word	0xffffffff


	//   ....[11]....
        /*0604*/ 	.word	0xffffffff


	//   ....[12]....
        /*0608*/ 	.word	0xffffffff


	//   ....[13]....
        /*060c*/ 	.word	0xffffffff


	//   ....[14]....
        /*0610*/ 	.word	0xffffffff


	//   ....[15]....
        /*0614*/ 	.word	0xffffffff


	//   ....[16]....
        /*0618*/ 	.word	0xffffffff


	//   ....[17]....
        /*061c*/ 	.word	0xffffffff


	//   ....[18]....
        /*0620*/ 	.word	0xffffffff


	//   ....[19]....
        /*0624*/ 	.word	0xffffffff


	//   ....[20]....
        /*0628*/ 	.word	0xffffffff


	//   ....[21]....
        /*062c*/ 	.word	0xffffffff


	//   ....[22]....
        /*0630*/ 	.word	0xffffffff


	//   ....[23]....
        /*0634*/ 	.word	0xffffffff


	//   ....[24]....
        /*0638*/ 	.word	0xffffffff


	//   ....[25]....
        /*063c*/ 	.word	0xffffffff


	//   ....[26]....
        /*0640*/ 	.word	0xffffffff


	//   ....[27]....
        /*0644*/ 	.word	0xffffffff


	//   ....[28]....
        /*0648*/ 	.word	0xffffffff


	//   ....[29]....
        /*064c*/ 	.word	0xffffffff


	//   ....[30]....
        /*0650*/ 	.word	0xffffffff


	//   ....[31]....
        /*0654*/ 	.word	0xffffffff


	//   ....[32]....
        /*0658*/ 	.word	0xffffffff


	//   ....[33]....
        /*065c*/ 	.word	0xffffffff


	//   ....[34]....
        /*0660*/ 	.word	0xffffffff


	//   ....[35]....
        /*0664*/ 	.word	0xffffffff


	//   ....[36]....
        /*0668*/ 	.word	0xffffffff


	//   ....[37]....
        /*066c*/ 	.word	0xffffffff


	//   ....[38]....
        /*0670*/ 	.word	0xffffffff


	//   ....[39]....
        /*0674*/ 	.word	0xffffffff


	//   ....[40]....
        /*0678*/ 	.word	0xffffffff


	//   ....[41]....
        /*067c*/ 	.word	0xffffffff


	//   ....[42]....
        /*0680*/ 	.word	0xffffffff


	//   ....[43]....
        /*0684*/ 	.word	0xffffffff


	//   ....[44]....
        /*0688*/ 	.word	0xffffffff


	//   ....[45]....
        /*068c*/ 	.word	0xffffffff


	//   ....[46]....
        /*0690*/ 	.word	0xffffffff


	//   ....[47]....
        /*0694*/ 	.word	0xffffffff


	//   ....[48]....
        /*0698*/ 	.word	0xffffffff


	//   ....[49]....
        /*069c*/ 	.word	0xffffffff


	//   ....[50]....
        /*06a0*/ 	.word	0xffffffff


	//   ....[51]....
        /*06a4*/ 	.word	0xffffffff


	//   ....[52]....
        /*06a8*/ 	.word	0xffffffff


	//   ....[53]....
        /*06ac*/ 	.word	0xffffffff


	//   ....[54]....
        /*06b0*/ 	.word	0xffffffff


	//   ....[55]....
        /*06b4*/ 	.word	0xffffffff


	//   ....[56]....
        /*06b8*/ 	.word	0xffffffff


	//   ....[57]....
        /*06bc*/ 	.word	0xffffffff


	//   ....[58]....
        /*06c0*/ 	.word	0xffffffff


	//   ....[59]....
        /*06c4*/ 	.word	0xffffffff


	//   ....[60]....
        /*06c8*/ 	.word	0xffffffff


	//   ....[61]....
        /*06cc*/ 	.word	0xffffffff


	//   ....[62]....
        /*06d0*/ 	.word	0xffffffff


	//   ....[63]....
        /*06d4*/ 	.word	0xffffffff


	//   ....[64]....
        /*06d8*/ 	.word	0xffffffff


	//   ....[65]....
        /*06dc*/ 	.word	0xffffffff


	//   ....[66]....
        /*06e0*/ 	.word	0xffffffff


	//   ....[67]....
        /*06e4*/ 	.word	0xffffffff


	//   ....[68]....
        /*06e8*/ 	.word	0xffffffff


	//   ....[69]....
        /*06ec*/ 	.word	0xffffffff


	//   ....[70]....
        /*06f0*/ 	.word	0xffffffff


	//   ....[71]....
        /*06f4*/ 	.word	0xffffffff


	//   ....[72]....
        /*06f8*/ 	.word	0xffffffff


	//   ....[73]....
        /*06fc*/ 	.word	0xffffffff


	//   ....[74]....
        /*0700*/ 	.word	0xffffffff


	//   ....[75]....
        /*0704*/ 	.word	0xffffffff


	//   ....[76]....
        /*0708*/ 	.word	0xffffffff


	//   ....[77]....
        /*070c*/ 	.word	0xffffffff


	//   ....[78]....
        /*0710*/ 	.word	0xffffffff


	//   ....[79]....
        /*0714*/ 	.word	0xffffffff


	//   ....[80]....
        /*0718*/ 	.word	0xffffffff


	//   ....[81]....
        /*071c*/ 	.word	0xffffffff


	//   ....[82]....
        /*0720*/ 	.word	0xffffffff


	//   ....[83]....
        /*0724*/ 	.word	0xffffffff


	//   ....[84]....
        /*0728*/ 	.word	0xffffffff


	//   ....[85]....
        /*072c*/ 	.word	0xffffffff


	//   ....[86]....
        /*0730*/ 	.word	0xffffffff


	//   ....[87]....
        /*0734*/ 	.word	0xffffffff


	//   ....[88]....
        /*0738*/ 	.word	0xffffffff


	//   ....[89]....
        /*073c*/ 	.word	0xffffffff


	//   ....[90]....
        /*0740*/ 	.word	0xffffffff


	//   ....[91]....
        /*0744*/ 	.word	0xffffffff


	//   ....[92]....
        /*0748*/ 	.word	0xffffffff


	//   ....[93]....
        /*074c*/ 	.word	0xffffffff


	//   ....[94]....
        /*0750*/ 	.word	0xffffffff


	//   ....[95]....
        /*0754*/ 	.word	0x0500000f


	//   ....[96]....
        /*0758*/ 	.word	0x0500000f


	//   ....[97]....
        /*075c*/ 	.word	0x0500000f


	//   ....[98]....
        /*0760*/ 	.word	0x0500000f


	//   ....[99]....
        /*0764*/ 	.word	0x0500000f


	//   ....[100]....
        /*0768*/ 	.word	0x0500000f


	//   ....[101]....
        /*076c*/ 	.word	0x0500000f


	//   ....[102]....
        /*0770*/ 	.word	0x0500000f


	//   ....[103]....
        /*0774*/ 	.word	0x0500000f


	//   ....[104]....
        /*0778*/ 	.word	0x0500000f


	//   ....[105]....
        /*077c*/ 	.word	0x0500000f


	//   ....[106]....
        /*0780*/ 	.word	0x0500000f


	//   ....[107]....
        /*0784*/ 	.word	0x0500000f


	//   ....[108]....
        /*0788*/ 	.word	0x0500000f


	//   ....[109]....
        /*078c*/ 	.word	0x0500000f


	//   ....[110]....
        /*0790*/ 	.word	0x0500000f


	//   ....[111]....
        /*0794*/ 	.word	0x0500000f


	//   ....[112]....
        /*0798*/ 	.word	0x0500000f


	//   ....[113]....
        /*079c*/ 	.word	0x0500000f


	//   ....[114]....
        /*07a0*/ 	.word	0x0500000f


	//   ....[115]....
        /*07a4*/ 	.word	0x0500000f


	//   ....[116]....
        /*07a8*/ 	.word	0x0500000f


	//   ....[117]....
        /*07ac*/ 	.word	0x0500000f


	//   ....[118]....
        /*07b0*/ 	.word	0x0500000f


	//   ....[119]....
        /*07b4*/ 	.word	0x0500000f


	//   ....[120]....
        /*07b8*/ 	.word	0x0500000f


	//   ....[121]....
        /*07bc*/ 	.word	0x0500000f


	//   ....[122]....
        /*07c0*/ 	.word	0x0500000f


	//   ....[123]....
        /*07c4*/ 	.word	0x0500000f


	//   ....[124]....
        /*07c8*/ 	.word	0x0500000f


	//   ....[125]....
        /*07cc*/ 	.word	0x0500000f


	//   ....[126]....
        /*07d0*/ 	.word	0x0500000f


	//   ....[127]....
        /*07d4*/ 	.word	0x0500000f


	//   ....[128]....
        /*07d8*/ 	.word	0x0500000f


	//   ....[129]....
        /*07dc*/ 	.word	0x0500000f


	//   ....[130]....
        /*07e0*/ 	.word	0x0500000f


	//----- nvinfo : EIATTR_COOP_GROUP_INSTR_OFFSETS
	.align		4
.L_705:
        /*07e4*/ 	.byte	0x04, 0x28
        /*07e6*/ 	.short	(.L_707 - .L_706)


	//   ....[0]....
.L_706:
        /*07e8*/ 	.word	0x00000060


	//   ....[1]....
        /*07ec*/ 	.word	0x00000140


	//   ....[2]....
        /*07f0*/ 	.word	0x00000180


	//   ....[3]....
        /*07f4*/ 	.word	0x00000390


	//   ....[4]....
        /*07f8*/ 	.word	0x000004f0


	//   ....[5]....
        /*07fc*/ 	.word	0x00000610


	//   ....[6]....
        /*0800*/ 	.word	0x00000770


	//   ....[7]....
        /*0804*/ 	.word	0x00001da0


	//   ....[8]....
        /*0808*/ 	.word	0x00003b40


	//   ....[9]....
        /*080c*/ 	.word	0x00004390


	//   ....[10]....
        /*0810*/ 	.word	0x00005710


	//   ....[11]....
        /*0814*/ 	.word	0x00005790


	//   ....[12]....
        /*0818*/ 	.word	0x00005960


	//   ....[13]....
        /*081c*/ 	.word	0x00005a30


	//   ....[14]....
        /*0820*/ 	.word	0x00006240


	//   ....[15]....
        /*0824*/ 	.word	0x000067c0


	//   ....[16]....
        /*0828*/ 	.word	0x000078f0


	//   ....[17]....
        /*082c*/ 	.word	0x00007910


	//   ....[18]....
        /*0830*/ 	.word	0x00007ea0


	//   ....[19]....
        /*0834*/ 	.word	0x00008070


	//   ....[20]....
        /*0838*/ 	.word	0x00008d10


	//   ....[21]....
        /*083c*/ 	.word	0x00008d50


	//   ....[22]....
        /*0840*/ 	.word	0x00008d80


	//   ....[23]....
        /*0844*/ 	.word	0x00008de0


	//   ....[24]....
        /*0848*/ 	.word	0x00008df0


	//   ....[25]....
        /*084c*/ 	.word	0x0000a5c0


	//   ....[26]....
        /*0850*/ 	.word	0x0000a930


	//   ....[27]....
        /*0854*/ 	.word	0x0000a970


	//   ....[28]....
        /*0858*/ 	.word	0x0000a990


	//   ....[29]....
        /*085c*/ 	.word	0x0000a9a0


	//   ....[30]....
        /*0860*/ 	.word	0x0000b5d0


	//   ....[31]....
        /*0864*/ 	.word	0x0000b600


	//   ....[32]....
        /*0868*/ 	.word	0x0000b8b0


	//   ....[33]....
        /*086c*/ 	.word	0x0000b8d0


	//   ....[34]....
        /*0870*/ 	.word	0x0000c030


	//   ....[35]....
        /*0874*/ 	.word	0x0000c050


	//   ....[36]....
        /*0878*/ 	.word	0x0000c8a0


	//   ....[37]....
        /*087c*/ 	.word	0x0000c8c0


	//   ....[38]....
        /*0880*/ 	.word	0x0000db80


	//   ....[39]....
        /*0884*/ 	.word	0x0000dbb0


	//   ....[40]....
        /*0888*/ 	.word	0x0000ddf0


	//   ....[41]....
        /*088c*/ 	.word	0x0000de10


	//   ....[42]....
        /*0890*/ 	.word	0x0000e0d0


	//   ....[43]....
        /*0894*/ 	.word	0x0000e2e0


	//   ....[44]....
        /*0898*/ 	.word	0x0000e310


	//   ....[45]....
        /*089c*/ 	.word	0x0000e340


	//   ....[46]....
        /*08a0*/ 	.word	0x0000e370


	//   ....[47]....
        /*08a4*/ 	.word	0x0000e3a0


	//   ....[48]....
        /*08a8*/ 	.word	0x0000e3d0


	//   ....[49]....
        /*08ac*/ 	.word	0x0000e570


	//   ....[50]....
        /*08b0*/ 	.word	0x0000e5a0


	//   ....[51]....
        /*08b4*/ 	.word	0x0000e5d0


	//   ....[52]....
        /*08b8*/ 	.word	0x0000e600


	//   ....[53]....
        /*08bc*/ 	.word	0x0000e630


	//   ....[54]....
        /*08c0*/ 	.word	0x0000e660


	//   ....[55]....
        /*08c4*/ 	.word	0x0000e6f0


	//   ....[56]....
        /*08c8*/ 	.word	0x0000e720


	//   ....[57]....
        /*08cc*/ 	.word	0x0000e730


	//   ....[58]....
        /*08d0*/ 	.word	0x0000e7e0


	//   ....[59]....
        /*08d4*/ 	.word	0x0000fd00


	//   ....[60]....
        /*08d8*/ 	.word	0x00010790


	//   ....[61]....
        /*08dc*/ 	.word	0x000107c0


	//   ....[62]....
        /*08e0*/ 	.word	0x000107e0


	//   ....[63]....
        /*08e4*/ 	.word	0x00010890


	//   ....[64]....
        /*08e8*/ 	.word	0x00010920


	//   ....[65]....
        /*08ec*/ 	.word	0x00010940


	//   ....[66]....
        /*08f0*/ 	.word	0x000109d0


	//   ....[67]....
        /*08f4*/ 	.word	0x000109e0


	//   ....[68]....
        /*08f8*/ 	.word	0x00011370


	//   ....[69]....
        /*08fc*/ 	.word	0x00011400


	//   ....[70]....
        /*0900*/ 	.word	0x00011450


	//   ....[71]....
        /*0904*/ 	.word	0x00011580


	//   ....[72]....
        /*0908*/ 	.word	0x000116f0


	//   ....[73]....
        /*090c*/ 	.word	0x00011700


	//   ....[74]....
        /*0910*/ 	.word	0x00011860


	//   ....[75]....
        /*0914*/ 	.word	0x00011870


	//   ....[76]....
        /*0918*/ 	.word	0x00015420


	//   ....[77]....
        /*091c*/ 	.word	0x00015450


	//   ....[78]....
        /*0920*/ 	.word	0x000154b0


	//   ....[79]....
        /*0924*/ 	.word	0x000154e0


	//   ....[80]....
        /*0928*/ 	.word	0x00015510


	//   ....[81]....
        /*092c*/ 	.word	0x00015540


	//   ....[82]....
        /*0930*/ 	.word	0x00015570


	//   ....[83]....
        /*0934*/ 	.word	0x000155a0


	//   ....[84]....
        /*0938*/ 	.word	0x00015760


	//   ....[85]....
        /*093c*/ 	.word	0x00015790


	//   ....[86]....
        /*0940*/ 	.word	0x000157c0


	//   ....[87]....
        /*0944*/ 	.word	0x000157f0


	//   ....[88]....
        /*0948*/ 	.word	0x00015820


	//   ....[89]....
        /*094c*/ 	.word	0x00015850


	//   ....[90]....
        /*0950*/ 	.word	0x00015910


	//   ....[91]....
        /*0954*/ 	.word	0x00015930


	//   ....[92]....
        /*0958*/ 	.word	0x00015940


	//   ....[93]....
        /*095c*/ 	.word	0x000159a0


	//   ....[94]....
        /*0960*/ 	.word	0x000160c0


	//   ....[95]....
        /*0964*/ 	.word	0x000165b0


	//   ....[96]....
        /*0968*/ 	.word	0x00016730


	//   ....[97]....
        /*096c*/ 	.word	0x00016790


	//   ....[98]....
        /*0970*/ 	.word	0x00016820


	//   ....[99]....
        /*0974*/ 	.word	0x00016870


	//   ....[100]....
        /*0978*/ 	.word	0x000169d0


	//   ....[101]....
        /*097c*/ 	.word	0x00016a70


	//   ....[102]....
        /*0980*/ 	.word	0x00016b20


	//   ....[103]....
        /*0984*/ 	.word	0x00016c00


	//   ....[104]....
        /*0988*/ 	.word	0x00016dc0


	//   ....[105]....
        /*098c*/ 	.word	0x00016ea0


	//   ....[106]....
        /*0990*/ 	.word	0x00017130


	//   ....[107]....
        /*0994*/ 	.word	0x00017230


	//   ....[108]....
        /*0998*/ 	.word	0x00017400


	//   ....[109]....
        /*099c*/ 	.word	0x000174c0


	//   ....[110]....
        /*09a0*/ 	.word	0x000176e0


	//   ....[111]....
        /*09a4*/ 	.word	0x00017730


	//   ....[112]....
        /*09a8*/ 	.word	0x00017a60


	//   ....[113]....
        /*09ac*/ 	.word	0x00017b00


	//   ....[114]....
        /*09b0*/ 	.word	0x00017c90


	//   ....[115]....
        /*09b4*/ 	.word	0x00017d10


	//   ....[116]....
        /*09b8*/ 	.word	0x00017d90


	//   ....[117]....
        /*09bc*/ 	.word	0x00017e10


	//   ....[118]....
        /*09c0*/ 	.word	0x00017e90


	//   ....[119]....
        /*09c4*/ 	.word	0x00017f20


	//   ....[120]....
        /*09c8*/ 	.word	0x00017fc0


	//   ....[121]....
        /*09cc*/ 	.word	0x00018070


	//   ....[122]....
        /*09d0*/ 	.word	0x000180f0


	//   ....[123]....
        /*09d4*/ 	.word	0x00018170


	//   ....[124]....
        /*09d8*/ 	.word	0x000181f0


	//   ....[125]....
        /*09dc*/ 	.word	0x00018280


	//   ....[126]....
        /*09e0*/ 	.word	0x00018300


	//   ....[127]....
        /*09e4*/ 	.word	0x000183a0


	//   ....[128]....
        /*09e8*/ 	.word	0x000183f0


	//   ....[129]....
        /*09ec*/ 	.word	0x00018480


	//   ....[130]....
        /*09f0*/ 	.word	0x000185b0


	//----- nvinfo : EIATTR_REG_RECONFIG
	.align		4
.L_707:
        /*09f4*/ 	.byte	0x01, 0x54
	.zero		2


	//----- nvinfo : EIATTR_SYSCALL_OFFSETS
	.align		4
        /*09f8*/ 	.byte	0x04, 0x46
        /*09fa*/ 	.short	(.L_709 - .L_708)


	//   ....[0]....
.L_708:
        /*09fc*/ 	.word	0x00003d00


	//   ....[1]....
        /*0a00*/ 	.word	0x0000f920


	//   ....[2]....
        /*0a04*/ 	.word	0x0000fa70


	//   ....[3]....
        /*0a08*/ 	.word	0x0000fb70


	//   ....[4]....
        /*0a0c*/ 	.word	0x000103b0


	//   ....[5]....
        /*0a10*/ 	.word	0x00010cf0


	//----- nvinfo : EIATTR_MBARRIER_INSTR_OFFSETS
	.align		4
.L_709:
        /*0a14*/ 	.byte	0x04, 0x39
        /*0a16*/ 	.short	(.L_711 - .L_710)


	//   ....[0]....
.L_710:
        /*0a18*/ 	.word	0x00000270
        /*0a1c*/ 	.word	0x000000ff
        /*0a20*/ 	.word	0x00038800
        /*0a24*/ 	.short	0x0100
        /*0a26*/ 	.byte	0x08
	.zero		1


	//   ....[1]....
        /*0a28*/ 	.word	0x00000280
        /*0a2c*/ 	.word	0x000000ff
        /*0a30*/ 	.word	0x00038810
        /*0a34*/ 	.short	0x0100
        /*0a36*/ 	.byte	0x08
	.zero		1


	//   ....[2]....
        /*0a38*/ 	.word	0x00000290
        /*0a3c*/ 	.word	0x000000ff
        /*0a40*/ 	.word	0x00038820
        /*0a44*/ 	.short	0x0100
        /*0a46*/ 	.byte	0x08
	.zero		1


	//   ....[3]....
        /*0a48*/ 	.word	0x00000340
        /*0a4c*/ 	.word	0x000000ff
        /*0a50*/ 	.word	0x00038830
        /*0a54*/ 	.short	0x0100
        /*0a56*/ 	.byte	0x06
	.zero		1


	//   ....[4]....
        /*0a58*/ 	.word	0x00000350
        /*0a5c*/ 	.word	0x000000ff
        /*0a60*/ 	.word	0x00038840
        /*0a64*/ 	.short	0x0100
        /*0a66*/ 	.byte	0x06
	.zero		1


	//   ....[5]....
        /*0a68*/ 	.word	0x00000360
        /*0a6c*/ 	.word	0x000000ff
        /*0a70*/ 	.word	0x00038838
        /*0a74*/ 	.short	0x0100
        /*0a76*/ 	.byte	0x06
	.zero		1


	//   ....[6]....
        /*0a78*/ 	.word	0x00000370
        /*0a7c*/ 	.word	0x000000ff
        /*0a80*/ 	.word	0x00038848
        /*0a84*/ 	.short	0x0100
        /*0a86*/ 	.byte	0x06
	.zero		1


	//   ....[7]....
        /*0a88*/ 	.word	0x000004a0
        /*0a8c*/ 	.word	0x000000ff
        /*0a90*/ 	.word	0x00038850
        /*0a94*/ 	.short	0x0100
        /*0a96*/ 	.byte	0x08
	.zero		1


	//   ....[8]....
        /*0a98*/ 	.word	0x000004b0
        /*0a9c*/ 	.word	0x000000ff
        /*0aa0*/ 	.word	0x00038860
        /*0aa4*/ 	.short	0x0100
        /*0aa6*/ 	.byte	0x08
	.zero		1


	//   ....[9]....
        /*0aa8*/ 	.word	0x000004c0
        /*0aac*/ 	.word	0x000000ff
        /*0ab0*/ 	.word	0x00038858
        /*0ab4*/ 	.short	0x0100
        /*0ab6*/ 	.byte	0x08
	.zero		1


	//   ....[10]....
        /*0ab8*/ 	.word	0x000004d0
        /*0abc*/ 	.word	0x000000ff
        /*0ac0*/ 	.word	0x00038868
        /*0ac4*/ 	.short	0x0100
        /*0ac6*/ 	.byte	0x08
	.zero		1


	//   ....[11]....
        /*0ac8*/ 	.word	0x000005c0
        /*0acc*/ 	.word	0x000000ff
        /*0ad0*/ 	.word	0x00038870
        /*0ad4*/ 	.short	0x0100
        /*0ad6*/ 	.byte	0x06
	.zero		1


	//   ....[12]....
        /*0ad8*/ 	.word	0x000005d0
        /*0adc*/ 	.word	0x000000ff
        /*0ae0*/ 	.word	0x00038880
        /*0ae4*/ 	.short	0x0100
        /*0ae6*/ 	.byte	0x06
	.zero		1


	//   ....[13]....
        /*0ae8*/ 	.word	0x000005e0
        /*0aec*/ 	.word	0x000000ff
        /*0af0*/ 	.word	0x00038878
        /*0af4*/ 	.short	0x0100
        /*0af6*/ 	.byte	0x06
	.zero		1


	//   ....[14]....
        /*0af8*/ 	.word	0x000005f0
        /*0afc*/ 	.word	0x000000ff
        /*0b00*/ 	.word	0x00038888
        /*0b04*/ 	.short	0x0100
        /*0b06*/ 	.byte	0x06
	.zero		1


	//   ....[15]....
        /*0b08*/ 	.word	0x00000720
        /*0b0c*/ 	.word	0x000000ff
        /*0b10*/ 	.word	0x00038890
        /*0b14*/ 	.short	0x0100
        /*0b16*/ 	.byte	0x08
	.zero		1


	//   ....[16]....
        /*0b18*/ 	.word	0x00000730
        /*0b1c*/ 	.word	0x000000ff
        /*0b20*/ 	.word	0x000388a0
        /*0b24*/ 	.short	0x0100
        /*0b26*/ 	.byte	0x08
	.zero		1


	//   ....[17]....
        /*0b28*/ 	.word	0x00000740
        /*0b2c*/ 	.word	0x000000ff
        /*0b30*/ 	.word	0x00038898
        /*0b34*/ 	.short	0x0100
        /*0b36*/ 	.byte	0x08
	.zero		1


	//   ....[18]....
        /*0b38*/ 	.word	0x00000750
        /*0b3c*/ 	.word	0x000000ff
        /*0b40*/ 	.word	0x000388a8
        /*0b44*/ 	.short	0x0100
        /*0b46*/ 	.byte	0x08
	.zero		1


	//   ....[19]....
        /*0b48*/ 	.word	0x00000880
        /*0b4c*/ 	.word	0x000000ff
        /*0b50*/ 	.word	0x000388b0
        /*0b54*/ 	.short	0x0100
        /*0b56*/ 	.byte	0x08
	.zero		1


	//   ....[20]....
        /*0b58*/ 	.word	0x00000890
        /*0b5c*/ 	.word	0x000000ff
        /*0b60*/ 	.word	0x000388c0
        /*0b64*/ 	.short	0x0100
        /*0b66*/ 	.byte	0x08
	.zero		1


	//   ....[21]....
        /*0b68*/ 	.word	0x000008a0
        /*0b6c*/ 	.word	0x000000ff
        /*0b70*/ 	.word	0x000388b8
        /*0b74*/ 	.short	0x0100
        /*0b76*/ 	.byte	0x08
	.zero		1


	//   ....[22]....
        /*0b78*/ 	.word	0x000008b0
        /*0b7c*/ 	.word	0x000000ff
        /*0b80*/ 	.word	0x000388c8
        /*0b84*/ 	.short	0x0100
        /*0b86*/ 	.byte	0x08
	.zero		1


	//   ....[23]....
        /*0b88*/ 	.word	0x00002110
        /*0b8c*/ 	.word	0x00000003
        /*0b90*/ 	.word	0x00000000
        /*0b94*/ 	.short	0x0101
        /*0b96*/ 	.byte	0x3f
	.zero		1


	//   ....[24]....
        /*0b98*/ 	.word	0x00002be0
        /*0b9c*/ 	.word	0x00000003
        /*0ba0*/ 	.word	0x00000000
        /*0ba4*/ 	.short	0x0101
        /*0ba6*/ 	.byte	0x3f
	.zero		1


	//   ....[25]....
        /*0ba8*/ 	.word	0x00003d70
        /*0bac*/ 	.word	0x000000ff
        /*0bb0*/ 	.word	0x00038800
        /*0bb4*/ 	.short	0x010a
        /*0bb6*/ 	.byte	0x29
	.zero		1


	//   ....[26]....
        /*0bb8*/ 	.word	0x00003e00
        /*0bbc*/ 	.word	0x00000006
        /*0bc0*/ 	.word	0x00038830
        /*0bc4*/ 	.short	0x010a
        /*0bc6*/ 	.byte	0x3f
	.zero		1


	//   ....[27]....
        /*0bc8*/ 	.word	0x00003e40
        /*0bcc*/ 	.word	0x00000006
        /*0bd0*/ 	.word	0x00038830
        /*0bd4*/ 	.short	0x010a
        /*0bd6*/ 	.byte	0x3f
	.zero		1


	//   ....[28]....
        /*0bd8*/ 	.word	0x000040c0
        /*0bdc*/ 	.word	0x000000ff
        /*0be0*/ 	.word	0x00038810
        /*0be4*/ 	.short	0x010a
        /*0be6*/ 	.byte	0x29
	.zero		1


	//   ....[29]....
        /*0be8*/ 	.word	0x00004100
        /*0bec*/ 	.word	0x00000006
        /*0bf0*/ 	.word	0x00038850
        /*0bf4*/ 	.short	0x010a
        /*0bf6*/ 	.byte	0x3f
	.zero		1


	//   ....[30]....
        /*0bf8*/ 	.word	0x00004140
        /*0bfc*/ 	.word	0x00000006
        /*0c00*/ 	.word	0x00038850
        /*0c04*/ 	.short	0x010a
        /*0c06*/ 	.byte	0x3f
	.zero		1


	//   ....[31]....
        /*0c08*/ 	.word	0x00005c50
        /*0c0c*/ 	.word	0x00000003
        /*0c10*/ 	.word	0x00000000
        /*0c14*/ 	.short	0x0101
        /*0c16*/ 	.byte	0x3f
	.zero		1


	//   ....[32]....
        /*0c18*/ 	.word	0x00006260
        /*0c1c*/ 	.word	0x00000006
        /*0c20*/ 	.word	0x00000000
        /*0c24*/ 	.short	0x0101
        /*0c26*/ 	.byte	0x3f
	.zero		1


	//   ....[33]....
        /*0c28*/ 	.word	0x00006390
        /*0c2c*/ 	.word	0x000000ff
        /*0c30*/ 	.word	0x00038830
        /*0c34*/ 	.short	0x010a
        /*0c36*/ 	.byte	0x05
	.zero		1


	//   ....[34]....
        /*0c38*/ 	.word	0x000063d0
        /*0c3c*/ 	.word	0x000000ff
        /*0c40*/ 	.word	0x00038830
        /*0c44*/ 	.short	0x010a
        /*0c46*/ 	.byte	0x05
	.zero		1


	//   ....[35]....
        /*0c48*/ 	.word	0x000065e0
        /*0c4c*/ 	.word	0x000000ff
        /*0c50*/ 	.word	0x00038850
        /*0c54*/ 	.short	0x010a
        /*0c56*/ 	.byte	0x05
	.zero		1


	//   ....[36]....
        /*0c58*/ 	.word	0x00006620
        /*0c5c*/ 	.word	0x000000ff
        /*0c60*/ 	.word	0x00038850
        /*0c64*/ 	.short	0x010a
        /*0c66*/ 	.byte	0x05
	.zero		1


	//   ....[37]....
        /*0c68*/ 	.word	0x00007ab0
        /*0c6c*/ 	.word	0x00000005
        /*0c70*/ 	.word	0x00000000
        /*0c74*/ 	.short	0x0101
        /*0c76*/ 	.byte	0x3f
	.zero		1


	//   ....[38]....
        /*0c78*/ 	.word	0x00008d30
        /*0c7c*/ 	.word	0x00000009
        /*0c80*/ 	.word	0x00000000
        /*0c84*/ 	.short	0x0101
        /*0c86*/ 	.byte	0x3f
	.zero		1


	//   ....[39]....
        /*0c88*/ 	.word	0x0000b5f0
        /*0c8c*/ 	.word	0x000000ff
        /*0c90*/ 	.word	0x00000000
        /*0c94*/ 	.short	0x0101
        /*0c96*/ 	.byte	0x07
	.zero		1


	//   ....[40]....
        /*0c98*/ 	.word	0x0000bfb0
        /*0c9c*/ 	.word	0x000000ff
        /*0ca0*/ 	.word	0x00000000
        /*0ca4*/ 	.short	0x0101
        /*0ca6*/ 	.byte	0x07
	.zero		1


	//   ....[41]....
        /*0ca8*/ 	.word	0x0000ff60
        /*0cac*/ 	.word	0x00000000
        /*0cb0*/ 	.word	0x00038840
        /*0cb4*/ 	.short	0x010a
        /*0cb6*/ 	.byte	0x3f
	.zero		1


	//   ....[42]....
        /*0cb8*/ 	.word	0x00010aa0
        /*0cbc*/ 	.word	0x00000012
        /*0cc0*/ 	.word	0x00038800
        /*0cc4*/ 	.short	0x0107
        /*0cc6*/ 	.byte	0x3f
	.zero		1


	//   ....[43]....
        /*0cc8*/ 	.word	0x00010b40
        /*0ccc*/ 	.word	0x00000012
        /*0cd0*/ 	.word	0x00038800
        /*0cd4*/ 	.short	0x0101
        /*0cd6*/ 	.byte	0x3f
	.zero		1


	//   ....[44]....
        /*0cd8*/ 	.word	0x00011a70
        /*0cdc*/ 	.word	0x00000012
        /*0ce0*/ 	.word	0x00038810
        /*0ce4*/ 	.short	0x0107
        /*0ce6*/ 	.byte	0x3f
	.zero		1


	//   ....[45]....
        /*0ce8*/ 	.word	0x00011b70
        /*0cec*/ 	.word	0x00000012
        /*0cf0*/ 	.word	0x00038810
        /*0cf4*/ 	.short	0x0101
        /*0cf6*/ 	.byte	0x3f
	.zero		1


	//   ....[46]....
        /*0cf8*/ 	.word	0x00011b90
        /*0cfc*/ 	.word	0x00000012
        /*0d00*/ 	.word	0x00038820
        /*0d04*/ 	.short	0x010a
        /*0d06*/ 	.byte	0x3f
	.zero		1


	//   ....[47]....
        /*0d08*/ 	.word	0x00011c70
        /*0d0c*/ 	.word	0x00000000
        /*0d10*/ 	.word	0x00038860
        /*0d14*/ 	.short	0x010a
        /*0d16*/ 	.byte	0x3f
	.zero		1


	//   ....[48]....
        /*0d18*/ 	.word	0x00012900
        /*0d1c*/ 	.word	0x00000003
        /*0d20*/ 	.word	0x00038840
        /*0d24*/ 	.short	0x010a
        /*0d26*/ 	.byte	0x3f
	.zero		1


	//   ....[49]....
        /*0d28*/ 	.word	0x00012b60
        /*0d2c*/ 	.word	0x00000003
        /*0d30*/ 	.word	0x00038860
        /*0d34*/ 	.short	0x010a
        /*0d36*/ 	.byte	0x3f
	.zero		1


	//   ....[50]....
        /*0d38*/ 	.word	0x00013720
        /*0d3c*/ 	.word	0x00000004
        /*0d40*/ 	.word	0x00038840
        /*0d44*/ 	.short	0x010a
        /*0d46*/ 	.byte	0x3f
	.zero		1


	//   ....[51]....
        /*0d48*/ 	.word	0x00013970
        /*0d4c*/ 	.word	0x00000004
        /*0d50*/ 	.word	0x00038860
        /*0d54*/ 	.short	0x010a
        /*0d56*/ 	.byte	0x3f
	.zero		1


	//   ....[52]....
        /*0d58*/ 	.word	0x000144b0
        /*0d5c*/ 	.word	0x00000004
        /*0d60*/ 	.word	0x00038840
        /*0d64*/ 	.short	0x010a
        /*0d66*/ 	.byte	0x3f
	.zero		1


	//   ....[53]....
        /*0d68*/ 	.word	0x00014710
        /*0d6c*/ 	.word	0x00000004
        /*0d70*/ 	.word	0x00038860
        /*0d74*/ 	.short	0x010a
        /*0d76*/ 	.byte	0x3f
	.zero		1


	//   ....[54]....
        /*0d78*/ 	.word	0x00016040
        /*0d7c*/ 	.word	0x00000009
        /*0d80*/ 	.word	0x00038820
        /*0d84*/ 	.short	0x010a
        /*0d86*/ 	.byte	0x3f
	.zero		1


	//   ....[55]....
        /*0d88*/ 	.word	0x000161b0
        /*0d8c*/ 	.word	0x00000005
        /*0d90*/ 	.word	0x00000000
        /*0d94*/ 	.short	0x010a
        /*0d96*/ 	.byte	0x3f
	.zero		1


	//   ....[56]....
        /*0d98*/ 	.word	0x00016230
        /*0d9c*/ 	.word	0x00000007
        /*0da0*/ 	.word	0x00000000
        /*0da4*/ 	.short	0x010a
        /*0da6*/ 	.byte	0x3f
	.zero		1


	//   ....[57]....
        /*0da8*/ 	.word	0x00016270
        /*0dac*/ 	.word	0x00000005
        /*0db0*/ 	.word	0x00000000
        /*0db4*/ 	.short	0x010a
        /*0db6*/ 	.byte	0x3f
	.zero		1


	//   ....[58]....
        /*0db8*/ 	.word	0x000162a0
        /*0dbc*/ 	.word	0x00000003
        /*0dc0*/ 	.word	0x00000000
        /*0dc4*/ 	.short	0x010a
        /*0dc6*/ 	.byte	0x3f
	.zero		1


	//   ....[59]....
        /*0dc8*/ 	.word	0x00016310
        /*0dcc*/ 	.word	0x00000000
        /*0dd0*/ 	.word	0x00038800
        /*0dd4*/ 	.short	0x010a
        /*0dd6*/ 	.byte	0x3f
	.zero		1


	//   ....[60]....
        /*0dd8*/ 	.word	0x00016360
        /*0ddc*/ 	.word	0x00000006
        /*0de0*/ 	.word	0x00038830
        /*0de4*/ 	.short	0x010a
        /*0de6*/ 	.byte	0x3f
	.zero		1


	//   ....[61]....
        /*0de8*/ 	.word	0x000163c0
        /*0dec*/ 	.word	0x00000004
        /*0df0*/ 	.word	0x00038810
        /*0df4*/ 	.short	0x010a
        /*0df6*/ 	.byte	0x3f
	.zero		1


	//   ....[62]....
        /*0df8*/ 	.word	0x00016410
        /*0dfc*/ 	.word	0x00000006
        /*0e00*/ 	.word	0x00038850
        /*0e04*/ 	.short	0x010a
        /*0e06*/ 	.byte	0x3f
	.zero		1


	//   ....[63]....
        /*0e08*/ 	.word	0x00016470
        /*0e0c*/ 	.word	0x00000005
        /*0e10*/ 	.word	0x00038830
        /*0e14*/ 	.short	0x010a
        /*0e16*/ 	.byte	0x3f
	.zero		1


	//   ....[64]....
        /*0e18*/ 	.word	0x000164d0
        /*0e1c*/ 	.word	0x00000005
        /*0e20*/ 	.word	0x00038850
        /*0e24*/ 	.short	0x010a
        /*0e26*/ 	.byte	0x3f
	.zero		1


	//   ....[65]....
        /*0e28*/ 	.word	0x00016670
        /*0e2c*/ 	.word	0x00000000
        /*0e30*/ 	.word	0x00038840
        /*0e34*/ 	.short	0x010a
        /*0e36*/ 	.byte	0x3f
	.zero		1


	//   ....[66]....
        /*0e38*/ 	.word	0x00017770
        /*0e3c*/ 	.word	0x00000012
        /*0e40*/ 	.word	0x00038820
        /*0e44*/ 	.short	0x010a
        /*0e46*/ 	.byte	0x3f
	.zero		1


	//   ....[67]....
        /*0e48*/ 	.word	0x000177c0
        /*0e4c*/ 	.word	0x00000000
        /*0e50*/ 	.word	0x00038860
        /*0e54*/ 	.short	0x010a
        /*0e56*/ 	.byte	0x3f
	.zero		1


	//   ....[68]....
        /*0e58*/ 	.word	0x00017810
        /*0e5c*/ 	.word	0x00000003
        /*0e60*/ 	.word	0x00038840
        /*0e64*/ 	.short	0x010a
        /*0e66*/ 	.byte	0x3f
	.zero		1


	//   ....[69]....
        /*0e68*/ 	.word	0x00017860
        /*0e6c*/ 	.word	0x00000003
        /*0e70*/ 	.word	0x00038860
        /*0e74*/ 	.short	0x010a
        /*0e76*/ 	.byte	0x3f
	.zero		1


	//   ....[70]....
        /*0e78*/ 	.word	0x000178b0
        /*0e7c*/ 	.word	0x00000004
        /*0e80*/ 	.word	0x00038840
        /*0e84*/ 	.short	0x010a
        /*0e86*/ 	.byte	0x3f
	.zero		1


	//   ....[71]....
        /*0e88*/ 	.word	0x00017900
        /*0e8c*/ 	.word	0x00000004
        /*0e90*/ 	.word	0x00038860
        /*0e94*/ 	.short	0x010a
        /*0e96*/ 	.byte	0x3f
	.zero		1


	//   ....[72]....
        /*0e98*/ 	.word	0x00017950
        /*0e9c*/ 	.word	0x00000004
        /*0ea0*/ 	.word	0x00038840
        /*0ea4*/ 	.short	0x010a
        /*0ea6*/ 	.byte	0x3f
	.zero		1


	//   ....[73]....
        /*0ea8*/ 	.word	0x000179a0
        /*0eac*/ 	.word	0x00000004
        /*0eb0*/ 	.word	0x00038860
        /*0eb4*/ 	.short	0x010a
        /*0eb6*/ 	.byte	0x3f
	.zero		1


	//   ....[74]....
        /*0eb8*/ 	.word	0x000184d0
        /*0ebc*/ 	.word	0x00000009
        /*0ec0*/ 	.word	0x00038820
        /*0ec4*/ 	.short	0x010a
        /*0ec6*/ 	.byte	0x3f
	.zero		1


	//   ....[75]....
        /*0ec8*/ 	.word	0x00018670
        /*0ecc*/ 	.word	0x00000005
        /*0ed0*/ 	.word	0x00000000
        /*0ed4*/ 	.short	0x010a
        /*0ed6*/ 	.byte	0x3f
	.zero		1


	//   ....[76]....
        /*0ed8*/ 	.word	0x000186c0
        /*0edc*/ 	.word	0x00000007
        /*0ee0*/ 	.word	0x00000000
        /*0ee4*/ 	.short	0x010a
        /*0ee6*/ 	.byte	0x3f
	.zero		1


	//   ....[77]....
        /*0ee8*/ 	.word	0x00018710
        /*0eec*/ 	.word	0x00000005
        /*0ef0*/ 	.word	0x00000000
        /*0ef4*/ 	.short	0x010a
        /*0ef6*/ 	.byte	0x3f
	.zero		1


	//----- nvinfo : EIATTR_NUM_MBARRIERS
	.align		4
.L_711:
        /*0ef8*/ 	.byte	0x03, 0x38
        /*0efa*/ 	.short	0x0017


	//----- nvinfo : EIATTR_EXIT_INSTR_OFFSETS
	.align		4
        /*0efc*/ 	.byte	0x04, 0x1c
        /*0efe*/ 	.short	(.L_713 - .L_712)


	//   ....[0]....
.L_712:
        /*0f00*/ 	.word	0x00000a30


	//   ....[1]....
        /*0f04*/ 	.word	0x0000e070


	//   ....[2]....
        /*0f08*/ 	.word	0x000162f0


	//----- nvinfo : EIATTR_MAX_THREADS
	.align		4
.L_713:
        /*0f0c*/ 	.byte	0x04, 0x05
        /*0f0e*/ 	.short	(.L_715 - .L_714)
.L_714:
        /*0f10*/ 	.word	0x00000180
        /*0f14*/ 	.word	0x00000001
        /*0f18*/ 	.word	0x00000001


	//----- nvinfo : EIATTR_CRS_STACK_SIZE
	.align		4
.L_715:
        /*0f1c*/ 	.byte	0x04, 0x1e
        /*0f1e*/ 	.short	(.L_717 - .L_716)
.L_716:
        /*0f20*/ 	.word	0x00000000


	//----- nvinfo : EIATTR_CBANK_PARAM_SIZE
	.align		4
.L_717:
        /*0f24*/ 	.byte	0x03, 0x19
        /*0f26*/ 	.short	0x0bf0


	//----- nvinfo : EIATTR_PARAM_CBANK
	.align		4
        /*0f28*/ 	.byte	0x04, 0x0a
        /*0f2a*/ 	.short	(.L_719 - .L_718)
	.align		4
.L_718:
        /*0f2c*/ 	.word	index@(.nv.constant0._ZN7cutlass13device_kernelIN5flash11enable_sm90INS1_16FlashAttnFwdSm90INS1_25CollectiveMainloopFwdSm90ILi2EN4cute5tupleIJNS5_1CILi1EEES8_S8_EEENS6_IJNS7_ILi64EEESA_SA_EEELi512ENS_6half_tEfNS_4arch4Sm90ELb0ELb0ELb0ELb1ELb0ELb0ELb1ELb0ELb0ELb1ELb1ELb0EEENS1_21CollectiveEpilogueFwdINS6_IJSA_NS7_ILi512EEESA_EEES9_SC_SE_Li256ELb1ELb1ELb1ELb0EEENS1_36VarlenDynamicPersistentTileSchedulerILi64ELi64ELi256ELi128ELb1ELb1ELb1ELb0ELb1ELb1EEEEEEEEEvNT_6ParamsE)
        /*0f30*/ 	.short	0x0210
        /*0f32*/ 	.short	0x0bf0


	//----- nvinfo : EIATTR_SW_WAR
	.align		4
.L_719:
        /*0f34*/ 	.byte	0x04, 0x36
        /*0f36*/ 	.short	(.L_721 - .L_720)
.L_720:
        /*0f38*/ 	.word	0x00000008
.L_721:


//--------------------- .nv.info._ZN7cutlass13device_kernelIN5flash11enable_sm90INS1_16FlashAttnFwdSm90INS1_25CollectiveMainloopFwdSm90ILi2EN4cute5tupleIJNS5_1CILi1EEES8_S8_EEENS6_IJNS7_ILi64EEESA_SA_EEELi512ENS_6half_tEfNS_4arch4Sm90ELb0ELb0ELb0ELb1ELb0ELb1ELb1ELb0ELb0ELb1ELb1ELb0EEENS1_21CollectiveEpilogueFwdINS6_IJSA_NS7_ILi512EEESA_EEES9_SC_SE_Li256ELb1ELb1ELb1ELb0EEENS1_36VarlenDynamicPersistentTileSchedulerILi64ELi64ELi256ELi128ELb1ELb1ELb1ELb0ELb1ELb1EEEEEEEEEvNT_6ParamsE --------------------------
	.section	.nv.info._ZN7cutlass13device_kernelIN5flash11enable_sm90INS1_16FlashAttnFwdSm90INS1_25CollectiveMainloopFwdSm90ILi2EN4cute5tupleIJNS5_1CILi1EEES8_S8_EEENS6_IJNS7_ILi64EEESA_SA_EEELi512ENS_6half_tEfNS_4arch4Sm90ELb0ELb0ELb0ELb1ELb0ELb1ELb1ELb0ELb0ELb1ELb1ELb0EEENS1_21CollectiveEpilogueFwdINS6_IJSA_NS7_ILi512EEESA_EEES9_SC_SE_Li256ELb1ELb1ELb1ELb0EEENS1_36VarlenDynamicPersistentTileSchedulerILi64ELi64ELi256ELi128ELb1ELb1ELb1ELb0ELb1ELb1EEEEEEEEEvNT_6ParamsE,"",@"SHT_CUDA_INFO"
	.sectionflags	@""
	.align	4


	//----- nvinfo : EIATTR_CUDA_API_VERSION
	.align		4
        /*0000*/ 	.byte	0x04, 0x37
        /*0002*/ 	.short	(.L_723 - .L_722)
.L_722:
        /*0004*/ 	.word	0x00000082


	//----- nvinfo : EIATTR_KPARAM_INFO
	.align		4
.L_723:
        /*0008*/ 	.byte	0x04, 0x17
        /*000a*/ 	.short	(.L_725 - .L_724)
.L_724:
        /*000c*/ 	.word	0x00000000
        /*0010*/ 	.short	0x0000
        /*0012*/ 	.short	0x0070
        /*0014*/ 	.byte	0x00, 0xf0, 0x01, 0x2e


	//----- nvinfo : EIATTR_SPARSE_MMA_MASK
	.align		4
.L_725:
        /*0018*/ 	.byte	0x03, 0x50
        /*001a*/ 	.short	0x0000


	//----- nvinfo : EIATTR_MAXREG_COUNT
	.align		4
        /*001c*/ 	.byte	0x03, 0x1b
        /*001e*/ 	.short	0x00a8


	//----- nvinfo : EIATTR_NUM_BARRIERS
	.align		4
        /*0020*/ 	.byte	0x02, 0x4c
        /*0022*/ 	.byte	0x10
	.zero		1


	//----- nvinfo : EIATTR_EXTERNS
	.align		4
        /*0024*/ 	.byte	0x04, 0x0f
        /*0026*/ 	.short	(.L_727 - .L_726)


	//   ....[0]....
	.align		4
.L_726:
        /*0028*/ 	.word	index@(__assertfail)


	//----- nvinfo : EIATTR_ANNOTATIONS
	.align		4
.L_727:
        /*002c*/ 	.byte	0x04, 0x55
        /*002e*/ 	.short	(.L_729 - .L_728)


	//   ....[0]....
.L_728:
        /* <DEDUP_REMOVED lines=107> */


	//----- nvinfo : EIATTR_MERCURY_ISA_VERSION
	.align		4
.L_729:
        /*06d0*/ 	.byte	0x03, 0x5f
        /*06d2*/ 	.short	0x0101


	//----- nvinfo : EIATTR_UNUSED_LOAD_BYTE_OFFSET
	.align		4
        /*06d4*/ 	.byte	0x04, 0x44
        /*06d6*/ 	.short	(.L_731 - .L_730)


	//   ....[0]....
.L_730:
        /*06d8*/ 	.word	0x00000ab0
        /*06dc*/ 	.word	0x0000fff0


	//   ....[1]....
        /*06e0*/ 	.word	0x00010100
        /*06e4*/ 	.word	0x0000fff0


	//----- nvinfo : EIATTR_INT_WARP_WIDE_INSTR_OFFSETS
	.align		4
.L_731:
        /*06e8*/ 	.byte	0x04, 0x31
        /*06ea*/ 	.short	(.L_733 - .L_732)


	//   ....[0]....
.L_732:
        /*06ec*/ 	.word	0x00000190


	//   ....[1]....
        /*06f0*/ 	.word	0x000001d0


	//   ....[2]....
        /*06f4*/ 	.word	0x00000240


	//   ....[3]....
        /*06f8*/ 	.word	0x00000250


	//   ....[4]....
        /*06fc*/ 	.word	0x00018000


	//   ....[5]....
        /*0700*/ 	.word	0x00018060


	//   ....[6]....
        /*0704*/ 	.word	0x0001d9f0


	//   ....[7]....
        /*0708*/ 	.word	0x0001da50


	//----- nvinfo : EIATTR_COOP_GROUP_MASK_REGIDS
	.align		4
.L_733:
        /*070c*/ 	.byte	0x04, 0x29
        /*070e*/ 	.short	(.L_735 - .L_734)


	//   ....[0]....
.L_734:
        /*0710*/ 	.word	0xffffffff


	//   ....[1]....
        /*0714*/ 	.word	0xffffffff


	//   ....[2]....
        /*0718*/ 	.word	0xffffffff


	//   ....[3]....
        /*071c*/ 	.word	0xffffffff


	//   ....[4]....
        /*0720*/ 	.word	0xffffffff


	//   ....[5]....
        /*0724*/ 	.word	0xffffffff


	//   ....[6]....
        /*0728*/ 	.word	0xffffffff


	//   ....[7]....
        /*072c*/ 	.word	0xffffffff


	//   ....[8]....
        /*0730*/ 	.word	0xffffffff


	//   ....[9]....
        /*0734*/ 	.word	0xffffffff


	//   ....[10]....
        /*0738*/ 	.word	0xffffffff


	//   ....[11]....
        /*073c*/ 	.word	0xffffffff


	//   ....[12]....
        /*0740*/ 	.word	0xffffffff


	//   ....[13]....
        /*0744*/ 	.word	0xffffffff


	//   ....[14]....
        /*0748*/ 	.word	0xffffffff


	//   ....[15]....
        /*074c*/ 	.word	0xffffffff


	//   ....[16]....
        /*0750*/ 	.word	0xffffffff


	//   ....[17]....
        /*0754*/ 	.word	0xffffffff


	//   ....[18]....
        /*0758*/ 	.word	0xffffffff


	//   ....[19]....
        /*075c*/ 	.word	0xffffffff


	//   ....[20]....
        /*0760*/ 	.word	0xffffffff


	//   ....[21]....
        /*0764*/ 	.word	0xffffffff


	//   ....[22]....
        /*0768*/ 	.word	0xffffffff


	//   ....[23]....
        /*076c*/ 	.word	0xffffffff


	//   ....[24]....
        /*0770*/ 	.word	0xffffffff


	//   ....[25]....
        /*0774*/ 	.word	0xffffffff


	//   ....[26]....
        /*0778*/ 	.word	0xffffffff


	//   ....[27]....
        /*077c*/ 	.word	0xffffffff


	//   ....[28]....
        /*0780*/ 	.word	0xffffffff


	//   ....[29]....
        /*0784*/ 	.word	0xffffffff


	//   ....[30]....
        /*0788*/ 	.word	0xffffffff


	//   ....[31]....
        /*078c*/ 	.word	0xffffffff


	//   ....[32]....
        /*0790*/ 	.word	0xffffffff


	//   ....[33]....
        /*0794*/ 	.word	0xffffffff


	//   ....[34]....
        /*0798*/ 	.word	0xffffffff


	//   ....[35]....
        /*079c*/ 	.word	0xffffffff


	//   ....[36]....
        /*07a0*/ 	.word	0xffffffff


	//   ....[37]....
        /*07a4*/ 	.word	0xffffffff


	//   ....[38]....
        /*07a8*/ 	.word	0xffffffff


	//   ....[39]....
        /*07ac*/ 	.word	0xffffffff


	//   ....[40]....
        /*07b0*/ 	.word	0xffffffff


	//   ....[41]....
        /*07b4*/ 	.word	0xffffffff


	//   ....[42]....
        /*07b8*/ 	.word	0xffffffff


	//   ....[43]....
        /*07bc*/ 	.word	0xffffffff


	//   ....[44]....
        /*07c0*/ 	.word	0xffffffff


	//   ....[45]....
        /*07c4*/ 	.word	0xffffffff


	//   ....[46]....
        /*07c8*/ 	.word	0xffffffff


	//   ....[47]....
        /*07cc*/ 	.word	0xffffffff


	//   ....[48]....
        /*07d0*/ 	.word	0xffffffff


	//   ....[49]....
        /*07d4*/ 	.word	0xffffffff


	//   ....[50]....
        /*07d8*/ 	.word	0xffffffff


	//   ....[51]....
        /*07dc*/ 	.word	0xffffffff


	//   ....[52]....
        /*07e0*/ 	.word	0xffffffff


	//   ....[53]....
        /*07e4*/ 	.word	0xffffffff


	//   ....[54]....
        /*07e8*/ 	.word	0xffffffff


	//   ....[55]....
        /*07ec*/ 	.word	0xffffffff


	//   ....[56]....
        /*07f0*/ 	.word	0xffffffff


	//   ....[57]....
        /*07f4*/ 	.word	0xffffffff


	//   ....[58]....
        /*07f8*/ 	.word	0xffffffff


	//   ....[59]....
        /*07fc*/ 	.word	0xffffffff


	//   ....[60]....
        /*0800*/ 	.word	0xffffffff


	//   ....[61]....
        /*0804*/ 	.word	0xffffffff


	//   ....[62]....
        /*0808*/ 	.word	0xffffffff


	//   ....[63]....
        /*080c*/ 	.word	0xffffffff


	//   ....[64]....
        /*0810*/ 	.word	0xffffffff


	//   ....[65]....
        /*0814*/ 	.word	0xffffffff


	//   ....[66]....
        /*0818*/ 	.word	0xffffffff


	//   ....[67]....
        /*081c*/ 	.word	0xffffffff


	//   ....[68]....
        /*0820*/ 	.word	0xffffffff


	//   ....[69]....
        /*0824*/ 	.word	0xffffffff


	//   ....[70]....
        /*0828*/ 	.word	0xffffffff


	//   ....[71]....
        /*082c*/ 	.word	0xffffffff


	//   ....[72]....
        /*0830*/ 	.word	0xffffffff


	//   ....[73]....
        /*0834*/ 	.word	0xffffffff


	//   ....[74]....
        /*0838*/ 	.word	0xffffffff


	//   ....[75]....
        /*083c*/ 	.word	0xffffffff


	//   ....[76]....
        /*0840*/ 	.word	0xffffffff


	//   ....[77]....
        /*0844*/ 	.word	0xffffffff


	//   ....[78]....
        /*0848*/ 	.word	0xffffffff


	//   ....[79]....
        /*084c*/ 	.word	0xffffffff


	//   ....[80]....
        /*0850*/ 	.word	0xffffffff


	//   ....[81]....
        /*0854*/ 	.word	0xffffffff


	//   ....[82]....
        /*0858*/ 	.word	0xffffffff


	//   ....[83]....
        /*085c*/ 	.word	0xffffffff


	//   ....[84]....
        /*0860*/ 	.word	0xffffffff


	//   ....[85]....
        /*0864*/ 	.word	0xffffffff


	//   ....[86]....
        /*0868*/ 	.word	0xffffffff


	//   ....[87]....
        /*086c*/ 	.word	0xffffffff


	//   ....[88]....
        /*0870*/ 	.word	0xffffffff


	//   ....[89]....
        /*0874*/ 	.word	0xffffffff


	//   ....[90]....
        /*0878*/ 	.word	0xffffffff


	//   ....[91]....
        /*087c*/ 	.word	0xffffffff


	//   ....[92]....
        /*0880*/ 	.word	0xffffffff


	//   ....[93]....
        /*0884*/ 	.word	0xffffffff


	//   ....[94]....
        /*0888*/ 	.word	0xffffffff


	//   ....[95]....
        /*088c*/ 	.word	0xffffffff


	//   ....[96]....
        /*0890*/ 	.word	0xffffffff


	//   ....[97]....
        /*0894*/ 	.word	0xffffffff


	//   ....[98]....
        /*0898*/ 	.word	0xffffffff


	//   ....[99]....
        /*089c*/ 	.word	0xffffffff


	//   ....[100]....
        /*08a0*/ 	.word	0xffffffff


	//   ....[101]....
        /*08a4*/ 	.word	0xffffffff


	//   ....[102]....
        /*08a8*/ 	.word	0xffffffff


	//   ....[103]....
        /*08ac*/ 	.word	0xffffffff


	//   ....[104]....
        /*08b0*/ 	.word	0x0500000f


	//   ....[105]....
        /*08b4*/ 	.word	0x0500000f


	//   ....[106]....
        /*08b8*/ 	.word	0x0500000f


	//   ....[107]....
        /*08bc*/ 	.word	0x0500000f


	//   ....[108]....
        /*08c0*/ 	.word	0x0500000f


	//   ....[109]....
        /*08c4*/ 	.word	0x0500000f


	//   ....[110]....
        /*08c8*/ 	.word	0x0500000f


	//   ....[111]....
        /*08cc*/ 	.word	0x0500000f


	//   ....[112]....
        /*08d0*/ 	.word	0x0500000f


	//   ....[113]....
        /*08d4*/ 	.word	0x0500000f


	//   ....[114]....
        /*08d8*/ 	.word	0x0500000f


	//   ....[115]....
        /*08dc*/ 	.word	0x0500000f


	//   ....[116]....
        /*08e0*/ 	.word	0x0500000f


	//   ....[117]....
        /*08e4*/ 	.word	0x0500000f


	//   ....[118]....
        /*08e8*/ 	.word	0x0500000f


	//   ....[119]....
        /*08ec*/ 	.word	0x0500000f


	//   ....[120]....
        /*08f0*/ 	.word	0x0500000f


	//   ....[121]....
        /*08f4*/ 	.word	0x0500000f


	//   ....[122]....
        /*08f8*/ 	.word	0x0500000f


	//   ....[123]....
        /*08fc*/ 	.word	0x0500000f


	//   ....[124]....
        /*0900*/ 	.word	0x0500000f


	//   ....[125]....
        /*0904*/ 	.word	0x0500000f


	//   ....[126]....
        /*0908*/ 	.word	0x0500000f


	//   ....[127]....
        /*090c*/ 	.word	0x0500000f


	//   ....[128]....
        /*0910*/ 	.word	0x0500000f


	//   ....[129]....
        /*0914*/ 	.word	0x0500000f


	//   ....[130]....
        /*0918*/ 	.word	0x0500000f


	//   ....[131]....
        /*091c*/ 	.word	0x0500000f


	//   ....[132]....
        /*0920*/ 	.word	0x0500000f


	//   ....[133]....
        /*0924*/ 	.word	0x0500000f


	//   ....[134]....
        /*0928*/ 	.word	0x0500000f


	//   ....[135]....
        /*092c*/ 	.word	0x0500000f


	//   ....[136]....
        /*0930*/ 	.word	0x0500000f


	//   ....[137]....
        /*0934*/ 	.word	0x0500000f


	//   ....[138]....
        /*0938*/ 	.word	0x0500000f


	//   ....[139]....
        /*093c*/ 	.word	0x0500000f


	//   ....[140]....
        /*0940*/ 	.word	0x0500000f


	//   ....[141]....
        /*0944*/ 	.word	0x0500000f


	//   ....[142]....
        /*0948*/ 	.word	0x0500000f


	//   ....[143]....
        /*094c*/ 	.word	0x0500000f


	//   ....[144]....
        /*0950*/ 	.word	0x0500000f


	//   ....[145]....
        /*0954*/ 	.word	0x0500000f


	//   ....[146]....
        /*0958*/ 	.word	0x0500000f


	//   ....[147]....
        /*095c*/ 	.word	0x0500000f


	//   ....[148]....
        /*0960*/ 	.word	0x0500000f


	//----- nvinfo : EIATTR_COOP_GROUP_INSTR_OFFSETS
	.align		4
.L_735:
        /*0964*/ 	.byte	0x04, 0x28
        /*0966*/ 	.short	(.L_737 - .L_736)


	//   ....[0]....
.L_736:
        /*0968*/ 	.word	0x00000070


	//   ....[1]....
        /*096c*/ 	.word	0x000001a0


	//   ....[2]....
        /*0970*/ 	.word	0x000001f0


	//   ....[3]....
        /*0974*/ 	.word	0x00000400


	//   ....[4]....
        /*0978*/ 	.word	0x00000560


	//   ....[5]....
        /*097c*/ 	.word	0x00000680


	//   ....[6]....
        /*0980*/ 	.word	0x000007e0


	//   ....[7]....
        /*0984*/ 	.word	0x00005070


	//   ....[8]....
        /*0988*/ 	.word	0x00006f00


	//   ....[9]....
        /*098c*/ 	.word	0x000074b0


	//   ....[10]....
        /*0990*/ 	.word	0x000074c0


	//   ....[11]....
        /*0994*/ 	.word	0x000074d0


	//   ....[12]....
        /*0998*/ 	.word	0x000074e0


	//   ....[13]....
        /*099c*/ 	.word	0x000084d0


	//   ....[14]....
        /*09a0*/ 	.word	0x000084e0


	//   ....[15]....
        /*09a4*/ 	.word	0x000084f0


	//   ....[16]....
        /*09a8*/ 	.word	0x00008500


	//   ....[17]....
        /*09ac*/ 	.word	0x00009ba0


	//   ....[18]....
        /*09b0*/ 	.word	0x0000b660


	//   ....[19]....
        /*09b4*/ 	.word	0x0000b6c0


	//   ....[20]....
        /*09b8*/ 	.word	0x0000b850


	//   ....[21]....
        /*09bc*/ 	.word	0x0000b880


	//   ....[22]....
        /*09c0*/ 	.word	0x0000c2c0


	//   ....[23]....
        /*09c4*/ 	.word	0x0000c940


	//   ....[24]....
        /*09c8*/ 	.word	0x0000e2b0


	//   ....[25]....
        /*09cc*/ 	.word	0x0000e2c0


	//   ....[26]....
        /*09d0*/ 	.word	0x0000e2f0


	//   ....[27]....
        /*09d4*/ 	.word	0x0000e380


	//   ....[28]....
        /*09d8*/ 	.word	0x0000f5d0


	//   ....[29]....
        /*09dc*/ 	.word	0x0000f620


	//   ....[30]....
        /*09e0*/ 	.word	0x0000f690


	//   ....[31]....
        /*09e4*/ 	.word	0x0000f710


	//   ....[32]....
        /*09e8*/ 	.word	0x0000f8e0


	//   ....[33]....
        /*09ec*/ 	.word	0x00010e10


	//   ....[34]....
        /*09f0*/ 	.word	0x000111b0


	//   ....[35]....
        /*09f4*/ 	.word	0x000111c0


	//   ....[36]....
        /*09f8*/ 	.word	0x000111d0


	//   ....[37]....
        /*09fc*/ 	.word	0x000111e0


	//   ....[38]....
        /*0a00*/ 	.word	0x00011e60


	//   ....[39]....
        /*0a04*/ 	.word	0x00011e80


	//   ....[40]....
        /*0a08*/ 	.word	0x00012110


	//   ....[41]....
        /*0a0c*/ 	.word	0x00012130


	//   ....[42]....
        /*0a10*/ 	.word	0x00012a30


	//   ....[43]....
        /*0a14*/ 	.word	0x00012a70


	//   ....[44]....
        /*0a18*/ 	.word	0x000132e0


	//   ....[45]....
        /*0a1c*/ 	.word	0x00013300


	//   ....[46]....
        /*0a20*/ 	.word	0x000145e0


	//   ....[47]....
        /*0a24*/ 	.word	0x00014600


	//   ....[48]....
        /*0a28*/ 	.word	0x00014830


	//   ....[49]....
        /*0a2c*/ 	.word	0x00014850


	//   ....[50]....
        /*0a30*/ 	.word	0x00014b00


	//   ....[51]....
        /*0a34*/ 	.word	0x00014d30


	//   ....[52]....
        /*0a38*/ 	.word	0x00014d60


	//   ....[53]....
        /*0a3c*/ 	.word	0x00014d90


	//   ....[54]....
        /*0a40*/ 	.word	0x00014dc0


	//   ....[55]....
        /*0a44*/ 	.word	0x00014df0


	//   ....[56]....
        /*0a48*/ 	.word	0x00014e20


	//   ....[57]....
        /*0a4c*/ 	.word	0x00014fc0


	//   ....[58]....
        /*0a50*/ 	.word	0x00014ff0


	//   ....[59]....
        /*0a54*/ 	.word	0x00015020


	//   ....[60]....
        /*0a58*/ 	.word	0x00015050


	//   ....[61]....
        /*0a5c*/ 	.word	0x00015080


	//   ....[62]....
        /*0a60*/ 	.word	0x000150b0


	//   ....[63]....
        /*0a64*/ 	.word	0x00015140


	//   ....[64]....
        /*0a68*/ 	.word	0x00015170


	//   ....[65]....
        /*0a6c*/ 	.word	0x00015180


	//   ....[66]....
        /*0a70*/ 	.word	0x00015230


	//   ....[67]....
        /*0a74*/ 	.word	0x000162b0


	//   ....[68]....
        /*0a78*/ 	.word	0x000185e0


	//   ....[69]....
        /*0a7c*/ 	.word	0x00019090


	//   ....[70]....
        /*0a80*/ 	.word	0x000190c0


	//   ....[71]....
        /*0a84*/ 	.word	0x000190e0


	//   ....[72]....
        /*0a88*/ 	.word	0x00019190


	//   ....[73]....
        /*0a8c*/ 	.word	0x00019220


	//   ....[74]....
        /*0a90*/ 	.word	0x00019240


	//   ....[75]....
        /*0a94*/ 	.word	0x000192d0


	//   ....[76]....
        /*0a98*/ 	.word	0x000192e0


	//   ....[77]....
        /*0a9c*/ 	.word	0x00019c50


	//   ....[78]....
        /*0aa0*/ 	.word	0x00019c60


	//   ....[79]....
        /*0aa4*/ 	.word	0x00019d80


	//   ....[80]....
        /*0aa8*/ 	.word	0x00019d90


	//   ....[81]....
        /*0aac*/ 	.word	0x0001a020


	//   ....[82]....
        /*0ab0*/ 	.word	0x0001a030


	//   ....[83]....
        /*0ab4*/ 	.word	0x0001a1a0


	//   ....[84]....
        /*0ab8*/ 	.word	0x0001a1b0


	//   ....[85]....
        /*0abc*/ 	.word	0x0001dd10


	//   ....[86]....
        /*0ac0*/ 	.word	0x0001dd40


	//   ....[87]....
        /*0ac4*/ 	.word	0x0001dda0


	//   ....[88]....
        /*0ac8*/ 	.word	0x0001ddd0


	//   ....[89]....
        /*0acc*/ 	.word	0x0001de00


	//   ....[90]....
        /*0ad0*/ 	.word	0x0001de30


	//   ....[91]....
        /*0ad4*/ 	.word	0x0001de60


	//   ....[92]....
        /*0ad8*/ 	.word	0x0001de90


	//   ....[93]....
        /*0adc*/ 	.word	0x0001e050


	//   ....[94]....
        /*0ae0*/ 	.word	0x0001e080


	//   ....[95]....
        /*0ae4*/ 	.word	0x0001e0b0


	//   ....[96]....
        /*0ae8*/ 	.word	0x0001e0e0


	//   ....[97]....
        /*0aec*/ 	.word	0x0001e110


	//   ....[98]....
        /*0af0*/ 	.word	0x0001e140


	//   ....[99]....
        /*0af4*/ 	.word	0x0001e200


	//   ....[100]....
        /*0af8*/ 	.word	0x0001e220


	//   ....[101]....
        /*0afc*/ 	.word	0x0001e230


	//   ....[102]....
        /*0b00*/ 	.word	0x0001e290


	//   ....[103]....
        /*0b04*/ 	.word	0x0001e9c0


	//   ....[104]....
        /*0b08*/ 	.word	0x0001ede0


	//   ....[105]....
        /*0b0c*/ 	.word	0x0001ee70


	//   ....[106]....
        /*0b10*/ 	.word	0x0001eec0


	//   ....[107]....
        /*0b14*/ 	.word	0x0001ef10


	//   ....[108]....
        /*0b18*/ 	.word	0x0001f000


	//   ....[109]....
        /*0b1c*/ 	.word	0x0001f090


	//   ....[110]....
        /*0b20*/ 	.word	0x0001f0e0


	//   ....[111]....
        /*0b24*/ 	.word	0x0001f130


	//   ....[112]....
        /*0b28*/ 	.word	0x0001f3f0


	//   ....[113]....
        /*0b2c*/ 	.word	0x0001f6d0


	//   ....[114]....
        /*0b30*/ 	.word	0x0001f850


	//   ....[115]....
        /*0b34*/ 	.word	0x0001f8b0


	//   ....[116]....
        /*0b38*/ 	.word	0x0001f940


	//   ....[117]....
        /*0b3c*/ 	.word	0x0001f990


	//   ....[118]....
        /*0b40*/ 	.word	0x0001faf0


	//   ....[119]....
        /*0b44*/ 	.word	0x0001fb90


	//   ....[120]....
        /*0b48*/ 	.word	0x0001fc40


	//   ....[121]....
        /*0b4c*/ 	.word	0x0001fd20


	//   ....[122]....
        /*0b50*/ 	.word	0x0001ff00


	//   ....[123]....
        /*0b54*/ 	.word	0x0001ffd0


	//   ....[124]....
        /*0b58*/ 	.word	0x00020280


	//   ....[125]....
        /*0b5c*/ 	.word	0x00020390


	//   ....[126]....
        /*0b60*/ 	.word	0x00020560


	//   ....[127]....
        /*0b64*/ 	.word	0x00020630


	//   ....[128]....
        /*0b68*/ 	.word	0x00020860


	//   ....[129]....
        /*0b6c*/ 	.word	0x000208b0


	//   ....[130]....
        /*0b70*/ 	.word	0x00020be0


	//   ....[131]....
        /*0b74*/ 	.word	0x00020c80


	//   ....[132]....
        /*0b78*/ 	.word	0x00020e20


	//   ....[133]....
        /*0b7c*/ 	.word	0x00020ea0


	//   ....[134]....
        /*0b80*/ 	.word	0x00020f20


	//   ....[135]....
        /*0b84*/ 	.word	0x00020fa0


	//   ....[136]....
        /*0b88*/ 	.word	0x00021020


	//   ....[137]....
        /*0b8c*/ 	.word	0x000210b0


	//   ....[138]....
        /*0b90*/ 	.word	0x00021150


	//   ....[139]....
        /*0b94*/ 	.word	0x00021200


	//   ....[140]....
        /*0b98*/ 	.word	0x00021280


	//   ....[141]....
        /*0b9c*/ 	.word	0x00021300


	//   ....[142]....
        /*0ba0*/ 	.word	0x00021380


	//   ....[143]....
        /*0ba4*/ 	.word	0x00021410


	//   ....[144]....
        /*0ba8*/ 	.word	0x00021490


	//   ....[145]....
        /*0bac*/ 	.word	0x00021530


	//   ....[146]....
        /*0bb0*/ 	.word	0x00021580


	//   ....[147]....
        /*0bb4*/ 	.word	0x00021610


	//   ....[148]....
        /*0bb8*/ 	.word	0x00021740


	//----- nvinfo : EIATTR_REG_RECONFIG
	.align		4
.L_737:
        /*0bbc*/ 	.byte	0x01, 0x54
	.zero		2


	//----- nvinfo : EIATTR_SYSCALL_OFFSETS
	.align		4
        /*0bc0*/ 	.byte	0x04, 0x46
        /*0bc2*/ 	.short	(.L_739 - .L_738)


	//   ....[0]....
.L_738:
        /*0bc4*/ 	.word	0x00002030


	//   ....[1]....
        /*0bc8*/ 	.word	0x00002180


	//   ....[2]....
        /*0bcc*/ 	.word	0x000070a0


	//   ....[3]....
        /*0bd0*/ 	.word	0x00007420


	//   ....[4]....
        /*0bd4*/ 	.word	0x00018200


	//   ....[5]....
        /*0bd8*/ 	.word	0x00018350


	//   ....[6]....
        /*0bdc*/ 	.word	0x00018450


	//   ....[7]....
        /*0be0*/ 	.word	0x00018cb0


	//   ....[8]....
        /*0be4*/ 	.word	0x000195f0


	//----- nvinfo : EIATTR_MBARRIER_INSTR_OFFSETS
	.align		4
.L_739:
        /*0be8*/ 	.byte	0x04, 0x39
        /*0bea*/ 	.short	(.L_741 - .L_740)


	//   ....[0]....
.L_740:
        /*0bec*/ 	.word	0x000002e0
        /*0bf0*/ 	.word	0x000000ff
        /*0bf4*/ 	.word	0x00038800
        /*0bf8*/ 	.short	0x0100
        /*0bfa*/ 	.byte	0x08
	.zero		1


	//   ....[1]....
        /*0bfc*/ 	.word	0x000002f0
        /*0c00*/ 	.word	0x000000ff
        /*0c04*/ 	.word	0x00038810
        /*0c08*/ 	.short	0x0100
        /*0c0a*/ 	.byte	0x08
	.zero		1


	//   ....[2]....
        /*0c0c*/ 	.word	0x00000300
        /*0c10*/ 	.word	0x000000ff
        /*0c14*/ 	.word	0x00038820
        /*0c18*/ 	.short	0x0100
        /*0c1a*/ 	.byte	0x08
	.zero		1


	//   ....[3]....
        /*0c1c*/ 	.word	0x000003b0
        /*0c20*/ 	.word	0x000000ff
        /*0c24*/ 	.word	0x00038830
        /*0c28*/ 	.short	0x0100
        /*0c2a*/ 	.byte	0x06
	.zero		1


	//   ....[4]....
        /*0c2c*/ 	.word	0x000003c0
        /*0c30*/ 	.word	0x000000ff
        /*0c34*/ 	.word	0x00038840
        /*0c38*/ 	.short	0x0100
        /*0c3a*/ 	.byte	0x06
	.zero		1


	//   ....[5]....
        /*0c3c*/ 	.word	0x000003d0
        /*0c40*/ 	.word	0x000000ff
        /*0c44*/ 	.word	0x00038838
        /*0c48*/ 	.short	0x0100
        /*0c4a*/ 	.byte	0x06
	.zero		1


	//   ....[6]....
        /*0c4c*/ 	.word	0x000003e0
        /*0c50*/ 	.word	0x000000ff
        /*0c54*/ 	.word	0x00038848
        /*0c58*/ 	.short	0x0100
        /*0c5a*/ 	.byte	0x06
	.zero		1


	//   ....[7]....
        /*0c5c*/ 	.word	0x00000510
        /*0c60*/ 	.word	0x000000ff
        /*0c64*/ 	.word	0x00038850
        /*0c68*/ 	.short	0x0100
        /*0c6a*/ 	.byte	0x08
	.zero		1


	//   ....[8]....
        /*0c6c*/ 	.word	0x00000520
        /*0c70*/ 	.word	0x000000ff
        /*0c74*/ 	.word	0x00038860
        /*0c78*/ 	.short	0x0100
        /*0c7a*/ 	.byte	0x08
	.zero		1


	//   ....[9]....
        /*0c7c*/ 	.word	0x00000530
        /*0c80*/ 	.word	0x000000ff
        /*0c84*/ 	.word	0x00038858
        /*0c88*/ 	.short	0x0100
        /*0c8a*/ 	.byte	0x08
	.zero		1


	//   ....[10]....
        /*0c8c*/ 	.word	0x00000540
        /*0c90*/ 	.word	0x000000ff
        /*0c94*/ 	.word	0x00038868
        /*0c98*/ 	.short	0x0100
        /*0c9a*/ 	.byte	0x08
	.zero		1


	//   ....[11]....
        /*0c9c*/ 	.word	0x00000630
        /*0ca0*/ 	.word	0x000000ff
        /*0ca4*/ 	.word	0x00038870
        /*0ca8*/ 	.short	0x0100
        /*0caa*/ 	.byte	0x06
	.zero		1


	//   ....[12]....
        /*0cac*/ 	.word	0x00000640
        /*0cb0*/ 	.word	0x000000ff
        /*0cb4*/ 	.word	0x00038880
        /*0cb8*/ 	.short	0x0100
        /*0cba*/ 	.byte	0x06
	.zero		1


	//   ....[13]....
        /*0cbc*/ 	.word	0x00000650
        /*0cc0*/ 	.word	0x000000ff
        /*0cc4*/ 	.word	0x00038878
        /*0cc8*/ 	.short	0x0100
        /*0cca*/ 	.byte	0x06
	.zero		1


	//   ....[14]....
        /*0ccc*/ 	.word	0x00000660
        /*0cd0*/ 	.word	0x000000ff
        /*0cd4*/ 	.word	0x00038888
        /*0cd8*/ 	.short	0x0100
        /*0cda*/ 	.byte	0x06
	.zero		1


	//   ....[15]....
        /*0cdc*/ 	.word	0x00000790
        /*0ce0*/ 	.word	0x000000ff
        /*0ce4*/ 	.word	0x00038890
        /*0ce8*/ 	.short	0x0100
        /*0cea*/ 	.byte	0x08
	.zero		1


	//   ....[16]....
        /*0cec*/ 	.word	0x000007a0
        /*0cf0*/ 	.word	0x000000ff
        /*0cf4*/ 	.word	0x000388a0
        /*0cf8*/ 	.short	0x0100
        /*0cfa*/ 	.byte	0x08
	.zero		1


	//   ....[17]....
        /*0cfc*/ 	.word	0x000007b0
        /*0d00*/ 	.word	0x000000ff
        /*0d04*/ 	.word	0x00038898
        /*0d08*/ 	.short	0x0100
        /*0d0a*/ 	.byte	0x08
	.zero		1


	//   ....[18]....
        /*0d0c*/ 	.word	0x000007c0
        /*0d10*/ 	.word	0x000000ff
        /*0d14*/ 	.word	0x000388a8
        /*0d18*/ 	.short	0x0100
        /*0d1a*/ 	.byte	0x08
	.zero		1


	//   ....[19]....
        /*0d1c*/ 	.word	0x000008f0
        /*0d20*/ 	.word	0x000000ff
        /*0d24*/ 	.word	0x000388b0
        /*0d28*/ 	.short	0x0100
        /*0d2a*/ 	.byte	0x08
	.zero		1


	//   ....[20]....
        /*0d2c*/ 	.word	0x00000900
        /*0d30*/ 	.word	0x000000ff
        /*0d34*/ 	.word	0x000388c0
        /*0d38*/ 	.short	0x0100
        /*0d3a*/ 	.byte	0x08
	.zero		1


	//   ....[21]....
        /*0d3c*/ 	.word	0x00000910
        /*0d40*/ 	.word	0x000000ff
        /*0d44*/ 	.word	0x000388b8
        /*0d48*/ 	.short	0x0100
        /*0d4a*/ 	.byte	0x08
	.zero		1


	//   ....[22]....
        /*0d4c*/ 	.word	0x00000920
        /*0d50*/ 	.word	0x000000ff
        /*0d54*/ 	.word	0x000388c8
        /*0d58*/ 	.short	0x0100
        /*0d5a*/ 	.byte	0x08
	.zero		1


	//   ....[23]....
        /*0d5c*/ 	.word	0x00002d10
        /*0d60*/ 	.word	0x00000049
        /*0d64*/ 	.word	0x00038890
        /*0d68*/ 	.short	0x010a
        /*0d6a*/ 	.byte	0x3f
	.zero		1


	//   ....[24]....
        /*0d6c*/ 	.word	0x000036d0
        /*0d70*/ 	.word	0x00000049
        /*0d74*/ 	.word	0x00038890
        /*0d78*/ 	.short	0x010a
        /*0d7a*/ 	.byte	0x3f
	.zero		1


	//   ....[25]....
        /*0d7c*/ 	.word	0x00003f60
        /*0d80*/ 	.word	0x00000049
        /*0d84*/ 	.word	0x00038890
        /*0d88*/ 	.short	0x010a
        /*0d8a*/ 	.byte	0x3f
	.zero		1


	//   ....[26]....
        /*0d8c*/ 	.word	0x00004160
        /*0d90*/ 	.word	0x00000004
        /*0d94*/ 	.word	0x00000000
        /*0d98*/ 	.short	0x0101
        /*0d9a*/ 	.byte	0x3f
	.zero		1


	//   ....[27]....
        /*0d9c*/ 	.word	0x000041a0
        /*0da0*/ 	.word	0x00000049
        /*0da4*/ 	.word	0x000388b0
        /*0da8*/ 	.short	0x010a
        /*0daa*/ 	.byte	0x3f
	.zero		1


	//   ....[28]....
        /*0dac*/ 	.word	0x00004800
        /*0db0*/ 	.word	0x00000049
        /*0db4*/ 	.word	0x00000000
        /*0db8*/ 	.short	0x0101
        /*0dba*/ 	.byte	0x3f
	.zero		1


	//   ....[29]....
        /*0dbc*/ 	.word	0x000053a0
        /*0dc0*/ 	.word	0x00000005
        /*0dc4*/ 	.word	0x00000000
        /*0dc8*/ 	.short	0x0101
        /*0dca*/ 	.byte	0x3f
	.zero		1


	//   ....[30]....
        /*0dcc*/ 	.word	0x00005f40
        /*0dd0*/ 	.word	0x00000004
        /*0dd4*/ 	.word	0x00000000
        /*0dd8*/ 	.short	0x0101
        /*0dda*/ 	.byte	0x3f
	.zero		1


	//   ....[31]....
        /*0ddc*/ 	.word	0x00007130
        /*0de0*/ 	.word	0x00000002
        /*0de4*/ 	.word	0x00038800
        /*0de8*/ 	.short	0x010a
        /*0dea*/ 	.byte	0x3f
	.zero		1


	//   ....[32]....
        /*0dec*/ 	.word	0x00007180
        /*0df0*/ 	.word	0x00000002
        /*0df4*/ 	.word	0x00038800
        /*0df8*/ 	.short	0x010a
        /*0dfa*/ 	.byte	0x3f
	.zero		1


	//   ....[33]....
        /*0dfc*/ 	.word	0x000077d0
        /*0e00*/ 	.word	0x00000002
        /*0e04*/ 	.word	0x00038800
        /*0e08*/ 	.short	0x010a
        /*0e0a*/ 	.byte	0x3f
	.zero		1


	//   ....[34]....
        /*0e0c*/ 	.word	0x00008730
        /*0e10*/ 	.word	0x00000002
        /*0e14*/ 	.word	0x00038800
        /*0e18*/ 	.short	0x010a
        /*0e1a*/ 	.byte	0x3f
	.zero		1


	//   ....[35]....
        /*0e1c*/ 	.word	0x000094f0
        /*0e20*/ 	.word	0x00000014
        /*0e24*/ 	.word	0x00038830
        /*0e28*/ 	.short	0x010a
        /*0e2a*/ 	.byte	0x3f
	.zero		1


	//   ....[36]....
        /*0e2c*/ 	.word	0x000095a0
        /*0e30*/ 	.word	0x00000014
        /*0e34*/ 	.word	0x00038830
        /*0e38*/ 	.short	0x010a
        /*0e3a*/ 	.byte	0x3f
	.zero		1


	//   ....[37]....
        /*0e3c*/ 	.word	0x000098b0
        /*0e40*/ 	.word	0x00000002
        /*0e44*/ 	.word	0x00038810
        /*0e48*/ 	.short	0x010a
        /*0e4a*/ 	.byte	0x3f
	.zero		1


	//   ....[38]....
        /*0e4c*/ 	.word	0x00009900
        /*0e50*/ 	.word	0x00000014
        /*0e54*/ 	.word	0x00038850
        /*0e58*/ 	.short	0x010a
        /*0e5a*/ 	.byte	0x3f
	.zero		1


	//   ....[39]....
        /*0e5c*/ 	.word	0x000099c0
        /*0e60*/ 	.word	0x00000014
        /*0e64*/ 	.word	0x00038850
        /*0e68*/ 	.short	0x010a
        /*0e6a*/ 	.byte	0x3f
	.zero		1


	//   ....[40]....
        /*0e6c*/ 	.word	0x0000bb20
        /*0e70*/ 	.word	0x0000000d
        /*0e74*/ 	.word	0x00000000
        /*0e78*/ 	.short	0x0101
        /*0e7a*/ 	.byte	0x3f
	.zero		1


	//   ....[41]....
        /*0e7c*/ 	.word	0x0000c2e0
        /*0e80*/ 	.word	0x00000014
        /*0e84*/ 	.word	0x00000000
        /*0e88*/ 	.short	0x0101
        /*0e8a*/ 	.byte	0x3f
	.zero		1


	//   ....[42]....
        /*0e8c*/ 	.word	0x0000c3f0
        /*0e90*/ 	.word	0x000000c4
        /*0e94*/ 	.word	0x00038830
        /*0e98*/ 	.short	0x010a
        /*0e9a*/ 	.byte	0x3f
	.zero		1


	//   ....[43]....
        /*0e9c*/ 	.word	0x0000c4a0
        /*0ea0*/ 	.word	0x000000c4
        /*0ea4*/ 	.word	0x00038830
        /*0ea8*/ 	.short	0x010a
        /*0eaa*/ 	.byte	0x3f
	.zero		1


	//   ....[44]....
        /*0eac*/ 	.word	0x0000c710
        /*0eb0*/ 	.word	0x000000c4
        /*0eb4*/ 	.word	0x00038850
        /*0eb8*/ 	.short	0x010a
        /*0eba*/ 	.byte	0x3f
	.zero		1


	//   ....[45]....
        /*0ebc*/ 	.word	0x0000c760
        /*0ec0*/ 	.word	0x000000c4
        /*0ec4*/ 	.word	0x00038850
        /*0ec8*/ 	.short	0x010a
        /*0eca*/ 	.byte	0x3f
	.zero		1


	//   ....[46]....
        /*0ecc*/ 	.word	0x0000e670
        /*0ed0*/ 	.word	0x000000a2
        /*0ed4*/ 	.word	0x00000000
        /*0ed8*/ 	.short	0x0101
        /*0eda*/ 	.byte	0x3f
	.zero		1


	//   ....[47]....
        /*0edc*/ 	.word	0x0000f5f0
        /*0ee0*/ 	.word	0x000000c4
        /*0ee4*/ 	.word	0x00000000
        /*0ee8*/ 	.short	0x0101
        /*0eea*/ 	.byte	0x3f
	.zero		1


	//   ....[48]....
        /*0eec*/ 	.word	0x00011e30
        /*0ef0*/ 	.word	0x00000004
        /*0ef4*/ 	.word	0x00000000
        /*0ef8*/ 	.short	0x0101
        /*0efa*/ 	.byte	0x3f
	.zero		1


	//   ....[49]....
        /*0efc*/ 	.word	0x00012a90
        /*0f00*/ 	.word	0x00000004
        /*0f04*/ 	.word	0x00000000
        /*0f08*/ 	.short	0x0101
        /*0f0a*/ 	.byte	0x3f
	.zero		1


	//   ....[50]....
        /*0f0c*/ 	.word	0x00016390
        /*0f10*/ 	.word	0x00000012
        /*0f14*/ 	.word	0x00038820
        /*0f18*/ 	.short	0x010a
        /*0f1a*/ 	.byte	0x3f
	.zero		1


	//   ....[51]....
        /*0f1c*/ 	.word	0x00016460
        /*0f20*/ 	.word	0x00000004
        /*0f24*/ 	.word	0x000388a0
        /*0f28*/ 	.short	0x010a
        /*0f2a*/ 	.byte	0x3f
	.zero		1


	//   ....[52]....
        /*0f2c*/ 	.word	0x000166a0
        /*0f30*/ 	.word	0x00000004
        /*0f34*/ 	.word	0x000388c0
        /*0f38*/ 	.short	0x010a
        /*0f3a*/ 	.byte	0x3f
	.zero		1


	//   ....[53]....
        /*0f3c*/ 	.word	0x00017100
        /*0f40*/ 	.word	0x00000004
        /*0f44*/ 	.word	0x000388a0
        /*0f48*/ 	.short	0x010a
        /*0f4a*/ 	.byte	0x3f
	.zero		1


	//   ....[54]....
        /*0f4c*/ 	.word	0x00017330
        /*0f50*/ 	.word	0x00000004
        /*0f54*/ 	.word	0x000388c0
        /*0f58*/ 	.short	0x010a
        /*0f5a*/ 	.byte	0x3f
	.zero		1


	//   ....[55]....
        /*0f5c*/ 	.word	0x00018850
        /*0f60*/ 	.word	0x00000000
        /*0f64*/ 	.word	0x00038840
        /*0f68*/ 	.short	0x010a
        /*0f6a*/ 	.byte	0x3f
	.zero		1


	//   ....[56]....
        /*0f6c*/ 	.word	0x000193a0
        /*0f70*/ 	.word	0x00000012
        /*0f74*/ 	.word	0x00038800
        /*0f78*/ 	.short	0x0107
        /*0f7a*/ 	.byte	0x3f
	.zero		1


	//   ....[57]....
        /*0f7c*/ 	.word	0x00019440
        /*0f80*/ 	.word	0x00000012
        /*0f84*/ 	.word	0x00038800
        /*0f88*/ 	.short	0x0101
        /*0f8a*/ 	.byte	0x3f
	.zero		1


	//   ....[58]....
        /*0f8c*/ 	.word	0x0001a3c0
        /*0f90*/ 	.word	0x00000012
        /*0f94*/ 	.word	0x00038810
        /*0f98*/ 	.short	0x0107
        /*0f9a*/ 	.byte	0x3f
	.zero		1


	//   ....[59]....
        /*0f9c*/ 	.word	0x0001a4c0
        /*0fa0*/ 	.word	0x00000012
        /*0fa4*/ 	.word	0x00038810
        /*0fa8*/ 	.short	0x0101
        /*0faa*/ 	.byte	0x3f
	.zero		1


	//   ....[60]....
        /*0fac*/ 	.word	0x0001a4e0
        /*0fb0*/ 	.word	0x00000012
        /*0fb4*/ 	.word	0x00038820
        /*0fb8*/ 	.short	0x010a
        /*0fba*/ 	.byte	0x3f
	.zero		1


	//   ....[61]....
        /*0fbc*/ 	.word	0x0001a5c0
        /*0fc0*/ 	.word	0x00000000
        /*0fc4*/ 	.word	0x00038860
        /*0fc8*/ 	.short	0x010a
        /*0fca*/ 	.byte	0x3f
	.zero		1


	//   ....[62]....
        /*0fcc*/ 	.word	0x0001b230
        /*0fd0*/ 	.word	0x00000002
        /*0fd4*/ 	.word	0x00038840
        /*0fd8*/ 	.short	0x010a
        /*0fda*/ 	.byte	0x3f
	.zero		1


	//   ....[63]....
        /*0fdc*/ 	.word	0x0001b480
        /*0fe0*/ 	.word	0x00000002
        /*0fe4*/ 	.word	0x00038860
        /*0fe8*/ 	.short	0x010a
        /*0fea*/ 	.byte	0x3f
	.zero		1


	//   ....[64]....
        /*0fec*/ 	.word	0x0001c030
        /*0ff0*/ 	.word	0x00000003
        /*0ff4*/ 	.word	0x00038840
        /*0ff8*/ 	.short	0x010a
        /*0ffa*/ 	.byte	0x3f
	.zero		1


	//   ....[65]....
        /*0ffc*/ 	.word	0x0001c280
        /*1000*/ 	.word	0x00000003
        /*1004*/ 	.word	0x00038860
        /*1008*/ 	.short	0x010a
        /*100a*/ 	.byte	0x3f
	.zero		1


	//   ....[66]....
        /*100c*/ 	.word	0x0001cdc0
        /*1010*/ 	.word	0x00000003
        /*1014*/ 	.word	0x00038840
        /*1018*/ 	.short	0x010a
        /*101a*/ 	.byte	0x3f
	.zero		1


	//   ....[67]....
        /*101c*/ 	.word	0x0001d010
        /*1020*/ 	.word	0x00000003
        /*1024*/ 	.word	0x00038860
        /*1028*/ 	.short	0x010a
        /*102a*/ 	.byte	0x3f
	.zero		1


	//   ....[68]....
        /*102c*/ 	.word	0x0001e940
        /*1030*/ 	.word	0x00000000
        /*1034*/ 	.word	0x00038820
        /*1038*/ 	.short	0x010a
        /*103a*/ 	.byte	0x3f
	.zero		1


	//   ....[69]....
        /*103c*/ 	.word	0x0001eb20
        /*1040*/ 	.word	0x00000006
        /*1044*/ 	.word	0x00000000
        /*1048*/ 	.short	0x010a
        /*104a*/ 	.byte	0x3f
	.zero		1


	//   ....[70]....
        /*104c*/ 	.word	0x0001eb50
        /*1050*/ 	.word	0x00000007
        /*1054*/ 	.word	0x00000000
        /*1058*/ 	.short	0x010a
        /*105a*/ 	.byte	0x3f
	.zero		1


	//   ....[71]....
        /*105c*/ 	.word	0x0001ebb0
        /*1060*/ 	.word	0x00000004
        /*1064*/ 	.word	0x00000000
        /*1068*/ 	.short	0x010a
        /*106a*/ 	.byte	0x3f
	.zero		1


	//   ....[72]....
        /*106c*/ 	.word	0x0001ebe0
        /*1070*/ 	.word	0x00000003
        /*1074*/ 	.word	0x00000000
        /*1078*/ 	.short	0x010a
        /*107a*/ 	.byte	0x3f
	.zero		1


	//   ....[73]....
        /*107c*/ 	.word	0x0001ec40
        /*1080*/ 	.word	0x00000049
        /*1084*/ 	.word	0x00038890
        /*1088*/ 	.short	0x010a
        /*108a*/ 	.byte	0x3f
	.zero		1


	//   ....[74]....
        /*108c*/ 	.word	0x0001ec90
        /*1090*/ 	.word	0x00000049
        /*1094*/ 	.word	0x00038890
        /*1098*/ 	.short	0x010a
        /*109a*/ 	.byte	0x3f
	.zero		1


	//   ....[75]....
        /*109c*/ 	.word	0x0001ece0
        /*10a0*/ 	.word	0x00000049
        /*10a4*/ 	.word	0x00038890
        /*10a8*/ 	.short	0x010a
        /*10aa*/ 	.byte	0x3f
	.zero		1


	//   ....[76]....
        /*10ac*/ 	.word	0x0001ed30
        /*10b0*/ 	.word	0x00000049
        /*10b4*/ 	.word	0x000388b0
        /*10b8*/ 	.short	0x010a
        /*10ba*/ 	.byte	0x3f
	.zero		1


	//   ....[77]....
        /*10bc*/ 	.word	0x0001ef50
        /*10c0*/ 	.word	0x00000002
        /*10c4*/ 	.word	0x00038800
        /*10c8*/ 	.short	0x010a
        /*10ca*/ 	.byte	0x3f
	.zero		1


	//   ....[78]....
        /*10cc*/ 	.word	0x0001f180
        /*10d0*/ 	.word	0x00000002
        /*10d4*/ 	.word	0x00038800
        /*10d8*/ 	.short	0x010a
        /*10da*/ 	.byte	0x3f
	.zero		1


	//   ....[79]....
        /*10dc*/ 	.word	0x0001f1d0
        /*10e0*/ 	.word	0x00000014
        /*10e4*/ 	.word	0x00038830
        /*10e8*/ 	.short	0x010a
        /*10ea*/ 	.byte	0x3f
	.zero		1


	//   ....[80]....
        /*10ec*/ 	.word	0x0001f220
        /*10f0*/ 	.word	0x00000002
        /*10f4*/ 	.word	0x00038810
        /*10f8*/ 	.short	0x010a
        /*10fa*/ 	.byte	0x3f
	.zero		1


	//   ....[81]....
        /*10fc*/ 	.word	0x0001f270
        /*1100*/ 	.word	0x00000014
        /*1104*/ 	.word	0x00038850
        /*1108*/ 	.short	0x010a
        /*110a*/ 	.byte	0x3f
	.zero		1


	//   ....[82]....
        /*110c*/ 	.word	0x0001f2c0
        /*1110*/ 	.word	0x000000c4
        /*1114*/ 	.word	0x00038830
        /*1118*/ 	.short	0x010a
        /*111a*/ 	.byte	0x3f
	.zero		1


	//   ....[83]....
        /*111c*/ 	.word	0x0001f310
        /*1120*/ 	.word	0x000000c4
        /*1124*/ 	.word	0x00038850
        /*1128*/ 	.short	0x010a
        /*112a*/ 	.byte	0x3f
	.zero		1


	//   ....[84]....
        /*112c*/ 	.word	0x0001f4b0
        /*1130*/ 	.word	0x00000012
        /*1134*/ 	.word	0x00038820
        /*1138*/ 	.short	0x010a
        /*113a*/ 	.byte	0x3f
	.zero		1


	//   ....[85]....
        /*113c*/ 	.word	0x0001f500
        /*1140*/ 	.word	0x00000004
        /*1144*/ 	.word	0x000388a0
        /*1148*/ 	.short	0x010a
        /*114a*/ 	.byte	0x3f
	.zero		1


	//   ....[86]....
        /*114c*/ 	.word	0x0001f550
        /*1150*/ 	.word	0x00000004
        /*1154*/ 	.word	0x000388c0
        /*1158*/ 	.short	0x010a
        /*115a*/ 	.byte	0x3f
	.zero		1


	//   ....[87]....
        /*115c*/ 	.word	0x0001f5a0
        /*1160*/ 	.word	0x00000004
        /*1164*/ 	.word	0x000388a0
        /*1168*/ 	.short	0x010a
        /*116a*/ 	.byte	0x3f
	.zero		1


	//   ....[88]....
        /*116c*/ 	.word	0x0001f5f0
        /*1170*/ 	.word	0x00000004
        /*1174*/ 	.word	0x000388c0
        /*1178*/ 	.short	0x010a
        /*117a*/ 	.byte	0x3f
	.zero		1


	//   ....[89]....
        /*117c*/ 	.word	0x0001f790
        /*1180*/ 	.word	0x00000000
        /*1184*/ 	.word	0x00038840
        /*1188*/ 	.short	0x010a
        /*118a*/ 	.byte	0x3f
	.zero		1


	//   ....[90]....
        /*118c*/ 	.word	0x000208f0
        /*1190*/ 	.word	0x00000012
        /*1194*/ 	.word	0x00038820
        /*1198*/ 	.short	0x010a
        /*119a*/ 	.byte	0x3f
	.zero		1


	//   ....[91]....
        /*119c*/ 	.word	0x00020940
        /*11a0*/ 	.word	0x00000000
        /*11a4*/ 	.word	0x00038860
        /*11a8*/ 	.short	0x010a
        /*11aa*/ 	.byte	0x3f
	.zero		1


	//   ....[92]....
        /*11ac*/ 	.word	0x00020990
        /*11b0*/ 	.word	0x00000002
        /*11b4*/ 	.word	0x00038840
        /*11b8*/ 	.short	0x010a
        /*11ba*/ 	.byte	0x3f
	.zero		1


	//   ....[93]....
        /*11bc*/ 	.word	0x000209e0
        /*11c0*/ 	.word	0x00000002
        /*11c4*/ 	.word	0x00038860
        /*11c8*/ 	.short	0x010a
        /*11ca*/ 	.byte	0x3f
	.zero		1


	//   ....[94]....
        /*11cc*/ 	.word	0x00020a30
        /*11d0*/ 	.word	0x00000003
        /*11d4*/ 	.word	0x00038840
        /*11d8*/ 	.short	0x010a
        /*11da*/ 	.byte	0x3f
	.zero		1


	//   ....[95]....
        /*11dc*/ 	.word	0x00020a80
        /*11e0*/ 	.word	0x00000003
        /*11e4*/ 	.word	0x00038860
        /*11e8*/ 	.short	0x010a
        /*11ea*/ 	.byte	0x3f
	.zero		1


	//   ....[96]....
        /*11ec*/ 	.word	0x00020ad0
        /*11f0*/ 	.word	0x00000003
        /*11f4*/ 	.word	0x00038840
        /*11f8*/ 	.short	0x010a
        /*11fa*/ 	.byte	0x3f
	.zero		1


	//   ....[97]....
        /*11fc*/ 	.word	0x00020b20
        /*1200*/ 	.word	0x00000003
        /*1204*/ 	.word	0x00038860
        /*1208*/ 	.short	0x010a
        /*120a*/ 	.byte	0x3f
	.zero		1


	//   ....[98]....
        /*120c*/ 	.word	0x00021660
        /*1210*/ 	.word	0x00000000
        /*1214*/ 	.word	0x00038820
        /*1218*/ 	.short	0x010a
        /*121a*/ 	.byte	0x3f
	.zero		1


	//   ....[99]....
        /*121c*/ 	.word	0x00021800
        /*1220*/ 	.word	0x00000006
        /*1224*/ 	.word	0x00000000
        /*1228*/ 	.short	0x010a
        /*122a*/ 	.byte	0x3f
	.zero		1


	//   ....[100]....
        /*122c*/ 	.word	0x00021850
        /*1230*/ 	.word	0x00000007
        /*1234*/ 	.word	0x00000000
        /*1238*/ 	.short	0x010a
        /*123a*/ 	.byte	0x3f
	.zero		1


	//   ....[101]....
        /*123c*/ 	.word	0x000218a0
        /*1240*/ 	.word	0x00000004
        /*1244*/ 	.word	0x00000000
        /*1248*/ 	.short	0x010a
        /*124a*/ 	.byte	0x3f
	.zero		1


	//----- nvinfo : EIATTR_NUM_MBARRIERS
	.align		4
.L_741:
        /*124c*/ 	.byte	0x03, 0x38
        /*124e*/ 	.short	0x0017


	//----- nvinfo : EIATTR_EXIT_INSTR_OFFSETS
	.align		4
        /*1250*/ 	.byte	0x04, 0x1c
        /*1252*/ 	.short	(.L_743 - .L_742)


	//   ....[0]....
.L_742:
        /*1254*/ 	.word	0x0001ec30


	//----- nvinfo : EIATTR_MAX_THREADS
	.align		4
.L_743:
        /*1258*/ 	.byte	0x04, 0x05
        /*125a*/ 	.short	(.L_745 - .L_744)
.L_744:
        /*125c*/ 	.word	0x00000180
        /*1260*/ 	.word	0x00000001
        /*1264*/ 	.word	0x00000001


	//----- nvinfo : EIATTR_CRS_STACK_SIZE
	.align		4
.L_745:
        /*1268*/ 	.byte	0x04, 0x1e
        /*126a*/ 	.short	(.L_747 - .L_746)
.L_746:
        /*126c*/ 	.word	0x00000000


	//----- nvinfo : EIATTR_CBANK_PARAM_SIZE
	.align		4
.L_747:
        /*1270*/ 	.byte	0x03, 0x19
        /*1272*/ 	.short	0x0bf0


	//----- nvinfo : EIATTR_PARAM_CBANK
	.align		4
        /*1274*/ 	.byte	0x04, 0x0a
        /*1276*/ 	.short	(.L_749 - .L_748)
	.align		4
.L_748:
        /*1278*/ 	.word	index@(.nv.constant0._ZN7cutlass13device_kernelIN5flash11enable_sm90INS1_16FlashAttnFwdSm90INS1_25CollectiveMainloopFwdSm90ILi2EN4cute5tupleIJNS5_1CILi1EEES8_S8_EEENS6_IJNS7_ILi64EEESA_SA_EEELi512ENS_6half_tEfNS_4arch4Sm90ELb0ELb0ELb0ELb1ELb0ELb1ELb1ELb0ELb0ELb1ELb1ELb0EEENS1_21CollectiveEpilogueFwdINS6_IJSA_NS7_ILi512EEESA_EEES9_SC_SE_Li256ELb1ELb1ELb1ELb0EEENS1_36VarlenDynamicPersistentTileSchedulerILi64ELi64ELi256ELi128ELb1ELb1ELb1ELb0ELb1ELb1EEEEEEEEEvNT_6ParamsE)
        /*127c*/ 	.short	0x0210
        /*127e*/ 	.short	0x0bf0


	//----- nvinfo : EIATTR_SW_WAR
	.align		4
.L_749:
        /*1280*/ 	.byte	0x04, 0x36
        /*1282*/ 	.short	(.L_751 - .L_750)
.L_750:
        /*1284*/ 	.word	0x00000008
.L_751:


//--------------------- .nv.info._ZN7cutlass13device_kernelIN5flash11enable_sm90INS1_16FlashAttnFwdSm90INS1_25CollectiveMainloopFwdSm90ILi2EN4cute5tupleIJNS5_1CILi1EEES8_S8_EEENS6_IJNS7_ILi64EEESA_SA_EEELi512ENS_6half_tEfNS_4arch4Sm90ELb0ELb1ELb0ELb0ELb0ELb0ELb0ELb0ELb0ELb1ELb1ELb0EEENS1_21CollectiveEpilogueFwdINS6_IJSA_NS7_ILi512EEESA_EEES9_SC_SE_Li256ELb0ELb1ELb1ELb0EEENS1_19SingleTileSchedulerILb0ELb1ELb1ELi64EEEEEEEEEvNT_6ParamsE --------------------------
	.section	.nv.info._ZN7cutlass13device_kernelIN5flash11enable_sm90INS1_16FlashAttnFwdSm90INS1_25CollectiveMainloopFwdSm90ILi2EN4cute5tupleIJNS5_1CILi1EEES8_S8_EEENS6_IJNS7_ILi64EEESA_SA_EEELi512ENS_6half_tEfNS_4arch4Sm90ELb0ELb1ELb0ELb0ELb0ELb0ELb0ELb0ELb0ELb1ELb1ELb0EEENS1_21CollectiveEpilogueFwdINS6_IJSA_NS7_ILi512EEESA_EEES9_SC_SE_Li256ELb0ELb1ELb1ELb0EEENS1_19SingleTileSchedulerILb0ELb1ELb1ELi64EEEEEEEEEvNT_6ParamsE,"",@"SHT_CUDA_INFO"
	.sectionflags	@""
	.align	4


	//----- nvinfo : EIATTR_CUDA_API_VERSION
	.align		4
        /*0000*/ 	.byte	0x04, 0x37
        /*0002*/ 	.short	(.L_753 - .L_752)
.L_752:
        /*0004*/ 	.word	0x00000082


	//----- nvinfo : EIATTR_KPARAM_INFO
	.align		4
.L_753:
        /*0008*/ 	.byte	0x04, 0x17
        /*000a*/ 	.short	(.L_755 - .L_754)
.L_754:
        /*000c*/ 	.word	0x00000000
        /*0010*/ 	.short	0x0000
        /*0012*/ 	.short	0x0070
        /*0014*/ 	.byte	0x00, 0xf0, 0x01, 0x28


	//----- nvinfo : EIATTR_SPARSE_MMA_MASK
	.align		4
.L_755:
        /*0018*/ 	.byte	0x03, 0x50
        /*001a*/ 	.short	0x0000


	//----- nvinfo : EIATTR_MAXREG_COUNT
	.align		4
        /*001c*/ 	.byte	0x03, 0x1b
        /*001e*/ 	.short	0x00a8


	//----- nvinfo : EIATTR_NUM_BARRIERS
	.align		4
        /*0020*/ 	.byte	0x02, 0x4c
        /*0022*/ 	.byte	0x10
	.zero		1


	//----- nvinfo : EIATTR_EXTERNS
	.align		4
        /*0024*/ 	.byte	0x04, 0x0f
        /*0026*/ 	.short	(.L_757 - .L_756)


	//   ....[0]....
	.align		4
.L_756:
        /*0028*/ 	.word	index@(__assertfail)


	//----- nvinfo : EIATTR_ANNOTATIONS
	.align		4
.L_757:
        /*002c*/ 	.byte	0x04, 0x55
        /*002e*/ 	.short	(.L_759 - .L_758)


	//   ....[0]....
.L_758:
        /*0030*/ 	.word	0x00000001
        /*0034*/ 	.byte	0x40, 0x02, 0x01, 0x00, 0x01, 0x00, 0x00, 0x00, 0xc0, 0x06, 0x01, 0x00, 0x01, 0x00, 0x00, 0x00
        /*0044*/ 	.byte	0x10, 0x07, 0x01, 0x00, 0x01, 0x00, 0x00, 0x00, 0xf0, 0x08, 0x01, 0x00, 0x01, 0x00, 0x00, 0x00
        /*0054*/ 	.byte	0xe0, 0x09, 0x01, 0x00, 0x01, 0x00, 0x00, 0x00, 0xd0, 0x13, 0x01, 0x00, 0x01, 0x00, 0x00, 0x00
        /*0064*/ 	.byte	0xc0, 0x1a, 0x01, 0x00, 0x01, 0x00, 0x00, 0x00, 0xf0, 0x1c, 0x01, 0x00, 0x01, 0x00, 0x00, 0x00
        /*0074*/ 	.byte	0x70, 0x28, 0x01, 0x00, 0x01, 0x00, 0x00, 0x00, 0x40, 0x34, 0x01, 0x00


	//----- nvinfo : EIATTR_MERCURY_ISA_VERSION
	.align		4
.L_759:
        /*0080*/ 	.byte	0x03, 0x5f
        /*0082*/ 	.short	0x0101


	//----- nvinfo : EIATTR_INT_WARP_WIDE_INSTR_OFFSETS
	.align		4
        /*0084*/ 	.byte	0x04, 0x31
        /*0086*/ 	.short	(.L_761 - .L_760)


	//   ....[0]....
.L_760:
        /*0088*/ 	.word	0x00000130


	//   ....[1]....
        /*008c*/ 	.word	0x00000170


	//   ....[2]....
        /*0090*/ 	.word	0x000001e0


	//----- nvinfo : EIATTR_COOP_GROUP_MASK_REGIDS
	.align		4
.L_761:
        /*0094*/ 	.byte	0x04, 0x29
        /*0096*/ 	.short	(.L_763 - .L_762)


	//   ....[0]....
.L_762:
        /*0098*/ 	.word	0xffffffff


	//   ....[1]....
        /*009c*/ 	.word	0xffffffff


	//   ....[2]....
        /*00a0*/ 	.word	0xffffffff


	//   ....[3]....
        /*00a4*/ 	.word	0xffffffff


	//   ....[4]....
        /*00a8*/ 	.word	0xffffffff


	//   ....[5]....
        /*00ac*/ 	.word	0xffffffff


	//   ....[6]....
        /*00b0*/ 	.word	0xffffffff


	//   ....[7]....
        /*00b4*/ 	.word	0xffffffff


	//   ....[8]....
        /*00b8*/ 	.word	0xffffffff


	//   ....[9]....
        /*00bc*/ 	.word	0xffffffff


	//   ....[10]....
        /*00c0*/ 	.word	0xffffffff


	//   ....[11]....
        /*00c4*/ 	.word	0xffffffff


	//   ....[12]....
        /*00c8*/ 	.word	0xffffffff


	//   ....[13]....
        /*00cc*/ 	.word	0xffffffff


	//   ....[14]....
        /*00d0*/ 	.word	0xffffffff


	//   ....[15]....
        /*00d4*/ 	.word	0xffffffff


	//   ....[16]....
        /*00d8*/ 	.word	0xffffffff


	//   ....[17]....
        /*00dc*/ 	.word	0xffffffff


	//   ....[18]....
        /*00e0*/ 	.word	0xffffffff


	//   ....[19]....
        /*00e4*/ 	.word	0xffffffff


	//   ....[20]....
        /*00e8*/ 	.word	0xffffffff


	//   ....[21]....
        /*00ec*/ 	.word	0xffffffff


	//   ....[22]....
        /*00f0*/ 	.word	0xffffffff


	//   ....[23]....
        /*00f4*/ 	.word	0xffffffff


	//   ....[24]....
        /*00f8*/ 	.word	0xffffffff


	//   ....[25]....
        /*00fc*/ 	.word	0xffffffff


	//   ....[26]....
        /*0100*/ 	.word	0xffffffff


	//   ....[27]....
        /*0104*/ 	.word	0xffffffff


	//   ....[28]....
        /*0108*/ 	.word	0xffffffff


	//   ....[29]....
        /*010c*/ 	.word	0xffffffff


	//   ....[30]....
        /*0110*/ 	.word	0xffffffff


	//   ....[31]....
        /*0114*/ 	.word	0xffffffff


	//   ....[32]....
        /*0118*/ 	.word	0xffffffff


	//   ....[33]....
        /*011c*/ 	.word	0xffffffff


	//   ....[34]....
        /*0120*/ 	.word	0xffffffff


	//   ....[35]....
        /*0124*/ 	.word	0xffffffff


	//   ....[36]....
        /*0128*/ 	.word	0xffffffff


	//   ....[37]....
        /*012c*/ 	.word	0xffffffff


	//   ....[38]....
        /*0130*/ 	.word	0xffffffff


	//   ....[39]....
        /*0134*/ 	.word	0xffffffff


	//   ....[40]....
        /*0138*/ 	.word	0xffffffff


	//   ....[41]....
        /*013c*/ 	.word	0xffffffff


	//   ....[42]....
        /*0140*/ 	.word	0xffffffff


	//   ....[43]....
        /*0144*/ 	.word	0xffffffff


	//   ....[44]....
        /*0148*/ 	.word	0xffffffff


	//   ....[45]....
        /*014c*/ 	.word	0xffffffff


	//   ....[46]....
        /*0150*/ 	.word	0xffffffff


	//   ....[47]....
        /*0154*/ 	.word	0xffffffff


	//   ....[48]....
        /*0158*/ 	.word	0xffffffff


	//   ....[49]....
        /*015c*/ 	.word	0xffffffff


	//   ....[50]....
        /*0160*/ 	.word	0xffffffff


	//   ....[51]....
        /*0164*/ 	.word	0xffffffff


	//   ....[52]....
        /*0168*/ 	.word	0xffffffff


	//   ....[53]....
        /*016c*/ 	.word	0xffffffff


	//   ....[54]....
        /*0170*/ 	.word	0xffffffff


	//   ....[55]....
        /*0174*/ 	.word	0xffffffff


	//   ....[56]....
        /*0178*/ 	.word	0xffffffff


	//   ....[57]....
        /*017c*/ 	.word	0xffffffff


	//   ....[58]....
        /*0180*/ 	.word	0xffffffff


	//   ....[59]....
        /*0184*/ 	.word	0x0500000f


	//   ....[60]....
        /*0188*/ 	.word	0x0500000f


	//   ....[61]....
        /*018c*/ 	.word	0x0500000f


	//   ....[62]....
        /*0190*/ 	.word	0x0500000f


	//   ....[63]....
        /*0194*/ 	.word	0x0500000f


	//   ....[64]....
        /*0198*/ 	.word	0x0500000f


	//   ....[65]....
        /*019c*/ 	.word	0x0500000f


	//   ....[66]....
        /*01a0*/ 	.word	0x0500000f


	//   ....[67]....
        /*01a4*/ 	.word	0x0500000f


	//   ....[68]....
        /*01a8*/ 	.word	0x0500000f


	//----- nvinfo : EIATTR_COOP_GROUP_INSTR_OFFSETS
	.align		4
.L_763:
        /*01ac*/ 	.byte	0x04, 0x28
        /*01ae*/ 	.short	(.L_765 - .L_764)


	//   ....[0]....
.L_764:
        /*01b0*/ 	.word	0x00000060


	//   ....[1]....
        /*01b4*/ 	.word	0x00000140


	//   ....[2]....
        /*01b8*/ 	.word	0x00000190


	//   ....[3]....
        /*01bc*/ 	.word	0x00000380


	//   ....[4]....
        /*01c0*/ 	.word	0x000004e0


	//   ....[5]....
        /*01c4*/ 	.word	0x00000600


	//   ....[6]....
        /*01c8*/ 	.word	0x00000760


	//   ....[7]....
        /*01cc*/ 	.word	0x00001720


	//   ....[8]....
        /*01d0*/ 	.word	0x00003c10


	//   ....[9]....
        /*01d4*/ 	.word	0x00004320


	//   ....[10]....
        /*01d8*/ 	.word	0x000046c0


	//   ....[11]....
        /*01dc*/ 	.word	0x000051f0


	//   ....[12]....
        /*01e0*/ 	.word	0x000052f0


	//   ....[13]....
        /*01e4*/ 	.word	0x000054f0


	//   ....[14]....
        /*01e8*/ 	.word	0x00005590


	//   ....[15]....
        /*01ec*/ 	.word	0x000060d0


	//   ....[16]....
        /*01f0*/ 	.word	0x000065d0


	//   ....[17]....
        /*01f4*/ 	.word	0x000068a0


	//   ....[18]....
        /*01f8*/ 	.word	0x00006fa0


	//   ....[19]....
        /*01fc*/ 	.word	0x000070a0


	//   ....[20]....
        /*0200*/ 	.word	0x00007450


	//   ....[21]....
        /*0204*/ 	.word	0x000074d0


	//   ....[22]....
        /*0208*/ 	.word	0x00008680


	//   ....[23]....
        /*020c*/ 	.word	0x00008d80


	//   ....[24]....
        /*0210*/ 	.word	0x00008db0


	//   ....[25]....
        /*0214*/ 	.word	0x00009090


	//   ....[26]....
        /*0218*/ 	.word	0x00009260


	//   ....[27]....
        /*021c*/ 	.word	0x0000a200


	//   ....[28]....
        /*0220*/ 	.word	0x0000a570


	//   ....[29]....
        /*0224*/ 	.word	0x0000a820


	//   ....[30]....
        /*0228*/ 	.word	0x0000af00


	//   ....[31]....
        /*022c*/ 	.word	0x0000b000


	//   ....[32]....
        /*0230*/ 	.word	0x0000b3b0


	//   ....[33]....
        /*0234*/ 	.word	0x0000b510


	//   ....[34]....
        /*0238*/ 	.word	0x0000c5e0


	//   ....[35]....
        /*023c*/ 	.word	0x0000c620


	//   ....[36]....
        /*0240*/ 	.word	0x0000c680


	//   ....[37]....
        /*0244*/ 	.word	0x0000c6b0


	//   ....[38]....
        /*0248*/ 	.word	0x0000c6d0


	//   ....[39]....
        /*024c*/ 	.word	0x0000d1a0


	//   ....[40]....
        /*0250*/ 	.word	0x0000d670


	//   ....[41]....
        /*0254*/ 	.word	0x0000d6a0


	//   ....[42]....
        /*0258*/ 	.word	0x0000d6b0


	//   ....[43]....
        /*025c*/ 	.word	0x0000d6d0


	//   ....[44]....
        /*0260*/ 	.word	0x0000db60


	//   ....[45]....
        /*0264*/ 	.word	0x0000db90


	//   ....[46]....
        /*0268*/ 	.word	0x0000e7f0


	//   ....[47]....
        /*026c*/ 	.word	0x0000e810


	//   ....[48]....
        /*0270*/ 	.word	0x0000f860


	//   ....[49]....
        /*0274*/ 	.word	0x00010700


	//   ....[50]....
        /*0278*/ 	.word	0x00010fa0


	//   ....[51]....
        /*027c*/ 	.word	0x00010fd0


	//   ....[52]....
        /*0280*/ 	.word	0x00011050


	//   ....[53]....
        /*0284*/ 	.word	0x00011080


	//   ....[54]....
        /*0288*/ 	.word	0x000110e0


	//   ....[55]....
        /*028c*/ 	.word	0x00011110


	//   ....[56]....
        /*0290*/ 	.word	0x00011130


	//   ....[57]....
        /*0294*/ 	.word	0x00011170


	//   ....[58]....
        /*0298*/ 	.word	0x00014060


	//   ....[59]....
        /*029c*/ 	.word	0x00014700


	//   ....[60]....
        /*02a0*/ 	.word	0x00014870


	//   ....[61]....
        /*02a4*/ 	.word	0x000148c0


	//   ....[62]....
        /*02a8*/ 	.word	0x000149f0


	//   ....[63]....
        /*02ac*/ 	.word	0x00014a60


	//   ....[64]....
        /*02b0*/ 	.word	0x00014ae0


	//   ....[65]....
        /*02b4*/ 	.word	0x00014b90


	//   ....[66]....
        /*02b8*/ 	.word	0x00014c10


	//   ....[67]....
        /*02bc*/ 	.word	0x00014ca0


	//   ....[68]....
        /*02c0*/ 	.word	0x000150b0


	//----- nvinfo : EIATTR_REG_RECONFIG
	.align		4
.L_765:
        /*02c4*/ 	.byte	0x01, 0x54
	.zero		2


	//----- nvinfo : EIATTR_SYSCALL_OFFSETS
	.align		4
        /*02c8*/ 	.byte	0x04, 0x46
        /*02ca*/ 	.short	(.L_767 - .L_766)


	//   ....[0]....
.L_766:
        /*02cc*/ 	.word	0x00003df0


	//   ....[1]....
        /*02d0*/ 	.word	0x000103c0


	//   ....[2]....
        /*02d4*/ 	.word	0x00010500


	//   ....[3]....
        /*02d8*/ 	.word	0x000105f0


	//   ....[4]....
        /*02dc*/ 	.word	0x00010c40


	//----- nvinfo : EIATTR_MBARRIER_INSTR_OFFSETS
	.align		4
.L_767:
        /*02e0*/ 	.byte	0x04, 0x39
        /*02e2*/ 	.short	(.L_769 - .L_768)


	//   ....[0]....
.L_768:
        /*02e4*/ 	.word	0x00000270
        /*02e8*/ 	.word	0x000000ff
        /*02ec*/ 	.word	0x00028c00
        /*02f0*/ 	.short	0x0100
        /*02f2*/ 	.byte	0x08
	.zero		1


	//   ....[1]....
        /*02f4*/ 	.word	0x00000280
        /*02f8*/ 	.word	0x000000ff
        /*02fc*/ 	.word	0x00028c20
        /*0300*/ 	.short	0x0100
        /*0302*/ 	.byte	0x08
	.zero		1


	//   ....[2]....
        /*0304*/ 	.word	0x00000330
        /*0308*/ 	.word	0x000000ff
        /*030c*/ 	.word	0x00028c30
        /*0310*/ 	.short	0x0100
        /*0312*/ 	.byte	0x06
	.zero		1


	//   ....[3]....
        /*0314*/ 	.word	0x00000340
        /*0318*/ 	.word	0x000000ff
        /*031c*/ 	.word	0x00028c40
        /*0320*/ 	.short	0x0100
        /*0322*/ 	.byte	0x06
	.zero		1


	//   ....[4]....
        /*0324*/ 	.word	0x00000350
        /*0328*/ 	.word	0x000000ff
        /*032c*/ 	.word	0x00028c38
        /*0330*/ 	.short	0x0100
        /*0332*/ 	.byte	0x06
	.zero		1


	//   ....[5]....
        /*0334*/ 	.word	0x00000360
        /*0338*/ 	.word	0x000000ff
        /*033c*/ 	.word	0x00028c48
        /*0340*/ 	.short	0x0100
        /*0342*/ 	.byte	0x06
	.zero		1


	//   ....[6]....
        /*0344*/ 	.word	0x00000490
        /*0348*/ 	.word	0x000000ff
        /*034c*/ 	.word	0x00028c50
        /*0350*/ 	.short	0x0100
        /*0352*/ 	.byte	0x08
	.zero		1


	//   ....[7]....
        /*0354*/ 	.word	0x000004a0
        /*0358*/ 	.word	0x000000ff
        /*035c*/ 	.word	0x00028c60
        /*0360*/ 	.short	0x0100
        /*0362*/ 	.byte	0x08
	.zero		1


	//   ....[8]....
        /*0364*/ 	.word	0x000004b0
        /*0368*/ 	.word	0x000000ff
        /*036c*/ 	.word	0x00028c58
        /*0370*/ 	.short	0x0100
        /*0372*/ 	.byte	0x08
	.zero		1


	//   ....[9]....
        /*0374*/ 	.word	0x000004c0
        /*0378*/ 	.word	0x000000ff
        /*037c*/ 	.word	0x00028c68
        /*0380*/ 	.short	0x0100
        /*0382*/ 	.byte	0x08
	.zero		1


	//   ....[10]....
        /*0384*/ 	.word	0x000005b0
        /*0388*/ 	.word	0x000000ff
        /*038c*/ 	.word	0x00028c70
        /*0390*/ 	.short	0x0100
        /*0392*/ 	.byte	0x06
	.zero		1


	//   ....[11]....
        /*0394*/ 	.word	0x000005c0
        /*0398*/ 	.word	0x000000ff
        /*039c*/ 	.word	0x00028c80
        /*03a0*/ 	.short	0x0100
        /*03a2*/ 	.byte	0x06
	.zero		1


	//   ....[12]....
        /*03a4*/ 	.word	0x000005d0
        /*03a8*/ 	.word	0x000000ff
        /*03ac*/ 	.word	0x00028c78
        /*03b0*/ 	.short	0x0100
        /*03b2*/ 	.byte	0x06
	.zero		1


	//   ....[13]....
        /*03b4*/ 	.word	0x000005e0
        /*03b8*/ 	.word	0x000000ff
        /*03bc*/ 	.word	0x00028c88
        /*03c0*/ 	.short	0x0100
        /*03c2*/ 	.byte	0x06
	.zero		1


	//   ....[14]....
        /*03c4*/ 	.word	0x00000710
        /*03c8*/ 	.word	0x000000ff
        /*03cc*/ 	.word	0x00028c90
        /*03d0*/ 	.short	0x0100
        /*03d2*/ 	.byte	0x08
	.zero		1


	//   ....[15]....
        /*03d4*/ 	.word	0x00000720
        /*03d8*/ 	.word	0x000000ff
        /*03dc*/ 	.word	0x00028ca0
        /*03e0*/ 	.short	0x0100
        /*03e2*/ 	.byte	0x08
	.zero		1


	//   ....[16]....
        /*03e4*/ 	.word	0x00000730
        /*03e8*/ 	.word	0x000000ff
        /*03ec*/ 	.word	0x00028c98
        /*03f0*/ 	.short	0x0100
        /*03f2*/ 	.byte	0x08
	.zero		1


	//   ....[17]....
        /*03f4*/ 	.word	0x00000740
        /*03f8*/ 	.word	0x000000ff
        /*03fc*/ 	.word	0x00028ca8
        /*0400*/ 	.short	0x0100
        /*0402*/ 	.byte	0x08
	.zero		1


	//   ....[18]....
        /*0404*/ 	.word	0x00000870
        /*0408*/ 	.word	0x000000ff
        /*040c*/ 	.word	0x00028cb0
        /*0410*/ 	.short	0x0100
        /*0412*/ 	.byte	0x08
	.zero		1


	//   ....[19]....
        /*0414*/ 	.word	0x00000880
        /*0418*/ 	.word	0x000000ff
        /*041c*/ 	.word	0x00028cc0
        /*0420*/ 	.short	0x0100
        /*0422*/ 	.byte	0x08
	.zero		1


	//   ....[20]....
        /*0424*/ 	.word	0x00000890
        /*0428*/ 	.word	0x000000ff
        /*042c*/ 	.word	0x00028cb8
        /*0430*/ 	.short	0x0100
        /*0432*/ 	.byte	0x08
	.zero		1


	//   ....[21]....
        /*0434*/ 	.word	0x000008a0
        /*0438*/ 	.word	0x000000ff
        /*043c*/ 	.word	0x00028cc8
        /*0440*/ 	.short	0x0100
        /*0442*/ 	.byte	0x08
	.zero		1


	//   ....[22]....
        /*0444*/ 	.word	0x000018e0
        /*0448*/ 	.word	0x000000ff
        /*044c*/ 	.word	0x00028c50
        /*0450*/ 	.short	0x010a
        /*0452*/ 	.byte	0x05
	.zero		1


	//   ....[23]....
        /*0454*/ 	.word	0x00001bd0
        /*0458*/ 	.word	0x00000002
        /*045c*/ 	.word	0x00000000
        /*0460*/ 	.short	0x0101
        /*0462*/ 	.byte	0x3f
	.zero		1


	//   ....[24]....
        /*0464*/ 	.word	0x00002520
        /*0468*/ 	.word	0x000000ff
        /*046c*/ 	.word	0x00028c50
        /*0470*/ 	.short	0x010a
        /*0472*/ 	.byte	0x07
	.zero		1


	//   ....[25]....
        /*0474*/ 	.word	0x00002560
        /*0478*/ 	.word	0x000000ff
        /*047c*/ 	.word	0x00028c50
        /*0480*/ 	.short	0x010a
        /*0482*/ 	.byte	0x07
	.zero		1


	//   ....[26]....
        /*0484*/ 	.word	0x00002730
        /*0488*/ 	.word	0x00000002
        /*048c*/ 	.word	0x00000000
        /*0490*/ 	.short	0x0101
        /*0492*/ 	.byte	0x3f
	.zero		1


	//   ....[27]....
        /*0494*/ 	.word	0x00003e20
        /*0498*/ 	.word	0x000000ff
        /*049c*/ 	.word	0x00028c00
        /*04a0*/ 	.short	0x010a
        /*04a2*/ 	.byte	0x25
	.zero		1


	//   ....[28]....
        /*04a4*/ 	.word	0x00003fb0
        /*04a8*/ 	.word	0x000000ff
        /*04ac*/ 	.word	0x00028c30
        /*04b0*/ 	.short	0x010a
        /*04b2*/ 	.byte	0x25
	.zero		1


	//   ....[29]....
        /*04b4*/ 	.word	0x00004020
        /*04b8*/ 	.word	0x000000ff
        /*04bc*/ 	.word	0x00028c30
        /*04c0*/ 	.short	0x010a
        /*04c2*/ 	.byte	0x25
	.zero		1


	//   ....[30]....
        /*04c4*/ 	.word	0x000044a0
        /*04c8*/ 	.word	0x00000005
        /*04cc*/ 	.word	0x00000000
        /*04d0*/ 	.short	0x0101
        /*04d2*/ 	.byte	0x3f
	.zero		1


	//   ....[31]....
        /*04d4*/ 	.word	0x00005dd0
        /*04d8*/ 	.word	0x000000ff
        /*04dc*/ 	.word	0x00028c50
        /*04e0*/ 	.short	0x010a
        /*04e2*/ 	.byte	0x25
	.zero		1


	//   ....[32]....
        /*04e4*/ 	.word	0x00005e10
        /*04e8*/ 	.word	0x000000ff
        /*04ec*/ 	.word	0x00028c50
        /*04f0*/ 	.short	0x010a
        /*04f2*/ 	.byte	0x25
	.zero		1


	//   ....[33]....
        /*04f4*/ 	.word	0x000060f0
        /*04f8*/ 	.word	0x0000000d
        /*04fc*/ 	.word	0x00000000
        /*0500*/ 	.short	0x0101
        /*0502*/ 	.byte	0x3f
	.zero		1


	//   ....[34]....
        /*0504*/ 	.word	0x000063d0
        /*0508*/ 	.word	0x000000ff
        /*050c*/ 	.word	0x00028c30
        /*0510*/ 	.short	0x010a
        /*0512*/ 	.byte	0x1f
	.zero		1


	//   ....[35]....
        /*0514*/ 	.word	0x00006410
        /*0518*/ 	.word	0x000000ff
        /*051c*/ 	.word	0x00028c30
        /*0520*/ 	.short	0x010a
        /*0522*/ 	.byte	0x1f
	.zero		1


	//   ....[36]....
        /*0524*/ 	.word	0x000066e0
        /*0528*/ 	.word	0x0000000f
        /*052c*/ 	.word	0x00000000
        /*0530*/ 	.short	0x0101
        /*0532*/ 	.byte	0x3f
	.zero		1


	//   ....[37]....
        /*0534*/ 	.word	0x000083c0
        /*0538*/ 	.word	0x000000ff
        /*053c*/ 	.word	0x00028c50
        /*0540*/ 	.short	0x010a
        /*0542*/ 	.byte	0x1f
	.zero		1


	//   ....[38]....
        /*0544*/ 	.word	0x00008400
        /*0548*/ 	.word	0x000000ff
        /*054c*/ 	.word	0x00028c50
        /*0550*/ 	.short	0x010a
        /*0552*/ 	.byte	0x1f
	.zero		1


	//   ....[39]....
        /*0554*/ 	.word	0x000086a0
        /*0558*/ 	.word	0x0000000e
        /*055c*/ 	.word	0x00000000
        /*0560*/ 	.short	0x0101
        /*0562*/ 	.byte	0x3f
	.zero		1


	//   ....[40]....
        /*0564*/ 	.word	0x00008ab0
        /*0568*/ 	.word	0x000000ff
        /*056c*/ 	.word	0x00028c30
        /*0570*/ 	.short	0x010a
        /*0572*/ 	.byte	0x1c
	.zero		1


	//   ....[41]....
        /*0574*/ 	.word	0x00008af0
        /*0578*/ 	.word	0x000000ff
        /*057c*/ 	.word	0x00028c30
        /*0580*/ 	.short	0x010a
        /*0582*/ 	.byte	0x1c
	.zero		1


	//   ....[42]....
        /*0584*/ 	.word	0x000095c0
        /*0588*/ 	.word	0x0000009a
        /*058c*/ 	.word	0x00000000
        /*0590*/ 	.short	0x0101
        /*0592*/ 	.byte	0x3f
	.zero		1


	//   ....[43]....
        /*0594*/ 	.word	0x00009f70
        /*0598*/ 	.word	0x000000ff
        /*059c*/ 	.word	0x00028c50
        /*05a0*/ 	.short	0x010a
        /*05a2*/ 	.byte	0x1c
	.zero		1


	//   ....[44]....
        /*05a4*/ 	.word	0x00009fb0
        /*05a8*/ 	.word	0x000000ff
        /*05ac*/ 	.word	0x00028c50
        /*05b0*/ 	.short	0x010a
        /*05b2*/ 	.byte	0x1c
	.zero		1


	//   ....[45]....
        /*05b4*/ 	.word	0x0000a220
        /*05b8*/ 	.word	0x0000000d
        /*05bc*/ 	.word	0x00000000
        /*05c0*/ 	.short	0x0101
        /*05c2*/ 	.byte	0x3f
	.zero		1


	//   ....[46]....
        /*05c4*/ 	.word	0x0000a3a0
        /*05c8*/ 	.word	0x000000ff
        /*05cc*/ 	.word	0x00028c30
        /*05d0*/ 	.short	0x010a
        /*05d2*/ 	.byte	0x1e
	.zero		1


	//   ....[47]....
        /*05d4*/ 	.word	0x0000a3e0
        /*05d8*/ 	.word	0x000000ff
        /*05dc*/ 	.word	0x00028c30
        /*05e0*/ 	.short	0x010a
        /*05e2*/ 	.byte	0x1e
	.zero		1


	//   ....[48]....
        /*05e4*/ 	.word	0x0000a670
        /*05e8*/ 	.word	0x00000005
        /*05ec*/ 	.word	0x00000000
        /*05f0*/ 	.short	0x0101
        /*05f2*/ 	.byte	0x3f
	.zero		1


	//   ....[49]....
        /*05f4*/ 	.word	0x0000c320
        /*05f8*/ 	.word	0x000000ff
        /*05fc*/ 	.word	0x00028c50
        /*0600*/ 	.short	0x010a
        /*0602*/ 	.byte	0x1e
	.zero		1


	//   ....[50]....
        /*0604*/ 	.word	0x0000c360
        /*0608*/ 	.word	0x000000ff
        /*060c*/ 	.word	0x00028c50
        /*0610*/ 	.short	0x010a
        /*0612*/ 	.byte	0x1e
	.zero		1


	//   ....[51]....
        /*0614*/ 	.word	0x0000c600
        /*0618*/ 	.word	0x0000000e
        /*061c*/ 	.word	0x00000000
        /*0620*/ 	.short	0x0101
        /*0622*/ 	.byte	0x3f
	.zero		1


	//   ....[52]....
        /*0624*/ 	.word	0x0000d170
        /*0628*/ 	.word	0x000000ff
        /*062c*/ 	.word	0x00000000
        /*0630*/ 	.short	0x0101
        /*0632*/ 	.byte	0x04
	.zero		1


	//   ....[53]....
        /*0634*/ 	.word	0x00010930
        /*0638*/ 	.word	0x000000ff
        /*063c*/ 	.word	0x00028c40
        /*0640*/ 	.short	0x010a
        /*0642*/ 	.byte	0x26
	.zero		1


	//   ....[54]....
        /*0644*/ 	.word	0x00011240
        /*0648*/ 	.word	0x000000ff
        /*064c*/ 	.word	0x00028c00
        /*0650*/ 	.short	0x0107
        /*0652*/ 	.byte	0x26
	.zero		1


	//   ....[55]....
        /*0654*/ 	.word	0x00011280
        /*0658*/ 	.word	0x000000ff
        /*065c*/ 	.word	0x00028c00
        /*0660*/ 	.short	0x0101
        /*0662*/ 	.byte	0x26
	.zero		1


	//   ....[56]....
        /*0664*/ 	.word	0x00011290
        /*0668*/ 	.word	0x000000ff
        /*066c*/ 	.word	0x00028c20
        /*0670*/ 	.short	0x010a
        /*0672*/ 	.byte	0x26
	.zero		1


	//   ....[57]....
        /*0674*/ 	.word	0x000112f0
        /*0678*/ 	.word	0x000000ff
        /*067c*/ 	.word	0x00028c60
        /*0680*/ 	.short	0x010a
        /*0682*/ 	.byte	0x26
	.zero		1


	//   ....[58]....
        /*0684*/ 	.word	0x00011eb0
        /*0688*/ 	.word	0x000000ff
        /*068c*/ 	.word	0x00028c48
        /*0690*/ 	.short	0x010a
        /*0692*/ 	.byte	0x26
	.zero		1


	//   ....[59]....
        /*0694*/ 	.word	0x00012080
        /*0698*/ 	.word	0x000000ff
        /*069c*/ 	.word	0x00028c68
        /*06a0*/ 	.short	0x010a
        /*06a2*/ 	.byte	0x26
	.zero		1


	//   ....[60]....
        /*06a4*/ 	.word	0x00012a30
        /*06a8*/ 	.word	0x000000ff
        /*06ac*/ 	.word	0x00028c40
        /*06b0*/ 	.short	0x010a
        /*06b2*/ 	.byte	0x26
	.zero		1


	//   ....[61]....
        /*06b4*/ 	.word	0x00012c10
        /*06b8*/ 	.word	0x000000ff
        /*06bc*/ 	.word	0x00028c60
        /*06c0*/ 	.short	0x010a
        /*06c2*/ 	.byte	0x26
	.zero		1


	//   ....[62]....
        /*06c4*/ 	.word	0x000135f0
        /*06c8*/ 	.word	0x000000ff
        /*06cc*/ 	.word	0x00028c48
        /*06d0*/ 	.short	0x010a
        /*06d2*/ 	.byte	0x26
	.zero		1


	//   ....[63]....
        /*06d4*/ 	.word	0x000137d0
        /*06d8*/ 	.word	0x000000ff
        /*06dc*/ 	.word	0x00028c68
        /*06e0*/ 	.short	0x010a
        /*06e2*/ 	.byte	0x26
	.zero		1


	//   ....[64]....
        /*06e4*/ 	.word	0x00013ff0
        /*06e8*/ 	.word	0x00000002
        /*06ec*/ 	.word	0x00028c20
        /*06f0*/ 	.short	0x010a
        /*06f2*/ 	.byte	0x3f
	.zero		1


	//   ....[65]....
        /*06f4*/ 	.word	0x00014170
        /*06f8*/ 	.word	0x00000007
        /*06fc*/ 	.word	0x00000000
        /*0700*/ 	.short	0x010a
        /*0702*/ 	.byte	0x3f
	.zero		1


	//   ....[66]....
        /*0704*/ 	.word	0x000141e0
        /*0708*/ 	.word	0x00000005
        /*070c*/ 	.word	0x00000000
        /*0710*/ 	.short	0x010a
        /*0712*/ 	.byte	0x3f
	.zero		1


	//   ....[67]....
        /*0714*/ 	.word	0x00014240
        /*0718*/ 	.word	0x00000005
        /*071c*/ 	.word	0x00000000
        /*0720*/ 	.short	0x010a
        /*0722*/ 	.byte	0x3f
	.zero		1


	//   ....[68]....
        /*0724*/ 	.word	0x00014270
        /*0728*/ 	.word	0x00000003
        /*072c*/ 	.word	0x00000000
        /*0730*/ 	.short	0x010a
        /*0732*/ 	.byte	0x3f
	.zero		1


	//   ....[69]....
        /*0734*/ 	.word	0x000142e0
        /*0738*/ 	.word	0x00000005
        /*073c*/ 	.word	0x00028c50
        /*0740*/ 	.short	0x010a
        /*0742*/ 	.byte	0x3f
	.zero		1


	//   ....[70]....
        /*0744*/ 	.word	0x00014340
        /*0748*/ 	.word	0x00000005
        /*074c*/ 	.word	0x00028c50
        /*0750*/ 	.short	0x010a
        /*0752*/ 	.byte	0x3f
	.zero		1


	//   ....[71]....
        /*0754*/ 	.word	0x000143a0
        /*0758*/ 	.word	0x00000009
        /*075c*/ 	.word	0x00028c00
        /*0760*/ 	.short	0x010a
        /*0762*/ 	.byte	0x3f
	.zero		1


	//   ....[72]....
        /*0764*/ 	.word	0x00014400
        /*0768*/ 	.word	0x00000005
        /*076c*/ 	.word	0x00028c30
        /*0770*/ 	.short	0x010a
        /*0772*/ 	.byte	0x3f
	.zero		1


	//   ....[73]....
        /*0774*/ 	.word	0x00014450
        /*0778*/ 	.word	0x0000000d
        /*077c*/ 	.word	0x00028c50
        /*0780*/ 	.short	0x010a
        /*0782*/ 	.byte	0x3f
	.zero		1


	//   ....[74]....
        /*0784*/ 	.word	0x000144b0
        /*0788*/ 	.word	0x0000000e
        /*078c*/ 	.word	0x00028c30
        /*0790*/ 	.short	0x010a
        /*0792*/ 	.byte	0x3f
	.zero		1


	//   ....[75]....
        /*0794*/ 	.word	0x00014500
        /*0798*/ 	.word	0x0000000e
        /*079c*/ 	.word	0x00028c50
        /*07a0*/ 	.short	0x010a
        /*07a2*/ 	.byte	0x3f
	.zero		1


	//   ....[76]....
        /*07a4*/ 	.word	0x00014560
        /*07a8*/ 	.word	0x00000006
        /*07ac*/ 	.word	0x00028c30
        /*07b0*/ 	.short	0x010a
        /*07b2*/ 	.byte	0x3f
	.zero		1


	//   ....[77]....
        /*07b4*/ 	.word	0x000145b0
        /*07b8*/ 	.word	0x000000b8
        /*07bc*/ 	.word	0x00028c50
        /*07c0*/ 	.short	0x010a
        /*07c2*/ 	.byte	0x3f
	.zero		1


	//   ....[78]....
        /*07c4*/ 	.word	0x00014610
        /*07c8*/ 	.word	0x00000006
        /*07cc*/ 	.word	0x00028c30
        /*07d0*/ 	.short	0x010a
        /*07d2*/ 	.byte	0x3f
	.zero		1


	//   ....[79]....
        /*07d4*/ 	.word	0x00014660
        /*07d8*/ 	.word	0x0000000e
        /*07dc*/ 	.word	0x00028c50
        /*07e0*/ 	.short	0x010a
        /*07e2*/ 	.byte	0x3f
	.zero		1


	//   ....[80]....
        /*07e4*/ 	.word	0x000147c0
        /*07e8*/ 	.word	0x00000003
        /*07ec*/ 	.word	0x00028c40
        /*07f0*/ 	.short	0x010a
        /*07f2*/ 	.byte	0x3f
	.zero		1


	//   ....[81]....
        /*07f4*/ 	.word	0x00014ce0
        /*07f8*/ 	.word	0x00000003
        /*07fc*/ 	.word	0x00028c20
        /*0800*/ 	.short	0x010a
        /*0802*/ 	.byte	0x3f
	.zero		1


	//   ....[82]....
        /*0804*/ 	.word	0x00014d40
        /*0808*/ 	.word	0x00000003
        /*080c*/ 	.word	0x00028c60
        /*0810*/ 	.short	0x010a
        /*0812*/ 	.byte	0x3f
	.zero		1


	//   ....[83]....
        /*0814*/ 	.word	0x00014da0
        /*0818*/ 	.word	0x00000003
        /*081c*/ 	.word	0x00028c48
        /*0820*/ 	.short	0x010a
        /*0822*/ 	.byte	0x3f
	.zero		1


	//   ....[84]....
        /*0824*/ 	.word	0x00014e00
        /*0828*/ 	.word	0x00000003
        /*082c*/ 	.word	0x00028c68
        /*0830*/ 	.short	0x010a
        /*0832*/ 	.byte	0x3f
	.zero		1


	//   ....[85]....
        /*0834*/ 	.word	0x00014e60
        /*0838*/ 	.word	0x00000003
        /*083c*/ 	.word	0x00028c40
        /*0840*/ 	.short	0x010a
        /*0842*/ 	.byte	0x3f
	.zero		1


	//   ....[86]....
        /*0844*/ 	.word	0x00014ec0
        /*0848*/ 	.word	0x00000003
        /*084c*/ 	.word	0x00028c60
        /*0850*/ 	.short	0x010a
        /*0852*/ 	.byte	0x3f
	.zero		1


	//   ....[87]....
        /*0854*/ 	.word	0x00014f20
        /*0858*/ 	.word	0x00000003
        /*085c*/ 	.word	0x00028c48
        /*0860*/ 	.short	0x010a
        /*0862*/ 	.byte	0x3f
	.zero		1


	//   ....[88]....
        /*0864*/ 	.word	0x00014f80
        /*0868*/ 	.word	0x00000003
        /*086c*/ 	.word	0x00028c68
        /*0870*/ 	.short	0x010a
        /*0872*/ 	.byte	0x3f
	.zero		1


	//   ....[89]....
        /*0874*/ 	.word	0x00014fd0
        /*0878*/ 	.word	0x00000002
        /*087c*/ 	.word	0x00028c20
        /*0880*/ 	.short	0x010a
        /*0882*/ 	.byte	0x3f
	.zero		1


	//   ....[90]....
        /*0884*/ 	.word	0x00015170
        /*0888*/ 	.word	0x00000007
        /*088c*/ 	.word	0x00000000
        /*0890*/ 	.short	0x010a
        /*0892*/ 	.byte	0x3f
	.zero		1


	//   ....[91]....
        /*0894*/ 	.word	0x000151c0
        /*0898*/ 	.word	0x00000005
        /*089c*/ 	.word	0x00000000
        /*08a0*/ 	.short	0x010a
        /*08a2*/ 	.byte	0x3f
	.zero		1


	//   ....[92]....
        /*08a4*/ 	.word	0x00015210
        /*08a8*/ 	.word	0x00000005
        /*08ac*/ 	.word	0x00000000
        /*08b0*/ 	.short	0x010a
        /*08b2*/ 	.byte	0x3f
	.zero		1


	//----- nvinfo : EIATTR_NUM_MBARRIERS
	.align		4
.L_769:
        /*08b4*/ 	.byte	0x03, 0x38
        /*08b6*/ 	.short	0x0016


	//----- nvinfo : EIATTR_EXIT_INSTR_OFFSETS
	.align		4
        /*08b8*/ 	.byte	0x04, 0x1c
        /*08ba*/ 	.short	(.L_771 - .L_770)


	//   ....[0]....
.L_770:
        /*08bc*/ 	.word	0x000142c0


	//----- nvinfo : EIATTR_MAX_THREADS
	.align		4
.L_771:
        /*08c0*/ 	.byte	0x04, 0x05
        /*08c2*/ 	.short	(.L_773 - .L_772)
.L_772:
        /*08c4*/ 	.word	0x00000180
        /*08c8*/ 	.word	0x00000001
        /*08cc*/ 	.word	0x00000001


	//----- nvinfo : EIATTR_CRS_STACK_SIZE
	.align		4
.L_773:
        /*08d0*/ 	.byte	0x04, 0x1e
        /*08d2*/ 	.short	(.L_775 - .L_774)
.L_774:
        /*08d4*/ 	.word	0x00000000


	//----- nvinfo : EIATTR_CBANK_PARAM_SIZE
	.align		4
.L_775:
        /*08d8*/ 	.byte	0x03, 0x19
        /*08da*/ 	.short	0x0a70


	//----- nvinfo : EIATTR_PARAM_CBANK
	.align		4
        /*08dc*/ 	.byte	0x04, 0x0a
        /*08de*/ 	.short	(.L_777 - .L_776)
	.align		4
.L_776:
        /*08e0*/ 	.word	index@(.nv.constant0._ZN7cutlass13device_kernelIN5flash11enable_sm90INS1_16FlashAttnFwdSm90INS1_25CollectiveMainloopFwdSm90ILi2EN4cute5tupleIJNS5_1CILi1EEES8_S8_EEENS6_IJNS7_ILi64EEESA_SA_EEELi512ENS_6half_tEfNS_4arch4Sm90ELb0ELb1ELb0ELb0ELb0ELb0ELb0ELb0ELb0ELb1ELb1ELb0EEENS1_21CollectiveEpilogueFwdINS6_IJSA_NS7_ILi512EEESA_EEES9_SC_SE_Li256ELb0ELb1ELb1ELb0EEENS1_19SingleTileSchedulerILb0ELb1ELb1ELi64EEEEEEEEEvNT_6ParamsE)
        /*08e4*/ 	.short	0x0210
        /*08e6*/ 	.short	0x0a70


	//----- nvinfo : EIATTR_SW_WAR
	.align		4
.L_777:
        /*08e8*/ 	.byte	0x04, 0x36
        /*08ea*/ 	.short	(.L_779 - .L_778)
.L_778:
        /*08ec*/ 	.word	0x00000008
.L_779:


//--------------------- .nv.info._ZN7cutlass13device_kernelIN5flash11enable_sm90INS1_16FlashAttnFwdSm90INS1_25CollectiveMainloopFwdSm90ILi2EN4cute5tupleIJNS5_1CILi1EEES8_S8_EEENS6_IJNS7_ILi64EEESA_SA_EEELi512ENS_6half_tEfNS_4arch4Sm90ELb0ELb1ELb0ELb0ELb0ELb0ELb1ELb0ELb0ELb1ELb1ELb0EEENS1_21CollectiveEpilogueFwdINS6_IJSA_NS7_ILi512EEESA_EEES9_SC_SE_Li256ELb0ELb1ELb1ELb0EEENS1_19SingleTileSchedulerILb0ELb1ELb1ELi64EEEEEEEEEvNT_6ParamsE --------------------------
	.section	.nv.info._ZN7cutlass13device_kernelIN5flash11enable_sm90INS1_16FlashAttnFwdSm90INS1_25CollectiveMainloopFwdSm90ILi2EN4cute5tupleIJNS5_1CILi1EEES8_S8_EEENS6_IJNS7_ILi64EEESA_SA_EEELi512ENS_6half_tEfNS_4arch4Sm90ELb0ELb1ELb0ELb0ELb0ELb0ELb1ELb0ELb0ELb1ELb1ELb0EEENS1_21CollectiveEpilogueFwdINS6_IJSA_NS7_ILi512EEESA_EEES9_SC_SE_Li256ELb0ELb1ELb1ELb0EEENS1_19SingleTileSchedulerILb0ELb1ELb1ELi64EEEEEEEEEvNT_6ParamsE,"",@"SHT_CUDA_INFO"
	.sectionflags	@""
	.align	4


	//----- nvinfo : EIATTR_CUDA_API_VERSION
	.align		4
        /*0000*/ 	.byte	0x04, 0x37
        /*0002*/ 	.short	(.L_781 - .L_780)
.L_780:
        /*0004*/ 	.word	0x00000082


	//----- nvinfo : EIATTR_KPARAM_INFO
	.align		4
.L_781:
        /*0008*/ 	.byte	0x04, 0x17
        /*000a*/ 	.short	(.L_783 - .L_782)
.L_782:
        /*000c*/ 	.word	0x00000000
        /*0010*/ 	.short	0x0000
        /*0012*/ 	.short	0x0070
        /*0014*/ 	.byte	0x00, 0xf0, 0x01, 0x2c


	//----- nvinfo : EIATTR_SPARSE_MMA_MASK
	.align		4
.L_783:
        /*0018*/ 	.byte	0x03, 0x50
        /*001a*/ 	.short	0x0000


	//----- nvinfo : EIATTR_MAXREG_COUNT
	.align		4
        /*001c*/ 	.byte	0x03, 0x1b
        /*001e*/ 	.short	0x00a8


	//----- nvinfo : EIATTR_NUM_BARRIERS
	.align		4
        /*0020*/ 	.byte	0x02, 0x4c
        /*0022*/ 	.byte	0x10
	.zero		1


	//----- nvinfo : EIATTR_EXTERNS
	.align		4
        /*0024*/ 	.byte	0x04, 0x0f
        /*0026*/ 	.short	(.L_785 - .L_784)


	//   ....[0]....
	.align		4
.L_784:
        /*0028*/ 	.word	index@(__assertfail)


	//----- nvinfo : EIATTR_ANNOTATIONS
	.align		4
.L_785:
        /*002c*/ 	.byte	0x04, 0x55
        /*002e*/ 	.short	(.L_787 - .L_786)


	//   ....[0]....
.L_786:
        /* <DEDUP_REMOVED lines=18> */


	//----- nvinfo : EIATTR_MERCURY_ISA_VERSION
	.align		4
.L_787:
        /*0138*/ 	.byte	0x03, 0x5f
        /*013a*/ 	.short	0x0101


	//----- nvinfo : EIATTR_INT_WARP_WIDE_INSTR_OFFSETS
	.align		4
        /*013c*/ 	.byte	0x04, 0x31
        /*013e*/ 	.short	(.L_789 - .L_788)


	//   ....[0]....
.L_788:
        /*0140*/ 	.word	0x00000130


	//   ....[1]....
        /*0144*/ 	.word	0x00000170


	//   ....[2]....
        /*0148*/ 	.word	0x000001e0


	//   ....[3]....
        /*014c*/ 	.word	0x000001f0


	//----- nvinfo : EIATTR_COOP_GROUP_MASK_REGIDS
	.align		4
.L_789:
        /*0150*/ 	.byte	0x04, 0x29
        /*0152*/ 	.short	(.L_791 - .L_790)


	//   ....[0]....
.L_790:
        /*0154*/ 	.word	0xffffffff


	//   ....[1]....
        /*0158*/ 	.word	0xffffffff


	//   ....[2]....
        /*015c*/ 	.word	0xffffffff


	//   ....[3]....
        /*0160*/ 	.word	0xffffffff


	//   ....[4]....
        /*0164*/ 	.word	0xffffffff


	//   ....[5]....
        /*0168*/ 	.word	0xffffffff


	//   ....[6]....
        /*016c*/ 	.word	0xffffffff


	//   ....[7]....
        /*0170*/ 	.word	0xffffffff


	//   ....[8]....
        /*0174*/ 	.word	0xffffffff


	//   ....[9]....
        /*0178*/ 	.word	0xffffffff


	//   ....[10]....
        /*017c*/ 	.word	0xffffffff


	//   ....[11]....
        /*0180*/ 	.word	0xffffffff


	//   ....[12]....
        /*0184*/ 	.word	0xffffffff


	//   ....[13]....
        /*0188*/ 	.word	0xffffffff


	//   ....[14]....
        /*018c*/ 	.word	0xffffffff


	//   ....[15]....
        /*0190*/ 	.word	0xffffffff


	//   ....[16]....
        /*0194*/ 	.word	0xffffffff


	//   ....[17]....
        /*0198*/ 	.word	0xffffffff


	//   ....[18]....
        /*019c*/ 	.word	0xffffffff


	//   ....[19]....
        /*01a0*/ 	.word	0xffffffff


	//   ....[20]....
        /*01a4*/ 	.word	0xffffffff


	//   ....[21]....
        /*01a8*/ 	.word	0xffffffff


	//   ....[22]....
        /*01ac*/ 	.word	0xffffffff


	//   ....[23]....
        /*01b0*/ 	.word	0xffffffff


	//   ....[24]....
        /*01b4*/ 	.word	0xffffffff


	//   ....[25]....
        /*01b8*/ 	.word	0xffffffff


	//   ....[26]....
        /*01bc*/ 	.word	0xffffffff


	//   ....[27]....
        /*01c0*/ 	.word	0xffffffff


	//   ....[28]....
        /*01c4*/ 	.word	0xffffffff


	//   ....[29]....
        /*01c8*/ 	.word	0xffffffff


	//   ....[30]....
        /*01cc*/ 	.word	0xffffffff


	//   ....[31]....
        /*01d0*/ 	.word	0xffffffff


	//   ....[32]....
        /*01d4*/ 	.word	0xffffffff


	//   ....[33]....
        /*01d8*/ 	.word	0xffffffff


	//   ....[34]....
        /*01dc*/ 	.word	0xffffffff


	//   ....[35]....
        /*01e0*/ 	.word	0xffffffff


	//   ....[36]....
        /*01e4*/ 	.word	0xffffffff


	//   ....[37]....
        /*01e8*/ 	.word	0xffffffff


	//   ....[38]....
        /*01ec*/ 	.word	0xffffffff


	//   ....[39]....
        /*01f0*/ 	.word	0xffffffff


	//   ....[40]....
        /*01f4*/ 	.word	0xffffffff


	//   ....[41]....
        /*01f8*/ 	.word	0xffffffff


	//   ....[42]....
        /*01fc*/ 	.word	0xffffffff


	//   ....[43]....
        /*0200*/ 	.word	0xffffffff


	//   ....[44]....
        /*0204*/ 	.word	0xffffffff


	//   ....[45]....
        /*0208*/ 	.word	0xffffffff


	//   ....[46]....
        /*020c*/ 	.word	0xffffffff


	//   ....[47]....
        /*0210*/ 	.word	0xffffffff


	//   ....[48]....
        /*0214*/ 	.word	0xffffffff


	//   ....[49]....
        /*0218*/ 	.word	0xffffffff


	//   ....[50]....
        /*021c*/ 	.word	0xffffffff


	//   ....[51]....
        /*0220*/ 	.word	0xffffffff


	//   ....[52]....
        /*0224*/ 	.word	0xffffffff


	//   ....[53]....
        /*0228*/ 	.word	0xffffffff


	//   ....[54]....
        /*022c*/ 	.word	0xffffffff


	//   ....[55]....
        /*0230*/ 	.word	0xffffffff


	//   ....[56]....
        /*0234*/ 	.word	0xffffffff


	//   ....[57]....
        /*0238*/ 	.word	0xffffffff


	//   ....[58]....
        /*023c*/ 	.word	0xffffffff


	//   ....[59]....
        /*0240*/ 	.word	0xffffffff


	//   ....[60]....
        /*0244*/ 	.word	0xffffffff


	//   ....[61]....
        /*0248*/ 	.word	0xffffffff


	//   ....[62]....
        /*024c*/ 	.word	0xffffffff


	//   ....[63]....
        /*0250*/ 	.word	0xffffffff


	//   ....[64]....
        /*0254*/ 	.word	0xffffffff


	//   ....[65]....
        /*0258*/ 	.word	0xffffffff


	//   ....[66]....
        /*025c*/ 	.word	0xffffffff


	//   ....[67]....
        /*0260*/ 	.word	0xffffffff


	//   ....[68]....
        /*0264*/ 	.word	0xffffffff


	//   ....[69]....
        /*0268*/ 	.word	0xffffffff


	//   ....[70]....
        /*026c*/ 	.word	0xffffffff


	//   ....[71]....
        /*0270*/ 	.word	0x0500000f


	//   ....[72]....
        /*0274*/ 	.word	0x0500000f


	//   ....[73]....
        /*0278*/ 	.word	0x0500000f


	//   ....[74]....
        /*027c*/ 	.word	0x0500000f


	//   ....[75]....
        /*0280*/ 	.word	0x0500000f


	//   ....[76]....
        /*0284*/ 	.word	0x0500000f


	//   ....[77]....
        /*0288*/ 	.word	0x0500000f


	//   ....[78]....
        /*028c*/ 	.word	0x0500000f


	//   ....[79]....
        /*0290*/ 	.word	0x0500000f


	//   ....[80]....
        /*0294*/ 	.word	0x0500000f


	//   ....[81]....
        /*0298*/ 	.word	0x0500000f


	//   ....[82]....
        /*029c*/ 	.word	0x0500000f


	//   ....[83]....
        /*02a0*/ 	.word	0x0500000f


	//   ....[84]....
        /*02a4*/ 	.word	0x0500000f


	//   ....[85]....
        /*02a8*/ 	.word	0x0500000f


	//   ....[86]....
        /*02ac*/ 	.word	0x0500000f


	//   ....[87]....
        /*02b0*/ 	.word	0x0500000f


	//   ....[88]....
        /*02b4*/ 	.word	0x0500000f


	//----- nvinfo : EIATTR_COOP_GROUP_INSTR_OFFSETS
	.align		4
.L_791:
        /*02b8*/ 	.byte	0x04, 0x28
        /*02ba*/ 	.short	(.L_793 - .L_792)


	//   ....[0]....
.L_792:
        /*02bc*/ 	.word	0x00000070


	//   ....[1]....
        /*02c0*/ 	.word	0x00000140


	//   ....[2]....
        /*02c4*/ 	.word	0x00000190


	//   ....[3]....
        /*02c8*/ 	.word	0x000003a0


	//   ....[4]....
        /*02cc*/ 	.word	0x00000500


	//   ....[5]....
        /*02d0*/ 	.word	0x00000620


	//   ....[6]....
        /*02d4*/ 	.word	0x00000780


	//   ....[7]....
        /*02d8*/ 	.word	0x00001810


	//   ....[8]....
        /*02dc*/ 	.word	0x00003b20


	//   ....[9]....
        /*02e0*/ 	.word	0x00004c60


	//   ....[10]....
        /*02e4*/ 	.word	0x00005b30


	//   ....[11]....
        /*02e8*/ 	.word	0x00005dc0


	//   ....[12]....
        /*02ec*/ 	.word	0x00006840


	//   ....[13]....
        /*02f0*/ 	.word	0x00006870


	//   ....[14]....
        /*02f4*/ 	.word	0x00006a70


	//   ....[15]....
        /*02f8*/ 	.word	0x00006b00


	//   ....[16]....
        /*02fc*/ 	.word	0x000074d0


	//   ....[17]....
        /*0300*/ 	.word	0x00008030


	//   ....[18]....
        /*0304*/ 	.word	0x00008df0


	//   ....[19]....
        /*0308*/ 	.word	0x00009110


	//   ....[20]....
        /*030c*/ 	.word	0x00009850


	//   ....[21]....
        /*0310*/ 	.word	0x00009920


	//   ....[22]....
        /*0314*/ 	.word	0x00009d40


	//   ....[23]....
        /*0318*/ 	.word	0x00009de0


	//   ....[24]....
        /*031c*/ 	.word	0x0000ae80


	//   ....[25]....
        /*0320*/ 	.word	0x0000b9f0


	//   ....[26]....
        /*0324*/ 	.word	0x0000c8d0


	//   ....[27]....
        /*0328*/ 	.word	0x0000c900


	//   ....[28]....
        /*032c*/ 	.word	0x0000cbf0


	//   ....[29]....
        /*0330*/ 	.word	0x0000cdc0


	//   ....[30]....
        /*0334*/ 	.word	0x0000dcb0


	//   ....[31]....
        /*0338*/ 	.word	0x0000e520


	//   ....[32]....
        /*033c*/ 	.word	0x0000f330


	//   ....[33]....
        /*0340*/ 	.word	0x0000f660


	//   ....[34]....
        /*0344*/ 	.word	0x0000fcc0


	//   ....[35]....
        /*0348*/ 	.word	0x0000fda0


	//   ....[36]....
        /*034c*/ 	.word	0x000100b0


	//   ....[37]....
        /*0350*/ 	.word	0x00010200


	//   ....[38]....
        /*0354*/ 	.word	0x00011320


	//   ....[39]....
        /*0358*/ 	.word	0x00011360


	//   ....[40]....
        /*035c*/ 	.word	0x000113b0


	//   ....[41]....
        /*0360*/ 	.word	0x000113d0


	//   ....[42]....
        /*0364*/ 	.word	0x000113f0


	//   ....[43]....
        /*0368*/ 	.word	0x00011eb0


	//   ....[44]....
        /*036c*/ 	.word	0x000123e0


	//   ....[45]....
        /*0370*/ 	.word	0x00012410


	//   ....[46]....
        /*0374*/ 	.word	0x00012430


	//   ....[47]....
        /*0378*/ 	.word	0x00012440


	//   ....[48]....
        /*037c*/ 	.word	0x000128e0


	//   ....[49]....
        /*0380*/ 	.word	0x00012910


	//   ....[50]....
        /*0384*/ 	.word	0x00013580


	//   ....[51]....
        /*0388*/ 	.word	0x000135a0


	//   ....[52]....
        /*038c*/ 	.word	0x00014640


	//   ....[53]....
        /*0390*/ 	.word	0x00015520


	//   ....[54]....
        /*0394*/ 	.word	0x00015e10


	//   ....[55]....
        /*0398*/ 	.word	0x00015e50


	//   ....[56]....
        /*039c*/ 	.word	0x00015f60


	//   ....[57]....
        /*03a0*/ 	.word	0x00015f80


	//   ....[58]....
        /*03a4*/ 	.word	0x00016000


	//   ....[59]....
        /*03a8*/ 	.word	0x00016020


	//   ....[60]....
        /*03ac*/ 	.word	0x00016030


	//   ....[61]....
        /*03b0*/ 	.word	0x00016040


	//   ....[62]....
        /*03b4*/ 	.word	0x00016990


	//   ....[63]....
        /*03b8*/ 	.word	0x000169b0


	//   ....[64]....
        /*03bc*/ 	.word	0x000169d0


	//   ....[65]....
        /*03c0*/ 	.word	0x00016af0


	//   ....[66]....
        /*03c4*/ 	.word	0x00016ca0


	//   ....[67]....
        /*03c8*/ 	.word	0x00016cd0


	//   ....[68]....
        /*03cc*/ 	.word	0x00016e20


	//   ....[69]....
        /*03d0*/ 	.word	0x00016e30


	//   ....[70]....
        /*03d4*/ 	.word	0x00019ef0


	//   ....[71]....
        /*03d8*/ 	.word	0x0001a4f0


	//   ....[72]....
        /*03dc*/ 	.word	0x0001a660


	//   ....[73]....
        /*03e0*/ 	.word	0x0001a6c0


	//   ....[74]....
        /*03e4*/ 	.word	0x0001a840


	//   ....[75]....
        /*03e8*/ 	.word	0x0001a8b0


	//   ....[76]....
        /*03ec*/ 	.word	0x0001a9c0


	//   ....[77]....
        /*03f0*/ 	.word	0x0001aa20


	//   ....[78]....
        /*03f4*/ 	.word	0x0001ab20


	//   ....[79]....
        /*03f8*/ 	.word	0x0001ab70


	//   ....[80]....
        /*03fc*/ 	.word	0x0001ac10


	//   ....[81]....
        /*0400*/ 	.word	0x0001ad30


	//   ....[82]....
        /*0404*/ 	.word	0x0001b040


	//   ....[83]....
        /*0408*/ 	.word	0x0001b090


	//   ....[84]....
        /*040c*/ 	.word	0x0001b280


	//   ....[85]....
        /*0410*/ 	.word	0x0001b2d0


	//   ....[86]....
        /*0414*/ 	.word	0x0001b500


	//   ....[87]....
        /*0418*/ 	.word	0x0001b550


	//   ....[88]....
        /*041c*/ 	.word	0x0001b960


	//----- nvinfo : EIATTR_REG_RECONFIG
	.align		4
.L_793:
        /*0420*/ 	.byte	0x01, 0x54
	.zero		2


	//----- nvinfo : EIATTR_SYSCALL_OFFSETS
	.align		4
        /*0424*/ 	.byte	0x04, 0x46
        /*0426*/ 	.short	(.L_795 - .L_794)


	//   ....[0]....
.L_794:
        /*0428*/ 	.word	0x00003ce0


	//   ....[1]....
        /*042c*/ 	.word	0x000151a0


	//   ....[2]....
        /*0430*/ 	.word	0x000152e0


	//   ....[3]....
        /*0434*/ 	.word	0x000153d0


	//   ....[4]....
        /*0438*/ 	.word	0x00015aa0


	//   ....[5]....
        /*043c*/ 	.word	0x00016360


	//----- nvinfo : EIATTR_MBARRIER_INSTR_OFFSETS
	.align		4
.L_795:
        /*0440*/ 	.byte	0x04, 0x39
        /*0442*/ 	.short	(.L_797 - .L_796)


	//   ....[0]....
.L_796:
        /*0444*/ 	.word	0x00000280
        /*0448*/ 	.word	0x000000ff
        /*044c*/ 	.word	0x00038800
        /*0450*/ 	.short	0x0100
        /*0452*/ 	.byte	0x08
	.zero		1


	//   ....[1]....
        /*0454*/ 	.word	0x00000290
        /*0458*/ 	.word	0x000000ff
        /*045c*/ 	.word	0x00038810
        /*0460*/ 	.short	0x0100
        /*0462*/ 	.byte	0x08
	.zero		1


	//   ....[2]....
        /*0464*/ 	.word	0x000002a0
        /*0468*/ 	.word	0x000000ff
        /*046c*/ 	.word	0x00038820
        /*0470*/ 	.short	0x0100
        /*0472*/ 	.byte	0x08
	.zero		1


	//   ....[3]....
        /*0474*/ 	.word	0x00000350
        /*0478*/ 	.word	0x000000ff
        /*047c*/ 	.word	0x00038830
        /*0480*/ 	.short	0x0100
        /*0482*/ 	.byte	0x06
	.zero		1


	//   ....[4]....
        /*0484*/ 	.word	0x00000360
        /*0488*/ 	.word	0x000000ff
        /*048c*/ 	.word	0x00038840
        /*0490*/ 	.short	0x0100
        /*0492*/ 	.byte	0x06
	.zero		1


	//   ....[5]....
        /*0494*/ 	.word	0x00000370
        /*0498*/ 	.word	0x000000ff
        /*049c*/ 	.word	0x00038838
        /*04a0*/ 	.short	0x0100
        /*04a2*/ 	.byte	0x06
	.zero		1


	//   ....[6]....
        /*04a4*/ 	.word	0x00000380
        /*04a8*/ 	.word	0x000000ff
        /*04ac*/ 	.word	0x00038848
        /*04b0*/ 	.short	0x0100
        /*04b2*/ 	.byte	0x06
	.zero		1


	//   ....[7]....
        /*04b4*/ 	.word	0x000004b0
        /*04b8*/ 	.word	0x000000ff
        /*04bc*/ 	.word	0x00038850
        /*04c0*/ 	.short	0x0100
        /*04c2*/ 	.byte	0x08
	.zero		1


	//   ....[8]....
        /*04c4*/ 	.word	0x000004c0
        /*04c8*/ 	.word	0x000000ff
        /*04cc*/ 	.word	0x00038860
        /*04d0*/ 	.short	0x0100
        /*04d2*/ 	.byte	0x08
	.zero		1


	//   ....[9]....
        /*04d4*/ 	.word	0x000004d0
        /*04d8*/ 	.word	0x000000ff
        /*04dc*/ 	.word	0x00038858
        /*04e0*/ 	.short	0x0100
        /*04e2*/ 	.byte	0x08
	.zero		1


	//   ....[10]....
        /*04e4*/ 	.word	0x000004e0
        /*04e8*/ 	.word	0x000000ff
        /*04ec*/ 	.word	0x00038868
        /*04f0*/ 	.short	0x0100
        /*04f2*/ 	.byte	0x08
	.zero		1


	//   ....[11]....
        /*04f4*/ 	.word	0x000005d0
        /*04f8*/ 	.word	0x000000ff
        /*04fc*/ 	.word	0x00038870
        /*0500*/ 	.short	0x0100
        /*0502*/ 	.byte	0x06
	.zero		1


	//   ....[12]....
        /*0504*/ 	.word	0x000005e0
        /*0508*/ 	.word	0x000000ff
        /*050c*/ 	.word	0x00038880
        /*0510*/ 	.short	0x0100
        /*0512*/ 	.byte	0x06
	.zero		1


	//   ....[13]....
        /*0514*/ 	.word	0x000005f0
        /*0518*/ 	.word	0x000000ff
        /*051c*/ 	.word	0x00038878
        /*0520*/ 	.short	0x0100
        /*0522*/ 	.byte	0x06
	.zero		1


	//   ....[14]....
        /*0524*/ 	.word	0x00000600
        /*0528*/ 	.word	0x000000ff
        /*052c*/ 	.word	0x00038888
        /*0530*/ 	.short	0x0100
        /*0532*/ 	.byte	0x06
	.zero		1


	//   ....[15]....
        /*0534*/ 	.word	0x00000730
        /*0538*/ 	.word	0x000000ff
        /*053c*/ 	.word	0x00038890
        /*0540*/ 	.short	0x0100
        /*0542*/ 	.byte	0x08
	.zero		1


	//   ....[16]....
        /*0544*/ 	.word	0x00000740
        /*0548*/ 	.word	0x000000ff
        /*054c*/ 	.word	0x000388a0
        /*0550*/ 	.short	0x0100
        /*0552*/ 	.byte	0x08
	.zero		1


	//   ....[17]....
        /*0554*/ 	.word	0x00000750
        /*0558*/ 	.word	0x000000ff
        /*055c*/ 	.word	0x00038898
        /*0560*/ 	.short	0x0100
        /*0562*/ 	.byte	0x08
	.zero		1


	//   ....[18]....
        /*0564*/ 	.word	0x00000760
        /*0568*/ 	.word	0x000000ff
        /*056c*/ 	.word	0x000388a8
        /*0570*/ 	.short	0x0100
        /*0572*/ 	.byte	0x08
	.zero		1


	//   ....[19]....
        /*0574*/ 	.word	0x00000890
        /*0578*/ 	.word	0x000000ff
        /*057c*/ 	.word	0x000388b0
        /*0580*/ 	.short	0x0100
        /*0582*/ 	.byte	0x08
	.zero		1


	//   ....[20]....
        /*0584*/ 	.word	0x000008a0
        /*0588*/ 	.word	0x000000ff
        /*058c*/ 	.word	0x000388c0
        /*0590*/ 	.short	0x0100
        /*0592*/ 	.byte	0x08
	.zero		1


	//   ....[21]....
        /*0594*/ 	.word	0x000008b0
        /*0598*/ 	.word	0x000000ff
        /*059c*/ 	.word	0x000388b8
        /*05a0*/ 	.short	0x0100
        /*05a2*/ 	.byte	0x08
	.zero		1


	//   ....[22]....
        /*05a4*/ 	.word	0x000008c0
        /*05a8*/ 	.word	0x000000ff
        /*05ac*/ 	.word	0x000388c8
        /*05b0*/ 	.short	0x0100
        /*05b2*/ 	.byte	0x08
	.zero		1


	//   ....[23]....
        /*05b4*/ 	.word	0x00001bb0
        /*05b8*/ 	.word	0x00000008
        /*05bc*/ 	.word	0x00000000
        /*05c0*/ 	.short	0x0101
        /*05c2*/ 	.byte	0x3f
	.zero		1


	//   ....[24]....
        /*05c4*/ 	.word	0x00002650
        /*05c8*/ 	.word	0x00000004
        /*05cc*/ 	.word	0x00000000
        /*05d0*/ 	.short	0x0101
        /*05d2*/ 	.byte	0x3f
	.zero		1


	//   ....[25]....
        /*05d4*/ 	.word	0x00003d10
        /*05d8*/ 	.word	0x000000c7
        /*05dc*/ 	.word	0x00038800
        /*05e0*/ 	.short	0x010a
        /*05e2*/ 	.byte	0x3f
	.zero		1


	//   ....[26]....
        /*05e4*/ 	.word	0x00003ec0
        /*05e8*/ 	.word	0x000000c7
        /*05ec*/ 	.word	0x00038830
        /*05f0*/ 	.short	0x010a
        /*05f2*/ 	.byte	0x3f
	.zero		1


	//   ....[27]....
        /*05f4*/ 	.word	0x00003f00
        /*05f8*/ 	.word	0x000000c7
        /*05fc*/ 	.word	0x00038830
        /*0600*/ 	.short	0x010a
        /*0602*/ 	.byte	0x3f
	.zero		1


	//   ....[28]....
        /*0604*/ 	.word	0x00004310
        /*0608*/ 	.word	0x000000c7
        /*060c*/ 	.word	0x00038810
        /*0610*/ 	.short	0x010a
        /*0612*/ 	.byte	0x3f
	.zero		1


	//   ....[29]....
        /*0614*/ 	.word	0x00004350
        /*0618*/ 	.word	0x000000c7
        /*061c*/ 	.word	0x00038850
        /*0620*/ 	.short	0x010a
        /*0622*/ 	.byte	0x3f
	.zero		1


	//   ....[30]....
        /*0624*/ 	.word	0x00004410
        /*0628*/ 	.word	0x000000c7
        /*062c*/ 	.word	0x00038850
        /*0630*/ 	.short	0x010a
        /*0632*/ 	.byte	0x3f
	.zero		1


	//   ....[31]....
        /*0634*/ 	.word	0x00005ba0
        /*0638*/ 	.word	0x00000003
        /*063c*/ 	.word	0x00000000
        /*0640*/ 	.short	0x0101
        /*0642*/ 	.byte	0x3f
	.zero		1


	//   ....[32]....
        /*0644*/ 	.word	0x000074f0
        /*0648*/ 	.word	0x00000003
        /*064c*/ 	.word	0x00000000
        /*0650*/ 	.short	0x0101
        /*0652*/ 	.byte	0x3f
	.zero		1


	//   ....[33]....
        /*0654*/ 	.word	0x000077b0
        /*0658*/ 	.word	0x000000cc
        /*065c*/ 	.word	0x00038830
        /*0660*/ 	.short	0x010a
        /*0662*/ 	.byte	0x3f
	.zero		1


	//   ....[34]....
        /*0664*/ 	.word	0x00007800
        /*0668*/ 	.word	0x000000cc
        /*066c*/ 	.word	0x00038830
        /*0670*/ 	.short	0x010a
        /*0672*/ 	.byte	0x3f
	.zero		1


	//   ....[35]....
        /*0674*/ 	.word	0x00007b30
        /*0678*/ 	.word	0x000000cc
        /*067c*/ 	.word	0x00038850
        /*0680*/ 	.short	0x010a
        /*0682*/ 	.byte	0x3f
	.zero		1


	//   ....[36]....
        /*0684*/ 	.word	0x00007b80
        /*0688*/ 	.word	0x000000cc
        /*068c*/ 	.word	0x00038850
        /*0690*/ 	.short	0x010a
        /*0692*/ 	.byte	0x3f
	.zero		1


	//   ....[37]....
        /*0694*/ 	.word	0x00008ef0
        /*0698*/ 	.word	0x000000ca
        /*069c*/ 	.word	0x00000000
        /*06a0*/ 	.short	0x0101
        /*06a2*/ 	.byte	0x3f
	.zero		1


	//   ....[38]....
        /*06a4*/ 	.word	0x0000aea0
        /*06a8*/ 	.word	0x000000cc
        /*06ac*/ 	.word	0x00000000
        /*06b0*/ 	.short	0x0101
        /*06b2*/ 	.byte	0x3f
	.zero		1


	//   ....[39]....
        /*06b4*/ 	.word	0x0000b2e0
        /*06b8*/ 	.word	0x000000b8
        /*06bc*/ 	.word	0x00038830
        /*06c0*/ 	.short	0x010a
        /*06c2*/ 	.byte	0x3f
	.zero		1


	//   ....[40]....
        /*06c4*/ 	.word	0x0000b330
        /*06c8*/ 	.word	0x000000b8
        /*06cc*/ 	.word	0x00038830
        /*06d0*/ 	.short	0x010a
        /*06d2*/ 	.byte	0x3f
	.zero		1


	//   ....[41]....
        /*06d4*/ 	.word	0x0000b560
        /*06d8*/ 	.word	0x000000b8
        /*06dc*/ 	.word	0x00038850
        /*06e0*/ 	.short	0x010a
        /*06e2*/ 	.byte	0x3f
	.zero		1


	//   ....[42]....
        /*06e4*/ 	.word	0x0000b5a0
        /*06e8*/ 	.word	0x000000b8
        /*06ec*/ 	.word	0x00038850
        /*06f0*/ 	.short	0x010a
        /*06f2*/ 	.byte	0x3f
	.zero		1


	//   ....[43]....
        /*06f4*/ 	.word	0x0000d130
        /*06f8*/ 	.word	0x00000099
        /*06fc*/ 	.word	0x00000000
        /*0700*/ 	.short	0x0101
        /*0702*/ 	.byte	0x3f
	.zero		1


	//   ....[44]....
        /*0704*/ 	.word	0x0000dcd0
        /*0708*/ 	.word	0x000000b8
        /*070c*/ 	.word	0x00000000
        /*0710*/ 	.short	0x0101
        /*0712*/ 	.byte	0x3f
	.zero		1


	//   ....[45]....
        /*0714*/ 	.word	0x0000de20
        /*0718*/ 	.word	0x000000ca
        /*071c*/ 	.word	0x00038830
        /*0720*/ 	.short	0x010a
        /*0722*/ 	.byte	0x3f
	.zero		1


	//   ....[46]....
        /*0724*/ 	.word	0x0000de70
        /*0728*/ 	.word	0x000000ca
        /*072c*/ 	.word	0x00038830
        /*0730*/ 	.short	0x010a
        /*0732*/ 	.byte	0x3f
	.zero		1


	//   ....[47]....
        /*0734*/ 	.word	0x0000e0a0
        /*0738*/ 	.word	0x000000ca
        /*073c*/ 	.word	0x00038850
        /*0740*/ 	.short	0x010a
        /*0742*/ 	.byte	0x3f
	.zero		1


	//   ....[48]....
        /*0744*/ 	.word	0x0000e0f0
        /*0748*/ 	.word	0x000000ca
        /*074c*/ 	.word	0x00038850
        /*0750*/ 	.short	0x010a
        /*0752*/ 	.byte	0x3f
	.zero		1


	//   ....[49]....
        /*0754*/ 	.word	0x0000f3f0
        /*0758*/ 	.word	0x000000bc
        /*075c*/ 	.word	0x00000000
        /*0760*/ 	.short	0x0101
        /*0762*/ 	.byte	0x3f
	.zero		1


	//   ....[50]....
        /*0764*/ 	.word	0x00011340
        /*0768*/ 	.word	0x000000ca
        /*076c*/ 	.word	0x00000000
        /*0770*/ 	.short	0x0101
        /*0772*/ 	.byte	0x3f
	.zero		1


	//   ....[51]....
        /*0774*/ 	.word	0x00011ed0
        /*0778*/ 	.word	0x000000ff
        /*077c*/ 	.word	0x00000000
        /*0780*/ 	.short	0x0101
        /*0782*/ 	.byte	0x04
	.zero		1


	//   ....[52]....
        /*0784*/ 	.word	0x00015770
        /*0788*/ 	.word	0x000000ff
        /*078c*/ 	.word	0x00038840
        /*0790*/ 	.short	0x010a
        /*0792*/ 	.byte	0x26
	.zero		1


	//   ....[53]....
        /*0794*/ 	.word	0x00016170
        /*0798*/ 	.word	0x000000ff
        /*079c*/ 	.word	0x00038800
        /*07a0*/ 	.short	0x0107
        /*07a2*/ 	.byte	0x26
	.zero		1


	//   ....[54]....
        /*07a4*/ 	.word	0x000161f0
        /*07a8*/ 	.word	0x000000ff
        /*07ac*/ 	.word	0x00038800
        /*07b0*/ 	.short	0x0101
        /*07b2*/ 	.byte	0x26
	.zero		1


	//   ....[55]....
        /*07b4*/ 	.word	0x000170c0
        /*07b8*/ 	.word	0x000000ff
        /*07bc*/ 	.word	0x00038810
        /*07c0*/ 	.short	0x0107
        /*07c2*/ 	.byte	0x26
	.zero		1


	//   ....[56]....
        /*07c4*/ 	.word	0x00017120
        /*07c8*/ 	.word	0x000000ff
        /*07cc*/ 	.word	0x00038810
        /*07d0*/ 	.short	0x0101
        /*07d2*/ 	.byte	0x26
	.zero		1


	//   ....[57]....
        /*07d4*/ 	.word	0x00017130
        /*07d8*/ 	.word	0x000000ff
        /*07dc*/ 	.word	0x00038820
        /*07e0*/ 	.short	0x010a
        /*07e2*/ 	.byte	0x26
	.zero		1


	//   ....[58]....
        /*07e4*/ 	.word	0x00017190
        /*07e8*/ 	.word	0x000000ff
        /*07ec*/ 	.word	0x00038860
        /*07f0*/ 	.short	0x010a
        /*07f2*/ 	.byte	0x26
	.zero		1


	//   ....[59]....
        /*07f4*/ 	.word	0x00017d50
        /*07f8*/ 	.word	0x000000ff
        /*07fc*/ 	.word	0x00038848
        /*0800*/ 	.short	0x010a
        /*0802*/ 	.byte	0x26
	.zero		1


	//   ....[60]....
        /*0804*/ 	.word	0x00017f20
        /*0808*/ 	.word	0x000000ff
        /*080c*/ 	.word	0x00038868
        /*0810*/ 	.short	0x010a
        /*0812*/ 	.byte	0x26
	.zero		1


	//   ....[61]....
        /*0814*/ 	.word	0x000188d0
        /*0818*/ 	.word	0x000000ff
        /*081c*/ 	.word	0x00038840
        /*0820*/ 	.short	0x010a
        /*0822*/ 	.byte	0x26
	.zero		1


	//   ....[62]....
        /*0824*/ 	.word	0x00018ab0
        /*0828*/ 	.word	0x000000ff
        /*082c*/ 	.word	0x00038860
        /*0830*/ 	.short	0x010a
        /*0832*/ 	.byte	0x26
	.zero		1


	//   ....[63]....
        /*0834*/ 	.word	0x00019480
        /*0838*/ 	.word	0x000000ff
        /*083c*/ 	.word	0x00038848
        /*0840*/ 	.short	0x010a
        /*0842*/ 	.byte	0x26
	.zero		1


	//   ....[64]....
        /*0844*/ 	.word	0x00019660
        /*0848*/ 	.word	0x000000ff
        /*084c*/ 	.word	0x00038868
        /*0850*/ 	.short	0x010a
        /*0852*/ 	.byte	0x26
	.zero		1


	//   ....[65]....
        /*0854*/ 	.word	0x00019e80
        /*0858*/ 	.word	0x00000002
        /*085c*/ 	.word	0x00038820
        /*0860*/ 	.short	0x010a
        /*0862*/ 	.byte	0x3f
	.zero		1


	//   ....[66]....
        /*0864*/ 	.word	0x0001a020
        /*0868*/ 	.word	0x00000007
        /*086c*/ 	.word	0x00000000
        /*0870*/ 	.short	0x010a
        /*0872*/ 	.byte	0x3f
	.zero		1


	//   ....[67]....
        /*0874*/ 	.word	0x0001a090
        /*0878*/ 	.word	0x00000005
        /*087c*/ 	.word	0x00000000
        /*0880*/ 	.short	0x010a
        /*0882*/ 	.byte	0x3f
	.zero		1


	//   ....[68]....
        /*0884*/ 	.word	0x0001a0f0
        /*0888*/ 	.word	0x00000005
        /*088c*/ 	.word	0x00000000
        /*0890*/ 	.short	0x010a
        /*0892*/ 	.byte	0x3f
	.zero		1


	//   ....[69]....
        /*0894*/ 	.word	0x0001a120
        /*0898*/ 	.word	0x00000003
        /*089c*/ 	.word	0x00000000
        /*08a0*/ 	.short	0x010a
        /*08a2*/ 	.byte	0x3f
	.zero		1


	//   ....[70]....
        /*08a4*/ 	.word	0x0001a180
        /*08a8*/ 	.word	0x000000c7
        /*08ac*/ 	.word	0x00038800
        /*08b0*/ 	.short	0x010a
        /*08b2*/ 	.byte	0x3f
	.zero		1


	//   ....[71]....
        /*08b4*/ 	.word	0x0001a1d0
        /*08b8*/ 	.word	0x000000c7
        /*08bc*/ 	.word	0x00038830
        /*08c0*/ 	.short	0x010a
        /*08c2*/ 	.byte	0x3f
	.zero		1


	//   ....[72]....
        /*08c4*/ 	.word	0x0001a220
        /*08c8*/ 	.word	0x000000c7
        /*08cc*/ 	.word	0x00038810
        /*08d0*/ 	.short	0x010a
        /*08d2*/ 	.byte	0x3f
	.zero		1


	//   ....[73]....
        /*08d4*/ 	.word	0x0001a270
        /*08d8*/ 	.word	0x000000c7
        /*08dc*/ 	.word	0x00038850
        /*08e0*/ 	.short	0x010a
        /*08e2*/ 	.byte	0x3f
	.zero		1


	//   ....[74]....
        /*08e4*/ 	.word	0x0001a2c0
        /*08e8*/ 	.word	0x000000cc
        /*08ec*/ 	.word	0x00038830
        /*08f0*/ 	.short	0x010a
        /*08f2*/ 	.byte	0x3f
	.zero		1


	//   ....[75]....
        /*08f4*/ 	.word	0x0001a310
        /*08f8*/ 	.word	0x000000cc
        /*08fc*/ 	.word	0x00038850
        /*0900*/ 	.short	0x010a
        /*0902*/ 	.byte	0x3f
	.zero		1


	//   ....[76]....
        /*0904*/ 	.word	0x0001a360
        /*0908*/ 	.word	0x000000b8
        /*090c*/ 	.word	0x00038830
        /*0910*/ 	.short	0x010a
        /*0912*/ 	.byte	0x3f
	.zero		1


	//   ....[77]....
        /*0914*/ 	.word	0x0001a3b0
        /*0918*/ 	.word	0x000000b8
        /*091c*/ 	.word	0x00038850
        /*0920*/ 	.short	0x010a
        /*0922*/ 	.byte	0x3f
	.zero		1


	//   ....[78]....
        /*0924*/ 	.word	0x0001a400
        /*0928*/ 	.word	0x000000ca
        /*092c*/ 	.word	0x00038830
        /*0930*/ 	.short	0x010a
        /*0932*/ 	.byte	0x3f
	.zero		1


	//   ....[79]....
        /*0934*/ 	.word	0x0001a450
        /*0938*/ 	.word	0x000000ca
        /*093c*/ 	.word	0x00038850
        /*0940*/ 	.short	0x010a
        /*0942*/ 	.byte	0x3f
	.zero		1


	//   ....[80]....
        /*0944*/ 	.word	0x0001a5b0
        /*0948*/ 	.word	0x00000003
        /*094c*/ 	.word	0x00038840
        /*0950*/ 	.short	0x010a
        /*0952*/ 	.byte	0x3f
	.zero		1


	//   ....[81]....
        /*0954*/ 	.word	0x0001b590
        /*0958*/ 	.word	0x00000003
        /*095c*/ 	.word	0x00038820
        /*0960*/ 	.short	0x010a
        /*0962*/ 	.byte	0x3f
	.zero		1


	//   ....[82]....
        /*0964*/ 	.word	0x0001b5f0
        /*0968*/ 	.word	0x00000003
        /*096c*/ 	.word	0x00038860
        /*0970*/ 	.short	0x010a
        /*0972*/ 	.byte	0x3f
	.zero		1


	//   ....[83]....
        /*0974*/ 	.word	0x0001b650
        /*0978*/ 	.word	0x00000003
        /*097c*/ 	.word	0x00038848
        /*0980*/ 	.short	0x010a
        /*0982*/ 	.byte	0x3f
	.zero		1


	//   ....[84]....
        /*0984*/ 	.word	0x0001b6b0
        /*0988*/ 	.word	0x00000003
        /*098c*/ 	.word	0x00038868
        /*0990*/ 	.short	0x010a
        /*0992*/ 	.byte	0x3f
	.zero		1


	//   ....[85]....
        /*0994*/ 	.word	0x0001b710
        /*0998*/ 	.word	0x00000003
        /*099c*/ 	.word	0x00038840
        /*09a0*/ 	.short	0x010a
        /*09a2*/ 	.byte	0x3f
	.zero		1


	//   ....[86]....
        /*09a4*/ 	.word	0x0001b770
        /*09a8*/ 	.word	0x00000003
        /*09ac*/ 	.word	0x00038860
        /*09b0*/ 	.short	0x010a
        /*09b2*/ 	.byte	0x3f
	.zero		1


	//   ....[87]....
        /*09b4*/ 	.word	0x0001b7d0
        /*09b8*/ 	.word	0x00000003
        /*09bc*/ 	.word	0x00038848
        /*09c0*/ 	.short	0x010a
        /*09c2*/ 	.byte	0x3f
	.zero		1


	//   ....[88]....
        /*09c4*/ 	.word	0x0001b830
        /*09c8*/ 	.word	0x00000003
        /*09cc*/ 	.word	0x00038868
        /*09d0*/ 	.short	0x010a
        /*09d2*/ 	.byte	0x3f
	.zero		1


	//   ....[89]....
        /*09d4*/ 	.word	0x0001b880
        /*09d8*/ 	.word	0x00000002
        /*09dc*/ 	.word	0x00038820
        /*09e0*/ 	.short	0x010a
        /*09e2*/ 	.byte	0x3f
	.zero		1


	//   ....[90]....
        /*09e4*/ 	.word	0x0001ba20
        /*09e8*/ 	.word	0x00000007
        /*09ec*/ 	.word	0x00000000
        /*09f0*/ 	.short	0x010a
        /*09f2*/ 	.byte	0x3f
	.zero		1


	//   ....[91]....
        /*09f4*/ 	.word	0x0001ba70
        /*09f8*/ 	.word	0x00000005
        /*09fc*/ 	.word	0x00000000
        /*0a00*/ 	.short	0x010a
        /*0a02*/ 	.byte	0x3f
	.zero		1


	//   ....[92]....
        /*0a04*/ 	.word	0x0001bac0
        /*0a08*/ 	.word	0x00000005
        /*0a0c*/ 	.word	0x00000000
        /*0a10*/ 	.short	0x010a
        /*0a12*/ 	.byte	0x3f
	.zero		1


	//----- nvinfo : EIATTR_NUM_MBARRIERS
	.align		4
.L_797:
        /*0a14*/ 	.byte	0x03, 0x38
        /*0a16*/ 	.short	0x0017


	//----- nvinfo : EIATTR_EXIT_INSTR_OFFSETS
	.align		4
        /*0a18*/ 	.byte	0x04, 0x1c
        /*0a1a*/ 	.short	(.L_799 - .L_798)


	//   ....[0]....
.L_798:
        /*0a1c*/ 	.word	0x0001a170


	//----- nvinfo : EIATTR_MAX_THREADS
	.align		4
.L_799:
        /*0a20*/ 	.byte	0x04, 0x05
        /*0a22*/ 	.short	(.L_801 - .L_800)
.L_800:
        /*0a24*/ 	.word	0x00000180
        /*0a28*/ 	.word	0x00000001
        /*0a2c*/ 	.word	0x00000001


	//----- nvinfo : EIATTR_CRS_STACK_SIZE
	.align		4
.L_801:
        /*0a30*/ 	.byte	0x04, 0x1e
        /*0a32*/ 	.short	(.L_803 - .L_802)
.L_802:
        /*0a34*/ 	.word	0x00000000


	//----- nvinfo : EIATTR_CBANK_PARAM_SIZE
	.align		4
.L_803:
        /*0a38*/ 	.byte	0x03, 0x19
        /*0a3a*/ 	.short	0x0b70


	//----- nvinfo : EIATTR_PARAM_CBANK
	.align		4
        /*0a3c*/ 	.byte	0x04, 0x0a
        /*0a3e*/ 	.short	(.L_805 - .L_804)
	.align		4
.L_804:
        /*0a40*/ 	.word	index@(.nv.constant0._ZN7cutlass13device_kernelIN5flash11enable_sm90INS1_16FlashAttnFwdSm90INS1_25CollectiveMainloopFwdSm90ILi2EN4cute5tupleIJNS5_1CILi1EEES8_S8_EEENS6_IJNS7_ILi64EEESA_SA_EEELi512ENS_6half_tEfNS_4arch4Sm90ELb0ELb1ELb0ELb0ELb0ELb0ELb1ELb0ELb0ELb1ELb1ELb0EEENS1_21CollectiveEpilogueFwdINS6_IJSA_NS7_ILi512EEESA_EEES9_SC_SE_Li256ELb0ELb1ELb1ELb0EEENS1_19SingleTileSchedulerILb0ELb1ELb1ELi64EEEEEEEEEvNT_6ParamsE)
        /*0a44*/ 	.short	0x0210
        /*0a46*/ 	.short	0x0b70


	//----- nvinfo : EIATTR_SW_WAR
	.align		4
.L_805:
        /*0a48*/ 	.byte	0x04, 0x36
        /*0a4a*/ 	.short	(.L_807 - .L_806)
.L_806:
        /*0a4c*/ 	.word	0x00000008
.L_807:


//--------------------- .nv.info._ZN7cutlass13device_kernelIN5flash11enable_sm90INS1_16FlashAttnFwdSm90INS1_25CollectiveMainloopFwdSm90ILi2EN4cute5tupleIJNS5_1CILi1EEES8_S8_EEENS6_IJNS7_ILi64EEESA_SA_EEELi512ENS_6half_tEfNS_4arch4Sm90ELb0ELb1ELb0ELb1ELb0ELb0ELb0ELb0ELb0ELb1ELb1ELb0EEENS1_21CollectiveEpilogueFwdINS6_IJSA_NS7_ILi512EEESA_EEES9_SC_SE_Li256ELb1ELb1ELb1ELb0EEENS1_36VarlenDynamicPersistentTileSchedulerILi64ELi64ELi256ELi128ELb1ELb1ELb1ELb1ELb0ELb1EEEEEEEEEvNT_6ParamsE --------------------------
	.section	.nv.info._ZN7cutlass13device_kernelIN5flash11enable_sm90INS1_16FlashAttnFwdSm90INS1_25CollectiveMainloopFwdSm90ILi2EN4cute5tupleIJNS5_1CILi1EEES8_S8_EEENS6_IJNS7_ILi64EEESA_SA_EEELi512ENS_6half_tEfNS_4arch4Sm90ELb0ELb1ELb0ELb1ELb0ELb0ELb0ELb0ELb0ELb1ELb1ELb0EEENS1_21CollectiveEpilogueFwdINS6_IJSA_NS7_ILi512EEESA_EEES9_SC_SE_Li256ELb1ELb1ELb1ELb0EEENS1_36VarlenDynamicPersistentTileSchedulerILi64ELi64ELi256ELi128ELb1ELb1ELb1ELb1ELb0ELb1EEEEEEEEEvNT_6ParamsE,"",@"SHT_CUDA_INFO"
	.sectionflags	@""
	.align	4


	//----- nvinfo : EIATTR_CUDA_API_VERSION
	.align		4
        /*0000*/ 	.byte	0x04, 0x37
        /*0002*/ 	.short	(.L_809 - .L_808)
.L_808:
        /*0004*/ 	.word	0x00000082


	//----- nvinfo : EIATTR_KPARAM_INFO
	.align		4
.L_809:
        /*0008*/ 	.byte	0x04, 0x17
        /*000a*/ 	.short	(.L_811 - .L_810)
.L_810:
        /*000c*/ 	.word	0x00000000
        /*0010*/ 	.short	0x0000
        /*0012*/ 	.short	0x0070
        /*0014*/ 	.byte	0x00, 0xf0, 0x01, 0x2a


	//----- nvinfo : EIATTR_SPARSE_MMA_MASK
	.align		4
.L_811:
        /*0018*/ 	.byte	0x03, 0x50
        /*001a*/ 	.short	0x0000


	//----- nvinfo : EIATTR_MAXREG_COUNT
	.align		4
        /*001c*/ 	.byte	0x03, 0x1b
        /*001e*/ 	.short	0x00a8


	//----- nvinfo : EIATTR_NUM_BARRIERS
	.align		4
        /*0020*/ 	.byte	0x02, 0x4c
        /*0022*/ 	.byte	0x10
	.zero		1


	//----- nvinfo : EIATTR_EXTERNS
	.align		4
        /*0024*/ 	.byte	0x04, 0x0f
        /*0026*/ 	.short	(.L_813 - .L_812)


	//   ....[0]....
	.align		4
.L_812:
        /*0028*/ 	.word	index@(__assertfail)


	//----- nvinfo : EIATTR_ANNOTATIONS
	.align		4
.L_813:
        /*002c*/ 	.byte	0x04, 0x55
        /*002e*/ 	.short	(.L_815 - .L_814)


	//   ....[0]....
.L_814:
        /* <DEDUP_REMOVED lines=70> */


	//----- nvinfo : EIATTR_MERCURY_ISA_VERSION
	.align		4
.L_815:
        /*0480*/ 	.byte	0x03, 0x5f
        /*0482*/ 	.short	0x0101


	//----- nvinfo : EIATTR_UNUSED_LOAD_BYTE_OFFSET
	.align		4
        /*0484*/ 	.byte	0x04, 0x44
        /*0486*/ 	.short	(.L_817 - .L_816)


	//   ....[0]....
.L_816:
        /*0488*/ 	.word	0x00000a10
        /*048c*/ 	.word	0x0000fff0


	//   ....[1]....
        /*0490*/ 	.word	0x0000daf0
        /*0494*/ 	.word	0x0000fff0


	//----- nvinfo : EIATTR_INT_WARP_WIDE_INSTR_OFFSETS
	.align		4
.L_817:
        /*0498*/ 	.byte	0x04, 0x31
        /*049a*/ 	.short	(.L_819 - .L_818)


	//   ....[0]....
.L_818:
        /*049c*/ 	.word	0x00000130


	//   ....[1]....
        /*04a0*/ 	.word	0x00000170


	//   ....[2]....
        /*04a4*/ 	.word	0x000001e0


	//   ....[3]....
        /*04a8*/ 	.word	0x00014290


	//   ....[4]....
        /*04ac*/ 	.word	0x00014320


	//   ....[5]....
        /*04b0*/ 	.word	0x00018c60


	//   ....[6]....
        /*04b4*/ 	.word	0x00018cf0


	//----- nvinfo : EIATTR_COOP_GROUP_MASK_REGIDS
	.align		4
.L_819:
        /*04b8*/ 	.byte	0x04, 0x29
        /*04ba*/ 	.short	(.L_821 - .L_820)


	//   ....[0]....
.L_820:
        /*04bc*/ 	.word	0xffffffff


	//   ....[1]....
        /*04c0*/ 	.word	0xffffffff


	//   ....[2]....
        /*04c4*/ 	.word	0xffffffff


	//   ....[3]....
        /*04c8*/ 	.word	0xffffffff


	//   ....[4]....
        /*04cc*/ 	.word	0xffffffff


	//   ....[5]....
        /*04d0*/ 	.word	0xffffffff


	//   ....[6]....
        /*04d4*/ 	.word	0xffffffff


	//   ....[7]....
        /*04d8*/ 	.word	0xffffffff


	//   ....[8]....
        /*04dc*/ 	.word	0xffffffff


	//   ....[9]....
        /*04e0*/ 	.word	0xffffffff


	//   ....[10]....
        /*04e4*/ 	.word	0xffffffff


	//   ....[11]....
        /*04e8*/ 	.word	0xffffffff


	//   ....[12]....
        /*04ec*/ 	.word	0xffffffff


	//   ....[13]....
        /*04f0*/ 	.word	0xffffffff


	//   ....[14]....
        /*04f4*/ 	.word	0xffffffff


	//   ....[15]....
        /*04f8*/ 	.word	0xffffffff


	//   ....[16]....
        /*04fc*/ 	.word	0xffffffff


	//   ....[17]....
        /*0500*/ 	.word	0xffffffff


	//   ....[18]....
        /*0504*/ 	.word	0xffffffff


	//   ....[19]....
        /*0508*/ 	.word	0xffffffff


	//   ....[20]....
        /*050c*/ 	.word	0xffffffff


	//   ....[21]....
        /*0510*/ 	.word	0xffffffff


	//   ....[22]....
        /*0514*/ 	.word	0xffffffff


	//   ....[23]....
        /*0518*/ 	.word	0xffffffff


	//   ....[24]....
        /*051c*/ 	.word	0xffffffff


	//   ....[25]....
        /*0520*/ 	.word	0xffffffff


	//   ....[26]....
        /*0524*/ 	.word	0xffffffff


	//   ....[27]....
        /*0528*/ 	.word	0xffffffff


	//   ....[28]....
        /*052c*/ 	.word	0xffffffff


	//   ....[29]....
        /*0530*/ 	.word	0xffffffff


	//   ....[30]....
        /*0534*/ 	.word	0xffffffff


	//   ....[31]....
        /*0538*/ 	.word	0xffffffff


	//   ....[32]....
        /*053c*/ 	.word	0xffffffff


	//   ....[33]....
        /*0540*/ 	.word	0xffffffff


	//   ....[34]....
        /*0544*/ 	.word	0xffffffff


	//   ....[35]....
        /*0548*/ 	.word	0xffffffff


	//   ....[36]....
        /*054c*/ 	.word	0xffffffff


	//   ....[37]....
        /*0550*/ 	.word	0xffffffff


	//   ....[38]....
        /*0554*/ 	.word	0xffffffff


	//   ....[39]....
        /*0558*/ 	.word	0xffffffff


	//   ....[40]....
        /*055c*/ 	.word	0xffffffff


	//   ....[41]....
        /*0560*/ 	.word	0xffffffff


	//   ....[42]....
        /*0564*/ 	.word	0xffffffff


	//   ....[43]....
        /*0568*/ 	.word	0xffffffff


	//   ....[44]....
        /*056c*/ 	.word	0xffffffff


	//   ....[45]....
        /*0570*/ 	.word	0xffffffff


	//   ....[46]....
        /*0574*/ 	.word	0xffffffff


	//   ....[47]....
        /*0578*/ 	.word	0xffffffff


	//   ....[48]....
        /*057c*/ 	.word	0xffffffff


	//   ....[49]....
        /*0580*/ 	.word	0xffffffff


	//   ....[50]....
        /*0584*/ 	.word	0xffffffff


	//   ....[51]....
        /*0588*/ 	.word	0xffffffff


	//   ....[52]....
        /*058c*/ 	.word	0xffffffff


	//   ....[53]....
        /*0590*/ 	.word	0xffffffff


	//   ....[54]....
        /*0594*/ 	.word	0xffffffff


	//   ....[55]....
        /*0598*/ 	.word	0xffffffff


	//   ....[56]....
        /*059c*/ 	.word	0xffffffff


	//   ....[57]....
        /*05a0*/ 	.word	0xffffffff


	//   ....[58]....
        /*05a4*/ 	.word	0xffffffff


	//   ....[59]....
        /*05a8*/ 	.word	0xffffffff


	//   ....[60]....
        /*05ac*/ 	.word	0xffffffff


	//   ....[61]....
        /*05b0*/ 	.word	0xffffffff


	//   ....[62]....
        /*05b4*/ 	.word	0xffffffff


	//   ....[63]....
        /*05b8*/ 	.word	0xffffffff


	//   ....[64]....
        /*05bc*/ 	.word	0xffffffff


	//   ....[65]....
        /*05c0*/ 	.word	0xffffffff


	//   ....[66]....
        /*05c4*/ 	.word	0xffffffff


	//   ....[67]....
        /*05c8*/ 	.word	0xffffffff


	//   ....[68]....
        /*05cc*/ 	.word	0xffffffff


	//   ....[69]....
        /*05d0*/ 	.word	0xffffffff


	//   ....[70]....
        /*05d4*/ 	.word	0xffffffff


	//   ....[71]....
        /*05d8*/ 	.word	0xffffffff


	//   ....[72]....
        /*05dc*/ 	.word	0xffffffff


	//   ....[73]....
        /*05e0*/ 	.word	0xffffffff


	//   ....[74]....
        /*05e4*/ 	.word	0xffffffff


	//   ....[75]....
        /*05e8*/ 	.word	0xffffffff


	//   ....[76]....
        /*05ec*/ 	.word	0xffffffff


	//   ....[77]....
        /*05f0*/ 	.word	0xffffffff


	//   ....[78]....
        /*05f4*/ 	.word	0xffffffff


	//   ....[79]....
        /*05f8*/ 	.word	0xffffffff


	//   ....[80]....
        /*05fc*/ 	.word	0xffffffff


	//   ....[81]....
        /*0600*/ 	.word	0xffffffff


	//   ....[82]....
        /*0604*/ 	.word	0xffffffff


	//   ....[83]....
        /*0608*/ 	.word	0xffffffff


	//   ....[84]....
        /*060c*/ 	.word	0xffffffff


	//   ....[85]....
        /*0610*/ 	.word	0xffffffff


	//   ....[86]....
        /*0614*/ 	.word	0xffffffff


	//   ....[87]....
        /*0618*/ 	.word	0xffffffff


	//   ....[88]....
        /*061c*/ 	.word	0xffffffff


	//   ....[89]....
        /*0620*/ 	.word	0xffffffff


	//   ....[90]....
        /*0624*/ 	.word	0xffffffff


	//   ....[91]....
        /*0628*/ 	.word	0xffffffff


	//   ....[92]....
        /*062c*/ 	.word	0xffffffff


	//   ....[93]....
        /*0630*/ 	.word	0xffffffff


	//   ....[94]....
        /*0634*/ 	.word	0xffffffff


	//   ....[95]....
        /*0638*/ 	.word	0xffffffff


	//   ....[96]....
        /*063c*/ 	.word	0xffffffff


	//   ....[97]....
        /*0640*/ 	.word	0xffffffff


	//   ....[98]....
        /*0644*/ 	.word	0xffffffff


	//   ....[99]....
        /*0648*/ 	.word	0xffffffff


	//   ....[100]....
        /*064c*/ 	.word	0xffffffff


	//   ....[101]....
        /*0650*/ 	.word	0x0500000f


	//   ....[102]....
        /*0654*/ 	.word	0x0500000f


	//   ....[103]....
        /*0658*/ 	.word	0x0500000f


	//   ....[104]....
        /*065c*/ 	.word	0x0500000f


	//   ....[105]....
        /*0660*/ 	.word	0x0500000f


	//   ....[106]....
        /*0664*/ 	.word	0x0500000f


	//   ....[107]....
        /*0668*/ 	.word	0x0500000f


	//   ....[108]....
        /*066c*/ 	.word	0x0500000f


	//   ....[109]....
        /*0670*/ 	.word	0x0500000f


	//   ....[110]....
        /*0674*/ 	.word	0x0500000f


	//   ....[111]....
        /*0678*/ 	.word	0x0500000f


	//   ....[112]....
        /*067c*/ 	.word	0x0500000f


	//   ....[113]....
        /*0680*/ 	.word	0x0500000f


	//   ....[114]....
        /*0684*/ 	.word	0x0500000f


	//   ....[115]....
        /*0688*/ 	.word	0x0500000f


	//   ....[116]....
        /*068c*/ 	.word	0x0500000f


	//   ....[117]....
        /*0690*/ 	.word	0x0500000f


	//   ....[118]....
        /*0694*/ 	.word	0x0500000f


	//   ....[119]....
        /*0698*/ 	.word	0x0500000f


	//   ....[120]....
        /*069c*/ 	.word	0x0500000f


	//   ....[121]....
        /*06a0*/ 	.word	0x0500000f


	//   ....[122]....
        /*06a4*/ 	.word	0x0500000f


	//   ....[123]....
        /*06a8*/ 	.word	0x0500000f


	//   ....[124]....
        /*06ac*/ 	.word	0x0500000f


	//   ....[125]....
        /*06b0*/ 	.word	0x0500000f


	//   ....[126]....
        /*06b4*/ 	.word	0x0500000f


	//   ....[127]....
        /*06b8*/ 	.word	0x0500000f


	//   ....[128]....
        /*06bc*/ 	.word	0x0500000f


	//----- nvinfo : EIATTR_COOP_GROUP_INSTR_OFFSETS
	.align		4
.L_821:
        /*06c0*/ 	.byte	0x04, 0x28
        /*06c2*/ 	.short	(.L_823 - .L_822)


	//   ....[0]....
.L_822:
        /*06c4*/ 	.word	0x00000060


	//   ....[1]....
        /*06c8*/ 	.word	0x00000140


	//   ....[2]....
        /*06cc*/ 	.word	0x00000190


	//   ....[3]....
        /*06d0*/ 	.word	0x00000380


	//   ....[4]....
        /*06d4*/ 	.word	0x000004e0


	//   ....[5]....
        /*06d8*/ 	.word	0x00000600


	//   ....[6]....
        /*06dc*/ 	.word	0x00000760


	//   ....[7]....
        /*06e0*/ 	.word	0x00002440


	//   ....[8]....
        /*06e4*/ 	.word	0x00004860


	//   ....[9]....
        /*06e8*/ 	.word	0x00004ed0


	//   ....[10]....
        /*06ec*/ 	.word	0x00005650


	//   ....[11]....
        /*06f0*/ 	.word	0x00005b00


	//   ....[12]....
        /*06f4*/ 	.word	0x00005c20


	//   ....[13]....
        /*06f8*/ 	.word	0x00005f80


	//   ....[14]....
        /*06fc*/ 	.word	0x00006050


	//   ....[15]....
        /*0700*/ 	.word	0x00006930


	//   ....[16]....
        /*0704*/ 	.word	0x00006df0


	//   ....[17]....
        /*0708*/ 	.word	0x000070a0


	//   ....[18]....
        /*070c*/ 	.word	0x000077f0


	//   ....[19]....
        /*0710*/ 	.word	0x00007940


	//   ....[20]....
        /*0714*/ 	.word	0x00007e90


	//   ....[21]....
        /*0718*/ 	.word	0x00007ef0


	//   ....[22]....
        /*071c*/ 	.word	0x00009050


	//   ....[23]....
        /*0720*/ 	.word	0x00009730


	//   ....[24]....
        /*0724*/ 	.word	0x00009750


	//   ....[25]....
        /*0728*/ 	.word	0x00009bb0


	//   ....[26]....
        /*072c*/ 	.word	0x00009d80


	//   ....[27]....
        /*0730*/ 	.word	0x0000abd0


	//   ....[28]....
        /*0734*/ 	.word	0x0000af60


	//   ....[29]....
        /*0738*/ 	.word	0x0000b1f0


	//   ....[30]....
        /*073c*/ 	.word	0x0000b8d0


	//   ....[31]....
        /*0740*/ 	.word	0x0000b9a0


	//   ....[32]....
        /*0744*/ 	.word	0x0000bf20


	//   ....[33]....
        /*0748*/ 	.word	0x0000c0f0


	//   ....[34]....
        /*074c*/ 	.word	0x0000cfb0


	//   ....[35]....
        /*0750*/ 	.word	0x0000cff0


	//   ....[36]....
        /*0754*/ 	.word	0x0000d080


	//   ....[37]....
        /*0758*/ 	.word	0x0000d100


	//   ....[38]....
        /*075c*/ 	.word	0x0000d110


	//   ....[39]....
        /*0760*/ 	.word	0x0000e8f0


	//   ....[40]....
        /*0764*/ 	.word	0x0000ecd0


	//   ....[41]....
        /*0768*/ 	.word	0x0000ecf0


	//   ....[42]....
        /*076c*/ 	.word	0x0000ed00


	//   ....[43]....
        /*0770*/ 	.word	0x0000ed10


	//   ....[44]....
        /*0774*/ 	.word	0x0000f940


	//   ....[45]....
        /*0778*/ 	.word	0x0000f970


	//   ....[46]....
        /*077c*/ 	.word	0x0000fc20


	//   ....[47]....
        /*0780*/ 	.word	0x0000fc40


	//   ....[48]....
        /*0784*/ 	.word	0x00010360


	//   ....[49]....
        /*0788*/ 	.word	0x00010370


	//   ....[50]....
        /*078c*/ 	.word	0x00010bc0


	//   ....[51]....
        /*0790*/ 	.word	0x00010be0


	//   ....[52]....
        /*0794*/ 	.word	0x00011f60


	//   ....[53]....
        /*0798*/ 	.word	0x00011fa0


	//   ....[54]....
        /*079c*/ 	.word	0x000121e0


	//   ....[55]....
        /*07a0*/ 	.word	0x00012200


	//   ....[56]....
        /*07a4*/ 	.word	0x000124c0


	//   ....[57]....
        /*07a8*/ 	.word	0x000126d0


	//   ....[58]....
        /*07ac*/ 	.word	0x00012700


	//   ....[59]....
        /*07b0*/ 	.word	0x00012730


	//   ....[60]....
        /*07b4*/ 	.word	0x00012760


	//   ....[61]....
        /*07b8*/ 	.word	0x00012790


	//   ....[62]....
        /*07bc*/ 	.word	0x000127c0


	//   ....[63]....
        /*07c0*/ 	.word	0x00012960


	//   ....[64]....
        /*07c4*/ 	.word	0x00012990


	//   ....[65]....
        /*07c8*/ 	.word	0x000129c0


	//   ....[66]....
        /*07cc*/ 	.word	0x000129f0


	//   ....[67]....
        /*07d0*/ 	.word	0x00012a20


	//   ....[68]....
        /*07d4*/ 	.word	0x00012a50


	//   ....[69]....
        /*07d8*/ 	.word	0x00012af0


	//   ....[70]....
        /*07dc*/ 	.word	0x00012b20


	//   ....[71]....
        /*07e0*/ 	.word	0x00012b30


	//   ....[72]....
        /*07e4*/ 	.word	0x00012b60


	//   ....[73]....
        /*07e8*/ 	.word	0x00014860


	//   ....[74]....
        /*07ec*/ 	.word	0x00015300


	//   ....[75]....
        /*07f0*/ 	.word	0x00015320


	//   ....[76]....
        /*07f4*/ 	.word	0x000153d0


	//   ....[77]....
        /*07f8*/ 	.word	0x000153e0


	//   ....[78]....
        /*07fc*/ 	.word	0x00015460


	//   ....[79]....
        /*0800*/ 	.word	0x00015470


	//   ....[80]....
        /*0804*/ 	.word	0x00015480


	//   ....[81]....
        /*0808*/ 	.word	0x00015490


	//   ....[82]....
        /*080c*/ 	.word	0x00018f80


	//   ....[83]....
        /*0810*/ 	.word	0x00018fb0


	//   ....[84]....
        /*0814*/ 	.word	0x00019010


	//   ....[85]....
        /*0818*/ 	.word	0x00019040


	//   ....[86]....
        /*081c*/ 	.word	0x00019070


	//   ....[87]....
        /*0820*/ 	.word	0x000190a0


	//   ....[88]....
        /*0824*/ 	.word	0x000190d0


	//   ....[89]....
        /*0828*/ 	.word	0x00019100


	//   ....[90]....
        /*082c*/ 	.word	0x000192c0


	//   ....[91]....
        /*0830*/ 	.word	0x000192f0


	//   ....[92]....
        /*0834*/ 	.word	0x00019320


	//   ....[93]....
        /*0838*/ 	.word	0x00019350


	//   ....[94]....
        /*083c*/ 	.word	0x00019380


	//   ....[95]....
        /*0840*/ 	.word	0x000193b0


	//   ....[96]....
        /*0844*/ 	.word	0x00019480


	//   ....[97]....
        /*0848*/ 	.word	0x000194a0


	//   ....[98]....
        /*084c*/ 	.word	0x000194b0


	//   ....[99]....
        /*0850*/ 	.word	0x00019530


	//   ....[100]....
        /*0854*/ 	.word	0x0001a060


	//   ....[101]....
        /*0858*/ 	.word	0x0001a770


	//   ....[102]....
        /*085c*/ 	.word	0x0001a930


	//   ....[103]....
        /*0860*/ 	.word	0x0001a980


	//   ....[104]....
        /*0864*/ 	.word	0x0001a9e0


	//   ....[105]....
        /*0868*/ 	.word	0x0001aad0


	//   ....[106]....
        /*086c*/ 	.word	0x0001ab30


	//   ....[107]....
        /*0870*/ 	.word	0x0001ac20


	//   ....[108]....
        /*0874*/ 	.word	0x0001ac80


	//   ....[109]....
        /*0878*/ 	.word	0x0001ad50


	//   ....[110]....
        /*087c*/ 	.word	0x0001b080


	//   ....[111]....
        /*0880*/ 	.word	0x0001b120


	//   ....[112]....
        /*0884*/ 	.word	0x0001b2c0


	//   ....[113]....
        /*0888*/ 	.word	0x0001b330


	//   ....[114]....
        /*088c*/ 	.word	0x0001b3a0


	//   ....[115]....
        /*0890*/ 	.word	0x0001b410


	//   ....[116]....
        /*0894*/ 	.word	0x0001b480


	//   ....[117]....
        /*0898*/ 	.word	0x0001b500


	//   ....[118]....
        /*089c*/ 	.word	0x0001b590


	//   ....[119]....
        /*08a0*/ 	.word	0x0001b630


	//   ....[120]....
        /*08a4*/ 	.word	0x0001b6a0


	//   ....[121]....
        /*08a8*/ 	.word	0x0001b710


	//   ....[122]....
        /*08ac*/ 	.word	0x0001b780


	//   ....[123]....
        /*08b0*/ 	.word	0x0001b800


	//   ....[124]....
        /*08b4*/ 	.word	0x0001b870


	//   ....[125]....
        /*08b8*/ 	.word	0x0001b920


	//   ....[126]....
        /*08bc*/ 	.word	0x0001b970


	//   ....[127]....
        /*08c0*/ 	.word	0x0001ba20


	//   ....[128]....
        /*08c4*/ 	.word	0x0001bb50


	//----- nvinfo : EIATTR_REG_RECONFIG
	.align		4
.L_823:
        /*08c8*/ 	.byte	0x01, 0x54
	.zero		2


	//----- nvinfo : EIATTR_SYSCALL_OFFSETS
	.align		4
        /*08cc*/ 	.byte	0x04, 0x46
        /*08ce*/ 	.short	(.L_825 - .L_824)


	//   ....[0]....
.L_824:
        /*08d0*/ 	.word	0x00004a30


	//   ....[1]....
        /*08d4*/ 	.word	0x00014490


	//   ....[2]....
        /*08d8*/ 	.word	0x000145e0


	//   ....[3]....
        /*08dc*/ 	.word	0x000146d0


	//   ....[4]....
        /*08e0*/ 	.word	0x00014ee0


	//----- nvinfo : EIATTR_MBARRIER_INSTR_OFFSETS
	.align		4
.L_825:
        /*08e4*/ 	.byte	0x04, 0x39
        /*08e6*/ 	.short	(.L_827 - .L_826)


	//   ....[0]....
.L_826:
        /*08e8*/ 	.word	0x00000270
        /*08ec*/ 	.word	0x000000ff
        /*08f0*/ 	.word	0x00028c00
        /*08f4*/ 	.short	0x0100
        /*08f6*/ 	.byte	0x08
	.zero		1


	//   ....[1]....
        /*08f8*/ 	.word	0x00000280
        /*08fc*/ 	.word	0x000000ff
        /*0900*/ 	.word	0x00028c20
        /*0904*/ 	.short	0x0100
        /*0906*/ 	.byte	0x08
	.zero		1


	//   ....[2]....
        /*0908*/ 	.word	0x00000330
        /*090c*/ 	.word	0x000000ff
        /*0910*/ 	.word	0x00028c30
        /*0914*/ 	.short	0x0100
        /*0916*/ 	.byte	0x06
	.zero		1


	//   ....[3]....
        /*0918*/ 	.word	0x00000340
        /*091c*/ 	.word	0x000000ff
        /*0920*/ 	.word	0x00028c40
        /*0924*/ 	.short	0x0100
        /*0926*/ 	.byte	0x06
	.zero		1


	//   ....[4]....
        /*0928*/ 	.word	0x00000350
        /*092c*/ 	.word	0x000000ff
        /*0930*/ 	.word	0x00028c38
        /*0934*/ 	.short	0x0100
        /*0936*/ 	.byte	0x06
	.zero		1


	//   ....[5]....
        /*0938*/ 	.word	0x00000360
        /*093c*/ 	.word	0x000000ff
        /*0940*/ 	.word	0x00028c48
        /*0944*/ 	.short	0x0100
        /*0946*/ 	.byte	0x06
	.zero		1


	//   ....[6]....
        /*0948*/ 	.word	0x00000490
        /*094c*/ 	.word	0x000000ff
        /*0950*/ 	.word	0x00028c50
        /*0954*/ 	.short	0x0100
        /*0956*/ 	.byte	0x08
	.zero		1


	//   ....[7]....
        /*0958*/ 	.word	0x000004a0
        /*095c*/ 	.word	0x000000ff
        /*0960*/ 	.word	0x00028c60
        /*0964*/ 	.short	0x0100
        /*0966*/ 	.byte	0x08
	.zero		1


	//   ....[8]....
        /*0968*/ 	.word	0x000004b0
        /*096c*/ 	.word	0x000000ff
        /*0970*/ 	.word	0x00028c58
        /*0974*/ 	.short	0x0100
        /*0976*/ 	.byte	0x08
	.zero		1


	//   ....[9]....
        /*0978*/ 	.word	0x000004c0
        /*097c*/ 	.word	0x000000ff
        /*0980*/ 	.word	0x00028c68
        /*0984*/ 	.short	0x0100
        /*0986*/ 	.byte	0x08
	.zero		1


	//   ....[10]....
        /*0988*/ 	.word	0x000005b0
        /*098c*/ 	.word	0x000000ff
        /*0990*/ 	.word	0x00028c70
        /*0994*/ 	.short	0x0100
        /*0996*/ 	.byte	0x06
	.zero		1


	//   ....[11]....
        /*0998*/ 	.word	0x000005c0
        /*099c*/ 	.word	0x000000ff
        /*09a0*/ 	.word	0x00028c80
        /*09a4*/ 	.short	0x0100
        /*09a6*/ 	.byte	0x06
	.zero		1


	//   ....[12]....
        /*09a8*/ 	.word	0x000005d0
        /*09ac*/ 	.word	0x000000ff
        /*09b0*/ 	.word	0x00028c78
        /*09b4*/ 	.short	0x0100
        /*09b6*/ 	.byte	0x06
	.zero		1


	//   ....[13]....
        /*09b8*/ 	.word	0x000005e0
        /*09bc*/ 	.word	0x000000ff
        /*09c0*/ 	.word	0x00028c88
        /*09c4*/ 	.short	0x0100
        /*09c6*/ 	.byte	0x06
	.zero		1


	//   ....[14]....
        /*09c8*/ 	.word	0x00000710
        /*09cc*/ 	.word	0x000000ff
        /*09d0*/ 	.word	0x00028c90
        /*09d4*/ 	.short	0x0100
        /*09d6*/ 	.byte	0x08
	.zero		1


	//   ....[15]....
        /*09d8*/ 	.word	0x00000720
        /*09dc*/ 	.word	0x000000ff
        /*09e0*/ 	.word	0x00028ca0
        /*09e4*/ 	.short	0x0100
        /*09e6*/ 	.byte	0x08
	.zero		1


	//   ....[16]....
        /*09e8*/ 	.word	0x00000730
        /*09ec*/ 	.word	0x000000ff
        /*09f0*/ 	.word	0x00028c98
        /*09f4*/ 	.short	0x0100
        /*09f6*/ 	.byte	0x08
	.zero		1


	//   ....[17]....
        /*09f8*/ 	.word	0x00000740
        /*09fc*/ 	.word	0x000000ff
        /*0a00*/ 	.word	0x00028ca8
        /*0a04*/ 	.short	0x0100
        /*0a06*/ 	.byte	0x08
	.zero		1


	//   ....[18]....
        /*0a08*/ 	.word	0x00000870
        /*0a0c*/ 	.word	0x000000ff
        /*0a10*/ 	.word	0x00028cb0
        /*0a14*/ 	.short	0x0100
        /*0a16*/ 	.byte	0x08
	.zero		1


	//   ....[19]....
        /*0a18*/ 	.word	0x00000880
        /*0a1c*/ 	.word	0x000000ff
        /*0a20*/ 	.word	0x00028cc0
        /*0a24*/ 	.short	0x0100
        /*0a26*/ 	.byte	0x08
	.zero		1


	//   ....[20]....
        /*0a28*/ 	.word	0x00000890
        /*0a2c*/ 	.word	0x000000ff
        /*0a30*/ 	.word	0x00028cb8
        /*0a34*/ 	.short	0x0100
        /*0a36*/ 	.byte	0x08
	.zero		1


	//   ....[21]....
        /*0a38*/ 	.word	0x000008a0
        /*0a3c*/ 	.word	0x000000ff
        /*0a40*/ 	.word	0x00028cc8
        /*0a44*/ 	.short	0x0100
        /*0a46*/ 	.byte	0x08
	.zero		1


	//   ....[22]....
        /*0a48*/ 	.word	0x00002580
        /*0a4c*/ 	.word	0x000000ff
        /*0a50*/ 	.word	0x00028c50
        /*0a54*/ 	.short	0x010a
        /*0a56*/ 	.byte	0x17
	.zero		1


	//   ....[23]....
        /*0a58*/ 	.word	0x00002850
        /*0a5c*/ 	.word	0x00000000
        /*0a60*/ 	.word	0x00000000
        /*0a64*/ 	.short	0x0101
        /*0a66*/ 	.byte	0x3f
	.zero		1


	//   ....[24]....
        /*0a68*/ 	.word	0x000031b0
        /*0a6c*/ 	.word	0x000000ff
        /*0a70*/ 	.word	0x00028c50
        /*0a74*/ 	.short	0x010a
        /*0a76*/ 	.byte	0x17
	.zero		1


	//   ....[25]....
        /*0a78*/ 	.word	0x000031f0
        /*0a7c*/ 	.word	0x000000ff
        /*0a80*/ 	.word	0x00028c50
        /*0a84*/ 	.short	0x010a
        /*0a86*/ 	.byte	0x17
	.zero		1


	//   ....[26]....
        /*0a88*/ 	.word	0x000033d0
        /*0a8c*/ 	.word	0x00000000
        /*0a90*/ 	.word	0x00000000
        /*0a94*/ 	.short	0x0101
        /*0a96*/ 	.byte	0x3f
	.zero		1


	//   ....[27]....
        /*0a98*/ 	.word	0x00004ae0
        /*0a9c*/ 	.word	0x000000ff
        /*0aa0*/ 	.word	0x00028c00
        /*0aa4*/ 	.short	0x010a
        /*0aa6*/ 	.byte	0x2e
	.zero		1


	//   ....[28]....
        /*0aa8*/ 	.word	0x00004b60
        /*0aac*/ 	.word	0x00000007
        /*0ab0*/ 	.word	0x00028c30
        /*0ab4*/ 	.short	0x010a
        /*0ab6*/ 	.byte	0x3f
	.zero		1


	//   ....[29]....
        /*0ab8*/ 	.word	0x00004ba0
        /*0abc*/ 	.word	0x00000007
        /*0ac0*/ 	.word	0x00028c30
        /*0ac4*/ 	.short	0x010a
        /*0ac6*/ 	.byte	0x3f
	.zero		1


	//   ....[30]....
        /*0ac8*/ 	.word	0x00004fc0
        /*0acc*/ 	.word	0x00000003
        /*0ad0*/ 	.word	0x00000000
        /*0ad4*/ 	.short	0x0101
        /*0ad6*/ 	.byte	0x3f
	.zero		1


	//   ....[31]....
        /*0ad8*/ 	.word	0x00006630
        /*0adc*/ 	.word	0x00000007
        /*0ae0*/ 	.word	0x00028c50
        /*0ae4*/ 	.short	0x010a
        /*0ae6*/ 	.byte	0x3f
	.zero		1


	//   ....[32]....
        /*0ae8*/ 	.word	0x00006670
        /*0aec*/ 	.word	0x00000007
        /*0af0*/ 	.word	0x00028c50
        /*0af4*/ 	.short	0x010a
        /*0af6*/ 	.byte	0x3f
	.zero		1


	//   ....[33]....
        /*0af8*/ 	.word	0x00006950
        /*0afc*/ 	.word	0x00000007
        /*0b00*/ 	.word	0x00000000
        /*0b04*/ 	.short	0x0101
        /*0b06*/ 	.byte	0x3f
	.zero		1


	//   ....[34]....
        /*0b08*/ 	.word	0x00006be0
        /*0b0c*/ 	.word	0x000000ff
        /*0b10*/ 	.word	0x00028c30
        /*0b14*/ 	.short	0x010a
        /*0b16*/ 	.byte	0x1b
	.zero		1


	//   ....[35]....
        /*0b18*/ 	.word	0x00006c20
        /*0b1c*/ 	.word	0x000000ff
        /*0b20*/ 	.word	0x00028c30
        /*0b24*/ 	.short	0x010a
        /*0b26*/ 	.byte	0x1b
	.zero		1


	//   ....[36]....
        /*0b28*/ 	.word	0x00006ea0
        /*0b2c*/ 	.word	0x00000008
        /*0b30*/ 	.word	0x00000000
        /*0b34*/ 	.short	0x0101
        /*0b36*/ 	.byte	0x3f
	.zero		1


	//   ....[37]....
        /*0b38*/ 	.word	0x00008d90
        /*0b3c*/ 	.word	0x000000ff
        /*0b40*/ 	.word	0x00028c50
        /*0b44*/ 	.short	0x010a
        /*0b46*/ 	.byte	0x1b
	.zero		1


	//   ....[38]....
        /*0b48*/ 	.word	0x00008dd0
        /*0b4c*/ 	.word	0x000000ff
        /*0b50*/ 	.word	0x00028c50
        /*0b54*/ 	.short	0x010a
        /*0b56*/ 	.byte	0x1b
	.zero		1


	//   ....[39]....
        /*0b58*/ 	.word	0x00009070
        /*0b5c*/ 	.word	0x0000000a
        /*0b60*/ 	.word	0x00000000
        /*0b64*/ 	.short	0x0101
        /*0b66*/ 	.byte	0x3f
	.zero		1


	//   ....[40]....
        /*0b68*/ 	.word	0x00009460
        /*0b6c*/ 	.word	0x000000ff
        /*0b70*/ 	.word	0x00028c30
        /*0b74*/ 	.short	0x010a
        /*0b76*/ 	.byte	0x18
	.zero		1


	//   ....[41]....
        /*0b78*/ 	.word	0x000094a0
        /*0b7c*/ 	.word	0x000000ff
        /*0b80*/ 	.word	0x00028c30
        /*0b84*/ 	.short	0x010a
        /*0b86*/ 	.byte	0x18
	.zero		1


	//   ....[42]....
        /*0b88*/ 	.word	0x0000a190
        /*0b8c*/ 	.word	0x0000000b
        /*0b90*/ 	.word	0x00000000
        /*0b94*/ 	.short	0x0101
        /*0b96*/ 	.byte	0x3f
	.zero		1


	//   ....[43]....
        /*0b98*/ 	.word	0x0000a930
        /*0b9c*/ 	.word	0x000000ff
        /*0ba0*/ 	.word	0x00028c50
        /*0ba4*/ 	.short	0x010a
        /*0ba6*/ 	.byte	0x18
	.zero		1


	//   ....[44]....
        /*0ba8*/ 	.word	0x0000a970
        /*0bac*/ 	.word	0x000000ff
        /*0bb0*/ 	.word	0x00028c50
        /*0bb4*/ 	.short	0x010a
        /*0bb6*/ 	.byte	0x18
	.zero		1


	//   ....[45]....
        /*0bb8*/ 	.word	0x0000abf0
        /*0bbc*/ 	.word	0x0000000a
        /*0bc0*/ 	.word	0x00000000
        /*0bc4*/ 	.short	0x0101
        /*0bc6*/ 	.byte	0x3f
	.zero		1


	//   ....[46]....
        /*0bc8*/ 	.word	0x0000ad60
        /*0bcc*/ 	.word	0x000000ff
        /*0bd0*/ 	.word	0x00028c30
        /*0bd4*/ 	.short	0x010a
        /*0bd6*/ 	.byte	0x1a
	.zero		1


	//   ....[47]....
        /*0bd8*/ 	.word	0x0000ada0
        /*0bdc*/ 	.word	0x000000ff
        /*0be0*/ 	.word	0x00028c30
        /*0be4*/ 	.short	0x010a
        /*0be6*/ 	.byte	0x1a
	.zero		1


	//   ....[48]....
        /*0be8*/ 	.word	0x0000aff0
        /*0bec*/ 	.word	0x00000005
        /*0bf0*/ 	.word	0x00000000
        /*0bf4*/ 	.short	0x0101
        /*0bf6*/ 	.byte	0x3f
	.zero		1


	//   ....[49]....
        /*0bf8*/ 	.word	0x0000ccf0
        /*0bfc*/ 	.word	0x000000ff
        /*0c00*/ 	.word	0x00028c50
        /*0c04*/ 	.short	0x010a
        /*0c06*/ 	.byte	0x1a
	.zero		1


	//   ....[50]....
        /*0c08*/ 	.word	0x0000cd30
        /*0c0c*/ 	.word	0x000000ff
        /*0c10*/ 	.word	0x00028c50
        /*0c14*/ 	.short	0x010a
        /*0c16*/ 	.byte	0x1a
	.zero		1


	//   ....[51]....
        /*0c18*/ 	.word	0x0000cfd0
        /*0c1c*/ 	.word	0x00000009
        /*0c20*/ 	.word	0x00000000
        /*0c24*/ 	.short	0x0101
        /*0c26*/ 	.byte	0x3f
	.zero		1


	//   ....[52]....
        /*0c28*/ 	.word	0x0000f920
        /*0c2c*/ 	.word	0x000000ff
        /*0c30*/ 	.word	0x00000000
        /*0c34*/ 	.short	0x0101
        /*0c36*/ 	.byte	0x04
	.zero		1


	//   ....[53]....
        /*0c38*/ 	.word	0x00010280
        /*0c3c*/ 	.word	0x000000ff
        /*0c40*/ 	.word	0x00000000
        /*0c44*/ 	.short	0x0101
        /*0c46*/ 	.byte	0x04
	.zero		1


	//   ....[54]....
        /*0c48*/ 	.word	0x00014ac0
        /*0c4c*/ 	.word	0x00000000
        /*0c50*/ 	.word	0x00028c40
        /*0c54*/ 	.short	0x010a
        /*0c56*/ 	.byte	0x3f
	.zero		1


	//   ....[55]....
        /*0c58*/ 	.word	0x00015580
        /*0c5c*/ 	.word	0x00000013
        /*0c60*/ 	.word	0x00028c00
        /*0c64*/ 	.short	0x0107
        /*0c66*/ 	.byte	0x3f
	.zero		1


	//   ....[56]....
        /*0c68*/ 	.word	0x00015670
        /*0c6c*/ 	.word	0x00000013
        /*0c70*/ 	.word	0x00028c00
        /*0c74*/ 	.short	0x0101
        /*0c76*/ 	.byte	0x3f
	.zero		1


	//   ....[57]....
        /*0c78*/ 	.word	0x00015690
        /*0c7c*/ 	.word	0x00000013
        /*0c80*/ 	.word	0x00028c20
        /*0c84*/ 	.short	0x010a
        /*0c86*/ 	.byte	0x3f
	.zero		1


	//   ....[58]....
        /*0c88*/ 	.word	0x00015770
        /*0c8c*/ 	.word	0x00000000
        /*0c90*/ 	.word	0x00028c60
        /*0c94*/ 	.short	0x010a
        /*0c96*/ 	.byte	0x3f
	.zero		1


	//   ....[59]....
        /*0c98*/ 	.word	0x00016460
        /*0c9c*/ 	.word	0x00000003
        /*0ca0*/ 	.word	0x00028c40
        /*0ca4*/ 	.short	0x010a
        /*0ca6*/ 	.byte	0x3f
	.zero		1


	//   ....[60]....
        /*0ca8*/ 	.word	0x000166c0
        /*0cac*/ 	.word	0x00000003
        /*0cb0*/ 	.word	0x00028c60
        /*0cb4*/ 	.short	0x010a
        /*0cb6*/ 	.byte	0x3f
	.zero		1


	//   ....[61]....
        /*0cb8*/ 	.word	0x00017270
        /*0cbc*/ 	.word	0x00000004
        /*0cc0*/ 	.word	0x00028c40
        /*0cc4*/ 	.short	0x010a
        /*0cc6*/ 	.byte	0x3f
	.zero		1


	//   ....[62]....
        /*0cc8*/ 	.word	0x000174c0
        /*0ccc*/ 	.word	0x00000004
        /*0cd0*/ 	.word	0x00028c60
        /*0cd4*/ 	.short	0x010a
        /*0cd6*/ 	.byte	0x3f
	.zero		1


	//   ....[63]....
        /*0cd8*/ 	.word	0x00018000
        /*0cdc*/ 	.word	0x00000004
        /*0ce0*/ 	.word	0x00028c40
        /*0ce4*/ 	.short	0x010a
        /*0ce6*/ 	.byte	0x3f
	.zero		1


	//   ....[64]....
        /*0ce8*/ 	.word	0x00018260
        /*0cec*/ 	.word	0x00000004
        /*0cf0*/ 	.word	0x00028c60
        /*0cf4*/ 	.short	0x010a
        /*0cf6*/ 	.byte	0x3f
	.zero		1


	//   ....[65]....
        /*0cf8*/ 	.word	0x00019fe0
        /*0cfc*/ 	.word	0x00000000
        /*0d00*/ 	.word	0x00028c20
        /*0d04*/ 	.short	0x010a
        /*0d06*/ 	.byte	0x3f
	.zero		1


	//   ....[66]....
        /*0d08*/ 	.word	0x0001a1a0
        /*0d0c*/ 	.word	0x00000006
        /*0d10*/ 	.word	0x00000000
        /*0d14*/ 	.short	0x010a
        /*0d16*/ 	.byte	0x3f
	.zero		1


	//   ....[67]....
        /*0d18*/ 	.word	0x0001a210
        /*0d1c*/ 	.word	0x00000007
        /*0d20*/ 	.word	0x00000000
        /*0d24*/ 	.short	0x010a
        /*0d26*/ 	.byte	0x3f
	.zero		1


	//   ....[68]....
        /*0d28*/ 	.word	0x0001a280
        /*0d2c*/ 	.word	0x00000004
        /*0d30*/ 	.word	0x00000000
        /*0d34*/ 	.short	0x010a
        /*0d36*/ 	.byte	0x3f
	.zero		1


	//   ....[69]....
        /*0d38*/ 	.word	0x0001a2b0
        /*0d3c*/ 	.word	0x00000003
        /*0d40*/ 	.word	0x00000000
        /*0d44*/ 	.short	0x010a
        /*0d46*/ 	.byte	0x3f
	.zero		1


	//   ....[70]....
        /*0d48*/ 	.word	0x0001a320
        /*0d4c*/ 	.word	0x00000003
        /*0d50*/ 	.word	0x00028c50
        /*0d54*/ 	.short	0x010a
        /*0d56*/ 	.byte	0x3f
	.zero		1


	//   ....[71]....
        /*0d58*/ 	.word	0x0001a380
        /*0d5c*/ 	.word	0x00000003
        /*0d60*/ 	.word	0x00028c50
        /*0d64*/ 	.short	0x010a
        /*0d66*/ 	.byte	0x3f
	.zero		1


	//   ....[72]....
        /*0d68*/ 	.word	0x0001a3e0
        /*0d6c*/ 	.word	0x00000003
        /*0d70*/ 	.word	0x00028c00
        /*0d74*/ 	.short	0x010a
        /*0d76*/ 	.byte	0x3f
	.zero		1


	//   ....[73]....
        /*0d78*/ 	.word	0x0001a430
        /*0d7c*/ 	.word	0x00000007
        /*0d80*/ 	.word	0x00028c30
        /*0d84*/ 	.short	0x010a
        /*0d86*/ 	.byte	0x3f
	.zero		1


	//   ....[74]....
        /*0d88*/ 	.word	0x0001a480
        /*0d8c*/ 	.word	0x00000007
        /*0d90*/ 	.word	0x00028c50
        /*0d94*/ 	.short	0x010a
        /*0d96*/ 	.byte	0x3f
	.zero		1


	//   ....[75]....
        /*0d98*/ 	.word	0x0001a4e0
        /*0d9c*/ 	.word	0x00000008
        /*0da0*/ 	.word	0x00028c30
        /*0da4*/ 	.short	0x010a
        /*0da6*/ 	.byte	0x3f
	.zero		1


	//   ....[76]....
        /*0da8*/ 	.word	0x0001a530
        /*0dac*/ 	.word	0x0000000a
        /*0db0*/ 	.word	0x00028c50
        /*0db4*/ 	.short	0x010a
        /*0db6*/ 	.byte	0x3f
	.zero		1


	//   ....[77]....
        /*0db8*/ 	.word	0x0001a590
        /*0dbc*/ 	.word	0x00000006
        /*0dc0*/ 	.word	0x00028c30
        /*0dc4*/ 	.short	0x010a
        /*0dc6*/ 	.byte	0x3f
	.zero		1


	//   ....[78]....
        /*0dc8*/ 	.word	0x0001a5e0
        /*0dcc*/ 	.word	0x0000000a
        /*0dd0*/ 	.word	0x00028c50
        /*0dd4*/ 	.short	0x010a
        /*0dd6*/ 	.byte	0x3f
	.zero		1


	//   ....[79]....
        /*0dd8*/ 	.word	0x0001a640
        /*0ddc*/ 	.word	0x00000005
        /*0de0*/ 	.word	0x00028c30
        /*0de4*/ 	.short	0x010a
        /*0de6*/ 	.byte	0x3f
	.zero		1


	//   ....[80]....
        /*0de8*/ 	.word	0x0001a690
        /*0dec*/ 	.word	0x00000009
        /*0df0*/ 	.word	0x00028c50
        /*0df4*/ 	.short	0x010a
        /*0df6*/ 	.byte	0x3f
	.zero		1


	//   ....[81]....
        /*0df8*/ 	.word	0x0001a830
        /*0dfc*/ 	.word	0x00000000
        /*0e00*/ 	.word	0x00028c40
        /*0e04*/ 	.short	0x010a
        /*0e06*/ 	.byte	0x3f
	.zero		1


	//   ....[82]....
        /*0e08*/ 	.word	0x0001ad90
        /*0e0c*/ 	.word	0x00000013
        /*0e10*/ 	.word	0x00028c20
        /*0e14*/ 	.short	0x010a
        /*0e16*/ 	.byte	0x3f
	.zero		1


	//   ....[83]....
        /*0e18*/ 	.word	0x0001ade0
        /*0e1c*/ 	.word	0x00000000
        /*0e20*/ 	.word	0x00028c60
        /*0e24*/ 	.short	0x010a
        /*0e26*/ 	.byte	0x3f
	.zero		1


	//   ....[84]....
        /*0e28*/ 	.word	0x0001ae30
        /*0e2c*/ 	.word	0x00000003
        /*0e30*/ 	.word	0x00028c40
        /*0e34*/ 	.short	0x010a
        /*0e36*/ 	.byte	0x3f
	.zero		1


	//   ....[85]....
        /*0e38*/ 	.word	0x0001ae80
        /*0e3c*/ 	.word	0x00000003
        /*0e40*/ 	.word	0x00028c60
        /*0e44*/ 	.short	0x010a
        /*0e46*/ 	.byte	0x3f
	.zero		1


	//   ....[86]....
        /*0e48*/ 	.word	0x0001aed0
        /*0e4c*/ 	.word	0x00000004
        /*0e50*/ 	.word	0x00028c40
        /*0e54*/ 	.short	0x010a
        /*0e56*/ 	.byte	0x3f
	.zero		1


	//   ....[87]....
        /*0e58*/ 	.word	0x0001af20
        /*0e5c*/ 	.word	0x00000004
        /*0e60*/ 	.word	0x00028c60
        /*0e64*/ 	.short	0x010a
        /*0e66*/ 	.byte	0x3f
	.zero		1


	//   ....[88]....
        /*0e68*/ 	.word	0x0001af70
        /*0e6c*/ 	.word	0x00000004
        /*0e70*/ 	.word	0x00028c40
        /*0e74*/ 	.short	0x010a
        /*0e76*/ 	.byte	0x3f
	.zero		1


	//   ....[89]....
        /*0e78*/ 	.word	0x0001afc0
        /*0e7c*/ 	.word	0x00000004
        /*0e80*/ 	.word	0x00028c60
        /*0e84*/ 	.short	0x010a
        /*0e86*/ 	.byte	0x3f
	.zero		1


	//   ....[90]....
        /*0e88*/ 	.word	0x0001ba70
        /*0e8c*/ 	.word	0x00000000
        /*0e90*/ 	.word	0x00028c20
        /*0e94*/ 	.short	0x010a
        /*0e96*/ 	.byte	0x3f
	.zero		1


	//   ....[91]....
        /*0e98*/ 	.word	0x0001bc10
        /*0e9c*/ 	.word	0x00000006
        /*0ea0*/ 	.word	0x00000000
        /*0ea4*/ 	.short	0x010a
        /*0ea6*/ 	.byte	0x3f
	.zero		1


	//   ....[92]....
        /*0ea8*/ 	.word	0x0001bc60
        /*0eac*/ 	.word	0x00000007
        /*0eb0*/ 	.word	0x00000000
        /*0eb4*/ 	.short	0x010a
        /*0eb6*/ 	.byte	0x3f
	.zero		1


	//   ....[93]....
        /*0eb8*/ 	.word	0x0001bcb0
        /*0ebc*/ 	.word	0x00000004
        /*0ec0*/ 	.word	0x00000000
        /*0ec4*/ 	.short	0x010a
        /*0ec6*/ 	.byte	0x3f
	.zero		1


	//----- nvinfo : EIATTR_NUM_MBARRIERS
	.align		4
.L_827:
        /*0ec8*/ 	.byte	0x03, 0x38
        /*0eca*/ 	.short	0x0016


	//----- nvinfo : EIATTR_EXIT_INSTR_OFFSETS
	.align		4
        /*0ecc*/ 	.byte	0x04, 0x1c
        /*0ece*/ 	.short	(.L_829 - .L_828)


	//   ....[0]....
.L_828:
        /*0ed0*/ 	.word	0x00000a40


	//   ....[1]....
        /*0ed4*/ 	.word	0x00012460


	//   ....[2]....
        /*0ed8*/ 	.word	0x0001a300


	//----- nvinfo : EIATTR_MAX_THREADS
	.align		4
.L_829:
        /*0edc*/ 	.byte	0x04, 0x05
        /*0ede*/ 	.short	(.L_831 - .L_830)
.L_830:
        /*0ee0*/ 	.word	0x00000180
        /*0ee4*/ 	.word	0x00000001
        /*0ee8*/ 	.word	0x00000001


	//----- nvinfo : EIATTR_CRS_STACK_SIZE
	.align		4
.L_831:
        /*0eec*/ 	.byte	0x04, 0x1e
        /*0eee*/ 	.short	(.L_833 - .L_832)
.L_832:
        /*0ef0*/ 	.word	0x00000000


	//----- nvinfo : EIATTR_CBANK_PARAM_SIZE
	.align		4
.L_833:
        /*0ef4*/ 	.byte	0x03, 0x19
        /*0ef6*/ 	.short	0x0af0


	//----- nvinfo : EIATTR_PARAM_CBANK
	.align		4
        /*0ef8*/ 	.byte	0x04, 0x0a
        /*0efa*/ 	.short	(.L_835 - .L_834)
	.align		4
.L_834:
        /*0efc*/ 	.word	index@(.nv.constant0._ZN7cutlass13device_kernelIN5flash11enable_sm90INS1_16FlashAttnFwdSm90INS1_25CollectiveMainloopFwdSm90ILi2EN4cute5tupleIJNS5_1CILi1EEES8_S8_EEENS6_IJNS7_ILi64EEESA_SA_EEELi512ENS_6half_tEfNS_4arch4Sm90ELb0ELb1ELb0ELb1ELb0ELb0ELb0ELb0ELb0ELb1ELb1ELb0EEENS1_21CollectiveEpilogueFwdINS6_IJSA_NS7_ILi512EEESA_EEES9_SC_SE_Li256ELb1ELb1ELb1ELb0EEENS1_36VarlenDynamicPersistentTileSchedulerILi64ELi64ELi256ELi128ELb1ELb1ELb1ELb1ELb0ELb1EEEEEEEEEvNT_6ParamsE)
        /*0f00*/ 	.short	0x0210
        /*0f02*/ 	.short	0x0af0


	//----- nvinfo : EIATTR_SW_WAR
	.align		4
.L_835:
        /*0f04*/ 	.byte	0x04, 0x36
        /*0f06*/ 	.short	(.L_837 - .L_836)
.L_836:
        /*0f08*/ 	.word	0x00000008
.L_837:


//--------------------- .nv.info._ZN7cutlass13device_kernelIN5flash11enable_sm90INS1_16FlashAttnFwdSm90INS1_25CollectiveMainloopFwdSm90ILi2EN4cute5tupleIJNS5_1CILi1EEES8_S8_EEENS6_IJNS7_ILi64EEESA_SA_EEELi512ENS_6half_tEfNS_4arch4Sm90ELb0ELb1ELb0ELb1ELb0ELb1ELb0ELb0ELb0ELb1ELb1ELb0EEENS1_21CollectiveEpilogueFwdINS6_IJSA_NS7_ILi512EEESA_EEES9_SC_SE_Li256ELb1ELb1ELb1ELb0EEENS1_36VarlenDynamicPersistentTileSchedulerILi64ELi64ELi256ELi128ELb1ELb1ELb1ELb1ELb0ELb1EEEEEEEEEvNT_6ParamsE --------------------------
	.section	.nv.info._ZN7cutlass13device_kernelIN5flash11enable_sm90INS1_16FlashAttnFwdSm90INS1_25CollectiveMainloopFwdSm90ILi2EN4cute5tupleIJNS5_1CILi1EEES8_S8_EEENS6_IJNS7_ILi64EEESA_SA_EEELi512ENS_6half_tEfNS_4arch4Sm90ELb0ELb1ELb0ELb1ELb0ELb1ELb0ELb0ELb0ELb1ELb1ELb0EEENS1_21CollectiveEpilogueFwdINS6_IJSA_NS7_ILi512EEESA_EEES9_SC_SE_Li256ELb1ELb1ELb1ELb0EEENS1_36VarlenDynamicPersistentTileSchedulerILi64ELi64ELi256ELi128ELb1ELb1ELb1ELb1ELb0ELb1EEEEEEEEEvNT_6ParamsE,"",@"SHT_CUDA_INFO"
	.sectionflags	@""
	.align	4


	//----- nvinfo : EIATTR_CUDA_API_VERSION
	.align		4
        /*0000*/ 	.byte	0x04, 0x37
        /*0002*/ 	.short	(.L_839 - .L_838)
.L_838:
        /*0004*/ 	.word	0x00000082


	//----- nvinfo : EIATTR_KPARAM_INFO
	.align		4
.L_839:
        /*0008*/ 	.byte	0x04, 0x17
        /*000a*/ 	.short	(.L_841 - .L_840)
.L_840:
        /*000c*/ 	.word	0x00000000
        /*0010*/ 	.short	0x0000
        /*0012*/ 	.short	0x0070
        /*0014*/ 	.byte	0x00, 0xf0, 0x01, 0x2a


	//----- nvinfo : EIATTR_SPARSE_MMA_MASK
	.align		4
.L_841:
        /*0018*/ 	.byte	0x03, 0x50
        /*001a*/ 	.short	0x0000


	//----- nvinfo : EIATTR_MAXREG_COUNT
	.align		4
        /*001c*/ 	.byte	0x03, 0x1b
        /*001e*/ 	.short	0x00a8


	//----- nvinfo : EIATTR_NUM_BARRIERS
	.align		4
        /*0020*/ 	.byte	0x02, 0x4c
        /*0022*/ 	.byte	0x10
	.zero		1


	//----- nvinfo : EIATTR_EXTERNS
	.align		4
        /*0024*/ 	.byte	0x04, 0x0f
        /*0026*/ 	.short	(.L_843 - .L_842)


	//   ....[0]....
	.align		4
.L_842:
        /*0028*/ 	.word	index@(__assertfail)


	//----- nvinfo : EIATTR_ANNOTATIONS
	.align		4
.L_843:
        /*002c*/ 	.byte	0x04, 0x55
        /*002e*/ 	.short	(.L_845 - .L_844)


	//   ....[0]....
.L_844:
        /* <DEDUP_REMOVED lines=82> */


	//----- nvinfo : EIATTR_MERCURY_ISA_VERSION
	.align		4
.L_845:
        /*0538*/ 	.byte	0x03, 0x5f
        /*053a*/ 	.short	0x0101


	//----- nvinfo : EIATTR_UNUSED_LOAD_BYTE_OFFSET
	.align		4
        /*053c*/ 	.byte	0x04, 0x44
        /*053e*/ 	.short	(.L_847 - .L_846)


	//   ....[0]....
.L_846:
        /*0540*/ 	.word	0x00000a80
        /*0544*/ 	.word	0x0000fff0


	//   ....[1]....
        /*0548*/ 	.word	0x00013ec0
        /*054c*/ 	.word	0x0000fff0


	//----- nvinfo : EIATTR_INT_WARP_WIDE_INSTR_OFFSETS
	.align		4
.L_847:
        /*0550*/ 	.byte	0x04, 0x31
        /*0552*/ 	.short	(.L_849 - .L_848)


	//   ....[0]....
.L_848:
        /*0554*/ 	.word	0x00000190


	//   ....[1]....
        /*0558*/ 	.word	0x000001d0


	//   ....[2]....
        /*055c*/ 	.word	0x00000240


	//   ....[3]....
        /*0560*/ 	.word	0x0001ca10


	//   ....[4]....
        /*0564*/ 	.word	0x0001caa0


	//   ....[5]....
        /*0568*/ 	.word	0x00021390


	//   ....[6]....
        /*056c*/ 	.word	0x00021420


	//----- nvinfo : EIATTR_COOP_GROUP_MASK_REGIDS
	.align		4
.L_849:
        /*0570*/ 	.byte	0x04, 0x29
        /*0572*/ 	.short	(.L_851 - .L_850)


	//   ....[0]....
.L_850:
        /*0574*/ 	.word	0xffffffff


	//   ....[1]....
        /*0578*/ 	.word	0xffffffff


	//   ....[2]....
        /*057c*/ 	.word	0xffffffff


	//   ....[3]....
        /*0580*/ 	.word	0xffffffff


	//   ....[4]....
        /*0584*/ 	.word	0xffffffff


	//   ....[5]....
        /*0588*/ 	.word	0xffffffff


	//   ....[6]....
        /*058c*/ 	.word	0xffffffff


	//   ....[7]....
        /*0590*/ 	.word	0xffffffff


	//   ....[8]....
        /*0594*/ 	.word	0xffffffff


	//   ....[9]....
        /*0598*/ 	.word	0xffffffff


	//   ....[10]....
        /*059c*/ 	.word	0xffffffff


	//   ....[11]....
        /*05a0*/ 	.word	0xffffffff


	//   ....[12]....
        /*05a4*/ 	.word	0xffffffff


	//   ....[13]....
        /*05a8*/ 	.word	0xffffffff


	//   ....[14]....
        /*05ac*/ 	.word	0xffffffff


	//   ....[15]....
        /*05b0*/ 	.word	0xffffffff


	//   ....[16]....
        /*05b4*/ 	.word	0xffffffff


	//   ....[17]....
        /*05b8*/ 	.word	0xffffffff


	//   ....[18]....
        /*05bc*/ 	.word	0xffffffff


	//   ....[19]....
        /*05c0*/ 	.word	0xffffffff


	//   ....[20]....
        /*05c4*/ 	.word	0xffffffff


	//   ....[21]....
        /*05c8*/ 	.word	0xffffffff


	//   ....[22]....
        /*05cc*/ 	.word	0xffffffff


	//   ....[23]....
        /*05d0*/ 	.word	0xffffffff


	//   ....[24]....
        /*05d4*/ 	.word	0xffffffff


	//   ....[25]....
        /*05d8*/ 	.word	0xffffffff


	//   ....[26]....
        /*05dc*/ 	.word	0xffffffff


	//   ....[27]....
        /*05e0*/ 	.word	0xffffffff


	//   ....[28]....
        /*05e4*/ 	.word	0xffffffff


	//   ....[29]....
        /*05e8*/ 	.word	0xffffffff


	//   ....[30]....
        /*05ec*/ 	.word	0xffffffff


	//   ....[31]....
        /*05f0*/ 	.word	0xffffffff


	//   ....[32]....
        /*05f4*/ 	.word	0xffffffff


	//   ....[33]....
        /*05f8*/ 	.word	0xffffffff


	//   ....[34]....
        /*05fc*/ 	.word	0xffffffff


	//   ....[35]....
        /*0600*/ 	.word	0xffffffff


	//   ....[36]....
        /*0604*/ 	.word	0xffffffff


	//   ....[37]....
        /*0608*/ 	.word	0xffffffff


	//   ....[38]....
        /*060c*/ 	.word	0xffffffff


	//   ....[39]....
        /*0610*/ 	.word	0xffffffff


	//   ....[40]....
        /*0614*/ 	.word	0xffffffff


	//   ....[41]....
        /*0618*/ 	.word	0xffffffff


	//   ....[42]....
        /*061c*/ 	.word	0xffffffff


	//   ....[43]....
        /*0620*/ 	.word	0xffffffff


	//   ....[44]....
        /*0624*/ 	.word	0xffffffff


	//   ....[45]....
        /*0628*/ 	.word	0xffffffff


	//   ....[46]....
        /*062c*/ 	.word	0xffffffff


	//   ....[47]....
        /*0630*/ 	.word	0xffffffff


	//   ....[48]....
        /*0634*/ 	.word	0xffffffff


	//   ....[49]....
        /*0638*/ 	.word	0xffffffff


	//   ....[50]....
        /*063c*/ 	.word	0xffffffff


	//   ....[51]....
        /*0640*/ 	.word	0xffffffff


	//   ....[52]....
        /*0644*/ 	.word	0xffffffff


	//   ....[53]....
        /*0648*/ 	.word	0xffffffff


	//   ....[54]....
        /*064c*/ 	.word	0xffffffff


	//   ....[55]....
        /*0650*/ 	.word	0xffffffff


	//   ....[56]....
        /*0654*/ 	.word	0xffffffff


	//   ....[57]....
        /*0658*/ 	.word	0xffffffff


	//   ....[58]....
        /*065c*/ 	.word	0xffffffff


	//   ....[59]....
        /*0660*/ 	.word	0xffffffff


	//   ....[60]....
        /*0664*/ 	.word	0xffffffff


	//   ....[61]....
        /*0668*/ 	.word	0xffffffff


	//   ....[62]....
        /*066c*/ 	.word	0xffffffff


	//   ....[63]....
        /*0670*/ 	.word	0xffffffff


	//   ....[64]....
        /*0674*/ 	.word	0xffffffff


	//   ....[65]....
        /*0678*/ 	.word	0xffffffff


	//   ....[66]....
        /*067c*/ 	.word	0xffffffff


	//   ....[67]....
        /*0680*/ 	.word	0xffffffff


	//   ....[68]....
        /*0684*/ 	.word	0xffffffff


	//   ....[69]....
        /*0688*/ 	.word	0xffffffff


	//   ....[70]....
        /*068c*/ 	.word	0xffffffff


	//   ....[71]....
        /*0690*/ 	.word	0xffffffff


	//   ....[72]....
        /*0694*/ 	.word	0xffffffff


	//   ....[73]....
        /*0698*/ 	.word	0xffffffff


	//   ....[74]....
        /*069c*/ 	.word	0xffffffff


	//   ....[75]....
        /*06a0*/ 	.word	0xffffffff


	//   ....[76]....
        /*06a4*/ 	.word	0xffffffff


	//   ....[77]....
        /*06a8*/ 	.word	0xffffffff


	//   ....[78]....
        /*06ac*/ 	.word	0xffffffff


	//   ....[79]....
        /*06b0*/ 	.word	0xffffffff


	//   ....[80]....
        /*06b4*/ 	.word	0xffffffff


	//   ....[81]....
        /*06b8*/ 	.word	0xffffffff


	//   ....[82]....
        /*06bc*/ 	.word	0xffffffff


	//   ....[83]....
        /*06c0*/ 	.word	0xffffffff


	//   ....[84]....
        /*06c4*/ 	.word	0xffffffff


	//   ....[85]....
        /*06c8*/ 	.word	0xffffffff


	//   ....[86]....
        /*06cc*/ 	.word	0xffffffff


	//   ....[87]....
        /*06d0*/ 	.word	0xffffffff


	//   ....[88]....
        /*06d4*/ 	.word	0xffffffff


	//   ....[89]....
        /*06d8*/ 	.word	0xffffffff


	//   ....[90]....
        /*06dc*/ 	.word	0xffffffff


	//   ....[91]....
        /*06e0*/ 	.word	0xffffffff


	//   ....[92]....
        /*06e4*/ 	.word	0xffffffff


	//   ....[93]....
        /*06e8*/ 	.word	0xffffffff


	//   ....[94]....
        /*06ec*/ 	.word	0xffffffff


	//   ....[95]....
        /*06f0*/ 	.word	0xffffffff


	//   ....[96]....
        /*06f4*/ 	.word	0xffffffff


	//   ....[97]....
        /*06f8*/ 	.word	0xffffffff


	//   ....[98]....
        /*06fc*/ 	.word	0xffffffff


	//   ....[99]....
        /*0700*/ 	.word	0xffffffff


	//   ....[100]....
        /*0704*/ 	.word	0xffffffff


	//   ....[101]....
        /*0708*/ 	.word	0xffffffff


	//   ....[102]....
        /*070c*/ 	.word	0xffffffff


	//   ....[103]....
        /*0710*/ 	.word	0xffffffff


	//   ....[104]....
        /*0714*/ 	.word	0xffffffff


	//   ....[105]....
        /*0718*/ 	.word	0xffffffff


	//   ....[106]....
        /*071c*/ 	.word	0xffffffff


	//   ....[107]....
        /*0720*/ 	.word	0xffffffff


	//   ....[108]....
        /*0724*/ 	.word	0xffffffff


	//   ....[109]....
        /*0728*/ 	.word	0xffffffff


	//   ....[110]....
        /*072c*/ 	.word	0xffffffff


	//   ....[111]....
        /*0730*/ 	.word	0xffffffff


	//   ....[112]....
        /*0734*/ 	.word	0xffffffff


	//   ....[113]....
        /*0738*/ 	.word	0xffffffff


	//   ....[114]....
        /*073c*/ 	.word	0xffffffff


	//   ....[115]....
        /*0740*/ 	.word	0xffffffff


	//   ....[116]....
        /*0744*/ 	.word	0xffffffff


	//   ....[117]....
        /*0748*/ 	.word	0xffffffff


	//   ....[118]....
        /*074c*/ 	.word	0x0500000f


	//   ....[119]....
        /*0750*/ 	.word	0x0500000f


	//   ....[120]....
        /*0754*/ 	.word	0x0500000f


	//   ....[121]....
        /*0758*/ 	.word	0x0500000f


	//   ....[122]....
        /*075c*/ 	.word	0x0500000f


	//   ....[123]....
        /*0760*/ 	.word	0x0500000f


	//   ....[124]....
        /*0764*/ 	.word	0x0500000f


	//   ....[125]....
        /*0768*/ 	.word	0x0500000f


	//   ....[126]....
        /*076c*/ 	.word	0x0500000f


	//   ....[127]....
        /*0770*/ 	.word	0x0500000f


	//   ....[128]....
        /*0774*/ 	.word	0x0500000f


	//   ....[129]....
        /*0778*/ 	.word	0x0500000f


	//   ....[130]....
        /*077c*/ 	.word	0x0500000f


	//   ....[131]....
        /*0780*/ 	.word	0x0500000f


	//   ....[132]....
        /*0784*/ 	.word	0x0500000f


	//   ....[133]....
        /*0788*/ 	.word	0x0500000f


	//   ....[134]....
        /*078c*/ 	.word	0x0500000f


	//   ....[135]....
        /*0790*/ 	.word	0x0500000f


	//   ....[136]....
        /*0794*/ 	.word	0x0500000f


	//   ....[137]....
        /*0798*/ 	.word	0x0500000f


	//   ....[138]....
        /*079c*/ 	.word	0x0500000f


	//   ....[139]....
        /*07a0*/ 	.word	0x0500000f


	//   ....[140]....
        /*07a4*/ 	.word	0x0500000f


	//   ....[141]....
        /*07a8*/ 	.word	0x0500000f


	//   ....[142]....
        /*07ac*/ 	.word	0x0500000f


	//   ....[143]....
        /*07b0*/ 	.word	0x0500000f


	//   ....[144]....
        /*07b4*/ 	.word	0x0500000f


	//   ....[145]....
        /*07b8*/ 	.word	0x0500000f


	//   ....[146]....
        /*07bc*/ 	.word	0x0500000f


	//   ....[147]....
        /*07c0*/ 	.word	0x0500000f


	//   ....[148]....
        /*07c4*/ 	.word	0x0500000f


	//   ....[149]....
        /*07c8*/ 	.word	0x0500000f


	//   ....[150]....
        /*07cc*/ 	.word	0x0500000f


	//   ....[151]....
        /*07d0*/ 	.word	0x0500000f


	//   ....[152]....
        /*07d4*/ 	.word	0x0500000f


	//   ....[153]....
        /*07d8*/ 	.word	0x0500000f


	//   ....[154]....
        /*07dc*/ 	.word	0x0500000f


	//   ....[155]....
        /*07e0*/ 	.word	0x0500000f


	//   ....[156]....
        /*07e4*/ 	.word	0x0500000f


	//   ....[157]....
        /*07e8*/ 	.word	0x0500000f


	//   ....[158]....
        /*07ec*/ 	.word	0x0500000f


	//   ....[159]....
        /*07f0*/ 	.word	0x0500000f


	//   ....[160]....
        /*07f4*/ 	.word	0x0500000f


	//   ....[161]....
        /*07f8*/ 	.word	0x0500000f


	//   ....[162]....
        /*07fc*/ 	.word	0x0500000f


	//----- nvinfo : EIATTR_COOP_GROUP_INSTR_OFFSETS
	.align		4
.L_851:
        /*0800*/ 	.byte	0x04, 0x28
        /*0802*/ 	.short	(.L_853 - .L_852)


	//   ....[0]....
.L_852:
        /*0804*/ 	.word	0x00000060


	//   ....[1]....
        /*0808*/ 	.word	0x000001a0


	//   ....[2]....
        /*080c*/ 	.word	0x000001f0


	//   ....[3]....
        /*0810*/ 	.word	0x000003e0


	//   ....[4]....
        /*0814*/ 	.word	0x00000540


	//   ....[5]....
        /*0818*/ 	.word	0x00000660


	//   ....[6]....
        /*081c*/ 	.word	0x000007c0


	//   ....[7]....
        /*0820*/ 	.word	0x000056b0


	//   ....[8]....
        /*0824*/ 	.word	0x00007bf0


	//   ....[9]....
        /*0828*/ 	.word	0x00008390


	//   ....[10]....
        /*082c*/ 	.word	0x000083a0


	//   ....[11]....
        /*0830*/ 	.word	0x000083b0


	//   ....[12]....
        /*0834*/ 	.word	0x000083c0


	//   ....[13]....
        /*0838*/ 	.word	0x000086d0


	//   ....[14]....
        /*083c*/ 	.word	0x000086e0


	//   ....[15]....
        /*0840*/ 	.word	0x000086f0


	//   ....[16]....
        /*0844*/ 	.word	0x00008700


	//   ....[17]....
        /*0848*/ 	.word	0x000098c0


	//   ....[18]....
        /*084c*/ 	.word	0x000098d0


	//   ....[19]....
        /*0850*/ 	.word	0x000098e0


	//   ....[20]....
        /*0854*/ 	.word	0x000098f0


	//   ....[21]....
        /*0858*/ 	.word	0x00009b40


	//   ....[22]....
        /*085c*/ 	.word	0x00009b50


	//   ....[23]....
        /*0860*/ 	.word	0x00009b60


	//   ....[24]....
        /*0864*/ 	.word	0x00009b70


	//   ....[25]....
        /*0868*/ 	.word	0x0000b040


	//   ....[26]....
        /*086c*/ 	.word	0x0000b2d0


	//   ....[27]....
        /*0870*/ 	.word	0x0000bbf0


	//   ....[28]....
        /*0874*/ 	.word	0x0000bd00


	//   ....[29]....
        /*0878*/ 	.word	0x0000c120


	//   ....[30]....
        /*087c*/ 	.word	0x0000c190


	//   ....[31]....
        /*0880*/ 	.word	0x0000cb30


	//   ....[32]....
        /*0884*/ 	.word	0x0000d010


	//   ....[33]....
        /*0888*/ 	.word	0x0000d3d0


	//   ....[34]....
        /*088c*/ 	.word	0x0000da30


	//   ....[35]....
        /*0890*/ 	.word	0x0000db10


	//   ....[36]....
        /*0894*/ 	.word	0x0000e110


	//   ....[37]....
        /*0898*/ 	.word	0x0000e2e0


	//   ....[38]....
        /*089c*/ 	.word	0x0000f180


	//   ....[39]....
        /*08a0*/ 	.word	0x0000f970


	//   ....[40]....
        /*08a4*/ 	.word	0x0000f990


	//   ....[41]....
        /*08a8*/ 	.word	0x000100c0


	//   ....[42]....
        /*08ac*/ 	.word	0x00010130


	//   ....[43]....
        /*08b0*/ 	.word	0x00010e70


	//   ....[44]....
        /*08b4*/ 	.word	0x000112e0


	//   ....[45]....
        /*08b8*/ 	.word	0x00011560


	//   ....[46]....
        /*08bc*/ 	.word	0x00011b30


	//   ....[47]....
        /*08c0*/ 	.word	0x00011b50


	//   ....[48]....
        /*08c4*/ 	.word	0x000123b0


	//   ....[49]....
        /*08c8*/ 	.word	0x00012580


	//   ....[50]....
        /*08cc*/ 	.word	0x00013390


	//   ....[51]....
        /*08d0*/ 	.word	0x000133e0


	//   ....[52]....
        /*08d4*/ 	.word	0x00013440


	//   ....[53]....
        /*08d8*/ 	.word	0x00013590


	//   ....[54]....
        /*08dc*/ 	.word	0x00013760


	//   ....[55]....
        /*08e0*/ 	.word	0x00014bd0


	//   ....[56]....
        /*08e4*/ 	.word	0x00014f30


	//   ....[57]....
        /*08e8*/ 	.word	0x00014f40


	//   ....[58]....
        /*08ec*/ 	.word	0x00014f70


	//   ....[59]....
        /*08f0*/ 	.word	0x00014f80


	//   ....[60]....
        /*08f4*/ 	.word	0x00015c00


	//   ....[61]....
        /*08f8*/ 	.word	0x00015c20


	//   ....[62]....
        /*08fc*/ 	.word	0x00015eb0


	//   ....[63]....
        /*0900*/ 	.word	0x00015ed0


	//   ....[64]....
        /*0904*/ 	.word	0x00016840


	//   ....[65]....
        /*0908*/ 	.word	0x000168a0


	//   ....[66]....
        /*090c*/ 	.word	0x00017100


	//   ....[67]....
        /*0910*/ 	.word	0x00017120


	//   ....[68]....
        /*0914*/ 	.word	0x000183b0


	//   ....[69]....
        /*0918*/ 	.word	0x00018410


	//   ....[70]....
        /*091c*/ 	.word	0x00018660


	//   ....[71]....
        /*0920*/ 	.word	0x00018680


	//   ....[72]....
        /*0924*/ 	.word	0x00018930


	//   ....[73]....
        /*0928*/ 	.word	0x00018b60


	//   ....[74]....
        /*092c*/ 	.word	0x00018b90


	//   ....[75]....
        /*0930*/ 	.word	0x00018bc0


	//   ....[76]....
        /*0934*/ 	.word	0x00018bf0


	//   ....[77]....
        /*0938*/ 	.word	0x00018c20


	//   ....[78]....
        /*093c*/ 	.word	0x00018c50


	//   ....[79]....
        /*0940*/ 	.word	0x00018df0


	//   ....[80]....
        /*0944*/ 	.word	0x00018e20


	//   ....[81]....
        /*0948*/ 	.word	0x00018e50


	//   ....[82]....
        /*094c*/ 	.word	0x00018e80


	//   ....[83]....
        /*0950*/ 	.word	0x00018eb0


	//   ....[84]....
        /*0954*/ 	.word	0x00018ee0


	//   ....[85]....
        /*0958*/ 	.word	0x00018f80


	//   ....[86]....
        /*095c*/ 	.word	0x00018fb0


	//   ....[87]....
        /*0960*/ 	.word	0x00018fc0


	//   ....[88]....
        /*0964*/ 	.word	0x00018ff0


	//   ....[89]....
        /*0968*/ 	.word	0x0001a870


	//   ....[90]....
        /*096c*/ 	.word	0x0001cfe0


	//   ....[91]....
        /*0970*/ 	.word	0x0001daa0


	//   ....[92]....
        /*0974*/ 	.word	0x0001dac0


	//   ....[93]....
        /*0978*/ 	.word	0x0001db70


	//   ....[94]....
        /*097c*/ 	.word	0x0001db80


	//   ....[95]....
        /*0980*/ 	.word	0x0001dc00


	//   ....[96]....
        /*0984*/ 	.word	0x0001dc10


	//   ....[97]....
        /*0988*/ 	.word	0x0001dc60


	//   ....[98]....
        /*098c*/ 	.word	0x0001dc80


	//   ....[99]....
        /*0990*/ 	.word	0x000216b0


	//   ....[100]....
        /*0994*/ 	.word	0x00021730


	//   ....[101]....
        /*0998*/ 	.word	0x00021760


	//   ....[102]....
        /*099c*/ 	.word	0x00021770


	//   ....[103]....
        /*09a0*/ 	.word	0x000217a0


	//   ....[104]....
        /*09a4*/ 	.word	0x000217d0


	//   ....[105]....
        /*09a8*/ 	.word	0x00021800


	//   ....[106]....
        /*09ac*/ 	.word	0x00021830


	//   ....[107]....
        /*09b0*/ 	.word	0x000219f0


	//   ....[108]....
        /*09b4*/ 	.word	0x00021a20


	//   ....[109]....
        /*09b8*/ 	.word	0x00021a50


	//   ....[110]....
        /*09bc*/ 	.word	0x00021a80


	//   ....[111]....
        /*09c0*/ 	.word	0x00021ab0


	//   ....[112]....
        /*09c4*/ 	.word	0x00021ae0


	//   ....[113]....
        /*09c8*/ 	.word	0x00021bb0


	//   ....[114]....
        /*09cc*/ 	.word	0x00021bd0


	//   ....[115]....
        /*09d0*/ 	.word	0x00021be0


	//   ....[116]....
        /*09d4*/ 	.word	0x00021c60


	//   ....[117]....
        /*09d8*/ 	.word	0x00022790


	//   ....[118]....
        /*09dc*/ 	.word	0x00022c50


	//   ....[119]....
        /*09e0*/ 	.word	0x00022ce0


	//   ....[120]....
        /*09e4*/ 	.word	0x00022d30


	//   ....[121]....
        /*09e8*/ 	.word	0x00022d80


	//   ....[122]....
        /*09ec*/ 	.word	0x00022e10


	//   ....[123]....
        /*09f0*/ 	.word	0x00022ea0


	//   ....[124]....
        /*09f4*/ 	.word	0x00022ef0


	//   ....[125]....
        /*09f8*/ 	.word	0x00022f40


	//   ....[126]....
        /*09fc*/ 	.word	0x00023030


	//   ....[127]....
        /*0a00*/ 	.word	0x000230c0


	//   ....[128]....
        /*0a04*/ 	.word	0x00023110


	//   ....[129]....
        /*0a08*/ 	.word	0x00023170


	//   ....[130]....
        /*0a0c*/ 	.word	0x00023210


	//   ....[131]....
        /*0a10*/ 	.word	0x000232a0


	//   ....[132]....
        /*0a14*/ 	.word	0x000232f0


	//   ....[133]....
        /*0a18*/ 	.word	0x00023340


	//   ....[134]....
        /*0a1c*/ 	.word	0x000236f0


	//   ....[135]....
        /*0a20*/ 	.word	0x000239d0


	//   ....[136]....
        /*0a24*/ 	.word	0x00023b90


	//   ....[137]....
        /*0a28*/ 	.word	0x00023be0


	//   ....[138]....
        /*0a2c*/ 	.word	0x00023c40


	//   ....[139]....
        /*0a30*/ 	.word	0x00023d30


	//   ....[140]....
        /*0a34*/ 	.word	0x00023d90


	//   ....[141]....
        /*0a38*/ 	.word	0x00023e80


	//   ....[142]....
        /*0a3c*/ 	.word	0x00023ee0


	//   ....[143]....
        /*0a40*/ 	.word	0x00023fb0


	//   ....[144]....
        /*0a44*/ 	.word	0x000242e0


	//   ....[145]....
        /*0a48*/ 	.word	0x00024380


	//   ....[146]....
        /*0a4c*/ 	.word	0x00024520


	//   ....[147]....
        /*0a50*/ 	.word	0x000245a0


	//   ....[148]....
        /*0a54*/ 	.word	0x00024620


	//   ....[149]....
        /*0a58*/ 	.word	0x000246a0


	//   ....[150]....
        /*0a5c*/ 	.word	0x00024720


	//   ....[151]....
        /*0a60*/ 	.word	0x000247b0


	//   ....[152]....
        /*0a64*/ 	.word	0x00024850


	//   ....[153]....
        /*0a68*/ 	.word	0x00024900


	//   ....[154]....
        /*0a6c*/ 	.word	0x00024980


	//   ....[155]....
        /*0a70*/ 	.word	0x00024a00


	//   ....[156]....
        /*0a74*/ 	.word	0x00024a80


	//   ....[157]....
        /*0a78*/ 	.word	0x00024b10


	//   ....[158]....
        /*0a7c*/ 	.word	0x00024b90


	//   ....[159]....
        /*0a80*/ 	.word	0x00024c40


	//   ....[160]....
        /*0a84*/ 	.word	0x00024c90


	//   ....[161]....
        /*0a88*/ 	.word	0x00024d50


	//   ....[162]....
        /*0a8c*/ 	.word	0x00024e80


	//----- nvinfo : EIATTR_REG_RECONFIG
	.align		4
.L_853:
        /*0a90*/ 	.byte	0x01, 0x54
	.zero		2


	//----- nvinfo : EIATTR_SYSCALL_OFFSETS
	.align		4
        /*0a94*/ 	.byte	0x04, 0x46
        /*0a96*/ 	.short	(.L_855 - .L_854)


	//   ....[0]....
.L_854:
        /*0a98*/ 	.word	0x00002370


	//   ....[1]....
        /*0a9c*/ 	.word	0x000024c0


	//   ....[2]....
        /*0aa0*/ 	.word	0x00007da0


	//   ....[3]....
        /*0aa4*/ 	.word	0x000080c0


	//   ....[4]....
        /*0aa8*/ 	.word	0x0001cc10


	//   ....[5]....
        /*0aac*/ 	.word	0x0001cd60


	//   ....[6]....
        /*0ab0*/ 	.word	0x0001ce50


	//   ....[7]....
        /*0ab4*/ 	.word	0x0001d680


	//----- nvinfo : EIATTR_MBARRIER_INSTR_OFFSETS
	.align		4
.L_855:
        /*0ab8*/ 	.byte	0x04, 0x39
        /*0aba*/ 	.short	(.L_857 - .L_856)


	//   ....[0]....
.L_856:
        /*0abc*/ 	.word	0x000002d0
        /*0ac0*/ 	.word	0x000000ff
        /*0ac4*/ 	.word	0x00028c00
        /*0ac8*/ 	.short	0x0100
        /*0aca*/ 	.byte	0x08
	.zero		1


	//   ....[1]....
        /*0acc*/ 	.word	0x000002e0
        /*0ad0*/ 	.word	0x000000ff
        /*0ad4*/ 	.word	0x00028c20
        /*0ad8*/ 	.short	0x0100
        /*0ada*/ 	.byte	0x08
	.zero		1


	//   ....[2]....
        /*0adc*/ 	.word	0x00000390
        /*0ae0*/ 	.word	0x000000ff
        /*0ae4*/ 	.word	0x00028c30
        /*0ae8*/ 	.short	0x0100
        /*0aea*/ 	.byte	0x06
	.zero		1


	//   ....[3]....
        /*0aec*/ 	.word	0x000003a0
        /*0af0*/ 	.word	0x000000ff
        /*0af4*/ 	.word	0x00028c40
        /*0af8*/ 	.short	0x0100
        /*0afa*/ 	.byte	0x06
	.zero		1


	//   ....[4]....
        /*0afc*/ 	.word	0x000003b0
        /*0b00*/ 	.word	0x000000ff
        /*0b04*/ 	.word	0x00028c38
        /*0b08*/ 	.short	0x0100
        /*0b0a*/ 	.byte	0x06
	.zero		1


	//   ....[5]....
        /*0b0c*/ 	.word	0x000003c0
        /*0b10*/ 	.word	0x000000ff
        /*0b14*/ 	.word	0x00028c48
        /*0b18*/ 	.short	0x0100
        /*0b1a*/ 	.byte	0x06
	.zero		1


	//   ....[6]....
        /*0b1c*/ 	.word	0x000004f0
        /*0b20*/ 	.word	0x000000ff
        /*0b24*/ 	.word	0x00028c50
        /*0b28*/ 	.short	0x0100
        /*0b2a*/ 	.byte	0x08
	.zero		1


	//   ....[7]....
        /*0b2c*/ 	.word	0x00000500
        /*0b30*/ 	.word	0x000000ff
        /*0b34*/ 	.word	0x00028c60
        /*0b38*/ 	.short	0x0100
        /*0b3a*/ 	.byte	0x08
	.zero		1


	//   ....[8]....
        /*0b3c*/ 	.word	0x00000510
        /*0b40*/ 	.word	0x000000ff
        /*0b44*/ 	.word	0x00028c58
        /*0b48*/ 	.short	0x0100
        /*0b4a*/ 	.byte	0x08
	.zero		1


	//   ....[9]....
        /*0b4c*/ 	.word	0x00000520
        /*0b50*/ 	.word	0x000000ff
        /*0b54*/ 	.word	0x00028c68
        /*0b58*/ 	.short	0x0100
        /*0b5a*/ 	.byte	0x08
	.zero		1


	//   ....[10]....
        /*0b5c*/ 	.word	0x00000610
        /*0b60*/ 	.word	0x000000ff
        /*0b64*/ 	.word	0x00028c70
        /*0b68*/ 	.short	0x0100
        /*0b6a*/ 	.byte	0x06
	.zero		1


	//   ....[11]....
        /*0b6c*/ 	.word	0x00000620
        /*0b70*/ 	.word	0x000000ff
        /*0b74*/ 	.word	0x00028c80
        /*0b78*/ 	.short	0x0100
        /*0b7a*/ 	.byte	0x06
	.zero		1


	//   ....[12]....
        /*0b7c*/ 	.word	0x00000630
        /*0b80*/ 	.word	0x000000ff
        /*0b84*/ 	.word	0x00028c78
        /*0b88*/ 	.short	0x0100
        /*0b8a*/ 	.byte	0x06
	.zero		1


	//   ....[13]....
        /*0b8c*/ 	.word	0x00000640
        /*0b90*/ 	.word	0x000000ff
        /*0b94*/ 	.word	0x00028c88
        /*0b98*/ 	.short	0x0100
        /*0b9a*/ 	.byte	0x06
	.zero		1


	//   ....[14]....
        /*0b9c*/ 	.word	0x00000770
        /*0ba0*/ 	.word	0x000000ff
        /*0ba4*/ 	.word	0x00028c90
        /*0ba8*/ 	.short	0x0100
        /*0baa*/ 	.byte	0x08
	.zero		1


	//   ....[15]....
        /*0bac*/ 	.word	0x00000780
        /*0bb0*/ 	.word	0x000000ff
        /*0bb4*/ 	.word	0x00028ca0
        /*0bb8*/ 	.short	0x0100
        /*0bba*/ 	.byte	0x08
	.zero		1


	//   ....[16]....
        /*0bbc*/ 	.word	0x00000790
        /*0bc0*/ 	.word	0x000000ff
        /*0bc4*/ 	.word	0x00028c98
        /*0bc8*/ 	.short	0x0100
        /*0bca*/ 	.byte	0x08
	.zero		1


	//   ....[17]....
        /*0bcc*/ 	.word	0x000007a0
        /*0bd0*/ 	.word	0x000000ff
        /*0bd4*/ 	.word	0x00028ca8
        /*0bd8*/ 	.short	0x0100
        /*0bda*/ 	.byte	0x08
	.zero		1


	//   ....[18]....
        /*0bdc*/ 	.word	0x000008d0
        /*0be0*/ 	.word	0x000000ff
        /*0be4*/ 	.word	0x00028cb0
        /*0be8*/ 	.short	0x0100
        /*0bea*/ 	.byte	0x08
	.zero		1


	//   ....[19]....
        /*0bec*/ 	.word	0x000008e0
        /*0bf0*/ 	.word	0x000000ff
        /*0bf4*/ 	.word	0x00028cc0
        /*0bf8*/ 	.short	0x0100
        /*0bfa*/ 	.byte	0x08
	.zero		1


	//   ....[20]....
        /*0bfc*/ 	.word	0x000008f0
        /*0c00*/ 	.word	0x000000ff
        /*0c04*/ 	.word	0x00028cb8
        /*0c08*/ 	.short	0x0100
        /*0c0a*/ 	.byte	0x08
	.zero		1


	//   ....[21]....
        /*0c0c*/ 	.word	0x00000900
        /*0c10*/ 	.word	0x000000ff
        /*0c14*/ 	.word	0x00028cc8
        /*0c18*/ 	.short	0x0100
        /*0c1a*/ 	.byte	0x08
	.zero		1


	//   ....[22]....
        /*0c1c*/ 	.word	0x00003030
        /*0c20*/ 	.word	0x0000004a
        /*0c24*/ 	.word	0x00028c90
        /*0c28*/ 	.short	0x010a
        /*0c2a*/ 	.byte	0x3f
	.zero		1


	//   ....[23]....
        /*0c2c*/ 	.word	0x000039f0
        /*0c30*/ 	.word	0x0000004a
        /*0c34*/ 	.word	0x00028c90
        /*0c38*/ 	.short	0x010a
        /*0c3a*/ 	.byte	0x3f
	.zero		1


	//   ....[24]....
        /*0c3c*/ 	.word	0x00004290
        /*0c40*/ 	.word	0x0000004a
        /*0c44*/ 	.word	0x00028c90
        /*0c48*/ 	.short	0x010a
        /*0c4a*/ 	.byte	0x3f
	.zero		1


	//   ....[25]....
        /*0c4c*/ 	.word	0x00004490
        /*0c50*/ 	.word	0x00000004
        /*0c54*/ 	.word	0x00000000
        /*0c58*/ 	.short	0x0101
        /*0c5a*/ 	.byte	0x3f
	.zero		1


	//   ....[26]....
        /*0c5c*/ 	.word	0x000044d0
        /*0c60*/ 	.word	0x0000004a
        /*0c64*/ 	.word	0x00028cb0
        /*0c68*/ 	.short	0x010a
        /*0c6a*/ 	.byte	0x3f
	.zero		1


	//   ....[27]....
        /*0c6c*/ 	.word	0x00004b30
        /*0c70*/ 	.word	0x0000004a
        /*0c74*/ 	.word	0x00000000
        /*0c78*/ 	.short	0x0101
        /*0c7a*/ 	.byte	0x3f
	.zero		1


	//   ....[28]....
        /*0c7c*/ 	.word	0x000057d0
        /*0c80*/ 	.word	0x00000009
        /*0c84*/ 	.word	0x00028c50
        /*0c88*/ 	.short	0x010a
        /*0c8a*/ 	.byte	0x3f
	.zero		1


	//   ....[29]....
        /*0c8c*/ 	.word	0x00005b90
        /*0c90*/ 	.word	0x00000009
        /*0c94*/ 	.word	0x00000000
        /*0c98*/ 	.short	0x0101
        /*0c9a*/ 	.byte	0x3f
	.zero		1


	//   ....[30]....
        /*0c9c*/ 	.word	0x000064d0
        /*0ca0*/ 	.word	0x00000015
        /*0ca4*/ 	.word	0x00028c50
        /*0ca8*/ 	.short	0x010a
        /*0caa*/ 	.byte	0x3f
	.zero		1


	//   ....[31]....
        /*0cac*/ 	.word	0x00006520
        /*0cb0*/ 	.word	0x00000015
        /*0cb4*/ 	.word	0x00028c50
        /*0cb8*/ 	.short	0x010a
        /*0cba*/ 	.byte	0x3f
	.zero		1


	//   ....[32]....
        /*0cbc*/ 	.word	0x000067f0
        /*0cc0*/ 	.word	0x00000015
        /*0cc4*/ 	.word	0x00000000
        /*0cc8*/ 	.short	0x0101
        /*0cca*/ 	.byte	0x3f
	.zero		1


	//   ....[33]....
        /*0ccc*/ 	.word	0x00007e30
        /*0cd0*/ 	.word	0x00000002
        /*0cd4*/ 	.word	0x00028c00
        /*0cd8*/ 	.short	0x010a
        /*0cda*/ 	.byte	0x3f
	.zero		1


	//   ....[34]....
        /*0cdc*/ 	.word	0x00007e80
        /*0ce0*/ 	.word	0x00000002
        /*0ce4*/ 	.word	0x00028c00
        /*0ce8*/ 	.short	0x010a
        /*0cea*/ 	.byte	0x3f
	.zero		1


	//   ....[35]....
        /*0cec*/ 	.word	0x00008940
        /*0cf0*/ 	.word	0x00000002
        /*0cf4*/ 	.word	0x00028c00
        /*0cf8*/ 	.short	0x010a
        /*0cfa*/ 	.byte	0x3f
	.zero		1


	//   ....[36]....
        /*0cfc*/ 	.word	0x00009d20
        /*0d00*/ 	.word	0x00000002
        /*0d04*/ 	.word	0x00028c00
        /*0d08*/ 	.short	0x010a
        /*0d0a*/ 	.byte	0x3f
	.zero		1


	//   ....[37]....
        /*0d0c*/ 	.word	0x0000aba0
        /*0d10*/ 	.word	0x0000000e
        /*0d14*/ 	.word	0x00028c30
        /*0d18*/ 	.short	0x010a
        /*0d1a*/ 	.byte	0x3f
	.zero		1


	//   ....[38]....
        /*0d1c*/ 	.word	0x0000ac30
        /*0d20*/ 	.word	0x0000000e
        /*0d24*/ 	.word	0x00028c30
        /*0d28*/ 	.short	0x010a
        /*0d2a*/ 	.byte	0x3f
	.zero		1


	//   ....[39]....
        /*0d2c*/ 	.word	0x0000b110
        /*0d30*/ 	.word	0x00000000
        /*0d34*/ 	.word	0x00000000
        /*0d38*/ 	.short	0x0101
        /*0d3a*/ 	.byte	0x3f
	.zero		1


	//   ....[40]....
        /*0d3c*/ 	.word	0x0000c770
        /*0d40*/ 	.word	0x0000000e
        /*0d44*/ 	.word	0x00028c50
        /*0d48*/ 	.short	0x010a
        /*0d4a*/ 	.byte	0x3f
	.zero		1


	//   ....[41]....
        /*0d4c*/ 	.word	0x0000c830
        /*0d50*/ 	.word	0x0000000e
        /*0d54*/ 	.word	0x00028c50
        /*0d58*/ 	.short	0x010a
        /*0d5a*/ 	.byte	0x3f
	.zero		1


	//   ....[42]....
        /*0d5c*/ 	.word	0x0000cb50
        /*0d60*/ 	.word	0x0000000e
        /*0d64*/ 	.word	0x00000000
        /*0d68*/ 	.short	0x0101
        /*0d6a*/ 	.byte	0x3f
	.zero		1


	//   ....[43]....
        /*0d6c*/ 	.word	0x0000cde0
        /*0d70*/ 	.word	0x000000d4
        /*0d74*/ 	.word	0x00028c30
        /*0d78*/ 	.short	0x010a
        /*0d7a*/ 	.byte	0x3f
	.zero		1


	//   ....[44]....
        /*0d7c*/ 	.word	0x0000ce50
        /*0d80*/ 	.word	0x000000d4
        /*0d84*/ 	.word	0x00028c30
        /*0d88*/ 	.short	0x010a
        /*0d8a*/ 	.byte	0x3f
	.zero		1


	//   ....[45]....
        /*0d8c*/ 	.word	0x0000d160
        /*0d90*/ 	.word	0x0000000d
        /*0d94*/ 	.word	0x00000000
        /*0d98*/ 	.short	0x0101
        /*0d9a*/ 	.byte	0x3f
	.zero		1


	//   ....[46]....
        /*0d9c*/ 	.word	0x0000ee50
        /*0da0*/ 	.word	0x000000d4
        /*0da4*/ 	.word	0x00028c50
        /*0da8*/ 	.short	0x010a
        /*0daa*/ 	.byte	0x3f
	.zero		1


	//   ....[47]....
        /*0dac*/ 	.word	0x0000eea0
        /*0db0*/ 	.word	0x000000d4
        /*0db4*/ 	.word	0x00028c50
        /*0db8*/ 	.short	0x010a
        /*0dba*/ 	.byte	0x3f
	.zero		1


	//   ....[48]....
        /*0dbc*/ 	.word	0x0000f1a0
        /*0dc0*/ 	.word	0x000000d4
        /*0dc4*/ 	.word	0x00000000
        /*0dc8*/ 	.short	0x0101
        /*0dca*/ 	.byte	0x3f
	.zero		1


	//   ....[49]....
        /*0dcc*/ 	.word	0x0000f590
        /*0dd0*/ 	.word	0x0000000e
        /*0dd4*/ 	.word	0x00028c30
        /*0dd8*/ 	.short	0x010a
        /*0dda*/ 	.byte	0x3f
	.zero		1


	//   ....[50]....
        /*0ddc*/ 	.word	0x0000f600
        /*0de0*/ 	.word	0x0000000e
        /*0de4*/ 	.word	0x00028c30
        /*0de8*/ 	.short	0x010a
        /*0dea*/ 	.byte	0x3f
	.zero		1


	//   ....[51]....
        /*0dec*/ 	.word	0x0000fb20
        /*0df0*/ 	.word	0x00000014
        /*0df4*/ 	.word	0x00000000
        /*0df8*/ 	.short	0x0101
        /*0dfa*/ 	.byte	0x3f
	.zero		1


	//   ....[52]....
        /*0dfc*/ 	.word	0x00010b60
        /*0e00*/ 	.word	0x0000000e
        /*0e04*/ 	.word	0x00028c50
        /*0e08*/ 	.short	0x010a
        /*0e0a*/ 	.byte	0x3f
	.zero		1


	//   ....[53]....
        /*0e0c*/ 	.word	0x00010bb0
        /*0e10*/ 	.word	0x0000000e
        /*0e14*/ 	.word	0x00028c50
        /*0e18*/ 	.short	0x010a
        /*0e1a*/ 	.byte	0x3f
	.zero		1


	//   ....[54]....
        /*0e1c*/ 	.word	0x00010e90
        /*0e20*/ 	.word	0x0000000e
        /*0e24*/ 	.word	0x00000000
        /*0e28*/ 	.short	0x0101
        /*0e2a*/ 	.byte	0x3f
	.zero		1


	//   ....[55]....
        /*0e2c*/ 	.word	0x00010fd0
        /*0e30*/ 	.word	0x000000ce
        /*0e34*/ 	.word	0x00028c30
        /*0e38*/ 	.short	0x010a
        /*0e3a*/ 	.byte	0x3f
	.zero		1


	//   ....[56]....
        /*0e3c*/ 	.word	0x00011040
        /*0e40*/ 	.word	0x000000ce
        /*0e44*/ 	.word	0x00028c30
        /*0e48*/ 	.short	0x010a
        /*0e4a*/ 	.byte	0x3f
	.zero		1


	//   ....[57]....
        /*0e4c*/ 	.word	0x000113b0
        /*0e50*/ 	.word	0x0000000c
        /*0e54*/ 	.word	0x00000000
        /*0e58*/ 	.short	0x0101
        /*0e5a*/ 	.byte	0x3f
	.zero		1


	//   ....[58]....
        /*0e5c*/ 	.word	0x00013060
        /*0e60*/ 	.word	0x000000ce
        /*0e64*/ 	.word	0x00028c50
        /*0e68*/ 	.short	0x010a
        /*0e6a*/ 	.byte	0x3f
	.zero		1


	//   ....[59]....
        /*0e6c*/ 	.word	0x000130b0
        /*0e70*/ 	.word	0x000000ce
        /*0e74*/ 	.word	0x00028c50
        /*0e78*/ 	.short	0x010a
        /*0e7a*/ 	.byte	0x3f
	.zero		1


	//   ....[60]....
        /*0e7c*/ 	.word	0x000133b0
        /*0e80*/ 	.word	0x000000ce
        /*0e84*/ 	.word	0x00000000
        /*0e88*/ 	.short	0x0101
        /*0e8a*/ 	.byte	0x3f
	.zero		1


	//   ....[61]....
        /*0e8c*/ 	.word	0x00015bd0
        /*0e90*/ 	.word	0x00000008
        /*0e94*/ 	.word	0x00000000
        /*0e98*/ 	.short	0x0101
        /*0e9a*/ 	.byte	0x3f
	.zero		1


	//   ....[62]....
        /*0e9c*/ 	.word	0x000168b0
        /*0ea0*/ 	.word	0x00000008
        /*0ea4*/ 	.word	0x00000000
        /*0ea8*/ 	.short	0x0101
        /*0eaa*/ 	.byte	0x3f
	.zero		1


	//   ....[63]....
        /*0eac*/ 	.word	0x0001a950
        /*0eb0*/ 	.word	0x00000012
        /*0eb4*/ 	.word	0x00028c20
        /*0eb8*/ 	.short	0x010a
        /*0eba*/ 	.byte	0x3f
	.zero		1


	//   ....[64]....
        /*0ebc*/ 	.word	0x0001aa20
        /*0ec0*/ 	.word	0x00000007
        /*0ec4*/ 	.word	0x00028ca0
        /*0ec8*/ 	.short	0x010a
        /*0eca*/ 	.byte	0x3f
	.zero		1


	//   ....[65]....
        /*0ecc*/ 	.word	0x0001ac60
        /*0ed0*/ 	.word	0x00000007
        /*0ed4*/ 	.word	0x00028cc0
        /*0ed8*/ 	.short	0x010a
        /*0eda*/ 	.byte	0x3f
	.zero		1


	//   ....[66]....
        /*0edc*/ 	.word	0x0001b6c0
        /*0ee0*/ 	.word	0x00000006
        /*0ee4*/ 	.word	0x00028ca0
        /*0ee8*/ 	.short	0x010a
        /*0eea*/ 	.byte	0x3f
	.zero		1


	//   ....[67]....
        /*0eec*/ 	.word	0x0001b8f0
        /*0ef0*/ 	.word	0x00000006
        /*0ef4*/ 	.word	0x00028cc0
        /*0ef8*/ 	.short	0x010a
        /*0efa*/ 	.byte	0x3f
	.zero		1


	//   ....[68]....
        /*0efc*/ 	.word	0x0001d250
        /*0f00*/ 	.word	0x00000000
        /*0f04*/ 	.word	0x00028c40
        /*0f08*/ 	.short	0x010a
        /*0f0a*/ 	.byte	0x3f
	.zero		1


	//   ....[69]....
        /*0f0c*/ 	.word	0x0001dd20
        /*0f10*/ 	.word	0x00000012
        /*0f14*/ 	.word	0x00028c00
        /*0f18*/ 	.short	0x0107
        /*0f1a*/ 	.byte	0x3f
	.zero		1


	//   ....[70]....
        /*0f1c*/ 	.word	0x0001de10
        /*0f20*/ 	.word	0x00000012
        /*0f24*/ 	.word	0x00028c00
        /*0f28*/ 	.short	0x0101
        /*0f2a*/ 	.byte	0x3f
	.zero		1


	//   ....[71]....
        /*0f2c*/ 	.word	0x0001de30
        /*0f30*/ 	.word	0x00000012
        /*0f34*/ 	.word	0x00028c20
        /*0f38*/ 	.short	0x010a
        /*0f3a*/ 	.byte	0x3f
	.zero		1


	//   ....[72]....
        /*0f3c*/ 	.word	0x0001df10
        /*0f40*/ 	.word	0x00000000
        /*0f44*/ 	.word	0x00028c60
        /*0f48*/ 	.short	0x010a
        /*0f4a*/ 	.byte	0x3f
	.zero		1


	//   ....[73]....
        /*0f4c*/ 	.word	0x0001ebe0
        /*0f50*/ 	.word	0x00000002
        /*0f54*/ 	.word	0x00028c40
        /*0f58*/ 	.short	0x010a
        /*0f5a*/ 	.byte	0x3f
	.zero		1


	//   ....[74]....
        /*0f5c*/ 	.word	0x0001ee30
        /*0f60*/ 	.word	0x00000002
        /*0f64*/ 	.word	0x00028c60
        /*0f68*/ 	.short	0x010a
        /*0f6a*/ 	.byte	0x3f
	.zero		1


	//   ....[75]....
        /*0f6c*/ 	.word	0x0001f9d0
        /*0f70*/ 	.word	0x00000002
        /*0f74*/ 	.word	0x00028c40
        /*0f78*/ 	.short	0x010a
        /*0f7a*/ 	.byte	0x3f
	.zero		1


	//   ....[76]....
        /*0f7c*/ 	.word	0x0001fc20
        /*0f80*/ 	.word	0x00000002
        /*0f84*/ 	.word	0x00028c60
        /*0f88*/ 	.short	0x010a
        /*0f8a*/ 	.byte	0x3f
	.zero		1


	//   ....[77]....
        /*0f8c*/ 	.word	0x00020760
        /*0f90*/ 	.word	0x00000003
        /*0f94*/ 	.word	0x00028c40
        /*0f98*/ 	.short	0x010a
        /*0f9a*/ 	.byte	0x3f
	.zero		1


	//   ....[78]....
        /*0f9c*/ 	.word	0x000209b0
        /*0fa0*/ 	.word	0x00000003
        /*0fa4*/ 	.word	0x00028c60
        /*0fa8*/ 	.short	0x010a
        /*0faa*/ 	.byte	0x3f
	.zero		1


	//   ....[79]....
        /*0fac*/ 	.word	0x00022710
        /*0fb0*/ 	.word	0x00000000
        /*0fb4*/ 	.word	0x00028c20
        /*0fb8*/ 	.short	0x010a
        /*0fba*/ 	.byte	0x3f
	.zero		1


	//   ....[80]....
        /*0fbc*/ 	.word	0x000228f0
        /*0fc0*/ 	.word	0x00000006
        /*0fc4*/ 	.word	0x00000000
        /*0fc8*/ 	.short	0x010a
        /*0fca*/ 	.byte	0x3f
	.zero		1


	//   ....[81]....
        /*0fcc*/ 	.word	0x00022920
        /*0fd0*/ 	.word	0x00000007
        /*0fd4*/ 	.word	0x00000000
        /*0fd8*/ 	.short	0x010a
        /*0fda*/ 	.byte	0x3f
	.zero		1


	//   ....[82]....
        /*0fdc*/ 	.word	0x00022980
        /*0fe0*/ 	.word	0x00000004
        /*0fe4*/ 	.word	0x00000000
        /*0fe8*/ 	.short	0x010a
        /*0fea*/ 	.byte	0x3f
	.zero		1


	//   ....[83]....
        /*0fec*/ 	.word	0x000229b0
        /*0ff0*/ 	.word	0x00000003
        /*0ff4*/ 	.word	0x00000000
        /*0ff8*/ 	.short	0x010a
        /*0ffa*/ 	.byte	0x3f
	.zero		1


	//   ....[84]....
        /*0ffc*/ 	.word	0x00022a10
        /*1000*/ 	.word	0x0000004a
        /*1004*/ 	.word	0x00028c90
        /*1008*/ 	.short	0x010a
        /*100a*/ 	.byte	0x3f
	.zero		1


	//   ....[85]....
        /*100c*/ 	.word	0x00022a60
        /*1010*/ 	.word	0x0000004a
        /*1014*/ 	.word	0x00028c90
        /*1018*/ 	.short	0x010a
        /*101a*/ 	.byte	0x3f
	.zero		1


	//   ....[86]....
        /*101c*/ 	.word	0x00022ab0
        /*1020*/ 	.word	0x0000004a
        /*1024*/ 	.word	0x00028c90
        /*1028*/ 	.short	0x010a
        /*102a*/ 	.byte	0x3f
	.zero		1


	//   ....[87]....
        /*102c*/ 	.word	0x00022b00
        /*1030*/ 	.word	0x0000004a
        /*1034*/ 	.word	0x00028cb0
        /*1038*/ 	.short	0x010a
        /*103a*/ 	.byte	0x3f
	.zero		1


	//   ....[88]....
        /*103c*/ 	.word	0x00022b50
        /*1040*/ 	.word	0x00000009
        /*1044*/ 	.word	0x00028c50
        /*1048*/ 	.short	0x010a
        /*104a*/ 	.byte	0x3f
	.zero		1


	//   ....[89]....
        /*104c*/ 	.word	0x00022ba0
        /*1050*/ 	.word	0x00000015
        /*1054*/ 	.word	0x00028c50
        /*1058*/ 	.short	0x010a
        /*105a*/ 	.byte	0x3f
	.zero		1


	//   ....[90]....
        /*105c*/ 	.word	0x00022f80
        /*1060*/ 	.word	0x00000002
        /*1064*/ 	.word	0x00028c00
        /*1068*/ 	.short	0x010a
        /*106a*/ 	.byte	0x3f
	.zero		1


	//   ....[91]....
        /*106c*/ 	.word	0x00023390
        /*1070*/ 	.word	0x00000002
        /*1074*/ 	.word	0x00028c00
        /*1078*/ 	.short	0x010a
        /*107a*/ 	.byte	0x3f
	.zero		1


	//   ....[92]....
        /*107c*/ 	.word	0x000233e0
        /*1080*/ 	.word	0x0000000e
        /*1084*/ 	.word	0x00028c30
        /*1088*/ 	.short	0x010a
        /*108a*/ 	.byte	0x3f
	.zero		1


	//   ....[93]....
        /*108c*/ 	.word	0x00023430
        /*1090*/ 	.word	0x0000000e
        /*1094*/ 	.word	0x00028c50
        /*1098*/ 	.short	0x010a
        /*109a*/ 	.byte	0x3f
	.zero		1


	//   ....[94]....
        /*109c*/ 	.word	0x00023480
        /*10a0*/ 	.word	0x000000d4
        /*10a4*/ 	.word	0x00028c30
        /*10a8*/ 	.short	0x010a
        /*10aa*/ 	.byte	0x3f
	.zero		1


	//   ....[95]....
        /*10ac*/ 	.word	0x000234d0
        /*10b0*/ 	.word	0x000000d4
        /*10b4*/ 	.word	0x00028c50
        /*10b8*/ 	.short	0x010a
        /*10ba*/ 	.byte	0x3f
	.zero		1


	//   ....[96]....
        /*10bc*/ 	.word	0x00023520
        /*10c0*/ 	.word	0x0000000e
        /*10c4*/ 	.word	0x00028c30
        /*10c8*/ 	.short	0x010a
        /*10ca*/ 	.byte	0x3f
	.zero		1


	//   ....[97]....
        /*10cc*/ 	.word	0x00023570
        /*10d0*/ 	.word	0x0000000e
        /*10d4*/ 	.word	0x00028c50
        /*10d8*/ 	.short	0x010a
        /*10da*/ 	.byte	0x3f
	.zero		1


	//   ....[98]....
        /*10dc*/ 	.word	0x000235c0
        /*10e0*/ 	.word	0x000000ce
        /*10e4*/ 	.word	0x00028c30
        /*10e8*/ 	.short	0x010a
        /*10ea*/ 	.byte	0x3f
	.zero		1


	//   ....[99]....
        /*10ec*/ 	.word	0x00023610
        /*10f0*/ 	.word	0x000000ce
        /*10f4*/ 	.word	0x00028c50
        /*10f8*/ 	.short	0x010a
        /*10fa*/ 	.byte	0x3f
	.zero		1


	//   ....[100]....
        /*10fc*/ 	.word	0x000237b0
        /*1100*/ 	.word	0x00000012
        /*1104*/ 	.word	0x00028c20
        /*1108*/ 	.short	0x010a
        /*110a*/ 	.byte	0x3f
	.zero		1


	//   ....[101]....
        /*110c*/ 	.word	0x00023800
        /*1110*/ 	.word	0x00000007
        /*1114*/ 	.word	0x00028ca0
        /*1118*/ 	.short	0x010a
        /*111a*/ 	.byte	0x3f
	.zero		1


	//   ....[102]....
        /*111c*/ 	.word	0x00023850
        /*1120*/ 	.word	0x00000007
        /*1124*/ 	.word	0x00028cc0
        /*1128*/ 	.short	0x010a
        /*112a*/ 	.byte	0x3f
	.zero		1


	//   ....[103]....
        /*112c*/ 	.word	0x000238a0
        /*1130*/ 	.word	0x00000006
        /*1134*/ 	.word	0x00028ca0
        /*1138*/ 	.short	0x010a
        /*113a*/ 	.byte	0x3f
	.zero		1


	//   ....[104]....
        /*113c*/ 	.word	0x000238f0
        /*1140*/ 	.word	0x00000006
        /*1144*/ 	.word	0x00028cc0
        /*1148*/ 	.short	0x010a
        /*114a*/ 	.byte	0x3f
	.zero		1


	//   ....[105]....
        /*114c*/ 	.word	0x00023a90
        /*1150*/ 	.word	0x00000000
        /*1154*/ 	.word	0x00028c40
        /*1158*/ 	.short	0x010a
        /*115a*/ 	.byte	0x3f
	.zero		1


	//   ....[106]....
        /*115c*/ 	.word	0x00023ff0
        /*1160*/ 	.word	0x00000012
        /*1164*/ 	.word	0x00028c20
        /*1168*/ 	.short	0x010a
        /*116a*/ 	.byte	0x3f
	.zero		1


	//   ....[107]....
        /*116c*/ 	.word	0x00024040
        /*1170*/ 	.word	0x00000000
        /*1174*/ 	.word	0x00028c60
        /*1178*/ 	.short	0x010a
        /*117a*/ 	.byte	0x3f
	.zero		1


	//   ....[108]....
        /*117c*/ 	.word	0x00024090
        /*1180*/ 	.word	0x00000002
        /*1184*/ 	.word	0x00028c40
        /*1188*/ 	.short	0x010a
        /*118a*/ 	.byte	0x3f
	.zero		1


	//   ....[109]....
        /*118c*/ 	.word	0x000240e0
        /*1190*/ 	.word	0x00000002
        /*1194*/ 	.word	0x00028c60
        /*1198*/ 	.short	0x010a
        /*119a*/ 	.byte	0x3f
	.zero		1


	//   ....[110]....
        /*119c*/ 	.word	0x00024130
        /*11a0*/ 	.word	0x00000002
        /*11a4*/ 	.word	0x00028c40
        /*11a8*/ 	.short	0x010a
        /*11aa*/ 	.byte	0x3f
	.zero		1


	//   ....[111]....
        /*11ac*/ 	.word	0x00024180
        /*11b0*/ 	.word	0x00000002
        /*11b4*/ 	.word	0x00028c60
        /*11b8*/ 	.short	0x010a
        /*11ba*/ 	.byte	0x3f
	.zero		1


	//   ....[112]....
        /*11bc*/ 	.word	0x000241d0
        /*11c0*/ 	.word	0x00000003
        /*11c4*/ 	.word	0x00028c40
        /*11c8*/ 	.short	0x010a
        /*11ca*/ 	.byte	0x3f
	.zero		1


	//   ....[113]....
        /*11cc*/ 	.word	0x00024220
        /*11d0*/ 	.word	0x00000003
        /*11d4*/ 	.word	0x00028c60
        /*11d8*/ 	.short	0x010a
        /*11da*/ 	.byte	0x3f
	.zero		1


	//   ....[114]....
        /*11dc*/ 	.word	0x00024da0
        /*11e0*/ 	.word	0x00000000
        /*11e4*/ 	.word	0x00028c20
        /*11e8*/ 	.short	0x010a
        /*11ea*/ 	.byte	0x3f
	.zero		1


	//   ....[115]....
        /*11ec*/ 	.word	0x00024f40
        /*11f0*/ 	.word	0x00000006
        /*11f4*/ 	.word	0x00000000
        /*11f8*/ 	.short	0x010a
        /*11fa*/ 	.byte	0x3f
	.zero		1


	//   ....[116]....
        /*11fc*/ 	.word	0x00024f90
        /*1200*/ 	.word	0x00000007
        /*1204*/ 	.word	0x00000000
        /*1208*/ 	.short	0x010a
        /*120a*/ 	.byte	0x3f
	.zero		1


	//   ....[117]....
        /*120c*/ 	.word	0x00024fe0
        /*1210*/ 	.word	0x00000004
        /*1214*/ 	.word	0x00000000
        /*1218*/ 	.short	0x010a
        /*121a*/ 	.byte	0x3f
	.zero		1


	//----- nvinfo : EIATTR_NUM_MBARRIERS
	.align		4
.L_857:
        /*121c*/ 	.byte	0x03, 0x38
        /*121e*/ 	.short	0x0016


	//----- nvinfo : EIATTR_EXIT_INSTR_OFFSETS
	.align		4
        /*1220*/ 	.byte	0x04, 0x1c
        /*1222*/ 	.short	(.L_859 - .L_858)


	//   ....[0]....
.L_858:
        /*1224*/ 	.word	0x00022a00


	//----- nvinfo : EIATTR_MAX_THREADS
	.align		4
.L_859:
        /*1228*/ 	.byte	0x04, 0x05
        /*122a*/ 	.short	(.L_861 - .L_860)
.L_860:
        /*122c*/ 	.word	0x00000180
        /*1230*/ 	.word	0x00000001
        /*1234*/ 	.word	0x00000001


	//----- nvinfo : EIATTR_CRS_STACK_SIZE
	.align		4
.L_861:
        /*1238*/ 	.byte	0x04, 0x1e
        /*123a*/ 	.short	(.L_863 - .L_862)
.L_862:
        /*123c*/ 	.word	0x00000000


	//----- nvinfo : EIATTR_CBANK_PARAM_SIZE
	.align		4
.L_863:
        /*1240*/ 	.byte	0x03, 0x19
        /*1242*/ 	.short	0x0af0


	//----- nvinfo : EIATTR_PARAM_CBANK
	.align		4
        /*1244*/ 	.byte	0x04, 0x0a
        /*1246*/ 	.short	(.L_865 - .L_864)
	.align		4
.L_864:
        /*1248*/ 	.word	index@(.nv.constant0._ZN7cutlass13device_kernelIN5flash11enable_sm90INS1_16FlashAttnFwdSm90INS1_25CollectiveMainloopFwdSm90ILi2EN4cute5tupleIJNS5_1CILi1EEES8_S8_EEENS6_IJNS7_ILi64EEESA_SA_EEELi512ENS_6half_tEfNS_4arch4Sm90ELb0ELb1ELb0ELb1ELb0ELb1ELb0ELb0ELb0ELb1ELb1ELb0EEENS1_21CollectiveEpilogueFwdINS6_IJSA_NS7_ILi512EEESA_EEES9_SC_SE_Li256ELb1ELb1ELb1ELb0EEENS1_36VarlenDynamicPersistentTileSchedulerILi64ELi64ELi256ELi128ELb1ELb1ELb1ELb1ELb0ELb1EEEEEEEEEvNT_6ParamsE)
        /*124c*/ 	.short	0x0210
        /*124e*/ 	.short	0x0af0


	//----- nvinfo : EIATTR_SW_WAR
	.align		4
.L_865:
        /*1250*/ 	.byte	0x04, 0x36
        /*1252*/ 	.short	(.L_867 - .L_866)
.L_866:
        /*1254*/ 	.word	0x00000008
.L_867:


//--------------------- .nv.info._ZN7cutlass13device_kernelIN5flash11enable_sm90INS1_16FlashAttnFwdSm90INS1_25CollectiveMainloopFwdSm90ILi2EN4cute5tupleIJNS5_1CILi1EEES8_S8_EEENS6_IJNS7_ILi64EEESA_SA_EEELi512ENS_6half_tEfNS_4arch4Sm90ELb0ELb1ELb0ELb1ELb0ELb0ELb1ELb0ELb0ELb1ELb1ELb0EEENS1_21CollectiveEpilogueFwdINS6_IJSA_NS7_ILi512EEESA_EEES9_SC_SE_Li256ELb1ELb1ELb1ELb0EEENS1_36VarlenDynamicPersistentTileSchedulerILi64ELi64ELi256ELi128ELb1ELb1ELb1ELb1ELb0ELb1EEEEEEEEEvNT_6ParamsE --------------------------
	.section	.nv.info._ZN7cutlass13device_kernelIN5flash11enable_sm90INS1_16FlashAttnFwdSm90INS1_25CollectiveMainloopFwdSm90ILi2EN4cute5tupleIJNS5_1CILi1EEES8_S8_EEENS6_IJNS7_ILi64EEESA_SA_EEELi512ENS_6half_tEfNS_4arch4Sm90ELb0ELb1ELb0ELb1ELb0ELb0ELb1ELb0ELb0ELb1ELb1ELb0EEENS1_21CollectiveEpilogueFwdINS6_IJSA_NS7_ILi512EEESA_EEES9_SC_SE_Li256ELb1ELb1ELb1ELb0EEENS1_36VarlenDynamicPersistentTileSchedulerILi64ELi64ELi256ELi128ELb1ELb1ELb1ELb1ELb0ELb1EEEEEEEEEvNT_6ParamsE,"",@"SHT_CUDA_INFO"
	.sectionflags	@""
	.align	4


	//----- nvinfo : EIATTR_CUDA_API_VERSION
	.align		4
        /*0000*/ 	.byte	0x04, 0x37
        /*0002*/ 	.short	(.L_869 - .L_868)
.L_868:
        /*0004*/ 	.word	0x00000082


	//----- nvinfo : EIATTR_KPARAM_INFO
	.align		4
.L_869:
        /*0008*/ 	.byte	0x04, 0x17
        /*000a*/ 	.short	(.L_871 - .L_870)
.L_870:
        /*000c*/ 	.word	0x00000000
        /*0010*/ 	.short	0x0000
        /*0012*/ 	.short	0x0070
        /*0014*/ 	.byte	0x00, 0xf0, 0x01, 0x2e


	//----- nvinfo : EIATTR_SPARSE_MMA_MASK
	.align		4
.L_871:
        /*0018*/ 	.byte	0x03, 0x50
        /*001a*/ 	.short	0x0000


	//----- nvinfo : EIATTR_MAXREG_COUNT
	.align		4
        /*001c*/ 	.byte	0x03, 0x1b
        /*001e*/ 	.short	0x00a8


	//----- nvinfo : EIATTR_NUM_BARRIERS
	.align		4
        /*0020*/ 	.byte	0x02, 0x4c
        /*0022*/ 	.byte	0x10
	.zero		1


	//----- nvinfo : EIATTR_EXTERNS
	.align		4
        /*0024*/ 	.byte	0x04, 0x0f
        /*0026*/ 	.short	(.L_873 - .L_872)


	//   ....[0]....
	.align		4
.L_872:
        /*0028*/ 	.word	index@(__assertfail)


	//----- nvinfo : EIATTR_ANNOTATIONS
	.align		4
.L_873:
        /*002c*/ 	.byte	0x04, 0x55
        /*002e*/ 	.short	(.L_875 - .L_874)


	//   ....[0]....
.L_874:
        /* <DEDUP_REMOVED lines=88> */


	//----- nvinfo : EIATTR_MERCURY_ISA_VERSION
	.align		4
.L_875:
        /*0598*/ 	.byte	0x03, 0x5f
        /*059a*/ 	.short	0x0101


	//----- nvinfo : EIATTR_UNUSED_LOAD_BYTE_OFFSET
	.align		4
        /*059c*/ 	.byte	0x04, 0x44
        /*059e*/ 	.short	(.L_877 - .L_876)


	//   ....[0]....
.L_876:
        /*05a0*/ 	.word	0x00000a30
        /*05a4*/ 	.word	0x0000fff0


	//   ....[1]....
        /*05a8*/ 	.word	0x00011770
        /*05ac*/ 	.word	0x0000fff0


	//----- nvinfo : EIATTR_INT_WARP_WIDE_INSTR_OFFSETS
	.align		4
.L_877:
        /*05b0*/ 	.byte	0x04, 0x31
        /*05b2*/ 	.short	(.L_879 - .L_878)


	//   ....[0]....
.L_878:
        /*05b4*/ 	.word	0x00000130


	//   ....[1]....
        /*05b8*/ 	.word	0x00000170


	//   ....[2]....
        /*05bc*/ 	.word	0x000001e0


	//   ....[3]....
        /*05c0*/ 	.word	0x000001f0


	//   ....[4]....
        /*05c4*/ 	.word	0x00017e50


	//   ....[5]....
        /*05c8*/ 	.word	0x00017eb0


	//   ....[6]....
        /*05cc*/ 	.word	0x0001d890


	//   ....[7]....
        /*05d0*/ 	.word	0x0001d920


	//----- nvinfo : EIATTR_COOP_GROUP_MASK_REGIDS
	.align		4
.L_879:
        /*05d4*/ 	.byte	0x04, 0x29
        /*05d6*/ 	.short	(.L_881 - .L_880)


	//   ....[0]....
.L_880:
        /*05d8*/ 	.word	0xffffffff


	//   ....[1]....
        /*05dc*/ 	.word	0xffffffff


	//   ....[2]....
        /*05e0*/ 	.word	0xffffffff


	//   ....[3]....
        /*05e4*/ 	.word	0xffffffff


	//   ....[4]....
        /*05e8*/ 	.word	0xffffffff


	//   ....[5]....
        /*05ec*/ 	.word	0xffffffff


	//   ....[6]....
        /*05f0*/ 	.word	0xffffffff


	//   ....[7]....
        /*05f4*/ 	.word	0xffffffff


	//   ....[8]....
        /*05f8*/ 	.word	0xffffffff


	//   ....[9]....
        /*05fc*/ 	.word	0xffffffff


	//   ....[10]....
        /*0600*/ 	.word	0xffffffff


	//   ....[11]....
        /*0604*/ 	.word	0xffffffff


	//   ....[12]....
        /*0608*/ 	.word	0xffffffff


	//   ....[13]....
        /*060c*/ 	.word	0xffffffff


	//   ....[14]....
        /*0610*/ 	.word	0xffffffff


	//   ....[15]....
        /*0614*/ 	.word	0xffffffff


	//   ....[16]....
        /*0618*/ 	.word	0xffffffff


	//   ....[17]....
        /*061c*/ 	.word	0xffffffff


	//   ....[18]....
        /*0620*/ 	.word	0xffffffff


	//   ....[19]....
        /*0624*/ 	.word	0xffffffff


	//   ....[20]....
        /*0628*/ 	.word	0xffffffff


	//   ....[21]....
        /*062c*/ 	.word	0xffffffff


	//   ....[22]....
        /*0630*/ 	.word	0xffffffff


	//   ....[23]....
        /*0634*/ 	.word	0xffffffff


	//   ....[24]....
        /*0638*/ 	.word	0xffffffff


	//   ....[25]....
        /*063c*/ 	.word	0xffffffff


	//   ....[26]....
        /*0640*/ 	.word	0xffffffff


	//   ....[27]....
        /*0644*/ 	.word	0xffffffff


	//   ....[28]....
        /*0648*/ 	.word	0xffffffff


	//   ....[29]....
        /*064c*/ 	.word	0xffffffff


	//   ....[30]....
        /*0650*/ 	.word	0xffffffff


	//   ....[31]....
        /*0654*/ 	.word	0xffffffff


	//   ....[32]....
        /*0658*/ 	.word	0xffffffff


	//   ....[33]....
        /*065c*/ 	.word	0xffffffff


	//   ....[34]....
        /*0660*/ 	.word	0xffffffff


	//   ....[35]....
        /*0664*/ 	.word	0xffffffff


	//   ....[36]....
        /*0668*/ 	.word	0xffffffff


	//   ....[37]....
        /*066c*/ 	.word	0xffffffff


	//   ....[38]....
        /*0670*/ 	.word	0xffffffff


	//   ....[39]....
        /*0674*/ 	.word	0xffffffff


	//   ....[40]....
        /*0678*/ 	.word	0xffffffff


	//   ....[41]....
        /*067c*/ 	.word	0xffffffff


	//   ....[42]....
        /*0680*/ 	.word	0xffffffff


	//   ....[43]....
        /*0684*/ 	.word	0xffffffff


	//   ....[44]....
        /*0688*/ 	.word	0xffffffff


	//   ....[45]....
        /*068c*/ 	.word	0xffffffff


	//   ....[46]....
        /*0690*/ 	.word	0xffffffff


	//   ....[47]....
        /*0694*/ 	.word	0xffffffff


	//   ....[48]....
        /*0698*/ 	.word	0xffffffff


	//   ....[49]....
        /*069c*/ 	.word	0xffffffff


	//   ....[50]....
        /*06a0*/ 	.word	0xffffffff


	//   ....[51]....
        /*06a4*/ 	.word	0xffffffff


	//   ....[52]....
        /*06a8*/ 	.word	0xffffffff


	//   ....[53]....
        /*06ac*/ 	.word	0xffffffff


	//   ....[54]....
        /*06b0*/ 	.word	0xffffffff


	//   ....[55]....
        /*06b4*/ 	.word	0xffffffff


	//   ....[56]....
        /*06b8*/ 	.word	0xffffffff


	//   ....[57]....
        /*06bc*/ 	.word	0xffffffff


	//   ....[58]....
        /*06c0*/ 	.word	0xffffffff


	//   ....[59]....
        /*06c4*/ 	.word	0xffffffff


	//   ....[60]....
        /*06c8*/ 	.word	0xffffffff


	//   ....[61]....
        /*06cc*/ 	.word	0xffffffff


	//   ....[62]....
        /*06d0*/ 	.word	0xffffffff


	//   ....[63]....
        /*06d4*/ 	.word	0xffffffff


	//   ....[64]....
        /*06d8*/ 	.word	0xffffffff


	//   ....[65]....
        /*06dc*/ 	.word	0xffffffff


	//   ....[66]....
        /*06e0*/ 	.word	0xffffffff


	//   ....[67]....
        /*06e4*/ 	.word	0xffffffff


	//   ....[68]....
        /*06e8*/ 	.word	0xffffffff


	//   ....[69]....
        /*06ec*/ 	.word	0xffffffff


	//   ....[70]....
        /*06f0*/ 	.word	0xffffffff


	//   ....[71]....
        /*06f4*/ 	.word	0xffffffff


	//   ....[72]....
        /*06f8*/ 	.word	0xffffffff


	//   ....[73]....
        /*06fc*/ 	.word	0xffffffff


	//   ....[74]....
        /*0700*/ 	.word	0xffffffff


	//   ....[75]....
        /*0704*/ 	.word	0xffffffff


	//   ....[76]....
        /*0708*/ 	.word	0xffffffff


	//   ....[77]....
        /*070c*/ 	.word	0xffffffff


	//   ....[78]....
        /*0710*/ 	.word	0xffffffff


	//   ....[79]....
        /*0714*/ 	.word	0xffffffff


	//   ....[80]....
        /*0718*/ 	.word	0xffffffff


	//   ....[81]....
        /*071c*/ 	.word	0xffffffff


	//   ....[82]....
        /*0720*/ 	.word	0xffffffff


	//   ....[83]....
        /*0724*/ 	.word	0xffffffff


	//   ....[84]....
        /*0728*/ 	.word	0xffffffff


	//   ....[85]....
        /*072c*/ 	.word	0xffffffff


	//   ....[86]....
        /*0730*/ 	.word	0xffffffff


	//   ....[87]....
        /*0734*/ 	.word	0xffffffff


	//   ....[88]....
        /*0738*/ 	.word	0xffffffff


	//   ....[89]....
        /*073c*/ 	.word	0xffffffff


	//   ....[90]....
        /*0740*/ 	.word	0xffffffff


	//   ....[91]....
        /*0744*/ 	.word	0xffffffff


	//   ....[92]....
        /*0748*/ 	.word	0xffffffff


	//   ....[93]....
        /*074c*/ 	.word	0xffffffff


	//   ....[94]....
        /*0750*/ 	.word	0xffffffff


	//   ....[95]....
        /*0754*/ 	.word	0xffffffff


	//   ....[96]....
        /*0758*/ 	.word	0xffffffff


	//   ....[97]....
        /*075c*/ 	.word	0xffffffff


	//   ....[98]....
        /*0760*/ 	.word	0xffffffff


	//   ....[99]....
        /*0764*/ 	.word	0xffffffff


	//   ....[100]....
        /*0768*/ 	.word	0xffffffff


	//   ....[101]....
        /*076c*/ 	.word	0xffffffff


	//   ....[102]....
        /*0770*/ 	.word	0xffffffff


	//   ....[103]....
        /*0774*/ 	.word	0xffffffff


	//   ....[104]....
        /*0778*/ 	.word	0xffffffff


	//   ....[105]....
        /*077c*/ 	.word	0xffffffff


	//   ....[106]....
        /*0780*/ 	.word	0xffffffff


	//   ....[107]....
        /*0784*/ 	.word	0xffffffff


	//   ....[108]....
        /*0788*/ 	.word	0xffffffff


	//   ....[109]....
        /*078c*/ 	.word	0xffffffff


	//   ....[110]....
        /*0790*/ 	.word	0xffffffff


	//   ....[111]....
        /*0794*/ 	.word	0xffffffff


	//   ....[112]....
        /*0798*/ 	.word	0xffffffff


	//   ....[113]....
        /*079c*/ 	.word	0x0500000f


	//   ....[114]....
        /*07a0*/ 	.word	0x0500000f


	//   ....[115]....
        /*07a4*/ 	.word	0x0500000f


	//   ....[116]....
        /*07a8*/ 	.word	0x0500000f


	//   ....[117]....
        /*07ac*/ 	.word	0x0500000f


	//   ....[118]....
        /*07b0*/ 	.word	0x0500000f


	//   ....[119]....
        /*07b4*/ 	.word	0x0500000f


	//   ....[120]....
        /*07b8*/ 	.word	0x0500000f


	//   ....[121]....
        /*07bc*/ 	.word	0x0500000f


	//   ....[122]....
        /*07c0*/ 	.word	0x0500000f


	//   ....[123]....
        /*07c4*/ 	.word	0x0500000f


	//   ....[124]....
        /*07c8*/ 	.word	0x0500000f


	//   ....[125]....
        /*07cc*/ 	.word	0x0500000f


	//   ....[126]....
        /*07d0*/ 	.word	0x0500000f


	//   ....[127]....
        /*07d4*/ 	.word	0x0500000f


	//   ....[128]....
        /*07d8*/ 	.word	0x0500000f


	//   ....[129]....
        /*07dc*/ 	.word	0x0500000f


	//   ....[130]....
        /*07e0*/ 	.word	0x0500000f


	//   ....[131]....
        /*07e4*/ 	.word	0x0500000f


	//   ....[132]....
        /*07e8*/ 	.word	0x0500000f


	//   ....[133]....
        /*07ec*/ 	.word	0x0500000f


	//   ....[134]....
        /*07f0*/ 	.word	0x0500000f


	//   ....[135]....
        /*07f4*/ 	.word	0x0500000f


	//   ....[136]....
        /*07f8*/ 	.word	0x0500000f


	//   ....[137]....
        /*07fc*/ 	.word	0x0500000f


	//   ....[138]....
        /*0800*/ 	.word	0x0500000f


	//   ....[139]....
        /*0804*/ 	.word	0x0500000f


	//   ....[140]....
        /*0808*/ 	.word	0x0500000f


	//   ....[141]....
        /*080c*/ 	.word	0x0500000f


	//   ....[142]....
        /*0810*/ 	.word	0x0500000f


	//   ....[143]....
        /*0814*/ 	.word	0x0500000f


	//   ....[144]....
        /*0818*/ 	.word	0x0500000f


	//   ....[145]....
        /*081c*/ 	.word	0x0500000f


	//   ....[146]....
        /*0820*/ 	.word	0x0500000f


	//   ....[147]....
        /*0824*/ 	.word	0x0500000f


	//   ....[148]....
        /*0828*/ 	.word	0x0500000f


	//----- nvinfo : EIATTR_COOP_GROUP_INSTR_OFFSETS
	.align		4
.L_881:
        /*082c*/ 	.byte	0x04, 0x28
        /*082e*/ 	.short	(.L_883 - .L_882)


	//   ....[0]....
.L_882:
        /*0830*/ 	.word	0x00000070


	//   ....[1]....
        /*0834*/ 	.word	0x00000140


	//   ....[2]....
        /*0838*/ 	.word	0x00000190


	//   ....[3]....
        /*083c*/ 	.word	0x000003a0


	//   ....[4]....
        /*0840*/ 	.word	0x00000500


	//   ....[5]....
        /*0844*/ 	.word	0x00000620


	//   ....[6]....
        /*0848*/ 	.word	0x00000780


	//   ....[7]....
        /*084c*/ 	.word	0x000022e0


	//   ....[8]....
        /*0850*/ 	.word	0x000044c0


	//   ....[9]....
        /*0854*/ 	.word	0x00004ca0


	//   ....[10]....
        /*0858*/ 	.word	0x00005d40


	//   ....[11]....
        /*085c*/ 	.word	0x00006430


	//   ....[12]....
        /*0860*/ 	.word	0x00006930


	//   ....[13]....
        /*0864*/ 	.word	0x00006a60


	//   ....[14]....
        /*0868*/ 	.word	0x00006dc0


	//   ....[15]....
        /*086c*/ 	.word	0x00006e70


	//   ....[16]....
        /*0870*/ 	.word	0x00007660


	//   ....[17]....
        /*0874*/ 	.word	0x00007c30


	//   ....[18]....
        /*0878*/ 	.word	0x00008c40


	//   ....[19]....
        /*087c*/ 	.word	0x00008e70


	//   ....[20]....
        /*0880*/ 	.word	0x000095e0


	//   ....[21]....
        /*0884*/ 	.word	0x00009730


	//   ....[22]....
        /*0888*/ 	.word	0x00009ca0


	//   ....[23]....
        /*088c*/ 	.word	0x00009d00


	//   ....[24]....
        /*0890*/ 	.word	0x0000ad50


	//   ....[25]....
        /*0894*/ 	.word	0x0000b400


	//   ....[26]....
        /*0898*/ 	.word	0x0000c4f0


	//   ....[27]....
        /*089c*/ 	.word	0x0000c510


	//   ....[28]....
        /*08a0*/ 	.word	0x0000caa0


	//   ....[29]....
        /*08a4*/ 	.word	0x0000cc70


	//   ....[30]....
        /*08a8*/ 	.word	0x0000d8a0


	//   ....[31]....
        /*08ac*/ 	.word	0x0000dcf0


	//   ....[32]....
        /*08b0*/ 	.word	0x0000de00


	//   ....[33]....
        /*08b4*/ 	.word	0x0000ef30


	//   ....[34]....
        /*08b8*/ 	.word	0x0000f540


	//   ....[35]....
        /*08bc*/ 	.word	0x0000f560


	//   ....[36]....
        /*08c0*/ 	.word	0x0000fdb0


	//   ....[37]....
        /*08c4*/ 	.word	0x0000ff80


	//   ....[38]....
        /*08c8*/ 	.word	0x00010c30


	//   ....[39]....
        /*08cc*/ 	.word	0x00010c70


	//   ....[40]....
        /*08d0*/ 	.word	0x00010ce0


	//   ....[41]....
        /*08d4*/ 	.word	0x00010d10


	//   ....[42]....
        /*08d8*/ 	.word	0x00010d50


	//   ....[43]....
        /*08dc*/ 	.word	0x000124c0


	//   ....[44]....
        /*08e0*/ 	.word	0x00012830


	//   ....[45]....
        /*08e4*/ 	.word	0x00012850


	//   ....[46]....
        /*08e8*/ 	.word	0x00012860


	//   ....[47]....
        /*08ec*/ 	.word	0x00012890


	//   ....[48]....
        /*08f0*/ 	.word	0x00013510


	//   ....[49]....
        /*08f4*/ 	.word	0x00013530


	//   ....[50]....
        /*08f8*/ 	.word	0x000137e0


	//   ....[51]....
        /*08fc*/ 	.word	0x00013800


	//   ....[52]....
        /*0900*/ 	.word	0x00013ea0


	//   ....[53]....
        /*0904*/ 	.word	0x00013ed0


	//   ....[54]....
        /*0908*/ 	.word	0x00014790


	//   ....[55]....
        /*090c*/ 	.word	0x000147b0


	//   ....[56]....
        /*0910*/ 	.word	0x00015ab0


	//   ....[57]....
        /*0914*/ 	.word	0x00015ae0


	//   ....[58]....
        /*0918*/ 	.word	0x00015d20


	//   ....[59]....
        /*091c*/ 	.word	0x00015d40


	//   ....[60]....
        /*0920*/ 	.word	0x00016000


	//   ....[61]....
        /*0924*/ 	.word	0x00016210


	//   ....[62]....
        /*0928*/ 	.word	0x00016240


	//   ....[63]....
        /*092c*/ 	.word	0x00016270


	//   ....[64]....
        /*0930*/ 	.word	0x000162a0


	//   ....[65]....
        /*0934*/ 	.word	0x000162d0


	//   ....[66]....
        /*0938*/ 	.word	0x00016300


	//   ....[67]....
        /*093c*/ 	.word	0x000164a0


	//   ....[68]....
        /*0940*/ 	.word	0x000164d0


	//   ....[69]....
        /*0944*/ 	.word	0x00016500


	//   ....[70]....
        /*0948*/ 	.word	0x00016530


	//   ....[71]....
        /*094c*/ 	.word	0x00016560


	//   ....[72]....
        /*0950*/ 	.word	0x00016590


	//   ....[73]....
        /*0954*/ 	.word	0x00016630


	//   ....[74]....
        /*0958*/ 	.word	0x00016660


	//   ....[75]....
        /*095c*/ 	.word	0x00016670


	//   ....[76]....
        /*0960*/ 	.word	0x000166a0


	//   ....[77]....
        /*0964*/ 	.word	0x00018420


	//   ....[78]....
        /*0968*/ 	.word	0x00018ee0


	//   ....[79]....
        /*096c*/ 	.word	0x00018ef0


	//   ....[80]....
        /*0970*/ 	.word	0x00018f20


	//   ....[81]....
        /*0974*/ 	.word	0x00019000


	//   ....[82]....
        /*0978*/ 	.word	0x00019030


	//   ....[83]....
        /*097c*/ 	.word	0x00019090


	//   ....[84]....
        /*0980*/ 	.word	0x000190a0


	//   ....[85]....
        /*0984*/ 	.word	0x00019110


	//   ....[86]....
        /*0988*/ 	.word	0x00019aa0


	//   ....[87]....
        /*098c*/ 	.word	0x00019b30


	//   ....[88]....
        /*0990*/ 	.word	0x00019b80


	//   ....[89]....
        /*0994*/ 	.word	0x00019cb0


	//   ....[90]....
        /*0998*/ 	.word	0x00019e20


	//   ....[91]....
        /*099c*/ 	.word	0x00019e30


	//   ....[92]....
        /*09a0*/ 	.word	0x00019f90


	//   ....[93]....
        /*09a4*/ 	.word	0x00019fa0


	//   ....[94]....
        /*09a8*/ 	.word	0x0001dba0


	//   ....[95]....
        /*09ac*/ 	.word	0x0001dbd0


	//   ....[96]....
        /*09b0*/ 	.word	0x0001dc30


	//   ....[97]....
        /*09b4*/ 	.word	0x0001dc60


	//   ....[98]....
        /*09b8*/ 	.word	0x0001dc90


	//   ....[99]....
        /*09bc*/ 	.word	0x0001dcc0


	//   ....[100]....
        /*09c0*/ 	.word	0x0001dcf0


	//   ....[101]....
        /*09c4*/ 	.word	0x0001dd20


	//   ....[102]....
        /*09c8*/ 	.word	0x0001dee0


	//   ....[103]....
        /*09cc*/ 	.word	0x0001df10


	//   ....[104]....
        /*09d0*/ 	.word	0x0001df40


	//   ....[105]....
        /*09d4*/ 	.word	0x0001df70


	//   ....[106]....
        /*09d8*/ 	.word	0x0001dfa0


	//   ....[107]....
        /*09dc*/ 	.word	0x0001dfd0


	//   ....[108]....
        /*09e0*/ 	.word	0x0001e0a0


	//   ....[109]....
        /*09e4*/ 	.word	0x0001e0c0


	//   ....[110]....
        /*09e8*/ 	.word	0x0001e0d0


	//   ....[111]....
        /*09ec*/ 	.word	0x0001e150


	//   ....[112]....
        /*09f0*/ 	.word	0x0001ec90


	//   ....[113]....
        /*09f4*/ 	.word	0x0001f370


	//   ....[114]....
        /*09f8*/ 	.word	0x0001f500


	//   ....[115]....
        /*09fc*/ 	.word	0x0001f560


	//   ....[116]....
        /*0a00*/ 	.word	0x0001f5c0


	//   ....[117]....
        /*0a04*/ 	.word	0x0001f610


	//   ....[118]....
        /*0a08*/ 	.word	0x0001f770


	//   ....[119]....
        /*0a0c*/ 	.word	0x0001f810


	//   ....[120]....
        /*0a10*/ 	.word	0x0001f8c0


	//   ....[121]....
        /*0a14*/ 	.word	0x0001f9a0


	//   ....[122]....
        /*0a18*/ 	.word	0x0001fb60


	//   ....[123]....
        /*0a1c*/ 	.word	0x0001fc40


	//   ....[124]....
        /*0a20*/ 	.word	0x0001fed0


	//   ....[125]....
        /*0a24*/ 	.word	0x0001ffd0


	//   ....[126]....
        /*0a28*/ 	.word	0x000201a0


	//   ....[127]....
        /*0a2c*/ 	.word	0x00020260


	//   ....[128]....
        /*0a30*/ 	.word	0x00020480


	//   ....[129]....
        /*0a34*/ 	.word	0x000204d0


	//   ....[130]....
        /*0a38*/ 	.word	0x00020800


	//   ....[131]....
        /*0a3c*/ 	.word	0x000208a0


	//   ....[132]....
        /*0a40*/ 	.word	0x00020a30


	//   ....[133]....
        /*0a44*/ 	.word	0x00020ab0


	//   ....[134]....
        /*0a48*/ 	.word	0x00020b30


	//   ....[135]....
        /*0a4c*/ 	.word	0x00020bb0


	//   ....[136]....
        /*0a50*/ 	.word	0x00020c30


	//   ....[137]....
        /*0a54*/ 	.word	0x00020cc0


	//   ....[138]....
        /*0a58*/ 	.word	0x00020d60


	//   ....[139]....
        /*0a5c*/ 	.word	0x00020e10


	//   ....[140]....
        /*0a60*/ 	.word	0x00020e90


	//   ....[141]....
        /*0a64*/ 	.word	0x00020f10


	//   ....[142]....
        /*0a68*/ 	.word	0x00020f90


	//   ....[143]....
        /*0a6c*/ 	.word	0x00021020


	//   ....[144]....
        /*0a70*/ 	.word	0x000210a0


	//   ....[145]....
        /*0a74*/ 	.word	0x00021150


	//   ....[146]....
        /*0a78*/ 	.word	0x000211a0


	//   ....[147]....
        /*0a7c*/ 	.word	0x00021260


	//   ....[148]....
        /*0a80*/ 	.word	0x00021390


	//----- nvinfo : EIATTR_REG_RECONFIG
	.align		4
.L_883:
        /*0a84*/ 	.byte	0x01, 0x54
	.zero		2


	//----- nvinfo : EIATTR_SYSCALL_OFFSETS
	.align		4
        /*0a88*/ 	.byte	0x04, 0x46
        /*0a8a*/ 	.short	(.L_885 - .L_884)


	//   ....[0]....
.L_884:
        /*0a8c*/ 	.word	0x00004690


	//   ....[1]....
        /*0a90*/ 	.word	0x00018050


	//   ....[2]....
        /*0a94*/ 	.word	0x000181a0


	//   ....[3]....
        /*0a98*/ 	.word	0x00018290


	//   ....[4]....
        /*0a9c*/ 	.word	0x00018ad0


	//   ....[5]....
        /*0aa0*/ 	.word	0x00019420


	//----- nvinfo : EIATTR_MBARRIER_INSTR_OFFSETS
	.align		4
.L_885:
        /*0aa4*/ 	.byte	0x04, 0x39
        /*0aa6*/ 	.short	(.L_887 - .L_886)


	//   ....[0]....
.L_886:
        /*0aa8*/ 	.word	0x00000280
        /*0aac*/ 	.word	0x000000ff
        /*0ab0*/ 	.word	0x00038800
        /*0ab4*/ 	.short	0x0100
        /*0ab6*/ 	.byte	0x08
	.zero		1


	//   ....[1]....
        /*0ab8*/ 	.word	0x00000290
        /*0abc*/ 	.word	0x000000ff
        /*0ac0*/ 	.word	0x00038810
        /*0ac4*/ 	.short	0x0100
        /*0ac6*/ 	.byte	0x08
	.zero		1


	//   ....[2]....
        /*0ac8*/ 	.word	0x000002a0
        /*0acc*/ 	.word	0x000000ff
        /*0ad0*/ 	.word	0x00038820
        /*0ad4*/ 	.short	0x0100
        /*0ad6*/ 	.byte	0x08
	.zero		1


	//   ....[3]....
        /*0ad8*/ 	.word	0x00000350
        /*0adc*/ 	.word	0x000000ff
        /*0ae0*/ 	.word	0x00038830
        /*0ae4*/ 	.short	0x0100
        /*0ae6*/ 	.byte	0x06
	.zero		1


	//   ....[4]....
        /*0ae8*/ 	.word	0x00000360
        /*0aec*/ 	.word	0x000000ff
        /*0af0*/ 	.word	0x00038840
        /*0af4*/ 	.short	0x0100
        /*0af6*/ 	.byte	0x06
	.zero		1


	//   ....[5]....
        /*0af8*/ 	.word	0x00000370
        /*0afc*/ 	.word	0x000000ff
        /*0b00*/ 	.word	0x00038838
        /*0b04*/ 	.short	0x0100
        /*0b06*/ 	.byte	0x06
	.zero		1


	//   ....[6]....
        /*0b08*/ 	.word	0x00000380
        /*0b0c*/ 	.word	0x000000ff
        /*0b10*/ 	.word	0x00038848
        /*0b14*/ 	.short	0x0100
        /*0b16*/ 	.byte	0x06
	.zero		1


	//   ....[7]....
        /*0b18*/ 	.word	0x000004b0
        /*0b1c*/ 	.word	0x000000ff
        /*0b20*/ 	.word	0x00038850
        /*0b24*/ 	.short	0x0100
        /*0b26*/ 	.byte	0x08
	.zero		1


	//   ....[8]....
        /*0b28*/ 	.word	0x000004c0
        /*0b2c*/ 	.word	0x000000ff
        /*0b30*/ 	.word	0x00038860
        /*0b34*/ 	.short	0x0100
        /*0b36*/ 	.byte	0x08
	.zero		1


	//   ....[9]....
        /*0b38*/ 	.word	0x000004d0
        /*0b3c*/ 	.word	0x000000ff
        /*0b40*/ 	.word	0x00038858
        /*0b44*/ 	.short	0x0100
        /*0b46*/ 	.byte	0x08
	.zero		1


	//   ....[10]....
        /*0b48*/ 	.word	0x000004e0
        /*0b4c*/ 	.word	0x000000ff
        /*0b50*/ 	.word	0x00038868
        /*0b54*/ 	.short	0x0100
        /*0b56*/ 	.byte	0x08
	.zero		1


	//   ....[11]....
        /*0b58*/ 	.word	0x000005d0
        /*0b5c*/ 	.word	0x000000ff
        /*0b60*/ 	.word	0x00038870
        /*0b64*/ 	.short	0x0100
        /*0b66*/ 	.byte	0x06
	.zero		1


	//   ....[12]....
        /*0b68*/ 	.word	0x000005e0
        /*0b6c*/ 	.word	0x000000ff
        /*0b70*/ 	.word	0x00038880
        /*0b74*/ 	.short	0x0100
        /*0b76*/ 	.byte	0x06
	.zero		1


	//   ....[13]....
        /*0b78*/ 	.word	0x000005f0
        /*0b7c*/ 	.word	0x000000ff
        /*0b80*/ 	.word	0x00038878
        /*0b84*/ 	.short	0x0100
        /*0b86*/ 	.byte	0x06
	.zero		1


	//   ....[14]....
        /*0b88*/ 	.word	0x00000600
        /*0b8c*/ 	.word	0x000000ff
        /*0b90*/ 	.word	0x00038888
        /*0b94*/ 	.short	0x0100
        /*0b96*/ 	.byte	0x06
	.zero		1


	//   ....[15]....
        /*0b98*/ 	.word	0x00000730
        /*0b9c*/ 	.word	0x000000ff
        /*0ba0*/ 	.word	0x00038890
        /*0ba4*/ 	.short	0x0100
        /*0ba6*/ 	.byte	0x08
	.zero		1


	//   ....[16]....
        /*0ba8*/ 	.word	0x00000740
        /*0bac*/ 	.word	0x000000ff
        /*0bb0*/ 	.word	0x000388a0
        /*0bb4*/ 	.short	0x0100
        /*0bb6*/ 	.byte	0x08
	.zero		1


	//   ....[17]....
        /*0bb8*/ 	.word	0x00000750
        /*0bbc*/ 	.word	0x000000ff
        /*0bc0*/ 	.word	0x00038898
        /*0bc4*/ 	.short	0x0100
        /*0bc6*/ 	.byte	0x08
	.zero		1


	//   ....[18]....
        /*0bc8*/ 	.word	0x00000760
        /*0bcc*/ 	.word	0x000000ff
        /*0bd0*/ 	.word	0x000388a8
        /*0bd4*/ 	.short	0x0100
        /*0bd6*/ 	.byte	0x08
	.zero		1


	//   ....[19]....
        /*0bd8*/ 	.word	0x00000890
        /*0bdc*/ 	.word	0x000000ff
        /*0be0*/ 	.word	0x000388b0
        /*0be4*/ 	.short	0x0100
        /*0be6*/ 	.byte	0x08
	.zero		1


	//   ....[20]....
        /*0be8*/ 	.word	0x000008a0
        /*0bec*/ 	.word	0x000000ff
        /*0bf0*/ 	.word	0x000388c0
        /*0bf4*/ 	.short	0x0100
        /*0bf6*/ 	.byte	0x08
	.zero		1


	//   ....[21]....
        /*0bf8*/ 	.word	0x000008b0
        /*0bfc*/ 	.word	0x000000ff
        /*0c00*/ 	.word	0x000388b8
        /*0c04*/ 	.short	0x0100
        /*0c06*/ 	.byte	0x08
	.zero		1


	//   ....[22]....
        /*0c08*/ 	.word	0x000008c0
        /*0c0c*/ 	.word	0x000000ff
        /*0c10*/ 	.word	0x000388c8
        /*0c14*/ 	.short	0x0100
        /*0c16*/ 	.byte	0x08
	.zero		1


	//   ....[23]....
        /*0c18*/ 	.word	0x00002650
        /*0c1c*/ 	.word	0x00000003
        /*0c20*/ 	.word	0x00000000
        /*0c24*/ 	.short	0x0101
        /*0c26*/ 	.byte	0x3f
	.zero		1


	//   ....[24]....
        /*0c28*/ 	.word	0x00003110
        /*0c2c*/ 	.word	0x00000003
        /*0c30*/ 	.word	0x00000000
        /*0c34*/ 	.short	0x0101
        /*0c36*/ 	.byte	0x3f
	.zero		1


	//   ....[25]....
        /*0c38*/ 	.word	0x00004700
        /*0c3c*/ 	.word	0x000000ff
        /*0c40*/ 	.word	0x00038800
        /*0c44*/ 	.short	0x010a
        /*0c46*/ 	.byte	0x29
	.zero		1


	//   ....[26]....
        /*0c48*/ 	.word	0x000047a0
        /*0c4c*/ 	.word	0x00000007
        /*0c50*/ 	.word	0x00038830
        /*0c54*/ 	.short	0x010a
        /*0c56*/ 	.byte	0x3f
	.zero		1


	//   ....[27]....
        /*0c58*/ 	.word	0x000047e0
        /*0c5c*/ 	.word	0x00000007
        /*0c60*/ 	.word	0x00038830
        /*0c64*/ 	.short	0x010a
        /*0c66*/ 	.byte	0x3f
	.zero		1


	//   ....[28]....
        /*0c68*/ 	.word	0x00004a60
        /*0c6c*/ 	.word	0x000000ff
        /*0c70*/ 	.word	0x00038810
        /*0c74*/ 	.short	0x010a
        /*0c76*/ 	.byte	0x29
	.zero		1


	//   ....[29]....
        /*0c78*/ 	.word	0x00004aa0
        /*0c7c*/ 	.word	0x00000007
        /*0c80*/ 	.word	0x00038850
        /*0c84*/ 	.short	0x010a
        /*0c86*/ 	.byte	0x3f
	.zero		1


	//   ....[30]....
        /*0c88*/ 	.word	0x00004ae0
        /*0c8c*/ 	.word	0x00000007
        /*0c90*/ 	.word	0x00038850
        /*0c94*/ 	.short	0x010a
        /*0c96*/ 	.byte	0x3f
	.zero		1


	//   ....[31]....
        /*0c98*/ 	.word	0x00005e00
        /*0c9c*/ 	.word	0x00000003
        /*0ca0*/ 	.word	0x00000000
        /*0ca4*/ 	.short	0x0101
        /*0ca6*/ 	.byte	0x3f
	.zero		1


	//   ....[32]....
        /*0ca8*/ 	.word	0x00007680
        /*0cac*/ 	.word	0x00000007
        /*0cb0*/ 	.word	0x00000000
        /*0cb4*/ 	.short	0x0101
        /*0cb6*/ 	.byte	0x3f
	.zero		1


	//   ....[33]....
        /*0cb8*/ 	.word	0x000078d0
        /*0cbc*/ 	.word	0x000000ff
        /*0cc0*/ 	.word	0x00038830
        /*0cc4*/ 	.short	0x010a
        /*0cc6*/ 	.byte	0x05
	.zero		1


	//   ....[34]....
        /*0cc8*/ 	.word	0x00007910
        /*0ccc*/ 	.word	0x000000ff
        /*0cd0*/ 	.word	0x00038830
        /*0cd4*/ 	.short	0x010a
        /*0cd6*/ 	.byte	0x05
	.zero		1


	//   ....[35]....
        /*0cd8*/ 	.word	0x00007aa0
        /*0cdc*/ 	.word	0x000000ff
        /*0ce0*/ 	.word	0x00038850
        /*0ce4*/ 	.short	0x010a
        /*0ce6*/ 	.byte	0x05
	.zero		1


	//   ....[36]....
        /*0ce8*/ 	.word	0x00007ae0
        /*0cec*/ 	.word	0x000000ff
        /*0cf0*/ 	.word	0x00038850
        /*0cf4*/ 	.short	0x010a
        /*0cf6*/ 	.byte	0x05
	.zero		1


	//   ....[37]....
        /*0cf8*/ 	.word	0x00008ce0
        /*0cfc*/ 	.word	0x00000008
        /*0d00*/ 	.word	0x00000000
        /*0d04*/ 	.short	0x0101
        /*0d06*/ 	.byte	0x3f
	.zero		1


	//   ....[38]....
        /*0d08*/ 	.word	0x0000ad70
        /*0d0c*/ 	.word	0x0000000a
        /*0d10*/ 	.word	0x00000000
        /*0d14*/ 	.short	0x0101
        /*0d16*/ 	.byte	0x3f
	.zero		1


	//   ....[39]....
        /*0d18*/ 	.word	0x0000b0e0
        /*0d1c*/ 	.word	0x000000ff
        /*0d20*/ 	.word	0x00038830
        /*0d24*/ 	.short	0x010a
        /*0d26*/ 	.byte	0x05
	.zero		1


	//   ....[40]....
        /*0d28*/ 	.word	0x0000b120
        /*0d2c*/ 	.word	0x000000ff
        /*0d30*/ 	.word	0x00038830
        /*0d34*/ 	.short	0x010a
        /*0d36*/ 	.byte	0x05
	.zero		1


	//   ....[41]....
        /*0d38*/ 	.word	0x0000b2b0
        /*0d3c*/ 	.word	0x000000ff
        /*0d40*/ 	.word	0x00038850
        /*0d44*/ 	.short	0x010a
        /*0d46*/ 	.byte	0x05
	.zero		1


	//   ....[42]....
        /*0d48*/ 	.word	0x0000b2f0
        /*0d4c*/ 	.word	0x000000ff
        /*0d50*/ 	.word	0x00038850
        /*0d54*/ 	.short	0x010a
        /*0d56*/ 	.byte	0x05
	.zero		1


	//   ....[43]....
        /*0d58*/ 	.word	0x0000c6b0
        /*0d5c*/ 	.word	0x00000006
        /*0d60*/ 	.word	0x00000000
        /*0d64*/ 	.short	0x0101
        /*0d66*/ 	.byte	0x3f
	.zero		1


	//   ....[44]....
        /*0d68*/ 	.word	0x0000d8c0
        /*0d6c*/ 	.word	0x0000000b
        /*0d70*/ 	.word	0x00000000
        /*0d74*/ 	.short	0x0101
        /*0d76*/ 	.byte	0x3f
	.zero		1


	//   ....[45]....
        /*0d78*/ 	.word	0x0000d9c0
        /*0d7c*/ 	.word	0x000000ff
        /*0d80*/ 	.word	0x00038830
        /*0d84*/ 	.short	0x010a
        /*0d86*/ 	.byte	0x05
	.zero		1


	//   ....[46]....
        /*0d88*/ 	.word	0x0000da00
        /*0d8c*/ 	.word	0x000000ff
        /*0d90*/ 	.word	0x00038830
        /*0d94*/ 	.short	0x010a
        /*0d96*/ 	.byte	0x05
	.zero		1


	//   ....[47]....
        /*0d98*/ 	.word	0x0000db90
        /*0d9c*/ 	.word	0x000000ff
        /*0da0*/ 	.word	0x00038850
        /*0da4*/ 	.short	0x010a
        /*0da6*/ 	.byte	0x05
	.zero		1


	//   ....[48]....
        /*0da8*/ 	.word	0x0000dbd0
        /*0dac*/ 	.word	0x000000ff
        /*0db0*/ 	.word	0x00038850
        /*0db4*/ 	.short	0x010a
        /*0db6*/ 	.byte	0x05
	.zero		1


	//   ....[49]....
        /*0db8*/ 	.word	0x0000ed20
        /*0dbc*/ 	.word	0x00000005
        /*0dc0*/ 	.word	0x00000000
        /*0dc4*/ 	.short	0x0101
        /*0dc6*/ 	.byte	0x3f
	.zero		1


	//   ....[50]....
        /*0dc8*/ 	.word	0x00010c50
        /*0dcc*/ 	.word	0x0000000a
        /*0dd0*/ 	.word	0x00000000
        /*0dd4*/ 	.short	0x0101
        /*0dd6*/ 	.byte	0x3f
	.zero		1


	//   ....[51]....
        /*0dd8*/ 	.word	0x00013520
        /*0ddc*/ 	.word	0x000000ff
        /*0de0*/ 	.word	0x00000000
        /*0de4*/ 	.short	0x0101
        /*0de6*/ 	.byte	0x06
	.zero		1


	//   ....[52]....
        /*0de8*/ 	.word	0x00013db0
        /*0dec*/ 	.word	0x000000ff
        /*0df0*/ 	.word	0x00000000
        /*0df4*/ 	.short	0x0101
        /*0df6*/ 	.byte	0x06
	.zero		1


	//   ....[53]....
        /*0df8*/ 	.word	0x00018680
        /*0dfc*/ 	.word	0x00000000
        /*0e00*/ 	.word	0x00038840
        /*0e04*/ 	.short	0x010a
        /*0e06*/ 	.byte	0x3f
	.zero		1


	//   ....[54]....
        /*0e08*/ 	.word	0x000191d0
        /*0e0c*/ 	.word	0x00000013
        /*0e10*/ 	.word	0x00038800
        /*0e14*/ 	.short	0x0107
        /*0e16*/ 	.byte	0x3f
	.zero		1


	//   ....[55]....
        /*0e18*/ 	.word	0x00019270
        /*0e1c*/ 	.word	0x00000013
        /*0e20*/ 	.word	0x00038800
        /*0e24*/ 	.short	0x0101
        /*0e26*/ 	.byte	0x3f
	.zero		1


	//   ....[56]....
        /*0e28*/ 	.word	0x0001a1a0
        /*0e2c*/ 	.word	0x00000013
        /*0e30*/ 	.word	0x00038810
        /*0e34*/ 	.short	0x0107
        /*0e36*/ 	.byte	0x3f
	.zero		1


	//   ....[57]....
        /*0e38*/ 	.word	0x0001a2a0
        /*0e3c*/ 	.word	0x00000013
        /*0e40*/ 	.word	0x00038810
        /*0e44*/ 	.short	0x0101
        /*0e46*/ 	.byte	0x3f
	.zero		1


	//   ....[58]....
        /*0e48*/ 	.word	0x0001a2c0
        /*0e4c*/ 	.word	0x00000013
        /*0e50*/ 	.word	0x00038820
        /*0e54*/ 	.short	0x010a
        /*0e56*/ 	.byte	0x3f
	.zero		1


	//   ....[59]....
        /*0e58*/ 	.word	0x0001a3a0
        /*0e5c*/ 	.word	0x00000000
        /*0e60*/ 	.word	0x00038860
        /*0e64*/ 	.short	0x010a
        /*0e66*/ 	.byte	0x3f
	.zero		1


	//   ....[60]....
        /*0e68*/ 	.word	0x0001b090
        /*0e6c*/ 	.word	0x00000003
        /*0e70*/ 	.word	0x00038840
        /*0e74*/ 	.short	0x010a
        /*0e76*/ 	.byte	0x3f
	.zero		1


	//   ....[61]....
        /*0e78*/ 	.word	0x0001b2f0
        /*0e7c*/ 	.word	0x00000003
        /*0e80*/ 	.word	0x00038860
        /*0e84*/ 	.short	0x010a
        /*0e86*/ 	.byte	0x3f
	.zero		1


	//   ....[62]....
        /*0e88*/ 	.word	0x0001bea0
        /*0e8c*/ 	.word	0x00000004
        /*0e90*/ 	.word	0x00038840
        /*0e94*/ 	.short	0x010a
        /*0e96*/ 	.byte	0x3f
	.zero		1


	//   ....[63]....
        /*0e98*/ 	.word	0x0001c0f0
        /*0e9c*/ 	.word	0x00000004
        /*0ea0*/ 	.word	0x00038860
        /*0ea4*/ 	.short	0x010a
        /*0ea6*/ 	.byte	0x3f
	.zero		1


	//   ....[64]....
        /*0ea8*/ 	.word	0x0001cc30
        /*0eac*/ 	.word	0x00000004
        /*0eb0*/ 	.word	0x00038840
        /*0eb4*/ 	.short	0x010a
        /*0eb6*/ 	.byte	0x3f
	.zero		1


	//   ....[65]....
        /*0eb8*/ 	.word	0x0001ce90
        /*0ebc*/ 	.word	0x00000004
        /*0ec0*/ 	.word	0x00038860
        /*0ec4*/ 	.short	0x010a
        /*0ec6*/ 	.byte	0x3f
	.zero		1


	//   ....[66]....
        /*0ec8*/ 	.word	0x0001ec10
        /*0ecc*/ 	.word	0x00000000
        /*0ed0*/ 	.word	0x00038820
        /*0ed4*/ 	.short	0x010a
        /*0ed6*/ 	.byte	0x3f
	.zero		1


	//   ....[67]....
        /*0ed8*/ 	.word	0x0001edd0
        /*0edc*/ 	.word	0x00000006
        /*0ee0*/ 	.word	0x00000000
        /*0ee4*/ 	.short	0x010a
        /*0ee6*/ 	.byte	0x3f
	.zero		1


	//   ....[68]....
        /*0ee8*/ 	.word	0x0001ee40
        /*0eec*/ 	.word	0x00000007
        /*0ef0*/ 	.word	0x00000000
        /*0ef4*/ 	.short	0x010a
        /*0ef6*/ 	.byte	0x3f
	.zero		1


	//   ....[69]....
        /*0ef8*/ 	.word	0x0001eeb0
        /*0efc*/ 	.word	0x00000004
        /*0f00*/ 	.word	0x00000000
        /*0f04*/ 	.short	0x010a
        /*0f06*/ 	.byte	0x3f
	.zero		1


	//   ....[70]....
        /*0f08*/ 	.word	0x0001eee0
        /*0f0c*/ 	.word	0x00000003
        /*0f10*/ 	.word	0x00000000
        /*0f14*/ 	.short	0x010a
        /*0f16*/ 	.byte	0x3f
	.zero		1


	//   ....[71]....
        /*0f18*/ 	.word	0x0001ef50
        /*0f1c*/ 	.word	0x00000000
        /*0f20*/ 	.word	0x00038800
        /*0f24*/ 	.short	0x010a
        /*0f26*/ 	.byte	0x3f
	.zero		1


	//   ....[72]....
        /*0f28*/ 	.word	0x0001efa0
        /*0f2c*/ 	.word	0x00000007
        /*0f30*/ 	.word	0x00038830
        /*0f34*/ 	.short	0x010a
        /*0f36*/ 	.byte	0x3f
	.zero		1


	//   ....[73]....
        /*0f38*/ 	.word	0x0001f000
        /*0f3c*/ 	.word	0x00000006
        /*0f40*/ 	.word	0x00038810
        /*0f44*/ 	.short	0x010a
        /*0f46*/ 	.byte	0x3f
	.zero		1


	//   ....[74]....
        /*0f48*/ 	.word	0x0001f050
        /*0f4c*/ 	.word	0x00000007
        /*0f50*/ 	.word	0x00038850
        /*0f54*/ 	.short	0x010a
        /*0f56*/ 	.byte	0x3f
	.zero		1


	//   ....[75]....
        /*0f58*/ 	.word	0x0001f0b0
        /*0f5c*/ 	.word	0x00000009
        /*0f60*/ 	.word	0x00038830
        /*0f64*/ 	.short	0x010a
        /*0f66*/ 	.byte	0x3f
	.zero		1


	//   ....[76]....
        /*0f68*/ 	.word	0x0001f110
        /*0f6c*/ 	.word	0x00000009
        /*0f70*/ 	.word	0x00038850
        /*0f74*/ 	.short	0x010a
        /*0f76*/ 	.byte	0x3f
	.zero		1


	//   ....[77]....
        /*0f78*/ 	.word	0x0001f170
        /*0f7c*/ 	.word	0x00000006
        /*0f80*/ 	.word	0x00038830
        /*0f84*/ 	.short	0x010a
        /*0f86*/ 	.byte	0x3f
	.zero		1


	//   ....[78]....
        /*0f88*/ 	.word	0x0001f1d0
        /*0f8c*/ 	.word	0x00000006
        /*0f90*/ 	.word	0x00038850
        /*0f94*/ 	.short	0x010a
        /*0f96*/ 	.byte	0x3f
	.zero		1


	//   ....[79]....
        /*0f98*/ 	.word	0x0001f230
        /*0f9c*/ 	.word	0x00000006
        /*0fa0*/ 	.word	0x00038830
        /*0fa4*/ 	.short	0x010a
        /*0fa6*/ 	.byte	0x3f
	.zero		1


	//   ....[80]....
        /*0fa8*/ 	.word	0x0001f290
        /*0fac*/ 	.word	0x00000006
        /*0fb0*/ 	.word	0x00038850
        /*0fb4*/ 	.short	0x010a
        /*0fb6*/ 	.byte	0x3f
	.zero		1


	//   ....[81]....
        /*0fb8*/ 	.word	0x0001f430
        /*0fbc*/ 	.word	0x00000000
        /*0fc0*/ 	.word	0x00038840
        /*0fc4*/ 	.short	0x010a
        /*0fc6*/ 	.byte	0x3f
	.zero		1


	//   ....[82]....
        /*0fc8*/ 	.word	0x00020510
        /*0fcc*/ 	.word	0x00000013
        /*0fd0*/ 	.word	0x00038820
        /*0fd4*/ 	.short	0x010a
        /*0fd6*/ 	.byte	0x3f
	.zero		1


	//   ....[83]....
        /*0fd8*/ 	.word	0x00020560
        /*0fdc*/ 	.word	0x00000000
        /*0fe0*/ 	.word	0x00038860
        /*0fe4*/ 	.short	0x010a
        /*0fe6*/ 	.byte	0x3f
	.zero		1


	//   ....[84]....
        /*0fe8*/ 	.word	0x000205b0
        /*0fec*/ 	.word	0x00000003
        /*0ff0*/ 	.word	0x00038840
        /*0ff4*/ 	.short	0x010a
        /*0ff6*/ 	.byte	0x3f
	.zero		1


	//   ....[85]....
        /*0ff8*/ 	.word	0x00020600
        /*0ffc*/ 	.word	0x00000003
        /*1000*/ 	.word	0x00038860
        /*1004*/ 	.short	0x010a
        /*1006*/ 	.byte	0x3f
	.zero		1


	//   ....[86]....
        /*1008*/ 	.word	0x00020650
        /*100c*/ 	.word	0x00000004
        /*1010*/ 	.word	0x00038840
        /*1014*/ 	.short	0x010a
        /*1016*/ 	.byte	0x3f
	.zero		1


	//   ....[87]....
        /*1018*/ 	.word	0x000206a0
        /*101c*/ 	.word	0x00000004
        /*1020*/ 	.word	0x00038860
        /*1024*/ 	.short	0x010a
        /*1026*/ 	.byte	0x3f
	.zero		1


	//   ....[88]....
        /*1028*/ 	.word	0x000206f0
        /*102c*/ 	.word	0x00000004
        /*1030*/ 	.word	0x00038840
        /*1034*/ 	.short	0x010a
        /*1036*/ 	.byte	0x3f
	.zero		1


	//   ....[89]....
        /*1038*/ 	.word	0x00020740
        /*103c*/ 	.word	0x00000004
        /*1040*/ 	.word	0x00038860
        /*1044*/ 	.short	0x010a
        /*1046*/ 	.byte	0x3f
	.zero		1


	//   ....[90]....
        /*1048*/ 	.word	0x000212b0
        /*104c*/ 	.word	0x00000000
        /*1050*/ 	.word	0x00038820
        /*1054*/ 	.short	0x010a
        /*1056*/ 	.byte	0x3f
	.zero		1


	//   ....[91]....
        /*1058*/ 	.word	0x00021450
        /*105c*/ 	.word	0x00000006
        /*1060*/ 	.word	0x00000000
        /*1064*/ 	.short	0x010a
        /*1066*/ 	.byte	0x3f
	.zero		1


	//   ....[92]....
        /*1068*/ 	.word	0x000214a0
        /*106c*/ 	.word	0x00000007
        /*1070*/ 	.word	0x00000000
        /*1074*/ 	.short	0x010a
        /*1076*/ 	.byte	0x3f
	.zero		1


	//   ....[93]....
        /*1078*/ 	.word	0x000214f0
        /*107c*/ 	.word	0x00000004
        /*1080*/ 	.word	0x00000000
        /*1084*/ 	.short	0x010a
        /*1086*/ 	.byte	0x3f
	.zero		1


	//----- nvinfo : EIATTR_NUM_MBARRIERS
	.align		4
.L_887:
        /*1088*/ 	.byte	0x03, 0x38
        /*108a*/ 	.short	0x0017


	//----- nvinfo : EIATTR_EXIT_INSTR_OFFSETS
	.align		4
        /*108c*/ 	.byte	0x04, 0x1c
        /*108e*/ 	.short	(.L_889 - .L_888)


	//   ....[0]....
.L_888:
        /*1090*/ 	.word	0x00000a60


	//   ....[1]....
        /*1094*/ 	.word	0x00015fa0


	//   ....[2]....
        /*1098*/ 	.word	0x0001ef30


	//----- nvinfo : EIATTR_MAX_THREADS
	.align		4
.L_889:
        /*109c*/ 	.byte	0x04, 0x05
        /*109e*/ 	.short	(.L_891 - .L_890)
.L_890:
        /*10a0*/ 	.word	0x00000180
        /*10a4*/ 	.word	0x00000001
        /*10a8*/ 	.word	0x00000001


	//----- nvinfo : EIATTR_CRS_STACK_SIZE
	.align		4
.L_891:
        /*10ac*/ 	.byte	0x04, 0x1e
        /*10ae*/ 	.short	(.L_893 - .L_892)
.L_892:
        /*10b0*/ 	.word	0x00000000


	//----- nvinfo : EIATTR_CBANK_PARAM_SIZE
	.align		4
.L_893:
        /*10b4*/ 	.byte	0x03, 0x19
        /*10b6*/ 	.short	0x0bf0


	//----- nvinfo : EIATTR_PARAM_CBANK
	.align		4
        /*10b8*/ 	.byte	0x04, 0x0a
        /*10ba*/ 	.short	(.L_895 - .L_894)
	.align		4
.L_894:
        /*10bc*/ 	.word	index@(.nv.constant0._ZN7cutlass13device_kernelIN5flash11enable_sm90INS1_16FlashAttnFwdSm90INS1_25CollectiveMainloopFwdSm90ILi2EN4cute5tupleIJNS5_1CILi1EEES8_S8_EEENS6_IJNS7_ILi64EEESA_SA_EEELi512ENS_6half_tEfNS_4arch4Sm90ELb0ELb1ELb0ELb1ELb0ELb0ELb1ELb0ELb0ELb1ELb1ELb0EEENS1_21CollectiveEpilogueFwdINS6_IJSA_NS7_ILi512EEESA_EEES9_SC_SE_Li256ELb1ELb1ELb1ELb0EEENS1_36VarlenDynamicPersistentTileSchedulerILi64ELi64ELi256ELi128ELb1ELb1ELb1ELb1ELb0ELb1EEEEEEEEEvNT_6ParamsE)
        /*10c0*/ 	.short	0x0210
        /*10c2*/ 	.short	0x0bf0


	//----- nvinfo : EIATTR_SW_WAR
	.align		4
.L_895:
        /*10c4*/ 	.byte	0x04, 0x36
        /*10c6*/ 	.short	(.L_897 - .L_896)
.L_896:
        /*10c8*/ 	.word	0x00000008
.L_897:


//--------------------- .nv.info._ZN7cutlass13device_kernelIN5flash11enable_sm90INS1_16FlashAttnFwdSm90INS1_25CollectiveMainloopFwdSm90ILi2EN4cute5tupleIJNS5_1CILi1EEES8_S8_EEENS6_IJNS7_ILi64EEESA_SA_EEELi512ENS_6half_tEfNS_4arch4Sm90ELb0ELb1ELb0ELb1ELb0ELb1ELb1ELb0ELb0ELb1ELb1ELb0EEENS1_21CollectiveEpilogueFwdINS6_IJSA_NS7_ILi512EEESA_EEES9_SC_SE_Li256ELb1ELb1ELb1ELb0EEENS1_36VarlenDynamicPersistentTileSchedulerILi64ELi64ELi256ELi128ELb1ELb1ELb1ELb1ELb0ELb1EEEEEEEEEvNT_6ParamsE --------------------------
	.section	.nv.info._ZN7cutlass13device_kernelIN5flash11enable_sm90INS1_16FlashAttnFwdSm90INS1_25CollectiveMainloopFwdSm90ILi2EN4cute5tupleIJNS5_1CILi1EEES8_S8_EEENS6_IJNS7_ILi64EEESA_SA_EEELi512ENS_6half_tEfNS_4arch4Sm90ELb0ELb1ELb0ELb1ELb0ELb1ELb1ELb0ELb0ELb1ELb1ELb0EEENS1_21CollectiveEpilogueFwdINS6_IJSA_NS7_ILi512EEESA_EEES9_SC_SE_Li256ELb1ELb1ELb1ELb0EEENS1_36VarlenDynamicPersistentTileSchedulerILi64ELi64ELi256ELi128ELb1ELb1ELb1ELb1ELb0ELb1EEEEEEEEEvNT_6ParamsE,"",@"SHT_CUDA_INFO"
	.sectionflags	@""
	.align	4


	//----- nvinfo : EIATTR_CUDA_API_VERSION
	.align		4
        /*0000*/ 	.byte	0x04, 0x37
        /*0002*/ 	.short	(.L_899 - .L_898)
.L_898:
        /*0004*/ 	.word	0x00000082


	//----- nvinfo : EIATTR_KPARAM_INFO
	.align		4
.L_899:
        /*0008*/ 	.byte	0x04, 0x17
        /*000a*/ 	.short	(.L_901 - .L_900)
.L_900:
        /*000c*/ 	.word	0x00000000
        /*0010*/ 	.short	0x0000
        /*0012*/ 	.short	0x0070
        /*0014*/ 	.byte	0x00, 0xf0, 0x01, 0x2e


	//----- nvinfo : EIATTR_SPARSE_MMA_MASK
	.align		4
.L_901:
        /*0018*/ 	.byte	0x03, 0x50
        /*001a*/ 	.short	0x0000


	//----- nvinfo : EIATTR_MAXREG_COUNT
	.align		4
        /*001c*/ 	.byte	0x03, 0x1b
        /*001e*/ 	.short	0x00a8


	//----- nvinfo : EIATTR_NUM_BARRIERS
	.align		4
        /*0020*/ 	.byte	0x02, 0x4c
        /*0022*/ 	.byte	0x10
	.zero		1


	//----- nvinfo : EIATTR_EXTERNS
	.align		4
        /*0024*/ 	.byte	0x04, 0x0f
        /*0026*/ 	.short	(.L_903 - .L_902)


	//   ....[0]....
	.align		4
.L_902:
        /*0028*/ 	.word	index@(__assertfail)


	//----- nvinfo : EIATTR_ANNOTATIONS
	.align		4
.L_903:
        /*002c*/ 	.byte	0x04, 0x55
        /*002e*/ 	.short	(.L_905 - .L_904)


	//   ....[0]....
.L_904:
        /* <DEDUP_REMOVED lines=103> */


	//----- nvinfo : EIATTR_MERCURY_ISA_VERSION
	.align		4
.L_905:
        /*0688*/ 	.byte	0x03, 0x5f
        /*068a*/ 	.short	0x0101


	//----- nvinfo : EIATTR_UNUSED_LOAD_BYTE_OFFSET
	.align		4
        /*068c*/ 	.byte	0x04, 0x44
        /*068e*/ 	.short	(.L_907 - .L_906)


	//   ....[0]....
.L_906:
        /*0690*/ 	.word	0x00000ab0
        /*0694*/ 	.word	0x0000fff0


	//   ....[1]....
        /*0698*/ 	.word	0x00019f80
        /*069c*/ 	.word	0x0000fff0


	//----- nvinfo : EIATTR_INT_WARP_WIDE_INSTR_OFFSETS
	.align		4
.L_907:
        /*06a0*/ 	.byte	0x04, 0x31
        /*06a2*/ 	.short	(.L_909 - .L_908)


	//   ....[0]....
.L_908:
        /*06a4*/ 	.word	0x00000190


	//   ....[1]....
        /*06a8*/ 	.word	0x000001d0


	//   ....[2]....
        /*06ac*/ 	.word	0x00000240


	//   ....[3]....
        /*06b0*/ 	.word	0x00000250


	//   ....[4]....
        /*06b4*/ 	.word	0x00022bd0


	//   ....[5]....
        /*06b8*/ 	.word	0x00022c30


	//   ....[6]....
        /*06bc*/ 	.word	0x00028610


	//   ....[7]....
        /*06c0*/ 	.word	0x00028670


	//----- nvinfo : EIATTR_COOP_GROUP_MASK_REGIDS
	.align		4
.L_909:
        /*06c4*/ 	.byte	0x04, 0x29
        /*06c6*/ 	.short	(.L_911 - .L_910)


	//   ....[0]....
.L_910:
        /*06c8*/ 	.word	0xffffffff


	//   ....[1]....
        /*06cc*/ 	.word	0xffffffff


	//   ....[2]....
        /*06d0*/ 	.word	0xffffffff


	//   ....[3]....
        /*06d4*/ 	.word	0xffffffff


	//   ....[4]....
        /*06d8*/ 	.word	0xffffffff


	//   ....[5]....
        /*06dc*/ 	.word	0xffffffff


	//   ....[6]....
        /*06e0*/ 	.word	0xffffffff


	//   ....[7]....
        /*06e4*/ 	.word	0xffffffff


	//   ....[8]....
        /*06e8*/ 	.word	0xffffffff


	//   ....[9]....
        /*06ec*/ 	.word	0xffffffff


	//   ....[10]....
        /*06f0*/ 	.word	0xffffffff


	//   ....[11]....
        /*06f4*/ 	.word	0xffffffff


	//   ....[12]....
        /*06f8*/ 	.word	0xffffffff


	//   ....[13]....
        /*06fc*/ 	.word	0xffffffff


	//   ....[14]....
        /*0700*/ 	.word	0xffffffff


	//   ....[15]....
        /*0704*/ 	.word	0xffffffff


	//   ....[16]....
        /*0708*/ 	.word	0xffffffff


	//   ....[17]....
        /*070c*/ 	.word	0xffffffff


	//   ....[18]....
        /*0710*/ 	.word	0xffffffff


	//   ....[19]....
        /*0714*/ 	.word	0xffffffff


	//   ....[20]....
        /*0718*/ 	.word	0xffffffff


	//   ....[21]....
        /*071c*/ 	.word	0xffffffff


	//   ....[22]....
        /*0720*/ 	.word	0xffffffff


	//   ....[23]....
        /*0724*/ 	.word	0xffffffff


	//   ....[24]....
        /*0728*/ 	.word	0xffffffff


	//   ....[25]....
        /*072c*/ 	.word	0xffffffff


	//   ....[26]....
        /*0730*/ 	.word	0xffffffff


	//   ....[27]....
        /*0734*/ 	.word	0xffffffff


	//   ....[28]....
        /*0738*/ 	.word	0xffffffff


	//   ....[29]....
        /*073c*/ 	.word	0xffffffff


	//   ....[30]....
        /*0740*/ 	.word	0xffffffff


	//   ....[31]....
        /*0744*/ 	.word	0xffffffff


	//   ....[32]....
        /*0748*/ 	.word	0xffffffff


	//   ....[33]....
        /*074c*/ 	.word	0xffffffff


	//   ....[34]....
        /*0750*/ 	.word	0xffffffff


	//   ....[35]....
        /*0754*/ 	.word	0xffffffff


	//   ....[36]....
        /*0758*/ 	.word	0xffffffff


	//   ....[37]....
        /*075c*/ 	.word	0xffffffff


	//   ....[38]....
        /*0760*/ 	.word	0xffffffff


	//   ....[39]....
        /*0764*/ 	.word	0xffffffff


	//   ....[40]....
        /*0768*/ 	.word	0xffffffff


	//   ....[41]....
        /*076c*/ 	.word	0xffffffff


	//   ....[42]....
        /*0770*/ 	.word	0xffffffff


	//   ....[43]....
        /*0774*/ 	.word	0xffffffff


	//   ....[44]....
        /*0778*/ 	.word	0xffffffff


	//   ....[45]....
        /*077c*/ 	.word	0xffffffff


	//   ....[46]....
        /*0780*/ 	.word	0xffffffff


	//   ....[47]....
        /*0784*/ 	.word	0xffffffff


	//   ....[48]....
        /*0788*/ 	.word	0xffffffff


	//   ....[49]....
        /*078c*/ 	.word	0xffffffff


	//   ....[50]....
        /*0790*/ 	.word	0xffffffff


	//   ....[51]....
        /*0794*/ 	.word	0xffffffff


	//   ....[52]....
        /*0798*/ 	.word	0xffffffff


	//   ....[53]....
        /*079c*/ 	.word	0xffffffff


	//   ....[54]....
        /*07a0*/ 	.word	0xffffffff


	//   ....[55]....
        /*07a4*/ 	.word	0xffffffff


	//   ....[56]....
        /*07a8*/ 	.word	0xffffffff


	//   ....[57]....
        /*07ac*/ 	.word	0xffffffff


	//   ....[58]....
        /*07b0*/ 	.word	0xffffffff


	//   ....[59]....
        /*07b4*/ 	.word	0xffffffff


	//   ....[60]....
        /*07b8*/ 	.word	0xffffffff


	//   ....[61]....
        /*07bc*/ 	.word	0xffffffff


	//   ....[62]....
        /*07c0*/ 	.word	0xffffffff


	//   ....[63]....
        /*07c4*/ 	.word	0xffffffff


	//   ....[64]....
        /*07c8*/ 	.word	0xffffffff


	//   ....[65]....
        /*07cc*/ 	.word	0xffffffff


	//   ....[66]....
        /*07d0*/ 	.word	0xffffffff


	//   ....[67]....
        /*07d4*/ 	.word	0xffffffff


	//   ....[68]....
        /*07d8*/ 	.word	0xffffffff


	//   ....[69]....
        /*07dc*/ 	.word	0xffffffff


	//   ....[70]....
        /*07e0*/ 	.word	0xffffffff


	//   ....[71]....
        /*07e4*/ 	.word	0xffffffff


	//   ....[72]....
        /*07e8*/ 	.word	0xffffffff


	//   ....[73]....
        /*07ec*/ 	.word	0xffffffff


	//   ....[74]....
        /*07f0*/ 	.word	0xffffffff


	//   ....[75]....
        /*07f4*/ 	.word	0xffffffff


	//   ....[76]....
        /*07f8*/ 	.word	0xffffffff


	//   ....[77]....
        /*07fc*/ 	.word	0xffffffff


	//   ....[78]....
        /*0800*/ 	.word	0xffffffff


	//   ....[79]....
        /*0804*/ 	.word	0xffffffff


	//   ....[80]....
        /*0808*/ 	.word	0xffffffff


	//   ....[81]....
        /*080c*/ 	.word	0xffffffff


	//   ....[82]....
        /*0810*/ 	.word	0xffffffff


	//   ....[83]....
        /*0814*/ 	.word	0xffffffff


	//   ....[84]....
        /*0818*/ 	.word	0xffffffff


	//   ....[85]....
        /*081c*/ 	.word	0xffffffff


	//   ....[86]....
        /*0820*/ 	.word	0xffffffff


	//   ....[87]....
        /*0824*/ 	.word	0xffffffff


	//   ....[88]....
        /*0828*/ 	.word	0xffffffff


	//   ....[89]....
        /*082c*/ 	.word	0xffffffff


	//   ....[90]....
        /*0830*/ 	.word	0xffffffff


	//   ....[91]....
        /*0834*/ 	.word	0xffffffff


	//   ....[92]....
        /*0838*/ 	.word	0xffffffff


	//   ....[93]....
        /*083c*/ 	.word	0xffffffff


	//   ....[94]....
        /*0840*/ 	.word	0xffffffff


	//   ....[95]....
        /*0844*/ 	.word	0xffffffff


	//   ....[96]....
        /*0848*/ 	.word	0xffffffff


	//   ....[97]....
        /*084c*/ 	.word	0xffffffff


	//   ....[98]....
        /*0850*/ 	.word	0xffffffff


	//   ....[99]....
        /*0854*/ 	.word	0xffffffff


	//   ....[100]....
        /*0858*/ 	.word	0xffffffff


	//   ....[101]....
        /*085c*/ 	.word	0xffffffff


	//   ....[102]....
        /*0860*/ 	.word	0xffffffff


	//   ....[103]....
        /*0864*/ 	.word	0xffffffff


	//   ....[104]....
        /*0868*/ 	.word	0xffffffff


	//   ....[105]....
        /*086c*/ 	.word	0xffffffff


	//   ....[106]....
        /*0870*/ 	.word	0xffffffff


	//   ....[107]....
        /*0874*/ 	.word	0xffffffff


	//   ....[108]....
        /*0878*/ 	.word	0xffffffff


	//   ....[109]....
        /*087c*/ 	.word	0xffffffff


	//   ....[110]....
        /*0880*/ 	.word	0xffffffff


	//   ....[111]....
        /*0884*/ 	.word	0xffffffff


	//   ....[112]....
        /*0888*/ 	.word	0xffffffff


	//   ....[113]....
        /*088c*/ 	.word	0xffffffff


	//   ....[114]....
        /*0890*/ 	.word	0xffffffff


	//   ....[115]....
        /*0894*/ 	.word	0xffffffff


	//   ....[116]....
        /*0898*/ 	.word	0xffffffff


	//   ....[117]....
        /*089c*/ 	.word	0xffffffff


	//   ....[118]....
        /*08a0*/ 	.word	0xffffffff


	//   ....[119]....
        /*08a4*/ 	.word	0xffffffff


	//   ....[120]....
        /*08a8*/ 	.word	0xffffffff


	//   ....[121]....
        /*08ac*/ 	.word	0xffffffff


	//   ....[122]....
        /*08b0*/ 	.word	0xffffffff


	//   ....[123]....
        /*08b4*/ 	.word	0xffffffff


	//   ....[124]....
        /*08b8*/ 	.word	0xffffffff


	//   ....[125]....
        /*08bc*/ 	.word	0xffffffff


	//   ....[126]....
        /*08c0*/ 	.word	0xffffffff


	//   ....[127]....
        /*08c4*/ 	.word	0xffffffff


	//   ....[128]....
        /*08c8*/ 	.word	0xffffffff


	//   ....[129]....
        /*08cc*/ 	.word	0xffffffff


	//   ....[130]....
        /*08d0*/ 	.word	0x0500000f


	//   ....[131]....
        /*08d4*/ 	.word	0x0500000f


	//   ....[132]....
        /*08d8*/ 	.word	0x0500000f


	//   ....[133]....
        /*08dc*/ 	.word	0x0500000f


	//   ....[134]....
        /*08e0*/ 	.word	0x0500000f


	//   ....[135]....
        /*08e4*/ 	.word	0x0500000f


	//   ....[136]....
        /*08e8*/ 	.word	0x0500000f


	//   ....[137]....
        /*08ec*/ 	.word	0x0500000f


	//   ....[138]....
        /*08f0*/ 	.word	0x0500000f


	//   ....[139]....
        /*08f4*/ 	.word	0x0500000f


	//   ....[140]....
        /*08f8*/ 	.word	0x0500000f


	//   ....[141]....
        /*08fc*/ 	.word	0x0500000f


	//   ....[142]....
        /*0900*/ 	.word	0x0500000f


	//   ....[143]....
        /*0904*/ 	.word	0x0500000f


	//   ....[144]....
        /*0908*/ 	.word	0x0500000f


	//   ....[145]....
        /*090c*/ 	.word	0x0500000f


	//   ....[146]....
        /*0910*/ 	.word	0x0500000f


	//   ....[147]....
        /*0914*/ 	.word	0x0500000f


	//   ....[148]....
        /*0918*/ 	.word	0x0500000f


	//   ....[149]....
        /*091c*/ 	.word	0x0500000f


	//   ....[150]....
        /*0920*/ 	.word	0x0500000f


	//   ....[151]....
        /*0924*/ 	.word	0x0500000f


	//   ....[152]....
        /*0928*/ 	.word	0x0500000f


	//   ....[153]....
        /*092c*/ 	.word	0x0500000f


	//   ....[154]....
        /*0930*/ 	.word	0x0500000f


	//   ....[155]....
        /*0934*/ 	.word	0x0500000f


	//   ....[156]....
        /*0938*/ 	.word	0x0500000f


	//   ....[157]....
        /*093c*/ 	.word	0x0500000f


	//   ....[158]....
        /*0940*/ 	.word	0x0500000f


	//   ....[159]....
        /*0944*/ 	.word	0x0500000f


	//   ....[160]....
        /*0948*/ 	.word	0x0500000f


	//   ....[161]....
        /*094c*/ 	.word	0x0500000f


	//   ....[162]....
        /*0950*/ 	.word	0x0500000f


	//   ....[163]....
        /*0954*/ 	.word	0x0500000f


	//   ....[164]....
        /*0958*/ 	.word	0x0500000f


	//   ....[165]....
        /*095c*/ 	.word	0x0500000f


	//   ....[166]....
        /*0960*/ 	.word	0x0500000f


	//   ....[167]....
        /*0964*/ 	.word	0x0500000f


	//   ....[168]....
        /*0968*/ 	.word	0x0500000f


	//   ....[169]....
        /*096c*/ 	.word	0x0500000f


	//   ....[170]....
        /*0970*/ 	.word	0x0500000f


	//   ....[171]....
        /*0974*/ 	.word	0x0500000f


	//   ....[172]....
        /*0978*/ 	.word	0x0500000f


	//   ....[173]....
        /*097c*/ 	.word	0x0500000f


	//   ....[174]....
        /*0980*/ 	.word	0x0500000f


	//   ....[175]....
        /*0984*/ 	.word	0x0500000f


	//   ....[176]....
        /*0988*/ 	.word	0x0500000f


	//   ....[177]....
        /*098c*/ 	.word	0x0500000f


	//   ....[178]....
        /*0990*/ 	.word	0x0500000f


	//   ....[179]....
        /*0994*/ 	.word	0x0500000f


	//   ....[180]....
        /*0998*/ 	.word	0x0500000f


	//   ....[181]....
        /*099c*/ 	.word	0x0500000f


	//   ....[182]....
        /*09a0*/ 	.word	0x0500000f


	//----- nvinfo : EIATTR_COOP_GROUP_INSTR_OFFSETS
	.align		4
.L_911:
        /*09a4*/ 	.byte	0x04, 0x28
        /*09a6*/ 	.short	(.L_913 - .L_912)


	//   ....[0]....
.L_912:
        /*09a8*/ 	.word	0x00000070


	//   ....[1]....
        /*09ac*/ 	.word	0x000001a0


	//   ....[2]....
        /*09b0*/ 	.word	0x000001f0


	//   ....[3]....
        /*09b4*/ 	.word	0x00000400


	//   ....[4]....
        /*09b8*/ 	.word	0x00000560


	//   ....[5]....
        /*09bc*/ 	.word	0x00000680


	//   ....[6]....
        /*09c0*/ 	.word	0x000007e0


	//   ....[7]....
        /*09c4*/ 	.word	0x00005820


	//   ....[8]....
        /*09c8*/ 	.word	0x00007ad0


	//   ....[9]....
        /*09cc*/ 	.word	0x00008260


	//   ....[10]....
        /*09d0*/ 	.word	0x00008270


	//   ....[11]....
        /*09d4*/ 	.word	0x00008280


	//   ....[12]....
        /*09d8*/ 	.word	0x00008290


	//   ....[13]....
        /*09dc*/ 	.word	0x00008580


	//   ....[14]....
        /*09e0*/ 	.word	0x00008590


	//   ....[15]....
        /*09e4*/ 	.word	0x000085a0


	//   ....[16]....
        /*09e8*/ 	.word	0x000085b0


	//   ....[17]....
        /*09ec*/ 	.word	0x00009790


	//   ....[18]....
        /*09f0*/ 	.word	0x000097a0


	//   ....[19]....
        /*09f4*/ 	.word	0x000097b0


	//   ....[20]....
        /*09f8*/ 	.word	0x000097c0


	//   ....[21]....
        /*09fc*/ 	.word	0x000099f0


	//   ....[22]....
        /*0a00*/ 	.word	0x00009a00


	//   ....[23]....
        /*0a04*/ 	.word	0x00009a10


	//   ....[24]....
        /*0a08*/ 	.word	0x00009a20


	//   ....[25]....
        /*0a0c*/ 	.word	0x0000b120


	//   ....[26]....
        /*0a10*/ 	.word	0x0000c880


	//   ....[27]....
        /*0a14*/ 	.word	0x0000d000


	//   ....[28]....
        /*0a18*/ 	.word	0x0000d670


	//   ....[29]....
        /*0a1c*/ 	.word	0x0000d6f0


	//   ....[30]....
        /*0a20*/ 	.word	0x0000da30


	//   ....[31]....
        /*0a24*/ 	.word	0x0000da80


	//   ....[32]....
        /*0a28*/ 	.word	0x0000e290


	//   ....[33]....
        /*0a2c*/ 	.word	0x0000eae0


	//   ....[34]....
        /*0a30*/ 	.word	0x000100d0


	//   ....[35]....
        /*0a34*/ 	.word	0x00010450


	//   ....[36]....
        /*0a38*/ 	.word	0x00010b30


	//   ....[37]....
        /*0a3c*/ 	.word	0x00010c20


	//   ....[38]....
        /*0a40*/ 	.word	0x00011220


	//   ....[39]....
        /*0a44*/ 	.word	0x000113f0


	//   ....[40]....
        /*0a48*/ 	.word	0x000121e0


	//   ....[41]....
        /*0a4c*/ 	.word	0x00012b10


	//   ....[42]....
        /*0a50*/ 	.word	0x00014350


	//   ....[43]....
        /*0a54*/ 	.word	0x00014370


	//   ....[44]....
        /*0a58*/ 	.word	0x00014680


	//   ....[45]....
        /*0a5c*/ 	.word	0x00014850


	//   ....[46]....
        /*0a60*/ 	.word	0x00015730


	//   ....[47]....
        /*0a64*/ 	.word	0x00015d90


	//   ....[48]....
        /*0a68*/ 	.word	0x00017230


	//   ....[49]....
        /*0a6c*/ 	.word	0x000176d0


	//   ....[50]....
        /*0a70*/ 	.word	0x00017c90


	//   ....[51]....
        /*0a74*/ 	.word	0x00017cb0


	//   ....[52]....
        /*0a78*/ 	.word	0x000185c0


	//   ....[53]....
        /*0a7c*/ 	.word	0x00018790


	//   ....[54]....
        /*0a80*/ 	.word	0x00019430


	//   ....[55]....
        /*0a84*/ 	.word	0x000194a0


	//   ....[56]....
        /*0a88*/ 	.word	0x00019510


	//   ....[57]....
        /*0a8c*/ 	.word	0x00019660


	//   ....[58]....
        /*0a90*/ 	.word	0x00019830


	//   ....[59]....
        /*0a94*/ 	.word	0x0001ac90


	//   ....[60]....
        /*0a98*/ 	.word	0x0001aff0


	//   ....[61]....
        /*0a9c*/ 	.word	0x0001b000


	//   ....[62]....
        /*0aa0*/ 	.word	0x0001b030


	//   ....[63]....
        /*0aa4*/ 	.word	0x0001b040


	//   ....[64]....
        /*0aa8*/ 	.word	0x0001bc90


	//   ....[65]....
        /*0aac*/ 	.word	0x0001bcd0


	//   ....[66]....
        /*0ab0*/ 	.word	0x0001bf70


	//   ....[67]....
        /*0ab4*/ 	.word	0x0001bf90


	//   ....[68]....
        /*0ab8*/ 	.word	0x0001c920


	//   ....[69]....
        /*0abc*/ 	.word	0x0001c970


	//   ....[70]....
        /*0ac0*/ 	.word	0x0001d250


	//   ....[71]....
        /*0ac4*/ 	.word	0x0001d270


	//   ....[72]....
        /*0ac8*/ 	.word	0x0001e550


	//   ....[73]....
        /*0acc*/ 	.word	0x0001e570


	//   ....[74]....
        /*0ad0*/ 	.word	0x0001e7b0


	//   ....[75]....
        /*0ad4*/ 	.word	0x0001e7d0


	//   ....[76]....
        /*0ad8*/ 	.word	0x0001ea80


	//   ....[77]....
        /*0adc*/ 	.word	0x0001ec90


	//   ....[78]....
        /*0ae0*/ 	.word	0x0001ecc0


	//   ....[79]....
        /*0ae4*/ 	.word	0x0001ecf0


	//   ....[80]....
        /*0ae8*/ 	.word	0x0001ed20


	//   ....[81]....
        /*0aec*/ 	.word	0x0001ed50


	//   ....[82]....
        /*0af0*/ 	.word	0x0001ed80


	//   ....[83]....
        /*0af4*/ 	.word	0x0001ef20


	//   ....[84]....
        /*0af8*/ 	.word	0x0001ef50


	//   ....[85]....
        /*0afc*/ 	.word	0x0001ef80


	//   ....[86]....
        /*0b00*/ 	.word	0x0001efb0


	//   ....[87]....
        /*0b04*/ 	.word	0x0001efe0


	//   ....[88]....
        /*0b08*/ 	.word	0x0001f010


	//   ....[89]....
        /*0b0c*/ 	.word	0x0001f0b0


	//   ....[90]....
        /*0b10*/ 	.word	0x0001f0e0


	//   ....[91]....
        /*0b14*/ 	.word	0x0001f0f0


	//   ....[92]....
        /*0b18*/ 	.word	0x0001f120


	//   ....[93]....
        /*0b1c*/ 	.word	0x00020a20


	//   ....[94]....
        /*0b20*/ 	.word	0x000231a0


	//   ....[95]....
        /*0b24*/ 	.word	0x00023c60


	//   ....[96]....
        /*0b28*/ 	.word	0x00023c70


	//   ....[97]....
        /*0b2c*/ 	.word	0x00023ca0


	//   ....[98]....
        /*0b30*/ 	.word	0x00023d80


	//   ....[99]....
        /*0b34*/ 	.word	0x00023db0


	//   ....[100]....
        /*0b38*/ 	.word	0x00023e10


	//   ....[101]....
        /*0b3c*/ 	.word	0x00023e20


	//   ....[102]....
        /*0b40*/ 	.word	0x00023e90


	//   ....[103]....
        /*0b44*/ 	.word	0x00024820


	//   ....[104]....
        /*0b48*/ 	.word	0x00024830


	//   ....[105]....
        /*0b4c*/ 	.word	0x00024900


	//   ....[106]....
        /*0b50*/ 	.word	0x00024910


	//   ....[107]....
        /*0b54*/ 	.word	0x00024ba0


	//   ....[108]....
        /*0b58*/ 	.word	0x00024bb0


	//   ....[109]....
        /*0b5c*/ 	.word	0x00024d10


	//   ....[110]....
        /*0b60*/ 	.word	0x00024d20


	//   ....[111]....
        /*0b64*/ 	.word	0x00028930


	//   ....[112]....
        /*0b68*/ 	.word	0x00028960


	//   ....[113]....
        /*0b6c*/ 	.word	0x000289c0


	//   ....[114]....
        /*0b70*/ 	.word	0x000289f0


	//   ....[115]....
        /*0b74*/ 	.word	0x00028a20


	//   ....[116]....
        /*0b78*/ 	.word	0x00028a50


	//   ....[117]....
        /*0b7c*/ 	.word	0x00028a80


	//   ....[118]....
        /*0b80*/ 	.word	0x00028ab0


	//   ....[119]....
        /*0b84*/ 	.word	0x00028c70


	//   ....[120]....
        /*0b88*/ 	.word	0x00028ca0


	//   ....[121]....
        /*0b8c*/ 	.word	0x00028cd0


	//   ....[122]....
        /*0b90*/ 	.word	0x00028d00


	//   ....[123]....
        /*0b94*/ 	.word	0x00028d30


	//   ....[124]....
        /*0b98*/ 	.word	0x00028d60


	//   ....[125]....
        /*0b9c*/ 	.word	0x00028e30


	//   ....[126]....
        /*0ba0*/ 	.word	0x00028e50


	//   ....[127]....
        /*0ba4*/ 	.word	0x00028e60


	//   ....[128]....
        /*0ba8*/ 	.word	0x00028ee0


	//   ....[129]....
        /*0bac*/ 	.word	0x00029a20


	//   ....[130]....
        /*0bb0*/ 	.word	0x00029e60


	//   ....[131]....
        /*0bb4*/ 	.word	0x00029ef0


	//   ....[132]....
        /*0bb8*/ 	.word	0x00029f40


	//   ....[133]....
        /*0bbc*/ 	.word	0x00029f90


	//   ....[134]....
        /*0bc0*/ 	.word	0x0002a020


	//   ....[135]....
        /*0bc4*/ 	.word	0x0002a0b0


	//   ....[136]....
        /*0bc8*/ 	.word	0x0002a100


	//   ....[137]....
        /*0bcc*/ 	.word	0x0002a150


	//   ....[138]....
        /*0bd0*/ 	.word	0x0002a230


	//   ....[139]....
        /*0bd4*/ 	.word	0x0002a2c0


	//   ....[140]....
        /*0bd8*/ 	.word	0x0002a310


	//   ....[141]....
        /*0bdc*/ 	.word	0x0002a360


	//   ....[142]....
        /*0be0*/ 	.word	0x0002a3f0


	//   ....[143]....
        /*0be4*/ 	.word	0x0002a480


	//   ....[144]....
        /*0be8*/ 	.word	0x0002a4d0


	//   ....[145]....
        /*0bec*/ 	.word	0x0002a520


	//   ....[146]....
        /*0bf0*/ 	.word	0x0002a900


	//   ....[147]....
        /*0bf4*/ 	.word	0x0002abe0


	//   ....[148]....
        /*0bf8*/ 	.word	0x0002ad70


	//   ....[149]....
        /*0bfc*/ 	.word	0x0002add0


	//   ....[150]....
        /*0c00*/ 	.word	0x0002ae30


	//   ....[151]....
        /*0c04*/ 	.word	0x0002ae80


	//   ....[152]....
        /*0c08*/ 	.word	0x0002afe0


	//   ....[153]....
        /*0c0c*/ 	.word	0x0002b080


	//   ....[154]....
        /*0c10*/ 	.word	0x0002b130


	//   ....[155]....
        /*0c14*/ 	.word	0x0002b210


	//   ....[156]....
        /*0c18*/ 	.word	0x0002b3d0


	//   ....[157]....
        /*0c1c*/ 	.word	0x0002b4b0


	//   ....[158]....
        /*0c20*/ 	.word	0x0002b730


	//   ....[159]....
        /*0c24*/ 	.word	0x0002b840


	//   ....[160]....
        /*0c28*/ 	.word	0x0002ba10


	//   ....[161]....
        /*0c2c*/ 	.word	0x0002bad0


	//   ....[162]....
        /*0c30*/ 	.word	0x0002bcf0


	//   ....[163]....
        /*0c34*/ 	.word	0x0002bd40


	//   ....[164]....
        /*0c38*/ 	.word	0x0002c070


	//   ....[165]....
        /*0c3c*/ 	.word	0x0002c110


	//   ....[166]....
        /*0c40*/ 	.word	0x0002c2b0


	//   ....[167]....
        /*0c44*/ 	.word	0x0002c330


	//   ....[168]....
        /*0c48*/ 	.word	0x0002c3b0


	//   ....[169]....
        /*0c4c*/ 	.word	0x0002c430


	//   ....[170]....
        /*0c50*/ 	.word	0x0002c4b0


	//   ....[171]....
        /*0c54*/ 	.word	0x0002c540


	//   ....[172]....
        /*0c58*/ 	.word	0x0002c5e0


	//   ....[173]....
        /*0c5c*/ 	.word	0x0002c690


	//   ....[174]....
        /*0c60*/ 	.word	0x0002c710


	//   ....[175]....
        /*0c64*/ 	.word	0x0002c790


	//   ....[176]....
        /*0c68*/ 	.word	0x0002c810


	//   ....[177]....
        /*0c6c*/ 	.word	0x0002c8a0


	//   ....[178]....
        /*0c70*/ 	.word	0x0002c920


	//   ....[179]....
        /*0c74*/ 	.word	0x0002c9d0


	//   ....[180]....
        /*0c78*/ 	.word	0x0002ca20


	//   ....[181]....
        /*0c7c*/ 	.word	0x0002cae0


	//   ....[182]....
        /*0c80*/ 	.word	0x0002cc10


	//----- nvinfo : EIATTR_REG_RECONFIG
	.align		4
.L_913:
        /*0c84*/ 	.byte	0x01, 0x54
	.zero		2


	//----- nvinfo : EIATTR_SYSCALL_OFFSETS
	.align		4
        /*0c88*/ 	.byte	0x04, 0x46
        /*0c8a*/ 	.short	(.L_915 - .L_914)


	//   ....[0]....
.L_914:
        /*0c8c*/ 	.word	0x000023e0


	//   ....[1]....
        /*0c90*/ 	.word	0x00002530


	//   ....[2]....
        /*0c94*/ 	.word	0x00007c80


	//   ....[3]....
        /*0c98*/ 	.word	0x00007fa0


	//   ....[4]....
        /*0c9c*/ 	.word	0x00022dd0


	//   ....[5]....
        /*0ca0*/ 	.word	0x00022f20


	//   ....[6]....
        /*0ca4*/ 	.word	0x00023010


	//   ....[7]....
        /*0ca8*/ 	.word	0x00023850


	//   ....[8]....
        /*0cac*/ 	.word	0x000241a0


	//----- nvinfo : EIATTR_MBARRIER_INSTR_OFFSETS
	.align		4
.L_915:
        /*0cb0*/ 	.byte	0x04, 0x39
        /*0cb2*/ 	.short	(.L_917 - .L_916)


	//   ....[0]....
.L_916:
        /*0cb4*/ 	.word	0x000002e0
        /*0cb8*/ 	.word	0x000000ff
        /*0cbc*/ 	.word	0x00038800
        /*0cc0*/ 	.short	0x0100
        /*0cc2*/ 	.byte	0x08
	.zero		1


	//   ....[1]....
        /*0cc4*/ 	.word	0x000002f0
        /*0cc8*/ 	.word	0x000000ff
        /*0ccc*/ 	.word	0x00038810
        /*0cd0*/ 	.short	0x0100
        /*0cd2*/ 	.byte	0x08
	.zero		1


	//   ....[2]....
        /*0cd4*/ 	.word	0x00000300
        /*0cd8*/ 	.word	0x000000ff
        /*0cdc*/ 	.word	0x00038820
        /*0ce0*/ 	.short	0x0100
        /*0ce2*/ 	.byte	0x08
	.zero		1


	//   ....[3]....
        /*0ce4*/ 	.word	0x000003b0
        /*0ce8*/ 	.word	0x000000ff
        /*0cec*/ 	.word	0x00038830
        /*0cf0*/ 	.short	0x0100
        /*0cf2*/ 	.byte	0x06
	.zero		1


	//   ....[4]....
        /*0cf4*/ 	.word	0x000003c0
        /*0cf8*/ 	.word	0x000000ff
        /*0cfc*/ 	.word	0x00038840
        /*0d00*/ 	.short	0x0100
        /*0d02*/ 	.byte	0x06
	.zero		1


	//   ....[5]....
        /*0d04*/ 	.word	0x000003d0
        /*0d08*/ 	.word	0x000000ff
        /*0d0c*/ 	.word	0x00038838
        /*0d10*/ 	.short	0x0100
        /*0d12*/ 	.byte	0x06
	.zero		1


	//   ....[6]....
        /*0d14*/ 	.word	0x000003e0
        /*0d18*/ 	.word	0x000000ff
        /*0d1c*/ 	.word	0x00038848
        /*0d20*/ 	.short	0x0100
        /*0d22*/ 	.byte	0x06
	.zero		1


	//   ....[7]....
        /*0d24*/ 	.word	0x00000510
        /*0d28*/ 	.word	0x000000ff
        /*0d2c*/ 	.word	0x00038850
        /*0d30*/ 	.short	0x0100
        /*0d32*/ 	.byte	0x08
	.zero		1


	//   ....[8]....
        /*0d34*/ 	.word	0x00000520
        /*0d38*/ 	.word	0x000000ff
        /*0d3c*/ 	.word	0x00038860
        /*0d40*/ 	.short	0x0100
        /*0d42*/ 	.byte	0x08
	.zero		1


	//   ....[9]....
        /*0d44*/ 	.word	0x00000530
        /*0d48*/ 	.word	0x000000ff
        /*0d4c*/ 	.word	0x00038858
        /*0d50*/ 	.short	0x0100
        /*0d52*/ 	.byte	0x08
	.zero		1


	//   ....[10]....
        /*0d54*/ 	.word	0x00000540
        /*0d58*/ 	.word	0x000000ff
        /*0d5c*/ 	.word	0x00038868
        /*0d60*/ 	.short	0x0100
        /*0d62*/ 	.byte	0x08
	.zero		1


	//   ....[11]....
        /*0d64*/ 	.word	0x00000630
        /*0d68*/ 	.word	0x000000ff
        /*0d6c*/ 	.word	0x00038870
        /*0d70*/ 	.short	0x0100
        /*0d72*/ 	.byte	0x06
	.zero		1


	//   ....[12]....
        /*0d74*/ 	.word	0x00000640
        /*0d78*/ 	.word	0x000000ff
        /*0d7c*/ 	.word	0x00038880
        /*0d80*/ 	.short	0x0100
        /*0d82*/ 	.byte	0x06
	.zero		1


	//   ....[13]....
        /*0d84*/ 	.word	0x00000650
        /*0d88*/ 	.word	0x000000ff
        /*0d8c*/ 	.word	0x00038878
        /*0d90*/ 	.short	0x0100
        /*0d92*/ 	.byte	0x06
	.zero		1


	//   ....[14]....
        /*0d94*/ 	.word	0x00000660
        /*0d98*/ 	.word	0x000000ff
        /*0d9c*/ 	.word	0x00038888
        /*0da0*/ 	.short	0x0100
        /*0da2*/ 	.byte	0x06
	.zero		1


	//   ....[15]....
        /*0da4*/ 	.word	0x00000790
        /*0da8*/ 	.word	0x000000ff
        /*0dac*/ 	.word	0x00038890
        /*0db0*/ 	.short	0x0100
        /*0db2*/ 	.byte	0x08
	.zero		1


	//   ....[16]....
        /*0db4*/ 	.word	0x000007a0
        /*0db8*/ 	.word	0x000000ff
        /*0dbc*/ 	.word	0x000388a0
        /*0dc0*/ 	.short	0x0100
        /*0dc2*/ 	.byte	0x08
	.zero		1


	//   ....[17]....
        /*0dc4*/ 	.word	0x000007b0
        /*0dc8*/ 	.word	0x000000ff
        /*0dcc*/ 	.word	0x00038898
        /*0dd0*/ 	.short	0x0100
        /*0dd2*/ 	.byte	0x08
	.zero		1


	//   ....[18]....
        /*0dd4*/ 	.word	0x000007c0
        /*0dd8*/ 	.word	0x000000ff
        /*0ddc*/ 	.word	0x000388a8
        /*0de0*/ 	.short	0x0100
        /*0de2*/ 	.byte	0x08
	.zero		1


	//   ....[19]....
        /*0de4*/ 	.word	0x000008f0
        /*0de8*/ 	.word	0x000000ff
        /*0dec*/ 	.word	0x000388b0
        /*0df0*/ 	.short	0x0100
        /*0df2*/ 	.byte	0x08
	.zero		1


	//   ....[20]....
        /*0df4*/ 	.word	0x00000900
        /*0df8*/ 	.word	0x000000ff
        /*0dfc*/ 	.word	0x000388c0
        /*0e00*/ 	.short	0x0100
        /*0e02*/ 	.byte	0x08
	.zero		1


	//   ....[21]....
        /*0e04*/ 	.word	0x00000910
        /*0e08*/ 	.word	0x000000ff
        /*0e0c*/ 	.word	0x000388b8
        /*0e10*/ 	.short	0x0100
        /*0e12*/ 	.byte	0x08
	.zero		1


	//   ....[22]....
        /*0e14*/ 	.word	0x00000920
        /*0e18*/ 	.word	0x000000ff
        /*0e1c*/ 	.word	0x000388c8
        /*0e20*/ 	.short	0x0100
        /*0e22*/ 	.byte	0x08
	.zero		1


	//   ....[23]....
        /*0e24*/ 	.word	0x000030b0
        /*0e28*/ 	.word	0x0000004b
        /*0e2c*/ 	.word	0x00038890
        /*0e30*/ 	.short	0x010a
        /*0e32*/ 	.byte	0x3f
	.zero		1


	//   ....[24]....
        /*0e34*/ 	.word	0x00003a70
        /*0e38*/ 	.word	0x0000004b
        /*0e3c*/ 	.word	0x00038890
        /*0e40*/ 	.short	0x010a
        /*0e42*/ 	.byte	0x3f
	.zero		1


	//   ....[25]....
        /*0e44*/ 	.word	0x00004300
        /*0e48*/ 	.word	0x0000004b
        /*0e4c*/ 	.word	0x00038890
        /*0e50*/ 	.short	0x010a
        /*0e52*/ 	.byte	0x3f
	.zero		1


	//   ....[26]....
        /*0e54*/ 	.word	0x00004500
        /*0e58*/ 	.word	0x00000004
        /*0e5c*/ 	.word	0x00000000
        /*0e60*/ 	.short	0x0101
        /*0e62*/ 	.byte	0x3f
	.zero		1


	//   ....[27]....
        /*0e64*/ 	.word	0x00004540
        /*0e68*/ 	.word	0x0000004b
        /*0e6c*/ 	.word	0x000388b0
        /*0e70*/ 	.short	0x010a
        /*0e72*/ 	.byte	0x3f
	.zero		1


	//   ....[28]....
        /*0e74*/ 	.word	0x00004ba0
        /*0e78*/ 	.word	0x0000004b
        /*0e7c*/ 	.word	0x00000000
        /*0e80*/ 	.short	0x0101
        /*0e82*/ 	.byte	0x3f
	.zero		1


	//   ....[29]....
        /*0e84*/ 	.word	0x00005b50
        /*0e88*/ 	.word	0x00000003
        /*0e8c*/ 	.word	0x00000000
        /*0e90*/ 	.short	0x0101
        /*0e92*/ 	.byte	0x3f
	.zero		1


	//   ....[30]....
        /*0e94*/ 	.word	0x000066f0
        /*0e98*/ 	.word	0x00000002
        /*0e9c*/ 	.word	0x00000000
        /*0ea0*/ 	.short	0x0101
        /*0ea2*/ 	.byte	0x3f
	.zero		1


	//   ....[31]....
        /*0ea4*/ 	.word	0x00007d10
        /*0ea8*/ 	.word	0x00000012
        /*0eac*/ 	.word	0x00038800
        /*0eb0*/ 	.short	0x010a
        /*0eb2*/ 	.byte	0x3f
	.zero		1


	//   ....[32]....
        /*0eb4*/ 	.word	0x00007d60
        /*0eb8*/ 	.word	0x00000012
        /*0ebc*/ 	.word	0x00038800
        /*0ec0*/ 	.short	0x010a
        /*0ec2*/ 	.byte	0x3f
	.zero		1


	//   ....[33]....
        /*0ec4*/ 	.word	0x00008800
        /*0ec8*/ 	.word	0x00000012
        /*0ecc*/ 	.word	0x00038800
        /*0ed0*/ 	.short	0x010a
        /*0ed2*/ 	.byte	0x3f
	.zero		1


	//   ....[34]....
        /*0ed4*/ 	.word	0x00009bc0
        /*0ed8*/ 	.word	0x00000012
        /*0edc*/ 	.word	0x00038800
        /*0ee0*/ 	.short	0x010a
        /*0ee2*/ 	.byte	0x3f
	.zero		1


	//   ....[35]....
        /*0ee4*/ 	.word	0x0000aa50
        /*0ee8*/ 	.word	0x0000000f
        /*0eec*/ 	.word	0x00038830
        /*0ef0*/ 	.short	0x010a
        /*0ef2*/ 	.byte	0x3f
	.zero		1


	//   ....[36]....
        /*0ef4*/ 	.word	0x0000ab00
        /*0ef8*/ 	.word	0x0000000f
        /*0efc*/ 	.word	0x00038830
        /*0f00*/ 	.short	0x010a
        /*0f02*/ 	.byte	0x3f
	.zero		1


	//   ....[37]....
        /*0f04*/ 	.word	0x0000ae10
        /*0f08*/ 	.word	0x00000012
        /*0f0c*/ 	.word	0x00038810
        /*0f10*/ 	.short	0x010a
        /*0f12*/ 	.byte	0x3f
	.zero		1


	//   ....[38]....
        /*0f14*/ 	.word	0x0000ae60
        /*0f18*/ 	.word	0x0000000f
        /*0f1c*/ 	.word	0x00038850
        /*0f20*/ 	.short	0x010a
        /*0f22*/ 	.byte	0x3f
	.zero		1


	//   ....[39]....
        /*0f24*/ 	.word	0x0000aef0
        /*0f28*/ 	.word	0x0000000f
        /*0f2c*/ 	.word	0x00038850
        /*0f30*/ 	.short	0x010a
        /*0f32*/ 	.byte	0x3f
	.zero		1


	//   ....[40]....
        /*0f34*/ 	.word	0x0000c960
        /*0f38*/ 	.word	0x00000000
        /*0f3c*/ 	.word	0x00000000
        /*0f40*/ 	.short	0x0101
        /*0f42*/ 	.byte	0x3f
	.zero		1


	//   ....[41]....
        /*0f44*/ 	.word	0x0000e2b0
        /*0f48*/ 	.word	0x0000000f
        /*0f4c*/ 	.word	0x00000000
        /*0f50*/ 	.short	0x0101
        /*0f52*/ 	.byte	0x3f
	.zero		1


	//   ....[42]....
        /*0f54*/ 	.word	0x0000e5d0
        /*0f58*/ 	.word	0x000000c9
        /*0f5c*/ 	.word	0x00038830
        /*0f60*/ 	.short	0x010a
        /*0f62*/ 	.byte	0x3f
	.zero		1


	//   ....[43]....
        /*0f64*/ 	.word	0x0000e640
        /*0f68*/ 	.word	0x000000c9
        /*0f6c*/ 	.word	0x00038830
        /*0f70*/ 	.short	0x010a
        /*0f72*/ 	.byte	0x3f
	.zero		1


	//   ....[44]....
        /*0f74*/ 	.word	0x0000e8b0
        /*0f78*/ 	.word	0x000000c9
        /*0f7c*/ 	.word	0x00038850
        /*0f80*/ 	.short	0x010a
        /*0f82*/ 	.byte	0x3f
	.zero		1


	//   ....[45]....
        /*0f84*/ 	.word	0x0000e900
        /*0f88*/ 	.word	0x000000c9
        /*0f8c*/ 	.word	0x00038850
        /*0f90*/ 	.short	0x010a
        /*0f92*/ 	.byte	0x3f
	.zero		1


	//   ....[46]....
        /*0f94*/ 	.word	0x00010250
        /*0f98*/ 	.word	0x0000000e
        /*0f9c*/ 	.word	0x00000000
        /*0fa0*/ 	.short	0x0101
        /*0fa2*/ 	.byte	0x3f
	.zero		1


	//   ....[47]....
        /*0fa4*/ 	.word	0x00012200
        /*0fa8*/ 	.word	0x000000c9
        /*0fac*/ 	.word	0x00000000
        /*0fb0*/ 	.short	0x0101
        /*0fb2*/ 	.byte	0x3f
	.zero		1


	//   ....[48]....
        /*0fb4*/ 	.word	0x00012600
        /*0fb8*/ 	.word	0x00000015
        /*0fbc*/ 	.word	0x00038830
        /*0fc0*/ 	.short	0x010a
        /*0fc2*/ 	.byte	0x3f
	.zero		1


	//   ....[49]....
        /*0fc4*/ 	.word	0x00012670
        /*0fc8*/ 	.word	0x00000015
        /*0fcc*/ 	.word	0x00038830
        /*0fd0*/ 	.short	0x010a
        /*0fd2*/ 	.byte	0x3f
	.zero		1


	//   ....[50]....
        /*0fd4*/ 	.word	0x000128e0
        /*0fd8*/ 	.word	0x00000015
        /*0fdc*/ 	.word	0x00038850
        /*0fe0*/ 	.short	0x010a
        /*0fe2*/ 	.byte	0x3f
	.zero		1


	//   ....[51]....
        /*0fe4*/ 	.word	0x00012930
        /*0fe8*/ 	.word	0x00000015
        /*0fec*/ 	.word	0x00038850
        /*0ff0*/ 	.short	0x010a
        /*0ff2*/ 	.byte	0x3f
	.zero		1


	//   ....[52]....
        /*0ff4*/ 	.word	0x00014b10
        /*0ff8*/ 	.word	0x0000009a
        /*0ffc*/ 	.word	0x00000000
        /*1000*/ 	.short	0x0101
        /*1002*/ 	.byte	0x3f
	.zero		1


	//   ....[53]....
        /*1004*/ 	.word	0x00015750
        /*1008*/ 	.word	0x00000015
        /*100c*/ 	.word	0x00000000
        /*1010*/ 	.short	0x0101
        /*1012*/ 	.byte	0x3f
	.zero		1


	//   ....[54]....
        /*1014*/ 	.word	0x00015880
        /*1018*/ 	.word	0x00000015
        /*101c*/ 	.word	0x00038830
        /*1020*/ 	.short	0x010a
        /*1022*/ 	.byte	0x3f
	.zero		1


	//   ....[55]....
        /*1024*/ 	.word	0x000158f0
        /*1028*/ 	.word	0x00000015
        /*102c*/ 	.word	0x00038830
        /*1030*/ 	.short	0x010a
        /*1032*/ 	.byte	0x3f
	.zero		1


	//   ....[56]....
        /*1034*/ 	.word	0x00015b60
        /*1038*/ 	.word	0x00000015
        /*103c*/ 	.word	0x00038850
        /*1040*/ 	.short	0x010a
        /*1042*/ 	.byte	0x3f
	.zero		1


	//   ....[57]....
        /*1044*/ 	.word	0x00015bb0
        /*1048*/ 	.word	0x00000015
        /*104c*/ 	.word	0x00038850
        /*1050*/ 	.short	0x010a
        /*1052*/ 	.byte	0x3f
	.zero		1


	//   ....[58]....
        /*1054*/ 	.word	0x000174d0
        /*1058*/ 	.word	0x00000009
        /*105c*/ 	.word	0x00000000
        /*1060*/ 	.short	0x0101
        /*1062*/ 	.byte	0x3f
	.zero		1


	//   ....[59]....
        /*1064*/ 	.word	0x00019450
        /*1068*/ 	.word	0x00000015
        /*106c*/ 	.word	0x00000000
        /*1070*/ 	.short	0x0101
        /*1072*/ 	.byte	0x3f
	.zero		1


	//   ....[60]....
        /*1074*/ 	.word	0x0001bcc0
        /*1078*/ 	.word	0x00000004
        /*107c*/ 	.word	0x00000000
        /*1080*/ 	.short	0x0101
        /*1082*/ 	.byte	0x3f
	.zero		1


	//   ....[61]....
        /*1084*/ 	.word	0x0001c9b0
        /*1088*/ 	.word	0x00000002
        /*108c*/ 	.word	0x00000000
        /*1090*/ 	.short	0x0101
        /*1092*/ 	.byte	0x3f
	.zero		1


	//   ....[62]....
        /*1094*/ 	.word	0x00020b00
        /*1098*/ 	.word	0x00000012
        /*109c*/ 	.word	0x00038820
        /*10a0*/ 	.short	0x010a
        /*10a2*/ 	.byte	0x3f
	.zero		1


	//   ....[63]....
        /*10a4*/ 	.word	0x00020bd0
        /*10a8*/ 	.word	0x00000006
        /*10ac*/ 	.word	0x000388a0
        /*10b0*/ 	.short	0x010a
        /*10b2*/ 	.byte	0x3f
	.zero		1


	//   ....[64]....
        /*10b4*/ 	.word	0x00020e10
        /*10b8*/ 	.word	0x00000006
        /*10bc*/ 	.word	0x000388c0
        /*10c0*/ 	.short	0x010a
        /*10c2*/ 	.byte	0x3f
	.zero		1


	//   ....[65]....
        /*10c4*/ 	.word	0x00021870
        /*10c8*/ 	.word	0x00000006
        /*10cc*/ 	.word	0x000388a0
        /*10d0*/ 	.short	0x010a
        /*10d2*/ 	.byte	0x3f
	.zero		1


	//   ....[66]....
        /*10d4*/ 	.word	0x00021aa0
        /*10d8*/ 	.word	0x00000006
        /*10dc*/ 	.word	0x000388c0
        /*10e0*/ 	.short	0x010a
        /*10e2*/ 	.byte	0x3f
	.zero		1


	//   ....[67]....
        /*10e4*/ 	.word	0x00023400
        /*10e8*/ 	.word	0x00000000
        /*10ec*/ 	.word	0x00038840
        /*10f0*/ 	.short	0x010a
        /*10f2*/ 	.byte	0x3f
	.zero		1


	//   ....[68]....
        /*10f4*/ 	.word	0x00023f50
        /*10f8*/ 	.word	0x00000012
        /*10fc*/ 	.word	0x00038800
        /*1100*/ 	.short	0x0107
        /*1102*/ 	.byte	0x3f
	.zero		1


	//   ....[69]....
        /*1104*/ 	.word	0x00023ff0
        /*1108*/ 	.word	0x00000012
        /*110c*/ 	.word	0x00038800
        /*1110*/ 	.short	0x0101
        /*1112*/ 	.byte	0x3f
	.zero		1


	//   ....[70]....
        /*1114*/ 	.word	0x00024f20
        /*1118*/ 	.word	0x00000012
        /*111c*/ 	.word	0x00038810
        /*1120*/ 	.short	0x0107
        /*1122*/ 	.byte	0x3f
	.zero		1


	//   ....[71]....
        /*1124*/ 	.word	0x00025020
        /*1128*/ 	.word	0x00000012
        /*112c*/ 	.word	0x00038810
        /*1130*/ 	.short	0x0101
        /*1132*/ 	.byte	0x3f
	.zero		1


	//   ....[72]....
        /*1134*/ 	.word	0x00025040
        /*1138*/ 	.word	0x00000012
        /*113c*/ 	.word	0x00038820
        /*1140*/ 	.short	0x010a
        /*1142*/ 	.byte	0x3f
	.zero		1


	//   ....[73]....
        /*1144*/ 	.word	0x00025120
        /*1148*/ 	.word	0x00000000
        /*114c*/ 	.word	0x00038860
        /*1150*/ 	.short	0x010a
        /*1152*/ 	.byte	0x3f
	.zero		1


	//   ....[74]....
        /*1154*/ 	.word	0x00025e10
        /*1158*/ 	.word	0x00000002
        /*115c*/ 	.word	0x00038840
        /*1160*/ 	.short	0x010a
        /*1162*/ 	.byte	0x3f
	.zero		1


	//   ....[75]....
        /*1164*/ 	.word	0x00026070
        /*1168*/ 	.word	0x00000002
        /*116c*/ 	.word	0x00038860
        /*1170*/ 	.short	0x010a
        /*1172*/ 	.byte	0x3f
	.zero		1


	//   ....[76]....
        /*1174*/ 	.word	0x00026c20
        /*1178*/ 	.word	0x00000003
        /*117c*/ 	.word	0x00038840
        /*1180*/ 	.short	0x010a
        /*1182*/ 	.byte	0x3f
	.zero		1


	//   ....[77]....
        /*1184*/ 	.word	0x00026e70
        /*1188*/ 	.word	0x00000003
        /*118c*/ 	.word	0x00038860
        /*1190*/ 	.short	0x010a
        /*1192*/ 	.byte	0x3f
	.zero		1


	//   ....[78]....
        /*1194*/ 	.word	0x000279b0
        /*1198*/ 	.word	0x00000003
        /*119c*/ 	.word	0x00038840
        /*11a0*/ 	.short	0x010a
        /*11a2*/ 	.byte	0x3f
	.zero		1


	//   ....[79]....
        /*11a4*/ 	.word	0x00027c10
        /*11a8*/ 	.word	0x00000003
        /*11ac*/ 	.word	0x00038860
        /*11b0*/ 	.short	0x010a
        /*11b2*/ 	.byte	0x3f
	.zero		1


	//   ....[80]....
        /*11b4*/ 	.word	0x000299a0
        /*11b8*/ 	.word	0x00000000
        /*11bc*/ 	.word	0x00038820
        /*11c0*/ 	.short	0x010a
        /*11c2*/ 	.byte	0x3f
	.zero		1


	//   ....[81]....
        /*11c4*/ 	.word	0x00029b50
        /*11c8*/ 	.word	0x00000006
        /*11cc*/ 	.word	0x00000000
        /*11d0*/ 	.short	0x010a
        /*11d2*/ 	.byte	0x3f
	.zero		1


	//   ....[82]....
        /*11d4*/ 	.word	0x00029bc0
        /*11d8*/ 	.word	0x00000007
        /*11dc*/ 	.word	0x00000000
        /*11e0*/ 	.short	0x010a
        /*11e2*/ 	.byte	0x3f
	.zero		1


	//   ....[83]....
        /*11e4*/ 	.word	0x00029c30
        /*11e8*/ 	.word	0x00000004
        /*11ec*/ 	.word	0x00000000
        /*11f0*/ 	.short	0x010a
        /*11f2*/ 	.byte	0x3f
	.zero		1


	//   ....[84]....
        /*11f4*/ 	.word	0x00029c60
        /*11f8*/ 	.word	0x00000003
        /*11fc*/ 	.word	0x00000000
        /*1200*/ 	.short	0x010a
        /*1202*/ 	.byte	0x3f
	.zero		1


	//   ....[85]....
        /*1204*/ 	.word	0x00029cc0
        /*1208*/ 	.word	0x0000004b
        /*120c*/ 	.word	0x00038890
        /*1210*/ 	.short	0x010a
        /*1212*/ 	.byte	0x3f
	.zero		1


	//   ....[86]....
        /*1214*/ 	.word	0x00029d10
        /*1218*/ 	.word	0x0000004b
        /*121c*/ 	.word	0x00038890
        /*1220*/ 	.short	0x010a
        /*1222*/ 	.byte	0x3f
	.zero		1


	//   ....[87]....
        /*1224*/ 	.word	0x00029d60
        /*1228*/ 	.word	0x0000004b
        /*122c*/ 	.word	0x00038890
        /*1230*/ 	.short	0x010a
        /*1232*/ 	.byte	0x3f
	.zero		1


	//   ....[88]....
        /*1234*/ 	.word	0x00029db0
        /*1238*/ 	.word	0x0000004b
        /*123c*/ 	.word	0x000388b0
        /*1240*/ 	.short	0x010a
        /*1242*/ 	.byte	0x3f
	.zero		1


	//   ....[89]....
        /*1244*/ 	.word	0x0002a180
        /*1248*/ 	.word	0x00000012
        /*124c*/ 	.word	0x00038800
        /*1250*/ 	.short	0x010a
        /*1252*/ 	.byte	0x3f
	.zero		1


	//   ....[90]....
        /*1254*/ 	.word	0x0002a550
        /*1258*/ 	.word	0x00000012
        /*125c*/ 	.word	0x00038800
        /*1260*/ 	.short	0x010a
        /*1262*/ 	.byte	0x3f
	.zero		1


	//   ....[91]....
        /*1264*/ 	.word	0x0002a5a0
        /*1268*/ 	.word	0x0000000f
        /*126c*/ 	.word	0x00038830
        /*1270*/ 	.short	0x010a
        /*1272*/ 	.byte	0x3f
	.zero		1


	//   ....[92]....
        /*1274*/ 	.word	0x0002a5f0
        /*1278*/ 	.word	0x00000012
        /*127c*/ 	.word	0x00038810
        /*1280*/ 	.short	0x010a
        /*1282*/ 	.byte	0x3f
	.zero		1


	//   ....[93]....
        /*1284*/ 	.word	0x0002a640
        /*1288*/ 	.word	0x0000000f
        /*128c*/ 	.word	0x00038850
        /*1290*/ 	.short	0x010a
        /*1292*/ 	.byte	0x3f
	.zero		1


	//   ....[94]....
        /*1294*/ 	.word	0x0002a690
        /*1298*/ 	.word	0x000000c9
        /*129c*/ 	.word	0x00038830
        /*12a0*/ 	.short	0x010a
        /*12a2*/ 	.byte	0x3f
	.zero		1


	//   ....[95]....
        /*12a4*/ 	.word	0x0002a6e0
        /*12a8*/ 	.word	0x000000c9
        /*12ac*/ 	.word	0x00038850
        /*12b0*/ 	.short	0x010a
        /*12b2*/ 	.byte	0x3f
	.zero		1


	//   ....[96]....
        /*12b4*/ 	.word	0x0002a730
        /*12b8*/ 	.word	0x00000015
        /*12bc*/ 	.word	0x00038830
        /*12c0*/ 	.short	0x010a
        /*12c2*/ 	.byte	0x3f
	.zero		1


	//   ....[97]....
        /*12c4*/ 	.word	0x0002a780
        /*12c8*/ 	.word	0x00000015
        /*12cc*/ 	.word	0x00038850
        /*12d0*/ 	.short	0x010a
        /*12d2*/ 	.byte	0x3f
	.zero		1


	//   ....[98]....
        /*12d4*/ 	.word	0x0002a7d0
        /*12d8*/ 	.word	0x00000015
        /*12dc*/ 	.word	0x00038830
        /*12e0*/ 	.short	0x010a
        /*12e2*/ 	.byte	0x3f
	.zero		1


	//   ....[99]....
        /*12e4*/ 	.word	0x0002a820
        /*12e8*/ 	.word	0x00000015
        /*12ec*/ 	.word	0x00038850
        /*12f0*/ 	.short	0x010a
        /*12f2*/ 	.byte	0x3f
	.zero		1


	//   ....[100]....
        /*12f4*/ 	.word	0x0002a9c0
        /*12f8*/ 	.word	0x00000012
        /*12fc*/ 	.word	0x00038820
        /*1300*/ 	.short	0x010a
        /*1302*/ 	.byte	0x3f
	.zero		1


	//   ....[101]....
        /*1304*/ 	.word	0x0002aa10
        /*1308*/ 	.word	0x00000006
        /*130c*/ 	.word	0x000388a0
        /*1310*/ 	.short	0x010a
        /*1312*/ 	.byte	0x3f
	.zero		1


	//   ....[102]....
        /*1314*/ 	.word	0x0002aa60
        /*1318*/ 	.word	0x00000006
        /*131c*/ 	.word	0x000388c0
        /*1320*/ 	.short	0x010a
        /*1322*/ 	.byte	0x3f
	.zero		1


	//   ....[103]....
        /*1324*/ 	.word	0x0002aab0
        /*1328*/ 	.word	0x00000006
        /*132c*/ 	.word	0x000388a0
        /*1330*/ 	.short	0x010a
        /*1332*/ 	.byte	0x3f
	.zero		1


	//   ....[104]....
        /*1334*/ 	.word	0x0002ab00
        /*1338*/ 	.word	0x00000006
        /*133c*/ 	.word	0x000388c0
        /*1340*/ 	.short	0x010a
        /*1342*/ 	.byte	0x3f
	.zero		1


	//   ....[105]....
        /*1344*/ 	.word	0x0002aca0
        /*1348*/ 	.word	0x00000000
        /*134c*/ 	.word	0x00038840
        /*1350*/ 	.short	0x010a
        /*1352*/ 	.byte	0x3f
	.zero		1


	//   ....[106]....
        /*1354*/ 	.word	0x0002bd80
        /*1358*/ 	.word	0x00000012
        /*135c*/ 	.word	0x00038820
        /*1360*/ 	.short	0x010a
        /*1362*/ 	.byte	0x3f
	.zero		1


	//   ....[107]....
        /*1364*/ 	.word	0x0002bdd0
        /*1368*/ 	.word	0x00000000
        /*136c*/ 	.word	0x00038860
        /*1370*/ 	.short	0x010a
        /*1372*/ 	.byte	0x3f
	.zero		1


	//   ....[108]....
        /*1374*/ 	.word	0x0002be20
        /*1378*/ 	.word	0x00000002
        /*137c*/ 	.word	0x00038840
        /*1380*/ 	.short	0x010a
        /*1382*/ 	.byte	0x3f
	.zero		1


	//   ....[109]....
        /*1384*/ 	.word	0x0002be70
        /*1388*/ 	.word	0x00000002
        /*138c*/ 	.word	0x00038860
        /*1390*/ 	.short	0x010a
        /*1392*/ 	.byte	0x3f
	.zero		1


	//   ....[110]....
        /*1394*/ 	.word	0x0002bec0
        /*1398*/ 	.word	0x00000003
        /*139c*/ 	.word	0x00038840
        /*13a0*/ 	.short	0x010a
        /*13a2*/ 	.byte	0x3f
	.zero		1


	//   ....[111]....
        /*13a4*/ 	.word	0x0002bf10
        /*13a8*/ 	.word	0x00000003
        /*13ac*/ 	.word	0x00038860
        /*13b0*/ 	.short	0x010a
        /*13b2*/ 	.byte	0x3f
	.zero		1


	//   ....[112]....
        /*13b4*/ 	.word	0x0002bf60
        /*13b8*/ 	.word	0x00000003
        /*13bc*/ 	.word	0x00038840
        /*13c0*/ 	.short	0x010a
        /*13c2*/ 	.byte	0x3f
	.zero		1


	//   ....[113]....
        /*13c4*/ 	.word	0x0002bfb0
        /*13c8*/ 	.word	0x00000003
        /*13cc*/ 	.word	0x00038860
        /*13d0*/ 	.short	0x010a
        /*13d2*/ 	.byte	0x3f
	.zero		1


	//   ....[114]....
        /*13d4*/ 	.word	0x0002cb30
        /*13d8*/ 	.word	0x00000000
        /*13dc*/ 	.word	0x00038820
        /*13e0*/ 	.short	0x010a
        /*13e2*/ 	.byte	0x3f
	.zero		1


	//   ....[115]....
        /*13e4*/ 	.word	0x0002ccd0
        /*13e8*/ 	.word	0x00000006
        /*13ec*/ 	.word	0x00000000
        /*13f0*/ 	.short	0x010a
        /*13f2*/ 	.byte	0x3f
	.zero		1


	//   ....[116]....
        /*13f4*/ 	.word	0x0002cd20
        /*13f8*/ 	.word	0x00000007
        /*13fc*/ 	.word	0x00000000
        /*1400*/ 	.short	0x010a
        /*1402*/ 	.byte	0x3f
	.zero		1


	//   ....[117]....
        /*1404*/ 	.word	0x0002cd70
        /*1408*/ 	.word	0x00000004
        /*140c*/ 	.word	0x00000000
        /*1410*/ 	.short	0x010a
        /*1412*/ 	.byte	0x3f
	.zero		1


	//----- nvinfo : EIATTR_NUM_MBARRIERS
	.align		4
.L_917:
        /*1414*/ 	.byte	0x03, 0x38
        /*1416*/ 	.short	0x0017


	//----- nvinfo : EIATTR_EXIT_INSTR_OFFSETS
	.align		4
        /*1418*/ 	.byte	0x04, 0x1c
        /*141a*/ 	.short	(.L_919 - .L_918)


	//   ....[0]....
.L_918:
        /*141c*/ 	.word	0x00029cb0


	//----- nvinfo : EIATTR_MAX_THREADS
	.align		4
.L_919:
        /*1420*/ 	.byte	0x04, 0x05
        /*1422*/ 	.short	(.L_921 - .L_920)
.L_920:
        /*1424*/ 	.word	0x00000180
        /*1428*/ 	.word	0x00000001
        /*142c*/ 	.word	0x00000001


	//----- nvinfo : EIATTR_CRS_STACK_SIZE
	.align		4
.L_921:
        /*1430*/ 	.byte	0x04, 0x1e
        /*1432*/ 	.short	(.L_923 - .L_922)
.L_922:
        /*1434*/ 	.word	0x00000000


	//----- nvinfo : EIATTR_CBANK_PARAM_SIZE
	.align		4
.L_923:
        /*1438*/ 	.byte	0x03, 0x19
        /*143a*/ 	.short	0x0bf0


	//----- nvinfo : EIATTR_PARAM_CBANK
	.align		4
        /*143c*/ 	.byte	0x04, 0x0a
        /*143e*/ 	.short	(.L_925 - .L_924)
	.align		4
.L_924:
        /*1440*/ 	.word	index@(.nv.constant0._ZN7cutlass13device_kernelIN5flash11enable_sm90INS1_16FlashAttnFwdSm90INS1_25CollectiveMainloopFwdSm90ILi2EN4cute5tupleIJNS5_1CILi1EEES8_S8_EEENS6_IJNS7_ILi64EEESA_SA_EEELi512ENS_6half_tEfNS_4arch4Sm90ELb0ELb1ELb0ELb1ELb0ELb1ELb1ELb0ELb0ELb1ELb1ELb0EEENS1_21CollectiveEpilogueFwdINS6_IJSA_NS7_ILi512EEESA_EEES9_SC_SE_Li256ELb1ELb1ELb1ELb0EEENS1_36VarlenDynamicPersistentTileSchedulerILi64ELi64ELi256ELi128ELb1ELb1ELb1ELb1ELb0ELb1EEEEEEEEEvNT_6ParamsE)
        /*1444*/ 	.short	0x0210
        /*1446*/ 	.short	0x0bf0


	//----- nvinfo : EIATTR_SW_WAR
	.align		4
.L_925:
        /*1448*/ 	.byte	0x04, 0x36
        /*144a*/ 	.short	(.L_927 - .L_926)
.L_926:
        /*144c*/ 	.word	0x00000008
.L_927:


//--------------------- .nv.info._ZN7cutlass13device_kernelIN5flash11enable_sm90INS1_16FlashAttnFwdSm90INS1_25CollectiveMainloopFwdSm90ILi2EN4cute5tupleIJNS5_1CILi1EEES8_S8_EEENS6_IJNS7_ILi64EEESA_SA_EEELi512ENS_6half_tEfNS_4arch4Sm90ELb1ELb0ELb0ELb0ELb0ELb0ELb0ELb0ELb0ELb1ELb1ELb0EEENS1_21CollectiveEpilogueFwdINS6_IJSA_NS7_ILi512EEESA_EEES9_SC_SE_Li256ELb0ELb1ELb1ELb0EEENS1_19SingleTileSchedulerILb0ELb1ELb1ELi64EEEEEEEEEvNT_6ParamsE --------------------------
	.section	.nv.info._ZN7cutlass13device_kernelIN5flash11enable_sm90INS1_16FlashAttnFwdSm90INS1_25CollectiveMainloopFwdSm90ILi2EN4cute5tupleIJNS5_1CILi1EEES8_S8_EEENS6_IJNS7_ILi64EEESA_SA_EEELi512ENS_6half_tEfNS_4arch4Sm90ELb1ELb0ELb0ELb0ELb0ELb0ELb0ELb0ELb0ELb1ELb1ELb0EEENS1_21CollectiveEpilogueFwdINS6_IJSA_NS7_ILi512EEESA_EEES9_SC_SE_Li256ELb0ELb1ELb1ELb0EEENS1_19SingleTileSchedulerILb0ELb1ELb1ELi64EEEEEEEEEvNT_6ParamsE,"",@"SHT_CUDA_INFO"
	.sectionflags	@""
	.align	4


	//----- nvinfo : EIATTR_CUDA_API_VERSION
	.align		4
        /*0000*/ 	.byte	0x04, 0x37
        /*0002*/ 	.short	(.L_929 - .L_928)
.L_928:
        /*0004*/ 	.word	0x00000082


	//----- nvinfo : EIATTR_KPARAM_INFO
	.align		4
.L_929:
        /*0008*/ 	.byte	0x04, 0x17
        /*000a*/ 	.short	(.L_931 - .L_930)
.L_930:
        /*000c*/ 	.word	0x00000000
        /*0010*/ 	.short	0x0000
        /*0012*/ 	.short	0x0070
        /*0014*/ 	.byte	0x00, 0xf0, 0x01, 0x28


	//----- nvinfo : EIATTR_SPARSE_MMA_MASK
	.align		4
.L_931:
        /*0018*/ 	.byte	0x03, 0x50
        /*001a*/ 	.short	0x0000


	//----- nvinfo : EIATTR_MAXREG_COUNT
	.align		4
        /*001c*/ 	.byte	0x03, 0x1b
        /*001e*/ 	.short	0x00a8


	//----- nvinfo : EIATTR_NUM_BARRIERS
	.align		4
        /*0020*/ 	.byte	0x02, 0x4c
        /*0022*/ 	.byte	0x10
	.zero		1


	//----- nvinfo : EIATTR_EXTERNS
	.align		4
        /*0024*/ 	.byte	0x04, 0x0f
        /*0026*/ 	.short	(.L_933 - .L_932)


	//   ....[0]....
	.align		4
.L_932:
        /*0028*/ 	.word	index@(__assertfail)


	//----- nvinfo : EIATTR_ANNOTATIONS
	.align		4
.L_933:
        /*002c*/ 	.byte	0x04, 0x55
        /*002e*/ 	.short	(.L_935 - .L_934)


	//   ....[0]....
.L_934:
        /*0030*/ 	.word	0x00000001
        /*0034*/ 	.byte	0x50, 0xc1, 0x00, 0x00, 0x01, 0x00, 0x00, 0x00, 0xd0, 0xc5, 0x00, 0x00, 0x01, 0x00, 0x00, 0x00
        /*0044*/ 	.byte	0x20, 0xc6, 0x00, 0x00, 0x01, 0x00, 0x00, 0x00, 0x00, 0xc8, 0x00, 0x00, 0x01, 0x00, 0x00, 0x00
        /*0054*/ 	.byte	0xf0, 0xc8, 0x00, 0x00, 0x01, 0x00, 0x00, 0x00, 0xf0, 0xd2, 0x00, 0x00, 0x01, 0x00, 0x00, 0x00
        /*0064*/ 	.byte	0xe0, 0xd9, 0x00, 0x00, 0x01, 0x00, 0x00, 0x00, 0x10, 0xdc, 0x00, 0x00, 0x01, 0x00, 0x00, 0x00
        /*0074*/ 	.byte	0x90, 0xe7, 0x00, 0x00, 0x01, 0x00, 0x00, 0x00, 0x60, 0xf3, 0x00, 0x00


	//----- nvinfo : EIATTR_MERCURY_ISA_VERSION
	.align		4
.L_935:
        /*0080*/ 	.byte	0x03, 0x5f
        /*0082*/ 	.short	0x0101


	//----- nvinfo : EIATTR_INT_WARP_WIDE_INSTR_OFFSETS
	.align		4
        /*0084*/ 	.byte	0x04, 0x31
        /*0086*/ 	.short	(.L_937 - .L_936)


	//   ....[0]....
.L_936:
        /*0088*/ 	.word	0x00000130


	//   ....[1]....
        /*008c*/ 	.word	0x00000170


	//   ....[2]....
        /*0090*/ 	.word	0x000001e0


	//----- nvinfo : EIATTR_COOP_GROUP_MASK_REGIDS
	.align		4
.L_937:
        /*0094*/ 	.byte	0x04, 0x29
        /*0096*/ 	.short	(.L_939 - .L_938)


	//   ....[0]....
.L_938:
        /*0098*/ 	.word	0xffffffff


	//   ....[1]....
        /*009c*/ 	.word	0xffffffff


	//   ....[2]....
        /*00a0*/ 	.word	0xffffffff


	//   ....[3]....
        /*00a4*/ 	.word	0xffffffff


	//   ....[4]....
        /*00a8*/ 	.word	0xffffffff


	//   ....[5]....
        /*00ac*/ 	.word	0xffffffff


	//   ....[6]....
        /*00b0*/ 	.word	0xffffffff


	//   ....[7]....
        /*00b4*/ 	.word	0xffffffff


	//   ....[8]....
        /*00b8*/ 	.word	0xffffffff


	//   ....[9]....
        /*00bc*/ 	.word	0xffffffff


	//   ....[10]....
        /*00c0*/ 	.word	0xffffffff


	//   ....[11]....
        /*00c4*/ 	.word	0xffffffff


	//   ....[12]....
        /*00c8*/ 	.word	0xffffffff


	//   ....[13]....
        /*00cc*/ 	.word	0xffffffff


	//   ....[14]....
        /*00d0*/ 	.word	0xffffffff


	//   ....[15]....
        /*00d4*/ 	.word	0xffffffff


	//   ....[16]....
        /*00d8*/ 	.word	0xffffffff


	//   ....[17]....
        /*00dc*/ 	.word	0xffffffff


	//   ....[18]....
        /*00e0*/ 	.word	0xffffffff


	//   ....[19]....
        /*00e4*/ 	.word	0xffffffff


	//   ....[20]....
        /*00e8*/ 	.word	0xffffffff


	//   ....[21]....
        /*00ec*/ 	.word	0xffffffff


	//   ....[22]....
        /*00f0*/ 	.word	0xffffffff


	//   ....[23]....
        /*00f4*/ 	.word	0xffffffff


	//   ....[24]....
        /*00f8*/ 	.word	0xffffffff


	//   ....[25]....
        /*00fc*/ 	.word	0xffffffff


	//   ....[26]....
        /*0100*/ 	.word	0xffffffff


	//   ....[27]....
        /*0104*/ 	.word	0xffffffff


	//   ....[28]....
        /*0108*/ 	.word	0xffffffff


	//   ....[29]....
        /*010c*/ 	.word	0xffffffff


	//   ....[30]....
        /*0110*/ 	.word	0xffffffff


	//   ....[31]....
        /*0114*/ 	.word	0xffffffff


	//   ....[32]....
        /*0118*/ 	.word	0xffffffff


	//   ....[33]....
        /*011c*/ 	.word	0xffffffff


	//   ....[34]....
        /*0120*/ 	.word	0xffffffff


	//   ....[35]....
        /*0124*/ 	.word	0xffffffff


	//   ....[36]....
        /*0128*/ 	.word	0xffffffff


	//   ....[37]....
        /*012c*/ 	.word	0xffffffff


	//   ....[38]....
        /*0130*/ 	.word	0xffffffff


	//   ....[39]....
        /*0134*/ 	.word	0xffffffff


	//   ....[40]....
        /*0138*/ 	.word	0xffffffff


	//   ....[41]....
        /*013c*/ 	.word	0xffffffff


	//   ....[42]....
        /*0140*/ 	.word	0xffffffff


	//   ....[43]....
        /*0144*/ 	.word	0xffffffff


	//   ....[44]....
        /*0148*/ 	.word	0xffffffff


	//   ....[45]....
        /*014c*/ 	.word	0xffffffff


	//   ....[46]....
        /*0150*/ 	.word	0xffffffff


	//   ....[47]....
        /*0154*/ 	.word	0xffffffff


	//   ....[48]....
        /*0158*/ 	.word	0xffffffff


	//   ....[49]....
        /*015c*/ 	.word	0xffffffff


	//   ....[50]....
        /*0160*/ 	.word	0xffffffff


	//   ....[51]....
        /*0164*/ 	.word	0xffffffff


	//   ....[52]....
        /*0168*/ 	.word	0x0500000f


	//   ....[53]....
        /*016c*/ 	.word	0x0500000f


	//   ....[54]....
        /*0170*/ 	.word	0x0500000f


	//   ....[55]....
        /*0174*/ 	.word	0x0500000f


	//   ....[56]....
        /*0178*/ 	.word	0x0500000f


	//   ....[57]....
        /*017c*/ 	.word	0x0500000f


	//   ....[58]....
        /*0180*/ 	.word	0x0500000f


	//   ....[59]....
        /*0184*/ 	.word	0x0500000f


	//   ....[60]....
        /*0188*/ 	.word	0x0500000f


	//   ....[61]....
        /*018c*/ 	.word	0x0500000f


	//----- nvinfo : EIATTR_COOP_GROUP_INSTR_OFFSETS
	.align		4
.L_939:
        /*0190*/ 	.byte	0x04, 0x28
        /*0192*/ 	.short	(.L_941 - .L_940)


	//   ....[0]....
.L_940:
        /*0194*/ 	.word	0x00000060


	//   ....[1]....
        /*0198*/ 	.word	0x00000140


	//   ....[2]....
        /*019c*/ 	.word	0x00000190


	//   ....[3]....
        /*01a0*/ 	.word	0x00000380


	//   ....[4]....
        /*01a4*/ 	.word	0x000004e0


	//   ....[5]....
        /*01a8*/ 	.word	0x00000600


	//   ....[6]....
        /*01ac*/ 	.word	0x00000760


	//   ....[7]....
        /*01b0*/ 	.word	0x000013c0


	//   ....[8]....
        /*01b4*/ 	.word	0x00003530


	//   ....[9]....
        /*01b8*/ 	.word	0x00003c90


	//   ....[10]....
        /*01bc*/ 	.word	0x00003cc0


	//   ....[11]....
        /*01c0*/ 	.word	0x000040e0


	//   ....[12]....
        /*01c4*/ 	.word	0x000041e0


	//   ....[13]....
        /*01c8*/ 	.word	0x00004400


	//   ....[14]....
        /*01cc*/ 	.word	0x00004540


	//   ....[15]....
        /*01d0*/ 	.word	0x00005180


	//   ....[16]....
        /*01d4*/ 	.word	0x00005450


	//   ....[17]....
        /*01d8*/ 	.word	0x00005830


	//   ....[18]....
        /*01dc*/ 	.word	0x00005850


	//   ....[19]....
        /*01e0*/ 	.word	0x00005900


	//   ....[20]....
        /*01e4*/ 	.word	0x00005c00


	//   ....[21]....
        /*01e8*/ 	.word	0x00005d50


	//   ....[22]....
        /*01ec*/ 	.word	0x00006fa0


	//   ....[23]....
        /*01f0*/ 	.word	0x000073b0


	//   ....[24]....
        /*01f4*/ 	.word	0x000073e0


	//   ....[25]....
        /*01f8*/ 	.word	0x00007640


	//   ....[26]....
        /*01fc*/ 	.word	0x000077c0


	//   ....[27]....
        /*0200*/ 	.word	0x00008870


	//   ....[28]....
        /*0204*/ 	.word	0x000088b0


	//   ....[29]....
        /*0208*/ 	.word	0x00008900


	//   ....[30]....
        /*020c*/ 	.word	0x00008930


	//   ....[31]....
        /*0210*/ 	.word	0x00008980


	//   ....[32]....
        /*0214*/ 	.word	0x00009440


	//   ....[33]....
        /*0218*/ 	.word	0x00009900


	//   ....[34]....
        /*021c*/ 	.word	0x00009920


	//   ....[35]....
        /*0220*/ 	.word	0x00009950


	//   ....[36]....
        /*0224*/ 	.word	0x00009960


	//   ....[37]....
        /*0228*/ 	.word	0x00009e10


	//   ....[38]....
        /*022c*/ 	.word	0x00009e30


	//   ....[39]....
        /*0230*/ 	.word	0x0000aa80


	//   ....[40]....
        /*0234*/ 	.word	0x0000aaa0


	//   ....[41]....
        /*0238*/ 	.word	0x0000baf0


	//   ....[42]....
        /*023c*/ 	.word	0x0000c610


	//   ....[43]....
        /*0240*/ 	.word	0x0000cec0


	//   ....[44]....
        /*0244*/ 	.word	0x0000cf00


	//   ....[45]....
        /*0248*/ 	.word	0x0000cf70


	//   ....[46]....
        /*024c*/ 	.word	0x0000cfa0


	//   ....[47]....
        /*0250*/ 	.word	0x0000d000


	//   ....[48]....
        /*0254*/ 	.word	0x0000d030


	//   ....[49]....
        /*0258*/ 	.word	0x0000d050


	//   ....[50]....
        /*025c*/ 	.word	0x0000d090


	//   ....[51]....
        /*0260*/ 	.word	0x0000ff80


	//   ....[52]....
        /*0264*/ 	.word	0x00010570


	//   ....[53]....
        /*0268*/ 	.word	0x000106e0


	//   ....[54]....
        /*026c*/ 	.word	0x00010740


	//   ....[55]....
        /*0270*/ 	.word	0x00010800


	//   ....[56]....
        /*0274*/ 	.word	0x000108c0


	//   ....[57]....
        /*0278*/ 	.word	0x00010940


	//   ....[58]....
        /*027c*/ 	.word	0x000109f0


	//   ....[59]....
        /*0280*/ 	.word	0x00010a70


	//   ....[60]....
        /*0284*/ 	.word	0x00010b00


	//   ....[61]....
        /*0288*/ 	.word	0x00010f10


	//----- nvinfo : EIATTR_REG_RECONFIG
	.align		4
.L_941:
        /*028c*/ 	.byte	0x01, 0x54
	.zero		2


	//----- nvinfo : EIATTR_SYSCALL_OFFSETS
	.align		4
        /*0290*/ 	.byte	0x04, 0x46
        /*0292*/ 	.short	(.L_943 - .L_942)


	//   ....[0]....
.L_942:
        /*0294*/ 	.word	0x00003710


	//   ....[1]....
        /*0298*/ 	.word	0x0000c2d0


	//   ....[2]....
        /*029c*/ 	.word	0x0000c410


	//   ....[3]....
        /*02a0*/ 	.word	0x0000c500


	//   ....[4]....
        /*02a4*/ 	.word	0x0000cb50


	//----- nvinfo : EIATTR_MBARRIER_INSTR_OFFSETS
	.align		4
.L_943:
        /*02a8*/ 	.byte	0x04, 0x39
        /*02aa*/ 	.short	(.L_945 - .L_944)


	//   ....[0]....
.L_944:
        /*02ac*/ 	.word	0x00000270
        /*02b0*/ 	.word	0x000000ff
        /*02b4*/ 	.word	0x00028c00
        /*02b8*/ 	.short	0x0100
        /*02ba*/ 	.byte	0x08
	.zero		1


	//   ....[1]....
        /*02bc*/ 	.word	0x00000280
        /*02c0*/ 	.word	0x000000ff
        /*02c4*/ 	.word	0x00028c20
        /*02c8*/ 	.short	0x0100
        /*02ca*/ 	.byte	0x08
	.zero		1


	//   ....[2]....
        /*02cc*/ 	.word	0x00000330
        /*02d0*/ 	.word	0x000000ff
        /*02d4*/ 	.word	0x00028c30
        /*02d8*/ 	.short	0x0100
        /*02da*/ 	.byte	0x06
	.zero		1


	//   ....[3]....
        /*02dc*/ 	.word	0x00000340
        /*02e0*/ 	.word	0x000000ff
        /*02e4*/ 	.word	0x00028c40
        /*02e8*/ 	.short	0x0100
        /*02ea*/ 	.byte	0x06
	.zero		1


	//   ....[4]....
        /*02ec*/ 	.word	0x00000350
        /*02f0*/ 	.word	0x000000ff
        /*02f4*/ 	.word	0x00028c38
        /*02f8*/ 	.short	0x0100
        /*02fa*/ 	.byte	0x06
	.zero		1


	//   ....[5]....
        /*02fc*/ 	.word	0x00000360
        /*0300*/ 	.word	0x000000ff
        /*0304*/ 	.word	0x00028c48
        /*0308*/ 	.short	0x0100
        /*030a*/ 	.byte	0x06
	.zero		1


	//   ....[6]....
        /*030c*/ 	.word	0x00000490
        /*0310*/ 	.word	0x000000ff
        /*0314*/ 	.word	0x00028c50
        /*0318*/ 	.short	0x0100
        /*031a*/ 	.byte	0x08
	.zero		1


	//   ....[7]....
        /*031c*/ 	.word	0x000004a0
        /*0320*/ 	.word	0x000000ff
        /*0324*/ 	.word	0x00028c60
        /*0328*/ 	.short	0x0100
        /*032a*/ 	.byte	0x08
	.zero		1


	//   ....[8]....
        /*032c*/ 	.word	0x000004b0
        /*0330*/ 	.word	0x000000ff
        /*0334*/ 	.word	0x00028c58
        /*0338*/ 	.short	0x0100
        /*033a*/ 	.byte	0x08
	.zero		1


	//   ....[9]....
        /*033c*/ 	.word	0x000004c0
        /*0340*/ 	.word	0x000000ff
        /*0344*/ 	.word	0x00028c68
        /*0348*/ 	.short	0x0100
        /*034a*/ 	.byte	0x08
	.zero		1


	//   ....[10]....
        /*034c*/ 	.word	0x000005b0
        /*0350*/ 	.word	0x000000ff
        /*0354*/ 	.word	0x00028c70
        /*0358*/ 	.short	0x0100
        /*035a*/ 	.byte	0x06
	.zero		1


	//   ....[11]....
        /*035c*/ 	.word	0x000005c0
        /*0360*/ 	.word	0x000000ff
        /*0364*/ 	.word	0x00028c80
        /*0368*/ 	.short	0x0100
        /*036a*/ 	.byte	0x06
	.zero		1


	//   ....[12]....
        /*036c*/ 	.word	0x000005d0
        /*0370*/ 	.word	0x000000ff
        /*0374*/ 	.word	0x00028c78
        /*0378*/ 	.short	0x0100
        /*037a*/ 	.byte	0x06
	.zero		1


	//   ....[13]....
        /*037c*/ 	.word	0x000005e0
        /*0380*/ 	.word	0x000000ff
        /*0384*/ 	.word	0x00028c88
        /*0388*/ 	.short	0x0100
        /*038a*/ 	.byte	0x06
	.zero		1


	//   ....[14]....
        /*038c*/ 	.word	0x00000710
        /*0390*/ 	.word	0x000000ff
        /*0394*/ 	.word	0x00028c90
        /*0398*/ 	.short	0x0100
        /*039a*/ 	.byte	0x08
	.zero		1


	//   ....[15]....
        /*039c*/ 	.word	0x00000720
        /*03a0*/ 	.word	0x000000ff
        /*03a4*/ 	.word	0x00028ca0
        /*03a8*/ 	.short	0x0100
        /*03aa*/ 	.byte	0x08
	.zero		1


	//   ....[16]....
        /*03ac*/ 	.word	0x00000730
        /*03b0*/ 	.word	0x000000ff
        /*03b4*/ 	.word	0x00028c98
        /*03b8*/ 	.short	0x0100
        /*03ba*/ 	.byte	0x08
	.zero		1


	//   ....[17]....
        /*03bc*/ 	.word	0x00000740
        /*03c0*/ 	.word	0x000000ff
        /*03c4*/ 	.word	0x00028ca8
        /*03c8*/ 	.short	0x0100
        /*03ca*/ 	.byte	0x08
	.zero		1


	//   ....[18]....
        /*03cc*/ 	.word	0x00000870
        /*03d0*/ 	.word	0x000000ff
        /*03d4*/ 	.word	0x00028cb0
        /*03d8*/ 	.short	0x0100
        /*03da*/ 	.byte	0x08
	.zero		1


	//   ....[19]....
        /*03dc*/ 	.word	0x00000880
        /*03e0*/ 	.word	0x000000ff
        /*03e4*/ 	.word	0x00028cc0
        /*03e8*/ 	.short	0x0100
        /*03ea*/ 	.byte	0x08
	.zero		1


	//   ....[20]....
        /*03ec*/ 	.word	0x00000890
        /*03f0*/ 	.word	0x000000ff
        /*03f4*/ 	.word	0x00028cb8
        /*03f8*/ 	.short	0x0100
        /*03fa*/ 	.byte	0x08
	.zero		1


	//   ....[21]....
        /*03fc*/ 	.word	0x000008a0
        /*0400*/ 	.word	0x000000ff
        /*0404*/ 	.word	0x00028cc8
        /*0408*/ 	.short	0x0100
        /*040a*/ 	.byte	0x08
	.zero		1


	//   ....[22]....
        /*040c*/ 	.word	0x00001580
        /*0410*/ 	.word	0x000000ff
        /*0414*/ 	.word	0x00028c50
        /*0418*/ 	.short	0x010a
        /*041a*/ 	.byte	0x05
	.zero		1


	//   ....[23]....
        /*041c*/ 	.word	0x00001870
        /*0420*/ 	.word	0x00000002
        /*0424*/ 	.word	0x00000000
        /*0428*/ 	.short	0x0101
        /*042a*/ 	.byte	0x3f
	.zero		1


	//   ....[24]....
        /*042c*/ 	.word	0x000021c0
        /*0430*/ 	.word	0x000000ff
        /*0434*/ 	.word	0x00028c50
        /*0438*/ 	.short	0x010a
        /*043a*/ 	.byte	0x07
	.zero		1


	//   ....[25]....
        /*043c*/ 	.word	0x00002200
        /*0440*/ 	.word	0x000000ff
        /*0444*/ 	.word	0x00028c50
        /*0448*/ 	.short	0x010a
        /*044a*/ 	.byte	0x07
	.zero		1


	//   ....[26]....
        /*044c*/ 	.word	0x000023d0
        /*0450*/ 	.word	0x00000002
        /*0454*/ 	.word	0x00000000
        /*0458*/ 	.short	0x0101
        /*045a*/ 	.byte	0x3f
	.zero		1


	//   ....[27]....
        /*045c*/ 	.word	0x00003740
        /*0460*/ 	.word	0x000000ff
        /*0464*/ 	.word	0x00028c00
        /*0468*/ 	.short	0x010a
        /*046a*/ 	.byte	0x27
	.zero		1


	//   ....[28]....
        /*046c*/ 	.word	0x000038d0
        /*0470*/ 	.word	0x000000ff
        /*0474*/ 	.word	0x00028c30
        /*0478*/ 	.short	0x010a
        /*047a*/ 	.byte	0x27
	.zero		1


	//   ....[29]....
        /*047c*/ 	.word	0x00003940
        /*0480*/ 	.word	0x000000ff
        /*0484*/ 	.word	0x00028c30
        /*0488*/ 	.short	0x010a
        /*048a*/ 	.byte	0x27
	.zero		1


	//   ....[30]....
        /*048c*/ 	.word	0x00004950
        /*0490*/ 	.word	0x00000005
        /*0494*/ 	.word	0x00000000
        /*0498*/ 	.short	0x0101
        /*049a*/ 	.byte	0x3f
	.zero		1


	//   ....[31]....
        /*049c*/ 	.word	0x00004de0
        /*04a0*/ 	.word	0x000000ff
        /*04a4*/ 	.word	0x00028c50
        /*04a8*/ 	.short	0x010a
        /*04aa*/ 	.byte	0x27
	.zero		1


	//   ....[32]....
        /*04ac*/ 	.word	0x00004e20
        /*04b0*/ 	.word	0x000000ff
        /*04b4*/ 	.word	0x00028c50
        /*04b8*/ 	.short	0x010a
        /*04ba*/ 	.byte	0x27
	.zero		1


	//   ....[33]....
        /*04bc*/ 	.word	0x000051a0
        /*04c0*/ 	.word	0x0000000e
        /*04c4*/ 	.word	0x00000000
        /*04c8*/ 	.short	0x0101
        /*04ca*/ 	.byte	0x3f
	.zero		1


	//   ....[34]....
        /*04cc*/ 	.word	0x000052d0
        /*04d0*/ 	.word	0x000000ff
        /*04d4*/ 	.word	0x00028c30
        /*04d8*/ 	.short	0x010a
        /*04da*/ 	.byte	0x1b
	.zero		1


	//   ....[35]....
        /*04dc*/ 	.word	0x00005310
        /*04e0*/ 	.word	0x000000ff
        /*04e4*/ 	.word	0x00028c30
        /*04e8*/ 	.short	0x010a
        /*04ea*/ 	.byte	0x1b
	.zero		1


	//   ....[36]....
        /*04ec*/ 	.word	0x00005f90
        /*04f0*/ 	.word	0x0000000f
        /*04f4*/ 	.word	0x00000000
        /*04f8*/ 	.short	0x0101
        /*04fa*/ 	.byte	0x3f
	.zero		1


	//   ....[37]....
        /*04fc*/ 	.word	0x00006cd0
        /*0500*/ 	.word	0x000000ff
        /*0504*/ 	.word	0x00028c50
        /*0508*/ 	.short	0x010a
        /*050a*/ 	.byte	0x1b
	.zero		1


	//   ....[38]....
        /*050c*/ 	.word	0x00006d10
        /*0510*/ 	.word	0x000000ff
        /*0514*/ 	.word	0x00028c50
        /*0518*/ 	.short	0x010a
        /*051a*/ 	.byte	0x1b
	.zero		1


	//   ....[39]....
        /*051c*/ 	.word	0x00006fc0
        /*0520*/ 	.word	0x000000a8
        /*0524*/ 	.word	0x00000000
        /*0528*/ 	.short	0x0101
        /*052a*/ 	.byte	0x3f
	.zero		1


	//   ....[40]....
        /*052c*/ 	.word	0x000070f0
        /*0530*/ 	.word	0x000000ff
        /*0534*/ 	.word	0x00028c30
        /*0538*/ 	.short	0x010a
        /*053a*/ 	.byte	0x19
	.zero		1


	//   ....[41]....
        /*053c*/ 	.word	0x00007130
        /*0540*/ 	.word	0x000000ff
        /*0544*/ 	.word	0x00028c30
        /*0548*/ 	.short	0x010a
        /*054a*/ 	.byte	0x19
	.zero		1


	//   ....[42]....
        /*054c*/ 	.word	0x00007ad0
        /*0550*/ 	.word	0x0000009a
        /*0554*/ 	.word	0x00000000
        /*0558*/ 	.short	0x0101
        /*055a*/ 	.byte	0x3f
	.zero		1


	//   ....[43]....
        /*055c*/ 	.word	0x000085a0
        /*0560*/ 	.word	0x000000ff
        /*0564*/ 	.word	0x00028c50
        /*0568*/ 	.short	0x010a
        /*056a*/ 	.byte	0x19
	.zero		1


	//   ....[44]....
        /*056c*/ 	.word	0x000085e0
        /*0570*/ 	.word	0x000000ff
        /*0574*/ 	.word	0x00028c50
        /*0578*/ 	.short	0x010a
        /*057a*/ 	.byte	0x19
	.zero		1


	//   ....[45]....
        /*057c*/ 	.word	0x00008890
        /*0580*/ 	.word	0x0000000b
        /*0584*/ 	.word	0x00000000
        /*0588*/ 	.short	0x0101
        /*058a*/ 	.byte	0x3f
	.zero		1


	//   ....[46]....
        /*058c*/ 	.word	0x00009400
        /*0590*/ 	.word	0x000000ff
        /*0594*/ 	.word	0x00000000
        /*0598*/ 	.short	0x0101
        /*059a*/ 	.byte	0x04
	.zero		1


	//   ....[47]....
        /*059c*/ 	.word	0x0000c840
        /*05a0*/ 	.word	0x000000ff
        /*05a4*/ 	.word	0x00028c40
        /*05a8*/ 	.short	0x010a
        /*05aa*/ 	.byte	0x26
	.zero		1


	//   ....[48]....
        /*05ac*/ 	.word	0x0000d160
        /*05b0*/ 	.word	0x000000ff
        /*05b4*/ 	.word	0x00028c00
        /*05b8*/ 	.short	0x0107
        /*05ba*/ 	.byte	0x26
	.zero		1


	//   ....[49]....
        /*05bc*/ 	.word	0x0000d1a0
        /*05c0*/ 	.word	0x000000ff
        /*05c4*/ 	.word	0x00028c00
        /*05c8*/ 	.short	0x0101
        /*05ca*/ 	.byte	0x26
	.zero		1


	//   ....[50]....
        /*05cc*/ 	.word	0x0000d1b0
        /*05d0*/ 	.word	0x000000ff
        /*05d4*/ 	.word	0x00028c20
        /*05d8*/ 	.short	0x010a
        /*05da*/ 	.byte	0x26
	.zero		1


	//   ....[51]....
        /*05dc*/ 	.word	0x0000d210
        /*05e0*/ 	.word	0x000000ff
        /*05e4*/ 	.word	0x00028c60
        /*05e8*/ 	.short	0x010a
        /*05ea*/ 	.byte	0x26
	.zero		1


	//   ....[52]....
        /*05ec*/ 	.word	0x0000ddd0
        /*05f0*/ 	.word	0x000000ff
        /*05f4*/ 	.word	0x00028c48
        /*05f8*/ 	.short	0x010a
        /*05fa*/ 	.byte	0x26
	.zero		1


	//   ....[53]....
        /*05fc*/ 	.word	0x0000dfa0
        /*0600*/ 	.word	0x000000ff
        /*0604*/ 	.word	0x00028c68
        /*0608*/ 	.short	0x010a
        /*060a*/ 	.byte	0x26
	.zero		1


	//   ....[54]....
        /*060c*/ 	.word	0x0000e950
        /*0610*/ 	.word	0x000000ff
        /*0614*/ 	.word	0x00028c40
        /*0618*/ 	.short	0x010a
        /*061a*/ 	.byte	0x26
	.zero		1


	//   ....[55]....
        /*061c*/ 	.word	0x0000eb30
        /*0620*/ 	.word	0x000000ff
        /*0624*/ 	.word	0x00028c60
        /*0628*/ 	.short	0x010a
        /*062a*/ 	.byte	0x26
	.zero		1


	//   ....[56]....
        /*062c*/ 	.word	0x0000f510
        /*0630*/ 	.word	0x000000ff
        /*0634*/ 	.word	0x00028c48
        /*0638*/ 	.short	0x010a
        /*063a*/ 	.byte	0x26
	.zero		1


	//   ....[57]....
        /*063c*/ 	.word	0x0000f6f0
        /*0640*/ 	.word	0x000000ff
        /*0644*/ 	.word	0x00028c68
        /*0648*/ 	.short	0x010a
        /*064a*/ 	.byte	0x26
	.zero		1


	//   ....[58]....
        /*064c*/ 	.word	0x0000ff10
        /*0650*/ 	.word	0x00000002
        /*0654*/ 	.word	0x00028c20
        /*0658*/ 	.short	0x010a
        /*065a*/ 	.byte	0x3f
	.zero		1


	//   ....[59]....
        /*065c*/ 	.word	0x00010090
        /*0660*/ 	.word	0x00000007
        /*0664*/ 	.word	0x00000000
        /*0668*/ 	.short	0x010a
        /*066a*/ 	.byte	0x3f
	.zero		1


	//   ....[60]....
        /*066c*/ 	.word	0x00010100
        /*0670*/ 	.word	0x00000005
        /*0674*/ 	.word	0x00000000
        /*0678*/ 	.short	0x010a
        /*067a*/ 	.byte	0x3f
	.zero		1


	//   ....[61]....
        /*067c*/ 	.word	0x00010160
        /*0680*/ 	.word	0x00000005
        /*0684*/ 	.word	0x00000000
        /*0688*/ 	.short	0x010a
        /*068a*/ 	.byte	0x3f
	.zero		1


	//   ....[62]....
        /*068c*/ 	.word	0x00010190
        /*0690*/ 	.word	0x00000003
        /*0694*/ 	.word	0x00000000
        /*0698*/ 	.short	0x010a
        /*069a*/ 	.byte	0x3f
	.zero		1


	//   ....[63]....
        /*069c*/ 	.word	0x00010200
        /*06a0*/ 	.word	0x00000005
        /*06a4*/ 	.word	0x00028c50
        /*06a8*/ 	.short	0x010a
        /*06aa*/ 	.byte	0x3f
	.zero		1


	//   ....[64]....
        /*06ac*/ 	.word	0x00010260
        /*06b0*/ 	.word	0x00000005
        /*06b4*/ 	.word	0x00028c50
        /*06b8*/ 	.short	0x010a
        /*06ba*/ 	.byte	0x3f
	.zero		1


	//   ....[65]....
        /*06bc*/ 	.word	0x000102c0
        /*06c0*/ 	.word	0x00000006
        /*06c4*/ 	.word	0x00028c00
        /*06c8*/ 	.short	0x010a
        /*06ca*/ 	.byte	0x3f
	.zero		1


	//   ....[66]....
        /*06cc*/ 	.word	0x00010320
        /*06d0*/ 	.word	0x00000000
        /*06d4*/ 	.word	0x00028c30
        /*06d8*/ 	.short	0x010a
        /*06da*/ 	.byte	0x3f
	.zero		1


	//   ....[67]....
        /*06dc*/ 	.word	0x00010370
        /*06e0*/ 	.word	0x0000000e
        /*06e4*/ 	.word	0x00028c50
        /*06e8*/ 	.short	0x010a
        /*06ea*/ 	.byte	0x3f
	.zero		1


	//   ....[68]....
        /*06ec*/ 	.word	0x000103d0
        /*06f0*/ 	.word	0x00000000
        /*06f4*/ 	.word	0x00028c30
        /*06f8*/ 	.short	0x010a
        /*06fa*/ 	.byte	0x3f
	.zero		1


	//   ....[69]....
        /*06fc*/ 	.word	0x00010420
        /*0700*/ 	.word	0x000000a8
        /*0704*/ 	.word	0x00028c50
        /*0708*/ 	.short	0x010a
        /*070a*/ 	.byte	0x3f
	.zero		1


	//   ....[70]....
        /*070c*/ 	.word	0x00010480
        /*0710*/ 	.word	0x00000000
        /*0714*/ 	.word	0x00028c30
        /*0718*/ 	.short	0x010a
        /*071a*/ 	.byte	0x3f
	.zero		1


	//   ....[71]....
        /*071c*/ 	.word	0x000104d0
        /*0720*/ 	.word	0x000000b4
        /*0724*/ 	.word	0x00028c50
        /*0728*/ 	.short	0x010a
        /*072a*/ 	.byte	0x3f
	.zero		1


	//   ....[72]....
        /*072c*/ 	.word	0x00010630
        /*0730*/ 	.word	0x00000003
        /*0734*/ 	.word	0x00028c40
        /*0738*/ 	.short	0x010a
        /*073a*/ 	.byte	0x3f
	.zero		1


	//   ....[73]....
        /*073c*/ 	.word	0x00010b40
        /*0740*/ 	.word	0x00000003
        /*0744*/ 	.word	0x00028c20
        /*0748*/ 	.short	0x010a
        /*074a*/ 	.byte	0x3f
	.zero		1


	//   ....[74]....
        /*074c*/ 	.word	0x00010ba0
        /*0750*/ 	.word	0x00000003
        /*0754*/ 	.word	0x00028c60
        /*0758*/ 	.short	0x010a
        /*075a*/ 	.byte	0x3f
	.zero		1


	//   ....[75]....
        /*075c*/ 	.word	0x00010c00
        /*0760*/ 	.word	0x00000003
        /*0764*/ 	.word	0x00028c48
        /*0768*/ 	.short	0x010a
        /*076a*/ 	.byte	0x3f
	.zero		1


	//   ....[76]....
        /*076c*/ 	.word	0x00010c60
        /*0770*/ 	.word	0x00000003
        /*0774*/ 	.word	0x00028c68
        /*0778*/ 	.short	0x010a
        /*077a*/ 	.byte	0x3f
	.zero		1


	//   ....[77]....
        /*077c*/ 	.word	0x00010cc0
        /*0780*/ 	.word	0x00000003
        /*0784*/ 	.word	0x00028c40
        /*0788*/ 	.short	0x010a
        /*078a*/ 	.byte	0x3f
	.zero		1


	//   ....[78]....
        /*078c*/ 	.word	0x00010d20
        /*0790*/ 	.word	0x00000003
        /*0794*/ 	.word	0x00028c60
        /*0798*/ 	.short	0x010a
        /*079a*/ 	.byte	0x3f
	.zero		1


	//   ....[79]....
        /*079c*/ 	.word	0x00010d80
        /*07a0*/ 	.word	0x00000003
        /*07a4*/ 	.word	0x00028c48
        /*07a8*/ 	.short	0x010a
        /*07aa*/ 	.byte	0x3f
	.zero		1


	//   ....[80]....
        /*07ac*/ 	.word	0x00010de0
        /*07b0*/ 	.word	0x00000003
        /*07b4*/ 	.word	0x00028c68
        /*07b8*/ 	.short	0x010a
        /*07ba*/ 	.byte	0x3f
	.zero		1


	//   ....[81]....
        /*07bc*/ 	.word	0x00010e30
        /*07c0*/ 	.word	0x00000002
        /*07c4*/ 	.word	0x00028c20
        /*07c8*/ 	.short	0x010a
        /*07ca*/ 	.byte	0x3f
	.zero		1


	//   ....[82]....
        /*07cc*/ 	.word	0x00010fd0
        /*07d0*/ 	.word	0x00000007
        /*07d4*/ 	.word	0x00000000
        /*07d8*/ 	.short	0x010a
        /*07da*/ 	.byte	0x3f
	.zero		1


	//   ....[83]....
        /*07dc*/ 	.word	0x00011020
        /*07e0*/ 	.word	0x00000005
        /*07e4*/ 	.word	0x00000000
        /*07e8*/ 	.short	0x010a
        /*07ea*/ 	.byte	0x3f
	.zero		1


	//   ....[84]....
        /*07ec*/ 	.word	0x00011070
        /*07f0*/ 	.word	0x00000005
        /*07f4*/ 	.word	0x00000000
        /*07f8*/ 	.short	0x010a
        /*07fa*/ 	.byte	0x3f
	.zero		1


	//----- nvinfo : EIATTR_NUM_MBARRIERS
	.align		4
.L_945:
        /*07fc*/ 	.byte	0x03, 0x38
        /*07fe*/ 	.short	0x0016


	//----- nvinfo : EIATTR_EXIT_INSTR_OFFSETS
	.align		4
        /*0800*/ 	.byte	0x04, 0x1c
        /*0802*/ 	.short	(.L_947 - .L_946)


	//   ....[0]....
.L_946:
        /*0804*/ 	.word	0x000101e0


	//----- nvinfo : EIATTR_MAX_THREADS
	.align		4
.L_947:
        /*0808*/ 	.byte	0x04, 0x05
        /*080a*/ 	.short	(.L_949 - .L_948)
.L_948:
        /*080c*/ 	.word	0x00000180
        /*0810*/ 	.word	0x00000001
        /*0814*/ 	.word	0x00000001


	//----- nvinfo : EIATTR_CRS_STACK_SIZE
	.align		4
.L_949:
        /*0818*/ 	.byte	0x04, 0x1e
        /*081a*/ 	.short	(.L_951 - .L_950)
.L_950:
        /*081c*/ 	.word	0x00000000


	//----- nvinfo : EIATTR_CBANK_PARAM_SIZE
	.align		4
.L_951:
        /*0820*/ 	.byte	0x03, 0x19
        /*0822*/ 	.short	0x0a70


	//----- nvinfo : EIATTR_PARAM_CBANK
	.align		4
        /*0824*/ 	.byte	0x04, 0x0a
        /*0826*/ 	.short	(.L_953 - .L_952)
	.align		4
.L_952:
        /*0828*/ 	.word	index@(.nv.constant0._ZN7cutlass13device_kernelIN5flash11enable_sm90INS1_16FlashAttnFwdSm90INS1_25CollectiveMainloopFwdSm90ILi2EN4cute5tupleIJNS5_1CILi1EEES8_S8_EEENS6_IJNS7_ILi64EEESA_SA_EEELi512ENS_6half_tEfNS_4arch4Sm90ELb1ELb0ELb0ELb0ELb0ELb0ELb0ELb0ELb0ELb1ELb1ELb0EEENS1_21CollectiveEpilogueFwdINS6_IJSA_NS7_ILi512EEESA_EEES9_SC_SE_Li256ELb0ELb1ELb1ELb0EEENS1_19SingleTileSchedulerILb0ELb1ELb1ELi64EEEEEEEEEvNT_6ParamsE)
        /*082c*/ 	.short	0x0210
        /*082e*/ 	.short	0x0a70


	//----- nvinfo : EIATTR_SW_WAR
	.align		4
.L_953:
        /*0830*/ 	.byte	0x04, 0x36
        /*0832*/ 	.short	(.L_955 - .L_954)
.L_954:
        /*0834*/ 	.word	0x00000008
.L_955:


//--------------------- .nv.info._ZN7cutlass13device_kernelIN5flash11enable_sm90INS1_16FlashAttnFwdSm90INS1_25CollectiveMainloopFwdSm90ILi2EN4cute5tupleIJNS5_1CILi1EEES8_S8_EEENS6_IJNS7_ILi64EEESA_SA_EEELi512ENS_6half_tEfNS_4arch4Sm90ELb1ELb0ELb0ELb0ELb0ELb0ELb1ELb0ELb0ELb1ELb1ELb0EEENS1_21CollectiveEpilogueFwdINS6_IJSA_NS7_ILi512EEESA_EEES9_SC_SE_Li256ELb0ELb1ELb1ELb0EEENS1_19SingleTileSchedulerILb0ELb1ELb1ELi64EEEEEEEEEvNT_6ParamsE --------------------------
	.section	.nv.info._ZN7cutlass13device_kernelIN5flash11enable_sm90INS1_16FlashAttnFwdSm90INS1_25CollectiveMainloopFwdSm90ILi2EN4cute5tupleIJNS5_1CILi1EEES8_S8_EEENS6_IJNS7_ILi64EEESA_SA_EEELi512ENS_6half_tEfNS_4arch4Sm90ELb1ELb0ELb0ELb0ELb0ELb0ELb1ELb0ELb0ELb1ELb1ELb0EEENS1_21CollectiveEpilogueFwdINS6_IJSA_NS7_ILi512EEESA_EEES9_SC_SE_Li256ELb0ELb1ELb1ELb0EEENS1_19SingleTileSchedulerILb0ELb1ELb1ELi64EEEEEEEEEvNT_6ParamsE,"",@"SHT_CUDA_INFO"
	.sectionflags	@""
	.align	4


	//----- nvinfo : EIATTR_CUDA_API_VERSION
	.align		4
        /*0000*/ 	.byte	0x04, 0x37
        /*0002*/ 	.short	(.L_957 - .L_956)
.L_956:
        /*0004*/ 	.word	0x00000082


	//----- nvinfo : EIATTR_KPARAM_INFO
	.align		4
.L_957:
        /*0008*/ 	.byte	0x04, 0x17
        /*000a*/ 	.short	(.L_959 - .L_958)
.L_958:
        /*000c*/ 	.word	0x00000000
        /*0010*/ 	.short	0x0000
        /*0012*/ 	.short	0x0070
        /*0014*/ 	.byte	0x00, 0xf0, 0x01, 0x2c


	//----- nvinfo : EIATTR_SPARSE_MMA_MASK
	.align		4
.L_959:
        /*0018*/ 	.byte	0x03, 0x50
        /*001a*/ 	.short	0x0000


	//----- nvinfo : EIATTR_MAXREG_COUNT
	.align		4
        /*001c*/ 	.byte	0x03, 0x1b
        /*001e*/ 	.short	0x00a8


	//----- nvinfo : EIATTR_NUM_BARRIERS
	.align		4
        /*0020*/ 	.byte	0x02, 0x4c
        /*0022*/ 	.byte	0x10
	.zero		1


	//----- nvinfo : EIATTR_EXTERNS
	.align		4
        /*0024*/ 	.byte	0x04, 0x0f
        /*0026*/ 	.short	(.L_961 - .L_960)


	//   ....[0]....
	.align		4
.L_960:
        /*0028*/ 	.word	index@(__assertfail)


	//----- nvinfo : EIATTR_ANNOTATIONS
	.align		4
.L_961:
        /*002c*/ 	.byte	0x04, 0x55
        /*002e*/ 	.short	(.L_963 - .L_962)


	//   ....[0]....
.L_962:
        /* <DEDUP_REMOVED lines=18> */


	//----- nvinfo : EIATTR_MERCURY_ISA_VERSION
	.align		4
.L_963:
        /*0138*/ 	.byte	0x03, 0x5f
        /*013a*/ 	.short	0x0101


	//----- nvinfo : EIATTR_INT_WARP_WIDE_INSTR_OFFSETS
	.align		4
        /*013c*/ 	.byte	0x04, 0x31
        /*013e*/ 	.short	(.L_965 - .L_964)


	//   ....[0]....
.L_964:
        /*0140*/ 	.word	0x00000130


	//   ....[1]....
        /*0144*/ 	.word	0x00000170


	//   ....[2]....
        /*0148*/ 	.word	0x000001e0


	//   ....[3]....
        /*014c*/ 	.word	0x000001f0


	//----- nvinfo : EIATTR_COOP_GROUP_MASK_REGIDS
	.align		4
.L_965:
        /*0150*/ 	.byte	0x04, 0x29
        /*0152*/ 	.short	(.L_967 - .L_966)


	//   ....[0]....
.L_966:
        /*0154*/ 	.word	0xffffffff


	//   ....[1]....
        /*0158*/ 	.word	0xffffffff


	//   ....[2]....
        /*015c*/ 	.word	0xffffffff


	//   ....[3]....
        /*0160*/ 	.word	0xffffffff


	//   ....[4]....
        /*0164*/ 	.word	0xffffffff


	//   ....[5]....
        /*0168*/ 	.word	0xffffffff


	//   ....[6]....
        /*016c*/ 	.word	0xffffffff


	//   ....[7]....
        /*0170*/ 	.word	0xffffffff


	//   ....[8]....
        /*0174*/ 	.word	0xffffffff


	//   ....[9]....
        /*0178*/ 	.word	0xffffffff


	//   ....[10]....
        /*017c*/ 	.word	0xffffffff


	//   ....[11]....
        /*0180*/ 	.word	0xffffffff


	//   ....[12]....
        /*0184*/ 	.word	0xffffffff


	//   ....[13]....
        /*0188*/ 	.word	0xffffffff


	//   ....[14]....
        /*018c*/ 	.word	0xffffffff


	//   ....[15]....
        /*0190*/ 	.word	0xffffffff


	//   ....[16]....
        /*0194*/ 	.word	0xffffffff


	//   ....[17]....
        /*0198*/ 	.word	0xffffffff


	//   ....[18]....
        /*019c*/ 	.word	0xffffffff


	//   ....[19]....
        /*01a0*/ 	.word	0xffffffff


	//   ....[20]....
        /*01a4*/ 	.word	0xffffffff


	//   ....[21]....
        /*01a8*/ 	.word	0xffffffff


	//   ....[22]....
        /*01ac*/ 	.word	0xffffffff


	//   ....[23]....
        /*01b0*/ 	.word	0xffffffff


	//   ....[24]....
        /*01b4*/ 	.word	0xffffffff


	//   ....[25]....
        /*01b8*/ 	.word	0xffffffff


	//   ....[26]....
        /*01bc*/ 	.word	0xffffffff


	//   ....[27]....
        /*01c0*/ 	.word	0xffffffff


	//   ....[28]....
        /*01c4*/ 	.word	0xffffffff


	//   ....[29]....
        /*01c8*/ 	.word	0xffffffff


	//   ....[30]....
        /*01cc*/ 	.word	0xffffffff


	//   ....[31]....
        /*01d0*/ 	.word	0xffffffff


	//   ....[32]....
        /*01d4*/ 	.word	0xffffffff


	//   ....[33]....
        /*01d8*/ 	.word	0xffffffff


	//   ....[34]....
        /*01dc*/ 	.word	0xffffffff


	//   ....[35]....
        /*01e0*/ 	.word	0xffffffff


	//   ....[36]....
        /*01e4*/ 	.word	0xffffffff


	//   ....[37]....
        /*01e8*/ 	.word	0xffffffff


	//   ....[38]....
        /*01ec*/ 	.word	0xffffffff


	//   ....[39]....
        /*01f0*/ 	.word	0xffffffff


	//   ....[40]....
        /*01f4*/ 	.word	0xffffffff


	//   ....[41]....
        /*01f8*/ 	.word	0xffffffff


	//   ....[42]....
        /*01fc*/ 	.word	0xffffffff


	//   ....[43]....
        /*0200*/ 	.word	0xffffffff


	//   ....[44]....
        /*0204*/ 	.word	0xffffffff


	//   ....[45]....
        /*0208*/ 	.word	0xffffffff


	//   ....[46]....
        /*020c*/ 	.word	0xffffffff


	//   ....[47]....
        /*0210*/ 	.word	0xffffffff


	//   ....[48]....
        /*0214*/ 	.word	0xffffffff


	//   ....[49]....
        /*0218*/ 	.word	0xffffffff


	//   ....[50]....
        /*021c*/ 	.word	0xffffffff


	//   ....[51]....
        /*0220*/ 	.word	0xffffffff


	//   ....[52]....
        /*0224*/ 	.word	0xffffffff


	//   ....[53]....
        /*0228*/ 	.word	0xffffffff


	//   ....[54]....
        /*022c*/ 	.word	0xffffffff


	//   ....[55]....
        /*0230*/ 	.word	0xffffffff


	//   ....[56]....
        /*0234*/ 	.word	0xffffffff


	//   ....[57]....
        /*0238*/ 	.word	0xffffffff


	//   ....[58]....
        /*023c*/ 	.word	0xffffffff


	//   ....[59]....
        /*0240*/ 	.word	0xffffffff


	//   ....[60]....
        /*0244*/ 	.word	0xffffffff


	//   ....[61]....
        /*0248*/ 	.word	0xffffffff


	//   ....[62]....
        /*024c*/ 	.word	0xffffffff


	//   ....[63]....
        /*0250*/ 	.word	0x0500000f


	//   ....[64]....
        /*0254*/ 	.word	0x0500000f


	//   ....[65]....
        /*0258*/ 	.word	0x0500000f


	//   ....[66]....
        /*025c*/ 	.word	0x0500000f


	//   ....[67]....
        /*0260*/ 	.word	0x0500000f


	//   ....[68]....
        /*0264*/ 	.word	0x0500000f


	//   ....[69]....
        /*0268*/ 	.word	0x0500000f


	//   ....[70]....
        /*026c*/ 	.word	0x0500000f


	//   ....[71]....
        /*0270*/ 	.word	0x0500000f


	//   ....[72]....
        /*0274*/ 	.word	0x0500000f


	//   ....[73]....
        /*0278*/ 	.word	0x0500000f


	//   ....[74]....
        /*027c*/ 	.word	0x0500000f


	//   ....[75]....
        /*0280*/ 	.word	0x0500000f


	//   ....[76]....
        /*0284*/ 	.word	0x0500000f


	//   ....[77]....
        /*0288*/ 	.word	0x0500000f


	//   ....[78]....
        /*028c*/ 	.word	0x0500000f


	//   ....[79]....
        /*0290*/ 	.word	0x0500000f


	//   ....[80]....
        /*0294*/ 	.word	0x0500000f


	//----- nvinfo : EIATTR_COOP_GROUP_INSTR_OFFSETS
	.align		4
.L_967:
        /*0298*/ 	.byte	0x04, 0x28
        /*029a*/ 	.short	(.L_969 - .L_968)


	//   ....[0]....
.L_968:
        /*029c*/ 	.word	0x00000070


	//   ....[1]....
        /*02a0*/ 	.word	0x00000140


	//   ....[2]....
        /*02a4*/ 	.word	0x00000190


	//   ....[3]....
        /*02a8*/ 	.word	0x000003a0


	//   ....[4]....
        /*02ac*/ 	.word	0x00000500


	//   ....[5]....
        /*02b0*/ 	.word	0x00000620


	//   ....[6]....
        /*02b4*/ 	.word	0x00000780


	//   ....[7]....
        /*02b8*/ 	.word	0x000014c0


	//   ....[8]....
        /*02bc*/ 	.word	0x00003420


	//   ....[9]....
        /*02c0*/ 	.word	0x00004570


	//   ....[10]....
        /*02c4*/ 	.word	0x00005440


	//   ....[11]....
        /*02c8*/ 	.word	0x00005450


	//   ....[12]....
        /*02cc*/ 	.word	0x00005810


	//   ....[13]....
        /*02d0*/ 	.word	0x00005910


	//   ....[14]....
        /*02d4*/ 	.word	0x00005c10


	//   ....[15]....
        /*02d8*/ 	.word	0x00005ca0


	//   ....[16]....
        /*02dc*/ 	.word	0x00006780


	//   ....[17]....
        /*02e0*/ 	.word	0x00007150


	//   ....[18]....
        /*02e4*/ 	.word	0x00007f70


	//   ....[19]....
        /*02e8*/ 	.word	0x000082f0


	//   ....[20]....
        /*02ec*/ 	.word	0x00008320


	//   ....[21]....
        /*02f0*/ 	.word	0x000083a0


	//   ....[22]....
        /*02f4*/ 	.word	0x000087a0


	//   ....[23]....
        /*02f8*/ 	.word	0x00008810


	//   ....[24]....
        /*02fc*/ 	.word	0x000099b0


	//   ....[25]....
        /*0300*/ 	.word	0x0000a230


	//   ....[26]....
        /*0304*/ 	.word	0x0000b110


	//   ....[27]....
        /*0308*/ 	.word	0x0000b140


	//   ....[28]....
        /*030c*/ 	.word	0x0000b430


	//   ....[29]....
        /*0310*/ 	.word	0x0000b600


	//   ....[30]....
        /*0314*/ 	.word	0x0000c510


	//   ....[31]....
        /*0318*/ 	.word	0x0000c550


	//   ....[32]....
        /*031c*/ 	.word	0x0000c5b0


	//   ....[33]....
        /*0320*/ 	.word	0x0000c5e0


	//   ....[34]....
        /*0324*/ 	.word	0x0000c600


	//   ....[35]....
        /*0328*/ 	.word	0x0000d0a0


	//   ....[36]....
        /*032c*/ 	.word	0x0000d5d0


	//   ....[37]....
        /*0330*/ 	.word	0x0000d600


	//   ....[38]....
        /*0334*/ 	.word	0x0000d620


	//   ....[39]....
        /*0338*/ 	.word	0x0000d630


	//   ....[40]....
        /*033c*/ 	.word	0x0000dad0


	//   ....[41]....
        /*0340*/ 	.word	0x0000db00


	//   ....[42]....
        /*0344*/ 	.word	0x0000e770


	//   ....[43]....
        /*0348*/ 	.word	0x0000e790


	//   ....[44]....
        /*034c*/ 	.word	0x0000f820


	//   ....[45]....
        /*0350*/ 	.word	0x000103d0


	//   ....[46]....
        /*0354*/ 	.word	0x00010d40


	//   ....[47]....
        /*0358*/ 	.word	0x00010de0


	//   ....[48]....
        /*035c*/ 	.word	0x00010e30


	//   ....[49]....
        /*0360*/ 	.word	0x00010e60


	//   ....[50]....
        /*0364*/ 	.word	0x00010e90


	//   ....[51]....
        /*0368*/ 	.word	0x00010ee0


	//   ....[52]....
        /*036c*/ 	.word	0x00010f10


	//   ....[53]....
        /*0370*/ 	.word	0x00010f20


	//   ....[54]....
        /*0374*/ 	.word	0x00011890


	//   ....[55]....
        /*0378*/ 	.word	0x000118b0


	//   ....[56]....
        /*037c*/ 	.word	0x000118d0


	//   ....[57]....
        /*0380*/ 	.word	0x000119f0


	//   ....[58]....
        /*0384*/ 	.word	0x00011ba0


	//   ....[59]....
        /*0388*/ 	.word	0x00011bd0


	//   ....[60]....
        /*038c*/ 	.word	0x00011d20


	//   ....[61]....
        /*0390*/ 	.word	0x00011d30


	//   ....[62]....
        /*0394*/ 	.word	0x00014df0


	//   ....[63]....
        /*0398*/ 	.word	0x00015350


	//   ....[64]....
        /*039c*/ 	.word	0x000154d0


	//   ....[65]....
        /*03a0*/ 	.word	0x00015540


	//   ....[66]....
        /*03a4*/ 	.word	0x00015650


	//   ....[67]....
        /*03a8*/ 	.word	0x00015700


	//   ....[68]....
        /*03ac*/ 	.word	0x000157f0


	//   ....[69]....
        /*03b0*/ 	.word	0x00015850


	//   ....[70]....
        /*03b4*/ 	.word	0x00015940


	//   ....[71]....
        /*03b8*/ 	.word	0x00015990


	//   ....[72]....
        /*03bc*/ 	.word	0x00015a20


	//   ....[73]....
        /*03c0*/ 	.word	0x00015b40


	//   ....[74]....
        /*03c4*/ 	.word	0x00015e50


	//   ....[75]....
        /*03c8*/ 	.word	0x00015ea0


	//   ....[76]....
        /*03cc*/ 	.word	0x00016090


	//   ....[77]....
        /*03d0*/ 	.word	0x000160e0


	//   ....[78]....
        /*03d4*/ 	.word	0x00016310


	//   ....[79]....
        /*03d8*/ 	.word	0x00016360


	//   ....[80]....
        /*03dc*/ 	.word	0x00016770


	//----- nvinfo : EIATTR_REG_RECONFIG
	.align		4
.L_969:
        /*03e0*/ 	.byte	0x01, 0x54
	.zero		2


	//----- nvinfo : EIATTR_SYSCALL_OFFSETS
	.align		4
        /*03e4*/ 	.byte	0x04, 0x46
        /*03e6*/ 	.short	(.L_971 - .L_970)


	//   ....[0]....
.L_970:
        /*03e8*/ 	.word	0x000035e0


	//   ....[1]....
        /*03ec*/ 	.word	0x00010010


	//   ....[2]....
        /*03f0*/ 	.word	0x00010150


	//   ....[3]....
        /*03f4*/ 	.word	0x00010240


	//   ....[4]....
        /*03f8*/ 	.word	0x00010960


	//   ....[5]....
        /*03fc*/ 	.word	0x00011260


	//----- nvinfo : EIATTR_MBARRIER_INSTR_OFFSETS
	.align		4
.L_971:
        /*0400*/ 	.byte	0x04, 0x39
        /*0402*/ 	.short	(.L_973 - .L_972)


	//   ....[0]....
.L_972:
        /*0404*/ 	.word	0x00000280
        /*0408*/ 	.word	0x000000ff
        /*040c*/ 	.word	0x00038800
        /*0410*/ 	.short	0x0100
        /*0412*/ 	.byte	0x08
	.zero		1


	//   ....[1]....
        /*0414*/ 	.word	0x00000290
        /*0418*/ 	.word	0x000000ff
        /*041c*/ 	.word	0x00038810
        /*0420*/ 	.short	0x0100
        /*0422*/ 	.byte	0x08
	.zero		1


	//   ....[2]....
        /*0424*/ 	.word	0x000002a0
        /*0428*/ 	.word	0x000000ff
        /*042c*/ 	.word	0x00038820
        /*0430*/ 	.short	0x0100
        /*0432*/ 	.byte	0x08
	.zero		1


	//   ....[3]....
        /*0434*/ 	.word	0x00000350
        /*0438*/ 	.word	0x000000ff
        /*043c*/ 	.word	0x00038830
        /*0440*/ 	.short	0x0100
        /*0442*/ 	.byte	0x06
	.zero		1


	//   ....[4]....
        /*0444*/ 	.word	0x00000360
        /*0448*/ 	.word	0x000000ff
        /*044c*/ 	.word	0x00038840
        /*0450*/ 	.short	0x0100
        /*0452*/ 	.byte	0x06
	.zero		1


	//   ....[5]....
        /*0454*/ 	.word	0x00000370
        /*0458*/ 	.word	0x000000ff
        /*045c*/ 	.word	0x00038838
        /*0460*/ 	.short	0x0100
        /*0462*/ 	.byte	0x06
	.zero		1


	//   ....[6]....
        /*0464*/ 	.word	0x00000380
        /*0468*/ 	.word	0x000000ff
        /*046c*/ 	.word	0x00038848
        /*0470*/ 	.short	0x0100
        /*0472*/ 	.byte	0x06
	.zero		1


	//   ....[7]....
        /*0474*/ 	.word	0x000004b0
        /*0478*/ 	.word	0x000000ff
        /*047c*/ 	.word	0x00038850
        /*0480*/ 	.short	0x0100
        /*0482*/ 	.byte	0x08
	.zero		1


	//   ....[8]....
        /*0484*/ 	.word	0x000004c0
        /*0488*/ 	.word	0x000000ff
        /*048c*/ 	.word	0x00038860
        /*0490*/ 	.short	0x0100
        /*0492*/ 	.byte	0x08
	.zero		1


	//   ....[9]....
        /*0494*/ 	.word	0x000004d0
        /*0498*/ 	.word	0x000000ff
        /*049c*/ 	.word	0x00038858
        /*04a0*/ 	.short	0x0100
        /*04a2*/ 	.byte	0x08
	.zero		1


	//   ....[10]....
        /*04a4*/ 	.word	0x000004e0
        /*04a8*/ 	.word	0x000000ff
        /*04ac*/ 	.word	0x00038868
        /*04b0*/ 	.short	0x0100
        /*04b2*/ 	.byte	0x08
	.zero		1


	//   ....[11]....
        /*04b4*/ 	.word	0x000005d0
        /*04b8*/ 	.word	0x000000ff
        /*04bc*/ 	.word	0x00038870
        /*04c0*/ 	.short	0x0100
        /*04c2*/ 	.byte	0x06
	.zero		1


	//   ....[12]....
        /*04c4*/ 	.word	0x000005e0
        /*04c8*/ 	.word	0x000000ff
        /*04cc*/ 	.word	0x00038880
        /*04d0*/ 	.short	0x0100
        /*04d2*/ 	.byte	0x06
	.zero		1


	//   ....[13]....
        /*04d4*/ 	.word	0x000005f0
        /*04d8*/ 	.word	0x000000ff
        /*04dc*/ 	.word	0x00038878
        /*04e0*/ 	.short	0x0100
        /*04e2*/ 	.byte	0x06
	.zero		1


	//   ....[14]....
        /*04e4*/ 	.word	0x00000600
        /*04e8*/ 	.word	0x000000ff
        /*04ec*/ 	.word	0x00038888
        /*04f0*/ 	.short	0x0100
        /*04f2*/ 	.byte	0x06
	.zero		1


	//   ....[15]....
        /*04f4*/ 	.word	0x00000730
        /*04f8*/ 	.word	0x000000ff
        /*04fc*/ 	.word	0x00038890
        /*0500*/ 	.short	0x0100
        /*0502*/ 	.byte	0x08
	.zero		1


	//   ....[16]....
        /*0504*/ 	.word	0x00000740
        /*0508*/ 	.word	0x000000ff
        /*050c*/ 	.word	0x000388a0
        /*0510*/ 	.short	0x0100
        /*0512*/ 	.byte	0x08
	.zero		1


	//   ....[17]....
        /*0514*/ 	.word	0x00000750
        /*0518*/ 	.word	0x000000ff
        /*051c*/ 	.word	0x00038898
        /*0520*/ 	.short	0x0100
        /*0522*/ 	.byte	0x08
	.zero		1


	//   ....[18]....
        /*0524*/ 	.word	0x00000760
        /*0528*/ 	.word	0x000000ff
        /*052c*/ 	.word	0x000388a8
        /*0530*/ 	.short	0x0100
        /*0532*/ 	.byte	0x08
	.zero		1


	//   ....[19]....
        /*0534*/ 	.word	0x00000890
        /*0538*/ 	.word	0x000000ff
        /*053c*/ 	.word	0x000388b0
        /*0540*/ 	.short	0x0100
        /*0542*/ 	.byte	0x08
	.zero		1


	//   ....[20]....
        /*0544*/ 	.word	0x000008a0
        /*0548*/ 	.word	0x000000ff
        /*054c*/ 	.word	0x000388c0
        /*0550*/ 	.short	0x0100
        /*0552*/ 	.byte	0x08
	.zero		1


	//   ....[21]....
        /*0554*/ 	.word	0x000008b0
        /*0558*/ 	.word	0x000000ff
        /*055c*/ 	.word	0x000388b8
        /*0560*/ 	.short	0x0100
        /*0562*/ 	.byte	0x08
	.zero		1


	//   ....[22]....
        /*0564*/ 	.word	0x000008c0
        /*0568*/ 	.word	0x000000ff
        /*056c*/ 	.word	0x000388c8
        /*0570*/ 	.short	0x0100
        /*0572*/ 	.byte	0x08
	.zero		1


	//   ....[23]....
        /*0574*/ 	.word	0x00001860
        /*0578*/ 	.word	0x00000008
        /*057c*/ 	.word	0x00000000
        /*0580*/ 	.short	0x0101
        /*0582*/ 	.byte	0x3f
	.zero		1


	//   ....[24]....
        /*0584*/ 	.word	0x00002300
        /*0588*/ 	.word	0x00000004
        /*058c*/ 	.word	0x00000000
        /*0590*/ 	.short	0x0101
        /*0592*/ 	.byte	0x3f
	.zero		1


	//   ....[25]....
        /*0594*/ 	.word	0x00003610
        /*0598*/ 	.word	0x000000c4
        /*059c*/ 	.word	0x00038800
        /*05a0*/ 	.short	0x010a
        /*05a2*/ 	.byte	0x3f
	.zero		1


	//   ....[26]....
        /*05a4*/ 	.word	0x000037c0
        /*05a8*/ 	.word	0x000000c4
        /*05ac*/ 	.word	0x00038830
        /*05b0*/ 	.short	0x010a
        /*05b2*/ 	.byte	0x3f
	.zero		1


	//   ....[27]....
        /*05b4*/ 	.word	0x00003800
        /*05b8*/ 	.word	0x000000c4
        /*05bc*/ 	.word	0x00038830
        /*05c0*/ 	.short	0x010a
        /*05c2*/ 	.byte	0x3f
	.zero		1


	//   ....[28]....
        /*05c4*/ 	.word	0x00003c10
        /*05c8*/ 	.word	0x000000c4
        /*05cc*/ 	.word	0x00038810
        /*05d0*/ 	.short	0x010a
        /*05d2*/ 	.byte	0x3f
	.zero		1


	//   ....[29]....
        /*05d4*/ 	.word	0x00003c50
        /*05d8*/ 	.word	0x000000c4
        /*05dc*/ 	.word	0x00038850
        /*05e0*/ 	.short	0x010a
        /*05e2*/ 	.byte	0x3f
	.zero		1


	//   ....[30]....
        /*05e4*/ 	.word	0x00003d10
        /*05e8*/ 	.word	0x000000c4
        /*05ec*/ 	.word	0x00038850
        /*05f0*/ 	.short	0x010a
        /*05f2*/ 	.byte	0x3f
	.zero		1


	//   ....[31]....
        /*05f4*/ 	.word	0x000060c0
        /*05f8*/ 	.word	0x00000018
        /*05fc*/ 	.word	0x00000000
        /*0600*/ 	.short	0x0101
        /*0602*/ 	.byte	0x3f
	.zero		1


	//   ....[32]....
        /*0604*/ 	.word	0x000067a0
        /*0608*/ 	.word	0x00000015
        /*060c*/ 	.word	0x00000000
        /*0610*/ 	.short	0x0101
        /*0612*/ 	.byte	0x3f
	.zero		1


	//   ....[33]....
        /*0614*/ 	.word	0x000068d0
        /*0618*/ 	.word	0x000000c6
        /*061c*/ 	.word	0x00038830
        /*0620*/ 	.short	0x010a
        /*0622*/ 	.byte	0x3f
	.zero		1


	//   ....[34]....
        /*0624*/ 	.word	0x00006920
        /*0628*/ 	.word	0x000000c6
        /*062c*/ 	.word	0x00038830
        /*0630*/ 	.short	0x010a
        /*0632*/ 	.byte	0x3f
	.zero		1


	//   ....[35]....
        /*0634*/ 	.word	0x00006c50
        /*0638*/ 	.word	0x000000c6
        /*063c*/ 	.word	0x00038850
        /*0640*/ 	.short	0x010a
        /*0642*/ 	.byte	0x3f
	.zero		1


	//   ....[36]....
        /*0644*/ 	.word	0x00006c90
        /*0648*/ 	.word	0x000000c6
        /*064c*/ 	.word	0x00038850
        /*0650*/ 	.short	0x010a
        /*0652*/ 	.byte	0x3f
	.zero		1


	//   ....[37]....
        /*0654*/ 	.word	0x00008a60
        /*0658*/ 	.word	0x00000099
        /*065c*/ 	.word	0x00000000
        /*0660*/ 	.short	0x0101
        /*0662*/ 	.byte	0x3f
	.zero		1


	//   ....[38]....
        /*0664*/ 	.word	0x000099d0
        /*0668*/ 	.word	0x000000c6
        /*066c*/ 	.word	0x00000000
        /*0670*/ 	.short	0x0101
        /*0672*/ 	.byte	0x3f
	.zero		1


	//   ....[39]....
        /*0674*/ 	.word	0x00009b20
        /*0678*/ 	.word	0x000000ba
        /*067c*/ 	.word	0x00038830
        /*0680*/ 	.short	0x010a
        /*0682*/ 	.byte	0x3f
	.zero		1


	//   ....[40]....
        /*0684*/ 	.word	0x00009b70
        /*0688*/ 	.word	0x000000ba
        /*068c*/ 	.word	0x00038830
        /*0690*/ 	.short	0x010a
        /*0692*/ 	.byte	0x3f
	.zero		1


	//   ....[41]....
        /*0694*/ 	.word	0x00009da0
        /*0698*/ 	.word	0x000000ba
        /*069c*/ 	.word	0x00038850
        /*06a0*/ 	.short	0x010a
        /*06a2*/ 	.byte	0x3f
	.zero		1


	//   ....[42]....
        /*06a4*/ 	.word	0x00009de0
        /*06a8*/ 	.word	0x000000ba
        /*06ac*/ 	.word	0x00038850
        /*06b0*/ 	.short	0x010a
        /*06b2*/ 	.byte	0x3f
	.zero		1


	//   ....[43]....
        /*06b4*/ 	.word	0x0000b970
        /*06b8*/ 	.word	0x00000099
        /*06bc*/ 	.word	0x00000000
        /*06c0*/ 	.short	0x0101
        /*06c2*/ 	.byte	0x3f
	.zero		1


	//   ....[44]....
        /*06c4*/ 	.word	0x0000c530
        /*06c8*/ 	.word	0x000000ba
        /*06cc*/ 	.word	0x00000000
        /*06d0*/ 	.short	0x0101
        /*06d2*/ 	.byte	0x3f
	.zero		1


	//   ....[45]....
        /*06d4*/ 	.word	0x0000d0c0
        /*06d8*/ 	.word	0x000000ff
        /*06dc*/ 	.word	0x00000000
        /*06e0*/ 	.short	0x0101
        /*06e2*/ 	.byte	0x04
	.zero		1


	//   ....[46]....
        /*06e4*/ 	.word	0x00010620
        /*06e8*/ 	.word	0x000000ff
        /*06ec*/ 	.word	0x00038840
        /*06f0*/ 	.short	0x010a
        /*06f2*/ 	.byte	0x26
	.zero		1


	//   ....[47]....
        /*06f4*/ 	.word	0x00011070
        /*06f8*/ 	.word	0x000000ff
        /*06fc*/ 	.word	0x00038800
        /*0700*/ 	.short	0x0107
        /*0702*/ 	.byte	0x26
	.zero		1


	//   ....[48]....
        /*0704*/ 	.word	0x000110f0
        /*0708*/ 	.word	0x000000ff
        /*070c*/ 	.word	0x00038800
        /*0710*/ 	.short	0x0101
        /*0712*/ 	.byte	0x26
	.zero		1


	//   ....[49]....
        /*0714*/ 	.word	0x00011fc0
        /*0718*/ 	.word	0x000000ff
        /*071c*/ 	.word	0x00038810
        /*0720*/ 	.short	0x0107
        /*0722*/ 	.byte	0x26
	.zero		1


	//   ....[50]....
        /*0724*/ 	.word	0x00012020
        /*0728*/ 	.word	0x000000ff
        /*072c*/ 	.word	0x00038810
        /*0730*/ 	.short	0x0101
        /*0732*/ 	.byte	0x26
	.zero		1


	//   ....[51]....
        /*0734*/ 	.word	0x00012030
        /*0738*/ 	.word	0x000000ff
        /*073c*/ 	.word	0x00038820
        /*0740*/ 	.short	0x010a
        /*0742*/ 	.byte	0x26
	.zero		1


	//   ....[52]....
        /*0744*/ 	.word	0x00012090
        /*0748*/ 	.word	0x000000ff
        /*074c*/ 	.word	0x00038860
        /*0750*/ 	.short	0x010a
        /*0752*/ 	.byte	0x26
	.zero		1


	//   ....[53]....
        /*0754*/ 	.word	0x00012c50
        /*0758*/ 	.word	0x000000ff
        /*075c*/ 	.word	0x00038848
        /*0760*/ 	.short	0x010a
        /*0762*/ 	.byte	0x26
	.zero		1


	//   ....[54]....
        /*0764*/ 	.word	0x00012e20
        /*0768*/ 	.word	0x000000ff
        /*076c*/ 	.word	0x00038868
        /*0770*/ 	.short	0x010a
        /*0772*/ 	.byte	0x26
	.zero		1


	//   ....[55]....
        /*0774*/ 	.word	0x000137d0
        /*0778*/ 	.word	0x000000ff
        /*077c*/ 	.word	0x00038840
        /*0780*/ 	.short	0x010a
        /*0782*/ 	.byte	0x26
	.zero		1


	//   ....[56]....
        /*0784*/ 	.word	0x000139b0
        /*0788*/ 	.word	0x000000ff
        /*078c*/ 	.word	0x00038860
        /*0790*/ 	.short	0x010a
        /*0792*/ 	.byte	0x26
	.zero		1


	//   ....[57]....
        /*0794*/ 	.word	0x00014380
        /*0798*/ 	.word	0x000000ff
        /*079c*/ 	.word	0x00038848
        /*07a0*/ 	.short	0x010a
        /*07a2*/ 	.byte	0x26
	.zero		1


	//   ....[58]....
        /*07a4*/ 	.word	0x00014560
        /*07a8*/ 	.word	0x000000ff
        /*07ac*/ 	.word	0x00038868
        /*07b0*/ 	.short	0x010a
        /*07b2*/ 	.byte	0x26
	.zero		1


	//   ....[59]....
        /*07b4*/ 	.word	0x00014d80
        /*07b8*/ 	.word	0x00000002
        /*07bc*/ 	.word	0x00038820
        /*07c0*/ 	.short	0x010a
        /*07c2*/ 	.byte	0x3f
	.zero		1


	//   ....[60]....
        /*07c4*/ 	.word	0x00014f20
        /*07c8*/ 	.word	0x00000007
        /*07cc*/ 	.word	0x00000000
        /*07d0*/ 	.short	0x010a
        /*07d2*/ 	.byte	0x3f
	.zero		1


	//   ....[61]....
        /*07d4*/ 	.word	0x00014f90
        /*07d8*/ 	.word	0x00000005
        /*07dc*/ 	.word	0x00000000
        /*07e0*/ 	.short	0x010a
        /*07e2*/ 	.byte	0x3f
	.zero		1


	//   ....[62]....
        /*07e4*/ 	.word	0x00014ff0
        /*07e8*/ 	.word	0x00000005
        /*07ec*/ 	.word	0x00000000
        /*07f0*/ 	.short	0x010a
        /*07f2*/ 	.byte	0x3f
	.zero		1


	//   ....[63]....
        /*07f4*/ 	.word	0x00015020
        /*07f8*/ 	.word	0x00000003
        /*07fc*/ 	.word	0x00000000
        /*0800*/ 	.short	0x010a
        /*0802*/ 	.byte	0x3f
	.zero		1


	//   ....[64]....
        /*0804*/ 	.word	0x00015080
        /*0808*/ 	.word	0x000000c4
        /*080c*/ 	.word	0x00038800
        /*0810*/ 	.short	0x010a
        /*0812*/ 	.byte	0x3f
	.zero		1


	//   ....[65]....
        /*0814*/ 	.word	0x000150d0
        /*0818*/ 	.word	0x000000c4
        /*081c*/ 	.word	0x00038830
        /*0820*/ 	.short	0x010a
        /*0822*/ 	.byte	0x3f
	.zero		1


	//   ....[66]....
        /*0824*/ 	.word	0x00015120
        /*0828*/ 	.word	0x000000c4
        /*082c*/ 	.word	0x00038810
        /*0830*/ 	.short	0x010a
        /*0832*/ 	.byte	0x3f
	.zero		1


	//   ....[67]....
        /*0834*/ 	.word	0x00015170
        /*0838*/ 	.word	0x000000c4
        /*083c*/ 	.word	0x00038850
        /*0840*/ 	.short	0x010a
        /*0842*/ 	.byte	0x3f
	.zero		1


	//   ....[68]....
        /*0844*/ 	.word	0x000151c0
        /*0848*/ 	.word	0x000000c6
        /*084c*/ 	.word	0x00038830
        /*0850*/ 	.short	0x010a
        /*0852*/ 	.byte	0x3f
	.zero		1


	//   ....[69]....
        /*0854*/ 	.word	0x00015210
        /*0858*/ 	.word	0x000000c6
        /*085c*/ 	.word	0x00038850
        /*0860*/ 	.short	0x010a
        /*0862*/ 	.byte	0x3f
	.zero		1


	//   ....[70]....
        /*0864*/ 	.word	0x00015260
        /*0868*/ 	.word	0x000000ba
        /*086c*/ 	.word	0x00038830
        /*0870*/ 	.short	0x010a
        /*0872*/ 	.byte	0x3f
	.zero		1


	//   ....[71]....
        /*0874*/ 	.word	0x000152b0
        /*0878*/ 	.word	0x000000ba
        /*087c*/ 	.word	0x00038850
        /*0880*/ 	.short	0x010a
        /*0882*/ 	.byte	0x3f
	.zero		1


	//   ....[72]....
        /*0884*/ 	.word	0x00015410
        /*0888*/ 	.word	0x00000003
        /*088c*/ 	.word	0x00038840
        /*0890*/ 	.short	0x010a
        /*0892*/ 	.byte	0x3f
	.zero		1


	//   ....[73]....
        /*0894*/ 	.word	0x000163a0
        /*0898*/ 	.word	0x00000003
        /*089c*/ 	.word	0x00038820
        /*08a0*/ 	.short	0x010a
        /*08a2*/ 	.byte	0x3f
	.zero		1


	//   ....[74]....
        /*08a4*/ 	.word	0x00016400
        /*08a8*/ 	.word	0x00000003
        /*08ac*/ 	.word	0x00038860
        /*08b0*/ 	.short	0x010a
        /*08b2*/ 	.byte	0x3f
	.zero		1


	//   ....[75]....
        /*08b4*/ 	.word	0x00016460
        /*08b8*/ 	.word	0x00000003
        /*08bc*/ 	.word	0x00038848
        /*08c0*/ 	.short	0x010a
        /*08c2*/ 	.byte	0x3f
	.zero		1


	//   ....[76]....
        /*08c4*/ 	.word	0x000164c0
        /*08c8*/ 	.word	0x00000003
        /*08cc*/ 	.word	0x00038868
        /*08d0*/ 	.short	0x010a
        /*08d2*/ 	.byte	0x3f
	.zero		1


	//   ....[77]....
        /*08d4*/ 	.word	0x00016520
        /*08d8*/ 	.word	0x00000003
        /*08dc*/ 	.word	0x00038840
        /*08e0*/ 	.short	0x010a
        /*08e2*/ 	.byte	0x3f
	.zero		1


	//   ....[78]....
        /*08e4*/ 	.word	0x00016580
        /*08e8*/ 	.word	0x00000003
        /*08ec*/ 	.word	0x00038860
        /*08f0*/ 	.short	0x010a
        /*08f2*/ 	.byte	0x3f
	.zero		1


	//   ....[79]....
        /*08f4*/ 	.word	0x000165e0
        /*08f8*/ 	.word	0x00000003
        /*08fc*/ 	.word	0x00038848
        /*0900*/ 	.short	0x010a
        /*0902*/ 	.byte	0x3f
	.zero		1


	//   ....[80]....
        /*0904*/ 	.word	0x00016640
        /*0908*/ 	.word	0x00000003
        /*090c*/ 	.word	0x00038868
        /*0910*/ 	.short	0x010a
        /*0912*/ 	.byte	0x3f
	.zero		1


	//   ....[81]....
        /*0914*/ 	.word	0x00016690
        /*0918*/ 	.word	0x00000002
        /*091c*/ 	.word	0x00038820
        /*0920*/ 	.short	0x010a
        /*0922*/ 	.byte	0x3f
	.zero		1


	//   ....[82]....
        /*0924*/ 	.word	0x00016830
        /*0928*/ 	.word	0x00000007
        /*092c*/ 	.word	0x00000000
        /*0930*/ 	.short	0x010a
        /*0932*/ 	.byte	0x3f
	.zero		1


	//   ....[83]....
        /*0934*/ 	.word	0x00016880
        /*0938*/ 	.word	0x00000005
        /*093c*/ 	.word	0x00000000
        /*0940*/ 	.short	0x010a
        /*0942*/ 	.byte	0x3f
	.zero		1


	//   ....[84]....
        /*0944*/ 	.word	0x000168d0
        /*0948*/ 	.word	0x00000005
        /*094c*/ 	.word	0x00000000
        /*0950*/ 	.short	0x010a
        /*0952*/ 	.byte	0x3f
	.zero		1


	//----- nvinfo : EIATTR_NUM_MBARRIERS
	.align		4
.L_973:
        /*0954*/ 	.byte	0x03, 0x38
        /*0956*/ 	.short	0x0017


	//----- nvinfo : EIATTR_EXIT_INSTR_OFFSETS
	.align		4
        /*0958*/ 	.byte	0x04, 0x1c
        /*095a*/ 	.short	(.L_975 - .L_974)


	//   ....[0]....
.L_974:
        /*095c*/ 	.word	0x00015070


	//----- nvinfo : EIATTR_MAX_THREADS
	.align		4
.L_975:
        /*0960*/ 	.byte	0x04, 0x05
        /*0962*/ 	.short	(.L_977 - .L_976)
.L_976:
        /*0964*/ 	.word	0x00000180
        /*0968*/ 	.word	0x00000001
        /*096c*/ 	.word	0x00000001


	//----- nvinfo : EIATTR_CRS_STACK_SIZE
	.align		4
.L_977:
        /*0970*/ 	.byte	0x04, 0x1e
        /*0972*/ 	.short	(.L_979 - .L_978)
.L_978:
        /*0974*/ 	.word	0x00000000


	//----- nvinfo : EIATTR_CBANK_PARAM_SIZE
	.align		4
.L_979:
        /*0978*/ 	.byte	0x03, 0x19
        /*097a*/ 	.short	0x0b70


	//----- nvinfo : EIATTR_PARAM_CBANK
	.align		4
        /*097c*/ 	.byte	0x04, 0x0a
        /*097e*/ 	.short	(.L_981 - .L_980)
	.align		4
.L_980:
        /*0980*/ 	.word	index@(.nv.constant0._ZN7cutlass13device_kernelIN5flash11enable_sm90INS1_16FlashAttnFwdSm90INS1_25CollectiveMainloopFwdSm90ILi2EN4cute5tupleIJNS5_1CILi1EEES8_S8_EEENS6_IJNS7_ILi64EEESA_SA_EEELi512ENS_6half_tEfNS_4arch4Sm90ELb1ELb0ELb0ELb0ELb0ELb0ELb1ELb0ELb0ELb1ELb1ELb0EEENS1_21CollectiveEpilogueFwdINS6_IJSA_NS7_ILi512EEESA_EEES9_SC_SE_Li256ELb0ELb1ELb1ELb0EEENS1_19SingleTileSchedulerILb0ELb1ELb1ELi64EEEEEEEEEvNT_6ParamsE)
        /*0984*/ 	.short	0x0210
        /*0986*/ 	.short	0x0b70


	//----- nvinfo : EIATTR_SW_WAR
	.align		4
.L_981:
        /*0988*/ 	.byte	0x04, 0x36
        /*098a*/ 	.short	(.L_983 - .L_982)
.L_982:
        /*098c*/ 	.word	0x00000008
.L_983:


//--------------------- .nv.info._ZN7cutlass13device_kernelIN5flash11enable_sm90INS1_16FlashAttnFwdSm90INS1_25CollectiveMainloopFwdSm90ILi2EN4cute5tupleIJNS5_1CILi1EEES8_S8_EEENS6_IJNS7_ILi64EEESA_SA_EEELi512ENS_6half_tEfNS_4arch4Sm90ELb1ELb0ELb0ELb1ELb0ELb0ELb0ELb0ELb0ELb1ELb1ELb0EEENS1_21CollectiveEpilogueFwdINS6_IJSA_NS7_ILi512EEESA_EEES9_SC_SE_Li256ELb1ELb1ELb1ELb0EEENS1_36VarlenDynamicPersistentTileSchedulerILi64ELi64ELi256ELi128ELb1ELb1ELb1ELb1ELb1ELb1EEEEEEEEEvNT_6ParamsE --------------------------
	.section	.nv.info._ZN7cutlass13device_kernelIN5flash11enable_sm90INS1_16FlashAttnFwdSm90INS1_25CollectiveMainloopFwdSm90ILi2EN4cute5tupleIJNS5_1CILi1EEES8_S8_EEENS6_IJNS7_ILi64EEESA_SA_EEELi512ENS_6half_tEfNS_4arch4Sm90ELb1ELb0ELb0ELb1ELb0ELb0ELb0ELb0ELb0ELb1ELb1ELb0EEENS1_21CollectiveEpilogueFwdINS6_IJSA_NS7_ILi512EEESA_EEES9_SC_SE_Li256ELb1ELb1ELb1ELb0EEENS1_36VarlenDynamicPersistentTileSchedulerILi64ELi64ELi256ELi128ELb1ELb1ELb1ELb1ELb1ELb1EEEEEEEEEvNT_6ParamsE,"",@"SHT_CUDA_INFO"
	.sectionflags	@""
	.align	4


	//----- nvinfo : EIATTR_CUDA_API_VERSION
	.align		4
        /*0000*/ 	.byte	0x04, 0x37
        /*0002*/ 	.short	(.L_985 - .L_984)
.L_984:
        /*0004*/ 	.word	0x00000082


	//----- nvinfo : EIATTR_KPARAM_INFO
	.align		4
.L_985:
        /*0008*/ 	.byte	0x04, 0x17
        /*000a*/ 	.short	(.L_987 - .L_986)
.L_986:
        /*000c*/ 	.word	0x00000000
        /*0010*/ 	.short	0x0000
        /*0012*/ 	.short	0x0070
        /*0014*/ 	.byte	0x00, 0xf0, 0x01, 0x2a


	//----- nvinfo : EIATTR_SPARSE_MMA_MASK
	.align		4
.L_987:
        /*0018*/ 	.byte	0x03, 0x50
        /*001a*/ 	.short	0x0000


	//----- nvinfo : EIATTR_MAXREG_COUNT
	.align		4
        /*001c*/ 	.byte	0x03, 0x1b
        /*001e*/ 	.short	0x00a8


	//----- nvinfo : EIATTR_NUM_BARRIERS
	.align		4
        /*0020*/ 	.byte	0x02, 0x4c
        /*0022*/ 	.byte	0x10
	.zero		1


	//----- nvinfo : EIATTR_EXTERNS
	.align		4
        /*0024*/ 	.byte	0x04, 0x0f
        /*0026*/ 	.short	(.L_989 - .L_988)


	//   ....[0]....
	.align		4
.L_988:
        /*0028*/ 	.word	index@(__assertfail)


	//----- nvinfo : EIATTR_ANNOTATIONS
	.align		4
.L_989:
        /*002c*/ 	.byte	0x04, 0x55
        /*002e*/ 	.short	(.L_991 - .L_990)


	//   ....[0]....
.L_990:
        /* <DEDUP_REMOVED lines=72> */


	//----- nvinfo : EIATTR_MERCURY_ISA_VERSION
	.align		4
.L_991:
        /*04a0*/ 	.byte	0x03, 0x5f
        /*04a2*/ 	.short	0x0101


	//----- nvinfo : EIATTR_UNUSED_LOAD_BYTE_OFFSET
	.align		4
        /*04a4*/ 	.byte	0x04, 0x44
        /*04a6*/ 	.short	(.L_993 - .L_992)


	//   ....[0]....
.L_992:
        /*04a8*/ 	.word	0x00000a10
        /*04ac*/ 	.word	0x0000fff0


	//   ....[1]....
        /*04b0*/ 	.word	0x00009e60
        /*04b4*/ 	.word	0x0000fff0


	//----- nvinfo : EIATTR_INT_WARP_WIDE_INSTR_OFFSETS
	.align		4
.L_993:
        /*04b8*/ 	.byte	0x04, 0x31
        /*04ba*/ 	.short	(.L_995 - .L_994)


	//   ....[0]....
.L_994:
        /*04bc*/ 	.word	0x00000130


	//   ....[1]....
        /*04c0*/ 	.word	0x00000170


	//   ....[2]....
        /*04c4*/ 	.word	0x000001e0


	//   ....[3]....
        /*04c8*/ 	.word	0x00010350


	//   ....[4]....
        /*04cc*/ 	.word	0x000103e0


	//   ....[5]....
        /*04d0*/ 	.word	0x00014d10


	//   ....[6]....
        /*04d4*/ 	.word	0x00014da0


	//----- nvinfo : EIATTR_COOP_GROUP_MASK_REGIDS
	.align		4
.L_995:
        /*04d8*/ 	.byte	0x04, 0x29
        /*04da*/ 	.short	(.L_997 - .L_996)


	//   ....[0]....
.L_996:
        /*04dc*/ 	.word	0xffffffff


	//   ....[1]....
        /*04e0*/ 	.word	0xffffffff


	//   ....[2]....
        /*04e4*/ 	.word	0xffffffff


	//   ....[3]....
        /*04e8*/ 	.word	0xffffffff


	//   ....[4]....
        /*04ec*/ 	.word	0xffffffff


	//   ....[5]....
        /*04f0*/ 	.word	0xffffffff


	//   ....[6]....
        /*04f4*/ 	.word	0xffffffff


	//   ....[7]....
        /*04f8*/ 	.word	0xffffffff


	//   ....[8]....
        /*04fc*/ 	.word	0xffffffff


	//   ....[9]....
        /*0500*/ 	.word	0xffffffff


	//   ....[10]....
        /*0504*/ 	.word	0xffffffff


	//   ....[11]....
        /*0508*/ 	.word	0xffffffff


	//   ....[12]....
        /*050c*/ 	.word	0xffffffff


	//   ....[13]....
        /*0510*/ 	.word	0xffffffff


	//   ....[14]....
        /*0514*/ 	.word	0xffffffff


	//   ....[15]....
        /*0518*/ 	.word	0xffffffff


	//   ....[16]....
        /*051c*/ 	.word	0xffffffff


	//   ....[17]....
        /*0520*/ 	.word	0xffffffff


	//   ....[18]....
        /*0524*/ 	.word	0xffffffff


	//   ....[19]....
        /*0528*/ 	.word	0xffffffff


	//   ....[20]....
        /*052c*/ 	.word	0xffffffff


	//   ....[21]....
        /*0530*/ 	.word	0xffffffff


	//   ....[22]....
        /*0534*/ 	.word	0xffffffff


	//   ....[23]....
        /*0538*/ 	.word	0xffffffff


	//   ....[24]....
        /*053c*/ 	.word	0xffffffff


	//   ....[25]....
        /*0540*/ 	.word	0xffffffff


	//   ....[26]....
        /*0544*/ 	.word	0xffffffff


	//   ....[27]....
        /*0548*/ 	.word	0xffffffff


	//   ....[28]....
        /*054c*/ 	.word	0xffffffff


	//   ....[29]....
        /*0550*/ 	.word	0xffffffff


	//   ....[30]....
        /*0554*/ 	.word	0xffffffff


	//   ....[31]....
        /*0558*/ 	.word	0xffffffff


	//   ....[32]....
        /*055c*/ 	.word	0xffffffff


	//   ....[33]....
        /*0560*/ 	.word	0xffffffff


	//   ....[34]....
        /*0564*/ 	.word	0xffffffff


	//   ....[35]....
        /*0568*/ 	.word	0xffffffff


	//   ....[36]....
        /*056c*/ 	.word	0xffffffff


	//   ....[37]....
        /*0570*/ 	.word	0xffffffff


	//   ....[38]....
        /*0574*/ 	.word	0xffffffff


	//   ....[39]....
        /*0578*/ 	.word	0xffffffff


	//   ....[40]....
        /*057c*/ 	.word	0xffffffff


	//   ....[41]....
        /*0580*/ 	.word	0xffffffff


	//   ....[42]....
        /*0584*/ 	.word	0xffffffff


	//   ....[43]....
        /*0588*/ 	.word	0xffffffff


	//   ....[44]....
        /*058c*/ 	.word	0xffffffff


	//   ....[45]....
        /*0590*/ 	.word	0xffffffff


	//   ....[46]....
        /*0594*/ 	.word	0xffffffff


	//   ....[47]....
        /*0598*/ 	.word	0xffffffff


	//   ....[48]....
        /*059c*/ 	.word	0xffffffff


	//   ....[49]....
        /*05a0*/ 	.word	0xffffffff


	//   ....[50]....
        /*05a4*/ 	.word	0xffffffff


	//   ....[51]....
        /*05a8*/ 	.word	0xffffffff


	//   ....[52]....
        /*05ac*/ 	.word	0xffffffff


	//   ....[53]....
        /*05b0*/ 	.word	0xffffffff


	//   ....[54]....
        /*05b4*/ 	.word	0xffffffff


	//   ....[55]....
        /*05b8*/ 	.word	0xffffffff


	//   ....[56]....
        /*05bc*/ 	.word	0xffffffff


	//   ....[57]....
        /*05c0*/ 	.word	0xffffffff


	//   ....[58]....
        /*05c4*/ 	.word	0xffffffff


	//   ....[59]....
        /*05c8*/ 	.word	0xffffffff


	//   ....[60]....
        /*05cc*/ 	.word	0xffffffff


	//   ....[61]....
        /*05d0*/ 	.word	0xffffffff


	//   ....[62]....
        /*05d4*/ 	.word	0xffffffff


	//   ....[63]....
        /*05d8*/ 	.word	0xffffffff


	//   ....[64]....
        /*05dc*/ 	.word	0xffffffff


	//   ....[65]....
        /*05e0*/ 	.word	0xffffffff


	//   ....[66]....
        /*05e4*/ 	.word	0xffffffff


	//   ....[67]....
        /*05e8*/ 	.word	0xffffffff


	//   ....[68]....
        /*05ec*/ 	.word	0xffffffff


	//   ....[69]....
        /*05f0*/ 	.word	0xffffffff


	//   ....[70]....
        /*05f4*/ 	.word	0xffffffff


	//   ....[71]....
        /*05f8*/ 	.word	0xffffffff


	//   ....[72]....
        /*05fc*/ 	.word	0xffffffff


	//   ....[73]....
        /*0600*/ 	.word	0xffffffff


	//   ....[74]....
        /*0604*/ 	.word	0xffffffff


	//   ....[75]....
        /*0608*/ 	.word	0xffffffff


	//   ....[76]....
        /*060c*/ 	.word	0xffffffff


	//   ....[77]....
        /*0610*/ 	.word	0xffffffff


	//   ....[78]....
        /*0614*/ 	.word	0xffffffff


	//   ....[79]....
        /*0618*/ 	.word	0xffffffff


	//   ....[80]....
        /*061c*/ 	.word	0xffffffff


	//   ....[81]....
        /*0620*/ 	.word	0xffffffff


	//   ....[82]....
        /*0624*/ 	.word	0xffffffff


	//   ....[83]....
        /*0628*/ 	.word	0xffffffff


	//   ....[84]....
        /*062c*/ 	.word	0xffffffff


	//   ....[85]....
        /*0630*/ 	.word	0xffffffff


	//   ....[86]....
        /*0634*/ 	.word	0xffffffff


	//   ....[87]....
        /*0638*/ 	.word	0xffffffff


	//   ....[88]....
        /*063c*/ 	.word	0xffffffff


	//   ....[89]....
        /*0640*/ 	.word	0xffffffff


	//   ....[90]....
        /*0644*/ 	.word	0xffffffff


	//   ....[91]....
        /*0648*/ 	.word	0xffffffff


	//   ....[92]....
        /*064c*/ 	.word	0xffffffff


	//   ....[93]....
        /*0650*/ 	.word	0xffffffff


	//   ....[94]....
        /*0654*/ 	.word	0x0500000f


	//   ....[95]....
        /*0658*/ 	.word	0x0500000f


	//   ....[96]....
        /*065c*/ 	.word	0x0500000f


	//   ....[97]....
        /*0660*/ 	.word	0x0500000f


	//   ....[98]....
        /*0664*/ 	.word	0x0500000f


	//   ....[99]....
        /*0668*/ 	.word	0x0500000f


	//   ....[100]....
        /*066c*/ 	.word	0x0500000f


	//   ....[101]....
        /*0670*/ 	.word	0x0500000f


	//   ....[102]....
        /*0674*/ 	.word	0x0500000f


	//   ....[103]....
        /*0678*/ 	.word	0x0500000f


	//   ....[104]....
        /*067c*/ 	.word	0x0500000f


	//   ....[105]....
        /*0680*/ 	.word	0x0500000f


	//   ....[106]....
        /*0684*/ 	.word	0x0500000f


	//   ....[107]....
        /*0688*/ 	.word	0x0500000f


	//   ....[108]....
        /*068c*/ 	.word	0x0500000f


	//   ....[109]....
        /*0690*/ 	.word	0x0500000f


	//   ....[110]....
        /*0694*/ 	.word	0x0500000f


	//   ....[111]....
        /*0698*/ 	.word	0x0500000f


	//   ....[112]....
        /*069c*/ 	.word	0x0500000f


	//   ....[113]....
        /*06a0*/ 	.word	0x0500000f


	//   ....[114]....
        /*06a4*/ 	.word	0x0500000f


	//   ....[115]....
        /*06a8*/ 	.word	0x0500000f


	//   ....[116]....
        /*06ac*/ 	.word	0x0500000f


	//   ....[117]....
        /*06b0*/ 	.word	0x0500000f


	//   ....[118]....
        /*06b4*/ 	.word	0x0500000f


	//   ....[119]....
        /*06b8*/ 	.word	0x0500000f


	//   ....[120]....
        /*06bc*/ 	.word	0x0500000f


	//   ....[121]....
        /*06c0*/ 	.word	0x0500000f


	//----- nvinfo : EIATTR_COOP_GROUP_INSTR_OFFSETS
	.align		4
.L_997:
        /*06c4*/ 	.byte	0x04, 0x28
        /*06c6*/ 	.short	(.L_999 - .L_998)


	//   ....[0]....
.L_998:
        /*06c8*/ 	.word	0x00000060


	//   ....[1]....
        /*06cc*/ 	.word	0x00000140


	//   ....[2]....
        /*06d0*/ 	.word	0x00000190


	//   ....[3]....
        /*06d4*/ 	.word	0x00000380


	//   ....[4]....
        /*06d8*/ 	.word	0x000004e0


	//   ....[5]....
        /*06dc*/ 	.word	0x00000600


	//   ....[6]....
        /*06e0*/ 	.word	0x00000760


	//   ....[7]....
        /*06e4*/ 	.word	0x00002170


	//   ....[8]....
        /*06e8*/ 	.word	0x00004220


	//   ....[9]....
        /*06ec*/ 	.word	0x00004860


	//   ....[10]....
        /*06f0*/ 	.word	0x00004890


	//   ....[11]....
        /*06f4*/ 	.word	0x00004c90


	//   ....[12]....
        /*06f8*/ 	.word	0x00004de0


	//   ....[13]....
        /*06fc*/ 	.word	0x00004fb0


	//   ....[14]....
        /*0700*/ 	.word	0x00005100


	//   ....[15]....
        /*0704*/ 	.word	0x00005af0


	//   ....[16]....
        /*0708*/ 	.word	0x00005de0


	//   ....[17]....
        /*070c*/ 	.word	0x00005e00


	//   ....[18]....
        /*0710*/ 	.word	0x00006300


	//   ....[19]....
        /*0714*/ 	.word	0x00006400


	//   ....[20]....
        /*0718*/ 	.word	0x00006b30


	//   ....[21]....
        /*071c*/ 	.word	0x00006d00


	//   ....[22]....
        /*0720*/ 	.word	0x00007a40


	//   ....[23]....
        /*0724*/ 	.word	0x00007e60


	//   ....[24]....
        /*0728*/ 	.word	0x00007e80


	//   ....[25]....
        /*072c*/ 	.word	0x000086b0


	//   ....[26]....
        /*0730*/ 	.word	0x00008750


	//   ....[27]....
        /*0734*/ 	.word	0x00009320


	//   ....[28]....
        /*0738*/ 	.word	0x00009360


	//   ....[29]....
        /*073c*/ 	.word	0x000093d0


	//   ....[30]....
        /*0740*/ 	.word	0x00009400


	//   ....[31]....
        /*0744*/ 	.word	0x00009430


	//   ....[32]....
        /*0748*/ 	.word	0x0000ac60


	//   ....[33]....
        /*074c*/ 	.word	0x0000b050


	//   ....[34]....
        /*0750*/ 	.word	0x0000b060


	//   ....[35]....
        /*0754*/ 	.word	0x0000b070


	//   ....[36]....
        /*0758*/ 	.word	0x0000b0a0


	//   ....[37]....
        /*075c*/ 	.word	0x0000bcc0


	//   ....[38]....
        /*0760*/ 	.word	0x0000bce0


	//   ....[39]....
        /*0764*/ 	.word	0x0000bf90


	//   ....[40]....
        /*0768*/ 	.word	0x0000bfb0


	//   ....[41]....
        /*076c*/ 	.word	0x0000c6e0


	//   ....[42]....
        /*0770*/ 	.word	0x0000c710


	//   ....[43]....
        /*0774*/ 	.word	0x0000cf70


	//   ....[44]....
        /*0778*/ 	.word	0x0000cf90


	//   ....[45]....
        /*077c*/ 	.word	0x0000e300


	//   ....[46]....
        /*0780*/ 	.word	0x0000e340


	//   ....[47]....
        /*0784*/ 	.word	0x0000e580


	//   ....[48]....
        /*0788*/ 	.word	0x0000e5a0


	//   ....[49]....
        /*078c*/ 	.word	0x0000e860


	//   ....[50]....
        /*0790*/ 	.word	0x0000ea70


	//   ....[51]....
        /*0794*/ 	.word	0x0000eaa0


	//   ....[52]....
        /*0798*/ 	.word	0x0000ead0


	//   ....[53]....
        /*079c*/ 	.word	0x0000eb00


	//   ....[54]....
        /*07a0*/ 	.word	0x0000eb30


	//   ....[55]....
        /*07a4*/ 	.word	0x0000eb60


	//   ....[56]....
        /*07a8*/ 	.word	0x0000ed00


	//   ....[57]....
        /*07ac*/ 	.word	0x0000ed30


	//   ....[58]....
        /*07b0*/ 	.word	0x0000ed60


	//   ....[59]....
        /*07b4*/ 	.word	0x0000ed90


	//   ....[60]....
        /*07b8*/ 	.word	0x0000edc0


	//   ....[61]....
        /*07bc*/ 	.word	0x0000edf0


	//   ....[62]....
        /*07c0*/ 	.word	0x0000ee90


	//   ....[63]....
        /*07c4*/ 	.word	0x0000eec0


	//   ....[64]....
        /*07c8*/ 	.word	0x0000eed0


	//   ....[65]....
        /*07cc*/ 	.word	0x0000ef00


	//   ....[66]....
        /*07d0*/ 	.word	0x00010930


	//   ....[67]....
        /*07d4*/ 	.word	0x00011420


	//   ....[68]....
        /*07d8*/ 	.word	0x00011430


	//   ....[69]....
        /*07dc*/ 	.word	0x000114d0


	//   ....[70]....
        /*07e0*/ 	.word	0x000114e0


	//   ....[71]....
        /*07e4*/ 	.word	0x00011560


	//   ....[72]....
        /*07e8*/ 	.word	0x00011570


	//   ....[73]....
        /*07ec*/ 	.word	0x000115c0


	//   ....[74]....
        /*07f0*/ 	.word	0x000115e0


	//   ....[75]....
        /*07f4*/ 	.word	0x00015030


	//   ....[76]....
        /*07f8*/ 	.word	0x00015060


	//   ....[77]....
        /*07fc*/ 	.word	0x000150c0


	//   ....[78]....
        /*0800*/ 	.word	0x000150f0


	//   ....[79]....
        /*0804*/ 	.word	0x00015120


	//   ....[80]....
        /*0808*/ 	.word	0x00015150


	//   ....[81]....
        /*080c*/ 	.word	0x00015180


	//   ....[82]....
        /*0810*/ 	.word	0x000151b0


	//   ....[83]....
        /*0814*/ 	.word	0x00015370


	//   ....[84]....
        /*0818*/ 	.word	0x000153a0


	//   ....[85]....
        /*081c*/ 	.word	0x000153d0


	//   ....[86]....
        /*0820*/ 	.word	0x00015400


	//   ....[87]....
        /*0824*/ 	.word	0x00015430


	//   ....[88]....
        /*0828*/ 	.word	0x00015460


	//   ....[89]....
        /*082c*/ 	.word	0x00015530


	//   ....[90]....
        /*0830*/ 	.word	0x00015550


	//   ....[91]....
        /*0834*/ 	.word	0x00015560


	//   ....[92]....
        /*0838*/ 	.word	0x000155e0


	//   ....[93]....
        /*083c*/ 	.word	0x00016110


	//   ....[94]....
        /*0840*/ 	.word	0x00016770


	//   ....[95]....
        /*0844*/ 	.word	0x00016950


	//   ....[96]....
        /*0848*/ 	.word	0x000169a0


	//   ....[97]....
        /*084c*/ 	.word	0x00016a00


	//   ....[98]....
        /*0850*/ 	.word	0x00016af0


	//   ....[99]....
        /*0854*/ 	.word	0x00016b50


	//   ....[100]....
        /*0858*/ 	.word	0x00016c40


	//   ....[101]....
        /*085c*/ 	.word	0x00016ca0


	//   ....[102]....
        /*0860*/ 	.word	0x00016d70


	//   ....[103]....
        /*0864*/ 	.word	0x000170a0


	//   ....[104]....
        /*0868*/ 	.word	0x00017140


	//   ....[105]....
        /*086c*/ 	.word	0x000172e0


	//   ....[106]....
        /*0870*/ 	.word	0x00017350


	//   ....[107]....
        /*0874*/ 	.word	0x000173c0


	//   ....[108]....
        /*0878*/ 	.word	0x00017430


	//   ....[109]....
        /*087c*/ 	.word	0x000174a0


	//   ....[110]....
        /*0880*/ 	.word	0x00017520


	//   ....[111]....
        /*0884*/ 	.word	0x000175b0


	//   ....[112]....
        /*0888*/ 	.word	0x00017650


	//   ....[113]....
        /*088c*/ 	.word	0x000176c0


	//   ....[114]....
        /*0890*/ 	.word	0x00017730


	//   ....[115]....
        /*0894*/ 	.word	0x000177a0


	//   ....[116]....
        /*0898*/ 	.word	0x00017820


	//   ....[117]....
        /*089c*/ 	.word	0x00017890


	//   ....[118]....
        /*08a0*/ 	.word	0x00017940


	//   ....[119]....
        /*08a4*/ 	.word	0x00017990


	//   ....[120]....
        /*08a8*/ 	.word	0x00017a40


	//   ....[121]....
        /*08ac*/ 	.word	0x00017b70


	//----- nvinfo : EIATTR_REG_RECONFIG
	.align		4
.L_999:
        /*08b0*/ 	.byte	0x01, 0x54
	.zero		2


	//----- nvinfo : EIATTR_SYSCALL_OFFSETS
	.align		4
        /*08b4*/ 	.byte	0x04, 0x46
        /*08b6*/ 	.short	(.L_1001 - .L_1000)


	//   ....[0]....
.L_1000:
        /*08b8*/ 	.word	0x000043f0


	//   ....[1]....
        /*08bc*/ 	.word	0x00010550


	//   ....[2]....
        /*08c0*/ 	.word	0x000106a0


	//   ....[3]....
        /*08c4*/ 	.word	0x000107a0


	//   ....[4]....
        /*08c8*/ 	.word	0x00011040


	//----- nvinfo : EIATTR_MBARRIER_INSTR_OFFSETS
	.align		4
.L_1001:
        /*08cc*/ 	.byte	0x04, 0x39
        /*08ce*/ 	.short	(.L_1003 - .L_1002)


	//   ....[0]....
.L_1002:
        /*08d0*/ 	.word	0x00000270
        /*08d4*/ 	.word	0x000000ff
        /*08d8*/ 	.word	0x00028c00
        /*08dc*/ 	.short	0x0100
        /*08de*/ 	.byte	0x08
	.zero		1


	//   ....[1]....
        /*08e0*/ 	.word	0x00000280
        /*08e4*/ 	.word	0x000000ff
        /*08e8*/ 	.word	0x00028c20
        /*08ec*/ 	.short	0x0100
        /*08ee*/ 	.byte	0x08
	.zero		1


	//   ....[2]....
        /*08f0*/ 	.word	0x00000330
        /*08f4*/ 	.word	0x000000ff
        /*08f8*/ 	.word	0x00028c30
        /*08fc*/ 	.short	0x0100
        /*08fe*/ 	.byte	0x06
	.zero		1


	//   ....[3]....
        /*0900*/ 	.word	0x00000340
        /*0904*/ 	.word	0x000000ff
        /*0908*/ 	.word	0x00028c40
        /*090c*/ 	.short	0x0100
        /*090e*/ 	.byte	0x06
	.zero		1


	//   ....[4]....
        /*0910*/ 	.word	0x00000350
        /*0914*/ 	.word	0x000000ff
        /*0918*/ 	.word	0x00028c38
        /*091c*/ 	.short	0x0100
        /*091e*/ 	.byte	0x06
	.zero		1


	//   ....[5]....
        /*0920*/ 	.word	0x00000360
        /*0924*/ 	.word	0x000000ff
        /*0928*/ 	.word	0x00028c48
        /*092c*/ 	.short	0x0100
        /*092e*/ 	.byte	0x06
	.zero		1


	//   ....[6]....
        /*0930*/ 	.word	0x00000490
        /*0934*/ 	.word	0x000000ff
        /*0938*/ 	.word	0x00028c50
        /*093c*/ 	.short	0x0100
        /*093e*/ 	.byte	0x08
	.zero		1


	//   ....[7]....
        /*0940*/ 	.word	0x000004a0
        /*0944*/ 	.word	0x000000ff
        /*0948*/ 	.word	0x00028c60
        /*094c*/ 	.short	0x0100
        /*094e*/ 	.byte	0x08
	.zero		1


	//   ....[8]....
        /*0950*/ 	.word	0x000004b0
        /*0954*/ 	.word	0x000000ff
        /*0958*/ 	.word	0x00028c58
        /*095c*/ 	.short	0x0100
        /*095e*/ 	.byte	0x08
	.zero		1


	//   ....[9]....
        /*0960*/ 	.word	0x000004c0
        /*0964*/ 	.word	0x000000ff
        /*0968*/ 	.word	0x00028c68
        /*096c*/ 	.short	0x0100
        /*096e*/ 	.byte	0x08
	.zero		1


	//   ....[10]....
        /*0970*/ 	.word	0x000005b0
        /*0974*/ 	.word	0x000000ff
        /*0978*/ 	.word	0x00028c70
        /*097c*/ 	.short	0x0100
        /*097e*/ 	.byte	0x06
	.zero		1


	//   ....[11]....
        /*0980*/ 	.word	0x000005c0
        /*0984*/ 	.word	0x000000ff
        /*0988*/ 	.word	0x00028c80
        /*098c*/ 	.short	0x0100
        /*098e*/ 	.byte	0x06
	.zero		1


	//   ....[12]....
        /*0990*/ 	.word	0x000005d0
        /*0994*/ 	.word	0x000000ff
        /*0998*/ 	.word	0x00028c78
        /*099c*/ 	.short	0x0100
        /*099e*/ 	.byte	0x06
	.zero		1


	//   ....[13]....
        /*09a0*/ 	.word	0x000005e0
        /*09a4*/ 	.word	0x000000ff
        /*09a8*/ 	.word	0x00028c88
        /*09ac*/ 	.short	0x0100
        /*09ae*/ 	.byte	0x06
	.zero		1


	//   ....[14]....
        /*09b0*/ 	.word	0x00000710
        /*09b4*/ 	.word	0x000000ff
        /*09b8*/ 	.word	0x00028c90
        /*09bc*/ 	.short	0x0100
        /*09be*/ 	.byte	0x08
	.zero		1


	//   ....[15]....
        /*09c0*/ 	.word	0x00000720
        /*09c4*/ 	.word	0x000000ff
        /*09c8*/ 	.word	0x00028ca0
        /*09cc*/ 	.short	0x0100
        /*09ce*/ 	.byte	0x08
	.zero		1


	//   ....[16]....
        /*09d0*/ 	.word	0x00000730
        /*09d4*/ 	.word	0x000000ff
        /*09d8*/ 	.word	0x00028c98
        /*09dc*/ 	.short	0x0100
        /*09de*/ 	.byte	0x08
	.zero		1


	//   ....[17]....
        /*09e0*/ 	.word	0x00000740
        /*09e4*/ 	.word	0x000000ff
        /*09e8*/ 	.word	0x00028ca8
        /*09ec*/ 	.short	0x0100
        /*09ee*/ 	.byte	0x08
	.zero		1


	//   ....[18]....
        /*09f0*/ 	.word	0x00000870
        /*09f4*/ 	.word	0x000000ff
        /*09f8*/ 	.word	0x00028cb0
        /*09fc*/ 	.short	0x0100
        /*09fe*/ 	.byte	0x08
	.zero		1


	//   ....[19]....
        /*0a00*/ 	.word	0x00000880
        /*0a04*/ 	.word	0x000000ff
        /*0a08*/ 	.word	0x00028cc0
        /*0a0c*/ 	.short	0x0100
        /*0a0e*/ 	.byte	0x08
	.zero		1


	//   ....[20]....
        /*0a10*/ 	.word	0x00000890
        /*0a14*/ 	.word	0x000000ff
        /*0a18*/ 	.word	0x00028cb8
        /*0a1c*/ 	.short	0x0100
        /*0a1e*/ 	.byte	0x08
	.zero		1


	//   ....[21]....
        /*0a20*/ 	.word	0x000008a0
        /*0a24*/ 	.word	0x000000ff
        /*0a28*/ 	.word	0x00028cc8
        /*0a2c*/ 	.short	0x0100
        /*0a2e*/ 	.byte	0x08
	.zero		1


	//   ....[22]....
        /*0a30*/ 	.word	0x000022b0
        /*0a34*/ 	.word	0x000000ff
        /*0a38*/ 	.word	0x00028c50
        /*0a3c*/ 	.short	0x010a
        /*0a3e*/ 	.byte	0x17
	.zero		1


	//   ....[23]....
        /*0a40*/ 	.word	0x00002580
        /*0a44*/ 	.word	0x00000000
        /*0a48*/ 	.word	0x00000000
        /*0a4c*/ 	.short	0x0101
        /*0a4e*/ 	.byte	0x3f
	.zero		1


	//   ....[24]....
        /*0a50*/ 	.word	0x00002ee0
        /*0a54*/ 	.word	0x000000ff
        /*0a58*/ 	.word	0x00028c50
        /*0a5c*/ 	.short	0x010a
        /*0a5e*/ 	.byte	0x17
	.zero		1


	//   ....[25]....
        /*0a60*/ 	.word	0x00002f20
        /*0a64*/ 	.word	0x000000ff
        /*0a68*/ 	.word	0x00028c50
        /*0a6c*/ 	.short	0x010a
        /*0a6e*/ 	.byte	0x17
	.zero		1


	//   ....[26]....
        /*0a70*/ 	.word	0x00003100
        /*0a74*/ 	.word	0x00000000
        /*0a78*/ 	.word	0x00000000
        /*0a7c*/ 	.short	0x0101
        /*0a7e*/ 	.byte	0x3f
	.zero		1


	//   ....[27]....
        /*0a80*/ 	.word	0x000044a0
        /*0a84*/ 	.word	0x000000ff
        /*0a88*/ 	.word	0x00028c00
        /*0a8c*/ 	.short	0x010a
        /*0a8e*/ 	.byte	0x2e
	.zero		1


	//   ....[28]....
        /*0a90*/ 	.word	0x00004520
        /*0a94*/ 	.word	0x00000007
        /*0a98*/ 	.word	0x00028c30
        /*0a9c*/ 	.short	0x010a
        /*0a9e*/ 	.byte	0x3f
	.zero		1


	//   ....[29]....
        /*0aa0*/ 	.word	0x00004560
        /*0aa4*/ 	.word	0x00000007
        /*0aa8*/ 	.word	0x00028c30
        /*0aac*/ 	.short	0x010a
        /*0aae*/ 	.byte	0x3f
	.zero		1


	//   ....[30]....
        /*0ab0*/ 	.word	0x000052d0
        /*0ab4*/ 	.word	0x00000004
        /*0ab8*/ 	.word	0x00000000
        /*0abc*/ 	.short	0x0101
        /*0abe*/ 	.byte	0x3f
	.zero		1


	//   ....[31]....
        /*0ac0*/ 	.word	0x000057b0
        /*0ac4*/ 	.word	0x00000007
        /*0ac8*/ 	.word	0x00028c50
        /*0acc*/ 	.short	0x010a
        /*0ace*/ 	.byte	0x3f
	.zero		1


	//   ....[32]....
        /*0ad0*/ 	.word	0x000057f0
        /*0ad4*/ 	.word	0x00000007
        /*0ad8*/ 	.word	0x00028c50
        /*0adc*/ 	.short	0x010a
        /*0ade*/ 	.byte	0x3f
	.zero		1


	//   ....[33]....
        /*0ae0*/ 	.word	0x00005b10
        /*0ae4*/ 	.word	0x00000007
        /*0ae8*/ 	.word	0x00000000
        /*0aec*/ 	.short	0x0101
        /*0aee*/ 	.byte	0x3f
	.zero		1


	//   ....[34]....
        /*0af0*/ 	.word	0x00005c10
        /*0af4*/ 	.word	0x000000ff
        /*0af8*/ 	.word	0x00028c30
        /*0afc*/ 	.short	0x010a
        /*0afe*/ 	.byte	0x18
	.zero		1


	//   ....[35]....
        /*0b00*/ 	.word	0x00005c60
        /*0b04*/ 	.word	0x000000ff
        /*0b08*/ 	.word	0x00028c30
        /*0b0c*/ 	.short	0x010a
        /*0b0e*/ 	.byte	0x18
	.zero		1


	//   ....[36]....
        /*0b10*/ 	.word	0x00006740
        /*0b14*/ 	.word	0x00000000
        /*0b18*/ 	.word	0x00000000
        /*0b1c*/ 	.short	0x0101
        /*0b1e*/ 	.byte	0x3f
	.zero		1


	//   ....[37]....
        /*0b20*/ 	.word	0x00007780
        /*0b24*/ 	.word	0x000000ff
        /*0b28*/ 	.word	0x00028c50
        /*0b2c*/ 	.short	0x010a
        /*0b2e*/ 	.byte	0x18
	.zero		1


	//   ....[38]....
        /*0b30*/ 	.word	0x000077c0
        /*0b34*/ 	.word	0x000000ff
        /*0b38*/ 	.word	0x00028c50
        /*0b3c*/ 	.short	0x010a
        /*0b3e*/ 	.byte	0x18
	.zero		1


	//   ....[39]....
        /*0b40*/ 	.word	0x00007a60
        /*0b44*/ 	.word	0x0000000a
        /*0b48*/ 	.word	0x00000000
        /*0b4c*/ 	.short	0x0101
        /*0b4e*/ 	.byte	0x3f
	.zero		1


	//   ....[40]....
        /*0b50*/ 	.word	0x00007b90
        /*0b54*/ 	.word	0x000000ff
        /*0b58*/ 	.word	0x00028c30
        /*0b5c*/ 	.short	0x010a
        /*0b5e*/ 	.byte	0x17
	.zero		1


	//   ....[41]....
        /*0b60*/ 	.word	0x00007bd0
        /*0b64*/ 	.word	0x000000ff
        /*0b68*/ 	.word	0x00028c30
        /*0b6c*/ 	.short	0x010a
        /*0b6e*/ 	.byte	0x17
	.zero		1


	//   ....[42]....
        /*0b70*/ 	.word	0x00008940
        /*0b74*/ 	.word	0x0000000b
        /*0b78*/ 	.word	0x00000000
        /*0b7c*/ 	.short	0x0101
        /*0b7e*/ 	.byte	0x3f
	.zero		1


	//   ....[43]....
        /*0b80*/ 	.word	0x00009060
        /*0b84*/ 	.word	0x000000ff
        /*0b88*/ 	.word	0x00028c50
        /*0b8c*/ 	.short	0x010a
        /*0b8e*/ 	.byte	0x17
	.zero		1


	//   ....[44]....
        /*0b90*/ 	.word	0x000090a0
        /*0b94*/ 	.word	0x000000ff
        /*0b98*/ 	.word	0x00028c50
        /*0b9c*/ 	.short	0x010a
        /*0b9e*/ 	.byte	0x17
	.zero		1


	//   ....[45]....
        /*0ba0*/ 	.word	0x00009340
        /*0ba4*/ 	.word	0x0000000a
        /*0ba8*/ 	.word	0x00000000
        /*0bac*/ 	.short	0x0101
        /*0bae*/ 	.byte	0x3f
	.zero		1


	//   ....[46]....
        /*0bb0*/ 	.word	0x0000bcd0
        /*0bb4*/ 	.word	0x000000ff
        /*0bb8*/ 	.word	0x00000000
        /*0bbc*/ 	.short	0x0101
        /*0bbe*/ 	.byte	0x04
	.zero		1


	//   ....[47]....
        /*0bc0*/ 	.word	0x0000c5f0
        /*0bc4*/ 	.word	0x000000ff
        /*0bc8*/ 	.word	0x00000000
        /*0bcc*/ 	.short	0x0101
        /*0bce*/ 	.byte	0x04
	.zero		1


	//   ....[48]....
        /*0bd0*/ 	.word	0x00010b90
        /*0bd4*/ 	.word	0x00000000
        /*0bd8*/ 	.word	0x00028c40
        /*0bdc*/ 	.short	0x010a
        /*0bde*/ 	.byte	0x3f
	.zero		1


	//   ....[49]....
        /*0be0*/ 	.word	0x00011680
        /*0be4*/ 	.word	0x00000013
        /*0be8*/ 	.word	0x00028c00
        /*0bec*/ 	.short	0x0107
        /*0bee*/ 	.byte	0x3f
	.zero		1


	//   ....[50]....
        /*0bf0*/ 	.word	0x00011770
        /*0bf4*/ 	.word	0x00000013
        /*0bf8*/ 	.word	0x00028c00
        /*0bfc*/ 	.short	0x0101
        /*0bfe*/ 	.byte	0x3f
	.zero		1


	//   ....[51]....
        /*0c00*/ 	.word	0x00011790
        /*0c04*/ 	.word	0x00000013
        /*0c08*/ 	.word	0x00028c20
        /*0c0c*/ 	.short	0x010a
        /*0c0e*/ 	.byte	0x3f
	.zero		1


	//   ....[52]....
        /*0c10*/ 	.word	0x00011870
        /*0c14*/ 	.word	0x00000000
        /*0c18*/ 	.word	0x00028c60
        /*0c1c*/ 	.short	0x010a
        /*0c1e*/ 	.byte	0x3f
	.zero		1


	//   ....[53]....
        /*0c20*/ 	.word	0x00012500
        /*0c24*/ 	.word	0x00000003
        /*0c28*/ 	.word	0x00028c40
        /*0c2c*/ 	.short	0x010a
        /*0c2e*/ 	.byte	0x3f
	.zero		1


	//   ....[54]....
        /*0c30*/ 	.word	0x00012760
        /*0c34*/ 	.word	0x00000003
        /*0c38*/ 	.word	0x00028c60
        /*0c3c*/ 	.short	0x010a
        /*0c3e*/ 	.byte	0x3f
	.zero		1


	//   ....[55]....
        /*0c40*/ 	.word	0x00013320
        /*0c44*/ 	.word	0x00000004
        /*0c48*/ 	.word	0x00028c40
        /*0c4c*/ 	.short	0x010a
        /*0c4e*/ 	.byte	0x3f
	.zero		1


	//   ....[56]....
        /*0c50*/ 	.word	0x00013570
        /*0c54*/ 	.word	0x00000004
        /*0c58*/ 	.word	0x00028c60
        /*0c5c*/ 	.short	0x010a
        /*0c5e*/ 	.byte	0x3f
	.zero		1


	//   ....[57]....
        /*0c60*/ 	.word	0x000140b0
        /*0c64*/ 	.word	0x00000004
        /*0c68*/ 	.word	0x00028c40
        /*0c6c*/ 	.short	0x010a
        /*0c6e*/ 	.byte	0x3f
	.zero		1


	//   ....[58]....
        /*0c70*/ 	.word	0x00014310
        /*0c74*/ 	.word	0x00000004
        /*0c78*/ 	.word	0x00028c60
        /*0c7c*/ 	.short	0x010a
        /*0c7e*/ 	.byte	0x3f
	.zero		1


	//   ....[59]....
        /*0c80*/ 	.word	0x00016090
        /*0c84*/ 	.word	0x00000000
        /*0c88*/ 	.word	0x00028c20
        /*0c8c*/ 	.short	0x010a
        /*0c8e*/ 	.byte	0x3f
	.zero		1


	//   ....[60]....
        /*0c90*/ 	.word	0x00016250
        /*0c94*/ 	.word	0x00000006
        /*0c98*/ 	.word	0x00000000
        /*0c9c*/ 	.short	0x010a
        /*0c9e*/ 	.byte	0x3f
	.zero		1


	//   ....[61]....
        /*0ca0*/ 	.word	0x000162c0
        /*0ca4*/ 	.word	0x00000007
        /*0ca8*/ 	.word	0x00000000
        /*0cac*/ 	.short	0x010a
        /*0cae*/ 	.byte	0x3f
	.zero		1


	//   ....[62]....
        /*0cb0*/ 	.word	0x00016330
        /*0cb4*/ 	.word	0x00000004
        /*0cb8*/ 	.word	0x00000000
        /*0cbc*/ 	.short	0x010a
        /*0cbe*/ 	.byte	0x3f
	.zero		1


	//   ....[63]....
        /*0cc0*/ 	.word	0x00016360
        /*0cc4*/ 	.word	0x00000003
        /*0cc8*/ 	.word	0x00000000
        /*0ccc*/ 	.short	0x010a
        /*0cce*/ 	.byte	0x3f
	.zero		1


	//   ....[64]....
        /*0cd0*/ 	.word	0x000163d0
        /*0cd4*/ 	.word	0x00000003
        /*0cd8*/ 	.word	0x00028c50
        /*0cdc*/ 	.short	0x010a
        /*0cde*/ 	.byte	0x3f
	.zero		1


	//   ....[65]....
        /*0ce0*/ 	.word	0x00016430
        /*0ce4*/ 	.word	0x00000003
        /*0ce8*/ 	.word	0x00028c50
        /*0cec*/ 	.short	0x010a
        /*0cee*/ 	.byte	0x3f
	.zero		1


	//   ....[66]....
        /*0cf0*/ 	.word	0x00016490
        /*0cf4*/ 	.word	0x00000003
        /*0cf8*/ 	.word	0x00028c00
        /*0cfc*/ 	.short	0x010a
        /*0cfe*/ 	.byte	0x3f
	.zero		1


	//   ....[67]....
        /*0d00*/ 	.word	0x000164e0
        /*0d04*/ 	.word	0x00000007
        /*0d08*/ 	.word	0x00028c30
        /*0d0c*/ 	.short	0x010a
        /*0d0e*/ 	.byte	0x3f
	.zero		1


	//   ....[68]....
        /*0d10*/ 	.word	0x00016530
        /*0d14*/ 	.word	0x00000007
        /*0d18*/ 	.word	0x00028c50
        /*0d1c*/ 	.short	0x010a
        /*0d1e*/ 	.byte	0x3f
	.zero		1


	//   ....[69]....
        /*0d20*/ 	.word	0x00016590
        /*0d24*/ 	.word	0x00000000
        /*0d28*/ 	.word	0x00028c30
        /*0d2c*/ 	.short	0x010a
        /*0d2e*/ 	.byte	0x3f
	.zero		1


	//   ....[70]....
        /*0d30*/ 	.word	0x000165e0
        /*0d34*/ 	.word	0x0000000a
        /*0d38*/ 	.word	0x00028c50
        /*0d3c*/ 	.short	0x010a
        /*0d3e*/ 	.byte	0x3f
	.zero		1


	//   ....[71]....
        /*0d40*/ 	.word	0x00016640
        /*0d44*/ 	.word	0x00000000
        /*0d48*/ 	.word	0x00028c30
        /*0d4c*/ 	.short	0x010a
        /*0d4e*/ 	.byte	0x3f
	.zero		1


	//   ....[72]....
        /*0d50*/ 	.word	0x00016690
        /*0d54*/ 	.word	0x0000000a
        /*0d58*/ 	.word	0x00028c50
        /*0d5c*/ 	.short	0x010a
        /*0d5e*/ 	.byte	0x3f
	.zero		1


	//   ....[73]....
        /*0d60*/ 	.word	0x00016830
        /*0d64*/ 	.word	0x00000000
        /*0d68*/ 	.word	0x00028c40
        /*0d6c*/ 	.short	0x010a
        /*0d6e*/ 	.byte	0x3f
	.zero		1


	//   ....[74]....
        /*0d70*/ 	.word	0x00016db0
        /*0d74*/ 	.word	0x00000013
        /*0d78*/ 	.word	0x00028c20
        /*0d7c*/ 	.short	0x010a
        /*0d7e*/ 	.byte	0x3f
	.zero		1


	//   ....[75]....
        /*0d80*/ 	.word	0x00016e00
        /*0d84*/ 	.word	0x00000000
        /*0d88*/ 	.word	0x00028c60
        /*0d8c*/ 	.short	0x010a
        /*0d8e*/ 	.byte	0x3f
	.zero		1


	//   ....[76]....
        /*0d90*/ 	.word	0x00016e50
        /*0d94*/ 	.word	0x00000003
        /*0d98*/ 	.word	0x00028c40
        /*0d9c*/ 	.short	0x010a
        /*0d9e*/ 	.byte	0x3f
	.zero		1


	//   ....[77]....
        /*0da0*/ 	.word	0x00016ea0
        /*0da4*/ 	.word	0x00000003
        /*0da8*/ 	.word	0x00028c60
        /*0dac*/ 	.short	0x010a
        /*0dae*/ 	.byte	0x3f
	.zero		1


	//   ....[78]....
        /*0db0*/ 	.word	0x00016ef0
        /*0db4*/ 	.word	0x00000004
        /*0db8*/ 	.word	0x00028c40
        /*0dbc*/ 	.short	0x010a
        /*0dbe*/ 	.byte	0x3f
	.zero		1


	//   ....[79]....
        /*0dc0*/ 	.word	0x00016f40
        /*0dc4*/ 	.word	0x00000004
        /*0dc8*/ 	.word	0x00028c60
        /*0dcc*/ 	.short	0x010a
        /*0dce*/ 	.byte	0x3f
	.zero		1


	//   ....[80]....
        /*0dd0*/ 	.word	0x00016f90
        /*0dd4*/ 	.word	0x00000004
        /*0dd8*/ 	.word	0x00028c40
        /*0ddc*/ 	.short	0x010a
        /*0dde*/ 	.byte	0x3f
	.zero		1


	//   ....[81]....
        /*0de0*/ 	.word	0x00016fe0
        /*0de4*/ 	.word	0x00000004
        /*0de8*/ 	.word	0x00028c60
        /*0dec*/ 	.short	0x010a
        /*0dee*/ 	.byte	0x3f
	.zero		1


	//   ....[82]....
        /*0df0*/ 	.word	0x00017a90
        /*0df4*/ 	.word	0x00000000
        /*0df8*/ 	.word	0x00028c20
        /*0dfc*/ 	.short	0x010a
        /*0dfe*/ 	.byte	0x3f
	.zero		1


	//   ....[83]....
        /*0e00*/ 	.word	0x00017c30
        /*0e04*/ 	.word	0x00000006
        /*0e08*/ 	.word	0x00000000
        /*0e0c*/ 	.short	0x010a
        /*0e0e*/ 	.byte	0x3f
	.zero		1


	//   ....[84]....
        /*0e10*/ 	.word	0x00017c80
        /*0e14*/ 	.word	0x00000007
        /*0e18*/ 	.word	0x00000000
        /*0e1c*/ 	.short	0x010a
        /*0e1e*/ 	.byte	0x3f
	.zero		1


	//   ....[85]....
        /*0e20*/ 	.word	0x00017cd0
        /*0e24*/ 	.word	0x00000004
        /*0e28*/ 	.word	0x00000000
        /*0e2c*/ 	.short	0x010a
        /*0e2e*/ 	.byte	0x3f
	.zero		1


	//----- nvinfo : EIATTR_NUM_MBARRIERS
	.align		4
.L_1003:
        /*0e30*/ 	.byte	0x03, 0x38
        /*0e32*/ 	.short	0x0016


	//----- nvinfo : EIATTR_EXIT_INSTR_OFFSETS
	.align		4
        /*0e34*/ 	.byte	0x04, 0x1c
        /*0e36*/ 	.short	(.L_1005 - .L_1004)


	//   ....[0]....
.L_1004:
        /*0e38*/ 	.word	0x00000a40


	//   ....[1]....
        /*0e3c*/ 	.word	0x0000e800


	//   ....[2]....
        /*0e40*/ 	.word	0x000163b0


	//----- nvinfo : EIATTR_MAX_THREADS
	.align		4
.L_1005:
        /*0e44*/ 	.byte	0x04, 0x05
        /*0e46*/ 	.short	(.L_1007 - .L_1006)
.L_1006:
        /*0e48*/ 	.word	0x00000180
        /*0e4c*/ 	.word	0x00000001
        /*0e50*/ 	.word	0x00000001


	//----- nvinfo : EIATTR_CRS_STACK_SIZE
	.align		4
.L_1007:
        /*0e54*/ 	.byte	0x04, 0x1e
        /*0e56*/ 	.short	(.L_1009 - .L_1008)
.L_1008:
        /*0e58*/ 	.word	0x00000000


	//----- nvinfo : EIATTR_CBANK_PARAM_SIZE
	.align		4
.L_1009:
        /*0e5c*/ 	.byte	0x03, 0x19
        /*0e5e*/ 	.short	0x0af0


	//----- nvinfo : EIATTR_PARAM_CBANK
	.align		4
        /*0e60*/ 	.byte	0x04, 0x0a
        /*0e62*/ 	.short	(.L_1011 - .L_1010)
	.align		4
.L_1010:
        /*0e64*/ 	.word	index@(.nv.constant0._ZN7cutlass13device_kernelIN5flash11enable_sm90INS1_16FlashAttnFwdSm90INS1_25CollectiveMainloopFwdSm90ILi2EN4cute5tupleIJNS5_1CILi1EEES8_S8_EEENS6_IJNS7_ILi64EEESA_SA_EEELi512ENS_6half_tEfNS_4arch4Sm90ELb1ELb0ELb0ELb1ELb0ELb0ELb0ELb0ELb0ELb1ELb1ELb0EEENS1_21CollectiveEpilogueFwdINS6_IJSA_NS7_ILi512EEESA_EEES9_SC_SE_Li256ELb1ELb1ELb1ELb0EEENS1_36VarlenDynamicPersistentTileSchedulerILi64ELi64ELi256ELi128ELb1ELb1ELb1ELb1ELb1ELb1EEEEEEEEEvNT_6ParamsE)
        /*0e68*/ 	.short	0x0210
        /*0e6a*/ 	.short	0x0af0


	//----- nvinfo : EIATTR_SW_WAR
	.align		4
.L_1011:
        /*0e6c*/ 	.byte	0x04, 0x36
        /*0e6e*/ 	.short	(.L_1013 - .L_1012)
.L_1012:
        /*0e70*/ 	.word	0x00000008
.L_1013:


//--------------------- .nv.info._ZN7cutlass13device_kernelIN5flash11enable_sm90INS1_16FlashAttnFwdSm90INS1_25CollectiveMainloopFwdSm90ILi2EN4cute5tupleIJNS5_1CILi1EEES8_S8_EEENS6_IJNS7_ILi64EEESA_SA_EEELi512ENS_6half_tEfNS_4arch4Sm90ELb1ELb0ELb0ELb1ELb0ELb1ELb0ELb0ELb0ELb1ELb1ELb0EEENS1_21CollectiveEpilogueFwdINS6_IJSA_NS7_ILi512EEESA_EEES9_SC_SE_Li256ELb1ELb1ELb1ELb0EEENS1_36VarlenDynamicPersistentTileSchedulerILi64ELi64ELi256ELi128ELb1ELb1ELb1ELb1ELb1ELb1EEEEEEEEEvNT_6ParamsE --------------------------
	.section	.nv.info._ZN7cutlass13device_kernelIN5flash11enable_sm90INS1_16FlashAttnFwdSm90INS1_25CollectiveMainloopFwdSm90ILi2EN4cute5tupleIJNS5_1CILi1EEES8_S8_EEENS6_IJNS7_ILi64EEESA_SA_EEELi512ENS_6half_tEfNS_4arch4Sm90ELb1ELb0ELb0ELb1ELb0ELb1ELb0ELb0ELb0ELb1ELb1ELb0EEENS1_21CollectiveEpilogueFwdINS6_IJSA_NS7_ILi512EEESA_EEES9_SC_SE_Li256ELb1ELb1ELb1ELb0EEENS1_36VarlenDynamicPersistentTileSchedulerILi64ELi64ELi256ELi128ELb1ELb1ELb1ELb1ELb1ELb1EEEEEEEEEvNT_6ParamsE,"",@"SHT_CUDA_INFO"
	.sectionflags	@""
	.align	4


	//----- nvinfo : EIATTR_CUDA_API_VERSION
	.align		4
        /*0000*/ 	.byte	0x04, 0x37
        /*0002*/ 	.short	(.L_1015 - .L_1014)
.L_1014:
        /*0004*/ 	.word	0x00000082


	//----- nvinfo : EIATTR_KPARAM_INFO
	.align		4
.L_1015:
        /*0008*/ 	.byte	0x04, 0x17
        /*000a*/ 	.short	(.L_1017 - .L_1016)
.L_1016:
        /*000c*/ 	.word	0x00000000
        /*0010*/ 	.short	0x0000
        /*0012*/ 	.short	0x0070
        /*0014*/ 	.byte	0x00, 0xf0, 0x01, 0x2a


	//----- nvinfo : EIATTR_SPARSE_MMA_MASK
	.align		4
.L_1017:
        /*0018*/ 	.byte	0x03, 0x50
        /*001a*/ 	.short	0x0000


	//----- nvinfo : EIATTR_MAXREG_COUNT
	.align		4
        /*001c*/ 	.byte	0x03, 0x1b
        /*001e*/ 	.short	0x00a8


	//----- nvinfo : EIATTR_NUM_BARRIERS
	.align		4
        /*0020*/ 	.byte	0x02, 0x4c
        /*0022*/ 	.byte	0x10
	.zero		1


	//----- nvinfo : EIATTR_EXTERNS
	.align		4
        /*0024*/ 	.byte	0x04, 0x0f
        /*0026*/ 	.short	(.L_1019 - .L_1018)


	//   ....[0]....
	.align		4
.L_1018:
        /*0028*/ 	.word	index@(__assertfail)


	//----- nvinfo : EIATTR_ANNOTATIONS
	.align		4
.L_1019:
        /*002c*/ 	.byte	0x04, 0x55
        /*002e*/ 	.short	(.L_1021 - .L_1020)


	//   ....[0]....
.L_1020:
        /* <DEDUP_REMOVED lines=88> */


	//----- nvinfo : EIATTR_MERCURY_ISA_VERSION
	.align		4
.L_1021:
        /*05a0*/ 	.byte	0x03, 0x5f
        /*05a2*/ 	.short	0x0101


	//----- nvinfo : EIATTR_UNUSED_LOAD_BYTE_OFFSET
	.align		4
        /*05a4*/ 	.byte	0x04, 0x44
        /*05a6*/ 	.short	(.L_1023 - .L_1022)


	//   ....[0]....
.L_1022:
        /*05a8*/ 	.word	0x00000a80
        /*05ac*/ 	.word	0x0000fff0


	//   ....[1]....
        /*05b0*/ 	.word	0x0000fee0
        /*05b4*/ 	.word	0x0000fff0


	//----- nvinfo : EIATTR_INT_WARP_WIDE_INSTR_OFFSETS
	.align		4
.L_1023:
        /*05b8*/ 	.byte	0x04, 0x31
        /*05ba*/ 	.short	(.L_1025 - .L_1024)


	//   ....[0]....
.L_1024:
        /*05bc*/ 	.word	0x00000190


	//   ....[1]....
        /*05c0*/ 	.word	0x000001d0


	//   ....[2]....
        /*05c4*/ 	.word	0x00000240


	//   ....[3]....
        /*05c8*/ 	.word	0x00018340


	//   ....[4]....
        /*05cc*/ 	.word	0x000183d0


	//   ....[5]....
        /*05d0*/ 	.word	0x0001cd00


	//   ....[6]....
        /*05d4*/ 	.word	0x0001cd90


	//----- nvinfo : EIATTR_COOP_GROUP_MASK_REGIDS
	.align		4
.L_1025:
        /*05d8*/ 	.byte	0x04, 0x29
        /*05da*/ 	.short	(.L_1027 - .L_1026)


	//   ....[0]....
.L_1026:
        /*05dc*/ 	.word	0xffffffff


	//   ....[1]....
        /*05e0*/ 	.word	0xffffffff


	//   ....[2]....
        /*05e4*/ 	.word	0xffffffff


	//   ....[3]....
        /*05e8*/ 	.word	0xffffffff


	//   ....[4]....
        /*05ec*/ 	.word	0xffffffff


	//   ....[5]....
        /*05f0*/ 	.word	0xffffffff


	//   ....[6]....
        /*05f4*/ 	.word	0xffffffff


	//   ....[7]....
        /*05f8*/ 	.word	0xffffffff


	//   ....[8]....
        /*05fc*/ 	.word	0xffffffff


	//   ....[9]....
        /*0600*/ 	.word	0xffffffff


	//   ....[10]....
        /*0604*/ 	.word	0xffffffff


	//   ....[11]....
        /*0608*/ 	.word	0xffffffff


	//   ....[12]....
        /*060c*/ 	.word	0xffffffff


	//   ....[13]....
        /*0610*/ 	.word	0xffffffff


	//   ....[14]....
        /*0614*/ 	.word	0xffffffff


	//   ....[15]....
        /*0618*/ 	.word	0xffffffff


	//   ....[16]....
        /*061c*/ 	.word	0xffffffff


	//   ....[17]....
        /*0620*/ 	.word	0xffffffff


	//   ....[18]....
        /*0624*/ 	.word	0xffffffff


	//   ....[19]....
        /*0628*/ 	.word	0xffffffff


	//   ....[20]....
        /*062c*/ 	.word	0xffffffff


	//   ....[21]....
        /*0630*/ 	.word	0xffffffff


	//   ....[22]....
        /*0634*/ 	.word	0xffffffff


	//   ....[23]....
        /*0638*/ 	.word	0xffffffff


	//   ....[24]....
        /*063c*/ 	.word	0xffffffff


	//   ....[25]....
        /*0640*/ 	.word	0xffffffff


	//   ....[26]....
        /*0644*/ 	.word	0xffffffff


	//   ....[27]....
        /*0648*/ 	.word	0xffffffff


	//   ....[28]....
        /*064c*/ 	.word	0xffffffff


	//   ....[29]....
        /*0650*/ 	.word	0xffffffff


	//   ....[30]....
        /*0654*/ 	.word	0xffffffff


	//   ....[31]....
        /*0658*/ 	.word	0xffffffff


	//   ....[32]....
        /*065c*/ 	.word	0xffffffff


	//   ....[33]....
        /*0660*/ 	.word	0xffffffff


	//   ....[34]....
        /*0664*/ 	.word	0xffffffff


	//   ....[35]....
        /*0668*/ 	.word	0xffffffff


	//   ....[36]....
        /*066c*/ 	.word	0xffffffff


	//   ....[37]....
        /*0670*/ 	.word	0xffffffff


	//   ....[38]....
        /*0674*/ 	.word	0xffffffff


	//   ....[39]....
        /*0678*/ 	.word	0xffffffff


	//   ....[40]....
        /*067c*/ 	.word	0xffffffff


	//   ....[41]....
        /*0680*/ 	.word	0xffffffff


	//   ....[42]....
        /*0684*/ 	.word	0xffffffff


	//   ....[43]....
        /*0688*/ 	.word	0xffffffff


	//   ....[44]....
        /*068c*/ 	.word	0xffffffff


	//   ....[45]....
        /*0690*/ 	.word	0xffffffff


	//   ....[46]....
        /*0694*/ 	.word	0xffffffff


	//   ....[47]....
        /*0698*/ 	.word	0xffffffff


	//   ....[48]....
        /*069c*/ 	.word	0xffffffff


	//   ....[49]....
        /*06a0*/ 	.word	0xffffffff


	//   ....[50]....
        /*06a4*/ 	.word	0xffffffff


	//   ....[51]....
        /*06a8*/ 	.word	0xffffffff


	//   ....[52]....
        /*06ac*/ 	.word	0xffffffff


	//   ....[53]....
        /*06b0*/ 	.word	0xffffffff


	//   ....[54]....
        /*06b4*/ 	.word	0xffffffff


	//   ....[55]....
        /*06b8*/ 	.word	0xffffffff


	//   ....[56]....
        /*06bc*/ 	.word	0xffffffff


	//   ....[57]....
        /*06c0*/ 	.word	0xffffffff


	//   ....[58]....
        /*06c4*/ 	.word	0xffffffff


	//   ....[59]....
        /*06c8*/ 	.word	0xffffffff


	//   ....[60]....
        /*06cc*/ 	.word	0xffffffff


	//   ....[61]....
        /*06d0*/ 	.word	0xffffffff


	//   ....[62]....
        /*06d4*/ 	.word	0xffffffff


	//   ....[63]....
        /*06d8*/ 	.word	0xffffffff


	//   ....[64]....
        /*06dc*/ 	.word	0xffffffff


	//   ....[65]....
        /*06e0*/ 	.word	0xffffffff


	//   ....[66]....
        /*06e4*/ 	.word	0xffffffff


	//   ....[67]....
        /*06e8*/ 	.word	0xffffffff


	//   ....[68]....
        /*06ec*/ 	.word	0xffffffff


	//   ....[69]....
        /*06f0*/ 	.word	0xffffffff


	//   ....[70]....
        /*06f4*/ 	.word	0xffffffff


	//   ....[71]....
        /*06f8*/ 	.word	0xffffffff


	//   ....[72]....
        /*06fc*/ 	.word	0xffffffff


	//   ....[73]....
        /*0700*/ 	.word	0xffffffff


	//   ....[74]....
        /*0704*/ 	.word	0xffffffff


	//   ....[75]....
        /*0708*/ 	.word	0xffffffff


	//   ....[76]....
        /*070c*/ 	.word	0xffffffff


	//   ....[77]....
        /*0710*/ 	.word	0xffffffff


	//   ....[78]....
        /*0714*/ 	.word	0xffffffff


	//   ....[79]....
        /*0718*/ 	.word	0xffffffff


	//   ....[80]....
        /*071c*/ 	.word	0xffffffff


	//   ....[81]....
        /*0720*/ 	.word	0xffffffff


	//   ....[82]....
        /*0724*/ 	.word	0xffffffff


	//   ....[83]....
        /*0728*/ 	.word	0xffffffff


	//   ....[84]....
        /*072c*/ 	.word	0xffffffff


	//   ....[85]....
        /*0730*/ 	.word	0xffffffff


	//   ....[86]....
        /*0734*/ 	.word	0xffffffff


	//   ....[87]....
        /*0738*/ 	.word	0xffffffff


	//   ....[88]....
        /*073c*/ 	.word	0xffffffff


	//   ....[89]....
        /*0740*/ 	.word	0xffffffff


	//   ....[90]....
        /*0744*/ 	.word	0xffffffff


	//   ....[91]....
        /*0748*/ 	.word	0xffffffff


	//   ....[92]....
        /*074c*/ 	.word	0xffffffff


	//   ....[93]....
        /*0750*/ 	.word	0xffffffff


	//   ....[94]....
        /*0754*/ 	.word	0xffffffff


	//   ....[95]....
        /*0758*/ 	.word	0xffffffff


	//   ....[96]....
        /*075c*/ 	.word	0xffffffff


	//   ....[97]....
        /*0760*/ 	.word	0xffffffff


	//   ....[98]....
        /*0764*/ 	.word	0xffffffff


	//   ....[99]....
        /*0768*/ 	.word	0xffffffff


	//   ....[100]....
        /*076c*/ 	.word	0xffffffff


	//   ....[101]....
        /*0770*/ 	.word	0xffffffff


	//   ....[102]....
        /*0774*/ 	.word	0xffffffff


	//   ....[103]....
        /*0778*/ 	.word	0xffffffff


	//   ....[104]....
        /*077c*/ 	.word	0xffffffff


	//   ....[105]....
        /*0780*/ 	.word	0xffffffff


	//   ....[106]....
        /*0784*/ 	.word	0xffffffff


	//   ....[107]....
        /*0788*/ 	.word	0xffffffff


	//   ....[108]....
        /*078c*/ 	.word	0xffffffff


	//   ....[109]....
        /*0790*/ 	.word	0xffffffff


	//   ....[110]....
        /*0794*/ 	.word	0xffffffff


	//   ....[111]....
        /*0798*/ 	.word	0x0500000f


	//   ....[112]....
        /*079c*/ 	.word	0x0500000f


	//   ....[113]....
        /*07a0*/ 	.word	0x0500000f


	//   ....[114]....
        /*07a4*/ 	.word	0x0500000f


	//   ....[115]....
        /*07a8*/ 	.word	0x0500000f


	//   ....[116]....
        /*07ac*/ 	.word	0x0500000f


	//   ....[117]....
        /*07b0*/ 	.word	0x0500000f


	//   ....[118]....
        /*07b4*/ 	.word	0x0500000f


	//   ....[119]....
        /*07b8*/ 	.word	0x0500000f


	//   ....[120]....
        /*07bc*/ 	.word	0x0500000f


	//   ....[121]....
        /*07c0*/ 	.word	0x0500000f


	//   ....[122]....
        /*07c4*/ 	.word	0x0500000f


	//   ....[123]....
        /*07c8*/ 	.word	0x0500000f


	//   ....[124]....
        /*07cc*/ 	.word	0x0500000f


	//   ....[125]....
        /*07d0*/ 	.word	0x0500000f


	//   ....[126]....
        /*07d4*/ 	.word	0x0500000f


	//   ....[127]....
        /*07d8*/ 	.word	0x0500000f


	//   ....[128]....
        /*07dc*/ 	.word	0x0500000f


	//   ....[129]....
        /*07e0*/ 	.word	0x0500000f


	//   ....[130]....
        /*07e4*/ 	.word	0x0500000f


	//   ....[131]....
        /*07e8*/ 	.word	0x0500000f


	//   ....[132]....
        /*07ec*/ 	.word	0x0500000f


	//   ....[133]....
        /*07f0*/ 	.word	0x0500000f


	//   ....[134]....
        /*07f4*/ 	.word	0x0500000f


	//   ....[135]....
        /*07f8*/ 	.word	0x0500000f


	//   ....[136]....
        /*07fc*/ 	.word	0x0500000f


	//   ....[137]....
        /*0800*/ 	.word	0x0500000f


	//   ....[138]....
        /*0804*/ 	.word	0x0500000f


	//   ....[139]....
        /*0808*/ 	.word	0x0500000f


	//   ....[140]....
        /*080c*/ 	.word	0x0500000f


	//   ....[141]....
        /*0810*/ 	.word	0x0500000f


	//   ....[142]....
        /*0814*/ 	.word	0x0500000f


	//   ....[143]....
        /*0818*/ 	.word	0x0500000f


	//   ....[144]....
        /*081c*/ 	.word	0x0500000f


	//   ....[145]....
        /*0820*/ 	.word	0x0500000f


	//   ....[146]....
        /*0824*/ 	.word	0x0500000f


	//   ....[147]....
        /*0828*/ 	.word	0x0500000f


	//   ....[148]....
        /*082c*/ 	.word	0x0500000f


	//   ....[149]....
        /*0830*/ 	.word	0x0500000f


	//   ....[150]....
        /*0834*/ 	.word	0x0500000f


	//   ....[151]....
        /*0838*/ 	.word	0x0500000f


	//   ....[152]....
        /*083c*/ 	.word	0x0500000f


	//   ....[153]....
        /*0840*/ 	.word	0x0500000f


	//   ....[154]....
        /*0844*/ 	.word	0x0500000f


	//   ....[155]....
        /*0848*/ 	.word	0x0500000f


	//----- nvinfo : EIATTR_COOP_GROUP_INSTR_OFFSETS
	.align		4
.L_1027:
        /*084c*/ 	.byte	0x04, 0x28
        /*084e*/ 	.short	(.L_1029 - .L_1028)


	//   ....[0]....
.L_1028:
        /*0850*/ 	.word	0x00000060


	//   ....[1]....
        /*0854*/ 	.word	0x000001a0


	//   ....[2]....
        /*0858*/ 	.word	0x000001f0


	//   ....[3]....
        /*085c*/ 	.word	0x000003e0


	//   ....[4]....
        /*0860*/ 	.word	0x00000540


	//   ....[5]....
        /*0864*/ 	.word	0x00000660


	//   ....[6]....
        /*0868*/ 	.word	0x000007c0


	//   ....[7]....
        /*086c*/ 	.word	0x00005070


	//   ....[8]....
        /*0870*/ 	.word	0x00007240


	//   ....[9]....
        /*0874*/ 	.word	0x000079b0


	//   ....[10]....
        /*0878*/ 	.word	0x000079c0


	//   ....[11]....
        /*087c*/ 	.word	0x000079d0


	//   ....[12]....
        /*0880*/ 	.word	0x000079e0


	//   ....[13]....
        /*0884*/ 	.word	0x00007ce0


	//   ....[14]....
        /*0888*/ 	.word	0x00007cf0


	//   ....[15]....
        /*088c*/ 	.word	0x00007d00


	//   ....[16]....
        /*0890*/ 	.word	0x00007d10


	//   ....[17]....
        /*0894*/ 	.word	0x00008ef0


	//   ....[18]....
        /*0898*/ 	.word	0x00008f00


	//   ....[19]....
        /*089c*/ 	.word	0x00008f10


	//   ....[20]....
        /*08a0*/ 	.word	0x00008f20


	//   ....[21]....
        /*08a4*/ 	.word	0x00009140


	//   ....[22]....
        /*08a8*/ 	.word	0x00009150


	//   ....[23]....
        /*08ac*/ 	.word	0x00009160


	//   ....[24]....
        /*08b0*/ 	.word	0x00009170


	//   ....[25]....
        /*08b4*/ 	.word	0x0000a5e0


	//   ....[26]....
        /*08b8*/ 	.word	0x0000a600


	//   ....[27]....
        /*08bc*/ 	.word	0x0000a9e0


	//   ....[28]....
        /*08c0*/ 	.word	0x0000aa90


	//   ....[29]....
        /*08c4*/ 	.word	0x0000ade0


	//   ....[30]....
        /*08c8*/ 	.word	0x0000aea0


	//   ....[31]....
        /*08cc*/ 	.word	0x0000b8e0


	//   ....[32]....
        /*08d0*/ 	.word	0x0000bb10


	//   ....[33]....
        /*08d4*/ 	.word	0x0000bb50


	//   ....[34]....
        /*08d8*/ 	.word	0x0000c2f0


	//   ....[35]....
        /*08dc*/ 	.word	0x0000c3d0


	//   ....[36]....
        /*08e0*/ 	.word	0x0000ca00


	//   ....[37]....
        /*08e4*/ 	.word	0x0000cbd0


	//   ....[38]....
        /*08e8*/ 	.word	0x0000d970


	//   ....[39]....
        /*08ec*/ 	.word	0x0000de90


	//   ....[40]....
        /*08f0*/ 	.word	0x0000dec0


	//   ....[41]....
        /*08f4*/ 	.word	0x0000e5e0


	//   ....[42]....
        /*08f8*/ 	.word	0x0000e650


	//   ....[43]....
        /*08fc*/ 	.word	0x0000f3b0


	//   ....[44]....
        /*0900*/ 	.word	0x0000f400


	//   ....[45]....
        /*0904*/ 	.word	0x0000f460


	//   ....[46]....
        /*0908*/ 	.word	0x0000f5b0


	//   ....[47]....
        /*090c*/ 	.word	0x0000f780


	//   ....[48]....
        /*0910*/ 	.word	0x00010bf0


	//   ....[49]....
        /*0914*/ 	.word	0x00010f70


	//   ....[50]....
        /*0918*/ 	.word	0x00010f80


	//   ....[51]....
        /*091c*/ 	.word	0x00010f90


	//   ....[52]....
        /*0920*/ 	.word	0x00010fa0


	//   ....[53]....
        /*0924*/ 	.word	0x00011c00


	//   ....[54]....
        /*0928*/ 	.word	0x00011c40


	//   ....[55]....
        /*092c*/ 	.word	0x00011ed0


	//   ....[56]....
        /*0930*/ 	.word	0x00011ef0


	//   ....[57]....
        /*0934*/ 	.word	0x00012730


	//   ....[58]....
        /*0938*/ 	.word	0x00012780


	//   ....[59]....
        /*093c*/ 	.word	0x000130d0


	//   ....[60]....
        /*0940*/ 	.word	0x000130f0


	//   ....[61]....
        /*0944*/ 	.word	0x000143c0


	//   ....[62]....
        /*0948*/ 	.word	0x000143e0


	//   ....[63]....
        /*094c*/ 	.word	0x00014610


	//   ....[64]....
        /*0950*/ 	.word	0x00014630


	//   ....[65]....
        /*0954*/ 	.word	0x000148e0


	//   ....[66]....
        /*0958*/ 	.word	0x00014af0


	//   ....[67]....
        /*095c*/ 	.word	0x00014b20


	//   ....[68]....
        /*0960*/ 	.word	0x00014b50


	//   ....[69]....
        /*0964*/ 	.word	0x00014b80


	//   ....[70]....
        /*0968*/ 	.word	0x00014bb0


	//   ....[71]....
        /*096c*/ 	.word	0x00014be0


	//   ....[72]....
        /*0970*/ 	.word	0x00014d80


	//   ....[73]....
        /*0974*/ 	.word	0x00014db0


	//   ....[74]....
        /*0978*/ 	.word	0x00014de0


	//   ....[75]....
        /*097c*/ 	.word	0x00014e10


	//   ....[76]....
        /*0980*/ 	.word	0x00014e40


	//   ....[77]....
        /*0984*/ 	.word	0x00014e70


	//   ....[78]....
        /*0988*/ 	.word	0x00014f10


	//   ....[79]....
        /*098c*/ 	.word	0x00014f40


	//   ....[80]....
        /*0990*/ 	.word	0x00014f50


	//   ....[81]....
        /*0994*/ 	.word	0x00014f80


	//   ....[82]....
        /*0998*/ 	.word	0x00016510


	//   ....[83]....
        /*099c*/ 	.word	0x00018920


	//   ....[84]....
        /*09a0*/ 	.word	0x00019410


	//   ....[85]....
        /*09a4*/ 	.word	0x00019420


	//   ....[86]....
        /*09a8*/ 	.word	0x000194c0


	//   ....[87]....
        /*09ac*/ 	.word	0x000194d0


	//   ....[88]....
        /*09b0*/ 	.word	0x00019550


	//   ....[89]....
        /*09b4*/ 	.word	0x00019560


	//   ....[90]....
        /*09b8*/ 	.word	0x000195b0


	//   ....[91]....
        /*09bc*/ 	.word	0x000195d0


	//   ....[92]....
        /*09c0*/ 	.word	0x0001d020


	//   ....[93]....
        /*09c4*/ 	.word	0x0001d0a0


	//   ....[94]....
        /*09c8*/ 	.word	0x0001d0d0


	//   ....[95]....
        /*09cc*/ 	.word	0x0001d0e0


	//   ....[96]....
        /*09d0*/ 	.word	0x0001d110


	//   ....[97]....
        /*09d4*/ 	.word	0x0001d140


	//   ....[98]....
        /*09d8*/ 	.word	0x0001d170


	//   ....[99]....
        /*09dc*/ 	.word	0x0001d1a0


	//   ....[100]....
        /*09e0*/ 	.word	0x0001d360


	//   ....[101]....
        /*09e4*/ 	.word	0x0001d390


	//   ....[102]....
        /*09e8*/ 	.word	0x0001d3c0


	//   ....[103]....
        /*09ec*/ 	.word	0x0001d3f0


	//   ....[104]....
        /*09f0*/ 	.word	0x0001d420


	//   ....[105]....
        /*09f4*/ 	.word	0x0001d450


	//   ....[106]....
        /*09f8*/ 	.word	0x0001d520


	//   ....[107]....
        /*09fc*/ 	.word	0x0001d540


	//   ....[108]....
        /*0a00*/ 	.word	0x0001d550


	//   ....[109]....
        /*0a04*/ 	.word	0x0001d5d0


	//   ....[110]....
        /*0a08*/ 	.word	0x0001e100


	//   ....[111]....
        /*0a0c*/ 	.word	0x0001e5e0


	//   ....[112]....
        /*0a10*/ 	.word	0x0001e670


	//   ....[113]....
        /*0a14*/ 	.word	0x0001e6c0


	//   ....[114]....
        /*0a18*/ 	.word	0x0001e710


	//   ....[115]....
        /*0a1c*/ 	.word	0x0001e7b0


	//   ....[116]....
        /*0a20*/ 	.word	0x0001e840


	//   ....[117]....
        /*0a24*/ 	.word	0x0001e890


	//   ....[118]....
        /*0a28*/ 	.word	0x0001e8e0


	//   ....[119]....
        /*0a2c*/ 	.word	0x0001e9d0


	//   ....[120]....
        /*0a30*/ 	.word	0x0001ea60


	//   ....[121]....
        /*0a34*/ 	.word	0x0001eab0


	//   ....[122]....
        /*0a38*/ 	.word	0x0001eb00


	//   ....[123]....
        /*0a3c*/ 	.word	0x0001eba0


	//   ....[124]....
        /*0a40*/ 	.word	0x0001ec30


	//   ....[125]....
        /*0a44*/ 	.word	0x0001ec80


	//   ....[126]....
        /*0a48*/ 	.word	0x0001ecd0


	//   ....[127]....
        /*0a4c*/ 	.word	0x0001efe0


	//   ....[128]....
        /*0a50*/ 	.word	0x0001f2c0


	//   ....[129]....
        /*0a54*/ 	.word	0x0001f4a0


	//   ....[130]....
        /*0a58*/ 	.word	0x0001f4f0


	//   ....[131]....
        /*0a5c*/ 	.word	0x0001f550


	//   ....[132]....
        /*0a60*/ 	.word	0x0001f640


	//   ....[133]....
        /*0a64*/ 	.word	0x0001f6a0


	//   ....[134]....
        /*0a68*/ 	.word	0x0001f790


	//   ....[135]....
        /*0a6c*/ 	.word	0x0001f7f0


	//   ....[136]....
        /*0a70*/ 	.word	0x0001f8c0


	//   ....[137]....
        /*0a74*/ 	.word	0x0001fbf0


	//   ....[138]....
        /*0a78*/ 	.word	0x0001fc90


	//   ....[139]....
        /*0a7c*/ 	.word	0x0001fe30


	//   ....[140]....
        /*0a80*/ 	.word	0x0001feb0


	//   ....[141]....
        /*0a84*/ 	.word	0x0001ff30


	//   ....[142]....
        /*0a88*/ 	.word	0x0001ffb0


	//   ....[143]....
        /*0a8c*/ 	.word	0x00020030


	//   ....[144]....
        /*0a90*/ 	.word	0x000200c0


	//   ....[145]....
        /*0a94*/ 	.word	0x00020160


	//   ....[146]....
        /*0a98*/ 	.word	0x00020210


	//   ....[147]....
        /*0a9c*/ 	.word	0x00020290


	//   ....[148]....
        /*0aa0*/ 	.word	0x00020310


	//   ....[149]....
        /*0aa4*/ 	.word	0x00020390


	//   ....[150]....
        /*0aa8*/ 	.word	0x00020420


	//   ....[151]....
        /*0aac*/ 	.word	0x000204a0


	//   ....[152]....
        /*0ab0*/ 	.word	0x00020550


	//   ....[153]....
        /*0ab4*/ 	.word	0x000205a0


	//   ....[154]....
        /*0ab8*/ 	.word	0x00020660


	//   ....[155]....
        /*0abc*/ 	.word	0x00020790


	//----- nvinfo : EIATTR_REG_RECONFIG
	.align		4
.L_1029:
        /*0ac0*/ 	.byte	0x01, 0x54
	.zero		2


	//----- nvinfo : EIATTR_SYSCALL_OFFSETS
	.align		4
        /*0ac4*/ 	.byte	0x04, 0x46
        /*0ac6*/ 	.short	(.L_1031 - .L_1030)


	//   ....[0]....
.L_1030:
        /*0ac8*/ 	.word	0x000020a0


	//   ....[1]....
        /*0acc*/ 	.word	0x000021f0


	//   ....[2]....
        /*0ad0*/ 	.word	0x000073e0


	//   ....[3]....
        /*0ad4*/ 	.word	0x00007700


	//   ....[4]....
        /*0ad8*/ 	.word	0x00018540


	//   ....[5]....
        /*0adc*/ 	.word	0x00018690


	//   ....[6]....
        /*0ae0*/ 	.word	0x00018790


	//   ....[7]....
        /*0ae4*/ 	.word	0x00019030


	//----- nvinfo : EIATTR_MBARRIER_INSTR_OFFSETS
	.align		4
.L_1031:
        /*0ae8*/ 	.byte	0x04, 0x39
        /*0aea*/ 	.short	(.L_1033 - .L_1032)


	//   ....[0]....
.L_1032:
        /*0aec*/ 	.word	0x000002d0
        /*0af0*/ 	.word	0x000000ff
        /*0af4*/ 	.word	0x00028c00
        /*0af8*/ 	.short	0x0100
        /*0afa*/ 	.byte	0x08
	.zero		1


	//   ....[1]....
        /*0afc*/ 	.word	0x000002e0
        /*0b00*/ 	.word	0x000000ff
        /*0b04*/ 	.word	0x00028c20
        /*0b08*/ 	.short	0x0100
        /*0b0a*/ 	.byte	0x08
	.zero		1


	//   ....[2]....
        /*0b0c*/ 	.word	0x00000390
        /*0b10*/ 	.word	0x000000ff
        /*0b14*/ 	.word	0x00028c30
        /*0b18*/ 	.short	0x0100
        /*0b1a*/ 	.byte	0x06
	.zero		1


	//   ....[3]....
        /*0b1c*/ 	.word	0x000003a0
        /*0b20*/ 	.word	0x000000ff
        /*0b24*/ 	.word	0x00028c40
        /*0b28*/ 	.short	0x0100
        /*0b2a*/ 	.byte	0x06
	.zero		1


	//   ....[4]....
        /*0b2c*/ 	.word	0x000003b0
        /*0b30*/ 	.word	0x000000ff
        /*0b34*/ 	.word	0x00028c38
        /*0b38*/ 	.short	0x0100
        /*0b3a*/ 	.byte	0x06
	.zero		1


	//   ....[5]....
        /*0b3c*/ 	.word	0x000003c0
        /*0b40*/ 	.word	0x000000ff
        /*0b44*/ 	.word	0x00028c48
        /*0b48*/ 	.short	0x0100
        /*0b4a*/ 	.byte	0x06
	.zero		1


	//   ....[6]....
        /*0b4c*/ 	.word	0x000004f0
        /*0b50*/ 	.word	0x000000ff
        /*0b54*/ 	.word	0x00028c50
        /*0b58*/ 	.short	0x0100
        /*0b5a*/ 	.byte	0x08
	.zero		1


	//   ....[7]....
        /*0b5c*/ 	.word	0x00000500
        /*0b60*/ 	.word	0x000000ff
        /*0b64*/ 	.word	0x00028c60
        /*0b68*/ 	.short	0x0100
        /*0b6a*/ 	.byte	0x08
	.zero		1


	//   ....[8]....
        /*0b6c*/ 	.word	0x00000510
        /*0b70*/ 	.word	0x000000ff
        /*0b74*/ 	.word	0x00028c58
        /*0b78*/ 	.short	0x0100
        /*0b7a*/ 	.byte	0x08
	.zero		1


	//   ....[9]....
        /*0b7c*/ 	.word	0x00000520
        /*0b80*/ 	.word	0x000000ff
        /*0b84*/ 	.word	0x00028c68
        /*0b88*/ 	.short	0x0100
        /*0b8a*/ 	.byte	0x08
	.zero		1


	//   ....[10]....
        /*0b8c*/ 	.word	0x00000610
        /*0b90*/ 	.word	0x000000ff
        /*0b94*/ 	.word	0x00028c70
        /*0b98*/ 	.short	0x0100
        /*0b9a*/ 	.byte	0x06
	.zero		1


	//   ....[11]....
        /*0b9c*/ 	.word	0x00000620
        /*0ba0*/ 	.word	0x000000ff
        /*0ba4*/ 	.word	0x00028c80
        /*0ba8*/ 	.short	0x0100
        /*0baa*/ 	.byte	0x06
	.zero		1


	//   ....[12]....
        /*0bac*/ 	.word	0x00000630
        /*0bb0*/ 	.word	0x000000ff
        /*0bb4*/ 	.word	0x00028c78
        /*0bb8*/ 	.short	0x0100
        /*0bba*/ 	.byte	0x06
	.zero		1


	//   ....[13]....
        /*0bbc*/ 	.word	0x00000640
        /*0bc0*/ 	.word	0x000000ff
        /*0bc4*/ 	.word	0x00028c88
        /*0bc8*/ 	.short	0x0100
        /*0bca*/ 	.byte	0x06
	.zero		1


	//   ....[14]....
        /*0bcc*/ 	.word	0x00000770
        /*0bd0*/ 	.word	0x000000ff
        /*0bd4*/ 	.word	0x00028c90
        /*0bd8*/ 	.short	0x0100
        /*0bda*/ 	.byte	0x08
	.zero		1


	//   ....[15]....
        /*0bdc*/ 	.word	0x00000780
        /*0be0*/ 	.word	0x000000ff
        /*0be4*/ 	.word	0x00028ca0
        /*0be8*/ 	.short	0x0100
        /*0bea*/ 	.byte	0x08
	.zero		1


	//   ....[16]....
        /*0bec*/ 	.word	0x00000790
        /*0bf0*/ 	.word	0x000000ff
        /*0bf4*/ 	.word	0x00028c98
        /*0bf8*/ 	.short	0x0100
        /*0bfa*/ 	.byte	0x08
	.zero		1


	//   ....[17]....
        /*0bfc*/ 	.word	0x000007a0
        /*0c00*/ 	.word	0x000000ff
        /*0c04*/ 	.word	0x00028ca8
        /*0c08*/ 	.short	0x0100
        /*0c0a*/ 	.byte	0x08
	.zero		1


	//   ....[18]....
        /*0c0c*/ 	.word	0x000008d0
        /*0c10*/ 	.word	0x000000ff
        /*0c14*/ 	.word	0x00028cb0
        /*0c18*/ 	.short	0x0100
        /*0c1a*/ 	.byte	0x08
	.zero		1


	//   ....[19]....
        /*0c1c*/ 	.word	0x000008e0
        /*0c20*/ 	.word	0x000000ff
        /*0c24*/ 	.word	0x00028cc0
        /*0c28*/ 	.short	0x0100
        /*0c2a*/ 	.byte	0x08
	.zero		1


	//   ....[20]....
        /*0c2c*/ 	.word	0x000008f0
        /*0c30*/ 	.word	0x000000ff
        /*0c34*/ 	.word	0x00028cb8
        /*0c38*/ 	.short	0x0100
        /*0c3a*/ 	.byte	0x08
	.zero		1


	//   ....[21]....
        /*0c3c*/ 	.word	0x00000900
        /*0c40*/ 	.word	0x000000ff
        /*0c44*/ 	.word	0x00028cc8
        /*0c48*/ 	.short	0x0100
        /*0c4a*/ 	.byte	0x08
	.zero		1


	//   ....[22]....
        /*0c4c*/ 	.word	0x00002d70
        /*0c50*/ 	.word	0x0000004b
        /*0c54*/ 	.word	0x00028c90
        /*0c58*/ 	.short	0x010a
        /*0c5a*/ 	.byte	0x3f
	.zero		1


	//   ....[23]....
        /*0c5c*/ 	.word	0x00003730
        /*0c60*/ 	.word	0x0000004b
        /*0c64*/ 	.word	0x00028c90
        /*0c68*/ 	.short	0x010a
        /*0c6a*/ 	.byte	0x3f
	.zero		1


	//   ....[24]....
        /*0c6c*/ 	.word	0x00003fc0
        /*0c70*/ 	.word	0x0000004b
        /*0c74*/ 	.word	0x00028c90
        /*0c78*/ 	.short	0x010a
        /*0c7a*/ 	.byte	0x3f
	.zero		1


	//   ....[25]....
        /*0c7c*/ 	.word	0x000041c0
        /*0c80*/ 	.word	0x00000004
        /*0c84*/ 	.word	0x00000000
        /*0c88*/ 	.short	0x0101
        /*0c8a*/ 	.byte	0x3f
	.zero		1


	//   ....[26]....
        /*0c8c*/ 	.word	0x00004200
        /*0c90*/ 	.word	0x0000004b
        /*0c94*/ 	.word	0x00028cb0
        /*0c98*/ 	.short	0x010a
        /*0c9a*/ 	.byte	0x3f
	.zero		1


	//   ....[27]....
        /*0c9c*/ 	.word	0x00004860
        /*0ca0*/ 	.word	0x0000004b
        /*0ca4*/ 	.word	0x00000000
        /*0ca8*/ 	.short	0x0101
        /*0caa*/ 	.byte	0x3f
	.zero		1


	//   ....[28]....
        /*0cac*/ 	.word	0x00005190
        /*0cb0*/ 	.word	0x00000005
        /*0cb4*/ 	.word	0x00028c50
        /*0cb8*/ 	.short	0x010a
        /*0cba*/ 	.byte	0x3f
	.zero		1


	//   ....[29]....
        /*0cbc*/ 	.word	0x00005550
        /*0cc0*/ 	.word	0x00000005
        /*0cc4*/ 	.word	0x00000000
        /*0cc8*/ 	.short	0x0101
        /*0cca*/ 	.byte	0x3f
	.zero		1


	//   ....[30]....
        /*0ccc*/ 	.word	0x00005e90
        /*0cd0*/ 	.word	0x00000015
        /*0cd4*/ 	.word	0x00028c50
        /*0cd8*/ 	.short	0x010a
        /*0cda*/ 	.byte	0x3f
	.zero		1


	//   ....[31]....
        /*0cdc*/ 	.word	0x00005ee0
        /*0ce0*/ 	.word	0x00000015
        /*0ce4*/ 	.word	0x00028c50
        /*0ce8*/ 	.short	0x010a
        /*0cea*/ 	.byte	0x3f
	.zero		1


	//   ....[32]....
        /*0cec*/ 	.word	0x000061b0
        /*0cf0*/ 	.word	0x00000015
        /*0cf4*/ 	.word	0x00000000
        /*0cf8*/ 	.short	0x0101
        /*0cfa*/ 	.byte	0x3f
	.zero		1


	//   ....[33]....
        /*0cfc*/ 	.word	0x00007470
        /*0d00*/ 	.word	0x00000002
        /*0d04*/ 	.word	0x00028c00
        /*0d08*/ 	.short	0x010a
        /*0d0a*/ 	.byte	0x3f
	.zero		1


	//   ....[34]....
        /*0d0c*/ 	.word	0x000074c0
        /*0d10*/ 	.word	0x00000002
        /*0d14*/ 	.word	0x00028c00
        /*0d18*/ 	.short	0x010a
        /*0d1a*/ 	.byte	0x3f
	.zero		1


	//   ....[35]....
        /*0d1c*/ 	.word	0x00007f60
        /*0d20*/ 	.word	0x00000002
        /*0d24*/ 	.word	0x00028c00
        /*0d28*/ 	.short	0x010a
        /*0d2a*/ 	.byte	0x3f
	.zero		1


	//   ....[36]....
        /*0d2c*/ 	.word	0x00009320
        /*0d30*/ 	.word	0x00000002
        /*0d34*/ 	.word	0x00028c00
        /*0d38*/ 	.short	0x010a
        /*0d3a*/ 	.byte	0x3f
	.zero		1


	//   ....[37]....
        /*0d3c*/ 	.word	0x0000a1b0
        /*0d40*/ 	.word	0x00000015
        /*0d44*/ 	.word	0x00028c30
        /*0d48*/ 	.short	0x010a
        /*0d4a*/ 	.byte	0x3f
	.zero		1


	//   ....[38]....
        /*0d4c*/ 	.word	0x0000a250
        /*0d50*/ 	.word	0x00000015
        /*0d54*/ 	.word	0x00028c30
        /*0d58*/ 	.short	0x010a
        /*0d5a*/ 	.byte	0x3f
	.zero		1


	//   ....[39]....
        /*0d5c*/ 	.word	0x0000b120
        /*0d60*/ 	.word	0x0000001d
        /*0d64*/ 	.word	0x00000000
        /*0d68*/ 	.short	0x0101
        /*0d6a*/ 	.byte	0x3f
	.zero		1


	//   ....[40]....
        /*0d6c*/ 	.word	0x0000b500
        /*0d70*/ 	.word	0x00000015
        /*0d74*/ 	.word	0x00028c50
        /*0d78*/ 	.short	0x010a
        /*0d7a*/ 	.byte	0x3f
	.zero		1


	//   ....[41]....
        /*0d7c*/ 	.word	0x0000b5b0
        /*0d80*/ 	.word	0x00000015
        /*0d84*/ 	.word	0x00028c50
        /*0d88*/ 	.short	0x010a
        /*0d8a*/ 	.byte	0x3f
	.zero		1


	//   ....[42]....
        /*0d8c*/ 	.word	0x0000b900
        /*0d90*/ 	.word	0x00000015
        /*0d94*/ 	.word	0x00000000
        /*0d98*/ 	.short	0x0101
        /*0d9a*/ 	.byte	0x3f
	.zero		1


	//   ....[43]....
        /*0d9c*/ 	.word	0x0000ba20
        /*0da0*/ 	.word	0x000000d7
        /*0da4*/ 	.word	0x00028c30
        /*0da8*/ 	.short	0x010a
        /*0daa*/ 	.byte	0x3f
	.zero		1


	//   ....[44]....
        /*0dac*/ 	.word	0x0000bae0
        /*0db0*/ 	.word	0x000000d7
        /*0db4*/ 	.word	0x00028c30
        /*0db8*/ 	.short	0x010a
        /*0dba*/ 	.byte	0x3f
	.zero		1


	//   ....[45]....
        /*0dbc*/ 	.word	0x0000c5c0
        /*0dc0*/ 	.word	0x0000009a
        /*0dc4*/ 	.word	0x00000000
        /*0dc8*/ 	.short	0x0101
        /*0dca*/ 	.byte	0x3f
	.zero		1


	//   ....[46]....
        /*0dcc*/ 	.word	0x0000d640
        /*0dd0*/ 	.word	0x000000d7
        /*0dd4*/ 	.word	0x00028c50
        /*0dd8*/ 	.short	0x010a
        /*0dda*/ 	.byte	0x3f
	.zero		1


	//   ....[47]....
        /*0ddc*/ 	.word	0x0000d690
        /*0de0*/ 	.word	0x000000d7
        /*0de4*/ 	.word	0x00028c50
        /*0de8*/ 	.short	0x010a
        /*0dea*/ 	.byte	0x3f
	.zero		1


	//   ....[48]....
        /*0dec*/ 	.word	0x0000d990
        /*0df0*/ 	.word	0x000000d7
        /*0df4*/ 	.word	0x00000000
        /*0df8*/ 	.short	0x0101
        /*0dfa*/ 	.byte	0x3f
	.zero		1


	//   ....[49]....
        /*0dfc*/ 	.word	0x0000dac0
        /*0e00*/ 	.word	0x00000015
        /*0e04*/ 	.word	0x00028c30
        /*0e08*/ 	.short	0x010a
        /*0e0a*/ 	.byte	0x3f
	.zero		1


	//   ....[50]....
        /*0e0c*/ 	.word	0x0000db30
        /*0e10*/ 	.word	0x00000015
        /*0e14*/ 	.word	0x00028c30
        /*0e18*/ 	.short	0x010a
        /*0e1a*/ 	.byte	0x3f
	.zero		1


	//   ....[51]....
        /*0e1c*/ 	.word	0x0000e040
        /*0e20*/ 	.word	0x0000000e
        /*0e24*/ 	.word	0x00000000
        /*0e28*/ 	.short	0x0101
        /*0e2a*/ 	.byte	0x3f
	.zero		1


	//   ....[52]....
        /*0e2c*/ 	.word	0x0000f080
        /*0e30*/ 	.word	0x00000015
        /*0e34*/ 	.word	0x00028c50
        /*0e38*/ 	.short	0x010a
        /*0e3a*/ 	.byte	0x3f
	.zero		1


	//   ....[53]....
        /*0e3c*/ 	.word	0x0000f0d0
        /*0e40*/ 	.word	0x00000015
        /*0e44*/ 	.word	0x00028c50
        /*0e48*/ 	.short	0x010a
        /*0e4a*/ 	.byte	0x3f
	.zero		1


	//   ....[54]....
        /*0e4c*/ 	.word	0x0000f3d0
        /*0e50*/ 	.word	0x00000015
        /*0e54*/ 	.word	0x00000000
        /*0e58*/ 	.short	0x0101
        /*0e5a*/ 	.byte	0x3f
	.zero		1


	//   ....[55]....
        /*0e5c*/ 	.word	0x00011bf0
        /*0e60*/ 	.word	0x00000004
        /*0e64*/ 	.word	0x00000000
        /*0e68*/ 	.short	0x0101
        /*0e6a*/ 	.byte	0x3f
	.zero		1


	//   ....[56]....
        /*0e6c*/ 	.word	0x000127c0
        /*0e70*/ 	.word	0x00000008
        /*0e74*/ 	.word	0x00000000
        /*0e78*/ 	.short	0x0101
        /*0e7a*/ 	.byte	0x3f
	.zero		1


	//   ....[57]....
        /*0e7c*/ 	.word	0x000165f0
        /*0e80*/ 	.word	0x00000012
        /*0e84*/ 	.word	0x00028c20
        /*0e88*/ 	.short	0x010a
        /*0e8a*/ 	.byte	0x3f
	.zero		1


	//   ....[58]....
        /*0e8c*/ 	.word	0x000166c0
        /*0e90*/ 	.word	0x00000005
        /*0e94*/ 	.word	0x00028ca0
        /*0e98*/ 	.short	0x010a
        /*0e9a*/ 	.byte	0x3f
	.zero		1


	//   ....[59]....
        /*0e9c*/ 	.word	0x00016900
        /*0ea0*/ 	.word	0x00000005
        /*0ea4*/ 	.word	0x00028cc0
        /*0ea8*/ 	.short	0x010a
        /*0eaa*/ 	.byte	0x3f
	.zero		1


	//   ....[60]....
        /*0eac*/ 	.word	0x00017360
        /*0eb0*/ 	.word	0x00000005
        /*0eb4*/ 	.word	0x00028ca0
        /*0eb8*/ 	.short	0x010a
        /*0eba*/ 	.byte	0x3f
	.zero		1


	//   ....[61]....
        /*0ebc*/ 	.word	0x00017590
        /*0ec0*/ 	.word	0x00000005
        /*0ec4*/ 	.word	0x00028cc0
        /*0ec8*/ 	.short	0x010a
        /*0eca*/ 	.byte	0x3f
	.zero		1


	//   ....[62]....
        /*0ecc*/ 	.word	0x00018b80
        /*0ed0*/ 	.word	0x00000000
        /*0ed4*/ 	.word	0x00028c40
        /*0ed8*/ 	.short	0x010a
        /*0eda*/ 	.byte	0x3f
	.zero		1


	//   ....[63]....
        /*0edc*/ 	.word	0x00019670
        /*0ee0*/ 	.word	0x00000012
        /*0ee4*/ 	.word	0x00028c00
        /*0ee8*/ 	.short	0x0107
        /*0eea*/ 	.byte	0x3f
	.zero		1


	//   ....[64]....
        /*0eec*/ 	.word	0x00019760
        /*0ef0*/ 	.word	0x00000012
        /*0ef4*/ 	.word	0x00028c00
        /*0ef8*/ 	.short	0x0101
        /*0efa*/ 	.byte	0x3f
	.zero		1


	//   ....[65]....
        /*0efc*/ 	.word	0x00019780
        /*0f00*/ 	.word	0x00000012
        /*0f04*/ 	.word	0x00028c20
        /*0f08*/ 	.short	0x010a
        /*0f0a*/ 	.byte	0x3f
	.zero		1


	//   ....[66]....
        /*0f0c*/ 	.word	0x00019860
        /*0f10*/ 	.word	0x00000000
        /*0f14*/ 	.word	0x00028c60
        /*0f18*/ 	.short	0x010a
        /*0f1a*/ 	.byte	0x3f
	.zero		1


	//   ....[67]....
        /*0f1c*/ 	.word	0x0001a4f0
        /*0f20*/ 	.word	0x00000002
        /*0f24*/ 	.word	0x00028c40
        /*0f28*/ 	.short	0x010a
        /*0f2a*/ 	.byte	0x3f
	.zero		1


	//   ....[68]....
        /*0f2c*/ 	.word	0x0001a750
        /*0f30*/ 	.word	0x00000002
        /*0f34*/ 	.word	0x00028c60
        /*0f38*/ 	.short	0x010a
        /*0f3a*/ 	.byte	0x3f
	.zero		1


	//   ....[69]....
        /*0f3c*/ 	.word	0x0001b310
        /*0f40*/ 	.word	0x00000002
        /*0f44*/ 	.word	0x00028c40
        /*0f48*/ 	.short	0x010a
        /*0f4a*/ 	.byte	0x3f
	.zero		1


	//   ....[70]....
        /*0f4c*/ 	.word	0x0001b560
        /*0f50*/ 	.word	0x00000002
        /*0f54*/ 	.word	0x00028c60
        /*0f58*/ 	.short	0x010a
        /*0f5a*/ 	.byte	0x3f
	.zero		1


	//   ....[71]....
        /*0f5c*/ 	.word	0x0001c0a0
        /*0f60*/ 	.word	0x00000003
        /*0f64*/ 	.word	0x00028c40
        /*0f68*/ 	.short	0x010a
        /*0f6a*/ 	.byte	0x3f
	.zero		1


	//   ....[72]....
        /*0f6c*/ 	.word	0x0001c300
        /*0f70*/ 	.word	0x00000003
        /*0f74*/ 	.word	0x00028c60
        /*0f78*/ 	.short	0x010a
        /*0f7a*/ 	.byte	0x3f
	.zero		1


	//   ....[73]....
        /*0f7c*/ 	.word	0x0001e080
        /*0f80*/ 	.word	0x00000000
        /*0f84*/ 	.word	0x00028c20
        /*0f88*/ 	.short	0x010a
        /*0f8a*/ 	.byte	0x3f
	.zero		1


	//   ....[74]....
        /*0f8c*/ 	.word	0x0001e230
        /*0f90*/ 	.word	0x00000006
        /*0f94*/ 	.word	0x00000000
        /*0f98*/ 	.short	0x010a
        /*0f9a*/ 	.byte	0x3f
	.zero		1


	//   ....[75]....
        /*0f9c*/ 	.word	0x0001e2a0
        /*0fa0*/ 	.word	0x00000007
        /*0fa4*/ 	.word	0x00000000
        /*0fa8*/ 	.short	0x010a
        /*0faa*/ 	.byte	0x3f
	.zero		1


	//   ....[76]....
        /*0fac*/ 	.word	0x0001e310
        /*0fb0*/ 	.word	0x00000004
        /*0fb4*/ 	.word	0x00000000
        /*0fb8*/ 	.short	0x010a
        /*0fba*/ 	.byte	0x3f
	.zero		1


	//   ....[77]....
        /*0fbc*/ 	.word	0x0001e340
        /*0fc0*/ 	.word	0x00000003
        /*0fc4*/ 	.word	0x00000000
        /*0fc8*/ 	.short	0x010a
        /*0fca*/ 	.byte	0x3f
	.zero		1


	//   ....[78]....
        /*0fcc*/ 	.word	0x0001e3a0
        /*0fd0*/ 	.word	0x0000004b
        /*0fd4*/ 	.word	0x00028c90
        /*0fd8*/ 	.short	0x010a
        /*0fda*/ 	.byte	0x3f
	.zero		1


	//   ....[79]....
        /*0fdc*/ 	.word	0x0001e3f0
        /*0fe0*/ 	.word	0x0000004b
        /*0fe4*/ 	.word	0x00028c90
        /*0fe8*/ 	.short	0x010a
        /*0fea*/ 	.byte	0x3f
	.zero		1


	//   ....[80]....
        /*0fec*/ 	.word	0x0001e440
        /*0ff0*/ 	.word	0x0000004b
        /*0ff4*/ 	.word	0x00028c90
        /*0ff8*/ 	.short	0x010a
        /*0ffa*/ 	.byte	0x3f
	.zero		1


	//   ....[81]....
        /*0ffc*/ 	.word	0x0001e490
        /*1000*/ 	.word	0x0000004b
        /*1004*/ 	.word	0x00028cb0
        /*1008*/ 	.short	0x010a
        /*100a*/ 	.byte	0x3f
	.zero		1


	//   ....[82]....
        /*100c*/ 	.word	0x0001e4e0
        /*1010*/ 	.word	0x00000005
        /*1014*/ 	.word	0x00028c50
        /*1018*/ 	.short	0x010a
        /*101a*/ 	.byte	0x3f
	.zero		1


	//   ....[83]....
        /*101c*/ 	.word	0x0001e530
        /*1020*/ 	.word	0x00000015
        /*1024*/ 	.word	0x00028c50
        /*1028*/ 	.short	0x010a
        /*102a*/ 	.byte	0x3f
	.zero		1


	//   ....[84]....
        /*102c*/ 	.word	0x0001e920
        /*1030*/ 	.word	0x00000002
        /*1034*/ 	.word	0x00028c00
        /*1038*/ 	.short	0x010a
        /*103a*/ 	.byte	0x3f
	.zero		1


	//   ....[85]....
        /*103c*/ 	.word	0x0001ed20
        /*1040*/ 	.word	0x00000002
        /*1044*/ 	.word	0x00028c00
        /*1048*/ 	.short	0x010a
        /*104a*/ 	.byte	0x3f
	.zero		1


	//   ....[86]....
        /*104c*/ 	.word	0x0001ed70
        /*1050*/ 	.word	0x00000015
        /*1054*/ 	.word	0x00028c30
        /*1058*/ 	.short	0x010a
        /*105a*/ 	.byte	0x3f
	.zero		1


	//   ....[87]....
        /*105c*/ 	.word	0x0001edc0
        /*1060*/ 	.word	0x00000015
        /*1064*/ 	.word	0x00028c50
        /*1068*/ 	.short	0x010a
        /*106a*/ 	.byte	0x3f
	.zero		1


	//   ....[88]....
        /*106c*/ 	.word	0x0001ee10
        /*1070*/ 	.word	0x000000d7
        /*1074*/ 	.word	0x00028c30
        /*1078*/ 	.short	0x010a
        /*107a*/ 	.byte	0x3f
	.zero		1


	//   ....[89]....
        /*107c*/ 	.word	0x0001ee60
        /*1080*/ 	.word	0x000000d7
        /*1084*/ 	.word	0x00028c50
        /*1088*/ 	.short	0x010a
        /*108a*/ 	.byte	0x3f
	.zero		1


	//   ....[90]....
        /*108c*/ 	.word	0x0001eeb0
        /*1090*/ 	.word	0x00000015
        /*1094*/ 	.word	0x00028c30
        /*1098*/ 	.short	0x010a
        /*109a*/ 	.byte	0x3f
	.zero		1


	//   ....[91]....
        /*109c*/ 	.word	0x0001ef00
        /*10a0*/ 	.word	0x00000015
        /*10a4*/ 	.word	0x00028c50
        /*10a8*/ 	.short	0x010a
        /*10aa*/ 	.byte	0x3f
	.zero		1


	//   ....[92]....
        /*10ac*/ 	.word	0x0001f0a0
        /*10b0*/ 	.word	0x00000012
        /*10b4*/ 	.word	0x00028c20
        /*10b8*/ 	.short	0x010a
        /*10ba*/ 	.byte	0x3f
	.zero		1


	//   ....[93]....
        /*10bc*/ 	.word	0x0001f0f0
        /*10c0*/ 	.word	0x00000005
        /*10c4*/ 	.word	0x00028ca0
        /*10c8*/ 	.short	0x010a
        /*10ca*/ 	.byte	0x3f
	.zero		1


	//   ....[94]....
        /*10cc*/ 	.word	0x0001f140
        /*10d0*/ 	.word	0x00000005
        /*10d4*/ 	.word	0x00028cc0
        /*10d8*/ 	.short	0x010a
        /*10da*/ 	.byte	0x3f
	.zero		1


	//   ....[95]....
        /*10dc*/ 	.word	0x0001f190
        /*10e0*/ 	.word	0x00000005
        /*10e4*/ 	.word	0x00028ca0
        /*10e8*/ 	.short	0x010a
        /*10ea*/ 	.byte	0x3f
	.zero		1


	//   ....[96]....
        /*10ec*/ 	.word	0x0001f1e0
        /*10f0*/ 	.word	0x00000005
        /*10f4*/ 	.word	0x00028cc0
        /*10f8*/ 	.short	0x010a
        /*10fa*/ 	.byte	0x3f
	.zero		1


	//   ....[97]....
        /*10fc*/ 	.word	0x0001f380
        /*1100*/ 	.word	0x00000000
        /*1104*/ 	.word	0x00028c40
        /*1108*/ 	.short	0x010a
        /*110a*/ 	.byte	0x3f
	.zero		1


	//   ....[98]....
        /*110c*/ 	.word	0x0001f900
        /*1110*/ 	.word	0x00000012
        /*1114*/ 	.word	0x00028c20
        /*1118*/ 	.short	0x010a
        /*111a*/ 	.byte	0x3f
	.zero		1


	//   ....[99]....
        /*111c*/ 	.word	0x0001f950
        /*1120*/ 	.word	0x00000000
        /*1124*/ 	.word	0x00028c60
        /*1128*/ 	.short	0x010a
        /*112a*/ 	.byte	0x3f
	.zero		1


	//   ....[100]....
        /*112c*/ 	.word	0x0001f9a0
        /*1130*/ 	.word	0x00000002
        /*1134*/ 	.word	0x00028c40
        /*1138*/ 	.short	0x010a
        /*113a*/ 	.byte	0x3f
	.zero		1


	//   ....[101]....
        /*113c*/ 	.word	0x0001f9f0
        /*1140*/ 	.word	0x00000002
        /*1144*/ 	.word	0x00028c60
        /*1148*/ 	.short	0x010a
        /*114a*/ 	.byte	0x3f
	.zero		1


	//   ....[102]....
        /*114c*/ 	.word	0x0001fa40
        /*1150*/ 	.word	0x00000002
        /*1154*/ 	.word	0x00028c40
        /*1158*/ 	.short	0x010a
        /*115a*/ 	.byte	0x3f
	.zero		1


	//   ....[103]....
        /*115c*/ 	.word	0x0001fa90
        /*1160*/ 	.word	0x00000002
        /*1164*/ 	.word	0x00028c60
        /*1168*/ 	.short	0x010a
        /*116a*/ 	.byte	0x3f
	.zero		1


	//   ....[104]....
        /*116c*/ 	.word	0x0001fae0
        /*1170*/ 	.word	0x00000003
        /*1174*/ 	.word	0x00028c40
        /*1178*/ 	.short	0x010a
        /*117a*/ 	.byte	0x3f
	.zero		1


	//   ....[105]....
        /*117c*/ 	.word	0x0001fb30
        /*1180*/ 	.word	0x00000003
        /*1184*/ 	.word	0x00028c60
        /*1188*/ 	.short	0x010a
        /*118a*/ 	.byte	0x3f
	.zero		1


	//   ....[106]....
        /*118c*/ 	.word	0x000206b0
        /*1190*/ 	.word	0x00000000
        /*1194*/ 	.word	0x00028c20
        /*1198*/ 	.short	0x010a
        /*119a*/ 	.byte	0x3f
	.zero		1


	//   ....[107]....
        /*119c*/ 	.word	0x00020850
        /*11a0*/ 	.word	0x00000006
        /*11a4*/ 	.word	0x00000000
        /*11a8*/ 	.short	0x010a
        /*11aa*/ 	.byte	0x3f
	.zero		1


	//   ....[108]....
        /*11ac*/ 	.word	0x000208a0
        /*11b0*/ 	.word	0x00000007
        /*11b4*/ 	.word	0x00000000
        /*11b8*/ 	.short	0x010a
        /*11ba*/ 	.byte	0x3f
	.zero		1


	//   ....[109]....
        /*11bc*/ 	.word	0x000208f0
        /*11c0*/ 	.word	0x00000004
        /*11c4*/ 	.word	0x00000000
        /*11c8*/ 	.short	0x010a
        /*11ca*/ 	.byte	0x3f
	.zero		1


	//----- nvinfo : EIATTR_NUM_MBARRIERS
	.align		4
.L_1033:
        /*11cc*/ 	.byte	0x03, 0x38
        /*11ce*/ 	.short	0x0016


	//----- nvinfo : EIATTR_EXIT_INSTR_OFFSETS
	.align		4
        /*11d0*/ 	.byte	0x04, 0x1c
        /*11d2*/ 	.short	(.L_1035 - .L_1034)


	//   ....[0]....
.L_1034:
        /*11d4*/ 	.word	0x0001e390


	//----- nvinfo : EIATTR_MAX_THREADS
	.align		4
.L_1035:
        /*11d8*/ 	.byte	0x04, 0x05
        /*11da*/ 	.short	(.L_1037 - .L_1036)
.L_1036:
        /*11dc*/ 	.word	0x00000180
        /*11e0*/ 	.word	0x00000001
        /*11e4*/ 	.word	0x00000001


	//----- nvinfo : EIATTR_CRS_STACK_SIZE
	.align		4
.L_1037:
        /*11e8*/ 	.byte	0x04, 0x1e
        /*11ea*/ 	.short	(.L_1039 - .L_1038)
.L_1038:
        /*11ec*/ 	.word	0x00000000


	//----- nvinfo : EIATTR_CBANK_PARAM_SIZE
	.align		4
.L_1039:
        /*11f0*/ 	.byte	0x03, 0x19
        /*11f2*/ 	.short	0x0af0


	//----- nvinfo : EIATTR_PARAM_CBANK
	.align		4
        /*11f4*/ 	.byte	0x04, 0x0a
        /*11f6*/ 	.short	(.L_1041 - .L_1040)
	.align		4
.L_1040:
        /*11f8*/ 	.word	index@(.nv.constant0._ZN7cutlass13device_kernelIN5flash11enable_sm90INS1_16FlashAttnFwdSm90INS1_25CollectiveMainloopFwdSm90ILi2EN4cute5tupleIJNS5_1CILi1EEES8_S8_EEENS6_IJNS7_ILi64EEESA_SA_EEELi512ENS_6half_tEfNS_4arch4Sm90ELb1ELb0ELb0ELb1ELb0ELb1ELb0ELb0ELb0ELb1ELb1ELb0EEENS1_21CollectiveEpilogueFwdINS6_IJSA_NS7_ILi512EEESA_EEES9_SC_SE_Li256ELb1ELb1ELb1ELb0EEENS1_36VarlenDynamicPersistentTileSchedulerILi64ELi64ELi256ELi128ELb1ELb1ELb1ELb1ELb1ELb1EEEEEEEEEvNT_6ParamsE)
        /*11fc*/ 	.short	0x0210
        /*11fe*/ 	.short	0x0af0


	//----- nvinfo : EIATTR_SW_WAR
	.align		4
.L_1041:
        /*1200*/ 	.byte	0x04, 0x36
        /*1202*/ 	.short	(.L_1043 - .L_1042)
.L_1042:
        /*1204*/ 	.word	0x00000008
.L_1043:


//--------------------- .nv.info._ZN7cutlass13device_kernelIN5flash11enable_sm90INS1_16FlashAttnFwdSm90INS1_25CollectiveMainloopFwdSm90ILi2EN4cute5tupleIJNS5_1CILi1EEES8_S8_EEENS6_IJNS7_ILi64EEESA_SA_EEELi512ENS_6half_tEfNS_4arch4Sm90ELb1ELb0ELb0ELb1ELb0ELb0ELb1ELb0ELb0ELb1ELb1ELb0EEENS1_21CollectiveEpilogueFwdINS6_IJSA_NS7_ILi512EEESA_EEES9_SC_SE_Li256ELb1ELb1ELb1ELb0EEENS1_36VarlenDynamicPersistentTileSchedulerILi64ELi64ELi256ELi128ELb1ELb1ELb1ELb1ELb1ELb1EEEEEEEEEvNT_6ParamsE --------------------------
	.section	.nv.info._ZN7cutlass13device_kernelIN5flash11enable_sm90INS1_16FlashAttnFwdSm90INS1_25CollectiveMainloopFwdSm90ILi2EN4cute5tupleIJNS5_1CILi1EEES8_S8_EEENS6_IJNS7_ILi64EEESA_SA_EEELi512ENS_6half_tEfNS_4arch4Sm90ELb1ELb0ELb0ELb1ELb0ELb0ELb1ELb0ELb0ELb1ELb1ELb0EEENS1_21CollectiveEpilogueFwdINS6_IJSA_NS7_ILi512EEESA_EEES9_SC_SE_Li256ELb1ELb1ELb1ELb0EEENS1_36VarlenDynamicPersistentTileSchedulerILi64ELi64ELi256ELi128ELb1ELb1ELb1ELb1ELb1ELb1EEEEEEEEEvNT_6ParamsE,"",@"SHT_CUDA_INFO"
	.sectionflags	@""
	.align	4


	//----- nvinfo : EIATTR_CUDA_API_VERSION
	.align		4
        /*0000*/ 	.byte	0x04, 0x37
        /*0002*/ 	.short	(.L_1045 - .L_1044)
.L_1044:
        /*0004*/ 	.word	0x00000082


	//----- nvinfo : EIATTR_KPARAM_INFO
	.align		4
.L_1045:
        /*0008*/ 	.byte	0x04, 0x17
        /*000a*/ 	.short	(.L_1047 - .L_1046)
.L_1046:
        /*000c*/ 	.word	0x00000000
        /*0010*/ 	.short	0x0000
        /*0012*/ 	.short	0x0070
        /*0014*/ 	.byte	0x00, 0xf0, 0x01, 0x2e


	//----- nvinfo : EIATTR_SPARSE_MMA_MASK
	.align		4
.L_1047:
        /*0018*/ 	.byte	0x03, 0x50
        /*001a*/ 	.short	0x0000


	//----- nvinfo : EIATTR_MAXREG_COUNT
	.align		4
        /*001c*/ 	.byte	0x03, 0x1b
        /*001e*/ 	.short	0x00a8


	//----- nvinfo : EIATTR_NUM_BARRIERS
	.align		4
        /*0020*/ 	.byte	0x02, 0x4c
        /*0022*/ 	.byte	0x10
	.zero		1


	//----- nvinfo : EIATTR_EXTERNS
	.align		4
        /*0024*/ 	.byte	0x04, 0x0f
        /*0026*/ 	.short	(.L_1049 - .L_1048)


	//   ....[0]....
	.align		4
.L_1048:
        /*0028*/ 	.word	index@(__assertfail)


	//----- nvinfo : EIATTR_ANNOTATIONS
	.align		4
.L_1049:
        /*002c*/ 	.byte	0x04, 0x55
        /*002e*/ 	.short	(.L_1051 - .L_1050)


	//   ....[0]....
.L_1050:
        /* <DEDUP_REMOVED lines=88> */


	//----- nvinfo : EIATTR_MERCURY_ISA_VERSION
	.align		4
.L_1051:
        /*0598*/ 	.byte	0x03, 0x5f
        /*059a*/ 	.short	0x0101


	//----- nvinfo : EIATTR_UNUSED_LOAD_BYTE_OFFSET
	.align		4
        /*059c*/ 	.byte	0x04, 0x44
        /*059e*/ 	.short	(.L_1053 - .L_1052)


	//   ....[0]....
.L_1052:
        /*05a0*/ 	.word	0x00000a40
        /*05a4*/ 	.word	0x0000fff0


	//   ....[1]....
        /*05a8*/ 	.word	0x0000d7d0
        /*05ac*/ 	.word	0x0000fff0


	//----- nvinfo : EIATTR_INT_WARP_WIDE_INSTR_OFFSETS
	.align		4
.L_1053:
        /*05b0*/ 	.byte	0x04, 0x31
        /*05b2*/ 	.short	(.L_1055 - .L_1054)


	//   ....[0]....
.L_1054:
        /*05b4*/ 	.word	0x00000130


	//   ....[1]....
        /*05b8*/ 	.word	0x00000170


	//   ....[2]....
        /*05bc*/ 	.word	0x000001e0


	//   ....[3]....
        /*05c0*/ 	.word	0x000001f0


	//   ....[4]....
        /*05c4*/ 	.word	0x00013ba0


	//   ....[5]....
        /*05c8*/ 	.word	0x00013c00


	//   ....[6]....
        /*05cc*/ 	.word	0x00019590


	//   ....[7]....
        /*05d0*/ 	.word	0x00019620


	//----- nvinfo : EIATTR_COOP_GROUP_MASK_REGIDS
	.align		4
.L_1055:
        /*05d4*/ 	.byte	0x04, 0x29
        /*05d6*/ 	.short	(.L_1057 - .L_1056)


	//   ....[0]....
.L_1056:
        /*05d8*/ 	.word	0xffffffff


	//   ....[1]....
        /*05dc*/ 	.word	0xffffffff


	//   ....[2]....
        /*05e0*/ 	.word	0xffffffff


	//   ....[3]....
        /*05e4*/ 	.word	0xffffffff


	//   ....[4]....
        /*05e8*/ 	.word	0xffffffff


	//   ....[5]....
        /*05ec*/ 	.word	0xffffffff


	//   ....[6]....
        /*05f0*/ 	.word	0xffffffff


	//   ....[7]....
        /*05f4*/ 	.word	0xffffffff


	//   ....[8]....
        /*05f8*/ 	.word	0xffffffff


	//   ....[9]....
        /*05fc*/ 	.word	0xffffffff


	//   ....[10]....
        /*0600*/ 	.word	0xffffffff


	//   ....[11]....
        /*0604*/ 	.word	0xffffffff


	//   ....[12]....
        /*0608*/ 	.word	0xffffffff


	//   ....[13]....
        /*060c*/ 	.word	0xffffffff


	//   ....[14]....
        /*0610*/ 	.word	0xffffffff


	//   ....[15]....
        /*0614*/ 	.word	0xffffffff


	//   ....[16]....
        /*0618*/ 	.word	0xffffffff


	//   ....[17]....
        /*061c*/ 	.word	0xffffffff


	//   ....[18]....
        /*0620*/ 	.word	0xffffffff


	//   ....[19]....
        /*0624*/ 	.word	0xffffffff


	//   ....[20]....
        /*0628*/ 	.word	0xffffffff


	//   ....[21]....
        /*062c*/ 	.word	0xffffffff


	//   ....[22]....
        /*0630*/ 	.word	0xffffffff


	//   ....[23]....
        /*0634*/ 	.word	0xffffffff


	//   ....[24]....
        /*0638*/ 	.word	0xffffffff


	//   ....[25]....
        /*063c*/ 	.word	0xffffffff


	//   ....[26]....
        /*0640*/ 	.word	0xffffffff


	//   ....[27]....
        /*0644*/ 	.word	0xffffffff


	//   ....[28]....
        /*0648*/ 	.word	0xffffffff


	//   ....[29]....
        /*064c*/ 	.word	0xffffffff


	//   ....[30]....
        /*0650*/ 	.word	0xffffffff


	//   ....[31]....
        /*0654*/ 	.word	0xffffffff


	//   ....[32]....
        /*0658*/ 	.word	0xffffffff


	//   ....[33]....
        /*065c*/ 	.word	0xffffffff


	//   ....[34]....
        /*0660*/ 	.word	0xffffffff


	//   ....[35]....
        /*0664*/ 	.word	0xffffffff


	//   ....[36]....
        /*0668*/ 	.word	0xffffffff


	//   ....[37]....
        /*066c*/ 	.word	0xffffffff


	//   ....[38]....
        /*0670*/ 	.word	0xffffffff


	//   ....[39]....
        /*0674*/ 	.word	0xffffffff


	//   ....[40]....
        /*0678*/ 	.word	0xffffffff


	//   ....[41]....
        /*067c*/ 	.word	0xffffffff


	//   ....[42]....
        /*0680*/ 	.word	0xffffffff


	//   ....[43]....
        /*0684*/ 	.word	0xffffffff


	//   ....[44]....
        /*0688*/ 	.word	0xffffffff


	//   ....[45]....
        /*068c*/ 	.word	0xffffffff


	//   ....[46]....
        /*0690*/ 	.word	0xffffffff


	//   ....[47]....
        /*0694*/ 	.word	0xffffffff


	//   ....[48]....
        /*0698*/ 	.word	0xffffffff


	//   ....[49]....
        /*069c*/ 	.word	0xffffffff


	//   ....[50]....
        /*06a0*/ 	.word	0xffffffff


	//   ....[51]....
        /*06a4*/ 	.word	0xffffffff


	//   ....[52]....
        /*06a8*/ 	.word	0xffffffff


	//   ....[53]....
        /*06ac*/ 	.word	0xffffffff


	//   ....[54]....
        /*06b0*/ 	.word	0xffffffff


	//   ....[55]....
        /*06b4*/ 	.word	0xffffffff


	//   ....[56]....
        /*06b8*/ 	.word	0xffffffff


	//   ....[57]....
        /*06bc*/ 	.word	0xffffffff


	//   ....[58]....
        /*06c0*/ 	.word	0xffffffff


	//   ....[59]....
        /*06c4*/ 	.word	0xffffffff


	//   ....[60]....
        /*06c8*/ 	.word	0xffffffff


	//   ....[61]....
        /*06cc*/ 	.word	0xffffffff


	//   ....[62]....
        /*06d0*/ 	.word	0xffffffff


	//   ....[63]....
        /*06d4*/ 	.word	0xffffffff


	//   ....[64]....
        /*06d8*/ 	.word	0xffffffff


	//   ....[65]....
        /*06dc*/ 	.word	0xffffffff


	//   ....[66]....
        /*06e0*/ 	.word	0xffffffff


	//   ....[67]....
        /*06e4*/ 	.word	0xffffffff


	//   ....[68]....
        /*06e8*/ 	.word	0xffffffff


	//   ....[69]....
        /*06ec*/ 	.word	0xffffffff


	//   ....[70]....
        /*06f0*/ 	.word	0xffffffff


	//   ....[71]....
        /*06f4*/ 	.word	0xffffffff


	//   ....[72]....
        /*06f8*/ 	.word	0xffffffff


	//   ....[73]....
        /*06fc*/ 	.word	0xffffffff


	//   ....[74]....
        /*0700*/ 	.word	0xffffffff


	//   ....[75]....
        /*0704*/ 	.word	0xffffffff


	//   ....[76]....
        /*0708*/ 	.word	0xffffffff


	//   ....[77]....
        /*070c*/ 	.word	0xffffffff


	//   ....[78]....
        /*0710*/ 	.word	0xffffffff


	//   ....[79]....
        /*0714*/ 	.word	0xffffffff


	//   ....[80]....
        /*0718*/ 	.word	0xffffffff


	//   ....[81]....
        /*071c*/ 	.word	0xffffffff


	//   ....[82]....
        /*0720*/ 	.word	0xffffffff


	//   ....[83]....
        /*0724*/ 	.word	0xffffffff


	//   ....[84]....
        /*0728*/ 	.word	0xffffffff


	//   ....[85]....
        /*072c*/ 	.word	0xffffffff


	//   ....[86]....
        /*0730*/ 	.word	0xffffffff


	//   ....[87]....
        /*0734*/ 	.word	0xffffffff


	//   ....[88]....
        /*0738*/ 	.word	0xffffffff


	//   ....[89]....
        /*073c*/ 	.word	0xffffffff


	//   ....[90]....
        /*0740*/ 	.word	0xffffffff


	//   ....[91]....
        /*0744*/ 	.word	0xffffffff


	//   ....[92]....
        /*0748*/ 	.word	0xffffffff


	//   ....[93]....
        /*074c*/ 	.word	0xffffffff


	//   ....[94]....
        /*0750*/ 	.word	0xffffffff


	//   ....[95]....
        /*0754*/ 	.word	0xffffffff


	//   ....[96]....
        /*0758*/ 	.word	0xffffffff


	//   ....[97]....
        /*075c*/ 	.word	0xffffffff


	//   ....[98]....
        /*0760*/ 	.word	0xffffffff


	//   ....[99]....
        /*0764*/ 	.word	0xffffffff


	//   ....[100]....
        /*0768*/ 	.word	0xffffffff


	//   ....[101]....
        /*076c*/ 	.word	0xffffffff


	//   ....[102]....
        /*0770*/ 	.word	0xffffffff


	//   ....[103]....
        /*0774*/ 	.word	0xffffffff


	//   ....[104]....
        /*0778*/ 	.word	0xffffffff


	//   ....[105]....
        /*077c*/ 	.word	0x0500000f


	//   ....[106]....
        /*0780*/ 	.word	0x0500000f


	//   ....[107]....
        /*0784*/ 	.word	0x0500000f


	//   ....[108]....
        /*0788*/ 	.word	0x0500000f


	//   ....[109]....
        /*078c*/ 	.word	0x0500000f


	//   ....[110]....
        /*0790*/ 	.word	0x0500000f


	//   ....[111]....
        /*0794*/ 	.word	0x0500000f


	//   ....[112]....
        /*0798*/ 	.word	0x0500000f


	//   ....[113]....
        /*079c*/ 	.word	0x0500000f


	//   ....[114]....
        /*07a0*/ 	.word	0x0500000f


	//   ....[115]....
        /*07a4*/ 	.word	0x0500000f


	//   ....[116]....
        /*07a8*/ 	.word	0x0500000f


	//   ....[117]....
        /*07ac*/ 	.word	0x0500000f


	//   ....[118]....
        /*07b0*/ 	.word	0x0500000f


	//   ....[119]....
        /*07b4*/ 	.word	0x0500000f


	//   ....[120]....
        /*07b8*/ 	.word	0x0500000f


	//   ....[121]....
        /*07bc*/ 	.word	0x0500000f


	//   ....[122]....
        /*07c0*/ 	.word	0x0500000f


	//   ....[123]....
        /*07c4*/ 	.word	0x0500000f


	//   ....[124]....
        /*07c8*/ 	.word	0x0500000f


	//   ....[125]....
        /*07cc*/ 	.word	0x0500000f


	//   ....[126]....
        /*07d0*/ 	.word	0x0500000f


	//   ....[127]....
        /*07d4*/ 	.word	0x0500000f


	//   ....[128]....
        /*07d8*/ 	.word	0x0500000f


	//   ....[129]....
        /*07dc*/ 	.word	0x0500000f


	//   ....[130]....
        /*07e0*/ 	.word	0x0500000f


	//   ....[131]....
        /*07e4*/ 	.word	0x0500000f


	//   ....[132]....
        /*07e8*/ 	.word	0x0500000f


	//   ....[133]....
        /*07ec*/ 	.word	0x0500000f


	//   ....[134]....
        /*07f0*/ 	.word	0x0500000f


	//   ....[135]....
        /*07f4*/ 	.word	0x0500000f


	//   ....[136]....
        /*07f8*/ 	.word	0x0500000f


	//   ....[137]....
        /*07fc*/ 	.word	0x0500000f


	//   ....[138]....
        /*0800*/ 	.word	0x0500000f


	//   ....[139]....
        /*0804*/ 	.word	0x0500000f


	//   ....[140]....
        /*0808*/ 	.word	0x0500000f


	//----- nvinfo : EIATTR_COOP_GROUP_INSTR_OFFSETS
	.align		4
.L_1057:
        /*080c*/ 	.byte	0x04, 0x28
        /*080e*/ 	.short	(.L_1059 - .L_1058)


	//   ....[0]....
.L_1058:
        /*0810*/ 	.word	0x00000070


	//   ....[1]....
        /*0814*/ 	.word	0x00000140


	//   ....[2]....
        /*0818*/ 	.word	0x00000190


	//   ....[3]....
        /*081c*/ 	.word	0x000003a0


	//   ....[4]....
        /*0820*/ 	.word	0x00000500


	//   ....[5]....
        /*0824*/ 	.word	0x00000620


	//   ....[6]....
        /*0828*/ 	.word	0x00000780


	//   ....[7]....
        /*082c*/ 	.word	0x00001f80


	//   ....[8]....
        /*0830*/ 	.word	0x00003f60


	//   ....[9]....
        /*0834*/ 	.word	0x00004f70


	//   ....[10]....
        /*0838*/ 	.word	0x00005b70


	//   ....[11]....
        /*083c*/ 	.word	0x00005ba0


	//   ....[12]....
        /*0840*/ 	.word	0x00005f60


	//   ....[13]....
        /*0844*/ 	.word	0x000060b0


	//   ....[14]....
        /*0848*/ 	.word	0x00006280


	//   ....[15]....
        /*084c*/ 	.word	0x000063d0


	//   ....[16]....
        /*0850*/ 	.word	0x00006d30


	//   ....[17]....
        /*0854*/ 	.word	0x000079b0


	//   ....[18]....
        /*0858*/ 	.word	0x00008550


	//   ....[19]....
        /*085c*/ 	.word	0x000088a0


	//   ....[20]....
        /*0860*/ 	.word	0x000088d0


	//   ....[21]....
        /*0864*/ 	.word	0x00008b60


	//   ....[22]....
        /*0868*/ 	.word	0x00008c50


	//   ....[23]....
        /*086c*/ 	.word	0x00008d90


	//   ....[24]....
        /*0870*/ 	.word	0x00009f60


	//   ....[25]....
        /*0874*/ 	.word	0x0000abf0


	//   ....[26]....
        /*0878*/ 	.word	0x0000b880


	//   ....[27]....
        /*087c*/ 	.word	0x0000b8b0


	//   ....[28]....
        /*0880*/ 	.word	0x0000bb40


	//   ....[29]....
        /*0884*/ 	.word	0x0000bd10


	//   ....[30]....
        /*0888*/ 	.word	0x0000cc90


	//   ....[31]....
        /*088c*/ 	.word	0x0000ccd0


	//   ....[32]....
        /*0890*/ 	.word	0x0000cd30


	//   ....[33]....
        /*0894*/ 	.word	0x0000cd60


	//   ....[34]....
        /*0898*/ 	.word	0x0000cd90


	//   ....[35]....
        /*089c*/ 	.word	0x0000e510


	//   ....[36]....
        /*08a0*/ 	.word	0x0000e880


	//   ....[37]....
        /*08a4*/ 	.word	0x0000e890


	//   ....[38]....
        /*08a8*/ 	.word	0x0000e8a0


	//   ....[39]....
        /*08ac*/ 	.word	0x0000e8d0


	//   ....[40]....
        /*08b0*/ 	.word	0x0000f520


	//   ....[41]....
        /*08b4*/ 	.word	0x0000f560


	//   ....[42]....
        /*08b8*/ 	.word	0x0000f810


	//   ....[43]....
        /*08bc*/ 	.word	0x0000f830


	//   ....[44]....
        /*08c0*/ 	.word	0x0000ff10


	//   ....[45]....
        /*08c4*/ 	.word	0x0000ff40


	//   ....[46]....
        /*08c8*/ 	.word	0x000107d0


	//   ....[47]....
        /*08cc*/ 	.word	0x000107f0


	//   ....[48]....
        /*08d0*/ 	.word	0x00011ad0


	//   ....[49]....
        /*08d4*/ 	.word	0x00011b10


	//   ....[50]....
        /*08d8*/ 	.word	0x00011d50


	//   ....[51]....
        /*08dc*/ 	.word	0x00011d70


	//   ....[52]....
        /*08e0*/ 	.word	0x00012030


	//   ....[53]....
        /*08e4*/ 	.word	0x00012240


	//   ....[54]....
        /*08e8*/ 	.word	0x00012270


	//   ....[55]....
        /*08ec*/ 	.word	0x000122a0


	//   ....[56]....
        /*08f0*/ 	.word	0x000122d0


	//   ....[57]....
        /*08f4*/ 	.word	0x00012300


	//   ....[58]....
        /*08f8*/ 	.word	0x00012330


	//   ....[59]....
        /*08fc*/ 	.word	0x000124d0


	//   ....[60]....
        /*0900*/ 	.word	0x00012500


	//   ....[61]....
        /*0904*/ 	.word	0x00012530


	//   ....[62]....
        /*0908*/ 	.word	0x00012560


	//   ....[63]....
        /*090c*/ 	.word	0x00012590


	//   ....[64]....
        /*0910*/ 	.word	0x000125c0


	//   ....[65]....
        /*0914*/ 	.word	0x00012660


	//   ....[66]....
        /*0918*/ 	.word	0x00012690


	//   ....[67]....
        /*091c*/ 	.word	0x000126a0


	//   ....[68]....
        /*0920*/ 	.word	0x000126d0


	//   ....[69]....
        /*0924*/ 	.word	0x00014180


	//   ....[70]....
        /*0928*/ 	.word	0x00014c10


	//   ....[71]....
        /*092c*/ 	.word	0x00014c40


	//   ....[72]....
        /*0930*/ 	.word	0x00014c60


	//   ....[73]....
        /*0934*/ 	.word	0x00014d10


	//   ....[74]....
        /*0938*/ 	.word	0x00014da0


	//   ....[75]....
        /*093c*/ 	.word	0x00014dc0


	//   ....[76]....
        /*0940*/ 	.word	0x00014e50


	//   ....[77]....
        /*0944*/ 	.word	0x00014e60


	//   ....[78]....
        /*0948*/ 	.word	0x000157f0


	//   ....[79]....
        /*094c*/ 	.word	0x00015880


	//   ....[80]....
        /*0950*/ 	.word	0x000158d0


	//   ....[81]....
        /*0954*/ 	.word	0x00015a00


	//   ....[82]....
        /*0958*/ 	.word	0x00015b70


	//   ....[83]....
        /*095c*/ 	.word	0x00015b80


	//   ....[84]....
        /*0960*/ 	.word	0x00015ce0


	//   ....[85]....
        /*0964*/ 	.word	0x00015cf0


	//   ....[86]....
        /*0968*/ 	.word	0x000198a0


	//   ....[87]....
        /*096c*/ 	.word	0x000198d0


	//   ....[88]....
        /*0970*/ 	.word	0x00019930


	//   ....[89]....
        /*0974*/ 	.word	0x00019960


	//   ....[90]....
        /*0978*/ 	.word	0x00019990


	//   ....[91]....
        /*097c*/ 	.word	0x000199c0


	//   ....[92]....
        /*0980*/ 	.word	0x000199f0


	//   ....[93]....
        /*0984*/ 	.word	0x00019a20


	//   ....[94]....
        /*0988*/ 	.word	0x00019be0


	//   ....[95]....
        /*098c*/ 	.word	0x00019c10


	//   ....[96]....
        /*0990*/ 	.word	0x00019c40


	//   ....[97]....
        /*0994*/ 	.word	0x00019c70


	//   ....[98]....
        /*0998*/ 	.word	0x00019ca0


	//   ....[99]....
        /*099c*/ 	.word	0x00019cd0


	//   ....[100]....
        /*09a0*/ 	.word	0x00019da0


	//   ....[101]....
        /*09a4*/ 	.word	0x00019dc0


	//   ....[102]....
        /*09a8*/ 	.word	0x00019dd0


	//   ....[103]....
        /*09ac*/ 	.word	0x00019e50


	//   ....[104]....
        /*09b0*/ 	.word	0x0001a990


	//   ....[105]....
        /*09b4*/ 	.word	0x0001af50


	//   ....[106]....
        /*09b8*/ 	.word	0x0001b0d0


	//   ....[107]....
        /*09bc*/ 	.word	0x0001b130


	//   ....[108]....
        /*09c0*/ 	.word	0x0001b1c0


	//   ....[109]....
        /*09c4*/ 	.word	0x0001b210


	//   ....[110]....
        /*09c8*/ 	.word	0x0001b370


	//   ....[111]....
        /*09cc*/ 	.word	0x0001b410


	//   ....[112]....
        /*09d0*/ 	.word	0x0001b4c0


	//   ....[113]....
        /*09d4*/ 	.word	0x0001b5a0


	//   ....[114]....
        /*09d8*/ 	.word	0x0001b760


	//   ....[115]....
        /*09dc*/ 	.word	0x0001b840


	//   ....[116]....
        /*09e0*/ 	.word	0x0001bad0


	//   ....[117]....
        /*09e4*/ 	.word	0x0001bbd0


	//   ....[118]....
        /*09e8*/ 	.word	0x0001bda0


	//   ....[119]....
        /*09ec*/ 	.word	0x0001be60


	//   ....[120]....
        /*09f0*/ 	.word	0x0001c080


	//   ....[121]....
        /*09f4*/ 	.word	0x0001c0d0


	//   ....[122]....
        /*09f8*/ 	.word	0x0001c400


	//   ....[123]....
        /*09fc*/ 	.word	0x0001c4a0


	//   ....[124]....
        /*0a00*/ 	.word	0x0001c630


	//   ....[125]....
        /*0a04*/ 	.word	0x0001c6b0


	//   ....[126]....
        /*0a08*/ 	.word	0x0001c730


	//   ....[127]....
        /*0a0c*/ 	.word	0x0001c7b0


	//   ....[128]....
        /*0a10*/ 	.word	0x0001c830


	//   ....[129]....
        /*0a14*/ 	.word	0x0001c8c0


	//   ....[130]....
        /*0a18*/ 	.word	0x0001c960


	//   ....[131]....
        /*0a1c*/ 	.word	0x0001ca10


	//   ....[132]....
        /*0a20*/ 	.word	0x0001ca90


	//   ....[133]....
        /*0a24*/ 	.word	0x0001cb10


	//   ....[134]....
        /*0a28*/ 	.word	0x0001cb90


	//   ....[135]....
        /*0a2c*/ 	.word	0x0001cc20


	//   ....[136]....
        /*0a30*/ 	.word	0x0001cca0


	//   ....[137]....
        /*0a34*/ 	.word	0x0001cd50


	//   ....[138]....
        /*0a38*/ 	.word	0x0001cda0


	//   ....[139]....
        /*0a3c*/ 	.word	0x0001ce60


	//   ....[140]....
        /*0a40*/ 	.word	0x0001cf90


	//----- nvinfo : EIATTR_REG_RECONFIG
	.align		4
.L_1059:
        /*0a44*/ 	.byte	0x01, 0x54
	.zero		2


	//----- nvinfo : EIATTR_SYSCALL_OFFSETS
	.align		4
        /*0a48*/ 	.byte	0x04, 0x46
        /*0a4a*/ 	.short	(.L_1061 - .L_1060)


	//   ....[0]....
.L_1060:
        /*0a4c*/ 	.word	0x00004110


	//   ....[1]....
        /*0a50*/ 	.word	0x00013da0


	//   ....[2]....
        /*0a54*/ 	.word	0x00013ef0


	//   ....[3]....
        /*0a58*/ 	.word	0x00013ff0


	//   ....[4]....
        /*0a5c*/ 	.word	0x00014830


	//   ....[5]....
        /*0a60*/ 	.word	0x00015170


	//----- nvinfo : EIATTR_MBARRIER_INSTR_OFFSETS
	.align		4
.L_1061:
        /*0a64*/ 	.byte	0x04, 0x39
        /*0a66*/ 	.short	(.L_1063 - .L_1062)


	//   ....[0]....
.L_1062:
        /*0a68*/ 	.word	0x00000280
        /*0a6c*/ 	.word	0x000000ff
        /*0a70*/ 	.word	0x00038800
        /*0a74*/ 	.short	0x0100
        /*0a76*/ 	.byte	0x08
	.zero		1


	//   ....[1]....
        /*0a78*/ 	.word	0x00000290
        /*0a7c*/ 	.word	0x000000ff
        /*0a80*/ 	.word	0x00038810
        /*0a84*/ 	.short	0x0100
        /*0a86*/ 	.byte	0x08
	.zero		1


	//   ....[2]....
        /*0a88*/ 	.word	0x000002a0
        /*0a8c*/ 	.word	0x000000ff
        /*0a90*/ 	.word	0x00038820
        /*0a94*/ 	.short	0x0100
        /*0a96*/ 	.byte	0x08
	.zero		1


	//   ....[3]....
        /*0a98*/ 	.word	0x00000350
        /*0a9c*/ 	.word	0x000000ff
        /*0aa0*/ 	.word	0x00038830
        /*0aa4*/ 	.short	0x0100
        /*0aa6*/ 	.byte	0x06
	.zero		1


	//   ....[4]....
        /*0aa8*/ 	.word	0x00000360
        /*0aac*/ 	.word	0x000000ff
        /*0ab0*/ 	.word	0x00038840
        /*0ab4*/ 	.short	0x0100
        /*0ab6*/ 	.byte	0x06
	.zero		1


	//   ....[5]....
        /*0ab8*/ 	.word	0x00000370
        /*0abc*/ 	.word	0x000000ff
        /*0ac0*/ 	.word	0x00038838
        /*0ac4*/ 	.short	0x0100
        /*0ac6*/ 	.byte	0x06
	.zero		1


	//   ....[6]....
        /*0ac8*/ 	.word	0x00000380
        /*0acc*/ 	.word	0x000000ff
        /*0ad0*/ 	.word	0x00038848
        /*0ad4*/ 	.short	0x0100
        /*0ad6*/ 	.byte	0x06
	.zero		1


	//   ....[7]....
        /*0ad8*/ 	.word	0x000004b0
        /*0adc*/ 	.word	0x000000ff
        /*0ae0*/ 	.word	0x00038850
        /*0ae4*/ 	.short	0x0100
        /*0ae6*/ 	.byte	0x08
	.zero		1


	//   ....[8]....
        /*0ae8*/ 	.word	0x000004c0
        /*0aec*/ 	.word	0x000000ff
        /*0af0*/ 	.word	0x00038860
        /*0af4*/ 	.short	0x0100
        /*0af6*/ 	.byte	0x08
	.zero		1


	//   ....[9]....
        /*0af8*/ 	.word	0x000004d0
        /*0afc*/ 	.word	0x000000ff
        /*0b00*/ 	.word	0x00038858
        /*0b04*/ 	.short	0x0100
        /*0b06*/ 	.byte	0x08
	.zero		1


	//   ....[10]....
        /*0b08*/ 	.word	0x000004e0
        /*0b0c*/ 	.word	0x000000ff
        /*0b10*/ 	.word	0x00038868
        /*0b14*/ 	.short	0x0100
        /*0b16*/ 	.byte	0x08
	.zero		1


	//   ....[11]....
        /*0b18*/ 	.word	0x000005d0
        /*0b1c*/ 	.word	0x000000ff
        /*0b20*/ 	.word	0x00038870
        /*0b24*/ 	.short	0x0100
        /*0b26*/ 	.byte	0x06
	.zero		1


	//   ....[12]....
        /*0b28*/ 	.word	0x000005e0
        /*0b2c*/ 	.word	0x000000ff
        /*0b30*/ 	.word	0x00038880
        /*0b34*/ 	.short	0x0100
        /*0b36*/ 	.byte	0x06
	.zero		1


	//   ....[13]....
        /*0b38*/ 	.word	0x000005f0
        /*0b3c*/ 	.word	0x000000ff
        /*0b40*/ 	.word	0x00038878
        /*0b44*/ 	.short	0x0100
        /*0b46*/ 	.byte	0x06
	.zero		1


	//   ....[14]....
        /*0b48*/ 	.word	0x00000600
        /*0b4c*/ 	.word	0x000000ff
        /*0b50*/ 	.word	0x00038888
        /*0b54*/ 	.short	0x0100
        /*0b56*/ 	.byte	0x06
	.zero		1


	//   ....[15]....
        /*0b58*/ 	.word	0x00000730
        /*0b5c*/ 	.word	0x000000ff
        /*0b60*/ 	.word	0x00038890
        /*0b64*/ 	.short	0x0100
        /*0b66*/ 	.byte	0x08
	.zero		1


	//   ....[16]....
        /*0b68*/ 	.word	0x00000740
        /*0b6c*/ 	.word	0x000000ff
        /*0b70*/ 	.word	0x000388a0
        /*0b74*/ 	.short	0x0100
        /*0b76*/ 	.byte	0x08
	.zero		1


	//   ....[17]....
        /*0b78*/ 	.word	0x00000750
        /*0b7c*/ 	.word	0x000000ff
        /*0b80*/ 	.word	0x00038898
        /*0b84*/ 	.short	0x0100
        /*0b86*/ 	.byte	0x08
	.zero		1


	//   ....[18]....
        /*0b88*/ 	.word	0x00000760
        /*0b8c*/ 	.word	0x000000ff
        /*0b90*/ 	.word	0x000388a8
        /*0b94*/ 	.short	0x0100
        /*0b96*/ 	.byte	0x08
	.zero		1


	//   ....[19]....
        /*0b98*/ 	.word	0x00000890
        /*0b9c*/ 	.word	0x000000ff
        /*0ba0*/ 	.word	0x000388b0
        /*0ba4*/ 	.short	0x0100
        /*0ba6*/ 	.byte	0x08
	.zero		1


	//   ....[20]....
        /*0ba8*/ 	.word	0x000008a0
        /*0bac*/ 	.word	0x000000ff
        /*0bb0*/ 	.word	0x000388c0
        /*0bb4*/ 	.short	0x0100
        /*0bb6*/ 	.byte	0x08
	.zero		1


	//   ....[21]....
        /*0bb8*/ 	.word	0x000008b0
        /*0bbc*/ 	.word	0x000000ff
        /*0bc0*/ 	.word	0x000388b8
        /*0bc4*/ 	.short	0x0100
        /*0bc6*/ 	.byte	0x08
	.zero		1


	//   ....[22]....
        /*0bc8*/ 	.word	0x000008c0
        /*0bcc*/ 	.word	0x000000ff
        /*0bd0*/ 	.word	0x000388c8
        /*0bd4*/ 	.short	0x0100
        /*0bd6*/ 	.byte	0x08
	.zero		1


	//   ....[23]....
        /*0bd8*/ 	.word	0x00002350
        /*0bdc*/ 	.word	0x00000004
        /*0be0*/ 	.word	0x00000000
        /*0be4*/ 	.short	0x0101
        /*0be6*/ 	.byte	0x3f
	.zero		1


	//   ....[24]....
        /*0be8*/ 	.word	0x00002e40
        /*0bec*/ 	.word	0x00000004
        /*0bf0*/ 	.word	0x00000000
        /*0bf4*/ 	.short	0x0101
        /*0bf6*/ 	.byte	0x3f
	.zero		1


	//   ....[25]....
        /*0bf8*/ 	.word	0x000041c0
        /*0bfc*/ 	.word	0x00000010
        /*0c00*/ 	.word	0x00038800
        /*0c04*/ 	.short	0x010a
        /*0c06*/ 	.byte	0x3f
	.zero		1


	//   ....[26]....
        /*0c08*/ 	.word	0x00004230
        /*0c0c*/ 	.word	0x00000009
        /*0c10*/ 	.word	0x00038830
        /*0c14*/ 	.short	0x010a
        /*0c16*/ 	.byte	0x3f
	.zero		1


	//   ....[27]....
        /*0c18*/ 	.word	0x000042a0
        /*0c1c*/ 	.word	0x00000009
        /*0c20*/ 	.word	0x00038830
        /*0c24*/ 	.short	0x010a
        /*0c26*/ 	.byte	0x3f
	.zero		1


	//   ....[28]....
        /*0c28*/ 	.word	0x00004520
        /*0c2c*/ 	.word	0x00000010
        /*0c30*/ 	.word	0x00038810
        /*0c34*/ 	.short	0x010a
        /*0c36*/ 	.byte	0x3f
	.zero		1


	//   ....[29]....
        /*0c38*/ 	.word	0x00004560
        /*0c3c*/ 	.word	0x00000009
        /*0c40*/ 	.word	0x00038850
        /*0c44*/ 	.short	0x010a
        /*0c46*/ 	.byte	0x3f
	.zero		1


	//   ....[30]....
        /*0c48*/ 	.word	0x00004630
        /*0c4c*/ 	.word	0x00000009
        /*0c50*/ 	.word	0x00038850
        /*0c54*/ 	.short	0x010a
        /*0c56*/ 	.byte	0x3f
	.zero		1


	//   ....[31]....
        /*0c58*/ 	.word	0x00006610
        /*0c5c*/ 	.word	0x00000007
        /*0c60*/ 	.word	0x00000000
        /*0c64*/ 	.short	0x0101
        /*0c66*/ 	.byte	0x3f
	.zero		1


	//   ....[32]....
        /*0c68*/ 	.word	0x00006d50
        /*0c6c*/ 	.word	0x00000009
        /*0c70*/ 	.word	0x00000000
        /*0c74*/ 	.short	0x0101
        /*0c76*/ 	.byte	0x3f
	.zero		1


	//   ....[33]....
        /*0c78*/ 	.word	0x00006e60
        /*0c7c*/ 	.word	0x00000009
        /*0c80*/ 	.word	0x00038830
        /*0c84*/ 	.short	0x010a
        /*0c86*/ 	.byte	0x3f
	.zero		1


	//   ....[34]....
        /*0c88*/ 	.word	0x00006eb0
        /*0c8c*/ 	.word	0x00000009
        /*0c90*/ 	.word	0x00038830
        /*0c94*/ 	.short	0x010a
        /*0c96*/ 	.byte	0x3f
	.zero		1


	//   ....[35]....
        /*0c98*/ 	.word	0x00007030
        /*0c9c*/ 	.word	0x00000009
        /*0ca0*/ 	.word	0x00038850
        /*0ca4*/ 	.short	0x010a
        /*0ca6*/ 	.byte	0x3f
	.zero		1


	//   ....[36]....
        /*0ca8*/ 	.word	0x00007070
        /*0cac*/ 	.word	0x00000009
        /*0cb0*/ 	.word	0x00038850
        /*0cb4*/ 	.short	0x010a
        /*0cb6*/ 	.byte	0x3f
	.zero		1


	//   ....[37]....
        /*0cb8*/ 	.word	0x00008fa0
        /*0cbc*/ 	.word	0x0000000b
        /*0cc0*/ 	.word	0x00000000
        /*0cc4*/ 	.short	0x0101
        /*0cc6*/ 	.byte	0x3f
	.zero		1


	//   ....[38]....
        /*0cc8*/ 	.word	0x00009f80
        /*0ccc*/ 	.word	0x00000009
        /*0cd0*/ 	.word	0x00000000
        /*0cd4*/ 	.short	0x0101
        /*0cd6*/ 	.byte	0x3f
	.zero		1


	//   ....[39]....
        /*0cd8*/ 	.word	0x0000a0c0
        /*0cdc*/ 	.word	0x00000009
        /*0ce0*/ 	.word	0x00038830
        /*0ce4*/ 	.short	0x010a
        /*0ce6*/ 	.byte	0x3f
	.zero		1


	//   ....[40]....
        /*0ce8*/ 	.word	0x0000a110
        /*0cec*/ 	.word	0x00000009
        /*0cf0*/ 	.word	0x00038830
        /*0cf4*/ 	.short	0x010a
        /*0cf6*/ 	.byte	0x3f
	.zero		1


	//   ....[41]....
        /*0cf8*/ 	.word	0x0000a290
        /*0cfc*/ 	.word	0x00000009
        /*0d00*/ 	.word	0x00038850
        /*0d04*/ 	.short	0x010a
        /*0d06*/ 	.byte	0x3f
	.zero		1


	//   ....[42]....
        /*0d08*/ 	.word	0x0000a2d0
        /*0d0c*/ 	.word	0x00000009
        /*0d10*/ 	.word	0x00038850
        /*0d14*/ 	.short	0x010a
        /*0d16*/ 	.byte	0x3f
	.zero		1


	//   ....[43]....
        /*0d18*/ 	.word	0x0000c020
        /*0d1c*/ 	.word	0x000000a3
        /*0d20*/ 	.word	0x00000000
        /*0d24*/ 	.short	0x0101
        /*0d26*/ 	.byte	0x3f
	.zero		1


	//   ....[44]....
        /*0d28*/ 	.word	0x0000ccb0
        /*0d2c*/ 	.word	0x00000009
        /*0d30*/ 	.word	0x00000000
        /*0d34*/ 	.short	0x0101
        /*0d36*/ 	.byte	0x3f
	.zero		1


	//   ....[45]....
        /*0d38*/ 	.word	0x0000f550
        /*0d3c*/ 	.word	0x00000008
        /*0d40*/ 	.word	0x00000000
        /*0d44*/ 	.short	0x0101
        /*0d46*/ 	.byte	0x3f
	.zero		1


	//   ....[46]....
        /*0d48*/ 	.word	0x0000fe40
        /*0d4c*/ 	.word	0x00000008
        /*0d50*/ 	.word	0x00000000
        /*0d54*/ 	.short	0x0101
        /*0d56*/ 	.byte	0x3f
	.zero		1


	//   ....[47]....
        /*0d58*/ 	.word	0x000143e0
        /*0d5c*/ 	.word	0x00000000
        /*0d60*/ 	.word	0x00038840
        /*0d64*/ 	.short	0x010a
        /*0d66*/ 	.byte	0x3f
	.zero		1


	//   ....[48]....
        /*0d68*/ 	.word	0x00014f20
        /*0d6c*/ 	.word	0x00000012
        /*0d70*/ 	.word	0x00038800
        /*0d74*/ 	.short	0x0107
        /*0d76*/ 	.byte	0x3f
	.zero		1


	//   ....[49]....
        /*0d78*/ 	.word	0x00014fc0
        /*0d7c*/ 	.word	0x00000012
        /*0d80*/ 	.word	0x00038800
        /*0d84*/ 	.short	0x0101
        /*0d86*/ 	.byte	0x3f
	.zero		1


	//   ....[50]....
        /*0d88*/ 	.word	0x00015ef0
        /*0d8c*/ 	.word	0x00000012
        /*0d90*/ 	.word	0x00038810
        /*0d94*/ 	.short	0x0107
        /*0d96*/ 	.byte	0x3f
	.zero		1


	//   ....[51]....
        /*0d98*/ 	.word	0x00015ff0
        /*0d9c*/ 	.word	0x00000012
        /*0da0*/ 	.word	0x00038810
        /*0da4*/ 	.short	0x0101
        /*0da6*/ 	.byte	0x3f
	.zero		1


	//   ....[52]....
        /*0da8*/ 	.word	0x00016010
        /*0dac*/ 	.word	0x00000012
        /*0db0*/ 	.word	0x00038820
        /*0db4*/ 	.short	0x010a
        /*0db6*/ 	.byte	0x3f
	.zero		1


	//   ....[53]....
        /*0db8*/ 	.word	0x000160f0
        /*0dbc*/ 	.word	0x00000000
        /*0dc0*/ 	.word	0x00038860
        /*0dc4*/ 	.short	0x010a
        /*0dc6*/ 	.byte	0x3f
	.zero		1


	//   ....[54]....
        /*0dc8*/ 	.word	0x00016d80
        /*0dcc*/ 	.word	0x00000003
        /*0dd0*/ 	.word	0x00038840
        /*0dd4*/ 	.short	0x010a
        /*0dd6*/ 	.byte	0x3f
	.zero		1


	//   ....[55]....
        /*0dd8*/ 	.word	0x00016fe0
        /*0ddc*/ 	.word	0x00000003
        /*0de0*/ 	.word	0x00038860
        /*0de4*/ 	.short	0x010a
        /*0de6*/ 	.byte	0x3f
	.zero		1


	//   ....[56]....
        /*0de8*/ 	.word	0x00017ba0
        /*0dec*/ 	.word	0x00000004
        /*0df0*/ 	.word	0x00038840
        /*0df4*/ 	.short	0x010a
        /*0df6*/ 	.byte	0x3f
	.zero		1


	//   ....[57]....
        /*0df8*/ 	.word	0x00017df0
        /*0dfc*/ 	.word	0x00000004
        /*0e00*/ 	.word	0x00038860
        /*0e04*/ 	.short	0x010a
        /*0e06*/ 	.byte	0x3f
	.zero		1


	//   ....[58]....
        /*0e08*/ 	.word	0x00018930
        /*0e0c*/ 	.word	0x00000004
        /*0e10*/ 	.word	0x00038840
        /*0e14*/ 	.short	0x010a
        /*0e16*/ 	.byte	0x3f
	.zero		1


	//   ....[59]....
        /*0e18*/ 	.word	0x00018b90
        /*0e1c*/ 	.word	0x00000004
        /*0e20*/ 	.word	0x00038860
        /*0e24*/ 	.short	0x010a
        /*0e26*/ 	.byte	0x3f
	.zero		1


	//   ....[60]....
        /*0e28*/ 	.word	0x0001a910
        /*0e2c*/ 	.word	0x00000000
        /*0e30*/ 	.word	0x00038820
        /*0e34*/ 	.short	0x010a
        /*0e36*/ 	.byte	0x3f
	.zero		1


	//   ....[61]....
        /*0e38*/ 	.word	0x0001aad0
        /*0e3c*/ 	.word	0x00000006
        /*0e40*/ 	.word	0x00000000
        /*0e44*/ 	.short	0x010a
        /*0e46*/ 	.byte	0x3f
	.zero		1


	//   ....[62]....
        /*0e48*/ 	.word	0x0001ab40
        /*0e4c*/ 	.word	0x00000007
        /*0e50*/ 	.word	0x00000000
        /*0e54*/ 	.short	0x010a
        /*0e56*/ 	.byte	0x3f
	.zero		1


	//   ....[63]....
        /*0e58*/ 	.word	0x0001abb0
        /*0e5c*/ 	.word	0x00000004
        /*0e60*/ 	.word	0x00000000
        /*0e64*/ 	.short	0x010a
        /*0e66*/ 	.byte	0x3f
	.zero		1


	//   ....[64]....
        /*0e68*/ 	.word	0x0001abe0
        /*0e6c*/ 	.word	0x00000003
        /*0e70*/ 	.word	0x00000000
        /*0e74*/ 	.short	0x010a
        /*0e76*/ 	.byte	0x3f
	.zero		1


	//   ....[65]....
        /*0e78*/ 	.word	0x0001ac40
        /*0e7c*/ 	.word	0x00000010
        /*0e80*/ 	.word	0x00038800
        /*0e84*/ 	.short	0x010a
        /*0e86*/ 	.byte	0x3f
	.zero		1


	//   ....[66]....
        /*0e88*/ 	.word	0x0001ac90
        /*0e8c*/ 	.word	0x00000009
        /*0e90*/ 	.word	0x00038830
        /*0e94*/ 	.short	0x010a
        /*0e96*/ 	.byte	0x3f
	.zero		1


	//   ....[67]....
        /*0e98*/ 	.word	0x0001ace0
        /*0e9c*/ 	.word	0x00000010
        /*0ea0*/ 	.word	0x00038810
        /*0ea4*/ 	.short	0x010a
        /*0ea6*/ 	.byte	0x3f
	.zero		1


	//   ....[68]....
        /*0ea8*/ 	.word	0x0001ad30
        /*0eac*/ 	.word	0x00000009
        /*0eb0*/ 	.word	0x00038850
        /*0eb4*/ 	.short	0x010a
        /*0eb6*/ 	.byte	0x3f
	.zero		1


	//   ....[69]....
        /*0eb8*/ 	.word	0x0001ad80
        /*0ebc*/ 	.word	0x00000009
        /*0ec0*/ 	.word	0x00038830
        /*0ec4*/ 	.short	0x010a
        /*0ec6*/ 	.byte	0x3f
	.zero		1


	//   ....[70]....
        /*0ec8*/ 	.word	0x0001add0
        /*0ecc*/ 	.word	0x00000009
        /*0ed0*/ 	.word	0x00038850
        /*0ed4*/ 	.short	0x010a
        /*0ed6*/ 	.byte	0x3f
	.zero		1


	//   ....[71]....
        /*0ed8*/ 	.word	0x0001ae20
        /*0edc*/ 	.word	0x00000009
        /*0ee0*/ 	.word	0x00038830
        /*0ee4*/ 	.short	0x010a
        /*0ee6*/ 	.byte	0x3f
	.zero		1


	//   ....[72]....
        /*0ee8*/ 	.word	0x0001ae70
        /*0eec*/ 	.word	0x00000009
        /*0ef0*/ 	.word	0x00038850
        /*0ef4*/ 	.short	0x010a
        /*0ef6*/ 	.byte	0x3f
	.zero		1


	//   ....[73]....
        /*0ef8*/ 	.word	0x0001b010
        /*0efc*/ 	.word	0x00000000
        /*0f00*/ 	.word	0x00038840
        /*0f04*/ 	.short	0x010a
        /*0f06*/ 	.byte	0x3f
	.zero		1


	//   ....[74]....
        /*0f08*/ 	.word	0x0001c110
        /*0f0c*/ 	.word	0x00000012
        /*0f10*/ 	.word	0x00038820
        /*0f14*/ 	.short	0x010a
        /*0f16*/ 	.byte	0x3f
	.zero		1


	//   ....[75]....
        /*0f18*/ 	.word	0x0001c160
        /*0f1c*/ 	.word	0x00000000
        /*0f20*/ 	.word	0x00038860
        /*0f24*/ 	.short	0x010a
        /*0f26*/ 	.byte	0x3f
	.zero		1


	//   ....[76]....
        /*0f28*/ 	.word	0x0001c1b0
        /*0f2c*/ 	.word	0x00000003
        /*0f30*/ 	.word	0x00038840
        /*0f34*/ 	.short	0x010a
        /*0f36*/ 	.byte	0x3f
	.zero		1


	//   ....[77]....
        /*0f38*/ 	.word	0x0001c200
        /*0f3c*/ 	.word	0x00000003
        /*0f40*/ 	.word	0x00038860
        /*0f44*/ 	.short	0x010a
        /*0f46*/ 	.byte	0x3f
	.zero		1


	//   ....[78]....
        /*0f48*/ 	.word	0x0001c250
        /*0f4c*/ 	.word	0x00000004
        /*0f50*/ 	.word	0x00038840
        /*0f54*/ 	.short	0x010a
        /*0f56*/ 	.byte	0x3f
	.zero		1


	//   ....[79]....
        /*0f58*/ 	.word	0x0001c2a0
        /*0f5c*/ 	.word	0x00000004
        /*0f60*/ 	.word	0x00038860
        /*0f64*/ 	.short	0x010a
        /*0f66*/ 	.byte	0x3f
	.zero		1


	//   ....[80]....
        /*0f68*/ 	.word	0x0001c2f0
        /*0f6c*/ 	.word	0x00000004
        /*0f70*/ 	.word	0x00038840
        /*0f74*/ 	.short	0x010a
        /*0f76*/ 	.byte	0x3f
	.zero		1


	//   ....[81]....
        /*0f78*/ 	.word	0x0001c340
        /*0f7c*/ 	.word	0x00000004
        /*0f80*/ 	.word	0x00038860
        /*0f84*/ 	.short	0x010a
        /*0f86*/ 	.byte	0x3f
	.zero		1


	//   ....[82]....
        /*0f88*/ 	.word	0x0001ceb0
        /*0f8c*/ 	.word	0x00000000
        /*0f90*/ 	.word	0x00038820
        /*0f94*/ 	.short	0x010a
        /*0f96*/ 	.byte	0x3f
	.zero		1


	//   ....[83]....
        /*0f98*/ 	.word	0x0001d050
        /*0f9c*/ 	.word	0x00000006
        /*0fa0*/ 	.word	0x00000000
        /*0fa4*/ 	.short	0x010a
        /*0fa6*/ 	.byte	0x3f
	.zero		1


	//   ....[84]....
        /*0fa8*/ 	.word	0x0001d0a0
        /*0fac*/ 	.word	0x00000007
        /*0fb0*/ 	.word	0x00000000
        /*0fb4*/ 	.short	0x010a
        /*0fb6*/ 	.byte	0x3f
	.zero		1


	//   ....[85]....
        /*0fb8*/ 	.word	0x0001d0f0
        /*0fbc*/ 	.word	0x00000004
        /*0fc0*/ 	.word	0x00000000
        /*0fc4*/ 	.short	0x010a
        /*0fc6*/ 	.byte	0x3f
	.zero		1


	//----- nvinfo : EIATTR_NUM_MBARRIERS
	.align		4
.L_1063:
        /*0fc8*/ 	.byte	0x03, 0x38
        /*0fca*/ 	.short	0x0017


	//----- nvinfo : EIATTR_EXIT_INSTR_OFFSETS
	.align		4
        /*0fcc*/ 	.byte	0x04, 0x1c
        /*0fce*/ 	.short	(.L_1065 - .L_1064)


	//   ....[0]....
.L_1064:
        /*0fd0*/ 	.word	0x00000a70


	//   ....[1]....
        /*0fd4*/ 	.word	0x00011fd0


	//   ....[2]....
        /*0fd8*/ 	.word	0x0001ac30


	//----- nvinfo : EIATTR_MAX_THREADS
	.align		4
.L_1065:
        /*0fdc*/ 	.byte	0x04, 0x05
        /*0fde*/ 	.short	(.L_1067 - .L_1066)
.L_1066:
        /*0fe0*/ 	.word	0x00000180
        /*0fe4*/ 	.word	0x00000001
        /*0fe8*/ 	.word	0x00000001


	//----- nvinfo : EIATTR_CRS_STACK_SIZE
	.align		4
.L_1067:
        /*0fec*/ 	.byte	0x04, 0x1e
        /*0fee*/ 	.short	(.L_1069 - .L_1068)
.L_1068:
        /*0ff0*/ 	.word	0x00000000


	//----- nvinfo : EIATTR_CBANK_PARAM_SIZE
	.align		4
.L_1069:
        /*0ff4*/ 	.byte	0x03, 0x19
        /*0ff6*/ 	.short	0x0bf0


	//----- nvinfo : EIATTR_PARAM_CBANK
	.align		4
        /*0ff8*/ 	.byte	0x04, 0x0a
        /*0ffa*/ 	.short	(.L_1071 - .L_1070)
	.align		4
.L_1070:
        /*0ffc*/ 	.word	index@(.nv.constant0._ZN7cutlass13device_kernelIN5flash11enable_sm90INS1_16FlashAttnFwdSm90INS1_25CollectiveMainloopFwdSm90ILi2EN4cute5tupleIJNS5_1CILi1EEES8_S8_EEENS6_IJNS7_ILi64EEESA_SA_EEELi512ENS_6half_tEfNS_4arch4Sm90ELb1ELb0ELb0ELb1ELb0ELb0ELb1ELb0ELb0ELb1ELb1ELb0EEENS1_21CollectiveEpilogueFwdINS6_IJSA_NS7_ILi512EEESA_EEES9_SC_SE_Li256ELb1ELb1ELb1ELb0EEENS1_36VarlenDynamicPersistentTileSchedulerILi64ELi64ELi256ELi128ELb1ELb1ELb1ELb1ELb1ELb1EEEEEEEEEvNT_6ParamsE)
        /*1000*/ 	.short	0x0210
        /*1002*/ 	.short	0x0bf0


	//----- nvinfo : EIATTR_SW_WAR
	.align		4
.L_1071:
        /*1004*/ 	.byte	0x04, 0x36
        /*1006*/ 	.short	(.L_1073 - .L_1072)
.L_1072:
        /*1008*/ 	.word	0x00000008
.L_1073:


//--------------------- .nv.info._ZN7cutlass13device_kernelIN5flash11enable_sm90INS1_16FlashAttnFwdSm90INS1_25CollectiveMainloopFwdSm90ILi2EN4cute5tupleIJNS5_1CILi1EEES8_S8_EEENS6_IJNS7_ILi64EEESA_SA_EEELi512ENS_6half_tEfNS_4arch4Sm90ELb1ELb0ELb0ELb1ELb0ELb1ELb1ELb0ELb0ELb1ELb1ELb0EEENS1_21CollectiveEpilogueFwdINS6_IJSA_NS7_ILi512EEESA_EEES9_SC_SE_Li256ELb1ELb1ELb1ELb0EEENS1_36VarlenDynamicPersistentTileSchedulerILi64ELi64ELi256ELi128ELb1ELb1ELb1ELb1ELb1ELb1EEEEEEEEEvNT_6ParamsE --------------------------
	.section	.nv.info._ZN7cutlass13device_kernelIN5flash11enable_sm90INS1_16FlashAttnFwdSm90INS1_25CollectiveMainloopFwdSm90ILi2EN4cute5tupleIJNS5_1CILi1EEES8_S8_EEENS6_IJNS7_ILi64EEESA_SA_EEELi512ENS_6half_tEfNS_4arch4Sm90ELb1ELb0ELb0ELb1ELb0ELb1ELb1ELb0ELb0ELb1ELb1ELb0EEENS1_21CollectiveEpilogueFwdINS6_IJSA_NS7_ILi512EEESA_EEES9_SC_SE_Li256ELb1ELb1ELb1ELb0EEENS1_36VarlenDynamicPersistentTileSchedulerILi64ELi64ELi256ELi128ELb1ELb1ELb1ELb1ELb1ELb1EEEEEEEEEvNT_6ParamsE,"",@"SHT_CUDA_INFO"
	.sectionflags	@""
	.align	4


	//----- nvinfo : EIATTR_CUDA_API_VERSION
	.align		4
        /*0000*/ 	.byte	0x04, 0x37
        /*0002*/ 	.short	(.L_1075 - .L_1074)
.L_1074:
        /*0004*/ 	.word	0x00000082


	//----- nvinfo : EIATTR_KPARAM_INFO
	.align		4
.L_1075:
        /*0008*/ 	.byte	0x04, 0x17
        /*000a*/ 	.short	(.L_1077 - .L_1076)
.L_1076:
        /*000c*/ 	.word	0x00000000
        /*0010*/ 	.short	0x0000
        /*0012*/ 	.short	0x0070
        /*0014*/ 	.byte	0x00, 0xf0, 0x01, 0x2e


	//----- nvinfo : EIATTR_SPARSE_MMA_MASK
	.align		4
.L_1077:
        /*0018*/ 	.byte	0x03, 0x50
        /*001a*/ 	.short	0x0000


	//----- nvinfo : EIATTR_MAXREG_COUNT
	.align		4
        /*001c*/ 	.byte	0x03, 0x1b
        /*001e*/ 	.short	0x00a8


	//----- nvinfo : EIATTR_NUM_BARRIERS
	.align		4
        /*0020*/ 	.byte	0x02, 0x4c
        /*0022*/ 	.byte	0x10
	.zero		1


	//----- nvinfo : EIATTR_EXTERNS
	.align		4
        /*0024*/ 	.byte	0x04, 0x0f
        /*0026*/ 	.short	(.L_1079 - .L_1078)


	//   ....[0]....
	.align		4
.L_1078:
        /*0028*/ 	.word	index@(__assertfail)


	//----- nvinfo : EIATTR_ANNOTATIONS
	.align		4
.L_1079:
        /*002c*/ 	.byte	0x04, 0x55
        /*002e*/ 	.short	(.L_1081 - .L_1080)


	//   ....[0]....
.L_1080:
        /* <DEDUP_REMOVED lines=104> */


	//----- nvinfo : EIATTR_MERCURY_ISA_VERSION
	.align		4
.L_1081:
        /*0698*/ 	.byte	0x03, 0x5f
        /*069a*/ 	.short	0x0101


	//----- nvinfo : EIATTR_UNUSED_LOAD_BYTE_OFFSET
	.align		4
        /*069c*/ 	.byte	0x04, 0x44
        /*069e*/ 	.short	(.L_1083 - .L_1082)


	//   ....[0]....
.L_1082:
        /*06a0*/ 	.word	0x00000ab0
        /*06a4*/ 	.word	0x0000fff0


	//   ....[1]....
        /*06a8*/ 	.word	0x000146a0
        /*06ac*/ 	.word	0x0000fff0


	//----- nvinfo : EIATTR_INT_WARP_WIDE_INSTR_OFFSETS
	.align		4
.L_1083:
        /*06b0*/ 	.byte	0x04, 0x31
        /*06b2*/ 	.short	(.L_1085 - .L_1084)


	//   ....[0]....
.L_1084:
        /*06b4*/ 	.word	0x00000190


	//   ....[1]....
        /*06b8*/ 	.word	0x000001d0


	//   ....[2]....
        /*06bc*/ 	.word	0x00000240


	//   ....[3]....
        /*06c0*/ 	.word	0x00000250


	//   ....[4]....
        /*06c4*/ 	.word	0x0001cc60


	//   ....[5]....
        /*06c8*/ 	.word	0x0001ccc0


	//   ....[6]....
        /*06cc*/ 	.word	0x00022650


	//   ....[7]....
        /*06d0*/ 	.word	0x000226b0


	//----- nvinfo : EIATTR_COOP_GROUP_MASK_REGIDS
	.align		4
.L_1085:
        /*06d4*/ 	.byte	0x04, 0x29
        /*06d6*/ 	.short	(.L_1087 - .L_1086)


	//   ....[0]....
.L_1086:
        /*06d8*/ 	.word	0xffffffff


	//   ....[1]....
        /*06dc*/ 	.word	0xffffffff


	//   ....[2]....
        /*06e0*/ 	.word	0xffffffff


	//   ....[3]....
        /*06e4*/ 	.word	0xffffffff


	//   ....[4]....
        /*06e8*/ 	.word	0xffffffff


	//   ....[5]....
        /*06ec*/ 	.word	0xffffffff


	//   ....[6]....
        /*06f0*/ 	.word	0xffffffff


	//   ....[7]....
        /*06f4*/ 	.word	0xffffffff


	//   ....[8]....
        /*06f8*/ 	.word	0xffffffff


	//   ....[9]....
        /*06fc*/ 	.word	0xffffffff


	//   ....[10]....
        /*0700*/ 	.word	0xffffffff


	//   ....[11]....
        /*0704*/ 	.word	0xffffffff


	//   ....[12]....
        /*0708*/ 	.word	0xffffffff


	//   ....[13]....
        /*070c*/ 	.word	0xffffffff


	//   ....[14]....
        /*0710*/ 	.word	0xffffffff


	//   ....[15]....
        /*0714*/ 	.word	0xffffffff


	//   ....[16]....
        /*0718*/ 	.word	0xffffffff


	//   ....[17]....
        /*071c*/ 	.word	0xffffffff


	//   ....[18]....
        /*0720*/ 	.word	0xffffffff


	//   ....[19]....
        /*0724*/ 	.word	0xffffffff


	//   ....[20]....
        /*0728*/ 	.word	0xffffffff


	//   ....[21]....
        /*072c*/ 	.word	0xffffffff


	//   ....[22]....
        /*0730*/ 	.word	0xffffffff


	//   ....[23]....
        /*0734*/ 	.word	0xffffffff


	//   ....[24]....
        /*0738*/ 	.word	0xffffffff


	//   ....[25]....
        /*073c*/ 	.word	0xffffffff


	//   ....[26]....
        /*0740*/ 	.word	0xffffffff


	//   ....[27]....
        /*0744*/ 	.word	0xffffffff


	//   ....[28]....
        /*0748*/ 	.word	0xffffffff


	//   ....[29]....
        /*074c*/ 	.word	0xffffffff


	//   ....[30]....
        /*0750*/ 	.word	0xffffffff


	//   ....[31]....
        /*0754*/ 	.word	0xffffffff


	//   ....[32]....
        /*0758*/ 	.word	0xffffffff


	//   ....[33]....
        /*075c*/ 	.word	0xffffffff


	//   ....[34]....
        /*0760*/ 	.word	0xffffffff


	//   ....[35]....
        /*0764*/ 	.word	0xffffffff


	//   ....[36]....
        /*0768*/ 	.word	0xffffffff


	//   ....[37]....
        /*076c*/ 	.word	0xffffffff


	//   ....[38]....
        /*0770*/ 	.word	0xffffffff


	//   ....[39]....
        /*0774*/ 	.word	0xffffffff


	//   ....[40]....
        /*0778*/ 	.word	0xffffffff


	//   ....[41]....
        /*077c*/ 	.word	0xffffffff


	//   ....[42]....
        /*0780*/ 	.word	0xffffffff


	//   ....[43]....
        /*0784*/ 	.word	0xffffffff


	//   ....[44]....
        /*0788*/ 	.word	0xffffffff


	//   ....[45]....
        /*078c*/ 	.word	0xffffffff


	//   ....[46]....
        /*0790*/ 	.word	0xffffffff


	//   ....[47]....
        /*0794*/ 	.word	0xffffffff


	//   ....[48]....
        /*0798*/ 	.word	0xffffffff


	//   ....[49]....
        /*079c*/ 	.word	0xffffffff


	//   ....[50]....
        /*07a0*/ 	.word	0xffffffff


	//   ....[51]....
        /*07a4*/ 	.word	0xffffffff


	//   ....[52]....
        /*07a8*/ 	.word	0xffffffff


	//   ....[53]....
        /*07ac*/ 	.word	0xffffffff


	//   ....[54]....
        /*07b0*/ 	.word	0xffffffff


	//   ....[55]....
        /*07b4*/ 	.word	0xffffffff


	//   ....[56]....
        /*07b8*/ 	.word	0xffffffff


	//   ....[57]....
        /*07bc*/ 	.word	0xffffffff


	//   ....[58]....
        /*07c0*/ 	.word	0xffffffff


	//   ....[59]....
        /*07c4*/ 	.word	0xffffffff


	//   ....[60]....
        /*07c8*/ 	.word	0xffffffff


	//   ....[61]....
        /*07cc*/ 	.word	0xffffffff


	//   ....[62]....
        /*07d0*/ 	.word	0xffffffff


	//   ....[63]....
        /*07d4*/ 	.word	0xffffffff


	//   ....[64]....
        /*07d8*/ 	.word	0xffffffff


	//   ....[65]....
        /*07dc*/ 	.word	0xffffffff


	//   ....[66]....
        /*07e0*/ 	.word	0xffffffff


	//   ....[67]....
        /*07e4*/ 	.word	0xffffffff


	//   ....[68]....
        /*07e8*/ 	.word	0xffffffff


	//   ....[69]....
        /*07ec*/ 	.word	0xffffffff


	//   ....[70]....
        /*07f0*/ 	.word	0xffffffff


	//   ....[71]....
        /*07f4*/ 	.word	0xffffffff


	//   ....[72]....
        /*07f8*/ 	.word	0xffffffff


	//   ....[73]....
        /*07fc*/ 	.word	0xffffffff


	//   ....[74]....
        /*0800*/ 	.word	0xffffffff


	//   ....[75]....
        /*0804*/ 	.word	0xffffffff


	//   ....[76]....
        /*0808*/ 	.word	0xffffffff


	//   ....[77]....
        /*080c*/ 	.word	0xffffffff


	//   ....[78]....
        /*0810*/ 	.word	0xffffffff


	//   ....[79]....
        /*0814*/ 	.word	0xffffffff


	//   ....[80]....
        /*0818*/ 	.word	0xffffffff


	//   ....[81]....
        /*081c*/ 	.word	0xffffffff


	//   ....[82]....
        /*0820*/ 	.word	0xffffffff


	//   ....[83]....
        /*0824*/ 	.word	0xffffffff


	//   ....[84]....
        /*0828*/ 	.word	0xffffffff


	//   ....[85]....
        /*082c*/ 	.word	0xffffffff


	//   ....[86]....
        /*0830*/ 	.word	0xffffffff


	//   ....[87]....
        /*0834*/ 	.word	0xffffffff


	//   ....[88]....
        /*0838*/ 	.word	0xffffffff


	//   ....[89]....
        /*083c*/ 	.word	0xffffffff


	//   ....[90]....
        /*0840*/ 	.word	0xffffffff


	//   ....[91]....
        /*0844*/ 	.word	0xffffffff


	//   ....[92]....
        /*0848*/ 	.word	0xffffffff


	//   ....[93]....
        /*084c*/ 	.word	0xffffffff


	//   ....[94]....
        /*0850*/ 	.word	0xffffffff


	//   ....[95]....
        /*0854*/ 	.word	0xffffffff


	//   ....[96]....
        /*0858*/ 	.word	0xffffffff


	//   ....[97]....
        /*085c*/ 	.word	0xffffffff


	//   ....[98]....
        /*0860*/ 	.word	0xffffffff


	//   ....[99]....
        /*0864*/ 	.word	0xffffffff


	//   ....[100]....
        /*0868*/ 	.word	0xffffffff


	//   ....[101]....
        /*086c*/ 	.word	0xffffffff


	//   ....[102]....
        /*0870*/ 	.word	0xffffffff


	//   ....[103]....
        /*0874*/ 	.word	0xffffffff


	//   ....[104]....
        /*0878*/ 	.word	0xffffffff


	//   ....[105]....
        /*087c*/ 	.word	0xffffffff


	//   ....[106]....
        /*0880*/ 	.word	0xffffffff


	//   ....[107]....
        /*0884*/ 	.word	0xffffffff


	//   ....[108]....
        /*0888*/ 	.word	0xffffffff


	//   ....[109]....
        /*088c*/ 	.word	0xffffffff


	//   ....[110]....
        /*0890*/ 	.word	0xffffffff


	//   ....[111]....
        /*0894*/ 	.word	0xffffffff


	//   ....[112]....
        /*0898*/ 	.word	0xffffffff


	//   ....[113]....
        /*089c*/ 	.word	0xffffffff


	//   ....[114]....
        /*08a0*/ 	.word	0xffffffff


	//   ....[115]....
        /*08a4*/ 	.word	0xffffffff


	//   ....[116]....
        /*08a8*/ 	.word	0xffffffff


	//   ....[117]....
        /*08ac*/ 	.word	0xffffffff


	//   ....[118]....
        /*08b0*/ 	.word	0xffffffff


	//   ....[119]....
        /*08b4*/ 	.word	0xffffffff


	//   ....[120]....
        /*08b8*/ 	.word	0xffffffff


	//   ....[121]....
        /*08bc*/ 	.word	0xffffffff


	//   ....[122]....
        /*08c0*/ 	.word	0x0500000f


	//   ....[123]....
        /*08c4*/ 	.word	0x0500000f


	//   ....[124]....
        /*08c8*/ 	.word	0x0500000f


	//   ....[125]....
        /*08cc*/ 	.word	0x0500000f


	//   ....[126]....
        /*08d0*/ 	.word	0x0500000f


	//   ....[127]....
        /*08d4*/ 	.word	0x0500000f


	//   ....[128]....
        /*08d8*/ 	.word	0x0500000f


	//   ....[129]....
        /*08dc*/ 	.word	0x0500000f


	//   ....[130]....
        /*08e0*/ 	.word	0x0500000f


	//   ....[131]....
        /*08e4*/ 	.word	0x0500000f


	//   ....[132]....
        /*08e8*/ 	.word	0x0500000f


	//   ....[133]....
        /*08ec*/ 	.word	0x0500000f


	//   ....[134]....
        /*08f0*/ 	.word	0x0500000f


	//   ....[135]....
        /*08f4*/ 	.word	0x0500000f


	//   ....[136]....
        /*08f8*/ 	.word	0x0500000f


	//   ....[137]....
        /*08fc*/ 	.word	0x0500000f


	//   ....[138]....
        /*0900*/ 	.word	0x0500000f


	//   ....[139]....
        /*0904*/ 	.word	0x0500000f


	//   ....[140]....
        /*0908*/ 	.word	0x0500000f


	//   ....[141]....
        /*090c*/ 	.word	0x0500000f


	//   ....[142]....
        /*0910*/ 	.word	0x0500000f


	//   ....[143]....
        /*0914*/ 	.word	0x0500000f


	//   ....[144]....
        /*0918*/ 	.word	0x0500000f


	//   ....[145]....
        /*091c*/ 	.word	0x0500000f


	//   ....[146]....
        /*0920*/ 	.word	0x0500000f


	//   ....[147]....
        /*0924*/ 	.word	0x0500000f


	//   ....[148]....
        /*0928*/ 	.word	0x0500000f


	//   ....[149]....
        /*092c*/ 	.word	0x0500000f


	//   ....[150]....
        /*0930*/ 	.word	0x0500000f


	//   ....[151]....
        /*0934*/ 	.word	0x0500000f


	//   ....[152]....
        /*0938*/ 	.word	0x0500000f


	//   ....[153]....
        /*093c*/ 	.word	0x0500000f


	//   ....[154]....
        /*0940*/ 	.word	0x0500000f


	//   ....[155]....
        /*0944*/ 	.word	0x0500000f


	//   ....[156]....
        /*0948*/ 	.word	0x0500000f


	//   ....[157]....
        /*094c*/ 	.word	0x0500000f


	//   ....[158]....
        /*0950*/ 	.word	0x0500000f


	//   ....[159]....
        /*0954*/ 	.word	0x0500000f


	//   ....[160]....
        /*0958*/ 	.word	0x0500000f


	//   ....[161]....
        /*095c*/ 	.word	0x0500000f


	//   ....[162]....
        /*0960*/ 	.word	0x0500000f


	//   ....[163]....
        /*0964*/ 	.word	0x0500000f


	//   ....[164]....
        /*0968*/ 	.word	0x0500000f


	//   ....[165]....
        /*096c*/ 	.word	0x0500000f


	//   ....[166]....
        /*0970*/ 	.word	0x0500000f


	//   ....[167]....
        /*0974*/ 	.word	0x0500000f


	//   ....[168]....
        /*0978*/ 	.word	0x0500000f


	//   ....[169]....
        /*097c*/ 	.word	0x0500000f


	//   ....[170]....
        /*0980*/ 	.word	0x0500000f


	//   ....[171]....
        /*0984*/ 	.word	0x0500000f


	//   ....[172]....
        /*0988*/ 	.word	0x0500000f


	//   ....[173]....
        /*098c*/ 	.word	0x0500000f


	//   ....[174]....
        /*0990*/ 	.word	0x0500000f


	//----- nvinfo : EIATTR_COOP_GROUP_INSTR_OFFSETS
	.align		4
.L_1087:
        /*0994*/ 	.byte	0x04, 0x28
        /*0996*/ 	.short	(.L_1089 - .L_1088)


	//   ....[0]....
.L_1088:
        /*0998*/ 	.word	0x00000070


	//   ....[1]....
        /*099c*/ 	.word	0x000001a0


	//   ....[2]....
        /*09a0*/ 	.word	0x000001f0


	//   ....[3]....
        /*09a4*/ 	.word	0x00000400


	//   ....[4]....
        /*09a8*/ 	.word	0x00000560


	//   ....[5]....
        /*09ac*/ 	.word	0x00000680


	//   ....[6]....
        /*09b0*/ 	.word	0x000007e0


	//   ....[7]....
        /*09b4*/ 	.word	0x000051c0


	//   ....[8]....
        /*09b8*/ 	.word	0x00007120


	//   ....[9]....
        /*09bc*/ 	.word	0x00007890


	//   ....[10]....
        /*09c0*/ 	.word	0x000078a0


	//   ....[11]....
        /*09c4*/ 	.word	0x000078b0


	//   ....[12]....
        /*09c8*/ 	.word	0x000078c0


	//   ....[13]....
        /*09cc*/ 	.word	0x00007bc0


	//   ....[14]....
        /*09d0*/ 	.word	0x00007bd0


	//   ....[15]....
        /*09d4*/ 	.word	0x00007be0


	//   ....[16]....
        /*09d8*/ 	.word	0x00007bf0


	//   ....[17]....
        /*09dc*/ 	.word	0x00008dd0


	//   ....[18]....
        /*09e0*/ 	.word	0x00008de0


	//   ....[19]....
        /*09e4*/ 	.word	0x00008df0


	//   ....[20]....
        /*09e8*/ 	.word	0x00008e00


	//   ....[21]....
        /*09ec*/ 	.word	0x00009020


	//   ....[22]....
        /*09f0*/ 	.word	0x00009030


	//   ....[23]....
        /*09f4*/ 	.word	0x00009040


	//   ....[24]....
        /*09f8*/ 	.word	0x00009050


	//   ....[25]....
        /*09fc*/ 	.word	0x0000a7d0


	//   ....[26]....
        /*0a00*/ 	.word	0x0000bf10


	//   ....[27]....
        /*0a04*/ 	.word	0x0000bf30


	//   ....[28]....
        /*0a08*/ 	.word	0x0000c300


	//   ....[29]....
        /*0a0c*/ 	.word	0x0000c3a0


	//   ....[30]....
        /*0a10*/ 	.word	0x0000c740


	//   ....[31]....
        /*0a14*/ 	.word	0x0000c7c0


	//   ....[32]....
        /*0a18*/ 	.word	0x0000d0e0


	//   ....[33]....
        /*0a1c*/ 	.word	0x0000d6d0


	//   ....[34]....
        /*0a20*/ 	.word	0x0000ee10


	//   ....[35]....
        /*0a24*/ 	.word	0x0000f0b0


	//   ....[36]....
        /*0a28*/ 	.word	0x0000f1c0


	//   ....[37]....
        /*0a2c*/ 	.word	0x0000f460


	//   ....[38]....
        /*0a30*/ 	.word	0x0000f500


	//   ....[39]....
        /*0a34*/ 	.word	0x0000f620


	//   ....[40]....
        /*0a38*/ 	.word	0x000108a0


	//   ....[41]....
        /*0a3c*/ 	.word	0x00010ef0


	//   ....[42]....
        /*0a40*/ 	.word	0x00012810


	//   ....[43]....
        /*0a44*/ 	.word	0x00012820


	//   ....[44]....
        /*0a48*/ 	.word	0x00012840


	//   ....[45]....
        /*0a4c*/ 	.word	0x000129c0


	//   ....[46]....
        /*0a50*/ 	.word	0x00013b70


	//   ....[47]....
        /*0a54*/ 	.word	0x00013bc0


	//   ....[48]....
        /*0a58*/ 	.word	0x00013c20


	//   ....[49]....
        /*0a5c*/ 	.word	0x00013d70


	//   ....[50]....
        /*0a60*/ 	.word	0x00013f40


	//   ....[51]....
        /*0a64*/ 	.word	0x000153b0


	//   ....[52]....
        /*0a68*/ 	.word	0x00015730


	//   ....[53]....
        /*0a6c*/ 	.word	0x00015740


	//   ....[54]....
        /*0a70*/ 	.word	0x00015750


	//   ....[55]....
        /*0a74*/ 	.word	0x00015760


	//   ....[56]....
        /*0a78*/ 	.word	0x000163c0


	//   ....[57]....
        /*0a7c*/ 	.word	0x00016400


	//   ....[58]....
        /*0a80*/ 	.word	0x00016690


	//   ....[59]....
        /*0a84*/ 	.word	0x000166b0


	//   ....[60]....
        /*0a88*/ 	.word	0x00016ee0


	//   ....[61]....
        /*0a8c*/ 	.word	0x00016f20


	//   ....[62]....
        /*0a90*/ 	.word	0x00017970


	//   ....[63]....
        /*0a94*/ 	.word	0x00017990


	//   ....[64]....
        /*0a98*/ 	.word	0x00018c60


	//   ....[65]....
        /*0a9c*/ 	.word	0x00018c80


	//   ....[66]....
        /*0aa0*/ 	.word	0x00018eb0


	//   ....[67]....
        /*0aa4*/ 	.word	0x00018ed0


	//   ....[68]....
        /*0aa8*/ 	.word	0x00019180


	//   ....[69]....
        /*0aac*/ 	.word	0x00019390


	//   ....[70]....
        /*0ab0*/ 	.word	0x000193c0


	//   ....[71]....
        /*0ab4*/ 	.word	0x000193f0


	//   ....[72]....
        /*0ab8*/ 	.word	0x00019420


	//   ....[73]....
        /*0abc*/ 	.word	0x00019450


	//   ....[74]....
        /*0ac0*/ 	.word	0x00019480


	//   ....[75]....
        /*0ac4*/ 	.word	0x00019620


	//   ....[76]....
        /*0ac8*/ 	.word	0x00019650


	//   ....[77]....
        /*0acc*/ 	.word	0x00019680


	//   ....[78]....
        /*0ad0*/ 	.word	0x000196b0


	//   ....[79]....
        /*0ad4*/ 	.word	0x000196e0


	//   ....[80]....
        /*0ad8*/ 	.word	0x00019710


	//   ....[81]....
        /*0adc*/ 	.word	0x000197b0


	//   ....[82]....
        /*0ae0*/ 	.word	0x000197e0


	//   ....[83]....
        /*0ae4*/ 	.word	0x000197f0


	//   ....[84]....
        /*0ae8*/ 	.word	0x00019820


	//   ....[85]....
        /*0aec*/ 	.word	0x0001ae30


	//   ....[86]....
        /*0af0*/ 	.word	0x0001d240


	//   ....[87]....
        /*0af4*/ 	.word	0x0001dcd0


	//   ....[88]....
        /*0af8*/ 	.word	0x0001dd00


	//   ....[89]....
        /*0afc*/ 	.word	0x0001dd20


	//   ....[90]....
        /*0b00*/ 	.word	0x0001ddd0


	//   ....[91]....
        /*0b04*/ 	.word	0x0001de60


	//   ....[92]....
        /*0b08*/ 	.word	0x0001de80


	//   ....[93]....
        /*0b0c*/ 	.word	0x0001df10


	//   ....[94]....
        /*0b10*/ 	.word	0x0001df20


	//   ....[95]....
        /*0b14*/ 	.word	0x0001e8b0


	//   ....[96]....
        /*0b18*/ 	.word	0x0001e8c0


	//   ....[97]....
        /*0b1c*/ 	.word	0x0001e990


	//   ....[98]....
        /*0b20*/ 	.word	0x0001e9a0


	//   ....[99]....
        /*0b24*/ 	.word	0x0001ec30


	//   ....[100]....
        /*0b28*/ 	.word	0x0001ec40


	//   ....[101]....
        /*0b2c*/ 	.word	0x0001eda0


	//   ....[102]....
        /*0b30*/ 	.word	0x0001edb0


	//   ....[103]....
        /*0b34*/ 	.word	0x00022970


	//   ....[104]....
        /*0b38*/ 	.word	0x000229a0


	//   ....[105]....
        /*0b3c*/ 	.word	0x00022a00


	//   ....[106]....
        /*0b40*/ 	.word	0x00022a30


	//   ....[107]....
        /*0b44*/ 	.word	0x00022a60


	//   ....[108]....
        /*0b48*/ 	.word	0x00022a90


	//   ....[109]....
        /*0b4c*/ 	.word	0x00022ac0


	//   ....[110]....
        /*0b50*/ 	.word	0x00022af0


	//   ....[111]....
        /*0b54*/ 	.word	0x00022cb0


	//   ....[112]....
        /*0b58*/ 	.word	0x00022ce0


	//   ....[113]....
        /*0b5c*/ 	.word	0x00022d10


	//   ....[114]....
        /*0b60*/ 	.word	0x00022d40


	//   ....[115]....
        /*0b64*/ 	.word	0x00022d70


	//   ....[116]....
        /*0b68*/ 	.word	0x00022da0


	//   ....[117]....
        /*0b6c*/ 	.word	0x00022e70


	//   ....[118]....
        /*0b70*/ 	.word	0x00022e90


	//   ....[119]....
        /*0b74*/ 	.word	0x00022ea0


	//   ....[120]....
        /*0b78*/ 	.word	0x00022f20


	//   ....[121]....
        /*0b7c*/ 	.word	0x00023a60


	//   ....[122]....
        /*0b80*/ 	.word	0x00023ea0


	//   ....[123]....
        /*0b84*/ 	.word	0x00023f30


	//   ....[124]....
        /*0b88*/ 	.word	0x00023f80


	//   ....[125]....
        /*0b8c*/ 	.word	0x00023fd0


	//   ....[126]....
        /*0b90*/ 	.word	0x00024070


	//   ....[127]....
        /*0b94*/ 	.word	0x00024100


	//   ....[128]....
        /*0b98*/ 	.word	0x00024150


	//   ....[129]....
        /*0b9c*/ 	.word	0x000241a0


	//   ....[130]....
        /*0ba0*/ 	.word	0x00024290


	//   ....[131]....
        /*0ba4*/ 	.word	0x00024320


	//   ....[132]....
        /*0ba8*/ 	.word	0x00024370


	//   ....[133]....
        /*0bac*/ 	.word	0x000243c0


	//   ....[134]....
        /*0bb0*/ 	.word	0x00024460


	//   ....[135]....
        /*0bb4*/ 	.word	0x000244f0


	//   ....[136]....
        /*0bb8*/ 	.word	0x00024540


	//   ....[137]....
        /*0bbc*/ 	.word	0x00024590


	//   ....[138]....
        /*0bc0*/ 	.word	0x000248f0


	//   ....[139]....
        /*0bc4*/ 	.word	0x00024bd0


	//   ....[140]....
        /*0bc8*/ 	.word	0x00024d50


	//   ....[141]....
        /*0bcc*/ 	.word	0x00024db0


	//   ....[142]....
        /*0bd0*/ 	.word	0x00024e40


	//   ....[143]....
        /*0bd4*/ 	.word	0x00024e90


	//   ....[144]....
        /*0bd8*/ 	.word	0x00024ff0


	//   ....[145]....
        /*0bdc*/ 	.word	0x00025090


	//   ....[146]....
        /*0be0*/ 	.word	0x00025140


	//   ....[147]....
        /*0be4*/ 	.word	0x00025220


	//   ....[148]....
        /*0be8*/ 	.word	0x000253e0


	//   ....[149]....
        /*0bec*/ 	.word	0x000254c0


	//   ....[150]....
        /*0bf0*/ 	.word	0x00025740


	//   ....[151]....
        /*0bf4*/ 	.word	0x00025850


	//   ....[152]....
        /*0bf8*/ 	.word	0x00025a20


	//   ....[153]....
        /*0bfc*/ 	.word	0x00025ae0


	//   ....[154]....
        /*0c00*/ 	.word	0x00025d00


	//   ....[155]....
        /*0c04*/ 	.word	0x00025d50


	//   ....[156]....
        /*0c08*/ 	.word	0x00026080


	//   ....[157]....
        /*0c0c*/ 	.word	0x00026120


	//   ....[158]....
        /*0c10*/ 	.word	0x000262c0


	//   ....[159]....
        /*0c14*/ 	.word	0x00026340


	//   ....[160]....
        /*0c18*/ 	.word	0x000263c0


	//   ....[161]....
        /*0c1c*/ 	.word	0x00026440


	//   ....[162]....
        /*0c20*/ 	.word	0x000264c0


	//   ....[163]....
        /*0c24*/ 	.word	0x00026550


	//   ....[164]....
        /*0c28*/ 	.word	0x000265f0


	//   ....[165]....
        /*0c2c*/ 	.word	0x000266a0


	//   ....[166]....
        /*0c30*/ 	.word	0x00026720


	//   ....[167]....
        /*0c34*/ 	.word	0x000267a0


	//   ....[168]....
        /*0c38*/ 	.word	0x00026820


	//   ....[169]....
        /*0c3c*/ 	.word	0x000268b0


	//   ....[170]....
        /*0c40*/ 	.word	0x00026930


	//   ....[171]....
        /*0c44*/ 	.word	0x000269e0


	//   ....[172]....
        /*0c48*/ 	.word	0x00026a30


	//   ....[173]....
        /*0c4c*/ 	.word	0x00026af0


	//   ....[174]....
        /*0c50*/ 	.word	0x00026c20


	//----- nvinfo : EIATTR_REG_RECONFIG
	.align		4
.L_1089:
        /*0c54*/ 	.byte	0x01, 0x54
	.zero		2


	//----- nvinfo : EIATTR_SYSCALL_OFFSETS
	.align		4
        /*0c58*/ 	.byte	0x04, 0x46
        /*0c5a*/ 	.short	(.L_1091 - .L_1090)


	//   ....[0]....
.L_1090:
        /*0c5c*/ 	.word	0x000020d0


	//   ....[1]....
        /*0c60*/ 	.word	0x00002220


	//   ....[2]....
        /*0c64*/ 	.word	0x000072c0


	//   ....[3]....
        /*0c68*/ 	.word	0x000075e0


	//   ....[4]....
        /*0c6c*/ 	.word	0x0001ce60


	//   ....[5]....
        /*0c70*/ 	.word	0x0001cfb0


	//   ....[6]....
        /*0c74*/ 	.word	0x0001d0b0


	//   ....[7]....
        /*0c78*/ 	.word	0x0001d8f0


	//   ....[8]....
        /*0c7c*/ 	.word	0x0001e230


	//----- nvinfo : EIATTR_MBARRIER_INSTR_OFFSETS
	.align		4
.L_1091:
        /*0c80*/ 	.byte	0x04, 0x39
        /*0c82*/ 	.short	(.L_1093 - .L_1092)


	//   ....[0]....
.L_1092:
        /*0c84*/ 	.word	0x000002e0
        /*0c88*/ 	.word	0x000000ff
        /*0c8c*/ 	.word	0x00038800
        /*0c90*/ 	.short	0x0100
        /*0c92*/ 	.byte	0x08
	.zero		1


	//   ....[1]....
        /*0c94*/ 	.word	0x000002f0
        /*0c98*/ 	.word	0x000000ff
        /*0c9c*/ 	.word	0x00038810
        /*0ca0*/ 	.short	0x0100
        /*0ca2*/ 	.byte	0x08
	.zero		1


	//   ....[2]....
        /*0ca4*/ 	.word	0x00000300
        /*0ca8*/ 	.word	0x000000ff
        /*0cac*/ 	.word	0x00038820
        /*0cb0*/ 	.short	0x0100
        /*0cb2*/ 	.byte	0x08
	.zero		1


	//   ....[3]....
        /*0cb4*/ 	.word	0x000003b0
        /*0cb8*/ 	.word	0x000000ff
        /*0cbc*/ 	.word	0x00038830
        /*0cc0*/ 	.short	0x0100
        /*0cc2*/ 	.byte	0x06
	.zero		1


	//   ....[4]....
        /*0cc4*/ 	.word	0x000003c0
        /*0cc8*/ 	.word	0x000000ff
        /*0ccc*/ 	.word	0x00038840
        /*0cd0*/ 	.short	0x0100
        /*0cd2*/ 	.byte	0x06
	.zero		1


	//   ....[5]....
        /*0cd4*/ 	.word	0x000003d0
        /*0cd8*/ 	.word	0x000000ff
        /*0cdc*/ 	.word	0x00038838
        /*0ce0*/ 	.short	0x0100
        /*0ce2*/ 	.byte	0x06
	.zero		1


	//   ....[6]....
        /*0ce4*/ 	.word	0x000003e0
        /*0ce8*/ 	.word	0x000000ff
        /*0cec*/ 	.word	0x00038848
        /*0cf0*/ 	.short	0x0100
        /*0cf2*/ 	.byte	0x06
	.zero		1


	//   ....[7]....
        /*0cf4*/ 	.word	0x00000510
        /*0cf8*/ 	.word	0x000000ff
        /*0cfc*/ 	.word	0x00038850
        /*0d00*/ 	.short	0x0100
        /*0d02*/ 	.byte	0x08
	.zero		1


	//   ....[8]....
        /*0d04*/ 	.word	0x00000520
        /*0d08*/ 	.word	0x000000ff
        /*0d0c*/ 	.word	0x00038860
        /*0d10*/ 	.short	0x0100
        /*0d12*/ 	.byte	0x08
	.zero		1


	//   ....[9]....
        /*0d14*/ 	.word	0x00000530
        /*0d18*/ 	.word	0x000000ff
        /*0d1c*/ 	.word	0x00038858
        /*0d20*/ 	.short	0x0100
        /*0d22*/ 	.byte	0x08
	.zero		1


	//   ....[10]....
        /*0d24*/ 	.word	0x00000540
        /*0d28*/ 	.word	0x000000ff
        /*0d2c*/ 	.word	0x00038868
        /*0d30*/ 	.short	0x0100
        /*0d32*/ 	.byte	0x08
	.zero		1


	//   ....[11]....
        /*0d34*/ 	.word	0x00000630
        /*0d38*/ 	.word	0x000000ff
        /*0d3c*/ 	.word	0x00038870
        /*0d40*/ 	.short	0x0100
        /*0d42*/ 	.byte	0x06
	.zero		1


	//   ....[12]....
        /*0d44*/ 	.word	0x00000640
        /*0d48*/ 	.word	0x000000ff
        /*0d4c*/ 	.word	0x00038880
        /*0d50*/ 	.short	0x0100
        /*0d52*/ 	.byte	0x06
	.zero		1


	//   ....[13]....
        /*0d54*/ 	.word	0x00000650
        /*0d58*/ 	.word	0x000000ff
        /*0d5c*/ 	.word	0x00038878
        /*0d60*/ 	.short	0x0100
        /*0d62*/ 	.byte	0x06
	.zero		1


	//   ....[14]....
        /*0d64*/ 	.word	0x00000660
        /*0d68*/ 	.word	0x000000ff
        /*0d6c*/ 	.word	0x00038888
        /*0d70*/ 	.short	0x0100
        /*0d72*/ 	.byte	0x06
	.zero		1


	//   ....[15]....
        /*0d74*/ 	.word	0x00000790
        /*0d78*/ 	.word	0x000000ff
        /*0d7c*/ 	.word	0x00038890
        /*0d80*/ 	.short	0x0100
        /*0d82*/ 	.byte	0x08
	.zero		1


	//   ....[16]....
        /*0d84*/ 	.word	0x000007a0
        /*0d88*/ 	.word	0x000000ff
        /*0d8c*/ 	.word	0x000388a0
        /*0d90*/ 	.short	0x0100
        /*0d92*/ 	.byte	0x08
	.zero		1


	//   ....[17]....
        /*0d94*/ 	.word	0x000007b0
        /*0d98*/ 	.word	0x000000ff
        /*0d9c*/ 	.word	0x00038898
        /*0da0*/ 	.short	0x0100
        /*0da2*/ 	.byte	0x08
	.zero		1


	//   ....[18]....
        /*0da4*/ 	.word	0x000007c0
        /*0da8*/ 	.word	0x000000ff
        /*0dac*/ 	.word	0x000388a8
        /*0db0*/ 	.short	0x0100
        /*0db2*/ 	.byte	0x08
	.zero		1


	//   ....[19]....
        /*0db4*/ 	.word	0x000008f0
        /*0db8*/ 	.word	0x000000ff
        /*0dbc*/ 	.word	0x000388b0
        /*0dc0*/ 	.short	0x0100
        /*0dc2*/ 	.byte	0x08
	.zero		1


	//   ....[20]....
        /*0dc4*/ 	.word	0x00000900
        /*0dc8*/ 	.word	0x000000ff
        /*0dcc*/ 	.word	0x000388c0
        /*0dd0*/ 	.short	0x0100
        /*0dd2*/ 	.byte	0x08
	.zero		1


	//   ....[21]....
        /*0dd4*/ 	.word	0x00000910
        /*0dd8*/ 	.word	0x000000ff
        /*0ddc*/ 	.word	0x000388b8
        /*0de0*/ 	.short	0x0100
        /*0de2*/ 	.byte	0x08
	.zero		1


	//   ....[22]....
        /*0de4*/ 	.word	0x00000920
        /*0de8*/ 	.word	0x000000ff
        /*0dec*/ 	.word	0x000388c8
        /*0df0*/ 	.short	0x0100
        /*0df2*/ 	.byte	0x08
	.zero		1


	//   ....[23]....
        /*0df4*/ 	.word	0x00002db0
        /*0df8*/ 	.word	0x0000004b
        /*0dfc*/ 	.word	0x00038890
        /*0e00*/ 	.short	0x010a
        /*0e02*/ 	.byte	0x3f
	.zero		1


	//   ....[24]....
        /*0e04*/ 	.word	0x00003770
        /*0e08*/ 	.word	0x0000004b
        /*0e0c*/ 	.word	0x00038890
        /*0e10*/ 	.short	0x010a
        /*0e12*/ 	.byte	0x3f
	.zero		1


	//   ....[25]....
        /*0e14*/ 	.word	0x00004000
        /*0e18*/ 	.word	0x0000004b
        /*0e1c*/ 	.word	0x00038890
        /*0e20*/ 	.short	0x010a
        /*0e22*/ 	.byte	0x3f
	.zero		1


	//   ....[26]....
        /*0e24*/ 	.word	0x00004200
        /*0e28*/ 	.word	0x00000004
        /*0e2c*/ 	.word	0x00000000
        /*0e30*/ 	.short	0x0101
        /*0e32*/ 	.byte	0x3f
	.zero		1


	//   ....[27]....
        /*0e34*/ 	.word	0x00004240
        /*0e38*/ 	.word	0x0000004b
        /*0e3c*/ 	.word	0x000388b0
        /*0e40*/ 	.short	0x010a
        /*0e42*/ 	.byte	0x3f
	.zero		1


	//   ....[28]....
        /*0e44*/ 	.word	0x000048a0
        /*0e48*/ 	.word	0x0000004b
        /*0e4c*/ 	.word	0x00000000
        /*0e50*/ 	.short	0x0101
        /*0e52*/ 	.byte	0x3f
	.zero		1


	//   ....[29]....
        /*0e54*/ 	.word	0x000054f0
        /*0e58*/ 	.word	0x00000005
        /*0e5c*/ 	.word	0x00000000
        /*0e60*/ 	.short	0x0101
        /*0e62*/ 	.byte	0x3f
	.zero		1


	//   ....[30]....
        /*0e64*/ 	.word	0x00006090
        /*0e68*/ 	.word	0x00000004
        /*0e6c*/ 	.word	0x00000000
        /*0e70*/ 	.short	0x0101
        /*0e72*/ 	.byte	0x3f
	.zero		1


	//   ....[31]....
        /*0e74*/ 	.word	0x00007350
        /*0e78*/ 	.word	0x00000002
        /*0e7c*/ 	.word	0x00038800
        /*0e80*/ 	.short	0x010a
        /*0e82*/ 	.byte	0x3f
	.zero		1


	//   ....[32]....
        /*0e84*/ 	.word	0x000073a0
        /*0e88*/ 	.word	0x00000002
        /*0e8c*/ 	.word	0x00038800
        /*0e90*/ 	.short	0x010a
        /*0e92*/ 	.byte	0x3f
	.zero		1


	//   ....[33]....
        /*0e94*/ 	.word	0x00007e40
        /*0e98*/ 	.word	0x00000002
        /*0e9c*/ 	.word	0x00038800
        /*0ea0*/ 	.short	0x010a
        /*0ea2*/ 	.byte	0x3f
	.zero		1


	//   ....[34]....
        /*0ea4*/ 	.word	0x00009200
        /*0ea8*/ 	.word	0x00000002
        /*0eac*/ 	.word	0x00038800
        /*0eb0*/ 	.short	0x010a
        /*0eb2*/ 	.byte	0x3f
	.zero		1


	//   ....[35]....
        /*0eb4*/ 	.word	0x0000a090
        /*0eb8*/ 	.word	0x000000a9
        /*0ebc*/ 	.word	0x00038830
        /*0ec0*/ 	.short	0x010a
        /*0ec2*/ 	.byte	0x3f
	.zero		1


	//   ....[36]....
        /*0ec4*/ 	.word	0x0000a140
        /*0ec8*/ 	.word	0x000000a9
        /*0ecc*/ 	.word	0x00038830
        /*0ed0*/ 	.short	0x010a
        /*0ed2*/ 	.byte	0x3f
	.zero		1


	//   ....[37]....
        /*0ed4*/ 	.word	0x0000a450
        /*0ed8*/ 	.word	0x00000002
        /*0edc*/ 	.word	0x00038810
        /*0ee0*/ 	.short	0x010a
        /*0ee2*/ 	.byte	0x3f
	.zero		1


	//   ....[38]....
        /*0ee4*/ 	.word	0x0000a4a0
        /*0ee8*/ 	.word	0x000000a9
        /*0eec*/ 	.word	0x00038850
        /*0ef0*/ 	.short	0x010a
        /*0ef2*/ 	.byte	0x3f
	.zero		1


	//   ....[39]....
        /*0ef4*/ 	.word	0x0000a550
        /*0ef8*/ 	.word	0x000000a9
        /*0efc*/ 	.word	0x00038850
        /*0f00*/ 	.short	0x010a
        /*0f02*/ 	.byte	0x3f
	.zero		1


	//   ....[40]....
        /*0f04*/ 	.word	0x0000c9d0
        /*0f08*/ 	.word	0x0000000e
        /*0f0c*/ 	.word	0x00000000
        /*0f10*/ 	.short	0x0101
        /*0f12*/ 	.byte	0x3f
	.zero		1


	//   ....[41]....
        /*0f14*/ 	.word	0x0000d100
        /*0f18*/ 	.word	0x000000a9
        /*0f1c*/ 	.word	0x00000000
        /*0f20*/ 	.short	0x0101
        /*0f22*/ 	.byte	0x3f
	.zero		1


	//   ....[42]....
        /*0f24*/ 	.word	0x0000d200
        /*0f28*/ 	.word	0x000000c5
        /*0f2c*/ 	.word	0x00038830
        /*0f30*/ 	.short	0x010a
        /*0f32*/ 	.byte	0x3f
	.zero		1


	//   ....[43]....
        /*0f34*/ 	.word	0x0000d270
        /*0f38*/ 	.word	0x000000c5
        /*0f3c*/ 	.word	0x00038830
        /*0f40*/ 	.short	0x010a
        /*0f42*/ 	.byte	0x3f
	.zero		1


	//   ....[44]....
        /*0f44*/ 	.word	0x0000d4e0
        /*0f48*/ 	.word	0x000000c5
        /*0f4c*/ 	.word	0x00038850
        /*0f50*/ 	.short	0x010a
        /*0f52*/ 	.byte	0x3f
	.zero		1


	//   ....[45]....
        /*0f54*/ 	.word	0x0000d530
        /*0f58*/ 	.word	0x000000c5
        /*0f5c*/ 	.word	0x00038850
        /*0f60*/ 	.short	0x010a
        /*0f62*/ 	.byte	0x3f
	.zero		1


	//   ....[46]....
        /*0f64*/ 	.word	0x0000f870
        /*0f68*/ 	.word	0x000000a6
        /*0f6c*/ 	.word	0x00000000
        /*0f70*/ 	.short	0x0101
        /*0f72*/ 	.byte	0x3f
	.zero		1


	//   ....[47]....
        /*0f74*/ 	.word	0x000108c0
        /*0f78*/ 	.word	0x000000c5
        /*0f7c*/ 	.word	0x00000000
        /*0f80*/ 	.short	0x0101
        /*0f82*/ 	.byte	0x3f
	.zero		1


	//   ....[48]....
        /*0f84*/ 	.word	0x00010a00
        /*0f88*/ 	.word	0x000000c1
        /*0f8c*/ 	.word	0x00038830
        /*0f90*/ 	.short	0x010a
        /*0f92*/ 	.byte	0x3f
	.zero		1


	//   ....[49]....
        /*0f94*/ 	.word	0x00010a70
        /*0f98*/ 	.word	0x000000c1
        /*0f9c*/ 	.word	0x00038830
        /*0fa0*/ 	.short	0x010a
        /*0fa2*/ 	.byte	0x3f
	.zero		1


	//   ....[50]....
        /*0fa4*/ 	.word	0x00010ce0
        /*0fa8*/ 	.word	0x000000c1
        /*0fac*/ 	.word	0x00038850
        /*0fb0*/ 	.short	0x010a
        /*0fb2*/ 	.byte	0x3f
	.zero		1


	//   ....[51]....
        /*0fb4*/ 	.word	0x00010d30
        /*0fb8*/ 	.word	0x000000c1
        /*0fbc*/ 	.word	0x00038850
        /*0fc0*/ 	.short	0x010a
        /*0fc2*/ 	.byte	0x3f
	.zero		1


	//   ....[52]....
        /*0fc4*/ 	.word	0x00012ce0
        /*0fc8*/ 	.word	0x000000a2
        /*0fcc*/ 	.word	0x00000000
        /*0fd0*/ 	.short	0x0101
        /*0fd2*/ 	.byte	0x3f
	.zero		1


	//   ....[53]....
        /*0fd4*/ 	.word	0x00013b90
        /*0fd8*/ 	.word	0x000000c1
        /*0fdc*/ 	.word	0x00000000
        /*0fe0*/ 	.short	0x0101
        /*0fe2*/ 	.byte	0x3f
	.zero		1


	//   ....[54]....
        /*0fe4*/ 	.word	0x000163b0
        /*0fe8*/ 	.word	0x00000004
        /*0fec*/ 	.word	0x00000000
        /*0ff0*/ 	.short	0x0101
        /*0ff2*/ 	.byte	0x3f
	.zero		1


	//   ....[55]....
        /*0ff4*/ 	.word	0x00016f40
        /*0ff8*/ 	.word	0x00000008
        /*0ffc*/ 	.word	0x00000000
        /*1000*/ 	.short	0x0101
        /*1002*/ 	.byte	0x3f
	.zero		1


	//   ....[56]....
        /*1004*/ 	.word	0x0001af10
        /*1008*/ 	.word	0x00000012
        /*100c*/ 	.word	0x00038820
        /*1010*/ 	.short	0x010a
        /*1012*/ 	.byte	0x3f
	.zero		1


	//   ....[57]....
        /*1014*/ 	.word	0x0001afe0
        /*1018*/ 	.word	0x00000004
        /*101c*/ 	.word	0x000388a0
        /*1020*/ 	.short	0x010a
        /*1022*/ 	.byte	0x3f
	.zero		1


	//   ....[58]....
        /*1024*/ 	.word	0x0001b220
        /*1028*/ 	.word	0x00000004
        /*102c*/ 	.word	0x000388c0
        /*1030*/ 	.short	0x010a
        /*1032*/ 	.byte	0x3f
	.zero		1


	//   ....[59]....
        /*1034*/ 	.word	0x0001bc80
        /*1038*/ 	.word	0x00000004
        /*103c*/ 	.word	0x000388a0
        /*1040*/ 	.short	0x010a
        /*1042*/ 	.byte	0x3f
	.zero		1


	//   ....[60]....
        /*1044*/ 	.word	0x0001beb0
        /*1048*/ 	.word	0x00000004
        /*104c*/ 	.word	0x000388c0
        /*1050*/ 	.short	0x010a
        /*1052*/ 	.byte	0x3f
	.zero		1


	//   ....[61]....
        /*1054*/ 	.word	0x0001d4a0
        /*1058*/ 	.word	0x00000000
        /*105c*/ 	.word	0x00038840
        /*1060*/ 	.short	0x010a
        /*1062*/ 	.byte	0x3f
	.zero		1


	//   ....[62]....
        /*1064*/ 	.word	0x0001dfe0
        /*1068*/ 	.word	0x00000012
        /*106c*/ 	.word	0x00038800
        /*1070*/ 	.short	0x0107
        /*1072*/ 	.byte	0x3f
	.zero		1


	//   ....[63]....
        /*1074*/ 	.word	0x0001e080
        /*1078*/ 	.word	0x00000012
        /*107c*/ 	.word	0x00038800
        /*1080*/ 	.short	0x0101
        /*1082*/ 	.byte	0x3f
	.zero		1


	//   ....[64]....
        /*1084*/ 	.word	0x0001efb0
        /*1088*/ 	.word	0x00000012
        /*108c*/ 	.word	0x00038810
        /*1090*/ 	.short	0x0107
        /*1092*/ 	.byte	0x3f
	.zero		1


	//   ....[65]....
        /*1094*/ 	.word	0x0001f0b0
        /*1098*/ 	.word	0x00000012
        /*109c*/ 	.word	0x00038810
        /*10a0*/ 	.short	0x0101
        /*10a2*/ 	.byte	0x3f
	.zero		1


	//   ....[66]....
        /*10a4*/ 	.word	0x0001f0d0
        /*10a8*/ 	.word	0x00000012
        /*10ac*/ 	.word	0x00038820
        /*10b0*/ 	.short	0x010a
        /*10b2*/ 	.byte	0x3f
	.zero		1


	//   ....[67]....
        /*10b4*/ 	.word	0x0001f1b0
        /*10b8*/ 	.word	0x00000000
        /*10bc*/ 	.word	0x00038860
        /*10c0*/ 	.short	0x010a
        /*10c2*/ 	.byte	0x3f
	.zero		1


	//   ....[68]....
        /*10c4*/ 	.word	0x0001fe40
        /*10c8*/ 	.word	0x00000002
        /*10cc*/ 	.word	0x00038840
        /*10d0*/ 	.short	0x010a
        /*10d2*/ 	.byte	0x3f
	.zero		1


	//   ....[69]....
        /*10d4*/ 	.word	0x000200a0
        /*10d8*/ 	.word	0x00000002
        /*10dc*/ 	.word	0x00038860
        /*10e0*/ 	.short	0x010a
        /*10e2*/ 	.byte	0x3f
	.zero		1


	//   ....[70]....
        /*10e4*/ 	.word	0x00020c60
        /*10e8*/ 	.word	0x00000003
        /*10ec*/ 	.word	0x00038840
        /*10f0*/ 	.short	0x010a
        /*10f2*/ 	.byte	0x3f
	.zero		1


	//   ....[71]....
        /*10f4*/ 	.word	0x00020eb0
        /*10f8*/ 	.word	0x00000003
        /*10fc*/ 	.word	0x00038860
        /*1100*/ 	.short	0x010a
        /*1102*/ 	.byte	0x3f
	.zero		1


	//   ....[72]....
        /*1104*/ 	.word	0x000219f0
        /*1108*/ 	.word	0x00000003
        /*110c*/ 	.word	0x00038840
        /*1110*/ 	.short	0x010a
        /*1112*/ 	.byte	0x3f
	.zero		1


	//   ....[73]....
        /*1114*/ 	.word	0x00021c50
        /*1118*/ 	.word	0x00000003
        /*111c*/ 	.word	0x00038860
        /*1120*/ 	.short	0x010a
        /*1122*/ 	.byte	0x3f
	.zero		1


	//   ....[74]....
        /*1124*/ 	.word	0x000239e0
        /*1128*/ 	.word	0x00000000
        /*112c*/ 	.word	0x00038820
        /*1130*/ 	.short	0x010a
        /*1132*/ 	.byte	0x3f
	.zero		1


	//   ....[75]....
        /*1134*/ 	.word	0x00023b90
        /*1138*/ 	.word	0x00000006
        /*113c*/ 	.word	0x00000000
        /*1140*/ 	.short	0x010a
        /*1142*/ 	.byte	0x3f
	.zero		1


	//   ....[76]....
        /*1144*/ 	.word	0x00023c00
        /*1148*/ 	.word	0x00000007
        /*114c*/ 	.word	0x00000000
        /*1150*/ 	.short	0x010a
        /*1152*/ 	.byte	0x3f
	.zero		1


	//   ....[77]....
        /*1154*/ 	.word	0x00023c70
        /*1158*/ 	.word	0x00000004
        /*115c*/ 	.word	0x00000000
        /*1160*/ 	.short	0x010a
        /*1162*/ 	.byte	0x3f
	.zero		1


	//   ....[78]....
        /*1164*/ 	.word	0x00023ca0
        /*1168*/ 	.word	0x00000003
        /*116c*/ 	.word	0x00000000
        /*1170*/ 	.short	0x010a
        /*1172*/ 	.byte	0x3f
	.zero		1


	//   ....[79]....
        /*1174*/ 	.word	0x00023d00
        /*1178*/ 	.word	0x0000004b
        /*117c*/ 	.word	0x00038890
        /*1180*/ 	.short	0x010a
        /*1182*/ 	.byte	0x3f
	.zero		1


	//   ....[80]....
        /*1184*/ 	.word	0x00023d50
        /*1188*/ 	.word	0x0000004b
        /*118c*/ 	.word	0x00038890
        /*1190*/ 	.short	0x010a
        /*1192*/ 	.byte	0x3f
	.zero		1


	//   ....[81]....
        /*1194*/ 	.word	0x00023da0
        /*1198*/ 	.word	0x0000004b
        /*119c*/ 	.word	0x00038890
        /*11a0*/ 	.short	0x010a
        /*11a2*/ 	.byte	0x3f
	.zero		1


	//   ....[82]....
        /*11a4*/ 	.word	0x00023df0
        /*11a8*/ 	.word	0x0000004b
        /*11ac*/ 	.word	0x000388b0
        /*11b0*/ 	.short	0x010a
        /*11b2*/ 	.byte	0x3f
	.zero		1


	//   ....[83]....
        /*11b4*/ 	.word	0x000241e0
        /*11b8*/ 	.word	0x00000002
        /*11bc*/ 	.word	0x00038800
        /*11c0*/ 	.short	0x010a
        /*11c2*/ 	.byte	0x3f
	.zero		1


	//   ....[84]....
        /*11c4*/ 	.word	0x000245e0
        /*11c8*/ 	.word	0x00000002
        /*11cc*/ 	.word	0x00038800
        /*11d0*/ 	.short	0x010a
        /*11d2*/ 	.byte	0x3f
	.zero		1


	//   ....[85]....
        /*11d4*/ 	.word	0x00024630
        /*11d8*/ 	.word	0x000000a9
        /*11dc*/ 	.word	0x00038830
        /*11e0*/ 	.short	0x010a
        /*11e2*/ 	.byte	0x3f
	.zero		1


	//   ....[86]....
        /*11e4*/ 	.word	0x00024680
        /*11e8*/ 	.word	0x00000002
        /*11ec*/ 	.word	0x00038810
        /*11f0*/ 	.short	0x010a
        /*11f2*/ 	.byte	0x3f
	.zero		1


	//   ....[87]....
        /*11f4*/ 	.word	0x000246d0
        /*11f8*/ 	.word	0x000000a9
        /*11fc*/ 	.word	0x00038850
        /*1200*/ 	.short	0x010a
        /*1202*/ 	.byte	0x3f
	.zero		1


	//   ....[88]....
        /*1204*/ 	.word	0x00024720
        /*1208*/ 	.word	0x000000c5
        /*120c*/ 	.word	0x00038830
        /*1210*/ 	.short	0x010a
        /*1212*/ 	.byte	0x3f
	.zero		1


	//   ....[89]....
        /*1214*/ 	.word	0x00024770
        /*1218*/ 	.word	0x000000c5
        /*121c*/ 	.word	0x00038850
        /*1220*/ 	.short	0x010a
        /*1222*/ 	.byte	0x3f
	.zero		1


	//   ....[90]....
        /*1224*/ 	.word	0x000247c0
        /*1228*/ 	.word	0x000000c1
        /*122c*/ 	.word	0x00038830
        /*1230*/ 	.short	0x010a
        /*1232*/ 	.byte	0x3f
	.zero		1


	//   ....[91]....
        /*1234*/ 	.word	0x00024810
        /*1238*/ 	.word	0x000000c1
        /*123c*/ 	.word	0x00038850
        /*1240*/ 	.short	0x010a
        /*1242*/ 	.byte	0x3f
	.zero		1


	//   ....[92]....
        /*1244*/ 	.word	0x000249b0
        /*1248*/ 	.word	0x00000012
        /*124c*/ 	.word	0x00038820
        /*1250*/ 	.short	0x010a
        /*1252*/ 	.byte	0x3f
	.zero		1


	//   ....[93]....
        /*1254*/ 	.word	0x00024a00
        /*1258*/ 	.word	0x00000004
        /*125c*/ 	.word	0x000388a0
        /*1260*/ 	.short	0x010a
        /*1262*/ 	.byte	0x3f
	.zero		1


	//   ....[94]....
        /*1264*/ 	.word	0x00024a50
        /*1268*/ 	.word	0x00000004
        /*126c*/ 	.word	0x000388c0
        /*1270*/ 	.short	0x010a
        /*1272*/ 	.byte	0x3f
	.zero		1


	//   ....[95]....
        /*1274*/ 	.word	0x00024aa0
        /*1278*/ 	.word	0x00000004
        /*127c*/ 	.word	0x000388a0
        /*1280*/ 	.short	0x010a
        /*1282*/ 	.byte	0x3f
	.zero		1


	//   ....[96]....
        /*1284*/ 	.word	0x00024af0
        /*1288*/ 	.word	0x00000004
        /*128c*/ 	.word	0x000388c0
        /*1290*/ 	.short	0x010a
        /*1292*/ 	.byte	0x3f
	.zero		1


	//   ....[97]....
        /*1294*/ 	.word	0x00024c90
        /*1298*/ 	.word	0x00000000
        /*129c*/ 	.word	0x00038840
        /*12a0*/ 	.short	0x010a
        /*12a2*/ 	.byte	0x3f
	.zero		1


	//   ....[98]....
        /*12a4*/ 	.word	0x00025d90
        /*12a8*/ 	.word	0x00000012
        /*12ac*/ 	.word	0x00038820
        /*12b0*/ 	.short	0x010a
        /*12b2*/ 	.byte	0x3f
	.zero		1


	//   ....[99]....
        /*12b4*/ 	.word	0x00025de0
        /*12b8*/ 	.word	0x00000000
        /*12bc*/ 	.word	0x00038860
        /*12c0*/ 	.short	0x010a
        /*12c2*/ 	.byte	0x3f
	.zero		1


	//   ....[100]....
        /*12c4*/ 	.word	0x00025e30
        /*12c8*/ 	.word	0x00000002
        /*12cc*/ 	.word	0x00038840
        /*12d0*/ 	.short	0x010a
        /*12d2*/ 	.byte	0x3f
	.zero		1


	//   ....[101]....
        /*12d4*/ 	.word	0x00025e80
        /*12d8*/ 	.word	0x00000002
        /*12dc*/ 	.word	0x00038860
        /*12e0*/ 	.short	0x010a
        /*12e2*/ 	.byte	0x3f
	.zero		1


	//   ....[102]....
        /*12e4*/ 	.word	0x00025ed0
        /*12e8*/ 	.word	0x00000003
        /*12ec*/ 	.word	0x00038840
        /*12f0*/ 	.short	0x010a
        /*12f2*/ 	.byte	0x3f
	.zero		1


	//   ....[103]....
        /*12f4*/ 	.word	0x00025f20
        /*12f8*/ 	.word	0x00000003
        /*12fc*/ 	.word	0x00038860
        /*1300*/ 	.short	0x010a
        /*1302*/ 	.byte	0x3f
	.zero		1


	//   ....[104]....
        /*1304*/ 	.word	0x00025f70
        /*1308*/ 	.word	0x00000003
        /*130c*/ 	.word	0x00038840
        /*1310*/ 	.short	0x010a
        /*1312*/ 	.byte	0x3f
	.zero		1


	//   ....[105]....
        /*1314*/ 	.word	0x00025fc0
        /*1318*/ 	.word	0x00000003
        /*131c*/ 	.word	0x00038860
        /*1320*/ 	.short	0x010a
        /*1322*/ 	.byte	0x3f
	.zero		1


	//   ....[106]....
        /*1324*/ 	.word	0x00026b40
        /*1328*/ 	.word	0x00000000
        /*132c*/ 	.word	0x00038820
        /*1330*/ 	.short	0x010a
        /*1332*/ 	.byte	0x3f
	.zero		1


	//   ....[107]....
        /*1334*/ 	.word	0x00026ce0
        /*1338*/ 	.word	0x00000006
        /*133c*/ 	.word	0x00000000
        /*1340*/ 	.short	0x010a
        /*1342*/ 	.byte	0x3f
	.zero		1


	//   ....[108]....
        /*1344*/ 	.word	0x00026d30
        /*1348*/ 	.word	0x00000007
        /*134c*/ 	.word	0x00000000
        /*1350*/ 	.short	0x010a
        /*1352*/ 	.byte	0x3f
	.zero		1


	//   ....[109]....
        /*1354*/ 	.word	0x00026d80
        /*1358*/ 	.word	0x00000004
        /*135c*/ 	.word	0x00000000
        /*1360*/ 	.short	0x010a
        /*1362*/ 	.byte	0x3f
	.zero		1


	//----- nvinfo : EIATTR_NUM_MBARRIERS
	.align		4
.L_1093:
        /*1364*/ 	.byte	0x03, 0x38
        /*1366*/ 	.short	0x0017


	//----- nvinfo : EIATTR_EXIT_INSTR_OFFSETS
	.align		4
        /*1368*/ 	.byte	0x04, 0x1c
        /*136a*/ 	.short	(.L_1095 - .L_1094)


	//   ....[0]....
.L_1094:
        /*136c*/ 	.word	0x00023cf0


	//----- nvinfo : EIATTR_MAX_THREADS
	.align		4
.L_1095:
        /*1370*/ 	.byte	0x04, 0x05
        /*1372*/ 	.short	(.L_1097 - .L_1096)
.L_1096:
        /*1374*/ 	.word	0x00000180
        /*1378*/ 	.word	0x00000001
        /*137c*/ 	.word	0x00000001


	//----- nvinfo : EIATTR_CRS_STACK_SIZE
	.align		4
.L_1097:
        /*1380*/ 	.byte	0x04, 0x1e
        /*1382*/ 	.short	(.L_1099 - .L_1098)
.L_1098:
        /*1384*/ 	.word	0x00000000


	//----- nvinfo : EIATTR_CBANK_PARAM_SIZE
	.align		4
.L_1099:
        /*1388*/ 	.byte	0x03, 0x19
        /*138a*/ 	.short	0x0bf0


	//----- nvinfo : EIATTR_PARAM_CBANK
	.align		4
        /*138c*/ 	.byte	0x04, 0x0a
        /*138e*/ 	.short	(.L_1101 - .L_1100)
	.align		4
.L_1100:
        /*1390*/ 	.word	index@(.nv.constant0._ZN7cutlass13device_kernelIN5flash11enable_sm90INS1_16FlashAttnFwdSm90INS1_25CollectiveMainloopFwdSm90ILi2EN4cute5tupleIJNS5_1CILi1EEES8_S8_EEENS6_IJNS7_ILi64EEESA_SA_EEELi512ENS_6half_tEfNS_4arch4Sm90ELb1ELb0ELb0ELb1ELb0ELb1ELb1ELb0ELb0ELb1ELb1ELb0EEENS1_21CollectiveEpilogueFwdINS6_IJSA_NS7_ILi512EEESA_EEES9_SC_SE_Li256ELb1ELb1ELb1ELb0EEENS1_36VarlenDynamicPersistentTileSchedulerILi64ELi64ELi256ELi128ELb1ELb1ELb1ELb1ELb1ELb1EEEEEEEEEvNT_6ParamsE)
        /*1394*/ 	.short	0x0210
        /*1396*/ 	.short	0x0bf0


	//----- nvinfo : EIATTR_SW_WAR
	.align		4
.L_1101:
        /*1398*/ 	.byte	0x04, 0x36
        /*139a*/ 	.short	(.L_1103 - .L_1102)
.L_1102:
        /*139c*/ 	.word	0x00000008
.L_1103:


//--------------------- .nv.info._ZN7cutlass13device_kernelIN5flash11enable_sm90INS1_16FlashAttnFwdSm90INS1_25CollectiveMainloopFwdSm90ILi2EN4cute5tupleIJNS5_1CILi1EEES8_S8_EEENS6_IJNS7_ILi128EEENS7_ILi96EEENS7_ILi64EEEEEELi256ENS_6half_tEfNS_4arch4Sm90ELb0ELb0ELb0ELb0ELb0ELb0ELb0ELb1ELb0ELb1ELb1ELb0EEENS1_21CollectiveEpilogueFwdINS6_IJSA_NS7_ILi256EEESB_EEES9_SE_SG_Li256ELb0ELb1ELb1ELb0EEENS1_19SingleTileSchedulerILb0ELb1ELb1ELi128EEEEEEEEEvNT_6ParamsE --------------------------
	.section	.nv.info._ZN7cutlass13device_kernelIN5flash11enable_sm90INS1_16FlashAttnFwdSm90INS1_25CollectiveMainloopFwdSm90ILi2EN4cute5tupleIJNS5_1CILi1EEES8_S8_EEENS6_IJNS7_ILi128EEENS7_ILi96EEENS7_ILi64EEEEEELi256ENS_6half_tEfNS_4arch4Sm90ELb0ELb0ELb0ELb0ELb0ELb0ELb0ELb1ELb0ELb1ELb1ELb0EEENS1_21CollectiveEpilogueFwdINS6_IJSA_NS7_ILi256EEESB_EEES9_SE_SG_Li256ELb0ELb1ELb1ELb0EEENS1_19SingleTileSchedulerILb0ELb1ELb1ELi128EEEEEEEEEvNT_6ParamsE,"",@"SHT_CUDA_INFO"
	.sectionflags	@""
	.align	4


	//----- nvinfo : EIATTR_CUDA_API_VERSION
	.align		4
        /*0000*/ 	.byte	0x04, 0x37
        /*0002*/ 	.short	(.L_1105 - .L_1104)
.L_1104:
        /*0004*/ 	.word	0x00000082


	//----- nvinfo : EIATTR_KPARAM_INFO
	.align		4
.L_1105:
        /*0008*/ 	.byte	0x04, 0x17
        /*000a*/ 	.short	(.L_1107 - .L_1106)
.L_1106:
        /*000c*/ 	.word	0x00000000
        /*0010*/ 	.short	0x0000
        /*0012*/ 	.short	0x0070
        /*0014*/ 	.byte	0x00, 0xf0, 0x01, 0x28


	//----- nvinfo : EIATTR_SPARSE_MMA_MASK
	.align		4
.L_1107:
        /*0018*/ 	.byte	0x03, 0x50
        /*001a*/ 	.short	0x0000


	//----- nvinfo : EIATTR_MAXREG_COUNT
	.align		4
        /*001c*/ 	.byte	0x03, 0x1b
        /*001e*/ 	.short	0x00a8


	//----- nvinfo : EIATTR_NUM_BARRIERS
	.align		4
        /*0020*/ 	.byte	0x02, 0x4c
        /*0022*/ 	.byte	0x10
	.zero		1


	//----- nvinfo : EIATTR_EXTERNS
	.align		4
        /*0024*/ 	.byte	0x04, 0x0f
        /*0026*/ 	.short	(.L_1109 - .L_1108)


	//   ....[0]....
	.align		4
.L_1108:
        /*0028*/ 	.word	index@(__assertfail)


	//----- nvinfo : EIATTR_ANNOTATIONS
	.align		4
.L_1109:
        /*002c*/ 	.byte	0x04, 0x55
        /*002e*/ 	.short	(.L_1111 - .L_1110)


	//   ....[0]....
.L_1110:
        /*0030*/ 	.word	0x00000001
        /*0034*/ 	.byte	0x60, 0x81, 0x00, 0x00, 0x01, 0x00, 0x00, 0x00, 0xe0, 0x85, 0x00, 0x00, 0x01, 0x00, 0x00, 0x00
        /*0044*/ 	.byte	0x30, 0x86, 0x00, 0x00, 0x01, 0x00, 0x00, 0x00, 0x10, 0x88, 0x00, 0x00, 0x01, 0x00, 0x00, 0x00
        /*0054*/ 	.byte	0x00, 0x89, 0x00, 0x00, 0x01, 0x00, 0x00, 0x00, 0x40, 0x95, 0x00, 0x00, 0x01, 0x00, 0x00, 0x00
        /*0064*/ 	.byte	0xf0, 0x98, 0x00, 0x00, 0x01, 0x00, 0x00, 0x00, 0x20, 0x9b, 0x00, 0x00, 0x01, 0x00, 0x00, 0x00
        /*0074*/ 	.byte	0x60, 0xa3, 0x00, 0x00, 0x01, 0x00, 0x00, 0x00, 0xf0, 0xab, 0x00, 0x00


	//----- nvinfo : EIATTR_MERCURY_ISA_VERSION
	.align		4
.L_1111:
        /*0080*/ 	.byte	0x03, 0x5f
        /*0082*/ 	.short	0x0101


	//----- nvinfo : EIATTR_INT_WARP_WIDE_INSTR_OFFSETS
	.align		4
        /*0084*/ 	.byte	0x04, 0x31
        /*0086*/ 	.short	(.L_1113 - .L_1112)


	//   ....[0]....
.L_1112:
        /*0088*/ 	.word	0x00000130


	//   ....[1]....
        /*008c*/ 	.word	0x00000170


	//   ....[2]....
        /*0090*/ 	.word	0x000001e0


	//----- nvinfo : EIATTR_COOP_GROUP_MASK_REGIDS
	.align		4
.L_1113:
        /*0094*/ 	.byte	0x04, 0x29
        /*0096*/ 	.short	(.L_1115 - .L_1114)


	//   ....[0]....
.L_1114:
        /*0098*/ 	.word	0xffffffff


	//   ....[1]....
        /*009c*/ 	.word	0xffffffff


	//   ....[2]....
        /*00a0*/ 	.word	0xffffffff


	//   ....[3]....
        /*00a4*/ 	.word	0xffffffff


	//   ....[4]....
        /*00a8*/ 	.word	0xffffffff


	//   ....[5]....
        /*00ac*/ 	.word	0xffffffff


	//   ....[6]....
        /*00b0*/ 	.word	0xffffffff


	//   ....[7]....
        /*00b4*/ 	.word	0xffffffff


	//   ....[8]....
        /*00b8*/ 	.word	0xffffffff


	//   ....[9]....
        /*00bc*/ 	.word	0xffffffff


	//   ....[10]....
        /*00c0*/ 	.word	0xffffffff


	//   ....[11]....
        /*00c4*/ 	.word	0xffffffff


	//   ....[12]....
        /*00c8*/ 	.word	0xffffffff


	//   ....[13]....
        /*00cc*/ 	.word	0xffffffff


	//   ....[14]....
        /*00d0*/ 	.word	0xffffffff


	//   ....[15]....
        /*00d4*/ 	.word	0xffffffff


	//   ....[16]....
        /*00d8*/ 	.word	0xffffffff


	//   ....[17]....
        /*00dc*/ 	.word	0xffffffff


	//   ....[18]....
        /*00e0*/ 	.word	0xffffffff


	//   ....[19]....
        /*00e4*/ 	.word	0xffffffff


	//   ....[20]....
        /*00e8*/ 	.word	0xffffffff


	//   ....[21]....
        /*00ec*/ 	.word	0xffffffff


	//   ....[22]....
        /*00f0*/ 	.word	0xffffffff


	//   ....[23]....
        /*00f4*/ 	.word	0xffffffff


	//   ....[24]....
        /*00f8*/ 	.word	0xffffffff


	//   ....[25]....
        /*00fc*/ 	.word	0xffffffff


	//   ....[26]....
        /*0100*/ 	.word	0xffffffff


	//   ....[27]....
        /*0104*/ 	.word	0xffffffff


	//   ....[28]....
        /*0108*/ 	.word	0xffffffff


	//   ....[29]....
        /*010c*/ 	.word	0xffffffff


	//   ....[30]....
        /*0110*/ 	.word	0xffffffff


	//   ....[31]....
        /*0114*/ 	.word	0xffffffff


	//   ....[32]....
        /*0118*/ 	.word	0xffffffff


	//   ....[33]....
        /*011c*/ 	.word	0xffffffff


	//   ....[34]....
        /*0120*/ 	.word	0xffffffff


	//   ....[35]....
        /*0124*/ 	.word	0xffffffff


	//   ....[36]....
        /*0128*/ 	.word	0xffffffff


	//   ....[37]....
        /*012c*/ 	.word	0xffffffff


	//   ....[38]....
        /*0130*/ 	.word	0xffffffff


	//   ....[39]....
        /*0134*/ 	.word	0xffffffff


	//   ....[40]....
        /*0138*/ 	.word	0xffffffff


	//   ....[41]....
        /*013c*/ 	.word	0xffffffff


	//   ....[42]....
        /*0140*/ 	.word	0xffffffff


	//   ....[43]....
        /*0144*/ 	.word	0xffffffff


	//   ....[44]....
        /*0148*/ 	.word	0xffffffff


	//   ....[45]....
        /*014c*/ 	.word	0xffffffff


	//   ....[46]....
        /*0150*/ 	.word	0xffffffff


	//   ....[47]....
        /*0154*/ 	.word	0x0500000f


	//   ....[48]....
        /*0158*/ 	.word	0x0500000f


	//   ....[49]....
        /*015c*/ 	.word	0x0500000f


	//   ....[50]....
        /*0160*/ 	.word	0x0500000f


	//   ....[51]....
        /*0164*/ 	.word	0x0500000f


	//   ....[52]....
        /*0168*/ 	.word	0x0500000f


	//   ....[53]....
        /*016c*/ 	.word	0x0500000f


	//   ....[54]....
        /*0170*/ 	.word	0x0500000f


	//   ....[55]....
        /*0174*/ 	.word	0x0500000f


	//   ....[56]....
        /*0178*/ 	.word	0x0500000f


	//   ....[57]....
        /*017c*/ 	.word	0x0500000f


	//   ....[58]....
        /*0180*/ 	.word	0x0500000f


	//   ....[59]....
        /*0184*/ 	.word	0x0500000f


	//   ....[60]....
        /*0188*/ 	.word	0x0500000f


	//   ....[61]....
        /*018c*/ 	.word	0x0500000f


	//   ....[62]....
        /*0190*/ 	.word	0x0500000f


	//   ....[63]....
        /*0194*/ 	.word	0x0500000f


	//   ....[64]....
        /*0198*/ 	.word	0x0500000f


	//----- nvinfo : EIATTR_COOP_GROUP_INSTR_OFFSETS
	.align		4
.L_1115:
        /*019c*/ 	.byte	0x04, 0x28
        /*019e*/ 	.short	(.L_1117 - .L_1116)


	//   ....[0]....
.L_1116:
        /*01a0*/ 	.word	0x00000060


	//   ....[1]....
        /*01a4*/ 	.word	0x00000140


	//   ....[2]....
        /*01a8*/ 	.word	0x00000190


	//   ....[3]....
        /*01ac*/ 	.word	0x000003c0


	//   ....[4]....
        /*01b0*/ 	.word	0x00000520


	//   ....[5]....
        /*01b4*/ 	.word	0x00000640


	//   ....[6]....
        /*01b8*/ 	.word	0x000007a0


	//   ....[7]....
        /*01bc*/ 	.word	0x00001320


	//   ....[8]....
        /*01c0*/ 	.word	0x00001eb0


	//   ....[9]....
        /*01c4*/ 	.word	0x00001f00


	//   ....[10]....
        /*01c8*/ 	.word	0x00002360


	//   ....[11]....
        /*01cc*/ 	.word	0x000023e0


	//   ....[12]....
        /*01d0*/ 	.word	0x00003440


	//   ....[13]....
        /*01d4*/ 	.word	0x00003460


	//   ....[14]....
        /*01d8*/ 	.word	0x00003a30


	//   ....[15]....
        /*01dc*/ 	.word	0x00003c00


	//   ....[16]....
        /*01e0*/ 	.word	0x00004ce0


	//   ....[17]....
        /*01e4*/ 	.word	0x00004d30


	//   ....[18]....
        /*01e8*/ 	.word	0x00004d60


	//   ....[19]....
        /*01ec*/ 	.word	0x00004d90


	//   ....[20]....
        /*01f0*/ 	.word	0x00005e30


	//   ....[21]....
        /*01f4*/ 	.word	0x00005e90


	//   ....[22]....
        /*01f8*/ 	.word	0x00005ed0


	//   ....[23]....
        /*01fc*/ 	.word	0x00005f00


	//   ....[24]....
        /*0200*/ 	.word	0x00005f40


	//   ....[25]....
        /*0204*/ 	.word	0x00005f70


	//   ....[26]....
        /*0208*/ 	.word	0x00006bc0


	//   ....[27]....
        /*020c*/ 	.word	0x00006bd0


	//   ....[28]....
        /*0210*/ 	.word	0x00007c00


	//   ....[29]....
        /*0214*/ 	.word	0x00008620


	//   ....[30]....
        /*0218*/ 	.word	0x00008ed0


	//   ....[31]....
        /*021c*/ 	.word	0x00008f00


	//   ....[32]....
        /*0220*/ 	.word	0x00008f80


	//   ....[33]....
        /*0224*/ 	.word	0x00008fc0


	//   ....[34]....
        /*0228*/ 	.word	0x00009020


	//   ....[35]....
        /*022c*/ 	.word	0x00009050


	//   ....[36]....
        /*0230*/ 	.word	0x000090a0


	//   ....[37]....
        /*0234*/ 	.word	0x000090e0


	//   ....[38]....
        /*0238*/ 	.word	0x00009140


	//   ....[39]....
        /*023c*/ 	.word	0x00009170


	//   ....[40]....
        /*0240*/ 	.word	0x000091c0


	//   ....[41]....
        /*0244*/ 	.word	0x000091f0


	//   ....[42]....
        /*0248*/ 	.word	0x00009250


	//   ....[43]....
        /*024c*/ 	.word	0x00009280


	//   ....[44]....
        /*0250*/ 	.word	0x000092a0


	//   ....[45]....
        /*0254*/ 	.word	0x000092e0


	//   ....[46]....
        /*0258*/ 	.word	0x0000b4d0


	//   ....[47]....
        /*025c*/ 	.word	0x0000b970


	//   ....[48]....
        /*0260*/ 	.word	0x0000bae0


	//   ....[49]....
        /*0264*/ 	.word	0x0000bb40


	//   ....[50]....
        /*0268*/ 	.word	0x0000bc00


	//   ....[51]....
        /*026c*/ 	.word	0x0000bcc0


	//   ....[52]....
        /*0270*/ 	.word	0x0000bd40


	//   ....[53]....
        /*0274*/ 	.word	0x0000be00


	//   ....[54]....
        /*0278*/ 	.word	0x0000be80


	//   ....[55]....
        /*027c*/ 	.word	0x0000bf40


	//   ....[56]....
        /*0280*/ 	.word	0x0000bfc0


	//   ....[57]....
        /*0284*/ 	.word	0x0000c080


	//   ....[58]....
        /*0288*/ 	.word	0x0000c100


	//   ....[59]....
        /*028c*/ 	.word	0x0000c1b0


	//   ....[60]....
        /*0290*/ 	.word	0x0000c230


	//   ....[61]....
        /*0294*/ 	.word	0x0000c2e0


	//   ....[62]....
        /*0298*/ 	.word	0x0000c370


	//   ....[63]....
        /*029c*/ 	.word	0x0000c400


	//   ....[64]....
        /*02a0*/ 	.word	0x0000c810


	//----- nvinfo : EIATTR_REG_RECONFIG
	.align		4
.L_1117:
        /*02a4*/ 	.byte	0x01, 0x54
	.zero		2


	//----- nvinfo : EIATTR_SYSCALL_OFFSETS
	.align		4
        /*02a8*/ 	.byte	0x04, 0x46
        /*02aa*/ 	.short	(.L_1119 - .L_1118)


	//   ....[0]....
.L_1118:
        /*02ac*/ 	.word	0x000014e0


	//   ....[1]....
        /*02b0*/ 	.word	0x000082e0


	//   ....[2]....
        /*02b4*/ 	.word	0x00008420


	//   ....[3]....
        /*02b8*/ 	.word	0x00008510


	//   ....[4]....
        /*02bc*/ 	.word	0x00008b60


	//----- nvinfo : EIATTR_MBARRIER_INSTR_OFFSETS
	.align		4
.L_1119:
        /*02c0*/ 	.byte	0x04, 0x39
        /*02c2*/ 	.short	(.L_1121 - .L_1120)


	//   ....[0]....
.L_1120:
        /*02c4*/ 	.word	0x00000270
        /*02c8*/ 	.word	0x000000ff
        /*02cc*/ 	.word	0x00022800
        /*02d0*/ 	.short	0x0100
        /*02d2*/ 	.byte	0x08
	.zero		1


	//   ....[1]....
        /*02d4*/ 	.word	0x00000280
        /*02d8*/ 	.word	0x000000ff
        /*02dc*/ 	.word	0x00022820
        /*02e0*/ 	.short	0x0100
        /*02e2*/ 	.byte	0x08
	.zero		1


	//   ....[2]....
        /*02e4*/ 	.word	0x00000370
        /*02e8*/ 	.word	0x000000ff
        /*02ec*/ 	.word	0x00022830
        /*02f0*/ 	.short	0x0100
        /*02f2*/ 	.byte	0x08
	.zero		1


	//   ....[3]....
        /*02f4*/ 	.word	0x00000380
        /*02f8*/ 	.word	0x000000ff
        /*02fc*/ 	.word	0x00022840
        /*0300*/ 	.short	0x0100
        /*0302*/ 	.byte	0x08
	.zero		1


	//   ....[4]....
        /*0304*/ 	.word	0x00000390
        /*0308*/ 	.word	0x000000ff
        /*030c*/ 	.word	0x00022838
        /*0310*/ 	.short	0x0100
        /*0312*/ 	.byte	0x08
	.zero		1


	//   ....[5]....
        /*0314*/ 	.word	0x000003a0
        /*0318*/ 	.word	0x000000ff
        /*031c*/ 	.word	0x00022848
        /*0320*/ 	.short	0x0100
        /*0322*/ 	.byte	0x08
	.zero		1


	//   ....[6]....
        /*0324*/ 	.word	0x000004d0
        /*0328*/ 	.word	0x000000ff
        /*032c*/ 	.word	0x00022850
        /*0330*/ 	.short	0x0100
        /*0332*/ 	.byte	0x08
	.zero		1


	//   ....[7]....
        /*0334*/ 	.word	0x000004e0
        /*0338*/ 	.word	0x000000ff
        /*033c*/ 	.word	0x00022860
        /*0340*/ 	.short	0x0100
        /*0342*/ 	.byte	0x08
	.zero		1


	//   ....[8]....
        /*0344*/ 	.word	0x000004f0
        /*0348*/ 	.word	0x000000ff
        /*034c*/ 	.word	0x00022858
        /*0350*/ 	.short	0x0100
        /*0352*/ 	.byte	0x08
	.zero		1


	//   ....[9]....
        /*0354*/ 	.word	0x00000500
        /*0358*/ 	.word	0x000000ff
        /*035c*/ 	.word	0x00022868
        /*0360*/ 	.short	0x0100
        /*0362*/ 	.byte	0x08
	.zero		1


	//   ....[10]....
        /*0364*/ 	.word	0x000005f0
        /*0368*/ 	.word	0x000000ff
        /*036c*/ 	.word	0x00022870
        /*0370*/ 	.short	0x0100
        /*0372*/ 	.byte	0x06
	.zero		1


	//   ....[11]....
        /*0374*/ 	.word	0x00000600
        /*0378*/ 	.word	0x000000ff
        /*037c*/ 	.word	0x00022880
        /*0380*/ 	.short	0x0100
        /*0382*/ 	.byte	0x06
	.zero		1


	//   ....[12]....
        /*0384*/ 	.word	0x00000610
        /*0388*/ 	.word	0x000000ff
        /*038c*/ 	.word	0x00022878
        /*0390*/ 	.short	0x0100
        /*0392*/ 	.byte	0x06
	.zero		1


	//   ....[13]....
        /*0394*/ 	.word	0x00000620
        /*0398*/ 	.word	0x000000ff
        /*039c*/ 	.word	0x00022888
        /*03a0*/ 	.short	0x0100
        /*03a2*/ 	.byte	0x06
	.zero		1


	//   ....[14]....
        /*03a4*/ 	.word	0x00000750
        /*03a8*/ 	.word	0x000000ff
        /*03ac*/ 	.word	0x00022890
        /*03b0*/ 	.short	0x0100
        /*03b2*/ 	.byte	0x08
	.zero		1


	//   ....[15]....
        /*03b4*/ 	.word	0x00000760
        /*03b8*/ 	.word	0x000000ff
        /*03bc*/ 	.word	0x000228a0
        /*03c0*/ 	.short	0x0100
        /*03c2*/ 	.byte	0x08
	.zero		1


	//   ....[16]....
        /*03c4*/ 	.word	0x00000770
        /*03c8*/ 	.word	0x000000ff
        /*03cc*/ 	.word	0x00022898
        /*03d0*/ 	.short	0x0100
        /*03d2*/ 	.byte	0x08
	.zero		1


	//   ....[17]....
        /*03d4*/ 	.word	0x00000780
        /*03d8*/ 	.word	0x000000ff
        /*03dc*/ 	.word	0x000228a8
        /*03e0*/ 	.short	0x0100
        /*03e2*/ 	.byte	0x08
	.zero		1


	//   ....[18]....
        /*03e4*/ 	.word	0x000008b0
        /*03e8*/ 	.word	0x000000ff
        /*03ec*/ 	.word	0x000228b0
        /*03f0*/ 	.short	0x0100
        /*03f2*/ 	.byte	0x08
	.zero		1


	//   ....[19]....
        /*03f4*/ 	.word	0x000008c0
        /*03f8*/ 	.word	0x000000ff
        /*03fc*/ 	.word	0x000228c0
        /*0400*/ 	.short	0x0100
        /*0402*/ 	.byte	0x08
	.zero		1


	//   ....[20]....
        /*0404*/ 	.word	0x000008d0
        /*0408*/ 	.word	0x000000ff
        /*040c*/ 	.word	0x000228b8
        /*0410*/ 	.short	0x0100
        /*0412*/ 	.byte	0x08
	.zero		1


	//   ....[21]....
        /*0414*/ 	.word	0x000008e0
        /*0418*/ 	.word	0x000000ff
        /*041c*/ 	.word	0x000228c8
        /*0420*/ 	.short	0x0100
        /*0422*/ 	.byte	0x08
	.zero		1


	//   ....[22]....
        /*0424*/ 	.word	0x00001510
        /*0428*/ 	.word	0x000000ff
        /*042c*/ 	.word	0x00022800
        /*0430*/ 	.short	0x010a
        /*0432*/ 	.byte	0x26
	.zero		1


	//   ....[23]....
        /*0434*/ 	.word	0x000015a0
        /*0438*/ 	.word	0x000000ff
        /*043c*/ 	.word	0x00022830
        /*0440*/ 	.short	0x010a
        /*0442*/ 	.byte	0x26
	.zero		1


	//   ....[24]....
        /*0444*/ 	.word	0x000015e0
        /*0448*/ 	.word	0x000000ff
        /*044c*/ 	.word	0x00022830
        /*0450*/ 	.short	0x010a
        /*0452*/ 	.byte	0x26
	.zero		1


	//   ....[25]....
        /*0454*/ 	.word	0x000027e0
        /*0458*/ 	.word	0x00000005
        /*045c*/ 	.word	0x00000000
        /*0460*/ 	.short	0x0101
        /*0462*/ 	.byte	0x3f
	.zero		1


	//   ....[26]....
        /*0464*/ 	.word	0x00002c30
        /*0468*/ 	.word	0x000000ff
        /*046c*/ 	.word	0x00022850
        /*0470*/ 	.short	0x010a
        /*0472*/ 	.byte	0x26
	.zero		1


	//   ....[27]....
        /*0474*/ 	.word	0x00002c70
        /*0478*/ 	.word	0x000000ff
        /*047c*/ 	.word	0x00022850
        /*0480*/ 	.short	0x010a
        /*0482*/ 	.byte	0x26
	.zero		1


	//   ....[28]....
        /*0484*/ 	.word	0x00002fb0
        /*0488*/ 	.word	0x00000009
        /*048c*/ 	.word	0x00000000
        /*0490*/ 	.short	0x0101
        /*0492*/ 	.byte	0x3f
	.zero		1


	//   ....[29]....
        /*0494*/ 	.word	0x00003110
        /*0498*/ 	.word	0x000000ff
        /*049c*/ 	.word	0x00022830
        /*04a0*/ 	.short	0x010a
        /*04a2*/ 	.byte	0x1a
	.zero		1


	//   ....[30]....
        /*04a4*/ 	.word	0x00003160
        /*04a8*/ 	.word	0x000000ff
        /*04ac*/ 	.word	0x00022830
        /*04b0*/ 	.short	0x010a
        /*04b2*/ 	.byte	0x1a
	.zero		1


	//   ....[31]....
        /*04b4*/ 	.word	0x00003ec0
        /*04b8*/ 	.word	0x0000009a
        /*04bc*/ 	.word	0x00000000
        /*04c0*/ 	.short	0x0101
        /*04c2*/ 	.byte	0x3f
	.zero		1


	//   ....[32]....
        /*04c4*/ 	.word	0x000049d0
        /*04c8*/ 	.word	0x000000ff
        /*04cc*/ 	.word	0x00022850
        /*04d0*/ 	.short	0x010a
        /*04d2*/ 	.byte	0x1a
	.zero		1


	//   ....[33]....
        /*04d4*/ 	.word	0x00004a20
        /*04d8*/ 	.word	0x000000ff
        /*04dc*/ 	.word	0x00022850
        /*04e0*/ 	.short	0x010a
        /*04e2*/ 	.byte	0x1a
	.zero		1


	//   ....[34]....
        /*04e4*/ 	.word	0x00004cc0
        /*04e8*/ 	.word	0x000000b3
        /*04ec*/ 	.word	0x00000000
        /*04f0*/ 	.short	0x0101
        /*04f2*/ 	.byte	0x3f
	.zero		1


	//   ....[35]....
        /*04f4*/ 	.word	0x00005f60
        /*04f8*/ 	.word	0x000000ff
        /*04fc*/ 	.word	0x00000000
        /*0500*/ 	.short	0x0101
        /*0502*/ 	.byte	0x04
	.zero		1


	//   ....[36]....
        /*0504*/ 	.word	0x00008850
        /*0508*/ 	.word	0x000000ff
        /*050c*/ 	.word	0x00022840
        /*0510*/ 	.short	0x010a
        /*0512*/ 	.byte	0x26
	.zero		1


	//   ....[37]....
        /*0514*/ 	.word	0x000093b0
        /*0518*/ 	.word	0x000000ff
        /*051c*/ 	.word	0x00022800
        /*0520*/ 	.short	0x0107
        /*0522*/ 	.byte	0x26
	.zero		1


	//   ....[38]....
        /*0524*/ 	.word	0x000093f0
        /*0528*/ 	.word	0x000000ff
        /*052c*/ 	.word	0x00022800
        /*0530*/ 	.short	0x0101
        /*0532*/ 	.byte	0x26
	.zero		1


	//   ....[39]....
        /*0534*/ 	.word	0x00009400
        /*0538*/ 	.word	0x000000ff
        /*053c*/ 	.word	0x00022820
        /*0540*/ 	.short	0x010a
        /*0542*/ 	.byte	0x26
	.zero		1


	//   ....[40]....
        /*0544*/ 	.word	0x00009460
        /*0548*/ 	.word	0x000000ff
        /*054c*/ 	.word	0x00022860
        /*0550*/ 	.short	0x010a
        /*0552*/ 	.byte	0x26
	.zero		1


	//   ....[41]....
        /*0554*/ 	.word	0x00009ce0
        /*0558*/ 	.word	0x000000ff
        /*055c*/ 	.word	0x00022848
        /*0560*/ 	.short	0x010a
        /*0562*/ 	.byte	0x26
	.zero		1


	//   ....[42]....
        /*0564*/ 	.word	0x00009eb0
        /*0568*/ 	.word	0x000000ff
        /*056c*/ 	.word	0x00022868
        /*0570*/ 	.short	0x010a
        /*0572*/ 	.byte	0x26
	.zero		1


	//   ....[43]....
        /*0574*/ 	.word	0x0000a520
        /*0578*/ 	.word	0x000000ff
        /*057c*/ 	.word	0x00022840
        /*0580*/ 	.short	0x010a
        /*0582*/ 	.byte	0x26
	.zero		1


	//   ....[44]....
        /*0584*/ 	.word	0x0000a700
        /*0588*/ 	.word	0x000000ff
        /*058c*/ 	.word	0x00022860
        /*0590*/ 	.short	0x010a
        /*0592*/ 	.byte	0x26
	.zero		1


	//   ....[45]....
        /*0594*/ 	.word	0x0000ada0
        /*0598*/ 	.word	0x000000ff
        /*059c*/ 	.word	0x00022848
        /*05a0*/ 	.short	0x010a
        /*05a2*/ 	.byte	0x26
	.zero		1


	//   ....[46]....
        /*05a4*/ 	.word	0x0000af80
        /*05a8*/ 	.word	0x000000ff
        /*05ac*/ 	.word	0x00022868
        /*05b0*/ 	.short	0x010a
        /*05b2*/ 	.byte	0x26
	.zero		1


	//   ....[47]....
        /*05b4*/ 	.word	0x0000b460
        /*05b8*/ 	.word	0x00000002
        /*05bc*/ 	.word	0x00022820
        /*05c0*/ 	.short	0x010a
        /*05c2*/ 	.byte	0x3f
	.zero		1


	//   ....[48]....
        /*05c4*/ 	.word	0x0000b5e0
        /*05c8*/ 	.word	0x00000007
        /*05cc*/ 	.word	0x00000000
        /*05d0*/ 	.short	0x010a
        /*05d2*/ 	.byte	0x3f
	.zero		1


	//   ....[49]....
        /*05d4*/ 	.word	0x0000b650
        /*05d8*/ 	.word	0x00000005
        /*05dc*/ 	.word	0x00000000
        /*05e0*/ 	.short	0x010a
        /*05e2*/ 	.byte	0x3f
	.zero		1


	//   ....[50]....
        /*05e4*/ 	.word	0x0000b6b0
        /*05e8*/ 	.word	0x00000005
        /*05ec*/ 	.word	0x00000000
        /*05f0*/ 	.short	0x010a
        /*05f2*/ 	.byte	0x3f
	.zero		1


	//   ....[51]....
        /*05f4*/ 	.word	0x0000b6e0
        /*05f8*/ 	.word	0x00000003
        /*05fc*/ 	.word	0x00000000
        /*0600*/ 	.short	0x010a
        /*0602*/ 	.byte	0x3f
	.zero		1


	//   ....[52]....
        /*0604*/ 	.word	0x0000b750
        /*0608*/ 	.word	0x00000003
        /*060c*/ 	.word	0x00022800
        /*0610*/ 	.short	0x010a
        /*0612*/ 	.byte	0x3f
	.zero		1


	//   ....[53]....
        /*0614*/ 	.word	0x0000b7b0
        /*0618*/ 	.word	0x00000003
        /*061c*/ 	.word	0x00022830
        /*0620*/ 	.short	0x010a
        /*0622*/ 	.byte	0x3f
	.zero		1


	//   ....[54]....
        /*0624*/ 	.word	0x0000b800
        /*0628*/ 	.word	0x00000009
        /*062c*/ 	.word	0x00022850
        /*0630*/ 	.short	0x010a
        /*0632*/ 	.byte	0x3f
	.zero		1


	//   ....[55]....
        /*0634*/ 	.word	0x0000b870
        /*0638*/ 	.word	0x00000003
        /*063c*/ 	.word	0x00022830
        /*0640*/ 	.short	0x010a
        /*0642*/ 	.byte	0x3f
	.zero		1


	//   ....[56]....
        /*0644*/ 	.word	0x0000b8d0
        /*0648*/ 	.word	0x000000b3
        /*064c*/ 	.word	0x00022850
        /*0650*/ 	.short	0x010a
        /*0652*/ 	.byte	0x3f
	.zero		1


	//   ....[57]....
        /*0654*/ 	.word	0x0000ba30
        /*0658*/ 	.word	0x00000003
        /*065c*/ 	.word	0x00022840
        /*0660*/ 	.short	0x010a
        /*0662*/ 	.byte	0x3f
	.zero		1


	//   ....[58]....
        /*0664*/ 	.word	0x0000c440
        /*0668*/ 	.word	0x00000003
        /*066c*/ 	.word	0x00022820
        /*0670*/ 	.short	0x010a
        /*0672*/ 	.byte	0x3f
	.zero		1


	//   ....[59]....
        /*0674*/ 	.word	0x0000c4a0
        /*0678*/ 	.word	0x00000003
        /*067c*/ 	.word	0x00022860
        /*0680*/ 	.short	0x010a
        /*0682*/ 	.byte	0x3f
	.zero		1


	//   ....[60]....
        /*0684*/ 	.word	0x0000c500
        /*0688*/ 	.word	0x00000003
        /*068c*/ 	.word	0x00022848
        /*0690*/ 	.short	0x010a
        /*0692*/ 	.byte	0x3f
	.zero		1


	//   ....[61]....
        /*0694*/ 	.word	0x0000c560
        /*0698*/ 	.word	0x00000003
        /*069c*/ 	.word	0x00022868
        /*06a0*/ 	.short	0x010a
        /*06a2*/ 	.byte	0x3f
	.zero		1


	//   ....[62]....
        /*06a4*/ 	.word	0x0000c5c0
        /*06a8*/ 	.word	0x00000003
        /*06ac*/ 	.word	0x00022840
        /*06b0*/ 	.short	0x010a
        /*06b2*/ 	.byte	0x3f
	.zero		1


	//   ....[63]....
        /*06b4*/ 	.word	0x0000c620
        /*06b8*/ 	.word	0x00000003
        /*06bc*/ 	.word	0x00022860
        /*06c0*/ 	.short	0x010a
        /*06c2*/ 	.byte	0x3f
	.zero		1


	//   ....[64]....
        /*06c4*/ 	.word	0x0000c680
        /*06c8*/ 	.word	0x00000003
        /*06cc*/ 	.word	0x00022848
        /*06d0*/ 	.short	0x010a
        /*06d2*/ 	.byte	0x3f
	.zero		1


	//   ....[65]....
        /*06d4*/ 	.word	0x0000c6e0
        /*06d8*/ 	.word	0x00000003
        /*06dc*/ 	.word	0x00022868
        /*06e0*/ 	.short	0x010a
        /*06e2*/ 	.byte	0x3f
	.zero		1


	//   ....[66]....
        /*06e4*/ 	.word	0x0000c730
        /*06e8*/ 	.word	0x00000002
        /*06ec*/ 	.word	0x00022820
        /*06f0*/ 	.short	0x010a
        /*06f2*/ 	.byte	0x3f
	.zero		1


	//   ....[67]....
        /*06f4*/ 	.word	0x0000c8d0
        /*06f8*/ 	.word	0x00000007
        /*06fc*/ 	.word	0x00000000
        /*0700*/ 	.short	0x010a
        /*0702*/ 	.byte	0x3f
	.zero		1


	//   ....[68]....
        /*0704*/ 	.word	0x0000c920
        /*0708*/ 	.word	0x00000005
        /*070c*/ 	.word	0x00000000
        /*0710*/ 	.short	0x010a
        /*0712*/ 	.byte	0x3f
	.zero		1


	//   ....[69]....
        /*0714*/ 	.word	0x0000c970
        /*0718*/ 	.word	0x00000005
        /*071c*/ 	.word	0x00000000
        /*0720*/ 	.short	0x010a
        /*0722*/ 	.byte	0x3f
	.zero		1


	//----- nvinfo : EIATTR_NUM_MBARRIERS
	.align		4
.L_1121:
        /*0724*/ 	.byte	0x03, 0x38
        /*0726*/ 	.short	0x0016


	//----- nvinfo : EIATTR_EXIT_INSTR_OFFSETS
	.align		4
        /*0728*/ 	.byte	0x04, 0x1c
        /*072a*/ 	.short	(.L_1123 - .L_1122)


	//   ....[0]....
.L_1122:
        /*072c*/ 	.word	0x0000b730


	//----- nvinfo : EIATTR_MAX_THREADS
	.align		4
.L_1123:
        /*0730*/ 	.byte	0x04, 0x05
        /*0732*/ 	.short	(.L_1125 - .L_1124)
.L_1124:
        /*0734*/ 	.word	0x00000180
        /*0738*/ 	.word	0x00000001
        /*073c*/ 	.word	0x00000001


	//----- nvinfo : EIATTR_CRS_STACK_SIZE
	.align		4
.L_1125:
        /*0740*/ 	.byte	0x04, 0x1e
        /*0742*/ 	.short	(.L_1127 - .L_1126)
.L_1126:
        /*0744*/ 	.word	0x00000000


	//----- nvinfo : EIATTR_CBANK_PARAM_SIZE
	.align		4
.L_1127:
        /*0748*/ 	.byte	0x03, 0x19
        /*074a*/ 	.short	0x0a70


	//----- nvinfo : EIATTR_PARAM_CBANK
	.align		4
        /*074c*/ 	.byte	0x04, 0x0a
        /*074e*/ 	.short	(.L_1129 - .L_1128)
	.align		4
.L_1128:
        /*0750*/ 	.word	index@(.nv.constant0._ZN7cutlass13device_kernelIN5flash11enable_sm90INS1_16FlashAttnFwdSm90INS1_25CollectiveMainloopFwdSm90ILi2EN4cute5tupleIJNS5_1CILi1EEES8_S8_EEENS6_IJNS7_ILi128EEENS7_ILi96EEENS7_ILi64EEEEEELi256ENS_6half_tEfNS_4arch4Sm90ELb0ELb0ELb0ELb0ELb0ELb0ELb0ELb1ELb0ELb1ELb1ELb0EEENS1_21CollectiveEpilogueFwdINS6_IJSA_NS7_ILi256EEESB_EEES9_SE_SG_Li256ELb0ELb1ELb1ELb0EEENS1_19SingleTileSchedulerILb0ELb1ELb1ELi128EEEEEEEEEvNT_6ParamsE)
        /*0754*/ 	.short	0x0210
        /*0756*/ 	.short	0x0a70


	//----- nvinfo : EIATTR_SW_WAR
	.align		4
.L_1129:
        /*0758*/ 	.byte	0x04, 0x36
        /*075a*/ 	.short	(.L_1131 - .L_1130)
.L_1130:
        /*075c*/ 	.word	0x00000008
.L_1131:


//--------------------- .nv.info._ZN7cutlass13device_kernelIN5flash11enable_sm90INS1_16FlashAttnFwdSm90INS1_25CollectiveMainloopFwdSm90ILi2EN4cute5tupleIJNS5_1CILi1EEES8_S8_EEENS6_IJNS7_ILi128EEENS7_ILi96EEENS7_ILi64EEEEEELi256ENS_6half_tEfNS_4arch4Sm90ELb0ELb0ELb0ELb0ELb0ELb0ELb1ELb1ELb0ELb1ELb1ELb0EEENS1_21CollectiveEpilogueFwdINS6_IJSA_NS7_ILi256EEESB_EEES9_SE_SG_Li256ELb0ELb1ELb1ELb0EEENS1_19SingleTileSchedulerILb0ELb1ELb1ELi128EEEEEEEEEvNT_6ParamsE --------------------------
	.section	.nv.info._ZN7cutlass13device_kernelIN5flash11enable_sm90INS1_16FlashAttnFwdSm90INS1_25CollectiveMainloopFwdSm90ILi2EN4cute5tupleIJNS5_1CILi1EEES8_S8_EEENS6_IJNS7_ILi128EEENS7_ILi96EEENS7_ILi64EEEEEELi256ENS_6half_tEfNS_4arch4Sm90ELb0ELb0ELb0ELb0ELb0ELb0ELb1ELb1ELb0ELb1ELb1ELb0EEENS1_21CollectiveEpilogueFwdINS6_IJSA_NS7_ILi256EEESB_EEES9_SE_SG_Li256ELb0ELb1ELb1ELb0EEENS1_19SingleTileSchedulerILb0ELb1ELb1ELi128EEEEEEEEEvNT_6ParamsE,"",@"SHT_CUDA_INFO"
	.sectionflags	@""
	.align	4


	//----- nvinfo : EIATTR_CUDA_API_VERSION
	.align		4
        /*0000*/ 	.byte	0x04, 0x37
        /*0002*/ 	.short	(.L_1133 - .L_1132)
.L_1132:
        /*0004*/ 	.word	0x00000082


	//----- nvinfo : EIATTR_KPARAM_INFO
	.align		4
.L_1133:
        /*0008*/ 	.byte	0x04, 0x17
        /*000a*/ 	.short	(.L_1135 - .L_1134)
.L_1134:
        /*000c*/ 	.word	0x00000000
        /*0010*/ 	.short	0x0000
        /*0012*/ 	.short	0x0070
        /*0014*/ 	.byte	0x00, 0xf0, 0x01, 0x2c


	//----- nvinfo : EIATTR_SPARSE_MMA_MASK
	.align		4
.L_1135:
        /*0018*/ 	.byte	0x03, 0x50
        /*001a*/ 	.short	0x0000


	//----- nvinfo : EIATTR_MAXREG_COUNT
	.align		4
        /*001c*/ 	.byte	0x03, 0x1b
        /*001e*/ 	.short	0x00a8


	//----- nvinfo : EIATTR_NUM_BARRIERS
	.align		4
        /*0020*/ 	.byte	0x02, 0x4c
        /*0022*/ 	.byte	0x10
	.zero		1


	//----- nvinfo : EIATTR_EXTERNS
	.align		4
        /*0024*/ 	.byte	0x04, 0x0f
        /*0026*/ 	.short	(.L_1137 - .L_1136)


	//   ....[0]....
	.align		4
.L_1136:
        /*0028*/ 	.word	index@(__assertfail)


	//----- nvinfo : EIATTR_ANNOTATIONS
	.align		4
.L_1137:
        /*002c*/ 	.byte	0x04, 0x55
        /*002e*/ 	.short	(.L_1139 - .L_1138)


	//   ....[0]....
.L_1138:
        /* <DEDUP_REMOVED lines=23> */


	//----- nvinfo : EIATTR_MERCURY_ISA_VERSION
	.align		4
.L_1139:
        /*0190*/ 	.byte	0x03, 0x5f
        /*0192*/ 	.short	0x0101


	//----- nvinfo : EIATTR_INT_WARP_WIDE_INSTR_OFFSETS
	.align		4
        /*0194*/ 	.byte	0x04, 0x31
        /*0196*/ 	.short	(.L_1141 - .L_1140)


	//   ....[0]....
.L_1140:
        /*0198*/ 	.word	0x00000130


	//   ....[1]....
        /*019c*/ 	.word	0x00000170


	//   ....[2]....
        /*01a0*/ 	.word	0x000001e0


	//   ....[3]....
        /*01a4*/ 	.word	0x000001f0


	//----- nvinfo : EIATTR_COOP_GROUP_MASK_REGIDS
	.align		4
.L_1141:
        /*01a8*/ 	.byte	0x04, 0x29
        /*01aa*/ 	.short	(.L_1143 - .L_1142)


	//   ....[0]....
.L_1142:
        /*01ac*/ 	.word	0xffffffff


	//   ....[1]....
        /*01b0*/ 	.word	0xffffffff


	//   ....[2]....
        /*01b4*/ 	.word	0xffffffff


	//   ....[3]....
        /*01b8*/ 	.word	0xffffffff


	//   ....[4]....
        /*01bc*/ 	.word	0xffffffff


	//   ....[5]....
        /*01c0*/ 	.word	0xffffffff


	//   ....[6]....
        /*01c4*/ 	.word	0xffffffff


	//   ....[7]....
        /*01c8*/ 	.word	0xffffffff


	//   ....[8]....
        /*01cc*/ 	.word	0xffffffff


	//   ....[9]....
        /*01d0*/ 	.word	0xffffffff


	//   ....[10]....
        /*01d4*/ 	.word	0xffffffff


	//   ....[11]....
        /*01d8*/ 	.word	0xffffffff


	//   ....[12]....
        /*01dc*/ 	.word	0xffffffff


	//   ....[13]....
        /*01e0*/ 	.word	0xffffffff


	//   ....[14]....
        /*01e4*/ 	.word	0xffffffff


	//   ....[15]....
        /*01e8*/ 	.word	0xffffffff


	//   ....[16]....
        /*01ec*/ 	.word	0xffffffff


	//   ....[17]....
        /*01f0*/ 	.word	0xffffffff


	//   ....[18]....
        /*01f4*/ 	.word	0xffffffff


	//   ....[19]....
        /*01f8*/ 	.word	0xffffffff


	//   ....[20]....
        /*01fc*/ 	.word	0xffffffff


	//   ....[21]....
        /*0200*/ 	.word	0xffffffff


	//   ....[22]....
        /*0204*/ 	.word	0xffffffff


	//   ....[23]....
        /*0208*/ 	.word	0xffffffff


	//   ....[24]....
        /*020c*/ 	.word	0xffffffff


	//   ....[25]....
        /*0210*/ 	.word	0xffffffff


	//   ....[26]....
        /*0214*/ 	.word	0xffffffff


	//   ....[27]....
        /*0218*/ 	.word	0xffffffff


	//   ....[28]....
        /*021c*/ 	.word	0xffffffff


	//   ....[29]....
        /*0220*/ 	.word	0xffffffff


	//   ....[30]....
        /*0224*/ 	.word	0xffffffff


	//   ....[31]....
        /*0228*/ 	.word	0xffffffff


	//   ....[32]....
        /*022c*/ 	.word	0xffffffff


	//   ....[33]....
        /*0230*/ 	.word	0xffffffff


	//   ....[34]....
        /*0234*/ 	.word	0xffffffff


	//   ....[35]....
        /*0238*/ 	.word	0xffffffff


	//   ....[36]....
        /*023c*/ 	.word	0xffffffff


	//   ....[37]....
        /*0240*/ 	.word	0xffffffff


	//   ....[38]....
        /*0244*/ 	.word	0xffffffff


	//   ....[39]....
        /*0248*/ 	.word	0xffffffff


	//   ....[40]....
        /*024c*/ 	.word	0xffffffff


	//   ....[41]....
        /*0250*/ 	.word	0xffffffff


	//   ....[42]....
        /*0254*/ 	.word	0xffffffff


	//   ....[43]....
        /*0258*/ 	.word	0xffffffff


	//   ....[44]....
        /*025c*/ 	.word	0xffffffff


	//   ....[45]....
        /*0260*/ 	.word	0xffffffff


	//   ....[46]....
        /*0264*/ 	.word	0xffffffff


	//   ....[47]....
        /*0268*/ 	.word	0xffffffff


	//   ....[48]....
        /*026c*/ 	.word	0xffffffff


	//   ....[49]....
        /*0270*/ 	.word	0xffffffff


	//   ....[50]....
        /*0274*/ 	.word	0xffffffff


	//   ....[51]....
        /*0278*/ 	.word	0xffffffff


	//   ....[52]....
        /*027c*/ 	.word	0xffffffff


	//   ....[53]....
        /*0280*/ 	.word	0xffffffff


	//   ....[54]....
        /*0284*/ 	.word	0xffffffff


	//   ....[55]....
        /*0288*/ 	.word	0xffffffff


	//   ....[56]....
        /*028c*/ 	.word	0xffffffff


	//   ....[57]....
        /*0290*/ 	.word	0xffffffff


	//   ....[58]....
        /*0294*/ 	.word	0xffffffff


	//   ....[59]....
        /*0298*/ 	.word	0xffffffff


	//   ....[60]....
        /*029c*/ 	.word	0xffffffff


	//   ....[61]....
        /*02a0*/ 	.word	0xffffffff


	//   ....[62]....
        /*02a4*/ 	.word	0xffffffff


	//   ....[63]....
        /*02a8*/ 	.word	0x0500000f


	//   ....[64]....
        /*02ac*/ 	.word	0x0500000f


	//   ....[65]....
        /*02b0*/ 	.word	0x0500000f


	//   ....[66]....
        /*02b4*/ 	.word	0x0500000f


	//   ....[67]....
        /*02b8*/ 	.word	0x0500000f


	//   ....[68]....
        /*02bc*/ 	.word	0x0500000f


	//   ....[69]....
        /*02c0*/ 	.word	0x0500000f


	//   ....[70]....
        /*02c4*/ 	.word	0x0500000f


	//   ....[71]....
        /*02c8*/ 	.word	0x0500000f


	//   ....[72]....
        /*02cc*/ 	.word	0x0500000f


	//   ....[73]....
        /*02d0*/ 	.word	0x0500000f


	//   ....[74]....
        /*02d4*/ 	.word	0x0500000f


	//   ....[75]....
        /*02d8*/ 	.word	0x0500000f


	//   ....[76]....
        /*02dc*/ 	.word	0x0500000f


	//   ....[77]....
        /*02e0*/ 	.word	0x0500000f


	//   ....[78]....
        /*02e4*/ 	.word	0x0500000f


	//   ....[79]....
        /*02e8*/ 	.word	0x0500000f


	//   ....[80]....
        /*02ec*/ 	.word	0x0500000f


	//   ....[81]....
        /*02f0*/ 	.word	0x0500000f


	//   ....[82]....
        /*02f4*/ 	.word	0x0500000f


	//   ....[83]....
        /*02f8*/ 	.word	0x0500000f


	//   ....[84]....
        /*02fc*/ 	.word	0x0500000f


	//   ....[85]....
        /*0300*/ 	.word	0x0500000f


	//   ....[86]....
        /*0304*/ 	.word	0x0500000f


	//   ....[87]....
        /*0308*/ 	.word	0x0500000f


	//   ....[88]....
        /*030c*/ 	.word	0x0500000f


	//   ....[89]....
        /*0310*/ 	.word	0x0500000f


	//   ....[90]....
        /*0314*/ 	.word	0x0500000f


	//   ....[91]....
        /*0318*/ 	.word	0x0500000f


	//   ....[92]....
        /*031c*/ 	.word	0x0500000f


	//   ....[93]....
        /*0320*/ 	.word	0x0500000f


	//   ....[94]....
        /*0324*/ 	.word	0x0500000f


	//   ....[95]....
        /*0328*/ 	.word	0x0500000f


	//   ....[96]....
        /*032c*/ 	.word	0x0500000f


	//----- nvinfo : EIATTR_COOP_GROUP_INSTR_OFFSETS
	.align		4
.L_1143:
        /*0330*/ 	.byte	0x04, 0x28
        /*0332*/ 	.short	(.L_1145 - .L_1144)


	//   ....[0]....
.L_1144:
        /*0334*/ 	.word	0x00000070


	//   ....[1]....
        /*0338*/ 	.word	0x00000140


	//   ....[2]....
        /*033c*/ 	.word	0x00000190


	//   ....[3]....
        /*0340*/ 	.word	0x000003e0


	//   ....[4]....
        /*0344*/ 	.word	0x00000540


	//   ....[5]....
        /*0348*/ 	.word	0x00000660


	//   ....[6]....
        /*034c*/ 	.word	0x000007c0


	//   ....[7]....
        /*0350*/ 	.word	0x00001360


	//   ....[8]....
        /*0354*/ 	.word	0x00002b50


	//   ....[9]....
        /*0358*/ 	.word	0x00002b70


	//   ....[10]....
        /*035c*/ 	.word	0x00002b90


	//   ....[11]....
        /*0360*/ 	.word	0x00002bb0


	//   ....[12]....
        /*0364*/ 	.word	0x000047d0


	//   ....[13]....
        /*0368*/ 	.word	0x00004830


	//   ....[14]....
        /*036c*/ 	.word	0x00004850


	//   ....[15]....
        /*0370*/ 	.word	0x00004870


	//   ....[16]....
        /*0374*/ 	.word	0x00005e20


	//   ....[17]....
        /*0378*/ 	.word	0x00005e60


	//   ....[18]....
        /*037c*/ 	.word	0x00005e90


	//   ....[19]....
        /*0380*/ 	.word	0x00005eb0


	//   ....[20]....
        /*0384*/ 	.word	0x00006f90


	//   ....[21]....
        /*0388*/ 	.word	0x00006ff0


	//   ....[22]....
        /*038c*/ 	.word	0x00007030


	//   ....[23]....
        /*0390*/ 	.word	0x00007060


	//   ....[24]....
        /*0394*/ 	.word	0x00007090


	//   ....[25]....
        /*0398*/ 	.word	0x000070b0


	//   ....[26]....
        /*039c*/ 	.word	0x00007d30


	//   ....[27]....
        /*03a0*/ 	.word	0x00007d40


	//   ....[28]....
        /*03a4*/ 	.word	0x00008da0


	//   ....[29]....
        /*03a8*/ 	.word	0x00009870


	//   ....[30]....
        /*03ac*/ 	.word	0x0000a1f0


	//   ....[31]....
        /*03b0*/ 	.word	0x0000a200


	//   ....[32]....
        /*03b4*/ 	.word	0x0000a210


	//   ....[33]....
        /*03b8*/ 	.word	0x0000a230


	//   ....[34]....
        /*03bc*/ 	.word	0x0000a260


	//   ....[35]....
        /*03c0*/ 	.word	0x0000a3e0


	//   ....[36]....
        /*03c4*/ 	.word	0x0000a3f0


	//   ....[37]....
        /*03c8*/ 	.word	0x0000a440


	//   ....[38]....
        /*03cc*/ 	.word	0x0000a510


	//   ....[39]....
        /*03d0*/ 	.word	0x0000a530


	//   ....[40]....
        /*03d4*/ 	.word	0x0000a5d0


	//   ....[41]....
        /*03d8*/ 	.word	0x0000a5f0


	//   ....[42]....
        /*03dc*/ 	.word	0x0000a670


	//   ....[43]....
        /*03e0*/ 	.word	0x0000a690


	//   ....[44]....
        /*03e4*/ 	.word	0x0000a6a0


	//   ....[45]....
        /*03e8*/ 	.word	0x0000a6b0


	//   ....[46]....
        /*03ec*/ 	.word	0x0000aea0


	//   ....[47]....
        /*03f0*/ 	.word	0x0000aed0


	//   ....[48]....
        /*03f4*/ 	.word	0x0000aef0


	//   ....[49]....
        /*03f8*/ 	.word	0x0000afa0


	//   ....[50]....
        /*03fc*/ 	.word	0x0000b040


	//   ....[51]....
        /*0400*/ 	.word	0x0000b050


	//   ....[52]....
        /*0404*/ 	.word	0x0000b070


	//   ....[53]....
        /*0408*/ 	.word	0x0000b0a0


	//   ....[54]....
        /*040c*/ 	.word	0x0000b110


	//   ....[55]....
        /*0410*/ 	.word	0x0000b140


	//   ....[56]....
        /*0414*/ 	.word	0x0000b1b0


	//   ....[57]....
        /*0418*/ 	.word	0x0000b200


	//   ....[58]....
        /*041c*/ 	.word	0x0000b290


	//   ....[59]....
        /*0420*/ 	.word	0x0000b2c0


	//   ....[60]....
        /*0424*/ 	.word	0x0000b370


	//   ....[61]....
        /*0428*/ 	.word	0x0000b3c0


	//   ....[62]....
        /*042c*/ 	.word	0x0000d6a0


	//   ....[63]....
        /*0430*/ 	.word	0x0000dc00


	//   ....[64]....
        /*0434*/ 	.word	0x0000dd80


	//   ....[65]....
        /*0438*/ 	.word	0x0000ddd0


	//   ....[66]....
        /*043c*/ 	.word	0x0000df20


	//   ....[67]....
        /*0440*/ 	.word	0x0000df90


	//   ....[68]....
        /*0444*/ 	.word	0x0000e0e0


	//   ....[69]....
        /*0448*/ 	.word	0x0000e160


	//   ....[70]....
        /*044c*/ 	.word	0x0000e250


	//   ....[71]....
        /*0450*/ 	.word	0x0000e2e0


	//   ....[72]....
        /*0454*/ 	.word	0x0000e3f0


	//   ....[73]....
        /*0458*/ 	.word	0x0000e460


	//   ....[74]....
        /*045c*/ 	.word	0x0000e580


	//   ....[75]....
        /*0460*/ 	.word	0x0000e5f0


	//   ....[76]....
        /*0464*/ 	.word	0x0000e700


	//   ....[77]....
        /*0468*/ 	.word	0x0000e760


	//   ....[78]....
        /*046c*/ 	.word	0x0000e860


	//   ....[79]....
        /*0470*/ 	.word	0x0000e8b0


	//   ....[80]....
        /*0474*/ 	.word	0x0000e950


	//   ....[81]....
        /*0478*/ 	.word	0x0000ea10


	//   ....[82]....
        /*047c*/ 	.word	0x0000ed20


	//   ....[83]....
        /*0480*/ 	.word	0x0000ed90


	//   ....[84]....
        /*0484*/ 	.word	0x0000eea0


	//   ....[85]....
        /*0488*/ 	.word	0x0000ef00


	//   ....[86]....
        /*048c*/ 	.word	0x0000f010


	//   ....[87]....
        /*0490*/ 	.word	0x0000f060


	//   ....[88]....
        /*0494*/ 	.word	0x0000f160


	//   ....[89]....
        /*0498*/ 	.word	0x0000f1c0


	//   ....[90]....
        /*049c*/ 	.word	0x0000f330


	//   ....[91]....
        /*04a0*/ 	.word	0x0000f380


	//   ....[92]....
        /*04a4*/ 	.word	0x0000f4a0


	//   ....[93]....
        /*04a8*/ 	.word	0x0000f4f0


	//   ....[94]....
        /*04ac*/ 	.word	0x0000f600


	//   ....[95]....
        /*04b0*/ 	.word	0x0000f650


	//   ....[96]....
        /*04b4*/ 	.word	0x0000fa60


	//----- nvinfo : EIATTR_REG_RECONFIG
	.align		4
.L_1145:
        /*04b8*/ 	.byte	0x01, 0x54
	.zero		2


	//----- nvinfo : EIATTR_SYSCALL_OFFSETS
	.align		4
        /*04bc*/ 	.byte	0x04, 0x46
        /*04be*/ 	.short	(.L_1147 - .L_1146)


	//   ....[0]....
.L_1146:
        /*04c0*/ 	.word	0x00001500


	//   ....[1]....
        /*04c4*/ 	.word	0x000094a0


	//   ....[2]....
        /*04c8*/ 	.word	0x000095e0


	//   ....[3]....
        /*04cc*/ 	.word	0x000096d0


	//   ....[4]....
        /*04d0*/ 	.word	0x00009e00


	//   ....[5]....
        /*04d4*/ 	.word	0x0000aa00


	//----- nvinfo : EIATTR_MBARRIER_INSTR_OFFSETS
	.align		4
.L_1147:
        /*04d8*/ 	.byte	0x04, 0x39
        /*04da*/ 	.short	(.L_1149 - .L_1148)


	//   ....[0]....
.L_1148:
        /*04dc*/ 	.word	0x00000280
        /*04e0*/ 	.word	0x000000ff
        /*04e4*/ 	.word	0x00032400
        /*04e8*/ 	.short	0x0100
        /*04ea*/ 	.byte	0x08
	.zero		1


	//   ....[1]....
        /*04ec*/ 	.word	0x00000290
        /*04f0*/ 	.word	0x000000ff
        /*04f4*/ 	.word	0x00032410
        /*04f8*/ 	.short	0x0100
        /*04fa*/ 	.byte	0x08
	.zero		1


	//   ....[2]....
        /*04fc*/ 	.word	0x000002a0
        /*0500*/ 	.word	0x000000ff
        /*0504*/ 	.word	0x00032420
        /*0508*/ 	.short	0x0100
        /*050a*/ 	.byte	0x08
	.zero		1


	//   ....[3]....
        /*050c*/ 	.word	0x00000390
        /*0510*/ 	.word	0x000000ff
        /*0514*/ 	.word	0x00032430
        /*0518*/ 	.short	0x0100
        /*051a*/ 	.byte	0x08
	.zero		1


	//   ....[4]....
        /*051c*/ 	.word	0x000003a0
        /*0520*/ 	.word	0x000000ff
        /*0524*/ 	.word	0x00032440
        /*0528*/ 	.short	0x0100
        /*052a*/ 	.byte	0x08
	.zero		1


	//   ....[5]....
        /*052c*/ 	.word	0x000003b0
        /*0530*/ 	.word	0x000000ff
        /*0534*/ 	.word	0x00032438
        /*0538*/ 	.short	0x0100
        /*053a*/ 	.byte	0x08
	.zero		1


	//   ....[6]....
        /*053c*/ 	.word	0x000003c0
        /*0540*/ 	.word	0x000000ff
        /*0544*/ 	.word	0x00032448
        /*0548*/ 	.short	0x0100
        /*054a*/ 	.byte	0x08
	.zero		1


	//   ....[7]....
        /*054c*/ 	.word	0x000004f0
        /*0550*/ 	.word	0x000000ff
        /*0554*/ 	.word	0x00032450
        /*0558*/ 	.short	0x0100
        /*055a*/ 	.byte	0x08
	.zero		1


	//   ....[8]....
        /*055c*/ 	.word	0x00000500
        /*0560*/ 	.word	0x000000ff
        /*0564*/ 	.word	0x00032460
        /*0568*/ 	.short	0x0100
        /*056a*/ 	.byte	0x08
	.zero		1


	//   ....[9]....
        /*056c*/ 	.word	0x00000510
        /*0570*/ 	.word	0x000000ff
        /*0574*/ 	.word	0x00032458
        /*0578*/ 	.short	0x0100
        /*057a*/ 	.byte	0x08
	.zero		1


	//   ....[10]....
        /*057c*/ 	.word	0x00000520
        /*0580*/ 	.word	0x000000ff
        /*0584*/ 	.word	0x00032468
        /*0588*/ 	.short	0x0100
        /*058a*/ 	.byte	0x08
	.zero		1


	//   ....[11]....
        /*058c*/ 	.word	0x00000610
        /*0590*/ 	.word	0x000000ff
        /*0594*/ 	.word	0x00032470
        /*0598*/ 	.short	0x0100
        /*059a*/ 	.byte	0x06
	.zero		1


	//   ....[12]....
        /*059c*/ 	.word	0x00000620
        /*05a0*/ 	.word	0x000000ff
        /*05a4*/ 	.word	0x00032480
        /*05a8*/ 	.short	0x0100
        /*05aa*/ 	.byte	0x06
	.zero		1


	//   ....[13]....
        /*05ac*/ 	.word	0x00000630
        /*05b0*/ 	.word	0x000000ff
        /*05b4*/ 	.word	0x00032478
        /*05b8*/ 	.short	0x0100
        /*05ba*/ 	.byte	0x06
	.zero		1


	//   ....[14]....
        /*05bc*/ 	.word	0x00000640
        /*05c0*/ 	.word	0x000000ff
        /*05c4*/ 	.word	0x00032488
        /*05c8*/ 	.short	0x0100
        /*05ca*/ 	.byte	0x06
	.zero		1


	//   ....[15]....
        /*05cc*/ 	.word	0x00000770
        /*05d0*/ 	.word	0x000000ff
        /*05d4*/ 	.word	0x00032490
        /*05d8*/ 	.short	0x0100
        /*05da*/ 	.byte	0x08
	.zero		1


	//   ....[16]....
        /*05dc*/ 	.word	0x00000780
        /*05e0*/ 	.word	0x000000ff
        /*05e4*/ 	.word	0x000324a0
        /*05e8*/ 	.short	0x0100
        /*05ea*/ 	.byte	0x08
	.zero		1


	//   ....[17]....
        /*05ec*/ 	.word	0x00000790
        /*05f0*/ 	.word	0x000000ff
        /*05f4*/ 	.word	0x00032498
        /*05f8*/ 	.short	0x0100
        /*05fa*/ 	.byte	0x08
	.zero		1


	//   ....[18]....
        /*05fc*/ 	.word	0x000007a0
        /*0600*/ 	.word	0x000000ff
        /*0604*/ 	.word	0x000324a8
        /*0608*/ 	.short	0x0100
        /*060a*/ 	.byte	0x08
	.zero		1


	//   ....[19]....
        /*060c*/ 	.word	0x000008d0
        /*0610*/ 	.word	0x000000ff
        /*0614*/ 	.word	0x000324b0
        /*0618*/ 	.short	0x0100
        /*061a*/ 	.byte	0x08
	.zero		1


	//   ....[20]....
        /*061c*/ 	.word	0x000008e0
        /*0620*/ 	.word	0x000000ff
        /*0624*/ 	.word	0x000324c0
        /*0628*/ 	.short	0x0100
        /*062a*/ 	.byte	0x08
	.zero		1


	//   ....[21]....
        /*062c*/ 	.word	0x000008f0
        /*0630*/ 	.word	0x000000ff
        /*0634*/ 	.word	0x000324b8
        /*0638*/ 	.short	0x0100
        /*063a*/ 	.byte	0x08
	.zero		1


	//   ....[22]....
        /*063c*/ 	.word	0x00000900
        /*0640*/ 	.word	0x000000ff
        /*0644*/ 	.word	0x000324c8
        /*0648*/ 	.short	0x0100
        /*064a*/ 	.byte	0x08
	.zero		1


	//   ....[23]....
        /*064c*/ 	.word	0x00001540
        /*0650*/ 	.word	0x000000ff
        /*0654*/ 	.word	0x00032400
        /*0658*/ 	.short	0x010a
        /*065a*/ 	.byte	0x04
	.zero		1


	//   ....[24]....
        /*065c*/ 	.word	0x00001600
        /*0660*/ 	.word	0x000000ff
        /*0664*/ 	.word	0x00032430
        /*0668*/ 	.short	0x010a
        /*066a*/ 	.byte	0x04
	.zero		1


	//   ....[25]....
        /*066c*/ 	.word	0x00001650
        /*0670*/ 	.word	0x000000ff
        /*0674*/ 	.word	0x00032430
        /*0678*/ 	.short	0x010a
        /*067a*/ 	.byte	0x04
	.zero		1


	//   ....[26]....
        /*067c*/ 	.word	0x000019d0
        /*0680*/ 	.word	0x000000ff
        /*0684*/ 	.word	0x00032410
        /*0688*/ 	.short	0x010a
        /*068a*/ 	.byte	0x09
	.zero		1


	//   ....[27]....
        /*068c*/ 	.word	0x00001a20
        /*0690*/ 	.word	0x000000ff
        /*0694*/ 	.word	0x00032450
        /*0698*/ 	.short	0x010a
        /*069a*/ 	.byte	0x04
	.zero		1


	//   ....[28]....
        /*069c*/ 	.word	0x00001a70
        /*06a0*/ 	.word	0x000000ff
        /*06a4*/ 	.word	0x00032450
        /*06a8*/ 	.short	0x010a
        /*06aa*/ 	.byte	0x04
	.zero		1


	//   ....[29]....
        /*06ac*/ 	.word	0x00002dd0
        /*06b0*/ 	.word	0x00000018
        /*06b4*/ 	.word	0x00000000
        /*06b8*/ 	.short	0x0101
        /*06ba*/ 	.byte	0x3f
	.zero		1


	//   ....[30]....
        /*06bc*/ 	.word	0x00003920
        /*06c0*/ 	.word	0x000000c6
        /*06c4*/ 	.word	0x00000000
        /*06c8*/ 	.short	0x0101
        /*06ca*/ 	.byte	0x3f
	.zero		1


	//   ....[31]....
        /*06cc*/ 	.word	0x00003ae0
        /*06d0*/ 	.word	0x000000ff
        /*06d4*/ 	.word	0x00032430
        /*06d8*/ 	.short	0x010a
        /*06da*/ 	.byte	0x3d
	.zero		1


	//   ....[32]....
        /*06dc*/ 	.word	0x00003b20
        /*06e0*/ 	.word	0x000000ff
        /*06e4*/ 	.word	0x00032430
        /*06e8*/ 	.short	0x010a
        /*06ea*/ 	.byte	0x3d
	.zero		1


	//   ....[33]....
        /*06ec*/ 	.word	0x00003e70
        /*06f0*/ 	.word	0x000000ff
        /*06f4*/ 	.word	0x00032450
        /*06f8*/ 	.short	0x010a
        /*06fa*/ 	.byte	0x3d
	.zero		1


	//   ....[34]....
        /*06fc*/ 	.word	0x00003eb0
        /*0700*/ 	.word	0x000000ff
        /*0704*/ 	.word	0x00032450
        /*0708*/ 	.short	0x010a
        /*070a*/ 	.byte	0x3d
	.zero		1


	//   ....[35]....
        /*070c*/ 	.word	0x00004a80
        /*0710*/ 	.word	0x00000098
        /*0714*/ 	.word	0x00000000
        /*0718*/ 	.short	0x0101
        /*071a*/ 	.byte	0x3f
	.zero		1


	//   ....[36]....
        /*071c*/ 	.word	0x00005e00
        /*0720*/ 	.word	0x000000d3
        /*0724*/ 	.word	0x00000000
        /*0728*/ 	.short	0x0101
        /*072a*/ 	.byte	0x3f
	.zero		1


	//   ....[37]....
        /*072c*/ 	.word	0x000070c0
        /*0730*/ 	.word	0x000000ff
        /*0734*/ 	.word	0x00000000
        /*0738*/ 	.short	0x0101
        /*073a*/ 	.byte	0x04
	.zero		1


	//   ....[38]....
        /*073c*/ 	.word	0x00009ac0
        /*0740*/ 	.word	0x000000ff
        /*0744*/ 	.word	0x00032440
        /*0748*/ 	.short	0x010a
        /*074a*/ 	.byte	0x26
	.zero		1


	//   ....[39]....
        /*074c*/ 	.word	0x0000a810
        /*0750*/ 	.word	0x000000ff
        /*0754*/ 	.word	0x00032400
        /*0758*/ 	.short	0x0107
        /*075a*/ 	.byte	0x26
	.zero		1


	//   ....[40]....
        /*075c*/ 	.word	0x0000a890
        /*0760*/ 	.word	0x000000ff
        /*0764*/ 	.word	0x00032400
        /*0768*/ 	.short	0x0101
        /*076a*/ 	.byte	0x26
	.zero		1


	//   ....[41]....
        /*076c*/ 	.word	0x0000b570
        /*0770*/ 	.word	0x000000ff
        /*0774*/ 	.word	0x00032410
        /*0778*/ 	.short	0x0107
        /*077a*/ 	.byte	0x26
	.zero		1


	//   ....[42]....
        /*077c*/ 	.word	0x0000b5d0
        /*0780*/ 	.word	0x000000ff
        /*0784*/ 	.word	0x00032410
        /*0788*/ 	.short	0x0101
        /*078a*/ 	.byte	0x26
	.zero		1


	//   ....[43]....
        /*078c*/ 	.word	0x0000b5e0
        /*0790*/ 	.word	0x000000ff
        /*0794*/ 	.word	0x00032420
        /*0798*/ 	.short	0x010a
        /*079a*/ 	.byte	0x26
	.zero		1


	//   ....[44]....
        /*079c*/ 	.word	0x0000b640
        /*07a0*/ 	.word	0x000000ff
        /*07a4*/ 	.word	0x00032460
        /*07a8*/ 	.short	0x010a
        /*07aa*/ 	.byte	0x26
	.zero		1


	//   ....[45]....
        /*07ac*/ 	.word	0x0000bed0
        /*07b0*/ 	.word	0x000000ff
        /*07b4*/ 	.word	0x00032448
        /*07b8*/ 	.short	0x010a
        /*07ba*/ 	.byte	0x26
	.zero		1


	//   ....[46]....
        /*07bc*/ 	.word	0x0000c0a0
        /*07c0*/ 	.word	0x000000ff
        /*07c4*/ 	.word	0x00032468
        /*07c8*/ 	.short	0x010a
        /*07ca*/ 	.byte	0x26
	.zero		1


	//   ....[47]....
        /*07cc*/ 	.word	0x0000c710
        /*07d0*/ 	.word	0x000000ff
        /*07d4*/ 	.word	0x00032440
        /*07d8*/ 	.short	0x010a
        /*07da*/ 	.byte	0x26
	.zero		1


	//   ....[48]....
        /*07dc*/ 	.word	0x0000c8f0
        /*07e0*/ 	.word	0x000000ff
        /*07e4*/ 	.word	0x00032460
        /*07e8*/ 	.short	0x010a
        /*07ea*/ 	.byte	0x26
	.zero		1


	//   ....[49]....
        /*07ec*/ 	.word	0x0000cf80
        /*07f0*/ 	.word	0x000000ff
        /*07f4*/ 	.word	0x00032448
        /*07f8*/ 	.short	0x010a
        /*07fa*/ 	.byte	0x26
	.zero		1


	//   ....[50]....
        /*07fc*/ 	.word	0x0000d160
        /*0800*/ 	.word	0x000000ff
        /*0804*/ 	.word	0x00032468
        /*0808*/ 	.short	0x010a
        /*080a*/ 	.byte	0x26
	.zero		1


	//   ....[51]....
        /*080c*/ 	.word	0x0000d630
        /*0810*/ 	.word	0x00000002
        /*0814*/ 	.word	0x00032420
        /*0818*/ 	.short	0x010a
        /*081a*/ 	.byte	0x3f
	.zero		1


	//   ....[52]....
        /*081c*/ 	.word	0x0000d7d0
        /*0820*/ 	.word	0x00000007
        /*0824*/ 	.word	0x00000000
        /*0828*/ 	.short	0x010a
        /*082a*/ 	.byte	0x3f
	.zero		1


	//   ....[53]....
        /*082c*/ 	.word	0x0000d840
        /*0830*/ 	.word	0x00000005
        /*0834*/ 	.word	0x00000000
        /*0838*/ 	.short	0x010a
        /*083a*/ 	.byte	0x3f
	.zero		1


	//   ....[54]....
        /*083c*/ 	.word	0x0000d8a0
        /*0840*/ 	.word	0x00000005
        /*0844*/ 	.word	0x00000000
        /*0848*/ 	.short	0x010a
        /*084a*/ 	.byte	0x3f
	.zero		1


	//   ....[55]....
        /*084c*/ 	.word	0x0000d8d0
        /*0850*/ 	.word	0x00000003
        /*0854*/ 	.word	0x00000000
        /*0858*/ 	.short	0x010a
        /*085a*/ 	.byte	0x3f
	.zero		1


	//   ....[56]....
        /*085c*/ 	.word	0x0000d950
        /*0860*/ 	.word	0x00000003
        /*0864*/ 	.word	0x00032400
        /*0868*/ 	.short	0x010a
        /*086a*/ 	.byte	0x3f
	.zero		1


	//   ....[57]....
        /*086c*/ 	.word	0x0000d9c0
        /*0870*/ 	.word	0x00000003
        /*0874*/ 	.word	0x00032430
        /*0878*/ 	.short	0x010a
        /*087a*/ 	.byte	0x3f
	.zero		1


	//   ....[58]....
        /*087c*/ 	.word	0x0000da30
        /*0880*/ 	.word	0x0000000b
        /*0884*/ 	.word	0x00032410
        /*0888*/ 	.short	0x010a
        /*088a*/ 	.byte	0x3f
	.zero		1


	//   ....[59]....
        /*088c*/ 	.word	0x0000daa0
        /*0890*/ 	.word	0x0000000b
        /*0894*/ 	.word	0x00032450
        /*0898*/ 	.short	0x010a
        /*089a*/ 	.byte	0x3f
	.zero		1


	//   ....[60]....
        /*089c*/ 	.word	0x0000db00
        /*08a0*/ 	.word	0x00000015
        /*08a4*/ 	.word	0x00032430
        /*08a8*/ 	.short	0x010a
        /*08aa*/ 	.byte	0x3f
	.zero		1


	//   ....[61]....
        /*08ac*/ 	.word	0x0000db60
        /*08b0*/ 	.word	0x00000015
        /*08b4*/ 	.word	0x00032450
        /*08b8*/ 	.short	0x010a
        /*08ba*/ 	.byte	0x3f
	.zero		1


	//   ....[62]....
        /*08bc*/ 	.word	0x0000dcc0
        /*08c0*/ 	.word	0x00000003
        /*08c4*/ 	.word	0x00032440
        /*08c8*/ 	.short	0x010a
        /*08ca*/ 	.byte	0x3f
	.zero		1


	//   ....[63]....
        /*08cc*/ 	.word	0x0000f690
        /*08d0*/ 	.word	0x00000003
        /*08d4*/ 	.word	0x00032420
        /*08d8*/ 	.short	0x010a
        /*08da*/ 	.byte	0x3f
	.zero		1


	//   ....[64]....
        /*08dc*/ 	.word	0x0000f6f0
        /*08e0*/ 	.word	0x00000003
        /*08e4*/ 	.word	0x00032460
        /*08e8*/ 	.short	0x010a
        /*08ea*/ 	.byte	0x3f
	.zero		1


	//   ....[65]....
        /*08ec*/ 	.word	0x0000f750
        /*08f0*/ 	.word	0x00000003
        /*08f4*/ 	.word	0x00032448
        /*08f8*/ 	.short	0x010a
        /*08fa*/ 	.byte	0x3f
	.zero		1


	//   ....[66]....
        /*08fc*/ 	.word	0x0000f7b0
        /*0900*/ 	.word	0x00000003
        /*0904*/ 	.word	0x00032468
        /*0908*/ 	.short	0x010a
        /*090a*/ 	.byte	0x3f
	.zero		1


	//   ....[67]....
        /*090c*/ 	.word	0x0000f810
        /*0910*/ 	.word	0x00000003
        /*0914*/ 	.word	0x00032440
        /*0918*/ 	.short	0x010a
        /*091a*/ 	.byte	0x3f
	.zero		1


	//   ....[68]....
        /*091c*/ 	.word	0x0000f870
        /*0920*/ 	.word	0x00000003
        /*0924*/ 	.word	0x00032460
        /*0928*/ 	.short	0x010a
        /*092a*/ 	.byte	0x3f
	.zero		1


	//   ....[69]....
        /*092c*/ 	.word	0x0000f8d0
        /*0930*/ 	.word	0x00000003
        /*0934*/ 	.word	0x00032448
        /*0938*/ 	.short	0x010a
        /*093a*/ 	.byte	0x3f
	.zero		1


	//   ....[70]....
        /*093c*/ 	.word	0x0000f930
        /*0940*/ 	.word	0x00000003
        /*0944*/ 	.word	0x00032468
        /*0948*/ 	.short	0x010a
        /*094a*/ 	.byte	0x3f
	.zero		1


	//   ....[71]....
        /*094c*/ 	.word	0x0000f980
        /*0950*/ 	.word	0x00000002
        /*0954*/ 	.word	0x00032420
        /*0958*/ 	.short	0x010a
        /*095a*/ 	.byte	0x3f
	.zero		1


	//   ....[72]....
        /*095c*/ 	.word	0x0000fb20
        /*0960*/ 	.word	0x00000007
        /*0964*/ 	.word	0x00000000
        /*0968*/ 	.short	0x010a
        /*096a*/ 	.byte	0x3f
	.zero		1


	//   ....[73]....
        /*096c*/ 	.word	0x0000fb70
        /*0970*/ 	.word	0x00000005
        /*0974*/ 	.word	0x00000000
        /*0978*/ 	.short	0x010a
        /*097a*/ 	.byte	0x3f
	.zero		1


	//   ....[74]....
        /*097c*/ 	.word	0x0000fbc0
        /*0980*/ 	.word	0x00000005
        /*0984*/ 	.word	0x00000000
        /*0988*/ 	.short	0x010a
        /*098a*/ 	.byte	0x3f
	.zero		1


	//----- nvinfo : EIATTR_NUM_MBARRIERS
	.align		4
.L_1149:
        /*098c*/ 	.byte	0x03, 0x38
        /*098e*/ 	.short	0x0017


	//----- nvinfo : EIATTR_EXIT_INSTR_OFFSETS
	.align		4
        /*0990*/ 	.byte	0x04, 0x1c
        /*0992*/ 	.short	(.L_1151 - .L_1150)


	//   ....[0]....
.L_1150:
        /*0994*/ 	.word	0x0000d920


	//----- nvinfo : EIATTR_MAX_THREADS
	.align		4
.L_1151:
        /*0998*/ 	.byte	0x04, 0x05
        /*099a*/ 	.short	(.L_1153 - .L_1152)
.L_1152:
        /*099c*/ 	.word	0x00000180
        /*09a0*/ 	.word	0x00000001
        /*09a4*/ 	.word	0x00000001


	//----- nvinfo : EIATTR_CRS_STACK_SIZE
	.align		4
.L_1153:
        /*09a8*/ 	.byte	0x04, 0x1e
        /*09aa*/ 	.short	(.L_1155 - .L_1154)
.L_1154:
        /*09ac*/ 	.word	0x00000000


	//----- nvinfo : EIATTR_CBANK_PARAM_SIZE
	.align		4
.L_1155:
        /*09b0*/ 	.byte	0x03, 0x19
        /*09b2*/ 	.short	0x0b70


	//----- nvinfo : EIATTR_PARAM_CBANK
	.align		4
        /*09b4*/ 	.byte	0x04, 0x0a
        /*09b6*/ 	.short	(.L_1157 - .L_1156)
	.align		4
.L_1156:
        /*09b8*/ 	.word	index@(.nv.constant0._ZN7cutlass13device_kernelIN5flash11enable_sm90INS1_16FlashAttnFwdSm90INS1_25CollectiveMainloopFwdSm90ILi2EN4cute5tupleIJNS5_1CILi1EEES8_S8_EEENS6_IJNS7_ILi128EEENS7_ILi96EEENS7_ILi64EEEEEELi256ENS_6half_tEfNS_4arch4Sm90ELb0ELb0ELb0ELb0ELb0ELb0ELb1ELb1ELb0ELb1ELb1ELb0EEENS1_21CollectiveEpilogueFwdINS6_IJSA_NS7_ILi256EEESB_EEES9_SE_SG_Li256ELb0ELb1ELb1ELb0EEENS1_19SingleTileSchedulerILb0ELb1ELb1ELi128EEEEEEEEEvNT_6ParamsE)
        /*09bc*/ 	.short	0x0210
        /*09be*/ 	.short	0x0b70


	//----- nvinfo : EIATTR_SW_WAR
	.align		4
.L_1157:
        /*09c0*/ 	.byte	0x04, 0x36
        /*09c2*/ 	.short	(.L_1159 - .L_1158)
.L_1158:
        /*09c4*/ 	.word	0x00000008
.L_1159:


//--------------------- .nv.info._ZN7cutlass13device_kernelIN5flash11enable_sm90INS1_16FlashAttnFwdSm90INS1_25CollectiveMainloopFwdSm90ILi2EN4cute5tupleIJNS5_1CILi1EEES8_S8_EEENS6_IJNS7_ILi128EEENS7_ILi96EEENS7_ILi64EEEEEELi256ENS_6half_tEfNS_4arch4Sm90ELb0ELb0ELb0ELb1ELb0ELb0ELb0ELb1ELb0ELb1ELb1ELb0EEENS1_21CollectiveEpilogueFwdINS6_IJSA_NS7_ILi256EEESB_EEES9_SE_SG_Li256ELb1ELb1ELb1ELb0EEENS1_36VarlenDynamicPersistentTileSchedulerILi128ELi96ELi256ELi128ELb1ELb1ELb1ELb0ELb1ELb1EEEEEEEEEvNT_6ParamsE --------------------------
	.section	.nv.info._ZN7cutlass13device_kernelIN5flash11enable_sm90INS1_16FlashAttnFwdSm90INS1_25CollectiveMainloopFwdSm90ILi2EN4cute5tupleIJNS5_1CILi1EEES8_S8_EEENS6_IJNS7_ILi128EEENS7_ILi96EEENS7_ILi64EEEEEELi256ENS_6half_tEfNS_4arch4Sm90ELb0ELb0ELb0ELb1ELb0ELb0ELb0ELb1ELb0ELb1ELb1ELb0EEENS1_21CollectiveEpilogueFwdINS6_IJSA_NS7_ILi256EEESB_EEES9_SE_SG_Li256ELb1ELb1ELb1ELb0EEENS1_36VarlenDynamicPersistentTileSchedulerILi128ELi96ELi256ELi128ELb1ELb1ELb1ELb0ELb1ELb1EEEEEEEEEvNT_6ParamsE,"",@"SHT_CUDA_INFO"
	.sectionflags	@""
	.align	4


	//----- nvinfo : EIATTR_CUDA_API_VERSION
	.align		4
        /*0000*/ 	.byte	0x04, 0x37
        /*0002*/ 	.short	(.L_1161 - .L_1160)
.L_1160:
        /*0004*/ 	.word	0x00000082


	//----- nvinfo : EIATTR_KPARAM_INFO
	.align		4
.L_1161:
        /*0008*/ 	.byte	0x04, 0x17
        /*000a*/ 	.short	(.L_1163 - .L_1162)
.L_1162:
        /*000c*/ 	.word	0x00000000
        /*0010*/ 	.short	0x0000
        /*0012*/ 	.short	0x0070
        /*0014*/ 	.byte	0x00, 0xf0, 0x01, 0x2a


	//----- nvinfo : EIATTR_SPARSE_MMA_MASK
	.align		4
.L_1163:
        /*0018*/ 	.byte	0x03, 0x50
        /*001a*/ 	.short	0x0000


	//----- nvinfo : EIATTR_MAXREG_COUNT
	.align		4
        /*001c*/ 	.byte	0x03, 0x1b
        /*001e*/ 	.short	0x00a8


	//----- nvinfo : EIATTR_NUM_BARRIERS
	.align		4
        /*0020*/ 	.byte	0x02, 0x4c
        /*0022*/ 	.byte	0x10
	.zero		1


	//----- nvinfo : EIATTR_EXTERNS
	.align		4
        /*0024*/ 	.byte	0x04, 0x0f
        /*0026*/ 	.short	(.L_1165 - .L_1164)


	//   ....[0]....
	.align		4
.L_1164:
        /*0028*/ 	.word	index@(__assertfail)


	//----- nvinfo : EIATTR_ANNOTATIONS
	.align		4
.L_1165:
        /*002c*/ 	.byte	0x04, 0x55
        /*002e*/ 	.short	(.L_1167 - .L_1166)


	//   ....[0]....
.L_1166:
        /* <DEDUP_REMOVED lines=65> */


	//----- nvinfo : EIATTR_MERCURY_ISA_VERSION
	.align		4
.L_1167:
        /*0430*/ 	.byte	0x03, 0x5f
        /*0432*/ 	.short	0x0101


	//----- nvinfo : EIATTR_UNUSED_LOAD_BYTE_OFFSET
	.align		4
        /*0434*/ 	.byte	0x04, 0x44
        /*0436*/ 	.short	(.L_1169 - .L_1168)


	//   ....[0]....
.L_1168:
        /*0438*/ 	.word	0x00000a30
        /*043c*/ 	.word	0x0000fff0


	//   ....[1]....
        /*0440*/ 	.word	0x00006180
        /*0444*/ 	.word	0x0000fff0


	//----- nvinfo : EIATTR_INT_WARP_WIDE_INSTR_OFFSETS
	.align		4
.L_1169:
        /*0448*/ 	.byte	0x04, 0x31
        /*044a*/ 	.short	(.L_1171 - .L_1170)


	//   ....[0]....
.L_1170:
        /*044c*/ 	.word	0x00000130


	//   ....[1]....
        /*0450*/ 	.word	0x00000170


	//   ....[2]....
        /*0454*/ 	.word	0x000001e0


	//   ....[3]....
        /*0458*/ 	.word	0x000036c0


	//   ....[4]....
        /*045c*/ 	.word	0x0000bf50


	//   ....[5]....
        /*0460*/ 	.word	0x0000bfe0


	//   ....[6]....
        /*0464*/ 	.word	0x0000fbd0


	//   ....[7]....
        /*0468*/ 	.word	0x0000fc60


	//----- nvinfo : EIATTR_COOP_GROUP_MASK_REGIDS
	.align		4
.L_1171:
        /*046c*/ 	.byte	0x04, 0x29
        /*046e*/ 	.short	(.L_1173 - .L_1172)


	//   ....[0]....
.L_1172:
        /*0470*/ 	.word	0xffffffff


	//   ....[1]....
        /*0474*/ 	.word	0xffffffff


	//   ....[2]....
        /*0478*/ 	.word	0xffffffff


	//   ....[3]....
        /*047c*/ 	.word	0xffffffff


	//   ....[4]....
        /*0480*/ 	.word	0xffffffff


	//   ....[5]....
        /*0484*/ 	.word	0xffffffff


	//   ....[6]....
        /*0488*/ 	.word	0xffffffff


	//   ....[7]....
        /*048c*/ 	.word	0xffffffff


	//   ....[8]....
        /*0490*/ 	.word	0xffffffff


	//   ....[9]....
        /*0494*/ 	.word	0xffffffff


	//   ....[10]....
        /*0498*/ 	.word	0xffffffff


	//   ....[11]....
        /*049c*/ 	.word	0xffffffff


	//   ....[12]....
        /*04a0*/ 	.word	0xffffffff


	//   ....[13]....
        /*04a4*/ 	.word	0xffffffff


	//   ....[14]....
        /*04a8*/ 	.word	0xffffffff


	//   ....[15]....
        /*04ac*/ 	.word	0xffffffff


	//   ....[16]....
        /*04b0*/ 	.word	0xffffffff


	//   ....[17]....
        /*04b4*/ 	.word	0xffffffff


	//   ....[18]....
        /*04b8*/ 	.word	0xffffffff


	//   ....[19]....
        /*04bc*/ 	.word	0xffffffff


	//   ....[20]....
        /*04c0*/ 	.word	0xffffffff


	//   ....[21]....
        /*04c4*/ 	.word	0xffffffff


	//   ....[22]....
        /*04c8*/ 	.word	0xffffffff


	//   ....[23]....
        /*04cc*/ 	.word	0xffffffff


	//   ....[24]....
        /*04d0*/ 	.word	0xffffffff


	//   ....[25]....
        /*04d4*/ 	.word	0xffffffff


	//   ....[26]....
        /*04d8*/ 	.word	0xffffffff


	//   ....[27]....
        /*04dc*/ 	.word	0xffffffff


	//   ....[28]....
        /*04e0*/ 	.word	0xffffffff


	//   ....[29]....
        /*04e4*/ 	.word	0xffffffff


	//   ....[30]....
        /*04e8*/ 	.word	0xffffffff


	//   ....[31]....
        /*04ec*/ 	.word	0xffffffff


	//   ....[32]....
        /*04f0*/ 	.word	0xffffffff


	//   ....[33]....
        /*04f4*/ 	.word	0xffffffff


	//   ....[34]....
        /*04f8*/ 	.word	0xffffffff


	//   ....[35]....
        /*04fc*/ 	.word	0xffffffff


	//   ....[36]....
        /*0500*/ 	.word	0xffffffff


	//   ....[37]....
        /*0504*/ 	.word	0xffffffff


	//   ....[38]....
        /*0508*/ 	.word	0xffffffff


	//   ....[39]....
        /*050c*/ 	.word	0xffffffff


	//   ....[40]....
        /*0510*/ 	.word	0xffffffff


	//   ....[41]....
        /*0514*/ 	.word	0xffffffff


	//   ....[42]....
        /*0518*/ 	.word	0xffffffff


	//   ....[43]....
        /*051c*/ 	.word	0xffffffff


	//   ....[44]....
        /*0520*/ 	.word	0xffffffff


	//   ....[45]....
        /*0524*/ 	.word	0xffffffff


	//   ....[46]....
        /*0528*/ 	.word	0xffffffff


	//   ....[47]....
        /*052c*/ 	.word	0xffffffff


	//   ....[48]....
        /*0530*/ 	.word	0xffffffff


	//   ....[49]....
        /*0534*/ 	.word	0xffffffff


	//   ....[50]....
        /*0538*/ 	.word	0xffffffff


	//   ....[51]....
        /*053c*/ 	.word	0xffffffff


	//   ....[52]....
        /*0540*/ 	.word	0xffffffff


	//   ....[53]....
        /*0544*/ 	.word	0xffffffff


	//   ....[54]....
        /*0548*/ 	.word	0xffffffff


	//   ....[55]....
        /*054c*/ 	.word	0xffffffff


	//   ....[56]....
        /*0550*/ 	.word	0xffffffff


	//   ....[57]....
        /*0554*/ 	.word	0xffffffff


	//   ....[58]....
        /*0558*/ 	.word	0xffffffff


	//   ....[59]....
        /*055c*/ 	.word	0xffffffff


	//   ....[60]....
        /*0560*/ 	.word	0xffffffff


	//   ....[61]....
        /*0564*/ 	.word	0xffffffff


	//   ....[62]....
        /*0568*/ 	.word	0xffffffff


	//   ....[63]....
        /*056c*/ 	.word	0xffffffff


	//   ....[64]....
        /*0570*/ 	.word	0xffffffff


	//   ....[65]....
        /*0574*/ 	.word	0xffffffff


	//   ....[66]....
        /*0578*/ 	.word	0xffffffff


	//   ....[67]....
        /*057c*/ 	.word	0xffffffff


	//   ....[68]....
        /*0580*/ 	.word	0xffffffff


	//   ....[69]....
        /*0584*/ 	.word	0xffffffff


	//   ....[70]....
        /*0588*/ 	.word	0xffffffff


	//   ....[71]....
        /*058c*/ 	.word	0xffffffff


	//   ....[72]....
        /*0590*/ 	.word	0xffffffff


	//   ....[73]....
        /*0594*/ 	.word	0xffffffff


	//   ....[74]....
        /*0598*/ 	.word	0xffffffff


	//   ....[75]....
        /*059c*/ 	.word	0xffffffff


	//   ....[76]....
        /*05a0*/ 	.word	0xffffffff


	//   ....[77]....
        /*05a4*/ 	.word	0xffffffff


	//   ....[78]....
        /*05a8*/ 	.word	0xffffffff


	//   ....[79]....
        /*05ac*/ 	.word	0xffffffff


	//   ....[80]....
        /*05b0*/ 	.word	0xffffffff


	//   ....[81]....
        /*05b4*/ 	.word	0xffffffff


	//   ....[82]....
        /*05b8*/ 	.word	0xffffffff


	//   ....[83]....
        /*05bc*/ 	.word	0xffffffff


	//   ....[84]....
        /*05c0*/ 	.word	0xffffffff


	//   ....[85]....
        /*05c4*/ 	.word	0xffffffff


	//   ....[86]....
        /*05c8*/ 	.word	0xffffffff


	//   ....[87]....
        /*05cc*/ 	.word	0xffffffff


	//   ....[88]....
        /*05d0*/ 	.word	0xffffffff


	//   ....[89]....
        /*05d4*/ 	.word	0xffffffff


	//   ....[90]....
        /*05d8*/ 	.word	0xffffffff


	//   ....[91]....
        /*05dc*/ 	.word	0xffffffff


	//   ....[92]....
        /*05e0*/ 	.word	0xffffffff


	//   ....[93]....
        /*05e4*/ 	.word	0xffffffff


	//   ....[94]....
        /*05e8*/ 	.word	0xffffffff


	//   ....[95]....
        /*05ec*/ 	.word	0xffffffff


	//   ....[96]....
        /*05f0*/ 	.word	0xffffffff


	//   ....[97]....
        /*05f4*/ 	.word	0x0500000f


	//   ....[98]....
        /*05f8*/ 	.word	0x0500000f


	//   ....[99]....
        /*05fc*/ 	.word	0x0500000f


	//   ....[100]....
        /*0600*/ 	.word	0x0500000f


	//   ....[101]....
        /*0604*/ 	.word	0x0500000f


	//   ....[102]....
        /*0608*/ 	.word	0x0500000f


	//   ....[103]....
        /*060c*/ 	.word	0x0500000f


	//   ....[104]....
        /*0610*/ 	.word	0x0500000f


	//   ....[105]....
        /*0614*/ 	.word	0x0500000f


	//   ....[106]....
        /*0618*/ 	.word	0x0500000f


	//   ....[107]....
        /*061c*/ 	.word	0x0500000f


	//   ....[108]....
        /*0620*/ 	.word	0x0500000f


	//   ....[109]....
        /*0624*/ 	.word	0x0500000f


	//   ....[110]....
        /*0628*/ 	.word	0x0500000f


	//   ....[111]....
        /*062c*/ 	.word	0x0500000f


	//   ....[112]....
        /*0630*/ 	.word	0x0500000f


	//   ....[113]....
        /*0634*/ 	.word	0x0500000f


	//   ....[114]....
        /*0638*/ 	.word	0x0500000f


	//   ....[115]....
        /*063c*/ 	.word	0x0500000f


	//   ....[116]....
        /*0640*/ 	.word	0x0500000f


	//   ....[117]....
        /*0644*/ 	.word	0x0500000f


	//   ....[118]....
        /*0648*/ 	.word	0x0500000f


	//   ....[119]....
        /*064c*/ 	.word	0x0500000f


	//   ....[120]....
        /*0650*/ 	.word	0x0500000f


	//   ....[121]....
        /*0654*/ 	.word	0x0500000f


	//   ....[122]....
        /*0658*/ 	.word	0x0500000f


	//   ....[123]....
        /*065c*/ 	.word	0x0500000f


	//   ....[124]....
        /*0660*/ 	.word	0x0500000f


	//   ....[125]....
        /*0664*/ 	.word	0x0500000f


	//   ....[126]....
        /*0668*/ 	.word	0x0500000f


	//   ....[127]....
        /*066c*/ 	.word	0x0500000f


	//   ....[128]....
        /*0670*/ 	.word	0x0500000f


	//   ....[129]....
        /*0674*/ 	.word	0x0500000f


	//   ....[130]....
        /*0678*/ 	.word	0x0500000f


	//   ....[131]....
        /*067c*/ 	.word	0x0500000f


	//   ....[132]....
        /*0680*/ 	.word	0x0500000f


	//----- nvinfo : EIATTR_COOP_GROUP_INSTR_OFFSETS
	.align		4
.L_1173:
        /*0684*/ 	.byte	0x04, 0x28
        /*0686*/ 	.short	(.L_1175 - .L_1174)


	//   ....[0]....
.L_1174:
        /*0688*/ 	.word	0x00000070


	//   ....[1]....
        /*068c*/ 	.word	0x00000140


	//   ....[2]....
        /*0690*/ 	.word	0x00000190


	//   ....[3]....
        /*0694*/ 	.word	0x000003c0


	//   ....[4]....
        /*0698*/ 	.word	0x00000520


	//   ....[5]....
        /*069c*/ 	.word	0x00000640


	//   ....[6]....
        /*06a0*/ 	.word	0x000007a0


	//   ....[7]....
        /*06a4*/ 	.word	0x00001cf0


	//   ....[8]....
        /*06a8*/ 	.word	0x000028b0


	//   ....[9]....
        /*06ac*/ 	.word	0x00002900


	//   ....[10]....
        /*06b0*/ 	.word	0x00002d20


	//   ....[11]....
        /*06b4*/ 	.word	0x00002d80


	//   ....[12]....
        /*06b8*/ 	.word	0x00003e40


	//   ....[13]....
        /*06bc*/ 	.word	0x00003e60


	//   ....[14]....
        /*06c0*/ 	.word	0x00004610


	//   ....[15]....
        /*06c4*/ 	.word	0x000046c0


	//   ....[16]....
        /*06c8*/ 	.word	0x00005700


	//   ....[17]....
        /*06cc*/ 	.word	0x00005770


	//   ....[18]....
        /*06d0*/ 	.word	0x000057d0


	//   ....[19]....
        /*06d4*/ 	.word	0x000057f0


	//   ....[20]....
        /*06d8*/ 	.word	0x000072f0


	//   ....[21]....
        /*06dc*/ 	.word	0x00007300


	//   ....[22]....
        /*06e0*/ 	.word	0x00007310


	//   ....[23]....
        /*06e4*/ 	.word	0x00007320


	//   ....[24]....
        /*06e8*/ 	.word	0x00007de0


	//   ....[25]....
        /*06ec*/ 	.word	0x00007e00


	//   ....[26]....
        /*06f0*/ 	.word	0x00007fb0


	//   ....[27]....
        /*06f4*/ 	.word	0x00007fd0


	//   ....[28]....
        /*06f8*/ 	.word	0x00008110


	//   ....[29]....
        /*06fc*/ 	.word	0x00008130


	//   ....[30]....
        /*0700*/ 	.word	0x00008280


	//   ....[31]....
        /*0704*/ 	.word	0x000082a0


	//   ....[32]....
        /*0708*/ 	.word	0x000087e0


	//   ....[33]....
        /*070c*/ 	.word	0x000087f0


	//   ....[34]....
        /*0710*/ 	.word	0x000090a0


	//   ....[35]....
        /*0714*/ 	.word	0x000090b0


	//   ....[36]....
        /*0718*/ 	.word	0x0000a310


	//   ....[37]....
        /*071c*/ 	.word	0x0000a340


	//   ....[38]....
        /*0720*/ 	.word	0x0000a4b0


	//   ....[39]....
        /*0724*/ 	.word	0x0000a4d0


	//   ....[40]....
        /*0728*/ 	.word	0x0000a610


	//   ....[41]....
        /*072c*/ 	.word	0x0000a630


	//   ....[42]....
        /*0730*/ 	.word	0x0000a780


	//   ....[43]....
        /*0734*/ 	.word	0x0000a7a0


	//   ....[44]....
        /*0738*/ 	.word	0x0000a970


	//   ....[45]....
        /*073c*/ 	.word	0x0000ab90


	//   ....[46]....
        /*0740*/ 	.word	0x0000abc0


	//   ....[47]....
        /*0744*/ 	.word	0x0000abf0


	//   ....[48]....
        /*0748*/ 	.word	0x0000ac20


	//   ....[49]....
        /*074c*/ 	.word	0x0000ac50


	//   ....[50]....
        /*0750*/ 	.word	0x0000ac80


	//   ....[51]....
        /*0754*/ 	.word	0x0000ae20


	//   ....[52]....
        /*0758*/ 	.word	0x0000ae50


	//   ....[53]....
        /*075c*/ 	.word	0x0000ae80


	//   ....[54]....
        /*0760*/ 	.word	0x0000aeb0


	//   ....[55]....
        /*0764*/ 	.word	0x0000aee0


	//   ....[56]....
        /*0768*/ 	.word	0x0000af10


	//   ....[57]....
        /*076c*/ 	.word	0x0000afa0


	//   ....[58]....
        /*0770*/ 	.word	0x0000afd0


	//   ....[59]....
        /*0774*/ 	.word	0x0000afe0


	//   ....[60]....
        /*0778*/ 	.word	0x0000b090


	//   ....[61]....
        /*077c*/ 	.word	0x0000c530


	//   ....[62]....
        /*0780*/ 	.word	0x0000cfe0


	//   ....[63]....
        /*0784*/ 	.word	0x0000d020


	//   ....[64]....
        /*0788*/ 	.word	0x0000d0c0


	//   ....[65]....
        /*078c*/ 	.word	0x0000d0d0


	//   ....[66]....
        /*0790*/ 	.word	0x0000d150


	//   ....[67]....
        /*0794*/ 	.word	0x0000d160


	//   ....[68]....
        /*0798*/ 	.word	0x0000d1e0


	//   ....[69]....
        /*079c*/ 	.word	0x0000d1f0


	//   ....[70]....
        /*07a0*/ 	.word	0x0000d270


	//   ....[71]....
        /*07a4*/ 	.word	0x0000d280


	//   ....[72]....
        /*07a8*/ 	.word	0x0000d300


	//   ....[73]....
        /*07ac*/ 	.word	0x0000d310


	//   ....[74]....
        /*07b0*/ 	.word	0x0000d390


	//   ....[75]....
        /*07b4*/ 	.word	0x0000d3a0


	//   ....[76]....
        /*07b8*/ 	.word	0x0000d3f0


	//   ....[77]....
        /*07bc*/ 	.word	0x0000d410


	//   ....[78]....
        /*07c0*/ 	.word	0x0000fee0


	//   ....[79]....
        /*07c4*/ 	.word	0x0000ff10


	//   ....[80]....
        /*07c8*/ 	.word	0x0000ff70


	//   ....[81]....
        /*07cc*/ 	.word	0x0000ffa0


	//   ....[82]....
        /*07d0*/ 	.word	0x0000ffd0


	//   ....[83]....
        /*07d4*/ 	.word	0x00010000


	//   ....[84]....
        /*07d8*/ 	.word	0x00010030


	//   ....[85]....
        /*07dc*/ 	.word	0x00010060


	//   ....[86]....
        /*07e0*/ 	.word	0x00010220


	//   ....[87]....
        /*07e4*/ 	.word	0x00010250


	//   ....[88]....
        /*07e8*/ 	.word	0x00010280


	//   ....[89]....
        /*07ec*/ 	.word	0x000102b0


	//   ....[90]....
        /*07f0*/ 	.word	0x000102e0


	//   ....[91]....
        /*07f4*/ 	.word	0x00010310


	//   ....[92]....
        /*07f8*/ 	.word	0x000103d0


	//   ....[93]....
        /*07fc*/ 	.word	0x000103f0


	//   ....[94]....
        /*0800*/ 	.word	0x00010400


	//   ....[95]....
        /*0804*/ 	.word	0x00010460


	//   ....[96]....
        /*0808*/ 	.word	0x00010b70


	//   ....[97]....
        /*080c*/ 	.word	0x00011050


	//   ....[98]....
        /*0810*/ 	.word	0x00011230


	//   ....[99]....
        /*0814*/ 	.word	0x00011280


	//   ....[100]....
        /*0818*/ 	.word	0x000112e0


	//   ....[101]....
        /*081c*/ 	.word	0x000113d0


	//   ....[102]....
        /*0820*/ 	.word	0x00011430


	//   ....[103]....
        /*0824*/ 	.word	0x00011520


	//   ....[104]....
        /*0828*/ 	.word	0x00011580


	//   ....[105]....
        /*082c*/ 	.word	0x00011670


	//   ....[106]....
        /*0830*/ 	.word	0x000116d0


	//   ....[107]....
        /*0834*/ 	.word	0x000117c0


	//   ....[108]....
        /*0838*/ 	.word	0x00011820


	//   ....[109]....
        /*083c*/ 	.word	0x00011910


	//   ....[110]....
        /*0840*/ 	.word	0x00011970


	//   ....[111]....
        /*0844*/ 	.word	0x00011a40


	//   ....[112]....
        /*0848*/ 	.word	0x00011ac0


	//   ....[113]....
        /*084c*/ 	.word	0x00011b90


	//   ....[114]....
        /*0850*/ 	.word	0x00011ec0


	//   ....[115]....
        /*0854*/ 	.word	0x00011f60


	//   ....[116]....
        /*0858*/ 	.word	0x000120f0


	//   ....[117]....
        /*085c*/ 	.word	0x00012160


	//   ....[118]....
        /*0860*/ 	.word	0x000121d0


	//   ....[119]....
        /*0864*/ 	.word	0x00012240


	//   ....[120]....
        /*0868*/ 	.word	0x000122b0


	//   ....[121]....
        /*086c*/ 	.word	0x00012330


	//   ....[122]....
        /*0870*/ 	.word	0x000123c0


	//   ....[123]....
        /*0874*/ 	.word	0x00012460


	//   ....[124]....
        /*0878*/ 	.word	0x000124d0


	//   ....[125]....
        /*087c*/ 	.word	0x00012540


	//   ....[126]....
        /*0880*/ 	.word	0x000125b0


	//   ....[127]....
        /*0884*/ 	.word	0x00012630


	//   ....[128]....
        /*0888*/ 	.word	0x000126a0


	//   ....[129]....
        /*088c*/ 	.word	0x00012740


	//   ....[130]....
        /*0890*/ 	.word	0x00012790


	//   ....[131]....
        /*0894*/ 	.word	0x00012820


	//   ....[132]....
        /*0898*/ 	.word	0x00012950


	//----- nvinfo : EIATTR_REG_RECONFIG
	.align		4
.L_1175:
        /*089c*/ 	.byte	0x01, 0x54
	.zero		2


	//----- nvinfo : EIATTR_SYSCALL_OFFSETS
	.align		4
        /*08a0*/ 	.byte	0x04, 0x46
        /*08a2*/ 	.short	(.L_1177 - .L_1176)


	//   ....[0]....
.L_1176:
        /*08a4*/ 	.word	0x00001e70


	//   ....[1]....
        /*08a8*/ 	.word	0x0000c150


	//   ....[2]....
        /*08ac*/ 	.word	0x0000c2a0


	//   ....[3]....
        /*08b0*/ 	.word	0x0000c3a0


	//   ....[4]....
        /*08b4*/ 	.word	0x0000cc20


	//----- nvinfo : EIATTR_MBARRIER_INSTR_OFFSETS
	.align		4
.L_1177:
        /*08b8*/ 	.byte	0x04, 0x39
        /*08ba*/ 	.short	(.L_1179 - .L_1178)


	//   ....[0]....
.L_1178:
        /*08bc*/ 	.word	0x00000270
        /*08c0*/ 	.word	0x000000ff
        /*08c4*/ 	.word	0x00022800
        /*08c8*/ 	.short	0x0100
        /*08ca*/ 	.byte	0x08
	.zero		1


	//   ....[1]....
        /*08cc*/ 	.word	0x00000280
        /*08d0*/ 	.word	0x000000ff
        /*08d4*/ 	.word	0x00022820
        /*08d8*/ 	.short	0x0100
        /*08da*/ 	.byte	0x08
	.zero		1


	//   ....[2]....
        /*08dc*/ 	.word	0x00000370
        /*08e0*/ 	.word	0x000000ff
        /*08e4*/ 	.word	0x00022830
        /*08e8*/ 	.short	0x0100
        /*08ea*/ 	.byte	0x08
	.zero		1


	//   ....[3]....
        /*08ec*/ 	.word	0x00000380
        /*08f0*/ 	.word	0x000000ff
        /*08f4*/ 	.word	0x00022840
        /*08f8*/ 	.short	0x0100
        /*08fa*/ 	.byte	0x08
	.zero		1


	//   ....[4]....
        /*08fc*/ 	.word	0x00000390
        /*0900*/ 	.word	0x000000ff
        /*0904*/ 	.word	0x00022838
        /*0908*/ 	.short	0x0100
        /*090a*/ 	.byte	0x08
	.zero		1


	//   ....[5]....
        /*090c*/ 	.word	0x000003a0
        /*0910*/ 	.word	0x000000ff
        /*0914*/ 	.word	0x00022848
        /*0918*/ 	.short	0x0100
        /*091a*/ 	.byte	0x08
	.zero		1


	//   ....[6]....
        /*091c*/ 	.word	0x000004d0
        /*0920*/ 	.word	0x000000ff
        /*0924*/ 	.word	0x00022850
        /*0928*/ 	.short	0x0100
        /*092a*/ 	.byte	0x08
	.zero		1


	//   ....[7]....
        /*092c*/ 	.word	0x000004e0
        /*0930*/ 	.word	0x000000ff
        /*0934*/ 	.word	0x00022860
        /*0938*/ 	.short	0x0100
        /*093a*/ 	.byte	0x08
	.zero		1


	//   ....[8]....
        /*093c*/ 	.word	0x000004f0
        /*0940*/ 	.word	0x000000ff
        /*0944*/ 	.word	0x00022858
        /*0948*/ 	.short	0x0100
        /*094a*/ 	.byte	0x08
	.zero		1


	//   ....[9]....
        /*094c*/ 	.word	0x00000500
        /*0950*/ 	.word	0x000000ff
        /*0954*/ 	.word	0x00022868
        /*0958*/ 	.short	0x0100
        /*095a*/ 	.byte	0x08
	.zero		1


	//   ....[10]....
        /*095c*/ 	.word	0x000005f0
        /*0960*/ 	.word	0x000000ff
        /*0964*/ 	.word	0x00022870
        /*0968*/ 	.short	0x0100
        /*096a*/ 	.byte	0x06
	.zero		1


	//   ....[11]....
        /*096c*/ 	.word	0x00000600
        /*0970*/ 	.word	0x000000ff
        /*0974*/ 	.word	0x00022880
        /*0978*/ 	.short	0x0100
        /*097a*/ 	.byte	0x06
	.zero		1


	//   ....[12]....
        /*097c*/ 	.word	0x00000610
        /*0980*/ 	.word	0x000000ff
        /*0984*/ 	.word	0x00022878
        /*0988*/ 	.short	0x0100
        /*098a*/ 	.byte	0x06
	.zero		1


	//   ....[13]....
        /*098c*/ 	.word	0x00000620
        /*0990*/ 	.word	0x000000ff
        /*0994*/ 	.word	0x00022888
        /*0998*/ 	.short	0x0100
        /*099a*/ 	.byte	0x06
	.zero		1


	//   ....[14]....
        /*099c*/ 	.word	0x00000750
        /*09a0*/ 	.word	0x000000ff
        /*09a4*/ 	.word	0x00022890
        /*09a8*/ 	.short	0x0100
        /*09aa*/ 	.byte	0x08
	.zero		1


	//   ....[15]....
        /*09ac*/ 	.word	0x00000760
        /*09b0*/ 	.word	0x000000ff
        /*09b4*/ 	.word	0x000228a0
        /*09b8*/ 	.short	0x0100
        /*09ba*/ 	.byte	0x08
	.zero		1


	//   ....[16]....
        /*09bc*/ 	.word	0x00000770
        /*09c0*/ 	.word	0x000000ff
        /*09c4*/ 	.word	0x00022898
        /*09c8*/ 	.short	0x0100
        /*09ca*/ 	.byte	0x08
	.zero		1


	//   ....[17]....
        /*09cc*/ 	.word	0x00000780
        /*09d0*/ 	.word	0x000000ff
        /*09d4*/ 	.word	0x000228a8
        /*09d8*/ 	.short	0x0100
        /*09da*/ 	.byte	0x08
	.zero		1


	//   ....[18]....
        /*09dc*/ 	.word	0x000008b0
        /*09e0*/ 	.word	0x000000ff
        /*09e4*/ 	.word	0x000228b0
        /*09e8*/ 	.short	0x0100
        /*09ea*/ 	.byte	0x08
	.zero		1


	//   ....[19]....
        /*09ec*/ 	.word	0x000008c0
        /*09f0*/ 	.word	0x000000ff
        /*09f4*/ 	.word	0x000228c0
        /*09f8*/ 	.short	0x0100
        /*09fa*/ 	.byte	0x08
	.zero		1


	//   ....[20]....
        /*09fc*/ 	.word	0x000008d0
        /*0a00*/ 	.word	0x000000ff
        /*0a04*/ 	.word	0x000228b8
        /*0a08*/ 	.short	0x0100
        /*0a0a*/ 	.byte	0x08
	.zero		1


	//   ....[21]....
        /*0a0c*/ 	.word	0x000008e0
        /*0a10*/ 	.word	0x000000ff
        /*0a14*/ 	.word	0x000228c8
        /*0a18*/ 	.short	0x0100
        /*0a1a*/ 	.byte	0x08
	.zero		1


	//   ....[22]....
        /*0a1c*/ 	.word	0x00001f20
        /*0a20*/ 	.word	0x00000006
        /*0a24*/ 	.word	0x00022800
        /*0a28*/ 	.short	0x010a
        /*0a2a*/ 	.byte	0x3f
	.zero		1


	//   ....[23]....
        /*0a2c*/ 	.word	0x00001ff0
        /*0a30*/ 	.word	0x000000ff
        /*0a34*/ 	.word	0x00022830
        /*0a38*/ 	.short	0x010a
        /*0a3a*/ 	.byte	0x16
	.zero		1


	//   ....[24]....
        /*0a3c*/ 	.word	0x00002030
        /*0a40*/ 	.word	0x000000ff
        /*0a44*/ 	.word	0x00022830
        /*0a48*/ 	.short	0x010a
        /*0a4a*/ 	.byte	0x16
	.zero		1


	//   ....[25]....
        /*0a4c*/ 	.word	0x00003200
        /*0a50*/ 	.word	0x00000004
        /*0a54*/ 	.word	0x00000000
        /*0a58*/ 	.short	0x0101
        /*0a5a*/ 	.byte	0x3f
	.zero		1


	//   ....[26]....
        /*0a5c*/ 	.word	0x00003630
        /*0a60*/ 	.word	0x000000ff
        /*0a64*/ 	.word	0x00022850
        /*0a68*/ 	.short	0x010a
        /*0a6a*/ 	.byte	0x16
	.zero		1


	//   ....[27]....
        /*0a6c*/ 	.word	0x00003670
        /*0a70*/ 	.word	0x000000ff
        /*0a74*/ 	.word	0x00022850
        /*0a78*/ 	.short	0x010a
        /*0a7a*/ 	.byte	0x16
	.zero		1


	//   ....[28]....
        /*0a7c*/ 	.word	0x00003960
        /*0a80*/ 	.word	0x000000ff
        /*0a84*/ 	.word	0x00000000
        /*0a88*/ 	.short	0x0101
        /*0a8a*/ 	.byte	0x16
	.zero		1


	//   ....[29]....
        /*0a8c*/ 	.word	0x00003ae0
        /*0a90*/ 	.word	0x000000ff
        /*0a94*/ 	.word	0x00022830
        /*0a98*/ 	.short	0x010a
        /*0a9a*/ 	.byte	0x18
	.zero		1


	//   ....[30]....
        /*0a9c*/ 	.word	0x00003b20
        /*0aa0*/ 	.word	0x000000ff
        /*0aa4*/ 	.word	0x00022830
        /*0aa8*/ 	.short	0x010a
        /*0aaa*/ 	.byte	0x18
	.zero		1


	//   ....[31]....
        /*0aac*/ 	.word	0x00004a30
        /*0ab0*/ 	.word	0x0000000c
        /*0ab4*/ 	.word	0x00000000
        /*0ab8*/ 	.short	0x0101
        /*0aba*/ 	.byte	0x3f
	.zero		1


	//   ....[32]....
        /*0abc*/ 	.word	0x000053b0
        /*0ac0*/ 	.word	0x000000ff
        /*0ac4*/ 	.word	0x00022850
        /*0ac8*/ 	.short	0x010a
        /*0aca*/ 	.byte	0x18
	.zero		1


	//   ....[33]....
        /*0acc*/ 	.word	0x000053f0
        /*0ad0*/ 	.word	0x000000ff
        /*0ad4*/ 	.word	0x00022850
        /*0ad8*/ 	.short	0x010a
        /*0ada*/ 	.byte	0x18
	.zero		1


	//   ....[34]....
        /*0adc*/ 	.word	0x000056e0
        /*0ae0*/ 	.word	0x00000009
        /*0ae4*/ 	.word	0x00000000
        /*0ae8*/ 	.short	0x0101
        /*0aea*/ 	.byte	0x3f
	.zero		1


	//   ....[35]....
        /*0aec*/ 	.word	0x00007e10
        /*0af0*/ 	.word	0x000000ff
        /*0af4*/ 	.word	0x00000000
        /*0af8*/ 	.short	0x0101
        /*0afa*/ 	.byte	0x08
	.zero		1


	//   ....[36]....
        /*0afc*/ 	.word	0x00008620
        /*0b00*/ 	.word	0x000000ff
        /*0b04*/ 	.word	0x00000000
        /*0b08*/ 	.short	0x0101
        /*0b0a*/ 	.byte	0x08
	.zero		1


	//   ....[37]....
        /*0b0c*/ 	.word	0x0000c780
        /*0b10*/ 	.word	0x00000000
        /*0b14*/ 	.word	0x00022840
        /*0b18*/ 	.short	0x010a
        /*0b1a*/ 	.byte	0x3f
	.zero		1


	//   ....[38]....
        /*0b1c*/ 	.word	0x0000d4b0
        /*0b20*/ 	.word	0x00000012
        /*0b24*/ 	.word	0x00022800
        /*0b28*/ 	.short	0x0107
        /*0b2a*/ 	.byte	0x3f
	.zero		1


	//   ....[39]....
        /*0b2c*/ 	.word	0x0000d5a0
        /*0b30*/ 	.word	0x00000012
        /*0b34*/ 	.word	0x00022800
        /*0b38*/ 	.short	0x0101
        /*0b3a*/ 	.byte	0x3f
	.zero		1


	//   ....[40]....
        /*0b3c*/ 	.word	0x0000d5c0
        /*0b40*/ 	.word	0x00000012
        /*0b44*/ 	.word	0x00022820
        /*0b48*/ 	.short	0x010a
        /*0b4a*/ 	.byte	0x3f
	.zero		1


	//   ....[41]....
        /*0b4c*/ 	.word	0x0000d6a0
        /*0b50*/ 	.word	0x00000002
        /*0b54*/ 	.word	0x00022860
        /*0b58*/ 	.short	0x010a
        /*0b5a*/ 	.byte	0x3f
	.zero		1


	//   ....[42]....
        /*0b5c*/ 	.word	0x0000df50
        /*0b60*/ 	.word	0x00000003
        /*0b64*/ 	.word	0x00022840
        /*0b68*/ 	.short	0x010a
        /*0b6a*/ 	.byte	0x3f
	.zero		1


	//   ....[43]....
        /*0b6c*/ 	.word	0x0000e1a0
        /*0b70*/ 	.word	0x00000003
        /*0b74*/ 	.word	0x00022860
        /*0b78*/ 	.short	0x010a
        /*0b7a*/ 	.byte	0x3f
	.zero		1


	//   ....[44]....
        /*0b7c*/ 	.word	0x0000e990
        /*0b80*/ 	.word	0x00000004
        /*0b84*/ 	.word	0x00022840
        /*0b88*/ 	.short	0x010a
        /*0b8a*/ 	.byte	0x3f
	.zero		1


	//   ....[45]....
        /*0b8c*/ 	.word	0x0000ebe0
        /*0b90*/ 	.word	0x00000004
        /*0b94*/ 	.word	0x00022860
        /*0b98*/ 	.short	0x010a
        /*0b9a*/ 	.byte	0x3f
	.zero		1


	//   ....[46]....
        /*0b9c*/ 	.word	0x0000f360
        /*0ba0*/ 	.word	0x00000002
        /*0ba4*/ 	.word	0x00022840
        /*0ba8*/ 	.short	0x010a
        /*0baa*/ 	.byte	0x3f
	.zero		1


	//   ....[47]....
        /*0bac*/ 	.word	0x0000f5b0
        /*0bb0*/ 	.word	0x00000002
        /*0bb4*/ 	.word	0x00022860
        /*0bb8*/ 	.short	0x010a
        /*0bba*/ 	.byte	0x3f
	.zero		1


	//   ....[48]....
        /*0bbc*/ 	.word	0x00010af0
        /*0bc0*/ 	.word	0x00000000
        /*0bc4*/ 	.word	0x00022820
        /*0bc8*/ 	.short	0x010a
        /*0bca*/ 	.byte	0x3f
	.zero		1


	//   ....[49]....
        /*0bcc*/ 	.word	0x00010ce0
        /*0bd0*/ 	.word	0x00000006
        /*0bd4*/ 	.word	0x00000000
        /*0bd8*/ 	.short	0x010a
        /*0bda*/ 	.byte	0x3f
	.zero		1


	//   ....[50]....
        /*0bdc*/ 	.word	0x00010d10
        /*0be0*/ 	.word	0x00000007
        /*0be4*/ 	.word	0x00000000
        /*0be8*/ 	.short	0x010a
        /*0bea*/ 	.byte	0x3f
	.zero		1


	//   ....[51]....
        /*0bec*/ 	.word	0x00010d70
        /*0bf0*/ 	.word	0x00000004
        /*0bf4*/ 	.word	0x00000000
        /*0bf8*/ 	.short	0x010a
        /*0bfa*/ 	.byte	0x3f
	.zero		1


	//   ....[52]....
        /*0bfc*/ 	.word	0x00010da0
        /*0c00*/ 	.word	0x00000003
        /*0c04*/ 	.word	0x00000000
        /*0c08*/ 	.short	0x010a
        /*0c0a*/ 	.byte	0x3f
	.zero		1


	//   ....[53]....
        /*0c0c*/ 	.word	0x00010e00
        /*0c10*/ 	.word	0x00000006
        /*0c14*/ 	.word	0x00022800
        /*0c18*/ 	.short	0x010a
        /*0c1a*/ 	.byte	0x3f
	.zero		1


	//   ....[54]....
        /*0c1c*/ 	.word	0x00010e60
        /*0c20*/ 	.word	0x00000003
        /*0c24*/ 	.word	0x00022830
        /*0c28*/ 	.short	0x010a
        /*0c2a*/ 	.byte	0x3f
	.zero		1


	//   ....[55]....
        /*0c2c*/ 	.word	0x00010ec0
        /*0c30*/ 	.word	0x00000009
        /*0c34*/ 	.word	0x00022850
        /*0c38*/ 	.short	0x010a
        /*0c3a*/ 	.byte	0x3f
	.zero		1


	//   ....[56]....
        /*0c3c*/ 	.word	0x00010f20
        /*0c40*/ 	.word	0x00000003
        /*0c44*/ 	.word	0x00022830
        /*0c48*/ 	.short	0x010a
        /*0c4a*/ 	.byte	0x3f
	.zero		1


	//   ....[57]....
        /*0c4c*/ 	.word	0x00010f70
        /*0c50*/ 	.word	0x00000009
        /*0c54*/ 	.word	0x00022850
        /*0c58*/ 	.short	0x010a
        /*0c5a*/ 	.byte	0x3f
	.zero		1


	//   ....[58]....
        /*0c5c*/ 	.word	0x00011110
        /*0c60*/ 	.word	0x00000000
        /*0c64*/ 	.word	0x00022840
        /*0c68*/ 	.short	0x010a
        /*0c6a*/ 	.byte	0x3f
	.zero		1


	//   ....[59]....
        /*0c6c*/ 	.word	0x00011bd0
        /*0c70*/ 	.word	0x00000012
        /*0c74*/ 	.word	0x00022820
        /*0c78*/ 	.short	0x010a
        /*0c7a*/ 	.byte	0x3f
	.zero		1


	//   ....[60]....
        /*0c7c*/ 	.word	0x00011c20
        /*0c80*/ 	.word	0x00000002
        /*0c84*/ 	.word	0x00022860
        /*0c88*/ 	.short	0x010a
        /*0c8a*/ 	.byte	0x3f
	.zero		1


	//   ....[61]....
        /*0c8c*/ 	.word	0x00011c70
        /*0c90*/ 	.word	0x00000003
        /*0c94*/ 	.word	0x00022840
        /*0c98*/ 	.short	0x010a
        /*0c9a*/ 	.byte	0x3f
	.zero		1


	//   ....[62]....
        /*0c9c*/ 	.word	0x00011cc0
        /*0ca0*/ 	.word	0x00000003
        /*0ca4*/ 	.word	0x00022860
        /*0ca8*/ 	.short	0x010a
        /*0caa*/ 	.byte	0x3f
	.zero		1


	//   ....[63]....
        /*0cac*/ 	.word	0x00011d10
        /*0cb0*/ 	.word	0x00000004
        /*0cb4*/ 	.word	0x00022840
        /*0cb8*/ 	.short	0x010a
        /*0cba*/ 	.byte	0x3f
	.zero		1


	//   ....[64]....
        /*0cbc*/ 	.word	0x00011d60
        /*0cc0*/ 	.word	0x00000004
        /*0cc4*/ 	.word	0x00022860
        /*0cc8*/ 	.short	0x010a
        /*0cca*/ 	.byte	0x3f
	.zero		1


	//   ....[65]....
        /*0ccc*/ 	.word	0x00011db0
        /*0cd0*/ 	.word	0x00000002
        /*0cd4*/ 	.word	0x00022840
        /*0cd8*/ 	.short	0x010a
        /*0cda*/ 	.byte	0x3f
	.zero		1


	//   ....[66]....
        /*0cdc*/ 	.word	0x00011e00
        /*0ce0*/ 	.word	0x00000002
        /*0ce4*/ 	.word	0x00022860
        /*0ce8*/ 	.short	0x010a
        /*0cea*/ 	.byte	0x3f
	.zero		1


	//   ....[67]....
        /*0cec*/ 	.word	0x00012870
        /*0cf0*/ 	.word	0x00000000
        /*0cf4*/ 	.word	0x00022820
        /*0cf8*/ 	.short	0x010a
        /*0cfa*/ 	.byte	0x3f
	.zero		1


	//   ....[68]....
        /*0cfc*/ 	.word	0x00012a10
        /*0d00*/ 	.word	0x00000006
        /*0d04*/ 	.word	0x00000000
        /*0d08*/ 	.short	0x010a
        /*0d0a*/ 	.byte	0x3f
	.zero		1


	//   ....[69]....
        /*0d0c*/ 	.word	0x00012a60
        /*0d10*/ 	.word	0x00000007
        /*0d14*/ 	.word	0x00000000
        /*0d18*/ 	.short	0x010a
        /*0d1a*/ 	.byte	0x3f
	.zero		1


	//   ....[70]....
        /*0d1c*/ 	.word	0x00012ab0
        /*0d20*/ 	.word	0x00000004
        /*0d24*/ 	.word	0x00000000
        /*0d28*/ 	.short	0x010a
        /*0d2a*/ 	.byte	0x3f
	.zero		1


	//----- nvinfo : EIATTR_NUM_MBARRIERS
	.align		4
.L_1179:
        /*0d2c*/ 	.byte	0x03, 0x38
        /*0d2e*/ 	.short	0x0016


	//----- nvinfo : EIATTR_EXIT_INSTR_OFFSETS
	.align		4
        /*0d30*/ 	.byte	0x04, 0x1c
        /*0d32*/ 	.short	(.L_1181 - .L_1180)


	//   ....[0]....
.L_1180:
        /*0d34*/ 	.word	0x00000a70


	//   ....[1]....
        /*0d38*/ 	.word	0x0000a920


	//   ....[2]....
        /*0d3c*/ 	.word	0x00010df0


	//----- nvinfo : EIATTR_MAX_THREADS
	.align		4
.L_1181:
        /*0d40*/ 	.byte	0x04, 0x05
        /*0d42*/ 	.short	(.L_1183 - .L_1182)
.L_1182:
        /*0d44*/ 	.word	0x00000180
        /*0d48*/ 	.word	0x00000001
        /*0d4c*/ 	.word	0x00000001


	//----- nvinfo : EIATTR_CRS_STACK_SIZE
	.align		4
.L_1183:
        /*0d50*/ 	.byte	0x04, 0x1e
        /*0d52*/ 	.short	(.L_1185 - .L_1184)
.L_1184:
        /*0d54*/ 	.word	0x00000000


	//----- nvinfo : EIATTR_CBANK_PARAM_SIZE
	.align		4
.L_1185:
        /*0d58*/ 	.byte	0x03, 0x19
        /*0d5a*/ 	.short	0x0af0


	//----- nvinfo : EIATTR_PARAM_CBANK
	.align		4
        /*0d5c*/ 	.byte	0x04, 0x0a
        /*0d5e*/ 	.short	(.L_1187 - .L_1186)
	.align		4
.L_1186:
        /*0d60*/ 	.word	index@(.nv.constant0._ZN7cutlass13device_kernelIN5flash11enable_sm90INS1_16FlashAttnFwdSm90INS1_25CollectiveMainloopFwdSm90ILi2EN4cute5tupleIJNS5_1CILi1EEES8_S8_EEENS6_IJNS7_ILi128EEENS7_ILi96EEENS7_ILi64EEEEEELi256ENS_6half_tEfNS_4arch4Sm90ELb0ELb0ELb0ELb1ELb0ELb0ELb0ELb1ELb0ELb1ELb1ELb0EEENS1_21CollectiveEpilogueFwdINS6_IJSA_NS7_ILi256EEESB_EEES9_SE_SG_Li256ELb1ELb1ELb1ELb0EEENS1_36VarlenDynamicPersistentTileSchedulerILi128ELi96ELi256ELi128ELb1ELb1ELb1ELb0ELb1ELb1EEEEEEEEEvNT_6ParamsE)
        /*0d64*/ 	.short	0x0210
        /*0d66*/ 	.short	0x0af0


	//----- nvinfo : EIATTR_SW_WAR
	.align		4
.L_1187:
        /*0d68*/ 	.byte	0x04, 0x36
        /*0d6a*/ 	.short	(.L_1189 - .L_1188)
.L_1188:
        /*0d6c*/ 	.word	0x00000008
.L_1189:


//--------------------- .nv.info._ZN7cutlass13device_kernelIN5flash11enable_sm90INS1_16FlashAttnFwdSm90INS1_25CollectiveMainloopFwdSm90ILi2EN4cute5tupleIJNS5_1CILi1EEES8_S8_EEENS6_IJNS7_ILi128EEENS7_ILi96EEENS7_ILi64EEEEEELi256ENS_6half_tEfNS_4arch4Sm90ELb0ELb0ELb0ELb1ELb0ELb1ELb0ELb1ELb0ELb1ELb1ELb0EEENS1_21CollectiveEpilogueFwdINS6_IJSA_NS7_ILi256EEESB_EEES9_SE_SG_Li256ELb1ELb1ELb1ELb0EEENS1_36VarlenDynamicPersistentTileSchedulerILi128ELi96ELi256ELi128ELb1ELb1ELb1ELb0ELb1ELb1EEEEEEEEEvNT_6ParamsE --------------------------
	.section	.nv.info._ZN7cutlass13device_kernelIN5flash11enable_sm90INS1_16FlashAttnFwdSm90INS1_25CollectiveMainloopFwdSm90ILi2EN4cute5tupleIJNS5_1CILi1EEES8_S8_EEENS6_IJNS7_ILi128EEENS7_ILi96EEENS7_ILi64EEEEEELi256ENS_6half_tEfNS_4arch4Sm90ELb0ELb0ELb0ELb1ELb0ELb1ELb0ELb1ELb0ELb1ELb1ELb0EEENS1_21CollectiveEpilogueFwdINS6_IJSA_NS7_ILi256EEESB_EEES9_SE_SG_Li256ELb1ELb1ELb1ELb0EEENS1_36VarlenDynamicPersistentTileSchedulerILi128ELi96ELi256ELi128ELb1ELb1ELb1ELb0ELb1ELb1EEEEEEEEEvNT_6ParamsE,"",@"SHT_CUDA_INFO"
	.sectionflags	@""
	.align	4


	//----- nvinfo : EIATTR_CUDA_API_VERSION
	.align		4
        /*0000*/ 	.byte	0x04, 0x37
        /*0002*/ 	.short	(.L_1191 - .L_1190)
.L_1190:
        /*0004*/ 	.word	0x00000082


	//----- nvinfo : EIATTR_KPARAM_INFO
	.align		4
.L_1191:
        /*0008*/ 	.byte	0x04, 0x17
        /*000a*/ 	.short	(.L_1193 - .L_1192)
.L_1192:
        /*000c*/ 	.word	0x00000000
        /*0010*/ 	.short	0x0000
        /*0012*/ 	.short	0x0070
        /*0014*/ 	.byte	0x00, 0xf0, 0x01, 0x2a


	//----- nvinfo : EIATTR_SPARSE_MMA_MASK
	.align		4
.L_1193:
        /*0018*/ 	.byte	0x03, 0x50
        /*001a*/ 	.short	0x0000


	//----- nvinfo : EIATTR_MAXREG_COUNT
	.align		4
        /*001c*/ 	.byte	0x03, 0x1b
        /*001e*/ 	.short	0x00a8


	//----- nvinfo : EIATTR_NUM_BARRIERS
	.align		4
        /*0020*/ 	.byte	0x02, 0x4c
        /*0022*/ 	.byte	0x10
	.zero		1


	//----- nvinfo : EIATTR_EXTERNS
	.align		4
        /*0024*/ 	.byte	0x04, 0x0f
        /*0026*/ 	.short	(.L_1195 - .L_1194)


	//   ....[0]....
	.align		4
.L_1194:
        /*0028*/ 	.word	index@(__assertfail)


	//----- nvinfo : EIATTR_ANNOTATIONS
	.align		4
.L_1195:
        /*002c*/ 	.byte	0x04, 0x55
        /*002e*/ 	.short	(.L_1197 - .L_1196)


	//   ....[0]....
.L_1196:
        /* <DEDUP_REMOVED lines=81> */


	//----- nvinfo : EIATTR_MERCURY_ISA_VERSION
	.align		4
.L_1197:
        /*0530*/ 	.byte	0x03, 0x5f
        /*0532*/ 	.short	0x0101


	//----- nvinfo : EIATTR_UNUSED_LOAD_BYTE_OFFSET
	.align		4
        /*0534*/ 	.byte	0x04, 0x44
        /*0536*/ 	.short	(.L_1199 - .L_1198)


	//   ....[0]....
.L_1198:
        /*0538*/ 	.word	0x00000ac0
        /*053c*/ 	.word	0x0000fff0


	//   ....[1]....
        /*0540*/ 	.word	0x0000ce40
        /*0544*/ 	.word	0x0000fff0


	//----- nvinfo : EIATTR_INT_WARP_WIDE_INSTR_OFFSETS
	.align		4
.L_1199:
        /*0548*/ 	.byte	0x04, 0x31
        /*054a*/ 	.short	(.L_1201 - .L_1200)


	//   ....[0]....
.L_1200:
        /*054c*/ 	.word	0x00000190


	//   ....[1]....
        /*0550*/ 	.word	0x000001d0


	//   ....[2]....
        /*0554*/ 	.word	0x00000240


	//   ....[3]....
        /*0558*/ 	.word	0x000149c0


	//   ....[4]....
        /*055c*/ 	.word	0x00014a50


	//   ....[5]....
        /*0560*/ 	.word	0x00018680


	//   ....[6]....
        /*0564*/ 	.word	0x00018710


	//----- nvinfo : EIATTR_COOP_GROUP_MASK_REGIDS
	.align		4
.L_1201:
        /*0568*/ 	.byte	0x04, 0x29
        /*056a*/ 	.short	(.L_1203 - .L_1202)


	//   ....[0]....
.L_1202:
        /*056c*/ 	.word	0xffffffff


	//   ....[1]....
        /*0570*/ 	.word	0xffffffff


	//   ....[2]....
        /*0574*/ 	.word	0xffffffff


	//   ....[3]....
        /*0578*/ 	.word	0xffffffff


	//   ....[4]....
        /*057c*/ 	.word	0xffffffff


	//   ....[5]....
        /*0580*/ 	.word	0xffffffff


	//   ....[6]....
        /*0584*/ 	.word	0xffffffff


	//   ....[7]....
        /*0588*/ 	.word	0xffffffff


	//   ....[8]....
        /*058c*/ 	.word	0xffffffff


	//   ....[9]....
        /*0590*/ 	.word	0xffffffff


	//   ....[10]....
        /*0594*/ 	.word	0xffffffff


	//   ....[11]....
        /*0598*/ 	.word	0xffffffff


	//   ....[12]....
        /*059c*/ 	.word	0xffffffff


	//   ....[13]....
        /*05a0*/ 	.word	0xffffffff


	//   ....[14]....
        /*05a4*/ 	.word	0xffffffff


	//   ....[15]....
        /*05a8*/ 	.word	0xffffffff


	//   ....[16]....
        /*05ac*/ 	.word	0xffffffff


	//   ....[17]....
        /*05b0*/ 	.word	0xffffffff


	//   ....[18]....
        /*05b4*/ 	.word	0xffffffff


	//   ....[19]....
        /*05b8*/ 	.word	0xffffffff


	//   ....[20]....
        /*05bc*/ 	.word	0xffffffff


	//   ....[21]....
        /*05c0*/ 	.word	0xffffffff


	//   ....[22]....
        /*05c4*/ 	.word	0xffffffff


	//   ....[23]....
        /*05c8*/ 	.word	0xffffffff


	//   ....[24]....
        /*05cc*/ 	.word	0xffffffff


	//   ....[25]....
        /*05d0*/ 	.word	0xffffffff


	//   ....[26]....
        /*05d4*/ 	.word	0xffffffff


	//   ....[27]....
        /*05d8*/ 	.word	0xffffffff


	//   ....[28]....
        /*05dc*/ 	.word	0xffffffff


	//   ....[29]....
        /*05e0*/ 	.word	0xffffffff


	//   ....[30]....
        /*05e4*/ 	.word	0xffffffff


	//   ....[31]....
        /*05e8*/ 	.word	0xffffffff


	//   ....[32]....
        /*05ec*/ 	.word	0xffffffff


	//   ....[33]....
        /*05f0*/ 	.word	0xffffffff


	//   ....[34]....
        /*05f4*/ 	.word	0xffffffff


	//   ....[35]....
        /*05f8*/ 	.word	0xffffffff


	//   ....[36]....
        /*05fc*/ 	.word	0xffffffff


	//   ....[37]....
        /*0600*/ 	.word	0xffffffff


	//   ....[38]....
        /*0604*/ 	.word	0xffffffff


	//   ....[39]....
        /*0608*/ 	.word	0xffffffff


	//   ....[40]....
        /*060c*/ 	.word	0xffffffff


	//   ....[41]....
        /*0610*/ 	.word	0xffffffff


	//   ....[42]....
        /*0614*/ 	.word	0xffffffff


	//   ....[43]....
        /*0618*/ 	.word	0xffffffff


	//   ....[44]....
        /*061c*/ 	.word	0xffffffff


	//   ....[45]....
        /*0620*/ 	.word	0xffffffff


	//   ....[46]....
        /*0624*/ 	.word	0xffffffff


	//   ....[47]....
        /*0628*/ 	.word	0xffffffff


	//   ....[48]....
        /*062c*/ 	.word	0xffffffff


	//   ....[49]....
        /*0630*/ 	.word	0xffffffff


	//   ....[50]....
        /*0634*/ 	.word	0xffffffff


	//   ....[51]....
        /*0638*/ 	.word	0xffffffff


	//   ....[52]....
        /*063c*/ 	.word	0xffffffff


	//   ....[53]....
        /*0640*/ 	.word	0xffffffff


	//   ....[54]....
        /*0644*/ 	.word	0xffffffff


	//   ....[55]....
        /*0648*/ 	.word	0xffffffff


	//   ....[56]....
        /*064c*/ 	.word	0xffffffff


	//   ....[57]....
        /*0650*/ 	.word	0xffffffff


	//   ....[58]....
        /*0654*/ 	.word	0xffffffff


	//   ....[59]....
        /*0658*/ 	.word	0xffffffff


	//   ....[60]....
        /*065c*/ 	.word	0xffffffff


	//   ....[61]....
        /*0660*/ 	.word	0xffffffff


	//   ....[62]....
        /*0664*/ 	.word	0xffffffff


	//   ....[63]....
        /*0668*/ 	.word	0xffffffff


	//   ....[64]....
        /*066c*/ 	.word	0xffffffff


	//   ....[65]....
        /*0670*/ 	.word	0xffffffff


	//   ....[66]....
        /*0674*/ 	.word	0xffffffff


	//   ....[67]....
        /*0678*/ 	.word	0xffffffff


	//   ....[68]....
        /*067c*/ 	.word	0xffffffff


	//   ....[69]....
        /*0680*/ 	.word	0xffffffff


	//   ....[70]....
        /*0684*/ 	.word	0xffffffff


	//   ....[71]....
        /*0688*/ 	.word	0xffffffff


	//   ....[72]....
        /*068c*/ 	.word	0xffffffff


	//   ....[73]....
        /*0690*/ 	.word	0xffffffff


	//   ....[74]....
        /*0694*/ 	.word	0xffffffff


	//   ....[75]....
        /*0698*/ 	.word	0xffffffff


	//   ....[76]....
        /*069c*/ 	.word	0xffffffff


	//   ....[77]....
        /*06a0*/ 	.word	0xffffffff


	//   ....[78]....
        /*06a4*/ 	.word	0xffffffff


	//   ....[79]....
        /*06a8*/ 	.word	0xffffffff


	//   ....[80]....
        /*06ac*/ 	.word	0xffffffff


	//   ....[81]....
        /*06b0*/ 	.word	0xffffffff


	//   ....[82]....
        /*06b4*/ 	.word	0xffffffff


	//   ....[83]....
        /*06b8*/ 	.word	0xffffffff


	//   ....[84]....
        /*06bc*/ 	.word	0xffffffff


	//   ....[85]....
        /*06c0*/ 	.word	0xffffffff


	//   ....[86]....
        /*06c4*/ 	.word	0xffffffff


	//   ....[87]....
        /*06c8*/ 	.word	0xffffffff


	//   ....[88]....
        /*06cc*/ 	.word	0xffffffff


	//   ....[89]....
        /*06d0*/ 	.word	0xffffffff


	//   ....[90]....
        /*06d4*/ 	.word	0xffffffff


	//   ....[91]....
        /*06d8*/ 	.word	0xffffffff


	//   ....[92]....
        /*06dc*/ 	.word	0xffffffff


	//   ....[93]....
        /*06e0*/ 	.word	0xffffffff


	//   ....[94]....
        /*06e4*/ 	.word	0xffffffff


	//   ....[95]....
        /*06e8*/ 	.word	0xffffffff


	//   ....[96]....
        /*06ec*/ 	.word	0xffffffff


	//   ....[97]....
        /*06f0*/ 	.word	0xffffffff


	//   ....[98]....
        /*06f4*/ 	.word	0xffffffff


	//   ....[99]....
        /*06f8*/ 	.word	0xffffffff


	//   ....[100]....
        /*06fc*/ 	.word	0xffffffff


	//   ....[101]....
        /*0700*/ 	.word	0xffffffff


	//   ....[102]....
        /*0704*/ 	.word	0xffffffff


	//   ....[103]....
        /*0708*/ 	.word	0xffffffff


	//   ....[104]....
        /*070c*/ 	.word	0xffffffff


	//   ....[105]....
        /*0710*/ 	.word	0xffffffff


	//   ....[106]....
        /*0714*/ 	.word	0x0500000f


	//   ....[107]....
        /*0718*/ 	.word	0x0500000f


	//   ....[108]....
        /*071c*/ 	.word	0x0500000f


	//   ....[109]....
        /*0720*/ 	.word	0x0500000f


	//   ....[110]....
        /*0724*/ 	.word	0x0500000f


	//   ....[111]....
        /*0728*/ 	.word	0x0500000f


	//   ....[112]....
        /*072c*/ 	.word	0x0500000f


	//   ....[113]....
        /*0730*/ 	.word	0x0500000f


	//   ....[114]....
        /*0734*/ 	.word	0x0500000f


	//   ....[115]....
        /*0738*/ 	.word	0x0500000f


	//   ....[116]....
        /*073c*/ 	.word	0x0500000f


	//   ....[117]....
        /*0740*/ 	.word	0x0500000f


	//   ....[118]....
        /*0744*/ 	.word	0x0500000f


	//   ....[119]....
        /*0748*/ 	.word	0x0500000f


	//   ....[120]....
        /*074c*/ 	.word	0x0500000f


	//   ....[121]....
        /*0750*/ 	.word	0x0500000f


	//   ....[122]....
        /*0754*/ 	.word	0x0500000f


	//   ....[123]....
        /*0758*/ 	.word	0x0500000f


	//   ....[124]....
        /*075c*/ 	.word	0x0500000f


	//   ....[125]....
        /*0760*/ 	.word	0x0500000f


	//   ....[126]....
        /*0764*/ 	.word	0x0500000f


	//   ....[127]....
        /*0768*/ 	.word	0x0500000f


	//   ....[128]....
        /*076c*/ 	.word	0x0500000f


	//   ....[129]....
        /*0770*/ 	.word	0x0500000f


	//   ....[130]....
        /*0774*/ 	.word	0x0500000f


	//   ....[131]....
        /*0778*/ 	.word	0x0500000f


	//   ....[132]....
        /*077c*/ 	.word	0x0500000f


	//   ....[133]....
        /*0780*/ 	.word	0x0500000f


	//   ....[134]....
        /*0784*/ 	.word	0x0500000f


	//   ....[135]....
        /*0788*/ 	.word	0x0500000f


	//   ....[136]....
        /*078c*/ 	.word	0x0500000f


	//   ....[137]....
        /*0790*/ 	.word	0x0500000f


	//   ....[138]....
        /*0794*/ 	.word	0x0500000f


	//   ....[139]....
        /*0798*/ 	.word	0x0500000f


	//   ....[140]....
        /*079c*/ 	.word	0x0500000f


	//   ....[141]....
        /*07a0*/ 	.word	0x0500000f


	//   ....[142]....
        /*07a4*/ 	.word	0x0500000f


	//   ....[143]....
        /*07a8*/ 	.word	0x0500000f


	//   ....[144]....
        /*07ac*/ 	.word	0x0500000f


	//   ....[145]....
        /*07b0*/ 	.word	0x0500000f


	//   ....[146]....
        /*07b4*/ 	.word	0x0500000f


	//   ....[147]....
        /*07b8*/ 	.word	0x0500000f


	//   ....[148]....
        /*07bc*/ 	.word	0x0500000f


	//   ....[149]....
        /*07c0*/ 	.word	0x0500000f


	//   ....[150]....
        /*07c4*/ 	.word	0x0500000f


	//   ....[151]....
        /*07c8*/ 	.word	0x0500000f


	//   ....[152]....
        /*07cc*/ 	.word	0x0500000f


	//   ....[153]....
        /*07d0*/ 	.word	0x0500000f


	//   ....[154]....
        /*07d4*/ 	.word	0x0500000f


	//   ....[155]....
        /*07d8*/ 	.word	0x0500000f


	//   ....[156]....
        /*07dc*/ 	.word	0x0500000f


	//   ....[157]....
        /*07e0*/ 	.word	0x0500000f


	//   ....[158]....
        /*07e4*/ 	.word	0x0500000f


	//   ....[159]....
        /*07e8*/ 	.word	0x0500000f


	//   ....[160]....
        /*07ec*/ 	.word	0x0500000f


	//   ....[161]....
        /*07f0*/ 	.word	0x0500000f


	//   ....[162]....
        /*07f4*/ 	.word	0x0500000f


	//   ....[163]....
        /*07f8*/ 	.word	0x0500000f


	//   ....[164]....
        /*07fc*/ 	.word	0x0500000f


	//   ....[165]....
        /*0800*/ 	.word	0x0500000f


	//   ....[166]....
        /*0804*/ 	.word	0x0500000f


	//   ....[167]....
        /*0808*/ 	.word	0x0500000f


	//   ....[168]....
        /*080c*/ 	.word	0x0500000f


	//   ....[169]....
        /*0810*/ 	.word	0x0500000f


	//   ....[170]....
        /*0814*/ 	.word	0x0500000f


	//   ....[171]....
        /*0818*/ 	.word	0x0500000f


	//----- nvinfo : EIATTR_COOP_GROUP_INSTR_OFFSETS
	.align		4
.L_1203:
        /*081c*/ 	.byte	0x04, 0x28
        /*081e*/ 	.short	(.L_1205 - .L_1204)


	//   ....[0]....
.L_1204:
        /*0820*/ 	.word	0x00000070


	//   ....[1]....
        /*0824*/ 	.word	0x000001a0


	//   ....[2]....
        /*0828*/ 	.word	0x000001f0


	//   ....[3]....
        /*082c*/ 	.word	0x00000420


	//   ....[4]....
        /*0830*/ 	.word	0x00000580


	//   ....[5]....
        /*0834*/ 	.word	0x000006a0


	//   ....[6]....
        /*0838*/ 	.word	0x00000800


	//   ....[7]....
        /*083c*/ 	.word	0x00006360


	//   ....[8]....
        /*0840*/ 	.word	0x00006950


	//   ....[9]....
        /*0844*/ 	.word	0x00006960


	//   ....[10]....
        /*0848*/ 	.word	0x00006970


	//   ....[11]....
        /*084c*/ 	.word	0x00006980


	//   ....[12]....
        /*0850*/ 	.word	0x00007960


	//   ....[13]....
        /*0854*/ 	.word	0x00007970


	//   ....[14]....
        /*0858*/ 	.word	0x00007980


	//   ....[15]....
        /*085c*/ 	.word	0x00007990


	//   ....[16]....
        /*0860*/ 	.word	0x00009320


	//   ....[17]....
        /*0864*/ 	.word	0x000093c0


	//   ....[18]....
        /*0868*/ 	.word	0x00009660


	//   ....[19]....
        /*086c*/ 	.word	0x00009720


	//   ....[20]....
        /*0870*/ 	.word	0x0000a9f0


	//   ....[21]....
        /*0874*/ 	.word	0x0000aa10


	//   ....[22]....
        /*0878*/ 	.word	0x0000b240


	//   ....[23]....
        /*087c*/ 	.word	0x0000b2d0


	//   ....[24]....
        /*0880*/ 	.word	0x0000c3c0


	//   ....[25]....
        /*0884*/ 	.word	0x0000c460


	//   ....[26]....
        /*0888*/ 	.word	0x0000c4e0


	//   ....[27]....
        /*088c*/ 	.word	0x0000c6b0


	//   ....[28]....
        /*0890*/ 	.word	0x0000deb0


	//   ....[29]....
        /*0894*/ 	.word	0x0000dec0


	//   ....[30]....
        /*0898*/ 	.word	0x0000ded0


	//   ....[31]....
        /*089c*/ 	.word	0x0000dee0


	//   ....[32]....
        /*08a0*/ 	.word	0x0000e8e0


	//   ....[33]....
        /*08a4*/ 	.word	0x0000e8f0


	//   ....[34]....
        /*08a8*/ 	.word	0x0000eaf0


	//   ....[35]....
        /*08ac*/ 	.word	0x0000eb00


	//   ....[36]....
        /*08b0*/ 	.word	0x0000ecc0


	//   ....[37]....
        /*08b4*/ 	.word	0x0000ecd0


	//   ....[38]....
        /*08b8*/ 	.word	0x0000ee90


	//   ....[39]....
        /*08bc*/ 	.word	0x0000eea0


	//   ....[40]....
        /*08c0*/ 	.word	0x0000f300


	//   ....[41]....
        /*08c4*/ 	.word	0x0000f310


	//   ....[42]....
        /*08c8*/ 	.word	0x0000fff0


	//   ....[43]....
        /*08cc*/ 	.word	0x00010000


	//   ....[44]....
        /*08d0*/ 	.word	0x00011500


	//   ....[45]....
        /*08d4*/ 	.word	0x00011510


	//   ....[46]....
        /*08d8*/ 	.word	0x000116e0


	//   ....[47]....
        /*08dc*/ 	.word	0x000116f0


	//   ....[48]....
        /*08e0*/ 	.word	0x000118b0


	//   ....[49]....
        /*08e4*/ 	.word	0x000118c0


	//   ....[50]....
        /*08e8*/ 	.word	0x00011a80


	//   ....[51]....
        /*08ec*/ 	.word	0x00011a90


	//   ....[52]....
        /*08f0*/ 	.word	0x00011cb0


	//   ....[53]....
        /*08f4*/ 	.word	0x00011ee0


	//   ....[54]....
        /*08f8*/ 	.word	0x00011f10


	//   ....[55]....
        /*08fc*/ 	.word	0x00011f40


	//   ....[56]....
        /*0900*/ 	.word	0x00011f70


	//   ....[57]....
        /*0904*/ 	.word	0x00011fa0


	//   ....[58]....
        /*0908*/ 	.word	0x00011fd0


	//   ....[59]....
        /*090c*/ 	.word	0x00012170


	//   ....[60]....
        /*0910*/ 	.word	0x000121a0


	//   ....[61]....
        /*0914*/ 	.word	0x000121d0


	//   ....[62]....
        /*0918*/ 	.word	0x00012200


	//   ....[63]....
        /*091c*/ 	.word	0x00012230


	//   ....[64]....
        /*0920*/ 	.word	0x00012260


	//   ....[65]....
        /*0924*/ 	.word	0x000122f0


	//   ....[66]....
        /*0928*/ 	.word	0x00012320


	//   ....[67]....
        /*092c*/ 	.word	0x00012330


	//   ....[68]....
        /*0930*/ 	.word	0x000123e0


	//   ....[69]....
        /*0934*/ 	.word	0x000133f0


	//   ....[70]....
        /*0938*/ 	.word	0x00014fa0


	//   ....[71]....
        /*093c*/ 	.word	0x00015a90


	//   ....[72]....
        /*0940*/ 	.word	0x00015ad0


	//   ....[73]....
        /*0944*/ 	.word	0x00015b70


	//   ....[74]....
        /*0948*/ 	.word	0x00015b80


	//   ....[75]....
        /*094c*/ 	.word	0x00015c00


	//   ....[76]....
        /*0950*/ 	.word	0x00015c10


	//   ....[77]....
        /*0954*/ 	.word	0x00015c90


	//   ....[78]....
        /*0958*/ 	.word	0x00015ca0


	//   ....[79]....
        /*095c*/ 	.word	0x00015d20


	//   ....[80]....
        /*0960*/ 	.word	0x00015d30


	//   ....[81]....
        /*0964*/ 	.word	0x00015db0


	//   ....[82]....
        /*0968*/ 	.word	0x00015dc0


	//   ....[83]....
        /*096c*/ 	.word	0x00015e40


	//   ....[84]....
        /*0970*/ 	.word	0x00015e50


	//   ....[85]....
        /*0974*/ 	.word	0x00015ea0


	//   ....[86]....
        /*0978*/ 	.word	0x00015ec0


	//   ....[87]....
        /*097c*/ 	.word	0x000189a0


	//   ....[88]....
        /*0980*/ 	.word	0x00018a20


	//   ....[89]....
        /*0984*/ 	.word	0x00018a50


	//   ....[90]....
        /*0988*/ 	.word	0x00018a60


	//   ....[91]....
        /*098c*/ 	.word	0x00018a90


	//   ....[92]....
        /*0990*/ 	.word	0x00018ac0


	//   ....[93]....
        /*0994*/ 	.word	0x00018af0


	//   ....[94]....
        /*0998*/ 	.word	0x00018b20


	//   ....[95]....
        /*099c*/ 	.word	0x00018ce0


	//   ....[96]....
        /*09a0*/ 	.word	0x00018d10


	//   ....[97]....
        /*09a4*/ 	.word	0x00018d40


	//   ....[98]....
        /*09a8*/ 	.word	0x00018d70


	//   ....[99]....
        /*09ac*/ 	.word	0x00018da0


	//   ....[100]....
        /*09b0*/ 	.word	0x00018dd0


	//   ....[101]....
        /*09b4*/ 	.word	0x00018e90


	//   ....[102]....
        /*09b8*/ 	.word	0x00018eb0


	//   ....[103]....
        /*09bc*/ 	.word	0x00018ec0


	//   ....[104]....
        /*09c0*/ 	.word	0x00018f20


	//   ....[105]....
        /*09c4*/ 	.word	0x00019640


	//   ....[106]....
        /*09c8*/ 	.word	0x00019a50


	//   ....[107]....
        /*09cc*/ 	.word	0x00019af0


	//   ....[108]....
        /*09d0*/ 	.word	0x00019b80


	//   ....[109]....
        /*09d4*/ 	.word	0x00019bd0


	//   ....[110]....
        /*09d8*/ 	.word	0x00019c20


	//   ....[111]....
        /*09dc*/ 	.word	0x00019d00


	//   ....[112]....
        /*09e0*/ 	.word	0x00019d90


	//   ....[113]....
        /*09e4*/ 	.word	0x00019de0


	//   ....[114]....
        /*09e8*/ 	.word	0x00019e30


	//   ....[115]....
        /*09ec*/ 	.word	0x0001a040


	//   ....[116]....
        /*09f0*/ 	.word	0x0001a090


	//   ....[117]....
        /*09f4*/ 	.word	0x0001a120


	//   ....[118]....
        /*09f8*/ 	.word	0x0001a1b0


	//   ....[119]....
        /*09fc*/ 	.word	0x0001a240


	//   ....[120]....
        /*0a00*/ 	.word	0x0001a2d0


	//   ....[121]....
        /*0a04*/ 	.word	0x0001a360


	//   ....[122]....
        /*0a08*/ 	.word	0x0001a3f0


	//   ....[123]....
        /*0a0c*/ 	.word	0x0001a470


	//   ....[124]....
        /*0a10*/ 	.word	0x0001a4c0


	//   ....[125]....
        /*0a14*/ 	.word	0x0001a560


	//   ....[126]....
        /*0a18*/ 	.word	0x0001a5f0


	//   ....[127]....
        /*0a1c*/ 	.word	0x0001a670


	//   ....[128]....
        /*0a20*/ 	.word	0x0001a6c0


	//   ....[129]....
        /*0a24*/ 	.word	0x0001a750


	//   ....[130]....
        /*0a28*/ 	.word	0x0001a7e0


	//   ....[131]....
        /*0a2c*/ 	.word	0x0001a870


	//   ....[132]....
        /*0a30*/ 	.word	0x0001a900


	//   ....[133]....
        /*0a34*/ 	.word	0x0001a990


	//   ....[134]....
        /*0a38*/ 	.word	0x0001aa20


	//   ....[135]....
        /*0a3c*/ 	.word	0x0001aae0


	//   ....[136]....
        /*0a40*/ 	.word	0x0001adc0


	//   ....[137]....
        /*0a44*/ 	.word	0x0001afa0


	//   ....[138]....
        /*0a48*/ 	.word	0x0001aff0


	//   ....[139]....
        /*0a4c*/ 	.word	0x0001b050


	//   ....[140]....
        /*0a50*/ 	.word	0x0001b140


	//   ....[141]....
        /*0a54*/ 	.word	0x0001b1a0


	//   ....[142]....
        /*0a58*/ 	.word	0x0001b290


	//   ....[143]....
        /*0a5c*/ 	.word	0x0001b2f0


	//   ....[144]....
        /*0a60*/ 	.word	0x0001b3e0


	//   ....[145]....
        /*0a64*/ 	.word	0x0001b440


	//   ....[146]....
        /*0a68*/ 	.word	0x0001b530


	//   ....[147]....
        /*0a6c*/ 	.word	0x0001b590


	//   ....[148]....
        /*0a70*/ 	.word	0x0001b680


	//   ....[149]....
        /*0a74*/ 	.word	0x0001b6e0


	//   ....[150]....
        /*0a78*/ 	.word	0x0001b7b0


	//   ....[151]....
        /*0a7c*/ 	.word	0x0001b830


	//   ....[152]....
        /*0a80*/ 	.word	0x0001b900


	//   ....[153]....
        /*0a84*/ 	.word	0x0001bc30


	//   ....[154]....
        /*0a88*/ 	.word	0x0001bcd0


	//   ....[155]....
        /*0a8c*/ 	.word	0x0001be70


	//   ....[156]....
        /*0a90*/ 	.word	0x0001bef0


	//   ....[157]....
        /*0a94*/ 	.word	0x0001bf70


	//   ....[158]....
        /*0a98*/ 	.word	0x0001bff0


	//   ....[159]....
        /*0a9c*/ 	.word	0x0001c070


	//   ....[160]....
        /*0aa0*/ 	.word	0x0001c100


	//   ....[161]....
        /*0aa4*/ 	.word	0x0001c1a0


	//   ....[162]....
        /*0aa8*/ 	.word	0x0001c250


	//   ....[163]....
        /*0aac*/ 	.word	0x0001c2d0


	//   ....[164]....
        /*0ab0*/ 	.word	0x0001c350


	//   ....[165]....
        /*0ab4*/ 	.word	0x0001c3d0


	//   ....[166]....
        /*0ab8*/ 	.word	0x0001c460


	//   ....[167]....
        /*0abc*/ 	.word	0x0001c4e0


	//   ....[168]....
        /*0ac0*/ 	.word	0x0001c580


	//   ....[169]....
        /*0ac4*/ 	.word	0x0001c5d0


	//   ....[170]....
        /*0ac8*/ 	.word	0x0001c660


	//   ....[171]....
        /*0acc*/ 	.word	0x0001c790


	//----- nvinfo : EIATTR_REG_RECONFIG
	.align		4
.L_1205:
        /*0ad0*/ 	.byte	0x01, 0x54
	.zero		2


	//----- nvinfo : EIATTR_SYSCALL_OFFSETS
	.align		4
        /*0ad4*/ 	.byte	0x04, 0x46
        /*0ad6*/ 	.short	(.L_1207 - .L_1206)


	//   ....[0]....
.L_1206:
        /*0ad8*/ 	.word	0x00001dd0


	//   ....[1]....
        /*0adc*/ 	.word	0x00001f20


	//   ....[2]....
        /*0ae0*/ 	.word	0x00006500


	//   ....[3]....
        /*0ae4*/ 	.word	0x00006870


	//   ....[4]....
        /*0ae8*/ 	.word	0x00014bc0


	//   ....[5]....
        /*0aec*/ 	.word	0x00014d10


	//   ....[6]....
        /*0af0*/ 	.word	0x00014e10


	//   ....[7]....
        /*0af4*/ 	.word	0x000156d0


	//----- nvinfo : EIATTR_MBARRIER_INSTR_OFFSETS
	.align		4
.L_1207:
        /*0af8*/ 	.byte	0x04, 0x39
        /*0afa*/ 	.short	(.L_1209 - .L_1208)


	//   ....[0]....
.L_1208:
        /*0afc*/ 	.word	0x000002d0
        /*0b00*/ 	.word	0x000000ff
        /*0b04*/ 	.word	0x00022800
        /*0b08*/ 	.short	0x0100
        /*0b0a*/ 	.byte	0x08
	.zero		1


	//   ....[1]....
        /*0b0c*/ 	.word	0x000002e0
        /*0b10*/ 	.word	0x000000ff
        /*0b14*/ 	.word	0x00022820
        /*0b18*/ 	.short	0x0100
        /*0b1a*/ 	.byte	0x08
	.zero		1


	//   ....[2]....
        /*0b1c*/ 	.word	0x000003d0
        /*0b20*/ 	.word	0x000000ff
        /*0b24*/ 	.word	0x00022830
        /*0b28*/ 	.short	0x0100
        /*0b2a*/ 	.byte	0x08
	.zero		1


	//   ....[3]....
        /*0b2c*/ 	.word	0x000003e0
        /*0b30*/ 	.word	0x000000ff
        /*0b34*/ 	.word	0x00022840
        /*0b38*/ 	.short	0x0100
        /*0b3a*/ 	.byte	0x08
	.zero		1


	//   ....[4]....
        /*0b3c*/ 	.word	0x000003f0
        /*0b40*/ 	.word	0x000000ff
        /*0b44*/ 	.word	0x00022838
        /*0b48*/ 	.short	0x0100
        /*0b4a*/ 	.byte	0x08
	.zero		1


	//   ....[5]....
        /*0b4c*/ 	.word	0x00000400
        /*0b50*/ 	.word	0x000000ff
        /*0b54*/ 	.word	0x00022848
        /*0b58*/ 	.short	0x0100
        /*0b5a*/ 	.byte	0x08
	.zero		1


	//   ....[6]....
        /*0b5c*/ 	.word	0x00000530
        /*0b60*/ 	.word	0x000000ff
        /*0b64*/ 	.word	0x00022850
        /*0b68*/ 	.short	0x0100
        /*0b6a*/ 	.byte	0x08
	.zero		1


	//   ....[7]....
        /*0b6c*/ 	.word	0x00000540
        /*0b70*/ 	.word	0x000000ff
        /*0b74*/ 	.word	0x00022860
        /*0b78*/ 	.short	0x0100
        /*0b7a*/ 	.byte	0x08
	.zero		1


	//   ....[8]....
        /*0b7c*/ 	.word	0x00000550
        /*0b80*/ 	.word	0x000000ff
        /*0b84*/ 	.word	0x00022858
        /*0b88*/ 	.short	0x0100
        /*0b8a*/ 	.byte	0x08
	.zero		1


	//   ....[9]....
        /*0b8c*/ 	.word	0x00000560
        /*0b90*/ 	.word	0x000000ff
        /*0b94*/ 	.word	0x00022868
        /*0b98*/ 	.short	0x0100
        /*0b9a*/ 	.byte	0x08
	.zero		1


	//   ....[10]....
        /*0b9c*/ 	.word	0x00000650
        /*0ba0*/ 	.word	0x000000ff
        /*0ba4*/ 	.word	0x00022870
        /*0ba8*/ 	.short	0x0100
        /*0baa*/ 	.byte	0x06
	.zero		1


	//   ....[11]....
        /*0bac*/ 	.word	0x00000660
        /*0bb0*/ 	.word	0x000000ff
        /*0bb4*/ 	.word	0x00022880
        /*0bb8*/ 	.short	0x0100
        /*0bba*/ 	.byte	0x06
	.zero		1


	//   ....[12]....
        /*0bbc*/ 	.word	0x00000670
        /*0bc0*/ 	.word	0x000000ff
        /*0bc4*/ 	.word	0x00022878
        /*0bc8*/ 	.short	0x0100
        /*0bca*/ 	.byte	0x06
	.zero		1


	//   ....[13]....
        /*0bcc*/ 	.word	0x00000680
        /*0bd0*/ 	.word	0x000000ff
        /*0bd4*/ 	.word	0x00022888
        /*0bd8*/ 	.short	0x0100
        /*0bda*/ 	.byte	0x06
	.zero		1


	//   ....[14]....
        /*0bdc*/ 	.word	0x000007b0
        /*0be0*/ 	.word	0x000000ff
        /*0be4*/ 	.word	0x00022890
        /*0be8*/ 	.short	0x0100
        /*0bea*/ 	.byte	0x08
	.zero		1


	//   ....[15]....
        /*0bec*/ 	.word	0x000007c0
        /*0bf0*/ 	.word	0x000000ff
        /*0bf4*/ 	.word	0x000228a0
        /*0bf8*/ 	.short	0x0100
        /*0bfa*/ 	.byte	0x08
	.zero		1


	//   ....[16]....
        /*0bfc*/ 	.word	0x000007d0
        /*0c00*/ 	.word	0x000000ff
        /*0c04*/ 	.word	0x00022898
        /*0c08*/ 	.short	0x0100
        /*0c0a*/ 	.byte	0x08
	.zero		1


	//   ....[17]....
        /*0c0c*/ 	.word	0x000007e0
        /*0c10*/ 	.word	0x000000ff
        /*0c14*/ 	.word	0x000228a8
        /*0c18*/ 	.short	0x0100
        /*0c1a*/ 	.byte	0x08
	.zero		1


	//   ....[18]....
        /*0c1c*/ 	.word	0x00000910
        /*0c20*/ 	.word	0x000000ff
        /*0c24*/ 	.word	0x000228b0
        /*0c28*/ 	.short	0x0100
        /*0c2a*/ 	.byte	0x08
	.zero		1


	//   ....[19]....
        /*0c2c*/ 	.word	0x00000920
        /*0c30*/ 	.word	0x000000ff
        /*0c34*/ 	.word	0x000228c0
        /*0c38*/ 	.short	0x0100
        /*0c3a*/ 	.byte	0x08
	.zero		1


	//   ....[20]....
        /*0c3c*/ 	.word	0x00000930
        /*0c40*/ 	.word	0x000000ff
        /*0c44*/ 	.word	0x000228b8
        /*0c48*/ 	.short	0x0100
        /*0c4a*/ 	.byte	0x08
	.zero		1


	//   ....[21]....
        /*0c4c*/ 	.word	0x00000940
        /*0c50*/ 	.word	0x000000ff
        /*0c54*/ 	.word	0x000228c8
        /*0c58*/ 	.short	0x0100
        /*0c5a*/ 	.byte	0x08
	.zero		1


	//   ....[22]....
        /*0c5c*/ 	.word	0x00003160
        /*0c60*/ 	.word	0x0000005f
        /*0c64*/ 	.word	0x00022890
        /*0c68*/ 	.short	0x010a
        /*0c6a*/ 	.byte	0x3f
	.zero		1


	//   ....[23]....
        /*0c6c*/ 	.word	0x000042e0
        /*0c70*/ 	.word	0x0000005f
        /*0c74*/ 	.word	0x00022890
        /*0c78*/ 	.short	0x010a
        /*0c7a*/ 	.byte	0x3f
	.zero		1


	//   ....[24]....
        /*0c7c*/ 	.word	0x00005310
        /*0c80*/ 	.word	0x0000005f
        /*0c84*/ 	.word	0x00022890
        /*0c88*/ 	.short	0x010a
        /*0c8a*/ 	.byte	0x3f
	.zero		1


	//   ....[25]....
        /*0c8c*/ 	.word	0x00005520
        /*0c90*/ 	.word	0x00000020
        /*0c94*/ 	.word	0x00000000
        /*0c98*/ 	.short	0x0101
        /*0c9a*/ 	.byte	0x3f
	.zero		1


	//   ....[26]....
        /*0c9c*/ 	.word	0x00005560
        /*0ca0*/ 	.word	0x0000005f
        /*0ca4*/ 	.word	0x000228b0
        /*0ca8*/ 	.short	0x010a
        /*0caa*/ 	.byte	0x3f
	.zero		1


	//   ....[27]....
        /*0cac*/ 	.word	0x00005bb0
        /*0cb0*/ 	.word	0x0000005f
        /*0cb4*/ 	.word	0x00000000
        /*0cb8*/ 	.short	0x0101
        /*0cba*/ 	.byte	0x3f
	.zero		1


	//   ....[28]....
        /*0cbc*/ 	.word	0x00006590
        /*0cc0*/ 	.word	0x00000013
        /*0cc4*/ 	.word	0x00022800
        /*0cc8*/ 	.short	0x010a
        /*0cca*/ 	.byte	0x3f
	.zero		1


	//   ....[29]....
        /*0ccc*/ 	.word	0x000065e0
        /*0cd0*/ 	.word	0x00000013
        /*0cd4*/ 	.word	0x00022800
        /*0cd8*/ 	.short	0x010a
        /*0cda*/ 	.byte	0x3f
	.zero		1


	//   ....[30]....
        /*0cdc*/ 	.word	0x00006c50
        /*0ce0*/ 	.word	0x00000013
        /*0ce4*/ 	.word	0x00022800
        /*0ce8*/ 	.short	0x010a
        /*0cea*/ 	.byte	0x3f
	.zero		1


	//   ....[31]....
        /*0cec*/ 	.word	0x00007b60
        /*0cf0*/ 	.word	0x00000013
        /*0cf4*/ 	.word	0x00022800
        /*0cf8*/ 	.short	0x010a
        /*0cfa*/ 	.byte	0x3f
	.zero		1


	//   ....[32]....
        /*0cfc*/ 	.word	0x00008980
        /*0d00*/ 	.word	0x0000000f
        /*0d04*/ 	.word	0x00022830
        /*0d08*/ 	.short	0x010a
        /*0d0a*/ 	.byte	0x3f
	.zero		1


	//   ....[33]....
        /*0d0c*/ 	.word	0x00008a20
        /*0d10*/ 	.word	0x0000000f
        /*0d14*/ 	.word	0x00022830
        /*0d18*/ 	.short	0x010a
        /*0d1a*/ 	.byte	0x3f
	.zero		1


	//   ....[34]....
        /*0d1c*/ 	.word	0x00009b50
        /*0d20*/ 	.word	0x0000001b
        /*0d24*/ 	.word	0x00000000
        /*0d28*/ 	.short	0x0101
        /*0d2a*/ 	.byte	0x3f
	.zero		1


	//   ....[35]....
        /*0d2c*/ 	.word	0x0000a090
        /*0d30*/ 	.word	0x0000000f
        /*0d34*/ 	.word	0x00022850
        /*0d38*/ 	.short	0x010a
        /*0d3a*/ 	.byte	0x3f
	.zero		1


	//   ....[36]....
        /*0d3c*/ 	.word	0x0000a0e0
        /*0d40*/ 	.word	0x0000000f
        /*0d44*/ 	.word	0x00022850
        /*0d48*/ 	.short	0x010a
        /*0d4a*/ 	.byte	0x3f
	.zero		1


	//   ....[37]....
        /*0d4c*/ 	.word	0x0000a490
        /*0d50*/ 	.word	0x0000000f
        /*0d54*/ 	.word	0x00000000
        /*0d58*/ 	.short	0x0101
        /*0d5a*/ 	.byte	0x3f
	.zero		1


	//   ....[38]....
        /*0d5c*/ 	.word	0x0000a5c0
        /*0d60*/ 	.word	0x00000014
        /*0d64*/ 	.word	0x00022830
        /*0d68*/ 	.short	0x010a
        /*0d6a*/ 	.byte	0x3f
	.zero		1


	//   ....[39]....
        /*0d6c*/ 	.word	0x0000a620
        /*0d70*/ 	.word	0x00000014
        /*0d74*/ 	.word	0x00022830
        /*0d78*/ 	.short	0x010a
        /*0d7a*/ 	.byte	0x3f
	.zero		1


	//   ....[40]....
        /*0d7c*/ 	.word	0x0000ba20
        /*0d80*/ 	.word	0x0000009a
        /*0d84*/ 	.word	0x00000000
        /*0d88*/ 	.short	0x0101
        /*0d8a*/ 	.byte	0x3f
	.zero		1


	//   ....[41]....
        /*0d8c*/ 	.word	0x0000bf90
        /*0d90*/ 	.word	0x00000014
        /*0d94*/ 	.word	0x00022850
        /*0d98*/ 	.short	0x010a
        /*0d9a*/ 	.byte	0x3f
	.zero		1


	//   ....[42]....
        /*0d9c*/ 	.word	0x0000bfe0
        /*0da0*/ 	.word	0x00000014
        /*0da4*/ 	.word	0x00022850
        /*0da8*/ 	.short	0x010a
        /*0daa*/ 	.byte	0x3f
	.zero		1


	//   ....[43]....
        /*0dac*/ 	.word	0x0000c390
        /*0db0*/ 	.word	0x00000014
        /*0db4*/ 	.word	0x00000000
        /*0db8*/ 	.short	0x0101
        /*0dba*/ 	.byte	0x3f
	.zero		1


	//   ....[44]....
        /*0dbc*/ 	.word	0x0000e880
        /*0dc0*/ 	.word	0x00000003
        /*0dc4*/ 	.word	0x00000000
        /*0dc8*/ 	.short	0x0101
        /*0dca*/ 	.byte	0x3f
	.zero		1


	//   ....[45]....
        /*0dcc*/ 	.word	0x0000f260
        /*0dd0*/ 	.word	0x00000003
        /*0dd4*/ 	.word	0x00000000
        /*0dd8*/ 	.short	0x0101
        /*0dda*/ 	.byte	0x3f
	.zero		1


	//   ....[46]....
        /*0ddc*/ 	.word	0x000134d0
        /*0de0*/ 	.word	0x00000012
        /*0de4*/ 	.word	0x00022820
        /*0de8*/ 	.short	0x010a
        /*0dea*/ 	.byte	0x3f
	.zero		1


	//   ....[47]....
        /*0dec*/ 	.word	0x000135a0
        /*0df0*/ 	.word	0x00000004
        /*0df4*/ 	.word	0x000228a0
        /*0df8*/ 	.short	0x010a
        /*0dfa*/ 	.byte	0x3f
	.zero		1


	//   ....[48]....
        /*0dfc*/ 	.word	0x000137e0
        /*0e00*/ 	.word	0x00000004
        /*0e04*/ 	.word	0x000228c0
        /*0e08*/ 	.short	0x010a
        /*0e0a*/ 	.byte	0x3f
	.zero		1


	//   ....[49]....
        /*0e0c*/ 	.word	0x00013e80
        /*0e10*/ 	.word	0x00000005
        /*0e14*/ 	.word	0x000228a0
        /*0e18*/ 	.short	0x010a
        /*0e1a*/ 	.byte	0x3f
	.zero		1


	//   ....[50]....
        /*0e1c*/ 	.word	0x000140b0
        /*0e20*/ 	.word	0x00000005
        /*0e24*/ 	.word	0x000228c0
        /*0e28*/ 	.short	0x010a
        /*0e2a*/ 	.byte	0x3f
	.zero		1


	//   ....[51]....
        /*0e2c*/ 	.word	0x00015210
        /*0e30*/ 	.word	0x00000000
        /*0e34*/ 	.word	0x00022840
        /*0e38*/ 	.short	0x010a
        /*0e3a*/ 	.byte	0x3f
	.zero		1


	//   ....[52]....
        /*0e3c*/ 	.word	0x00015f60
        /*0e40*/ 	.word	0x00000012
        /*0e44*/ 	.word	0x00022800
        /*0e48*/ 	.short	0x0107
        /*0e4a*/ 	.byte	0x3f
	.zero		1


	//   ....[53]....
        /*0e4c*/ 	.word	0x00016050
        /*0e50*/ 	.word	0x00000012
        /*0e54*/ 	.word	0x00022800
        /*0e58*/ 	.short	0x0101
        /*0e5a*/ 	.byte	0x3f
	.zero		1


	//   ....[54]....
        /*0e5c*/ 	.word	0x00016070
        /*0e60*/ 	.word	0x00000012
        /*0e64*/ 	.word	0x00022820
        /*0e68*/ 	.short	0x010a
        /*0e6a*/ 	.byte	0x3f
	.zero		1


	//   ....[55]....
        /*0e6c*/ 	.word	0x00016150
        /*0e70*/ 	.word	0x00000002
        /*0e74*/ 	.word	0x00022860
        /*0e78*/ 	.short	0x010a
        /*0e7a*/ 	.byte	0x3f
	.zero		1


	//   ....[56]....
        /*0e7c*/ 	.word	0x00016a00
        /*0e80*/ 	.word	0x00000002
        /*0e84*/ 	.word	0x00022840
        /*0e88*/ 	.short	0x010a
        /*0e8a*/ 	.byte	0x3f
	.zero		1


	//   ....[57]....
        /*0e8c*/ 	.word	0x00016c50
        /*0e90*/ 	.word	0x00000002
        /*0e94*/ 	.word	0x00022860
        /*0e98*/ 	.short	0x010a
        /*0e9a*/ 	.byte	0x3f
	.zero		1


	//   ....[58]....
        /*0e9c*/ 	.word	0x00017440
        /*0ea0*/ 	.word	0x00000003
        /*0ea4*/ 	.word	0x00022840
        /*0ea8*/ 	.short	0x010a
        /*0eaa*/ 	.byte	0x3f
	.zero		1


	//   ....[59]....
        /*0eac*/ 	.word	0x00017690
        /*0eb0*/ 	.word	0x00000003
        /*0eb4*/ 	.word	0x00022860
        /*0eb8*/ 	.short	0x010a
        /*0eba*/ 	.byte	0x3f
	.zero		1


	//   ....[60]....
        /*0ebc*/ 	.word	0x00017e10
        /*0ec0*/ 	.word	0x00000003
        /*0ec4*/ 	.word	0x00022840
        /*0ec8*/ 	.short	0x010a
        /*0eca*/ 	.byte	0x3f
	.zero		1


	//   ....[61]....
        /*0ecc*/ 	.word	0x00018060
        /*0ed0*/ 	.word	0x00000003
        /*0ed4*/ 	.word	0x00022860
        /*0ed8*/ 	.short	0x010a
        /*0eda*/ 	.byte	0x3f
	.zero		1


	//   ....[62]....
        /*0edc*/ 	.word	0x000195c0
        /*0ee0*/ 	.word	0x00000000
        /*0ee4*/ 	.word	0x00022820
        /*0ee8*/ 	.short	0x010a
        /*0eea*/ 	.byte	0x3f
	.zero		1


	//   ....[63]....
        /*0eec*/ 	.word	0x000197a0
        /*0ef0*/ 	.word	0x00000006
        /*0ef4*/ 	.word	0x00000000
        /*0ef8*/ 	.short	0x010a
        /*0efa*/ 	.byte	0x3f
	.zero		1


	//   ....[64]....
        /*0efc*/ 	.word	0x000197d0
        /*0f00*/ 	.word	0x00000007
        /*0f04*/ 	.word	0x00000000
        /*0f08*/ 	.short	0x010a
        /*0f0a*/ 	.byte	0x3f
	.zero		1


	//   ....[65]....
        /*0f0c*/ 	.word	0x00019830
        /*0f10*/ 	.word	0x00000004
        /*0f14*/ 	.word	0x00000000
        /*0f18*/ 	.short	0x010a
        /*0f1a*/ 	.byte	0x3f
	.zero		1


	//   ....[66]....
        /*0f1c*/ 	.word	0x00019860
        /*0f20*/ 	.word	0x00000003
        /*0f24*/ 	.word	0x00000000
        /*0f28*/ 	.short	0x010a
        /*0f2a*/ 	.byte	0x3f
	.zero		1


	//   ....[67]....
        /*0f2c*/ 	.word	0x000198c0
        /*0f30*/ 	.word	0x0000005f
        /*0f34*/ 	.word	0x00022890
        /*0f38*/ 	.short	0x010a
        /*0f3a*/ 	.byte	0x3f
	.zero		1


	//   ....[68]....
        /*0f3c*/ 	.word	0x00019910
        /*0f40*/ 	.word	0x0000005f
        /*0f44*/ 	.word	0x00022890
        /*0f48*/ 	.short	0x010a
        /*0f4a*/ 	.byte	0x3f
	.zero		1


	//   ....[69]....
        /*0f4c*/ 	.word	0x00019960
        /*0f50*/ 	.word	0x0000005f
        /*0f54*/ 	.word	0x00022890
        /*0f58*/ 	.short	0x010a
        /*0f5a*/ 	.byte	0x3f
	.zero		1


	//   ....[70]....
        /*0f5c*/ 	.word	0x000199b0
        /*0f60*/ 	.word	0x0000005f
        /*0f64*/ 	.word	0x000228b0
        /*0f68*/ 	.short	0x010a
        /*0f6a*/ 	.byte	0x3f
	.zero		1


	//   ....[71]....
        /*0f6c*/ 	.word	0x00019c50
        /*0f70*/ 	.word	0x00000013
        /*0f74*/ 	.word	0x00022800
        /*0f78*/ 	.short	0x010a
        /*0f7a*/ 	.byte	0x3f
	.zero		1


	//   ....[72]....
        /*0f7c*/ 	.word	0x00019e60
        /*0f80*/ 	.word	0x00000013
        /*0f84*/ 	.word	0x00022800
        /*0f88*/ 	.short	0x010a
        /*0f8a*/ 	.byte	0x3f
	.zero		1


	//   ....[73]....
        /*0f8c*/ 	.word	0x00019eb0
        /*0f90*/ 	.word	0x0000000f
        /*0f94*/ 	.word	0x00022830
        /*0f98*/ 	.short	0x010a
        /*0f9a*/ 	.byte	0x3f
	.zero		1


	//   ....[74]....
        /*0f9c*/ 	.word	0x00019f00
        /*0fa0*/ 	.word	0x0000000f
        /*0fa4*/ 	.word	0x00022850
        /*0fa8*/ 	.short	0x010a
        /*0faa*/ 	.byte	0x3f
	.zero		1


	//   ....[75]....
        /*0fac*/ 	.word	0x00019f50
        /*0fb0*/ 	.word	0x00000014
        /*0fb4*/ 	.word	0x00022830
        /*0fb8*/ 	.short	0x010a
        /*0fba*/ 	.byte	0x3f
	.zero		1


	//   ....[76]....
        /*0fbc*/ 	.word	0x00019fa0
        /*0fc0*/ 	.word	0x00000014
        /*0fc4*/ 	.word	0x00022850
        /*0fc8*/ 	.short	0x010a
        /*0fca*/ 	.byte	0x3f
	.zero		1


	//   ....[77]....
        /*0fcc*/ 	.word	0x0001aba0
        /*0fd0*/ 	.word	0x00000012
        /*0fd4*/ 	.word	0x00022820
        /*0fd8*/ 	.short	0x010a
        /*0fda*/ 	.byte	0x3f
	.zero		1


	//   ....[78]....
        /*0fdc*/ 	.word	0x0001abf0
        /*0fe0*/ 	.word	0x00000004
        /*0fe4*/ 	.word	0x000228a0
        /*0fe8*/ 	.short	0x010a
        /*0fea*/ 	.byte	0x3f
	.zero		1


	//   ....[79]....
        /*0fec*/ 	.word	0x0001ac40
        /*0ff0*/ 	.word	0x00000004
        /*0ff4*/ 	.word	0x000228c0
        /*0ff8*/ 	.short	0x010a
        /*0ffa*/ 	.byte	0x3f
	.zero		1


	//   ....[80]....
        /*0ffc*/ 	.word	0x0001ac90
        /*1000*/ 	.word	0x00000005
        /*1004*/ 	.word	0x000228a0
        /*1008*/ 	.short	0x010a
        /*100a*/ 	.byte	0x3f
	.zero		1


	//   ....[81]....
        /*100c*/ 	.word	0x0001ace0
        /*1010*/ 	.word	0x00000005
        /*1014*/ 	.word	0x000228c0
        /*1018*/ 	.short	0x010a
        /*101a*/ 	.byte	0x3f
	.zero		1


	//   ....[82]....
        /*101c*/ 	.word	0x0001ae80
        /*1020*/ 	.word	0x00000000
        /*1024*/ 	.word	0x00022840
        /*1028*/ 	.short	0x010a
        /*102a*/ 	.byte	0x3f
	.zero		1


	//   ....[83]....
        /*102c*/ 	.word	0x0001b940
        /*1030*/ 	.word	0x00000012
        /*1034*/ 	.word	0x00022820
        /*1038*/ 	.short	0x010a
        /*103a*/ 	.byte	0x3f
	.zero		1


	//   ....[84]....
        /*103c*/ 	.word	0x0001b990
        /*1040*/ 	.word	0x00000002
        /*1044*/ 	.word	0x00022860
        /*1048*/ 	.short	0x010a
        /*104a*/ 	.byte	0x3f
	.zero		1


	//   ....[85]....
        /*104c*/ 	.word	0x0001b9e0
        /*1050*/ 	.word	0x00000002
        /*1054*/ 	.word	0x00022840
        /*1058*/ 	.short	0x010a
        /*105a*/ 	.byte	0x3f
	.zero		1


	//   ....[86]....
        /*105c*/ 	.word	0x0001ba30
        /*1060*/ 	.word	0x00000002
        /*1064*/ 	.word	0x00022860
        /*1068*/ 	.short	0x010a
        /*106a*/ 	.byte	0x3f
	.zero		1


	//   ....[87]....
        /*106c*/ 	.word	0x0001ba80
        /*1070*/ 	.word	0x00000003
        /*1074*/ 	.word	0x00022840
        /*1078*/ 	.short	0x010a
        /*107a*/ 	.byte	0x3f
	.zero		1


	//   ....[88]....
        /*107c*/ 	.word	0x0001bad0
        /*1080*/ 	.word	0x00000003
        /*1084*/ 	.word	0x00022860
        /*1088*/ 	.short	0x010a
        /*108a*/ 	.byte	0x3f
	.zero		1


	//   ....[89]....
        /*108c*/ 	.word	0x0001bb20
        /*1090*/ 	.word	0x00000003
        /*1094*/ 	.word	0x00022840
        /*1098*/ 	.short	0x010a
        /*109a*/ 	.byte	0x3f
	.zero		1


	//   ....[90]....
        /*109c*/ 	.word	0x0001bb70
        /*10a0*/ 	.word	0x00000003
        /*10a4*/ 	.word	0x00022860
        /*10a8*/ 	.short	0x010a
        /*10aa*/ 	.byte	0x3f
	.zero		1


	//   ....[91]....
        /*10ac*/ 	.word	0x0001c6b0
        /*10b0*/ 	.word	0x00000000
        /*10b4*/ 	.word	0x00022820
        /*10b8*/ 	.short	0x010a
        /*10ba*/ 	.byte	0x3f
	.zero		1


	//   ....[92]....
        /*10bc*/ 	.word	0x0001c850
        /*10c0*/ 	.word	0x00000006
        /*10c4*/ 	.word	0x00000000
        /*10c8*/ 	.short	0x010a
        /*10ca*/ 	.byte	0x3f
	.zero		1


	//   ....[93]....
        /*10cc*/ 	.word	0x0001c8a0
        /*10d0*/ 	.word	0x00000007
        /*10d4*/ 	.word	0x00000000
        /*10d8*/ 	.short	0x010a
        /*10da*/ 	.byte	0x3f
	.zero		1


	//   ....[94]....
        /*10dc*/ 	.word	0x0001c8f0
        /*10e0*/ 	.word	0x00000004
        /*10e4*/ 	.word	0x00000000
        /*10e8*/ 	.short	0x010a
        /*10ea*/ 	.byte	0x3f
	.zero		1


	//----- nvinfo : EIATTR_NUM_MBARRIERS
	.align		4
.L_1209:
        /*10ec*/ 	.byte	0x03, 0x38
        /*10ee*/ 	.short	0x0016


	//----- nvinfo : EIATTR_EXIT_INSTR_OFFSETS
	.align		4
        /*10f0*/ 	.byte	0x04, 0x1c
        /*10f2*/ 	.short	(.L_1211 - .L_1210)


	//   ....[0]....
.L_1210:
        /*10f4*/ 	.word	0x000198b0


	//----- nvinfo : EIATTR_MAX_THREADS
	.align		4
.L_1211:
        /*10f8*/ 	.byte	0x04, 0x05
        /*10fa*/ 	.short	(.L_1213 - .L_1212)
.L_1212:
        /*10fc*/ 	.word	0x00000180
        /*1100*/ 	.word	0x00000001
        /*1104*/ 	.word	0x00000001


	//----- nvinfo : EIATTR_CRS_STACK_SIZE
	.align		4
.L_1213:
        /*1108*/ 	.byte	0x04, 0x1e
        /*110a*/ 	.short	(.L_1215 - .L_1214)
.L_1214:
        /*110c*/ 	.word	0x00000000


	//----- nvinfo : EIATTR_CBANK_PARAM_SIZE
	.align		4
.L_1215:
        /*1110*/ 	.byte	0x03, 0x19
        /*1112*/ 	.short	0x0af0


	//----- nvinfo : EIATTR_PARAM_CBANK
	.align		4
        /*1114*/ 	.byte	0x04, 0x0a
        /*1116*/ 	.short	(.L_1217 - .L_1216)
	.align		4
.L_1216:
        /*1118*/ 	.word	index@(.nv.constant0._ZN7cutlass13device_kernelIN5flash11enable_sm90INS1_16FlashAttnFwdSm90INS1_25CollectiveMainloopFwdSm90ILi2EN4cute5tupleIJNS5_1CILi1EEES8_S8_EEENS6_IJNS7_ILi128EEENS7_ILi96EEENS7_ILi64EEEEEELi256ENS_6half_tEfNS_4arch4Sm90ELb0ELb0ELb0ELb1ELb0ELb1ELb0ELb1ELb0ELb1ELb1ELb0EEENS1_21CollectiveEpilogueFwdINS6_IJSA_NS7_ILi256EEESB_EEES9_SE_SG_Li256ELb1ELb1ELb1ELb0EEENS1_36VarlenDynamicPersistentTileSchedulerILi128ELi96ELi256ELi128ELb1ELb1ELb1ELb0ELb1ELb1EEEEEEEEEvNT_6ParamsE)
        /*111c*/ 	.short	0x0210
        /*111e*/ 	.short	0x0af0


	//----- nvinfo : EIATTR_SW_WAR
	.align		4
.L_1217:
        /*1120*/ 	.byte	0x04, 0x36
        /*1122*/ 	.short	(.L_1219 - .L_1218)
.L_1218:
        /*1124*/ 	.word	0x00000008
.L_1219:


//--------------------- .nv.info._ZN7cutlass13device_kernelIN5flash11enable_sm90INS1_16FlashAttnFwdSm90INS1_25CollectiveMainloopFwdSm90ILi2EN4cute5tupleIJNS5_1CILi1EEES8_S8_EEENS6_IJNS7_ILi128EEENS7_ILi96EEENS7_ILi64EEEEEELi256ENS_6half_tEfNS_4arch4Sm90ELb0ELb0ELb0ELb1ELb0ELb0ELb1ELb1ELb0ELb1ELb1ELb0EEENS1_21CollectiveEpilogueFwdINS6_IJSA_NS7_ILi256EEESB_EEES9_SE_SG_Li256ELb1ELb1ELb1ELb0EEENS1_36VarlenDynamicPersistentTileSchedulerILi128ELi96ELi256ELi128ELb1ELb1ELb1ELb0ELb1ELb1EEEEEEEEEvNT_6ParamsE --------------------------
	.section	.nv.info._ZN7cutlass13device_kernelIN5flash11enable_sm90INS1_16FlashAttnFwdSm90INS1_25CollectiveMainloopFwdSm90ILi2EN4cute5tupleIJNS5_1CILi1EEES8_S8_EEENS6_IJNS7_ILi128EEENS7_ILi96EEENS7_ILi64EEEEEELi256ENS_6half_tEfNS_4arch4Sm90ELb0ELb0ELb0ELb1ELb0ELb0ELb1ELb1ELb0ELb1ELb1ELb0EEENS1_21CollectiveEpilogueFwdINS6_IJSA_NS7_ILi256EEESB_EEES9_SE_SG_Li256ELb1ELb1ELb1ELb0EEENS1_36VarlenDynamicPersistentTileSchedulerILi128ELi96ELi256ELi128ELb1ELb1ELb1ELb0ELb1ELb1EEEEEEEEEvNT_6ParamsE,"",@"SHT_CUDA_INFO"
	.sectionflags	@""
	.align	4


	//----- nvinfo : EIATTR_CUDA_API_VERSION
	.align		4
        /*0000*/ 	.byte	0x04, 0x37
        /*0002*/ 	.short	(.L_1221 - .L_1220)
.L_1220:
        /*0004*/ 	.word	0x00000082


	//----- nvinfo : EIATTR_KPARAM_INFO
	.align		4
.L_1221:
        /*0008*/ 	.byte	0x04, 0x17
        /*000a*/ 	.short	(.L_1223 - .L_1222)
.L_1222:
        /*000c*/ 	.word	0x00000000
        /*0010*/ 	.short	0x0000
        /*0012*/ 	.short	0x0070
        /*0014*/ 	.byte	0x00, 0xf0, 0x01, 0x2e


	//----- nvinfo : EIATTR_SPARSE_MMA_MASK
	.align		4
.L_1223:
        /*0018*/ 	.byte	0x03, 0x50
        /*001a*/ 	.short	0x0000


	//----- nvinfo : EIATTR_MAXREG_COUNT
	.align		4
        /*001c*/ 	.byte	0x03, 0x1b
        /*001e*/ 	.short	0x00a8


	//----- nvinfo : EIATTR_NUM_BARRIERS
	.align		4
        /*0020*/ 	.byte	0x02, 0x4c
        /*0022*/ 	.byte	0x10
	.zero		1


	//----- nvinfo : EIATTR_EXTERNS
	.align		4
        /*0024*/ 	.byte	0x04, 0x0f
        /*0026*/ 	.short	(.L_1225 - .L_1224)


	//   ....[0]....
	.align		4
.L_1224:
        /*0028*/ 	.word	index@(__assertfail)


	//----- nvinfo : EIATTR_ANNOTATIONS
	.align		4
.L_1225:
        /*002c*/ 	.byte	0x04, 0x55
        /*002e*/ 	.short	(.L_1227 - .L_1226)


	//   ....[0]....
.L_1226:
        /* <DEDUP_REMOVED lines=96> */


	//----- nvinfo : EIATTR_MERCURY_ISA_VERSION
	.align		4
.L_1227:
        /*0620*/ 	.byte	0x03, 0x5f
        /*0622*/ 	.short	0x0101


	//----- nvinfo : EIATTR_UNUSED_LOAD_BYTE_OFFSET
	.align		4
        /*0624*/ 	.byte	0x04, 0x44
        /*0626*/ 	.short	(.L_1229 - .L_1228)


	//   ....[0]....
.L_1228:
        /*0628*/ 	.word	0x00000a50
        /*062c*/ 	.word	0x0000fff0


	//   ....[1]....
        /*0630*/ 	.word	0x00006ec0
        /*0634*/ 	.word	0x0000fff0


	//----- nvinfo : EIATTR_INT_WARP_WIDE_INSTR_OFFSETS
	.align		4
.L_1229:
        /*0638*/ 	.byte	0x04, 0x31
        /*063a*/ 	.short	(.L_1231 - .L_1230)


	//   ....[0]....
.L_1230:
        /*063c*/ 	.word	0x00000120


	//   ....[1]....
        /*0640*/ 	.word	0x00000160


	//   ....[2]....
        /*0644*/ 	.word	0x000001d0


	//   ....[3]....
        /*0648*/ 	.word	0x00000240


	//   ....[4]....
        /*064c*/ 	.word	0x0000cbe0


	//   ....[5]....
        /*0650*/ 	.word	0x0000cc70


	//   ....[6]....
        /*0654*/ 	.word	0x00011510


	//   ....[7]....
        /*0658*/ 	.word	0x000115a0


	//----- nvinfo : EIATTR_COOP_GROUP_MASK_REGIDS
	.align		4
.L_1231:
        /*065c*/ 	.byte	0x04, 0x29
        /*065e*/ 	.short	(.L_1233 - .L_1232)


	//   ....[0]....
.L_1232:
        /*0660*/ 	.word	0xffffffff


	//   ....[1]....
        /*0664*/ 	.word	0xffffffff


	//   ....[2]....
        /*0668*/ 	.word	0xffffffff


	//   ....[3]....
        /*066c*/ 	.word	0xffffffff


	//   ....[4]....
        /*0670*/ 	.word	0xffffffff


	//   ....[5]....
        /*0674*/ 	.word	0xffffffff


	//   ....[6]....
        /*0678*/ 	.word	0xffffffff


	//   ....[7]....
        /*067c*/ 	.word	0xffffffff


	//   ....[8]....
        /*0680*/ 	.word	0xffffffff


	//   ....[9]....
        /*0684*/ 	.word	0xffffffff


	//   ....[10]....
        /*0688*/ 	.word	0xffffffff


	//   ....[11]....
        /*068c*/ 	.word	0xffffffff


	//   ....[12]....
        /*0690*/ 	.word	0xffffffff


	//   ....[13]....
        /*0694*/ 	.word	0xffffffff


	//   ....[14]....
        /*0698*/ 	.word	0xffffffff


	//   ....[15]....
        /*069c*/ 	.word	0xffffffff


	//   ....[16]....
        /*06a0*/ 	.word	0xffffffff


	//   ....[17]....
        /*06a4*/ 	.word	0xffffffff


	//   ....[18]....
        /*06a8*/ 	.word	0xffffffff


	//   ....[19]....
        /*06ac*/ 	.word	0xffffffff


	//   ....[20]....
        /*06b0*/ 	.word	0xffffffff


	//   ....[21]....
        /*06b4*/ 	.word	0xffffffff


	//   ....[22]....
        /*06b8*/ 	.word	0xffffffff


	//   ....[23]....
        /*06bc*/ 	.word	0xffffffff


	//   ....[24]....
        /*06c0*/ 	.word	0xffffffff


	//   ....[25]....
        /*06c4*/ 	.word	0xffffffff


	//   ....[26]....
        /*06c8*/ 	.word	0xffffffff


	//   ....[27]....
        /*06cc*/ 	.word	0xffffffff


	//   ....[28]....
        /*06d0*/ 	.word	0xffffffff


	//   ....[29]....
        /*06d4*/ 	.word	0xffffffff


	//   ....[30]....
        /*06d8*/ 	.word	0xffffffff


	//   ....[31]....
        /*06dc*/ 	.word	0xffffffff


	//   ....[32]....
        /*06e0*/ 	.word	0xffffffff


	//   ....[33]....
        /*06e4*/ 	.word	0xffffffff


	//   ....[34]....
        /*06e8*/ 	.word	0xffffffff


	//   ....[35]....
        /*06ec*/ 	.word	0xffffffff


	//   ....[36]....
        /*06f0*/ 	.word	0xffffffff


	//   ....[37]....
        /*06f4*/ 	.word	0xffffffff


	//   ....[38]....
        /*06f8*/ 	.word	0xffffffff


	//   ....[39]....
        /*06fc*/ 	.word	0xffffffff


	//   ....[40]....
        /*0700*/ 	.word	0xffffffff


	//   ....[41]....
        /*0704*/ 	.word	0xffffffff


	//   ....[42]....
        /*0708*/ 	.word	0xffffffff


	//   ....[43]....
        /*070c*/ 	.word	0xffffffff


	//   ....[44]....
        /*0710*/ 	.word	0xffffffff


	//   ....[45]....
        /*0714*/ 	.word	0xffffffff


	//   ....[46]....
        /*0718*/ 	.word	0xffffffff


	//   ....[47]....
        /*071c*/ 	.word	0xffffffff


	//   ....[48]....
        /*0720*/ 	.word	0xffffffff


	//   ....[49]....
        /*0724*/ 	.word	0xffffffff


	//   ....[50]....
        /*0728*/ 	.word	0xffffffff


	//   ....[51]....
        /*072c*/ 	.word	0xffffffff


	//   ....[52]....
        /*0730*/ 	.word	0xffffffff


	//   ....[53]....
        /*0734*/ 	.word	0xffffffff


	//   ....[54]....
        /*0738*/ 	.word	0xffffffff


	//   ....[55]....
        /*073c*/ 	.word	0xffffffff


	//   ....[56]....
        /*0740*/ 	.word	0xffffffff


	//   ....[57]....
        /*0744*/ 	.word	0xffffffff


	//   ....[58]....
        /*0748*/ 	.word	0xffffffff


	//   ....[59]....
        /*074c*/ 	.word	0xffffffff


	//   ....[60]....
        /*0750*/ 	.word	0xffffffff


	//   ....[61]....
        /*0754*/ 	.word	0xffffffff


	//   ....[62]....
        /*0758*/ 	.word	0xffffffff


	//   ....[63]....
        /*075c*/ 	.word	0xffffffff


	//   ....[64]....
        /*0760*/ 	.word	0xffffffff


	//   ....[65]....
        /*0764*/ 	.word	0xffffffff


	//   ....[66]....
        /*0768*/ 	.word	0xffffffff


	//   ....[67]....
        /*076c*/ 	.word	0xffffffff


	//   ....[68]....
        /*0770*/ 	.word	0xffffffff


	//   ....[69]....
        /*0774*/ 	.word	0xffffffff


	//   ....[70]....
        /*0778*/ 	.word	0xffffffff


	//   ....[71]....
        /*077c*/ 	.word	0xffffffff


	//   ....[72]....
        /*0780*/ 	.word	0xffffffff


	//   ....[73]....
        /*0784*/ 	.word	0xffffffff


	//   ....[74]....
        /*0788*/ 	.word	0xffffffff


	//   ....[75]....
        /*078c*/ 	.word	0xffffffff


	//   ....[76]....
        /*0790*/ 	.word	0xffffffff


	//   ....[77]....
        /*0794*/ 	.word	0xffffffff


	//   ....[78]....
        /*0798*/ 	.word	0xffffffff


	//   ....[79]....
        /*079c*/ 	.word	0xffffffff


	//   ....[80]....
        /*07a0*/ 	.word	0xffffffff


	//   ....[81]....
        /*07a4*/ 	.word	0xffffffff


	//   ....[82]....
        /*07a8*/ 	.word	0xffffffff


	//   ....[83]....
        /*07ac*/ 	.word	0xffffffff


	//   ....[84]....
        /*07b0*/ 	.word	0xffffffff


	//   ....[85]....
        /*07b4*/ 	.word	0xffffffff


	//   ....[86]....
        /*07b8*/ 	.word	0xffffffff


	//   ....[87]....
        /*07bc*/ 	.word	0xffffffff


	//   ....[88]....
        /*07c0*/ 	.word	0xffffffff


	//   ....[89]....
        /*07c4*/ 	.word	0xffffffff


	//   ....[90]....
        /*07c8*/ 	.word	0xffffffff


	//   ....[91]....
        /*07cc*/ 	.word	0xffffffff


	//   ....[92]....
        /*07d0*/ 	.word	0xffffffff


	//   ....[93]....
        /*07d4*/ 	.word	0xffffffff


	//   ....[94]....
        /*07d8*/ 	.word	0xffffffff


	//   ....[95]....
        /*07dc*/ 	.word	0xffffffff


	//   ....[96]....
        /*07e0*/ 	.word	0xffffffff


	//   ....[97]....
        /*07e4*/ 	.word	0xffffffff


	//   ....[98]....
        /*07e8*/ 	.word	0xffffffff


	//   ....[99]....
        /*07ec*/ 	.word	0xffffffff


	//   ....[100]....
        /*07f0*/ 	.word	0xffffffff


	//   ....[101]....
        /*07f4*/ 	.word	0xffffffff


	//   ....[102]....
        /*07f8*/ 	.word	0xffffffff


	//   ....[103]....
        /*07fc*/ 	.word	0xffffffff


	//   ....[104]....
        /*0800*/ 	.word	0xffffffff


	//   ....[105]....
        /*0804*/ 	.word	0xffffffff


	//   ....[106]....
        /*0808*/ 	.word	0xffffffff


	//   ....[107]....
        /*080c*/ 	.word	0xffffffff


	//   ....[108]....
        /*0810*/ 	.word	0xffffffff


	//   ....[109]....
        /*0814*/ 	.word	0xffffffff


	//   ....[110]....
        /*0818*/ 	.word	0xffffffff


	//   ....[111]....
        /*081c*/ 	.word	0xffffffff


	//   ....[112]....
        /*0820*/ 	.word	0xffffffff


	//   ....[113]....
        /*0824*/ 	.word	0x0500000f


	//   ....[114]....
        /*0828*/ 	.word	0x0500000f


	//   ....[115]....
        /*082c*/ 	.word	0x0500000f


	//   ....[116]....
        /*0830*/ 	.word	0x0500000f


	//   ....[117]....
        /*0834*/ 	.word	0x0500000f


	//   ....[118]....
        /*0838*/ 	.word	0x0500000f


	//   ....[119]....
        /*083c*/ 	.word	0x0500000f


	//   ....[120]....
        /*0840*/ 	.word	0x0500000f


	//   ....[121]....
        /*0844*/ 	.word	0x0500000f


	//   ....[122]....
        /*0848*/ 	.word	0x0500000f


	//   ....[123]....
        /*084c*/ 	.word	0x0500000f


	//   ....[124]....
        /*0850*/ 	.word	0x0500000f


	//   ....[125]....
        /*0854*/ 	.word	0x0500000f


	//   ....[126]....
        /*0858*/ 	.word	0x0500000f


	//   ....[127]....
        /*085c*/ 	.word	0x0500000f


	//   ....[128]....
        /*0860*/ 	.word	0x0500000f


	//   ....[129]....
        /*0864*/ 	.word	0x0500000f


	//   ....[130]....
        /*0868*/ 	.word	0x0500000f


	//   ....[131]....
        /*086c*/ 	.word	0x0500000f


	//   ....[132]....
        /*0870*/ 	.word	0x0500000f


	//   ....[133]....
        /*0874*/ 	.word	0x0500000f


	//   ....[134]....
        /*0878*/ 	.word	0x0500000f


	//   ....[135]....
        /*087c*/ 	.word	0x0500000f


	//   ....[136]....
        /*0880*/ 	.word	0x0500000f


	//   ....[137]....
        /*0884*/ 	.word	0x0500000f


	//   ....[138]....
        /*0888*/ 	.word	0x0500000f


	//   ....[139]....
        /*088c*/ 	.word	0x0500000f


	//   ....[140]....
        /*0890*/ 	.word	0x0500000f


	//   ....[141]....
        /*0894*/ 	.word	0x0500000f


	//   ....[142]....
        /*0898*/ 	.word	0x0500000f


	//   ....[143]....
        /*089c*/ 	.word	0x0500000f


	//   ....[144]....
        /*08a0*/ 	.word	0x0500000f


	//   ....[145]....
        /*08a4*/ 	.word	0x0500000f


	//   ....[146]....
        /*08a8*/ 	.word	0x0500000f


	//   ....[147]....
        /*08ac*/ 	.word	0x0500000f


	//   ....[148]....
        /*08b0*/ 	.word	0x0500000f


	//   ....[149]....
        /*08b4*/ 	.word	0x0500000f


	//   ....[150]....
        /*08b8*/ 	.word	0x0500000f


	//   ....[151]....
        /*08bc*/ 	.word	0x0500000f


	//   ....[152]....
        /*08c0*/ 	.word	0x0500000f


	//   ....[153]....
        /*08c4*/ 	.word	0x0500000f


	//   ....[154]....
        /*08c8*/ 	.word	0x0500000f


	//   ....[155]....
        /*08cc*/ 	.word	0x0500000f


	//   ....[156]....
        /*08d0*/ 	.word	0x0500000f


	//   ....[157]....
        /*08d4*/ 	.word	0x0500000f


	//   ....[158]....
        /*08d8*/ 	.word	0x0500000f


	//   ....[159]....
        /*08dc*/ 	.word	0x0500000f


	//   ....[160]....
        /*08e0*/ 	.word	0x0500000f


	//   ....[161]....
        /*08e4*/ 	.word	0x0500000f


	//   ....[162]....
        /*08e8*/ 	.word	0x0500000f


	//   ....[163]....
        /*08ec*/ 	.word	0x0500000f


	//   ....[164]....
        /*08f0*/ 	.word	0x0500000f


	//----- nvinfo : EIATTR_COOP_GROUP_INSTR_OFFSETS
	.align		4
.L_1233:
        /*08f4*/ 	.byte	0x04, 0x28
        /*08f6*/ 	.short	(.L_1235 - .L_1234)


	//   ....[0]....
.L_1234:
        /*08f8*/ 	.word	0x00000060


	//   ....[1]....
        /*08fc*/ 	.word	0x00000130


	//   ....[2]....
        /*0900*/ 	.word	0x000001f0


	//   ....[3]....
        /*0904*/ 	.word	0x000003c0


	//   ....[4]....
        /*0908*/ 	.word	0x00000520


	//   ....[5]....
        /*090c*/ 	.word	0x00000640


	//   ....[6]....
        /*0910*/ 	.word	0x000007a0


	//   ....[7]....
        /*0914*/ 	.word	0x00001b90


	//   ....[8]....
        /*0918*/ 	.word	0x00003210


	//   ....[9]....
        /*091c*/ 	.word	0x000032f0


	//   ....[10]....
        /*0920*/ 	.word	0x000033a0


	//   ....[11]....
        /*0924*/ 	.word	0x000034f0


	//   ....[12]....
        /*0928*/ 	.word	0x00004c80


	//   ....[13]....
        /*092c*/ 	.word	0x00004ca0


	//   ....[14]....
        /*0930*/ 	.word	0x00005500


	//   ....[15]....
        /*0934*/ 	.word	0x00005560


	//   ....[16]....
        /*0938*/ 	.word	0x000064c0


	//   ....[17]....
        /*093c*/ 	.word	0x000064f0


	//   ....[18]....
        /*0940*/ 	.word	0x00006520


	//   ....[19]....
        /*0944*/ 	.word	0x00006530


	//   ....[20]....
        /*0948*/ 	.word	0x00007f20


	//   ....[21]....
        /*094c*/ 	.word	0x00007f30


	//   ....[22]....
        /*0950*/ 	.word	0x00007f40


	//   ....[23]....
        /*0954*/ 	.word	0x00007f90


	//   ....[24]....
        /*0958*/ 	.word	0x00008a30


	//   ....[25]....
        /*095c*/ 	.word	0x00008a60


	//   ....[26]....
        /*0960*/ 	.word	0x00008be0


	//   ....[27]....
        /*0964*/ 	.word	0x00008c00


	//   ....[28]....
        /*0968*/ 	.word	0x00008d40


	//   ....[29]....
        /*096c*/ 	.word	0x00008d60


	//   ....[30]....
        /*0970*/ 	.word	0x00008eb0


	//   ....[31]....
        /*0974*/ 	.word	0x00008ed0


	//   ....[32]....
        /*0978*/ 	.word	0x000094f0


	//   ....[33]....
        /*097c*/ 	.word	0x00009520


	//   ....[34]....
        /*0980*/ 	.word	0x00009dd0


	//   ....[35]....
        /*0984*/ 	.word	0x00009de0


	//   ....[36]....
        /*0988*/ 	.word	0x0000af30


	//   ....[37]....
        /*098c*/ 	.word	0x0000af60


	//   ....[38]....
        /*0990*/ 	.word	0x0000b0d0


	//   ....[39]....
        /*0994*/ 	.word	0x0000b0f0


	//   ....[40]....
        /*0998*/ 	.word	0x0000b230


	//   ....[41]....
        /*099c*/ 	.word	0x0000b250


	//   ....[42]....
        /*09a0*/ 	.word	0x0000b3a0


	//   ....[43]....
        /*09a4*/ 	.word	0x0000b3c0


	//   ....[44]....
        /*09a8*/ 	.word	0x0000b590


	//   ....[45]....
        /*09ac*/ 	.word	0x0000b7d0


	//   ....[46]....
        /*09b0*/ 	.word	0x0000b800


	//   ....[47]....
        /*09b4*/ 	.word	0x0000b830


	//   ....[48]....
        /*09b8*/ 	.word	0x0000b860


	//   ....[49]....
        /*09bc*/ 	.word	0x0000b890


	//   ....[50]....
        /*09c0*/ 	.word	0x0000b8c0


	//   ....[51]....
        /*09c4*/ 	.word	0x0000ba60


	//   ....[52]....
        /*09c8*/ 	.word	0x0000ba90


	//   ....[53]....
        /*09cc*/ 	.word	0x0000bac0


	//   ....[54]....
        /*09d0*/ 	.word	0x0000baf0


	//   ....[55]....
        /*09d4*/ 	.word	0x0000bb20


	//   ....[56]....
        /*09d8*/ 	.word	0x0000bb50


	//   ....[57]....
        /*09dc*/ 	.word	0x0000bbe0


	//   ....[58]....
        /*09e0*/ 	.word	0x0000bc10


	//   ....[59]....
        /*09e4*/ 	.word	0x0000bc20


	//   ....[60]....
        /*09e8*/ 	.word	0x0000bcd0


	//   ....[61]....
        /*09ec*/ 	.word	0x0000d1c0


	//   ....[62]....
        /*09f0*/ 	.word	0x0000dca0


	//   ....[63]....
        /*09f4*/ 	.word	0x0000dcc0


	//   ....[64]....
        /*09f8*/ 	.word	0x0000dcd0


	//   ....[65]....
        /*09fc*/ 	.word	0x0000dd00


	//   ....[66]....
        /*0a00*/ 	.word	0x0000dde0


	//   ....[67]....
        /*0a04*/ 	.word	0x0000de70


	//   ....[68]....
        /*0a08*/ 	.word	0x0000dea0


	//   ....[69]....
        /*0a0c*/ 	.word	0x0000df20


	//   ....[70]....
        /*0a10*/ 	.word	0x0000df50


	//   ....[71]....
        /*0a14*/ 	.word	0x0000dfd0


	//   ....[72]....
        /*0a18*/ 	.word	0x0000e000


	//   ....[73]....
        /*0a1c*/ 	.word	0x0000e080


	//   ....[74]....
        /*0a20*/ 	.word	0x0000e0b0


	//   ....[75]....
        /*0a24*/ 	.word	0x0000e0d0


	//   ....[76]....
        /*0a28*/ 	.word	0x0000e120


	//   ....[77]....
        /*0a2c*/ 	.word	0x0000e130


	//   ....[78]....
        /*0a30*/ 	.word	0x0000e860


	//   ....[79]....
        /*0a34*/ 	.word	0x0000e8c0


	//   ....[80]....
        /*0a38*/ 	.word	0x0000e8d0


	//   ....[81]....
        /*0a3c*/ 	.word	0x0000e970


	//   ....[82]....
        /*0a40*/ 	.word	0x0000ea00


	//   ....[83]....
        /*0a44*/ 	.word	0x0000ea10


	//   ....[84]....
        /*0a48*/ 	.word	0x0000eaa0


	//   ....[85]....
        /*0a4c*/ 	.word	0x0000eab0


	//   ....[86]....
        /*0a50*/ 	.word	0x0000eb20


	//   ....[87]....
        /*0a54*/ 	.word	0x0000eb30


	//   ....[88]....
        /*0a58*/ 	.word	0x0000ebb0


	//   ....[89]....
        /*0a5c*/ 	.word	0x0000ebc0


	//   ....[90]....
        /*0a60*/ 	.word	0x0000ec40


	//   ....[91]....
        /*0a64*/ 	.word	0x0000ec50


	//   ....[92]....
        /*0a68*/ 	.word	0x0000ec60


	//   ....[93]....
        /*0a6c*/ 	.word	0x0000eca0


	//   ....[94]....
        /*0a70*/ 	.word	0x00011830


	//   ....[95]....
        /*0a74*/ 	.word	0x00011860


	//   ....[96]....
        /*0a78*/ 	.word	0x000118c0


	//   ....[97]....
        /*0a7c*/ 	.word	0x000118f0


	//   ....[98]....
        /*0a80*/ 	.word	0x00011920


	//   ....[99]....
        /*0a84*/ 	.word	0x00011950


	//   ....[100]....
        /*0a88*/ 	.word	0x00011980


	//   ....[101]....
        /*0a8c*/ 	.word	0x000119b0


	//   ....[102]....
        /*0a90*/ 	.word	0x00011b70


	//   ....[103]....
        /*0a94*/ 	.word	0x00011ba0


	//   ....[104]....
        /*0a98*/ 	.word	0x00011bd0


	//   ....[105]....
        /*0a9c*/ 	.word	0x00011c00


	//   ....[106]....
        /*0aa0*/ 	.word	0x00011c30


	//   ....[107]....
        /*0aa4*/ 	.word	0x00011c60


	//   ....[108]....
        /*0aa8*/ 	.word	0x00011d20


	//   ....[109]....
        /*0aac*/ 	.word	0x00011d40


	//   ....[110]....
        /*0ab0*/ 	.word	0x00011d50


	//   ....[111]....
        /*0ab4*/ 	.word	0x00011db0


	//   ....[112]....
        /*0ab8*/ 	.word	0x000124d0


	//   ....[113]....
        /*0abc*/ 	.word	0x000129f0


	//   ....[114]....
        /*0ac0*/ 	.word	0x00012b70


	//   ....[115]....
        /*0ac4*/ 	.word	0x00012bd0


	//   ....[116]....
        /*0ac8*/ 	.word	0x00012c40


	//   ....[117]....
        /*0acc*/ 	.word	0x00012cb0


	//   ....[118]....
        /*0ad0*/ 	.word	0x00012d60


	//   ....[119]....
        /*0ad4*/ 	.word	0x00012e50


	//   ....[120]....
        /*0ad8*/ 	.word	0x00012f80


	//   ....[121]....
        /*0adc*/ 	.word	0x00013020


	//   ....[122]....
        /*0ae0*/ 	.word	0x000130f0


	//   ....[123]....
        /*0ae4*/ 	.word	0x00013190


	//   ....[124]....
        /*0ae8*/ 	.word	0x00013260


	//   ....[125]....
        /*0aec*/ 	.word	0x00013300


	//   ....[126]....
        /*0af0*/ 	.word	0x000133d0


	//   ....[127]....
        /*0af4*/ 	.word	0x00013470


	//   ....[128]....
        /*0af8*/ 	.word	0x00013520


	//   ....[129]....
        /*0afc*/ 	.word	0x000135c0


	//   ....[130]....
        /*0b00*/ 	.word	0x00013860


	//   ....[131]....
        /*0b04*/ 	.word	0x00013910


	//   ....[132]....
        /*0b08*/ 	.word	0x00013a10


	//   ....[133]....
        /*0b0c*/ 	.word	0x00013b00


	//   ....[134]....
        /*0b10*/ 	.word	0x00013bc0


	//   ....[135]....
        /*0b14*/ 	.word	0x00013c80


	//   ....[136]....
        /*0b18*/ 	.word	0x00013d40


	//   ....[137]....
        /*0b1c*/ 	.word	0x00013e00


	//   ....[138]....
        /*0b20*/ 	.word	0x00013ec0


	//   ....[139]....
        /*0b24*/ 	.word	0x00013f80


	//   ....[140]....
        /*0b28*/ 	.word	0x00014040


	//   ....[141]....
        /*0b2c*/ 	.word	0x000140f0


	//   ....[142]....
        /*0b30*/ 	.word	0x000141f0


	//   ....[143]....
        /*0b34*/ 	.word	0x00014240


	//   ....[144]....
        /*0b38*/ 	.word	0x000142a0


	//   ....[145]....
        /*0b3c*/ 	.word	0x00014380


	//   ....[146]....
        /*0b40*/ 	.word	0x000146b0


	//   ....[147]....
        /*0b44*/ 	.word	0x00014750


	//   ....[148]....
        /*0b48*/ 	.word	0x000148f0


	//   ....[149]....
        /*0b4c*/ 	.word	0x00014970


	//   ....[150]....
        /*0b50*/ 	.word	0x000149f0


	//   ....[151]....
        /*0b54*/ 	.word	0x00014a70


	//   ....[152]....
        /*0b58*/ 	.word	0x00014af0


	//   ....[153]....
        /*0b5c*/ 	.word	0x00014b80


	//   ....[154]....
        /*0b60*/ 	.word	0x00014c20


	//   ....[155]....
        /*0b64*/ 	.word	0x00014cd0


	//   ....[156]....
        /*0b68*/ 	.word	0x00014d50


	//   ....[157]....
        /*0b6c*/ 	.word	0x00014dd0


	//   ....[158]....
        /*0b70*/ 	.word	0x00014e50


	//   ....[159]....
        /*0b74*/ 	.word	0x00014ee0


	//   ....[160]....
        /*0b78*/ 	.word	0x00014f60


	//   ....[161]....
        /*0b7c*/ 	.word	0x00015000


	//   ....[162]....
        /*0b80*/ 	.word	0x00015050


	//   ....[163]....
        /*0b84*/ 	.word	0x000150e0


	//   ....[164]....
        /*0b88*/ 	.word	0x00015210


	//----- nvinfo : EIATTR_REG_RECONFIG
	.align		4
.L_1235:
        /*0b8c*/ 	.byte	0x01, 0x54
	.zero		2


	//----- nvinfo : EIATTR_SYSCALL_OFFSETS
	.align		4
        /*0b90*/ 	.byte	0x04, 0x46
        /*0b92*/ 	.short	(.L_1237 - .L_1236)


	//   ....[0]....
.L_1236:
        /*0b94*/ 	.word	0x00001d10


	//   ....[1]....
        /*0b98*/ 	.word	0x0000cde0


	//   ....[2]....
        /*0b9c*/ 	.word	0x0000cf30


	//   ....[3]....
        /*0ba0*/ 	.word	0x0000d030


	//   ....[4]....
        /*0ba4*/ 	.word	0x0000d890


	//   ....[5]....
        /*0ba8*/ 	.word	0x0000e4a0


	//----- nvinfo : EIATTR_MBARRIER_INSTR_OFFSETS
	.align		4
.L_1237:
        /*0bac*/ 	.byte	0x04, 0x39
        /*0bae*/ 	.short	(.L_1239 - .L_1238)


	//   ....[0]....
.L_1238:
        /*0bb0*/ 	.word	0x00000260
        /*0bb4*/ 	.word	0x000000ff
        /*0bb8*/ 	.word	0x00032400
        /*0bbc*/ 	.short	0x0100
        /*0bbe*/ 	.byte	0x08
	.zero		1


	//   ....[1]....
        /*0bc0*/ 	.word	0x00000270
        /*0bc4*/ 	.word	0x000000ff
        /*0bc8*/ 	.word	0x00032410
        /*0bcc*/ 	.short	0x0100
        /*0bce*/ 	.byte	0x08
	.zero		1


	//   ....[2]....
        /*0bd0*/ 	.word	0x00000280
        /*0bd4*/ 	.word	0x000000ff
        /*0bd8*/ 	.word	0x00032420
        /*0bdc*/ 	.short	0x0100
        /*0bde*/ 	.byte	0x08
	.zero		1


	//   ....[3]....
        /*0be0*/ 	.word	0x00000370
        /*0be4*/ 	.word	0x000000ff
        /*0be8*/ 	.word	0x00032430
        /*0bec*/ 	.short	0x0100
        /*0bee*/ 	.byte	0x08
	.zero		1


	//   ....[4]....
        /*0bf0*/ 	.word	0x00000380
        /*0bf4*/ 	.word	0x000000ff
        /*0bf8*/ 	.word	0x00032440
        /*0bfc*/ 	.short	0x0100
        /*0bfe*/ 	.byte	0x08
	.zero		1


	//   ....[5]....
        /*0c00*/ 	.word	0x00000390
        /*0c04*/ 	.word	0x000000ff
        /*0c08*/ 	.word	0x00032438
        /*0c0c*/ 	.short	0x0100
        /*0c0e*/ 	.byte	0x08
	.zero		1


	//   ....[6]....
        /*0c10*/ 	.word	0x000003a0
        /*0c14*/ 	.word	0x000000ff
        /*0c18*/ 	.word	0x00032448
        /*0c1c*/ 	.short	0x0100
        /*0c1e*/ 	.byte	0x08
	.zero		1


	//   ....[7]....
        /*0c20*/ 	.word	0x000004d0
        /*0c24*/ 	.word	0x000000ff
        /*0c28*/ 	.word	0x00032450
        /*0c2c*/ 	.short	0x0100
        /*0c2e*/ 	.byte	0x08
	.zero		1


	//   ....[8]....
        /*0c30*/ 	.word	0x000004e0
        /*0c34*/ 	.word	0x000000ff
        /*0c38*/ 	.word	0x00032460
        /*0c3c*/ 	.short	0x0100
        /*0c3e*/ 	.byte	0x08
	.zero		1


	//   ....[9]....
        /*0c40*/ 	.word	0x000004f0
        /*0c44*/ 	.word	0x000000ff
        /*0c48*/ 	.word	0x00032458
        /*0c4c*/ 	.short	0x0100
        /*0c4e*/ 	.byte	0x08
	.zero		1


	//   ....[10]....
        /*0c50*/ 	.word	0x00000500
        /*0c54*/ 	.word	0x000000ff
        /*0c58*/ 	.word	0x00032468
        /*0c5c*/ 	.short	0x0100
        /*0c5e*/ 	.byte	0x08
	.zero		1


	//   ....[11]....
        /*0c60*/ 	.word	0x000005f0
        /*0c64*/ 	.word	0x000000ff
        /*0c68*/ 	.word	0x00032470
        /*0c6c*/ 	.short	0x0100
        /*0c6e*/ 	.byte	0x06
	.zero		1


	//   ....[12]....
        /*0c70*/ 	.word	0x00000600
        /*0c74*/ 	.word	0x000000ff
        /*0c78*/ 	.word	0x00032480
        /*0c7c*/ 	.short	0x0100
        /*0c7e*/ 	.byte	0x06
	.zero		1


	//   ....[13]....
        /*0c80*/ 	.word	0x00000610
        /*0c84*/ 	.word	0x000000ff
        /*0c88*/ 	.word	0x00032478
        /*0c8c*/ 	.short	0x0100
        /*0c8e*/ 	.byte	0x06
	.zero		1


	//   ....[14]....
        /*0c90*/ 	.word	0x00000620
        /*0c94*/ 	.word	0x000000ff
        /*0c98*/ 	.word	0x00032488
        /*0c9c*/ 	.short	0x0100
        /*0c9e*/ 	.byte	0x06
	.zero		1


	//   ....[15]....
        /*0ca0*/ 	.word	0x00000750
        /*0ca4*/ 	.word	0x000000ff
        /*0ca8*/ 	.word	0x00032490
        /*0cac*/ 	.short	0x0100
        /*0cae*/ 	.byte	0x08
	.zero		1


	//   ....[16]....
        /*0cb0*/ 	.word	0x00000760
        /*0cb4*/ 	.word	0x000000ff
        /*0cb8*/ 	.word	0x000324a0
        /*0cbc*/ 	.short	0x0100
        /*0cbe*/ 	.byte	0x08
	.zero		1


	//   ....[17]....
        /*0cc0*/ 	.word	0x00000770
        /*0cc4*/ 	.word	0x000000ff
        /*0cc8*/ 	.word	0x00032498
        /*0ccc*/ 	.short	0x0100
        /*0cce*/ 	.byte	0x08
	.zero		1


	//   ....[18]....
        /*0cd0*/ 	.word	0x00000780
        /*0cd4*/ 	.word	0x000000ff
        /*0cd8*/ 	.word	0x000324a8
        /*0cdc*/ 	.short	0x0100
        /*0cde*/ 	.byte	0x08
	.zero		1


	//   ....[19]....
        /*0ce0*/ 	.word	0x000008b0
        /*0ce4*/ 	.word	0x000000ff
        /*0ce8*/ 	.word	0x000324b0
        /*0cec*/ 	.short	0x0100
        /*0cee*/ 	.byte	0x08
	.zero		1


	//   ....[20]....
        /*0cf0*/ 	.word	0x000008c0
        /*0cf4*/ 	.word	0x000000ff
        /*0cf8*/ 	.word	0x000324c0
        /*0cfc*/ 	.short	0x0100
        /*0cfe*/ 	.byte	0x08
	.zero		1


	//   ....[21]....
        /*0d00*/ 	.word	0x000008d0
        /*0d04*/ 	.word	0x000000ff
        /*0d08*/ 	.word	0x000324b8
        /*0d0c*/ 	.short	0x0100
        /*0d0e*/ 	.byte	0x08
	.zero		1


	//   ....[22]....
        /*0d10*/ 	.word	0x000008e0
        /*0d14*/ 	.word	0x000000ff
        /*0d18*/ 	.word	0x000324c8
        /*0d1c*/ 	.short	0x0100
        /*0d1e*/ 	.byte	0x08
	.zero		1


	//   ....[23]....
        /*0d20*/ 	.word	0x00001dd0
        /*0d24*/ 	.word	0x00000005
        /*0d28*/ 	.word	0x00032400
        /*0d2c*/ 	.short	0x010a
        /*0d2e*/ 	.byte	0x3f
	.zero		1


	//   ....[24]....
        /*0d30*/ 	.word	0x00001e80
        /*0d34*/ 	.word	0x00000015
        /*0d38*/ 	.word	0x00032430
        /*0d3c*/ 	.short	0x010a
        /*0d3e*/ 	.byte	0x3f
	.zero		1


	//   ....[25]....
        /*0d40*/ 	.word	0x00001ec0
        /*0d44*/ 	.word	0x00000015
        /*0d48*/ 	.word	0x00032430
        /*0d4c*/ 	.short	0x010a
        /*0d4e*/ 	.byte	0x3f
	.zero		1


	//   ....[26]....
        /*0d50*/ 	.word	0x000021f0
        /*0d54*/ 	.word	0x00000005
        /*0d58*/ 	.word	0x00032410
        /*0d5c*/ 	.short	0x010a
        /*0d5e*/ 	.byte	0x3f
	.zero		1


	//   ....[27]....
        /*0d60*/ 	.word	0x00002230
        /*0d64*/ 	.word	0x00000015
        /*0d68*/ 	.word	0x00032450
        /*0d6c*/ 	.short	0x010a
        /*0d6e*/ 	.byte	0x3f
	.zero		1


	//   ....[28]....
        /*0d70*/ 	.word	0x00002270
        /*0d74*/ 	.word	0x00000015
        /*0d78*/ 	.word	0x00032450
        /*0d7c*/ 	.short	0x010a
        /*0d7e*/ 	.byte	0x3f
	.zero		1


	//   ....[29]....
        /*0d80*/ 	.word	0x000037a0
        /*0d84*/ 	.word	0x00000018
        /*0d88*/ 	.word	0x00000000
        /*0d8c*/ 	.short	0x0101
        /*0d8e*/ 	.byte	0x3f
	.zero		1


	//   ....[30]....
        /*0d90*/ 	.word	0x00004110
        /*0d94*/ 	.word	0x00000015
        /*0d98*/ 	.word	0x00000000
        /*0d9c*/ 	.short	0x0101
        /*0d9e*/ 	.byte	0x3f
	.zero		1


	//   ....[31]....
        /*0da0*/ 	.word	0x00004260
        /*0da4*/ 	.word	0x000000ff
        /*0da8*/ 	.word	0x00032430
        /*0dac*/ 	.short	0x010a
        /*0dae*/ 	.byte	0x04
	.zero		1


	//   ....[32]....
        /*0db0*/ 	.word	0x000042a0
        /*0db4*/ 	.word	0x000000ff
        /*0db8*/ 	.word	0x00032430
        /*0dbc*/ 	.short	0x010a
        /*0dbe*/ 	.byte	0x04
	.zero		1


	//   ....[33]....
        /*0dc0*/ 	.word	0x000044b0
        /*0dc4*/ 	.word	0x000000ff
        /*0dc8*/ 	.word	0x00032450
        /*0dcc*/ 	.short	0x010a
        /*0dce*/ 	.byte	0x04
	.zero		1


	//   ....[34]....
        /*0dd0*/ 	.word	0x000044f0
        /*0dd4*/ 	.word	0x000000ff
        /*0dd8*/ 	.word	0x00032450
        /*0ddc*/ 	.short	0x010a
        /*0dde*/ 	.byte	0x04
	.zero		1


	//   ....[35]....
        /*0de0*/ 	.word	0x00005620
        /*0de4*/ 	.word	0x0000009c
        /*0de8*/ 	.word	0x00000000
        /*0dec*/ 	.short	0x0101
        /*0dee*/ 	.byte	0x3f
	.zero		1


	//   ....[36]....
        /*0df0*/ 	.word	0x00006430
        /*0df4*/ 	.word	0x000000dc
        /*0df8*/ 	.word	0x00000000
        /*0dfc*/ 	.short	0x0101
        /*0dfe*/ 	.byte	0x3f
	.zero		1


	//   ....[37]....
        /*0e00*/ 	.word	0x00008a10
        /*0e04*/ 	.word	0x00000000
        /*0e08*/ 	.word	0x00000000
        /*0e0c*/ 	.short	0x0101
        /*0e0e*/ 	.byte	0x3f
	.zero		1


	//   ....[38]....
        /*0e10*/ 	.word	0x000094c0
        /*0e14*/ 	.word	0x00000002
        /*0e18*/ 	.word	0x00000000
        /*0e1c*/ 	.short	0x0101
        /*0e1e*/ 	.byte	0x3f
	.zero		1


	//   ....[39]....
        /*0e20*/ 	.word	0x0000d430
        /*0e24*/ 	.word	0x00000000
        /*0e28*/ 	.word	0x00032440
        /*0e2c*/ 	.short	0x010a
        /*0e2e*/ 	.byte	0x3f
	.zero		1


	//   ....[40]....
        /*0e30*/ 	.word	0x0000e250
        /*0e34*/ 	.word	0x00000012
        /*0e38*/ 	.word	0x00032400
        /*0e3c*/ 	.short	0x0107
        /*0e3e*/ 	.byte	0x3f
	.zero		1


	//   ....[41]....
        /*0e40*/ 	.word	0x0000e2f0
        /*0e44*/ 	.word	0x00000012
        /*0e48*/ 	.word	0x00032400
        /*0e4c*/ 	.short	0x0101
        /*0e4e*/ 	.byte	0x3f
	.zero		1


	//   ....[42]....
        /*0e50*/ 	.word	0x0000ede0
        /*0e54*/ 	.word	0x00000012
        /*0e58*/ 	.word	0x00032410
        /*0e5c*/ 	.short	0x0107
        /*0e5e*/ 	.byte	0x3f
	.zero		1


	//   ....[43]....
        /*0e60*/ 	.word	0x0000eee0
        /*0e64*/ 	.word	0x00000012
        /*0e68*/ 	.word	0x00032410
        /*0e6c*/ 	.short	0x0101
        /*0e6e*/ 	.byte	0x3f
	.zero		1


	//   ....[44]....
        /*0e70*/ 	.word	0x0000ef00
        /*0e74*/ 	.word	0x00000012
        /*0e78*/ 	.word	0x00032420
        /*0e7c*/ 	.short	0x010a
        /*0e7e*/ 	.byte	0x3f
	.zero		1


	//   ....[45]....
        /*0e80*/ 	.word	0x0000efe0
        /*0e84*/ 	.word	0x00000002
        /*0e88*/ 	.word	0x00032460
        /*0e8c*/ 	.short	0x010a
        /*0e8e*/ 	.byte	0x3f
	.zero		1


	//   ....[46]....
        /*0e90*/ 	.word	0x0000f8b0
        /*0e94*/ 	.word	0x00000002
        /*0e98*/ 	.word	0x00032440
        /*0e9c*/ 	.short	0x010a
        /*0e9e*/ 	.byte	0x3f
	.zero		1


	//   ....[47]....
        /*0ea0*/ 	.word	0x0000fae0
        /*0ea4*/ 	.word	0x00000002
        /*0ea8*/ 	.word	0x00032460
        /*0eac*/ 	.short	0x010a
        /*0eae*/ 	.byte	0x3f
	.zero		1


	//   ....[48]....
        /*0eb0*/ 	.word	0x000102f0
        /*0eb4*/ 	.word	0x00000002
        /*0eb8*/ 	.word	0x00032440
        /*0ebc*/ 	.short	0x010a
        /*0ebe*/ 	.byte	0x3f
	.zero		1


	//   ....[49]....
        /*0ec0*/ 	.word	0x00010520
        /*0ec4*/ 	.word	0x00000002
        /*0ec8*/ 	.word	0x00032460
        /*0ecc*/ 	.short	0x010a
        /*0ece*/ 	.byte	0x3f
	.zero		1


	//   ....[50]....
        /*0ed0*/ 	.word	0x00010cc0
        /*0ed4*/ 	.word	0x00000003
        /*0ed8*/ 	.word	0x00032440
        /*0edc*/ 	.short	0x010a
        /*0ede*/ 	.byte	0x3f
	.zero		1


	//   ....[51]....
        /*0ee0*/ 	.word	0x00010ef0
        /*0ee4*/ 	.word	0x00000003
        /*0ee8*/ 	.word	0x00032460
        /*0eec*/ 	.short	0x010a
        /*0eee*/ 	.byte	0x3f
	.zero		1


	//   ....[52]....
        /*0ef0*/ 	.word	0x00012450
        /*0ef4*/ 	.word	0x00000000
        /*0ef8*/ 	.word	0x00032420
        /*0efc*/ 	.short	0x010a
        /*0efe*/ 	.byte	0x3f
	.zero		1


	//   ....[53]....
        /*0f00*/ 	.word	0x00012640
        /*0f04*/ 	.word	0x00000006
        /*0f08*/ 	.word	0x00000000
        /*0f0c*/ 	.short	0x010a
        /*0f0e*/ 	.byte	0x3f
	.zero		1


	//   ....[54]....
        /*0f10*/ 	.word	0x00012670
        /*0f14*/ 	.word	0x00000007
        /*0f18*/ 	.word	0x00000000
        /*0f1c*/ 	.short	0x010a
        /*0f1e*/ 	.byte	0x3f
	.zero		1


	//   ....[55]....
        /*0f20*/ 	.word	0x000126d0
        /*0f24*/ 	.word	0x00000004
        /*0f28*/ 	.word	0x00000000
        /*0f2c*/ 	.short	0x010a
        /*0f2e*/ 	.byte	0x3f
	.zero		1


	//   ....[56]....
        /*0f30*/ 	.word	0x00012700
        /*0f34*/ 	.word	0x00000003
        /*0f38*/ 	.word	0x00000000
        /*0f3c*/ 	.short	0x010a
        /*0f3e*/ 	.byte	0x3f
	.zero		1


	//   ....[57]....
        /*0f40*/ 	.word	0x00012760
        /*0f44*/ 	.word	0x00000005
        /*0f48*/ 	.word	0x00032400
        /*0f4c*/ 	.short	0x010a
        /*0f4e*/ 	.byte	0x3f
	.zero		1


	//   ....[58]....
        /*0f50*/ 	.word	0x000127b0
        /*0f54*/ 	.word	0x00000015
        /*0f58*/ 	.word	0x00032430
        /*0f5c*/ 	.short	0x010a
        /*0f5e*/ 	.byte	0x3f
	.zero		1


	//   ....[59]....
        /*0f60*/ 	.word	0x00012800
        /*0f64*/ 	.word	0x00000005
        /*0f68*/ 	.word	0x00032410
        /*0f6c*/ 	.short	0x010a
        /*0f6e*/ 	.byte	0x3f
	.zero		1


	//   ....[60]....
        /*0f70*/ 	.word	0x00012850
        /*0f74*/ 	.word	0x00000015
        /*0f78*/ 	.word	0x00032450
        /*0f7c*/ 	.short	0x010a
        /*0f7e*/ 	.byte	0x3f
	.zero		1


	//   ....[61]....
        /*0f80*/ 	.word	0x000128b0
        /*0f84*/ 	.word	0x00000099
        /*0f88*/ 	.word	0x00032430
        /*0f8c*/ 	.short	0x010a
        /*0f8e*/ 	.byte	0x3f
	.zero		1


	//   ....[62]....
        /*0f90*/ 	.word	0x00012910
        /*0f94*/ 	.word	0x00000014
        /*0f98*/ 	.word	0x00032450
        /*0f9c*/ 	.short	0x010a
        /*0f9e*/ 	.byte	0x3f
	.zero		1


	//   ....[63]....
        /*0fa0*/ 	.word	0x00012ab0
        /*0fa4*/ 	.word	0x00000000
        /*0fa8*/ 	.word	0x00032440
        /*0fac*/ 	.short	0x010a
        /*0fae*/ 	.byte	0x3f
	.zero		1


	//   ....[64]....
        /*0fb0*/ 	.word	0x000143c0
        /*0fb4*/ 	.word	0x00000012
        /*0fb8*/ 	.word	0x00032420
        /*0fbc*/ 	.short	0x010a
        /*0fbe*/ 	.byte	0x3f
	.zero		1


	//   ....[65]....
        /*0fc0*/ 	.word	0x00014410
        /*0fc4*/ 	.word	0x00000002
        /*0fc8*/ 	.word	0x00032460
        /*0fcc*/ 	.short	0x010a
        /*0fce*/ 	.byte	0x3f
	.zero		1


	//   ....[66]....
        /*0fd0*/ 	.word	0x00014460
        /*0fd4*/ 	.word	0x00000002
        /*0fd8*/ 	.word	0x00032440
        /*0fdc*/ 	.short	0x010a
        /*0fde*/ 	.byte	0x3f
	.zero		1


	//   ....[67]....
        /*0fe0*/ 	.word	0x000144b0
        /*0fe4*/ 	.word	0x00000002
        /*0fe8*/ 	.word	0x00032460
        /*0fec*/ 	.short	0x010a
        /*0fee*/ 	.byte	0x3f
	.zero		1


	//   ....[68]....
        /*0ff0*/ 	.word	0x00014500
        /*0ff4*/ 	.word	0x00000002
        /*0ff8*/ 	.word	0x00032440
        /*0ffc*/ 	.short	0x010a
        /*0ffe*/ 	.byte	0x3f
	.zero		1


	//   ....[69]....
        /*1000*/ 	.word	0x00014550
        /*1004*/ 	.word	0x00000002
        /*1008*/ 	.word	0x00032460
        /*100c*/ 	.short	0x010a
        /*100e*/ 	.byte	0x3f
	.zero		1


	//   ....[70]....
        /*1010*/ 	.word	0x000145a0
        /*1014*/ 	.word	0x00000003
        /*1018*/ 	.word	0x00032440
        /*101c*/ 	.short	0x010a
        /*101e*/ 	.byte	0x3f
	.zero		1


	//   ....[71]....
        /*1020*/ 	.word	0x000145f0
        /*1024*/ 	.word	0x00000003
        /*1028*/ 	.word	0x00032460
        /*102c*/ 	.short	0x010a
        /*102e*/ 	.byte	0x3f
	.zero		1


	//   ....[72]....
        /*1030*/ 	.word	0x00015130
        /*1034*/ 	.word	0x00000000
        /*1038*/ 	.word	0x00032420
        /*103c*/ 	.short	0x010a
        /*103e*/ 	.byte	0x3f
	.zero		1


	//   ....[73]....
        /*1040*/ 	.word	0x000152d0
        /*1044*/ 	.word	0x00000006
        /*1048*/ 	.word	0x00000000
        /*104c*/ 	.short	0x010a
        /*104e*/ 	.byte	0x3f
	.zero		1


	//   ....[74]....
        /*1050*/ 	.word	0x00015320
        /*1054*/ 	.word	0x00000007
        /*1058*/ 	.word	0x00000000
        /*105c*/ 	.short	0x010a
        /*105e*/ 	.byte	0x3f
	.zero		1


	//   ....[75]....
        /*1060*/ 	.word	0x00015370
        /*1064*/ 	.word	0x00000004
        /*1068*/ 	.word	0x00000000
        /*106c*/ 	.short	0x010a
        /*106e*/ 	.byte	0x3f
	.zero		1


	//----- nvinfo : EIATTR_NUM_MBARRIERS
	.align		4
.L_1239:
        /*1070*/ 	.byte	0x03, 0x38
        /*1072*/ 	.short	0x0017


	//----- nvinfo : EIATTR_EXIT_INSTR_OFFSETS
	.align		4
        /*1074*/ 	.byte	0x04, 0x1c
        /*1076*/ 	.short	(.L_1241 - .L_1240)


	//   ....[0]....
.L_1240:
        /*1078*/ 	.word	0x00000a90


	//   ....[1]....
        /*107c*/ 	.word	0x0000b530


	//   ....[2]....
        /*1080*/ 	.word	0x00012750


	//----- nvinfo : EIATTR_MAX_THREADS
	.align		4
.L_1241:
        /*1084*/ 	.byte	0x04, 0x05
        /*1086*/ 	.short	(.L_1243 - .L_1242)
.L_1242:
        /*1088*/ 	.word	0x00000180
        /*108c*/ 	.word	0x00000001
        /*1090*/ 	.word	0x00000001


	//----- nvinfo : EIATTR_CRS_STACK_SIZE
	.align		4
.L_1243:
        /*1094*/ 	.byte	0x04, 0x1e
        /*1096*/ 	.short	(.L_1245 - .L_1244)
.L_1244:
        /*1098*/ 	.word	0x00000000


	//----- nvinfo : EIATTR_CBANK_PARAM_SIZE
	.align		4
.L_1245:
        /*109c*/ 	.byte	0x03, 0x19
        /*109e*/ 	.short	0x0bf0


	//----- nvinfo : EIATTR_PARAM_CBANK
	.align		4
        /*10a0*/ 	.byte	0x04, 0x0a
        /*10a2*/ 	.short	(.L_1247 - .L_1246)
	.align		4
.L_1246:
        /*10a4*/ 	.word	index@(.nv.constant0._ZN7cutlass13device_kernelIN5flash11enable_sm90INS1_16FlashAttnFwdSm90INS1_25CollectiveMainloopFwdSm90ILi2EN4cute5tupleIJNS5_1CILi1EEES8_S8_EEENS6_IJNS7_ILi128EEENS7_ILi96EEENS7_ILi64EEEEEELi256ENS_6half_tEfNS_4arch4Sm90ELb0ELb0ELb0ELb1ELb0ELb0ELb1ELb1ELb0ELb1ELb1ELb0EEENS1_21CollectiveEpilogueFwdINS6_IJSA_NS7_ILi256EEESB_EEES9_SE_SG_Li256ELb1ELb1ELb1ELb0EEENS1_36VarlenDynamicPersistentTileSchedulerILi128ELi96ELi256ELi128ELb1ELb1ELb1ELb0ELb1ELb1EEEEEEEEEvNT_6ParamsE)
        /*10a8*/ 	.short	0x0210
        /*10aa*/ 	.short	0x0bf0


	//----- nvinfo : EIATTR_SW_WAR
	.align		4
.L_1247:
        /*10ac*/ 	.byte	0x04, 0x36
        /*10ae*/ 	.short	(.L_1249 - .L_1248)
.L_1248:
        /*10b0*/ 	.word	0x00000008
.L_1249:


//--------------------- .nv.info._ZN7cutlass13device_kernelIN5flash11enable_sm90INS1_16FlashAttnFwdSm90INS1_25CollectiveMainloopFwdSm90ILi2EN4cute5tupleIJNS5_1CILi1EEES8_S8_EEENS6_IJNS7_ILi128EEENS7_ILi96EEENS7_ILi64EEEEEELi256ENS_6half_tEfNS_4arch4Sm90ELb0ELb0ELb0ELb1ELb0ELb1ELb1ELb1ELb0ELb1ELb1ELb0EEENS1_21CollectiveEpilogueFwdINS6_IJSA_NS7_ILi256EEESB_EEES9_SE_SG_Li256ELb1ELb1ELb1ELb0EEENS1_36VarlenDynamicPersistentTileSchedulerILi128ELi96ELi256ELi128ELb1ELb1ELb1ELb0ELb1ELb1EEEEEEEEEvNT_6ParamsE --------------------------
	.section	.nv.info._ZN7cutlass13device_kernelIN5flash11enable_sm90INS1_16FlashAttnFwdSm90INS1_25CollectiveMainloopFwdSm90ILi2EN4cute5tupleIJNS5_1CILi1EEES8_S8_EEENS6_IJNS7_ILi128EEENS7_ILi96EEENS7_ILi64EEEEEELi256ENS_6half_tEfNS_4arch4Sm90ELb0ELb0ELb0ELb1ELb0ELb1ELb1ELb1ELb0ELb1ELb1ELb0EEENS1_21CollectiveEpilogueFwdINS6_IJSA_NS7_ILi256EEESB_EEES9_SE_SG_Li256ELb1ELb1ELb1ELb0EEENS1_36VarlenDynamicPersistentTileSchedulerILi128ELi96ELi256ELi128ELb1ELb1ELb1ELb0ELb1ELb1EEEEEEEEEvNT_6ParamsE,"",@"SHT_CUDA_INFO"
	.sectionflags	@""
	.align	4


	//----- nvinfo : EIATTR_CUDA_API_VERSION
	.align		4
        /*0000*/ 	.byte	0x04, 0x37
        /*0002*/ 	.short	(.L_1251 - .L_1250)
.L_1250:
        /*0004*/ 	.word	0x00000082


	//----- nvinfo : EIATTR_KPARAM_INFO
	.align		4
.L_1251:
        /*0008*/ 	.byte	0x04, 0x17
        /*000a*/ 	.short	(.L_1253 - .L_1252)
.L_1252:
        /*000c*/ 	.word	0x00000000
        /*0010*/ 	.short	0x0000
        /*0012*/ 	.short	0x0070
        /*0014*/ 	.byte	0x00, 0xf0, 0x01, 0x2e


	//----- nvinfo : EIATTR_SPARSE_MMA_MASK
	.align		4
.L_1253:
        /*0018*/ 	.byte	0x03, 0x50
        /*001a*/ 	.short	0x0000


	//----- nvinfo : EIATTR_MAXREG_COUNT
	.align		4
        /*001c*/ 	.byte	0x03, 0x1b
        /*001e*/ 	.short	0x00a8


	//----- nvinfo : EIATTR_NUM_BARRIERS
	.align		4
        /*0020*/ 	.byte	0x02, 0x4c
        /*0022*/ 	.byte	0x10
	.zero		1


	//----- nvinfo : EIATTR_EXTERNS
	.align		4
        /*0024*/ 	.byte	0x04, 0x0f
        /*0026*/ 	.short	(.L_1255 - .L_1254)


	//   ....[0]....
	.align		4
.L_1254:
        /*0028*/ 	.word	index@(__assertfail)


	//----- nvinfo : EIATTR_ANNOTATIONS
	.align		4
.L_1255:
        /*002c*/ 	.byte	0x04, 0x55
        /*002e*/ 	.short	(.L_1257 - .L_1256)


	//   ....[0]....
.L_1256:
        /* <DEDUP_REMOVED lines=123> */


	//----- nvinfo : EIATTR_MERCURY_ISA_VERSION
	.align		4
.L_1257:
        /*07c8*/ 	.byte	0x03, 0x5f
        /*07ca*/ 	.short	0x0101


	//----- nvinfo : EIATTR_UNUSED_LOAD_BYTE_OFFSET
	.align		4
        /*07cc*/ 	.byte	0x04, 0x44
        /*07ce*/ 	.short	(.L_1259 - .L_1258)


	//   ....[0]....
.L_1258:
        /*07d0*/ 	.word	0x00000b00
        /*07d4*/ 	.word	0x0000fff0


	//   ....[1]....
        /*07d8*/ 	.word	0x0000e600
        /*07dc*/ 	.word	0x0000fff0


	//----- nvinfo : EIATTR_INT_WARP_WIDE_INSTR_OFFSETS
	.align		4
.L_1259:
        /*07e0*/ 	.byte	0x04, 0x31
        /*07e2*/ 	.short	(.L_1261 - .L_1260)


	//   ....[0]....
.L_1260:
        /*07e4*/ 	.word	0x00000190


	//   ....[1]....
        /*07e8*/ 	.word	0x000001d0


	//   ....[2]....
        /*07ec*/ 	.word	0x00000240


	//   ....[3]....
        /*07f0*/ 	.word	0x00000250


	//   ....[4]....
        /*07f4*/ 	.word	0x000163a0


	//   ....[5]....
        /*07f8*/ 	.word	0x00016430


	//   ....[6]....
        /*07fc*/ 	.word	0x0001ae10


	//   ....[7]....
        /*0800*/ 	.word	0x0001aea0


	//----- nvinfo : EIATTR_COOP_GROUP_MASK_REGIDS
	.align		4
.L_1261:
        /*0804*/ 	.byte	0x04, 0x29
        /*0806*/ 	.short	(.L_1263 - .L_1262)


	//   ....[0]....
.L_1262:
        /*0808*/ 	.word	0xffffffff


	//   ....[1]....
        /*080c*/ 	.word	0xffffffff


	//   ....[2]....
        /*0810*/ 	.word	0xffffffff


	//   ....[3]....
        /*0814*/ 	.word	0xffffffff


	//   ....[4]....
        /*0818*/ 	.word	0xffffffff


	//   ....[5]....
        /*081c*/ 	.word	0xffffffff


	//   ....[6]....
        /*0820*/ 	.word	0xffffffff


	//   ....[7]....
        /*0824*/ 	.word	0xffffffff


	//   ....[8]....
        /*0828*/ 	.word	0xffffffff


	//   ....[9]....
        /*082c*/ 	.word	0xffffffff


	//   ....[10]....
        /*0830*/ 	.word	0xffffffff


	//   ....[11]....
        /*0834*/ 	.word	0xffffffff


	//   ....[12]....
        /*0838*/ 	.word	0xffffffff


	//   ....[13]....
        /*083c*/ 	.word	0xffffffff


	//   ....[14]....
        /*0840*/ 	.word	0xffffffff


	//   ....[15]....
        /*0844*/ 	.word	0xffffffff


	//   ....[16]....
        /*0848*/ 	.word	0xffffffff


	//   ....[17]....
        /*084c*/ 	.word	0xffffffff


	//   ....[18]....
        /*0850*/ 	.word	0xffffffff


	//   ....[19]....
        /*0854*/ 	.word	0xffffffff


	//   ....[20]....
        /*0858*/ 	.word	0xffffffff


	//   ....[21]....
        /*085c*/ 	.word	0xffffffff


	//   ....[22]....
        /*0860*/ 	.word	0xffffffff


	//   ....[23]....
        /*0864*/ 	.word	0xffffffff


	//   ....[24]....
        /*0868*/ 	.word	0xffffffff


	//   ....[25]....
        /*086c*/ 	.word	0xffffffff


	//   ....[26]....
        /*0870*/ 	.word	0xffffffff


	//   ....[27]....
        /*0874*/ 	.word	0xffffffff


	//   ....[28]....
        /*0878*/ 	.word	0xffffffff


	//   ....[29]....
        /*087c*/ 	.word	0xffffffff


	//   ....[30]....
        /*0880*/ 	.word	0xffffffff


	//   ....[31]....
        /*0884*/ 	.word	0xffffffff


	//   ....[32]....
        /*0888*/ 	.word	0xffffffff


	//   ....[33]....
        /*088c*/ 	.word	0xffffffff


	//   ....[34]....
        /*0890*/ 	.word	0xffffffff


	//   ....[35]....
        /*0894*/ 	.word	0xffffffff


	//   ....[36]....
        /*0898*/ 	.word	0xffffffff


	//   ....[37]....
        /*089c*/ 	.word	0xffffffff


	//   ....[38]....
        /*08a0*/ 	.word	0xffffffff


	//   ....[39]....
        /*08a4*/ 	.word	0xffffffff


	//   ....[40]....
        /*08a8*/ 	.word	0xffffffff


	//   ....[41]....
        /*08ac*/ 	.word	0xffffffff


	//   ....[42]....
        /*08b0*/ 	.word	0xffffffff


	//   ....[43]....
        /*08b4*/ 	.word	0xffffffff


	//   ....[44]....
        /*08b8*/ 	.word	0xffffffff


	//   ....[45]....
        /*08bc*/ 	.word	0xffffffff


	//   ....[46]....
        /*08c0*/ 	.word	0xffffffff


	//   ....[47]....
        /*08c4*/ 	.word	0xffffffff


	//   ....[48]....
        /*08c8*/ 	.word	0xffffffff


	//   ....[49]....
        /*08cc*/ 	.word	0xffffffff


	//   ....[50]....
        /*08d0*/ 	.word	0xffffffff


	//   ....[51]....
        /*08d4*/ 	.word	0xffffffff


	//   ....[52]....
        /*08d8*/ 	.word	0xffffffff


	//   ....[53]....
        /*08dc*/ 	.word	0xffffffff


	//   ....[54]....
        /*08e0*/ 	.word	0xffffffff


	//   ....[55]....
        /*08e4*/ 	.word	0xffffffff


	//   ....[56]....
        /*08e8*/ 	.word	0xffffffff


	//   ....[57]....
        /*08ec*/ 	.word	0xffffffff


	//   ....[58]....
        /*08f0*/ 	.word	0xffffffff


	//   ....[59]....
        /*08f4*/ 	.word	0xffffffff


	//   ....[60]....
        /*08f8*/ 	.word	0xffffffff


	//   ....[61]....
        /*08fc*/ 	.word	0xffffffff


	//   ....[62]....
        /*0900*/ 	.word	0xffffffff


	//   ....[63]....
        /*0904*/ 	.word	0xffffffff


	//   ....[64]....
        /*0908*/ 	.word	0xffffffff


	//   ....[65]....
        /*090c*/ 	.word	0xffffffff


	//   ....[66]....
        /*0910*/ 	.word	0xffffffff


	//   ....[67]....
        /*0914*/ 	.word	0xffffffff


	//   ....[68]....
        /*0918*/ 	.word	0xffffffff


	//   ....[69]....
        /*091c*/ 	.word	0xffffffff


	//   ....[70]....
        /*0920*/ 	.word	0xffffffff


	//   ....[71]....
        /*0924*/ 	.word	0xffffffff


	//   ....[72]....
        /*0928*/ 	.word	0xffffffff


	//   ....[73]....
        /*092c*/ 	.word	0xffffffff


	//   ....[74]....
        /*0930*/ 	.word	0xffffffff


	//   ....[75]....
        /*0934*/ 	.word	0xffffffff


	//   ....[76]....
        /*0938*/ 	.word	0xffffffff


	//   ....[77]....
        /*093c*/ 	.word	0xffffffff


	//   ....[78]....
        /*0940*/ 	.word	0xffffffff


	//   ....[79]....
        /*0944*/ 	.word	0xffffffff


	//   ....[80]....
        /*0948*/ 	.word	0xffffffff


	//   ....[81]....
        /*094c*/ 	.word	0xffffffff


	//   ....[82]....
        /*0950*/ 	.word	0xffffffff


	//   ....[83]....
        /*0954*/ 	.word	0xffffffff


	//   ....[84]....
        /*0958*/ 	.word	0xffffffff


	//   ....[85]....
        /*095c*/ 	.word	0xffffffff


	//   ....[86]....
        /*0960*/ 	.word	0xffffffff


	//   ....[87]....
        /*0964*/ 	.word	0xffffffff


	//   ....[88]....
        /*0968*/ 	.word	0xffffffff


	//   ....[89]....
        /*096c*/ 	.word	0xffffffff


	//   ....[90]....
        /*0970*/ 	.word	0xffffffff


	//   ....[91]....
        /*0974*/ 	.word	0xffffffff


	//   ....[92]....
        /*0978*/ 	.word	0xffffffff


	//   ....[93]....
        /*097c*/ 	.word	0xffffffff


	//   ....[94]....
        /*0980*/ 	.word	0xffffffff


	//   ....[95]....
        /*0984*/ 	.word	0xffffffff


	//   ....[96]....
        /*0988*/ 	.word	0xffffffff


	//   ....[97]....
        /*098c*/ 	.word	0xffffffff


	//   ....[98]....
        /*0990*/ 	.word	0xffffffff


	//   ....[99]....
        /*0994*/ 	.word	0xffffffff


	//   ....[100]....
        /*0998*/ 	.word	0xffffffff


	//   ....[101]....
        /*099c*/ 	.word	0xffffffff


	//   ....[102]....
        /*09a0*/ 	.word	0xffffffff


	//   ....[103]....
        /*09a4*/ 	.word	0xffffffff


	//   ....[104]....
        /*09a8*/ 	.word	0xffffffff


	//   ....[105]....
        /*09ac*/ 	.word	0xffffffff


	//   ....[106]....
        /*09b0*/ 	.word	0xffffffff


	//   ....[107]....
        /*09b4*/ 	.word	0xffffffff


	//   ....[108]....
        /*09b8*/ 	.word	0xffffffff


	//   ....[109]....
        /*09bc*/ 	.word	0xffffffff


	//   ....[110]....
        /*09c0*/ 	.word	0xffffffff


	//   ....[111]....
        /*09c4*/ 	.word	0xffffffff


	//   ....[112]....
        /*09c8*/ 	.word	0xffffffff


	//   ....[113]....
        /*09cc*/ 	.word	0xffffffff


	//   ....[114]....
        /*09d0*/ 	.word	0xffffffff


	//   ....[115]....
        /*09d4*/ 	.word	0xffffffff


	//   ....[116]....
        /*09d8*/ 	.word	0xffffffff


	//   ....[117]....
        /*09dc*/ 	.word	0xffffffff


	//   ....[118]....
        /*09e0*/ 	.word	0xffffffff


	//   ....[119]....
        /*09e4*/ 	.word	0xffffffff


	//   ....[120]....
        /*09e8*/ 	.word	0xffffffff


	//   ....[121]....
        /*09ec*/ 	.word	0xffffffff


	//   ....[122]....
        /*09f0*/ 	.word	0x0500000f


	//   ....[123]....
        /*09f4*/ 	.word	0x0500000f


	//   ....[124]....
        /*09f8*/ 	.word	0x0500000f


	//   ....[125]....
        /*09fc*/ 	.word	0x0500000f


	//   ....[126]....
        /*0a00*/ 	.word	0x0500000f


	//   ....[127]....
        /*0a04*/ 	.word	0x0500000f


	//   ....[128]....
        /*0a08*/ 	.word	0x0500000f


	//   ....[129]....
        /*0a0c*/ 	.word	0x0500000f


	//   ....[130]....
        /*0a10*/ 	.word	0x0500000f


	//   ....[131]....
        /*0a14*/ 	.word	0x0500000f


	//   ....[132]....
        /*0a18*/ 	.word	0x0500000f


	//   ....[133]....
        /*0a1c*/ 	.word	0x0500000f


	//   ....[134]....
        /*0a20*/ 	.word	0x0500000f


	//   ....[135]....
        /*0a24*/ 	.word	0x0500000f


	//   ....[136]....
        /*0a28*/ 	.word	0x0500000f


	//   ....[137]....
        /*0a2c*/ 	.word	0x0500000f


	//   ....[138]....
        /*0a30*/ 	.word	0x0500000f


	//   ....[139]....
        /*0a34*/ 	.word	0x0500000f


	//   ....[140]....
        /*0a38*/ 	.word	0x0500000f


	//   ....[141]....
        /*0a3c*/ 	.word	0x0500000f


	//   ....[142]....
        /*0a40*/ 	.word	0x0500000f


	//   ....[143]....
        /*0a44*/ 	.word	0x0500000f


	//   ....[144]....
        /*0a48*/ 	.word	0x0500000f


	//   ....[145]....
        /*0a4c*/ 	.word	0x0500000f


	//   ....[146]....
        /*0a50*/ 	.word	0x0500000f


	//   ....[147]....
        /*0a54*/ 	.word	0x0500000f


	//   ....[148]....
        /*0a58*/ 	.word	0x0500000f


	//   ....[149]....
        /*0a5c*/ 	.word	0x0500000f


	//   ....[150]....
        /*0a60*/ 	.word	0x0500000f


	//   ....[151]....
        /*0a64*/ 	.word	0x0500000f


	//   ....[152]....
        /*0a68*/ 	.word	0x0500000f


	//   ....[153]....
        /*0a6c*/ 	.word	0x0500000f


	//   ....[154]....
        /*0a70*/ 	.word	0x0500000f


	//   ....[155]....
        /*0a74*/ 	.word	0x0500000f


	//   ....[156]....
        /*0a78*/ 	.word	0x0500000f


	//   ....[157]....
        /*0a7c*/ 	.word	0x0500000f


	//   ....[158]....
        /*0a80*/ 	.word	0x0500000f


	//   ....[159]....
        /*0a84*/ 	.word	0x0500000f


	//   ....[160]....
        /*0a88*/ 	.word	0x0500000f


	//   ....[161]....
        /*0a8c*/ 	.word	0x0500000f


	//   ....[162]....
        /*0a90*/ 	.word	0x0500000f


	//   ....[163]....
        /*0a94*/ 	.word	0x0500000f


	//   ....[164]....
        /*0a98*/ 	.word	0x0500000f


	//   ....[165]....
        /*0a9c*/ 	.word	0x0500000f


	//   ....[166]....
        /*0aa0*/ 	.word	0x0500000f


	//   ....[167]....
        /*0aa4*/ 	.word	0x0500000f


	//   ....[168]....
        /*0aa8*/ 	.word	0x0500000f


	//   ....[169]....
        /*0aac*/ 	.word	0x0500000f


	//   ....[170]....
        /*0ab0*/ 	.word	0x0500000f


	//   ....[171]....
        /*0ab4*/ 	.word	0x0500000f


	//   ....[172]....
        /*0ab8*/ 	.word	0x0500000f


	//   ....[173]....
        /*0abc*/ 	.word	0x0500000f


	//   ....[174]....
        /*0ac0*/ 	.word	0x0500000f


	//   ....[175]....
        /*0ac4*/ 	.word	0x0500000f


	//   ....[176]....
        /*0ac8*/ 	.word	0x0500000f


	//   ....[177]....
        /*0acc*/ 	.word	0x0500000f


	//   ....[178]....
        /*0ad0*/ 	.word	0x0500000f


	//   ....[179]....
        /*0ad4*/ 	.word	0x0500000f


	//   ....[180]....
        /*0ad8*/ 	.word	0x0500000f


	//   ....[181]....
        /*0adc*/ 	.word	0x0500000f


	//   ....[182]....
        /*0ae0*/ 	.word	0x0500000f


	//   ....[183]....
        /*0ae4*/ 	.word	0x0500000f


	//   ....[184]....
        /*0ae8*/ 	.word	0x0500000f


	//   ....[185]....
        /*0aec*/ 	.word	0x0500000f


	//   ....[186]....
        /*0af0*/ 	.word	0x0500000f


	//   ....[187]....
        /*0af4*/ 	.word	0x0500000f


	//   ....[188]....
        /*0af8*/ 	.word	0x0500000f


	//   ....[189]....
        /*0afc*/ 	.word	0x0500000f


	//   ....[190]....
        /*0b00*/ 	.word	0x0500000f


	//   ....[191]....
        /*0b04*/ 	.word	0x0500000f


	//   ....[192]....
        /*0b08*/ 	.word	0x0500000f


	//   ....[193]....
        /*0b0c*/ 	.word	0x0500000f


	//   ....[194]....
        /*0b10*/ 	.word	0x0500000f


	//   ....[195]....
        /*0b14*/ 	.word	0x0500000f


	//   ....[196]....
        /*0b18*/ 	.word	0x0500000f


	//   ....[197]....
        /*0b1c*/ 	.word	0x0500000f


	//   ....[198]....
        /*0b20*/ 	.word	0x0500000f


	//   ....[199]....
        /*0b24*/ 	.word	0x0500000f


	//   ....[200]....
        /*0b28*/ 	.word	0x0500000f


	//   ....[201]....
        /*0b2c*/ 	.word	0x0500000f


	//   ....[202]....
        /*0b30*/ 	.word	0x0500000f


	//   ....[203]....
        /*0b34*/ 	.word	0x0500000f


	//----- nvinfo : EIATTR_COOP_GROUP_INSTR_OFFSETS
	.align		4
.L_1263:
        /*0b38*/ 	.byte	0x04, 0x28
        /*0b3a*/ 	.short	(.L_1265 - .L_1264)


	//   ....[0]....
.L_1264:
        /*0b3c*/ 	.word	0x00000070


	//   ....[1]....
        /*0b40*/ 	.word	0x000001a0


	//   ....[2]....
        /*0b44*/ 	.word	0x000001f0


	//   ....[3]....
        /*0b48*/ 	.word	0x00000440


	//   ....[4]....
        /*0b4c*/ 	.word	0x000005a0


	//   ....[5]....
        /*0b50*/ 	.word	0x000006c0


	//   ....[6]....
        /*0b54*/ 	.word	0x00000820


	//   ....[7]....
        /*0b58*/ 	.word	0x00006480


	//   ....[8]....
        /*0b5c*/ 	.word	0x00006a70


	//   ....[9]....
        /*0b60*/ 	.word	0x00006a80


	//   ....[10]....
        /*0b64*/ 	.word	0x00006a90


	//   ....[11]....
        /*0b68*/ 	.word	0x00006aa0


	//   ....[12]....
        /*0b6c*/ 	.word	0x00007a90


	//   ....[13]....
        /*0b70*/ 	.word	0x00007aa0


	//   ....[14]....
        /*0b74*/ 	.word	0x00007ab0


	//   ....[15]....
        /*0b78*/ 	.word	0x00007ac0


	//   ....[16]....
        /*0b7c*/ 	.word	0x0000a2f0


	//   ....[17]....
        /*0b80*/ 	.word	0x0000a3a0


	//   ....[18]....
        /*0b84*/ 	.word	0x0000a400


	//   ....[19]....
        /*0b88*/ 	.word	0x0000a510


	//   ....[20]....
        /*0b8c*/ 	.word	0x0000c2b0


	//   ....[21]....
        /*0b90*/ 	.word	0x0000c2d0


	//   ....[22]....
        /*0b94*/ 	.word	0x0000c6b0


	//   ....[23]....
        /*0b98*/ 	.word	0x0000c6e0


	//   ....[24]....
        /*0b9c*/ 	.word	0x0000db60


	//   ....[25]....
        /*0ba0*/ 	.word	0x0000dc00


	//   ....[26]....
        /*0ba4*/ 	.word	0x0000dcb0


	//   ....[27]....
        /*0ba8*/ 	.word	0x0000de80


	//   ....[28]....
        /*0bac*/ 	.word	0x0000f660


	//   ....[29]....
        /*0bb0*/ 	.word	0x0000f680


	//   ....[30]....
        /*0bb4*/ 	.word	0x0000f690


	//   ....[31]....
        /*0bb8*/ 	.word	0x0000f6a0


	//   ....[32]....
        /*0bbc*/ 	.word	0x000100b0


	//   ....[33]....
        /*0bc0*/ 	.word	0x000100c0


	//   ....[34]....
        /*0bc4*/ 	.word	0x000102c0


	//   ....[35]....
        /*0bc8*/ 	.word	0x000102d0


	//   ....[36]....
        /*0bcc*/ 	.word	0x00010490


	//   ....[37]....
        /*0bd0*/ 	.word	0x000104a0


	//   ....[38]....
        /*0bd4*/ 	.word	0x00010660


	//   ....[39]....
        /*0bd8*/ 	.word	0x00010670


	//   ....[40]....
        /*0bdc*/ 	.word	0x00010ad0


	//   ....[41]....
        /*0be0*/ 	.word	0x00010ae0


	//   ....[42]....
        /*0be4*/ 	.word	0x000118a0


	//   ....[43]....
        /*0be8*/ 	.word	0x000118b0


	//   ....[44]....
        /*0bec*/ 	.word	0x00012e90


	//   ....[45]....
        /*0bf0*/ 	.word	0x00012ea0


	//   ....[46]....
        /*0bf4*/ 	.word	0x00013070


	//   ....[47]....
        /*0bf8*/ 	.word	0x00013080


	//   ....[48]....
        /*0bfc*/ 	.word	0x00013240


	//   ....[49]....
        /*0c00*/ 	.word	0x00013250


	//   ....[50]....
        /*0c04*/ 	.word	0x00013410


	//   ....[51]....
        /*0c08*/ 	.word	0x00013420


	//   ....[52]....
        /*0c0c*/ 	.word	0x00013640


	//   ....[53]....
        /*0c10*/ 	.word	0x00013870


	//   ....[54]....
        /*0c14*/ 	.word	0x000138a0


	//   ....[55]....
        /*0c18*/ 	.word	0x000138d0


	//   ....[56]....
        /*0c1c*/ 	.word	0x00013900


	//   ....[57]....
        /*0c20*/ 	.word	0x00013930


	//   ....[58]....
        /*0c24*/ 	.word	0x00013960


	//   ....[59]....
        /*0c28*/ 	.word	0x00013b00


	//   ....[60]....
        /*0c2c*/ 	.word	0x00013b30


	//   ....[61]....
        /*0c30*/ 	.word	0x00013b60


	//   ....[62]....
        /*0c34*/ 	.word	0x00013b90


	//   ....[63]....
        /*0c38*/ 	.word	0x00013bc0


	//   ....[64]....
        /*0c3c*/ 	.word	0x00013bf0


	//   ....[65]....
        /*0c40*/ 	.word	0x00013c80


	//   ....[66]....
        /*0c44*/ 	.word	0x00013cb0


	//   ....[67]....
        /*0c48*/ 	.word	0x00013cc0


	//   ....[68]....
        /*0c4c*/ 	.word	0x00013d70


	//   ....[69]....
        /*0c50*/ 	.word	0x00014dd0


	//   ....[70]....
        /*0c54*/ 	.word	0x00016980


	//   ....[71]....
        /*0c58*/ 	.word	0x00017440


	//   ....[72]....
        /*0c5c*/ 	.word	0x00017470


	//   ....[73]....
        /*0c60*/ 	.word	0x000174b0


	//   ....[74]....
        /*0c64*/ 	.word	0x000174d0


	//   ....[75]....
        /*0c68*/ 	.word	0x000175c0


	//   ....[76]....
        /*0c6c*/ 	.word	0x000175e0


	//   ....[77]....
        /*0c70*/ 	.word	0x00017680


	//   ....[78]....
        /*0c74*/ 	.word	0x00017690


	//   ....[79]....
        /*0c78*/ 	.word	0x00017720


	//   ....[80]....
        /*0c7c*/ 	.word	0x00017740


	//   ....[81]....
        /*0c80*/ 	.word	0x000177e0


	//   ....[82]....
        /*0c84*/ 	.word	0x00017800


	//   ....[83]....
        /*0c88*/ 	.word	0x00017890


	//   ....[84]....
        /*0c8c*/ 	.word	0x000178b0


	//   ....[85]....
        /*0c90*/ 	.word	0x00017940


	//   ....[86]....
        /*0c94*/ 	.word	0x00017950


	//   ....[87]....
        /*0c98*/ 	.word	0x00018080


	//   ....[88]....
        /*0c9c*/ 	.word	0x00018090


	//   ....[89]....
        /*0ca0*/ 	.word	0x00018140


	//   ....[90]....
        /*0ca4*/ 	.word	0x00018150


	//   ....[91]....
        /*0ca8*/ 	.word	0x00018210


	//   ....[92]....
        /*0cac*/ 	.word	0x00018220


	//   ....[93]....
        /*0cb0*/ 	.word	0x000182e0


	//   ....[94]....
        /*0cb4*/ 	.word	0x000182f0


	//   ....[95]....
        /*0cb8*/ 	.word	0x00018390


	//   ....[96]....
        /*0cbc*/ 	.word	0x000183a0


	//   ....[97]....
        /*0cc0*/ 	.word	0x00018450


	//   ....[98]....
        /*0cc4*/ 	.word	0x00018460


	//   ....[99]....
        /*0cc8*/ 	.word	0x00018510


	//   ....[100]....
        /*0ccc*/ 	.word	0x00018520


	//   ....[101]....
        /*0cd0*/ 	.word	0x00018530


	//   ....[102]....
        /*0cd4*/ 	.word	0x000185a0


	//   ....[103]....
        /*0cd8*/ 	.word	0x0001b130


	//   ....[104]....
        /*0cdc*/ 	.word	0x0001b160


	//   ....[105]....
        /*0ce0*/ 	.word	0x0001b1c0


	//   ....[106]....
        /*0ce4*/ 	.word	0x0001b1f0


	//   ....[107]....
        /*0ce8*/ 	.word	0x0001b220


	//   ....[108]....
        /*0cec*/ 	.word	0x0001b250


	//   ....[109]....
        /*0cf0*/ 	.word	0x0001b280


	//   ....[110]....
        /*0cf4*/ 	.word	0x0001b2b0


	//   ....[111]....
        /*0cf8*/ 	.word	0x0001b470


	//   ....[112]....
        /*0cfc*/ 	.word	0x0001b4a0


	//   ....[113]....
        /*0d00*/ 	.word	0x0001b4d0


	//   ....[114]....
        /*0d04*/ 	.word	0x0001b500


	//   ....[115]....
        /*0d08*/ 	.word	0x0001b530


	//   ....[116]....
        /*0d0c*/ 	.word	0x0001b560


	//   ....[117]....
        /*0d10*/ 	.word	0x0001b620


	//   ....[118]....
        /*0d14*/ 	.word	0x0001b640


	//   ....[119]....
        /*0d18*/ 	.word	0x0001b650


	//   ....[120]....
        /*0d1c*/ 	.word	0x0001b6b0


	//   ....[121]....
        /*0d20*/ 	.word	0x0001bde0


	//   ....[122]....
        /*0d24*/ 	.word	0x0001c210


	//   ....[123]....
        /*0d28*/ 	.word	0x0001c2b0


	//   ....[124]....
        /*0d2c*/ 	.word	0x0001c340


	//   ....[125]....
        /*0d30*/ 	.word	0x0001c390


	//   ....[126]....
        /*0d34*/ 	.word	0x0001c3e0


	//   ....[127]....
        /*0d38*/ 	.word	0x0001c4d0


	//   ....[128]....
        /*0d3c*/ 	.word	0x0001c560


	//   ....[129]....
        /*0d40*/ 	.word	0x0001c5b0


	//   ....[130]....
        /*0d44*/ 	.word	0x0001c600


	//   ....[131]....
        /*0d48*/ 	.word	0x0001c860


	//   ....[132]....
        /*0d4c*/ 	.word	0x0001c8b0


	//   ....[133]....
        /*0d50*/ 	.word	0x0001c940


	//   ....[134]....
        /*0d54*/ 	.word	0x0001c9d0


	//   ....[135]....
        /*0d58*/ 	.word	0x0001ca60


	//   ....[136]....
        /*0d5c*/ 	.word	0x0001caf0


	//   ....[137]....
        /*0d60*/ 	.word	0x0001cb80


	//   ....[138]....
        /*0d64*/ 	.word	0x0001cc10


	//   ....[139]....
        /*0d68*/ 	.word	0x0001cc90


	//   ....[140]....
        /*0d6c*/ 	.word	0x0001cce0


	//   ....[141]....
        /*0d70*/ 	.word	0x0001cd80


	//   ....[142]....
        /*0d74*/ 	.word	0x0001ce10


	//   ....[143]....
        /*0d78*/ 	.word	0x0001cea0


	//   ....[144]....
        /*0d7c*/ 	.word	0x0001cef0


	//   ....[145]....
        /*0d80*/ 	.word	0x0001cf80


	//   ....[146]....
        /*0d84*/ 	.word	0x0001d010


	//   ....[147]....
        /*0d88*/ 	.word	0x0001d0a0


	//   ....[148]....
        /*0d8c*/ 	.word	0x0001d130


	//   ....[149]....
        /*0d90*/ 	.word	0x0001d1c0


	//   ....[150]....
        /*0d94*/ 	.word	0x0001d250


	//   ....[151]....
        /*0d98*/ 	.word	0x0001d310


	//   ....[152]....
        /*0d9c*/ 	.word	0x0001d5f0


	//   ....[153]....
        /*0da0*/ 	.word	0x0001d770


	//   ....[154]....
        /*0da4*/ 	.word	0x0001d7d0


	//   ....[155]....
        /*0da8*/ 	.word	0x0001d840


	//   ....[156]....
        /*0dac*/ 	.word	0x0001d8b0


	//   ....[157]....
        /*0db0*/ 	.word	0x0001d960


	//   ....[158]....
        /*0db4*/ 	.word	0x0001da50


	//   ....[159]....
        /*0db8*/ 	.word	0x0001db80


	//   ....[160]....
        /*0dbc*/ 	.word	0x0001dc20


	//   ....[161]....
        /*0dc0*/ 	.word	0x0001dcf0


	//   ....[162]....
        /*0dc4*/ 	.word	0x0001dd90


	//   ....[163]....
        /*0dc8*/ 	.word	0x0001de60


	//   ....[164]....
        /*0dcc*/ 	.word	0x0001df00


	//   ....[165]....
        /*0dd0*/ 	.word	0x0001dfd0


	//   ....[166]....
        /*0dd4*/ 	.word	0x0001e070


	//   ....[167]....
        /*0dd8*/ 	.word	0x0001e120


	//   ....[168]....
        /*0ddc*/ 	.word	0x0001e200


	//   ....[169]....
        /*0de0*/ 	.word	0x0001e460


	//   ....[170]....
        /*0de4*/ 	.word	0x0001e510


	//   ....[171]....
        /*0de8*/ 	.word	0x0001e610


	//   ....[172]....
        /*0dec*/ 	.word	0x0001e700


	//   ....[173]....
        /*0df0*/ 	.word	0x0001e790


	//   ....[174]....
        /*0df4*/ 	.word	0x0001e880


	//   ....[175]....
        /*0df8*/ 	.word	0x0001e910


	//   ....[176]....
        /*0dfc*/ 	.word	0x0001ea00


	//   ....[177]....
        /*0e00*/ 	.word	0x0001ea90


	//   ....[178]....
        /*0e04*/ 	.word	0x0001eb80


	//   ....[179]....
        /*0e08*/ 	.word	0x0001ec10


	//   ....[180]....
        /*0e0c*/ 	.word	0x0001ecf0


	//   ....[181]....
        /*0e10*/ 	.word	0x0001ee20


	//   ....[182]....
        /*0e14*/ 	.word	0x0001ee70


	//   ....[183]....
        /*0e18*/ 	.word	0x0001eed0


	//   ....[184]....
        /*0e1c*/ 	.word	0x0001ef70


	//   ....[185]....
        /*0e20*/ 	.word	0x0001f310


	//   ....[186]....
        /*0e24*/ 	.word	0x0001f3b0


	//   ....[187]....
        /*0e28*/ 	.word	0x0001f550


	//   ....[188]....
        /*0e2c*/ 	.word	0x0001f5d0


	//   ....[189]....
        /*0e30*/ 	.word	0x0001f650


	//   ....[190]....
        /*0e34*/ 	.word	0x0001f6d0


	//   ....[191]....
        /*0e38*/ 	.word	0x0001f750


	//   ....[192]....
        /*0e3c*/ 	.word	0x0001f7e0


	//   ....[193]....
        /*0e40*/ 	.word	0x0001f880


	//   ....[194]....
        /*0e44*/ 	.word	0x0001f930


	//   ....[195]....
        /*0e48*/ 	.word	0x0001f9b0


	//   ....[196]....
        /*0e4c*/ 	.word	0x0001fa30


	//   ....[197]....
        /*0e50*/ 	.word	0x0001fab0


	//   ....[198]....
        /*0e54*/ 	.word	0x0001fb40


	//   ....[199]....
        /*0e58*/ 	.word	0x0001fbc0


	//   ....[200]....
        /*0e5c*/ 	.word	0x0001fc60


	//   ....[201]....
        /*0e60*/ 	.word	0x0001fcb0


	//   ....[202]....
        /*0e64*/ 	.word	0x0001fd40


	//   ....[203]....
        /*0e68*/ 	.word	0x0001fe70


	//----- nvinfo : EIATTR_REG_RECONFIG
	.align		4
.L_1265:
        /*0e6c*/ 	.byte	0x01, 0x54
	.zero		2


	//----- nvinfo : EIATTR_SYSCALL_OFFSETS
	.align		4
        /*0e70*/ 	.byte	0x04, 0x46
        /*0e72*/ 	.short	(.L_1267 - .L_1266)


	//   ....[0]....
.L_1266:
        /*0e74*/ 	.word	0x00001e50


	//   ....[1]....
        /*0e78*/ 	.word	0x00001fa0


	//   ....[2]....
        /*0e7c*/ 	.word	0x00006620


	//   ....[3]....
        /*0e80*/ 	.word	0x00006990


	//   ....[4]....
        /*0e84*/ 	.word	0x000165a0


	//   ....[5]....
        /*0e88*/ 	.word	0x000166f0


	//   ....[6]....
        /*0e8c*/ 	.word	0x000167f0


	//   ....[7]....
        /*0e90*/ 	.word	0x00017050


	//   ....[8]....
        /*0e94*/ 	.word	0x00017c60


	//----- nvinfo : EIATTR_MBARRIER_INSTR_OFFSETS
	.align		4
.L_1267:
        /*0e98*/ 	.byte	0x04, 0x39
        /*0e9a*/ 	.short	(.L_1269 - .L_1268)


	//   ....[0]....
.L_1268:
        /*0e9c*/ 	.word	0x000002e0
        /*0ea0*/ 	.word	0x000000ff
        /*0ea4*/ 	.word	0x00032400
        /*0ea8*/ 	.short	0x0100
        /*0eaa*/ 	.byte	0x08
	.zero		1


	//   ....[1]....
        /*0eac*/ 	.word	0x000002f0
        /*0eb0*/ 	.word	0x000000ff
        /*0eb4*/ 	.word	0x00032410
        /*0eb8*/ 	.short	0x0100
        /*0eba*/ 	.byte	0x08
	.zero		1


	//   ....[2]....
        /*0ebc*/ 	.word	0x00000300
        /*0ec0*/ 	.word	0x000000ff
        /*0ec4*/ 	.word	0x00032420
        /*0ec8*/ 	.short	0x0100
        /*0eca*/ 	.byte	0x08
	.zero		1


	//   ....[3]....
        /*0ecc*/ 	.word	0x000003f0
        /*0ed0*/ 	.word	0x000000ff
        /*0ed4*/ 	.word	0x00032430
        /*0ed8*/ 	.short	0x0100
        /*0eda*/ 	.byte	0x08
	.zero		1


	//   ....[4]....
        /*0edc*/ 	.word	0x00000400
        /*0ee0*/ 	.word	0x000000ff
        /*0ee4*/ 	.word	0x00032440
        /*0ee8*/ 	.short	0x0100
        /*0eea*/ 	.byte	0x08
	.zero		1


	//   ....[5]....
        /*0eec*/ 	.word	0x00000410
        /*0ef0*/ 	.word	0x000000ff
        /*0ef4*/ 	.word	0x00032438
        /*0ef8*/ 	.short	0x0100
        /*0efa*/ 	.byte	0x08
	.zero		1


	//   ....[6]....
        /*0efc*/ 	.word	0x00000420
        /*0f00*/ 	.word	0x000000ff
        /*0f04*/ 	.word	0x00032448
        /*0f08*/ 	.short	0x0100
        /*0f0a*/ 	.byte	0x08
	.zero		1


	//   ....[7]....
        /*0f0c*/ 	.word	0x00000550
        /*0f10*/ 	.word	0x000000ff
        /*0f14*/ 	.word	0x00032450
        /*0f18*/ 	.short	0x0100
        /*0f1a*/ 	.byte	0x08
	.zero		1


	//   ....[8]....
        /*0f1c*/ 	.word	0x00000560
        /*0f20*/ 	.word	0x000000ff
        /*0f24*/ 	.word	0x00032460
        /*0f28*/ 	.short	0x0100
        /*0f2a*/ 	.byte	0x08
	.zero		1


	//   ....[9]....
        /*0f2c*/ 	.word	0x00000570
        /*0f30*/ 	.word	0x000000ff
        /*0f34*/ 	.word	0x00032458
        /*0f38*/ 	.short	0x0100
        /*0f3a*/ 	.byte	0x08
	.zero		1


	//   ....[10]....
        /*0f3c*/ 	.word	0x00000580
        /*0f40*/ 	.word	0x000000ff
        /*0f44*/ 	.word	0x00032468
        /*0f48*/ 	.short	0x0100
        /*0f4a*/ 	.byte	0x08
	.zero		1


	//   ....[11]....
        /*0f4c*/ 	.word	0x00000670
        /*0f50*/ 	.word	0x000000ff
        /*0f54*/ 	.word	0x00032470
        /*0f58*/ 	.short	0x0100
        /*0f5a*/ 	.byte	0x06
	.zero		1


	//   ....[12]....
        /*0f5c*/ 	.word	0x00000680
        /*0f60*/ 	.word	0x000000ff
        /*0f64*/ 	.word	0x00032480
        /*0f68*/ 	.short	0x0100
        /*0f6a*/ 	.byte	0x06
	.zero		1


	//   ....[13]....
        /*0f6c*/ 	.word	0x00000690
        /*0f70*/ 	.word	0x000000ff
        /*0f74*/ 	.word	0x00032478
        /*0f78*/ 	.short	0x0100
        /*0f7a*/ 	.byte	0x06
	.zero		1


	//   ....[14]....
        /*0f7c*/ 	.word	0x000006a0
        /*0f80*/ 	.word	0x000000ff
        /*0f84*/ 	.word	0x00032488
        /*0f88*/ 	.short	0x0100
        /*0f8a*/ 	.byte	0x06
	.zero		1


	//   ....[15]....
        /*0f8c*/ 	.word	0x000007d0
        /*0f90*/ 	.word	0x000000ff
        /*0f94*/ 	.word	0x00032490
        /*0f98*/ 	.short	0x0100
        /*0f9a*/ 	.byte	0x08
	.zero		1


	//   ....[16]....
        /*0f9c*/ 	.word	0x000007e0
        /*0fa0*/ 	.word	0x000000ff
        /*0fa4*/ 	.word	0x000324a0
        /*0fa8*/ 	.short	0x0100
        /*0faa*/ 	.byte	0x08
	.zero		1


	//   ....[17]....
        /*0fac*/ 	.word	0x000007f0
        /*0fb0*/ 	.word	0x000000ff
        /*0fb4*/ 	.word	0x00032498
        /*0fb8*/ 	.short	0x0100
        /*0fba*/ 	.byte	0x08
	.zero		1


	//   ....[18]....
        /*0fbc*/ 	.word	0x00000800
        /*0fc0*/ 	.word	0x000000ff
        /*0fc4*/ 	.word	0x000324a8
        /*0fc8*/ 	.short	0x0100
        /*0fca*/ 	.byte	0x08
	.zero		1


	//   ....[19]....
        /*0fcc*/ 	.word	0x00000930
        /*0fd0*/ 	.word	0x000000ff
        /*0fd4*/ 	.word	0x000324b0
        /*0fd8*/ 	.short	0x0100
        /*0fda*/ 	.byte	0x08
	.zero		1


	//   ....[20]....
        /*0fdc*/ 	.word	0x00000940
        /*0fe0*/ 	.word	0x000000ff
        /*0fe4*/ 	.word	0x000324c0
        /*0fe8*/ 	.short	0x0100
        /*0fea*/ 	.byte	0x08
	.zero		1


	//   ....[21]....
        /*0fec*/ 	.word	0x00000950
        /*0ff0*/ 	.word	0x000000ff
        /*0ff4*/ 	.word	0x000324b8
        /*0ff8*/ 	.short	0x0100
        /*0ffa*/ 	.byte	0x08
	.zero		1


	//   ....[22]....
        /*0ffc*/ 	.word	0x00000960
        /*1000*/ 	.word	0x000000ff
        /*1004*/ 	.word	0x000324c8
        /*1008*/ 	.short	0x0100
        /*100a*/ 	.byte	0x08
	.zero		1


	//   ....[23]....
        /*100c*/ 	.word	0x00003210
        /*1010*/ 	.word	0x00000060
        /*1014*/ 	.word	0x00032490
        /*1018*/ 	.short	0x010a
        /*101a*/ 	.byte	0x3f
	.zero		1


	//   ....[24]....
        /*101c*/ 	.word	0x000043b0
        /*1020*/ 	.word	0x00000060
        /*1024*/ 	.word	0x00032490
        /*1028*/ 	.short	0x010a
        /*102a*/ 	.byte	0x3f
	.zero		1


	//   ....[25]....
        /*102c*/ 	.word	0x00005420
        /*1030*/ 	.word	0x00000060
        /*1034*/ 	.word	0x00032490
        /*1038*/ 	.short	0x010a
        /*103a*/ 	.byte	0x3f
	.zero		1


	//   ....[26]....
        /*103c*/ 	.word	0x00005630
        /*1040*/ 	.word	0x00000024
        /*1044*/ 	.word	0x00000000
        /*1048*/ 	.short	0x0101
        /*104a*/ 	.byte	0x3f
	.zero		1


	//   ....[27]....
        /*104c*/ 	.word	0x00005670
        /*1050*/ 	.word	0x00000060
        /*1054*/ 	.word	0x000324b0
        /*1058*/ 	.short	0x010a
        /*105a*/ 	.byte	0x3f
	.zero		1


	//   ....[28]....
        /*105c*/ 	.word	0x00005cd0
        /*1060*/ 	.word	0x00000060
        /*1064*/ 	.word	0x00000000
        /*1068*/ 	.short	0x0101
        /*106a*/ 	.byte	0x3f
	.zero		1


	//   ....[29]....
        /*106c*/ 	.word	0x000066b0
        /*1070*/ 	.word	0x00000012
        /*1074*/ 	.word	0x00032400
        /*1078*/ 	.short	0x010a
        /*107a*/ 	.byte	0x3f
	.zero		1


	//   ....[30]....
        /*107c*/ 	.word	0x00006700
        /*1080*/ 	.word	0x00000012
        /*1084*/ 	.word	0x00032400
        /*1088*/ 	.short	0x010a
        /*108a*/ 	.byte	0x3f
	.zero		1


	//   ....[31]....
        /*108c*/ 	.word	0x00006d80
        /*1090*/ 	.word	0x00000012
        /*1094*/ 	.word	0x00032400
        /*1098*/ 	.short	0x010a
        /*109a*/ 	.byte	0x3f
	.zero		1


	//   ....[32]....
        /*109c*/ 	.word	0x00007c90
        /*10a0*/ 	.word	0x00000012
        /*10a4*/ 	.word	0x00032400
        /*10a8*/ 	.short	0x010a
        /*10aa*/ 	.byte	0x3f
	.zero		1


	//   ....[33]....
        /*10ac*/ 	.word	0x00008ad0
        /*10b0*/ 	.word	0x00000003
        /*10b4*/ 	.word	0x00032430
        /*10b8*/ 	.short	0x010a
        /*10ba*/ 	.byte	0x3f
	.zero		1


	//   ....[34]....
        /*10bc*/ 	.word	0x00008b70
        /*10c0*/ 	.word	0x00000003
        /*10c4*/ 	.word	0x00032430
        /*10c8*/ 	.short	0x010a
        /*10ca*/ 	.byte	0x3f
	.zero		1


	//   ....[35]....
        /*10cc*/ 	.word	0x00008e60
        /*10d0*/ 	.word	0x00000012
        /*10d4*/ 	.word	0x00032410
        /*10d8*/ 	.short	0x010a
        /*10da*/ 	.byte	0x3f
	.zero		1


	//   ....[36]....
        /*10dc*/ 	.word	0x00008eb0
        /*10e0*/ 	.word	0x00000003
        /*10e4*/ 	.word	0x00032450
        /*10e8*/ 	.short	0x010a
        /*10ea*/ 	.byte	0x3f
	.zero		1


	//   ....[37]....
        /*10ec*/ 	.word	0x00008f30
        /*10f0*/ 	.word	0x00000003
        /*10f4*/ 	.word	0x00032450
        /*10f8*/ 	.short	0x010a
        /*10fa*/ 	.byte	0x3f
	.zero		1


	//   ....[38]....
        /*10fc*/ 	.word	0x0000a6e0
        /*1100*/ 	.word	0x00000004
        /*1104*/ 	.word	0x00000000
        /*1108*/ 	.short	0x0101
        /*110a*/ 	.byte	0x3f
	.zero		1


	//   ....[39]....
        /*110c*/ 	.word	0x0000b290
        /*1110*/ 	.word	0x00000003
        /*1114*/ 	.word	0x00000000
        /*1118*/ 	.short	0x0101
        /*111a*/ 	.byte	0x3f
	.zero		1


	//   ....[40]....
        /*111c*/ 	.word	0x0000b3c0
        /*1120*/ 	.word	0x00000004
        /*1124*/ 	.word	0x00032430
        /*1128*/ 	.short	0x010a
        /*112a*/ 	.byte	0x3f
	.zero		1


	//   ....[41]....
        /*112c*/ 	.word	0x0000b420
        /*1130*/ 	.word	0x00000004
        /*1134*/ 	.word	0x00032430
        /*1138*/ 	.short	0x010a
        /*113a*/ 	.byte	0x3f
	.zero		1


	//   ....[42]....
        /*113c*/ 	.word	0x0000b690
        /*1140*/ 	.word	0x00000004
        /*1144*/ 	.word	0x00032450
        /*1148*/ 	.short	0x010a
        /*114a*/ 	.byte	0x3f
	.zero		1


	//   ....[43]....
        /*114c*/ 	.word	0x0000b6e0
        /*1150*/ 	.word	0x00000004
        /*1154*/ 	.word	0x00032450
        /*1158*/ 	.short	0x010a
        /*115a*/ 	.byte	0x3f
	.zero		1


	//   ....[44]....
        /*115c*/ 	.word	0x0000cbb0
        /*1160*/ 	.word	0x00000007
        /*1164*/ 	.word	0x00000000
        /*1168*/ 	.short	0x0101
        /*116a*/ 	.byte	0x3f
	.zero		1


	//   ....[45]....
        /*116c*/ 	.word	0x0000db30
        /*1170*/ 	.word	0x00000004
        /*1174*/ 	.word	0x00000000
        /*1178*/ 	.short	0x0101
        /*117a*/ 	.byte	0x3f
	.zero		1


	//   ....[46]....
        /*117c*/ 	.word	0x00010050
        /*1180*/ 	.word	0x00000003
        /*1184*/ 	.word	0x00000000
        /*1188*/ 	.short	0x0101
        /*118a*/ 	.byte	0x3f
	.zero		1


	//   ....[47]....
        /*118c*/ 	.word	0x00010a40
        /*1190*/ 	.word	0x0000000a
        /*1194*/ 	.word	0x00000000
        /*1198*/ 	.short	0x0101
        /*119a*/ 	.byte	0x3f
	.zero		1


	//   ....[48]....
        /*119c*/ 	.word	0x00014eb0
        /*11a0*/ 	.word	0x00000012
        /*11a4*/ 	.word	0x00032420
        /*11a8*/ 	.short	0x010a
        /*11aa*/ 	.byte	0x3f
	.zero		1


	//   ....[49]....
        /*11ac*/ 	.word	0x00014f80
        /*11b0*/ 	.word	0x00000003
        /*11b4*/ 	.word	0x000324a0
        /*11b8*/ 	.short	0x010a
        /*11ba*/ 	.byte	0x3f
	.zero		1


	//   ....[50]....
        /*11bc*/ 	.word	0x000151c0
        /*11c0*/ 	.word	0x00000003
        /*11c4*/ 	.word	0x000324c0
        /*11c8*/ 	.short	0x010a
        /*11ca*/ 	.byte	0x3f
	.zero		1


	//   ....[51]....
        /*11cc*/ 	.word	0x00015860
        /*11d0*/ 	.word	0x00000004
        /*11d4*/ 	.word	0x000324a0
        /*11d8*/ 	.short	0x010a
        /*11da*/ 	.byte	0x3f
	.zero		1


	//   ....[52]....
        /*11dc*/ 	.word	0x00015a90
        /*11e0*/ 	.word	0x00000004
        /*11e4*/ 	.word	0x000324c0
        /*11e8*/ 	.short	0x010a
        /*11ea*/ 	.byte	0x3f
	.zero		1


	//   ....[53]....
        /*11ec*/ 	.word	0x00016bf0
        /*11f0*/ 	.word	0x00000000
        /*11f4*/ 	.word	0x00032440
        /*11f8*/ 	.short	0x010a
        /*11fa*/ 	.byte	0x3f
	.zero		1


	//   ....[54]....
        /*11fc*/ 	.word	0x00017a10
        /*1200*/ 	.word	0x00000012
        /*1204*/ 	.word	0x00032400
        /*1208*/ 	.short	0x0107
        /*120a*/ 	.byte	0x3f
	.zero		1


	//   ....[55]....
        /*120c*/ 	.word	0x00017ab0
        /*1210*/ 	.word	0x00000012
        /*1214*/ 	.word	0x00032400
        /*1218*/ 	.short	0x0101
        /*121a*/ 	.byte	0x3f
	.zero		1


	//   ....[56]....
        /*121c*/ 	.word	0x000186e0
        /*1220*/ 	.word	0x00000012
        /*1224*/ 	.word	0x00032410
        /*1228*/ 	.short	0x0107
        /*122a*/ 	.byte	0x3f
	.zero		1


	//   ....[57]....
        /*122c*/ 	.word	0x000187e0
        /*1230*/ 	.word	0x00000012
        /*1234*/ 	.word	0x00032410
        /*1238*/ 	.short	0x0101
        /*123a*/ 	.byte	0x3f
	.zero		1


	//   ....[58]....
        /*123c*/ 	.word	0x00018800
        /*1240*/ 	.word	0x00000012
        /*1244*/ 	.word	0x00032420
        /*1248*/ 	.short	0x010a
        /*124a*/ 	.byte	0x3f
	.zero		1


	//   ....[59]....
        /*124c*/ 	.word	0x000188e0
        /*1250*/ 	.word	0x00000002
        /*1254*/ 	.word	0x00032460
        /*1258*/ 	.short	0x010a
        /*125a*/ 	.byte	0x3f
	.zero		1


	//   ....[60]....
        /*125c*/ 	.word	0x00019190
        /*1260*/ 	.word	0x00000002
        /*1264*/ 	.word	0x00032440
        /*1268*/ 	.short	0x010a
        /*126a*/ 	.byte	0x3f
	.zero		1


	//   ....[61]....
        /*126c*/ 	.word	0x000193e0
        /*1270*/ 	.word	0x00000002
        /*1274*/ 	.word	0x00032460
        /*1278*/ 	.short	0x010a
        /*127a*/ 	.byte	0x3f
	.zero		1


	//   ....[62]....
        /*127c*/ 	.word	0x00019bd0
        /*1280*/ 	.word	0x00000003
        /*1284*/ 	.word	0x00032440
        /*1288*/ 	.short	0x010a
        /*128a*/ 	.byte	0x3f
	.zero		1


	//   ....[63]....
        /*128c*/ 	.word	0x00019e20
        /*1290*/ 	.word	0x00000003
        /*1294*/ 	.word	0x00032460
        /*1298*/ 	.short	0x010a
        /*129a*/ 	.byte	0x3f
	.zero		1


	//   ....[64]....
        /*129c*/ 	.word	0x0001a5a0
        /*12a0*/ 	.word	0x00000003
        /*12a4*/ 	.word	0x00032440
        /*12a8*/ 	.short	0x010a
        /*12aa*/ 	.byte	0x3f
	.zero		1


	//   ....[65]....
        /*12ac*/ 	.word	0x0001a7f0
        /*12b0*/ 	.word	0x00000003
        /*12b4*/ 	.word	0x00032460
        /*12b8*/ 	.short	0x010a
        /*12ba*/ 	.byte	0x3f
	.zero		1


	//   ....[66]....
        /*12bc*/ 	.word	0x0001bd60
        /*12c0*/ 	.word	0x00000000
        /*12c4*/ 	.word	0x00032420
        /*12c8*/ 	.short	0x010a
        /*12ca*/ 	.byte	0x3f
	.zero		1


	//   ....[67]....
        /*12cc*/ 	.word	0x0001bf60
        /*12d0*/ 	.word	0x00000006
        /*12d4*/ 	.word	0x00000000
        /*12d8*/ 	.short	0x010a
        /*12da*/ 	.byte	0x3f
	.zero		1


	//   ....[68]....
        /*12dc*/ 	.word	0x0001bf90
        /*12e0*/ 	.word	0x00000007
        /*12e4*/ 	.word	0x00000000
        /*12e8*/ 	.short	0x010a
        /*12ea*/ 	.byte	0x3f
	.zero		1


	//   ....[69]....
        /*12ec*/ 	.word	0x0001bff0
        /*12f0*/ 	.word	0x00000004
        /*12f4*/ 	.word	0x00000000
        /*12f8*/ 	.short	0x010a
        /*12fa*/ 	.byte	0x3f
	.zero		1


	//   ....[70]....
        /*12fc*/ 	.word	0x0001c020
        /*1300*/ 	.word	0x00000003
        /*1304*/ 	.word	0x00000000
        /*1308*/ 	.short	0x010a
        /*130a*/ 	.byte	0x3f
	.zero		1


	//   ....[71]....
        /*130c*/ 	.word	0x0001c080
        /*1310*/ 	.word	0x00000060
        /*1314*/ 	.word	0x00032490
        /*1318*/ 	.short	0x010a
        /*131a*/ 	.byte	0x3f
	.zero		1


	//   ....[72]....
        /*131c*/ 	.word	0x0001c0d0
        /*1320*/ 	.word	0x00000060
        /*1324*/ 	.word	0x00032490
        /*1328*/ 	.short	0x010a
        /*132a*/ 	.byte	0x3f
	.zero		1


	//   ....[73]....
        /*132c*/ 	.word	0x0001c120
        /*1330*/ 	.word	0x00000060
        /*1334*/ 	.word	0x00032490
        /*1338*/ 	.short	0x010a
        /*133a*/ 	.byte	0x3f
	.zero		1


	//   ....[74]....
        /*133c*/ 	.word	0x0001c170
        /*1340*/ 	.word	0x00000060
        /*1344*/ 	.word	0x000324b0
        /*1348*/ 	.short	0x010a
        /*134a*/ 	.byte	0x3f
	.zero		1


	//   ....[75]....
        /*134c*/ 	.word	0x0001c420
        /*1350*/ 	.word	0x00000012
        /*1354*/ 	.word	0x00032400
        /*1358*/ 	.short	0x010a
        /*135a*/ 	.byte	0x3f
	.zero		1


	//   ....[76]....
        /*135c*/ 	.word	0x0001c630
        /*1360*/ 	.word	0x00000012
        /*1364*/ 	.word	0x00032400
        /*1368*/ 	.short	0x010a
        /*136a*/ 	.byte	0x3f
	.zero		1


	//   ....[77]....
        /*136c*/ 	.word	0x0001c680
        /*1370*/ 	.word	0x00000003
        /*1374*/ 	.word	0x00032430
        /*1378*/ 	.short	0x010a
        /*137a*/ 	.byte	0x3f
	.zero		1


	//   ....[78]....
        /*137c*/ 	.word	0x0001c6d0
        /*1380*/ 	.word	0x00000012
        /*1384*/ 	.word	0x00032410
        /*1388*/ 	.short	0x010a
        /*138a*/ 	.byte	0x3f
	.zero		1


	//   ....[79]....
        /*138c*/ 	.word	0x0001c720
        /*1390*/ 	.word	0x00000003
        /*1394*/ 	.word	0x00032450
        /*1398*/ 	.short	0x010a
        /*139a*/ 	.byte	0x3f
	.zero		1


	//   ....[80]....
        /*139c*/ 	.word	0x0001c770
        /*13a0*/ 	.word	0x00000004
        /*13a4*/ 	.word	0x00032430
        /*13a8*/ 	.short	0x010a
        /*13aa*/ 	.byte	0x3f
	.zero		1


	//   ....[81]....
        /*13ac*/ 	.word	0x0001c7c0
        /*13b0*/ 	.word	0x00000004
        /*13b4*/ 	.word	0x00032450
        /*13b8*/ 	.short	0x010a
        /*13ba*/ 	.byte	0x3f
	.zero		1


	//   ....[82]....
        /*13bc*/ 	.word	0x0001d3d0
        /*13c0*/ 	.word	0x00000012
        /*13c4*/ 	.word	0x00032420
        /*13c8*/ 	.short	0x010a
        /*13ca*/ 	.byte	0x3f
	.zero		1


	//   ....[83]....
        /*13cc*/ 	.word	0x0001d420
        /*13d0*/ 	.word	0x00000003
        /*13d4*/ 	.word	0x000324a0
        /*13d8*/ 	.short	0x010a
        /*13da*/ 	.byte	0x3f
	.zero		1


	//   ....[84]....
        /*13dc*/ 	.word	0x0001d470
        /*13e0*/ 	.word	0x00000003
        /*13e4*/ 	.word	0x000324c0
        /*13e8*/ 	.short	0x010a
        /*13ea*/ 	.byte	0x3f
	.zero		1


	//   ....[85]....
        /*13ec*/ 	.word	0x0001d4c0
        /*13f0*/ 	.word	0x00000004
        /*13f4*/ 	.word	0x000324a0
        /*13f8*/ 	.short	0x010a
        /*13fa*/ 	.byte	0x3f
	.zero		1


	//   ....[86]....
        /*13fc*/ 	.word	0x0001d510
        /*1400*/ 	.word	0x00000004
        /*1404*/ 	.word	0x000324c0
        /*1408*/ 	.short	0x010a
        /*140a*/ 	.byte	0x3f
	.zero		1


	//   ....[87]....
        /*140c*/ 	.word	0x0001d6b0
        /*1410*/ 	.word	0x00000000
        /*1414*/ 	.word	0x00032440
        /*1418*/ 	.short	0x010a
        /*141a*/ 	.byte	0x3f
	.zero		1


	//   ....[88]....
        /*141c*/ 	.word	0x0001f020
        /*1420*/ 	.word	0x00000012
        /*1424*/ 	.word	0x00032420
        /*1428*/ 	.short	0x010a
        /*142a*/ 	.byte	0x3f
	.zero		1


	//   ....[89]....
        /*142c*/ 	.word	0x0001f070
        /*1430*/ 	.word	0x00000002
        /*1434*/ 	.word	0x00032460
        /*1438*/ 	.short	0x010a
        /*143a*/ 	.byte	0x3f
	.zero		1


	//   ....[90]....
        /*143c*/ 	.word	0x0001f0c0
        /*1440*/ 	.word	0x00000002
        /*1444*/ 	.word	0x00032440
        /*1448*/ 	.short	0x010a
        /*144a*/ 	.byte	0x3f
	.zero		1


	//   ....[91]....
        /*144c*/ 	.word	0x0001f110
        /*1450*/ 	.word	0x00000002
        /*1454*/ 	.word	0x00032460
        /*1458*/ 	.short	0x010a
        /*145a*/ 	.byte	0x3f
	.zero		1


	//   ....[92]....
        /*145c*/ 	.word	0x0001f160
        /*1460*/ 	.word	0x00000003
        /*1464*/ 	.word	0x00032440
        /*1468*/ 	.short	0x010a
        /*146a*/ 	.byte	0x3f
	.zero		1


	//   ....[93]....
        /*146c*/ 	.word	0x0001f1b0
        /*1470*/ 	.word	0x00000003
        /*1474*/ 	.word	0x00032460
        /*1478*/ 	.short	0x010a
        /*147a*/ 	.byte	0x3f
	.zero		1


	//   ....[94]....
        /*147c*/ 	.word	0x0001f200
        /*1480*/ 	.word	0x00000003
        /*1484*/ 	.word	0x00032440
        /*1488*/ 	.short	0x010a
        /*148a*/ 	.byte	0x3f
	.zero		1


	//   ....[95]....
        /*148c*/ 	.word	0x0001f250
        /*1490*/ 	.word	0x00000003
        /*1494*/ 	.word	0x00032460
        /*1498*/ 	.short	0x010a
        /*149a*/ 	.byte	0x3f
	.zero		1


	//   ....[96]....
        /*149c*/ 	.word	0x0001fd90
        /*14a0*/ 	.word	0x00000000
        /*14a4*/ 	.word	0x00032420
        /*14a8*/ 	.short	0x010a
        /*14aa*/ 	.byte	0x3f
	.zero		1


	//   ....[97]....
        /*14ac*/ 	.word	0x0001ff30
        /*14b0*/ 	.word	0x00000006
        /*14b4*/ 	.word	0x00000000
        /*14b8*/ 	.short	0x010a
        /*14ba*/ 	.byte	0x3f
	.zero		1


	//   ....[98]....
        /*14bc*/ 	.word	0x0001ff80
        /*14c0*/ 	.word	0x00000007
        /*14c4*/ 	.word	0x00000000
        /*14c8*/ 	.short	0x010a
        /*14ca*/ 	.byte	0x3f
	.zero		1


	//   ....[99]....
        /*14cc*/ 	.word	0x0001ffd0
        /*14d0*/ 	.word	0x00000004
        /*14d4*/ 	.word	0x00000000
        /*14d8*/ 	.short	0x010a
        /*14da*/ 	.byte	0x3f
	.zero		1


	//----- nvinfo : EIATTR_NUM_MBARRIERS
	.align		4
.L_1269:
        /*14dc*/ 	.byte	0x03, 0x38
        /*14de*/ 	.short	0x0017


	//----- nvinfo : EIATTR_EXIT_INSTR_OFFSETS
	.align		4
        /*14e0*/ 	.byte	0x04, 0x1c
        /*14e2*/ 	.short	(.L_1271 - .L_1270)


	//   ....[0]....
.L_1270:
        /*14e4*/ 	.word	0x0001c070


	//----- nvinfo : EIATTR_MAX_THREADS
	.align		4
.L_1271:
        /*14e8*/ 	.byte	0x04, 0x05
        /*14ea*/ 	.short	(.L_1273 - .L_1272)
.L_1272:
        /*14ec*/ 	.word	0x00000180
        /*14f0*/ 	.word	0x00000001
        /*14f4*/ 	.word	0x00000001


	//----- nvinfo : EIATTR_CRS_STACK_SIZE
	.align		4
.L_1273:
        /*14f8*/ 	.byte	0x04, 0x1e
        /*14fa*/ 	.short	(.L_1275 - .L_1274)
.L_1274:
        /*14fc*/ 	.word	0x00000000


	//----- nvinfo : EIATTR_CBANK_PARAM_SIZE
	.align		4
.L_1275:
        /*1500*/ 	.byte	0x03, 0x19
        /*1502*/ 	.short	0x0bf0


	//----- nvinfo : EIATTR_PARAM_CBANK
	.align		4
        /*1504*/ 	.byte	0x04, 0x0a
        /*1506*/ 	.short	(.L_1277 - .L_1276)
	.align		4
.L_1276:
        /*1508*/ 	.word	index@(.nv.constant0._ZN7cutlass13device_kernelIN5flash11enable_sm90INS1_16FlashAttnFwdSm90INS1_25CollectiveMainloopFwdSm90ILi2EN4cute5tupleIJNS5_1CILi1EEES8_S8_EEENS6_IJNS7_ILi128EEENS7_ILi96EEENS7_ILi64EEEEEELi256ENS_6half_tEfNS_4arch4Sm90ELb0ELb0ELb0ELb1ELb0ELb1ELb1ELb1ELb0ELb1ELb1ELb0EEENS1_21CollectiveEpilogueFwdINS6_IJSA_NS7_ILi256EEESB_EEES9_SE_SG_Li256ELb1ELb1ELb1ELb0EEENS1_36VarlenDynamicPersistentTileSchedulerILi128ELi96ELi256ELi128ELb1ELb1ELb1ELb0ELb1ELb1EEEEEEEEEvNT_6ParamsE)
        /*150c*/ 	.short	0x0210
        /*150e*/ 	.short	0x0bf0


	//----- nvinfo : EIATTR_SW_WAR
	.align		4
.L_1277:
        /*1510*/ 	.byte	0x04, 0x36
        /*1512*/ 	.short	(.L_1279 - .L_1278)
.L_1278:
        /*1514*/ 	.word	0x00000008
.L_1279:


//--------------------- .nv.info._ZN7cutlass13device_kernelIN5flash11enable_sm90INS1_16FlashAttnFwdSm90INS1_25CollectiveMainloopFwdSm90ILi2EN4cute5tupleIJNS5_1CILi1EEES8_S8_EEENS6_IJNS7_ILi128EEENS7_ILi96EEENS7_ILi64EEEEEELi256ENS_6half_tEfNS_4arch4Sm90ELb0ELb1ELb0ELb0ELb0ELb0ELb0ELb1ELb0ELb1ELb1ELb0EEENS1_21CollectiveEpilogueFwdINS6_IJSA_NS7_ILi256EEESB_EEES9_SE_SG_Li256ELb0ELb1ELb1ELb0EEENS1_19SingleTileSchedulerILb0ELb1ELb1ELi128EEEEEEEEEvNT_6ParamsE --------------------------
	.section	.nv.info._ZN7cutlass13device_kernelIN5flash11enable_sm90INS1_16FlashAttnFwdSm90INS1_25CollectiveMainloopFwdSm90ILi2EN4cute5tupleIJNS5_1CILi1EEES8_S8_EEENS6_IJNS7_ILi128EEENS7_ILi96EEENS7_ILi64EEEEEELi256ENS_6half_tEfNS_4arch4Sm90ELb0ELb1ELb0ELb0ELb0ELb0ELb0ELb1ELb0ELb1ELb1ELb0EEENS1_21CollectiveEpilogueFwdINS6_IJSA_NS7_ILi256EEESB_EEES9_SE_SG_Li256ELb0ELb1ELb1ELb0EEENS1_19SingleTileSchedulerILb0ELb1ELb1ELi128EEEEEEEEEvNT_6ParamsE,"",@"SHT_CUDA_INFO"
	.sectionflags	@""
	.align	4


	//----- nvinfo : EIATTR_CUDA_API_VERSION
	.align		4
        /*0000*/ 	.byte	0x04, 0x37
        /*0002*/ 	.short	(.L_1281 - .L_1280)
.L_1280:
        /*0004*/ 	.word	0x00000082


	//----- nvinfo : EIATTR_KPARAM_INFO
	.align		4
.L_1281:
        /*0008*/ 	.byte	0x04, 0x17
        /*000a*/ 	.short	(.L_1283 - .L_1282)
.L_1282:
        /*000c*/ 	.word	0x00000000
        /*0010*/ 	.short	0x0000
        /*0012*/ 	.short	0x0070
        /*0014*/ 	.byte	0x00, 0xf0, 0x01, 0x28


	//----- nvinfo : EIATTR_SPARSE_MMA_MASK
	.align		4
.L_1283:
        /*0018*/ 	.byte	0x03, 0x50
        /*001a*/ 	.short	0x0000


	//----- nvinfo : EIATTR_MAXREG_COUNT
	.align		4
        /*001c*/ 	.byte	0x03, 0x1b
        /*001e*/ 	.short	0x00a8


	//----- nvinfo : EIATTR_NUM_BARRIERS
	.align		4
        /*0020*/ 	.byte	0x02, 0x4c
        /*0022*/ 	.byte	0x10
	.zero		1


	//----- nvinfo : EIATTR_EXTERNS
	.align		4
        /*0024*/ 	.byte	0x04, 0x0f
        /*0026*/ 	.short	(.L_1285 - .L_1284)


	//   ....[0]....
	.align		4
.L_1284:
        /*0028*/ 	.word	index@(__assertfail)


	//----- nvinfo : EIATTR_ANNOTATIONS
	.align		4
.L_1285:
        /*002c*/ 	.byte	0x04, 0x55
        /*002e*/ 	.short	(.L_1287 - .L_1286)


	//   ....[0]....
.L_1286:
        /*0030*/ 	.word	0x00000001
        /*0034*/ 	.byte	0x70, 0xfd, 0x00, 0x00, 0x01, 0x00, 0x00, 0x00, 0x70, 0x02, 0x01, 0x00, 0x01, 0x00, 0x00, 0x00
        /*0044*/ 	.byte	0x60, 0x04, 0x01, 0x00, 0x01, 0x00, 0x00, 0x00, 0x50, 0x05, 0x01, 0x00, 0x01, 0x00, 0x00, 0x00
        /*0054*/ 	.byte	0x30, 0x11, 0x01, 0x00, 0x01, 0x00, 0x00, 0x00, 0xe0, 0x14, 0x01, 0x00


	//----- nvinfo : EIATTR_MERCURY_ISA_VERSION
	.align		4
.L_1287:
        /*0060*/ 	.byte	0x03, 0x5f
        /*0062*/ 	.short	0x0101


	//----- nvinfo : EIATTR_INT_WARP_WIDE_INSTR_OFFSETS
	.align		4
        /*0064*/ 	.byte	0x04, 0x31
        /*0066*/ 	.short	(.L_1289 - .L_1288)


	//   ....[0]....
.L_1288:
        /*0068*/ 	.word	0x00000130


	//   ....[1]....
        /*006c*/ 	.word	0x00000170


	//   ....[2]....
        /*0070*/ 	.word	0x000001e0


	//----- nvinfo : EIATTR_COOP_GROUP_MASK_REGIDS
	.align		4
.L_1289:
        /*0074*/ 	.byte	0x04, 0x29
        /*0076*/ 	.short	(.L_1291 - .L_1290)


	//   ....[0]....
.L_1290:
        /*0078*/ 	.word	0xffffffff


	//   ....[1]....
        /*007c*/ 	.word	0xffffffff


	//   ....[2]....
        /*0080*/ 	.word	0xffffffff


	//   ....[3]....
        /*0084*/ 	.word	0xffffffff


	//   ....[4]....
        /*0088*/ 	.word	0xffffffff


	//   ....[5]....
        /*008c*/ 	.word	0xffffffff


	//   ....[6]....
        /*0090*/ 	.word	0xffffffff


	//   ....[7]....
        /*0094*/ 	.word	0xffffffff


	//   ....[8]....
        /*0098*/ 	.word	0xffffffff


	//   ....[9]....
        /*009c*/ 	.word	0xffffffff


	//   ....[10]....
        /*00a0*/ 	.word	0xffffffff


	//   ....[11]....
        /*00a4*/ 	.word	0xffffffff


	//   ....[12]....
        /*00a8*/ 	.word	0xffffffff


	//   ....[13]....
        /*00ac*/ 	.word	0xffffffff


	//   ....[14]....
        /*00b0*/ 	.word	0xffffffff


	//   ....[15]....
        /*00b4*/ 	.word	0xffffffff


	//   ....[16]....
        /*00b8*/ 	.word	0xffffffff


	//   ....[17]....
        /*00bc*/ 	.word	0xffffffff


	//   ....[18]....
        /*00c0*/ 	.word	0xffffffff


	//   ....[19]....
        /*00c4*/ 	.word	0xffffffff


	//   ....[20]....
        /*00c8*/ 	.word	0xffffffff


	//   ....[21]....
        /*00cc*/ 	.word	0xffffffff


	//   ....[22]....
        /*00d0*/ 	.word	0xffffffff


	//   ....[23]....
        /*00d4*/ 	.word	0xffffffff


	//   ....[24]....
        /*00d8*/ 	.word	0xffffffff


	//   ....[25]....
        /*00dc*/ 	.word	0xffffffff


	//   ....[26]....
        /*00e0*/ 	.word	0xffffffff


	//   ....[27]....
        /*00e4*/ 	.word	0xffffffff


	//   ....[28]....
        /*00e8*/ 	.word	0xffffffff


	//   ....[29]....
        /*00ec*/ 	.word	0xffffffff


	//   ....[30]....
        /*00f0*/ 	.word	0xffffffff


	//   ....[31]....
        /*00f4*/ 	.word	0xffffffff


	//   ....[32]....
        /*00f8*/ 	.word	0xffffffff


	//   ....[33]....
        /*00fc*/ 	.word	0xffffffff


	//   ....[34]....
        /*0100*/ 	.word	0xffffffff


	//   ....[35]....
        /*0104*/ 	.word	0xffffffff


	//   ....[36]....
        /*0108*/ 	.word	0xffffffff


	//   ....[37]....
        /*010c*/ 	.word	0xffffffff


	//   ....[38]....
        /*0110*/ 	.word	0xffffffff


	//   ....[39]....
        /*0114*/ 	.word	0xffffffff


	//   ....[40]....
        /*0118*/ 	.word	0xffffffff


	//   ....[41]....
        /*011c*/ 	.word	0xffffffff


	//   ....[42]....
        /*0120*/ 	.word	0xffffffff


	//   ....[43]....
        /*0124*/ 	.word	0xffffffff


	//   ....[44]....
        /*0128*/ 	.word	0xffffffff


	//   ....[45]....
        /*012c*/ 	.word	0xffffffff


	//   ....[46]....
        /*0130*/ 	.word	0xffffffff


	//   ....[47]....
        /*0134*/ 	.word	0xffffffff


	//   ....[48]....
        /*0138*/ 	.word	0xffffffff


	//   ....[49]....
        /*013c*/ 	.word	0xffffffff


	//   ....[50]....
        /*0140*/ 	.word	0xffffffff


	//   ....[51]....
        /*0144*/ 	.word	0xffffffff


	//   ....[52]....
        /*0148*/ 	.word	0xffffffff


	//   ....[53]....
        /*014c*/ 	.word	0xffffffff


	//   ....[54]....
        /*0150*/ 	.word	0xffffffff


	//   ....[55]....
        /*0154*/ 	.word	0xffffffff


	//   ....[56]....
        /*0158*/ 	.word	0xffffffff


	//   ....[57]....
        /*015c*/ 	.word	0xffffffff


	//   ....[58]....
        /*0160*/ 	.word	0xffffffff


	//   ....[59]....
        /*0164*/ 	.word	0xffffffff


	//   ....[60]....
        /*0168*/ 	.word	0xffffffff


	//   ....[61]....
        /*016c*/ 	.word	0x0500000f


	//   ....[62]....
        /*0170*/ 	.word	0x0500000f


	//   ....[63]....
        /*0174*/ 	.word	0x0500000f


	//   ....[64]....
        /*0178*/ 	.word	0x0500000f


	//   ....[65]....
        /*017c*/ 	.word	0x0500000f


	//   ....[66]....
        /*0180*/ 	.word	0x0500000f


	//   ....[67]....
        /*0184*/ 	.word	0x0500000f


	//   ....[68]....
        /*0188*/ 	.word	0x0500000f


	//   ....[69]....
        /*018c*/ 	.word	0x0500000f


	//   ....[70]....
        /*0190*/ 	.word	0x0500000f


	//   ....[71]....
        /*0194*/ 	.word	0x0500000f


	//   ....[72]....
        /*0198*/ 	.word	0x0500000f


	//   ....[73]....
        /*019c*/ 	.word	0x0500000f


	//   ....[74]....
        /*01a0*/ 	.word	0x0500000f


	//   ....[75]....
        /*01a4*/ 	.word	0x0500000f


	//   ....[76]....
        /*01a8*/ 	.word	0x0500000f


	//   ....[77]....
        /*01ac*/ 	.word	0x0500000f


	//   ....[78]....
        /*01b0*/ 	.word	0x0500000f


	//----- nvinfo : EIATTR_COOP_GROUP_INSTR_OFFSETS
	.align		4
.L_1291:
        /*01b4*/ 	.byte	0x04, 0x28
        /*01b6*/ 	.short	(.L_1293 - .L_1292)


	//   ....[0]....
.L_1292:
        /*01b8*/ 	.word	0x00000070


	//   ....[1]....
        /*01bc*/ 	.word	0x00000140


	//   ....[2]....
        /*01c0*/ 	.word	0x00000190


	//   ....[3]....
        /*01c4*/ 	.word	0x000003c0


	//   ....[4]....
        /*01c8*/ 	.word	0x00000520


	//   ....[5]....
        /*01cc*/ 	.word	0x00000640


	//   ....[6]....
        /*01d0*/ 	.word	0x000007a0


	//   ....[7]....
        /*01d4*/ 	.word	0x000017a0


	//   ....[8]....
        /*01d8*/ 	.word	0x00001ee0


	//   ....[9]....
        /*01dc*/ 	.word	0x00002200


	//   ....[10]....
        /*01e0*/ 	.word	0x00002f30


	//   ....[11]....
        /*01e4*/ 	.word	0x00003040


	//   ....[12]....
        /*01e8*/ 	.word	0x00003620


	//   ....[13]....
        /*01ec*/ 	.word	0x00003690


	//   ....[14]....
        /*01f0*/ 	.word	0x000047a0


	//   ....[15]....
        /*01f4*/ 	.word	0x000052b0


	//   ....[16]....
        /*01f8*/ 	.word	0x00005850


	//   ....[17]....
        /*01fc*/ 	.word	0x00005970


	//   ....[18]....
        /*0200*/ 	.word	0x00005fc0


	//   ....[19]....
        /*0204*/ 	.word	0x00006040


	//   ....[20]....
        /*0208*/ 	.word	0x00007be0


	//   ....[21]....
        /*020c*/ 	.word	0x00007c10


	//   ....[22]....
        /*0210*/ 	.word	0x000080d0


	//   ....[23]....
        /*0214*/ 	.word	0x000082a0


	//   ....[24]....
        /*0218*/ 	.word	0x000097c0


	//   ....[25]....
        /*021c*/ 	.word	0x0000a280


	//   ....[26]....
        /*0220*/ 	.word	0x0000a8c0


	//   ....[27]....
        /*0224*/ 	.word	0x0000a9d0


	//   ....[28]....
        /*0228*/ 	.word	0x0000af90


	//   ....[29]....
        /*022c*/ 	.word	0x0000b010


	//   ....[30]....
        /*0230*/ 	.word	0x0000c460


	//   ....[31]....
        /*0234*/ 	.word	0x0000c4b0


	//   ....[32]....
        /*0238*/ 	.word	0x0000c4e0


	//   ....[33]....
        /*023c*/ 	.word	0x0000c510


	//   ....[34]....
        /*0240*/ 	.word	0x0000d5c0


	//   ....[35]....
        /*0244*/ 	.word	0x0000d620


	//   ....[36]....
        /*0248*/ 	.word	0x0000d660


	//   ....[37]....
        /*024c*/ 	.word	0x0000d690


	//   ....[38]....
        /*0250*/ 	.word	0x0000d6c0


	//   ....[39]....
        /*0254*/ 	.word	0x0000d6e0


	//   ....[40]....
        /*0258*/ 	.word	0x0000e350


	//   ....[41]....
        /*025c*/ 	.word	0x0000e360


	//   ....[42]....
        /*0260*/ 	.word	0x0000f390


	//   ....[43]....
        /*0264*/ 	.word	0x00010260


	//   ....[44]....
        /*0268*/ 	.word	0x00010b20


	//   ....[45]....
        /*026c*/ 	.word	0x00010b50


	//   ....[46]....
        /*0270*/ 	.word	0x00010b80


	//   ....[47]....
        /*0274*/ 	.word	0x00010bf0


	//   ....[48]....
        /*0278*/ 	.word	0x00010c40


	//   ....[49]....
        /*027c*/ 	.word	0x00010c60


	//   ....[50]....
        /*0280*/ 	.word	0x00010cd0


	//   ....[51]....
        /*0284*/ 	.word	0x00010cf0


	//   ....[52]....
        /*0288*/ 	.word	0x00010d40


	//   ....[53]....
        /*028c*/ 	.word	0x00010d60


	//   ....[54]....
        /*0290*/ 	.word	0x00010dd0


	//   ....[55]....
        /*0294*/ 	.word	0x00010df0


	//   ....[56]....
        /*0298*/ 	.word	0x00010e40


	//   ....[57]....
        /*029c*/ 	.word	0x00010e60


	//   ....[58]....
        /*02a0*/ 	.word	0x00010e90


	//   ....[59]....
        /*02a4*/ 	.word	0x00010eb0


	//   ....[60]....
        /*02a8*/ 	.word	0x00013080


	//   ....[61]....
        /*02ac*/ 	.word	0x00013660


	//   ....[62]....
        /*02b0*/ 	.word	0x000137d0


	//   ....[63]....
        /*02b4*/ 	.word	0x00013830


	//   ....[64]....
        /*02b8*/ 	.word	0x000138f0


	//   ....[65]....
        /*02bc*/ 	.word	0x000139a0


	//   ....[66]....
        /*02c0*/ 	.word	0x00013a70


	//   ....[67]....
        /*02c4*/ 	.word	0x00013ae0


	//   ....[68]....
        /*02c8*/ 	.word	0x00013b40


	//   ....[69]....
        /*02cc*/ 	.word	0x00013c00


	//   ....[70]....
        /*02d0*/ 	.word	0x00013cd0


	//   ....[71]....
        /*02d4*/ 	.word	0x00013d40


	//   ....[72]....
        /*02d8*/ 	.word	0x00013da0


	//   ....[73]....
        /*02dc*/ 	.word	0x00013e60


	//   ....[74]....
        /*02e0*/ 	.word	0x00013ec0


	//   ....[75]....
        /*02e4*/ 	.word	0x00013f80


	//   ....[76]....
        /*02e8*/ 	.word	0x00013fe0


	//   ....[77]....
        /*02ec*/ 	.word	0x00014090


	//   ....[78]....
        /*02f0*/ 	.word	0x000144a0


	//----- nvinfo : EIATTR_REG_RECONFIG
	.align		4
.L_1293:
        /*02f4*/ 	.byte	0x01, 0x54
	.zero		2


	//----- nvinfo : EIATTR_SYSCALL_OFFSETS
	.align		4
        /*02f8*/ 	.byte	0x04, 0x46
        /*02fa*/ 	.short	(.L_1295 - .L_1294)


	//   ....[0]....
.L_1294:
        /*02fc*/ 	.word	0x00001960


	//   ....[1]....
        /*0300*/ 	.word	0x0000fef0


	//   ....[2]....
        /*0304*/ 	.word	0x00010030


	//   ....[3]....
        /*0308*/ 	.word	0x00010120


	//   ....[4]....
        /*030c*/ 	.word	0x000107c0


	//----- nvinfo : EIATTR_MBARRIER_INSTR_OFFSETS
	.align		4
.L_1295:
        /*0310*/ 	.byte	0x04, 0x39
        /*0312*/ 	.short	(.L_1297 - .L_1296)


	//   ....[0]....
.L_1296:
        /*0314*/ 	.word	0x00000270
        /*0318*/ 	.word	0x000000ff
        /*031c*/ 	.word	0x00022800
        /*0320*/ 	.short	0x0100
        /*0322*/ 	.byte	0x08
	.zero		1


	//   ....[1]....
        /*0324*/ 	.word	0x00000280
        /*0328*/ 	.word	0x000000ff
        /*032c*/ 	.word	0x00022820
        /*0330*/ 	.short	0x0100
        /*0332*/ 	.byte	0x08
	.zero		1


	//   ....[2]....
        /*0334*/ 	.word	0x00000370
        /*0338*/ 	.word	0x000000ff
        /*033c*/ 	.word	0x00022830
        /*0340*/ 	.short	0x0100
        /*0342*/ 	.byte	0x08
	.zero		1


	//   ....[3]....
        /*0344*/ 	.word	0x00000380
        /*0348*/ 	.word	0x000000ff
        /*034c*/ 	.word	0x00022840
        /*0350*/ 	.short	0x0100
        /*0352*/ 	.byte	0x08
	.zero		1


	//   ....[4]....
        /*0354*/ 	.word	0x00000390
        /*0358*/ 	.word	0x000000ff
        /*035c*/ 	.word	0x00022838
        /*0360*/ 	.short	0x0100
        /*0362*/ 	.byte	0x08
	.zero		1


	//   ....[5]....
        /*0364*/ 	.word	0x000003a0
        /*0368*/ 	.word	0x000000ff
        /*036c*/ 	.word	0x00022848
        /*0370*/ 	.short	0x0100
        /*0372*/ 	.byte	0x08
	.zero		1


	//   ....[6]....
        /*0374*/ 	.word	0x000004d0
        /*0378*/ 	.word	0x000000ff
        /*037c*/ 	.word	0x00022850
        /*0380*/ 	.short	0x0100
        /*0382*/ 	.byte	0x08
	.zero		1


	//   ....[7]....
        /*0384*/ 	.word	0x000004e0
        /*0388*/ 	.word	0x000000ff
        /*038c*/ 	.word	0x00022860
        /*0390*/ 	.short	0x0100
        /*0392*/ 	.byte	0x08
	.zero		1


	//   ....[8]....
        /*0394*/ 	.word	0x000004f0
        /*0398*/ 	.word	0x000000ff
        /*039c*/ 	.word	0x00022858
        /*03a0*/ 	.short	0x0100
        /*03a2*/ 	.byte	0x08
	.zero		1


	//   ....[9]....
        /*03a4*/ 	.word	0x00000500
        /*03a8*/ 	.word	0x000000ff
        /*03ac*/ 	.word	0x00022868
        /*03b0*/ 	.short	0x0100
        /*03b2*/ 	.byte	0x08
	.zero		1


	//   ....[10]....
        /*03b4*/ 	.word	0x000005f0
        /*03b8*/ 	.word	0x000000ff
        /*03bc*/ 	.word	0x00022870
        /*03c0*/ 	.short	0x0100
        /*03c2*/ 	.byte	0x06
	.zero		1


	//   ....[11]....
        /*03c4*/ 	.word	0x00000600
        /*03c8*/ 	.word	0x000000ff
        /*03cc*/ 	.word	0x00022880
        /*03d0*/ 	.short	0x0100
        /*03d2*/ 	.byte	0x06
	.zero		1


	//   ....[12]....
        /*03d4*/ 	.word	0x00000610
        /*03d8*/ 	.word	0x000000ff
        /*03dc*/ 	.word	0x00022878
        /*03e0*/ 	.short	0x0100
        /*03e2*/ 	.byte	0x06
	.zero		1


	//   ....[13]....
        /*03e4*/ 	.word	0x00000620
        /*03e8*/ 	.word	0x000000ff
        /*03ec*/ 	.word	0x00022888
        /*03f0*/ 	.short	0x0100
        /*03f2*/ 	.byte	0x06
	.zero		1


	//   ....[14]....
        /*03f4*/ 	.word	0x00000750
        /*03f8*/ 	.word	0x000000ff
        /*03fc*/ 	.word	0x00022890
        /*0400*/ 	.short	0x0100
        /*0402*/ 	.byte	0x08
	.zero		1


	//   ....[15]....
        /*0404*/ 	.word	0x00000760
        /*0408*/ 	.word	0x000000ff
        /*040c*/ 	.word	0x000228a0
        /*0410*/ 	.short	0x0100
        /*0412*/ 	.byte	0x08
	.zero		1


	//   ....[16]....
        /*0414*/ 	.word	0x00000770
        /*0418*/ 	.word	0x000000ff
        /*041c*/ 	.word	0x00022898
        /*0420*/ 	.short	0x0100
        /*0422*/ 	.byte	0x08
	.zero		1


	//   ....[17]....
        /*0424*/ 	.word	0x00000780
        /*0428*/ 	.word	0x000000ff
        /*042c*/ 	.word	0x000228a8
        /*0430*/ 	.short	0x0100
        /*0432*/ 	.byte	0x08
	.zero		1


	//   ....[18]....
        /*0434*/ 	.word	0x000008b0
        /*0438*/ 	.word	0x000000ff
        /*043c*/ 	.word	0x000228b0
        /*0440*/ 	.short	0x0100
        /*0442*/ 	.byte	0x08
	.zero		1


	//   ....[19]....
        /*0444*/ 	.word	0x000008c0
        /*0448*/ 	.word	0x000000ff
        /*044c*/ 	.word	0x000228c0
        /*0450*/ 	.short	0x0100
        /*0452*/ 	.byte	0x08
	.zero		1


	//   ....[20]....
        /*0454*/ 	.word	0x000008d0
        /*0458*/ 	.word	0x000000ff
        /*045c*/ 	.word	0x000228b8
        /*0460*/ 	.short	0x0100
        /*0462*/ 	.byte	0x08
	.zero		1


	//   ....[21]....
        /*0464*/ 	.word	0x000008e0
        /*0468*/ 	.word	0x000000ff
        /*046c*/ 	.word	0x000228c8
        /*0470*/ 	.short	0x0100
        /*0472*/ 	.byte	0x08
	.zero		1


	//   ....[22]....
        /*0474*/ 	.word	0x00001990
        /*0478*/ 	.word	0x000000ff
        /*047c*/ 	.word	0x00022800
        /*0480*/ 	.short	0x010a
        /*0482*/ 	.byte	0x26
	.zero		1


	//   ....[23]....
        /*0484*/ 	.word	0x00001a30
        /*0488*/ 	.word	0x000000ff
        /*048c*/ 	.word	0x00022830
        /*0490*/ 	.short	0x010a
        /*0492*/ 	.byte	0x26
	.zero		1


	//   ....[24]....
        /*0494*/ 	.word	0x00001a70
        /*0498*/ 	.word	0x000000ff
        /*049c*/ 	.word	0x00022830
        /*04a0*/ 	.short	0x010a
        /*04a2*/ 	.byte	0x26
	.zero		1


	//   ....[25]....
        /*04a4*/ 	.word	0x00002040
        /*04a8*/ 	.word	0x00000000
        /*04ac*/ 	.word	0x00000000
        /*04b0*/ 	.short	0x0101
        /*04b2*/ 	.byte	0x3f
	.zero		1


	//   ....[26]....
        /*04b4*/ 	.word	0x00003f00
        /*04b8*/ 	.word	0x000000ff
        /*04bc*/ 	.word	0x00022850
        /*04c0*/ 	.short	0x010a
        /*04c2*/ 	.byte	0x26
	.zero		1


	//   ....[27]....
        /*04c4*/ 	.word	0x00003f40
        /*04c8*/ 	.word	0x000000ff
        /*04cc*/ 	.word	0x00022850
        /*04d0*/ 	.short	0x010a
        /*04d2*/ 	.byte	0x26
	.zero		1


	//   ....[28]....
        /*04d4*/ 	.word	0x000042b0
        /*04d8*/ 	.word	0x00000009
        /*04dc*/ 	.word	0x00000000
        /*04e0*/ 	.short	0x0101
        /*04e2*/ 	.byte	0x3f
	.zero		1


	//   ....[29]....
        /*04e4*/ 	.word	0x000045c0
        /*04e8*/ 	.word	0x000000ff
        /*04ec*/ 	.word	0x00022830
        /*04f0*/ 	.short	0x010a
        /*04f2*/ 	.byte	0x1f
	.zero		1


	//   ....[30]....
        /*04f4*/ 	.word	0x00004600
        /*04f8*/ 	.word	0x000000ff
        /*04fc*/ 	.word	0x00022830
        /*0500*/ 	.short	0x010a
        /*0502*/ 	.byte	0x1f
	.zero		1


	//   ....[31]....
        /*0504*/ 	.word	0x000048d0
        /*0508*/ 	.word	0x0000000f
        /*050c*/ 	.word	0x00000000
        /*0510*/ 	.short	0x0101
        /*0512*/ 	.byte	0x3f
	.zero		1


	//   ....[32]....
        /*0514*/ 	.word	0x00007160
        /*0518*/ 	.word	0x000000ff
        /*051c*/ 	.word	0x00022850
        /*0520*/ 	.short	0x010a
        /*0522*/ 	.byte	0x1f
	.zero		1


	//   ....[33]....
        /*0524*/ 	.word	0x000071a0
        /*0528*/ 	.word	0x000000ff
        /*052c*/ 	.word	0x00022850
        /*0530*/ 	.short	0x010a
        /*0532*/ 	.byte	0x1f
	.zero		1


	//   ....[34]....
        /*0534*/ 	.word	0x00007470
        /*0538*/ 	.word	0x0000000c
        /*053c*/ 	.word	0x00000000
        /*0540*/ 	.short	0x0101
        /*0542*/ 	.byte	0x3f
	.zero		1


	//   ....[35]....
        /*0544*/ 	.word	0x00007890
        /*0548*/ 	.word	0x000000ff
        /*054c*/ 	.word	0x00022830
        /*0550*/ 	.short	0x010a
        /*0552*/ 	.byte	0x1b
	.zero		1


	//   ....[36]....
        /*0554*/ 	.word	0x000078d0
        /*0558*/ 	.word	0x000000ff
        /*055c*/ 	.word	0x00022830
        /*0560*/ 	.short	0x010a
        /*0562*/ 	.byte	0x1b
	.zero		1


	//   ....[37]....
        /*0564*/ 	.word	0x00008670
        /*0568*/ 	.word	0x0000009a
        /*056c*/ 	.word	0x00000000
        /*0570*/ 	.short	0x0101
        /*0572*/ 	.byte	0x3f
	.zero		1


	//   ....[38]....
        /*0574*/ 	.word	0x00009160
        /*0578*/ 	.word	0x000000ff
        /*057c*/ 	.word	0x00022850
        /*0580*/ 	.short	0x010a
        /*0582*/ 	.byte	0x1b
	.zero		1


	//   ....[39]....
        /*0584*/ 	.word	0x000091a0
        /*0588*/ 	.word	0x000000ff
        /*058c*/ 	.word	0x00022850
        /*0590*/ 	.short	0x010a
        /*0592*/ 	.byte	0x1b
	.zero		1


	//   ....[40]....
        /*0594*/ 	.word	0x00009450
        /*0598*/ 	.word	0x000000b3
        /*059c*/ 	.word	0x00000000
        /*05a0*/ 	.short	0x0101
        /*05a2*/ 	.byte	0x3f
	.zero		1


	//   ....[41]....
        /*05a4*/ 	.word	0x000095c0
        /*05a8*/ 	.word	0x000000ff
        /*05ac*/ 	.word	0x00022830
        /*05b0*/ 	.short	0x010a
        /*05b2*/ 	.byte	0x1e
	.zero		1


	//   ....[42]....
        /*05b4*/ 	.word	0x00009600
        /*05b8*/ 	.word	0x000000ff
        /*05bc*/ 	.word	0x00022830
        /*05c0*/ 	.short	0x010a
        /*05c2*/ 	.byte	0x1e
	.zero		1


	//   ....[43]....
        /*05c4*/ 	.word	0x00009860
        /*05c8*/ 	.word	0x00000000
        /*05cc*/ 	.word	0x00000000
        /*05d0*/ 	.short	0x0101
        /*05d2*/ 	.byte	0x3f
	.zero		1


	//   ....[44]....
        /*05d4*/ 	.word	0x0000c130
        /*05d8*/ 	.word	0x000000ff
        /*05dc*/ 	.word	0x00022850
        /*05e0*/ 	.short	0x010a
        /*05e2*/ 	.byte	0x1e
	.zero		1


	//   ....[45]....
        /*05e4*/ 	.word	0x0000c170
        /*05e8*/ 	.word	0x000000ff
        /*05ec*/ 	.word	0x00022850
        /*05f0*/ 	.short	0x010a
        /*05f2*/ 	.byte	0x1e
	.zero		1


	//   ....[46]....
        /*05f4*/ 	.word	0x0000c440
        /*05f8*/ 	.word	0x00000008
        /*05fc*/ 	.word	0x00000000
        /*0600*/ 	.short	0x0101
        /*0602*/ 	.byte	0x3f
	.zero		1


	//   ....[47]....
        /*0604*/ 	.word	0x0000d6f0
        /*0608*/ 	.word	0x000000ff
        /*060c*/ 	.word	0x00000000
        /*0610*/ 	.short	0x0101
        /*0612*/ 	.byte	0x04
	.zero		1


	//   ....[48]....
        /*0614*/ 	.word	0x000104a0
        /*0618*/ 	.word	0x000000ff
        /*061c*/ 	.word	0x00022840
        /*0620*/ 	.short	0x010a
        /*0622*/ 	.byte	0x26
	.zero		1


	//   ....[49]....
        /*0624*/ 	.word	0x00010fa0
        /*0628*/ 	.word	0x000000ff
        /*062c*/ 	.word	0x00022800
        /*0630*/ 	.short	0x0107
        /*0632*/ 	.byte	0x26
	.zero		1


	//   ....[50]....
        /*0634*/ 	.word	0x00010fe0
        /*0638*/ 	.word	0x000000ff
        /*063c*/ 	.word	0x00022800
        /*0640*/ 	.short	0x0101
        /*0642*/ 	.byte	0x26
	.zero		1


	//   ....[51]....
        /*0644*/ 	.word	0x00010ff0
        /*0648*/ 	.word	0x000000ff
        /*064c*/ 	.word	0x00022820
        /*0650*/ 	.short	0x010a
        /*0652*/ 	.byte	0x26
	.zero		1


	//   ....[52]....
        /*0654*/ 	.word	0x00011050
        /*0658*/ 	.word	0x000000ff
        /*065c*/ 	.word	0x00022860
        /*0660*/ 	.short	0x010a
        /*0662*/ 	.byte	0x26
	.zero		1


	//   ....[53]....
        /*0664*/ 	.word	0x000118c0
        /*0668*/ 	.word	0x000000ff
        /*066c*/ 	.word	0x00022848
        /*0670*/ 	.short	0x010a
        /*0672*/ 	.byte	0x26
	.zero		1


	//   ....[54]....
        /*0674*/ 	.word	0x00011a90
        /*0678*/ 	.word	0x000000ff
        /*067c*/ 	.word	0x00022868
        /*0680*/ 	.short	0x010a
        /*0682*/ 	.byte	0x26
	.zero		1


	//   ....[55]....
        /*0684*/ 	.word	0x000120f0
        /*0688*/ 	.word	0x000000ff
        /*068c*/ 	.word	0x00022840
        /*0690*/ 	.short	0x010a
        /*0692*/ 	.byte	0x26
	.zero		1


	//   ....[56]....
        /*0694*/ 	.word	0x000122d0
        /*0698*/ 	.word	0x000000ff
        /*069c*/ 	.word	0x00022860
        /*06a0*/ 	.short	0x010a
        /*06a2*/ 	.byte	0x26
	.zero		1


	//   ....[57]....
        /*06a4*/ 	.word	0x00012950
        /*06a8*/ 	.word	0x000000ff
        /*06ac*/ 	.word	0x00022848
        /*06b0*/ 	.short	0x010a
        /*06b2*/ 	.byte	0x26
	.zero		1


	//   ....[58]....
        /*06b4*/ 	.word	0x00012b30
        /*06b8*/ 	.word	0x000000ff
        /*06bc*/ 	.word	0x00022868
        /*06c0*/ 	.short	0x010a
        /*06c2*/ 	.byte	0x26
	.zero		1


	//   ....[59]....
        /*06c4*/ 	.word	0x00013010
        /*06c8*/ 	.word	0x00000002
        /*06cc*/ 	.word	0x00022820
        /*06d0*/ 	.short	0x010a
        /*06d2*/ 	.byte	0x3f
	.zero		1


	//   ....[60]....
        /*06d4*/ 	.word	0x00013190
        /*06d8*/ 	.word	0x00000007
        /*06dc*/ 	.word	0x00000000
        /*06e0*/ 	.short	0x010a
        /*06e2*/ 	.byte	0x3f
	.zero		1


	//   ....[61]....
        /*06e4*/ 	.word	0x00013200
        /*06e8*/ 	.word	0x00000005
        /*06ec*/ 	.word	0x00000000
        /*06f0*/ 	.short	0x010a
        /*06f2*/ 	.byte	0x3f
	.zero		1


	//   ....[62]....
        /*06f4*/ 	.word	0x00013260
        /*06f8*/ 	.word	0x00000005
        /*06fc*/ 	.word	0x00000000
        /*0700*/ 	.short	0x010a
        /*0702*/ 	.byte	0x3f
	.zero		1


	//   ....[63]....
        /*0704*/ 	.word	0x00013290
        /*0708*/ 	.word	0x00000003
        /*070c*/ 	.word	0x00000000
        /*0710*/ 	.short	0x010a
        /*0712*/ 	.byte	0x3f
	.zero		1


	//   ....[64]....
        /*0714*/ 	.word	0x00013300
        /*0718*/ 	.word	0x00000003
        /*071c*/ 	.word	0x00022800
        /*0720*/ 	.short	0x010a
        /*0722*/ 	.byte	0x3f
	.zero		1


	//   ....[65]....
        /*0724*/ 	.word	0x00013360
        /*0728*/ 	.word	0x00000003
        /*072c*/ 	.word	0x00022830
        /*0730*/ 	.short	0x010a
        /*0732*/ 	.byte	0x3f
	.zero		1


	//   ....[66]....
        /*0734*/ 	.word	0x000133b0
        /*0738*/ 	.word	0x00000009
        /*073c*/ 	.word	0x00022850
        /*0740*/ 	.short	0x010a
        /*0742*/ 	.byte	0x3f
	.zero		1


	//   ....[67]....
        /*0744*/ 	.word	0x00013410
        /*0748*/ 	.word	0x00000004
        /*074c*/ 	.word	0x00022830
        /*0750*/ 	.short	0x010a
        /*0752*/ 	.byte	0x3f
	.zero		1


	//   ....[68]....
        /*0754*/ 	.word	0x00013460
        /*0758*/ 	.word	0x0000000c
        /*075c*/ 	.word	0x00022850
        /*0760*/ 	.short	0x010a
        /*0762*/ 	.byte	0x3f
	.zero		1


	//   ....[69]....
        /*0764*/ 	.word	0x000134c0
        /*0768*/ 	.word	0x0000000d
        /*076c*/ 	.word	0x00022830
        /*0770*/ 	.short	0x010a
        /*0772*/ 	.byte	0x3f
	.zero		1


	//   ....[70]....
        /*0774*/ 	.word	0x00013510
        /*0778*/ 	.word	0x000000b3
        /*077c*/ 	.word	0x00022850
        /*0780*/ 	.short	0x010a
        /*0782*/ 	.byte	0x3f
	.zero		1


	//   ....[71]....
        /*0784*/ 	.word	0x00013570
        /*0788*/ 	.word	0x00000000
        /*078c*/ 	.word	0x00022830
        /*0790*/ 	.short	0x010a
        /*0792*/ 	.byte	0x3f
	.zero		1


	//   ....[72]....
        /*0794*/ 	.word	0x000135c0
        /*0798*/ 	.word	0x00000008
        /*079c*/ 	.word	0x00022850
        /*07a0*/ 	.short	0x010a
        /*07a2*/ 	.byte	0x3f
	.zero		1


	//   ....[73]....
        /*07a4*/ 	.word	0x00013720
        /*07a8*/ 	.word	0x00000003
        /*07ac*/ 	.word	0x00022840
        /*07b0*/ 	.short	0x010a
        /*07b2*/ 	.byte	0x3f
	.zero		1


	//   ....[74]....
        /*07b4*/ 	.word	0x000140d0
        /*07b8*/ 	.word	0x00000003
        /*07bc*/ 	.word	0x00022820
        /*07c0*/ 	.short	0x010a
        /*07c2*/ 	.byte	0x3f
	.zero		1


	//   ....[75]....
        /*07c4*/ 	.word	0x00014130
        /*07c8*/ 	.word	0x00000003
        /*07cc*/ 	.word	0x00022860
        /*07d0*/ 	.short	0x010a
        /*07d2*/ 	.byte	0x3f
	.zero		1


	//   ....[76]....
        /*07d4*/ 	.word	0x00014190
        /*07d8*/ 	.word	0x00000003
        /*07dc*/ 	.word	0x00022848
        /*07e0*/ 	.short	0x010a
        /*07e2*/ 	.byte	0x3f
	.zero		1


	//   ....[77]....
        /*07e4*/ 	.word	0x000141f0
        /*07e8*/ 	.word	0x00000003
        /*07ec*/ 	.word	0x00022868
        /*07f0*/ 	.short	0x010a
        /*07f2*/ 	.byte	0x3f
	.zero		1


	//   ....[78]....
        /*07f4*/ 	.word	0x00014250
        /*07f8*/ 	.word	0x00000003
        /*07fc*/ 	.word	0x00022840
        /*0800*/ 	.short	0x010a
        /*0802*/ 	.byte	0x3f
	.zero		1


	//   ....[79]....
        /*0804*/ 	.word	0x000142b0
        /*0808*/ 	.word	0x00000003
        /*080c*/ 	.word	0x00022860
        /*0810*/ 	.short	0x010a
        /*0812*/ 	.byte	0x3f
	.zero		1


	//   ....[80]....
        /*0814*/ 	.word	0x00014310
        /*0818*/ 	.word	0x00000003
        /*081c*/ 	.word	0x00022848
        /*0820*/ 	.short	0x010a
        /*0822*/ 	.byte	0x3f
	.zero		1


	//   ....[81]....
        /*0824*/ 	.word	0x00014370
        /*0828*/ 	.word	0x00000003
        /*082c*/ 	.word	0x00022868
        /*0830*/ 	.short	0x010a
        /*0832*/ 	.byte	0x3f
	.zero		1


	//   ....[82]....
        /*0834*/ 	.word	0x000143c0
        /*0838*/ 	.word	0x00000002
        /*083c*/ 	.word	0x00022820
        /*0840*/ 	.short	0x010a
        /*0842*/ 	.byte	0x3f
	.zero		1


	//   ....[83]....
        /*0844*/ 	.word	0x00014560
        /*0848*/ 	.word	0x00000007
        /*084c*/ 	.word	0x00000000
        /*0850*/ 	.short	0x010a
        /*0852*/ 	.byte	0x3f
	.zero		1


	//   ....[84]....
        /*0854*/ 	.word	0x000145b0
        /*0858*/ 	.word	0x00000005
        /*085c*/ 	.word	0x00000000
        /*0860*/ 	.short	0x010a
        /*0862*/ 	.byte	0x3f
	.zero		1


	//   ....[85]....
        /*0864*/ 	.word	0x00014600
        /*0868*/ 	.word	0x00000005
        /*086c*/ 	.word	0x00000000
        /*0870*/ 	.short	0x010a
        /*0872*/ 	.byte	0x3f
	.zero		1


	//----- nvinfo : EIATTR_NUM_MBARRIERS
	.align		4
.L_1297:
        /*0874*/ 	.byte	0x03, 0x38
        /*0876*/ 	.short	0x0016


	//----- nvinfo : EIATTR_EXIT_INSTR_OFFSETS
	.align		4
        /*0878*/ 	.byte	0x04, 0x1c
        /*087a*/ 	.short	(.L_1299 - .L_1298)


	//   ....[0]....
.L_1298:
        /*087c*/ 	.word	0x000132e0


	//----- nvinfo : EIATTR_MAX_THREADS
	.align		4
.L_1299:
        /*0880*/ 	.byte	0x04, 0x05
        /*0882*/ 	.short	(.L_1301 - .L_1300)
.L_1300:
        /*0884*/ 	.word	0x00000180
        /*0888*/ 	.word	0x00000001
        /*088c*/ 	.word	0x00000001


	//----- nvinfo : EIATTR_CRS_STACK_SIZE
	.align		4
.L_1301:
        /*0890*/ 	.byte	0x04, 0x1e
        /*0892*/ 	.short	(.L_1303 - .L_1302)
.L_1302:
        /*0894*/ 	.word	0x00000000


	//----- nvinfo : EIATTR_CBANK_PARAM_SIZE
	.align		4
.L_1303:
        /*0898*/ 	.byte	0x03, 0x19
        /*089a*/ 	.short	0x0a70


	//----- nvinfo : EIATTR_PARAM_CBANK
	.align		4
        /*089c*/ 	.byte	0x04, 0x0a
        /*089e*/ 	.short	(.L_1305 - .L_1304)
	.align		4
.L_1304:
        /*08a0*/ 	.word	index@(.nv.constant0._ZN7cutlass13device_kernelIN5flash11enable_sm90INS1_16FlashAttnFwdSm90INS1_25CollectiveMainloopFwdSm90ILi2EN4cute5tupleIJNS5_1CILi1EEES8_S8_EEENS6_IJNS7_ILi128EEENS7_ILi96EEENS7_ILi64EEEEEELi256ENS_6half_tEfNS_4arch4Sm90ELb0ELb1ELb0ELb0ELb0ELb0ELb0ELb1ELb0ELb1ELb1ELb0EEENS1_21CollectiveEpilogueFwdINS6_IJSA_NS7_ILi256EEESB_EEES9_SE_SG_Li256ELb0ELb1ELb1ELb0EEENS1_19SingleTileSchedulerILb0ELb1ELb1ELi128EEEEEEEEEvNT_6ParamsE)
        /*08a4*/ 	.short	0x0210
        /*08a6*/ 	.short	0x0a70


	//----- nvinfo : EIATTR_SW_WAR
	.align		4
.L_1305:
        /*08a8*/ 	.byte	0x04, 0x36
        /*08aa*/ 	.short	(.L_1307 - .L_1306)
.L_1306:
        /*08ac*/ 	.word	0x00000008
.L_1307:


//--------------------- .nv.info._ZN7cutlass13device_kernelIN5flash11enable_sm90INS1_16FlashAttnFwdSm90INS1_25CollectiveMainloopFwdSm90ILi2EN4cute5tupleIJNS5_1CILi1EEES8_S8_EEENS6_IJNS7_ILi128EEENS7_ILi96EEENS7_ILi64EEEEEELi256ENS_6half_tEfNS_4arch4Sm90ELb0ELb1ELb0ELb0ELb0ELb0ELb1ELb1ELb0ELb1ELb1ELb0EEENS1_21CollectiveEpilogueFwdINS6_IJSA_NS7_ILi256EEESB_EEES9_SE_SG_Li256ELb0ELb1ELb1ELb0EEENS1_19SingleTileSchedulerILb0ELb1ELb1ELi128EEEEEEEEEvNT_6ParamsE --------------------------
	.section	.nv.info._ZN7cutlass13device_kernelIN5flash11enable_sm90INS1_16FlashAttnFwdSm90INS1_25CollectiveMainloopFwdSm90ILi2EN4cute5tupleIJNS5_1CILi1EEES8_S8_EEENS6_IJNS7_ILi128EEENS7_ILi96EEENS7_ILi64EEEEEELi256ENS_6half_tEfNS_4arch4Sm90ELb0ELb1ELb0ELb0ELb0ELb0ELb1ELb1ELb0ELb1ELb1ELb0EEENS1_21CollectiveEpilogueFwdINS6_IJSA_NS7_ILi256EEESB_EEES9_SE_SG_Li256ELb0ELb1ELb1ELb0EEENS1_19SingleTileSchedulerILb0ELb1ELb1ELi128EEEEEEEEEvNT_6ParamsE,"",@"SHT_CUDA_INFO"
	.sectionflags	@""
	.align	4


	//----- nvinfo : EIATTR_CUDA_API_VERSION
	.align		4
        /*0000*/ 	.byte	0x04, 0x37
        /*0002*/ 	.short	(.L_1309 - .L_1308)
.L_1308:
        /*0004*/ 	.word	0x00000082


	//----- nvinfo : EIATTR_KPARAM_INFO
	.align		4
.L_1309:
        /*0008*/ 	.byte	0x04, 0x17
        /*000a*/ 	.short	(.L_1311 - .L_1310)
.L_1310:
        /*000c*/ 	.word	0x00000000
        /*0010*/ 	.short	0x0000
        /*0012*/ 	.short	0x0070
        /*0014*/ 	.byte	0x00, 0xf0, 0x01, 0x2c


	//----- nvinfo : EIATTR_SPARSE_MMA_MASK
	.align		4
.L_1311:
        /*0018*/ 	.byte	0x03, 0x50
        /*001a*/ 	.short	0x0000


	//----- nvinfo : EIATTR_MAXREG_COUNT
	.align		4
        /*001c*/ 	.byte	0x03, 0x1b
        /*001e*/ 	.short	0x00a8


	//----- nvinfo : EIATTR_NUM_BARRIERS
	.align		4
        /*0020*/ 	.byte	0x02, 0x4c
        /*0022*/ 	.byte	0x10
	.zero		1


	//----- nvinfo : EIATTR_EXTERNS
	.align		4
        /*0024*/ 	.byte	0x04, 0x0f
        /*0026*/ 	.short	(.L_1313 - .L_1312)


	//   ....[0]....
	.align		4
.L_1312:
        /*0028*/ 	.word	index@(__assertfail)


	//----- nvinfo : EIATTR_ANNOTATIONS
	.align		4
.L_1313:
        /*002c*/ 	.byte	0x04, 0x55
        /*002e*/ 	.short	(.L_1315 - .L_1314)


	//   ....[0]....
.L_1314:
        /* <DEDUP_REMOVED lines=1275> */


	//----- nvinfo : EIATTR_MERCURY_ISA_VERSION
	.align		4
.L_1315:
        /*4fc8*/ 	.byte	0x03, 0x5f
        /*4fca*/ 	.short	0x0101


	//----- nvinfo : EIATTR_INT_WARP_WIDE_INSTR_OFFSETS
	.align		4
        /*4fcc*/ 	.byte	0x04, 0x31
        /*4fce*/ 	.short	(.L_1317 - .L_1316)


	//   ....[0]....
.L_1316:
        /*4fd0*/ 	.word	0x00000160


	//   ....[1]....
        /*4fd4*/ 	.word	0x000001a0


	//   ....[2]....
        /*4fd8*/ 	.word	0x00000210


	//   ....[3]....
        /*4fdc*/ 	.word	0x00000280


	//----- nvinfo : EIATTR_COOP_GROUP_MASK_REGIDS
	.align		4
.L_1317:
        /*4fe0*/ 	.byte	0x04, 0x29
        /*4fe2*/ 	.short	(.L_1319 - .L_1318)


	//   ....[0]....
.L_1318:
        /*4fe4*/ 	.word	0xffffffff


	//   ....[1]....
        /*4fe8*/ 	.word	0xffffffff


	//   ....[2]....
        /*4fec*/ 	.word	0xffffffff


	//   ....[3]....
        /*4ff0*/ 	.word	0xffffffff


	//   ....[4]....
        /*4ff4*/ 	.word	0xffffffff


	//   ....[5]....
        /*4ff8*/ 	.word	0xffffffff


	//   ....[6]....
        /*4ffc*/ 	.word	0xffffffff


	//   ....[7]....
        /*5000*/ 	.word	0xffffffff


	//   ....[8]....
        /*5004*/ 	.word	0xffffffff


	//   ....[9]....
        /*5008*/ 	.word	0xffffffff


	//   ....[10]....
        /*500c*/ 	.word	0xffffffff


	//   ....[11]....
        /*5010*/ 	.word	0xffffffff


	//   ....[12]....
        /*5014*/ 	.word	0xffffffff


	//   ....[13]....
        /*5018*/ 	.word	0xffffffff


	//   ....[14]....
        /*501c*/ 	.word	0xffffffff


	//   ....[15]....
        /*5020*/ 	.word	0xffffffff


	//   ....[16]....
        /*5024*/ 	.word	0xffffffff


	//   ....[17]....
        /*5028*/ 	.word	0xffffffff


	//   ....[18]....
        /*502c*/ 	.word	0xffffffff


	//   ....[19]....
        /*5030*/ 	.word	0xffffffff


	//   ....[20]....
        /*5034*/ 	.word	0xffffffff


	//   ....[21]....
        /*5038*/ 	.word	0xffffffff


	//   ....[22]....
        /*503c*/ 	.word	0xffffffff


	//   ....[23]....
        /*5040*/ 	.word	0xffffffff


	//   ....[24]....
        /*5044*/ 	.word	0xffffffff


	//   ....[25]....
        /*5048*/ 	.word	0xffffffff


	//   ....[26]....
        /*504c*/ 	.word	0xffffffff


	//   ....[27]....
        /*5050*/ 	.word	0xffffffff


	//   ....[28]....
        /*5054*/ 	.word	0xffffffff


	//   ....[29]....
        /*5058*/ 	.word	0xffffffff


	//   ....[30]....
        /*505c*/ 	.word	0xffffffff


	//   ....[31]....
        /*5060*/ 	.word	0xffffffff


	//   ....[32]....
        /*5064*/ 	.word	0xffffffff


	//   ....[33]....
        /*5068*/ 	.word	0xffffffff


	//   ....[34]....
        /*506c*/ 	.word	0xffffffff


	//   ....[35]....
        /*5070*/ 	.word	0xffffffff


	//   ....[36]....
        /*5074*/ 	.word	0xffffffff


	//   ....[37]....
        /*5078*/ 	.word	0xffffffff


	//   ....[38]....
        /*507c*/ 	.word	0xffffffff


	//   ....[39]....
        /*5080*/ 	.word	0xffffffff


	//   ....[40]....
        /*5084*/ 	.word	0xffffffff


	//   ....[41]....
        /*5088*/ 	.word	0xffffffff


	//   ....[42]....
        /*508c*/ 	.word	0xffffffff


	//   ....[43]....
        /*5090*/ 	.word	0xffffffff


	//   ....[44]....
        /*5094*/ 	.word	0xffffffff


	//   ....[45]....
        /*5098*/ 	.word	0xffffffff


	//   ....[46]....
        /*509c*/ 	.word	0xffffffff


	//   ....[47]....
        /*50a0*/ 	.word	0xffffffff


	//   ....[48]....
        /*50a4*/ 	.word	0xffffffff


	//   ....[49]....
        /*50a8*/ 	.word	0xffffffff


	//   ....[50]....
        /*50ac*/ 	.word	0xffffffff


	//   ....[51]....
        /*50b0*/ 	.word	0xffffffff


	//   ....[52]....
        /*50b4*/ 	.word	0xffffffff


	//   ....[53]....
        /*50b8*/ 	.word	0xffffffff


	//   ....[54]....
        /*50bc*/ 	.word	0xffffffff


	//   ....[55]....
        /*50c0*/ 	.word	0xffffffff


	//   ....[56]....
        /*50c4*/ 	.word	0xffffffff


	//   ....[57]....
        /*50c8*/ 	.word	0xffffffff


	//   ....[58]....
        /*50cc*/ 	.word	0xffffffff


	//   ....[59]....
        /*50d0*/ 	.word	0xffffffff


	//   ....[60]....
        /*50d4*/ 	.word	0xffffffff


	//   ....[61]....
        /*50d8*/ 	.word	0xffffffff


	//   ....[62]....
        /*50dc*/ 	.word	0xffffffff


	//   ....[63]....
        /*50e0*/ 	.word	0xffffffff


	//   ....[64]....
        /*50e4*/ 	.word	0xffffffff


	//   ....[65]....
        /*50e8*/ 	.word	0xffffffff


	//   ....[66]....
        /*50ec*/ 	.word	0xffffffff


	//   ....[67]....
        /*50f0*/ 	.word	0xffffffff


	//   ....[68]....
        /*50f4*/ 	.word	0xffffffff


	//   ....[69]....
        /*50f8*/ 	.word	0xffffffff


	//   ....[70]....
        /*50fc*/ 	.word	0xffffffff


	//   ....[71]....
        /*5100*/ 	.word	0x0500000f


	//   ....[72]....
        /*5104*/ 	.word	0x0500000f


	//   ....[73]....
        /*5108*/ 	.word	0x0500000f


	//   ....[74]....
        /*510c*/ 	.word	0x0500000f


	//   ....[75]....
        /*5110*/ 	.word	0x0500000f


	//   ....[76]....
        /*5114*/ 	.word	0x0500000f


	//   ....[77]....
        /*5118*/ 	.word	0x0500000f


	//   ....[78]....
        /*511c*/ 	.word	0x0500000f


	//   ....[79]....
        /*5120*/ 	.word	0x0500000f


	//   ....[80]....
        /*5124*/ 	.word	0x0500000f


	//   ....[81]....
        /*5128*/ 	.word	0x0500000f


	//   ....[82]....
        /*512c*/ 	.word	0x0500000f


	//   ....[83]....
        /*5130*/ 	.word	0x0500000f


	//   ....[84]....
        /*5134*/ 	.word	0x0500000f


	//   ....[85]....
        /*5138*/ 	.word	0x0500000f


	//   ....[86]....
        /*513c*/ 	.word	0x0500000f


	//   ....[87]....
        /*5140*/ 	.word	0x0500000f


	//   ....[88]....
        /*5144*/ 	.word	0x0500000f


	//   ....[89]....
        /*5148*/ 	.word	0x0500000f


	//   ....[90]....
        /*514c*/ 	.word	0x0500000f


	//   ....[91]....
        /*5150*/ 	.word	0x0500000f


	//   ....[92]....
        /*5154*/ 	.word	0x0500000f


	//   ....[93]....
        /*5158*/ 	.word	0x0500000f


	//   ....[94]....
        /*515c*/ 	.word	0x0500000f


	//   ....[95]....
        /*5160*/ 	.word	0x0500000f


	//   ....[96]....
        /*5164*/ 	.word	0x0500000f


	//   ....[97]....
        /*5168*/ 	.word	0x0500000f


	//   ....[98]....
        /*516c*/ 	.word	0x0500000f


	//   ....[99]....
        /*5170*/ 	.word	0x0500000f


	//   ....[100]....
        /*5174*/ 	.word	0x0500000f


	//   ....[101]....
        /*5178*/ 	.word	0x0500000f


	//   ....[102]....
        /*517c*/ 	.word	0x0500000f


	//   ....[103]....
        /*5180*/ 	.word	0x0500000f


	//   ....[104]....
        /*5184*/ 	.word	0x0500000f


	//   ....[105]....
        /*5188*/ 	.word	0xffffffff


	//   ....[106]....
        /*518c*/ 	.word	0xffffffff


	//   ....[107]....
        /*5190*/ 	.word	0xffffffff


	//   ....[108]....
        /*5194*/ 	.word	0xffffffff


	//   ....[109]....
        /*5198*/ 	.word	0xffffffff


	//   ....[110]....
        /*519c*/ 	.word	0xffffffff


	//----- nvinfo : EIATTR_COOP_GROUP_INSTR_OFFSETS
	.align		4
.L_1319:
        /*51a0*/ 	.byte	0x04, 0x28
        /*51a2*/ 	.short	(.L_1321 - .L_1320)


	//   ....[0]....
.L_1320:
        /*51a4*/ 	.word	0x000000a0


	//   ....[1]....
        /*51a8*/ 	.word	0x00000170


	//   ....[2]....
        /*51ac*/ 	.word	0x00000230


	//   ....[3]....
        /*51b0*/ 	.word	0x00000400


	//   ....[4]....
        /*51b4*/ 	.word	0x00000560


	//   ....[5]....
        /*51b8*/ 	.word	0x00000680


	//   ....[6]....
        /*51bc*/ 	.word	0x000007e0


	//   ....[7]....
        /*51c0*/ 	.word	0x00001b80


	//   ....[8]....
        /*51c4*/ 	.word	0x00003af0


	//   ....[9]....
        /*51c8*/ 	.word	0x00003d40


	//   ....[10]....
        /*51cc*/ 	.word	0x00005340


	//   ....[11]....
        /*51d0*/ 	.word	0x000053d0


	//   ....[12]....
        /*51d4*/ 	.word	0x00005740


	//   ....[13]....
        /*51d8*/ 	.word	0x00005760


	//   ....[14]....
        /*51dc*/ 	.word	0x0000aa50


	//   ....[15]....
        /*51e0*/ 	.word	0x0000aae0


	//   ....[16]....
        /*51e4*/ 	.word	0x0000ab60


	//   ....[17]....
        /*51e8*/ 	.word	0x0000ab80


	//   ....[18]....
        /*51ec*/ 	.word	0x00020d40


	//   ....[19]....
        /*51f0*/ 	.word	0x00020f50


	//   ....[20]....
        /*51f4*/ 	.word	0x00021f10


	//   ....[21]....
        /*51f8*/ 	.word	0x00021fd0


	//   ....[22]....
        /*51fc*/ 	.word	0x000221b0


	//   ....[23]....
        /*5200*/ 	.word	0x000221d0


	//   ....[24]....
        /*5204*/ 	.word	0x0002a590


	//   ....[25]....
        /*5208*/ 	.word	0x0002a5b0


	//   ....[26]....
        /*520c*/ 	.word	0x0002a610


	//   ....[27]....
        /*5210*/ 	.word	0x0002a650


	//   ....[28]....
        /*5214*/ 	.word	0x0002ba00


	//   ....[29]....
        /*5218*/ 	.word	0x0002ba30


	//   ....[30]....
        /*521c*/ 	.word	0x0002bc80


	//   ....[31]....
        /*5220*/ 	.word	0x0002bcd0


	//   ....[32]....
        /*5224*/ 	.word	0x0002bd00


	//   ....[33]....
        /*5228*/ 	.word	0x0002bd10


	//   ....[34]....
        /*522c*/ 	.word	0x0002cb40


	//   ....[35]....
        /*5230*/ 	.word	0x0002cb50


	//   ....[36]....
        /*5234*/ 	.word	0x0002dd10


	//   ....[37]....
        /*5238*/ 	.word	0x0002eba0


	//   ....[38]....
        /*523c*/ 	.word	0x0002f460


	//   ....[39]....
        /*5240*/ 	.word	0x0002f490


	//   ....[40]....
        /*5244*/ 	.word	0x0002f4c0


	//   ....[41]....
        /*5248*/ 	.word	0x0002f4e0


	//   ....[42]....
        /*524c*/ 	.word	0x0002f620


	//   ....[43]....
        /*5250*/ 	.word	0x0002f640


	//   ....[44]....
        /*5254*/ 	.word	0x0002f6e0


	//   ....[45]....
        /*5258*/ 	.word	0x0002f700


	//   ....[46]....
        /*525c*/ 	.word	0x0002f7a0


	//   ....[47]....
        /*5260*/ 	.word	0x0002f7b0


	//   ....[48]....
        /*5264*/ 	.word	0x0002f860


	//   ....[49]....
        /*5268*/ 	.word	0x0002f870


	//   ....[50]....
        /*526c*/ 	.word	0x0002f900


	//   ....[51]....
        /*5270*/ 	.word	0x0002f910


	//   ....[52]....
        /*5274*/ 	.word	0x0002f920


	//   ....[53]....
        /*5278*/ 	.word	0x0002f930


	//   ....[54]....
        /*527c*/ 	.word	0x00030070


	//   ....[55]....
        /*5280*/ 	.word	0x00030090


	//   ....[56]....
        /*5284*/ 	.word	0x000300c0


	//   ....[57]....
        /*5288*/ 	.word	0x00030190


	//   ....[58]....
        /*528c*/ 	.word	0x00030230


	//   ....[59]....
        /*5290*/ 	.word	0x00030240


	//   ....[60]....
        /*5294*/ 	.word	0x000302e0


	//   ....[61]....
        /*5298*/ 	.word	0x000302f0


	//   ....[62]....
        /*529c*/ 	.word	0x00030370


	//   ....[63]....
        /*52a0*/ 	.word	0x00030380


	//   ....[64]....
        /*52a4*/ 	.word	0x00030410


	//   ....[65]....
        /*52a8*/ 	.word	0x00030420


	//   ....[66]....
        /*52ac*/ 	.word	0x00030430


	//   ....[67]....
        /*52b0*/ 	.word	0x000304c0


	//   ....[68]....
        /*52b4*/ 	.word	0x000304d0


	//   ....[69]....
        /*52b8*/ 	.word	0x00030520


	//   ....[70]....
        /*52bc*/ 	.word	0x000327c0


	//   ....[71]....
        /*52c0*/ 	.word	0x00032d00


	//   ....[72]....
        /*52c4*/ 	.word	0x00032e70


	//   ....[73]....
        /*52c8*/ 	.word	0x00032ee0


	//   ....[74]....
        /*52cc*/ 	.word	0x00032f80


	//   ....[75]....
        /*52d0*/ 	.word	0x00033020


	//   ....[76]....
        /*52d4*/ 	.word	0x00033100


	//   ....[77]....
        /*52d8*/ 	.word	0x00033210


	//   ....[78]....
        /*52dc*/ 	.word	0x00033270


	//   ....[79]....
        /*52e0*/ 	.word	0x00033380


	//   ....[80]....
        /*52e4*/ 	.word	0x000333f0


	//   ....[81]....
        /*52e8*/ 	.word	0x00033500


	//   ....[82]....
        /*52ec*/ 	.word	0x00033560


	//   ....[83]....
        /*52f0*/ 	.word	0x00033680


	//   ....[84]....
        /*52f4*/ 	.word	0x000336e0


	//   ....[85]....
        /*52f8*/ 	.word	0x000337d0


	//   ....[86]....
        /*52fc*/ 	.word	0x00033840


	//   ....[87]....
        /*5300*/ 	.word	0x000338f0


	//   ....[88]....
        /*5304*/ 	.word	0x000339e0


	//   ....[89]....
        /*5308*/ 	.word	0x00033a90


	//   ....[90]....
        /*530c*/ 	.word	0x00033d30


	//   ....[91]....
        /*5310*/ 	.word	0x00033db0


	//   ....[92]....
        /*5314*/ 	.word	0x00033ee0


	//   ....[93]....
        /*5318*/ 	.word	0x00033f30


	//   ....[94]....
        /*531c*/ 	.word	0x00034050


	//   ....[95]....
        /*5320*/ 	.word	0x000340a0


	//   ....[96]....
        /*5324*/ 	.word	0x000341c0


	//   ....[97]....
        /*5328*/ 	.word	0x00034210


	//   ....[98]....
        /*532c*/ 	.word	0x000343a0


	//   ....[99]....
        /*5330*/ 	.word	0x000343f0


	//   ....[100]....
        /*5334*/ 	.word	0x00034480


	//   ....[101]....
        /*5338*/ 	.word	0x000344d0


	//   ....[102]....
        /*533c*/ 	.word	0x000345f0


	//   ....[103]....
        /*5340*/ 	.word	0x000346c0


	//   ....[104]....
        /*5344*/ 	.word	0x00034ad0


	//   ....[105]....
        /*5348*/ 	.word	0x00036e80


	//   ....[106]....
        /*534c*/ 	.word	0x00037170


	//   ....[107]....
        /*5350*/ 	.word	0x00038440


	//   ....[108]....
        /*5354*/ 	.word	0x00038480


	//   ....[109]....
        /*5358*/ 	.word	0x000384f0


	//   ....[110]....
        /*535c*/ 	.word	0x00038510


	//----- nvinfo : EIATTR_REG_RECONFIG
	.align		4
.L_1321:
        /*5360*/ 	.byte	0x01, 0x54
	.zero		2


	//----- nvinfo : EIATTR_SYSCALL_OFFSETS
	.align		4
        /*5364*/ 	.byte	0x04, 0x46
        /*5366*/ 	.short	(.L_1323 - .L_1322)


	//   ....[0]....
.L_1322:
        /*5368*/ 	.word	0x00001ec0


	//   ....[1]....
        /*536c*/ 	.word	0x0002e830


	//   ....[2]....
        /*5370*/ 	.word	0x0002e970


	//   ....[3]....
        /*5374*/ 	.word	0x0002ea60


	//   ....[4]....
        /*5378*/ 	.word	0x0002f100


	//   ....[5]....
        /*537c*/ 	.word	0x0002fc50


	//----- nvinfo : EIATTR_MBARRIER_INSTR_OFFSETS
	.align		4
.L_1323:
        /*5380*/ 	.byte	0x04, 0x39
        /*5382*/ 	.short	(.L_1325 - .L_1324)


	//   ....[0]....
.L_1324:
        /*5384*/ 	.word	0x000002a0
        /*5388*/ 	.word	0x000000ff
        /*538c*/ 	.word	0x00032400
        /*5390*/ 	.short	0x0100
        /*5392*/ 	.byte	0x08
	.zero		1


	//   ....[1]....
        /*5394*/ 	.word	0x000002b0
        /*5398*/ 	.word	0x000000ff
        /*539c*/ 	.word	0x00032410
        /*53a0*/ 	.short	0x0100
        /*53a2*/ 	.byte	0x08
	.zero		1


	//   ....[2]....
        /*53a4*/ 	.word	0x000002c0
        /*53a8*/ 	.word	0x000000ff
        /*53ac*/ 	.word	0x00032420
        /*53b0*/ 	.short	0x0100
        /*53b2*/ 	.byte	0x08
	.zero		1


	//   ....[3]....
        /*53b4*/ 	.word	0x000003b0
        /*53b8*/ 	.word	0x000000ff
        /*53bc*/ 	.word	0x00032430
        /*53c0*/ 	.short	0x0100
        /*53c2*/ 	.byte	0x08
	.zero		1


	//   ....[4]....
        /*53c4*/ 	.word	0x000003c0
        /*53c8*/ 	.word	0x000000ff
        /*53cc*/ 	.word	0x00032440
        /*53d0*/ 	.short	0x0100
        /*53d2*/ 	.byte	0x08
	.zero		1


	//   ....[5]....
        /*53d4*/ 	.word	0x000003d0
        /*53d8*/ 	.word	0x000000ff
        /*53dc*/ 	.word	0x00032438
        /*53e0*/ 	.short	0x0100
        /*53e2*/ 	.byte	0x08
	.zero		1


	//   ....[6]....
        /*53e4*/ 	.word	0x000003e0
        /*53e8*/ 	.word	0x000000ff
        /*53ec*/ 	.word	0x00032448
        /*53f0*/ 	.short	0x0100
        /*53f2*/ 	.byte	0x08
	.zero		1


	//   ....[7]....
        /*53f4*/ 	.word	0x00000510
        /*53f8*/ 	.word	0x000000ff
        /*53fc*/ 	.word	0x00032450
        /*5400*/ 	.short	0x0100
        /*5402*/ 	.byte	0x08
	.zero		1


	//   ....[8]....
        /*5404*/ 	.word	0x00000520
        /*5408*/ 	.word	0x000000ff
        /*540c*/ 	.word	0x00032460
        /*5410*/ 	.short	0x0100
        /*5412*/ 	.byte	0x08
	.zero		1


	//   ....[9]....
        /*5414*/ 	.word	0x00000530
        /*5418*/ 	.word	0x000000ff
        /*541c*/ 	.word	0x00032458
        /*5420*/ 	.short	0x0100
        /*5422*/ 	.byte	0x08
	.zero		1


	//   ....[10]....
        /*5424*/ 	.word	0x00000540
        /*5428*/ 	.word	0x000000ff
        /*542c*/ 	.word	0x00032468
        /*5430*/ 	.short	0x0100
        /*5432*/ 	.byte	0x08
	.zero		1


	//   ....[11]....
        /*5434*/ 	.word	0x00000630
        /*5438*/ 	.word	0x000000ff
        /*543c*/ 	.word	0x00032470
        /*5440*/ 	.short	0x0100
        /*5442*/ 	.byte	0x06
	.zero		1


	//   ....[12]....
        /*5444*/ 	.word	0x00000640
        /*5448*/ 	.word	0x000000ff
        /*544c*/ 	.word	0x00032480
        /*5450*/ 	.short	0x0100
        /*5452*/ 	.byte	0x06
	.zero		1


	//   ....[13]....
        /*5454*/ 	.word	0x00000650
        /*5458*/ 	.word	0x000000ff
        /*545c*/ 	.word	0x00032478
        /*5460*/ 	.short	0x0100
        /*5462*/ 	.byte	0x06
	.zero		1


	//   ....[14]....
        /*5464*/ 	.word	0x00000660
        /*5468*/ 	.word	0x000000ff
        /*546c*/ 	.word	0x00032488
        /*5470*/ 	.short	0x0100
        /*5472*/ 	.byte	0x06
	.zero		1


	//   ....[15]....
        /*5474*/ 	.word	0x00000790
        /*5478*/ 	.word	0x000000ff
        /*547c*/ 	.word	0x00032490
        /*5480*/ 	.short	0x0100
        /*5482*/ 	.byte	0x08
	.zero		1


	//   ....[16]....
        /*5484*/ 	.word	0x000007a0
        /*5488*/ 	.word	0x000000ff
        /*548c*/ 	.word	0x000324a0
        /*5490*/ 	.short	0x0100
        /*5492*/ 	.byte	0x08
	.zero		1


	//   ....[17]....
        /*5494*/ 	.word	0x000007b0
        /*5498*/ 	.word	0x000000ff
        /*549c*/ 	.word	0x00032498
        /*54a0*/ 	.short	0x0100
        /*54a2*/ 	.byte	0x08
	.zero		1


	//   ....[18]....
        /*54a4*/ 	.word	0x000007c0
        /*54a8*/ 	.word	0x000000ff
        /*54ac*/ 	.word	0x000324a8
        /*54b0*/ 	.short	0x0100
        /*54b2*/ 	.byte	0x08
	.zero		1


	//   ....[19]....
        /*54b4*/ 	.word	0x000008f0
        /*54b8*/ 	.word	0x000000ff
        /*54bc*/ 	.word	0x000324b0
        /*54c0*/ 	.short	0x0100
        /*54c2*/ 	.byte	0x08
	.zero		1


	//   ....[20]....
        /*54c4*/ 	.word	0x00000900
        /*54c8*/ 	.word	0x000000ff
        /*54cc*/ 	.word	0x000324c0
        /*54d0*/ 	.short	0x0100
        /*54d2*/ 	.byte	0x08
	.zero		1


	//   ....[21]....
        /*54d4*/ 	.word	0x00000910
        /*54d8*/ 	.word	0x000000ff
        /*54dc*/ 	.word	0x000324b8
        /*54e0*/ 	.short	0x0100
        /*54e2*/ 	.byte	0x08
	.zero		1


	//   ....[22]....
        /*54e4*/ 	.word	0x00000920
        /*54e8*/ 	.word	0x000000ff
        /*54ec*/ 	.word	0x000324c8
        /*54f0*/ 	.short	0x0100
        /*54f2*/ 	.byte	0x08
	.zero		1


	//   ....[23]....
        /*54f4*/ 	.word	0x000021c0
        /*54f8*/ 	.word	0x00000048
        /*54fc*/ 	.word	0x00032400
        /*5500*/ 	.short	0x010a
        /*5502*/ 	.byte	0x3f
	.zero		1


	//   ....[24]....
        /*5504*/ 	.word	0x00002600
        /*5508*/ 	.word	0x00000008
        /*550c*/ 	.word	0x00000000
        /*5510*/ 	.short	0x010a
        /*5512*/ 	.byte	0x3f
	.zero		1


	//   ....[25]....
        /*5514*/ 	.word	0x00002660
        /*5518*/ 	.word	0x00000008
        /*551c*/ 	.word	0x00000000
        /*5520*/ 	.short	0x010a
        /*5522*/ 	.byte	0x3f
	.zero		1


	//   ....[26]....
        /*5524*/ 	.word	0x00002a10
        /*5528*/ 	.word	0x00000048
        /*552c*/ 	.word	0x00032410
        /*5530*/ 	.short	0x010a
        /*5532*/ 	.byte	0x3f
	.zero		1


	//   ....[27]....
        /*5534*/ 	.word	0x00002b10
        /*5538*/ 	.word	0x00000008
        /*553c*/ 	.word	0x00000000
        /*5540*/ 	.short	0x010a
        /*5542*/ 	.byte	0x3f
	.zero		1


	//   ....[28]....
        /*5544*/ 	.word	0x00002b70
        /*5548*/ 	.word	0x00000008
        /*554c*/ 	.word	0x00000000
        /*5550*/ 	.short	0x010a
        /*5552*/ 	.byte	0x3f
	.zero		1


	//   ....[29]....
        /*5554*/ 	.word	0x00003870
        /*5558*/ 	.word	0x00000000
        /*555c*/ 	.word	0x00000000
        /*5560*/ 	.short	0x0101
        /*5562*/ 	.byte	0x3f
	.zero		1


	//   ....[30]....
        /*5564*/ 	.word	0x000089a0
        /*5568*/ 	.word	0x00000015
        /*556c*/ 	.word	0x00000000
        /*5570*/ 	.short	0x0101
        /*5572*/ 	.byte	0x3f
	.zero		1


	//   ....[31]....
        /*5574*/ 	.word	0x000090c0
        /*5578*/ 	.word	0x00000005
        /*557c*/ 	.word	0x00000000
        /*5580*/ 	.short	0x010a
        /*5582*/ 	.byte	0x3f
	.zero		1


	//   ....[32]....
        /*5584*/ 	.word	0x00009170
        /*5588*/ 	.word	0x00000000
        /*558c*/ 	.word	0x00000000
        /*5590*/ 	.short	0x010a
        /*5592*/ 	.byte	0x3f
	.zero		1


	//   ....[33]....
        /*5594*/ 	.word	0x000095a0
        /*5598*/ 	.word	0x00000000
        /*559c*/ 	.word	0x00000000
        /*55a0*/ 	.short	0x010a
        /*55a2*/ 	.byte	0x3f
	.zero		1


	//   ....[34]....
        /*55a4*/ 	.word	0x00009650
        /*55a8*/ 	.word	0x00000004
        /*55ac*/ 	.word	0x00000000
        /*55b0*/ 	.short	0x010a
        /*55b2*/ 	.byte	0x3f
	.zero		1


	//   ....[35]....
        /*55b4*/ 	.word	0x0000a3b0
        /*55b8*/ 	.word	0x00000000
        /*55bc*/ 	.word	0x00000000
        /*55c0*/ 	.short	0x0101
        /*55c2*/ 	.byte	0x3f
	.zero		1


	//   ....[36]....
        /*55c4*/ 	.word	0x0001f600
        /*55c8*/ 	.word	0x00000000
        /*55cc*/ 	.word	0x00000000
        /*55d0*/ 	.short	0x0101
        /*55d2*/ 	.byte	0x3f
	.zero		1


	//   ....[37]....
        /*55d4*/ 	.word	0x0001f810
        /*55d8*/ 	.word	0x00000002
        /*55dc*/ 	.word	0x00000000
        /*55e0*/ 	.short	0x010a
        /*55e2*/ 	.byte	0x3f
	.zero		1


	//   ....[38]....
        /*55e4*/ 	.word	0x0001f910
        /*55e8*/ 	.word	0x00000004
        /*55ec*/ 	.word	0x00000000
        /*55f0*/ 	.short	0x010a
        /*55f2*/ 	.byte	0x3f
	.zero		1


	//   ....[39]....
        /*55f4*/ 	.word	0x0001fd40
        /*55f8*/ 	.word	0x00000003
        /*55fc*/ 	.word	0x00000000
        /*5600*/ 	.short	0x010a
        /*5602*/ 	.byte	0x3f
	.zero		1


	//   ....[40]....
        /*5604*/ 	.word	0x0001fdf0
        /*5608*/ 	.word	0x00000004
        /*560c*/ 	.word	0x00000000
        /*5610*/ 	.short	0x010a
        /*5612*/ 	.byte	0x3f
	.zero		1


	//   ....[41]....
        /*5614*/ 	.word	0x00020ac0
        /*5618*/ 	.word	0x00000003
        /*561c*/ 	.word	0x00000000
        /*5620*/ 	.short	0x0101
        /*5622*/ 	.byte	0x3f
	.zero		1


	//   ....[42]....
        /*5624*/ 	.word	0x0002a120
        /*5628*/ 	.word	0x00000002
        /*562c*/ 	.word	0x00000000
        /*5630*/ 	.short	0x0101
        /*5632*/ 	.byte	0x3f
	.zero		1


	//   ....[43]....
        /*5634*/ 	.word	0x0002b5f0
        /*5638*/ 	.word	0x000000ff
        /*563c*/ 	.word	0x00000000
        /*5640*/ 	.short	0x0101
        /*5642*/ 	.byte	0x04
	.zero		1


	//   ....[44]....
        /*5644*/ 	.word	0x0002edd0
        /*5648*/ 	.word	0x000000ff
        /*564c*/ 	.word	0x00032440
        /*5650*/ 	.short	0x010a
        /*5652*/ 	.byte	0x26
	.zero		1


	//   ....[45]....
        /*5654*/ 	.word	0x0002fa60
        /*5658*/ 	.word	0x000000ff
        /*565c*/ 	.word	0x00032400
        /*5660*/ 	.short	0x0107
        /*5662*/ 	.byte	0x26
	.zero		1


	//   ....[46]....
        /*5664*/ 	.word	0x0002fae0
        /*5668*/ 	.word	0x000000ff
        /*566c*/ 	.word	0x00032400
        /*5670*/ 	.short	0x0101
        /*5672*/ 	.byte	0x26
	.zero		1


	//   ....[47]....
        /*5674*/ 	.word	0x000306d0
        /*5678*/ 	.word	0x000000ff
        /*567c*/ 	.word	0x00032410
        /*5680*/ 	.short	0x0107
        /*5682*/ 	.byte	0x26
	.zero		1


	//   ....[48]....
        /*5684*/ 	.word	0x00030730
        /*5688*/ 	.word	0x000000ff
        /*568c*/ 	.word	0x00032410
        /*5690*/ 	.short	0x0101
        /*5692*/ 	.byte	0x26
	.zero		1


	//   ....[49]....
        /*5694*/ 	.word	0x00030740
        /*5698*/ 	.word	0x000000ff
        /*569c*/ 	.word	0x00032420
        /*56a0*/ 	.short	0x010a
        /*56a2*/ 	.byte	0x26
	.zero		1


	//   ....[50]....
        /*56a4*/ 	.word	0x000307a0
        /*56a8*/ 	.word	0x000000ff
        /*56ac*/ 	.word	0x00032460
        /*56b0*/ 	.short	0x010a
        /*56b2*/ 	.byte	0x26
	.zero		1


	//   ....[51]....
        /*56b4*/ 	.word	0x00031020
        /*56b8*/ 	.word	0x000000ff
        /*56bc*/ 	.word	0x00032448
        /*56c0*/ 	.short	0x010a
        /*56c2*/ 	.byte	0x26
	.zero		1


	//   ....[52]....
        /*56c4*/ 	.word	0x000311f0
        /*56c8*/ 	.word	0x000000ff
        /*56cc*/ 	.word	0x00032468
        /*56d0*/ 	.short	0x010a
        /*56d2*/ 	.byte	0x26
	.zero		1


	//   ....[53]....
        /*56d4*/ 	.word	0x00031840
        /*56d8*/ 	.word	0x000000ff
        /*56dc*/ 	.word	0x00032440
        /*56e0*/ 	.short	0x010a
        /*56e2*/ 	.byte	0x26
	.zero		1


	//   ....[54]....
        /*56e4*/ 	.word	0x00031a20
        /*56e8*/ 	.word	0x000000ff
        /*56ec*/ 	.word	0x00032460
        /*56f0*/ 	.short	0x010a
        /*56f2*/ 	.byte	0x26
	.zero		1


	//   ....[55]....
        /*56f4*/ 	.word	0x000320a0
        /*56f8*/ 	.word	0x000000ff
        /*56fc*/ 	.word	0x00032448
        /*5700*/ 	.short	0x010a
        /*5702*/ 	.byte	0x26
	.zero		1


	//   ....[56]....
        /*5704*/ 	.word	0x00032280
        /*5708*/ 	.word	0x000000ff
        /*570c*/ 	.word	0x00032468
        /*5710*/ 	.short	0x010a
        /*5712*/ 	.byte	0x26
	.zero		1


	//   ....[57]....
        /*5714*/ 	.word	0x00032750
        /*5718*/ 	.word	0x00000002
        /*571c*/ 	.word	0x00032420
        /*5720*/ 	.short	0x010a
        /*5722*/ 	.byte	0x3f
	.zero		1


	//   ....[58]....
        /*5724*/ 	.word	0x000328d0
        /*5728*/ 	.word	0x00000008
        /*572c*/ 	.word	0x00000000
        /*5730*/ 	.short	0x010a
        /*5732*/ 	.byte	0x3f
	.zero		1


	//   ....[59]....
        /*5734*/ 	.word	0x00032940
        /*5738*/ 	.word	0x00000003
        /*573c*/ 	.word	0x00000000
        /*5740*/ 	.short	0x010a
        /*5742*/ 	.byte	0x3f
	.zero		1


	//   ....[60]....
        /*5744*/ 	.word	0x000329a0
        /*5748*/ 	.word	0x00000006
        /*574c*/ 	.word	0x00000000
        /*5750*/ 	.short	0x010a
        /*5752*/ 	.byte	0x3f
	.zero		1


	//   ....[61]....
        /*5754*/ 	.word	0x000329d0
        /*5758*/ 	.word	0x00000003
        /*575c*/ 	.word	0x00000000
        /*5760*/ 	.short	0x010a
        /*5762*/ 	.byte	0x3f
	.zero		1


	//   ....[62]....
        /*5764*/ 	.word	0x00032a30
        /*5768*/ 	.word	0x00000048
        /*576c*/ 	.word	0x00032400
        /*5770*/ 	.short	0x010a
        /*5772*/ 	.byte	0x3f
	.zero		1


	//   ....[63]....
        /*5774*/ 	.word	0x00032a80
        /*5778*/ 	.word	0x00000008
        /*577c*/ 	.word	0x00000000
        /*5780*/ 	.short	0x010a
        /*5782*/ 	.byte	0x3f
	.zero		1


	//   ....[64]....
        /*5784*/ 	.word	0x00032ad0
        /*5788*/ 	.word	0x00000048
        /*578c*/ 	.word	0x00032410
        /*5790*/ 	.short	0x010a
        /*5792*/ 	.byte	0x3f
	.zero		1


	//   ....[65]....
        /*5794*/ 	.word	0x00032b20
        /*5798*/ 	.word	0x00000008
        /*579c*/ 	.word	0x00000000
        /*57a0*/ 	.short	0x010a
        /*57a2*/ 	.byte	0x3f
	.zero		1


	//   ....[66]....
        /*57a4*/ 	.word	0x00032b70
        /*57a8*/ 	.word	0x00000000
        /*57ac*/ 	.word	0x00000000
        /*57b0*/ 	.short	0x010a
        /*57b2*/ 	.byte	0x3f
	.zero		1


	//   ....[67]....
        /*57b4*/ 	.word	0x00032bc0
        /*57b8*/ 	.word	0x00000004
        /*57bc*/ 	.word	0x00000000
        /*57c0*/ 	.short	0x010a
        /*57c2*/ 	.byte	0x3f
	.zero		1


	//   ....[68]....
        /*57c4*/ 	.word	0x00032c10
        /*57c8*/ 	.word	0x00000004
        /*57cc*/ 	.word	0x00000000
        /*57d0*/ 	.short	0x010a
        /*57d2*/ 	.byte	0x3f
	.zero		1


	//   ....[69]....
        /*57d4*/ 	.word	0x00032c60
        /*57d8*/ 	.word	0x00000004
        /*57dc*/ 	.word	0x00000000
        /*57e0*/ 	.short	0x010a
        /*57e2*/ 	.byte	0x3f
	.zero		1


	//   ....[70]....
        /*57e4*/ 	.word	0x00032dc0
        /*57e8*/ 	.word	0x00000003
        /*57ec*/ 	.word	0x00032440
        /*57f0*/ 	.short	0x010a
        /*57f2*/ 	.byte	0x3f
	.zero		1


	//   ....[71]....
        /*57f4*/ 	.word	0x00034700
        /*57f8*/ 	.word	0x00000003
        /*57fc*/ 	.word	0x00032420
        /*5800*/ 	.short	0x010a
        /*5802*/ 	.byte	0x3f
	.zero		1


	//   ....[72]....
        /*5804*/ 	.word	0x00034760
        /*5808*/ 	.word	0x00000003
        /*580c*/ 	.word	0x00032460
        /*5810*/ 	.short	0x010a
        /*5812*/ 	.byte	0x3f
	.zero		1


	//   ....[73]....
        /*5814*/ 	.word	0x000347c0
        /*5818*/ 	.word	0x00000003
        /*581c*/ 	.word	0x00032448
        /*5820*/ 	.short	0x010a
        /*5822*/ 	.byte	0x3f
	.zero		1


	//   ....[74]....
        /*5824*/ 	.word	0x00034820
        /*5828*/ 	.word	0x00000003
        /*582c*/ 	.word	0x00032468
        /*5830*/ 	.short	0x010a
        /*5832*/ 	.byte	0x3f
	.zero		1


	//   ....[75]....
        /*5834*/ 	.word	0x00034880
        /*5838*/ 	.word	0x00000003
        /*583c*/ 	.word	0x00032440
        /*5840*/ 	.short	0x010a
        /*5842*/ 	.byte	0x3f
	.zero		1


	//   ....[76]....
        /*5844*/ 	.word	0x000348e0
        /*5848*/ 	.word	0x00000003
        /*584c*/ 	.word	0x00032460
        /*5850*/ 	.short	0x010a
        /*5852*/ 	.byte	0x3f
	.zero		1


	//   ....[77]....
        /*5854*/ 	.word	0x00034940
        /*5858*/ 	.word	0x00000003
        /*585c*/ 	.word	0x00032448
        /*5860*/ 	.short	0x010a
        /*5862*/ 	.byte	0x3f
	.zero		1


	//   ....[78]....
        /*5864*/ 	.word	0x000349a0
        /*5868*/ 	.word	0x00000003
        /*586c*/ 	.word	0x00032468
        /*5870*/ 	.short	0x010a
        /*5872*/ 	.byte	0x3f
	.zero		1


	//   ....[79]....
        /*5874*/ 	.word	0x000349f0
        /*5878*/ 	.word	0x00000002
        /*587c*/ 	.word	0x00032420
        /*5880*/ 	.short	0x010a
        /*5882*/ 	.byte	0x3f
	.zero		1


	//   ....[80]....
        /*5884*/ 	.word	0x00034b90
        /*5888*/ 	.word	0x00000008
        /*588c*/ 	.word	0x00000000
        /*5890*/ 	.short	0x010a
        /*5892*/ 	.byte	0x3f
	.zero		1


	//   ....[81]....
        /*5894*/ 	.word	0x00034be0
        /*5898*/ 	.word	0x00000003
        /*589c*/ 	.word	0x00000000
        /*58a0*/ 	.short	0x010a
        /*58a2*/ 	.byte	0x3f
	.zero		1


	//   ....[82]....
        /*58a4*/ 	.word	0x00034c30
        /*58a8*/ 	.word	0x00000006
        /*58ac*/ 	.word	0x00000000
        /*58b0*/ 	.short	0x010a
        /*58b2*/ 	.byte	0x3f
	.zero		1


	//   ....[83]....
        /*58b4*/ 	.word	0x00034ff0
        /*58b8*/ 	.word	0x0000000c
        /*58bc*/ 	.word	0x00000000
        /*58c0*/ 	.short	0x010a
        /*58c2*/ 	.byte	0x3f
	.zero		1


	//   ....[84]....
        /*58c4*/ 	.word	0x00035130
        /*58c8*/ 	.word	0x0000000a
        /*58cc*/ 	.word	0x00000000
        /*58d0*/ 	.short	0x010a
        /*58d2*/ 	.byte	0x3f
	.zero		1


	//   ....[85]....
        /*58d4*/ 	.word	0x00035790
        /*58d8*/ 	.word	0x0000000e
        /*58dc*/ 	.word	0x00000000
        /*58e0*/ 	.short	0x010a
        /*58e2*/ 	.byte	0x3f
	.zero		1


	//   ....[86]....
        /*58e4*/ 	.word	0x000358d0
        /*58e8*/ 	.word	0x0000000a
        /*58ec*/ 	.word	0x00000000
        /*58f0*/ 	.short	0x010a
        /*58f2*/ 	.byte	0x3f
	.zero		1


	//   ....[87]....
        /*58f4*/ 	.word	0x00036a30
        /*58f8*/ 	.word	0x00000006
        /*58fc*/ 	.word	0x00000000
        /*5900*/ 	.short	0x0101
        /*5902*/ 	.byte	0x3f
	.zero		1


	//   ....[88]....
        /*5904*/ 	.word	0x000501b0
        /*5908*/ 	.word	0x00000004
        /*590c*/ 	.word	0x00000000
        /*5910*/ 	.short	0x0101
        /*5912*/ 	.byte	0x3f
	.zero		1


	//   ....[89]....
        /*5914*/ 	.word	0x000501e0
        /*5918*/ 	.word	0x0000000a
        /*591c*/ 	.word	0x00000000
        /*5920*/ 	.short	0x010a
        /*5922*/ 	.byte	0x3f
	.zero		1


	//   ....[90]....
        /*5924*/ 	.word	0x00050230
        /*5928*/ 	.word	0x0000000a
        /*592c*/ 	.word	0x00000000
        /*5930*/ 	.short	0x010a
        /*5932*/ 	.byte	0x3f
	.zero		1


	//----- nvinfo : EIATTR_NUM_MBARRIERS
	.align		4
.L_1325:
        /*5934*/ 	.byte	0x03, 0x38
        /*5936*/ 	.short	0x0017


	//----- nvinfo : EIATTR_EXIT_INSTR_OFFSETS
	.align		4
        /*5938*/ 	.byte	0x04, 0x1c
        /*593a*/ 	.short	(.L_1327 - .L_1326)


	//   ....[0]....
.L_1326:
        /*593c*/ 	.word	0x00032a20


	//----- nvinfo : EIATTR_MAX_THREADS
	.align		4
.L_1327:
        /*5940*/ 	.byte	0x04, 0x05
        /*5942*/ 	.short	(.L_1329 - .L_1328)
.L_1328:
        /*5944*/ 	.word	0x00000180
        /*5948*/ 	.word	0x00000001
        /*594c*/ 	.word	0x00000001


	//----- nvinfo : EIATTR_CRS_STACK_SIZE
	.align		4
.L_1329:
        /*5950*/ 	.byte	0x04, 0x1e
        /*5952*/ 	.short	(.L_1331 - .L_1330)
.L_1330:
        /*5954*/ 	.word	0x00000000


	//----- nvinfo : EIATTR_CBANK_PARAM_SIZE
	.align		4
.L_1331:
        /*5958*/ 	.byte	0x03, 0x19
        /*595a*/ 	.short	0x0b70


	//----- nvinfo : EIATTR_PARAM_CBANK
	.align		4
        /*595c*/ 	.byte	0x04, 0x0a
        /*595e*/ 	.short	(.L_1333 - .L_1332)
	.align		4
.L_1332:
        /*5960*/ 	.word	index@(.nv.constant0._ZN7cutlass13device_kernelIN5flash11enable_sm90INS1_16FlashAttnFwdSm90INS1_25CollectiveMainloopFwdSm90ILi2EN4cute5tupleIJNS5_1CILi1EEES8_S8_EEENS6_IJNS7_ILi128EEENS7_ILi96EEENS7_ILi64EEEEEELi256ENS_6half_tEfNS_4arch4Sm90ELb0ELb1ELb0ELb0ELb0ELb0ELb1ELb1ELb0ELb1ELb1ELb0EEENS1_21CollectiveEpilogueFwdINS6_IJSA_NS7_ILi256EEESB_EEES9_SE_SG_Li256ELb0ELb1ELb1ELb0EEENS1_19SingleTileSchedulerILb0ELb1ELb1ELi128EEEEEEEEEvNT_6ParamsE)
        /*5964*/ 	.short	0x0210
        /*5966*/ 	.short	0x0b70


	//----- nvinfo : EIATTR_SW_WAR
	.align		4
.L_1333:
        /*5968*/ 	.byte	0x04, 0x36
        /*596a*/ 	.short	(.L_1335 - .L_1334)
.L_1334:
        /*596c*/ 	.word	0x00000008
.L_1335:


//--------------------- .nv.info._ZN7cutlass13device_kernelIN5flash11enable_sm90INS1_16FlashAttnFwdSm90INS1_25CollectiveMainloopFwdSm90ILi2EN4cute5tupleIJNS5_1CILi1EEES8_S8_EEENS6_IJNS7_ILi128EEENS7_ILi96EEENS7_ILi64EEEEEELi256ENS_6half_tEfNS_4arch4Sm90ELb0ELb1ELb0ELb1ELb0ELb0ELb0ELb1ELb0ELb1ELb1ELb0EEENS1_21CollectiveEpilogueFwdINS6_IJSA_NS7_ILi256EEESB_EEES9_SE_SG_Li256ELb1ELb1ELb1ELb0EEENS1_36VarlenDynamicPersistentTileSchedulerILi128ELi96ELi256ELi128ELb1ELb1ELb1ELb1ELb0ELb1EEEEEEEEEvNT_6ParamsE --------------------------
	.section	.nv.info._ZN7cutlass13device_kernelIN5flash11enable_sm90INS1_16FlashAttnFwdSm90INS1_25CollectiveMainloopFwdSm90ILi2EN4cute5tupleIJNS5_1CILi1EEES8_S8_EEENS6_IJNS7_ILi128EEENS7_ILi96EEENS7_ILi64EEEEEELi256ENS_6half_tEfNS_4arch4Sm90ELb0ELb1ELb0ELb1ELb0ELb0ELb0ELb1ELb0ELb1ELb1ELb0EEENS1_21CollectiveEpilogueFwdINS6_IJSA_NS7_ILi256EEESB_EEES9_SE_SG_Li256ELb1ELb1ELb1ELb0EEENS1_36VarlenDynamicPersistentTileSchedulerILi128ELi96ELi256ELi128ELb1ELb1ELb1ELb1ELb0ELb1EEEEEEEEEvNT_6ParamsE,"",@"SHT_CUDA_INFO"
	.sectionflags	@""
	.align	4


	//----- nvinfo : EIATTR_CUDA_API_VERSION
	.align		4
        /*0000*/ 	.byte	0x04, 0x37
        /*0002*/ 	.short	(.L_1337 - .L_1336)
.L_1336:
        /*0004*/ 	.word	0x00000082


	//----- nvinfo : EIATTR_KPARAM_INFO
	.align		4
.L_1337:
        /*0008*/ 	.byte	0x04, 0x17
        /*000a*/ 	.short	(.L_1339 - .L_1338)
.L_1338:
        /*000c*/ 	.word	0x00000000
        /*0010*/ 	.short	0x0000
        /*0012*/ 	.short	0x0070
        /*0014*/ 	.byte	0x00, 0xf0, 0x01, 0x2a


	//----- nvinfo : EIATTR_SPARSE_MMA_MASK
	.align		4
.L_1339:
        /*0018*/ 	.byte	0x03, 0x50
        /*001a*/ 	.short	0x0000


	//----- nvinfo : EIATTR_MAXREG_COUNT
	.align		4
        /*001c*/ 	.byte	0x03, 0x1b
        /*001e*/ 	.short	0x00a8


	//----- nvinfo : EIATTR_NUM_BARRIERS
	.align		4
        /*0020*/ 	.byte	0x02, 0x4c
        /*0022*/ 	.byte	0x10
	.zero		1


	//----- nvinfo : EIATTR_EXTERNS
	.align		4
        /*0024*/ 	.byte	0x04, 0x0f
        /*0026*/ 	.short	(.L_1341 - .L_1340)


	//   ....[0]....
	.align		4
.L_1340:
        /*0028*/ 	.word	index@(__assertfail)


	//----- nvinfo : EIATTR_ANNOTATIONS
	.align		4
.L_1341:
        /*002c*/ 	.byte	0x04, 0x55
        /*002e*/ 	.short	(.L_1343 - .L_1342)


	//   ....[0]....
.L_1342:
        /* <DEDUP_REMOVED lines=70> */


	//----- nvinfo : EIATTR_MERCURY_ISA_VERSION
	.align		4
.L_1343:
        /*0480*/ 	.byte	0x03, 0x5f
        /*0482*/ 	.short	0x0101


	//----- nvinfo : EIATTR_UNUSED_LOAD_BYTE_OFFSET
	.align		4
        /*0484*/ 	.byte	0x04, 0x44
        /*0486*/ 	.short	(.L_1345 - .L_1344)


	//   ....[0]....
.L_1344:
        /*0488*/ 	.word	0x00000a30
        /*048c*/ 	.word	0x0000fff0


	//   ....[1]....
        /*0490*/ 	.word	0x0000d880
        /*0494*/ 	.word	0x0000fff0


	//----- nvinfo : EIATTR_INT_WARP_WIDE_INSTR_OFFSETS
	.align		4
.L_1345:
        /*0498*/ 	.byte	0x04, 0x31
        /*049a*/ 	.short	(.L_1347 - .L_1346)


	//   ....[0]....
.L_1346:
        /*049c*/ 	.word	0x00000130


	//   ....[1]....
        /*04a0*/ 	.word	0x00000170


	//   ....[2]....
        /*04a4*/ 	.word	0x000001e0


	//   ....[3]....
        /*04a8*/ 	.word	0x00004890


	//   ....[4]....
        /*04ac*/ 	.word	0x00013c80


	//   ....[5]....
        /*04b0*/ 	.word	0x00013d10


	//   ....[6]....
        /*04b4*/ 	.word	0x00017990


	//   ....[7]....
        /*04b8*/ 	.word	0x00017a20


	//----- nvinfo : EIATTR_COOP_GROUP_MASK_REGIDS
	.align		4
.L_1347:
        /*04bc*/ 	.byte	0x04, 0x29
        /*04be*/ 	.short	(.L_1349 - .L_1348)


	//   ....[0]....
.L_1348:
        /*04c0*/ 	.word	0xffffffff


	//   ....[1]....
        /*04c4*/ 	.word	0xffffffff


	//   ....[2]....
        /*04c8*/ 	.word	0xffffffff


	//   ....[3]....
        /*04cc*/ 	.word	0xffffffff


	//   ....[4]....
        /*04d0*/ 	.word	0xffffffff


	//   ....[5]....
        /*04d4*/ 	.word	0xffffffff


	//   ....[6]....
        /*04d8*/ 	.word	0xffffffff


	//   ....[7]....
        /*04dc*/ 	.word	0xffffffff


	//   ....[8]....
        /*04e0*/ 	.word	0xffffffff


	//   ....[9]....
        /*04e4*/ 	.word	0xffffffff


	//   ....[10]....
        /*04e8*/ 	.word	0xffffffff


	//   ....[11]....
        /*04ec*/ 	.word	0xffffffff


	//   ....[12]....
        /*04f0*/ 	.word	0xffffffff


	//   ....[13]....
        /*04f4*/ 	.word	0xffffffff


	//   ....[14]....
        /*04f8*/ 	.word	0xffffffff


	//   ....[15]....
        /*04fc*/ 	.word	0xffffffff


	//   ....[16]....
        /*0500*/ 	.word	0xffffffff


	//   ....[17]....
        /*0504*/ 	.word	0xffffffff


	//   ....[18]....
        /*0508*/ 	.word	0xffffffff


	//   ....[19]....
        /*050c*/ 	.word	0xffffffff


	//   ....[20]....
        /*0510*/ 	.word	0xffffffff


	//   ....[21]....
        /*0514*/ 	.word	0xffffffff


	//   ....[22]....
        /*0518*/ 	.word	0xffffffff


	//   ....[23]....
        /*051c*/ 	.word	0xffffffff


	//   ....[24]....
        /*0520*/ 	.word	0xffffffff


	//   ....[25]....
        /*0524*/ 	.word	0xffffffff


	//   ....[26]....
        /*0528*/ 	.word	0xffffffff


	//   ....[27]....
        /*052c*/ 	.word	0xffffffff


	//   ....[28]....
        /*0530*/ 	.word	0xffffffff


	//   ....[29]....
        /*0534*/ 	.word	0xffffffff


	//   ....[30]....
        /*0538*/ 	.word	0xffffffff


	//   ....[31]....
        /*053c*/ 	.word	0xffffffff


	//   ....[32]....
        /*0540*/ 	.word	0xffffffff


	//   ....[33]....
        /*0544*/ 	.word	0xffffffff


	//   ....[34]....
        /*0548*/ 	.word	0xffffffff


	//   ....[35]....
        /*054c*/ 	.word	0xffffffff


	//   ....[36]....
        /*0550*/ 	.word	0xffffffff


	//   ....[37]....
        /*0554*/ 	.word	0xffffffff


	//   ....[38]....
        /*0558*/ 	.word	0xffffffff


	//   ....[39]....
        /*055c*/ 	.word	0xffffffff


	//   ....[40]....
        /*0560*/ 	.word	0xffffffff


	//   ....[41]....
        /*0564*/ 	.word	0xffffffff


	//   ....[42]....
        /*0568*/ 	.word	0xffffffff


	//   ....[43]....
        /*056c*/ 	.word	0xffffffff


	//   ....[44]....
        /*0570*/ 	.word	0xffffffff


	//   ....[45]....
        /*0574*/ 	.word	0xffffffff


	//   ....[46]....
        /*0578*/ 	.word	0xffffffff


	//   ....[47]....
        /*057c*/ 	.word	0xffffffff


	//   ....[48]....
        /*0580*/ 	.word	0xffffffff


	//   ....[49]....
        /*0584*/ 	.word	0xffffffff


	//   ....[50]....
        /*0588*/ 	.word	0xffffffff


	//   ....[51]....
        /*058c*/ 	.word	0xffffffff


	//   ....[52]....
        /*0590*/ 	.word	0xffffffff


	//   ....[53]....
        /*0594*/ 	.word	0xffffffff


	//   ....[54]....
        /*0598*/ 	.word	0xffffffff


	//   ....[55]....
        /*059c*/ 	.word	0xffffffff


	//   ....[56]....
        /*05a0*/ 	.word	0xffffffff


	//   ....[57]....
        /*05a4*/ 	.word	0xffffffff


	//   ....[58]....
        /*05a8*/ 	.word	0xffffffff


	//   ....[59]....
        /*05ac*/ 	.word	0xffffffff


	//   ....[60]....
        /*05b0*/ 	.word	0xffffffff


	//   ....[61]....
        /*05b4*/ 	.word	0xffffffff


	//   ....[62]....
        /*05b8*/ 	.word	0xffffffff


	//   ....[63]....
        /*05bc*/ 	.word	0xffffffff


	//   ....[64]....
        /*05c0*/ 	.word	0xffffffff


	//   ....[65]....
        /*05c4*/ 	.word	0xffffffff


	//   ....[66]....
        /*05c8*/ 	.word	0xffffffff


	//   ....[67]....
        /*05cc*/ 	.word	0xffffffff


	//   ....[68]....
        /*05d0*/ 	.word	0xffffffff


	//   ....[69]....
        /*05d4*/ 	.word	0xffffffff


	//   ....[70]....
        /*05d8*/ 	.word	0xffffffff


	//   ....[71]....
        /*05dc*/ 	.word	0xffffffff


	//   ....[72]....
        /*05e0*/ 	.word	0xffffffff


	//   ....[73]....
        /*05e4*/ 	.word	0xffffffff


	//   ....[74]....
        /*05e8*/ 	.word	0xffffffff


	//   ....[75]....
        /*05ec*/ 	.word	0xffffffff


	//   ....[76]....
        /*05f0*/ 	.word	0xffffffff


	//   ....[77]....
        /*05f4*/ 	.word	0xffffffff


	//   ....[78]....
        /*05f8*/ 	.word	0xffffffff


	//   ....[79]....
        /*05fc*/ 	.word	0xffffffff


	//   ....[80]....
        /*0600*/ 	.word	0xffffffff


	//   ....[81]....
        /*0604*/ 	.word	0xffffffff


	//   ....[82]....
        /*0608*/ 	.word	0xffffffff


	//   ....[83]....
        /*060c*/ 	.word	0xffffffff


	//   ....[84]....
        /*0610*/ 	.word	0xffffffff


	//   ....[85]....
        /*0614*/ 	.word	0xffffffff


	//   ....[86]....
        /*0618*/ 	.word	0xffffffff


	//   ....[87]....
        /*061c*/ 	.word	0xffffffff


	//   ....[88]....
        /*0620*/ 	.word	0xffffffff


	//   ....[89]....
        /*0624*/ 	.word	0xffffffff


	//   ....[90]....
        /*0628*/ 	.word	0xffffffff


	//   ....[91]....
        /*062c*/ 	.word	0xffffffff


	//   ....[92]....
        /*0630*/ 	.word	0xffffffff


	//   ....[93]....
        /*0634*/ 	.word	0xffffffff


	//   ....[94]....
        /*0638*/ 	.word	0xffffffff


	//   ....[95]....
        /*063c*/ 	.word	0xffffffff


	//   ....[96]....
        /*0640*/ 	.word	0xffffffff


	//   ....[97]....
        /*0644*/ 	.word	0xffffffff


	//   ....[98]....
        /*0648*/ 	.word	0xffffffff


	//   ....[99]....
        /*064c*/ 	.word	0xffffffff


	//   ....[100]....
        /*0650*/ 	.word	0xffffffff


	//   ....[101]....
        /*0654*/ 	.word	0xffffffff


	//   ....[102]....
        /*0658*/ 	.word	0xffffffff


	//   ....[103]....
        /*065c*/ 	.word	0xffffffff


	//   ....[104]....
        /*0660*/ 	.word	0xffffffff


	//   ....[105]....
        /*0664*/ 	.word	0xffffffff


	//   ....[106]....
        /*0668*/ 	.word	0xffffffff


	//   ....[107]....
        /*066c*/ 	.word	0xffffffff


	//   ....[108]....
        /*0670*/ 	.word	0xffffffff


	//   ....[109]....
        /*0674*/ 	.word	0xffffffff


	//   ....[110]....
        /*0678*/ 	.word	0xffffffff


	//   ....[111]....
        /*067c*/ 	.word	0x0500000f


	//   ....[112]....
        /*0680*/ 	.word	0x0500000f


	//   ....[113]....
        /*0684*/ 	.word	0x0500000f


	//   ....[114]....
        /*0688*/ 	.word	0x0500000f


	//   ....[115]....
        /*068c*/ 	.word	0x0500000f


	//   ....[116]....
        /*0690*/ 	.word	0x0500000f


	//   ....[117]....
        /*0694*/ 	.word	0x0500000f


	//   ....[118]....
        /*0698*/ 	.word	0x0500000f


	//   ....[119]....
        /*069c*/ 	.word	0x0500000f


	//   ....[120]....
        /*06a0*/ 	.word	0x0500000f


	//   ....[121]....
        /*06a4*/ 	.word	0x0500000f


	//   ....[122]....
        /*06a8*/ 	.word	0x0500000f


	//   ....[123]....
        /*06ac*/ 	.word	0x0500000f


	//   ....[124]....
        /*06b0*/ 	.word	0x0500000f


	//   ....[125]....
        /*06b4*/ 	.word	0x0500000f


	//   ....[126]....
        /*06b8*/ 	.word	0x0500000f


	//   ....[127]....
        /*06bc*/ 	.word	0x0500000f


	//   ....[128]....
        /*06c0*/ 	.word	0x0500000f


	//   ....[129]....
        /*06c4*/ 	.word	0x0500000f


	//   ....[130]....
        /*06c8*/ 	.word	0x0500000f


	//   ....[131]....
        /*06cc*/ 	.word	0x0500000f


	//   ....[132]....
        /*06d0*/ 	.word	0x0500000f


	//   ....[133]....
        /*06d4*/ 	.word	0x0500000f


	//   ....[134]....
        /*06d8*/ 	.word	0x0500000f


	//   ....[135]....
        /*06dc*/ 	.word	0x0500000f


	//   ....[136]....
        /*06e0*/ 	.word	0x0500000f


	//   ....[137]....
        /*06e4*/ 	.word	0x0500000f


	//   ....[138]....
        /*06e8*/ 	.word	0x0500000f


	//   ....[139]....
        /*06ec*/ 	.word	0x0500000f


	//   ....[140]....
        /*06f0*/ 	.word	0x0500000f


	//   ....[141]....
        /*06f4*/ 	.word	0x0500000f


	//   ....[142]....
        /*06f8*/ 	.word	0x0500000f


	//   ....[143]....
        /*06fc*/ 	.word	0x0500000f


	//   ....[144]....
        /*0700*/ 	.word	0x0500000f


	//   ....[145]....
        /*0704*/ 	.word	0x0500000f


	//   ....[146]....
        /*0708*/ 	.word	0x0500000f


	//----- nvinfo : EIATTR_COOP_GROUP_INSTR_OFFSETS
	.align		4
.L_1349:
        /*070c*/ 	.byte	0x04, 0x28
        /*070e*/ 	.short	(.L_1351 - .L_1350)


	//   ....[0]....
.L_1350:
        /*0710*/ 	.word	0x00000070


	//   ....[1]....
        /*0714*/ 	.word	0x00000140


	//   ....[2]....
        /*0718*/ 	.word	0x00000190


	//   ....[3]....
        /*071c*/ 	.word	0x000003c0


	//   ....[4]....
        /*0720*/ 	.word	0x00000520


	//   ....[5]....
        /*0724*/ 	.word	0x00000640


	//   ....[6]....
        /*0728*/ 	.word	0x000007a0


	//   ....[7]....
        /*072c*/ 	.word	0x000021b0


	//   ....[8]....
        /*0730*/ 	.word	0x000027e0


	//   ....[9]....
        /*0734*/ 	.word	0x00002af0


	//   ....[10]....
        /*0738*/ 	.word	0x00003790


	//   ....[11]....
        /*073c*/ 	.word	0x000038a0


	//   ....[12]....
        /*0740*/ 	.word	0x00003fa0


	//   ....[13]....
        /*0744*/ 	.word	0x00004000


	//   ....[14]....
        /*0748*/ 	.word	0x000050a0


	//   ....[15]....
        /*074c*/ 	.word	0x00005ba0


	//   ....[16]....
        /*0750*/ 	.word	0x00006140


	//   ....[17]....
        /*0754*/ 	.word	0x00006260


	//   ....[18]....
        /*0758*/ 	.word	0x00006c10


	//   ....[19]....
        /*075c*/ 	.word	0x00006de0


	//   ....[20]....
        /*0760*/ 	.word	0x000084e0


	//   ....[21]....
        /*0764*/ 	.word	0x00008500


	//   ....[22]....
        /*0768*/ 	.word	0x00008e60


	//   ....[23]....
        /*076c*/ 	.word	0x00008f10


	//   ....[24]....
        /*0770*/ 	.word	0x0000a1a0


	//   ....[25]....
        /*0774*/ 	.word	0x0000ac20


	//   ....[26]....
        /*0778*/ 	.word	0x0000b240


	//   ....[27]....
        /*077c*/ 	.word	0x0000b350


	//   ....[28]....
        /*0780*/ 	.word	0x0000bc30


	//   ....[29]....
        /*0784*/ 	.word	0x0000be00


	//   ....[30]....
        /*0788*/ 	.word	0x0000ce00


	//   ....[31]....
        /*078c*/ 	.word	0x0000ce70


	//   ....[32]....
        /*0790*/ 	.word	0x0000ced0


	//   ....[33]....
        /*0794*/ 	.word	0x0000cf10


	//   ....[34]....
        /*0798*/ 	.word	0x0000e920


	//   ....[35]....
        /*079c*/ 	.word	0x0000e930


	//   ....[36]....
        /*07a0*/ 	.word	0x0000e940


	//   ....[37]....
        /*07a4*/ 	.word	0x0000e950


	//   ....[38]....
        /*07a8*/ 	.word	0x0000f3c0


	//   ....[39]....
        /*07ac*/ 	.word	0x0000f3e0


	//   ....[40]....
        /*07b0*/ 	.word	0x0000f580


	//   ....[41]....
        /*07b4*/ 	.word	0x0000f5a0


	//   ....[42]....
        /*07b8*/ 	.word	0x0000f6e0


	//   ....[43]....
        /*07bc*/ 	.word	0x0000f700


	//   ....[44]....
        /*07c0*/ 	.word	0x0000f850


	//   ....[45]....
        /*07c4*/ 	.word	0x0000f870


	//   ....[46]....
        /*07c8*/ 	.word	0x0000fdb0


	//   ....[47]....
        /*07cc*/ 	.word	0x0000fde0


	//   ....[48]....
        /*07d0*/ 	.word	0x000106d0


	//   ....[49]....
        /*07d4*/ 	.word	0x000106e0


	//   ....[50]....
        /*07d8*/ 	.word	0x00011840


	//   ....[51]....
        /*07dc*/ 	.word	0x00011870


	//   ....[52]....
        /*07e0*/ 	.word	0x000119e0


	//   ....[53]....
        /*07e4*/ 	.word	0x00011a00


	//   ....[54]....
        /*07e8*/ 	.word	0x00011b40


	//   ....[55]....
        /*07ec*/ 	.word	0x00011b60


	//   ....[56]....
        /*07f0*/ 	.word	0x00011cb0


	//   ....[57]....
        /*07f4*/ 	.word	0x00011cd0


	//   ....[58]....
        /*07f8*/ 	.word	0x00011eb0


	//   ....[59]....
        /*07fc*/ 	.word	0x000120c0


	//   ....[60]....
        /*0800*/ 	.word	0x000120f0


	//   ....[61]....
        /*0804*/ 	.word	0x00012120


	//   ....[62]....
        /*0808*/ 	.word	0x00012150


	//   ....[63]....
        /*080c*/ 	.word	0x00012180


	//   ....[64]....
        /*0810*/ 	.word	0x000121b0


	//   ....[65]....
        /*0814*/ 	.word	0x00012350


	//   ....[66]....
        /*0818*/ 	.word	0x00012380


	//   ....[67]....
        /*081c*/ 	.word	0x000123b0


	//   ....[68]....
        /*0820*/ 	.word	0x000123e0


	//   ....[69]....
        /*0824*/ 	.word	0x00012410


	//   ....[70]....
        /*0828*/ 	.word	0x00012440


	//   ....[71]....
        /*082c*/ 	.word	0x000124e0


	//   ....[72]....
        /*0830*/ 	.word	0x00012510


	//   ....[73]....
        /*0834*/ 	.word	0x00012520


	//   ....[74]....
        /*0838*/ 	.word	0x00012550


	//   ....[75]....
        /*083c*/ 	.word	0x00014250


	//   ....[76]....
        /*0840*/ 	.word	0x00014cf0


	//   ....[77]....
        /*0844*/ 	.word	0x00014d10


	//   ....[78]....
        /*0848*/ 	.word	0x00014dc0


	//   ....[79]....
        /*084c*/ 	.word	0x00014dd0


	//   ....[80]....
        /*0850*/ 	.word	0x00014e50


	//   ....[81]....
        /*0854*/ 	.word	0x00014e60


	//   ....[82]....
        /*0858*/ 	.word	0x00014ee0


	//   ....[83]....
        /*085c*/ 	.word	0x00014ef0


	//   ....[84]....
        /*0860*/ 	.word	0x00014f70


	//   ....[85]....
        /*0864*/ 	.word	0x00014f80


	//   ....[86]....
        /*0868*/ 	.word	0x00015000


	//   ....[87]....
        /*086c*/ 	.word	0x00015010


	//   ....[88]....
        /*0870*/ 	.word	0x00015090


	//   ....[89]....
        /*0874*/ 	.word	0x000150a0


	//   ....[90]....
        /*0878*/ 	.word	0x000150b0


	//   ....[91]....
        /*087c*/ 	.word	0x00015100


	//   ....[92]....
        /*0880*/ 	.word	0x00017cb0


	//   ....[93]....
        /*0884*/ 	.word	0x00017ce0


	//   ....[94]....
        /*0888*/ 	.word	0x00017d40


	//   ....[95]....
        /*088c*/ 	.word	0x00017d70


	//   ....[96]....
        /*0890*/ 	.word	0x00017da0


	//   ....[97]....
        /*0894*/ 	.word	0x00017dd0


	//   ....[98]....
        /*0898*/ 	.word	0x00017e00


	//   ....[99]....
        /*089c*/ 	.word	0x00017e30


	//   ....[100]....
        /*08a0*/ 	.word	0x00017ff0


	//   ....[101]....
        /*08a4*/ 	.word	0x00018020


	//   ....[102]....
        /*08a8*/ 	.word	0x00018050


	//   ....[103]....
        /*08ac*/ 	.word	0x00018080


	//   ....[104]....
        /*08b0*/ 	.word	0x000180b0


	//   ....[105]....
        /*08b4*/ 	.word	0x000180e0


	//   ....[106]....
        /*08b8*/ 	.word	0x000181b0


	//   ....[107]....
        /*08bc*/ 	.word	0x000181d0


	//   ....[108]....
        /*08c0*/ 	.word	0x000181e0


	//   ....[109]....
        /*08c4*/ 	.word	0x00018260


	//   ....[110]....
        /*08c8*/ 	.word	0x00018d90


	//   ....[111]....
        /*08cc*/ 	.word	0x000193f0


	//   ....[112]....
        /*08d0*/ 	.word	0x000195b0


	//   ....[113]....
        /*08d4*/ 	.word	0x00019600


	//   ....[114]....
        /*08d8*/ 	.word	0x00019660


	//   ....[115]....
        /*08dc*/ 	.word	0x00019750


	//   ....[116]....
        /*08e0*/ 	.word	0x000197b0


	//   ....[117]....
        /*08e4*/ 	.word	0x000198a0


	//   ....[118]....
        /*08e8*/ 	.word	0x00019900


	//   ....[119]....
        /*08ec*/ 	.word	0x000199f0


	//   ....[120]....
        /*08f0*/ 	.word	0x00019a50


	//   ....[121]....
        /*08f4*/ 	.word	0x00019b40


	//   ....[122]....
        /*08f8*/ 	.word	0x00019ba0


	//   ....[123]....
        /*08fc*/ 	.word	0x00019c90


	//   ....[124]....
        /*0900*/ 	.word	0x00019cf0


	//   ....[125]....
        /*0904*/ 	.word	0x00019dc0


	//   ....[126]....
        /*0908*/ 	.word	0x00019e40


	//   ....[127]....
        /*090c*/ 	.word	0x00019f10


	//   ....[128]....
        /*0910*/ 	.word	0x0001a240


	//   ....[129]....
        /*0914*/ 	.word	0x0001a2e0


	//   ....[130]....
        /*0918*/ 	.word	0x0001a480


	//   ....[131]....
        /*091c*/ 	.word	0x0001a4f0


	//   ....[132]....
        /*0920*/ 	.word	0x0001a560


	//   ....[133]....
        /*0924*/ 	.word	0x0001a5d0


	//   ....[134]....
        /*0928*/ 	.word	0x0001a640


	//   ....[135]....
        /*092c*/ 	.word	0x0001a6c0


	//   ....[136]....
        /*0930*/ 	.word	0x0001a750


	//   ....[137]....
        /*0934*/ 	.word	0x0001a7f0


	//   ....[138]....
        /*0938*/ 	.word	0x0001a860


	//   ....[139]....
        /*093c*/ 	.word	0x0001a8d0


	//   ....[140]....
        /*0940*/ 	.word	0x0001a940


	//   ....[141]....
        /*0944*/ 	.word	0x0001a9c0


	//   ....[142]....
        /*0948*/ 	.word	0x0001aa30


	//   ....[143]....
        /*094c*/ 	.word	0x0001aae0


	//   ....[144]....
        /*0950*/ 	.word	0x0001ab30


	//   ....[145]....
        /*0954*/ 	.word	0x0001abe0


	//   ....[146]....
        /*0958*/ 	.word	0x0001ad10


	//----- nvinfo : EIATTR_REG_RECONFIG
	.align		4
.L_1351:
        /*095c*/ 	.byte	0x01, 0x54
	.zero		2


	//----- nvinfo : EIATTR_SYSCALL_OFFSETS
	.align		4
        /*0960*/ 	.byte	0x04, 0x46
        /*0962*/ 	.short	(.L_1353 - .L_1352)


	//   ....[0]....
.L_1352:
        /*0964*/ 	.word	0x00002330


	//   ....[1]....
        /*0968*/ 	.word	0x00013e80


	//   ....[2]....
        /*096c*/ 	.word	0x00013fd0


	//   ....[3]....
        /*0970*/ 	.word	0x000140c0


	//   ....[4]....
        /*0974*/ 	.word	0x000148d0


	//----- nvinfo : EIATTR_MBARRIER_INSTR_OFFSETS
	.align		4
.L_1353:
        /*0978*/ 	.byte	0x04, 0x39
        /*097a*/ 	.short	(.L_1355 - .L_1354)


	//   ....[0]....
.L_1354:
        /*097c*/ 	.word	0x00000270
        /*0980*/ 	.word	0x000000ff
        /*0984*/ 	.word	0x00022800
        /*0988*/ 	.short	0x0100
        /*098a*/ 	.byte	0x08
	.zero		1


	//   ....[1]....
        /*098c*/ 	.word	0x00000280
        /*0990*/ 	.word	0x000000ff
        /*0994*/ 	.word	0x00022820
        /*0998*/ 	.short	0x0100
        /*099a*/ 	.byte	0x08
	.zero		1


	//   ....[2]....
        /*099c*/ 	.word	0x00000370
        /*09a0*/ 	.word	0x000000ff
        /*09a4*/ 	.word	0x00022830
        /*09a8*/ 	.short	0x0100
        /*09aa*/ 	.byte	0x08
	.zero		1


	//   ....[3]....
        /*09ac*/ 	.word	0x00000380
        /*09b0*/ 	.word	0x000000ff
        /*09b4*/ 	.word	0x00022840
        /*09b8*/ 	.short	0x0100
        /*09ba*/ 	.byte	0x08
	.zero		1


	//   ....[4]....
        /*09bc*/ 	.word	0x00000390
        /*09c0*/ 	.word	0x000000ff
        /*09c4*/ 	.word	0x00022838
        /*09c8*/ 	.short	0x0100
        /*09ca*/ 	.byte	0x08
	.zero		1


	//   ....[5]....
        /*09cc*/ 	.word	0x000003a0
        /*09d0*/ 	.word	0x000000ff
        /*09d4*/ 	.word	0x00022848
        /*09d8*/ 	.short	0x0100
        /*09da*/ 	.byte	0x08
	.zero		1


	//   ....[6]....
        /*09dc*/ 	.word	0x000004d0
        /*09e0*/ 	.word	0x000000ff
        /*09e4*/ 	.word	0x00022850
        /*09e8*/ 	.short	0x0100
        /*09ea*/ 	.byte	0x08
	.zero		1


	//   ....[7]....
        /*09ec*/ 	.word	0x000004e0
        /*09f0*/ 	.word	0x000000ff
        /*09f4*/ 	.word	0x00022860
        /*09f8*/ 	.short	0x0100
        /*09fa*/ 	.byte	0x08
	.zero		1


	//   ....[8]....
        /*09fc*/ 	.word	0x000004f0
        /*0a00*/ 	.word	0x000000ff
        /*0a04*/ 	.word	0x00022858
        /*0a08*/ 	.short	0x0100
        /*0a0a*/ 	.byte	0x08
	.zero		1


	//   ....[9]....
        /*0a0c*/ 	.word	0x00000500
        /*0a10*/ 	.word	0x000000ff
        /*0a14*/ 	.word	0x00022868
        /*0a18*/ 	.short	0x0100
        /*0a1a*/ 	.byte	0x08
	.zero		1


	//   ....[10]....
        /*0a1c*/ 	.word	0x000005f0
        /*0a20*/ 	.word	0x000000ff
        /*0a24*/ 	.word	0x00022870
        /*0a28*/ 	.short	0x0100
        /*0a2a*/ 	.byte	0x06
	.zero		1


	//   ....[11]....
        /*0a2c*/ 	.word	0x00000600
        /*0a30*/ 	.word	0x000000ff
        /*0a34*/ 	.word	0x00022880
        /*0a38*/ 	.short	0x0100
        /*0a3a*/ 	.byte	0x06
	.zero		1


	//   ....[12]....
        /*0a3c*/ 	.word	0x00000610
        /*0a40*/ 	.word	0x000000ff
        /*0a44*/ 	.word	0x00022878
        /*0a48*/ 	.short	0x0100
        /*0a4a*/ 	.byte	0x06
	.zero		1


	//   ....[13]....
        /*0a4c*/ 	.word	0x00000620
        /*0a50*/ 	.word	0x000000ff
        /*0a54*/ 	.word	0x00022888
        /*0a58*/ 	.short	0x0100
        /*0a5a*/ 	.byte	0x06
	.zero		1


	//   ....[14]....
        /*0a5c*/ 	.word	0x00000750
        /*0a60*/ 	.word	0x000000ff
        /*0a64*/ 	.word	0x00022890
        /*0a68*/ 	.short	0x0100
        /*0a6a*/ 	.byte	0x08
	.zero		1


	//   ....[15]....
        /*0a6c*/ 	.word	0x00000760
        /*0a70*/ 	.word	0x000000ff
        /*0a74*/ 	.word	0x000228a0
        /*0a78*/ 	.short	0x0100
        /*0a7a*/ 	.byte	0x08
	.zero		1


	//   ....[16]....
        /*0a7c*/ 	.word	0x00000770
        /*0a80*/ 	.word	0x000000ff
        /*0a84*/ 	.word	0x00022898
        /*0a88*/ 	.short	0x0100
        /*0a8a*/ 	.byte	0x08
	.zero		1


	//   ....[17]....
        /*0a8c*/ 	.word	0x00000780
        /*0a90*/ 	.word	0x000000ff
        /*0a94*/ 	.word	0x000228a8
        /*0a98*/ 	.short	0x0100
        /*0a9a*/ 	.byte	0x08
	.zero		1


	//   ....[18]....
        /*0a9c*/ 	.word	0x000008b0
        /*0aa0*/ 	.word	0x000000ff
        /*0aa4*/ 	.word	0x000228b0
        /*0aa8*/ 	.short	0x0100
        /*0aaa*/ 	.byte	0x08
	.zero		1


	//   ....[19]....
        /*0aac*/ 	.word	0x000008c0
        /*0ab0*/ 	.word	0x000000ff
        /*0ab4*/ 	.word	0x000228c0
        /*0ab8*/ 	.short	0x0100
        /*0aba*/ 	.byte	0x08
	.zero		1


	//   ....[20]....
        /*0abc*/ 	.word	0x000008d0
        /*0ac0*/ 	.word	0x000000ff
        /*0ac4*/ 	.word	0x000228b8
        /*0ac8*/ 	.short	0x0100
        /*0aca*/ 	.byte	0x08
	.zero		1


	//   ....[21]....
        /*0acc*/ 	.word	0x000008e0
        /*0ad0*/ 	.word	0x000000ff
        /*0ad4*/ 	.word	0x000228c8
        /*0ad8*/ 	.short	0x0100
        /*0ada*/ 	.byte	0x08
	.zero		1


	//   ....[22]....
        /*0adc*/ 	.word	0x000023e0
        /*0ae0*/ 	.word	0x00000005
        /*0ae4*/ 	.word	0x00022800
        /*0ae8*/ 	.short	0x010a
        /*0aea*/ 	.byte	0x3f
	.zero		1


	//   ....[23]....
        /*0aec*/ 	.word	0x000024b0
        /*0af0*/ 	.word	0x000000ff
        /*0af4*/ 	.word	0x00022830
        /*0af8*/ 	.short	0x010a
        /*0afa*/ 	.byte	0x15
	.zero		1


	//   ....[24]....
        /*0afc*/ 	.word	0x000024f0
        /*0b00*/ 	.word	0x000000ff
        /*0b04*/ 	.word	0x00022830
        /*0b08*/ 	.short	0x010a
        /*0b0a*/ 	.byte	0x15
	.zero		1


	//   ....[25]....
        /*0b0c*/ 	.word	0x00002960
        /*0b10*/ 	.word	0x00000000
        /*0b14*/ 	.word	0x00000000
        /*0b18*/ 	.short	0x0101
        /*0b1a*/ 	.byte	0x3f
	.zero		1


	//   ....[26]....
        /*0b1c*/ 	.word	0x000047f0
        /*0b20*/ 	.word	0x000000ff
        /*0b24*/ 	.word	0x00022850
        /*0b28*/ 	.short	0x010a
        /*0b2a*/ 	.byte	0x15
	.zero		1


	//   ....[27]....
        /*0b2c*/ 	.word	0x00004830
        /*0b30*/ 	.word	0x000000ff
        /*0b34*/ 	.word	0x00022850
        /*0b38*/ 	.short	0x010a
        /*0b3a*/ 	.byte	0x15
	.zero		1


	//   ....[28]....
        /*0b3c*/ 	.word	0x00004bc0
        /*0b40*/ 	.word	0x000000ff
        /*0b44*/ 	.word	0x00000000
        /*0b48*/ 	.short	0x0101
        /*0b4a*/ 	.byte	0x15
	.zero		1


	//   ....[29]....
        /*0b4c*/ 	.word	0x00004e80
        /*0b50*/ 	.word	0x000000ff
        /*0b54*/ 	.word	0x00022830
        /*0b58*/ 	.short	0x010a
        /*0b5a*/ 	.byte	0x1e
	.zero		1


	//   ....[30]....
        /*0b5c*/ 	.word	0x00004ec0
        /*0b60*/ 	.word	0x000000ff
        /*0b64*/ 	.word	0x00022830
        /*0b68*/ 	.short	0x010a
        /*0b6a*/ 	.byte	0x1e
	.zero		1


	//   ....[31]....
        /*0b6c*/ 	.word	0x000051c0
        /*0b70*/ 	.word	0x00000008
        /*0b74*/ 	.word	0x00000000
        /*0b78*/ 	.short	0x0101
        /*0b7a*/ 	.byte	0x3f
	.zero		1


	//   ....[32]....
        /*0b7c*/ 	.word	0x00007a40
        /*0b80*/ 	.word	0x000000ff
        /*0b84*/ 	.word	0x00022850
        /*0b88*/ 	.short	0x010a
        /*0b8a*/ 	.byte	0x1e
	.zero		1


	//   ....[33]....
        /*0b8c*/ 	.word	0x00007a80
        /*0b90*/ 	.word	0x000000ff
        /*0b94*/ 	.word	0x00022850
        /*0b98*/ 	.short	0x010a
        /*0b9a*/ 	.byte	0x1e
	.zero		1


	//   ....[34]....
        /*0b9c*/ 	.word	0x00007d80
        /*0ba0*/ 	.word	0x0000000a
        /*0ba4*/ 	.word	0x00000000
        /*0ba8*/ 	.short	0x0101
        /*0baa*/ 	.byte	0x3f
	.zero		1


	//   ....[35]....
        /*0bac*/ 	.word	0x00008180
        /*0bb0*/ 	.word	0x000000ff
        /*0bb4*/ 	.word	0x00022830
        /*0bb8*/ 	.short	0x010a
        /*0bba*/ 	.byte	0x16
	.zero		1


	//   ....[36]....
        /*0bbc*/ 	.word	0x000081c0
        /*0bc0*/ 	.word	0x000000ff
        /*0bc4*/ 	.word	0x00022830
        /*0bc8*/ 	.short	0x010a
        /*0bca*/ 	.byte	0x16
	.zero		1


	//   ....[37]....
        /*0bcc*/ 	.word	0x000099f0
        /*0bd0*/ 	.word	0x0000000c
        /*0bd4*/ 	.word	0x00000000
        /*0bd8*/ 	.short	0x0101
        /*0bda*/ 	.byte	0x3f
	.zero		1


	//   ....[38]....
        /*0bdc*/ 	.word	0x00009a60
        /*0be0*/ 	.word	0x000000ff
        /*0be4*/ 	.word	0x00022850
        /*0be8*/ 	.short	0x010a
        /*0bea*/ 	.byte	0x16
	.zero		1


	//   ....[39]....
        /*0bec*/ 	.word	0x00009aa0
        /*0bf0*/ 	.word	0x000000ff
        /*0bf4*/ 	.word	0x00022850
        /*0bf8*/ 	.short	0x010a
        /*0bfa*/ 	.byte	0x16
	.zero		1


	//   ....[40]....
        /*0bfc*/ 	.word	0x00009d80
        /*0c00*/ 	.word	0x0000000a
        /*0c04*/ 	.word	0x00000000
        /*0c08*/ 	.short	0x0101
        /*0c0a*/ 	.byte	0x3f
	.zero		1


	//   ....[41]....
        /*0c0c*/ 	.word	0x00009f00
        /*0c10*/ 	.word	0x000000ff
        /*0c14*/ 	.word	0x00022830
        /*0c18*/ 	.short	0x010a
        /*0c1a*/ 	.byte	0x15
	.zero		1


	//   ....[42]....
        /*0c1c*/ 	.word	0x00009f40
        /*0c20*/ 	.word	0x000000ff
        /*0c24*/ 	.word	0x00022830
        /*0c28*/ 	.short	0x010a
        /*0c2a*/ 	.byte	0x15
	.zero		1


	//   ....[43]....
        /*0c2c*/ 	.word	0x0000a240
        /*0c30*/ 	.word	0x00000000
        /*0c34*/ 	.word	0x00000000
        /*0c38*/ 	.short	0x0101
        /*0c3a*/ 	.byte	0x3f
	.zero		1


	//   ....[44]....
        /*0c3c*/ 	.word	0x0000caa0
        /*0c40*/ 	.word	0x000000ff
        /*0c44*/ 	.word	0x00022850
        /*0c48*/ 	.short	0x010a
        /*0c4a*/ 	.byte	0x15
	.zero		1


	//   ....[45]....
        /*0c4c*/ 	.word	0x0000cae0
        /*0c50*/ 	.word	0x000000ff
        /*0c54*/ 	.word	0x00022850
        /*0c58*/ 	.short	0x010a
        /*0c5a*/ 	.byte	0x15
	.zero		1


	//   ....[46]....
        /*0c5c*/ 	.word	0x0000cde0
        /*0c60*/ 	.word	0x00000009
        /*0c64*/ 	.word	0x00000000
        /*0c68*/ 	.short	0x0101
        /*0c6a*/ 	.byte	0x3f
	.zero		1


	//   ....[47]....
        /*0c6c*/ 	.word	0x0000f3b0
        /*0c70*/ 	.word	0x000000ff
        /*0c74*/ 	.word	0x00000000
        /*0c78*/ 	.short	0x0101
        /*0c7a*/ 	.byte	0x06
	.zero		1


	//   ....[48]....
        /*0c7c*/ 	.word	0x0000fad0
        /*0c80*/ 	.word	0x000000ff
        /*0c84*/ 	.word	0x00000000
        /*0c88*/ 	.short	0x0101
        /*0c8a*/ 	.byte	0x09
	.zero		1


	//   ....[49]....
        /*0c8c*/ 	.word	0x000144b0
        /*0c90*/ 	.word	0x00000000
        /*0c94*/ 	.word	0x00022840
        /*0c98*/ 	.short	0x010a
        /*0c9a*/ 	.byte	0x3f
	.zero		1


	//   ....[50]....
        /*0c9c*/ 	.word	0x000151b0
        /*0ca0*/ 	.word	0x00000013
        /*0ca4*/ 	.word	0x00022800
        /*0ca8*/ 	.short	0x0107
        /*0caa*/ 	.byte	0x3f
	.zero		1


	//   ....[51]....
        /*0cac*/ 	.word	0x000152a0
        /*0cb0*/ 	.word	0x00000013
        /*0cb4*/ 	.word	0x00022800
        /*0cb8*/ 	.short	0x0101
        /*0cba*/ 	.byte	0x3f
	.zero		1


	//   ....[52]....
        /*0cbc*/ 	.word	0x000152c0
        /*0cc0*/ 	.word	0x00000013
        /*0cc4*/ 	.word	0x00022820
        /*0cc8*/ 	.short	0x010a
        /*0cca*/ 	.byte	0x3f
	.zero		1


	//   ....[53]....
        /*0ccc*/ 	.word	0x000153a0
        /*0cd0*/ 	.word	0x00000002
        /*0cd4*/ 	.word	0x00022860
        /*0cd8*/ 	.short	0x010a
        /*0cda*/ 	.byte	0x3f
	.zero		1


	//   ....[54]....
        /*0cdc*/ 	.word	0x00015cd0
        /*0ce0*/ 	.word	0x00000003
        /*0ce4*/ 	.word	0x00022840
        /*0ce8*/ 	.short	0x010a
        /*0cea*/ 	.byte	0x3f
	.zero		1


	//   ....[55]....
        /*0cec*/ 	.word	0x00015f30
        /*0cf0*/ 	.word	0x00000003
        /*0cf4*/ 	.word	0x00022860
        /*0cf8*/ 	.short	0x010a
        /*0cfa*/ 	.byte	0x3f
	.zero		1


	//   ....[56]....
        /*0cfc*/ 	.word	0x00016720
        /*0d00*/ 	.word	0x00000004
        /*0d04*/ 	.word	0x00022840
        /*0d08*/ 	.short	0x010a
        /*0d0a*/ 	.byte	0x3f
	.zero		1


	//   ....[57]....
        /*0d0c*/ 	.word	0x00016970
        /*0d10*/ 	.word	0x00000004
        /*0d14*/ 	.word	0x00022860
        /*0d18*/ 	.short	0x010a
        /*0d1a*/ 	.byte	0x3f
	.zero		1


	//   ....[58]....
        /*0d1c*/ 	.word	0x000170f0
        /*0d20*/ 	.word	0x00000002
        /*0d24*/ 	.word	0x00022840
        /*0d28*/ 	.short	0x010a
        /*0d2a*/ 	.byte	0x3f
	.zero		1


	//   ....[59]....
        /*0d2c*/ 	.word	0x00017350
        /*0d30*/ 	.word	0x00000002
        /*0d34*/ 	.word	0x00022860
        /*0d38*/ 	.short	0x010a
        /*0d3a*/ 	.byte	0x3f
	.zero		1


	//   ....[60]....
        /*0d3c*/ 	.word	0x00018d10
        /*0d40*/ 	.word	0x00000000
        /*0d44*/ 	.word	0x00022820
        /*0d48*/ 	.short	0x010a
        /*0d4a*/ 	.byte	0x3f
	.zero		1


	//   ....[61]....
        /*0d4c*/ 	.word	0x00018ed0
        /*0d50*/ 	.word	0x00000006
        /*0d54*/ 	.word	0x00000000
        /*0d58*/ 	.short	0x010a
        /*0d5a*/ 	.byte	0x3f
	.zero		1


	//   ....[62]....
        /*0d5c*/ 	.word	0x00018f40
        /*0d60*/ 	.word	0x00000007
        /*0d64*/ 	.word	0x00000000
        /*0d68*/ 	.short	0x010a
        /*0d6a*/ 	.byte	0x3f
	.zero		1


	//   ....[63]....
        /*0d6c*/ 	.word	0x00018fb0
        /*0d70*/ 	.word	0x00000004
        /*0d74*/ 	.word	0x00000000
        /*0d78*/ 	.short	0x010a
        /*0d7a*/ 	.byte	0x3f
	.zero		1


	//   ....[64]....
        /*0d7c*/ 	.word	0x00018fe0
        /*0d80*/ 	.word	0x00000003
        /*0d84*/ 	.word	0x00000000
        /*0d88*/ 	.short	0x010a
        /*0d8a*/ 	.byte	0x3f
	.zero		1


	//   ....[65]....
        /*0d8c*/ 	.word	0x00019040
        /*0d90*/ 	.word	0x00000005
        /*0d94*/ 	.word	0x00022800
        /*0d98*/ 	.short	0x010a
        /*0d9a*/ 	.byte	0x3f
	.zero		1


	//   ....[66]....
        /*0d9c*/ 	.word	0x000190a0
        /*0da0*/ 	.word	0x00000003
        /*0da4*/ 	.word	0x00022830
        /*0da8*/ 	.short	0x010a
        /*0daa*/ 	.byte	0x3f
	.zero		1


	//   ....[67]....
        /*0dac*/ 	.word	0x00019100
        /*0db0*/ 	.word	0x00000009
        /*0db4*/ 	.word	0x00022850
        /*0db8*/ 	.short	0x010a
        /*0dba*/ 	.byte	0x3f
	.zero		1


	//   ....[68]....
        /*0dbc*/ 	.word	0x00019160
        /*0dc0*/ 	.word	0x00000004
        /*0dc4*/ 	.word	0x00022830
        /*0dc8*/ 	.short	0x010a
        /*0dca*/ 	.byte	0x3f
	.zero		1


	//   ....[69]....
        /*0dcc*/ 	.word	0x000191b0
        /*0dd0*/ 	.word	0x0000000a
        /*0dd4*/ 	.word	0x00022850
        /*0dd8*/ 	.short	0x010a
        /*0dda*/ 	.byte	0x3f
	.zero		1


	//   ....[70]....
        /*0ddc*/ 	.word	0x00019210
        /*0de0*/ 	.word	0x00000000
        /*0de4*/ 	.word	0x00022830
        /*0de8*/ 	.short	0x010a
        /*0dea*/ 	.byte	0x3f
	.zero		1


	//   ....[71]....
        /*0dec*/ 	.word	0x00019260
        /*0df0*/ 	.word	0x0000000a
        /*0df4*/ 	.word	0x00022850
        /*0df8*/ 	.short	0x010a
        /*0dfa*/ 	.byte	0x3f
	.zero		1


	//   ....[72]....
        /*0dfc*/ 	.word	0x000192c0
        /*0e00*/ 	.word	0x00000007
        /*0e04*/ 	.word	0x00022830
        /*0e08*/ 	.short	0x010a
        /*0e0a*/ 	.byte	0x3f
	.zero		1


	//   ....[73]....
        /*0e0c*/ 	.word	0x00019310
        /*0e10*/ 	.word	0x00000009
        /*0e14*/ 	.word	0x00022850
        /*0e18*/ 	.short	0x010a
        /*0e1a*/ 	.byte	0x3f
	.zero		1


	//   ....[74]....
        /*0e1c*/ 	.word	0x000194b0
        /*0e20*/ 	.word	0x00000000
        /*0e24*/ 	.word	0x00022840
        /*0e28*/ 	.short	0x010a
        /*0e2a*/ 	.byte	0x3f
	.zero		1


	//   ....[75]....
        /*0e2c*/ 	.word	0x00019f50
        /*0e30*/ 	.word	0x00000013
        /*0e34*/ 	.word	0x00022820
        /*0e38*/ 	.short	0x010a
        /*0e3a*/ 	.byte	0x3f
	.zero		1


	//   ....[76]....
        /*0e3c*/ 	.word	0x00019fa0
        /*0e40*/ 	.word	0x00000002
        /*0e44*/ 	.word	0x00022860
        /*0e48*/ 	.short	0x010a
        /*0e4a*/ 	.byte	0x3f
	.zero		1


	//   ....[77]....
        /*0e4c*/ 	.word	0x00019ff0
        /*0e50*/ 	.word	0x00000003
        /*0e54*/ 	.word	0x00022840
        /*0e58*/ 	.short	0x010a
        /*0e5a*/ 	.byte	0x3f
	.zero		1


	//   ....[78]....
        /*0e5c*/ 	.word	0x0001a040
        /*0e60*/ 	.word	0x00000003
        /*0e64*/ 	.word	0x00022860
        /*0e68*/ 	.short	0x010a
        /*0e6a*/ 	.byte	0x3f
	.zero		1


	//   ....[79]....
        /*0e6c*/ 	.word	0x0001a090
        /*0e70*/ 	.word	0x00000004
        /*0e74*/ 	.word	0x00022840
        /*0e78*/ 	.short	0x010a
        /*0e7a*/ 	.byte	0x3f
	.zero		1


	//   ....[80]....
        /*0e7c*/ 	.word	0x0001a0e0
        /*0e80*/ 	.word	0x00000004
        /*0e84*/ 	.word	0x00022860
        /*0e88*/ 	.short	0x010a
        /*0e8a*/ 	.byte	0x3f
	.zero		1


	//   ....[81]....
        /*0e8c*/ 	.word	0x0001a130
        /*0e90*/ 	.word	0x00000002
        /*0e94*/ 	.word	0x00022840
        /*0e98*/ 	.short	0x010a
        /*0e9a*/ 	.byte	0x3f
	.zero		1


	//   ....[82]....
        /*0e9c*/ 	.word	0x0001a180
        /*0ea0*/ 	.word	0x00000002
        /*0ea4*/ 	.word	0x00022860
        /*0ea8*/ 	.short	0x010a
        /*0eaa*/ 	.byte	0x3f
	.zero		1


	//   ....[83]....
        /*0eac*/ 	.word	0x0001ac30
        /*0eb0*/ 	.word	0x00000000
        /*0eb4*/ 	.word	0x00022820
        /*0eb8*/ 	.short	0x010a
        /*0eba*/ 	.byte	0x3f
	.zero		1


	//   ....[84]....
        /*0ebc*/ 	.word	0x0001add0
        /*0ec0*/ 	.word	0x00000006
        /*0ec4*/ 	.word	0x00000000
        /*0ec8*/ 	.short	0x010a
        /*0eca*/ 	.byte	0x3f
	.zero		1


	//   ....[85]....
        /*0ecc*/ 	.word	0x0001ae20
        /*0ed0*/ 	.word	0x00000007
        /*0ed4*/ 	.word	0x00000000
        /*0ed8*/ 	.short	0x010a
        /*0eda*/ 	.byte	0x3f
	.zero		1


	//   ....[86]....
        /*0edc*/ 	.word	0x0001ae70
        /*0ee0*/ 	.word	0x00000004
        /*0ee4*/ 	.word	0x00000000
        /*0ee8*/ 	.short	0x010a
        /*0eea*/ 	.byte	0x3f
	.zero		1


	//----- nvinfo : EIATTR_NUM_MBARRIERS
	.align		4
.L_1355:
        /*0eec*/ 	.byte	0x03, 0x38
        /*0eee*/ 	.short	0x0016


	//----- nvinfo : EIATTR_EXIT_INSTR_OFFSETS
	.align		4
        /*0ef0*/ 	.byte	0x04, 0x1c
        /*0ef2*/ 	.short	(.L_1357 - .L_1356)


	//   ....[0]....
.L_1356:
        /*0ef4*/ 	.word	0x00000a70


	//   ....[1]....
        /*0ef8*/ 	.word	0x00011e50


	//   ....[2]....
        /*0efc*/ 	.word	0x00019030


	//----- nvinfo : EIATTR_MAX_THREADS
	.align		4
.L_1357:
        /*0f00*/ 	.byte	0x04, 0x05
        /*0f02*/ 	.short	(.L_1359 - .L_1358)
.L_1358:
        /*0f04*/ 	.word	0x00000180
        /*0f08*/ 	.word	0x00000001
        /*0f0c*/ 	.word	0x00000001


	//----- nvinfo : EIATTR_CRS_STACK_SIZE
	.align		4
.L_1359:
        /*0f10*/ 	.byte	0x04, 0x1e
        /*0f12*/ 	.short	(.L_1361 - .L_1360)
.L_1360:
        /*0f14*/ 	.word	0x00000000


	//----- nvinfo : EIATTR_CBANK_PARAM_SIZE
	.align		4
.L_1361:
        /*0f18*/ 	.byte	0x03, 0x19
        /*0f1a*/ 	.short	0x0af0


	//----- nvinfo : EIATTR_PARAM_CBANK
	.align		4
        /*0f1c*/ 	.byte	0x04, 0x0a
        /*0f1e*/ 	.short	(.L_1363 - .L_1362)
	.align		4
.L_1362:
        /*0f20*/ 	.word	index@(.nv.constant0._ZN7cutlass13device_kernelIN5flash11enable_sm90INS1_16FlashAttnFwdSm90INS1_25CollectiveMainloopFwdSm90ILi2EN4cute5tupleIJNS5_1CILi1EEES8_S8_EEENS6_IJNS7_ILi128EEENS7_ILi96EEENS7_ILi64EEEEEELi256ENS_6half_tEfNS_4arch4Sm90ELb0ELb1ELb0ELb1ELb0ELb0ELb0ELb1ELb0ELb1ELb1ELb0EEENS1_21CollectiveEpilogueFwdINS6_IJSA_NS7_ILi256EEESB_EEES9_SE_SG_Li256ELb1ELb1ELb1ELb0EEENS1_36VarlenDynamicPersistentTileSchedulerILi128ELi96ELi256ELi128ELb1ELb1ELb1ELb1ELb0ELb1EEEEEEEEEvNT_6ParamsE)
        /*0f24*/ 	.short	0x0210
        /*0f26*/ 	.short	0x0af0


	//----- nvinfo : EIATTR_SW_WAR
	.align		4
.L_1363:
        /*0f28*/ 	.byte	0x04, 0x36
        /*0f2a*/ 	.short	(.L_1365 - .L_1364)
.L_1364:
        /*0f2c*/ 	.word	0x00000008
.L_1365:


//--------------------- .nv.info._ZN7cutlass13device_kernelIN5flash11enable_sm90INS1_16FlashAttnFwdSm90INS1_25CollectiveMainloopFwdSm90ILi2EN4cute5tupleIJNS5_1CILi1EEES8_S8_EEENS6_IJNS7_ILi128EEENS7_ILi96EEENS7_ILi64EEEEEELi256ENS_6half_tEfNS_4arch4Sm90ELb0ELb1ELb0ELb1ELb0ELb1ELb0ELb1ELb0ELb1ELb1ELb0EEENS1_21CollectiveEpilogueFwdINS6_IJSA_NS7_ILi256EEESB_EEES9_SE_SG_Li256ELb1ELb1ELb1ELb0EEENS1_36VarlenDynamicPersistentTileSchedulerILi128ELi96ELi256ELi128ELb1ELb1ELb1ELb1ELb0ELb1EEEEEEEEEvNT_6ParamsE --------------------------
	.section	.nv.info._ZN7cutlass13device_kernelIN5flash11enable_sm90INS1_16FlashAttnFwdSm90INS1_25CollectiveMainloopFwdSm90ILi2EN4cute5tupleIJNS5_1CILi1EEES8_S8_EEENS6_IJNS7_ILi128EEENS7_ILi96EEENS7_ILi64EEEEEELi256ENS_6half_tEfNS_4arch4Sm90ELb0ELb1ELb0ELb1ELb0ELb1ELb0ELb1ELb0ELb1ELb1ELb0EEENS1_21CollectiveEpilogueFwdINS6_IJSA_NS7_ILi256EEESB_EEES9_SE_SG_Li256ELb1ELb1ELb1ELb0EEENS1_36VarlenDynamicPersistentTileSchedulerILi128ELi96ELi256ELi128ELb1ELb1ELb1ELb1ELb0ELb1EEEEEEEEEvNT_6ParamsE,"",@"SHT_CUDA_INFO"
	.sectionflags	@""
	.align	4


	//----- nvinfo : EIATTR_CUDA_API_VERSION
	.align		4
        /*0000*/ 	.byte	0x04, 0x37
        /*0002*/ 	.short	(.L_1367 - .L_1366)
.L_1366:
        /*0004*/ 	.word	0x00000082


	//----- nvinfo : EIATTR_KPARAM_INFO
	.align		4
.L_1367:
        /*0008*/ 	.byte	0x04, 0x17
        /*000a*/ 	.short	(.L_1369 - .L_1368)
.L_1368:
        /*000c*/ 	.word	0x00000000
        /*0010*/ 	.short	0x0000
        /*0012*/ 	.short	0x0070
        /*0014*/ 	.byte	0x00, 0xf0, 0x01, 0x2a


	//----- nvinfo : EIATTR_SPARSE_MMA_MASK
	.align		4
.L_1369:
        /*0018*/ 	.byte	0x03, 0x50
        /*001a*/ 	.short	0x0000


	//----- nvinfo : EIATTR_MAXREG_COUNT
	.align		4
        /*001c*/ 	.byte	0x03, 0x1b
        /*001e*/ 	.short	0x00a8


	//----- nvinfo : EIATTR_NUM_BARRIERS
	.align		4
        /*0020*/ 	.byte	0x02, 0x4c
        /*0022*/ 	.byte	0x10
	.zero		1


	//----- nvinfo : EIATTR_EXTERNS
	.align		4
        /*0024*/ 	.byte	0x04, 0x0f
        /*0026*/ 	.short	(.L_1371 - .L_1370)


	//   ....[0]....
	.align		4
.L_1370:
        /*0028*/ 	.word	index@(__assertfail)


	//----- nvinfo : EIATTR_ANNOTATIONS
	.align		4
.L_1371:
        /*002c*/ 	.byte	0x04, 0x55
        /*002e*/ 	.short	(.L_1373 - .L_1372)


	//   ....[0]....
.L_1372:
        /* <DEDUP_REMOVED lines=84> */


	//----- nvinfo : EIATTR_MERCURY_ISA_VERSION
	.align		4
.L_1373:
        /*0560*/ 	.byte	0x03, 0x5f
        /*0562*/ 	.short	0x0101


	//----- nvinfo : EIATTR_UNUSED_LOAD_BYTE_OFFSET
	.align		4
        /*0564*/ 	.byte	0x04, 0x44
        /*0566*/ 	.short	(.L_1375 - .L_1374)


	//   ....[0]....
.L_1374:
        /*0568*/ 	.word	0x00000ae0
        /*056c*/ 	.word	0x0000fff0


	//   ....[1]....
        /*0570*/ 	.word	0x000156a0
        /*0574*/ 	.word	0x0000fff0


	//----- nvinfo : EIATTR_INT_WARP_WIDE_INSTR_OFFSETS
	.align		4
.L_1375:
        /*0578*/ 	.byte	0x04, 0x31
        /*057a*/ 	.short	(.L_1377 - .L_1376)


	//   ....[0]....
.L_1376:
        /*057c*/ 	.word	0x00000190


	//   ....[1]....
        /*0580*/ 	.word	0x000001d0


	//   ....[2]....
        /*0584*/ 	.word	0x00000240


	//   ....[3]....
        /*0588*/ 	.word	0x0001e120


	//   ....[4]....
        /*058c*/ 	.word	0x0001e1b0


	//   ....[5]....
        /*0590*/ 	.word	0x00021e30


	//   ....[6]....
        /*0594*/ 	.word	0x00021ec0


	//----- nvinfo : EIATTR_COOP_GROUP_MASK_REGIDS
	.align		4
.L_1377:
        /*0598*/ 	.byte	0x04, 0x29
        /*059a*/ 	.short	(.L_1379 - .L_1378)


	//   ....[0]....
.L_1378:
        /*059c*/ 	.word	0xffffffff


	//   ....[1]....
        /*05a0*/ 	.word	0xffffffff


	//   ....[2]....
        /*05a4*/ 	.word	0xffffffff


	//   ....[3]....
        /*05a8*/ 	.word	0xffffffff


	//   ....[4]....
        /*05ac*/ 	.word	0xffffffff


	//   ....[5]....
        /*05b0*/ 	.word	0xffffffff


	//   ....[6]....
        /*05b4*/ 	.word	0xffffffff


	//   ....[7]....
        /*05b8*/ 	.word	0xffffffff


	//   ....[8]....
        /*05bc*/ 	.word	0xffffffff


	//   ....[9]....
        /*05c0*/ 	.word	0xffffffff


	//   ....[10]....
        /*05c4*/ 	.word	0xffffffff


	//   ....[11]....
        /*05c8*/ 	.word	0xffffffff


	//   ....[12]....
        /*05cc*/ 	.word	0xffffffff


	//   ....[13]....
        /*05d0*/ 	.word	0xffffffff


	//   ....[14]....
        /*05d4*/ 	.word	0xffffffff


	//   ....[15]....
        /*05d8*/ 	.word	0xffffffff


	//   ....[16]....
        /*05dc*/ 	.word	0xffffffff


	//   ....[17]....
        /*05e0*/ 	.word	0xffffffff


	//   ....[18]....
        /*05e4*/ 	.word	0xffffffff


	//   ....[19]....
        /*05e8*/ 	.word	0xffffffff


	//   ....[20]....
        /*05ec*/ 	.word	0xffffffff


	//   ....[21]....
        /*05f0*/ 	.word	0xffffffff


	//   ....[22]....
        /*05f4*/ 	.word	0xffffffff


	//   ....[23]....
        /*05f8*/ 	.word	0xffffffff


	//   ....[24]....
        /*05fc*/ 	.word	0xffffffff


	//   ....[25]....
        /*0600*/ 	.word	0xffffffff


	//   ....[26]....
        /*0604*/ 	.word	0xffffffff


	//   ....[27]....
        /*0608*/ 	.word	0xffffffff


	//   ....[28]....
        /*060c*/ 	.word	0xffffffff


	//   ....[29]....
        /*0610*/ 	.word	0xffffffff


	//   ....[30]....
        /*0614*/ 	.word	0xffffffff


	//   ....[31]....
        /*0618*/ 	.word	0xffffffff


	//   ....[32]....
        /*061c*/ 	.word	0xffffffff


	//   ....[33]....
        /*0620*/ 	.word	0xffffffff


	//   ....[34]....
        /*0624*/ 	.word	0xffffffff


	//   ....[35]....
        /*0628*/ 	.word	0xffffffff


	//   ....[36]....
        /*062c*/ 	.word	0xffffffff


	//   ....[37]....
        /*0630*/ 	.word	0xffffffff


	//   ....[38]....
        /*0634*/ 	.word	0xffffffff


	//   ....[39]....
        /*0638*/ 	.word	0xffffffff


	//   ....[40]....
        /*063c*/ 	.word	0xffffffff


	//   ....[41]....
        /*0640*/ 	.word	0xffffffff


	//   ....[42]....
        /*0644*/ 	.word	0xffffffff


	//   ....[43]....
        /*0648*/ 	.word	0xffffffff


	//   ....[44]....
        /*064c*/ 	.word	0xffffffff


	//   ....[45]....
        /*0650*/ 	.word	0xffffffff


	//   ....[46]....
        /*0654*/ 	.word	0xffffffff


	//   ....[47]....
        /*0658*/ 	.word	0xffffffff


	//   ....[48]....
        /*065c*/ 	.word	0xffffffff


	//   ....[49]....
        /*0660*/ 	.word	0xffffffff


	//   ....[50]....
        /*0664*/ 	.word	0xffffffff


	//   ....[51]....
        /*0668*/ 	.word	0xffffffff


	//   ....[52]....
        /*066c*/ 	.word	0xffffffff


	//   ....[53]....
        /*0670*/ 	.word	0xffffffff


	//   ....[54]....
        /*0674*/ 	.word	0xffffffff


	//   ....[55]....
        /*0678*/ 	.word	0xffffffff


	//   ....[56]....
        /*067c*/ 	.word	0xffffffff


	//   ....[57]....
        /*0680*/ 	.word	0xffffffff


	//   ....[58]....
        /*0684*/ 	.word	0xffffffff


	//   ....[59]....
        /*0688*/ 	.word	0xffffffff


	//   ....[60]....
        /*068c*/ 	.word	0xffffffff


	//   ....[61]....
        /*0690*/ 	.word	0xffffffff


	//   ....[62]....
        /*0694*/ 	.word	0xffffffff


	//   ....[63]....
        /*0698*/ 	.word	0xffffffff


	//   ....[64]....
        /*069c*/ 	.word	0xffffffff


	//   ....[65]....
        /*06a0*/ 	.word	0xffffffff


	//   ....[66]....
        /*06a4*/ 	.word	0xffffffff


	//   ....[67]....
        /*06a8*/ 	.word	0xffffffff


	//   ....[68]....
        /*06ac*/ 	.word	0xffffffff


	//   ....[69]....
        /*06b0*/ 	.word	0xffffffff


	//   ....[70]....
        /*06b4*/ 	.word	0xffffffff


	//   ....[71]....
        /*06b8*/ 	.word	0xffffffff


	//   ....[72]....
        /*06bc*/ 	.word	0xffffffff


	//   ....[73]....
        /*06c0*/ 	.word	0xffffffff


	//   ....[74]....
        /*06c4*/ 	.word	0xffffffff


	//   ....[75]....
        /*06c8*/ 	.word	0xffffffff


	//   ....[76]....
        /*06cc*/ 	.word	0xffffffff


	//   ....[77]....
        /*06d0*/ 	.word	0xffffffff


	//   ....[78]....
        /*06d4*/ 	.word	0xffffffff


	//   ....[79]....
        /*06d8*/ 	.word	0xffffffff


	//   ....[80]....
        /*06dc*/ 	.word	0xffffffff


	//   ....[81]....
        /*06e0*/ 	.word	0xffffffff


	//   ....[82]....
        /*06e4*/ 	.word	0xffffffff


	//   ....[83]....
        /*06e8*/ 	.word	0xffffffff


	//   ....[84]....
        /*06ec*/ 	.word	0xffffffff


	//   ....[85]....
        /*06f0*/ 	.word	0xffffffff


	//   ....[86]....
        /*06f4*/ 	.word	0xffffffff


	//   ....[87]....
        /*06f8*/ 	.word	0xffffffff


	//   ....[88]....
        /*06fc*/ 	.word	0xffffffff


	//   ....[89]....
        /*0700*/ 	.word	0xffffffff


	//   ....[90]....
        /*0704*/ 	.word	0xffffffff


	//   ....[91]....
        /*0708*/ 	.word	0xffffffff


	//   ....[92]....
        /*070c*/ 	.word	0xffffffff


	//   ....[93]....
        /*0710*/ 	.word	0xffffffff


	//   ....[94]....
        /*0714*/ 	.word	0xffffffff


	//   ....[95]....
        /*0718*/ 	.word	0xffffffff


	//   ....[96]....
        /*071c*/ 	.word	0xffffffff


	//   ....[97]....
        /*0720*/ 	.word	0xffffffff


	//   ....[98]....
        /*0724*/ 	.word	0xffffffff


	//   ....[99]....
        /*0728*/ 	.word	0xffffffff


	//   ....[100]....
        /*072c*/ 	.word	0xffffffff


	//   ....[101]....
        /*0730*/ 	.word	0xffffffff


	//   ....[102]....
        /*0734*/ 	.word	0xffffffff


	//   ....[103]....
        /*0738*/ 	.word	0xffffffff


	//   ....[104]....
        /*073c*/ 	.word	0xffffffff


	//   ....[105]....
        /*0740*/ 	.word	0xffffffff


	//   ....[106]....
        /*0744*/ 	.word	0xffffffff


	//   ....[107]....
        /*0748*/ 	.word	0xffffffff


	//   ....[108]....
        /*074c*/ 	.word	0xffffffff


	//   ....[109]....
        /*0750*/ 	.word	0xffffffff


	//   ....[110]....
        /*0754*/ 	.word	0xffffffff


	//   ....[111]....
        /*0758*/ 	.word	0xffffffff


	//   ....[112]....
        /*075c*/ 	.word	0xffffffff


	//   ....[113]....
        /*0760*/ 	.word	0xffffffff


	//   ....[114]....
        /*0764*/ 	.word	0xffffffff


	//   ....[115]....
        /*0768*/ 	.word	0xffffffff


	//   ....[116]....
        /*076c*/ 	.word	0xffffffff


	//   ....[117]....
        /*0770*/ 	.word	0xffffffff


	//   ....[118]....
        /*0774*/ 	.word	0xffffffff


	//   ....[119]....
        /*0778*/ 	.word	0xffffffff


	//   ....[120]....
        /*077c*/ 	.word	0xffffffff


	//   ....[121]....
        /*0780*/ 	.word	0xffffffff


	//   ....[122]....
        /*0784*/ 	.word	0xffffffff


	//   ....[123]....
        /*0788*/ 	.word	0xffffffff


	//   ....[124]....
        /*078c*/ 	.word	0xffffffff


	//   ....[125]....
        /*0790*/ 	.word	0xffffffff


	//   ....[126]....
        /*0794*/ 	.word	0xffffffff


	//   ....[127]....
        /*0798*/ 	.word	0xffffffff


	//   ....[128]....
        /*079c*/ 	.word	0x0500000f


	//   ....[129]....
        /*07a0*/ 	.word	0x0500000f


	//   ....[130]....
        /*07a4*/ 	.word	0x0500000f


	//   ....[131]....
        /*07a8*/ 	.word	0x0500000f


	//   ....[132]....
        /*07ac*/ 	.word	0x0500000f


	//   ....[133]....
        /*07b0*/ 	.word	0x0500000f


	//   ....[134]....
        /*07b4*/ 	.word	0x0500000f


	//   ....[135]....
        /*07b8*/ 	.word	0x0500000f


	//   ....[136]....
        /*07bc*/ 	.word	0x0500000f


	//   ....[137]....
        /*07c0*/ 	.word	0x0500000f


	//   ....[138]....
        /*07c4*/ 	.word	0x0500000f


	//   ....[139]....
        /*07c8*/ 	.word	0x0500000f


	//   ....[140]....
        /*07cc*/ 	.word	0x0500000f


	//   ....[141]....
        /*07d0*/ 	.word	0x0500000f


	//   ....[142]....
        /*07d4*/ 	.word	0x0500000f


	//   ....[143]....
        /*07d8*/ 	.word	0x0500000f


	//   ....[144]....
        /*07dc*/ 	.word	0x0500000f


	//   ....[145]....
        /*07e0*/ 	.word	0x0500000f


	//   ....[146]....
        /*07e4*/ 	.word	0x0500000f


	//   ....[147]....
        /*07e8*/ 	.word	0x0500000f


	//   ....[148]....
        /*07ec*/ 	.word	0x0500000f


	//   ....[149]....
        /*07f0*/ 	.word	0x0500000f


	//   ....[150]....
        /*07f4*/ 	.word	0x0500000f


	//   ....[151]....
        /*07f8*/ 	.word	0x0500000f


	//   ....[152]....
        /*07fc*/ 	.word	0x0500000f


	//   ....[153]....
        /*0800*/ 	.word	0x0500000f


	//   ....[154]....
        /*0804*/ 	.word	0x0500000f


	//   ....[155]....
        /*0808*/ 	.word	0x0500000f


	//   ....[156]....
        /*080c*/ 	.word	0x0500000f


	//   ....[157]....
        /*0810*/ 	.word	0x0500000f


	//   ....[158]....
        /*0814*/ 	.word	0x0500000f


	//   ....[159]....
        /*0818*/ 	.word	0x0500000f


	//   ....[160]....
        /*081c*/ 	.word	0x0500000f


	//   ....[161]....
        /*0820*/ 	.word	0x0500000f


	//   ....[162]....
        /*0824*/ 	.word	0x0500000f


	//   ....[163]....
        /*0828*/ 	.word	0x0500000f


	//   ....[164]....
        /*082c*/ 	.word	0x0500000f


	//   ....[165]....
        /*0830*/ 	.word	0x0500000f


	//   ....[166]....
        /*0834*/ 	.word	0x0500000f


	//   ....[167]....
        /*0838*/ 	.word	0x0500000f


	//   ....[168]....
        /*083c*/ 	.word	0x0500000f


	//   ....[169]....
        /*0840*/ 	.word	0x0500000f


	//   ....[170]....
        /*0844*/ 	.word	0x0500000f


	//   ....[171]....
        /*0848*/ 	.word	0x0500000f


	//   ....[172]....
        /*084c*/ 	.word	0x0500000f


	//   ....[173]....
        /*0850*/ 	.word	0x0500000f


	//   ....[174]....
        /*0854*/ 	.word	0x0500000f


	//   ....[175]....
        /*0858*/ 	.word	0x0500000f


	//   ....[176]....
        /*085c*/ 	.word	0x0500000f


	//   ....[177]....
        /*0860*/ 	.word	0x0500000f


	//   ....[178]....
        /*0864*/ 	.word	0x0500000f


	//   ....[179]....
        /*0868*/ 	.word	0x0500000f


	//   ....[180]....
        /*086c*/ 	.word	0x0500000f


	//   ....[181]....
        /*0870*/ 	.word	0x0500000f


	//   ....[182]....
        /*0874*/ 	.word	0x0500000f


	//   ....[183]....
        /*0878*/ 	.word	0x0500000f


	//   ....[184]....
        /*087c*/ 	.word	0x0500000f


	//   ....[185]....
        /*0880*/ 	.word	0x0500000f


	//   ....[186]....
        /*0884*/ 	.word	0x0500000f


	//   ....[187]....
        /*0888*/ 	.word	0x0500000f


	//   ....[188]....
        /*088c*/ 	.word	0x0500000f


	//   ....[189]....
        /*0890*/ 	.word	0x0500000f


	//   ....[190]....
        /*0894*/ 	.word	0x0500000f


	//   ....[191]....
        /*0898*/ 	.word	0x0500000f


	//   ....[192]....
        /*089c*/ 	.word	0x0500000f


	//   ....[193]....
        /*08a0*/ 	.word	0x0500000f


	//   ....[194]....
        /*08a4*/ 	.word	0x0500000f


	//   ....[195]....
        /*08a8*/ 	.word	0x0500000f


	//   ....[196]....
        /*08ac*/ 	.word	0x0500000f


	//   ....[197]....
        /*08b0*/ 	.word	0x0500000f


	//   ....[198]....
        /*08b4*/ 	.word	0x0500000f


	//   ....[199]....
        /*08b8*/ 	.word	0x0500000f


	//   ....[200]....
        /*08bc*/ 	.word	0x0500000f


	//   ....[201]....
        /*08c0*/ 	.word	0x0500000f


	//----- nvinfo : EIATTR_COOP_GROUP_INSTR_OFFSETS
	.align		4
.L_1379:
        /*08c4*/ 	.byte	0x04, 0x28
        /*08c6*/ 	.short	(.L_1381 - .L_1380)


	//   ....[0]....
.L_1380:
        /*08c8*/ 	.word	0x00000070


	//   ....[1]....
        /*08cc*/ 	.word	0x000001a0


	//   ....[2]....
        /*08d0*/ 	.word	0x000001f0


	//   ....[3]....
        /*08d4*/ 	.word	0x00000420


	//   ....[4]....
        /*08d8*/ 	.word	0x00000580


	//   ....[5]....
        /*08dc*/ 	.word	0x000006a0


	//   ....[6]....
        /*08e0*/ 	.word	0x00000800


	//   ....[7]....
        /*08e4*/ 	.word	0x00006b90


	//   ....[8]....
        /*08e8*/ 	.word	0x00007310


	//   ....[9]....
        /*08ec*/ 	.word	0x00007320


	//   ....[10]....
        /*08f0*/ 	.word	0x00007330


	//   ....[11]....
        /*08f4*/ 	.word	0x00007340


	//   ....[12]....
        /*08f8*/ 	.word	0x00007650


	//   ....[13]....
        /*08fc*/ 	.word	0x00007660


	//   ....[14]....
        /*0900*/ 	.word	0x00007670


	//   ....[15]....
        /*0904*/ 	.word	0x00007680


	//   ....[16]....
        /*0908*/ 	.word	0x00008850


	//   ....[17]....
        /*090c*/ 	.word	0x00008870


	//   ....[18]....
        /*0910*/ 	.word	0x00008880


	//   ....[19]....
        /*0914*/ 	.word	0x00008890


	//   ....[20]....
        /*0918*/ 	.word	0x00008980


	//   ....[21]....
        /*091c*/ 	.word	0x000089a0


	//   ....[22]....
        /*0920*/ 	.word	0x00008a30


	//   ....[23]....
        /*0924*/ 	.word	0x00008a60


	//   ....[24]....
        /*0928*/ 	.word	0x00009ff0


	//   ....[25]....
        /*092c*/ 	.word	0x0000a990


	//   ....[26]....
        /*0930*/ 	.word	0x0000afd0


	//   ....[27]....
        /*0934*/ 	.word	0x0000b0e0


	//   ....[28]....
        /*0938*/ 	.word	0x0000b670


	//   ....[29]....
        /*093c*/ 	.word	0x0000b6f0


	//   ....[30]....
        /*0940*/ 	.word	0x0000cac0


	//   ....[31]....
        /*0944*/ 	.word	0x0000d570


	//   ....[32]....
        /*0948*/ 	.word	0x0000db00


	//   ....[33]....
        /*094c*/ 	.word	0x0000dc70


	//   ....[34]....
        /*0950*/ 	.word	0x0000e7a0


	//   ....[35]....
        /*0954*/ 	.word	0x0000e8b0


	//   ....[36]....
        /*0958*/ 	.word	0x00010090


	//   ....[37]....
        /*095c*/ 	.word	0x000100b0


	//   ....[38]....
        /*0960*/ 	.word	0x00010860


	//   ....[39]....
        /*0964*/ 	.word	0x00010910


	//   ....[40]....
        /*0968*/ 	.word	0x00011ec0


	//   ....[41]....
        /*096c*/ 	.word	0x00012930


	//   ....[42]....
        /*0970*/ 	.word	0x00012f70


	//   ....[43]....
        /*0974*/ 	.word	0x00013080


	//   ....[44]....
        /*0978*/ 	.word	0x000139a0


	//   ....[45]....
        /*097c*/ 	.word	0x00013b70


	//   ....[46]....
        /*0980*/ 	.word	0x00014c20


	//   ....[47]....
        /*0984*/ 	.word	0x00014c50


	//   ....[48]....
        /*0988*/ 	.word	0x00014cb0


	//   ....[49]....
        /*098c*/ 	.word	0x00014cc0


	//   ....[50]....
        /*0990*/ 	.word	0x000166e0


	//   ....[51]....
        /*0994*/ 	.word	0x00016700


	//   ....[52]....
        /*0998*/ 	.word	0x00016710


	//   ....[53]....
        /*099c*/ 	.word	0x00016720


	//   ....[54]....
        /*09a0*/ 	.word	0x00017130


	//   ....[55]....
        /*09a4*/ 	.word	0x00017140


	//   ....[56]....
        /*09a8*/ 	.word	0x00017340


	//   ....[57]....
        /*09ac*/ 	.word	0x00017350


	//   ....[58]....
        /*09b0*/ 	.word	0x00017510


	//   ....[59]....
        /*09b4*/ 	.word	0x00017520


	//   ....[60]....
        /*09b8*/ 	.word	0x000176e0


	//   ....[61]....
        /*09bc*/ 	.word	0x000176f0


	//   ....[62]....
        /*09c0*/ 	.word	0x00017b50


	//   ....[63]....
        /*09c4*/ 	.word	0x00017b60


	//   ....[64]....
        /*09c8*/ 	.word	0x000189a0


	//   ....[65]....
        /*09cc*/ 	.word	0x000189b0


	//   ....[66]....
        /*09d0*/ 	.word	0x0001a010


	//   ....[67]....
        /*09d4*/ 	.word	0x0001a020


	//   ....[68]....
        /*09d8*/ 	.word	0x0001a1f0


	//   ....[69]....
        /*09dc*/ 	.word	0x0001a200


	//   ....[70]....
        /*09e0*/ 	.word	0x0001a3c0


	//   ....[71]....
        /*09e4*/ 	.word	0x0001a3d0


	//   ....[72]....
        /*09e8*/ 	.word	0x0001a590


	//   ....[73]....
        /*09ec*/ 	.word	0x0001a5a0


	//   ....[74]....
        /*09f0*/ 	.word	0x0001a7c0


	//   ....[75]....
        /*09f4*/ 	.word	0x0001a9d0


	//   ....[76]....
        /*09f8*/ 	.word	0x0001aa00


	//   ....[77]....
        /*09fc*/ 	.word	0x0001aa30


	//   ....[78]....
        /*0a00*/ 	.word	0x0001aa60


	//   ....[79]....
        /*0a04*/ 	.word	0x0001aa90


	//   ....[80]....
        /*0a08*/ 	.word	0x0001aac0


	//   ....[81]....
        /*0a0c*/ 	.word	0x0001ac60


	//   ....[82]....
        /*0a10*/ 	.word	0x0001ac90


	//   ....[83]....
        /*0a14*/ 	.word	0x0001acc0


	//   ....[84]....
        /*0a18*/ 	.word	0x0001acf0


	//   ....[85]....
        /*0a1c*/ 	.word	0x0001ad20


	//   ....[86]....
        /*0a20*/ 	.word	0x0001ad50


	//   ....[87]....
        /*0a24*/ 	.word	0x0001adf0


	//   ....[88]....
        /*0a28*/ 	.word	0x0001ae20


	//   ....[89]....
        /*0a2c*/ 	.word	0x0001ae30


	//   ....[90]....
        /*0a30*/ 	.word	0x0001ae60


	//   ....[91]....
        /*0a34*/ 	.word	0x0001c6f0


	//   ....[92]....
        /*0a38*/ 	.word	0x0001e6f0


	//   ....[93]....
        /*0a3c*/ 	.word	0x0001f190


	//   ....[94]....
        /*0a40*/ 	.word	0x0001f1b0


	//   ....[95]....
        /*0a44*/ 	.word	0x0001f260


	//   ....[96]....
        /*0a48*/ 	.word	0x0001f270


	//   ....[97]....
        /*0a4c*/ 	.word	0x0001f2f0


	//   ....[98]....
        /*0a50*/ 	.word	0x0001f300


	//   ....[99]....
        /*0a54*/ 	.word	0x0001f380


	//   ....[100]....
        /*0a58*/ 	.word	0x0001f390


	//   ....[101]....
        /*0a5c*/ 	.word	0x0001f410


	//   ....[102]....
        /*0a60*/ 	.word	0x0001f420


	//   ....[103]....
        /*0a64*/ 	.word	0x0001f4a0


	//   ....[104]....
        /*0a68*/ 	.word	0x0001f4b0


	//   ....[105]....
        /*0a6c*/ 	.word	0x0001f530


	//   ....[106]....
        /*0a70*/ 	.word	0x0001f540


	//   ....[107]....
        /*0a74*/ 	.word	0x0001f590


	//   ....[108]....
        /*0a78*/ 	.word	0x0001f5b0


	//   ....[109]....
        /*0a7c*/ 	.word	0x00022150


	//   ....[110]....
        /*0a80*/ 	.word	0x000221d0


	//   ....[111]....
        /*0a84*/ 	.word	0x00022200


	//   ....[112]....
        /*0a88*/ 	.word	0x00022210


	//   ....[113]....
        /*0a8c*/ 	.word	0x00022240


	//   ....[114]....
        /*0a90*/ 	.word	0x00022270


	//   ....[115]....
        /*0a94*/ 	.word	0x000222a0


	//   ....[116]....
        /*0a98*/ 	.word	0x000222d0


	//   ....[117]....
        /*0a9c*/ 	.word	0x00022490


	//   ....[118]....
        /*0aa0*/ 	.word	0x000224c0


	//   ....[119]....
        /*0aa4*/ 	.word	0x000224f0


	//   ....[120]....
        /*0aa8*/ 	.word	0x00022520


	//   ....[121]....
        /*0aac*/ 	.word	0x00022550


	//   ....[122]....
        /*0ab0*/ 	.word	0x00022580


	//   ....[123]....
        /*0ab4*/ 	.word	0x00022650


	//   ....[124]....
        /*0ab8*/ 	.word	0x00022670


	//   ....[125]....
        /*0abc*/ 	.word	0x00022680


	//   ....[126]....
        /*0ac0*/ 	.word	0x00022700


	//   ....[127]....
        /*0ac4*/ 	.word	0x00023230


	//   ....[128]....
        /*0ac8*/ 	.word	0x00023660


	//   ....[129]....
        /*0acc*/ 	.word	0x00023700


	//   ....[130]....
        /*0ad0*/ 	.word	0x00023790


	//   ....[131]....
        /*0ad4*/ 	.word	0x000237e0


	//   ....[132]....
        /*0ad8*/ 	.word	0x00023830


	//   ....[133]....
        /*0adc*/ 	.word	0x000238c0


	//   ....[134]....
        /*0ae0*/ 	.word	0x00023950


	//   ....[135]....
        /*0ae4*/ 	.word	0x000239a0


	//   ....[136]....
        /*0ae8*/ 	.word	0x000239f0


	//   ....[137]....
        /*0aec*/ 	.word	0x00023af0


	//   ....[138]....
        /*0af0*/ 	.word	0x00023ba0


	//   ....[139]....
        /*0af4*/ 	.word	0x00023c20


	//   ....[140]....
        /*0af8*/ 	.word	0x00023c90


	//   ....[141]....
        /*0afc*/ 	.word	0x00023dc0


	//   ....[142]....
        /*0b00*/ 	.word	0x00023ed0


	//   ....[143]....
        /*0b04*/ 	.word	0x00023fa0


	//   ....[144]....
        /*0b08*/ 	.word	0x00023ff0


	//   ....[145]....
        /*0b0c*/ 	.word	0x00024340


	//   ....[146]....
        /*0b10*/ 	.word	0x00024390


	//   ....[147]....
        /*0b14*/ 	.word	0x00024420


	//   ....[148]....
        /*0b18*/ 	.word	0x000244b0


	//   ....[149]....
        /*0b1c*/ 	.word	0x00024540


	//   ....[150]....
        /*0b20*/ 	.word	0x000245d0


	//   ....[151]....
        /*0b24*/ 	.word	0x00024660


	//   ....[152]....
        /*0b28*/ 	.word	0x000246f0


	//   ....[153]....
        /*0b2c*/ 	.word	0x00024770


	//   ....[154]....
        /*0b30*/ 	.word	0x000247c0


	//   ....[155]....
        /*0b34*/ 	.word	0x00024860


	//   ....[156]....
        /*0b38*/ 	.word	0x000248f0


	//   ....[157]....
        /*0b3c*/ 	.word	0x00024970


	//   ....[158]....
        /*0b40*/ 	.word	0x000249c0


	//   ....[159]....
        /*0b44*/ 	.word	0x00024a50


	//   ....[160]....
        /*0b48*/ 	.word	0x00024ae0


	//   ....[161]....
        /*0b4c*/ 	.word	0x00024b70


	//   ....[162]....
        /*0b50*/ 	.word	0x00024c00


	//   ....[163]....
        /*0b54*/ 	.word	0x00024c90


	//   ....[164]....
        /*0b58*/ 	.word	0x00024d20


	//   ....[165]....
        /*0b5c*/ 	.word	0x00024de0


	//   ....[166]....
        /*0b60*/ 	.word	0x000250c0


	//   ....[167]....
        /*0b64*/ 	.word	0x00025280


	//   ....[168]....
        /*0b68*/ 	.word	0x000252d0


	//   ....[169]....
        /*0b6c*/ 	.word	0x00025330


	//   ....[170]....
        /*0b70*/ 	.word	0x00025420


	//   ....[171]....
        /*0b74*/ 	.word	0x00025480


	//   ....[172]....
        /*0b78*/ 	.word	0x00025570


	//   ....[173]....
        /*0b7c*/ 	.word	0x000255d0


	//   ....[174]....
        /*0b80*/ 	.word	0x000256c0


	//   ....[175]....
        /*0b84*/ 	.word	0x00025720


	//   ....[176]....
        /*0b88*/ 	.word	0x00025810


	//   ....[177]....
        /*0b8c*/ 	.word	0x00025870


	//   ....[178]....
        /*0b90*/ 	.word	0x00025960


	//   ....[179]....
        /*0b94*/ 	.word	0x000259c0


	//   ....[180]....
        /*0b98*/ 	.word	0x00025a90


	//   ....[181]....
        /*0b9c*/ 	.word	0x00025b10


	//   ....[182]....
        /*0ba0*/ 	.word	0x00025be0


	//   ....[183]....
        /*0ba4*/ 	.word	0x00025f10


	//   ....[184]....
        /*0ba8*/ 	.word	0x00025fb0


	//   ....[185]....
        /*0bac*/ 	.word	0x00026150


	//   ....[186]....
        /*0bb0*/ 	.word	0x000261d0


	//   ....[187]....
        /*0bb4*/ 	.word	0x00026250


	//   ....[188]....
        /*0bb8*/ 	.word	0x000262d0


	//   ....[189]....
        /*0bbc*/ 	.word	0x00026350


	//   ....[190]....
        /*0bc0*/ 	.word	0x000263e0


	//   ....[191]....
        /*0bc4*/ 	.word	0x00026480


	//   ....[192]....
        /*0bc8*/ 	.word	0x00026530


	//   ....[193]....
        /*0bcc*/ 	.word	0x000265b0


	//   ....[194]....
        /*0bd0*/ 	.word	0x00026630


	//   ....[195]....
        /*0bd4*/ 	.word	0x000266b0


	//   ....[196]....
        /*0bd8*/ 	.word	0x00026740


	//   ....[197]....
        /*0bdc*/ 	.word	0x000267c0


	//   ....[198]....
        /*0be0*/ 	.word	0x00026870


	//   ....[199]....
        /*0be4*/ 	.word	0x000268c0


	//   ....[200]....
        /*0be8*/ 	.word	0x00026980


	//   ....[201]....
        /*0bec*/ 	.word	0x00026ab0


	//----- nvinfo : EIATTR_REG_RECONFIG
	.align		4
.L_1381:
        /*0bf0*/ 	.byte	0x01, 0x54
	.zero		2


	//----- nvinfo : EIATTR_SYSCALL_OFFSETS
	.align		4
        /*0bf4*/ 	.byte	0x04, 0x46
        /*0bf6*/ 	.short	(.L_1383 - .L_1382)


	//   ....[0]....
.L_1382:
        /*0bf8*/ 	.word	0x000021c0


	//   ....[1]....
        /*0bfc*/ 	.word	0x00002310


	//   ....[2]....
        /*0c00*/ 	.word	0x00006d30


	//   ....[3]....
        /*0c04*/ 	.word	0x00007040


	//   ....[4]....
        /*0c08*/ 	.word	0x0001e320


	//   ....[5]....
        /*0c0c*/ 	.word	0x0001e470


	//   ....[6]....
        /*0c10*/ 	.word	0x0001e560


	//   ....[7]....
        /*0c14*/ 	.word	0x0001ed70


	//----- nvinfo : EIATTR_MBARRIER_INSTR_OFFSETS
	.align		4
.L_1383:
        /*0c18*/ 	.byte	0x04, 0x39
        /*0c1a*/ 	.short	(.L_1385 - .L_1384)


	//   ....[0]....
.L_1384:
        /*0c1c*/ 	.word	0x000002d0
        /*0c20*/ 	.word	0x000000ff
        /*0c24*/ 	.word	0x00022800
        /*0c28*/ 	.short	0x0100
        /*0c2a*/ 	.byte	0x08
	.zero		1


	//   ....[1]....
        /*0c2c*/ 	.word	0x000002e0
        /*0c30*/ 	.word	0x000000ff
        /*0c34*/ 	.word	0x00022820
        /*0c38*/ 	.short	0x0100
        /*0c3a*/ 	.byte	0x08
	.zero		1


	//   ....[2]....
        /*0c3c*/ 	.word	0x000003d0
        /*0c40*/ 	.word	0x000000ff
        /*0c44*/ 	.word	0x00022830
        /*0c48*/ 	.short	0x0100
        /*0c4a*/ 	.byte	0x08
	.zero		1


	//   ....[3]....
        /*0c4c*/ 	.word	0x000003e0
        /*0c50*/ 	.word	0x000000ff
        /*0c54*/ 	.word	0x00022840
        /*0c58*/ 	.short	0x0100
        /*0c5a*/ 	.byte	0x08
	.zero		1


	//   ....[4]....
        /*0c5c*/ 	.word	0x000003f0
        /*0c60*/ 	.word	0x000000ff
        /*0c64*/ 	.word	0x00022838
        /*0c68*/ 	.short	0x0100
        /*0c6a*/ 	.byte	0x08
	.zero		1


	//   ....[5]....
        /*0c6c*/ 	.word	0x00000400
        /*0c70*/ 	.word	0x000000ff
        /*0c74*/ 	.word	0x00022848
        /*0c78*/ 	.short	0x0100
        /*0c7a*/ 	.byte	0x08
	.zero		1


	//   ....[6]....
        /*0c7c*/ 	.word	0x00000530
        /*0c80*/ 	.word	0x000000ff
        /*0c84*/ 	.word	0x00022850
        /*0c88*/ 	.short	0x0100
        /*0c8a*/ 	.byte	0x08
	.zero		1


	//   ....[7]....
        /*0c8c*/ 	.word	0x00000540
        /*0c90*/ 	.word	0x000000ff
        /*0c94*/ 	.word	0x00022860
        /*0c98*/ 	.short	0x0100
        /*0c9a*/ 	.byte	0x08
	.zero		1


	//   ....[8]....
        /*0c9c*/ 	.word	0x00000550
        /*0ca0*/ 	.word	0x000000ff
        /*0ca4*/ 	.word	0x00022858
        /*0ca8*/ 	.short	0x0100
        /*0caa*/ 	.byte	0x08
	.zero		1


	//   ....[9]....
        /*0cac*/ 	.word	0x00000560
        /*0cb0*/ 	.word	0x000000ff
        /*0cb4*/ 	.word	0x00022868
        /*0cb8*/ 	.short	0x0100
        /*0cba*/ 	.byte	0x08
	.zero		1


	//   ....[10]....
        /*0cbc*/ 	.word	0x00000650
        /*0cc0*/ 	.word	0x000000ff
        /*0cc4*/ 	.word	0x00022870
        /*0cc8*/ 	.short	0x0100
        /*0cca*/ 	.byte	0x06
	.zero		1


	//   ....[11]....
        /*0ccc*/ 	.word	0x00000660
        /*0cd0*/ 	.word	0x000000ff
        /*0cd4*/ 	.word	0x00022880
        /*0cd8*/ 	.short	0x0100
        /*0cda*/ 	.byte	0x06
	.zero		1


	//   ....[12]....
        /*0cdc*/ 	.word	0x00000670
        /*0ce0*/ 	.word	0x000000ff
        /*0ce4*/ 	.word	0x00022878
        /*0ce8*/ 	.short	0x0100
        /*0cea*/ 	.byte	0x06
	.zero		1


	//   ....[13]....
        /*0cec*/ 	.word	0x00000680
        /*0cf0*/ 	.word	0x000000ff
        /*0cf4*/ 	.word	0x00022888
        /*0cf8*/ 	.short	0x0100
        /*0cfa*/ 	.byte	0x06
	.zero		1


	//   ....[14]....
        /*0cfc*/ 	.word	0x000007b0
        /*0d00*/ 	.word	0x000000ff
        /*0d04*/ 	.word	0x00022890
        /*0d08*/ 	.short	0x0100
        /*0d0a*/ 	.byte	0x08
	.zero		1


	//   ....[15]....
        /*0d0c*/ 	.word	0x000007c0
        /*0d10*/ 	.word	0x000000ff
        /*0d14*/ 	.word	0x000228a0
        /*0d18*/ 	.short	0x0100
        /*0d1a*/ 	.byte	0x08
	.zero		1


	//   ....[16]....
        /*0d1c*/ 	.word	0x000007d0
        /*0d20*/ 	.word	0x000000ff
        /*0d24*/ 	.word	0x00022898
        /*0d28*/ 	.short	0x0100
        /*0d2a*/ 	.byte	0x08
	.zero		1


	//   ....[17]....
        /*0d2c*/ 	.word	0x000007e0
        /*0d30*/ 	.word	0x000000ff
        /*0d34*/ 	.word	0x000228a8
        /*0d38*/ 	.short	0x0100
        /*0d3a*/ 	.byte	0x08
	.zero		1


	//   ....[18]....
        /*0d3c*/ 	.word	0x00000910
        /*0d40*/ 	.word	0x000000ff
        /*0d44*/ 	.word	0x000228b0
        /*0d48*/ 	.short	0x0100
        /*0d4a*/ 	.byte	0x08
	.zero		1


	//   ....[19]....
        /*0d4c*/ 	.word	0x00000920
        /*0d50*/ 	.word	0x000000ff
        /*0d54*/ 	.word	0x000228c0
        /*0d58*/ 	.short	0x0100
        /*0d5a*/ 	.byte	0x08
	.zero		1


	//   ....[20]....
        /*0d5c*/ 	.word	0x00000930
        /*0d60*/ 	.word	0x000000ff
        /*0d64*/ 	.word	0x000228b8
        /*0d68*/ 	.short	0x0100
        /*0d6a*/ 	.byte	0x08
	.zero		1


	//   ....[21]....
        /*0d6c*/ 	.word	0x00000940
        /*0d70*/ 	.word	0x000000ff
        /*0d74*/ 	.word	0x000228c8
        /*0d78*/ 	.short	0x0100
        /*0d7a*/ 	.byte	0x08
	.zero		1


	//   ....[22]....
        /*0d7c*/ 	.word	0x00003560
        /*0d80*/ 	.word	0x0000005f
        /*0d84*/ 	.word	0x00022890
        /*0d88*/ 	.short	0x010a
        /*0d8a*/ 	.byte	0x3f
	.zero		1


	//   ....[23]....
        /*0d8c*/ 	.word	0x000046c0
        /*0d90*/ 	.word	0x0000005f
        /*0d94*/ 	.word	0x00022890
        /*0d98*/ 	.short	0x010a
        /*0d9a*/ 	.byte	0x3f
	.zero		1


	//   ....[24]....
        /*0d9c*/ 	.word	0x00005700
        /*0da0*/ 	.word	0x0000005f
        /*0da4*/ 	.word	0x00022890
        /*0da8*/ 	.short	0x010a
        /*0daa*/ 	.byte	0x3f
	.zero		1


	//   ....[25]....
        /*0dac*/ 	.word	0x00005910
        /*0db0*/ 	.word	0x00000020
        /*0db4*/ 	.word	0x00000000
        /*0db8*/ 	.short	0x0101
        /*0dba*/ 	.byte	0x3f
	.zero		1


	//   ....[26]....
        /*0dbc*/ 	.word	0x00005950
        /*0dc0*/ 	.word	0x0000005f
        /*0dc4*/ 	.word	0x000228b0
        /*0dc8*/ 	.short	0x010a
        /*0dca*/ 	.byte	0x3f
	.zero		1


	//   ....[27]....
        /*0dcc*/ 	.word	0x00005fa0
        /*0dd0*/ 	.word	0x0000005f
        /*0dd4*/ 	.word	0x00000000
        /*0dd8*/ 	.short	0x0101
        /*0dda*/ 	.byte	0x3f
	.zero		1


	//   ....[28]....
        /*0ddc*/ 	.word	0x00006dc0
        /*0de0*/ 	.word	0x00000013
        /*0de4*/ 	.word	0x00022800
        /*0de8*/ 	.short	0x010a
        /*0dea*/ 	.byte	0x3f
	.zero		1


	//   ....[29]....
        /*0dec*/ 	.word	0x00006e10
        /*0df0*/ 	.word	0x00000013
        /*0df4*/ 	.word	0x00022800
        /*0df8*/ 	.short	0x010a
        /*0dfa*/ 	.byte	0x3f
	.zero		1


	//   ....[30]....
        /*0dfc*/ 	.word	0x000078a0
        /*0e00*/ 	.word	0x00000013
        /*0e04*/ 	.word	0x00022800
        /*0e08*/ 	.short	0x010a
        /*0e0a*/ 	.byte	0x3f
	.zero		1


	//   ....[31]....
        /*0e0c*/ 	.word	0x00008cc0
        /*0e10*/ 	.word	0x00000013
        /*0e14*/ 	.word	0x00022800
        /*0e18*/ 	.short	0x010a
        /*0e1a*/ 	.byte	0x3f
	.zero		1


	//   ....[32]....
        /*0e1c*/ 	.word	0x00009b20
        /*0e20*/ 	.word	0x00000004
        /*0e24*/ 	.word	0x00022830
        /*0e28*/ 	.short	0x010a
        /*0e2a*/ 	.byte	0x3f
	.zero		1


	//   ....[33]....
        /*0e2c*/ 	.word	0x00009bc0
        /*0e30*/ 	.word	0x00000004
        /*0e34*/ 	.word	0x00022830
        /*0e38*/ 	.short	0x010a
        /*0e3a*/ 	.byte	0x3f
	.zero		1


	//   ....[34]....
        /*0e3c*/ 	.word	0x0000a090
        /*0e40*/ 	.word	0x00000000
        /*0e44*/ 	.word	0x00000000
        /*0e48*/ 	.short	0x0101
        /*0e4a*/ 	.byte	0x3f
	.zero		1


	//   ....[35]....
        /*0e4c*/ 	.word	0x0000bf90
        /*0e50*/ 	.word	0x00000004
        /*0e54*/ 	.word	0x00022850
        /*0e58*/ 	.short	0x010a
        /*0e5a*/ 	.byte	0x3f
	.zero		1


	//   ....[36]....
        /*0e5c*/ 	.word	0x0000bfe0
        /*0e60*/ 	.word	0x00000004
        /*0e64*/ 	.word	0x00022850
        /*0e68*/ 	.short	0x010a
        /*0e6a*/ 	.byte	0x3f
	.zero		1


	//   ....[37]....
        /*0e6c*/ 	.word	0x0000c430
        /*0e70*/ 	.word	0x00000004
        /*0e74*/ 	.word	0x00000000
        /*0e78*/ 	.short	0x0101
        /*0e7a*/ 	.byte	0x3f
	.zero		1


	//   ....[38]....
        /*0e7c*/ 	.word	0x0000c760
        /*0e80*/ 	.word	0x000000c8
        /*0e84*/ 	.word	0x00022830
        /*0e88*/ 	.short	0x010a
        /*0e8a*/ 	.byte	0x3f
	.zero		1


	//   ....[39]....
        /*0e8c*/ 	.word	0x0000c7c0
        /*0e90*/ 	.word	0x000000c8
        /*0e94*/ 	.word	0x00022830
        /*0e98*/ 	.short	0x010a
        /*0e9a*/ 	.byte	0x3f
	.zero		1


	//   ....[40]....
        /*0e9c*/ 	.word	0x0000cb30
        /*0ea0*/ 	.word	0x00000009
        /*0ea4*/ 	.word	0x00000000
        /*0ea8*/ 	.short	0x0101
        /*0eaa*/ 	.byte	0x3f
	.zero		1


	//   ....[41]....
        /*0eac*/ 	.word	0x0000f420
        /*0eb0*/ 	.word	0x000000c8
        /*0eb4*/ 	.word	0x00022850
        /*0eb8*/ 	.short	0x010a
        /*0eba*/ 	.byte	0x3f
	.zero		1


	//   ....[42]....
        /*0ebc*/ 	.word	0x0000f470
        /*0ec0*/ 	.word	0x000000c8
        /*0ec4*/ 	.word	0x00022850
        /*0ec8*/ 	.short	0x010a
        /*0eca*/ 	.byte	0x3f
	.zero		1


	//   ....[43]....
        /*0ecc*/ 	.word	0x0000f840
        /*0ed0*/ 	.word	0x000000c8
        /*0ed4*/ 	.word	0x00000000
        /*0ed8*/ 	.short	0x0101
        /*0eda*/ 	.byte	0x3f
	.zero		1


	//   ....[44]....
        /*0edc*/ 	.word	0x0000fc30
        /*0ee0*/ 	.word	0x00000004
        /*0ee4*/ 	.word	0x00022830
        /*0ee8*/ 	.short	0x010a
        /*0eea*/ 	.byte	0x3f
	.zero		1


	//   ....[45]....
        /*0eec*/ 	.word	0x0000fc90
        /*0ef0*/ 	.word	0x00000004
        /*0ef4*/ 	.word	0x00022830
        /*0ef8*/ 	.short	0x010a
        /*0efa*/ 	.byte	0x3f
	.zero		1


	//   ....[46]....
        /*0efc*/ 	.word	0x00010c70
        /*0f00*/ 	.word	0x0000009a
        /*0f04*/ 	.word	0x00000000
        /*0f08*/ 	.short	0x0101
        /*0f0a*/ 	.byte	0x3f
	.zero		1


	//   ....[47]....
        /*0f0c*/ 	.word	0x00011620
        /*0f10*/ 	.word	0x00000004
        /*0f14*/ 	.word	0x00022850
        /*0f18*/ 	.short	0x010a
        /*0f1a*/ 	.byte	0x3f
	.zero		1


	//   ....[48]....
        /*0f1c*/ 	.word	0x00011670
        /*0f20*/ 	.word	0x00000004
        /*0f24*/ 	.word	0x00022850
        /*0f28*/ 	.short	0x010a
        /*0f2a*/ 	.byte	0x3f
	.zero		1


	//   ....[49]....
        /*0f2c*/ 	.word	0x00011a20
        /*0f30*/ 	.word	0x00000004
        /*0f34*/ 	.word	0x00000000
        /*0f38*/ 	.short	0x0101
        /*0f3a*/ 	.byte	0x3f
	.zero		1


	//   ....[50]....
        /*0f3c*/ 	.word	0x00011b50
        /*0f40*/ 	.word	0x0000000b
        /*0f44*/ 	.word	0x00022830
        /*0f48*/ 	.short	0x010a
        /*0f4a*/ 	.byte	0x3f
	.zero		1


	//   ....[51]....
        /*0f4c*/ 	.word	0x00011bb0
        /*0f50*/ 	.word	0x0000000b
        /*0f54*/ 	.word	0x00022830
        /*0f58*/ 	.short	0x010a
        /*0f5a*/ 	.byte	0x3f
	.zero		1


	//   ....[52]....
        /*0f5c*/ 	.word	0x00011f70
        /*0f60*/ 	.word	0x00000000
        /*0f64*/ 	.word	0x00000000
        /*0f68*/ 	.short	0x0101
        /*0f6a*/ 	.byte	0x3f
	.zero		1


	//   ....[53]....
        /*0f6c*/ 	.word	0x000147d0
        /*0f70*/ 	.word	0x0000000b
        /*0f74*/ 	.word	0x00022850
        /*0f78*/ 	.short	0x010a
        /*0f7a*/ 	.byte	0x3f
	.zero		1


	//   ....[54]....
        /*0f7c*/ 	.word	0x00014820
        /*0f80*/ 	.word	0x0000000b
        /*0f84*/ 	.word	0x00022850
        /*0f88*/ 	.short	0x010a
        /*0f8a*/ 	.byte	0x3f
	.zero		1


	//   ....[55]....
        /*0f8c*/ 	.word	0x00014bf0
        /*0f90*/ 	.word	0x0000000b
        /*0f94*/ 	.word	0x00000000
        /*0f98*/ 	.short	0x0101
        /*0f9a*/ 	.byte	0x3f
	.zero		1


	//   ....[56]....
        /*0f9c*/ 	.word	0x00017100
        /*0fa0*/ 	.word	0x00000003
        /*0fa4*/ 	.word	0x00000000
        /*0fa8*/ 	.short	0x0101
        /*0faa*/ 	.byte	0x3f
	.zero		1


	//   ....[57]....
        /*0fac*/ 	.word	0x00017ab0
        /*0fb0*/ 	.word	0x00000003
        /*0fb4*/ 	.word	0x00000000
        /*0fb8*/ 	.short	0x0101
        /*0fba*/ 	.byte	0x3f
	.zero		1


	//   ....[58]....
        /*0fbc*/ 	.word	0x0001c7d0
        /*0fc0*/ 	.word	0x00000013
        /*0fc4*/ 	.word	0x00022820
        /*0fc8*/ 	.short	0x010a
        /*0fca*/ 	.byte	0x3f
	.zero		1


	//   ....[59]....
        /*0fcc*/ 	.word	0x0001c8a0
        /*0fd0*/ 	.word	0x00000007
        /*0fd4*/ 	.word	0x000228a0
        /*0fd8*/ 	.short	0x010a
        /*0fda*/ 	.byte	0x3f
	.zero		1


	//   ....[60]....
        /*0fdc*/ 	.word	0x0001cae0
        /*0fe0*/ 	.word	0x00000007
        /*0fe4*/ 	.word	0x000228c0
        /*0fe8*/ 	.short	0x010a
        /*0fea*/ 	.byte	0x3f
	.zero		1


	//   ....[61]....
        /*0fec*/ 	.word	0x0001d180
        /*0ff0*/ 	.word	0x00000006
        /*0ff4*/ 	.word	0x000228a0
        /*0ff8*/ 	.short	0x010a
        /*0ffa*/ 	.byte	0x3f
	.zero		1


	//   ....[62]....
        /*0ffc*/ 	.word	0x0001d3b0
        /*1000*/ 	.word	0x00000006
        /*1004*/ 	.word	0x000228c0
        /*1008*/ 	.short	0x010a
        /*100a*/ 	.byte	0x3f
	.zero		1


	//   ....[63]....
        /*100c*/ 	.word	0x0001e950
        /*1010*/ 	.word	0x00000000
        /*1014*/ 	.word	0x00022840
        /*1018*/ 	.short	0x010a
        /*101a*/ 	.byte	0x3f
	.zero		1


	//   ....[64]....
        /*101c*/ 	.word	0x0001f650
        /*1020*/ 	.word	0x00000013
        /*1024*/ 	.word	0x00022800
        /*1028*/ 	.short	0x0107
        /*102a*/ 	.byte	0x3f
	.zero		1


	//   ....[65]....
        /*102c*/ 	.word	0x0001f740
        /*1030*/ 	.word	0x00000013
        /*1034*/ 	.word	0x00022800
        /*1038*/ 	.short	0x0101
        /*103a*/ 	.byte	0x3f
	.zero		1


	//   ....[66]....
        /*103c*/ 	.word	0x0001f760
        /*1040*/ 	.word	0x00000013
        /*1044*/ 	.word	0x00022820
        /*1048*/ 	.short	0x010a
        /*104a*/ 	.byte	0x3f
	.zero		1


	//   ....[67]....
        /*104c*/ 	.word	0x0001f840
        /*1050*/ 	.word	0x00000002
        /*1054*/ 	.word	0x00022860
        /*1058*/ 	.short	0x010a
        /*105a*/ 	.byte	0x3f
	.zero		1


	//   ....[68]....
        /*105c*/ 	.word	0x00020170
        /*1060*/ 	.word	0x00000002
        /*1064*/ 	.word	0x00022840
        /*1068*/ 	.short	0x010a
        /*106a*/ 	.byte	0x3f
	.zero		1


	//   ....[69]....
        /*106c*/ 	.word	0x000203d0
        /*1070*/ 	.word	0x00000002
        /*1074*/ 	.word	0x00022860
        /*1078*/ 	.short	0x010a
        /*107a*/ 	.byte	0x3f
	.zero		1


	//   ....[70]....
        /*107c*/ 	.word	0x00020bc0
        /*1080*/ 	.word	0x00000003
        /*1084*/ 	.word	0x00022840
        /*1088*/ 	.short	0x010a
        /*108a*/ 	.byte	0x3f
	.zero		1


	//   ....[71]....
        /*108c*/ 	.word	0x00020e10
        /*1090*/ 	.word	0x00000003
        /*1094*/ 	.word	0x00022860
        /*1098*/ 	.short	0x010a
        /*109a*/ 	.byte	0x3f
	.zero		1


	//   ....[72]....
        /*109c*/ 	.word	0x00021590
        /*10a0*/ 	.word	0x00000003
        /*10a4*/ 	.word	0x00022840
        /*10a8*/ 	.short	0x010a
        /*10aa*/ 	.byte	0x3f
	.zero		1


	//   ....[73]....
        /*10ac*/ 	.word	0x000217f0
        /*10b0*/ 	.word	0x00000003
        /*10b4*/ 	.word	0x00022860
        /*10b8*/ 	.short	0x010a
        /*10ba*/ 	.byte	0x3f
	.zero		1


	//   ....[74]....
        /*10bc*/ 	.word	0x000231b0
        /*10c0*/ 	.word	0x00000000
        /*10c4*/ 	.word	0x00022820
        /*10c8*/ 	.short	0x010a
        /*10ca*/ 	.byte	0x3f
	.zero		1


	//   ....[75]....
        /*10cc*/ 	.word	0x00023360
        /*10d0*/ 	.word	0x00000006
        /*10d4*/ 	.word	0x00000000
        /*10d8*/ 	.short	0x010a
        /*10da*/ 	.byte	0x3f
	.zero		1


	//   ....[76]....
        /*10dc*/ 	.word	0x000233d0
        /*10e0*/ 	.word	0x00000007
        /*10e4*/ 	.word	0x00000000
        /*10e8*/ 	.short	0x010a
        /*10ea*/ 	.byte	0x3f
	.zero		1


	//   ....[77]....
        /*10ec*/ 	.word	0x00023440
        /*10f0*/ 	.word	0x00000004
        /*10f4*/ 	.word	0x00000000
        /*10f8*/ 	.short	0x010a
        /*10fa*/ 	.byte	0x3f
	.zero		1


	//   ....[78]....
        /*10fc*/ 	.word	0x00023470
        /*1100*/ 	.word	0x00000003
        /*1104*/ 	.word	0x00000000
        /*1108*/ 	.short	0x010a
        /*110a*/ 	.byte	0x3f
	.zero		1


	//   ....[79]....
        /*110c*/ 	.word	0x000234d0
        /*1110*/ 	.word	0x0000005f
        /*1114*/ 	.word	0x00022890
        /*1118*/ 	.short	0x010a
        /*111a*/ 	.byte	0x3f
	.zero		1


	//   ....[80]....
        /*111c*/ 	.word	0x00023520
        /*1120*/ 	.word	0x0000005f
        /*1124*/ 	.word	0x00022890
        /*1128*/ 	.short	0x010a
        /*112a*/ 	.byte	0x3f
	.zero		1


	//   ....[81]....
        /*112c*/ 	.word	0x00023570
        /*1130*/ 	.word	0x0000005f
        /*1134*/ 	.word	0x00022890
        /*1138*/ 	.short	0x010a
        /*113a*/ 	.byte	0x3f
	.zero		1


	//   ....[82]....
        /*113c*/ 	.word	0x000235c0
        /*1140*/ 	.word	0x0000005f
        /*1144*/ 	.word	0x000228b0
        /*1148*/ 	.short	0x010a
        /*114a*/ 	.byte	0x3f
	.zero		1


	//   ....[83]....
        /*114c*/ 	.word	0x00023a30
        /*1150*/ 	.word	0x00000013
        /*1154*/ 	.word	0x00022800
        /*1158*/ 	.short	0x010a
        /*115a*/ 	.byte	0x3f
	.zero		1


	//   ....[84]....
        /*115c*/ 	.word	0x00024020
        /*1160*/ 	.word	0x00000013
        /*1164*/ 	.word	0x00022800
        /*1168*/ 	.short	0x010a
        /*116a*/ 	.byte	0x3f
	.zero		1


	//   ....[85]....
        /*116c*/ 	.word	0x00024070
        /*1170*/ 	.word	0x00000004
        /*1174*/ 	.word	0x00022830
        /*1178*/ 	.short	0x010a
        /*117a*/ 	.byte	0x3f
	.zero		1


	//   ....[86]....
        /*117c*/ 	.word	0x000240c0
        /*1180*/ 	.word	0x00000004
        /*1184*/ 	.word	0x00022850
        /*1188*/ 	.short	0x010a
        /*118a*/ 	.byte	0x3f
	.zero		1


	//   ....[87]....
        /*118c*/ 	.word	0x00024110
        /*1190*/ 	.word	0x000000c8
        /*1194*/ 	.word	0x00022830
        /*1198*/ 	.short	0x010a
        /*119a*/ 	.byte	0x3f
	.zero		1


	//   ....[88]....
        /*119c*/ 	.word	0x00024160
        /*11a0*/ 	.word	0x000000c8
        /*11a4*/ 	.word	0x00022850
        /*11a8*/ 	.short	0x010a
        /*11aa*/ 	.byte	0x3f
	.zero		1


	//   ....[89]....
        /*11ac*/ 	.word	0x000241b0
        /*11b0*/ 	.word	0x00000004
        /*11b4*/ 	.word	0x00022830
        /*11b8*/ 	.short	0x010a
        /*11ba*/ 	.byte	0x3f
	.zero		1


	//   ....[90]....
        /*11bc*/ 	.word	0x00024200
        /*11c0*/ 	.word	0x00000004
        /*11c4*/ 	.word	0x00022850
        /*11c8*/ 	.short	0x010a
        /*11ca*/ 	.byte	0x3f
	.zero		1


	//   ....[91]....
        /*11cc*/ 	.word	0x00024250
        /*11d0*/ 	.word	0x0000000b
        /*11d4*/ 	.word	0x00022830
        /*11d8*/ 	.short	0x010a
        /*11da*/ 	.byte	0x3f
	.zero		1


	//   ....[92]....
        /*11dc*/ 	.word	0x000242a0
        /*11e0*/ 	.word	0x0000000b
        /*11e4*/ 	.word	0x00022850
        /*11e8*/ 	.short	0x010a
        /*11ea*/ 	.byte	0x3f
	.zero		1


	//   ....[93]....
        /*11ec*/ 	.word	0x00024ea0
        /*11f0*/ 	.word	0x00000013
        /*11f4*/ 	.word	0x00022820
        /*11f8*/ 	.short	0x010a
        /*11fa*/ 	.byte	0x3f
	.zero		1


	//   ....[94]....
        /*11fc*/ 	.word	0x00024ef0
        /*1200*/ 	.word	0x00000007
        /*1204*/ 	.word	0x000228a0
        /*1208*/ 	.short	0x010a
        /*120a*/ 	.byte	0x3f
	.zero		1


	//   ....[95]....
        /*120c*/ 	.word	0x00024f40
        /*1210*/ 	.word	0x00000007
        /*1214*/ 	.word	0x000228c0
        /*1218*/ 	.short	0x010a
        /*121a*/ 	.byte	0x3f
	.zero		1


	//   ....[96]....
        /*121c*/ 	.word	0x00024f90
        /*1220*/ 	.word	0x00000006
        /*1224*/ 	.word	0x000228a0
        /*1228*/ 	.short	0x010a
        /*122a*/ 	.byte	0x3f
	.zero		1


	//   ....[97]....
        /*122c*/ 	.word	0x00024fe0
        /*1230*/ 	.word	0x00000006
        /*1234*/ 	.word	0x000228c0
        /*1238*/ 	.short	0x010a
        /*123a*/ 	.byte	0x3f
	.zero		1


	//   ....[98]....
        /*123c*/ 	.word	0x00025180
        /*1240*/ 	.word	0x00000000
        /*1244*/ 	.word	0x00022840
        /*1248*/ 	.short	0x010a
        /*124a*/ 	.byte	0x3f
	.zero		1


	//   ....[99]....
        /*124c*/ 	.word	0x00025c20
        /*1250*/ 	.word	0x00000013
        /*1254*/ 	.word	0x00022820
        /*1258*/ 	.short	0x010a
        /*125a*/ 	.byte	0x3f
	.zero		1


	//   ....[100]....
        /*125c*/ 	.word	0x00025c70
        /*1260*/ 	.word	0x00000002
        /*1264*/ 	.word	0x00022860
        /*1268*/ 	.short	0x010a
        /*126a*/ 	.byte	0x3f
	.zero		1


	//   ....[101]....
        /*126c*/ 	.word	0x00025cc0
        /*1270*/ 	.word	0x00000002
        /*1274*/ 	.word	0x00022840
        /*1278*/ 	.short	0x010a
        /*127a*/ 	.byte	0x3f
	.zero		1


	//   ....[102]....
        /*127c*/ 	.word	0x00025d10
        /*1280*/ 	.word	0x00000002
        /*1284*/ 	.word	0x00022860
        /*1288*/ 	.short	0x010a
        /*128a*/ 	.byte	0x3f
	.zero		1


	//   ....[103]....
        /*128c*/ 	.word	0x00025d60
        /*1290*/ 	.word	0x00000003
        /*1294*/ 	.word	0x00022840
        /*1298*/ 	.short	0x010a
        /*129a*/ 	.byte	0x3f
	.zero		1


	//   ....[104]....
        /*129c*/ 	.word	0x00025db0
        /*12a0*/ 	.word	0x00000003
        /*12a4*/ 	.word	0x00022860
        /*12a8*/ 	.short	0x010a
        /*12aa*/ 	.byte	0x3f
	.zero		1


	//   ....[105]....
        /*12ac*/ 	.word	0x00025e00
        /*12b0*/ 	.word	0x00000003
        /*12b4*/ 	.word	0x00022840
        /*12b8*/ 	.short	0x010a
        /*12ba*/ 	.byte	0x3f
	.zero		1


	//   ....[106]....
        /*12bc*/ 	.word	0x00025e50
        /*12c0*/ 	.word	0x00000003
        /*12c4*/ 	.word	0x00022860
        /*12c8*/ 	.short	0x010a
        /*12ca*/ 	.byte	0x3f
	.zero		1


	//   ....[107]....
        /*12cc*/ 	.word	0x000269d0
        /*12d0*/ 	.word	0x00000000
        /*12d4*/ 	.word	0x00022820
        /*12d8*/ 	.short	0x010a
        /*12da*/ 	.byte	0x3f
	.zero		1


	//   ....[108]....
        /*12dc*/ 	.word	0x00026b70
        /*12e0*/ 	.word	0x00000006
        /*12e4*/ 	.word	0x00000000
        /*12e8*/ 	.short	0x010a
        /*12ea*/ 	.byte	0x3f
	.zero		1


	//   ....[109]....
        /*12ec*/ 	.word	0x00026bc0
        /*12f0*/ 	.word	0x00000007
        /*12f4*/ 	.word	0x00000000
        /*12f8*/ 	.short	0x010a
        /*12fa*/ 	.byte	0x3f
	.zero		1


	//   ....[110]....
        /*12fc*/ 	.word	0x00026c10
        /*1300*/ 	.word	0x00000004
        /*1304*/ 	.word	0x00000000
        /*1308*/ 	.short	0x010a
        /*130a*/ 	.byte	0x3f
	.zero		1


	//----- nvinfo : EIATTR_NUM_MBARRIERS
	.align		4
.L_1385:
        /*130c*/ 	.byte	0x03, 0x38
        /*130e*/ 	.short	0x0016


	//----- nvinfo : EIATTR_EXIT_INSTR_OFFSETS
	.align		4
        /*1310*/ 	.byte	0x04, 0x1c
        /*1312*/ 	.short	(.L_1387 - .L_1386)


	//   ....[0]....
.L_1386:
        /*1314*/ 	.word	0x000234c0


	//----- nvinfo : EIATTR_MAX_THREADS
	.align		4
.L_1387:
        /*1318*/ 	.byte	0x04, 0x05
        /*131a*/ 	.short	(.L_1389 - .L_1388)
.L_1388:
        /*131c*/ 	.word	0x00000180
        /*1320*/ 	.word	0x00000001
        /*1324*/ 	.word	0x00000001


	//----- nvinfo : EIATTR_CRS_STACK_SIZE
	.align		4
.L_1389:
        /*1328*/ 	.byte	0x04, 0x1e
        /*132a*/ 	.short	(.L_1391 - .L_1390)
.L_1390:
        /*132c*/ 	.word	0x00000000


	//----- nvinfo : EIATTR_CBANK_PARAM_SIZE
	.align		4
.L_1391:
        /*1330*/ 	.byte	0x03, 0x19
        /*1332*/ 	.short	0x0af0


	//----- nvinfo : EIATTR_PARAM_CBANK
	.align		4
        /*1334*/ 	.byte	0x04, 0x0a
        /*1336*/ 	.short	(.L_1393 - .L_1392)
	.align		4
.L_1392:
        /*1338*/ 	.word	index@(.nv.constant0._ZN7cutlass13device_kernelIN5flash11enable_sm90INS1_16FlashAttnFwdSm90INS1_25CollectiveMainloopFwdSm90ILi2EN4cute5tupleIJNS5_1CILi1EEES8_S8_EEENS6_IJNS7_ILi128EEENS7_ILi96EEENS7_ILi64EEEEEELi256ENS_6half_tEfNS_4arch4Sm90ELb0ELb1ELb0ELb1ELb0ELb1ELb0ELb1ELb0ELb1ELb1ELb0EEENS1_21CollectiveEpilogueFwdINS6_IJSA_NS7_ILi256EEESB_EEES9_SE_SG_Li256ELb1ELb1ELb1ELb0EEENS1_36VarlenDynamicPersistentTileSchedulerILi128ELi96ELi256ELi128ELb1ELb1ELb1ELb1ELb0ELb1EEEEEEEEEvNT_6ParamsE)
        /*133c*/ 	.short	0x0210
        /*133e*/ 	.short	0x0af0


	//----- nvinfo : EIATTR_SW_WAR
	.align		4
.L_1393:
        /*1340*/ 	.byte	0x04, 0x36
        /*1342*/ 	.short	(.L_1395 - .L_1394)
.L_1394:
        /*1344*/ 	.word	0x00000008
.L_1395:


//--------------------- .nv.info._ZN7cutlass13device_kernelIN5flash11enable_sm90INS1_16FlashAttnFwdSm90INS1_25CollectiveMainloopFwdSm90ILi2EN4cute5tupleIJNS5_1CILi1EEES8_S8_EEENS6_IJNS7_ILi128EEENS7_ILi96EEENS7_ILi64EEEEEELi256ENS_6half_tEfNS_4arch4Sm90ELb0ELb1ELb0ELb1ELb0ELb0ELb1ELb1ELb0ELb1ELb1ELb0EEENS1_21CollectiveEpilogueFwdINS6_IJSA_NS7_ILi256EEESB_EEES9_SE_SG_Li256ELb1ELb1ELb1ELb0EEENS1_36VarlenDynamicPersistentTileSchedulerILi128ELi96ELi256ELi128ELb1ELb1ELb1ELb1ELb0ELb1EEEEEEEEEvNT_6ParamsE --------------------------
	.section	.nv.info._ZN7cutlass13device_kernelIN5flash11enable_sm90INS1_16FlashAttnFwdSm90INS1_25CollectiveMainloopFwdSm90ILi2EN4cute5tupleIJNS5_1CILi1EEES8_S8_EEENS6_IJNS7_ILi128EEENS7_ILi96EEENS7_ILi64EEEEEELi256ENS_6half_tEfNS_4arch4Sm90ELb0ELb1ELb0ELb1ELb0ELb0ELb1ELb1ELb0ELb1ELb1ELb0EEENS1_21CollectiveEpilogueFwdINS6_IJSA_NS7_ILi256EEESB_EEES9_SE_SG_Li256ELb1ELb1ELb1ELb0EEENS1_36VarlenDynamicPersistentTileSchedulerILi128ELi96ELi256ELi128ELb1ELb1ELb1ELb1ELb0ELb1EEEEEEEEEvNT_6ParamsE,"",@"SHT_CUDA_INFO"
	.sectionflags	@""
	.align	4


	//----- nvinfo : EIATTR_CUDA_API_VERSION
	.align		4
        /*0000*/ 	.byte	0x04, 0x37
        /*0002*/ 	.short	(.L_1397 - .L_1396)
.L_1396:
        /*0004*/ 	.word	0x00000082


	//----- nvinfo : EIATTR_KPARAM_INFO
	.align		4
.L_1397:
        /*0008*/ 	.byte	0x04, 0x17
        /*000a*/ 	.short	(.L_1399 - .L_1398)
.L_1398:
        /*000c*/ 	.word	0x00000000
        /*0010*/ 	.short	0x0000
        /*0012*/ 	.short	0x0070
        /*0014*/ 	.byte	0x00, 0xf0, 0x01, 0x2e


	//----- nvinfo : EIATTR_SPARSE_MMA_MASK
	.align		4
.L_1399:
        /*0018*/ 	.byte	0x03, 0x50
        /*001a*/ 	.short	0x0000


	//----- nvinfo : EIATTR_MAXREG_COUNT
	.align		4
        /*001c*/ 	.byte	0x03, 0x1b
        /*001e*/ 	.short	0x00a8


	//----- nvinfo : EIATTR_NUM_BARRIERS
	.align		4
        /*0020*/ 	.byte	0x02, 0x4c
        /*0022*/ 	.byte	0x10
	.zero		1


	//----- nvinfo : EIATTR_EXTERNS
	.align		4
        /*0024*/ 	.byte	0x04, 0x0f
        /*0026*/ 	.short	(.L_1401 - .L_1400)


	//   ....[0]....
	.align		4
.L_1400:
        /*0028*/ 	.word	index@(__assertfail)


	//----- nvinfo : EIATTR_ANNOTATIONS
	.align		4
.L_1401:
        /*002c*/ 	.byte	0x04, 0x55
        /*002e*/ 	.short	(.L_1403 - .L_1402)


	//   ....[0]....
.L_1402:
        /* <DEDUP_REMOVED lines=119> */


	//----- nvinfo : EIATTR_MERCURY_ISA_VERSION
	.align		4
.L_1403:
        /*0790*/ 	.byte	0x03, 0x5f
        /*0792*/ 	.short	0x0101


	//----- nvinfo : EIATTR_UNUSED_LOAD_BYTE_OFFSET
	.align		4
        /*0794*/ 	.byte	0x04, 0x44
        /*0796*/ 	.short	(.L_1405 - .L_1404)


	//   ....[0]....
.L_1404:
        /*0798*/ 	.word	0x00000b70
        /*079c*/ 	.word	0x0000fff0


	//   ....[1]....
        /*07a0*/ 	.word	0x0001f3b0
        /*07a4*/ 	.word	0x0000fff0


	//----- nvinfo : EIATTR_INT_WARP_WIDE_INSTR_OFFSETS
	.align		4
.L_1405:
        /*07a8*/ 	.byte	0x04, 0x31
        /*07aa*/ 	.short	(.L_1407 - .L_1406)


	//   ....[0]....
.L_1406:
        /*07ac*/ 	.word	0x00000170


	//   ....[1]....
        /*07b0*/ 	.word	0x000001b0


	//   ....[2]....
        /*07b4*/ 	.word	0x00000220


	//   ....[3]....
        /*07b8*/ 	.word	0x00000230


	//   ....[4]....
        /*07bc*/ 	.word	0x00025d10


	//   ....[5]....
        /*07c0*/ 	.word	0x00025da0


	//   ....[6]....
        /*07c4*/ 	.word	0x0002a670


	//   ....[7]....
        /*07c8*/ 	.word	0x0002a700


	//----- nvinfo : EIATTR_COOP_GROUP_MASK_REGIDS
	.align		4
.L_1407:
        /*07cc*/ 	.byte	0x04, 0x29
        /*07ce*/ 	.short	(.L_1409 - .L_1408)


	//   ....[0]....
.L_1408:
        /*07d0*/ 	.word	0xffffffff


	//   ....[1]....
        /*07d4*/ 	.word	0xffffffff


	//   ....[2]....
        /*07d8*/ 	.word	0xffffffff


	//   ....[3]....
        /*07dc*/ 	.word	0xffffffff


	//   ....[4]....
        /*07e0*/ 	.word	0xffffffff


	//   ....[5]....
        /*07e4*/ 	.word	0xffffffff


	//   ....[6]....
        /*07e8*/ 	.word	0xffffffff


	//   ....[7]....
        /*07ec*/ 	.word	0xffffffff


	//   ....[8]....
        /*07f0*/ 	.word	0xffffffff


	//   ....[9]....
        /*07f4*/ 	.word	0xffffffff


	//   ....[10]....
        /*07f8*/ 	.word	0xffffffff


	//   ....[11]....
        /*07fc*/ 	.word	0xffffffff


	//   ....[12]....
        /*0800*/ 	.word	0xffffffff


	//   ....[13]....
        /*0804*/ 	.word	0xffffffff


	//   ....[14]....
        /*0808*/ 	.word	0xffffffff


	//   ....[15]....
        /*080c*/ 	.word	0xffffffff


	//   ....[16]....
        /*0810*/ 	.word	0xffffffff


	//   ....[17]....
        /*0814*/ 	.word	0xffffffff


	//   ....[18]....
        /*0818*/ 	.word	0xffffffff


	//   ....[19]....
        /*081c*/ 	.word	0xffffffff


	//   ....[20]....
        /*0820*/ 	.word	0xffffffff


	//   ....[21]....
        /*0824*/ 	.word	0xffffffff


	//   ....[22]....
        /*0828*/ 	.word	0xffffffff


	//   ....[23]....
        /*082c*/ 	.word	0xffffffff


	//   ....[24]....
        /*0830*/ 	.word	0xffffffff


	//   ....[25]....
        /*0834*/ 	.word	0xffffffff


	//   ....[26]....
        /*0838*/ 	.word	0xffffffff


	//   ....[27]....
        /*083c*/ 	.word	0xffffffff


	//   ....[28]....
        /*0840*/ 	.word	0xffffffff


	//   ....[29]....
        /*0844*/ 	.word	0xffffffff


	//   ....[30]....
        /*0848*/ 	.word	0xffffffff


	//   ....[31]....
        /*084c*/ 	.word	0xffffffff


	//   ....[32]....
        /*0850*/ 	.word	0xffffffff


	//   ....[33]....
        /*0854*/ 	.word	0xffffffff


	//   ....[34]....
        /*0858*/ 	.word	0xffffffff


	//   ....[35]....
        /*085c*/ 	.word	0xffffffff


	//   ....[36]....
        /*0860*/ 	.word	0xffffffff


	//   ....[37]....
        /*0864*/ 	.word	0xffffffff


	//   ....[38]....
        /*0868*/ 	.word	0xffffffff


	//   ....[39]....
        /*086c*/ 	.word	0xffffffff


	//   ....[40]....
        /*0870*/ 	.word	0xffffffff


	//   ....[41]....
        /*0874*/ 	.word	0xffffffff


	//   ....[42]....
        /*0878*/ 	.word	0xffffffff


	//   ....[43]....
        /*087c*/ 	.word	0xffffffff


	//   ....[44]....
        /*0880*/ 	.word	0xffffffff


	//   ....[45]....
        /*0884*/ 	.word	0xffffffff


	//   ....[46]....
        /*0888*/ 	.word	0xffffffff


	//   ....[47]....
        /*088c*/ 	.word	0xffffffff


	//   ....[48]....
        /*0890*/ 	.word	0xffffffff


	//   ....[49]....
        /*0894*/ 	.word	0xffffffff


	//   ....[50]....
        /*0898*/ 	.word	0xffffffff


	//   ....[51]....
        /*089c*/ 	.word	0xffffffff


	//   ....[52]....
        /*08a0*/ 	.word	0xffffffff


	//   ....[53]....
        /*08a4*/ 	.word	0xffffffff


	//   ....[54]....
        /*08a8*/ 	.word	0xffffffff


	//   ....[55]....
        /*08ac*/ 	.word	0xffffffff


	//   ....[56]....
        /*08b0*/ 	.word	0xffffffff


	//   ....[57]....
        /*08b4*/ 	.word	0xffffffff


	//   ....[58]....
        /*08b8*/ 	.word	0xffffffff


	//   ....[59]....
        /*08bc*/ 	.word	0xffffffff


	//   ....[60]....
        /*08c0*/ 	.word	0xffffffff


	//   ....[61]....
        /*08c4*/ 	.word	0xffffffff


	//   ....[62]....
        /*08c8*/ 	.word	0xffffffff


	//   ....[63]....
        /*08cc*/ 	.word	0xffffffff


	//   ....[64]....
        /*08d0*/ 	.word	0xffffffff


	//   ....[65]....
        /*08d4*/ 	.word	0xffffffff


	//   ....[66]....
        /*08d8*/ 	.word	0xffffffff


	//   ....[67]....
        /*08dc*/ 	.word	0xffffffff


	//   ....[68]....
        /*08e0*/ 	.word	0xffffffff


	//   ....[69]....
        /*08e4*/ 	.word	0xffffffff


	//   ....[70]....
        /*08e8*/ 	.word	0xffffffff


	//   ....[71]....
        /*08ec*/ 	.word	0xffffffff


	//   ....[72]....
        /*08f0*/ 	.word	0xffffffff


	//   ....[73]....
        /*08f4*/ 	.word	0xffffffff


	//   ....[74]....
        /*08f8*/ 	.word	0xffffffff


	//   ....[75]....
        /*08fc*/ 	.word	0xffffffff


	//   ....[76]....
        /*0900*/ 	.word	0xffffffff


	//   ....[77]....
        /*0904*/ 	.word	0xffffffff


	//   ....[78]....
        /*0908*/ 	.word	0xffffffff


	//   ....[79]....
        /*090c*/ 	.word	0xffffffff


	//   ....[80]....
        /*0910*/ 	.word	0xffffffff


	//   ....[81]....
        /*0914*/ 	.word	0xffffffff


	//   ....[82]....
        /*0918*/ 	.word	0xffffffff


	//   ....[83]....
        /*091c*/ 	.word	0xffffffff


	//   ....[84]....
        /*0920*/ 	.word	0xffffffff


	//   ....[85]....
        /*0924*/ 	.word	0xffffffff


	//   ....[86]....
        /*0928*/ 	.word	0xffffffff


	//   ....[87]....
        /*092c*/ 	.word	0xffffffff


	//   ....[88]....
        /*0930*/ 	.word	0xffffffff


	//   ....[89]....
        /*0934*/ 	.word	0xffffffff


	//   ....[90]....
        /*0938*/ 	.word	0xffffffff


	//   ....[91]....
        /*093c*/ 	.word	0xffffffff


	//   ....[92]....
        /*0940*/ 	.word	0xffffffff


	//   ....[93]....
        /*0944*/ 	.word	0xffffffff


	//   ....[94]....
        /*0948*/ 	.word	0xffffffff


	//   ....[95]....
        /*094c*/ 	.word	0xffffffff


	//   ....[96]....
        /*0950*/ 	.word	0xffffffff


	//   ....[97]....
        /*0954*/ 	.word	0xffffffff


	//   ....[98]....
        /*0958*/ 	.word	0xffffffff


	//   ....[99]....
        /*095c*/ 	.word	0xffffffff


	//   ....[100]....
        /*0960*/ 	.word	0xffffffff


	//   ....[101]....
        /*0964*/ 	.word	0xffffffff


	//   ....[102]....
        /*0968*/ 	.word	0xffffffff


	//   ....[103]....
        /*096c*/ 	.word	0xffffffff


	//   ....[104]....
        /*0970*/ 	.word	0xffffffff


	//   ....[105]....
        /*0974*/ 	.word	0xffffffff


	//   ....[106]....
        /*0978*/ 	.word	0xffffffff


	//   ....[107]....
        /*097c*/ 	.word	0xffffffff


	//   ....[108]....
        /*0980*/ 	.word	0xffffffff


	//   ....[109]....
        /*0984*/ 	.word	0xffffffff


	//   ....[110]....
        /*0988*/ 	.word	0xffffffff


	//   ....[111]....
        /*098c*/ 	.word	0xffffffff


	//   ....[112]....
        /*0990*/ 	.word	0xffffffff


	//   ....[113]....
        /*0994*/ 	.word	0xffffffff


	//   ....[114]....
        /*0998*/ 	.word	0xffffffff


	//   ....[115]....
        /*099c*/ 	.word	0xffffffff


	//   ....[116]....
        /*09a0*/ 	.word	0xffffffff


	//   ....[117]....
        /*09a4*/ 	.word	0xffffffff


	//   ....[118]....
        /*09a8*/ 	.word	0xffffffff


	//   ....[119]....
        /*09ac*/ 	.word	0xffffffff


	//   ....[120]....
        /*09b0*/ 	.word	0xffffffff


	//   ....[121]....
        /*09b4*/ 	.word	0x0500000f


	//   ....[122]....
        /*09b8*/ 	.word	0x0500000f


	//   ....[123]....
        /*09bc*/ 	.word	0x0500000f


	//   ....[124]....
        /*09c0*/ 	.word	0x0500000f


	//   ....[125]....
        /*09c4*/ 	.word	0x0500000f


	//   ....[126]....
        /*09c8*/ 	.word	0x0500000f


	//   ....[127]....
        /*09cc*/ 	.word	0x0500000f


	//   ....[128]....
        /*09d0*/ 	.word	0x0500000f


	//   ....[129]....
        /*09d4*/ 	.word	0x0500000f


	//   ....[130]....
        /*09d8*/ 	.word	0x0500000f


	//   ....[131]....
        /*09dc*/ 	.word	0x0500000f


	//   ....[132]....
        /*09e0*/ 	.word	0x0500000f


	//   ....[133]....
        /*09e4*/ 	.word	0x0500000f


	//   ....[134]....
        /*09e8*/ 	.word	0x0500000f


	//   ....[135]....
        /*09ec*/ 	.word	0x0500000f


	//   ....[136]....
        /*09f0*/ 	.word	0x0500000f


	//   ....[137]....
        /*09f4*/ 	.word	0x0500000f


	//   ....[138]....
        /*09f8*/ 	.word	0x0500000f


	//   ....[139]....
        /*09fc*/ 	.word	0x0500000f


	//   ....[140]....
        /*0a00*/ 	.word	0x0500000f


	//   ....[141]....
        /*0a04*/ 	.word	0x0500000f


	//   ....[142]....
        /*0a08*/ 	.word	0x0500000f


	//   ....[143]....
        /*0a0c*/ 	.word	0x0500000f


	//   ....[144]....
        /*0a10*/ 	.word	0x0500000f


	//   ....[145]....
        /*0a14*/ 	.word	0x0500000f


	//   ....[146]....
        /*0a18*/ 	.word	0x0500000f


	//   ....[147]....
        /*0a1c*/ 	.word	0x0500000f


	//   ....[148]....
        /*0a20*/ 	.word	0x0500000f


	//   ....[149]....
        /*0a24*/ 	.word	0x0500000f


	//   ....[150]....
        /*0a28*/ 	.word	0x0500000f


	//   ....[151]....
        /*0a2c*/ 	.word	0x0500000f


	//   ....[152]....
        /*0a30*/ 	.word	0x0500000f


	//   ....[153]....
        /*0a34*/ 	.word	0x0500000f


	//   ....[154]....
        /*0a38*/ 	.word	0x0500000f


	//   ....[155]....
        /*0a3c*/ 	.word	0x0500000f


	//   ....[156]....
        /*0a40*/ 	.word	0x0500000f


	//   ....[157]....
        /*0a44*/ 	.word	0x0500000f


	//   ....[158]....
        /*0a48*/ 	.word	0x0500000f


	//   ....[159]....
        /*0a4c*/ 	.word	0x0500000f


	//   ....[160]....
        /*0a50*/ 	.word	0x0500000f


	//   ....[161]....
        /*0a54*/ 	.word	0x0500000f


	//   ....[162]....
        /*0a58*/ 	.word	0x0500000f


	//   ....[163]....
        /*0a5c*/ 	.word	0x0500000f


	//   ....[164]....
        /*0a60*/ 	.word	0x0500000f


	//   ....[165]....
        /*0a64*/ 	.word	0x0500000f


	//   ....[166]....
        /*0a68*/ 	.word	0x0500000f


	//   ....[167]....
        /*0a6c*/ 	.word	0x0500000f


	//   ....[168]....
        /*0a70*/ 	.word	0x0500000f


	//   ....[169]....
        /*0a74*/ 	.word	0x0500000f


	//   ....[170]....
        /*0a78*/ 	.word	0x0500000f


	//   ....[171]....
        /*0a7c*/ 	.word	0x0500000f


	//   ....[172]....
        /*0a80*/ 	.word	0x0500000f


	//   ....[173]....
        /*0a84*/ 	.word	0xffffffff


	//   ....[174]....
        /*0a88*/ 	.word	0xffffffff


	//   ....[175]....
        /*0a8c*/ 	.word	0xffffffff


	//   ....[176]....
        /*0a90*/ 	.word	0xffffffff


	//   ....[177]....
        /*0a94*/ 	.word	0xffffffff


	//   ....[178]....
        /*0a98*/ 	.word	0xffffffff


	//----- nvinfo : EIATTR_COOP_GROUP_INSTR_OFFSETS
	.align		4
.L_1409:
        /*0a9c*/ 	.byte	0x04, 0x28
        /*0a9e*/ 	.short	(.L_1411 - .L_1410)


	//   ....[0]....
.L_1410:
        /*0aa0*/ 	.word	0x000000b0


	//   ....[1]....
        /*0aa4*/ 	.word	0x00000180


	//   ....[2]....
        /*0aa8*/ 	.word	0x000001d0


	//   ....[3]....
        /*0aac*/ 	.word	0x00000420


	//   ....[4]....
        /*0ab0*/ 	.word	0x00000580


	//   ....[5]....
        /*0ab4*/ 	.word	0x000006a0


	//   ....[6]....
        /*0ab8*/ 	.word	0x00000800


	//   ....[7]....
        /*0abc*/ 	.word	0x00002950


	//   ....[8]....
        /*0ac0*/ 	.word	0x000047d0


	//   ....[9]....
        /*0ac4*/ 	.word	0x00004a90


	//   ....[10]....
        /*0ac8*/ 	.word	0x00005dc0


	//   ....[11]....
        /*0acc*/ 	.word	0x00006050


	//   ....[12]....
        /*0ad0*/ 	.word	0x000063a0


	//   ....[13]....
        /*0ad4*/ 	.word	0x000063c0


	//   ....[14]....
        /*0ad8*/ 	.word	0x0000b300


	//   ....[15]....
        /*0adc*/ 	.word	0x0000b390


	//   ....[16]....
        /*0ae0*/ 	.word	0x0000b480


	//   ....[17]....
        /*0ae4*/ 	.word	0x0000b4a0


	//   ....[18]....
        /*0ae8*/ 	.word	0x00014b70


	//   ....[19]....
        /*0aec*/ 	.word	0x00014d80


	//   ....[20]....
        /*0af0*/ 	.word	0x00015e90


	//   ....[21]....
        /*0af4*/ 	.word	0x00015f40


	//   ....[22]....
        /*0af8*/ 	.word	0x00015f80


	//   ....[23]....
        /*0afc*/ 	.word	0x00015fa0


	//   ....[24]....
        /*0b00*/ 	.word	0x0001e440


	//   ....[25]....
        /*0b04*/ 	.word	0x0001e460


	//   ....[26]....
        /*0b08*/ 	.word	0x0001e4a0


	//   ....[27]....
        /*0b0c*/ 	.word	0x0001e4e0


	//   ....[28]....
        /*0b10*/ 	.word	0x00020710


	//   ....[29]....
        /*0b14*/ 	.word	0x00020720


	//   ....[30]....
        /*0b18*/ 	.word	0x00020750


	//   ....[31]....
        /*0b1c*/ 	.word	0x00020760


	//   ....[32]....
        /*0b20*/ 	.word	0x00021110


	//   ....[33]....
        /*0b24*/ 	.word	0x00021140


	//   ....[34]....
        /*0b28*/ 	.word	0x00021280


	//   ....[35]....
        /*0b2c*/ 	.word	0x000212a0


	//   ....[36]....
        /*0b30*/ 	.word	0x000213e0


	//   ....[37]....
        /*0b34*/ 	.word	0x00021400


	//   ....[38]....
        /*0b38*/ 	.word	0x00021550


	//   ....[39]....
        /*0b3c*/ 	.word	0x00021570


	//   ....[40]....
        /*0b40*/ 	.word	0x00021ad0


	//   ....[41]....
        /*0b44*/ 	.word	0x00021b00


	//   ....[42]....
        /*0b48*/ 	.word	0x00022540


	//   ....[43]....
        /*0b4c*/ 	.word	0x00022550


	//   ....[44]....
        /*0b50*/ 	.word	0x000238a0


	//   ....[45]....
        /*0b54*/ 	.word	0x000238c0


	//   ....[46]....
        /*0b58*/ 	.word	0x00023a00


	//   ....[47]....
        /*0b5c*/ 	.word	0x00023a20


	//   ....[48]....
        /*0b60*/ 	.word	0x00023b60


	//   ....[49]....
        /*0b64*/ 	.word	0x00023b80


	//   ....[50]....
        /*0b68*/ 	.word	0x00023cd0


	//   ....[51]....
        /*0b6c*/ 	.word	0x00023cf0


	//   ....[52]....
        /*0b70*/ 	.word	0x00023ed0


	//   ....[53]....
        /*0b74*/ 	.word	0x00024100


	//   ....[54]....
        /*0b78*/ 	.word	0x00024130


	//   ....[55]....
        /*0b7c*/ 	.word	0x00024160


	//   ....[56]....
        /*0b80*/ 	.word	0x00024190


	//   ....[57]....
        /*0b84*/ 	.word	0x000241c0


	//   ....[58]....
        /*0b88*/ 	.word	0x000241f0


	//   ....[59]....
        /*0b8c*/ 	.word	0x00024390


	//   ....[60]....
        /*0b90*/ 	.word	0x000243c0


	//   ....[61]....
        /*0b94*/ 	.word	0x000243f0


	//   ....[62]....
        /*0b98*/ 	.word	0x00024420


	//   ....[63]....
        /*0b9c*/ 	.word	0x00024450


	//   ....[64]....
        /*0ba0*/ 	.word	0x00024480


	//   ....[65]....
        /*0ba4*/ 	.word	0x00024520


	//   ....[66]....
        /*0ba8*/ 	.word	0x00024550


	//   ....[67]....
        /*0bac*/ 	.word	0x00024560


	//   ....[68]....
        /*0bb0*/ 	.word	0x00024590


	//   ....[69]....
        /*0bb4*/ 	.word	0x000262e0


	//   ....[70]....
        /*0bb8*/ 	.word	0x00026db0


	//   ....[71]....
        /*0bbc*/ 	.word	0x00026dd0


	//   ....[72]....
        /*0bc0*/ 	.word	0x00026df0


	//   ....[73]....
        /*0bc4*/ 	.word	0x00026e20


	//   ....[74]....
        /*0bc8*/ 	.word	0x00026ef0


	//   ....[75]....
        /*0bcc*/ 	.word	0x00026f80


	//   ....[76]....
        /*0bd0*/ 	.word	0x00026fb0


	//   ....[77]....
        /*0bd4*/ 	.word	0x00027030


	//   ....[78]....
        /*0bd8*/ 	.word	0x00027060


	//   ....[79]....
        /*0bdc*/ 	.word	0x000270e0


	//   ....[80]....
        /*0be0*/ 	.word	0x00027110


	//   ....[81]....
        /*0be4*/ 	.word	0x00027190


	//   ....[82]....
        /*0be8*/ 	.word	0x000271c0


	//   ....[83]....
        /*0bec*/ 	.word	0x000271e0


	//   ....[84]....
        /*0bf0*/ 	.word	0x00027230


	//   ....[85]....
        /*0bf4*/ 	.word	0x00027240


	//   ....[86]....
        /*0bf8*/ 	.word	0x00027980


	//   ....[87]....
        /*0bfc*/ 	.word	0x000279c0


	//   ....[88]....
        /*0c00*/ 	.word	0x000279e0


	//   ....[89]....
        /*0c04*/ 	.word	0x00027a80


	//   ....[90]....
        /*0c08*/ 	.word	0x00027b10


	//   ....[91]....
        /*0c0c*/ 	.word	0x00027b20


	//   ....[92]....
        /*0c10*/ 	.word	0x00027bb0


	//   ....[93]....
        /*0c14*/ 	.word	0x00027bc0


	//   ....[94]....
        /*0c18*/ 	.word	0x00027c30


	//   ....[95]....
        /*0c1c*/ 	.word	0x00027c40


	//   ....[96]....
        /*0c20*/ 	.word	0x00027cc0


	//   ....[97]....
        /*0c24*/ 	.word	0x00027cd0


	//   ....[98]....
        /*0c28*/ 	.word	0x00027d50


	//   ....[99]....
        /*0c2c*/ 	.word	0x00027d60


	//   ....[100]....
        /*0c30*/ 	.word	0x00027d70


	//   ....[101]....
        /*0c34*/ 	.word	0x00027db0


	//   ....[102]....
        /*0c38*/ 	.word	0x0002a990


	//   ....[103]....
        /*0c3c*/ 	.word	0x0002a9a0


	//   ....[104]....
        /*0c40*/ 	.word	0x0002aa00


	//   ....[105]....
        /*0c44*/ 	.word	0x0002aa40


	//   ....[106]....
        /*0c48*/ 	.word	0x0002aa70


	//   ....[107]....
        /*0c4c*/ 	.word	0x0002aaa0


	//   ....[108]....
        /*0c50*/ 	.word	0x0002aad0


	//   ....[109]....
        /*0c54*/ 	.word	0x0002ab00


	//   ....[110]....
        /*0c58*/ 	.word	0x0002acc0


	//   ....[111]....
        /*0c5c*/ 	.word	0x0002acf0


	//   ....[112]....
        /*0c60*/ 	.word	0x0002ad20


	//   ....[113]....
        /*0c64*/ 	.word	0x0002ad50


	//   ....[114]....
        /*0c68*/ 	.word	0x0002ad80


	//   ....[115]....
        /*0c6c*/ 	.word	0x0002adb0


	//   ....[116]....
        /*0c70*/ 	.word	0x0002ae80


	//   ....[117]....
        /*0c74*/ 	.word	0x0002aea0


	//   ....[118]....
        /*0c78*/ 	.word	0x0002aeb0


	//   ....[119]....
        /*0c7c*/ 	.word	0x0002af30


	//   ....[120]....
        /*0c80*/ 	.word	0x0002ba70


	//   ....[121]....
        /*0c84*/ 	.word	0x0002c010


	//   ....[122]....
        /*0c88*/ 	.word	0x0002c1a0


	//   ....[123]....
        /*0c8c*/ 	.word	0x0002c200


	//   ....[124]....
        /*0c90*/ 	.word	0x0002c260


	//   ....[125]....
        /*0c94*/ 	.word	0x0002c2c0


	//   ....[126]....
        /*0c98*/ 	.word	0x0002c360


	//   ....[127]....
        /*0c9c*/ 	.word	0x0002c450


	//   ....[128]....
        /*0ca0*/ 	.word	0x0002c580


	//   ....[129]....
        /*0ca4*/ 	.word	0x0002c620


	//   ....[130]....
        /*0ca8*/ 	.word	0x0002c6f0


	//   ....[131]....
        /*0cac*/ 	.word	0x0002c790


	//   ....[132]....
        /*0cb0*/ 	.word	0x0002c860


	//   ....[133]....
        /*0cb4*/ 	.word	0x0002c900


	//   ....[134]....
        /*0cb8*/ 	.word	0x0002c9d0


	//   ....[135]....
        /*0cbc*/ 	.word	0x0002ca70


	//   ....[136]....
        /*0cc0*/ 	.word	0x0002cb20


	//   ....[137]....
        /*0cc4*/ 	.word	0x0002cbc0


	//   ....[138]....
        /*0cc8*/ 	.word	0x0002ce60


	//   ....[139]....
        /*0ccc*/ 	.word	0x0002cf10


	//   ....[140]....
        /*0cd0*/ 	.word	0x0002d010


	//   ....[141]....
        /*0cd4*/ 	.word	0x0002d100


	//   ....[142]....
        /*0cd8*/ 	.word	0x0002d1c0


	//   ....[143]....
        /*0cdc*/ 	.word	0x0002d280


	//   ....[144]....
        /*0ce0*/ 	.word	0x0002d340


	//   ....[145]....
        /*0ce4*/ 	.word	0x0002d400


	//   ....[146]....
        /*0ce8*/ 	.word	0x0002d4c0


	//   ....[147]....
        /*0cec*/ 	.word	0x0002d580


	//   ....[148]....
        /*0cf0*/ 	.word	0x0002d640


	//   ....[149]....
        /*0cf4*/ 	.word	0x0002d6f0


	//   ....[150]....
        /*0cf8*/ 	.word	0x0002d7f0


	//   ....[151]....
        /*0cfc*/ 	.word	0x0002d840


	//   ....[152]....
        /*0d00*/ 	.word	0x0002d8a0


	//   ....[153]....
        /*0d04*/ 	.word	0x0002d980


	//   ....[154]....
        /*0d08*/ 	.word	0x0002dcb0


	//   ....[155]....
        /*0d0c*/ 	.word	0x0002dd50


	//   ....[156]....
        /*0d10*/ 	.word	0x0002def0


	//   ....[157]....
        /*0d14*/ 	.word	0x0002df70


	//   ....[158]....
        /*0d18*/ 	.word	0x0002dff0


	//   ....[159]....
        /*0d1c*/ 	.word	0x0002e070


	//   ....[160]....
        /*0d20*/ 	.word	0x0002e0f0


	//   ....[161]....
        /*0d24*/ 	.word	0x0002e180


	//   ....[162]....
        /*0d28*/ 	.word	0x0002e220


	//   ....[163]....
        /*0d2c*/ 	.word	0x0002e2d0


	//   ....[164]....
        /*0d30*/ 	.word	0x0002e350


	//   ....[165]....
        /*0d34*/ 	.word	0x0002e3d0


	//   ....[166]....
        /*0d38*/ 	.word	0x0002e450


	//   ....[167]....
        /*0d3c*/ 	.word	0x0002e4e0


	//   ....[168]....
        /*0d40*/ 	.word	0x0002e560


	//   ....[169]....
        /*0d44*/ 	.word	0x0002e610


	//   ....[170]....
        /*0d48*/ 	.word	0x0002e660


	//   ....[171]....
        /*0d4c*/ 	.word	0x0002e720


	//   ....[172]....
        /*0d50*/ 	.word	0x0002e850


	//   ....[173]....
        /*0d54*/ 	.word	0x00030d30


	//   ....[174]....
        /*0d58*/ 	.word	0x00030fd0


	//   ....[175]....
        /*0d5c*/ 	.word	0x000322a0


	//   ....[176]....
        /*0d60*/ 	.word	0x000322e0


	//   ....[177]....
        /*0d64*/ 	.word	0x00032350


	//   ....[178]....
        /*0d68*/ 	.word	0x00032370


	//----- nvinfo : EIATTR_REG_RECONFIG
	.align		4
.L_1411:
        /*0d6c*/ 	.byte	0x01, 0x54
	.zero		2


	//----- nvinfo : EIATTR_SYSCALL_OFFSETS
	.align		4
        /*0d70*/ 	.byte	0x04, 0x46
        /*0d72*/ 	.short	(.L_1413 - .L_1412)


	//   ....[0]....
.L_1412:
        /*0d74*/ 	.word	0x00002bd0


	//   ....[1]....
        /*0d78*/ 	.word	0x00025f10


	//   ....[2]....
        /*0d7c*/ 	.word	0x00026060


	//   ....[3]....
        /*0d80*/ 	.word	0x00026150


	//   ....[4]....
        /*0d84*/ 	.word	0x000269b0


	//   ....[5]....
        /*0d88*/ 	.word	0x000275b0


	//----- nvinfo : EIATTR_MBARRIER_INSTR_OFFSETS
	.align		4
.L_1413:
        /*0d8c*/ 	.byte	0x04, 0x39
        /*0d8e*/ 	.short	(.L_1415 - .L_1414)


	//   ....[0]....
.L_1414:
        /*0d90*/ 	.word	0x000002c0
        /*0d94*/ 	.word	0x000000ff
        /*0d98*/ 	.word	0x00032400
        /*0d9c*/ 	.short	0x0100
        /*0d9e*/ 	.byte	0x08
	.zero		1


	//   ....[1]....
        /*0da0*/ 	.word	0x000002d0
        /*0da4*/ 	.word	0x000000ff
        /*0da8*/ 	.word	0x00032410
        /*0dac*/ 	.short	0x0100
        /*0dae*/ 	.byte	0x08
	.zero		1


	//   ....[2]....
        /*0db0*/ 	.word	0x000002e0
        /*0db4*/ 	.word	0x000000ff
        /*0db8*/ 	.word	0x00032420
        /*0dbc*/ 	.short	0x0100
        /*0dbe*/ 	.byte	0x08
	.zero		1


	//   ....[3]....
        /*0dc0*/ 	.word	0x000003d0
        /*0dc4*/ 	.word	0x000000ff
        /*0dc8*/ 	.word	0x00032430
        /*0dcc*/ 	.short	0x0100
        /*0dce*/ 	.byte	0x08
	.zero		1


	//   ....[4]....
        /*0dd0*/ 	.word	0x000003e0
        /*0dd4*/ 	.word	0x000000ff
        /*0dd8*/ 	.word	0x00032440
        /*0ddc*/ 	.short	0x0100
        /*0dde*/ 	.byte	0x08
	.zero		1


	//   ....[5]....
        /*0de0*/ 	.word	0x000003f0
        /*0de4*/ 	.word	0x000000ff
        /*0de8*/ 	.word	0x00032438
        /*0dec*/ 	.short	0x0100
        /*0dee*/ 	.byte	0x08
	.zero		1


	//   ....[6]....
        /*0df0*/ 	.word	0x00000400
        /*0df4*/ 	.word	0x000000ff
        /*0df8*/ 	.word	0x00032448
        /*0dfc*/ 	.short	0x0100
        /*0dfe*/ 	.byte	0x08
	.zero		1


	//   ....[7]....
        /*0e00*/ 	.word	0x00000530
        /*0e04*/ 	.word	0x000000ff
        /*0e08*/ 	.word	0x00032450
        /*0e0c*/ 	.short	0x0100
        /*0e0e*/ 	.byte	0x08
	.zero		1


	//   ....[8]....
        /*0e10*/ 	.word	0x00000540
        /*0e14*/ 	.word	0x000000ff
        /*0e18*/ 	.word	0x00032460
        /*0e1c*/ 	.short	0x0100
        /*0e1e*/ 	.byte	0x08
	.zero		1


	//   ....[9]....
        /*0e20*/ 	.word	0x00000550
        /*0e24*/ 	.word	0x000000ff
        /*0e28*/ 	.word	0x00032458
        /*0e2c*/ 	.short	0x0100
        /*0e2e*/ 	.byte	0x08
	.zero		1


	//   ....[10]....
        /*0e30*/ 	.word	0x00000560
        /*0e34*/ 	.word	0x000000ff
        /*0e38*/ 	.word	0x00032468
        /*0e3c*/ 	.short	0x0100
        /*0e3e*/ 	.byte	0x08
	.zero		1


	//   ....[11]....
        /*0e40*/ 	.word	0x00000650
        /*0e44*/ 	.word	0x000000ff
        /*0e48*/ 	.word	0x00032470
        /*0e4c*/ 	.short	0x0100
        /*0e4e*/ 	.byte	0x06
	.zero		1


	//   ....[12]....
        /*0e50*/ 	.word	0x00000660
        /*0e54*/ 	.word	0x000000ff
        /*0e58*/ 	.word	0x00032480
        /*0e5c*/ 	.short	0x0100
        /*0e5e*/ 	.byte	0x06
	.zero		1


	//   ....[13]....
        /*0e60*/ 	.word	0x00000670
        /*0e64*/ 	.word	0x000000ff
        /*0e68*/ 	.word	0x00032478
        /*0e6c*/ 	.short	0x0100
        /*0e6e*/ 	.byte	0x06
	.zero		1


	//   ....[14]....
        /*0e70*/ 	.word	0x00000680
        /*0e74*/ 	.word	0x000000ff
        /*0e78*/ 	.word	0x00032488
        /*0e7c*/ 	.short	0x0100
        /*0e7e*/ 	.byte	0x06
	.zero		1


	//   ....[15]....
        /*0e80*/ 	.word	0x000007b0
        /*0e84*/ 	.word	0x000000ff
        /*0e88*/ 	.word	0x00032490
        /*0e8c*/ 	.short	0x0100
        /*0e8e*/ 	.byte	0x08
	.zero		1


	//   ....[16]....
        /*0e90*/ 	.word	0x000007c0
        /*0e94*/ 	.word	0x000000ff
        /*0e98*/ 	.word	0x000324a0
        /*0e9c*/ 	.short	0x0100
        /*0e9e*/ 	.byte	0x08
	.zero		1


	//   ....[17]....
        /*0ea0*/ 	.word	0x000007d0
        /*0ea4*/ 	.word	0x000000ff
        /*0ea8*/ 	.word	0x00032498
        /*0eac*/ 	.short	0x0100
        /*0eae*/ 	.byte	0x08
	.zero		1


	//   ....[18]....
        /*0eb0*/ 	.word	0x000007e0
        /*0eb4*/ 	.word	0x000000ff
        /*0eb8*/ 	.word	0x000324a8
        /*0ebc*/ 	.short	0x0100
        /*0ebe*/ 	.byte	0x08
	.zero		1


	//   ....[19]....
        /*0ec0*/ 	.word	0x00000910
        /*0ec4*/ 	.word	0x000000ff
        /*0ec8*/ 	.word	0x000324b0
        /*0ecc*/ 	.short	0x0100
        /*0ece*/ 	.byte	0x08
	.zero		1


	//   ....[20]....
        /*0ed0*/ 	.word	0x00000920
        /*0ed4*/ 	.word	0x000000ff
        /*0ed8*/ 	.word	0x000324c0
        /*0edc*/ 	.short	0x0100
        /*0ede*/ 	.byte	0x08
	.zero		1


	//   ....[21]....
        /*0ee0*/ 	.word	0x00000930
        /*0ee4*/ 	.word	0x000000ff
        /*0ee8*/ 	.word	0x000324b8
        /*0eec*/ 	.short	0x0100
        /*0eee*/ 	.byte	0x08
	.zero		1


	//   ....[22]....
        /*0ef0*/ 	.word	0x00000940
        /*0ef4*/ 	.word	0x000000ff
        /*0ef8*/ 	.word	0x000324c8
        /*0efc*/ 	.short	0x0100
        /*0efe*/ 	.byte	0x08
	.zero		1


	//   ....[23]....
        /*0f00*/ 	.word	0x00002de0
        /*0f04*/ 	.word	0x00000048
        /*0f08*/ 	.word	0x00032400
        /*0f0c*/ 	.short	0x010a
        /*0f0e*/ 	.byte	0x3f
	.zero		1


	//   ....[24]....
        /*0f10*/ 	.word	0x00003290
        /*0f14*/ 	.word	0x0000000c
        /*0f18*/ 	.word	0x00000000
        /*0f1c*/ 	.short	0x010a
        /*0f1e*/ 	.byte	0x3f
	.zero		1


	//   ....[25]....
        /*0f20*/ 	.word	0x000032f0
        /*0f24*/ 	.word	0x0000000c
        /*0f28*/ 	.word	0x00000000
        /*0f2c*/ 	.short	0x010a
        /*0f2e*/ 	.byte	0x3f
	.zero		1


	//   ....[26]....
        /*0f30*/ 	.word	0x000036a0
        /*0f34*/ 	.word	0x00000048
        /*0f38*/ 	.word	0x00032410
        /*0f3c*/ 	.short	0x010a
        /*0f3e*/ 	.byte	0x3f
	.zero		1


	//   ....[27]....
        /*0f40*/ 	.word	0x000037a0
        /*0f44*/ 	.word	0x00000008
        /*0f48*/ 	.word	0x00000000
        /*0f4c*/ 	.short	0x010a
        /*0f4e*/ 	.byte	0x3f
	.zero		1


	//   ....[28]....
        /*0f50*/ 	.word	0x00003800
        /*0f54*/ 	.word	0x00000008
        /*0f58*/ 	.word	0x00000000
        /*0f5c*/ 	.short	0x010a
        /*0f5e*/ 	.byte	0x3f
	.zero		1


	//   ....[29]....
        /*0f60*/ 	.word	0x00004520
        /*0f64*/ 	.word	0x00000008
        /*0f68*/ 	.word	0x00000000
        /*0f6c*/ 	.short	0x0101
        /*0f6e*/ 	.byte	0x3f
	.zero		1


	//   ....[30]....
        /*0f70*/ 	.word	0x00009670
        /*0f74*/ 	.word	0x00000090
        /*0f78*/ 	.word	0x00000000
        /*0f7c*/ 	.short	0x0101
        /*0f7e*/ 	.byte	0x3f
	.zero		1


	//   ....[31]....
        /*0f80*/ 	.word	0x00009de0
        /*0f84*/ 	.word	0x00000003
        /*0f88*/ 	.word	0x00000000
        /*0f8c*/ 	.short	0x010a
        /*0f8e*/ 	.byte	0x3f
	.zero		1


	//   ....[32]....
        /*0f90*/ 	.word	0x00009ee0
        /*0f94*/ 	.word	0x00000000
        /*0f98*/ 	.word	0x00000000
        /*0f9c*/ 	.short	0x010a
        /*0f9e*/ 	.byte	0x3f
	.zero		1


	//   ....[33]....
        /*0fa0*/ 	.word	0x0000a310
        /*0fa4*/ 	.word	0x00000003
        /*0fa8*/ 	.word	0x00000000
        /*0fac*/ 	.short	0x010a
        /*0fae*/ 	.byte	0x3f
	.zero		1


	//   ....[34]....
        /*0fb0*/ 	.word	0x0000a3c0
        /*0fb4*/ 	.word	0x00000004
        /*0fb8*/ 	.word	0x00000000
        /*0fbc*/ 	.short	0x010a
        /*0fbe*/ 	.byte	0x3f
	.zero		1


	//   ....[35]....
        /*0fc0*/ 	.word	0x0000b0b0
        /*0fc4*/ 	.word	0x00000003
        /*0fc8*/ 	.word	0x00000000
        /*0fcc*/ 	.short	0x0101
        /*0fce*/ 	.byte	0x3f
	.zero		1


	//   ....[36]....
        /*0fd0*/ 	.word	0x00013420
        /*0fd4*/ 	.word	0x00000000
        /*0fd8*/ 	.word	0x00000000
        /*0fdc*/ 	.short	0x0101
        /*0fde*/ 	.byte	0x3f
	.zero		1


	//   ....[37]....
        /*0fe0*/ 	.word	0x00013620
        /*0fe4*/ 	.word	0x00000005
        /*0fe8*/ 	.word	0x00000000
        /*0fec*/ 	.short	0x010a
        /*0fee*/ 	.byte	0x3f
	.zero		1


	//   ....[38]....
        /*0ff0*/ 	.word	0x00013720
        /*0ff4*/ 	.word	0x00000000
        /*0ff8*/ 	.word	0x00000000
        /*0ffc*/ 	.short	0x010a
        /*0ffe*/ 	.byte	0x3f
	.zero		1


	//   ....[39]....
        /*1000*/ 	.word	0x00013b50
        /*1004*/ 	.word	0x0000000b
        /*1008*/ 	.word	0x00000000
        /*100c*/ 	.short	0x010a
        /*100e*/ 	.byte	0x3f
	.zero		1


	//   ....[40]....
        /*1010*/ 	.word	0x00013c00
        /*1014*/ 	.word	0x00000004
        /*1018*/ 	.word	0x00000000
        /*101c*/ 	.short	0x010a
        /*101e*/ 	.byte	0x3f
	.zero		1


	//   ....[41]....
        /*1020*/ 	.word	0x000148f0
        /*1024*/ 	.word	0x00000004
        /*1028*/ 	.word	0x00000000
        /*102c*/ 	.short	0x0101
        /*102e*/ 	.byte	0x3f
	.zero		1


	//   ....[42]....
        /*1030*/ 	.word	0x0001df90
        /*1034*/ 	.word	0x00000000
        /*1038*/ 	.word	0x00000000
        /*103c*/ 	.short	0x0101
        /*103e*/ 	.byte	0x3f
	.zero		1


	//   ....[43]....
        /*1040*/ 	.word	0x00021100
        /*1044*/ 	.word	0x00000000
        /*1048*/ 	.word	0x00000000
        /*104c*/ 	.short	0x0101
        /*104e*/ 	.byte	0x3f
	.zero		1


	//   ....[44]....
        /*1050*/ 	.word	0x00021af0
        /*1054*/ 	.word	0x00000004
        /*1058*/ 	.word	0x00000000
        /*105c*/ 	.short	0x0101
        /*105e*/ 	.byte	0x3f
	.zero		1


	//   ....[45]....
        /*1060*/ 	.word	0x00026550
        /*1064*/ 	.word	0x00000000
        /*1068*/ 	.word	0x00032440
        /*106c*/ 	.short	0x010a
        /*106e*/ 	.byte	0x3f
	.zero		1


	//   ....[46]....
        /*1070*/ 	.word	0x00027360
        /*1074*/ 	.word	0x00000012
        /*1078*/ 	.word	0x00032400
        /*107c*/ 	.short	0x0107
        /*107e*/ 	.byte	0x3f
	.zero		1


	//   ....[47]....
        /*1080*/ 	.word	0x00027420
        /*1084*/ 	.word	0x00000012
        /*1088*/ 	.word	0x00032400
        /*108c*/ 	.short	0x0101
        /*108e*/ 	.byte	0x3f
	.zero		1


	//   ....[48]....
        /*1090*/ 	.word	0x00027ef0
        /*1094*/ 	.word	0x00000012
        /*1098*/ 	.word	0x00032410
        /*109c*/ 	.short	0x0107
        /*109e*/ 	.byte	0x3f
	.zero		1


	//   ....[49]....
        /*10a0*/ 	.word	0x00027ff0
        /*10a4*/ 	.word	0x00000012
        /*10a8*/ 	.word	0x00032410
        /*10ac*/ 	.short	0x0101
        /*10ae*/ 	.byte	0x3f
	.zero		1


	//   ....[50]....
        /*10b0*/ 	.word	0x00028010
        /*10b4*/ 	.word	0x00000012
        /*10b8*/ 	.word	0x00032420
        /*10bc*/ 	.short	0x010a
        /*10be*/ 	.byte	0x3f
	.zero		1


	//   ....[51]....
        /*10c0*/ 	.word	0x000280f0
        /*10c4*/ 	.word	0x00000002
        /*10c8*/ 	.word	0x00032460
        /*10cc*/ 	.short	0x010a
        /*10ce*/ 	.byte	0x3f
	.zero		1


	//   ....[52]....
        /*10d0*/ 	.word	0x00028a20
        /*10d4*/ 	.word	0x00000002
        /*10d8*/ 	.word	0x00032440
        /*10dc*/ 	.short	0x010a
        /*10de*/ 	.byte	0x3f
	.zero		1


	//   ....[53]....
        /*10e0*/ 	.word	0x00028c50
        /*10e4*/ 	.word	0x00000002
        /*10e8*/ 	.word	0x00032460
        /*10ec*/ 	.short	0x010a
        /*10ee*/ 	.byte	0x3f
	.zero		1


	//   ....[54]....
        /*10f0*/ 	.word	0x00029450
        /*10f4*/ 	.word	0x00000002
        /*10f8*/ 	.word	0x00032440
        /*10fc*/ 	.short	0x010a
        /*10fe*/ 	.byte	0x3f
	.zero		1


	//   ....[55]....
        /*1100*/ 	.word	0x00029680
        /*1104*/ 	.word	0x00000002
        /*1108*/ 	.word	0x00032460
        /*110c*/ 	.short	0x010a
        /*110e*/ 	.byte	0x3f
	.zero		1


	//   ....[56]....
        /*1110*/ 	.word	0x00029e20
        /*1114*/ 	.word	0x00000003
        /*1118*/ 	.word	0x00032440
        /*111c*/ 	.short	0x010a
        /*111e*/ 	.byte	0x3f
	.zero		1


	//   ....[57]....
        /*1120*/ 	.word	0x0002a050
        /*1124*/ 	.word	0x00000003
        /*1128*/ 	.word	0x00032460
        /*112c*/ 	.short	0x010a
        /*112e*/ 	.byte	0x3f
	.zero		1


	//   ....[58]....
        /*1130*/ 	.word	0x0002b9f0
        /*1134*/ 	.word	0x00000000
        /*1138*/ 	.word	0x00032420
        /*113c*/ 	.short	0x010a
        /*113e*/ 	.byte	0x3f
	.zero		1


	//   ....[59]....
        /*1140*/ 	.word	0x0002bbe0
        /*1144*/ 	.word	0x00000006
        /*1148*/ 	.word	0x00000000
        /*114c*/ 	.short	0x010a
        /*114e*/ 	.byte	0x3f
	.zero		1


	//   ....[60]....
        /*1150*/ 	.word	0x0002bc10
        /*1154*/ 	.word	0x00000007
        /*1158*/ 	.word	0x00000000
        /*115c*/ 	.short	0x010a
        /*115e*/ 	.byte	0x3f
	.zero		1


	//   ....[61]....
        /*1160*/ 	.word	0x0002bc70
        /*1164*/ 	.word	0x00000004
        /*1168*/ 	.word	0x00000000
        /*116c*/ 	.short	0x010a
        /*116e*/ 	.byte	0x3f
	.zero		1


	//   ....[62]....
        /*1170*/ 	.word	0x0002bca0
        /*1174*/ 	.word	0x00000003
        /*1178*/ 	.word	0x00000000
        /*117c*/ 	.short	0x010a
        /*117e*/ 	.byte	0x3f
	.zero		1


	//   ....[63]....
        /*1180*/ 	.word	0x0002bd00
        /*1184*/ 	.word	0x00000048
        /*1188*/ 	.word	0x00032400
        /*118c*/ 	.short	0x010a
        /*118e*/ 	.byte	0x3f
	.zero		1


	//   ....[64]....
        /*1190*/ 	.word	0x0002bd50
        /*1194*/ 	.word	0x0000000c
        /*1198*/ 	.word	0x00000000
        /*119c*/ 	.short	0x010a
        /*119e*/ 	.byte	0x3f
	.zero		1


	//   ....[65]....
        /*11a0*/ 	.word	0x0002bda0
        /*11a4*/ 	.word	0x00000048
        /*11a8*/ 	.word	0x00032410
        /*11ac*/ 	.short	0x010a
        /*11ae*/ 	.byte	0x3f
	.zero		1


	//   ....[66]....
        /*11b0*/ 	.word	0x0002bdf0
        /*11b4*/ 	.word	0x00000008
        /*11b8*/ 	.word	0x00000000
        /*11bc*/ 	.short	0x010a
        /*11be*/ 	.byte	0x3f
	.zero		1


	//   ....[67]....
        /*11c0*/ 	.word	0x0002be40
        /*11c4*/ 	.word	0x00000000
        /*11c8*/ 	.word	0x00000000
        /*11cc*/ 	.short	0x010a
        /*11ce*/ 	.byte	0x3f
	.zero		1


	//   ....[68]....
        /*11d0*/ 	.word	0x0002be90
        /*11d4*/ 	.word	0x00000004
        /*11d8*/ 	.word	0x00000000
        /*11dc*/ 	.short	0x010a
        /*11de*/ 	.byte	0x3f
	.zero		1


	//   ....[69]....
        /*11e0*/ 	.word	0x0002bee0
        /*11e4*/ 	.word	0x00000000
        /*11e8*/ 	.word	0x00000000
        /*11ec*/ 	.short	0x010a
        /*11ee*/ 	.byte	0x3f
	.zero		1


	//   ....[70]....
        /*11f0*/ 	.word	0x0002bf30
        /*11f4*/ 	.word	0x00000004
        /*11f8*/ 	.word	0x00000000
        /*11fc*/ 	.short	0x010a
        /*11fe*/ 	.byte	0x3f
	.zero		1


	//   ....[71]....
        /*1200*/ 	.word	0x0002c0d0
        /*1204*/ 	.word	0x00000000
        /*1208*/ 	.word	0x00032440
        /*120c*/ 	.short	0x010a
        /*120e*/ 	.byte	0x3f
	.zero		1


	//   ....[72]....
        /*1210*/ 	.word	0x0002d9c0
        /*1214*/ 	.word	0x00000012
        /*1218*/ 	.word	0x00032420
        /*121c*/ 	.short	0x010a
        /*121e*/ 	.byte	0x3f
	.zero		1


	//   ....[73]....
        /*1220*/ 	.word	0x0002da10
        /*1224*/ 	.word	0x00000002
        /*1228*/ 	.word	0x00032460
        /*122c*/ 	.short	0x010a
        /*122e*/ 	.byte	0x3f
	.zero		1


	//   ....[74]....
        /*1230*/ 	.word	0x0002da60
        /*1234*/ 	.word	0x00000002
        /*1238*/ 	.word	0x00032440
        /*123c*/ 	.short	0x010a
        /*123e*/ 	.byte	0x3f
	.zero		1


	//   ....[75]....
        /*1240*/ 	.word	0x0002dab0
        /*1244*/ 	.word	0x00000002
        /*1248*/ 	.word	0x00032460
        /*124c*/ 	.short	0x010a
        /*124e*/ 	.byte	0x3f
	.zero		1


	//   ....[76]....
        /*1250*/ 	.word	0x0002db00
        /*1254*/ 	.word	0x00000002
        /*1258*/ 	.word	0x00032440
        /*125c*/ 	.short	0x010a
        /*125e*/ 	.byte	0x3f
	.zero		1


	//   ....[77]....
        /*1260*/ 	.word	0x0002db50
        /*1264*/ 	.word	0x00000002
        /*1268*/ 	.word	0x00032460
        /*126c*/ 	.short	0x010a
        /*126e*/ 	.byte	0x3f
	.zero		1


	//   ....[78]....
        /*1270*/ 	.word	0x0002dba0
        /*1274*/ 	.word	0x00000003
        /*1278*/ 	.word	0x00032440
        /*127c*/ 	.short	0x010a
        /*127e*/ 	.byte	0x3f
	.zero		1


	//   ....[79]....
        /*1280*/ 	.word	0x0002dbf0
        /*1284*/ 	.word	0x00000003
        /*1288*/ 	.word	0x00032460
        /*128c*/ 	.short	0x010a
        /*128e*/ 	.byte	0x3f
	.zero		1


	//   ....[80]....
        /*1290*/ 	.word	0x0002e770
        /*1294*/ 	.word	0x00000000
        /*1298*/ 	.word	0x00032420
        /*129c*/ 	.short	0x010a
        /*129e*/ 	.byte	0x3f
	.zero		1


	//   ....[81]....
        /*12a0*/ 	.word	0x0002e910
        /*12a4*/ 	.word	0x00000006
        /*12a8*/ 	.word	0x00000000
        /*12ac*/ 	.short	0x010a
        /*12ae*/ 	.byte	0x3f
	.zero		1


	//   ....[82]....
        /*12b0*/ 	.word	0x0002e960
        /*12b4*/ 	.word	0x00000007
        /*12b8*/ 	.word	0x00000000
        /*12bc*/ 	.short	0x010a
        /*12be*/ 	.byte	0x3f
	.zero		1


	//   ....[83]....
        /*12c0*/ 	.word	0x0002e9b0
        /*12c4*/ 	.word	0x00000004
        /*12c8*/ 	.word	0x00000000
        /*12cc*/ 	.short	0x010a
        /*12ce*/ 	.byte	0x3f
	.zero		1


	//   ....[84]....
        /*12d0*/ 	.word	0x0002ed70
        /*12d4*/ 	.word	0x00000014
        /*12d8*/ 	.word	0x00000000
        /*12dc*/ 	.short	0x010a
        /*12de*/ 	.byte	0x3f
	.zero		1


	//   ....[85]....
        /*12e0*/ 	.word	0x0002eeb0
        /*12e4*/ 	.word	0x0000000e
        /*12e8*/ 	.word	0x00000000
        /*12ec*/ 	.short	0x010a
        /*12ee*/ 	.byte	0x3f
	.zero		1


	//   ....[86]....
        /*12f0*/ 	.word	0x0002f510
        /*12f4*/ 	.word	0x0000000d
        /*12f8*/ 	.word	0x00000000
        /*12fc*/ 	.short	0x010a
        /*12fe*/ 	.byte	0x3f
	.zero		1


	//   ....[87]....
        /*1300*/ 	.word	0x0002f650
        /*1304*/ 	.word	0x00000014
        /*1308*/ 	.word	0x00000000
        /*130c*/ 	.short	0x010a
        /*130e*/ 	.byte	0x3f
	.zero		1


	//   ....[88]....
        /*1310*/ 	.word	0x00030880
        /*1314*/ 	.word	0x00000015
        /*1318*/ 	.word	0x00000000
        /*131c*/ 	.short	0x0101
        /*131e*/ 	.byte	0x3f
	.zero		1


	//   ....[89]....
        /*1320*/ 	.word	0x00049fb0
        /*1324*/ 	.word	0x00000004
        /*1328*/ 	.word	0x00000000
        /*132c*/ 	.short	0x0101
        /*132e*/ 	.byte	0x3f
	.zero		1


	//   ....[90]....
        /*1330*/ 	.word	0x00049ff0
        /*1334*/ 	.word	0x0000000e
        /*1338*/ 	.word	0x00000000
        /*133c*/ 	.short	0x010a
        /*133e*/ 	.byte	0x3f
	.zero		1


	//   ....[91]....
        /*1340*/ 	.word	0x0004a040
        /*1344*/ 	.word	0x00000014
        /*1348*/ 	.word	0x00000000
        /*134c*/ 	.short	0x010a
        /*134e*/ 	.byte	0x3f
	.zero		1


	//----- nvinfo : EIATTR_NUM_MBARRIERS
	.align		4
.L_1415:
        /*1350*/ 	.byte	0x03, 0x38
        /*1352*/ 	.short	0x0017


	//----- nvinfo : EIATTR_EXIT_INSTR_OFFSETS
	.align		4
        /*1354*/ 	.byte	0x04, 0x1c
        /*1356*/ 	.short	(.L_1417 - .L_1416)


	//   ....[0]....
.L_1416:
        /*1358*/ 	.word	0x00000bb0


	//   ....[1]....
        /*135c*/ 	.word	0x00023e70


	//   ....[2]....
        /*1360*/ 	.word	0x0002bcf0


	//----- nvinfo : EIATTR_MAX_THREADS
	.align		4
.L_1417:
        /*1364*/ 	.byte	0x04, 0x05
        /*1366*/ 	.short	(.L_1419 - .L_1418)
.L_1418:
        /*1368*/ 	.word	0x00000180
        /*136c*/ 	.word	0x00000001
        /*1370*/ 	.word	0x00000001


	//----- nvinfo : EIATTR_CRS_STACK_SIZE
	.align		4
.L_1419:
        /*1374*/ 	.byte	0x04, 0x1e
        /*1376*/ 	.short	(.L_1421 - .L_1420)
.L_1420:
        /*1378*/ 	.word	0x00000000


	//----- nvinfo : EIATTR_CBANK_PARAM_SIZE
	.align		4
.L_1421:
        /*137c*/ 	.byte	0x03, 0x19
        /*137e*/ 	.short	0x0bf0


	//----- nvinfo : EIATTR_PARAM_CBANK
	.align		4
        /*1380*/ 	.byte	0x04, 0x0a
        /*1382*/ 	.short	(.L_1423 - .L_1422)
	.align		4
.L_1422:
        /*1384*/ 	.word	index@(.nv.constant0._ZN7cutlass13device_kernelIN5flash11enable_sm90INS1_16FlashAttnFwdSm90INS1_25CollectiveMainloopFwdSm90ILi2EN4cute5tupleIJNS5_1CILi1EEES8_S8_EEENS6_IJNS7_ILi128EEENS7_ILi96EEENS7_ILi64EEEEEELi256ENS_6half_tEfNS_4arch4Sm90ELb0ELb1ELb0ELb1ELb0ELb0ELb1ELb1ELb0ELb1ELb1ELb0EEENS1_21CollectiveEpilogueFwdINS6_IJSA_NS7_ILi256EEESB_EEES9_SE_SG_Li256ELb1ELb1ELb1ELb0EEENS1_36VarlenDynamicPersistentTileSchedulerILi128ELi96ELi256ELi128ELb1ELb1ELb1ELb1ELb0ELb1EEEEEEEEEvNT_6ParamsE)
        /*1388*/ 	.short	0x0210
        /*138a*/ 	.short	0x0bf0


	//----- nvinfo : EIATTR_SW_WAR
	.align		4
.L_1423:
        /*138c*/ 	.byte	0x04, 0x36
        /*138e*/ 	.short	(.L_1425 - .L_1424)
.L_1424:
        /*1390*/ 	.word	0x00000008
.L_1425:


//--------------------- .nv.info._ZN7cutlass13device_kernelIN5flash11enable_sm90INS1_16FlashAttnFwdSm90INS1_25CollectiveMainloopFwdSm90ILi2EN4cute5tupleIJNS5_1CILi1EEES8_S8_EEENS6_IJNS7_ILi128EEENS7_ILi96EEENS7_ILi64EEEEEELi256ENS_6half_tEfNS_4arch4Sm90ELb0ELb1ELb0ELb1ELb0ELb1ELb1ELb1ELb0ELb1ELb1ELb0EEENS1_21CollectiveEpilogueFwdINS6_IJSA_NS7_ILi256EEESB_EEES9_SE_SG_Li256ELb1ELb1ELb1ELb0EEENS1_36VarlenDynamicPersistentTileSchedulerILi128ELi96ELi256ELi128ELb1ELb1ELb1ELb1ELb0ELb1EEEEEEEEEvNT_6ParamsE --------------------------
	.section	.nv.info._ZN7cutlass13device_kernelIN5flash11enable_sm90INS1_16FlashAttnFwdSm90INS1_25CollectiveMainloopFwdSm90ILi2EN4cute5tupleIJNS5_1CILi1EEES8_S8_EEENS6_IJNS7_ILi128EEENS7_ILi96EEENS7_ILi64EEEEEELi256ENS_6half_tEfNS_4arch4Sm90ELb0ELb1ELb0ELb1ELb0ELb1ELb1ELb1ELb0ELb1ELb1ELb0EEENS1_21CollectiveEpilogueFwdINS6_IJSA_NS7_ILi256EEESB_EEES9_SE_SG_Li256ELb1ELb1ELb1ELb0EEENS1_36VarlenDynamicPersistentTileSchedulerILi128ELi96ELi256ELi128ELb1ELb1ELb1ELb1ELb0ELb1EEEEEEEEEvNT_6ParamsE,"",@"SHT_CUDA_INFO"
	.sectionflags	@""
	.align	4


	//----- nvinfo : EIATTR_CUDA_API_VERSION
	.align		4
        /*0000*/ 	.byte	0x04, 0x37
        /*0002*/ 	.short	(.L_1427 - .L_1426)
.L_1426:
        /*0004*/ 	.word	0x00000082


	//----- nvinfo : EIATTR_KPARAM_INFO
	.align		4
.L_1427:
        /*0008*/ 	.byte	0x04, 0x17
        /*000a*/ 	.short	(.L_1429 - .L_1428)
.L_1428:
        /*000c*/ 	.word	0x00000000
        /*0010*/ 	.short	0x0000
        /*0012*/ 	.short	0x0070
        /*0014*/ 	.byte	0x00, 0xf0, 0x01, 0x2e


	//----- nvinfo : EIATTR_SPARSE_MMA_MASK
	.align		4
.L_1429:
        /*0018*/ 	.byte	0x03, 0x50
        /*001a*/ 	.short	0x0000


	//----- nvinfo : EIATTR_MAXREG_COUNT
	.align		4
        /*001c*/ 	.byte	0x03, 0x1b
        /*001e*/ 	.short	0x00a8


	//----- nvinfo : EIATTR_NUM_BARRIERS
	.align		4
        /*0020*/ 	.byte	0x02, 0x4c
        /*0022*/ 	.byte	0x10
	.zero		1


	//----- nvinfo : EIATTR_EXTERNS
	.align		4
        /*0024*/ 	.byte	0x04, 0x0f
        /*0026*/ 	.short	(.L_1431 - .L_1430)


	//   ....[0]....
	.align		4
.L_1430:
        /*0028*/ 	.word	index@(__assertfail)


	//----- nvinfo : EIATTR_ANNOTATIONS
	.align		4
.L_1431:
        /*002c*/ 	.byte	0x04, 0x55
        /*002e*/ 	.short	(.L_1433 - .L_1432)


	//   ....[0]....
.L_1432:
        /* <DEDUP_REMOVED lines=172> */


	//----- nvinfo : EIATTR_MERCURY_ISA_VERSION
	.align		4
.L_1433:
        /*0ad8*/ 	.byte	0x03, 0x5f
        /*0ada*/ 	.short	0x0101


	//----- nvinfo : EIATTR_UNUSED_LOAD_BYTE_OFFSET
	.align		4
        /*0adc*/ 	.byte	0x04, 0x44
        /*0ade*/ 	.short	(.L_1435 - .L_1434)


	//   ....[0]....
.L_1434:
        /*0ae0*/ 	.word	0x00000be0
        /*0ae4*/ 	.word	0x0000fff0


	//   ....[1]....
        /*0ae8*/ 	.word	0x0002b690
        /*0aec*/ 	.word	0x0000fff0


	//----- nvinfo : EIATTR_INT_WARP_WIDE_INSTR_OFFSETS
	.align		4
.L_1435:
        /*0af0*/ 	.byte	0x04, 0x31
        /*0af2*/ 	.short	(.L_1437 - .L_1436)


	//   ....[0]....
.L_1436:
        /*0af4*/ 	.word	0x000001e0


	//   ....[1]....
        /*0af8*/ 	.word	0x00000220


	//   ....[2]....
        /*0afc*/ 	.word	0x00000290


	//   ....[3]....
        /*0b00*/ 	.word	0x000002a0


	//   ....[4]....
        /*0b04*/ 	.word	0x00033f10


	//   ....[5]....
        /*0b08*/ 	.word	0x00033fa0


	//   ....[6]....
        /*0b0c*/ 	.word	0x00038990


	//   ....[7]....
        /*0b10*/ 	.word	0x00038a20


	//----- nvinfo : EIATTR_COOP_GROUP_MASK_REGIDS
	.align		4
.L_1437:
        /*0b14*/ 	.byte	0x04, 0x29
        /*0b16*/ 	.short	(.L_1439 - .L_1438)


	//   ....[0]....
.L_1438:
        /*0b18*/ 	.word	0xffffffff


	//   ....[1]....
        /*0b1c*/ 	.word	0xffffffff


	//   ....[2]....
        /*0b20*/ 	.word	0xffffffff


	//   ....[3]....
        /*0b24*/ 	.word	0xffffffff


	//   ....[4]....
        /*0b28*/ 	.word	0xffffffff


	//   ....[5]....
        /*0b2c*/ 	.word	0xffffffff


	//   ....[6]....
        /*0b30*/ 	.word	0xffffffff


	//   ....[7]....
        /*0b34*/ 	.word	0xffffffff


	//   ....[8]....
        /*0b38*/ 	.word	0xffffffff


	//   ....[9]....
        /*0b3c*/ 	.word	0xffffffff


	//   ....[10]....
        /*0b40*/ 	.word	0xffffffff


	//   ....[11]....
        /*0b44*/ 	.word	0xffffffff


	//   ....[12]....
        /*0b48*/ 	.word	0xffffffff


	//   ....[13]....
        /*0b4c*/ 	.word	0xffffffff


	//   ....[14]....
        /*0b50*/ 	.word	0xffffffff


	//   ....[15]....
        /*0b54*/ 	.word	0xffffffff


	//   ....[16]....
        /*0b58*/ 	.word	0xffffffff


	//   ....[17]....
        /*0b5c*/ 	.word	0xffffffff


	//   ....[18]....
        /*0b60*/ 	.word	0xffffffff


	//   ....[19]....
        /*0b64*/ 	.word	0xffffffff


	//   ....[20]....
        /*0b68*/ 	.word	0xffffffff


	//   ....[21]....
        /*0b6c*/ 	.word	0xffffffff


	//   ....[22]....
        /*0b70*/ 	.word	0xffffffff


	//   ....[23]....
        /*0b74*/ 	.word	0xffffffff


	//   ....[24]....
        /*0b78*/ 	.word	0xffffffff


	//   ....[25]....
        /*0b7c*/ 	.word	0xffffffff


	//   ....[26]....
        /*0b80*/ 	.word	0xffffffff


	//   ....[27]....
        /*0b84*/ 	.word	0xffffffff


	//   ....[28]....
        /*0b88*/ 	.word	0xffffffff


	//   ....[29]....
        /*0b8c*/ 	.word	0xffffffff


	//   ....[30]....
        /*0b90*/ 	.word	0xffffffff


	//   ....[31]....
        /*0b94*/ 	.word	0xffffffff


	//   ....[32]....
        /*0b98*/ 	.word	0xffffffff


	//   ....[33]....
        /*0b9c*/ 	.word	0xffffffff


	//   ....[34]....
        /*0ba0*/ 	.word	0xffffffff


	//   ....[35]....
        /*0ba4*/ 	.word	0xffffffff


	//   ....[36]....
        /*0ba8*/ 	.word	0xffffffff


	//   ....[37]....
        /*0bac*/ 	.word	0xffffffff


	//   ....[38]....
        /*0bb0*/ 	.word	0xffffffff


	//   ....[39]....
        /*0bb4*/ 	.word	0xffffffff


	//   ....[40]....
        /*0bb8*/ 	.word	0xffffffff


	//   ....[41]....
        /*0bbc*/ 	.word	0xffffffff


	//   ....[42]....
        /*0bc0*/ 	.word	0xffffffff


	//   ....[43]....
        /*0bc4*/ 	.word	0xffffffff


	//   ....[44]....
        /*0bc8*/ 	.word	0xffffffff


	//   ....[45]....
        /*0bcc*/ 	.word	0xffffffff


	//   ....[46]....
        /*0bd0*/ 	.word	0xffffffff


	//   ....[47]....
        /*0bd4*/ 	.word	0xffffffff


	//   ....[48]....
        /*0bd8*/ 	.word	0xffffffff


	//   ....[49]....
        /*0bdc*/ 	.word	0xffffffff


	//   ....[50]....
        /*0be0*/ 	.word	0xffffffff


	//   ....[51]....
        /*0be4*/ 	.word	0xffffffff


	//   ....[52]....
        /*0be8*/ 	.word	0xffffffff


	//   ....[53]....
        /*0bec*/ 	.word	0xffffffff


	//   ....[54]....
        /*0bf0*/ 	.word	0xffffffff


	//   ....[55]....
        /*0bf4*/ 	.word	0xffffffff


	//   ....[56]....
        /*0bf8*/ 	.word	0xffffffff


	//   ....[57]....
        /*0bfc*/ 	.word	0xffffffff


	//   ....[58]....
        /*0c00*/ 	.word	0xffffffff


	//   ....[59]....
        /*0c04*/ 	.word	0xffffffff


	//   ....[60]....
        /*0c08*/ 	.word	0xffffffff


	//   ....[61]....
        /*0c0c*/ 	.word	0xffffffff


	//   ....[62]....
        /*0c10*/ 	.word	0xffffffff


	//   ....[63]....
        /*0c14*/ 	.word	0xffffffff


	//   ....[64]....
        /*0c18*/ 	.word	0xffffffff


	//   ....[65]....
        /*0c1c*/ 	.word	0xffffffff


	//   ....[66]....
        /*0c20*/ 	.word	0xffffffff


	//   ....[67]....
        /*0c24*/ 	.word	0xffffffff


	//   ....[68]....
        /*0c28*/ 	.word	0xffffffff


	//   ....[69]....
        /*0c2c*/ 	.word	0xffffffff


	//   ....[70]....
        /*0c30*/ 	.word	0xffffffff


	//   ....[71]....
        /*0c34*/ 	.word	0xffffffff


	//   ....[72]....
        /*0c38*/ 	.word	0xffffffff


	//   ....[73]....
        /*0c3c*/ 	.word	0xffffffff


	//   ....[74]....
        /*0c40*/ 	.word	0xffffffff


	//   ....[75]....
        /*0c44*/ 	.word	0xffffffff


	//   ....[76]....
        /*0c48*/ 	.word	0xffffffff


	//   ....[77]....
        /*0c4c*/ 	.word	0xffffffff


	//   ....[78]....
        /*0c50*/ 	.word	0xffffffff


	//   ....[79]....
        /*0c54*/ 	.word	0xffffffff


	//   ....[80]....
        /*0c58*/ 	.word	0xffffffff


	//   ....[81]....
        /*0c5c*/ 	.word	0xffffffff


	//   ....[82]....
        /*0c60*/ 	.word	0xffffffff


	//   ....[83]....
        /*0c64*/ 	.word	0xffffffff


	//   ....[84]....
        /*0c68*/ 	.word	0xffffffff


	//   ....[85]....
        /*0c6c*/ 	.word	0xffffffff


	//   ....[86]....
        /*0c70*/ 	.word	0xffffffff


	//   ....[87]....
        /*0c74*/ 	.word	0xffffffff


	//   ....[88]....
        /*0c78*/ 	.word	0xffffffff


	//   ....[89]....
        /*0c7c*/ 	.word	0xffffffff


	//   ....[90]....
        /*0c80*/ 	.word	0xffffffff


	//   ....[91]....
        /*0c84*/ 	.word	0xffffffff


	//   ....[92]....
        /*0c88*/ 	.word	0xffffffff


	//   ....[93]....
        /*0c8c*/ 	.word	0xffffffff


	//   ....[94]....
        /*0c90*/ 	.word	0xffffffff


	//   ....[95]....
        /*0c94*/ 	.word	0xffffffff


	//   ....[96]....
        /*0c98*/ 	.word	0xffffffff


	//   ....[97]....
        /*0c9c*/ 	.word	0xffffffff


	//   ....[98]....
        /*0ca0*/ 	.word	0xffffffff


	//   ....[99]....
        /*0ca4*/ 	.word	0xffffffff


	//   ....[100]....
        /*0ca8*/ 	.word	0xffffffff


	//   ....[101]....
        /*0cac*/ 	.word	0xffffffff


	//   ....[102]....
        /*0cb0*/ 	.word	0xffffffff


	//   ....[103]....
        /*0cb4*/ 	.word	0xffffffff


	//   ....[104]....
        /*0cb8*/ 	.word	0xffffffff


	//   ....[105]....
        /*0cbc*/ 	.word	0xffffffff


	//   ....[106]....
        /*0cc0*/ 	.word	0xffffffff


	//   ....[107]....
        /*0cc4*/ 	.word	0xffffffff


	//   ....[108]....
        /*0cc8*/ 	.word	0xffffffff


	//   ....[109]....
        /*0ccc*/ 	.word	0xffffffff


	//   ....[110]....
        /*0cd0*/ 	.word	0xffffffff


	//   ....[111]....
        /*0cd4*/ 	.word	0xffffffff


	//   ....[112]....
        /*0cd8*/ 	.word	0xffffffff


	//   ....[113]....
        /*0cdc*/ 	.word	0xffffffff


	//   ....[114]....
        /*0ce0*/ 	.word	0xffffffff


	//   ....[115]....
        /*0ce4*/ 	.word	0xffffffff


	//   ....[116]....
        /*0ce8*/ 	.word	0xffffffff


	//   ....[117]....
        /*0cec*/ 	.word	0xffffffff


	//   ....[118]....
        /*0cf0*/ 	.word	0xffffffff


	//   ....[119]....
        /*0cf4*/ 	.word	0xffffffff


	//   ....[120]....
        /*0cf8*/ 	.word	0xffffffff


	//   ....[121]....
        /*0cfc*/ 	.word	0xffffffff


	//   ....[122]....
        /*0d00*/ 	.word	0xffffffff


	//   ....[123]....
        /*0d04*/ 	.word	0xffffffff


	//   ....[124]....
        /*0d08*/ 	.word	0xffffffff


	//   ....[125]....
        /*0d0c*/ 	.word	0xffffffff


	//   ....[126]....
        /*0d10*/ 	.word	0xffffffff


	//   ....[127]....
        /*0d14*/ 	.word	0xffffffff


	//   ....[128]....
        /*0d18*/ 	.word	0xffffffff


	//   ....[129]....
        /*0d1c*/ 	.word	0xffffffff


	//   ....[130]....
        /*0d20*/ 	.word	0xffffffff


	//   ....[131]....
        /*0d24*/ 	.word	0xffffffff


	//   ....[132]....
        /*0d28*/ 	.word	0xffffffff


	//   ....[133]....
        /*0d2c*/ 	.word	0xffffffff


	//   ....[134]....
        /*0d30*/ 	.word	0xffffffff


	//   ....[135]....
        /*0d34*/ 	.word	0xffffffff


	//   ....[136]....
        /*0d38*/ 	.word	0xffffffff


	//   ....[137]....
        /*0d3c*/ 	.word	0xffffffff


	//   ....[138]....
        /*0d40*/ 	.word	0x0500000f


	//   ....[139]....
        /*0d44*/ 	.word	0x0500000f


	//   ....[140]....
        /*0d48*/ 	.word	0x0500000f


	//   ....[141]....
        /*0d4c*/ 	.word	0x0500000f


	//   ....[142]....
        /*0d50*/ 	.word	0x0500000f


	//   ....[143]....
        /*0d54*/ 	.word	0x0500000f


	//   ....[144]....
        /*0d58*/ 	.word	0x0500000f


	//   ....[145]....
        /*0d5c*/ 	.word	0x0500000f


	//   ....[146]....
        /*0d60*/ 	.word	0x0500000f


	//   ....[147]....
        /*0d64*/ 	.word	0x0500000f


	//   ....[148]....
        /*0d68*/ 	.word	0x0500000f


	//   ....[149]....
        /*0d6c*/ 	.word	0x0500000f


	//   ....[150]....
        /*0d70*/ 	.word	0x0500000f


	//   ....[151]....
        /*0d74*/ 	.word	0x0500000f


	//   ....[152]....
        /*0d78*/ 	.word	0x0500000f


	//   ....[153]....
        /*0d7c*/ 	.word	0x0500000f


	//   ....[154]....
        /*0d80*/ 	.word	0x0500000f


	//   ....[155]....
        /*0d84*/ 	.word	0x0500000f


	//   ....[156]....
        /*0d88*/ 	.word	0x0500000f


	//   ....[157]....
        /*0d8c*/ 	.word	0x0500000f


	//   ....[158]....
        /*0d90*/ 	.word	0x0500000f


	//   ....[159]....
        /*0d94*/ 	.word	0x0500000f


	//   ....[160]....
        /*0d98*/ 	.word	0x0500000f


	//   ....[161]....
        /*0d9c*/ 	.word	0x0500000f


	//   ....[162]....
        /*0da0*/ 	.word	0x0500000f


	//   ....[163]....
        /*0da4*/ 	.word	0x0500000f


	//   ....[164]....
        /*0da8*/ 	.word	0x0500000f


	//   ....[165]....
        /*0dac*/ 	.word	0x0500000f


	//   ....[166]....
        /*0db0*/ 	.word	0x0500000f


	//   ....[167]....
        /*0db4*/ 	.word	0x0500000f


	//   ....[168]....
        /*0db8*/ 	.word	0x0500000f


	//   ....[169]....
        /*0dbc*/ 	.word	0x0500000f


	//   ....[170]....
        /*0dc0*/ 	.word	0x0500000f


	//   ....[171]....
        /*0dc4*/ 	.word	0x0500000f


	//   ....[172]....
        /*0dc8*/ 	.word	0x0500000f


	//   ....[173]....
        /*0dcc*/ 	.word	0x0500000f


	//   ....[174]....
        /*0dd0*/ 	.word	0x0500000f


	//   ....[175]....
        /*0dd4*/ 	.word	0x0500000f


	//   ....[176]....
        /*0dd8*/ 	.word	0x0500000f


	//   ....[177]....
        /*0ddc*/ 	.word	0x0500000f


	//   ....[178]....
        /*0de0*/ 	.word	0x0500000f


	//   ....[179]....
        /*0de4*/ 	.word	0x0500000f


	//   ....[180]....
        /*0de8*/ 	.word	0x0500000f


	//   ....[181]....
        /*0dec*/ 	.word	0x0500000f


	//   ....[182]....
        /*0df0*/ 	.word	0x0500000f


	//   ....[183]....
        /*0df4*/ 	.word	0x0500000f


	//   ....[184]....
        /*0df8*/ 	.word	0x0500000f


	//   ....[185]....
        /*0dfc*/ 	.word	0x0500000f


	//   ....[186]....
        /*0e00*/ 	.word	0x0500000f


	//   ....[187]....
        /*0e04*/ 	.word	0x0500000f


	//   ....[188]....
        /*0e08*/ 	.word	0x0500000f


	//   ....[189]....
        /*0e0c*/ 	.word	0x0500000f


	//   ....[190]....
        /*0e10*/ 	.word	0x0500000f


	//   ....[191]....
        /*0e14*/ 	.word	0x0500000f


	//   ....[192]....
        /*0e18*/ 	.word	0x0500000f


	//   ....[193]....
        /*0e1c*/ 	.word	0x0500000f


	//   ....[194]....
        /*0e20*/ 	.word	0x0500000f


	//   ....[195]....
        /*0e24*/ 	.word	0x0500000f


	//   ....[196]....
        /*0e28*/ 	.word	0x0500000f


	//   ....[197]....
        /*0e2c*/ 	.word	0x0500000f


	//   ....[198]....
        /*0e30*/ 	.word	0x0500000f


	//   ....[199]....
        /*0e34*/ 	.word	0x0500000f


	//   ....[200]....
        /*0e38*/ 	.word	0x0500000f


	//   ....[201]....
        /*0e3c*/ 	.word	0x0500000f


	//   ....[202]....
        /*0e40*/ 	.word	0x0500000f


	//   ....[203]....
        /*0e44*/ 	.word	0x0500000f


	//   ....[204]....
        /*0e48*/ 	.word	0x0500000f


	//   ....[205]....
        /*0e4c*/ 	.word	0x0500000f


	//   ....[206]....
        /*0e50*/ 	.word	0x0500000f


	//   ....[207]....
        /*0e54*/ 	.word	0x0500000f


	//   ....[208]....
        /*0e58*/ 	.word	0x0500000f


	//   ....[209]....
        /*0e5c*/ 	.word	0x0500000f


	//   ....[210]....
        /*0e60*/ 	.word	0x0500000f


	//   ....[211]....
        /*0e64*/ 	.word	0x0500000f


	//   ....[212]....
        /*0e68*/ 	.word	0x0500000f


	//   ....[213]....
        /*0e6c*/ 	.word	0x0500000f


	//   ....[214]....
        /*0e70*/ 	.word	0x0500000f


	//   ....[215]....
        /*0e74*/ 	.word	0x0500000f


	//   ....[216]....
        /*0e78*/ 	.word	0x0500000f


	//   ....[217]....
        /*0e7c*/ 	.word	0x0500000f


	//   ....[218]....
        /*0e80*/ 	.word	0x0500000f


	//   ....[219]....
        /*0e84*/ 	.word	0x0500000f


	//   ....[220]....
        /*0e88*/ 	.word	0x0500000f


	//   ....[221]....
        /*0e8c*/ 	.word	0x0500000f


	//   ....[222]....
        /*0e90*/ 	.word	0x0500000f


	//   ....[223]....
        /*0e94*/ 	.word	0x0500000f


	//   ....[224]....
        /*0e98*/ 	.word	0x0500000f


	//   ....[225]....
        /*0e9c*/ 	.word	0x0500000f


	//   ....[226]....
        /*0ea0*/ 	.word	0x0500000f


	//   ....[227]....
        /*0ea4*/ 	.word	0x0500000f


	//   ....[228]....
        /*0ea8*/ 	.word	0xffffffff


	//   ....[229]....
        /*0eac*/ 	.word	0xffffffff


	//   ....[230]....
        /*0eb0*/ 	.word	0xffffffff


	//   ....[231]....
        /*0eb4*/ 	.word	0xffffffff


	//   ....[232]....
        /*0eb8*/ 	.word	0xffffffff


	//   ....[233]....
        /*0ebc*/ 	.word	0xffffffff


	//----- nvinfo : EIATTR_COOP_GROUP_INSTR_OFFSETS
	.align		4
.L_1439:
        /*0ec0*/ 	.byte	0x04, 0x28
        /*0ec2*/ 	.short	(.L_1441 - .L_1440)


	//   ....[0]....
.L_1440:
        /*0ec4*/ 	.word	0x000000c0


	//   ....[1]....
        /*0ec8*/ 	.word	0x000001f0


	//   ....[2]....
        /*0ecc*/ 	.word	0x00000240


	//   ....[3]....
        /*0ed0*/ 	.word	0x00000490


	//   ....[4]....
        /*0ed4*/ 	.word	0x000005f0


	//   ....[5]....
        /*0ed8*/ 	.word	0x00000710


	//   ....[6]....
        /*0edc*/ 	.word	0x00000870


	//   ....[7]....
        /*0ee0*/ 	.word	0x00007430


	//   ....[8]....
        /*0ee4*/ 	.word	0x00008150


	//   ....[9]....
        /*0ee8*/ 	.word	0x00008160


	//   ....[10]....
        /*0eec*/ 	.word	0x00008170


	//   ....[11]....
        /*0ef0*/ 	.word	0x00008180


	//   ....[12]....
        /*0ef4*/ 	.word	0x000084c0


	//   ....[13]....
        /*0ef8*/ 	.word	0x000084d0


	//   ....[14]....
        /*0efc*/ 	.word	0x000084e0


	//   ....[15]....
        /*0f00*/ 	.word	0x000084f0


	//   ....[16]....
        /*0f04*/ 	.word	0x00009720


	//   ....[17]....
        /*0f08*/ 	.word	0x00009740


	//   ....[18]....
        /*0f0c*/ 	.word	0x00009750


	//   ....[19]....
        /*0f10*/ 	.word	0x00009760


	//   ....[20]....
        /*0f14*/ 	.word	0x00009840


	//   ....[21]....
        /*0f18*/ 	.word	0x00009860


	//   ....[22]....
        /*0f1c*/ 	.word	0x00009870


	//   ....[23]....
        /*0f20*/ 	.word	0x00009880


	//   ....[24]....
        /*0f24*/ 	.word	0x0000c6c0


	//   ....[25]....
        /*0f28*/ 	.word	0x0000c8d0


	//   ....[26]....
        /*0f2c*/ 	.word	0x0000d920


	//   ....[27]....
        /*0f30*/ 	.word	0x0000da90


	//   ....[28]....
        /*0f34*/ 	.word	0x0000dad0


	//   ....[29]....
        /*0f38*/ 	.word	0x0000daf0


	//   ....[30]....
        /*0f3c*/ 	.word	0x00017560


	//   ....[31]....
        /*0f40*/ 	.word	0x00017600


	//   ....[32]....
        /*0f44*/ 	.word	0x00017680


	//   ....[33]....
        /*0f48*/ 	.word	0x000176b0


	//   ....[34]....
        /*0f4c*/ 	.word	0x00020df0


	//   ....[35]....
        /*0f50*/ 	.word	0x00021000


	//   ....[36]....
        /*0f54*/ 	.word	0x00021fc0


	//   ....[37]....
        /*0f58*/ 	.word	0x00022070


	//   ....[38]....
        /*0f5c*/ 	.word	0x00022200


	//   ....[39]....
        /*0f60*/ 	.word	0x00022220


	//   ....[40]....
        /*0f64*/ 	.word	0x0002a670


	//   ....[41]....
        /*0f68*/ 	.word	0x0002a690


	//   ....[42]....
        /*0f6c*/ 	.word	0x0002a6d0


	//   ....[43]....
        /*0f70*/ 	.word	0x0002a700


	//   ....[44]....
        /*0f74*/ 	.word	0x0002c930


	//   ....[45]....
        /*0f78*/ 	.word	0x0002c950


	//   ....[46]....
        /*0f7c*/ 	.word	0x0002c980


	//   ....[47]....
        /*0f80*/ 	.word	0x0002c990


	//   ....[48]....
        /*0f84*/ 	.word	0x0002d300


	//   ....[49]....
        /*0f88*/ 	.word	0x0002d310


	//   ....[50]....
        /*0f8c*/ 	.word	0x0002d4a0


	//   ....[51]....
        /*0f90*/ 	.word	0x0002d4b0


	//   ....[52]....
        /*0f94*/ 	.word	0x0002d640


	//   ....[53]....
        /*0f98*/ 	.word	0x0002d650


	//   ....[54]....
        /*0f9c*/ 	.word	0x0002d7e0


	//   ....[55]....
        /*0fa0*/ 	.word	0x0002d7f0


	//   ....[56]....
        /*0fa4*/ 	.word	0x0002dc20


	//   ....[57]....
        /*0fa8*/ 	.word	0x0002dc30


	//   ....[58]....
        /*0fac*/ 	.word	0x0002e8e0


	//   ....[59]....
        /*0fb0*/ 	.word	0x0002e8f0


	//   ....[60]....
        /*0fb4*/ 	.word	0x0002fe40


	//   ....[61]....
        /*0fb8*/ 	.word	0x0002fe50


	//   ....[62]....
        /*0fbc*/ 	.word	0x0002fff0


	//   ....[63]....
        /*0fc0*/ 	.word	0x00030000


	//   ....[64]....
        /*0fc4*/ 	.word	0x00030190


	//   ....[65]....
        /*0fc8*/ 	.word	0x000301a0


	//   ....[66]....
        /*0fcc*/ 	.word	0x00030330


	//   ....[67]....
        /*0fd0*/ 	.word	0x00030340


	//   ....[68]....
        /*0fd4*/ 	.word	0x00030530


	//   ....[69]....
        /*0fd8*/ 	.word	0x00030760


	//   ....[70]....
        /*0fdc*/ 	.word	0x00030790


	//   ....[71]....
        /*0fe0*/ 	.word	0x000307c0


	//   ....[72]....
        /*0fe4*/ 	.word	0x000307f0


	//   ....[73]....
        /*0fe8*/ 	.word	0x00030820


	//   ....[74]....
        /*0fec*/ 	.word	0x00030850


	//   ....[75]....
        /*0ff0*/ 	.word	0x000309f0


	//   ....[76]....
        /*0ff4*/ 	.word	0x00030a20


	//   ....[77]....
        /*0ff8*/ 	.word	0x00030a50


	//   ....[78]....
        /*0ffc*/ 	.word	0x00030a80


	//   ....[79]....
        /*1000*/ 	.word	0x00030ab0


	//   ....[80]....
        /*1004*/ 	.word	0x00030ae0


	//   ....[81]....
        /*1008*/ 	.word	0x00030b80


	//   ....[82]....
        /*100c*/ 	.word	0x00030bb0


	//   ....[83]....
        /*1010*/ 	.word	0x00030bc0


	//   ....[84]....
        /*1014*/ 	.word	0x00030bf0


	//   ....[85]....
        /*1018*/ 	.word	0x000324e0


	//   ....[86]....
        /*101c*/ 	.word	0x000344e0


	//   ....[87]....
        /*1020*/ 	.word	0x00034fb0


	//   ....[88]....
        /*1024*/ 	.word	0x00034fc0


	//   ....[89]....
        /*1028*/ 	.word	0x00034fe0


	//   ....[90]....
        /*102c*/ 	.word	0x00035000


	//   ....[91]....
        /*1030*/ 	.word	0x000350f0


	//   ....[92]....
        /*1034*/ 	.word	0x00035180


	//   ....[93]....
        /*1038*/ 	.word	0x000351b0


	//   ....[94]....
        /*103c*/ 	.word	0x00035230


	//   ....[95]....
        /*1040*/ 	.word	0x00035260


	//   ....[96]....
        /*1044*/ 	.word	0x000352e0


	//   ....[97]....
        /*1048*/ 	.word	0x00035310


	//   ....[98]....
        /*104c*/ 	.word	0x00035390


	//   ....[99]....
        /*1050*/ 	.word	0x000353c0


	//   ....[100]....
        /*1054*/ 	.word	0x00035420


	//   ....[101]....
        /*1058*/ 	.word	0x00035430


	//   ....[102]....
        /*105c*/ 	.word	0x000354a0


	//   ....[103]....
        /*1060*/ 	.word	0x00035b80


	//   ....[104]....
        /*1064*/ 	.word	0x00035bc0


	//   ....[105]....
        /*1068*/ 	.word	0x00035be0


	//   ....[106]....
        /*106c*/ 	.word	0x00035c80


	//   ....[107]....
        /*1070*/ 	.word	0x00035d40


	//   ....[108]....
        /*1074*/ 	.word	0x00035d50


	//   ....[109]....
        /*1078*/ 	.word	0x00035e10


	//   ....[110]....
        /*107c*/ 	.word	0x00035e20


	//   ....[111]....
        /*1080*/ 	.word	0x00035ec0


	//   ....[112]....
        /*1084*/ 	.word	0x00035ed0


	//   ....[113]....
        /*1088*/ 	.word	0x00035f80


	//   ....[114]....
        /*108c*/ 	.word	0x00035f90


	//   ....[115]....
        /*1090*/ 	.word	0x00036040


	//   ....[116]....
        /*1094*/ 	.word	0x00036050


	//   ....[117]....
        /*1098*/ 	.word	0x00036060


	//   ....[118]....
        /*109c*/ 	.word	0x000360d0


	//   ....[119]....
        /*10a0*/ 	.word	0x00038cc0


	//   ....[120]....
        /*10a4*/ 	.word	0x00038cd0


	//   ....[121]....
        /*10a8*/ 	.word	0x00038d10


	//   ....[122]....
        /*10ac*/ 	.word	0x00038d50


	//   ....[123]....
        /*10b0*/ 	.word	0x00038d80


	//   ....[124]....
        /*10b4*/ 	.word	0x00038db0


	//   ....[125]....
        /*10b8*/ 	.word	0x00038de0


	//   ....[126]....
        /*10bc*/ 	.word	0x00038e10


	//   ....[127]....
        /*10c0*/ 	.word	0x00038fe0


	//   ....[128]....
        /*10c4*/ 	.word	0x00039010


	//   ....[129]....
        /*10c8*/ 	.word	0x00039040


	//   ....[130]....
        /*10cc*/ 	.word	0x00039070


	//   ....[131]....
        /*10d0*/ 	.word	0x000390a0


	//   ....[132]....
        /*10d4*/ 	.word	0x000390d0


	//   ....[133]....
        /*10d8*/ 	.word	0x000391a0


	//   ....[134]....
        /*10dc*/ 	.word	0x000391c0


	//   ....[135]....
        /*10e0*/ 	.word	0x000391d0


	//   ....[136]....
        /*10e4*/ 	.word	0x00039250


	//   ....[137]....
        /*10e8*/ 	.word	0x00039d90


	//   ....[138]....
        /*10ec*/ 	.word	0x0003a1b0


	//   ....[139]....
        /*10f0*/ 	.word	0x0003a250


	//   ....[140]....
        /*10f4*/ 	.word	0x0003a2e0


	//   ....[141]....
        /*10f8*/ 	.word	0x0003a330


	//   ....[142]....
        /*10fc*/ 	.word	0x0003a380


	//   ....[143]....
        /*1100*/ 	.word	0x0003a420


	//   ....[144]....
        /*1104*/ 	.word	0x0003a4b0


	//   ....[145]....
        /*1108*/ 	.word	0x0003a500


	//   ....[146]....
        /*110c*/ 	.word	0x0003a550


	//   ....[147]....
        /*1110*/ 	.word	0x0003a640


	//   ....[148]....
        /*1114*/ 	.word	0x0003a6f0


	//   ....[149]....
        /*1118*/ 	.word	0x0003a770


	//   ....[150]....
        /*111c*/ 	.word	0x0003a7e0


	//   ....[151]....
        /*1120*/ 	.word	0x0003a950


	//   ....[152]....
        /*1124*/ 	.word	0x0003aa60


	//   ....[153]....
        /*1128*/ 	.word	0x0003aac0


	//   ....[154]....
        /*112c*/ 	.word	0x0003ab10


	//   ....[155]....
        /*1130*/ 	.word	0x0003adc0


	//   ....[156]....
        /*1134*/ 	.word	0x0003ae10


	//   ....[157]....
        /*1138*/ 	.word	0x0003aea0


	//   ....[158]....
        /*113c*/ 	.word	0x0003af30


	//   ....[159]....
        /*1140*/ 	.word	0x0003afc0


	//   ....[160]....
        /*1144*/ 	.word	0x0003b050


	//   ....[161]....
        /*1148*/ 	.word	0x0003b0e0


	//   ....[162]....
        /*114c*/ 	.word	0x0003b170


	//   ....[163]....
        /*1150*/ 	.word	0x0003b1f0


	//   ....[164]....
        /*1154*/ 	.word	0x0003b240


	//   ....[165]....
        /*1158*/ 	.word	0x0003b2d0


	//   ....[166]....
        /*115c*/ 	.word	0x0003b360


	//   ....[167]....
        /*1160*/ 	.word	0x0003b3e0


	//   ....[168]....
        /*1164*/ 	.word	0x0003b430


	//   ....[169]....
        /*1168*/ 	.word	0x0003b4c0


	//   ....[170]....
        /*116c*/ 	.word	0x0003b550


	//   ....[171]....
        /*1170*/ 	.word	0x0003b5e0


	//   ....[172]....
        /*1174*/ 	.word	0x0003b670


	//   ....[173]....
        /*1178*/ 	.word	0x0003b700


	//   ....[174]....
        /*117c*/ 	.word	0x0003b790


	//   ....[175]....
        /*1180*/ 	.word	0x0003b850


	//   ....[176]....
        /*1184*/ 	.word	0x0003bb30


	//   ....[177]....
        /*1188*/ 	.word	0x0003bcc0


	//   ....[178]....
        /*118c*/ 	.word	0x0003bd20


	//   ....[179]....
        /*1190*/ 	.word	0x0003bd80


	//   ....[180]....
        /*1194*/ 	.word	0x0003bde0


	//   ....[181]....
        /*1198*/ 	.word	0x0003be80


	//   ....[182]....
        /*119c*/ 	.word	0x0003bf70


	//   ....[183]....
        /*11a0*/ 	.word	0x0003c0a0


	//   ....[184]....
        /*11a4*/ 	.word	0x0003c140


	//   ....[185]....
        /*11a8*/ 	.word	0x0003c210


	//   ....[186]....
        /*11ac*/ 	.word	0x0003c2b0


	//   ....[187]....
        /*11b0*/ 	.word	0x0003c380


	//   ....[188]....
        /*11b4*/ 	.word	0x0003c420


	//   ....[189]....
        /*11b8*/ 	.word	0x0003c4f0


	//   ....[190]....
        /*11bc*/ 	.word	0x0003c590


	//   ....[191]....
        /*11c0*/ 	.word	0x0003c640


	//   ....[192]....
        /*11c4*/ 	.word	0x0003c720


	//   ....[193]....
        /*11c8*/ 	.word	0x0003c980


	//   ....[194]....
        /*11cc*/ 	.word	0x0003ca30


	//   ....[195]....
        /*11d0*/ 	.word	0x0003cb30


	//   ....[196]....
        /*11d4*/ 	.word	0x0003cc20


	//   ....[197]....
        /*11d8*/ 	.word	0x0003ccb0


	//   ....[198]....
        /*11dc*/ 	.word	0x0003cda0


	//   ....[199]....
        /*11e0*/ 	.word	0x0003ce30


	//   ....[200]....
        /*11e4*/ 	.word	0x0003cf20


	//   ....[201]....
        /*11e8*/ 	.word	0x0003cfb0


	//   ....[202]....
        /*11ec*/ 	.word	0x0003d0a0


	//   ....[203]....
        /*11f0*/ 	.word	0x0003d130


	//   ....[204]....
        /*11f4*/ 	.word	0x0003d210


	//   ....[205]....
        /*11f8*/ 	.word	0x0003d340


	//   ....[206]....
        /*11fc*/ 	.word	0x0003d390


	//   ....[207]....
        /*1200*/ 	.word	0x0003d3f0


	//   ....[208]....
        /*1204*/ 	.word	0x0003d490


	//   ....[209]....
        /*1208*/ 	.word	0x0003d830


	//   ....[210]....
        /*120c*/ 	.word	0x0003d8d0


	//   ....[211]....
        /*1210*/ 	.word	0x0003da70


	//   ....[212]....
        /*1214*/ 	.word	0x0003daf0


	//   ....[213]....
        /*1218*/ 	.word	0x0003db70


	//   ....[214]....
        /*121c*/ 	.word	0x0003dbf0


	//   ....[215]....
        /*1220*/ 	.word	0x0003dc70


	//   ....[216]....
        /*1224*/ 	.word	0x0003dd00


	//   ....[217]....
        /*1228*/ 	.word	0x0003dda0


	//   ....[218]....
        /*122c*/ 	.word	0x0003de50


	//   ....[219]....
        /*1230*/ 	.word	0x0003ded0


	//   ....[220]....
        /*1234*/ 	.word	0x0003df50


	//   ....[221]....
        /*1238*/ 	.word	0x0003dfd0


	//   ....[222]....
        /*123c*/ 	.word	0x0003e060


	//   ....[223]....
        /*1240*/ 	.word	0x0003e0e0


	//   ....[224]....
        /*1244*/ 	.word	0x0003e190


	//   ....[225]....
        /*1248*/ 	.word	0x0003e1e0


	//   ....[226]....
        /*124c*/ 	.word	0x0003e2a0


	//   ....[227]....
        /*1250*/ 	.word	0x0003e3d0


	//   ....[228]....
        /*1254*/ 	.word	0x0003ff30


	//   ....[229]....
        /*1258*/ 	.word	0x00040120


	//   ....[230]....
        /*125c*/ 	.word	0x000412e0


	//   ....[231]....
        /*1260*/ 	.word	0x00041310


	//   ....[232]....
        /*1264*/ 	.word	0x00041330


	//   ....[233]....
        /*1268*/ 	.word	0x00041340


	//----- nvinfo : EIATTR_REG_RECONFIG
	.align		4
.L_1441:
        /*126c*/ 	.byte	0x01, 0x54
	.zero		2


	//----- nvinfo : EIATTR_SYSCALL_OFFSETS
	.align		4
        /*1270*/ 	.byte	0x04, 0x46
        /*1272*/ 	.short	(.L_1443 - .L_1442)


	//   ....[0]....
.L_1442:
        /*1274*/ 	.word	0x00002600


	//   ....[1]....
        /*1278*/ 	.word	0x00002750


	//   ....[2]....
        /*127c*/ 	.word	0x00007970


	//   ....[3]....
        /*1280*/ 	.word	0x00007f00


	//   ....[4]....
        /*1284*/ 	.word	0x00034110


	//   ....[5]....
        /*1288*/ 	.word	0x00034260


	//   ....[6]....
        /*128c*/ 	.word	0x00034350


	//   ....[7]....
        /*1290*/ 	.word	0x00034bb0


	//   ....[8]....
        /*1294*/ 	.word	0x000357b0


	//----- nvinfo : EIATTR_MBARRIER_INSTR_OFFSETS
	.align		4
.L_1443:
        /*1298*/ 	.byte	0x04, 0x39
        /*129a*/ 	.short	(.L_1445 - .L_1444)


	//   ....[0]....
.L_1444:
        /*129c*/ 	.word	0x00000330
        /*12a0*/ 	.word	0x000000ff
        /*12a4*/ 	.word	0x00032400
        /*12a8*/ 	.short	0x0100
        /*12aa*/ 	.byte	0x08
	.zero		1


	//   ....[1]....
        /*12ac*/ 	.word	0x00000340
        /*12b0*/ 	.word	0x000000ff
        /*12b4*/ 	.word	0x00032410
        /*12b8*/ 	.short	0x0100
        /*12ba*/ 	.byte	0x08
	.zero		1


	//   ....[2]....
        /*12bc*/ 	.word	0x00000350
        /*12c0*/ 	.word	0x000000ff
        /*12c4*/ 	.word	0x00032420
        /*12c8*/ 	.short	0x0100
        /*12ca*/ 	.byte	0x08
	.zero		1


	//   ....[3]....
        /*12cc*/ 	.word	0x00000440
        /*12d0*/ 	.word	0x000000ff
        /*12d4*/ 	.word	0x00032430
        /*12d8*/ 	.short	0x0100
        /*12da*/ 	.byte	0x08
	.zero		1


	//   ....[4]....
        /*12dc*/ 	.word	0x00000450
        /*12e0*/ 	.word	0x000000ff
        /*12e4*/ 	.word	0x00032440
        /*12e8*/ 	.short	0x0100
        /*12ea*/ 	.byte	0x08
	.zero		1


	//   ....[5]....
        /*12ec*/ 	.word	0x00000460
        /*12f0*/ 	.word	0x000000ff
        /*12f4*/ 	.word	0x00032438
        /*12f8*/ 	.short	0x0100
        /*12fa*/ 	.byte	0x08
	.zero		1


	//   ....[6]....
        /*12fc*/ 	.word	0x00000470
        /*1300*/ 	.word	0x000000ff
        /*1304*/ 	.word	0x00032448
        /*1308*/ 	.short	0x0100
        /*130a*/ 	.byte	0x08
	.zero		1


	//   ....[7]....
        /*130c*/ 	.word	0x000005a0
        /*1310*/ 	.word	0x000000ff
        /*1314*/ 	.word	0x00032450
        /*1318*/ 	.short	0x0100
        /*131a*/ 	.byte	0x08
	.zero		1


	//   ....[8]....
        /*131c*/ 	.word	0x000005b0
        /*1320*/ 	.word	0x000000ff
        /*1324*/ 	.word	0x00032460
        /*1328*/ 	.short	0x0100
        /*132a*/ 	.byte	0x08
	.zero		1


	//   ....[9]....
        /*132c*/ 	.word	0x000005c0
        /*1330*/ 	.word	0x000000ff
        /*1334*/ 	.word	0x00032458
        /*1338*/ 	.short	0x0100
        /*133a*/ 	.byte	0x08
	.zero		1


	//   ....[10]....
        /*133c*/ 	.word	0x000005d0
        /*1340*/ 	.word	0x000000ff
        /*1344*/ 	.word	0x00032468
        /*1348*/ 	.short	0x0100
        /*134a*/ 	.byte	0x08
	.zero		1


	//   ....[11]....
        /*134c*/ 	.word	0x000006c0
        /*1350*/ 	.word	0x000000ff
        /*1354*/ 	.word	0x00032470
        /*1358*/ 	.short	0x0100
        /*135a*/ 	.byte	0x06
	.zero		1


	//   ....[12]....
        /*135c*/ 	.word	0x000006d0
        /*1360*/ 	.word	0x000000ff
        /*1364*/ 	.word	0x00032480
        /*1368*/ 	.short	0x0100
        /*136a*/ 	.byte	0x06
	.zero		1


	//   ....[13]....
        /*136c*/ 	.word	0x000006e0
        /*1370*/ 	.word	0x000000ff
        /*1374*/ 	.word	0x00032478
        /*1378*/ 	.short	0x0100
        /*137a*/ 	.byte	0x06
	.zero		1


	//   ....[14]....
        /*137c*/ 	.word	0x000006f0
        /*1380*/ 	.word	0x000000ff
        /*1384*/ 	.word	0x00032488
        /*1388*/ 	.short	0x0100
        /*138a*/ 	.byte	0x06
	.zero		1


	//   ....[15]....
        /*138c*/ 	.word	0x00000820
        /*1390*/ 	.word	0x000000ff
        /*1394*/ 	.word	0x00032490
        /*1398*/ 	.short	0x0100
        /*139a*/ 	.byte	0x08
	.zero		1


	//   ....[16]....
        /*139c*/ 	.word	0x00000830
        /*13a0*/ 	.word	0x000000ff
        /*13a4*/ 	.word	0x000324a0
        /*13a8*/ 	.short	0x0100
        /*13aa*/ 	.byte	0x08
	.zero		1


	//   ....[17]....
        /*13ac*/ 	.word	0x00000840
        /*13b0*/ 	.word	0x000000ff
        /*13b4*/ 	.word	0x00032498
        /*13b8*/ 	.short	0x0100
        /*13ba*/ 	.byte	0x08
	.zero		1


	//   ....[18]....
        /*13bc*/ 	.word	0x00000850
        /*13c0*/ 	.word	0x000000ff
        /*13c4*/ 	.word	0x000324a8
        /*13c8*/ 	.short	0x0100
        /*13ca*/ 	.byte	0x08
	.zero		1


	//   ....[19]....
        /*13cc*/ 	.word	0x00000980
        /*13d0*/ 	.word	0x000000ff
        /*13d4*/ 	.word	0x000324b0
        /*13d8*/ 	.short	0x0100
        /*13da*/ 	.byte	0x08
	.zero		1


	//   ....[20]....
        /*13dc*/ 	.word	0x00000990
        /*13e0*/ 	.word	0x000000ff
        /*13e4*/ 	.word	0x000324c0
        /*13e8*/ 	.short	0x0100
        /*13ea*/ 	.byte	0x08
	.zero		1


	//   ....[21]....
        /*13ec*/ 	.word	0x000009a0
        /*13f0*/ 	.word	0x000000ff
        /*13f4*/ 	.word	0x000324b8
        /*13f8*/ 	.short	0x0100
        /*13fa*/ 	.byte	0x08
	.zero		1


	//   ....[22]....
        /*13fc*/ 	.word	0x000009b0
        /*1400*/ 	.word	0x000000ff
        /*1404*/ 	.word	0x000324c8
        /*1408*/ 	.short	0x0100
        /*140a*/ 	.byte	0x08
	.zero		1


	//   ....[23]....
        /*140c*/ 	.word	0x000038a0
        /*1410*/ 	.word	0x00000044
        /*1414*/ 	.word	0x00032490
        /*1418*/ 	.short	0x010a
        /*141a*/ 	.byte	0x3f
	.zero		1


	//   ....[24]....
        /*141c*/ 	.word	0x00004d20
        /*1420*/ 	.word	0x00000044
        /*1424*/ 	.word	0x00032490
        /*1428*/ 	.short	0x010a
        /*142a*/ 	.byte	0x3f
	.zero		1


	//   ....[25]....
        /*142c*/ 	.word	0x00005dd0
        /*1430*/ 	.word	0x00000044
        /*1434*/ 	.word	0x00032490
        /*1438*/ 	.short	0x010a
        /*143a*/ 	.byte	0x3f
	.zero		1


	//   ....[26]....
        /*143c*/ 	.word	0x00006000
        /*1440*/ 	.word	0x00000004
        /*1444*/ 	.word	0x00000000
        /*1448*/ 	.short	0x0101
        /*144a*/ 	.byte	0x3f
	.zero		1


	//   ....[27]....
        /*144c*/ 	.word	0x00006040
        /*1450*/ 	.word	0x00000044
        /*1454*/ 	.word	0x000324b0
        /*1458*/ 	.short	0x010a
        /*145a*/ 	.byte	0x3f
	.zero		1


	//   ....[28]....
        /*145c*/ 	.word	0x00006690
        /*1460*/ 	.word	0x00000044
        /*1464*/ 	.word	0x00000000
        /*1468*/ 	.short	0x0101
        /*146a*/ 	.byte	0x3f
	.zero		1


	//   ....[29]....
        /*146c*/ 	.word	0x00007c80
        /*1470*/ 	.word	0x00000002
        /*1474*/ 	.word	0x00032400
        /*1478*/ 	.short	0x010a
        /*147a*/ 	.byte	0x3f
	.zero		1


	//   ....[30]....
        /*147c*/ 	.word	0x00007cd0
        /*1480*/ 	.word	0x00000002
        /*1484*/ 	.word	0x00032400
        /*1488*/ 	.short	0x010a
        /*148a*/ 	.byte	0x3f
	.zero		1


	//   ....[31]....
        /*148c*/ 	.word	0x00008750
        /*1490*/ 	.word	0x00000002
        /*1494*/ 	.word	0x00032400
        /*1498*/ 	.short	0x010a
        /*149a*/ 	.byte	0x3f
	.zero		1


	//   ....[32]....
        /*149c*/ 	.word	0x00009b80
        /*14a0*/ 	.word	0x00000002
        /*14a4*/ 	.word	0x00032400
        /*14a8*/ 	.short	0x010a
        /*14aa*/ 	.byte	0x3f
	.zero		1


	//   ....[33]....
        /*14ac*/ 	.word	0x0000b150
        /*14b0*/ 	.word	0x00000005
        /*14b4*/ 	.word	0x00000000
        /*14b8*/ 	.short	0x010a
        /*14ba*/ 	.byte	0x3f
	.zero		1


	//   ....[34]....
        /*14bc*/ 	.word	0x0000b250
        /*14c0*/ 	.word	0x00000002
        /*14c4*/ 	.word	0x00000000
        /*14c8*/ 	.short	0x010a
        /*14ca*/ 	.byte	0x3f
	.zero		1


	//   ....[35]....
        /*14cc*/ 	.word	0x0000b680
        /*14d0*/ 	.word	0x00000010
        /*14d4*/ 	.word	0x00000000
        /*14d8*/ 	.short	0x010a
        /*14da*/ 	.byte	0x3f
	.zero		1


	//   ....[36]....
        /*14dc*/ 	.word	0x0000b730
        /*14e0*/ 	.word	0x00000004
        /*14e4*/ 	.word	0x00000000
        /*14e8*/ 	.short	0x010a
        /*14ea*/ 	.byte	0x3f
	.zero		1


	//   ....[37]....
        /*14ec*/ 	.word	0x0000c440
        /*14f0*/ 	.word	0x00000004
        /*14f4*/ 	.word	0x00000000
        /*14f8*/ 	.short	0x0101
        /*14fa*/ 	.byte	0x3f
	.zero		1


	//   ....[38]....
        /*14fc*/ 	.word	0x00015b20
        /*1500*/ 	.word	0x00000002
        /*1504*/ 	.word	0x00000000
        /*1508*/ 	.short	0x0101
        /*150a*/ 	.byte	0x3f
	.zero		1


	//   ....[39]....
        /*150c*/ 	.word	0x00015fd0
        /*1510*/ 	.word	0x00000007
        /*1514*/ 	.word	0x00000000
        /*1518*/ 	.short	0x010a
        /*151a*/ 	.byte	0x3f
	.zero		1


	//   ....[40]....
        /*151c*/ 	.word	0x000160d0
        /*1520*/ 	.word	0x00000000
        /*1524*/ 	.word	0x00000000
        /*1528*/ 	.short	0x010a
        /*152a*/ 	.byte	0x3f
	.zero		1


	//   ....[41]....
        /*152c*/ 	.word	0x00016500
        /*1530*/ 	.word	0x00000014
        /*1534*/ 	.word	0x00000000
        /*1538*/ 	.short	0x010a
        /*153a*/ 	.byte	0x3f
	.zero		1


	//   ....[42]....
        /*153c*/ 	.word	0x000165b0
        /*1540*/ 	.word	0x00000006
        /*1544*/ 	.word	0x00000000
        /*1548*/ 	.short	0x010a
        /*154a*/ 	.byte	0x3f
	.zero		1


	//   ....[43]....
        /*154c*/ 	.word	0x000172c0
        /*1550*/ 	.word	0x00000006
        /*1554*/ 	.word	0x00000000
        /*1558*/ 	.short	0x0101
        /*155a*/ 	.byte	0x3f
	.zero		1


	//   ....[44]....
        /*155c*/ 	.word	0x0001f670
        /*1560*/ 	.word	0x00000000
        /*1564*/ 	.word	0x00000000
        /*1568*/ 	.short	0x0101
        /*156a*/ 	.byte	0x3f
	.zero		1


	//   ....[45]....
        /*156c*/ 	.word	0x0001f880
        /*1570*/ 	.word	0x00000005
        /*1574*/ 	.word	0x00000000
        /*1578*/ 	.short	0x010a
        /*157a*/ 	.byte	0x3f
	.zero		1


	//   ....[46]....
        /*157c*/ 	.word	0x0001f980
        /*1580*/ 	.word	0x00000006
        /*1584*/ 	.word	0x00000000
        /*1588*/ 	.short	0x010a
        /*158a*/ 	.byte	0x3f
	.zero		1


	//   ....[47]....
        /*158c*/ 	.word	0x0001fdb0
        /*1590*/ 	.word	0x00000005
        /*1594*/ 	.word	0x00000000
        /*1598*/ 	.short	0x010a
        /*159a*/ 	.byte	0x3f
	.zero		1


	//   ....[48]....
        /*159c*/ 	.word	0x0001fe60
        /*15a0*/ 	.word	0x00000006
        /*15a4*/ 	.word	0x00000000
        /*15a8*/ 	.short	0x010a
        /*15aa*/ 	.byte	0x3f
	.zero		1


	//   ....[49]....
        /*15ac*/ 	.word	0x00020b70
        /*15b0*/ 	.word	0x00000005
        /*15b4*/ 	.word	0x00000000
        /*15b8*/ 	.short	0x0101
        /*15ba*/ 	.byte	0x3f
	.zero		1


	//   ....[50]....
        /*15bc*/ 	.word	0x0002a250
        /*15c0*/ 	.word	0x00000004
        /*15c4*/ 	.word	0x00000000
        /*15c8*/ 	.short	0x0101
        /*15ca*/ 	.byte	0x3f
	.zero		1


	//   ....[51]....
        /*15cc*/ 	.word	0x0002d220
        /*15d0*/ 	.word	0x00000003
        /*15d4*/ 	.word	0x00000000
        /*15d8*/ 	.short	0x0101
        /*15da*/ 	.byte	0x3f
	.zero		1


	//   ....[52]....
        /*15dc*/ 	.word	0x0002db20
        /*15e0*/ 	.word	0x00000008
        /*15e4*/ 	.word	0x00000000
        /*15e8*/ 	.short	0x0101
        /*15ea*/ 	.byte	0x3f
	.zero		1


	//   ....[53]....
        /*15ec*/ 	.word	0x000325c0
        /*15f0*/ 	.word	0x00000012
        /*15f4*/ 	.word	0x00032420
        /*15f8*/ 	.short	0x010a
        /*15fa*/ 	.byte	0x3f
	.zero		1


	//   ....[54]....
        /*15fc*/ 	.word	0x00032690
        /*1600*/ 	.word	0x00000005
        /*1604*/ 	.word	0x000324a0
        /*1608*/ 	.short	0x010a
        /*160a*/ 	.byte	0x3f
	.zero		1


	//   ....[55]....
        /*160c*/ 	.word	0x000328d0
        /*1610*/ 	.word	0x00000005
        /*1614*/ 	.word	0x000324c0
        /*1618*/ 	.short	0x010a
        /*161a*/ 	.byte	0x3f
	.zero		1


	//   ....[56]....
        /*161c*/ 	.word	0x00032f70
        /*1620*/ 	.word	0x00000006
        /*1624*/ 	.word	0x000324a0
        /*1628*/ 	.short	0x010a
        /*162a*/ 	.byte	0x3f
	.zero		1


	//   ....[57]....
        /*162c*/ 	.word	0x000331a0
        /*1630*/ 	.word	0x00000006
        /*1634*/ 	.word	0x000324c0
        /*1638*/ 	.short	0x010a
        /*163a*/ 	.byte	0x3f
	.zero		1


	//   ....[58]....
        /*163c*/ 	.word	0x00034750
        /*1640*/ 	.word	0x00000000
        /*1644*/ 	.word	0x00032440
        /*1648*/ 	.short	0x010a
        /*164a*/ 	.byte	0x3f
	.zero		1


	//   ....[59]....
        /*164c*/ 	.word	0x00035560
        /*1650*/ 	.word	0x00000012
        /*1654*/ 	.word	0x00032400
        /*1658*/ 	.short	0x0107
        /*165a*/ 	.byte	0x3f
	.zero		1


	//   ....[60]....
        /*165c*/ 	.word	0x00035620
        /*1660*/ 	.word	0x00000012
        /*1664*/ 	.word	0x00032400
        /*1668*/ 	.short	0x0101
        /*166a*/ 	.byte	0x3f
	.zero		1


	//   ....[61]....
        /*166c*/ 	.word	0x00036210
        /*1670*/ 	.word	0x00000012
        /*1674*/ 	.word	0x00032410
        /*1678*/ 	.short	0x0107
        /*167a*/ 	.byte	0x3f
	.zero		1


	//   ....[62]....
        /*167c*/ 	.word	0x00036310
        /*1680*/ 	.word	0x00000012
        /*1684*/ 	.word	0x00032410
        /*1688*/ 	.short	0x0101
        /*168a*/ 	.byte	0x3f
	.zero		1


	//   ....[63]....
        /*168c*/ 	.word	0x00036330
        /*1690*/ 	.word	0x00000012
        /*1694*/ 	.word	0x00032420
        /*1698*/ 	.short	0x010a
        /*169a*/ 	.byte	0x3f
	.zero		1


	//   ....[64]....
        /*169c*/ 	.word	0x00036410
        /*16a0*/ 	.word	0x00000002
        /*16a4*/ 	.word	0x00032460
        /*16a8*/ 	.short	0x010a
        /*16aa*/ 	.byte	0x3f
	.zero		1


	//   ....[65]....
        /*16ac*/ 	.word	0x00036d40
        /*16b0*/ 	.word	0x00000002
        /*16b4*/ 	.word	0x00032440
        /*16b8*/ 	.short	0x010a
        /*16ba*/ 	.byte	0x3f
	.zero		1


	//   ....[66]....
        /*16bc*/ 	.word	0x00036f70
        /*16c0*/ 	.word	0x00000002
        /*16c4*/ 	.word	0x00032460
        /*16c8*/ 	.short	0x010a
        /*16ca*/ 	.byte	0x3f
	.zero		1


	//   ....[67]....
        /*16cc*/ 	.word	0x00037770
        /*16d0*/ 	.word	0x00000003
        /*16d4*/ 	.word	0x00032440
        /*16d8*/ 	.short	0x010a
        /*16da*/ 	.byte	0x3f
	.zero		1


	//   ....[68]....
        /*16dc*/ 	.word	0x000379a0
        /*16e0*/ 	.word	0x00000003
        /*16e4*/ 	.word	0x00032460
        /*16e8*/ 	.short	0x010a
        /*16ea*/ 	.byte	0x3f
	.zero		1


	//   ....[69]....
        /*16ec*/ 	.word	0x00038140
        /*16f0*/ 	.word	0x00000003
        /*16f4*/ 	.word	0x00032440
        /*16f8*/ 	.short	0x010a
        /*16fa*/ 	.byte	0x3f
	.zero		1


	//   ....[70]....
        /*16fc*/ 	.word	0x00038370
        /*1700*/ 	.word	0x00000003
        /*1704*/ 	.word	0x00032460
        /*1708*/ 	.short	0x010a
        /*170a*/ 	.byte	0x3f
	.zero		1


	//   ....[71]....
        /*170c*/ 	.word	0x00039d10
        /*1710*/ 	.word	0x00000000
        /*1714*/ 	.word	0x00032420
        /*1718*/ 	.short	0x010a
        /*171a*/ 	.byte	0x3f
	.zero		1


	//   ....[72]....
        /*171c*/ 	.word	0x00039ef0
        /*1720*/ 	.word	0x00000006
        /*1724*/ 	.word	0x00000000
        /*1728*/ 	.short	0x010a
        /*172a*/ 	.byte	0x3f
	.zero		1


	//   ....[73]....
        /*172c*/ 	.word	0x00039f20
        /*1730*/ 	.word	0x00000007
        /*1734*/ 	.word	0x00000000
        /*1738*/ 	.short	0x010a
        /*173a*/ 	.byte	0x3f
	.zero		1


	//   ....[74]....
        /*173c*/ 	.word	0x00039f80
        /*1740*/ 	.word	0x00000004
        /*1744*/ 	.word	0x00000000
        /*1748*/ 	.short	0x010a
        /*174a*/ 	.byte	0x3f
	.zero		1


	//   ....[75]....
        /*174c*/ 	.word	0x00039fb0
        /*1750*/ 	.word	0x00000003
        /*1754*/ 	.word	0x00000000
        /*1758*/ 	.short	0x010a
        /*175a*/ 	.byte	0x3f
	.zero		1


	//   ....[76]....
        /*175c*/ 	.word	0x0003a010
        /*1760*/ 	.word	0x00000044
        /*1764*/ 	.word	0x00032490
        /*1768*/ 	.short	0x010a
        /*176a*/ 	.byte	0x3f
	.zero		1


	//   ....[77]....
        /*176c*/ 	.word	0x0003a060
        /*1770*/ 	.word	0x00000044
        /*1774*/ 	.word	0x00032490
        /*1778*/ 	.short	0x010a
        /*177a*/ 	.byte	0x3f
	.zero		1


	//   ....[78]....
        /*177c*/ 	.word	0x0003a0b0
        /*1780*/ 	.word	0x00000044
        /*1784*/ 	.word	0x00032490
        /*1788*/ 	.short	0x010a
        /*178a*/ 	.byte	0x3f
	.zero		1


	//   ....[79]....
        /*178c*/ 	.word	0x0003a100
        /*1790*/ 	.word	0x00000044
        /*1794*/ 	.word	0x000324b0
        /*1798*/ 	.short	0x010a
        /*179a*/ 	.byte	0x3f
	.zero		1


	//   ....[80]....
        /*179c*/ 	.word	0x0003a580
        /*17a0*/ 	.word	0x00000002
        /*17a4*/ 	.word	0x00032400
        /*17a8*/ 	.short	0x010a
        /*17aa*/ 	.byte	0x3f
	.zero		1


	//   ....[81]....
        /*17ac*/ 	.word	0x0003ab40
        /*17b0*/ 	.word	0x00000002
        /*17b4*/ 	.word	0x00032400
        /*17b8*/ 	.short	0x010a
        /*17ba*/ 	.byte	0x3f
	.zero		1


	//   ....[82]....
        /*17bc*/ 	.word	0x0003ab90
        /*17c0*/ 	.word	0x00000002
        /*17c4*/ 	.word	0x00000000
        /*17c8*/ 	.short	0x010a
        /*17ca*/ 	.byte	0x3f
	.zero		1


	//   ....[83]....
        /*17cc*/ 	.word	0x0003abe0
        /*17d0*/ 	.word	0x00000004
        /*17d4*/ 	.word	0x00000000
        /*17d8*/ 	.short	0x010a
        /*17da*/ 	.byte	0x3f
	.zero		1


	//   ....[84]....
        /*17dc*/ 	.word	0x0003ac30
        /*17e0*/ 	.word	0x00000000
        /*17e4*/ 	.word	0x00000000
        /*17e8*/ 	.short	0x010a
        /*17ea*/ 	.byte	0x3f
	.zero		1


	//   ....[85]....
        /*17ec*/ 	.word	0x0003ac80
        /*17f0*/ 	.word	0x00000006
        /*17f4*/ 	.word	0x00000000
        /*17f8*/ 	.short	0x010a
        /*17fa*/ 	.byte	0x3f
	.zero		1


	//   ....[86]....
        /*17fc*/ 	.word	0x0003acd0
        /*1800*/ 	.word	0x00000006
        /*1804*/ 	.word	0x00000000
        /*1808*/ 	.short	0x010a
        /*180a*/ 	.byte	0x3f
	.zero		1


	//   ....[87]....
        /*180c*/ 	.word	0x0003ad20
        /*1810*/ 	.word	0x00000006
        /*1814*/ 	.word	0x00000000
        /*1818*/ 	.short	0x010a
        /*181a*/ 	.byte	0x3f
	.zero		1


	//   ....[88]....
        /*181c*/ 	.word	0x0003b910
        /*1820*/ 	.word	0x00000012
        /*1824*/ 	.word	0x00032420
        /*1828*/ 	.short	0x010a
        /*182a*/ 	.byte	0x3f
	.zero		1


	//   ....[89]....
        /*182c*/ 	.word	0x0003b960
        /*1830*/ 	.word	0x00000005
        /*1834*/ 	.word	0x000324a0
        /*1838*/ 	.short	0x010a
        /*183a*/ 	.byte	0x3f
	.zero		1


	//   ....[90]....
        /*183c*/ 	.word	0x0003b9b0
        /*1840*/ 	.word	0x00000005
        /*1844*/ 	.word	0x000324c0
        /*1848*/ 	.short	0x010a
        /*184a*/ 	.byte	0x3f
	.zero		1


	//   ....[91]....
        /*184c*/ 	.word	0x0003ba00
        /*1850*/ 	.word	0x00000006
        /*1854*/ 	.word	0x000324a0
        /*1858*/ 	.short	0x010a
        /*185a*/ 	.byte	0x3f
	.zero		1


	//   ....[92]....
        /*185c*/ 	.word	0x0003ba50
        /*1860*/ 	.word	0x00000006
        /*1864*/ 	.word	0x000324c0
        /*1868*/ 	.short	0x010a
        /*186a*/ 	.byte	0x3f
	.zero		1


	//   ....[93]....
        /*186c*/ 	.word	0x0003bbf0
        /*1870*/ 	.word	0x00000000
        /*1874*/ 	.word	0x00032440
        /*1878*/ 	.short	0x010a
        /*187a*/ 	.byte	0x3f
	.zero		1


	//   ....[94]....
        /*187c*/ 	.word	0x0003d540
        /*1880*/ 	.word	0x00000012
        /*1884*/ 	.word	0x00032420
        /*1888*/ 	.short	0x010a
        /*188a*/ 	.byte	0x3f
	.zero		1


	//   ....[95]....
        /*188c*/ 	.word	0x0003d590
        /*1890*/ 	.word	0x00000002
        /*1894*/ 	.word	0x00032460
        /*1898*/ 	.short	0x010a
        /*189a*/ 	.byte	0x3f
	.zero		1


	//   ....[96]....
        /*189c*/ 	.word	0x0003d5e0
        /*18a0*/ 	.word	0x00000002
        /*18a4*/ 	.word	0x00032440
        /*18a8*/ 	.short	0x010a
        /*18aa*/ 	.byte	0x3f
	.zero		1


	//   ....[97]....
        /*18ac*/ 	.word	0x0003d630
        /*18b0*/ 	.word	0x00000002
        /*18b4*/ 	.word	0x00032460
        /*18b8*/ 	.short	0x010a
        /*18ba*/ 	.byte	0x3f
	.zero		1


	//   ....[98]....
        /*18bc*/ 	.word	0x0003d680
        /*18c0*/ 	.word	0x00000003
        /*18c4*/ 	.word	0x00032440
        /*18c8*/ 	.short	0x010a
        /*18ca*/ 	.byte	0x3f
	.zero		1


	//   ....[99]....
        /*18cc*/ 	.word	0x0003d6d0
        /*18d0*/ 	.word	0x00000003
        /*18d4*/ 	.word	0x00032460
        /*18d8*/ 	.short	0x010a
        /*18da*/ 	.byte	0x3f
	.zero		1


	//   ....[100]....
        /*18dc*/ 	.word	0x0003d720
        /*18e0*/ 	.word	0x00000003
        /*18e4*/ 	.word	0x00032440
        /*18e8*/ 	.short	0x010a
        /*18ea*/ 	.byte	0x3f
	.zero		1


	//   ....[101]....
        /*18ec*/ 	.word	0x0003d770
        /*18f0*/ 	.word	0x00000003
        /*18f4*/ 	.word	0x00032460
        /*18f8*/ 	.short	0x010a
        /*18fa*/ 	.byte	0x3f
	.zero		1


	//   ....[102]....
        /*18fc*/ 	.word	0x0003e2f0
        /*1900*/ 	.word	0x00000000
        /*1904*/ 	.word	0x00032420
        /*1908*/ 	.short	0x010a
        /*190a*/ 	.byte	0x3f
	.zero		1


	//   ....[103]....
        /*190c*/ 	.word	0x0003e490
        /*1910*/ 	.word	0x00000006
        /*1914*/ 	.word	0x00000000
        /*1918*/ 	.short	0x010a
        /*191a*/ 	.byte	0x3f
	.zero		1


	//   ....[104]....
        /*191c*/ 	.word	0x0003e4e0
        /*1920*/ 	.word	0x00000007
        /*1924*/ 	.word	0x00000000
        /*1928*/ 	.short	0x010a
        /*192a*/ 	.byte	0x3f
	.zero		1


	//   ....[105]....
        /*192c*/ 	.word	0x0003e530
        /*1930*/ 	.word	0x00000004
        /*1934*/ 	.word	0x00000000
        /*1938*/ 	.short	0x010a
        /*193a*/ 	.byte	0x3f
	.zero		1


	//   ....[106]....
        /*193c*/ 	.word	0x0003e6c0
        /*1940*/ 	.word	0x00000000
        /*1944*/ 	.word	0x00000000
        /*1948*/ 	.short	0x010a
        /*194a*/ 	.byte	0x3f
	.zero		1


	//   ....[107]....
        /*194c*/ 	.word	0x0003e7c0
        /*1950*/ 	.word	0x00000003
        /*1954*/ 	.word	0x00000000
        /*1958*/ 	.short	0x010a
        /*195a*/ 	.byte	0x3f
	.zero		1


	//   ....[108]....
        /*195c*/ 	.word	0x0003ebe0
        /*1960*/ 	.word	0x00000003
        /*1964*/ 	.word	0x00032410
        /*1968*/ 	.short	0x010a
        /*196a*/ 	.byte	0x3f
	.zero		1


	//   ....[109]....
        /*196c*/ 	.word	0x0003ed00
        /*1970*/ 	.word	0x00000003
        /*1974*/ 	.word	0x00000000
        /*1978*/ 	.short	0x010a
        /*197a*/ 	.byte	0x3f
	.zero		1


	//   ....[110]....
        /*197c*/ 	.word	0x0003ee00
        /*1980*/ 	.word	0x0000000a
        /*1984*/ 	.word	0x00000000
        /*1988*/ 	.short	0x010a
        /*198a*/ 	.byte	0x3f
	.zero		1


	//   ....[111]....
        /*198c*/ 	.word	0x0003fb70
        /*1990*/ 	.word	0x0000000a
        /*1994*/ 	.word	0x00000000
        /*1998*/ 	.short	0x0101
        /*199a*/ 	.byte	0x3f
	.zero		1


	//   ....[112]....
        /*199c*/ 	.word	0x00049ab0
        /*19a0*/ 	.word	0x00000000
        /*19a4*/ 	.word	0x00000000
        /*19a8*/ 	.short	0x0101
        /*19aa*/ 	.byte	0x3f
	.zero		1


	//   ....[113]....
        /*19ac*/ 	.word	0x00049af0
        /*19b0*/ 	.word	0x00000003
        /*19b4*/ 	.word	0x00000000
        /*19b8*/ 	.short	0x010a
        /*19ba*/ 	.byte	0x3f
	.zero		1


	//   ....[114]....
        /*19bc*/ 	.word	0x00049b40
        /*19c0*/ 	.word	0x00000003
        /*19c4*/ 	.word	0x00032410
        /*19c8*/ 	.short	0x010a
        /*19ca*/ 	.byte	0x3f
	.zero		1


	//   ....[115]....
        /*19cc*/ 	.word	0x00049b90
        /*19d0*/ 	.word	0x0000000a
        /*19d4*/ 	.word	0x00000000
        /*19d8*/ 	.short	0x010a
        /*19da*/ 	.byte	0x3f
	.zero		1


	//----- nvinfo : EIATTR_NUM_MBARRIERS
	.align		4
.L_1445:
        /*19dc*/ 	.byte	0x03, 0x38
        /*19de*/ 	.short	0x0017


	//----- nvinfo : EIATTR_EXIT_INSTR_OFFSETS
	.align		4
        /*19e0*/ 	.byte	0x04, 0x1c
        /*19e2*/ 	.short	(.L_1447 - .L_1446)


	//   ....[0]....
.L_1446:
        /*19e4*/ 	.word	0x0003a000


	//----- nvinfo : EIATTR_MAX_THREADS
	.align		4
.L_1447:
        /*19e8*/ 	.byte	0x04, 0x05
        /*19ea*/ 	.short	(.L_1449 - .L_1448)
.L_1448:
        /*19ec*/ 	.word	0x00000180
        /*19f0*/ 	.word	0x00000001
        /*19f4*/ 	.word	0x00000001


	//----- nvinfo : EIATTR_CRS_STACK_SIZE
	.align		4
.L_1449:
        /*19f8*/ 	.byte	0x04, 0x1e
        /*19fa*/ 	.short	(.L_1451 - .L_1450)
.L_1450:
        /*19fc*/ 	.word	0x00000000


	//----- nvinfo : EIATTR_CBANK_PARAM_SIZE
	.align		4
.L_1451:
        /*1a00*/ 	.byte	0x03, 0x19
        /*1a02*/ 	.short	0x0bf0


	//----- nvinfo : EIATTR_PARAM_CBANK
	.align		4
        /*1a04*/ 	.byte	0x04, 0x0a
        /*1a06*/ 	.short	(.L_1453 - .L_1452)
	.align		4
.L_1452:
        /*1a08*/ 	.word	index@(.nv.constant0._ZN7cutlass13device_kernelIN5flash11enable_sm90INS1_16FlashAttnFwdSm90INS1_25CollectiveMainloopFwdSm90ILi2EN4cute5tupleIJNS5_1CILi1EEES8_S8_EEENS6_IJNS7_ILi128EEENS7_ILi96EEENS7_ILi64EEEEEELi256ENS_6half_tEfNS_4arch4Sm90ELb0ELb1ELb0ELb1ELb0ELb1ELb1ELb1ELb0ELb1ELb1ELb0EEENS1_21CollectiveEpilogueFwdINS6_IJSA_NS7_ILi256EEESB_EEES9_SE_SG_Li256ELb1ELb1ELb1ELb0EEENS1_36VarlenDynamicPersistentTileSchedulerILi128ELi96ELi256ELi128ELb1ELb1ELb1ELb1ELb0ELb1EEEEEEEEEvNT_6ParamsE)
        /*1a0c*/ 	.short	0x0210
        /*1a0e*/ 	.short	0x0bf0


	//----- nvinfo : EIATTR_SW_WAR
	.align		4
.L_1453:
        /*1a10*/ 	.byte	0x04, 0x36
        /*1a12*/ 	.short	(.L_1455 - .L_1454)
.L_1454:
        /*1a14*/ 	.word	0x00000008
.L_1455:


//--------------------- .nv.info._ZN7cutlass13device_kernelIN5flash11enable_sm90INS1_16FlashAttnFwdSm90INS1_25CollectiveMainloopFwdSm90ILi2EN4cute5tupleIJNS5_1CILi1EEES8_S8_EEENS6_IJNS7_ILi128EEENS7_ILi96EEENS7_ILi64EEEEEELi256ENS_6half_tEfNS_4arch4Sm90ELb1ELb0ELb0ELb0ELb0ELb0ELb0ELb1ELb0ELb1ELb1ELb0EEENS1_21CollectiveEpilogueFwdINS6_IJSA_NS7_ILi256EEESB_EEES9_SE_SG_Li256ELb0ELb1ELb1ELb0EEENS1_19SingleTileSchedulerILb0ELb1ELb1ELi128EEEEEEEEEvNT_6ParamsE --------------------------
	.section	.nv.info._ZN7cutlass13device_kernelIN5flash11enable_sm90INS1_16FlashAttnFwdSm90INS1_25CollectiveMainloopFwdSm90ILi2EN4cute5tupleIJNS5_1CILi1EEES8_S8_EEENS6_IJNS7_ILi128EEENS7_ILi96EEENS7_ILi64EEEEEELi256ENS_6half_tEfNS_4arch4Sm90ELb1ELb0ELb0ELb0ELb0ELb0ELb0ELb1ELb0ELb1ELb1ELb0EEENS1_21CollectiveEpilogueFwdINS6_IJSA_NS7_ILi256EEESB_EEES9_SE_SG_Li256ELb0ELb1ELb1ELb0EEENS1_19SingleTileSchedulerILb0ELb1ELb1ELi128EEEEEEEEEvNT_6ParamsE,"",@"SHT_CUDA_INFO"
	.sectionflags	@""
	.align	4


	//----- nvinfo : EIATTR_CUDA_API_VERSION
	.align		4
        /*0000*/ 	.byte	0x04, 0x37
        /*0002*/ 	.short	(.L_1457 - .L_1456)
.L_1456:
        /*0004*/ 	.word	0x00000082


	//----- nvinfo : EIATTR_KPARAM_INFO
	.align		4
.L_1457:
        /*0008*/ 	.byte	0x04, 0x17
        /*000a*/ 	.short	(.L_1459 - .L_1458)
.L_1458:
        /*000c*/ 	.word	0x00000000
        /*0010*/ 	.short	0x0000
        /*0012*/ 	.short	0x0070
        /*0014*/ 	.byte	0x00, 0xf0, 0x01, 0x28


	//----- nvinfo : EIATTR_SPARSE_MMA_MASK
	.align		4
.L_1459:
        /*0018*/ 	.byte	0x03, 0x50
        /*001a*/ 	.short	0x0000


	//----- nvinfo : EIATTR_MAXREG_COUNT
	.align		4
        /*001c*/ 	.byte	0x03, 0x1b
        /*001e*/ 	.short	0x00a8


	//----- nvinfo : EIATTR_NUM_BARRIERS
	.align		4
        /*0020*/ 	.byte	0x02, 0x4c
        /*0022*/ 	.byte	0x10
	.zero		1


	//----- nvinfo : EIATTR_EXTERNS
	.align		4
        /*0024*/ 	.byte	0x04, 0x0f
        /*0026*/ 	.short	(.L_1461 - .L_1460)


	//   ....[0]....
	.align		4
.L_1460:
        /*0028*/ 	.word	index@(__assertfail)


	//----- nvinfo : EIATTR_ANNOTATIONS
	.align		4
.L_1461:
        /*002c*/ 	.byte	0x04, 0x55
        /*002e*/ 	.short	(.L_1463 - .L_1462)


	//   ....[0]....
.L_1462:
        /*0030*/ 	.word	0x00000001
        /*0034*/ 	.byte	0xc0, 0xab, 0x00, 0x00, 0x01, 0x00, 0x00, 0x00, 0x40, 0xb0, 0x00, 0x00, 0x01, 0x00, 0x00, 0x00
        /*0044*/ 	.byte	0x90, 0xb0, 0x00, 0x00, 0x01, 0x00, 0x00, 0x00, 0x70, 0xb2, 0x00, 0x00, 0x01, 0x00, 0x00, 0x00
        /*0054*/ 	.byte	0x60, 0xb3, 0x00, 0x00, 0x01, 0x00, 0x00, 0x00, 0xa0, 0xbf, 0x00, 0x00, 0x01, 0x00, 0x00, 0x00
        /*0064*/ 	.byte	0x50, 0xc3, 0x00, 0x00, 0x01, 0x00, 0x00, 0x00, 0x80, 0xc5, 0x00, 0x00, 0x01, 0x00, 0x00, 0x00
        /*0074*/ 	.byte	0xc0, 0xcd, 0x00, 0x00, 0x01, 0x00, 0x00, 0x00, 0x50, 0xd6, 0x00, 0x00


	//----- nvinfo : EIATTR_MERCURY_ISA_VERSION
	.align		4
.L_1463:
        /*0080*/ 	.byte	0x03, 0x5f
        /*0082*/ 	.short	0x0101


	//----- nvinfo : EIATTR_INT_WARP_WIDE_INSTR_OFFSETS
	.align		4
        /*0084*/ 	.byte	0x04, 0x31
        /*0086*/ 	.short	(.L_1465 - .L_1464)


	//   ....[0]....
.L_1464:
        /*0088*/ 	.word	0x00000130


	//   ....[1]....
        /*008c*/ 	.word	0x00000170


	//   ....[2]....
        /*0090*/ 	.word	0x000001e0


	//----- nvinfo : EIATTR_COOP_GROUP_MASK_REGIDS
	.align		4
.L_1465:
        /*0094*/ 	.byte	0x04, 0x29
        /*0096*/ 	.short	(.L_1467 - .L_1466)


	//   ....[0]....
.L_1466:
        /*0098*/ 	.word	0xffffffff


	//   ....[1]....
        /*009c*/ 	.word	0xffffffff


	//   ....[2]....
        /*00a0*/ 	.word	0xffffffff


	//   ....[3]....
        /*00a4*/ 	.word	0xffffffff


	//   ....[4]....
        /*00a8*/ 	.word	0xffffffff


	//   ....[5]....
        /*00ac*/ 	.word	0xffffffff


	//   ....[6]....
        /*00b0*/ 	.word	0xffffffff


	//   ....[7]....
        /*00b4*/ 	.word	0xffffffff


	//   ....[8]....
        /*00b8*/ 	.word	0xffffffff


	//   ....[9]....
        /*00bc*/ 	.word	0xffffffff


	//   ....[10]....
        /*00c0*/ 	.word	0xffffffff


	//   ....[11]....
        /*00c4*/ 	.word	0xffffffff


	//   ....[12]....
        /*00c8*/ 	.word	0xffffffff


	//   ....[13]....
        /*00cc*/ 	.word	0xffffffff


	//   ....[14]....
        /*00d0*/ 	.word	0xffffffff


	//   ....[15]....
        /*00d4*/ 	.word	0xffffffff


	//   ....[16]....
        /*00d8*/ 	.word	0xffffffff


	//   ....[17]....
        /*00dc*/ 	.word	0xffffffff


	//   ....[18]....
        /*00e0*/ 	.word	0xffffffff


	//   ....[19]....
        /*00e4*/ 	.word	0xffffffff


	//   ....[20]....
        /*00e8*/ 	.word	0xffffffff


	//   ....[21]....
        /*00ec*/ 	.word	0xffffffff


	//   ....[22]....
        /*00f0*/ 	.word	0xffffffff


	//   ....[23]....
        /*00f4*/ 	.word	0xffffffff


	//   ....[24]....
        /*00f8*/ 	.word	0xffffffff


	//   ....[25]....
        /*00fc*/ 	.word	0xffffffff


	//   ....[26]....
        /*0100*/ 	.word	0xffffffff


	//   ....[27]....
        /*0104*/ 	.word	0xffffffff


	//   ....[28]....
        /*0108*/ 	.word	0xffffffff


	//   ....[29]....
        /*010c*/ 	.word	0xffffffff


	//   ....[30]....
        /*0110*/ 	.word	0xffffffff


	//   ....[31]....
        /*0114*/ 	.word	0xffffffff


	//   ....[32]....
        /*0118*/ 	.word	0xffffffff


	//   ....[33]....
        /*011c*/ 	.word	0xffffffff


	//   ....[34]....
        /*0120*/ 	.word	0xffffffff


	//   ....[35]....
        /*0124*/ 	.word	0xffffffff


	//   ....[36]....
        /*0128*/ 	.word	0xffffffff


	//   ....[37]....
        /*012c*/ 	.word	0xffffffff


	//   ....[38]....
        /*0130*/ 	.word	0xffffffff


	//   ....[39]....
        /*0134*/ 	.word	0xffffffff


	//   ....[40]....
        /*0138*/ 	.word	0xffffffff


	//   ....[41]....
        /*013c*/ 	.word	0xffffffff


	//   ....[42]....
        /*0140*/ 	.word	0xffffffff


	//   ....[43]....
        /*0144*/ 	.word	0xffffffff


	//   ....[44]....
        /*0148*/ 	.word	0xffffffff


	//   ....[45]....
        /*014c*/ 	.word	0xffffffff


	//   ....[46]....
        /*0150*/ 	.word	0xffffffff


	//   ....[47]....
        /*0154*/ 	.word	0xffffffff


	//   ....[48]....
        /*0158*/ 	.word	0xffffffff


	//   ....[49]....
        /*015c*/ 	.word	0xffffffff


	//   ....[50]....
        /*0160*/ 	.word	0xffffffff


	//   ....[51]....
        /*0164*/ 	.word	0xffffffff


	//   ....[52]....
        /*0168*/ 	.word	0xffffffff


	//   ....[53]....
        /*016c*/ 	.word	0xffffffff


	//   ....[54]....
        /*0170*/ 	.word	0xffffffff


	//   ....[55]....
        /*0174*/ 	.word	0x0500000f


	//   ....[56]....
        /*0178*/ 	.word	0x0500000f


	//   ....[57]....
        /*017c*/ 	.word	0x0500000f


	//   ....[58]....
        /*0180*/ 	.word	0x0500000f


	//   ....[59]....
        /*0184*/ 	.word	0x0500000f


	//   ....[60]....
        /*0188*/ 	.word	0x0500000f


	//   ....[61]....
        /*018c*/ 	.word	0x0500000f


	//   ....[62]....
        /*0190*/ 	.word	0x0500000f


	//   ....[63]....
        /*0194*/ 	.word	0x0500000f


	//   ....[64]....
        /*0198*/ 	.word	0x0500000f


	//   ....[65]....
        /*019c*/ 	.word	0x0500000f


	//   ....[66]....
        /*01a0*/ 	.word	0x0500000f


	//   ....[67]....
        /*01a4*/ 	.word	0x0500000f


	//   ....[68]....
        /*01a8*/ 	.word	0x0500000f


	//   ....[69]....
        /*01ac*/ 	.word	0x0500000f


	//   ....[70]....
        /*01b0*/ 	.word	0x0500000f


	//   ....[71]....
        /*01b4*/ 	.word	0x0500000f


	//   ....[72]....
        /*01b8*/ 	.word	0x0500000f


	//----- nvinfo : EIATTR_COOP_GROUP_INSTR_OFFSETS
	.align		4
.L_1467:
        /*01bc*/ 	.byte	0x04, 0x28
        /*01be*/ 	.short	(.L_1469 - .L_1468)


	//   ....[0]....
.L_1468:
        /*01c0*/ 	.word	0x00000060


	//   ....[1]....
        /*01c4*/ 	.word	0x00000140


	//   ....[2]....
        /*01c8*/ 	.word	0x00000190


	//   ....[3]....
        /*01cc*/ 	.word	0x000003c0


	//   ....[4]....
        /*01d0*/ 	.word	0x00000520


	//   ....[5]....
        /*01d4*/ 	.word	0x00000640


	//   ....[6]....
        /*01d8*/ 	.word	0x000007a0


	//   ....[7]....
        /*01dc*/ 	.word	0x00001430


	//   ....[8]....
        /*01e0*/ 	.word	0x00001ac0


	//   ....[9]....
        /*01e4*/ 	.word	0x00001b00


	//   ....[10]....
        /*01e8*/ 	.word	0x000020c0


	//   ....[11]....
        /*01ec*/ 	.word	0x000021c0


	//   ....[12]....
        /*01f0*/ 	.word	0x000027b0


	//   ....[13]....
        /*01f4*/ 	.word	0x00002810


	//   ....[14]....
        /*01f8*/ 	.word	0x000037d0


	//   ....[15]....
        /*01fc*/ 	.word	0x00003d20


	//   ....[16]....
        /*0200*/ 	.word	0x00003d40


	//   ....[17]....
        /*0204*/ 	.word	0x00003db0


	//   ....[18]....
        /*0208*/ 	.word	0x00004450


	//   ....[19]....
        /*020c*/ 	.word	0x000044e0


	//   ....[20]....
        /*0210*/ 	.word	0x00005d90


	//   ....[21]....
        /*0214*/ 	.word	0x00005db0


	//   ....[22]....
        /*0218*/ 	.word	0x00006410


	//   ....[23]....
        /*021c*/ 	.word	0x000065e0


	//   ....[24]....
        /*0220*/ 	.word	0x00007630


	//   ....[25]....
        /*0224*/ 	.word	0x00007650


	//   ....[26]....
        /*0228*/ 	.word	0x00007680


	//   ....[27]....
        /*022c*/ 	.word	0x000076a0


	//   ....[28]....
        /*0230*/ 	.word	0x00008790


	//   ....[29]....
        /*0234*/ 	.word	0x000087f0


	//   ....[30]....
        /*0238*/ 	.word	0x00008830


	//   ....[31]....
        /*023c*/ 	.word	0x00008860


	//   ....[32]....
        /*0240*/ 	.word	0x00008890


	//   ....[33]....
        /*0244*/ 	.word	0x000088b0


	//   ....[34]....
        /*0248*/ 	.word	0x00009520


	//   ....[35]....
        /*024c*/ 	.word	0x00009530


	//   ....[36]....
        /*0250*/ 	.word	0x0000a560


	//   ....[37]....
        /*0254*/ 	.word	0x0000b080


	//   ....[38]....
        /*0258*/ 	.word	0x0000b930


	//   ....[39]....
        /*025c*/ 	.word	0x0000b960


	//   ....[40]....
        /*0260*/ 	.word	0x0000b9e0


	//   ....[41]....
        /*0264*/ 	.word	0x0000ba20


	//   ....[42]....
        /*0268*/ 	.word	0x0000ba80


	//   ....[43]....
        /*026c*/ 	.word	0x0000bab0


	//   ....[44]....
        /*0270*/ 	.word	0x0000bb00


	//   ....[45]....
        /*0274*/ 	.word	0x0000bb40


	//   ....[46]....
        /*0278*/ 	.word	0x0000bba0


	//   ....[47]....
        /*027c*/ 	.word	0x0000bbd0


	//   ....[48]....
        /*0280*/ 	.word	0x0000bc20


	//   ....[49]....
        /*0284*/ 	.word	0x0000bc50


	//   ....[50]....
        /*0288*/ 	.word	0x0000bcb0


	//   ....[51]....
        /*028c*/ 	.word	0x0000bce0


	//   ....[52]....
        /*0290*/ 	.word	0x0000bd00


	//   ....[53]....
        /*0294*/ 	.word	0x0000bd40


	//   ....[54]....
        /*0298*/ 	.word	0x0000df30


	//   ....[55]....
        /*029c*/ 	.word	0x0000e460


	//   ....[56]....
        /*02a0*/ 	.word	0x0000e5d0


	//   ....[57]....
        /*02a4*/ 	.word	0x0000e630


	//   ....[58]....
        /*02a8*/ 	.word	0x0000e6f0


	//   ....[59]....
        /*02ac*/ 	.word	0x0000e7b0


	//   ....[60]....
        /*02b0*/ 	.word	0x0000e830


	//   ....[61]....
        /*02b4*/ 	.word	0x0000e8f0


	//   ....[62]....
        /*02b8*/ 	.word	0x0000e970


	//   ....[63]....
        /*02bc*/ 	.word	0x0000ea30


	//   ....[64]....
        /*02c0*/ 	.word	0x0000eab0


	//   ....[65]....
        /*02c4*/ 	.word	0x0000eb70


	//   ....[66]....
        /*02c8*/ 	.word	0x0000ebf0


	//   ....[67]....
        /*02cc*/ 	.word	0x0000eca0


	//   ....[68]....
        /*02d0*/ 	.word	0x0000ed20


	//   ....[69]....
        /*02d4*/ 	.word	0x0000edd0


	//   ....[70]....
        /*02d8*/ 	.word	0x0000ee60


	//   ....[71]....
        /*02dc*/ 	.word	0x0000eef0


	//   ....[72]....
        /*02e0*/ 	.word	0x0000f300


	//----- nvinfo : EIATTR_REG_RECONFIG
	.align		4
.L_1469:
        /*02e4*/ 	.byte	0x01, 0x54
	.zero		2


	//----- nvinfo : EIATTR_SYSCALL_OFFSETS
	.align		4
        /*02e8*/ 	.byte	0x04, 0x46
        /*02ea*/ 	.short	(.L_1471 - .L_1470)


	//   ....[0]....
.L_1470:
        /*02ec*/ 	.word	0x000015f0


	//   ....[1]....
        /*02f0*/ 	.word	0x0000ad40


	//   ....[2]....
        /*02f4*/ 	.word	0x0000ae80


	//   ....[3]....
        /*02f8*/ 	.word	0x0000af70


	//   ....[4]....
        /*02fc*/ 	.word	0x0000b5c0


	//----- nvinfo : EIATTR_MBARRIER_INSTR_OFFSETS
	.align		4
.L_1471:
        /*0300*/ 	.byte	0x04, 0x39
        /*0302*/ 	.short	(.L_1473 - .L_1472)


	//   ....[0]....
.L_1472:
        /*0304*/ 	.word	0x00000270
        /*0308*/ 	.word	0x000000ff
        /*030c*/ 	.word	0x00022800
        /*0310*/ 	.short	0x0100
        /*0312*/ 	.byte	0x08
	.zero		1


	//   ....[1]....
        /*0314*/ 	.word	0x00000280
        /*0318*/ 	.word	0x000000ff
        /*031c*/ 	.word	0x00022820
        /*0320*/ 	.short	0x0100
        /*0322*/ 	.byte	0x08
	.zero		1


	//   ....[2]....
        /*0324*/ 	.word	0x00000370
        /*0328*/ 	.word	0x000000ff
        /*032c*/ 	.word	0x00022830
        /*0330*/ 	.short	0x0100
        /*0332*/ 	.byte	0x08
	.zero		1


	//   ....[3]....
        /*0334*/ 	.word	0x00000380
        /*0338*/ 	.word	0x000000ff
        /*033c*/ 	.word	0x00022840
        /*0340*/ 	.short	0x0100
        /*0342*/ 	.byte	0x08
	.zero		1


	//   ....[4]....
        /*0344*/ 	.word	0x00000390
        /*0348*/ 	.word	0x000000ff
        /*034c*/ 	.word	0x00022838
        /*0350*/ 	.short	0x0100
        /*0352*/ 	.byte	0x08
	.zero		1


	//   ....[5]....
        /*0354*/ 	.word	0x000003a0
        /*0358*/ 	.word	0x000000ff
        /*035c*/ 	.word	0x00022848
        /*0360*/ 	.short	0x0100
        /*0362*/ 	.byte	0x08
	.zero		1


	//   ....[6]....
        /*0364*/ 	.word	0x000004d0
        /*0368*/ 	.word	0x000000ff
        /*036c*/ 	.word	0x00022850
        /*0370*/ 	.short	0x0100
        /*0372*/ 	.byte	0x08
	.zero		1


	//   ....[7]....
        /*0374*/ 	.word	0x000004e0
        /*0378*/ 	.word	0x000000ff
        /*037c*/ 	.word	0x00022860
        /*0380*/ 	.short	0x0100
        /*0382*/ 	.byte	0x08
	.zero		1


	//   ....[8]....
        /*0384*/ 	.word	0x000004f0
        /*0388*/ 	.word	0x000000ff
        /*038c*/ 	.word	0x00022858
        /*0390*/ 	.short	0x0100
        /*0392*/ 	.byte	0x08
	.zero		1


	//   ....[9]....
        /*0394*/ 	.word	0x00000500
        /*0398*/ 	.word	0x000000ff
        /*039c*/ 	.word	0x00022868
        /*03a0*/ 	.short	0x0100
        /*03a2*/ 	.byte	0x08
	.zero		1


	//   ....[10]....
        /*03a4*/ 	.word	0x000005f0
        /*03a8*/ 	.word	0x000000ff
        /*03ac*/ 	.word	0x00022870
        /*03b0*/ 	.short	0x0100
        /*03b2*/ 	.byte	0x06
	.zero		1


	//   ....[11]....
        /*03b4*/ 	.word	0x00000600
        /*03b8*/ 	.word	0x000000ff
        /*03bc*/ 	.word	0x00022880
        /*03c0*/ 	.short	0x0100
        /*03c2*/ 	.byte	0x06
	.zero		1


	//   ....[12]....
        /*03c4*/ 	.word	0x00000610
        /*03c8*/ 	.word	0x000000ff
        /*03cc*/ 	.word	0x00022878
        /*03d0*/ 	.short	0x0100
        /*03d2*/ 	.byte	0x06
	.zero		1


	//   ....[13]....
        /*03d4*/ 	.word	0x00000620
        /*03d8*/ 	.word	0x000000ff
        /*03dc*/ 	.word	0x00022888
        /*03e0*/ 	.short	0x0100
        /*03e2*/ 	.byte	0x06
	.zero		1


	//   ....[14]....
        /*03e4*/ 	.word	0x00000750
        /*03e8*/ 	.word	0x000000ff
        /*03ec*/ 	.word	0x00022890
        /*03f0*/ 	.short	0x0100
        /*03f2*/ 	.byte	0x08
	.zero		1


	//   ....[15]....
        /*03f4*/ 	.word	0x00000760
        /*03f8*/ 	.word	0x000000ff
        /*03fc*/ 	.word	0x000228a0
        /*0400*/ 	.short	0x0100
        /*0402*/ 	.byte	0x08
	.zero		1


	//   ....[16]....
        /*0404*/ 	.word	0x00000770
        /*0408*/ 	.word	0x000000ff
        /*040c*/ 	.word	0x00022898
        /*0410*/ 	.short	0x0100
        /*0412*/ 	.byte	0x08
	.zero		1


	//   ....[17]....
        /*0414*/ 	.word	0x00000780
        /*0418*/ 	.word	0x000000ff
        /*041c*/ 	.word	0x000228a8
        /*0420*/ 	.short	0x0100
        /*0422*/ 	.byte	0x08
	.zero		1


	//   ....[18]....
        /*0424*/ 	.word	0x000008b0
        /*0428*/ 	.word	0x000000ff
        /*042c*/ 	.word	0x000228b0
        /*0430*/ 	.short	0x0100
        /*0432*/ 	.byte	0x08
	.zero		1


	//   ....[19]....
        /*0434*/ 	.word	0x000008c0
        /*0438*/ 	.word	0x000000ff
        /*043c*/ 	.word	0x000228c0
        /*0440*/ 	.short	0x0100
        /*0442*/ 	.byte	0x08
	.zero		1


	//   ....[20]....
        /*0444*/ 	.word	0x000008d0
        /*0448*/ 	.word	0x000000ff
        /*044c*/ 	.word	0x000228b8
        /*0450*/ 	.short	0x0100
        /*0452*/ 	.byte	0x08
	.zero		1


	//   ....[21]....
        /*0454*/ 	.word	0x000008e0
        /*0458*/ 	.word	0x000000ff
        /*045c*/ 	.word	0x000228c8
        /*0460*/ 	.short	0x0100
        /*0462*/ 	.byte	0x08
	.zero		1


	//   ....[22]....
        /*0464*/ 	.word	0x00001620
        /*0468*/ 	.word	0x000000ff
        /*046c*/ 	.word	0x00022800
        /*0470*/ 	.short	0x010a
        /*0472*/ 	.byte	0x27
	.zero		1


	//   ....[23]....
        /*0474*/ 	.word	0x000016b0
        /*0478*/ 	.word	0x000000ff
        /*047c*/ 	.word	0x00022830
        /*0480*/ 	.short	0x010a
        /*0482*/ 	.byte	0x27
	.zero		1


	//   ....[24]....
        /*0484*/ 	.word	0x000016f0
        /*0488*/ 	.word	0x000000ff
        /*048c*/ 	.word	0x00022830
        /*0490*/ 	.short	0x010a
        /*0492*/ 	.byte	0x27
	.zero		1


	//   ....[25]....
        /*0494*/ 	.word	0x00002c60
        /*0498*/ 	.word	0x00000006
        /*049c*/ 	.word	0x00000000
        /*04a0*/ 	.short	0x0101
        /*04a2*/ 	.byte	0x3f
	.zero		1


	//   ....[26]....
        /*04a4*/ 	.word	0x000030c0
        /*04a8*/ 	.word	0x000000ff
        /*04ac*/ 	.word	0x00022850
        /*04b0*/ 	.short	0x010a
        /*04b2*/ 	.byte	0x27
	.zero		1


	//   ....[27]....
        /*04b4*/ 	.word	0x00003100
        /*04b8*/ 	.word	0x000000ff
        /*04bc*/ 	.word	0x00022850
        /*04c0*/ 	.short	0x010a
        /*04c2*/ 	.byte	0x27
	.zero		1


	//   ....[28]....
        /*04c4*/ 	.word	0x00003510
        /*04c8*/ 	.word	0x0000000b
        /*04cc*/ 	.word	0x00000000
        /*04d0*/ 	.short	0x0101
        /*04d2*/ 	.byte	0x3f
	.zero		1


	//   ....[29]....
        /*04d4*/ 	.word	0x00003640
        /*04d8*/ 	.word	0x000000ff
        /*04dc*/ 	.word	0x00022830
        /*04e0*/ 	.short	0x010a
        /*04e2*/ 	.byte	0x1d
	.zero		1


	//   ....[30]....
        /*04e4*/ 	.word	0x00003680
        /*04e8*/ 	.word	0x000000ff
        /*04ec*/ 	.word	0x00022830
        /*04f0*/ 	.short	0x010a
        /*04f2*/ 	.byte	0x1d
	.zero		1


	//   ....[31]....
        /*04f4*/ 	.word	0x00004a60
        /*04f8*/ 	.word	0x00000007
        /*04fc*/ 	.word	0x00000000
        /*0500*/ 	.short	0x0101
        /*0502*/ 	.byte	0x3f
	.zero		1


	//   ....[32]....
        /*0504*/ 	.word	0x00005630
        /*0508*/ 	.word	0x000000ff
        /*050c*/ 	.word	0x00022850
        /*0510*/ 	.short	0x010a
        /*0512*/ 	.byte	0x1d
	.zero		1


	//   ....[33]....
        /*0514*/ 	.word	0x00005670
        /*0518*/ 	.word	0x000000ff
        /*051c*/ 	.word	0x00022850
        /*0520*/ 	.short	0x010a
        /*0522*/ 	.byte	0x1d
	.zero		1


	//   ....[34]....
        /*0524*/ 	.word	0x00005950
        /*0528*/ 	.word	0x000000b1
        /*052c*/ 	.word	0x00000000
        /*0530*/ 	.short	0x0101
        /*0532*/ 	.byte	0x3f
	.zero		1


	//   ....[35]....
        /*0534*/ 	.word	0x00005a70
        /*0538*/ 	.word	0x000000ff
        /*053c*/ 	.word	0x00022830
        /*0540*/ 	.short	0x010a
        /*0542*/ 	.byte	0x19
	.zero		1


	//   ....[36]....
        /*0544*/ 	.word	0x00005ab0
        /*0548*/ 	.word	0x000000ff
        /*054c*/ 	.word	0x00022830
        /*0550*/ 	.short	0x010a
        /*0552*/ 	.byte	0x19
	.zero		1


	//   ....[37]....
        /*0554*/ 	.word	0x00006a10
        /*0558*/ 	.word	0x0000009a
        /*055c*/ 	.word	0x00000000
        /*0560*/ 	.short	0x0101
        /*0562*/ 	.byte	0x3f
	.zero		1


	//   ....[38]....
        /*0564*/ 	.word	0x00007300
        /*0568*/ 	.word	0x000000ff
        /*056c*/ 	.word	0x00022850
        /*0570*/ 	.short	0x010a
        /*0572*/ 	.byte	0x19
	.zero		1


	//   ....[39]....
        /*0574*/ 	.word	0x00007340
        /*0578*/ 	.word	0x000000ff
        /*057c*/ 	.word	0x00022850
        /*0580*/ 	.short	0x010a
        /*0582*/ 	.byte	0x19
	.zero		1


	//   ....[40]....
        /*0584*/ 	.word	0x00007610
        /*0588*/ 	.word	0x000000ba
        /*058c*/ 	.word	0x00000000
        /*0590*/ 	.short	0x0101
        /*0592*/ 	.byte	0x3f
	.zero		1


	//   ....[41]....
        /*0594*/ 	.word	0x000088c0
        /*0598*/ 	.word	0x000000ff
        /*059c*/ 	.word	0x00000000
        /*05a0*/ 	.short	0x0101
        /*05a2*/ 	.byte	0x04
	.zero		1


	//   ....[42]....
        /*05a4*/ 	.word	0x0000b2b0
        /*05a8*/ 	.word	0x000000ff
        /*05ac*/ 	.word	0x00022840
        /*05b0*/ 	.short	0x010a
        /*05b2*/ 	.byte	0x26
	.zero		1


	//   ....[43]....
        /*05b4*/ 	.word	0x0000be10
        /*05b8*/ 	.word	0x000000ff
        /*05bc*/ 	.word	0x00022800
        /*05c0*/ 	.short	0x0107
        /*05c2*/ 	.byte	0x26
	.zero		1


	//   ....[44]....
        /*05c4*/ 	.word	0x0000be50
        /*05c8*/ 	.word	0x000000ff
        /*05cc*/ 	.word	0x00022800
        /*05d0*/ 	.short	0x0101
        /*05d2*/ 	.byte	0x26
	.zero		1


	//   ....[45]....
        /*05d4*/ 	.word	0x0000be60
        /*05d8*/ 	.word	0x000000ff
        /*05dc*/ 	.word	0x00022820
        /*05e0*/ 	.short	0x010a
        /*05e2*/ 	.byte	0x26
	.zero		1


	//   ....[46]....
        /*05e4*/ 	.word	0x0000bec0
        /*05e8*/ 	.word	0x000000ff
        /*05ec*/ 	.word	0x00022860
        /*05f0*/ 	.short	0x010a
        /*05f2*/ 	.byte	0x26
	.zero		1


	//   ....[47]....
        /*05f4*/ 	.word	0x0000c740
        /*05f8*/ 	.word	0x000000ff
        /*05fc*/ 	.word	0x00022848
        /*0600*/ 	.short	0x010a
        /*0602*/ 	.byte	0x26
	.zero		1


	//   ....[48]....
        /*0604*/ 	.word	0x0000c910
        /*0608*/ 	.word	0x000000ff
        /*060c*/ 	.word	0x00022868
        /*0610*/ 	.short	0x010a
        /*0612*/ 	.byte	0x26
	.zero		1


	//   ....[49]....
        /*0614*/ 	.word	0x0000cf80
        /*0618*/ 	.word	0x000000ff
        /*061c*/ 	.word	0x00022840
        /*0620*/ 	.short	0x010a
        /*0622*/ 	.byte	0x26
	.zero		1


	//   ....[50]....
        /*0624*/ 	.word	0x0000d160
        /*0628*/ 	.word	0x000000ff
        /*062c*/ 	.word	0x00022860
        /*0630*/ 	.short	0x010a
        /*0632*/ 	.byte	0x26
	.zero		1


	//   ....[51]....
        /*0634*/ 	.word	0x0000d800
        /*0638*/ 	.word	0x000000ff
        /*063c*/ 	.word	0x00022848
        /*0640*/ 	.short	0x010a
        /*0642*/ 	.byte	0x26
	.zero		1


	//   ....[52]....
        /*0644*/ 	.word	0x0000d9e0
        /*0648*/ 	.word	0x000000ff
        /*064c*/ 	.word	0x00022868
        /*0650*/ 	.short	0x010a
        /*0652*/ 	.byte	0x26
	.zero		1


	//   ....[53]....
        /*0654*/ 	.word	0x0000dec0
        /*0658*/ 	.word	0x00000002
        /*065c*/ 	.word	0x00022820
        /*0660*/ 	.short	0x010a
        /*0662*/ 	.byte	0x3f
	.zero		1


	//   ....[54]....
        /*0664*/ 	.word	0x0000e040
        /*0668*/ 	.word	0x00000007
        /*066c*/ 	.word	0x00000000
        /*0670*/ 	.short	0x010a
        /*0672*/ 	.byte	0x3f
	.zero		1


	//   ....[55]....
        /*0674*/ 	.word	0x0000e0b0
        /*0678*/ 	.word	0x00000005
        /*067c*/ 	.word	0x00000000
        /*0680*/ 	.short	0x010a
        /*0682*/ 	.byte	0x3f
	.zero		1


	//   ....[56]....
        /*0684*/ 	.word	0x0000e110
        /*0688*/ 	.word	0x00000005
        /*068c*/ 	.word	0x00000000
        /*0690*/ 	.short	0x010a
        /*0692*/ 	.byte	0x3f
	.zero		1


	//   ....[57]....
        /*0694*/ 	.word	0x0000e140
        /*0698*/ 	.word	0x00000003
        /*069c*/ 	.word	0x00000000
        /*06a0*/ 	.short	0x010a
        /*06a2*/ 	.byte	0x3f
	.zero		1


	//   ....[58]....
        /*06a4*/ 	.word	0x0000e1b0
        /*06a8*/ 	.word	0x00000003
        /*06ac*/ 	.word	0x00022800
        /*06b0*/ 	.short	0x010a
        /*06b2*/ 	.byte	0x3f
	.zero		1


	//   ....[59]....
        /*06b4*/ 	.word	0x0000e210
        /*06b8*/ 	.word	0x00000003
        /*06bc*/ 	.word	0x00022830
        /*06c0*/ 	.short	0x010a
        /*06c2*/ 	.byte	0x3f
	.zero		1


	//   ....[60]....
        /*06c4*/ 	.word	0x0000e260
        /*06c8*/ 	.word	0x0000000b
        /*06cc*/ 	.word	0x00022850
        /*06d0*/ 	.short	0x010a
        /*06d2*/ 	.byte	0x3f
	.zero		1


	//   ....[61]....
        /*06d4*/ 	.word	0x0000e2c0
        /*06d8*/ 	.word	0x00000005
        /*06dc*/ 	.word	0x00022830
        /*06e0*/ 	.short	0x010a
        /*06e2*/ 	.byte	0x3f
	.zero		1


	//   ....[62]....
        /*06e4*/ 	.word	0x0000e310
        /*06e8*/ 	.word	0x000000b1
        /*06ec*/ 	.word	0x00022850
        /*06f0*/ 	.short	0x010a
        /*06f2*/ 	.byte	0x3f
	.zero		1


	//   ....[63]....
        /*06f4*/ 	.word	0x0000e370
        /*06f8*/ 	.word	0x00000004
        /*06fc*/ 	.word	0x00022830
        /*0700*/ 	.short	0x010a
        /*0702*/ 	.byte	0x3f
	.zero		1


	//   ....[64]....
        /*0704*/ 	.word	0x0000e3c0
        /*0708*/ 	.word	0x000000ba
        /*070c*/ 	.word	0x00022850
        /*0710*/ 	.short	0x010a
        /*0712*/ 	.byte	0x3f
	.zero		1


	//   ....[65]....
        /*0714*/ 	.word	0x0000e520
        /*0718*/ 	.word	0x00000003
        /*071c*/ 	.word	0x00022840
        /*0720*/ 	.short	0x010a
        /*0722*/ 	.byte	0x3f
	.zero		1


	//   ....[66]....
        /*0724*/ 	.word	0x0000ef30
        /*0728*/ 	.word	0x00000003
        /*072c*/ 	.word	0x00022820
        /*0730*/ 	.short	0x010a
        /*0732*/ 	.byte	0x3f
	.zero		1


	//   ....[67]....
        /*0734*/ 	.word	0x0000ef90
        /*0738*/ 	.word	0x00000003
        /*073c*/ 	.word	0x00022860
        /*0740*/ 	.short	0x010a
        /*0742*/ 	.byte	0x3f
	.zero		1


	//   ....[68]....
        /*0744*/ 	.word	0x0000eff0
        /*0748*/ 	.word	0x00000003
        /*074c*/ 	.word	0x00022848
        /*0750*/ 	.short	0x010a
        /*0752*/ 	.byte	0x3f
	.zero		1


	//   ....[69]....
        /*0754*/ 	.word	0x0000f050
        /*0758*/ 	.word	0x00000003
        /*075c*/ 	.word	0x00022868
        /*0760*/ 	.short	0x010a
        /*0762*/ 	.byte	0x3f
	.zero		1


	//   ....[70]....
        /*0764*/ 	.word	0x0000f0b0
        /*0768*/ 	.word	0x00000003
        /*076c*/ 	.word	0x00022840
        /*0770*/ 	.short	0x010a
        /*0772*/ 	.byte	0x3f
	.zero		1


	//   ....[71]....
        /*0774*/ 	.word	0x0000f110
        /*0778*/ 	.word	0x00000003
        /*077c*/ 	.word	0x00022860
        /*0780*/ 	.short	0x010a
        /*0782*/ 	.byte	0x3f
	.zero		1


	//   ....[72]....
        /*0784*/ 	.word	0x0000f170
        /*0788*/ 	.word	0x00000003
        /*078c*/ 	.word	0x00022848
        /*0790*/ 	.short	0x010a
        /*0792*/ 	.byte	0x3f
	.zero		1


	//   ....[73]....
        /*0794*/ 	.word	0x0000f1d0
        /*0798*/ 	.word	0x00000003
        /*079c*/ 	.word	0x00022868
        /*07a0*/ 	.short	0x010a
        /*07a2*/ 	.byte	0x3f
	.zero		1


	//   ....[74]....
        /*07a4*/ 	.word	0x0000f220
        /*07a8*/ 	.word	0x00000002
        /*07ac*/ 	.word	0x00022820
        /*07b0*/ 	.short	0x010a
        /*07b2*/ 	.byte	0x3f
	.zero		1


	//   ....[75]....
        /*07b4*/ 	.word	0x0000f3c0
        /*07b8*/ 	.word	0x00000007
        /*07bc*/ 	.word	0x00000000
        /*07c0*/ 	.short	0x010a
        /*07c2*/ 	.byte	0x3f
	.zero		1


	//   ....[76]....
        /*07c4*/ 	.word	0x0000f410
        /*07c8*/ 	.word	0x00000005
        /*07cc*/ 	.word	0x00000000
        /*07d0*/ 	.short	0x010a
        /*07d2*/ 	.byte	0x3f
	.zero		1


	//   ....[77]....
        /*07d4*/ 	.word	0x0000f460
        /*07d8*/ 	.word	0x00000005
        /*07dc*/ 	.word	0x00000000
        /*07e0*/ 	.short	0x010a
        /*07e2*/ 	.byte	0x3f
	.zero		1


	//----- nvinfo : EIATTR_NUM_MBARRIERS
	.align		4
.L_1473:
        /*07e4*/ 	.byte	0x03, 0x38
        /*07e6*/ 	.short	0x0016


	//----- nvinfo : EIATTR_EXIT_INSTR_OFFSETS
	.align		4
        /*07e8*/ 	.byte	0x04, 0x1c
        /*07ea*/ 	.short	(.L_1475 - .L_1474)


	//   ....[0]....
.L_1474:
        /*07ec*/ 	.word	0x0000e190


	//----- nvinfo : EIATTR_MAX_THREADS
	.align		4
.L_1475:
        /*07f0*/ 	.byte	0x04, 0x05
        /*07f2*/ 	.short	(.L_1477 - .L_1476)
.L_1476:
        /*07f4*/ 	.word	0x00000180
        /*07f8*/ 	.word	0x00000001
        /*07fc*/ 	.word	0x00000001


	//----- nvinfo : EIATTR_CRS_STACK_SIZE
	.align		4
.L_1477:
        /*0800*/ 	.byte	0x04, 0x1e
        /*0802*/ 	.short	(.L_1479 - .L_1478)
.L_1478:
        /*0804*/ 	.word	0x00000000


	//----- nvinfo : EIATTR_CBANK_PARAM_SIZE
	.align		4
.L_1479:
        /*0808*/ 	.byte	0x03, 0x19
        /*080a*/ 	.short	0x0a70


	//----- nvinfo : EIATTR_PARAM_CBANK
	.align		4
        /*080c*/ 	.byte	0x04, 0x0a
        /*080e*/ 	.short	(.L_1481 - .L_1480)
	.align		4
.L_1480:
        /*0810*/ 	.word	index@(.nv.constant0._ZN7cutlass13device_kernelIN5flash11enable_sm90INS1_16FlashAttnFwdSm90INS1_25CollectiveMainloopFwdSm90ILi2EN4cute5tupleIJNS5_1CILi1EEES8_S8_EEENS6_IJNS7_ILi128EEENS7_ILi96EEENS7_ILi64EEEEEELi256ENS_6half_tEfNS_4arch4Sm90ELb1ELb0ELb0ELb0ELb0ELb0ELb0ELb1ELb0ELb1ELb1ELb0EEENS1_21CollectiveEpilogueFwdINS6_IJSA_NS7_ILi256EEESB_EEES9_SE_SG_Li256ELb0ELb1ELb1ELb0EEENS1_19SingleTileSchedulerILb0ELb1ELb1ELi128EEEEEEEEEvNT_6ParamsE)
        /*0814*/ 	.short	0x0210
        /*0816*/ 	.short	0x0a70


	//----- nvinfo : EIATTR_SW_WAR
	.align		4
.L_1481:
        /*0818*/ 	.byte	0x04, 0x36
        /*081a*/ 	.short	(.L_1483 - .L_1482)
.L_1482:
        /*081c*/ 	.word	0x00000008
.L_1483:


//--------------------- .nv.info._ZN7cutlass13device_kernelIN5flash11enable_sm90INS1_16FlashAttnFwdSm90INS1_25CollectiveMainloopFwdSm90ILi2EN4cute5tupleIJNS5_1CILi1EEES8_S8_EEENS6_IJNS7_ILi128EEENS7_ILi96EEENS7_ILi64EEEEEELi256ENS_6half_tEfNS_4arch4Sm90ELb1ELb0ELb0ELb0ELb0ELb0ELb1ELb1ELb0ELb1ELb1ELb0EEENS1_21CollectiveEpilogueFwdINS6_IJSA_NS7_ILi256EEESB_EEES9_SE_SG_Li256ELb0ELb1ELb1ELb0EEENS1_19SingleTileSchedulerILb0ELb1ELb1ELi128EEEEEEEEEvNT_6ParamsE --------------------------
	.section	.nv.info._ZN7cutlass13device_kernelIN5flash11enable_sm90INS1_16FlashAttnFwdSm90INS1_25CollectiveMainloopFwdSm90ILi2EN4cute5tupleIJNS5_1CILi1EEES8_S8_EEENS6_IJNS7_ILi128EEENS7_ILi96EEENS7_ILi64EEEEEELi256ENS_6half_tEfNS_4arch4Sm90ELb1ELb0ELb0ELb0ELb0ELb0ELb1ELb1ELb0ELb1ELb1ELb0EEENS1_21CollectiveEpilogueFwdINS6_IJSA_NS7_ILi256EEESB_EEES9_SE_SG_Li256ELb0ELb1ELb1ELb0EEENS1_19SingleTileSchedulerILb0ELb1ELb1ELi128EEEEEEEEEvNT_6ParamsE,"",@"SHT_CUDA_INFO"
	.sectionflags	@""
	.align	4


	//----- nvinfo : EIATTR_CUDA_API_VERSION
	.align		4
        /*0000*/ 	.byte	0x04, 0x37
        /*0002*/ 	.short	(.L_1485 - .L_1484)
.L_1484:
        /*0004*/ 	.word	0x00000082


	//----- nvinfo : EIATTR_KPARAM_INFO
	.align		4
.L_1485:
        /*0008*/ 	.byte	0x04, 0x17
        /*000a*/ 	.short	(.L_1487 - .L_1486)
.L_1486:
        /*000c*/ 	.word	0x00000000
        /*0010*/ 	.short	0x0000
        /*0012*/ 	.short	0x0070
        /*0014*/ 	.byte	0x00, 0xf0, 0x01, 0x2c


	//----- nvinfo : EIATTR_SPARSE_MMA_MASK
	.align		4
.L_1487:
        /*0018*/ 	.byte	0x03, 0x50
        /*001a*/ 	.short	0x0000


	//----- nvinfo : EIATTR_MAXREG_COUNT
	.align		4
        /*001c*/ 	.byte	0x03, 0x1b
        /*001e*/ 	.short	0x00a8


	//----- nvinfo : EIATTR_NUM_BARRIERS
	.align		4
        /*0020*/ 	.byte	0x02, 0x4c
        /*0022*/ 	.byte	0x10
	.zero		1


	//----- nvinfo : EIATTR_EXTERNS
	.align		4
        /*0024*/ 	.byte	0x04, 0x0f
        /*0026*/ 	.short	(.L_1489 - .L_1488)


	//   ....[0]....
	.align		4
.L_1488:
        /*0028*/ 	.word	index@(__assertfail)


	//----- nvinfo : EIATTR_ANNOTATIONS
	.align		4
.L_1489:
        /*002c*/ 	.byte	0x04, 0x55
        /*002e*/ 	.short	(.L_1491 - .L_1490)


	//   ....[0]....
.L_1490:
        /* <DEDUP_REMOVED lines=27> */


	//----- nvinfo : EIATTR_MERCURY_ISA_VERSION
	.align		4
.L_1491:
        /*01c8*/ 	.byte	0x03, 0x5f
        /*01ca*/ 	.short	0x0101


	//----- nvinfo : EIATTR_INT_WARP_WIDE_INSTR_OFFSETS
	.align		4
        /*01cc*/ 	.byte	0x04, 0x31
        /*01ce*/ 	.short	(.L_1493 - .L_1492)


	//   ....[0]....
.L_1492:
        /*01d0*/ 	.word	0x00000120


	//   ....[1]....
        /*01d4*/ 	.word	0x00000160


	//   ....[2]....
        /*01d8*/ 	.word	0x000001d0


	//   ....[3]....
        /*01dc*/ 	.word	0x00000240


	//----- nvinfo : EIATTR_COOP_GROUP_MASK_REGIDS
	.align		4
.L_1493:
        /*01e0*/ 	.byte	0x04, 0x29
        /*01e2*/ 	.short	(.L_1495 - .L_1494)


	//   ....[0]....
.L_1494:
        /*01e4*/ 	.word	0xffffffff


	//   ....[1]....
        /*01e8*/ 	.word	0xffffffff


	//   ....[2]....
        /*01ec*/ 	.word	0xffffffff


	//   ....[3]....
        /*01f0*/ 	.word	0xffffffff


	//   ....[4]....
        /*01f4*/ 	.word	0xffffffff


	//   ....[5]....
        /*01f8*/ 	.word	0xffffffff


	//   ....[6]....
        /*01fc*/ 	.word	0xffffffff


	//   ....[7]....
        /*0200*/ 	.word	0xffffffff


	//   ....[8]....
        /*0204*/ 	.word	0xffffffff


	//   ....[9]....
        /*0208*/ 	.word	0xffffffff


	//   ....[10]....
        /*020c*/ 	.word	0xffffffff


	//   ....[11]....
        /*0210*/ 	.word	0xffffffff


	//   ....[12]....
        /*0214*/ 	.word	0xffffffff


	//   ....[13]....
        /*0218*/ 	.word	0xffffffff


	//   ....[14]....
        /*021c*/ 	.word	0xffffffff


	//   ....[15]....
        /*0220*/ 	.word	0xffffffff


	//   ....[16]....
        /*0224*/ 	.word	0xffffffff


	//   ....[17]....
        /*0228*/ 	.word	0xffffffff


	//   ....[18]....
        /*022c*/ 	.word	0xffffffff


	//   ....[19]....
        /*0230*/ 	.word	0xffffffff


	//   ....[20]....
        /*0234*/ 	.word	0xffffffff


	//   ....[21]....
        /*0238*/ 	.word	0xffffffff


	//   ....[22]....
        /*023c*/ 	.word	0xffffffff


	//   ....[23]....
        /*0240*/ 	.word	0xffffffff


	//   ....[24]....
        /*0244*/ 	.word	0xffffffff


	//   ....[25]....
        /*0248*/ 	.word	0xffffffff


	//   ....[26]....
        /*024c*/ 	.word	0xffffffff


	//   ....[27]....
        /*0250*/ 	.word	0xffffffff


	//   ....[28]....
        /*0254*/ 	.word	0xffffffff


	//   ....[29]....
        /*0258*/ 	.word	0xffffffff


	//   ....[30]....
        /*025c*/ 	.word	0xffffffff


	//   ....[31]....
        /*0260*/ 	.word	0xffffffff


	//   ....[32]....
        /*0264*/ 	.word	0xffffffff


	//   ....[33]....
        /*0268*/ 	.word	0xffffffff


	//   ....[34]....
        /*026c*/ 	.word	0xffffffff


	//   ....[35]....
        /*0270*/ 	.word	0xffffffff


	//   ....[36]....
        /*0274*/ 	.word	0xffffffff


	//   ....[37]....
        /*0278*/ 	.word	0xffffffff


	//   ....[38]....
        /*027c*/ 	.word	0xffffffff


	//   ....[39]....
        /*0280*/ 	.word	0xffffffff


	//   ....[40]....
        /*0284*/ 	.word	0xffffffff


	//   ....[41]....
        /*0288*/ 	.word	0xffffffff


	//   ....[42]....
        /*028c*/ 	.word	0xffffffff


	//   ....[43]....
        /*0290*/ 	.word	0xffffffff


	//   ....[44]....
        /*0294*/ 	.word	0xffffffff


	//   ....[45]....
        /*0298*/ 	.word	0xffffffff


	//   ....[46]....
        /*029c*/ 	.word	0xffffffff


	//   ....[47]....
        /*02a0*/ 	.word	0xffffffff


	//   ....[48]....
        /*02a4*/ 	.word	0xffffffff


	//   ....[49]....
        /*02a8*/ 	.word	0xffffffff


	//   ....[50]....
        /*02ac*/ 	.word	0xffffffff


	//   ....[51]....
        /*02b0*/ 	.word	0xffffffff


	//   ....[52]....
        /*02b4*/ 	.word	0xffffffff


	//   ....[53]....
        /*02b8*/ 	.word	0xffffffff


	//   ....[54]....
        /*02bc*/ 	.word	0xffffffff


	//   ....[55]....
        /*02c0*/ 	.word	0xffffffff


	//   ....[56]....
        /*02c4*/ 	.word	0xffffffff


	//   ....[57]....
        /*02c8*/ 	.word	0xffffffff


	//   ....[58]....
        /*02cc*/ 	.word	0xffffffff


	//   ....[59]....
        /*02d0*/ 	.word	0xffffffff


	//   ....[60]....
        /*02d4*/ 	.word	0xffffffff


	//   ....[61]....
        /*02d8*/ 	.word	0xffffffff


	//   ....[62]....
        /*02dc*/ 	.word	0xffffffff


	//   ....[63]....
        /*02e0*/ 	.word	0xffffffff


	//   ....[64]....
        /*02e4*/ 	.word	0xffffffff


	//   ....[65]....
        /*02e8*/ 	.word	0xffffffff


	//   ....[66]....
        /*02ec*/ 	.word	0xffffffff


	//   ....[67]....
        /*02f0*/ 	.word	0xffffffff


	//   ....[68]....
        /*02f4*/ 	.word	0xffffffff


	//   ....[69]....
        /*02f8*/ 	.word	0xffffffff


	//   ....[70]....
        /*02fc*/ 	.word	0xffffffff


	//   ....[71]....
        /*0300*/ 	.word	0x0500000f


	//   ....[72]....
        /*0304*/ 	.word	0x0500000f


	//   ....[73]....
        /*0308*/ 	.word	0x0500000f


	//   ....[74]....
        /*030c*/ 	.word	0x0500000f


	//   ....[75]....
        /*0310*/ 	.word	0x0500000f


	//   ....[76]....
        /*0314*/ 	.word	0x0500000f


	//   ....[77]....
        /*0318*/ 	.word	0x0500000f


	//   ....[78]....
        /*031c*/ 	.word	0x0500000f


	//   ....[79]....
        /*0320*/ 	.word	0x0500000f


	//   ....[80]....
        /*0324*/ 	.word	0x0500000f


	//   ....[81]....
        /*0328*/ 	.word	0x0500000f


	//   ....[82]....
        /*032c*/ 	.word	0x0500000f


	//   ....[83]....
        /*0330*/ 	.word	0x0500000f


	//   ....[84]....
        /*0334*/ 	.word	0x0500000f


	//   ....[85]....
        /*0338*/ 	.word	0x0500000f


	//   ....[86]....
        /*033c*/ 	.word	0x0500000f


	//   ....[87]....
        /*0340*/ 	.word	0x0500000f


	//   ....[88]....
        /*0344*/ 	.word	0x0500000f


	//   ....[89]....
        /*0348*/ 	.word	0x0500000f


	//   ....[90]....
        /*034c*/ 	.word	0x0500000f


	//   ....[91]....
        /*0350*/ 	.word	0x0500000f


	//   ....[92]....
        /*0354*/ 	.word	0x0500000f


	//   ....[93]....
        /*0358*/ 	.word	0x0500000f


	//   ....[94]....
        /*035c*/ 	.word	0x0500000f


	//   ....[95]....
        /*0360*/ 	.word	0x0500000f


	//   ....[96]....
        /*0364*/ 	.word	0x0500000f


	//   ....[97]....
        /*0368*/ 	.word	0x0500000f


	//   ....[98]....
        /*036c*/ 	.word	0x0500000f


	//   ....[99]....
        /*0370*/ 	.word	0x0500000f


	//   ....[100]....
        /*0374*/ 	.word	0x0500000f


	//   ....[101]....
        /*0378*/ 	.word	0x0500000f


	//   ....[102]....
        /*037c*/ 	.word	0x0500000f


	//   ....[103]....
        /*0380*/ 	.word	0x0500000f


	//   ....[104]....
        /*0384*/ 	.word	0x0500000f


	//----- nvinfo : EIATTR_COOP_GROUP_INSTR_OFFSETS
	.align		4
.L_1495:
        /*0388*/ 	.byte	0x04, 0x28
        /*038a*/ 	.short	(.L_1497 - .L_1496)


	//   ....[0]....
.L_1496:
        /*038c*/ 	.word	0x00000060


	//   ....[1]....
        /*0390*/ 	.word	0x00000130


	//   ....[2]....
        /*0394*/ 	.word	0x000001f0


	//   ....[3]....
        /*0398*/ 	.word	0x000003c0


	//   ....[4]....
        /*039c*/ 	.word	0x00000520


	//   ....[5]....
        /*03a0*/ 	.word	0x00000640


	//   ....[6]....
        /*03a4*/ 	.word	0x000007a0


	//   ....[7]....
        /*03a8*/ 	.word	0x00001480


	//   ....[8]....
        /*03ac*/ 	.word	0x00002890


	//   ....[9]....
        /*03b0*/ 	.word	0x000028c0


	//   ....[10]....
        /*03b4*/ 	.word	0x00003210


	//   ....[11]....
        /*03b8*/ 	.word	0x00003230


	//   ....[12]....
        /*03bc*/ 	.word	0x00003250


	//   ....[13]....
        /*03c0*/ 	.word	0x00003270


	//   ....[14]....
        /*03c4*/ 	.word	0x00004a60


	//   ....[15]....
        /*03c8*/ 	.word	0x00004d60


	//   ....[16]....
        /*03cc*/ 	.word	0x00005680


	//   ....[17]....
        /*03d0*/ 	.word	0x00005700


	//   ....[18]....
        /*03d4*/ 	.word	0x00005720


	//   ....[19]....
        /*03d8*/ 	.word	0x00005740


	//   ....[20]....
        /*03dc*/ 	.word	0x00007a50


	//   ....[21]....
        /*03e0*/ 	.word	0x00007ac0


	//   ....[22]....
        /*03e4*/ 	.word	0x00007ad0


	//   ....[23]....
        /*03e8*/ 	.word	0x00007b00


	//   ....[24]....
        /*03ec*/ 	.word	0x000090a0


	//   ....[25]....
        /*03f0*/ 	.word	0x000090c0


	//   ....[26]....
        /*03f4*/ 	.word	0x00009110


	//   ....[27]....
        /*03f8*/ 	.word	0x00009120


	//   ....[28]....
        /*03fc*/ 	.word	0x0000a250


	//   ....[29]....
        /*0400*/ 	.word	0x0000a2b0


	//   ....[30]....
        /*0404*/ 	.word	0x0000a2f0


	//   ....[31]....
        /*0408*/ 	.word	0x0000a320


	//   ....[32]....
        /*040c*/ 	.word	0x0000a350


	//   ....[33]....
        /*0410*/ 	.word	0x0000a370


	//   ....[34]....
        /*0414*/ 	.word	0x0000aff0


	//   ....[35]....
        /*0418*/ 	.word	0x0000b000


	//   ....[36]....
        /*041c*/ 	.word	0x0000c070


	//   ....[37]....
        /*0420*/ 	.word	0x0000cc20


	//   ....[38]....
        /*0424*/ 	.word	0x0000d550


	//   ....[39]....
        /*0428*/ 	.word	0x0000d590


	//   ....[40]....
        /*042c*/ 	.word	0x0000d5c0


	//   ....[41]....
        /*0430*/ 	.word	0x0000d5e0


	//   ....[42]....
        /*0434*/ 	.word	0x0000d600


	//   ....[43]....
        /*0438*/ 	.word	0x0000d720


	//   ....[44]....
        /*043c*/ 	.word	0x0000d7e0


	//   ....[45]....
        /*0440*/ 	.word	0x0000d800


	//   ....[46]....
        /*0444*/ 	.word	0x0000d8a0


	//   ....[47]....
        /*0448*/ 	.word	0x0000d8c0


	//   ....[48]....
        /*044c*/ 	.word	0x0000d960


	//   ....[49]....
        /*0450*/ 	.word	0x0000d980


	//   ....[50]....
        /*0454*/ 	.word	0x0000da00


	//   ....[51]....
        /*0458*/ 	.word	0x0000da20


	//   ....[52]....
        /*045c*/ 	.word	0x0000da30


	//   ....[53]....
        /*0460*/ 	.word	0x0000da40


	//   ....[54]....
        /*0464*/ 	.word	0x0000e110


	//   ....[55]....
        /*0468*/ 	.word	0x0000e1c0


	//   ....[56]....
        /*046c*/ 	.word	0x0000e1e0


	//   ....[57]....
        /*0470*/ 	.word	0x0000e290


	//   ....[58]....
        /*0474*/ 	.word	0x0000e320


	//   ....[59]....
        /*0478*/ 	.word	0x0000e340


	//   ....[60]....
        /*047c*/ 	.word	0x0000e3e0


	//   ....[61]....
        /*0480*/ 	.word	0x0000e3f0


	//   ....[62]....
        /*0484*/ 	.word	0x0000e420


	//   ....[63]....
        /*0488*/ 	.word	0x0000e440


	//   ....[64]....
        /*048c*/ 	.word	0x0000e4b0


	//   ....[65]....
        /*0490*/ 	.word	0x0000e500


	//   ....[66]....
        /*0494*/ 	.word	0x0000e590


	//   ....[67]....
        /*0498*/ 	.word	0x0000e5c0


	//   ....[68]....
        /*049c*/ 	.word	0x0000e670


	//   ....[69]....
        /*04a0*/ 	.word	0x0000e6c0


	//   ....[70]....
        /*04a4*/ 	.word	0x00010990


	//   ....[71]....
        /*04a8*/ 	.word	0x00010f90


	//   ....[72]....
        /*04ac*/ 	.word	0x00011100


	//   ....[73]....
        /*04b0*/ 	.word	0x00011160


	//   ....[74]....
        /*04b4*/ 	.word	0x000112a0


	//   ....[75]....
        /*04b8*/ 	.word	0x00011330


	//   ....[76]....
        /*04bc*/ 	.word	0x00011430


	//   ....[77]....
        /*04c0*/ 	.word	0x000114c0


	//   ....[78]....
        /*04c4*/ 	.word	0x000115d0


	//   ....[79]....
        /*04c8*/ 	.word	0x00011640


	//   ....[80]....
        /*04cc*/ 	.word	0x00011760


	//   ....[81]....
        /*04d0*/ 	.word	0x000117d0


	//   ....[82]....
        /*04d4*/ 	.word	0x000118f0


	//   ....[83]....
        /*04d8*/ 	.word	0x00011960


	//   ....[84]....
        /*04dc*/ 	.word	0x00011a70


	//   ....[85]....
        /*04e0*/ 	.word	0x00011ad0


	//   ....[86]....
        /*04e4*/ 	.word	0x00011bd0


	//   ....[87]....
        /*04e8*/ 	.word	0x00011c20


	//   ....[88]....
        /*04ec*/ 	.word	0x00011cc0


	//   ....[89]....
        /*04f0*/ 	.word	0x00011d80


	//   ....[90]....
        /*04f4*/ 	.word	0x000120a0


	//   ....[91]....
        /*04f8*/ 	.word	0x00012110


	//   ....[92]....
        /*04fc*/ 	.word	0x00012220


	//   ....[93]....
        /*0500*/ 	.word	0x00012280


	//   ....[94]....
        /*0504*/ 	.word	0x00012390


	//   ....[95]....
        /*0508*/ 	.word	0x000123e0


	//   ....[96]....
        /*050c*/ 	.word	0x000124e0


	//   ....[97]....
        /*0510*/ 	.word	0x00012540


	//   ....[98]....
        /*0514*/ 	.word	0x000126b0


	//   ....[99]....
        /*0518*/ 	.word	0x00012700


	//   ....[100]....
        /*051c*/ 	.word	0x00012820


	//   ....[101]....
        /*0520*/ 	.word	0x00012870


	//   ....[102]....
        /*0524*/ 	.word	0x00012980


	//   ....[103]....
        /*0528*/ 	.word	0x000129d0


	//   ....[104]....
        /*052c*/ 	.word	0x00012de0


	//----- nvinfo : EIATTR_REG_RECONFIG
	.align		4
.L_1497:
        /*0530*/ 	.byte	0x01, 0x54
	.zero		2


	//----- nvinfo : EIATTR_SYSCALL_OFFSETS
	.align		4
        /*0534*/ 	.byte	0x04, 0x46
        /*0536*/ 	.short	(.L_1499 - .L_1498)


	//   ....[0]....
.L_1498:
        /*0538*/ 	.word	0x000016d0


	//   ....[1]....
        /*053c*/ 	.word	0x0000c860


	//   ....[2]....
        /*0540*/ 	.word	0x0000c9a0


	//   ....[3]....
        /*0544*/ 	.word	0x0000ca90


	//   ....[4]....
        /*0548*/ 	.word	0x0000d1b0


	//   ....[5]....
        /*054c*/ 	.word	0x0000dd60


	//----- nvinfo : EIATTR_MBARRIER_INSTR_OFFSETS
	.align		4
.L_1499:
        /*0550*/ 	.byte	0x04, 0x39
        /*0552*/ 	.short	(.L_1501 - .L_1500)


	//   ....[0]....
.L_1500:
        /*0554*/ 	.word	0x00000260
        /*0558*/ 	.word	0x000000ff
        /*055c*/ 	.word	0x00032400
        /*0560*/ 	.short	0x0100
        /*0562*/ 	.byte	0x08
	.zero		1


	//   ....[1]....
        /*0564*/ 	.word	0x00000270
        /*0568*/ 	.word	0x000000ff
        /*056c*/ 	.word	0x00032410
        /*0570*/ 	.short	0x0100
        /*0572*/ 	.byte	0x08
	.zero		1


	//   ....[2]....
        /*0574*/ 	.word	0x00000280
        /*0578*/ 	.word	0x000000ff
        /*057c*/ 	.word	0x00032420
        /*0580*/ 	.short	0x0100
        /*0582*/ 	.byte	0x08
	.zero		1


	//   ....[3]....
        /*0584*/ 	.word	0x00000370
        /*0588*/ 	.word	0x000000ff
        /*058c*/ 	.word	0x00032430
        /*0590*/ 	.short	0x0100
        /*0592*/ 	.byte	0x08
	.zero		1


	//   ....[4]....
        /*0594*/ 	.word	0x00000380
        /*0598*/ 	.word	0x000000ff
        /*059c*/ 	.word	0x00032440
        /*05a0*/ 	.short	0x0100
        /*05a2*/ 	.byte	0x08
	.zero		1


	//   ....[5]....
        /*05a4*/ 	.word	0x00000390
        /*05a8*/ 	.word	0x000000ff
        /*05ac*/ 	.word	0x00032438
        /*05b0*/ 	.short	0x0100
        /*05b2*/ 	.byte	0x08
	.zero		1


	//   ....[6]....
        /*05b4*/ 	.word	0x000003a0
        /*05b8*/ 	.word	0x000000ff
        /*05bc*/ 	.word	0x00032448
        /*05c0*/ 	.short	0x0100
        /*05c2*/ 	.byte	0x08
	.zero		1


	//   ....[7]....
        /*05c4*/ 	.word	0x000004d0
        /*05c8*/ 	.word	0x000000ff
        /*05cc*/ 	.word	0x00032450
        /*05d0*/ 	.short	0x0100
        /*05d2*/ 	.byte	0x08
	.zero		1


	//   ....[8]....
        /*05d4*/ 	.word	0x000004e0
        /*05d8*/ 	.word	0x000000ff
        /*05dc*/ 	.word	0x00032460
        /*05e0*/ 	.short	0x0100
        /*05e2*/ 	.byte	0x08
	.zero		1


	//   ....[9]....
        /*05e4*/ 	.word	0x000004f0
        /*05e8*/ 	.word	0x000000ff
        /*05ec*/ 	.word	0x00032458
        /*05f0*/ 	.short	0x0100
        /*05f2*/ 	.byte	0x08
	.zero		1


	//   ....[10]....
        /*05f4*/ 	.word	0x00000500
        /*05f8*/ 	.word	0x000000ff
        /*05fc*/ 	.word	0x00032468
        /*0600*/ 	.short	0x0100
        /*0602*/ 	.byte	0x08
	.zero		1


	//   ....[11]....
        /*0604*/ 	.word	0x000005f0
        /*0608*/ 	.word	0x000000ff
        /*060c*/ 	.word	0x00032470
        /*0610*/ 	.short	0x0100
        /*0612*/ 	.byte	0x06
	.zero		1


	//   ....[12]....
        /*0614*/ 	.word	0x00000600
        /*0618*/ 	.word	0x000000ff
        /*061c*/ 	.word	0x00032480
        /*0620*/ 	.short	0x0100
        /*0622*/ 	.byte	0x06
	.zero		1


	//   ....[13]....
        /*0624*/ 	.word	0x00000610
        /*0628*/ 	.word	0x000000ff
        /*062c*/ 	.word	0x00032478
        /*0630*/ 	.short	0x0100
        /*0632*/ 	.byte	0x06
	.zero		1


	//   ....[14]....
        /*0634*/ 	.word	0x00000620
        /*0638*/ 	.word	0x000000ff
        /*063c*/ 	.word	0x00032488
        /*0640*/ 	.short	0x0100
        /*0642*/ 	.byte	0x06
	.zero		1


	//   ....[15]....
        /*0644*/ 	.word	0x00000750
        /*0648*/ 	.word	0x000000ff
        /*064c*/ 	.word	0x00032490
        /*0650*/ 	.short	0x0100
        /*0652*/ 	.byte	0x08
	.zero		1


	//   ....[16]....
        /*0654*/ 	.word	0x00000760
        /*0658*/ 	.word	0x000000ff
        /*065c*/ 	.word	0x000324a0
        /*0660*/ 	.short	0x0100
        /*0662*/ 	.byte	0x08
	.zero		1


	//   ....[17]....
        /*0664*/ 	.word	0x00000770
        /*0668*/ 	.word	0x000000ff
        /*066c*/ 	.word	0x00032498
        /*0670*/ 	.short	0x0100
        /*0672*/ 	.byte	0x08
	.zero		1


	//   ....[18]....
        /*0674*/ 	.word	0x00000780
        /*0678*/ 	.word	0x000000ff
        /*067c*/ 	.word	0x000324a8
        /*0680*/ 	.short	0x0100
        /*0682*/ 	.byte	0x08
	.zero		1


	//   ....[19]....
        /*0684*/ 	.word	0x000008b0
        /*0688*/ 	.word	0x000000ff
        /*068c*/ 	.word	0x000324b0
        /*0690*/ 	.short	0x0100
        /*0692*/ 	.byte	0x08
	.zero		1


	//   ....[20]....
        /*0694*/ 	.word	0x000008c0
        /*0698*/ 	.word	0x000000ff
        /*069c*/ 	.word	0x000324c0
        /*06a0*/ 	.short	0x0100
        /*06a2*/ 	.byte	0x08
	.zero		1


	//   ....[21]....
        /*06a4*/ 	.word	0x000008d0
        /*06a8*/ 	.word	0x000000ff
        /*06ac*/ 	.word	0x000324b8
        /*06b0*/ 	.short	0x0100
        /*06b2*/ 	.byte	0x08
	.zero		1


	//   ....[22]....
        /*06b4*/ 	.word	0x000008e0
        /*06b8*/ 	.word	0x000000ff
        /*06bc*/ 	.word	0x000324c8
        /*06c0*/ 	.short	0x0100
        /*06c2*/ 	.byte	0x08
	.zero		1


	//   ....[23]....
        /*06c4*/ 	.word	0x00001710
        /*06c8*/ 	.word	0x000000ff
        /*06cc*/ 	.word	0x00032400
        /*06d0*/ 	.short	0x010a
        /*06d2*/ 	.byte	0x04
	.zero		1


	//   ....[24]....
        /*06d4*/ 	.word	0x000017b0
        /*06d8*/ 	.word	0x000000ff
        /*06dc*/ 	.word	0x00032430
        /*06e0*/ 	.short	0x010a
        /*06e2*/ 	.byte	0x04
	.zero		1


	//   ....[25]....
        /*06e4*/ 	.word	0x00001800
        /*06e8*/ 	.word	0x000000ff
        /*06ec*/ 	.word	0x00032430
        /*06f0*/ 	.short	0x010a
        /*06f2*/ 	.byte	0x04
	.zero		1


	//   ....[26]....
        /*06f4*/ 	.word	0x00001b10
        /*06f8*/ 	.word	0x000000ff
        /*06fc*/ 	.word	0x00032410
        /*0700*/ 	.short	0x010a
        /*0702*/ 	.byte	0x08
	.zero		1


	//   ....[27]....
        /*0704*/ 	.word	0x00001b60
        /*0708*/ 	.word	0x000000ff
        /*070c*/ 	.word	0x00032450
        /*0710*/ 	.short	0x010a
        /*0712*/ 	.byte	0x04
	.zero		1


	//   ....[28]....
        /*0714*/ 	.word	0x00001bb0
        /*0718*/ 	.word	0x000000ff
        /*071c*/ 	.word	0x00032450
        /*0720*/ 	.short	0x010a
        /*0722*/ 	.byte	0x04
	.zero		1


	//   ....[29]....
        /*0724*/ 	.word	0x00003600
        /*0728*/ 	.word	0x00000014
        /*072c*/ 	.word	0x00000000
        /*0730*/ 	.short	0x0101
        /*0732*/ 	.byte	0x3f
	.zero		1


	//   ....[30]....
        /*0734*/ 	.word	0x000040f0
        /*0738*/ 	.word	0x000000be
        /*073c*/ 	.word	0x00000000
        /*0740*/ 	.short	0x0101
        /*0742*/ 	.byte	0x3f
	.zero		1


	//   ....[31]....
        /*0744*/ 	.word	0x00004200
        /*0748*/ 	.word	0x000000ff
        /*074c*/ 	.word	0x00032430
        /*0750*/ 	.short	0x010a
        /*0752*/ 	.byte	0x05
	.zero		1


	//   ....[32]....
        /*0754*/ 	.word	0x00004240
        /*0758*/ 	.word	0x000000ff
        /*075c*/ 	.word	0x00032430
        /*0760*/ 	.short	0x010a
        /*0762*/ 	.byte	0x05
	.zero		1


	//   ....[33]....
        /*0764*/ 	.word	0x00004590
        /*0768*/ 	.word	0x000000ff
        /*076c*/ 	.word	0x00032450
        /*0770*/ 	.short	0x010a
        /*0772*/ 	.byte	0x05
	.zero		1


	//   ....[34]....
        /*0774*/ 	.word	0x000045d0
        /*0778*/ 	.word	0x000000ff
        /*077c*/ 	.word	0x00032450
        /*0780*/ 	.short	0x010a
        /*0782*/ 	.byte	0x05
	.zero		1


	//   ....[35]....
        /*0784*/ 	.word	0x000059e0
        /*0788*/ 	.word	0x00000098
        /*078c*/ 	.word	0x00000000
        /*0790*/ 	.short	0x0101
        /*0792*/ 	.byte	0x3f
	.zero		1


	//   ....[36]....
        /*0794*/ 	.word	0x00006d80
        /*0798*/ 	.word	0x0000009d
        /*079c*/ 	.word	0x00000000
        /*07a0*/ 	.short	0x0101
        /*07a2*/ 	.byte	0x3f
	.zero		1


	//   ....[37]....
        /*07a4*/ 	.word	0x00006eb0
        /*07a8*/ 	.word	0x000000ff
        /*07ac*/ 	.word	0x00032430
        /*07b0*/ 	.short	0x010a
        /*07b2*/ 	.byte	0x06
	.zero		1


	//   ....[38]....
        /*07b4*/ 	.word	0x00006ef0
        /*07b8*/ 	.word	0x000000ff
        /*07bc*/ 	.word	0x00032430
        /*07c0*/ 	.short	0x010a
        /*07c2*/ 	.byte	0x06
	.zero		1


	//   ....[39]....
        /*07c4*/ 	.word	0x00007110
        /*07c8*/ 	.word	0x000000ff
        /*07cc*/ 	.word	0x00032450
        /*07d0*/ 	.short	0x010a
        /*07d2*/ 	.byte	0x06
	.zero		1


	//   ....[40]....
        /*07d4*/ 	.word	0x00007150
        /*07d8*/ 	.word	0x000000ff
        /*07dc*/ 	.word	0x00032450
        /*07e0*/ 	.short	0x010a
        /*07e2*/ 	.byte	0x06
	.zero		1


	//   ....[41]....
        /*07e4*/ 	.word	0x00007d40
        /*07e8*/ 	.word	0x00000098
        /*07ec*/ 	.word	0x00000000
        /*07f0*/ 	.short	0x0101
        /*07f2*/ 	.byte	0x3f
	.zero		1


	//   ....[42]....
        /*07f4*/ 	.word	0x00009080
        /*07f8*/ 	.word	0x000000d2
        /*07fc*/ 	.word	0x00000000
        /*0800*/ 	.short	0x0101
        /*0802*/ 	.byte	0x3f
	.zero		1


	//   ....[43]....
        /*0804*/ 	.word	0x0000a380
        /*0808*/ 	.word	0x000000ff
        /*080c*/ 	.word	0x00000000
        /*0810*/ 	.short	0x0101
        /*0812*/ 	.byte	0x04
	.zero		1


	//   ....[44]....
        /*0814*/ 	.word	0x0000ce70
        /*0818*/ 	.word	0x000000ff
        /*081c*/ 	.word	0x00032440
        /*0820*/ 	.short	0x010a
        /*0822*/ 	.byte	0x26
	.zero		1


	//   ....[45]....
        /*0824*/ 	.word	0x0000db70
        /*0828*/ 	.word	0x000000ff
        /*082c*/ 	.word	0x00032400
        /*0830*/ 	.short	0x0107
        /*0832*/ 	.byte	0x26
	.zero		1


	//   ....[46]....
        /*0834*/ 	.word	0x0000dbf0
        /*0838*/ 	.word	0x000000ff
        /*083c*/ 	.word	0x00032400
        /*0840*/ 	.short	0x0101
        /*0842*/ 	.byte	0x26
	.zero		1


	//   ....[47]....
        /*0844*/ 	.word	0x0000e870
        /*0848*/ 	.word	0x000000ff
        /*084c*/ 	.word	0x00032410
        /*0850*/ 	.short	0x0107
        /*0852*/ 	.byte	0x26
	.zero		1


	//   ....[48]....
        /*0854*/ 	.word	0x0000e8d0
        /*0858*/ 	.word	0x000000ff
        /*085c*/ 	.word	0x00032410
        /*0860*/ 	.short	0x0101
        /*0862*/ 	.byte	0x26
	.zero		1


	//   ....[49]....
        /*0864*/ 	.word	0x0000e8e0
        /*0868*/ 	.word	0x000000ff
        /*086c*/ 	.word	0x00032420
        /*0870*/ 	.short	0x010a
        /*0872*/ 	.byte	0x26
	.zero		1


	//   ....[50]....
        /*0874*/ 	.word	0x0000e940
        /*0878*/ 	.word	0x000000ff
        /*087c*/ 	.word	0x00032460
        /*0880*/ 	.short	0x010a
        /*0882*/ 	.byte	0x26
	.zero		1


	//   ....[51]....
        /*0884*/ 	.word	0x0000f1c0
        /*0888*/ 	.word	0x000000ff
        /*088c*/ 	.word	0x00032448
        /*0890*/ 	.short	0x010a
        /*0892*/ 	.byte	0x26
	.zero		1


	//   ....[52]....
        /*0894*/ 	.word	0x0000f390
        /*0898*/ 	.word	0x000000ff
        /*089c*/ 	.word	0x00032468
        /*08a0*/ 	.short	0x010a
        /*08a2*/ 	.byte	0x26
	.zero		1


	//   ....[53]....
        /*08a4*/ 	.word	0x0000f9f0
        /*08a8*/ 	.word	0x000000ff
        /*08ac*/ 	.word	0x00032440
        /*08b0*/ 	.short	0x010a
        /*08b2*/ 	.byte	0x26
	.zero		1


	//   ....[54]....
        /*08b4*/ 	.word	0x0000fbd0
        /*08b8*/ 	.word	0x000000ff
        /*08bc*/ 	.word	0x00032460
        /*08c0*/ 	.short	0x010a
        /*08c2*/ 	.byte	0x26
	.zero		1


	//   ....[55]....
        /*08c4*/ 	.word	0x00010260
        /*08c8*/ 	.word	0x000000ff
        /*08cc*/ 	.word	0x00032448
        /*08d0*/ 	.short	0x010a
        /*08d2*/ 	.byte	0x26
	.zero		1


	//   ....[56]....
        /*08d4*/ 	.word	0x00010440
        /*08d8*/ 	.word	0x000000ff
        /*08dc*/ 	.word	0x00032468
        /*08e0*/ 	.short	0x010a
        /*08e2*/ 	.byte	0x26
	.zero		1


	//   ....[57]....
        /*08e4*/ 	.word	0x00010920
        /*08e8*/ 	.word	0x00000002
        /*08ec*/ 	.word	0x00032420
        /*08f0*/ 	.short	0x010a
        /*08f2*/ 	.byte	0x3f
	.zero		1


	//   ....[58]....
        /*08f4*/ 	.word	0x00010aa0
        /*08f8*/ 	.word	0x00000007
        /*08fc*/ 	.word	0x00000000
        /*0900*/ 	.short	0x010a
        /*0902*/ 	.byte	0x3f
	.zero		1


	//   ....[59]....
        /*0904*/ 	.word	0x00010b10
        /*0908*/ 	.word	0x00000005
        /*090c*/ 	.word	0x00000000
        /*0910*/ 	.short	0x010a
        /*0912*/ 	.byte	0x3f
	.zero		1


	//   ....[60]....
        /*0914*/ 	.word	0x00010b70
        /*0918*/ 	.word	0x00000005
        /*091c*/ 	.word	0x00000000
        /*0920*/ 	.short	0x010a
        /*0922*/ 	.byte	0x3f
	.zero		1


	//   ....[61]....
        /*0924*/ 	.word	0x00010ba0
        /*0928*/ 	.word	0x00000003
        /*092c*/ 	.word	0x00000000
        /*0930*/ 	.short	0x010a
        /*0932*/ 	.byte	0x3f
	.zero		1


	//   ....[62]....
        /*0934*/ 	.word	0x00010c20
        /*0938*/ 	.word	0x00000003
        /*093c*/ 	.word	0x00032400
        /*0940*/ 	.short	0x010a
        /*0942*/ 	.byte	0x3f
	.zero		1


	//   ....[63]....
        /*0944*/ 	.word	0x00010c90
        /*0948*/ 	.word	0x00000003
        /*094c*/ 	.word	0x00032430
        /*0950*/ 	.short	0x010a
        /*0952*/ 	.byte	0x3f
	.zero		1


	//   ....[64]....
        /*0954*/ 	.word	0x00010d00
        /*0958*/ 	.word	0x00000003
        /*095c*/ 	.word	0x00032410
        /*0960*/ 	.short	0x010a
        /*0962*/ 	.byte	0x3f
	.zero		1


	//   ....[65]....
        /*0964*/ 	.word	0x00010d70
        /*0968*/ 	.word	0x00000003
        /*096c*/ 	.word	0x00032450
        /*0970*/ 	.short	0x010a
        /*0972*/ 	.byte	0x3f
	.zero		1


	//   ....[66]....
        /*0974*/ 	.word	0x00010dd0
        /*0978*/ 	.word	0x00000098
        /*097c*/ 	.word	0x00032430
        /*0980*/ 	.short	0x010a
        /*0982*/ 	.byte	0x3f
	.zero		1


	//   ....[67]....
        /*0984*/ 	.word	0x00010e30
        /*0988*/ 	.word	0x000000ca
        /*098c*/ 	.word	0x00032450
        /*0990*/ 	.short	0x010a
        /*0992*/ 	.byte	0x3f
	.zero		1


	//   ....[68]....
        /*0994*/ 	.word	0x00010e90
        /*0998*/ 	.word	0x00000098
        /*099c*/ 	.word	0x00032430
        /*09a0*/ 	.short	0x010a
        /*09a2*/ 	.byte	0x3f
	.zero		1


	//   ....[69]....
        /*09a4*/ 	.word	0x00010ef0
        /*09a8*/ 	.word	0x000000cc
        /*09ac*/ 	.word	0x00032450
        /*09b0*/ 	.short	0x010a
        /*09b2*/ 	.byte	0x3f
	.zero		1


	//   ....[70]....
        /*09b4*/ 	.word	0x00011050
        /*09b8*/ 	.word	0x00000003
        /*09bc*/ 	.word	0x00032440
        /*09c0*/ 	.short	0x010a
        /*09c2*/ 	.byte	0x3f
	.zero		1


	//   ....[71]....
        /*09c4*/ 	.word	0x00012a10
        /*09c8*/ 	.word	0x00000003
        /*09cc*/ 	.word	0x00032420
        /*09d0*/ 	.short	0x010a
        /*09d2*/ 	.byte	0x3f
	.zero		1


	//   ....[72]....
        /*09d4*/ 	.word	0x00012a70
        /*09d8*/ 	.word	0x00000003
        /*09dc*/ 	.word	0x00032460
        /*09e0*/ 	.short	0x010a
        /*09e2*/ 	.byte	0x3f
	.zero		1


	//   ....[73]....
        /*09e4*/ 	.word	0x00012ad0
        /*09e8*/ 	.word	0x00000003
        /*09ec*/ 	.word	0x00032448
        /*09f0*/ 	.short	0x010a
        /*09f2*/ 	.byte	0x3f
	.zero		1


	//   ....[74]....
        /*09f4*/ 	.word	0x00012b30
        /*09f8*/ 	.word	0x00000003
        /*09fc*/ 	.word	0x00032468
        /*0a00*/ 	.short	0x010a
        /*0a02*/ 	.byte	0x3f
	.zero		1


	//   ....[75]....
        /*0a04*/ 	.word	0x00012b90
        /*0a08*/ 	.word	0x00000003
        /*0a0c*/ 	.word	0x00032440
        /*0a10*/ 	.short	0x010a
        /*0a12*/ 	.byte	0x3f
	.zero		1


	//   ....[76]....
        /*0a14*/ 	.word	0x00012bf0
        /*0a18*/ 	.word	0x00000003
        /*0a1c*/ 	.word	0x00032460
        /*0a20*/ 	.short	0x010a
        /*0a22*/ 	.byte	0x3f
	.zero		1


	//   ....[77]....
        /*0a24*/ 	.word	0x00012c50
        /*0a28*/ 	.word	0x00000003
        /*0a2c*/ 	.word	0x00032448
        /*0a30*/ 	.short	0x010a
        /*0a32*/ 	.byte	0x3f
	.zero		1


	//   ....[78]....
        /*0a34*/ 	.word	0x00012cb0
        /*0a38*/ 	.word	0x00000003
        /*0a3c*/ 	.word	0x00032468
        /*0a40*/ 	.short	0x010a
        /*0a42*/ 	.byte	0x3f
	.zero		1


	//   ....[79]....
        /*0a44*/ 	.word	0x00012d00
        /*0a48*/ 	.word	0x00000002
        /*0a4c*/ 	.word	0x00032420
        /*0a50*/ 	.short	0x010a
        /*0a52*/ 	.byte	0x3f
	.zero		1


	//   ....[80]....
        /*0a54*/ 	.word	0x00012ea0
        /*0a58*/ 	.word	0x00000007
        /*0a5c*/ 	.word	0x00000000
        /*0a60*/ 	.short	0x010a
        /*0a62*/ 	.byte	0x3f
	.zero		1


	//   ....[81]....
        /*0a64*/ 	.word	0x00012ef0
        /*0a68*/ 	.word	0x00000005
        /*0a6c*/ 	.word	0x00000000
        /*0a70*/ 	.short	0x010a
        /*0a72*/ 	.byte	0x3f
	.zero		1


	//   ....[82]....
        /*0a74*/ 	.word	0x00012f40
        /*0a78*/ 	.word	0x00000005
        /*0a7c*/ 	.word	0x00000000
        /*0a80*/ 	.short	0x010a
        /*0a82*/ 	.byte	0x3f
	.zero		1


	//----- nvinfo : EIATTR_NUM_MBARRIERS
	.align		4
.L_1501:
        /*0a84*/ 	.byte	0x03, 0x38
        /*0a86*/ 	.short	0x0017


	//----- nvinfo : EIATTR_EXIT_INSTR_OFFSETS
	.align		4
        /*0a88*/ 	.byte	0x04, 0x1c
        /*0a8a*/ 	.short	(.L_1503 - .L_1502)


	//   ....[0]....
.L_1502:
        /*0a8c*/ 	.word	0x00010bf0


	//----- nvinfo : EIATTR_MAX_THREADS
	.align		4
.L_1503:
        /*0a90*/ 	.byte	0x04, 0x05
        /*0a92*/ 	.short	(.L_1505 - .L_1504)
.L_1504:
        /*0a94*/ 	.word	0x00000180
        /*0a98*/ 	.word	0x00000001
        /*0a9c*/ 	.word	0x00000001


	//----- nvinfo : EIATTR_CRS_STACK_SIZE
	.align		4
.L_1505:
        /*0aa0*/ 	.byte	0x04, 0x1e
        /*0aa2*/ 	.short	(.L_1507 - .L_1506)
.L_1506:
        /*0aa4*/ 	.word	0x00000000


	//----- nvinfo : EIATTR_CBANK_PARAM_SIZE
	.align		4
.L_1507:
        /*0aa8*/ 	.byte	0x03, 0x19
        /*0aaa*/ 	.short	0x0b70


	//----- nvinfo : EIATTR_PARAM_CBANK
	.align		4
        /*0aac*/ 	.byte	0x04, 0x0a
        /*0aae*/ 	.short	(.L_1509 - .L_1508)
	.align		4
.L_1508:
        /*0ab0*/ 	.word	index@(.nv.constant0._ZN7cutlass13device_kernelIN5flash11enable_sm90INS1_16FlashAttnFwdSm90INS1_25CollectiveMainloopFwdSm90ILi2EN4cute5tupleIJNS5_1CILi1EEES8_S8_EEENS6_IJNS7_ILi128EEENS7_ILi96EEENS7_ILi64EEEEEELi256ENS_6half_tEfNS_4arch4Sm90ELb1ELb0ELb0ELb0ELb0ELb0ELb1ELb1ELb0ELb1ELb1ELb0EEENS1_21CollectiveEpilogueFwdINS6_IJSA_NS7_ILi256EEESB_EEES9_SE_SG_Li256ELb0ELb1ELb1ELb0EEENS1_19SingleTileSchedulerILb0ELb1ELb1ELi128EEEEEEEEEvNT_6ParamsE)
        /*0ab4*/ 	.short	0x0210
        /*0ab6*/ 	.short	0x0b70


	//----- nvinfo : EIATTR_SW_WAR
	.align		4
.L_1509:
        /*0ab8*/ 	.byte	0x04, 0x36
        /*0aba*/ 	.short	(.L_1511 - .L_1510)
.L_1510:
        /*0abc*/ 	.word	0x00000008
.L_1511:


//--------------------- .nv.info._ZN7cutlass13device_kernelIN5flash11enable_sm90INS1_16FlashAttnFwdSm90INS1_25CollectiveMainloopFwdSm90ILi2EN4cute5tupleIJNS5_1CILi1EEES8_S8_EEENS6_IJNS7_ILi128EEENS7_ILi96EEENS7_ILi64EEEEEELi256ENS_6half_tEfNS_4arch4Sm90ELb1ELb0ELb0ELb1ELb0ELb0ELb0ELb1ELb0ELb1ELb1ELb0EEENS1_21CollectiveEpilogueFwdINS6_IJSA_NS7_ILi256EEESB_EEES9_SE_SG_Li256ELb1ELb1ELb1ELb0EEENS1_36VarlenDynamicPersistentTileSchedulerILi128ELi96ELi256ELi128ELb1ELb1ELb1ELb1ELb1ELb1EEEEEEEEEvNT_6ParamsE --------------------------
	.section	.nv.info._ZN7cutlass13device_kernelIN5flash11enable_sm90INS1_16FlashAttnFwdSm90INS1_25CollectiveMainloopFwdSm90ILi2EN4cute5tupleIJNS5_1CILi1EEES8_S8_EEENS6_IJNS7_ILi128EEENS7_ILi96EEENS7_ILi64EEEEEELi256ENS_6half_tEfNS_4arch4Sm90ELb1ELb0ELb0ELb1ELb0ELb0ELb0ELb1ELb0ELb1ELb1ELb0EEENS1_21CollectiveEpilogueFwdINS6_IJSA_NS7_ILi256EEESB_EEES9_SE_SG_Li256ELb1ELb1ELb1ELb0EEENS1_36VarlenDynamicPersistentTileSchedulerILi128ELi96ELi256ELi128ELb1ELb1ELb1ELb1ELb1ELb1EEEEEEEEEvNT_6ParamsE,"",@"SHT_CUDA_INFO"
	.sectionflags	@""
	.align	4


	//----- nvinfo : EIATTR_CUDA_API_VERSION
	.align		4
        /*0000*/ 	.byte	0x04, 0x37
        /*0002*/ 	.short	(.L_1513 - .L_1512)
.L_1512:
        /*0004*/ 	.word	0x00000082


	//----- nvinfo : EIATTR_KPARAM_INFO
	.align		4
.L_1513:
        /*0008*/ 	.byte	0x04, 0x17
        /*000a*/ 	.short	(.L_1515 - .L_1514)
.L_1514:
        /*000c*/ 	.word	0x00000000
        /*0010*/ 	.short	0x0000
        /*0012*/ 	.short	0x0070
        /*0014*/ 	.byte	0x00, 0xf0, 0x01, 0x2a


	//----- nvinfo : EIATTR_SPARSE_MMA_MASK
	.align		4
.L_1515:
        /*0018*/ 	.byte	0x03, 0x50
        /*001a*/ 	.short	0x0000


	//----- nvinfo : EIATTR_MAXREG_COUNT
	.align		4
        /*001c*/ 	.byte	0x03, 0x1b
        /*001e*/ 	.short	0x00a8


	//----- nvinfo : EIATTR_NUM_BARRIERS
	.align		4
        /*0020*/ 	.byte	0x02, 0x4c
        /*0022*/ 	.byte	0x10
	.zero		1


	//----- nvinfo : EIATTR_EXTERNS
	.align		4
        /*0024*/ 	.byte	0x04, 0x0f
        /*0026*/ 	.short	(.L_1517 - .L_1516)


	//   ....[0]....
	.align		4
.L_1516:
        /*0028*/ 	.word	index@(__assertfail)


	//----- nvinfo : EIATTR_ANNOTATIONS
	.align		4
.L_1517:
        /*002c*/ 	.byte	0x04, 0x55
        /*002e*/ 	.short	(.L_1519 - .L_1518)


	//   ....[0]....
.L_1518:
        /* <DEDUP_REMOVED lines=69> */


	//----- nvinfo : EIATTR_MERCURY_ISA_VERSION
	.align		4
.L_1519:
        /*0470*/ 	.byte	0x03, 0x5f
        /*0472*/ 	.short	0x0101


	//----- nvinfo : EIATTR_UNUSED_LOAD_BYTE_OFFSET
	.align		4
        /*0474*/ 	.byte	0x04, 0x44
        /*0476*/ 	.short	(.L_1521 - .L_1520)


	//   ....[0]....
.L_1520:
        /*0478*/ 	.word	0x00000a30
        /*047c*/ 	.word	0x0000fff0


	//   ....[1]....
        /*0480*/ 	.word	0x00008cc0
        /*0484*/ 	.word	0x0000fff0


	//----- nvinfo : EIATTR_INT_WARP_WIDE_INSTR_OFFSETS
	.align		4
.L_1521:
        /*0488*/ 	.byte	0x04, 0x31
        /*048a*/ 	.short	(.L_1523 - .L_1522)


	//   ....[0]....
.L_1522:
        /*048c*/ 	.word	0x00000130


	//   ....[1]....
        /*0490*/ 	.word	0x00000170


	//   ....[2]....
        /*0494*/ 	.word	0x000001e0


	//   ....[3]....
        /*0498*/ 	.word	0x00003b80


	//   ....[4]....
        /*049c*/ 	.word	0x0000ef80


	//   ....[5]....
        /*04a0*/ 	.word	0x0000f010


	//   ....[6]....
        /*04a4*/ 	.word	0x00012c40


	//   ....[7]....
        /*04a8*/ 	.word	0x00012cd0


	//----- nvinfo : EIATTR_COOP_GROUP_MASK_REGIDS
	.align		4
.L_1523:
        /*04ac*/ 	.byte	0x04, 0x29
        /*04ae*/ 	.short	(.L_1525 - .L_1524)


	//   ....[0]....
.L_1524:
        /*04b0*/ 	.word	0xffffffff


	//   ....[1]....
        /*04b4*/ 	.word	0xffffffff


	//   ....[2]....
        /*04b8*/ 	.word	0xffffffff


	//   ....[3]....
        /*04bc*/ 	.word	0xffffffff


	//   ....[4]....
        /*04c0*/ 	.word	0xffffffff


	//   ....[5]....
        /*04c4*/ 	.word	0xffffffff


	//   ....[6]....
        /*04c8*/ 	.word	0xffffffff


	//   ....[7]....
        /*04cc*/ 	.word	0xffffffff


	//   ....[8]....
        /*04d0*/ 	.word	0xffffffff


	//   ....[9]....
        /*04d4*/ 	.word	0xffffffff


	//   ....[10]....
        /*04d8*/ 	.word	0xffffffff


	//   ....[11]....
        /*04dc*/ 	.word	0xffffffff


	//   ....[12]....
        /*04e0*/ 	.word	0xffffffff


	//   ....[13]....
        /*04e4*/ 	.word	0xffffffff


	//   ....[14]....
        /*04e8*/ 	.word	0xffffffff


	//   ....[15]....
        /*04ec*/ 	.word	0xffffffff


	//   ....[16]....
        /*04f0*/ 	.word	0xffffffff


	//   ....[17]....
        /*04f4*/ 	.word	0xffffffff


	//   ....[18]....
        /*04f8*/ 	.word	0xffffffff


	//   ....[19]....
        /*04fc*/ 	.word	0xffffffff


	//   ....[20]....
        /*0500*/ 	.word	0xffffffff


	//   ....[21]....
        /*0504*/ 	.word	0xffffffff


	//   ....[22]....
        /*0508*/ 	.word	0xffffffff


	//   ....[23]....
        /*050c*/ 	.word	0xffffffff


	//   ....[24]....
        /*0510*/ 	.word	0xffffffff


	//   ....[25]....
        /*0514*/ 	.word	0xffffffff


	//   ....[26]....
        /*0518*/ 	.word	0xffffffff


	//   ....[27]....
        /*051c*/ 	.word	0xffffffff


	//   ....[28]....
        /*0520*/ 	.word	0xffffffff


	//   ....[29]....
        /*0524*/ 	.word	0xffffffff


	//   ....[30]....
        /*0528*/ 	.word	0xffffffff


	//   ....[31]....
        /*052c*/ 	.word	0xffffffff


	//   ....[32]....
        /*0530*/ 	.word	0xffffffff


	//   ....[33]....
        /*0534*/ 	.word	0xffffffff


	//   ....[34]....
        /*0538*/ 	.word	0xffffffff


	//   ....[35]....
        /*053c*/ 	.word	0xffffffff


	//   ....[36]....
        /*0540*/ 	.word	0xffffffff


	//   ....[37]....
        /*0544*/ 	.word	0xffffffff


	//   ....[38]....
        /*0548*/ 	.word	0xffffffff


	//   ....[39]....
        /*054c*/ 	.word	0xffffffff


	//   ....[40]....
        /*0550*/ 	.word	0xffffffff


	//   ....[41]....
        /*0554*/ 	.word	0xffffffff


	//   ....[42]....
        /*0558*/ 	.word	0xffffffff


	//   ....[43]....
        /*055c*/ 	.word	0xffffffff


	//   ....[44]....
        /*0560*/ 	.word	0xffffffff


	//   ....[45]....
        /*0564*/ 	.word	0xffffffff


	//   ....[46]....
        /*0568*/ 	.word	0xffffffff


	//   ....[47]....
        /*056c*/ 	.word	0xffffffff


	//   ....[48]....
        /*0570*/ 	.word	0xffffffff


	//   ....[49]....
        /*0574*/ 	.word	0xffffffff


	//   ....[50]....
        /*0578*/ 	.word	0xffffffff


	//   ....[51]....
        /*057c*/ 	.word	0xffffffff


	//   ....[52]....
        /*0580*/ 	.word	0xffffffff


	//   ....[53]....
        /*0584*/ 	.word	0xffffffff


	//   ....[54]....
        /*0588*/ 	.word	0xffffffff


	//   ....[55]....
        /*058c*/ 	.word	0xffffffff


	//   ....[56]....
        /*0590*/ 	.word	0xffffffff


	//   ....[57]....
        /*0594*/ 	.word	0xffffffff


	//   ....[58]....
        /*0598*/ 	.word	0xffffffff


	//   ....[59]....
        /*059c*/ 	.word	0xffffffff


	//   ....[60]....
        /*05a0*/ 	.word	0xffffffff


	//   ....[61]....
        /*05a4*/ 	.word	0xffffffff


	//   ....[62]....
        /*05a8*/ 	.word	0xffffffff


	//   ....[63]....
        /*05ac*/ 	.word	0xffffffff


	//   ....[64]....
        /*05b0*/ 	.word	0xffffffff


	//   ....[65]....
        /*05b4*/ 	.word	0xffffffff


	//   ....[66]....
        /*05b8*/ 	.word	0xffffffff


	//   ....[67]....
        /*05bc*/ 	.word	0xffffffff


	//   ....[68]....
        /*05c0*/ 	.word	0xffffffff


	//   ....[69]....
        /*05c4*/ 	.word	0xffffffff


	//   ....[70]....
        /*05c8*/ 	.word	0xffffffff


	//   ....[71]....
        /*05cc*/ 	.word	0xffffffff


	//   ....[72]....
        /*05d0*/ 	.word	0xffffffff


	//   ....[73]....
        /*05d4*/ 	.word	0xffffffff


	//   ....[74]....
        /*05d8*/ 	.word	0xffffffff


	//   ....[75]....
        /*05dc*/ 	.word	0xffffffff


	//   ....[76]....
        /*05e0*/ 	.word	0xffffffff


	//   ....[77]....
        /*05e4*/ 	.word	0xffffffff


	//   ....[78]....
        /*05e8*/ 	.word	0xffffffff


	//   ....[79]....
        /*05ec*/ 	.word	0xffffffff


	//   ....[80]....
        /*05f0*/ 	.word	0xffffffff


	//   ....[81]....
        /*05f4*/ 	.word	0xffffffff


	//   ....[82]....
        /*05f8*/ 	.word	0xffffffff


	//   ....[83]....
        /*05fc*/ 	.word	0xffffffff


	//   ....[84]....
        /*0600*/ 	.word	0xffffffff


	//   ....[85]....
        /*0604*/ 	.word	0xffffffff


	//   ....[86]....
        /*0608*/ 	.word	0xffffffff


	//   ....[87]....
        /*060c*/ 	.word	0xffffffff


	//   ....[88]....
        /*0610*/ 	.word	0xffffffff


	//   ....[89]....
        /*0614*/ 	.word	0xffffffff


	//   ....[90]....
        /*0618*/ 	.word	0xffffffff


	//   ....[91]....
        /*061c*/ 	.word	0xffffffff


	//   ....[92]....
        /*0620*/ 	.word	0xffffffff


	//   ....[93]....
        /*0624*/ 	.word	0xffffffff


	//   ....[94]....
        /*0628*/ 	.word	0xffffffff


	//   ....[95]....
        /*062c*/ 	.word	0xffffffff


	//   ....[96]....
        /*0630*/ 	.word	0xffffffff


	//   ....[97]....
        /*0634*/ 	.word	0xffffffff


	//   ....[98]....
        /*0638*/ 	.word	0xffffffff


	//   ....[99]....
        /*063c*/ 	.word	0xffffffff


	//   ....[100]....
        /*0640*/ 	.word	0xffffffff


	//   ....[101]....
        /*0644*/ 	.word	0xffffffff


	//   ....[102]....
        /*0648*/ 	.word	0xffffffff


	//   ....[103]....
        /*064c*/ 	.word	0xffffffff


	//   ....[104]....
        /*0650*/ 	.word	0xffffffff


	//   ....[105]....
        /*0654*/ 	.word	0x0500000f


	//   ....[106]....
        /*0658*/ 	.word	0x0500000f


	//   ....[107]....
        /*065c*/ 	.word	0x0500000f


	//   ....[108]....
        /*0660*/ 	.word	0x0500000f


	//   ....[109]....
        /*0664*/ 	.word	0x0500000f


	//   ....[110]....
        /*0668*/ 	.word	0x0500000f


	//   ....[111]....
        /*066c*/ 	.word	0x0500000f


	//   ....[112]....
        /*0670*/ 	.word	0x0500000f


	//   ....[113]....
        /*0674*/ 	.word	0x0500000f


	//   ....[114]....
        /*0678*/ 	.word	0x0500000f


	//   ....[115]....
        /*067c*/ 	.word	0x0500000f


	//   ....[116]....
        /*0680*/ 	.word	0x0500000f


	//   ....[117]....
        /*0684*/ 	.word	0x0500000f


	//   ....[118]....
        /*0688*/ 	.word	0x0500000f


	//   ....[119]....
        /*068c*/ 	.word	0x0500000f


	//   ....[120]....
        /*0690*/ 	.word	0x0500000f


	//   ....[121]....
        /*0694*/ 	.word	0x0500000f


	//   ....[122]....
        /*0698*/ 	.word	0x0500000f


	//   ....[123]....
        /*069c*/ 	.word	0x0500000f


	//   ....[124]....
        /*06a0*/ 	.word	0x0500000f


	//   ....[125]....
        /*06a4*/ 	.word	0x0500000f


	//   ....[126]....
        /*06a8*/ 	.word	0x0500000f


	//   ....[127]....
        /*06ac*/ 	.word	0x0500000f


	//   ....[128]....
        /*06b0*/ 	.word	0x0500000f


	//   ....[129]....
        /*06b4*/ 	.word	0x0500000f


	//   ....[130]....
        /*06b8*/ 	.word	0x0500000f


	//   ....[131]....
        /*06bc*/ 	.word	0x0500000f


	//   ....[132]....
        /*06c0*/ 	.word	0x0500000f


	//   ....[133]....
        /*06c4*/ 	.word	0x0500000f


	//   ....[134]....
        /*06c8*/ 	.word	0x0500000f


	//   ....[135]....
        /*06cc*/ 	.word	0x0500000f


	//   ....[136]....
        /*06d0*/ 	.word	0x0500000f


	//   ....[137]....
        /*06d4*/ 	.word	0x0500000f


	//   ....[138]....
        /*06d8*/ 	.word	0x0500000f


	//   ....[139]....
        /*06dc*/ 	.word	0x0500000f


	//   ....[140]....
        /*06e0*/ 	.word	0x0500000f


	//----- nvinfo : EIATTR_COOP_GROUP_INSTR_OFFSETS
	.align		4
.L_1525:
        /*06e4*/ 	.byte	0x04, 0x28
        /*06e6*/ 	.short	(.L_1527 - .L_1526)


	//   ....[0]....
.L_1526:
        /*06e8*/ 	.word	0x00000070


	//   ....[1]....
        /*06ec*/ 	.word	0x00000140


	//   ....[2]....
        /*06f0*/ 	.word	0x00000190


	//   ....[3]....
        /*06f4*/ 	.word	0x000003c0


	//   ....[4]....
        /*06f8*/ 	.word	0x00000520


	//   ....[5]....
        /*06fc*/ 	.word	0x00000640


	//   ....[6]....
        /*0700*/ 	.word	0x000007a0


	//   ....[7]....
        /*0704*/ 	.word	0x00001f50


	//   ....[8]....
        /*0708*/ 	.word	0x00002530


	//   ....[9]....
        /*070c*/ 	.word	0x00002550


	//   ....[10]....
        /*0710*/ 	.word	0x00002ae0


	//   ....[11]....
        /*0714*/ 	.word	0x00002be0


	//   ....[12]....
        /*0718*/ 	.word	0x00003170


	//   ....[13]....
        /*071c*/ 	.word	0x000031c0


	//   ....[14]....
        /*0720*/ 	.word	0x00004160


	//   ....[15]....
        /*0724*/ 	.word	0x000041a0


	//   ....[16]....
        /*0728*/ 	.word	0x00004af0


	//   ....[17]....
        /*072c*/ 	.word	0x00004b80


	//   ....[18]....
        /*0730*/ 	.word	0x000052d0


	//   ....[19]....
        /*0734*/ 	.word	0x000054a0


	//   ....[20]....
        /*0738*/ 	.word	0x00006950


	//   ....[21]....
        /*073c*/ 	.word	0x00006970


	//   ....[22]....
        /*0740*/ 	.word	0x00007120


	//   ....[23]....
        /*0744*/ 	.word	0x000071d0


	//   ....[24]....
        /*0748*/ 	.word	0x00008240


	//   ....[25]....
        /*074c*/ 	.word	0x000082b0


	//   ....[26]....
        /*0750*/ 	.word	0x00008310


	//   ....[27]....
        /*0754*/ 	.word	0x00008340


	//   ....[28]....
        /*0758*/ 	.word	0x00009e20


	//   ....[29]....
        /*075c*/ 	.word	0x00009e30


	//   ....[30]....
        /*0760*/ 	.word	0x00009e40


	//   ....[31]....
        /*0764*/ 	.word	0x00009e50


	//   ....[32]....
        /*0768*/ 	.word	0x0000a8f0


	//   ....[33]....
        /*076c*/ 	.word	0x0000a910


	//   ....[34]....
        /*0770*/ 	.word	0x0000aac0


	//   ....[35]....
        /*0774*/ 	.word	0x0000aae0


	//   ....[36]....
        /*0778*/ 	.word	0x0000ac20


	//   ....[37]....
        /*077c*/ 	.word	0x0000ac40


	//   ....[38]....
        /*0780*/ 	.word	0x0000ad90


	//   ....[39]....
        /*0784*/ 	.word	0x0000adb0


	//   ....[40]....
        /*0788*/ 	.word	0x0000b300


	//   ....[41]....
        /*078c*/ 	.word	0x0000b310


	//   ....[42]....
        /*0790*/ 	.word	0x0000bbc0


	//   ....[43]....
        /*0794*/ 	.word	0x0000bbd0


	//   ....[44]....
        /*0798*/ 	.word	0x0000ce00


	//   ....[45]....
        /*079c*/ 	.word	0x0000ce30


	//   ....[46]....
        /*07a0*/ 	.word	0x0000cfa0


	//   ....[47]....
        /*07a4*/ 	.word	0x0000cfc0


	//   ....[48]....
        /*07a8*/ 	.word	0x0000d100


	//   ....[49]....
        /*07ac*/ 	.word	0x0000d120


	//   ....[50]....
        /*07b0*/ 	.word	0x0000d270


	//   ....[51]....
        /*07b4*/ 	.word	0x0000d290


	//   ....[52]....
        /*07b8*/ 	.word	0x0000d470


	//   ....[53]....
        /*07bc*/ 	.word	0x0000d6a0


	//   ....[54]....
        /*07c0*/ 	.word	0x0000d6d0


	//   ....[55]....
        /*07c4*/ 	.word	0x0000d700


	//   ....[56]....
        /*07c8*/ 	.word	0x0000d730


	//   ....[57]....
        /*07cc*/ 	.word	0x0000d760


	//   ....[58]....
        /*07d0*/ 	.word	0x0000d790


	//   ....[59]....
        /*07d4*/ 	.word	0x0000d930


	//   ....[60]....
        /*07d8*/ 	.word	0x0000d960


	//   ....[61]....
        /*07dc*/ 	.word	0x0000d990


	//   ....[62]....
        /*07e0*/ 	.word	0x0000d9c0


	//   ....[63]....
        /*07e4*/ 	.word	0x0000d9f0


	//   ....[64]....
        /*07e8*/ 	.word	0x0000da20


	//   ....[65]....
        /*07ec*/ 	.word	0x0000dac0


	//   ....[66]....
        /*07f0*/ 	.word	0x0000daf0


	//   ....[67]....
        /*07f4*/ 	.word	0x0000db00


	//   ....[68]....
        /*07f8*/ 	.word	0x0000db30


	//   ....[69]....
        /*07fc*/ 	.word	0x0000f560


	//   ....[70]....
        /*0800*/ 	.word	0x00010060


	//   ....[71]....
        /*0804*/ 	.word	0x00010080


	//   ....[72]....
        /*0808*/ 	.word	0x00010130


	//   ....[73]....
        /*080c*/ 	.word	0x00010140


	//   ....[74]....
        /*0810*/ 	.word	0x000101c0


	//   ....[75]....
        /*0814*/ 	.word	0x000101d0


	//   ....[76]....
        /*0818*/ 	.word	0x00010250


	//   ....[77]....
        /*081c*/ 	.word	0x00010260


	//   ....[78]....
        /*0820*/ 	.word	0x000102e0


	//   ....[79]....
        /*0824*/ 	.word	0x000102f0


	//   ....[80]....
        /*0828*/ 	.word	0x00010370


	//   ....[81]....
        /*082c*/ 	.word	0x00010380


	//   ....[82]....
        /*0830*/ 	.word	0x00010400


	//   ....[83]....
        /*0834*/ 	.word	0x00010410


	//   ....[84]....
        /*0838*/ 	.word	0x00010460


	//   ....[85]....
        /*083c*/ 	.word	0x00010480


	//   ....[86]....
        /*0840*/ 	.word	0x00012f60


	//   ....[87]....
        /*0844*/ 	.word	0x00012f90


	//   ....[88]....
        /*0848*/ 	.word	0x00012ff0


	//   ....[89]....
        /*084c*/ 	.word	0x00013020


	//   ....[90]....
        /*0850*/ 	.word	0x00013050


	//   ....[91]....
        /*0854*/ 	.word	0x00013080


	//   ....[92]....
        /*0858*/ 	.word	0x000130b0


	//   ....[93]....
        /*085c*/ 	.word	0x000130e0


	//   ....[94]....
        /*0860*/ 	.word	0x000132a0


	//   ....[95]....
        /*0864*/ 	.word	0x000132d0


	//   ....[96]....
        /*0868*/ 	.word	0x00013300


	//   ....[97]....
        /*086c*/ 	.word	0x00013330


	//   ....[98]....
        /*0870*/ 	.word	0x00013360


	//   ....[99]....
        /*0874*/ 	.word	0x00013390


	//   ....[100]....
        /*0878*/ 	.word	0x00013460


	//   ....[101]....
        /*087c*/ 	.word	0x00013480


	//   ....[102]....
        /*0880*/ 	.word	0x00013490


	//   ....[103]....
        /*0884*/ 	.word	0x00013510


	//   ....[104]....
        /*0888*/ 	.word	0x00014040


	//   ....[105]....
        /*088c*/ 	.word	0x000145d0


	//   ....[106]....
        /*0890*/ 	.word	0x000147c0


	//   ....[107]....
        /*0894*/ 	.word	0x00014810


	//   ....[108]....
        /*0898*/ 	.word	0x00014870


	//   ....[109]....
        /*089c*/ 	.word	0x00014960


	//   ....[110]....
        /*08a0*/ 	.word	0x000149c0


	//   ....[111]....
        /*08a4*/ 	.word	0x00014ab0


	//   ....[112]....
        /*08a8*/ 	.word	0x00014b10


	//   ....[113]....
        /*08ac*/ 	.word	0x00014c00


	//   ....[114]....
        /*08b0*/ 	.word	0x00014c60


	//   ....[115]....
        /*08b4*/ 	.word	0x00014d50


	//   ....[116]....
        /*08b8*/ 	.word	0x00014db0


	//   ....[117]....
        /*08bc*/ 	.word	0x00014ea0


	//   ....[118]....
        /*08c0*/ 	.word	0x00014f00


	//   ....[119]....
        /*08c4*/ 	.word	0x00014fe0


	//   ....[120]....
        /*08c8*/ 	.word	0x00015040


	//   ....[121]....
        /*08cc*/ 	.word	0x00015110


	//   ....[122]....
        /*08d0*/ 	.word	0x00015440


	//   ....[123]....
        /*08d4*/ 	.word	0x000154e0


	//   ....[124]....
        /*08d8*/ 	.word	0x00015680


	//   ....[125]....
        /*08dc*/ 	.word	0x000156f0


	//   ....[126]....
        /*08e0*/ 	.word	0x00015760


	//   ....[127]....
        /*08e4*/ 	.word	0x000157d0


	//   ....[128]....
        /*08e8*/ 	.word	0x00015840


	//   ....[129]....
        /*08ec*/ 	.word	0x000158c0


	//   ....[130]....
        /*08f0*/ 	.word	0x00015950


	//   ....[131]....
        /*08f4*/ 	.word	0x000159f0


	//   ....[132]....
        /*08f8*/ 	.word	0x00015a60


	//   ....[133]....
        /*08fc*/ 	.word	0x00015ad0


	//   ....[134]....
        /*0900*/ 	.word	0x00015b40


	//   ....[135]....
        /*0904*/ 	.word	0x00015bc0


	//   ....[136]....
        /*0908*/ 	.word	0x00015c30


	//   ....[137]....
        /*090c*/ 	.word	0x00015ce0


	//   ....[138]....
        /*0910*/ 	.word	0x00015d30


	//   ....[139]....
        /*0914*/ 	.word	0x00015de0


	//   ....[140]....
        /*0918*/ 	.word	0x00015f10


	//----- nvinfo : EIATTR_REG_RECONFIG
	.align		4
.L_1527:
        /*091c*/ 	.byte	0x01, 0x54
	.zero		2


	//----- nvinfo : EIATTR_SYSCALL_OFFSETS
	.align		4
        /*0920*/ 	.byte	0x04, 0x46
        /*0922*/ 	.short	(.L_1529 - .L_1528)


	//   ....[0]....
.L_1528:
        /*0924*/ 	.word	0x000020d0


	//   ....[1]....
        /*0928*/ 	.word	0x0000f180


	//   ....[2]....
        /*092c*/ 	.word	0x0000f2d0


	//   ....[3]....
        /*0930*/ 	.word	0x0000f3d0


	//   ....[4]....
        /*0934*/ 	.word	0x0000fc90


	//----- nvinfo : EIATTR_MBARRIER_INSTR_OFFSETS
	.align		4
.L_1529:
        /*0938*/ 	.byte	0x04, 0x39
        /*093a*/ 	.short	(.L_1531 - .L_1530)


	//   ....[0]....
.L_1530:
        /*093c*/ 	.word	0x00000270
        /*0940*/ 	.word	0x000000ff
        /*0944*/ 	.word	0x00022800
        /*0948*/ 	.short	0x0100
        /*094a*/ 	.byte	0x08
	.zero		1


	//   ....[1]....
        /*094c*/ 	.word	0x00000280
        /*0950*/ 	.word	0x000000ff
        /*0954*/ 	.word	0x00022820
        /*0958*/ 	.short	0x0100
        /*095a*/ 	.byte	0x08
	.zero		1


	//   ....[2]....
        /*095c*/ 	.word	0x00000370
        /*0960*/ 	.word	0x000000ff
        /*0964*/ 	.word	0x00022830
        /*0968*/ 	.short	0x0100
        /*096a*/ 	.byte	0x08
	.zero		1


	//   ....[3]....
        /*096c*/ 	.word	0x00000380
        /*0970*/ 	.word	0x000000ff
        /*0974*/ 	.word	0x00022840
        /*0978*/ 	.short	0x0100
        /*097a*/ 	.byte	0x08
	.zero		1


	//   ....[4]....
        /*097c*/ 	.word	0x00000390
        /*0980*/ 	.word	0x000000ff
        /*0984*/ 	.word	0x00022838
        /*0988*/ 	.short	0x0100
        /*098a*/ 	.byte	0x08
	.zero		1


	//   ....[5]....
        /*098c*/ 	.word	0x000003a0
        /*0990*/ 	.word	0x000000ff
        /*0994*/ 	.word	0x00022848
        /*0998*/ 	.short	0x0100
        /*099a*/ 	.byte	0x08
	.zero		1


	//   ....[6]....
        /*099c*/ 	.word	0x000004d0
        /*09a0*/ 	.word	0x000000ff
        /*09a4*/ 	.word	0x00022850
        /*09a8*/ 	.short	0x0100
        /*09aa*/ 	.byte	0x08
	.zero		1


	//   ....[7]....
        /*09ac*/ 	.word	0x000004e0
        /*09b0*/ 	.word	0x000000ff
        /*09b4*/ 	.word	0x00022860
        /*09b8*/ 	.short	0x0100
        /*09ba*/ 	.byte	0x08
	.zero		1


	//   ....[8]....
        /*09bc*/ 	.word	0x000004f0
        /*09c0*/ 	.word	0x000000ff
        /*09c4*/ 	.word	0x00022858
        /*09c8*/ 	.short	0x0100
        /*09ca*/ 	.byte	0x08
	.zero		1


	//   ....[9]....
        /*09cc*/ 	.word	0x00000500
        /*09d0*/ 	.word	0x000000ff
        /*09d4*/ 	.word	0x00022868
        /*09d8*/ 	.short	0x0100
        /*09da*/ 	.byte	0x08
	.zero		1


	//   ....[10]....
        /*09dc*/ 	.word	0x000005f0
        /*09e0*/ 	.word	0x000000ff
        /*09e4*/ 	.word	0x00022870
        /*09e8*/ 	.short	0x0100
        /*09ea*/ 	.byte	0x06
	.zero		1


	//   ....[11]....
        /*09ec*/ 	.word	0x00000600
        /*09f0*/ 	.word	0x000000ff
        /*09f4*/ 	.word	0x00022880
        /*09f8*/ 	.short	0x0100
        /*09fa*/ 	.byte	0x06
	.zero		1


	//   ....[12]....
        /*09fc*/ 	.word	0x00000610
        /*0a00*/ 	.word	0x000000ff
        /*0a04*/ 	.word	0x00022878
        /*0a08*/ 	.short	0x0100
        /*0a0a*/ 	.byte	0x06
	.zero		1


	//   ....[13]....
        /*0a0c*/ 	.word	0x00000620
        /*0a10*/ 	.word	0x000000ff
        /*0a14*/ 	.word	0x00022888
        /*0a18*/ 	.short	0x0100
        /*0a1a*/ 	.byte	0x06
	.zero		1


	//   ....[14]....
        /*0a1c*/ 	.word	0x00000750
        /*0a20*/ 	.word	0x000000ff
        /*0a24*/ 	.word	0x00022890
        /*0a28*/ 	.short	0x0100
        /*0a2a*/ 	.byte	0x08
	.zero		1


	//   ....[15]....
        /*0a2c*/ 	.word	0x00000760
        /*0a30*/ 	.word	0x000000ff
        /*0a34*/ 	.word	0x000228a0
        /*0a38*/ 	.short	0x0100
        /*0a3a*/ 	.byte	0x08
	.zero		1


	//   ....[16]....
        /*0a3c*/ 	.word	0x00000770
        /*0a40*/ 	.word	0x000000ff
        /*0a44*/ 	.word	0x00022898
        /*0a48*/ 	.short	0x0100
        /*0a4a*/ 	.byte	0x08
	.zero		1


	//   ....[17]....
        /*0a4c*/ 	.word	0x00000780
        /*0a50*/ 	.word	0x000000ff
        /*0a54*/ 	.word	0x000228a8
        /*0a58*/ 	.short	0x0100
        /*0a5a*/ 	.byte	0x08
	.zero		1


	//   ....[18]....
        /*0a5c*/ 	.word	0x000008b0
        /*0a60*/ 	.word	0x000000ff
        /*0a64*/ 	.word	0x000228b0
        /*0a68*/ 	.short	0x0100
        /*0a6a*/ 	.byte	0x08
	.zero		1


	//   ....[19]....
        /*0a6c*/ 	.word	0x000008c0
        /*0a70*/ 	.word	0x000000ff
        /*0a74*/ 	.word	0x000228c0
        /*0a78*/ 	.short	0x0100
        /*0a7a*/ 	.byte	0x08
	.zero		1


	//   ....[20]....
        /*0a7c*/ 	.word	0x000008d0
        /*0a80*/ 	.word	0x000000ff
        /*0a84*/ 	.word	0x000228b8
        /*0a88*/ 	.short	0x0100
        /*0a8a*/ 	.byte	0x08
	.zero		1


	//   ....[21]....
        /*0a8c*/ 	.word	0x000008e0
        /*0a90*/ 	.word	0x000000ff
        /*0a94*/ 	.word	0x000228c8
        /*0a98*/ 	.short	0x0100
        /*0a9a*/ 	.byte	0x08
	.zero		1


	//   ....[22]....
        /*0a9c*/ 	.word	0x00002180
        /*0aa0*/ 	.word	0x00000006
        /*0aa4*/ 	.word	0x00022800
        /*0aa8*/ 	.short	0x010a
        /*0aaa*/ 	.byte	0x3f
	.zero		1


	//   ....[23]....
        /*0aac*/ 	.word	0x00002250
        /*0ab0*/ 	.word	0x000000ff
        /*0ab4*/ 	.word	0x00022830
        /*0ab8*/ 	.short	0x010a
        /*0aba*/ 	.byte	0x16
	.zero		1


	//   ....[24]....
        /*0abc*/ 	.word	0x00002290
        /*0ac0*/ 	.word	0x000000ff
        /*0ac4*/ 	.word	0x00022830
        /*0ac8*/ 	.short	0x010a
        /*0aca*/ 	.byte	0x16
	.zero		1


	//   ....[25]....
        /*0acc*/ 	.word	0x00003600
        /*0ad0*/ 	.word	0x00000003
        /*0ad4*/ 	.word	0x00000000
        /*0ad8*/ 	.short	0x0101
        /*0ada*/ 	.byte	0x3f
	.zero		1


	//   ....[26]....
        /*0adc*/ 	.word	0x00003ad0
        /*0ae0*/ 	.word	0x000000ff
        /*0ae4*/ 	.word	0x00022850
        /*0ae8*/ 	.short	0x010a
        /*0aea*/ 	.byte	0x16
	.zero		1


	//   ....[27]....
        /*0aec*/ 	.word	0x00003b10
        /*0af0*/ 	.word	0x000000ff
        /*0af4*/ 	.word	0x00022850
        /*0af8*/ 	.short	0x010a
        /*0afa*/ 	.byte	0x16
	.zero		1


	//   ....[28]....
        /*0afc*/ 	.word	0x00003eb0
        /*0b00*/ 	.word	0x000000ff
        /*0b04*/ 	.word	0x00000000
        /*0b08*/ 	.short	0x0101
        /*0b0a*/ 	.byte	0x16
	.zero		1


	//   ....[29]....
        /*0b0c*/ 	.word	0x00004000
        /*0b10*/ 	.word	0x000000ff
        /*0b14*/ 	.word	0x00022830
        /*0b18*/ 	.short	0x010a
        /*0b1a*/ 	.byte	0x18
	.zero		1


	//   ....[30]....
        /*0b1c*/ 	.word	0x00004050
        /*0b20*/ 	.word	0x000000ff
        /*0b24*/ 	.word	0x00022830
        /*0b28*/ 	.short	0x010a
        /*0b2a*/ 	.byte	0x18
	.zero		1


	//   ....[31]....
        /*0b2c*/ 	.word	0x000057d0
        /*0b30*/ 	.word	0x00000015
        /*0b34*/ 	.word	0x00000000
        /*0b38*/ 	.short	0x0101
        /*0b3a*/ 	.byte	0x3f
	.zero		1


	//   ....[32]....
        /*0b3c*/ 	.word	0x00006160
        /*0b40*/ 	.word	0x000000ff
        /*0b44*/ 	.word	0x00022850
        /*0b48*/ 	.short	0x010a
        /*0b4a*/ 	.byte	0x18
	.zero		1


	//   ....[33]....
        /*0b4c*/ 	.word	0x000061a0
        /*0b50*/ 	.word	0x000000ff
        /*0b54*/ 	.word	0x00022850
        /*0b58*/ 	.short	0x010a
        /*0b5a*/ 	.byte	0x18
	.zero		1


	//   ....[34]....
        /*0b5c*/ 	.word	0x000064a0
        /*0b60*/ 	.word	0x00000007
        /*0b64*/ 	.word	0x00000000
        /*0b68*/ 	.short	0x0101
        /*0b6a*/ 	.byte	0x3f
	.zero		1


	//   ....[35]....
        /*0b6c*/ 	.word	0x00006600
        /*0b70*/ 	.word	0x000000ff
        /*0b74*/ 	.word	0x00022830
        /*0b78*/ 	.short	0x010a
        /*0b7a*/ 	.byte	0x17
	.zero		1


	//   ....[36]....
        /*0b7c*/ 	.word	0x00006640
        /*0b80*/ 	.word	0x000000ff
        /*0b84*/ 	.word	0x00022830
        /*0b88*/ 	.short	0x010a
        /*0b8a*/ 	.byte	0x17
	.zero		1


	//   ....[37]....
        /*0b8c*/ 	.word	0x000077c0
        /*0b90*/ 	.word	0x0000000b
        /*0b94*/ 	.word	0x00000000
        /*0b98*/ 	.short	0x0101
        /*0b9a*/ 	.byte	0x3f
	.zero		1


	//   ....[38]....
        /*0b9c*/ 	.word	0x00007ed0
        /*0ba0*/ 	.word	0x000000ff
        /*0ba4*/ 	.word	0x00022850
        /*0ba8*/ 	.short	0x010a
        /*0baa*/ 	.byte	0x17
	.zero		1


	//   ....[39]....
        /*0bac*/ 	.word	0x00007f10
        /*0bb0*/ 	.word	0x000000ff
        /*0bb4*/ 	.word	0x00022850
        /*0bb8*/ 	.short	0x010a
        /*0bba*/ 	.byte	0x17
	.zero		1


	//   ....[40]....
        /*0bbc*/ 	.word	0x00008210
        /*0bc0*/ 	.word	0x00000009
        /*0bc4*/ 	.word	0x00000000
        /*0bc8*/ 	.short	0x0101
        /*0bca*/ 	.byte	0x3f
	.zero		1


	//   ....[41]....
        /*0bcc*/ 	.word	0x0000a920
        /*0bd0*/ 	.word	0x000000ff
        /*0bd4*/ 	.word	0x00000000
        /*0bd8*/ 	.short	0x0101
        /*0bda*/ 	.byte	0x08
	.zero		1


	//   ....[42]....
        /*0bdc*/ 	.word	0x0000b130
        /*0be0*/ 	.word	0x000000ff
        /*0be4*/ 	.word	0x00000000
        /*0be8*/ 	.short	0x0101
        /*0bea*/ 	.byte	0x08
	.zero		1


	//   ....[43]....
        /*0bec*/ 	.word	0x0000f7d0
        /*0bf0*/ 	.word	0x00000000
        /*0bf4*/ 	.word	0x00022840
        /*0bf8*/ 	.short	0x010a
        /*0bfa*/ 	.byte	0x3f
	.zero		1


	//   ....[44]....
        /*0bfc*/ 	.word	0x00010520
        /*0c00*/ 	.word	0x00000012
        /*0c04*/ 	.word	0x00022800
        /*0c08*/ 	.short	0x0107
        /*0c0a*/ 	.byte	0x3f
	.zero		1


	//   ....[45]....
        /*0c0c*/ 	.word	0x00010610
        /*0c10*/ 	.word	0x00000012
        /*0c14*/ 	.word	0x00022800
        /*0c18*/ 	.short	0x0101
        /*0c1a*/ 	.byte	0x3f
	.zero		1


	//   ....[46]....
        /*0c1c*/ 	.word	0x00010630
        /*0c20*/ 	.word	0x00000012
        /*0c24*/ 	.word	0x00022820
        /*0c28*/ 	.short	0x010a
        /*0c2a*/ 	.byte	0x3f
	.zero		1


	//   ....[47]....
        /*0c2c*/ 	.word	0x00010710
        /*0c30*/ 	.word	0x00000002
        /*0c34*/ 	.word	0x00022860
        /*0c38*/ 	.short	0x010a
        /*0c3a*/ 	.byte	0x3f
	.zero		1


	//   ....[48]....
        /*0c3c*/ 	.word	0x00010fc0
        /*0c40*/ 	.word	0x00000003
        /*0c44*/ 	.word	0x00022840
        /*0c48*/ 	.short	0x010a
        /*0c4a*/ 	.byte	0x3f
	.zero		1


	//   ....[49]....
        /*0c4c*/ 	.word	0x00011210
        /*0c50*/ 	.word	0x00000003
        /*0c54*/ 	.word	0x00022860
        /*0c58*/ 	.short	0x010a
        /*0c5a*/ 	.byte	0x3f
	.zero		1


	//   ....[50]....
        /*0c5c*/ 	.word	0x00011a00
        /*0c60*/ 	.word	0x00000004
        /*0c64*/ 	.word	0x00022840
        /*0c68*/ 	.short	0x010a
        /*0c6a*/ 	.byte	0x3f
	.zero		1


	//   ....[51]....
        /*0c6c*/ 	.word	0x00011c50
        /*0c70*/ 	.word	0x00000004
        /*0c74*/ 	.word	0x00022860
        /*0c78*/ 	.short	0x010a
        /*0c7a*/ 	.byte	0x3f
	.zero		1


	//   ....[52]....
        /*0c7c*/ 	.word	0x000123d0
        /*0c80*/ 	.word	0x00000002
        /*0c84*/ 	.word	0x00022840
        /*0c88*/ 	.short	0x010a
        /*0c8a*/ 	.byte	0x3f
	.zero		1


	//   ....[53]....
        /*0c8c*/ 	.word	0x00012620
        /*0c90*/ 	.word	0x00000002
        /*0c94*/ 	.word	0x00022860
        /*0c98*/ 	.short	0x010a
        /*0c9a*/ 	.byte	0x3f
	.zero		1


	//   ....[54]....
        /*0c9c*/ 	.word	0x00013fc0
        /*0ca0*/ 	.word	0x00000000
        /*0ca4*/ 	.word	0x00022820
        /*0ca8*/ 	.short	0x010a
        /*0caa*/ 	.byte	0x3f
	.zero		1


	//   ....[55]....
        /*0cac*/ 	.word	0x000141b0
        /*0cb0*/ 	.word	0x00000006
        /*0cb4*/ 	.word	0x00000000
        /*0cb8*/ 	.short	0x010a
        /*0cba*/ 	.byte	0x3f
	.zero		1


	//   ....[56]....
        /*0cbc*/ 	.word	0x000141e0
        /*0cc0*/ 	.word	0x00000007
        /*0cc4*/ 	.word	0x00000000
        /*0cc8*/ 	.short	0x010a
        /*0cca*/ 	.byte	0x3f
	.zero		1


	//   ....[57]....
        /*0ccc*/ 	.word	0x00014240
        /*0cd0*/ 	.word	0x00000004
        /*0cd4*/ 	.word	0x00000000
        /*0cd8*/ 	.short	0x010a
        /*0cda*/ 	.byte	0x3f
	.zero		1


	//   ....[58]....
        /*0cdc*/ 	.word	0x00014270
        /*0ce0*/ 	.word	0x00000003
        /*0ce4*/ 	.word	0x00000000
        /*0ce8*/ 	.short	0x010a
        /*0cea*/ 	.byte	0x3f
	.zero		1


	//   ....[59]....
        /*0cec*/ 	.word	0x000142d0
        /*0cf0*/ 	.word	0x00000006
        /*0cf4*/ 	.word	0x00022800
        /*0cf8*/ 	.short	0x010a
        /*0cfa*/ 	.byte	0x3f
	.zero		1


	//   ....[60]....
        /*0cfc*/ 	.word	0x00014330
        /*0d00*/ 	.word	0x00000000
        /*0d04*/ 	.word	0x00022830
        /*0d08*/ 	.short	0x010a
        /*0d0a*/ 	.byte	0x3f
	.zero		1


	//   ....[61]....
        /*0d0c*/ 	.word	0x00014390
        /*0d10*/ 	.word	0x0000000a
        /*0d14*/ 	.word	0x00022850
        /*0d18*/ 	.short	0x010a
        /*0d1a*/ 	.byte	0x3f
	.zero		1


	//   ....[62]....
        /*0d1c*/ 	.word	0x000143f0
        /*0d20*/ 	.word	0x00000005
        /*0d24*/ 	.word	0x00022830
        /*0d28*/ 	.short	0x010a
        /*0d2a*/ 	.byte	0x3f
	.zero		1


	//   ....[63]....
        /*0d2c*/ 	.word	0x00014440
        /*0d30*/ 	.word	0x00000007
        /*0d34*/ 	.word	0x00022850
        /*0d38*/ 	.short	0x010a
        /*0d3a*/ 	.byte	0x3f
	.zero		1


	//   ....[64]....
        /*0d3c*/ 	.word	0x000144a0
        /*0d40*/ 	.word	0x00000005
        /*0d44*/ 	.word	0x00022830
        /*0d48*/ 	.short	0x010a
        /*0d4a*/ 	.byte	0x3f
	.zero		1


	//   ....[65]....
        /*0d4c*/ 	.word	0x000144f0
        /*0d50*/ 	.word	0x00000009
        /*0d54*/ 	.word	0x00022850
        /*0d58*/ 	.short	0x010a
        /*0d5a*/ 	.byte	0x3f
	.zero		1


	//   ....[66]....
        /*0d5c*/ 	.word	0x00014690
        /*0d60*/ 	.word	0x00000000
        /*0d64*/ 	.word	0x00022840
        /*0d68*/ 	.short	0x010a
        /*0d6a*/ 	.byte	0x3f
	.zero		1


	//   ....[67]....
        /*0d6c*/ 	.word	0x00015150
        /*0d70*/ 	.word	0x00000012
        /*0d74*/ 	.word	0x00022820
        /*0d78*/ 	.short	0x010a
        /*0d7a*/ 	.byte	0x3f
	.zero		1


	//   ....[68]....
        /*0d7c*/ 	.word	0x000151a0
        /*0d80*/ 	.word	0x00000002
        /*0d84*/ 	.word	0x00022860
        /*0d88*/ 	.short	0x010a
        /*0d8a*/ 	.byte	0x3f
	.zero		1


	//   ....[69]....
        /*0d8c*/ 	.word	0x000151f0
        /*0d90*/ 	.word	0x00000003
        /*0d94*/ 	.word	0x00022840
        /*0d98*/ 	.short	0x010a
        /*0d9a*/ 	.byte	0x3f
	.zero		1


	//   ....[70]....
        /*0d9c*/ 	.word	0x00015240
        /*0da0*/ 	.word	0x00000003
        /*0da4*/ 	.word	0x00022860
        /*0da8*/ 	.short	0x010a
        /*0daa*/ 	.byte	0x3f
	.zero		1


	//   ....[71]....
        /*0dac*/ 	.word	0x00015290
        /*0db0*/ 	.word	0x00000004
        /*0db4*/ 	.word	0x00022840
        /*0db8*/ 	.short	0x010a
        /*0dba*/ 	.byte	0x3f
	.zero		1


	//   ....[72]....
        /*0dbc*/ 	.word	0x000152e0
        /*0dc0*/ 	.word	0x00000004
        /*0dc4*/ 	.word	0x00022860
        /*0dc8*/ 	.short	0x010a
        /*0dca*/ 	.byte	0x3f
	.zero		1


	//   ....[73]....
        /*0dcc*/ 	.word	0x00015330
        /*0dd0*/ 	.word	0x00000002
        /*0dd4*/ 	.word	0x00022840
        /*0dd8*/ 	.short	0x010a
        /*0dda*/ 	.byte	0x3f
	.zero		1


	//   ....[74]....
        /*0ddc*/ 	.word	0x00015380
        /*0de0*/ 	.word	0x00000002
        /*0de4*/ 	.word	0x00022860
        /*0de8*/ 	.short	0x010a
        /*0dea*/ 	.byte	0x3f
	.zero		1


	//   ....[75]....
        /*0dec*/ 	.word	0x00015e30
        /*0df0*/ 	.word	0x00000000
        /*0df4*/ 	.word	0x00022820
        /*0df8*/ 	.short	0x010a
        /*0dfa*/ 	.byte	0x3f
	.zero		1


	//   ....[76]....
        /*0dfc*/ 	.word	0x00015fd0
        /*0e00*/ 	.word	0x00000006
        /*0e04*/ 	.word	0x00000000
        /*0e08*/ 	.short	0x010a
        /*0e0a*/ 	.byte	0x3f
	.zero		1


	//   ....[77]....
        /*0e0c*/ 	.word	0x00016020
        /*0e10*/ 	.word	0x00000007
        /*0e14*/ 	.word	0x00000000
        /*0e18*/ 	.short	0x010a
        /*0e1a*/ 	.byte	0x3f
	.zero		1


	//   ....[78]....
        /*0e1c*/ 	.word	0x00016070
        /*0e20*/ 	.word	0x00000004
        /*0e24*/ 	.word	0x00000000
        /*0e28*/ 	.short	0x010a
        /*0e2a*/ 	.byte	0x3f
	.zero		1


	//----- nvinfo : EIATTR_NUM_MBARRIERS
	.align		4
.L_1531:
        /*0e2c*/ 	.byte	0x03, 0x38
        /*0e2e*/ 	.short	0x0016


	//----- nvinfo : EIATTR_EXIT_INSTR_OFFSETS
	.align		4
        /*0e30*/ 	.byte	0x04, 0x1c
        /*0e32*/ 	.short	(.L_1533 - .L_1532)


	//   ....[0]....
.L_1532:
        /*0e34*/ 	.word	0x00000a70


	//   ....[1]....
        /*0e38*/ 	.word	0x0000d410


	//   ....[2]....
        /*0e3c*/ 	.word	0x000142c0


	//----- nvinfo : EIATTR_MAX_THREADS
	.align		4
.L_1533:
        /*0e40*/ 	.byte	0x04, 0x05
        /*0e42*/ 	.short	(.L_1535 - .L_1534)
.L_1534:
        /*0e44*/ 	.word	0x00000180
        /*0e48*/ 	.word	0x00000001
        /*0e4c*/ 	.word	0x00000001


	//----- nvinfo : EIATTR_CRS_STACK_SIZE
	.align		4
.L_1535:
        /*0e50*/ 	.byte	0x04, 0x1e
        /*0e52*/ 	.short	(.L_1537 - .L_1536)
.L_1536:
        /*0e54*/ 	.word	0x00000000


	//----- nvinfo : EIATTR_CBANK_PARAM_SIZE
	.align		4
.L_1537:
        /*0e58*/ 	.byte	0x03, 0x19
        /*0e5a*/ 	.short	0x0af0


	//----- nvinfo : EIATTR_PARAM_CBANK
	.align		4
        /*0e5c*/ 	.byte	0x04, 0x0a
        /*0e5e*/ 	.short	(.L_1539 - .L_1538)
	.align		4
.L_1538:
        /*0e60*/ 	.word	index@(.nv.constant0._ZN7cutlass13device_kernelIN5flash11enable_sm90INS1_16FlashAttnFwdSm90INS1_25CollectiveMainloopFwdSm90ILi2EN4cute5tupleIJNS5_1CILi1EEES8_S8_EEENS6_IJNS7_ILi128EEENS7_ILi96EEENS7_ILi64EEEEEELi256ENS_6half_tEfNS_4arch4Sm90ELb1ELb0ELb0ELb1ELb0ELb0ELb0ELb1ELb0ELb1ELb1ELb0EEENS1_21CollectiveEpilogueFwdINS6_IJSA_NS7_ILi256EEESB_EEES9_SE_SG_Li256ELb1ELb1ELb1ELb0EEENS1_36VarlenDynamicPersistentTileSchedulerILi128ELi96ELi256ELi128ELb1ELb1ELb1ELb1ELb1ELb1EEEEEEEEEvNT_6ParamsE)
        /*0e64*/ 	.short	0x0210
        /*0e66*/ 	.short	0x0af0


	//----- nvinfo : EIATTR_SW_WAR
	.align		4
.L_1539:
        /*0e68*/ 	.byte	0x04, 0x36
        /*0e6a*/ 	.short	(.L_1541 - .L_1540)
.L_1540:
        /*0e6c*/ 	.word	0x00000008
.L_1541:


//--------------------- .nv.info._ZN7cutlass13device_kernelIN5flash11enable_sm90INS1_16FlashAttnFwdSm90INS1_25CollectiveMainloopFwdSm90ILi2EN4cute5tupleIJNS5_1CILi1EEES8_S8_EEENS6_IJNS7_ILi128EEENS7_ILi96EEENS7_ILi64EEEEEELi256ENS_6half_tEfNS_4arch4Sm90ELb1ELb0ELb0ELb1ELb0ELb1ELb0ELb1ELb0ELb1ELb1ELb0EEENS1_21CollectiveEpilogueFwdINS6_IJSA_NS7_ILi256EEESB_EEES9_SE_SG_Li256ELb1ELb1ELb1ELb0EEENS1_36VarlenDynamicPersistentTileSchedulerILi128ELi96ELi256ELi128ELb1ELb1ELb1ELb1ELb1ELb1EEEEEEEEEvNT_6ParamsE --------------------------
	.section	.nv.info._ZN7cutlass13device_kernelIN5flash11enable_sm90INS1_16FlashAttnFwdSm90INS1_25CollectiveMainloopFwdSm90ILi2EN4cute5tupleIJNS5_1CILi1EEES8_S8_EEENS6_IJNS7_ILi128EEENS7_ILi96EEENS7_ILi64EEEEEELi256ENS_6half_tEfNS_4arch4Sm90ELb1ELb0ELb0ELb1ELb0ELb1ELb0ELb1ELb0ELb1ELb1ELb0EEENS1_21CollectiveEpilogueFwdINS6_IJSA_NS7_ILi256EEESB_EEES9_SE_SG_Li256ELb1ELb1ELb1ELb0EEENS1_36VarlenDynamicPersistentTileSchedulerILi128ELi96ELi256ELi128ELb1ELb1ELb1ELb1ELb1ELb1EEEEEEEEEvNT_6ParamsE,"",@"SHT_CUDA_INFO"
	.sectionflags	@""
	.align	4


	//----- nvinfo : EIATTR_CUDA_API_VERSION
	.align		4
        /*0000*/ 	.byte	0x04, 0x37
        /*0002*/ 	.short	(.L_1543 - .L_1542)
.L_1542:
        /*0004*/ 	.word	0x00000082


	//----- nvinfo : EIATTR_KPARAM_INFO
	.align		4
.L_1543:
        /*0008*/ 	.byte	0x04, 0x17
        /*000a*/ 	.short	(.L_1545 - .L_1544)
.L_1544:
        /*000c*/ 	.word	0x00000000
        /*0010*/ 	.short	0x0000
        /*0012*/ 	.short	0x0070
        /*0014*/ 	.byte	0x00, 0xf0, 0x01, 0x2a


	//----- nvinfo : EIATTR_SPARSE_MMA_MASK
	.align		4
.L_1545:
        /*0018*/ 	.byte	0x03, 0x50
        /*001a*/ 	.short	0x0000


	//----- nvinfo : EIATTR_MAXREG_COUNT
	.align		4
        /*001c*/ 	.byte	0x03, 0x1b
        /*001e*/ 	.short	0x00a8


	//----- nvinfo : EIATTR_NUM_BARRIERS
	.align		4
        /*0020*/ 	.byte	0x02, 0x4c
        /*0022*/ 	.byte	0x10
	.zero		1


	//----- nvinfo : EIATTR_EXTERNS
	.align		4
        /*0024*/ 	.byte	0x04, 0x0f
        /*0026*/ 	.short	(.L_1547 - .L_1546)


	//   ....[0]....
	.align		4
.L_1546:
        /*0028*/ 	.word	index@(__assertfail)


	//----- nvinfo : EIATTR_ANNOTATIONS
	.align		4
.L_1547:
        /*002c*/ 	.byte	0x04, 0x55
        /*002e*/ 	.short	(.L_1549 - .L_1548)


	//   ....[0]....
.L_1548:
        /* <DEDUP_REMOVED lines=87> */


	//----- nvinfo : EIATTR_MERCURY_ISA_VERSION
	.align		4
.L_1549:
        /*0590*/ 	.byte	0x03, 0x5f
        /*0592*/ 	.short	0x0101


	//----- nvinfo : EIATTR_UNUSED_LOAD_BYTE_OFFSET
	.align		4
        /*0594*/ 	.byte	0x04, 0x44
        /*0596*/ 	.short	(.L_1551 - .L_1550)


	//   ....[0]....
.L_1550:
        /*0598*/ 	.word	0x00000ae0
        /*059c*/ 	.word	0x0000fff0


	//   ....[1]....
        /*05a0*/ 	.word	0x000103a0
        /*05a4*/ 	.word	0x0000fff0


	//----- nvinfo : EIATTR_INT_WARP_WIDE_INSTR_OFFSETS
	.align		4
.L_1551:
        /*05a8*/ 	.byte	0x04, 0x31
        /*05aa*/ 	.short	(.L_1553 - .L_1552)


	//   ....[0]....
.L_1552:
        /*05ac*/ 	.word	0x00000190


	//   ....[1]....
        /*05b0*/ 	.word	0x000001d0


	//   ....[2]....
        /*05b4*/ 	.word	0x00000240


	//   ....[3]....
        /*05b8*/ 	.word	0x000186a0


	//   ....[4]....
        /*05bc*/ 	.word	0x00018730


	//   ....[5]....
        /*05c0*/ 	.word	0x0001c3a0


	//   ....[6]....
        /*05c4*/ 	.word	0x0001c430


	//----- nvinfo : EIATTR_COOP_GROUP_MASK_REGIDS
	.align		4
.L_1553:
        /*05c8*/ 	.byte	0x04, 0x29
        /*05ca*/ 	.short	(.L_1555 - .L_1554)


	//   ....[0]....
.L_1554:
        /*05cc*/ 	.word	0xffffffff


	//   ....[1]....
        /*05d0*/ 	.word	0xffffffff


	//   ....[2]....
        /*05d4*/ 	.word	0xffffffff


	//   ....[3]....
        /*05d8*/ 	.word	0xffffffff


	//   ....[4]....
        /*05dc*/ 	.word	0xffffffff


	//   ....[5]....
        /*05e0*/ 	.word	0xffffffff


	//   ....[6]....
        /*05e4*/ 	.word	0xffffffff


	//   ....[7]....
        /*05e8*/ 	.word	0xffffffff


	//   ....[8]....
        /*05ec*/ 	.word	0xffffffff


	//   ....[9]....
        /*05f0*/ 	.word	0xffffffff


	//   ....[10]....
        /*05f4*/ 	.word	0xffffffff


	//   ....[11]....
        /*05f8*/ 	.word	0xffffffff


	//   ....[12]....
        /*05fc*/ 	.word	0xffffffff


	//   ....[13]....
        /*0600*/ 	.word	0xffffffff


	//   ....[14]....
        /*0604*/ 	.word	0xffffffff


	//   ....[15]....
        /*0608*/ 	.word	0xffffffff


	//   ....[16]....
        /*060c*/ 	.word	0xffffffff


	//   ....[17]....
        /*0610*/ 	.word	0xffffffff


	//   ....[18]....
        /*0614*/ 	.word	0xffffffff


	//   ....[19]....
        /*0618*/ 	.word	0xffffffff


	//   ....[20]....
        /*061c*/ 	.word	0xffffffff


	//   ....[21]....
        /*0620*/ 	.word	0xffffffff


	//   ....[22]....
        /*0624*/ 	.word	0xffffffff


	//   ....[23]....
        /*0628*/ 	.word	0xffffffff


	//   ....[24]....
        /*062c*/ 	.word	0xffffffff


	//   ....[25]....
        /*0630*/ 	.word	0xffffffff


	//   ....[26]....
        /*0634*/ 	.word	0xffffffff


	//   ....[27]....
        /*0638*/ 	.word	0xffffffff


	//   ....[28]....
        /*063c*/ 	.word	0xffffffff


	//   ....[29]....
        /*0640*/ 	.word	0xffffffff


	//   ....[30]....
        /*0644*/ 	.word	0xffffffff


	//   ....[31]....
        /*0648*/ 	.word	0xffffffff


	//   ....[32]....
        /*064c*/ 	.word	0xffffffff


	//   ....[33]....
        /*0650*/ 	.word	0xffffffff


	//   ....[34]....
        /*0654*/ 	.word	0xffffffff


	//   ....[35]....
        /*0658*/ 	.word	0xffffffff


	//   ....[36]....
        /*065c*/ 	.word	0xffffffff


	//   ....[37]....
        /*0660*/ 	.word	0xffffffff


	//   ....[38]....
        /*0664*/ 	.word	0xffffffff


	//   ....[39]....
        /*0668*/ 	.word	0xffffffff


	//   ....[40]....
        /*066c*/ 	.word	0xffffffff


	//   ....[41]....
        /*0670*/ 	.word	0xffffffff


	//   ....[42]....
        /*0674*/ 	.word	0xffffffff


	//   ....[43]....
        /*0678*/ 	.word	0xffffffff


	//   ....[44]....
        /*067c*/ 	.word	0xffffffff


	//   ....[45]....
        /*0680*/ 	.word	0xffffffff


	//   ....[46]....
        /*0684*/ 	.word	0xffffffff


	//   ....[47]....
        /*0688*/ 	.word	0xffffffff


	//   ....[48]....
        /*068c*/ 	.word	0xffffffff


	//   ....[49]....
        /*0690*/ 	.word	0xffffffff


	//   ....[50]....
        /*0694*/ 	.word	0xffffffff


	//   ....[51]....
        /*0698*/ 	.word	0xffffffff


	//   ....[52]....
        /*069c*/ 	.word	0xffffffff


	//   ....[53]....
        /*06a0*/ 	.word	0xffffffff


	//   ....[54]....
        /*06a4*/ 	.word	0xffffffff


	//   ....[55]....
        /*06a8*/ 	.word	0xffffffff


	//   ....[56]....
        /*06ac*/ 	.word	0xffffffff


	//   ....[57]....
        /*06b0*/ 	.word	0xffffffff


	//   ....[58]....
        /*06b4*/ 	.word	0xffffffff


	//   ....[59]....
        /*06b8*/ 	.word	0xffffffff


	//   ....[60]....
        /*06bc*/ 	.word	0xffffffff


	//   ....[61]....
        /*06c0*/ 	.word	0xffffffff


	//   ....[62]....
        /*06c4*/ 	.word	0xffffffff


	//   ....[63]....
        /*06c8*/ 	.word	0xffffffff


	//   ....[64]....
        /*06cc*/ 	.word	0xffffffff


	//   ....[65]....
        /*06d0*/ 	.word	0xffffffff


	//   ....[66]....
        /*06d4*/ 	.word	0xffffffff


	//   ....[67]....
        /*06d8*/ 	.word	0xffffffff


	//   ....[68]....
        /*06dc*/ 	.word	0xffffffff


	//   ....[69]....
        /*06e0*/ 	.word	0xffffffff


	//   ....[70]....
        /*06e4*/ 	.word	0xffffffff


	//   ....[71]....
        /*06e8*/ 	.word	0xffffffff


	//   ....[72]....
        /*06ec*/ 	.word	0xffffffff


	//   ....[73]....
        /*06f0*/ 	.word	0xffffffff


	//   ....[74]....
        /*06f4*/ 	.word	0xffffffff


	//   ....[75]....
        /*06f8*/ 	.word	0xffffffff


	//   ....[76]....
        /*06fc*/ 	.word	0xffffffff


	//   ....[77]....
        /*0700*/ 	.word	0xffffffff


	//   ....[78]....
        /*0704*/ 	.word	0xffffffff


	//   ....[79]....
        /*0708*/ 	.word	0xffffffff


	//   ....[80]....
        /*070c*/ 	.word	0xffffffff


	//   ....[81]....
        /*0710*/ 	.word	0xffffffff


	//   ....[82]....
        /*0714*/ 	.word	0xffffffff


	//   ....[83]....
        /*0718*/ 	.word	0xffffffff


	//   ....[84]....
        /*071c*/ 	.word	0xffffffff


	//   ....[85]....
        /*0720*/ 	.word	0xffffffff


	//   ....[86]....
        /*0724*/ 	.word	0xffffffff


	//   ....[87]....
        /*0728*/ 	.word	0xffffffff


	//   ....[88]....
        /*072c*/ 	.word	0xffffffff


	//   ....[89]....
        /*0730*/ 	.word	0xffffffff


	//   ....[90]....
        /*0734*/ 	.word	0xffffffff


	//   ....[91]....
        /*0738*/ 	.word	0xffffffff


	//   ....[92]....
        /*073c*/ 	.word	0xffffffff


	//   ....[93]....
        /*0740*/ 	.word	0xffffffff


	//   ....[94]....
        /*0744*/ 	.word	0xffffffff


	//   ....[95]....
        /*0748*/ 	.word	0xffffffff


	//   ....[96]....
        /*074c*/ 	.word	0xffffffff


	//   ....[97]....
        /*0750*/ 	.word	0xffffffff


	//   ....[98]....
        /*0754*/ 	.word	0xffffffff


	//   ....[99]....
        /*0758*/ 	.word	0xffffffff


	//   ....[100]....
        /*075c*/ 	.word	0xffffffff


	//   ....[101]....
        /*0760*/ 	.word	0xffffffff


	//   ....[102]....
        /*0764*/ 	.word	0xffffffff


	//   ....[103]....
        /*0768*/ 	.word	0xffffffff


	//   ....[104]....
        /*076c*/ 	.word	0xffffffff


	//   ....[105]....
        /*0770*/ 	.word	0xffffffff


	//   ....[106]....
        /*0774*/ 	.word	0xffffffff


	//   ....[107]....
        /*0778*/ 	.word	0xffffffff


	//   ....[108]....
        /*077c*/ 	.word	0xffffffff


	//   ....[109]....
        /*0780*/ 	.word	0xffffffff


	//   ....[110]....
        /*0784*/ 	.word	0xffffffff


	//   ....[111]....
        /*0788*/ 	.word	0xffffffff


	//   ....[112]....
        /*078c*/ 	.word	0xffffffff


	//   ....[113]....
        /*0790*/ 	.word	0xffffffff


	//   ....[114]....
        /*0794*/ 	.word	0xffffffff


	//   ....[115]....
        /*0798*/ 	.word	0xffffffff


	//   ....[116]....
        /*079c*/ 	.word	0xffffffff


	//   ....[117]....
        /*07a0*/ 	.word	0xffffffff


	//   ....[118]....
        /*07a4*/ 	.word	0xffffffff


	//   ....[119]....
        /*07a8*/ 	.word	0xffffffff


	//   ....[120]....
        /*07ac*/ 	.word	0xffffffff


	//   ....[121]....
        /*07b0*/ 	.word	0xffffffff


	//   ....[122]....
        /*07b4*/ 	.word	0x0500000f


	//   ....[123]....
        /*07b8*/ 	.word	0x0500000f


	//   ....[124]....
        /*07bc*/ 	.word	0x0500000f


	//   ....[125]....
        /*07c0*/ 	.word	0x0500000f


	//   ....[126]....
        /*07c4*/ 	.word	0x0500000f


	//   ....[127]....
        /*07c8*/ 	.word	0x0500000f


	//   ....[128]....
        /*07cc*/ 	.word	0x0500000f


	//   ....[129]....
        /*07d0*/ 	.word	0x0500000f


	//   ....[130]....
        /*07d4*/ 	.word	0x0500000f


	//   ....[131]....
        /*07d8*/ 	.word	0x0500000f


	//   ....[132]....
        /*07dc*/ 	.word	0x0500000f


	//   ....[133]....
        /*07e0*/ 	.word	0x0500000f


	//   ....[134]....
        /*07e4*/ 	.word	0x0500000f


	//   ....[135]....
        /*07e8*/ 	.word	0x0500000f


	//   ....[136]....
        /*07ec*/ 	.word	0x0500000f


	//   ....[137]....
        /*07f0*/ 	.word	0x0500000f


	//   ....[138]....
        /*07f4*/ 	.word	0x0500000f


	//   ....[139]....
        /*07f8*/ 	.word	0x0500000f


	//   ....[140]....
        /*07fc*/ 	.word	0x0500000f


	//   ....[141]....
        /*0800*/ 	.word	0x0500000f


	//   ....[142]....
        /*0804*/ 	.word	0x0500000f


	//   ....[143]....
        /*0808*/ 	.word	0x0500000f


	//   ....[144]....
        /*080c*/ 	.word	0x0500000f


	//   ....[145]....
        /*0810*/ 	.word	0x0500000f


	//   ....[146]....
        /*0814*/ 	.word	0x0500000f


	//   ....[147]....
        /*0818*/ 	.word	0x0500000f


	//   ....[148]....
        /*081c*/ 	.word	0x0500000f


	//   ....[149]....
        /*0820*/ 	.word	0x0500000f


	//   ....[150]....
        /*0824*/ 	.word	0x0500000f


	//   ....[151]....
        /*0828*/ 	.word	0x0500000f


	//   ....[152]....
        /*082c*/ 	.word	0x0500000f


	//   ....[153]....
        /*0830*/ 	.word	0x0500000f


	//   ....[154]....
        /*0834*/ 	.word	0x0500000f


	//   ....[155]....
        /*0838*/ 	.word	0x0500000f


	//   ....[156]....
        /*083c*/ 	.word	0x0500000f


	//   ....[157]....
        /*0840*/ 	.word	0x0500000f


	//   ....[158]....
        /*0844*/ 	.word	0x0500000f


	//   ....[159]....
        /*0848*/ 	.word	0x0500000f


	//   ....[160]....
        /*084c*/ 	.word	0x0500000f


	//   ....[161]....
        /*0850*/ 	.word	0x0500000f


	//   ....[162]....
        /*0854*/ 	.word	0x0500000f


	//   ....[163]....
        /*0858*/ 	.word	0x0500000f


	//   ....[164]....
        /*085c*/ 	.word	0x0500000f


	//   ....[165]....
        /*0860*/ 	.word	0x0500000f


	//   ....[166]....
        /*0864*/ 	.word	0x0500000f


	//   ....[167]....
        /*0868*/ 	.word	0x0500000f


	//   ....[168]....
        /*086c*/ 	.word	0x0500000f


	//   ....[169]....
        /*0870*/ 	.word	0x0500000f


	//   ....[170]....
        /*0874*/ 	.word	0x0500000f


	//   ....[171]....
        /*0878*/ 	.word	0x0500000f


	//   ....[172]....
        /*087c*/ 	.word	0x0500000f


	//   ....[173]....
        /*0880*/ 	.word	0x0500000f


	//   ....[174]....
        /*0884*/ 	.word	0x0500000f


	//   ....[175]....
        /*0888*/ 	.word	0x0500000f


	//   ....[176]....
        /*088c*/ 	.word	0x0500000f


	//   ....[177]....
        /*0890*/ 	.word	0x0500000f


	//   ....[178]....
        /*0894*/ 	.word	0x0500000f


	//   ....[179]....
        /*0898*/ 	.word	0x0500000f


	//   ....[180]....
        /*089c*/ 	.word	0x0500000f


	//   ....[181]....
        /*08a0*/ 	.word	0x0500000f


	//   ....[182]....
        /*08a4*/ 	.word	0x0500000f


	//   ....[183]....
        /*08a8*/ 	.word	0x0500000f


	//   ....[184]....
        /*08ac*/ 	.word	0x0500000f


	//   ....[185]....
        /*08b0*/ 	.word	0x0500000f


	//   ....[186]....
        /*08b4*/ 	.word	0x0500000f


	//   ....[187]....
        /*08b8*/ 	.word	0x0500000f


	//   ....[188]....
        /*08bc*/ 	.word	0x0500000f


	//   ....[189]....
        /*08c0*/ 	.word	0x0500000f


	//   ....[190]....
        /*08c4*/ 	.word	0x0500000f


	//   ....[191]....
        /*08c8*/ 	.word	0x0500000f


	//   ....[192]....
        /*08cc*/ 	.word	0x0500000f


	//   ....[193]....
        /*08d0*/ 	.word	0x0500000f


	//   ....[194]....
        /*08d4*/ 	.word	0x0500000f


	//   ....[195]....
        /*08d8*/ 	.word	0x0500000f


	//----- nvinfo : EIATTR_COOP_GROUP_INSTR_OFFSETS
	.align		4
.L_1555:
        /*08dc*/ 	.byte	0x04, 0x28
        /*08de*/ 	.short	(.L_1557 - .L_1556)


	//   ....[0]....
.L_1556:
        /*08e0*/ 	.word	0x00000070


	//   ....[1]....
        /*08e4*/ 	.word	0x000001a0


	//   ....[2]....
        /*08e8*/ 	.word	0x000001f0


	//   ....[3]....
        /*08ec*/ 	.word	0x00000420


	//   ....[4]....
        /*08f0*/ 	.word	0x00000580


	//   ....[5]....
        /*08f4*/ 	.word	0x000006a0


	//   ....[6]....
        /*08f8*/ 	.word	0x00000800


	//   ....[7]....
        /*08fc*/ 	.word	0x00006500


	//   ....[8]....
        /*0900*/ 	.word	0x00006c80


	//   ....[9]....
        /*0904*/ 	.word	0x00006c90


	//   ....[10]....
        /*0908*/ 	.word	0x00006ca0


	//   ....[11]....
        /*090c*/ 	.word	0x00006cb0


	//   ....[12]....
        /*0910*/ 	.word	0x00006fc0


	//   ....[13]....
        /*0914*/ 	.word	0x00006fd0


	//   ....[14]....
        /*0918*/ 	.word	0x00006fe0


	//   ....[15]....
        /*091c*/ 	.word	0x00006ff0


	//   ....[16]....
        /*0920*/ 	.word	0x000081c0


	//   ....[17]....
        /*0924*/ 	.word	0x000081e0


	//   ....[18]....
        /*0928*/ 	.word	0x000081f0


	//   ....[19]....
        /*092c*/ 	.word	0x00008200


	//   ....[20]....
        /*0930*/ 	.word	0x000082f0


	//   ....[21]....
        /*0934*/ 	.word	0x00008310


	//   ....[22]....
        /*0938*/ 	.word	0x000083a0


	//   ....[23]....
        /*093c*/ 	.word	0x000083d0


	//   ....[24]....
        /*0940*/ 	.word	0x000098a0


	//   ....[25]....
        /*0944*/ 	.word	0x000098d0


	//   ....[26]....
        /*0948*/ 	.word	0x00009e10


	//   ....[27]....
        /*094c*/ 	.word	0x00009f00


	//   ....[28]....
        /*0950*/ 	.word	0x0000a4e0


	//   ....[29]....
        /*0954*/ 	.word	0x0000a550


	//   ....[30]....
        /*0958*/ 	.word	0x0000b570


	//   ....[31]....
        /*095c*/ 	.word	0x0000b5b0


	//   ....[32]....
        /*0960*/ 	.word	0x0000bd60


	//   ....[33]....
        /*0964*/ 	.word	0x0000be60


	//   ....[34]....
        /*0968*/ 	.word	0x0000c850


	//   ....[35]....
        /*096c*/ 	.word	0x0000c930


	//   ....[36]....
        /*0970*/ 	.word	0x0000df50


	//   ....[37]....
        /*0974*/ 	.word	0x0000df70


	//   ....[38]....
        /*0978*/ 	.word	0x0000e8e0


	//   ....[39]....
        /*097c*/ 	.word	0x0000e990


	//   ....[40]....
        /*0980*/ 	.word	0x0000f920


	//   ....[41]....
        /*0984*/ 	.word	0x0000f950


	//   ....[42]....
        /*0988*/ 	.word	0x0000f9e0


	//   ....[43]....
        /*098c*/ 	.word	0x0000fa70


	//   ....[44]....
        /*0990*/ 	.word	0x000113f0


	//   ....[45]....
        /*0994*/ 	.word	0x00011410


	//   ....[46]....
        /*0998*/ 	.word	0x00011420


	//   ....[47]....
        /*099c*/ 	.word	0x00011430


	//   ....[48]....
        /*09a0*/ 	.word	0x00011e30


	//   ....[49]....
        /*09a4*/ 	.word	0x00011e40


	//   ....[50]....
        /*09a8*/ 	.word	0x00012040


	//   ....[51]....
        /*09ac*/ 	.word	0x00012050


	//   ....[52]....
        /*09b0*/ 	.word	0x00012210


	//   ....[53]....
        /*09b4*/ 	.word	0x00012220


	//   ....[54]....
        /*09b8*/ 	.word	0x000123e0


	//   ....[55]....
        /*09bc*/ 	.word	0x000123f0


	//   ....[56]....
        /*09c0*/ 	.word	0x00012850


	//   ....[57]....
        /*09c4*/ 	.word	0x00012860


	//   ....[58]....
        /*09c8*/ 	.word	0x00013620


	//   ....[59]....
        /*09cc*/ 	.word	0x00013630


	//   ....[60]....
        /*09d0*/ 	.word	0x00014c00


	//   ....[61]....
        /*09d4*/ 	.word	0x00014c10


	//   ....[62]....
        /*09d8*/ 	.word	0x00014de0


	//   ....[63]....
        /*09dc*/ 	.word	0x00014df0


	//   ....[64]....
        /*09e0*/ 	.word	0x00014fb0


	//   ....[65]....
        /*09e4*/ 	.word	0x00014fc0


	//   ....[66]....
        /*09e8*/ 	.word	0x00015180


	//   ....[67]....
        /*09ec*/ 	.word	0x00015190


	//   ....[68]....
        /*09f0*/ 	.word	0x000153b0


	//   ....[69]....
        /*09f4*/ 	.word	0x000155c0


	//   ....[70]....
        /*09f8*/ 	.word	0x000155f0


	//   ....[71]....
        /*09fc*/ 	.word	0x00015620


	//   ....[72]....
        /*0a00*/ 	.word	0x00015650


	//   ....[73]....
        /*0a04*/ 	.word	0x00015680


	//   ....[74]....
        /*0a08*/ 	.word	0x000156b0


	//   ....[75]....
        /*0a0c*/ 	.word	0x00015850


	//   ....[76]....
        /*0a10*/ 	.word	0x00015880


	//   ....[77]....
        /*0a14*/ 	.word	0x000158b0


	//   ....[78]....
        /*0a18*/ 	.word	0x000158e0


	//   ....[79]....
        /*0a1c*/ 	.word	0x00015910


	//   ....[80]....
        /*0a20*/ 	.word	0x00015940


	//   ....[81]....
        /*0a24*/ 	.word	0x000159e0


	//   ....[82]....
        /*0a28*/ 	.word	0x00015a10


	//   ....[83]....
        /*0a2c*/ 	.word	0x00015a20


	//   ....[84]....
        /*0a30*/ 	.word	0x00015a50


	//   ....[85]....
        /*0a34*/ 	.word	0x00016ff0


	//   ....[86]....
        /*0a38*/ 	.word	0x00018c80


	//   ....[87]....
        /*0a3c*/ 	.word	0x00019770


	//   ....[88]....
        /*0a40*/ 	.word	0x00019780


	//   ....[89]....
        /*0a44*/ 	.word	0x00019820


	//   ....[90]....
        /*0a48*/ 	.word	0x00019830


	//   ....[91]....
        /*0a4c*/ 	.word	0x000198b0


	//   ....[92]....
        /*0a50*/ 	.word	0x000198c0


	//   ....[93]....
        /*0a54*/ 	.word	0x00019940


	//   ....[94]....
        /*0a58*/ 	.word	0x00019950


	//   ....[95]....
        /*0a5c*/ 	.word	0x000199d0


	//   ....[96]....
        /*0a60*/ 	.word	0x000199e0


	//   ....[97]....
        /*0a64*/ 	.word	0x00019a60


	//   ....[98]....
        /*0a68*/ 	.word	0x00019a70


	//   ....[99]....
        /*0a6c*/ 	.word	0x00019af0


	//   ....[100]....
        /*0a70*/ 	.word	0x00019b00


	//   ....[101]....
        /*0a74*/ 	.word	0x00019b50


	//   ....[102]....
        /*0a78*/ 	.word	0x00019b70


	//   ....[103]....
        /*0a7c*/ 	.word	0x0001c6c0


	//   ....[104]....
        /*0a80*/ 	.word	0x0001c740


	//   ....[105]....
        /*0a84*/ 	.word	0x0001c770


	//   ....[106]....
        /*0a88*/ 	.word	0x0001c780


	//   ....[107]....
        /*0a8c*/ 	.word	0x0001c7b0


	//   ....[108]....
        /*0a90*/ 	.word	0x0001c7e0


	//   ....[109]....
        /*0a94*/ 	.word	0x0001c810


	//   ....[110]....
        /*0a98*/ 	.word	0x0001c840


	//   ....[111]....
        /*0a9c*/ 	.word	0x0001ca00


	//   ....[112]....
        /*0aa0*/ 	.word	0x0001ca30


	//   ....[113]....
        /*0aa4*/ 	.word	0x0001ca60


	//   ....[114]....
        /*0aa8*/ 	.word	0x0001ca90


	//   ....[115]....
        /*0aac*/ 	.word	0x0001cac0


	//   ....[116]....
        /*0ab0*/ 	.word	0x0001caf0


	//   ....[117]....
        /*0ab4*/ 	.word	0x0001cbc0


	//   ....[118]....
        /*0ab8*/ 	.word	0x0001cbe0


	//   ....[119]....
        /*0abc*/ 	.word	0x0001cbf0


	//   ....[120]....
        /*0ac0*/ 	.word	0x0001cc70


	//   ....[121]....
        /*0ac4*/ 	.word	0x0001d7a0


	//   ....[122]....
        /*0ac8*/ 	.word	0x0001dbd0


	//   ....[123]....
        /*0acc*/ 	.word	0x0001dc70


	//   ....[124]....
        /*0ad0*/ 	.word	0x0001dd00


	//   ....[125]....
        /*0ad4*/ 	.word	0x0001dd50


	//   ....[126]....
        /*0ad8*/ 	.word	0x0001dda0


	//   ....[127]....
        /*0adc*/ 	.word	0x0001de30


	//   ....[128]....
        /*0ae0*/ 	.word	0x0001dec0


	//   ....[129]....
        /*0ae4*/ 	.word	0x0001df10


	//   ....[130]....
        /*0ae8*/ 	.word	0x0001df60


	//   ....[131]....
        /*0aec*/ 	.word	0x0001e060


	//   ....[132]....
        /*0af0*/ 	.word	0x0001e110


	//   ....[133]....
        /*0af4*/ 	.word	0x0001e190


	//   ....[134]....
        /*0af8*/ 	.word	0x0001e200


	//   ....[135]....
        /*0afc*/ 	.word	0x0001e340


	//   ....[136]....
        /*0b00*/ 	.word	0x0001e440


	//   ....[137]....
        /*0b04*/ 	.word	0x0001e510


	//   ....[138]....
        /*0b08*/ 	.word	0x0001e560


	//   ....[139]....
        /*0b0c*/ 	.word	0x0001e810


	//   ....[140]....
        /*0b10*/ 	.word	0x0001e860


	//   ....[141]....
        /*0b14*/ 	.word	0x0001e8f0


	//   ....[142]....
        /*0b18*/ 	.word	0x0001e980


	//   ....[143]....
        /*0b1c*/ 	.word	0x0001ea10


	//   ....[144]....
        /*0b20*/ 	.word	0x0001eaa0


	//   ....[145]....
        /*0b24*/ 	.word	0x0001eb30


	//   ....[146]....
        /*0b28*/ 	.word	0x0001ebc0


	//   ....[147]....
        /*0b2c*/ 	.word	0x0001ec40


	//   ....[148]....
        /*0b30*/ 	.word	0x0001ec90


	//   ....[149]....
        /*0b34*/ 	.word	0x0001ed30


	//   ....[150]....
        /*0b38*/ 	.word	0x0001edc0


	//   ....[151]....
        /*0b3c*/ 	.word	0x0001ee50


	//   ....[152]....
        /*0b40*/ 	.word	0x0001eea0


	//   ....[153]....
        /*0b44*/ 	.word	0x0001ef30


	//   ....[154]....
        /*0b48*/ 	.word	0x0001efc0


	//   ....[155]....
        /*0b4c*/ 	.word	0x0001f050


	//   ....[156]....
        /*0b50*/ 	.word	0x0001f0e0


	//   ....[157]....
        /*0b54*/ 	.word	0x0001f170


	//   ....[158]....
        /*0b58*/ 	.word	0x0001f200


	//   ....[159]....
        /*0b5c*/ 	.word	0x0001f2c0


	//   ....[160]....
        /*0b60*/ 	.word	0x0001f5a0


	//   ....[161]....
        /*0b64*/ 	.word	0x0001f780


	//   ....[162]....
        /*0b68*/ 	.word	0x0001f7d0


	//   ....[163]....
        /*0b6c*/ 	.word	0x0001f830


	//   ....[164]....
        /*0b70*/ 	.word	0x0001f920


	//   ....[165]....
        /*0b74*/ 	.word	0x0001f980


	//   ....[166]....
        /*0b78*/ 	.word	0x0001fa70


	//   ....[167]....
        /*0b7c*/ 	.word	0x0001fad0


	//   ....[168]....
        /*0b80*/ 	.word	0x0001fbc0


	//   ....[169]....
        /*0b84*/ 	.word	0x0001fc20


	//   ....[170]....
        /*0b88*/ 	.word	0x0001fd10


	//   ....[171]....
        /*0b8c*/ 	.word	0x0001fd70


	//   ....[172]....
        /*0b90*/ 	.word	0x0001fe60


	//   ....[173]....
        /*0b94*/ 	.word	0x0001fec0


	//   ....[174]....
        /*0b98*/ 	.word	0x0001ff90


	//   ....[175]....
        /*0b9c*/ 	.word	0x00020010


	//   ....[176]....
        /*0ba0*/ 	.word	0x000200e0


	//   ....[177]....
        /*0ba4*/ 	.word	0x00020410


	//   ....[178]....
        /*0ba8*/ 	.word	0x000204b0


	//   ....[179]....
        /*0bac*/ 	.word	0x00020650


	//   ....[180]....
        /*0bb0*/ 	.word	0x000206d0


	//   ....[181]....
        /*0bb4*/ 	.word	0x00020750


	//   ....[182]....
        /*0bb8*/ 	.word	0x000207d0


	//   ....[183]....
        /*0bbc*/ 	.word	0x00020850


	//   ....[184]....
        /*0bc0*/ 	.word	0x000208e0


	//   ....[185]....
        /*0bc4*/ 	.word	0x00020980


	//   ....[186]....
        /*0bc8*/ 	.word	0x00020a30


	//   ....[187]....
        /*0bcc*/ 	.word	0x00020ab0


	//   ....[188]....
        /*0bd0*/ 	.word	0x00020b30


	//   ....[189]....
        /*0bd4*/ 	.word	0x00020bb0


	//   ....[190]....
        /*0bd8*/ 	.word	0x00020c40


	//   ....[191]....
        /*0bdc*/ 	.word	0x00020cc0


	//   ....[192]....
        /*0be0*/ 	.word	0x00020d70


	//   ....[193]....
        /*0be4*/ 	.word	0x00020dc0


	//   ....[194]....
        /*0be8*/ 	.word	0x00020e80


	//   ....[195]....
        /*0bec*/ 	.word	0x00020fb0


	//----- nvinfo : EIATTR_REG_RECONFIG
	.align		4
.L_1557:
        /*0bf0*/ 	.byte	0x01, 0x54
	.zero		2


	//----- nvinfo : EIATTR_SYSCALL_OFFSETS
	.align		4
        /*0bf4*/ 	.byte	0x04, 0x46
        /*0bf6*/ 	.short	(.L_1559 - .L_1558)


	//   ....[0]....
.L_1558:
        /*0bf8*/ 	.word	0x00001ed0


	//   ....[1]....
        /*0bfc*/ 	.word	0x00002020


	//   ....[2]....
        /*0c00*/ 	.word	0x000066a0


	//   ....[3]....
        /*0c04*/ 	.word	0x000069b0


	//   ....[4]....
        /*0c08*/ 	.word	0x000188a0


	//   ....[5]....
        /*0c0c*/ 	.word	0x000189f0


	//   ....[6]....
        /*0c10*/ 	.word	0x00018af0


	//   ....[7]....
        /*0c14*/ 	.word	0x00019390


	//----- nvinfo : EIATTR_MBARRIER_INSTR_OFFSETS
	.align		4
.L_1559:
        /*0c18*/ 	.byte	0x04, 0x39
        /*0c1a*/ 	.short	(.L_1561 - .L_1560)


	//   ....[0]....
.L_1560:
        /*0c1c*/ 	.word	0x000002d0
        /*0c20*/ 	.word	0x000000ff
        /*0c24*/ 	.word	0x00022800
        /*0c28*/ 	.short	0x0100
        /*0c2a*/ 	.byte	0x08
	.zero		1


	//   ....[1]....
        /*0c2c*/ 	.word	0x000002e0
        /*0c30*/ 	.word	0x000000ff
        /*0c34*/ 	.word	0x00022820
        /*0c38*/ 	.short	0x0100
        /*0c3a*/ 	.byte	0x08
	.zero		1


	//   ....[2]....
        /*0c3c*/ 	.word	0x000003d0
        /*0c40*/ 	.word	0x000000ff
        /*0c44*/ 	.word	0x00022830
        /*0c48*/ 	.short	0x0100
        /*0c4a*/ 	.byte	0x08
	.zero		1


	//   ....[3]....
        /*0c4c*/ 	.word	0x000003e0
        /*0c50*/ 	.word	0x000000ff
        /*0c54*/ 	.word	0x00022840
        /*0c58*/ 	.short	0x0100
        /*0c5a*/ 	.byte	0x08
	.zero		1


	//   ....[4]....
        /*0c5c*/ 	.word	0x000003f0
        /*0c60*/ 	.word	0x000000ff
        /*0c64*/ 	.word	0x00022838
        /*0c68*/ 	.short	0x0100
        /*0c6a*/ 	.byte	0x08
	.zero		1


	//   ....[5]....
        /*0c6c*/ 	.word	0x00000400
        /*0c70*/ 	.word	0x000000ff
        /*0c74*/ 	.word	0x00022848
        /*0c78*/ 	.short	0x0100
        /*0c7a*/ 	.byte	0x08
	.zero		1


	//   ....[6]....
        /*0c7c*/ 	.word	0x00000530
        /*0c80*/ 	.word	0x000000ff
        /*0c84*/ 	.word	0x00022850
        /*0c88*/ 	.short	0x0100
        /*0c8a*/ 	.byte	0x08
	.zero		1


	//   ....[7]....
        /*0c8c*/ 	.word	0x00000540
        /*0c90*/ 	.word	0x000000ff
        /*0c94*/ 	.word	0x00022860
        /*0c98*/ 	.short	0x0100
        /*0c9a*/ 	.byte	0x08
	.zero		1


	//   ....[8]....
        /*0c9c*/ 	.word	0x00000550
        /*0ca0*/ 	.word	0x000000ff
        /*0ca4*/ 	.word	0x00022858
        /*0ca8*/ 	.short	0x0100
        /*0caa*/ 	.byte	0x08
	.zero		1


	//   ....[9]....
        /*0cac*/ 	.word	0x00000560
        /*0cb0*/ 	.word	0x000000ff
        /*0cb4*/ 	.word	0x00022868
        /*0cb8*/ 	.short	0x0100
        /*0cba*/ 	.byte	0x08
	.zero		1


	//   ....[10]....
        /*0cbc*/ 	.word	0x00000650
        /*0cc0*/ 	.word	0x000000ff
        /*0cc4*/ 	.word	0x00022870
        /*0cc8*/ 	.short	0x0100
        /*0cca*/ 	.byte	0x06
	.zero		1


	//   ....[11]....
        /*0ccc*/ 	.word	0x00000660
        /*0cd0*/ 	.word	0x000000ff
        /*0cd4*/ 	.word	0x00022880
        /*0cd8*/ 	.short	0x0100
        /*0cda*/ 	.byte	0x06
	.zero		1


	//   ....[12]....
        /*0cdc*/ 	.word	0x00000670
        /*0ce0*/ 	.word	0x000000ff
        /*0ce4*/ 	.word	0x00022878
        /*0ce8*/ 	.short	0x0100
        /*0cea*/ 	.byte	0x06
	.zero		1


	//   ....[13]....
        /*0cec*/ 	.word	0x00000680
        /*0cf0*/ 	.word	0x000000ff
        /*0cf4*/ 	.word	0x00022888
        /*0cf8*/ 	.short	0x0100
        /*0cfa*/ 	.byte	0x06
	.zero		1


	//   ....[14]....
        /*0cfc*/ 	.word	0x000007b0
        /*0d00*/ 	.word	0x000000ff
        /*0d04*/ 	.word	0x00022890
        /*0d08*/ 	.short	0x0100
        /*0d0a*/ 	.byte	0x08
	.zero		1


	//   ....[15]....
        /*0d0c*/ 	.word	0x000007c0
        /*0d10*/ 	.word	0x000000ff
        /*0d14*/ 	.word	0x000228a0
        /*0d18*/ 	.short	0x0100
        /*0d1a*/ 	.byte	0x08
	.zero		1


	//   ....[16]....
        /*0d1c*/ 	.word	0x000007d0
        /*0d20*/ 	.word	0x000000ff
        /*0d24*/ 	.word	0x00022898
        /*0d28*/ 	.short	0x0100
        /*0d2a*/ 	.byte	0x08
	.zero		1


	//   ....[17]....
        /*0d2c*/ 	.word	0x000007e0
        /*0d30*/ 	.word	0x000000ff
        /*0d34*/ 	.word	0x000228a8
        /*0d38*/ 	.short	0x0100
        /*0d3a*/ 	.byte	0x08
	.zero		1


	//   ....[18]....
        /*0d3c*/ 	.word	0x00000910
        /*0d40*/ 	.word	0x000000ff
        /*0d44*/ 	.word	0x000228b0
        /*0d48*/ 	.short	0x0100
        /*0d4a*/ 	.byte	0x08
	.zero		1


	//   ....[19]....
        /*0d4c*/ 	.word	0x00000920
        /*0d50*/ 	.word	0x000000ff
        /*0d54*/ 	.word	0x000228c0
        /*0d58*/ 	.short	0x0100
        /*0d5a*/ 	.byte	0x08
	.zero		1


	//   ....[20]....
        /*0d5c*/ 	.word	0x00000930
        /*0d60*/ 	.word	0x000000ff
        /*0d64*/ 	.word	0x000228b8
        /*0d68*/ 	.short	0x0100
        /*0d6a*/ 	.byte	0x08
	.zero		1


	//   ....[21]....
        /*0d6c*/ 	.word	0x00000940
        /*0d70*/ 	.word	0x000000ff
        /*0d74*/ 	.word	0x000228c8
        /*0d78*/ 	.short	0x0100
        /*0d7a*/ 	.byte	0x08
	.zero		1


	//   ....[22]....
        /*0d7c*/ 	.word	0x00003260
        /*0d80*/ 	.word	0x00000060
        /*0d84*/ 	.word	0x00022890
        /*0d88*/ 	.short	0x010a
        /*0d8a*/ 	.byte	0x3f
	.zero		1


	//   ....[23]....
        /*0d8c*/ 	.word	0x000043c0
        /*0d90*/ 	.word	0x00000060
        /*0d94*/ 	.word	0x00022890
        /*0d98*/ 	.short	0x010a
        /*0d9a*/ 	.byte	0x3f
	.zero		1


	//   ....[24]....
        /*0d9c*/ 	.word	0x000053f0
        /*0da0*/ 	.word	0x00000060
        /*0da4*/ 	.word	0x00022890
        /*0da8*/ 	.short	0x010a
        /*0daa*/ 	.byte	0x3f
	.zero		1


	//   ....[25]....
        /*0dac*/ 	.word	0x00005600
        /*0db0*/ 	.word	0x00000020
        /*0db4*/ 	.word	0x00000000
        /*0db8*/ 	.short	0x0101
        /*0dba*/ 	.byte	0x3f
	.zero		1


	//   ....[26]....
        /*0dbc*/ 	.word	0x00005640
        /*0dc0*/ 	.word	0x00000060
        /*0dc4*/ 	.word	0x000228b0
        /*0dc8*/ 	.short	0x010a
        /*0dca*/ 	.byte	0x3f
	.zero		1


	//   ....[27]....
        /*0dcc*/ 	.word	0x00005c90
        /*0dd0*/ 	.word	0x00000060
        /*0dd4*/ 	.word	0x00000000
        /*0dd8*/ 	.short	0x0101
        /*0dda*/ 	.byte	0x3f
	.zero		1


	//   ....[28]....
        /*0ddc*/ 	.word	0x00006730
        /*0de0*/ 	.word	0x00000013
        /*0de4*/ 	.word	0x00022800
        /*0de8*/ 	.short	0x010a
        /*0dea*/ 	.byte	0x3f
	.zero		1


	//   ....[29]....
        /*0dec*/ 	.word	0x00006780
        /*0df0*/ 	.word	0x00000013
        /*0df4*/ 	.word	0x00022800
        /*0df8*/ 	.short	0x010a
        /*0dfa*/ 	.byte	0x3f
	.zero		1


	//   ....[30]....
        /*0dfc*/ 	.word	0x00007220
        /*0e00*/ 	.word	0x00000013
        /*0e04*/ 	.word	0x00022800
        /*0e08*/ 	.short	0x010a
        /*0e0a*/ 	.byte	0x3f
	.zero		1


	//   ....[31]....
        /*0e0c*/ 	.word	0x00008630
        /*0e10*/ 	.word	0x00000013
        /*0e14*/ 	.word	0x00022800
        /*0e18*/ 	.short	0x010a
        /*0e1a*/ 	.byte	0x3f
	.zero		1


	//   ....[32]....
        /*0e1c*/ 	.word	0x00009470
        /*0e20*/ 	.word	0x00000014
        /*0e24*/ 	.word	0x00022830
        /*0e28*/ 	.short	0x010a
        /*0e2a*/ 	.byte	0x3f
	.zero		1


	//   ....[33]....
        /*0e2c*/ 	.word	0x00009510
        /*0e30*/ 	.word	0x00000014
        /*0e34*/ 	.word	0x00022830
        /*0e38*/ 	.short	0x010a
        /*0e3a*/ 	.byte	0x3f
	.zero		1


	//   ....[34]....
        /*0e3c*/ 	.word	0x0000a950
        /*0e40*/ 	.word	0x00000003
        /*0e44*/ 	.word	0x00000000
        /*0e48*/ 	.short	0x0101
        /*0e4a*/ 	.byte	0x3f
	.zero		1


	//   ....[35]....
        /*0e4c*/ 	.word	0x0000adf0
        /*0e50*/ 	.word	0x00000014
        /*0e54*/ 	.word	0x00022850
        /*0e58*/ 	.short	0x010a
        /*0e5a*/ 	.byte	0x3f
	.zero		1


	//   ....[36]....
        /*0e5c*/ 	.word	0x0000ae40
        /*0e60*/ 	.word	0x00000014
        /*0e64*/ 	.word	0x00022850
        /*0e68*/ 	.short	0x010a
        /*0e6a*/ 	.byte	0x3f
	.zero		1


	//   ....[37]....
        /*0e6c*/ 	.word	0x0000b290
        /*0e70*/ 	.word	0x00000014
        /*0e74*/ 	.word	0x00000000
        /*0e78*/ 	.short	0x0101
        /*0e7a*/ 	.byte	0x3f
	.zero		1


	//   ....[38]....
        /*0e7c*/ 	.word	0x0000b3c0
        /*0e80*/ 	.word	0x000000c8
        /*0e84*/ 	.word	0x00022830
        /*0e88*/ 	.short	0x010a
        /*0e8a*/ 	.byte	0x3f
	.zero		1


	//   ....[39]....
        /*0e8c*/ 	.word	0x0000b470
        /*0e90*/ 	.word	0x000000c8
        /*0e94*/ 	.word	0x00022830
        /*0e98*/ 	.short	0x010a
        /*0e9a*/ 	.byte	0x3f
	.zero		1


	//   ....[40]....
        /*0e9c*/ 	.word	0x0000cc40
        /*0ea0*/ 	.word	0x00000099
        /*0ea4*/ 	.word	0x00000000
        /*0ea8*/ 	.short	0x0101
        /*0eaa*/ 	.byte	0x3f
	.zero		1


	//   ....[41]....
        /*0eac*/ 	.word	0x0000d5e0
        /*0eb0*/ 	.word	0x000000c8
        /*0eb4*/ 	.word	0x00022850
        /*0eb8*/ 	.short	0x010a
        /*0eba*/ 	.byte	0x3f
	.zero		1


	//   ....[42]....
        /*0ebc*/ 	.word	0x0000d630
        /*0ec0*/ 	.word	0x000000c8
        /*0ec4*/ 	.word	0x00022850
        /*0ec8*/ 	.short	0x010a
        /*0eca*/ 	.byte	0x3f
	.zero		1


	//   ....[43]....
        /*0ecc*/ 	.word	0x0000da00
        /*0ed0*/ 	.word	0x000000c8
        /*0ed4*/ 	.word	0x00000000
        /*0ed8*/ 	.short	0x0101
        /*0eda*/ 	.byte	0x3f
	.zero		1


	//   ....[44]....
        /*0edc*/ 	.word	0x0000db00
        /*0ee0*/ 	.word	0x00000014
        /*0ee4*/ 	.word	0x00022830
        /*0ee8*/ 	.short	0x010a
        /*0eea*/ 	.byte	0x3f
	.zero		1


	//   ....[45]....
        /*0eec*/ 	.word	0x0000db60
        /*0ef0*/ 	.word	0x00000014
        /*0ef4*/ 	.word	0x00022830
        /*0ef8*/ 	.short	0x010a
        /*0efa*/ 	.byte	0x3f
	.zero		1


	//   ....[46]....
        /*0efc*/ 	.word	0x0000eca0
        /*0f00*/ 	.word	0x0000009a
        /*0f04*/ 	.word	0x00000000
        /*0f08*/ 	.short	0x0101
        /*0f0a*/ 	.byte	0x3f
	.zero		1


	//   ....[47]....
        /*0f0c*/ 	.word	0x0000f4d0
        /*0f10*/ 	.word	0x00000014
        /*0f14*/ 	.word	0x00022850
        /*0f18*/ 	.short	0x010a
        /*0f1a*/ 	.byte	0x3f
	.zero		1


	//   ....[48]....
        /*0f1c*/ 	.word	0x0000f520
        /*0f20*/ 	.word	0x00000014
        /*0f24*/ 	.word	0x00022850
        /*0f28*/ 	.short	0x010a
        /*0f2a*/ 	.byte	0x3f
	.zero		1


	//   ....[49]....
        /*0f2c*/ 	.word	0x0000f8f0
        /*0f30*/ 	.word	0x00000014
        /*0f34*/ 	.word	0x00000000
        /*0f38*/ 	.short	0x0101
        /*0f3a*/ 	.byte	0x3f
	.zero		1


	//   ....[50]....
        /*0f3c*/ 	.word	0x00011e00
        /*0f40*/ 	.word	0x00000000
        /*0f44*/ 	.word	0x00000000
        /*0f48*/ 	.short	0x0101
        /*0f4a*/ 	.byte	0x3f
	.zero		1


	//   ....[51]....
        /*0f4c*/ 	.word	0x000127b0
        /*0f50*/ 	.word	0x00000000
        /*0f54*/ 	.word	0x00000000
        /*0f58*/ 	.short	0x0101
        /*0f5a*/ 	.byte	0x3f
	.zero		1


	//   ....[52]....
        /*0f5c*/ 	.word	0x000170d0
        /*0f60*/ 	.word	0x00000013
        /*0f64*/ 	.word	0x00022820
        /*0f68*/ 	.short	0x010a
        /*0f6a*/ 	.byte	0x3f
	.zero		1


	//   ....[53]....
        /*0f6c*/ 	.word	0x000171a0
        /*0f70*/ 	.word	0x00000004
        /*0f74*/ 	.word	0x000228a0
        /*0f78*/ 	.short	0x010a
        /*0f7a*/ 	.byte	0x3f
	.zero		1


	//   ....[54]....
        /*0f7c*/ 	.word	0x000173e0
        /*0f80*/ 	.word	0x00000004
        /*0f84*/ 	.word	0x000228c0
        /*0f88*/ 	.short	0x010a
        /*0f8a*/ 	.byte	0x3f
	.zero		1


	//   ....[55]....
        /*0f8c*/ 	.word	0x00017a80
        /*0f90*/ 	.word	0x00000005
        /*0f94*/ 	.word	0x000228a0
        /*0f98*/ 	.short	0x010a
        /*0f9a*/ 	.byte	0x3f
	.zero		1


	//   ....[56]....
        /*0f9c*/ 	.word	0x00017cb0
        /*0fa0*/ 	.word	0x00000005
        /*0fa4*/ 	.word	0x000228c0
        /*0fa8*/ 	.short	0x010a
        /*0faa*/ 	.byte	0x3f
	.zero		1


	//   ....[57]....
        /*0fac*/ 	.word	0x00018ee0
        /*0fb0*/ 	.word	0x00000000
        /*0fb4*/ 	.word	0x00022840
        /*0fb8*/ 	.short	0x010a
        /*0fba*/ 	.byte	0x3f
	.zero		1


	//   ....[58]....
        /*0fbc*/ 	.word	0x00019c10
        /*0fc0*/ 	.word	0x00000013
        /*0fc4*/ 	.word	0x00022800
        /*0fc8*/ 	.short	0x0107
        /*0fca*/ 	.byte	0x3f
	.zero		1


	//   ....[59]....
        /*0fcc*/ 	.word	0x00019d00
        /*0fd0*/ 	.word	0x00000013
        /*0fd4*/ 	.word	0x00022800
        /*0fd8*/ 	.short	0x0101
        /*0fda*/ 	.byte	0x3f
	.zero		1


	//   ....[60]....
        /*0fdc*/ 	.word	0x00019d20
        /*0fe0*/ 	.word	0x00000013
        /*0fe4*/ 	.word	0x00022820
        /*0fe8*/ 	.short	0x010a
        /*0fea*/ 	.byte	0x3f
	.zero		1


	//   ....[61]....
        /*0fec*/ 	.word	0x00019e00
        /*0ff0*/ 	.word	0x00000002
        /*0ff4*/ 	.word	0x00022860
        /*0ff8*/ 	.short	0x010a
        /*0ffa*/ 	.byte	0x3f
	.zero		1


	//   ....[62]....
        /*0ffc*/ 	.word	0x0001a6d0
        /*1000*/ 	.word	0x00000002
        /*1004*/ 	.word	0x00022840
        /*1008*/ 	.short	0x010a
        /*100a*/ 	.byte	0x3f
	.zero		1


	//   ....[63]....
        /*100c*/ 	.word	0x0001a930
        /*1010*/ 	.word	0x00000002
        /*1014*/ 	.word	0x00022860
        /*1018*/ 	.short	0x010a
        /*101a*/ 	.byte	0x3f
	.zero		1


	//   ....[64]....
        /*101c*/ 	.word	0x0001b130
        /*1020*/ 	.word	0x00000003
        /*1024*/ 	.word	0x00022840
        /*1028*/ 	.short	0x010a
        /*102a*/ 	.byte	0x3f
	.zero		1


	//   ....[65]....
        /*102c*/ 	.word	0x0001b380
        /*1030*/ 	.word	0x00000003
        /*1034*/ 	.word	0x00022860
        /*1038*/ 	.short	0x010a
        /*103a*/ 	.byte	0x3f
	.zero		1


	//   ....[66]....
        /*103c*/ 	.word	0x0001bb00
        /*1040*/ 	.word	0x00000003
        /*1044*/ 	.word	0x00022840
        /*1048*/ 	.short	0x010a
        /*104a*/ 	.byte	0x3f
	.zero		1


	//   ....[67]....
        /*104c*/ 	.word	0x0001bd60
        /*1050*/ 	.word	0x00000003
        /*1054*/ 	.word	0x00022860
        /*1058*/ 	.short	0x010a
        /*105a*/ 	.byte	0x3f
	.zero		1


	//   ....[68]....
        /*105c*/ 	.word	0x0001d720
        /*1060*/ 	.word	0x00000000
        /*1064*/ 	.word	0x00022820
        /*1068*/ 	.short	0x010a
        /*106a*/ 	.byte	0x3f
	.zero		1


	//   ....[69]....
        /*106c*/ 	.word	0x0001d8d0
        /*1070*/ 	.word	0x00000006
        /*1074*/ 	.word	0x00000000
        /*1078*/ 	.short	0x010a
        /*107a*/ 	.byte	0x3f
	.zero		1


	//   ....[70]....
        /*107c*/ 	.word	0x0001d940
        /*1080*/ 	.word	0x00000007
        /*1084*/ 	.word	0x00000000
        /*1088*/ 	.short	0x010a
        /*108a*/ 	.byte	0x3f
	.zero		1


	//   ....[71]....
        /*108c*/ 	.word	0x0001d9b0
        /*1090*/ 	.word	0x00000004
        /*1094*/ 	.word	0x00000000
        /*1098*/ 	.short	0x010a
        /*109a*/ 	.byte	0x3f
	.zero		1


	//   ....[72]....
        /*109c*/ 	.word	0x0001d9e0
        /*10a0*/ 	.word	0x00000003
        /*10a4*/ 	.word	0x00000000
        /*10a8*/ 	.short	0x010a
        /*10aa*/ 	.byte	0x3f
	.zero		1


	//   ....[73]....
        /*10ac*/ 	.word	0x0001da40
        /*10b0*/ 	.word	0x00000060
        /*10b4*/ 	.word	0x00022890
        /*10b8*/ 	.short	0x010a
        /*10ba*/ 	.byte	0x3f
	.zero		1


	//   ....[74]....
        /*10bc*/ 	.word	0x0001da90
        /*10c0*/ 	.word	0x00000060
        /*10c4*/ 	.word	0x00022890
        /*10c8*/ 	.short	0x010a
        /*10ca*/ 	.byte	0x3f
	.zero		1


	//   ....[75]....
        /*10cc*/ 	.word	0x0001dae0
        /*10d0*/ 	.word	0x00000060
        /*10d4*/ 	.word	0x00022890
        /*10d8*/ 	.short	0x010a
        /*10da*/ 	.byte	0x3f
	.zero		1


	//   ....[76]....
        /*10dc*/ 	.word	0x0001db30
        /*10e0*/ 	.word	0x00000060
        /*10e4*/ 	.word	0x000228b0
        /*10e8*/ 	.short	0x010a
        /*10ea*/ 	.byte	0x3f
	.zero		1


	//   ....[77]....
        /*10ec*/ 	.word	0x0001dfa0
        /*10f0*/ 	.word	0x00000013
        /*10f4*/ 	.word	0x00022800
        /*10f8*/ 	.short	0x010a
        /*10fa*/ 	.byte	0x3f
	.zero		1


	//   ....[78]....
        /*10fc*/ 	.word	0x0001e590
        /*1100*/ 	.word	0x00000013
        /*1104*/ 	.word	0x00022800
        /*1108*/ 	.short	0x010a
        /*110a*/ 	.byte	0x3f
	.zero		1


	//   ....[79]....
        /*110c*/ 	.word	0x0001e5e0
        /*1110*/ 	.word	0x00000014
        /*1114*/ 	.word	0x00022830
        /*1118*/ 	.short	0x010a
        /*111a*/ 	.byte	0x3f
	.zero		1


	//   ....[80]....
        /*111c*/ 	.word	0x0001e630
        /*1120*/ 	.word	0x00000014
        /*1124*/ 	.word	0x00022850
        /*1128*/ 	.short	0x010a
        /*112a*/ 	.byte	0x3f
	.zero		1


	//   ....[81]....
        /*112c*/ 	.word	0x0001e680
        /*1130*/ 	.word	0x000000c8
        /*1134*/ 	.word	0x00022830
        /*1138*/ 	.short	0x010a
        /*113a*/ 	.byte	0x3f
	.zero		1


	//   ....[82]....
        /*113c*/ 	.word	0x0001e6d0
        /*1140*/ 	.word	0x000000c8
        /*1144*/ 	.word	0x00022850
        /*1148*/ 	.short	0x010a
        /*114a*/ 	.byte	0x3f
	.zero		1


	//   ....[83]....
        /*114c*/ 	.word	0x0001e720
        /*1150*/ 	.word	0x00000014
        /*1154*/ 	.word	0x00022830
        /*1158*/ 	.short	0x010a
        /*115a*/ 	.byte	0x3f
	.zero		1


	//   ....[84]....
        /*115c*/ 	.word	0x0001e770
        /*1160*/ 	.word	0x00000014
        /*1164*/ 	.word	0x00022850
        /*1168*/ 	.short	0x010a
        /*116a*/ 	.byte	0x3f
	.zero		1


	//   ....[85]....
        /*116c*/ 	.word	0x0001f380
        /*1170*/ 	.word	0x00000013
        /*1174*/ 	.word	0x00022820
        /*1178*/ 	.short	0x010a
        /*117a*/ 	.byte	0x3f
	.zero		1


	//   ....[86]....
        /*117c*/ 	.word	0x0001f3d0
        /*1180*/ 	.word	0x00000004
        /*1184*/ 	.word	0x000228a0
        /*1188*/ 	.short	0x010a
        /*118a*/ 	.byte	0x3f
	.zero		1


	//   ....[87]....
        /*118c*/ 	.word	0x0001f420
        /*1190*/ 	.word	0x00000004
        /*1194*/ 	.word	0x000228c0
        /*1198*/ 	.short	0x010a
        /*119a*/ 	.byte	0x3f
	.zero		1


	//   ....[88]....
        /*119c*/ 	.word	0x0001f470
        /*11a0*/ 	.word	0x00000005
        /*11a4*/ 	.word	0x000228a0
        /*11a8*/ 	.short	0x010a
        /*11aa*/ 	.byte	0x3f
	.zero		1


	//   ....[89]....
        /*11ac*/ 	.word	0x0001f4c0
        /*11b0*/ 	.word	0x00000005
        /*11b4*/ 	.word	0x000228c0
        /*11b8*/ 	.short	0x010a
        /*11ba*/ 	.byte	0x3f
	.zero		1


	//   ....[90]....
        /*11bc*/ 	.word	0x0001f660
        /*11c0*/ 	.word	0x00000000
        /*11c4*/ 	.word	0x00022840
        /*11c8*/ 	.short	0x010a
        /*11ca*/ 	.byte	0x3f
	.zero		1


	//   ....[91]....
        /*11cc*/ 	.word	0x00020120
        /*11d0*/ 	.word	0x00000013
        /*11d4*/ 	.word	0x00022820
        /*11d8*/ 	.short	0x010a
        /*11da*/ 	.byte	0x3f
	.zero		1


	//   ....[92]....
        /*11dc*/ 	.word	0x00020170
        /*11e0*/ 	.word	0x00000002
        /*11e4*/ 	.word	0x00022860
        /*11e8*/ 	.short	0x010a
        /*11ea*/ 	.byte	0x3f
	.zero		1


	//   ....[93]....
        /*11ec*/ 	.word	0x000201c0
        /*11f0*/ 	.word	0x00000002
        /*11f4*/ 	.word	0x00022840
        /*11f8*/ 	.short	0x010a
        /*11fa*/ 	.byte	0x3f
	.zero		1


	//   ....[94]....
        /*11fc*/ 	.word	0x00020210
        /*1200*/ 	.word	0x00000002
        /*1204*/ 	.word	0x00022860
        /*1208*/ 	.short	0x010a
        /*120a*/ 	.byte	0x3f
	.zero		1


	//   ....[95]....
        /*120c*/ 	.word	0x00020260
        /*1210*/ 	.word	0x00000003
        /*1214*/ 	.word	0x00022840
        /*1218*/ 	.short	0x010a
        /*121a*/ 	.byte	0x3f
	.zero		1


	//   ....[96]....
        /*121c*/ 	.word	0x000202b0
        /*1220*/ 	.word	0x00000003
        /*1224*/ 	.word	0x00022860
        /*1228*/ 	.short	0x010a
        /*122a*/ 	.byte	0x3f
	.zero		1


	//   ....[97]....
        /*122c*/ 	.word	0x00020300
        /*1230*/ 	.word	0x00000003
        /*1234*/ 	.word	0x00022840
        /*1238*/ 	.short	0x010a
        /*123a*/ 	.byte	0x3f
	.zero		1


	//   ....[98]....
        /*123c*/ 	.word	0x00020350
        /*1240*/ 	.word	0x00000003
        /*1244*/ 	.word	0x00022860
        /*1248*/ 	.short	0x010a
        /*124a*/ 	.byte	0x3f
	.zero		1


	//   ....[99]....
        /*124c*/ 	.word	0x00020ed0
        /*1250*/ 	.word	0x00000000
        /*1254*/ 	.word	0x00022820
        /*1258*/ 	.short	0x010a
        /*125a*/ 	.byte	0x3f
	.zero		1


	//   ....[100]....
        /*125c*/ 	.word	0x00021070
        /*1260*/ 	.word	0x00000006
        /*1264*/ 	.word	0x00000000
        /*1268*/ 	.short	0x010a
        /*126a*/ 	.byte	0x3f
	.zero		1


	//   ....[101]....
        /*126c*/ 	.word	0x000210c0
        /*1270*/ 	.word	0x00000007
        /*1274*/ 	.word	0x00000000
        /*1278*/ 	.short	0x010a
        /*127a*/ 	.byte	0x3f
	.zero		1


	//   ....[102]....
        /*127c*/ 	.word	0x00021110
        /*1280*/ 	.word	0x00000004
        /*1284*/ 	.word	0x00000000
        /*1288*/ 	.short	0x010a
        /*128a*/ 	.byte	0x3f
	.zero		1


	//----- nvinfo : EIATTR_NUM_MBARRIERS
	.align		4
.L_1561:
        /*128c*/ 	.byte	0x03, 0x38
        /*128e*/ 	.short	0x0016


	//----- nvinfo : EIATTR_EXIT_INSTR_OFFSETS
	.align		4
        /*1290*/ 	.byte	0x04, 0x1c
        /*1292*/ 	.short	(.L_1563 - .L_1562)


	//   ....[0]....
.L_1562:
        /*1294*/ 	.word	0x0001da30


	//----- nvinfo : EIATTR_MAX_THREADS
	.align		4
.L_1563:
        /*1298*/ 	.byte	0x04, 0x05
        /*129a*/ 	.short	(.L_1565 - .L_1564)
.L_1564:
        /*129c*/ 	.word	0x00000180
        /*12a0*/ 	.word	0x00000001
        /*12a4*/ 	.word	0x00000001


	//----- nvinfo : EIATTR_CRS_STACK_SIZE
	.align		4
.L_1565:
        /*12a8*/ 	.byte	0x04, 0x1e
        /*12aa*/ 	.short	(.L_1567 - .L_1566)
.L_1566:
        /*12ac*/ 	.word	0x00000000


	//----- nvinfo : EIATTR_CBANK_PARAM_SIZE
	.align		4
.L_1567:
        /*12b0*/ 	.byte	0x03, 0x19
        /*12b2*/ 	.short	0x0af0


	//----- nvinfo : EIATTR_PARAM_CBANK
	.align		4
        /*12b4*/ 	.byte	0x04, 0x0a
        /*12b6*/ 	.short	(.L_1569 - .L_1568)
	.align		4
.L_1568:
        /*12b8*/ 	.word	index@(.nv.constant0._ZN7cutlass13device_kernelIN5flash11enable_sm90INS1_16FlashAttnFwdSm90INS1_25CollectiveMainloopFwdSm90ILi2EN4cute5tupleIJNS5_1CILi1EEES8_S8_EEENS6_IJNS7_ILi128EEENS7_ILi96EEENS7_ILi64EEEEEELi256ENS_6half_tEfNS_4arch4Sm90ELb1ELb0ELb0ELb1ELb0ELb1ELb0ELb1ELb0ELb1ELb1ELb0EEENS1_21CollectiveEpilogueFwdINS6_IJSA_NS7_ILi256EEESB_EEES9_SE_SG_Li256ELb1ELb1ELb1ELb0EEENS1_36VarlenDynamicPersistentTileSchedulerILi128ELi96ELi256ELi128ELb1ELb1ELb1ELb1ELb1ELb1EEEEEEEEEvNT_6ParamsE)
        /*12bc*/ 	.short	0x0210
        /*12be*/ 	.short	0x0af0


	//----- nvinfo : EIATTR_SW_WAR
	.align		4
.L_1569:
        /*12c0*/ 	.byte	0x04, 0x36
        /*12c2*/ 	.short	(.L_1571 - .L_1570)
.L_1570:
        /*12c4*/ 	.word	0x00000008
.L_1571:


//--------------------- .nv.info._ZN7cutlass13device_kernelIN5flash11enable_sm90INS1_16FlashAttnFwdSm90INS1_25CollectiveMainloopFwdSm90ILi2EN4cute5tupleIJNS5_1CILi1EEES8_S8_EEENS6_IJNS7_ILi128EEENS7_ILi96EEENS7_ILi64EEEEEELi256ENS_6half_tEfNS_4arch4Sm90ELb1ELb0ELb0ELb1ELb0ELb0ELb1ELb1ELb0ELb1ELb1ELb0EEENS1_21CollectiveEpilogueFwdINS6_IJSA_NS7_ILi256EEESB_EEES9_SE_SG_Li256ELb1ELb1ELb1ELb0EEENS1_36VarlenDynamicPersistentTileSchedulerILi128ELi96ELi256ELi128ELb1ELb1ELb1ELb1ELb1ELb1EEEEEEEEEvNT_6ParamsE --------------------------
	.section	.nv.info._ZN7cutlass13device_kernelIN5flash11enable_sm90INS1_16FlashAttnFwdSm90INS1_25CollectiveMainloopFwdSm90ILi2EN4cute5tupleIJNS5_1CILi1EEES8_S8_EEENS6_IJNS7_ILi128EEENS7_ILi96EEENS7_ILi64EEEEEELi256ENS_6half_tEfNS_4arch4Sm90ELb1ELb0ELb0ELb1ELb0ELb0ELb1ELb1ELb0ELb1ELb1ELb0EEENS1_21CollectiveEpilogueFwdINS6_IJSA_NS7_ILi256EEESB_EEES9_SE_SG_Li256ELb1ELb1ELb1ELb0EEENS1_36VarlenDynamicPersistentTileSchedulerILi128ELi96ELi256ELi128ELb1ELb1ELb1ELb1ELb1ELb1EEEEEEEEEvNT_6ParamsE,"",@"SHT_CUDA_INFO"
	.sectionflags	@""
	.align	4


	//----- nvinfo : EIATTR_CUDA_API_VERSION
	.align		4
        /*0000*/ 	.byte	0x04, 0x37
        /*0002*/ 	.short	(.L_1573 - .L_1572)
.L_1572:
        /*0004*/ 	.word	0x00000082


	//----- nvinfo : EIATTR_KPARAM_INFO
	.align		4
.L_1573:
        /*0008*/ 	.byte	0x04, 0x17
        /*000a*/ 	.short	(.L_1575 - .L_1574)
.L_1574:
        /*000c*/ 	.word	0x00000000
        /*0010*/ 	.short	0x0000
        /*0012*/ 	.short	0x0070
        /*0014*/ 	.byte	0x00, 0xf0, 0x01, 0x2e


	//----- nvinfo : EIATTR_SPARSE_MMA_MASK
	.align		4
.L_1575:
        /*0018*/ 	.byte	0x03, 0x50
        /*001a*/ 	.short	0x0000


	//----- nvinfo : EIATTR_MAXREG_COUNT
	.align		4
        /*001c*/ 	.byte	0x03, 0x1b
        /*001e*/ 	.short	0x00a8


	//----- nvinfo : EIATTR_NUM_BARRIERS
	.align		4
        /*0020*/ 	.byte	0x02, 0x4c
        /*0022*/ 	.byte	0x10
	.zero		1


	//----- nvinfo : EIATTR_EXTERNS
	.align		4
        /*0024*/ 	.byte	0x04, 0x0f
        /*0026*/ 	.short	(.L_1577 - .L_1576)


	//   ....[0]....
	.align		4
.L_1576:
        /*0028*/ 	.word	index@(__assertfail)


	//----- nvinfo : EIATTR_ANNOTATIONS
	.align		4
.L_1577:
        /*002c*/ 	.byte	0x04, 0x55
        /*002e*/ 	.short	(.L_1579 - .L_1578)


	//   ....[0]....
.L_1578:
        /* <DEDUP_REMOVED lines=100> */


	//----- nvinfo : EIATTR_MERCURY_ISA_VERSION
	.align		4
.L_1579:
        /*0658*/ 	.byte	0x03, 0x5f
        /*065a*/ 	.short	0x0101


	//----- nvinfo : EIATTR_UNUSED_LOAD_BYTE_OFFSET
	.align		4
        /*065c*/ 	.byte	0x04, 0x44
        /*065e*/ 	.short	(.L_1581 - .L_1580)


	//   ....[0]....
.L_1580:
        /*0660*/ 	.word	0x00000a50
        /*0664*/ 	.word	0x0000fff0


	//   ....[1]....
        /*0668*/ 	.word	0x00009ec0
        /*066c*/ 	.word	0x0000fff0


	//----- nvinfo : EIATTR_INT_WARP_WIDE_INSTR_OFFSETS
	.align		4
.L_1581:
        /*0670*/ 	.byte	0x04, 0x31
        /*0672*/ 	.short	(.L_1583 - .L_1582)


	//   ....[0]....
.L_1582:
        /*0674*/ 	.word	0x00000120


	//   ....[1]....
        /*0678*/ 	.word	0x00000160


	//   ....[2]....
        /*067c*/ 	.word	0x000001d0


	//   ....[3]....
        /*0680*/ 	.word	0x00000240


	//   ....[4]....
        /*0684*/ 	.word	0x00010120


	//   ....[5]....
        /*0688*/ 	.word	0x000101b0


	//   ....[6]....
        /*068c*/ 	.word	0x00014a90


	//   ....[7]....
        /*0690*/ 	.word	0x00014b20


	//----- nvinfo : EIATTR_COOP_GROUP_MASK_REGIDS
	.align		4
.L_1583:
        /*0694*/ 	.byte	0x04, 0x29
        /*0696*/ 	.short	(.L_1585 - .L_1584)


	//   ....[0]....
.L_1584:
        /*0698*/ 	.word	0xffffffff


	//   ....[1]....
        /*069c*/ 	.word	0xffffffff


	//   ....[2]....
        /*06a0*/ 	.word	0xffffffff


	//   ....[3]....
        /*06a4*/ 	.word	0xffffffff


	//   ....[4]....
        /*06a8*/ 	.word	0xffffffff


	//   ....[5]....
        /*06ac*/ 	.word	0xffffffff


	//   ....[6]....
        /*06b0*/ 	.word	0xffffffff


	//   ....[7]....
        /*06b4*/ 	.word	0xffffffff


	//   ....[8]....
        /*06b8*/ 	.word	0xffffffff


	//   ....[9]....
        /*06bc*/ 	.word	0xffffffff


	//   ....[10]....
        /*06c0*/ 	.word	0xffffffff


	//   ....[11]....
        /*06c4*/ 	.word	0xffffffff


	//   ....[12]....
        /*06c8*/ 	.word	0xffffffff


	//   ....[13]....
        /*06cc*/ 	.word	0xffffffff


	//   ....[14]....
        /*06d0*/ 	.word	0xffffffff


	//   ....[15]....
        /*06d4*/ 	.word	0xffffffff


	//   ....[16]....
        /*06d8*/ 	.word	0xffffffff


	//   ....[17]....
        /*06dc*/ 	.word	0xffffffff


	//   ....[18]....
        /*06e0*/ 	.word	0xffffffff


	//   ....[19]....
        /*06e4*/ 	.word	0xffffffff


	//   ....[20]....
        /*06e8*/ 	.word	0xffffffff


	//   ....[21]....
        /*06ec*/ 	.word	0xffffffff


	//   ....[22]....
        /*06f0*/ 	.word	0xffffffff


	//   ....[23]....
        /*06f4*/ 	.word	0xffffffff


	//   ....[24]....
        /*06f8*/ 	.word	0xffffffff


	//   ....[25]....
        /*06fc*/ 	.word	0xffffffff


	//   ....[26]....
        /*0700*/ 	.word	0xffffffff


	//   ....[27]....
        /*0704*/ 	.word	0xffffffff


	//   ....[28]....
        /*0708*/ 	.word	0xffffffff


	//   ....[29]....
        /*070c*/ 	.word	0xffffffff


	//   ....[30]....
        /*0710*/ 	.word	0xffffffff


	//   ....[31]....
        /*0714*/ 	.word	0xffffffff


	//   ....[32]....
        /*0718*/ 	.word	0xffffffff


	//   ....[33]....
        /*071c*/ 	.word	0xffffffff


	//   ....[34]....
        /*0720*/ 	.word	0xffffffff


	//   ....[35]....
        /*0724*/ 	.word	0xffffffff


	//   ....[36]....
        /*0728*/ 	.word	0xffffffff


	//   ....[37]....
        /*072c*/ 	.word	0xffffffff


	//   ....[38]....
        /*0730*/ 	.word	0xffffffff


	//   ....[39]....
        /*0734*/ 	.word	0xffffffff


	//   ....[40]....
        /*0738*/ 	.word	0xffffffff


	//   ....[41]....
        /*073c*/ 	.word	0xffffffff


	//   ....[42]....
        /*0740*/ 	.word	0xffffffff


	//   ....[43]....
        /*0744*/ 	.word	0xffffffff


	//   ....[44]....
        /*0748*/ 	.word	0xffffffff


	//   ....[45]....
        /*074c*/ 	.word	0xffffffff


	//   ....[46]....
        /*0750*/ 	.word	0xffffffff


	//   ....[47]....
        /*0754*/ 	.word	0xffffffff


	//   ....[48]....
        /*0758*/ 	.word	0xffffffff


	//   ....[49]....
        /*075c*/ 	.word	0xffffffff


	//   ....[50]....
        /*0760*/ 	.word	0xffffffff


	//   ....[51]....
        /*0764*/ 	.word	0xffffffff


	//   ....[52]....
        /*0768*/ 	.word	0xffffffff


	//   ....[53]....
        /*076c*/ 	.word	0xffffffff


	//   ....[54]....
        /*0770*/ 	.word	0xffffffff


	//   ....[55]....
        /*0774*/ 	.word	0xffffffff


	//   ....[56]....
        /*0778*/ 	.word	0xffffffff


	//   ....[57]....
        /*077c*/ 	.word	0xffffffff


	//   ....[58]....
        /*0780*/ 	.word	0xffffffff


	//   ....[59]....
        /*0784*/ 	.word	0xffffffff


	//   ....[60]....
        /*0788*/ 	.word	0xffffffff


	//   ....[61]....
        /*078c*/ 	.word	0xffffffff


	//   ....[62]....
        /*0790*/ 	.word	0xffffffff


	//   ....[63]....
        /*0794*/ 	.word	0xffffffff


	//   ....[64]....
        /*0798*/ 	.word	0xffffffff


	//   ....[65]....
        /*079c*/ 	.word	0xffffffff


	//   ....[66]....
        /*07a0*/ 	.word	0xffffffff


	//   ....[67]....
        /*07a4*/ 	.word	0xffffffff


	//   ....[68]....
        /*07a8*/ 	.word	0xffffffff


	//   ....[69]....
        /*07ac*/ 	.word	0xffffffff


	//   ....[70]....
        /*07b0*/ 	.word	0xffffffff


	//   ....[71]....
        /*07b4*/ 	.word	0xffffffff


	//   ....[72]....
        /*07b8*/ 	.word	0xffffffff


	//   ....[73]....
        /*07bc*/ 	.word	0xffffffff


	//   ....[74]....
        /*07c0*/ 	.word	0xffffffff


	//   ....[75]....
        /*07c4*/ 	.word	0xffffffff


	//   ....[76]....
        /*07c8*/ 	.word	0xffffffff


	//   ....[77]....
        /*07cc*/ 	.word	0xffffffff


	//   ....[78]....
        /*07d0*/ 	.word	0xffffffff


	//   ....[79]....
        /*07d4*/ 	.word	0xffffffff


	//   ....[80]....
        /*07d8*/ 	.word	0xffffffff


	//   ....[81]....
        /*07dc*/ 	.word	0xffffffff


	//   ....[82]....
        /*07e0*/ 	.word	0xffffffff


	//   ....[83]....
        /*07e4*/ 	.word	0xffffffff


	//   ....[84]....
        /*07e8*/ 	.word	0xffffffff


	//   ....[85]....
        /*07ec*/ 	.word	0xffffffff


	//   ....[86]....
        /*07f0*/ 	.word	0xffffffff


	//   ....[87]....
        /*07f4*/ 	.word	0xffffffff


	//   ....[88]....
        /*07f8*/ 	.word	0xffffffff


	//   ....[89]....
        /*07fc*/ 	.word	0xffffffff


	//   ....[90]....
        /*0800*/ 	.word	0xffffffff


	//   ....[91]....
        /*0804*/ 	.word	0xffffffff


	//   ....[92]....
        /*0808*/ 	.word	0xffffffff


	//   ....[93]....
        /*080c*/ 	.word	0xffffffff


	//   ....[94]....
        /*0810*/ 	.word	0xffffffff


	//   ....[95]....
        /*0814*/ 	.word	0xffffffff


	//   ....[96]....
        /*0818*/ 	.word	0xffffffff


	//   ....[97]....
        /*081c*/ 	.word	0xffffffff


	//   ....[98]....
        /*0820*/ 	.word	0xffffffff


	//   ....[99]....
        /*0824*/ 	.word	0xffffffff


	//   ....[100]....
        /*0828*/ 	.word	0xffffffff


	//   ....[101]....
        /*082c*/ 	.word	0xffffffff


	//   ....[102]....
        /*0830*/ 	.word	0xffffffff


	//   ....[103]....
        /*0834*/ 	.word	0xffffffff


	//   ....[104]....
        /*0838*/ 	.word	0xffffffff


	//   ....[105]....
        /*083c*/ 	.word	0xffffffff


	//   ....[106]....
        /*0840*/ 	.word	0xffffffff


	//   ....[107]....
        /*0844*/ 	.word	0xffffffff


	//   ....[108]....
        /*0848*/ 	.word	0xffffffff


	//   ....[109]....
        /*084c*/ 	.word	0xffffffff


	//   ....[110]....
        /*0850*/ 	.word	0xffffffff


	//   ....[111]....
        /*0854*/ 	.word	0xffffffff


	//   ....[112]....
        /*0858*/ 	.word	0xffffffff


	//   ....[113]....
        /*085c*/ 	.word	0xffffffff


	//   ....[114]....
        /*0860*/ 	.word	0xffffffff


	//   ....[115]....
        /*0864*/ 	.word	0xffffffff


	//   ....[116]....
        /*0868*/ 	.word	0xffffffff


	//   ....[117]....
        /*086c*/ 	.word	0xffffffff


	//   ....[118]....
        /*0870*/ 	.word	0xffffffff


	//   ....[119]....
        /*0874*/ 	.word	0xffffffff


	//   ....[120]....
        /*0878*/ 	.word	0xffffffff


	//   ....[121]....
        /*087c*/ 	.word	0x0500000f


	//   ....[122]....
        /*0880*/ 	.word	0x0500000f


	//   ....[123]....
        /*0884*/ 	.word	0x0500000f


	//   ....[124]....
        /*0888*/ 	.word	0x0500000f


	//   ....[125]....
        /*088c*/ 	.word	0x0500000f


	//   ....[126]....
        /*0890*/ 	.word	0x0500000f


	//   ....[127]....
        /*0894*/ 	.word	0x0500000f


	//   ....[128]....
        /*0898*/ 	.word	0x0500000f


	//   ....[129]....
        /*089c*/ 	.word	0x0500000f


	//   ....[130]....
        /*08a0*/ 	.word	0x0500000f


	//   ....[131]....
        /*08a4*/ 	.word	0x0500000f


	//   ....[132]....
        /*08a8*/ 	.word	0x0500000f


	//   ....[133]....
        /*08ac*/ 	.word	0x0500000f


	//   ....[134]....
        /*08b0*/ 	.word	0x0500000f


	//   ....[135]....
        /*08b4*/ 	.word	0x0500000f


	//   ....[136]....
        /*08b8*/ 	.word	0x0500000f


	//   ....[137]....
        /*08bc*/ 	.word	0x0500000f


	//   ....[138]....
        /*08c0*/ 	.word	0x0500000f


	//   ....[139]....
        /*08c4*/ 	.word	0x0500000f


	//   ....[140]....
        /*08c8*/ 	.word	0x0500000f


	//   ....[141]....
        /*08cc*/ 	.word	0x0500000f


	//   ....[142]....
        /*08d0*/ 	.word	0x0500000f


	//   ....[143]....
        /*08d4*/ 	.word	0x0500000f


	//   ....[144]....
        /*08d8*/ 	.word	0x0500000f


	//   ....[145]....
        /*08dc*/ 	.word	0x0500000f


	//   ....[146]....
        /*08e0*/ 	.word	0x0500000f


	//   ....[147]....
        /*08e4*/ 	.word	0x0500000f


	//   ....[148]....
        /*08e8*/ 	.word	0x0500000f


	//   ....[149]....
        /*08ec*/ 	.word	0x0500000f


	//   ....[150]....
        /*08f0*/ 	.word	0x0500000f


	//   ....[151]....
        /*08f4*/ 	.word	0x0500000f


	//   ....[152]....
        /*08f8*/ 	.word	0x0500000f


	//   ....[153]....
        /*08fc*/ 	.word	0x0500000f


	//   ....[154]....
        /*0900*/ 	.word	0x0500000f


	//   ....[155]....
        /*0904*/ 	.word	0x0500000f


	//   ....[156]....
        /*0908*/ 	.word	0x0500000f


	//   ....[157]....
        /*090c*/ 	.word	0x0500000f


	//   ....[158]....
        /*0910*/ 	.word	0x0500000f


	//   ....[159]....
        /*0914*/ 	.word	0x0500000f


	//   ....[160]....
        /*0918*/ 	.word	0x0500000f


	//   ....[161]....
        /*091c*/ 	.word	0x0500000f


	//   ....[162]....
        /*0920*/ 	.word	0x0500000f


	//   ....[163]....
        /*0924*/ 	.word	0x0500000f


	//   ....[164]....
        /*0928*/ 	.word	0x0500000f


	//   ....[165]....
        /*092c*/ 	.word	0x0500000f


	//   ....[166]....
        /*0930*/ 	.word	0x0500000f


	//   ....[167]....
        /*0934*/ 	.word	0x0500000f


	//   ....[168]....
        /*0938*/ 	.word	0x0500000f


	//   ....[169]....
        /*093c*/ 	.word	0x0500000f


	//   ....[170]....
        /*0940*/ 	.word	0x0500000f


	//   ....[171]....
        /*0944*/ 	.word	0x0500000f


	//   ....[172]....
        /*0948*/ 	.word	0x0500000f


	//----- nvinfo : EIATTR_COOP_GROUP_INSTR_OFFSETS
	.align		4
.L_1585:
        /*094c*/ 	.byte	0x04, 0x28
        /*094e*/ 	.short	(.L_1587 - .L_1586)


	//   ....[0]....
.L_1586:
        /*0950*/ 	.word	0x00000060


	//   ....[1]....
        /*0954*/ 	.word	0x00000130


	//   ....[2]....
        /*0958*/ 	.word	0x000001f0


	//   ....[3]....
        /*095c*/ 	.word	0x000003c0


	//   ....[4]....
        /*0960*/ 	.word	0x00000520


	//   ....[5]....
        /*0964*/ 	.word	0x00000640


	//   ....[6]....
        /*0968*/ 	.word	0x000007a0


	//   ....[7]....
        /*096c*/ 	.word	0x00001d70


	//   ....[8]....
        /*0970*/ 	.word	0x00002970


	//   ....[9]....
        /*0974*/ 	.word	0x000029b0


	//   ....[10]....
        /*0978*/ 	.word	0x000034e0


	//   ....[11]....
        /*097c*/ 	.word	0x00003660


	//   ....[12]....
        /*0980*/ 	.word	0x00003890


	//   ....[13]....
        /*0984*/ 	.word	0x00003a60


	//   ....[14]....
        /*0988*/ 	.word	0x00004cd0


	//   ....[15]....
        /*098c*/ 	.word	0x00004cf0


	//   ....[16]....
        /*0990*/ 	.word	0x00005700


	//   ....[17]....
        /*0994*/ 	.word	0x00005800


	//   ....[18]....
        /*0998*/ 	.word	0x00006180


	//   ....[19]....
        /*099c*/ 	.word	0x000061d0


	//   ....[20]....
        /*09a0*/ 	.word	0x00007c70


	//   ....[21]....
        /*09a4*/ 	.word	0x00007c90


	//   ....[22]....
        /*09a8*/ 	.word	0x000084f0


	//   ....[23]....
        /*09ac*/ 	.word	0x00008550


	//   ....[24]....
        /*09b0*/ 	.word	0x000094b0


	//   ....[25]....
        /*09b4*/ 	.word	0x000094e0


	//   ....[26]....
        /*09b8*/ 	.word	0x00009510


	//   ....[27]....
        /*09bc*/ 	.word	0x00009530


	//   ....[28]....
        /*09c0*/ 	.word	0x0000aef0


	//   ....[29]....
        /*09c4*/ 	.word	0x0000af00


	//   ....[30]....
        /*09c8*/ 	.word	0x0000af10


	//   ....[31]....
        /*09cc*/ 	.word	0x0000af60


	//   ....[32]....
        /*09d0*/ 	.word	0x0000ba10


	//   ....[33]....
        /*09d4*/ 	.word	0x0000ba30


	//   ....[34]....
        /*09d8*/ 	.word	0x0000bbb0


	//   ....[35]....
        /*09dc*/ 	.word	0x0000bbd0


	//   ....[36]....
        /*09e0*/ 	.word	0x0000bd10


	//   ....[37]....
        /*09e4*/ 	.word	0x0000bd30


	//   ....[38]....
        /*09e8*/ 	.word	0x0000be80


	//   ....[39]....
        /*09ec*/ 	.word	0x0000bea0


	//   ....[40]....
        /*09f0*/ 	.word	0x0000c460


	//   ....[41]....
        /*09f4*/ 	.word	0x0000c4a0


	//   ....[42]....
        /*09f8*/ 	.word	0x0000ce20


	//   ....[43]....
        /*09fc*/ 	.word	0x0000ce30


	//   ....[44]....
        /*0a00*/ 	.word	0x0000df70


	//   ....[45]....
        /*0a04*/ 	.word	0x0000dfa0


	//   ....[46]....
        /*0a08*/ 	.word	0x0000e110


	//   ....[47]....
        /*0a0c*/ 	.word	0x0000e130


	//   ....[48]....
        /*0a10*/ 	.word	0x0000e270


	//   ....[49]....
        /*0a14*/ 	.word	0x0000e290


	//   ....[50]....
        /*0a18*/ 	.word	0x0000e3e0


	//   ....[51]....
        /*0a1c*/ 	.word	0x0000e400


	//   ....[52]....
        /*0a20*/ 	.word	0x0000e5d0


	//   ....[53]....
        /*0a24*/ 	.word	0x0000e7f0


	//   ....[54]....
        /*0a28*/ 	.word	0x0000e820


	//   ....[55]....
        /*0a2c*/ 	.word	0x0000e850


	//   ....[56]....
        /*0a30*/ 	.word	0x0000e880


	//   ....[57]....
        /*0a34*/ 	.word	0x0000e8b0


	//   ....[58]....
        /*0a38*/ 	.word	0x0000e8e0


	//   ....[59]....
        /*0a3c*/ 	.word	0x0000ea80


	//   ....[60]....
        /*0a40*/ 	.word	0x0000eab0


	//   ....[61]....
        /*0a44*/ 	.word	0x0000eae0


	//   ....[62]....
        /*0a48*/ 	.word	0x0000eb10


	//   ....[63]....
        /*0a4c*/ 	.word	0x0000eb40


	//   ....[64]....
        /*0a50*/ 	.word	0x0000eb70


	//   ....[65]....
        /*0a54*/ 	.word	0x0000ec10


	//   ....[66]....
        /*0a58*/ 	.word	0x0000ec40


	//   ....[67]....
        /*0a5c*/ 	.word	0x0000ec50


	//   ....[68]....
        /*0a60*/ 	.word	0x0000ec80


	//   ....[69]....
        /*0a64*/ 	.word	0x00010700


	//   ....[70]....
        /*0a68*/ 	.word	0x00011190


	//   ....[71]....
        /*0a6c*/ 	.word	0x000111c0


	//   ....[72]....
        /*0a70*/ 	.word	0x000111e0


	//   ....[73]....
        /*0a74*/ 	.word	0x00011220


	//   ....[74]....
        /*0a78*/ 	.word	0x00011320


	//   ....[75]....
        /*0a7c*/ 	.word	0x00011340


	//   ....[76]....
        /*0a80*/ 	.word	0x000113d0


	//   ....[77]....
        /*0a84*/ 	.word	0x000113e0


	//   ....[78]....
        /*0a88*/ 	.word	0x00011470


	//   ....[79]....
        /*0a8c*/ 	.word	0x00011490


	//   ....[80]....
        /*0a90*/ 	.word	0x00011530


	//   ....[81]....
        /*0a94*/ 	.word	0x00011550


	//   ....[82]....
        /*0a98*/ 	.word	0x000115e0


	//   ....[83]....
        /*0a9c*/ 	.word	0x00011600


	//   ....[84]....
        /*0aa0*/ 	.word	0x00011690


	//   ....[85]....
        /*0aa4*/ 	.word	0x000116a0


	//   ....[86]....
        /*0aa8*/ 	.word	0x00011d70


	//   ....[87]....
        /*0aac*/ 	.word	0x00011dd0


	//   ....[88]....
        /*0ab0*/ 	.word	0x00011de0


	//   ....[89]....
        /*0ab4*/ 	.word	0x00011e80


	//   ....[90]....
        /*0ab8*/ 	.word	0x00011f10


	//   ....[91]....
        /*0abc*/ 	.word	0x00011f20


	//   ....[92]....
        /*0ac0*/ 	.word	0x00011fb0


	//   ....[93]....
        /*0ac4*/ 	.word	0x00011fc0


	//   ....[94]....
        /*0ac8*/ 	.word	0x00012030


	//   ....[95]....
        /*0acc*/ 	.word	0x00012040


	//   ....[96]....
        /*0ad0*/ 	.word	0x000120c0


	//   ....[97]....
        /*0ad4*/ 	.word	0x000120d0


	//   ....[98]....
        /*0ad8*/ 	.word	0x00012150


	//   ....[99]....
        /*0adc*/ 	.word	0x00012160


	//   ....[100]....
        /*0ae0*/ 	.word	0x00012170


	//   ....[101]....
        /*0ae4*/ 	.word	0x000121b0


	//   ....[102]....
        /*0ae8*/ 	.word	0x00014db0


	//   ....[103]....
        /*0aec*/ 	.word	0x00014de0


	//   ....[104]....
        /*0af0*/ 	.word	0x00014e40


	//   ....[105]....
        /*0af4*/ 	.word	0x00014e70


	//   ....[106]....
        /*0af8*/ 	.word	0x00014ea0


	//   ....[107]....
        /*0afc*/ 	.word	0x00014ed0


	//   ....[108]....
        /*0b00*/ 	.word	0x00014f00


	//   ....[109]....
        /*0b04*/ 	.word	0x00014f30


	//   ....[110]....
        /*0b08*/ 	.word	0x000150f0


	//   ....[111]....
        /*0b0c*/ 	.word	0x00015120


	//   ....[112]....
        /*0b10*/ 	.word	0x00015150


	//   ....[113]....
        /*0b14*/ 	.word	0x00015180


	//   ....[114]....
        /*0b18*/ 	.word	0x000151b0


	//   ....[115]....
        /*0b1c*/ 	.word	0x000151e0


	//   ....[116]....
        /*0b20*/ 	.word	0x000152b0


	//   ....[117]....
        /*0b24*/ 	.word	0x000152d0


	//   ....[118]....
        /*0b28*/ 	.word	0x000152e0


	//   ....[119]....
        /*0b2c*/ 	.word	0x00015360


	//   ....[120]....
        /*0b30*/ 	.word	0x00015ea0


	//   ....[121]....
        /*0b34*/ 	.word	0x000164a0


	//   ....[122]....
        /*0b38*/ 	.word	0x00016620


	//   ....[123]....
        /*0b3c*/ 	.word	0x00016680


	//   ....[124]....
        /*0b40*/ 	.word	0x00016710


	//   ....[125]....
        /*0b44*/ 	.word	0x00016770


	//   ....[126]....
        /*0b48*/ 	.word	0x00016810


	//   ....[127]....
        /*0b4c*/ 	.word	0x00016900


	//   ....[128]....
        /*0b50*/ 	.word	0x00016a30


	//   ....[129]....
        /*0b54*/ 	.word	0x00016ad0


	//   ....[130]....
        /*0b58*/ 	.word	0x00016ba0


	//   ....[131]....
        /*0b5c*/ 	.word	0x00016c40


	//   ....[132]....
        /*0b60*/ 	.word	0x00016d10


	//   ....[133]....
        /*0b64*/ 	.word	0x00016db0


	//   ....[134]....
        /*0b68*/ 	.word	0x00016e80


	//   ....[135]....
        /*0b6c*/ 	.word	0x00016f20


	//   ....[136]....
        /*0b70*/ 	.word	0x00016fd0


	//   ....[137]....
        /*0b74*/ 	.word	0x000170b0


	//   ....[138]....
        /*0b78*/ 	.word	0x000172f0


	//   ....[139]....
        /*0b7c*/ 	.word	0x000173c0


	//   ....[140]....
        /*0b80*/ 	.word	0x00017480


	//   ....[141]....
        /*0b84*/ 	.word	0x000174f0


	//   ....[142]....
        /*0b88*/ 	.word	0x00017600


	//   ....[143]....
        /*0b8c*/ 	.word	0x000176c0


	//   ....[144]....
        /*0b90*/ 	.word	0x00017780


	//   ....[145]....
        /*0b94*/ 	.word	0x00017840


	//   ....[146]....
        /*0b98*/ 	.word	0x00017900


	//   ....[147]....
        /*0b9c*/ 	.word	0x000179c0


	//   ....[148]....
        /*0ba0*/ 	.word	0x00017a80


	//   ....[149]....
        /*0ba4*/ 	.word	0x00017b30


	//   ....[150]....
        /*0ba8*/ 	.word	0x00017c30


	//   ....[151]....
        /*0bac*/ 	.word	0x00017c80


	//   ....[152]....
        /*0bb0*/ 	.word	0x00017ce0


	//   ....[153]....
        /*0bb4*/ 	.word	0x00017dc0


	//   ....[154]....
        /*0bb8*/ 	.word	0x000180f0


	//   ....[155]....
        /*0bbc*/ 	.word	0x00018190


	//   ....[156]....
        /*0bc0*/ 	.word	0x00018330


	//   ....[157]....
        /*0bc4*/ 	.word	0x000183b0


	//   ....[158]....
        /*0bc8*/ 	.word	0x00018430


	//   ....[159]....
        /*0bcc*/ 	.word	0x000184b0


	//   ....[160]....
        /*0bd0*/ 	.word	0x00018530


	//   ....[161]....
        /*0bd4*/ 	.word	0x000185c0


	//   ....[162]....
        /*0bd8*/ 	.word	0x00018660


	//   ....[163]....
        /*0bdc*/ 	.word	0x00018710


	//   ....[164]....
        /*0be0*/ 	.word	0x00018790


	//   ....[165]....
        /*0be4*/ 	.word	0x00018810


	//   ....[166]....
        /*0be8*/ 	.word	0x00018890


	//   ....[167]....
        /*0bec*/ 	.word	0x00018920


	//   ....[168]....
        /*0bf0*/ 	.word	0x000189a0


	//   ....[169]....
        /*0bf4*/ 	.word	0x00018a50


	//   ....[170]....
        /*0bf8*/ 	.word	0x00018aa0


	//   ....[171]....
        /*0bfc*/ 	.word	0x00018b60


	//   ....[172]....
        /*0c00*/ 	.word	0x00018c90


	//----- nvinfo : EIATTR_REG_RECONFIG
	.align		4
.L_1587:
        /*0c04*/ 	.byte	0x01, 0x54
	.zero		2


	//----- nvinfo : EIATTR_SYSCALL_OFFSETS
	.align		4
        /*0c08*/ 	.byte	0x04, 0x46
        /*0c0a*/ 	.short	(.L_1589 - .L_1588)


	//   ....[0]....
.L_1588:
        /*0c0c*/ 	.word	0x00001f70


	//   ....[1]....
        /*0c10*/ 	.word	0x00010320


	//   ....[2]....
        /*0c14*/ 	.word	0x00010470


	//   ....[3]....
        /*0c18*/ 	.word	0x00010570


	//   ....[4]....
        /*0c1c*/ 	.word	0x00010db0


	//   ....[5]....
        /*0c20*/ 	.word	0x000119b0


	//----- nvinfo : EIATTR_MBARRIER_INSTR_OFFSETS
	.align		4
.L_1589:
        /*0c24*/ 	.byte	0x04, 0x39
        /*0c26*/ 	.short	(.L_1591 - .L_1590)


	//   ....[0]....
.L_1590:
        /*0c28*/ 	.word	0x00000260
        /*0c2c*/ 	.word	0x000000ff
        /*0c30*/ 	.word	0x00032400
        /*0c34*/ 	.short	0x0100
        /*0c36*/ 	.byte	0x08
	.zero		1


	//   ....[1]....
        /*0c38*/ 	.word	0x00000270
        /*0c3c*/ 	.word	0x000000ff
        /*0c40*/ 	.word	0x00032410
        /*0c44*/ 	.short	0x0100
        /*0c46*/ 	.byte	0x08
	.zero		1


	//   ....[2]....
        /*0c48*/ 	.word	0x00000280
        /*0c4c*/ 	.word	0x000000ff
        /*0c50*/ 	.word	0x00032420
        /*0c54*/ 	.short	0x0100
        /*0c56*/ 	.byte	0x08
	.zero		1


	//   ....[3]....
        /*0c58*/ 	.word	0x00000370
        /*0c5c*/ 	.word	0x000000ff
        /*0c60*/ 	.word	0x00032430
        /*0c64*/ 	.short	0x0100
        /*0c66*/ 	.byte	0x08
	.zero		1


	//   ....[4]....
        /*0c68*/ 	.word	0x00000380
        /*0c6c*/ 	.word	0x000000ff
        /*0c70*/ 	.word	0x00032440
        /*0c74*/ 	.short	0x0100
        /*0c76*/ 	.byte	0x08
	.zero		1


	//   ....[5]....
        /*0c78*/ 	.word	0x00000390
        /*0c7c*/ 	.word	0x000000ff
        /*0c80*/ 	.word	0x00032438
        /*0c84*/ 	.short	0x0100
        /*0c86*/ 	.byte	0x08
	.zero		1


	//   ....[6]....
        /*0c88*/ 	.word	0x000003a0
        /*0c8c*/ 	.word	0x000000ff
        /*0c90*/ 	.word	0x00032448
        /*0c94*/ 	.short	0x0100
        /*0c96*/ 	.byte	0x08
	.zero		1


	//   ....[7]....
        /*0c98*/ 	.word	0x000004d0
        /*0c9c*/ 	.word	0x000000ff
        /*0ca0*/ 	.word	0x00032450
        /*0ca4*/ 	.short	0x0100
        /*0ca6*/ 	.byte	0x08
	.zero		1


	//   ....[8]....
        /*0ca8*/ 	.word	0x000004e0
        /*0cac*/ 	.word	0x000000ff
        /*0cb0*/ 	.word	0x00032460
        /*0cb4*/ 	.short	0x0100
        /*0cb6*/ 	.byte	0x08
	.zero		1


	//   ....[9]....
        /*0cb8*/ 	.word	0x000004f0
        /*0cbc*/ 	.word	0x000000ff
        /*0cc0*/ 	.word	0x00032458
        /*0cc4*/ 	.short	0x0100
        /*0cc6*/ 	.byte	0x08
	.zero		1


	//   ....[10]....
        /*0cc8*/ 	.word	0x00000500
        /*0ccc*/ 	.word	0x000000ff
        /*0cd0*/ 	.word	0x00032468
        /*0cd4*/ 	.short	0x0100
        /*0cd6*/ 	.byte	0x08
	.zero		1


	//   ....[11]....
        /*0cd8*/ 	.word	0x000005f0
        /*0cdc*/ 	.word	0x000000ff
        /*0ce0*/ 	.word	0x00032470
        /*0ce4*/ 	.short	0x0100
        /*0ce6*/ 	.byte	0x06
	.zero		1


	//   ....[12]....
        /*0ce8*/ 	.word	0x00000600
        /*0cec*/ 	.word	0x000000ff
        /*0cf0*/ 	.word	0x00032480
        /*0cf4*/ 	.short	0x0100
        /*0cf6*/ 	.byte	0x06
	.zero		1


	//   ....[13]....
        /*0cf8*/ 	.word	0x00000610
        /*0cfc*/ 	.word	0x000000ff
        /*0d00*/ 	.word	0x00032478
        /*0d04*/ 	.short	0x0100
        /*0d06*/ 	.byte	0x06
	.zero		1


	//   ....[14]....
        /*0d08*/ 	.word	0x00000620
        /*0d0c*/ 	.word	0x000000ff
        /*0d10*/ 	.word	0x00032488
        /*0d14*/ 	.short	0x0100
        /*0d16*/ 	.byte	0x06
	.zero		1


	//   ....[15]....
        /*0d18*/ 	.word	0x00000750
        /*0d1c*/ 	.word	0x000000ff
        /*0d20*/ 	.word	0x00032490
        /*0d24*/ 	.short	0x0100
        /*0d26*/ 	.byte	0x08
	.zero		1


	//   ....[16]....
        /*0d28*/ 	.word	0x00000760
        /*0d2c*/ 	.word	0x000000ff
        /*0d30*/ 	.word	0x000324a0
        /*0d34*/ 	.short	0x0100
        /*0d36*/ 	.byte	0x08
	.zero		1


	//   ....[17]....
        /*0d38*/ 	.word	0x00000770
        /*0d3c*/ 	.word	0x000000ff
        /*0d40*/ 	.word	0x00032498
        /*0d44*/ 	.short	0x0100
        /*0d46*/ 	.byte	0x08
	.zero		1


	//   ....[18]....
        /*0d48*/ 	.word	0x00000780
        /*0d4c*/ 	.word	0x000000ff
        /*0d50*/ 	.word	0x000324a8
        /*0d54*/ 	.short	0x0100
        /*0d56*/ 	.byte	0x08
	.zero		1


	//   ....[19]....
        /*0d58*/ 	.word	0x000008b0
        /*0d5c*/ 	.word	0x000000ff
        /*0d60*/ 	.word	0x000324b0
        /*0d64*/ 	.short	0x0100
        /*0d66*/ 	.byte	0x08
	.zero		1


	//   ....[20]....
        /*0d68*/ 	.word	0x000008c0
        /*0d6c*/ 	.word	0x000000ff
        /*0d70*/ 	.word	0x000324c0
        /*0d74*/ 	.short	0x0100
        /*0d76*/ 	.byte	0x08
	.zero		1


	//   ....[21]....
        /*0d78*/ 	.word	0x000008d0
        /*0d7c*/ 	.word	0x000000ff
        /*0d80*/ 	.word	0x000324b8
        /*0d84*/ 	.short	0x0100
        /*0d86*/ 	.byte	0x08
	.zero		1


	//   ....[22]....
        /*0d88*/ 	.word	0x000008e0
        /*0d8c*/ 	.word	0x000000ff
        /*0d90*/ 	.word	0x000324c8
        /*0d94*/ 	.short	0x0100
        /*0d96*/ 	.byte	0x08
	.zero		1


	//   ....[23]....
        /*0d98*/ 	.word	0x00002030
        /*0d9c*/ 	.word	0x00000005
        /*0da0*/ 	.word	0x00032400
        /*0da4*/ 	.short	0x010a
        /*0da6*/ 	.byte	0x3f
	.zero		1


	//   ....[24]....
        /*0da8*/ 	.word	0x000020e0
        /*0dac*/ 	.word	0x00000000
        /*0db0*/ 	.word	0x00032430
        /*0db4*/ 	.short	0x010a
        /*0db6*/ 	.byte	0x3f
	.zero		1


	//   ....[25]....
        /*0db8*/ 	.word	0x00002120
        /*0dbc*/ 	.word	0x00000000
        /*0dc0*/ 	.word	0x00032430
        /*0dc4*/ 	.short	0x010a
        /*0dc6*/ 	.byte	0x3f
	.zero		1


	//   ....[26]....
        /*0dc8*/ 	.word	0x00002420
        /*0dcc*/ 	.word	0x00000005
        /*0dd0*/ 	.word	0x00032410
        /*0dd4*/ 	.short	0x010a
        /*0dd6*/ 	.byte	0x3f
	.zero		1


	//   ....[27]....
        /*0dd8*/ 	.word	0x00002460
        /*0ddc*/ 	.word	0x00000000
        /*0de0*/ 	.word	0x00032450
        /*0de4*/ 	.short	0x010a
        /*0de6*/ 	.byte	0x3f
	.zero		1


	//   ....[28]....
        /*0de8*/ 	.word	0x000024a0
        /*0dec*/ 	.word	0x00000000
        /*0df0*/ 	.word	0x00032450
        /*0df4*/ 	.short	0x010a
        /*0df6*/ 	.byte	0x3f
	.zero		1


	//   ....[29]....
        /*0df8*/ 	.word	0x00003c70
        /*0dfc*/ 	.word	0x00000018
        /*0e00*/ 	.word	0x00000000
        /*0e04*/ 	.short	0x0101
        /*0e06*/ 	.byte	0x3f
	.zero		1


	//   ....[30]....
        /*0e08*/ 	.word	0x000045e0
        /*0e0c*/ 	.word	0x00000000
        /*0e10*/ 	.word	0x00000000
        /*0e14*/ 	.short	0x0101
        /*0e16*/ 	.byte	0x3f
	.zero		1


	//   ....[31]....
        /*0e18*/ 	.word	0x00004740
        /*0e1c*/ 	.word	0x000000ff
        /*0e20*/ 	.word	0x00032430
        /*0e24*/ 	.short	0x010a
        /*0e26*/ 	.byte	0x04
	.zero		1


	//   ....[32]....
        /*0e28*/ 	.word	0x00004780
        /*0e2c*/ 	.word	0x000000ff
        /*0e30*/ 	.word	0x00032430
        /*0e34*/ 	.short	0x010a
        /*0e36*/ 	.byte	0x04
	.zero		1


	//   ....[33]....
        /*0e38*/ 	.word	0x00004990
        /*0e3c*/ 	.word	0x000000ff
        /*0e40*/ 	.word	0x00032450
        /*0e44*/ 	.short	0x010a
        /*0e46*/ 	.byte	0x04
	.zero		1


	//   ....[34]....
        /*0e48*/ 	.word	0x000049d0
        /*0e4c*/ 	.word	0x000000ff
        /*0e50*/ 	.word	0x00032450
        /*0e54*/ 	.short	0x010a
        /*0e56*/ 	.byte	0x04
	.zero		1


	//   ....[35]....
        /*0e58*/ 	.word	0x00006560
        /*0e5c*/ 	.word	0x000000ca
        /*0e60*/ 	.word	0x00000000
        /*0e64*/ 	.short	0x0101
        /*0e66*/ 	.byte	0x3f
	.zero		1


	//   ....[36]....
        /*0e68*/ 	.word	0x000070e0
        /*0e6c*/ 	.word	0x00000000
        /*0e70*/ 	.word	0x00000000
        /*0e74*/ 	.short	0x0101
        /*0e76*/ 	.byte	0x3f
	.zero		1


	//   ....[37]....
        /*0e78*/ 	.word	0x00007230
        /*0e7c*/ 	.word	0x000000ff
        /*0e80*/ 	.word	0x00032430
        /*0e84*/ 	.short	0x010a
        /*0e86*/ 	.byte	0x04
	.zero		1


	//   ....[38]....
        /*0e88*/ 	.word	0x00007270
        /*0e8c*/ 	.word	0x000000ff
        /*0e90*/ 	.word	0x00032430
        /*0e94*/ 	.short	0x010a
        /*0e96*/ 	.byte	0x04
	.zero		1


	//   ....[39]....
        /*0e98*/ 	.word	0x00007480
        /*0e9c*/ 	.word	0x000000ff
        /*0ea0*/ 	.word	0x00032450
        /*0ea4*/ 	.short	0x010a
        /*0ea6*/ 	.byte	0x04
	.zero		1


	//   ....[40]....
        /*0ea8*/ 	.word	0x000074c0
        /*0eac*/ 	.word	0x000000ff
        /*0eb0*/ 	.word	0x00032450
        /*0eb4*/ 	.short	0x010a
        /*0eb6*/ 	.byte	0x04
	.zero		1


	//   ....[41]....
        /*0eb8*/ 	.word	0x00008710
        /*0ebc*/ 	.word	0x0000009d
        /*0ec0*/ 	.word	0x00000000
        /*0ec4*/ 	.short	0x0101
        /*0ec6*/ 	.byte	0x3f
	.zero		1


	//   ....[42]....
        /*0ec8*/ 	.word	0x00009400
        /*0ecc*/ 	.word	0x0000000c
        /*0ed0*/ 	.word	0x00000000
        /*0ed4*/ 	.short	0x0101
        /*0ed6*/ 	.byte	0x3f
	.zero		1


	//   ....[43]....
        /*0ed8*/ 	.word	0x0000b9f0
        /*0edc*/ 	.word	0x00000000
        /*0ee0*/ 	.word	0x00000000
        /*0ee4*/ 	.short	0x0101
        /*0ee6*/ 	.byte	0x3f
	.zero		1


	//   ....[44]....
        /*0ee8*/ 	.word	0x0000c440
        /*0eec*/ 	.word	0x00000009
        /*0ef0*/ 	.word	0x00000000
        /*0ef4*/ 	.short	0x0101
        /*0ef6*/ 	.byte	0x3f
	.zero		1


	//   ....[45]....
        /*0ef8*/ 	.word	0x00010960
        /*0efc*/ 	.word	0x00000000
        /*0f00*/ 	.word	0x00032440
        /*0f04*/ 	.short	0x010a
        /*0f06*/ 	.byte	0x3f
	.zero		1


	//   ....[46]....
        /*0f08*/ 	.word	0x00011760
        /*0f0c*/ 	.word	0x00000012
        /*0f10*/ 	.word	0x00032400
        /*0f14*/ 	.short	0x0107
        /*0f16*/ 	.byte	0x3f
	.zero		1


	//   ....[47]....
        /*0f18*/ 	.word	0x00011800
        /*0f1c*/ 	.word	0x00000012
        /*0f20*/ 	.word	0x00032400
        /*0f24*/ 	.short	0x0101
        /*0f26*/ 	.byte	0x3f
	.zero		1


	//   ....[48]....
        /*0f28*/ 	.word	0x000122f0
        /*0f2c*/ 	.word	0x00000012
        /*0f30*/ 	.word	0x00032410
        /*0f34*/ 	.short	0x0107
        /*0f36*/ 	.byte	0x3f
	.zero		1


	//   ....[49]....
        /*0f38*/ 	.word	0x000123f0
        /*0f3c*/ 	.word	0x00000012
        /*0f40*/ 	.word	0x00032410
        /*0f44*/ 	.short	0x0101
        /*0f46*/ 	.byte	0x3f
	.zero		1


	//   ....[50]....
        /*0f48*/ 	.word	0x00012410
        /*0f4c*/ 	.word	0x00000012
        /*0f50*/ 	.word	0x00032420
        /*0f54*/ 	.short	0x010a
        /*0f56*/ 	.byte	0x3f
	.zero		1


	//   ....[51]....
        /*0f58*/ 	.word	0x000124f0
        /*0f5c*/ 	.word	0x00000002
        /*0f60*/ 	.word	0x00032460
        /*0f64*/ 	.short	0x010a
        /*0f66*/ 	.byte	0x3f
	.zero		1


	//   ....[52]....
        /*0f68*/ 	.word	0x00012de0
        /*0f6c*/ 	.word	0x00000002
        /*0f70*/ 	.word	0x00032440
        /*0f74*/ 	.short	0x010a
        /*0f76*/ 	.byte	0x3f
	.zero		1


	//   ....[53]....
        /*0f78*/ 	.word	0x00013020
        /*0f7c*/ 	.word	0x00000002
        /*0f80*/ 	.word	0x00032460
        /*0f84*/ 	.short	0x010a
        /*0f86*/ 	.byte	0x3f
	.zero		1


	//   ....[54]....
        /*0f88*/ 	.word	0x00013840
        /*0f8c*/ 	.word	0x00000002
        /*0f90*/ 	.word	0x00032440
        /*0f94*/ 	.short	0x010a
        /*0f96*/ 	.byte	0x3f
	.zero		1


	//   ....[55]....
        /*0f98*/ 	.word	0x00013a70
        /*0f9c*/ 	.word	0x00000002
        /*0fa0*/ 	.word	0x00032460
        /*0fa4*/ 	.short	0x010a
        /*0fa6*/ 	.byte	0x3f
	.zero		1


	//   ....[56]....
        /*0fa8*/ 	.word	0x00014210
        /*0fac*/ 	.word	0x00000003
        /*0fb0*/ 	.word	0x00032440
        /*0fb4*/ 	.short	0x010a
        /*0fb6*/ 	.byte	0x3f
	.zero		1


	//   ....[57]....
        /*0fb8*/ 	.word	0x00014450
        /*0fbc*/ 	.word	0x00000003
        /*0fc0*/ 	.word	0x00032460
        /*0fc4*/ 	.short	0x010a
        /*0fc6*/ 	.byte	0x3f
	.zero		1


	//   ....[58]....
        /*0fc8*/ 	.word	0x00015e20
        /*0fcc*/ 	.word	0x00000000
        /*0fd0*/ 	.word	0x00032420
        /*0fd4*/ 	.short	0x010a
        /*0fd6*/ 	.byte	0x3f
	.zero		1


	//   ....[59]....
        /*0fd8*/ 	.word	0x00015fe0
        /*0fdc*/ 	.word	0x00000006
        /*0fe0*/ 	.word	0x00000000
        /*0fe4*/ 	.short	0x010a
        /*0fe6*/ 	.byte	0x3f
	.zero		1


	//   ....[60]....
        /*0fe8*/ 	.word	0x00016050
        /*0fec*/ 	.word	0x00000007
        /*0ff0*/ 	.word	0x00000000
        /*0ff4*/ 	.short	0x010a
        /*0ff6*/ 	.byte	0x3f
	.zero		1


	//   ....[61]....
        /*0ff8*/ 	.word	0x000160c0
        /*0ffc*/ 	.word	0x00000004
        /*1000*/ 	.word	0x00000000
        /*1004*/ 	.short	0x010a
        /*1006*/ 	.byte	0x3f
	.zero		1


	//   ....[62]....
        /*1008*/ 	.word	0x000160f0
        /*100c*/ 	.word	0x00000003
        /*1010*/ 	.word	0x00000000
        /*1014*/ 	.short	0x010a
        /*1016*/ 	.byte	0x3f
	.zero		1


	//   ....[63]....
        /*1018*/ 	.word	0x00016150
        /*101c*/ 	.word	0x00000005
        /*1020*/ 	.word	0x00032400
        /*1024*/ 	.short	0x010a
        /*1026*/ 	.byte	0x3f
	.zero		1


	//   ....[64]....
        /*1028*/ 	.word	0x000161a0
        /*102c*/ 	.word	0x00000000
        /*1030*/ 	.word	0x00032430
        /*1034*/ 	.short	0x010a
        /*1036*/ 	.byte	0x3f
	.zero		1


	//   ....[65]....
        /*1038*/ 	.word	0x000161f0
        /*103c*/ 	.word	0x00000005
        /*1040*/ 	.word	0x00032410
        /*1044*/ 	.short	0x010a
        /*1046*/ 	.byte	0x3f
	.zero		1


	//   ....[66]....
        /*1048*/ 	.word	0x00016240
        /*104c*/ 	.word	0x00000000
        /*1050*/ 	.word	0x00032450
        /*1054*/ 	.short	0x010a
        /*1056*/ 	.byte	0x3f
	.zero		1


	//   ....[67]....
        /*1058*/ 	.word	0x000162a0
        /*105c*/ 	.word	0x00000098
        /*1060*/ 	.word	0x00032430
        /*1064*/ 	.short	0x010a
        /*1066*/ 	.byte	0x3f
	.zero		1


	//   ....[68]....
        /*1068*/ 	.word	0x00016300
        /*106c*/ 	.word	0x000000cb
        /*1070*/ 	.word	0x00032450
        /*1074*/ 	.short	0x010a
        /*1076*/ 	.byte	0x3f
	.zero		1


	//   ....[69]....
        /*1078*/ 	.word	0x00016360
        /*107c*/ 	.word	0x00000098
        /*1080*/ 	.word	0x00032430
        /*1084*/ 	.short	0x010a
        /*1086*/ 	.byte	0x3f
	.zero		1


	//   ....[70]....
        /*1088*/ 	.word	0x000163c0
        /*108c*/ 	.word	0x000000c8
        /*1090*/ 	.word	0x00032450
        /*1094*/ 	.short	0x010a
        /*1096*/ 	.byte	0x3f
	.zero		1


	//   ....[71]....
        /*1098*/ 	.word	0x00016560
        /*109c*/ 	.word	0x00000000
        /*10a0*/ 	.word	0x00032440
        /*10a4*/ 	.short	0x010a
        /*10a6*/ 	.byte	0x3f
	.zero		1


	//   ....[72]....
        /*10a8*/ 	.word	0x00017e00
        /*10ac*/ 	.word	0x00000012
        /*10b0*/ 	.word	0x00032420
        /*10b4*/ 	.short	0x010a
        /*10b6*/ 	.byte	0x3f
	.zero		1


	//   ....[73]....
        /*10b8*/ 	.word	0x00017e50
        /*10bc*/ 	.word	0x00000002
        /*10c0*/ 	.word	0x00032460
        /*10c4*/ 	.short	0x010a
        /*10c6*/ 	.byte	0x3f
	.zero		1


	//   ....[74]....
        /*10c8*/ 	.word	0x00017ea0
        /*10cc*/ 	.word	0x00000002
        /*10d0*/ 	.word	0x00032440
        /*10d4*/ 	.short	0x010a
        /*10d6*/ 	.byte	0x3f
	.zero		1


	//   ....[75]....
        /*10d8*/ 	.word	0x00017ef0
        /*10dc*/ 	.word	0x00000002
        /*10e0*/ 	.word	0x00032460
        /*10e4*/ 	.short	0x010a
        /*10e6*/ 	.byte	0x3f
	.zero		1


	//   ....[76]....
        /*10e8*/ 	.word	0x00017f40
        /*10ec*/ 	.word	0x00000002
        /*10f0*/ 	.word	0x00032440
        /*10f4*/ 	.short	0x010a
        /*10f6*/ 	.byte	0x3f
	.zero		1


	//   ....[77]....
        /*10f8*/ 	.word	0x00017f90
        /*10fc*/ 	.word	0x00000002
        /*1100*/ 	.word	0x00032460
        /*1104*/ 	.short	0x010a
        /*1106*/ 	.byte	0x3f
	.zero		1


	//   ....[78]....
        /*1108*/ 	.word	0x00017fe0
        /*110c*/ 	.word	0x00000003
        /*1110*/ 	.word	0x00032440
        /*1114*/ 	.short	0x010a
        /*1116*/ 	.byte	0x3f
	.zero		1


	//   ....[79]....
        /*1118*/ 	.word	0x00018030
        /*111c*/ 	.word	0x00000003
        /*1120*/ 	.word	0x00032460
        /*1124*/ 	.short	0x010a
        /*1126*/ 	.byte	0x3f
	.zero		1


	//   ....[80]....
        /*1128*/ 	.word	0x00018bb0
        /*112c*/ 	.word	0x00000000
        /*1130*/ 	.word	0x00032420
        /*1134*/ 	.short	0x010a
        /*1136*/ 	.byte	0x3f
	.zero		1


	//   ....[81]....
        /*1138*/ 	.word	0x00018d50
        /*113c*/ 	.word	0x00000006
        /*1140*/ 	.word	0x00000000
        /*1144*/ 	.short	0x010a
        /*1146*/ 	.byte	0x3f
	.zero		1


	//   ....[82]....
        /*1148*/ 	.word	0x00018da0
        /*114c*/ 	.word	0x00000007
        /*1150*/ 	.word	0x00000000
        /*1154*/ 	.short	0x010a
        /*1156*/ 	.byte	0x3f
	.zero		1


	//   ....[83]....
        /*1158*/ 	.word	0x00018df0
        /*115c*/ 	.word	0x00000004
        /*1160*/ 	.word	0x00000000
        /*1164*/ 	.short	0x010a
        /*1166*/ 	.byte	0x3f
	.zero		1


	//----- nvinfo : EIATTR_NUM_MBARRIERS
	.align		4
.L_1591:
        /*1168*/ 	.byte	0x03, 0x38
        /*116a*/ 	.short	0x0017


	//----- nvinfo : EIATTR_EXIT_INSTR_OFFSETS
	.align		4
        /*116c*/ 	.byte	0x04, 0x1c
        /*116e*/ 	.short	(.L_1593 - .L_1592)


	//   ....[0]....
.L_1592:
        /*1170*/ 	.word	0x00000a90


	//   ....[1]....
        /*1174*/ 	.word	0x0000e570


	//   ....[2]....
        /*1178*/ 	.word	0x00016140


	//----- nvinfo : EIATTR_MAX_THREADS
	.align		4
.L_1593:
        /*117c*/ 	.byte	0x04, 0x05
        /*117e*/ 	.short	(.L_1595 - .L_1594)
.L_1594:
        /*1180*/ 	.word	0x00000180
        /*1184*/ 	.word	0x00000001
        /*1188*/ 	.word	0x00000001


	//----- nvinfo : EIATTR_CRS_STACK_SIZE
	.align		4
.L_1595:
        /*118c*/ 	.byte	0x04, 0x1e
        /*118e*/ 	.short	(.L_1597 - .L_1596)
.L_1596:
        /*1190*/ 	.word	0x00000000


	//----- nvinfo : EIATTR_CBANK_PARAM_SIZE
	.align		4
.L_1597:
        /*1194*/ 	.byte	0x03, 0x19
        /*1196*/ 	.short	0x0bf0


	//----- nvinfo : EIATTR_PARAM_CBANK
	.align		4
        /*1198*/ 	.byte	0x04, 0x0a
        /*119a*/ 	.short	(.L_1599 - .L_1598)
	.align		4
.L_1598:
        /*119c*/ 	.word	index@(.nv.constant0._ZN7cutlass13device_kernelIN5flash11enable_sm90INS1_16FlashAttnFwdSm90INS1_25CollectiveMainloopFwdSm90ILi2EN4cute5tupleIJNS5_1CILi1EEES8_S8_EEENS6_IJNS7_ILi128EEENS7_ILi96EEENS7_ILi64EEEEEELi256ENS_6half_tEfNS_4arch4Sm90ELb1ELb0ELb0ELb1ELb0ELb0ELb1ELb1ELb0ELb1ELb1ELb0EEENS1_21CollectiveEpilogueFwdINS6_IJSA_NS7_ILi256EEESB_EEES9_SE_SG_Li256ELb1ELb1ELb1ELb0EEENS1_36VarlenDynamicPersistentTileSchedulerILi128ELi96ELi256ELi128ELb1ELb1ELb1ELb1ELb1ELb1EEEEEEEEEvNT_6ParamsE)
        /*11a0*/ 	.short	0x0210
        /*11a2*/ 	.short	0x0bf0


	//----- nvinfo : EIATTR_SW_WAR
	.align		4
.L_1599:
        /*11a4*/ 	.byte	0x04, 0x36
        /*11a6*/ 	.short	(.L_1601 - .L_1600)
.L_1600:
        /*11a8*/ 	.word	0x00000008
.L_1601:


//--------------------- .nv.info._ZN7cutlass13device_kernelIN5flash11enable_sm90INS1_16FlashAttnFwdSm90INS1_25CollectiveMainloopFwdSm90ILi2EN4cute5tupleIJNS5_1CILi1EEES8_S8_EEENS6_IJNS7_ILi128EEENS7_ILi96EEENS7_ILi64EEEEEELi256ENS_6half_tEfNS_4arch4Sm90ELb1ELb0ELb0ELb1ELb0ELb1ELb1ELb1ELb0ELb1ELb1ELb0EEENS1_21CollectiveEpilogueFwdINS6_IJSA_NS7_ILi256EEESB_EEES9_SE_SG_Li256ELb1ELb1ELb1ELb0EEENS1_36VarlenDynamicPersistentTileSchedulerILi128ELi96ELi256ELi128ELb1ELb1ELb1ELb1ELb1ELb1EEEEEEEEEvNT_6ParamsE --------------------------
	.section	.nv.info._ZN7cutlass13device_kernelIN5flash11enable_sm90INS1_16FlashAttnFwdSm90INS1_25CollectiveMainloopFwdSm90ILi2EN4cute5tupleIJNS5_1CILi1EEES8_S8_EEENS6_IJNS7_ILi128EEENS7_ILi96EEENS7_ILi64EEEEEELi256ENS_6half_tEfNS_4arch4Sm90ELb1ELb0ELb0ELb1ELb0ELb1ELb1ELb1ELb0ELb1ELb1ELb0EEENS1_21CollectiveEpilogueFwdINS6_IJSA_NS7_ILi256EEESB_EEES9_SE_SG_Li256ELb1ELb1ELb1ELb0EEENS1_36VarlenDynamicPersistentTileSchedulerILi128ELi96ELi256ELi128ELb1ELb1ELb1ELb1ELb1ELb1EEEEEEEEEvNT_6ParamsE,"",@"SHT_CUDA_INFO"
	.sectionflags	@""
	.align	4


	//----- nvinfo : EIATTR_CUDA_API_VERSION
	.align		4
        /*0000*/ 	.byte	0x04, 0x37
        /*0002*/ 	.short	(.L_1603 - .L_1602)
.L_1602:
        /*0004*/ 	.word	0x00000082


	//----- nvinfo : EIATTR_KPARAM_INFO
	.align		4
.L_1603:
        /*0008*/ 	.byte	0x04, 0x17
        /*000a*/ 	.short	(.L_1605 - .L_1604)
.L_1604:
        /*000c*/ 	.word	0x00000000
        /*0010*/ 	.short	0x0000
        /*0012*/ 	.short	0x0070
        /*0014*/ 	.byte	0x00, 0xf0, 0x01, 0x2e


	//----- nvinfo : EIATTR_SPARSE_MMA_MASK
	.align		4
.L_1605:
        /*0018*/ 	.byte	0x03, 0x50
        /*001a*/ 	.short	0x0000


	//----- nvinfo : EIATTR_MAXREG_COUNT
	.align		4
        /*001c*/ 	.byte	0x03, 0x1b
        /*001e*/ 	.short	0x00a8


	//----- nvinfo : EIATTR_NUM_BARRIERS
	.align		4
        /*0020*/ 	.byte	0x02, 0x4c
        /*0022*/ 	.byte	0x10
	.zero		1


	//----- nvinfo : EIATTR_EXTERNS
	.align		4
        /*0024*/ 	.byte	0x04, 0x0f
        /*0026*/ 	.short	(.L_1607 - .L_1606)


	//   ....[0]....
	.align		4
.L_1606:
        /*0028*/ 	.word	index@(__assertfail)


	//----- nvinfo : EIATTR_ANNOTATIONS
	.align		4
.L_1607:
        /*002c*/ 	.byte	0x04, 0x55
        /*002e*/ 	.short	(.L_1609 - .L_1608)


	//   ....[0]....
.L_1608:
        /* <DEDUP_REMOVED lines=246> */


	//----- nvinfo : EIATTR_MERCURY_ISA_VERSION
	.align		4
.L_1609:
        /*0f78*/ 	.byte	0x03, 0x5f
        /*0f7a*/ 	.short	0x0101


	//----- nvinfo : EIATTR_UNUSED_LOAD_BYTE_OFFSET
	.align		4
        /*0f7c*/ 	.byte	0x04, 0x44
        /*0f7e*/ 	.short	(.L_1611 - .L_1610)


	//   ....[0]....
.L_1610:
        /*0f80*/ 	.word	0x00000af0
        /*0f84*/ 	.word	0x0000fff0


	//   ....[1]....
        /*0f88*/ 	.word	0x00012a30
        /*0f8c*/ 	.word	0x0000fff0


	//----- nvinfo : EIATTR_INT_WARP_WIDE_INSTR_OFFSETS
	.align		4
.L_1611:
        /*0f90*/ 	.byte	0x04, 0x31
        /*0f92*/ 	.short	(.L_1613 - .L_1612)


	//   ....[0]....
.L_1612:
        /*0f94*/ 	.word	0x00000190


	//   ....[1]....
        /*0f98*/ 	.word	0x000001d0


	//   ....[2]....
        /*0f9c*/ 	.word	0x00000240


	//   ....[3]....
        /*0fa0*/ 	.word	0x00000250


	//   ....[4]....
        /*0fa4*/ 	.word	0x0001bb60


	//   ....[5]....
        /*0fa8*/ 	.word	0x0001bbf0


	//   ....[6]....
        /*0fac*/ 	.word	0x000205c0


	//   ....[7]....
        /*0fb0*/ 	.word	0x00020650


	//----- nvinfo : EIATTR_COOP_GROUP_MASK_REGIDS
	.align		4
.L_1613:
        /*0fb4*/ 	.byte	0x04, 0x29
        /*0fb6*/ 	.short	(.L_1615 - .L_1614)


	//   ....[0]....
.L_1614:
        /*0fb8*/ 	.word	0xffffffff


	//   ....[1]....
        /*0fbc*/ 	.word	0xffffffff


	//   ....[2]....
        /*0fc0*/ 	.word	0xffffffff


	//   ....[3]....
        /*0fc4*/ 	.word	0xffffffff


	//   ....[4]....
        /*0fc8*/ 	.word	0xffffffff


	//   ....[5]....
        /*0fcc*/ 	.word	0xffffffff


	//   ....[6]....
        /*0fd0*/ 	.word	0xffffffff


	//   ....[7]....
        /*0fd4*/ 	.word	0xffffffff


	//   ....[8]....
        /*0fd8*/ 	.word	0xffffffff


	//   ....[9]....
        /*0fdc*/ 	.word	0xffffffff


	//   ....[10]....
        /*0fe0*/ 	.word	0xffffffff


	//   ....[11]....
        /*0fe4*/ 	.word	0xffffffff


	//   ....[12]....
        /*0fe8*/ 	.word	0xffffffff


	//   ....[13]....
        /*0fec*/ 	.word	0xffffffff


	//   ....[14]....
        /*0ff0*/ 	.word	0xffffffff


	//   ....[15]....
        /*0ff4*/ 	.word	0xffffffff


	//   ....[16]....
        /*0ff8*/ 	.word	0xffffffff


	//   ....[17]....
        /*0ffc*/ 	.word	0xffffffff


	//   ....[18]....
        /*1000*/ 	.word	0xffffffff


	//   ....[19]....
        /*1004*/ 	.word	0xffffffff


	//   ....[20]....
        /*1008*/ 	.word	0xffffffff


	//   ....[21]....
        /*100c*/ 	.word	0xffffffff


	//   ....[22]....
        /*1010*/ 	.word	0xffffffff


	//   ....[23]....
        /*1014*/ 	.word	0xffffffff


	//   ....[24]....
        /*1018*/ 	.word	0xffffffff


	//   ....[25]....
        /*101c*/ 	.word	0xffffffff


	//   ....[26]....
        /*1020*/ 	.word	0xffffffff


	//   ....[27]....
        /*1024*/ 	.word	0xffffffff


	//   ....[28]....
        /*1028*/ 	.word	0xffffffff


	//   ....[29]....
        /*102c*/ 	.word	0xffffffff


	//   ....[30]....
        /*1030*/ 	.word	0xffffffff


	//   ....[31]....
        /*1034*/ 	.word	0xffffffff


	//   ....[32]....
        /*1038*/ 	.word	0xffffffff


	//   ....[33]....
        /*103c*/ 	.word	0xffffffff


	//   ....[34]....
        /*1040*/ 	.word	0xffffffff


	//   ....[35]....
        /*1044*/ 	.word	0xffffffff


	//   ....[36]....
        /*1048*/ 	.word	0xffffffff


	//   ....[37]....
        /*104c*/ 	.word	0xffffffff


	//   ....[38]....
        /*1050*/ 	.word	0xffffffff


	//   ....[39]....
        /*1054*/ 	.word	0xffffffff


	//   ....[40]....
        /*1058*/ 	.word	0xffffffff


	//   ....[41]....
        /*105c*/ 	.word	0xffffffff


	//   ....[42]....
        /*1060*/ 	.word	0xffffffff


	//   ....[43]....
        /*1064*/ 	.word	0xffffffff


	//   ....[44]....
        /*1068*/ 	.word	0xffffffff


	//   ....[45]....
        /*106c*/ 	.word	0xffffffff


	//   ....[46]....
        /*1070*/ 	.word	0xffffffff


	//   ....[47]....
        /*1074*/ 	.word	0xffffffff


	//   ....[48]....
        /*1078*/ 	.word	0xffffffff


	//   ....[49]....
        /*107c*/ 	.word	0xffffffff


	//   ....[50]....
        /*1080*/ 	.word	0xffffffff


	//   ....[51]....
        /*1084*/ 	.word	0xffffffff


	//   ....[52]....
        /*1088*/ 	.word	0xffffffff


	//   ....[53]....
        /*108c*/ 	.word	0xffffffff


	//   ....[54]....
        /*1090*/ 	.word	0xffffffff


	//   ....[55]....
        /*1094*/ 	.word	0xffffffff


	//   ....[56]....
        /*1098*/ 	.word	0xffffffff


	//   ....[57]....
        /*109c*/ 	.word	0xffffffff


	//   ....[58]....
        /*10a0*/ 	.word	0xffffffff


	//   ....[59]....
        /*10a4*/ 	.word	0xffffffff


	//   ....[60]....
        /*10a8*/ 	.word	0xffffffff


	//   ....[61]....
        /*10ac*/ 	.word	0xffffffff


	//   ....[62]....
        /*10b0*/ 	.word	0xffffffff


	//   ....[63]....
        /*10b4*/ 	.word	0xffffffff


	//   ....[64]....
        /*10b8*/ 	.word	0xffffffff


	//   ....[65]....
        /*10bc*/ 	.word	0xffffffff


	//   ....[66]....
        /*10c0*/ 	.word	0xffffffff


	//   ....[67]....
        /*10c4*/ 	.word	0xffffffff


	//   ....[68]....
        /*10c8*/ 	.word	0xffffffff


	//   ....[69]....
        /*10cc*/ 	.word	0xffffffff


	//   ....[70]....
        /*10d0*/ 	.word	0xffffffff


	//   ....[71]....
        /*10d4*/ 	.word	0xffffffff


	//   ....[72]....
        /*10d8*/ 	.word	0xffffffff


	//   ....[73]....
        /*10dc*/ 	.word	0xffffffff


	//   ....[74]....
        /*10e0*/ 	.word	0xffffffff


	//   ....[75]....
        /*10e4*/ 	.word	0xffffffff


	//   ....[76]....
        /*10e8*/ 	.word	0xffffffff


	//   ....[77]....
        /*10ec*/ 	.word	0xffffffff


	//   ....[78]....
        /*10f0*/ 	.word	0xffffffff


	//   ....[79]....
        /*10f4*/ 	.word	0xffffffff


	//   ....[80]....
        /*10f8*/ 	.word	0xffffffff


	//   ....[81]....
        /*10fc*/ 	.word	0xffffffff


	//   ....[82]....
        /*1100*/ 	.word	0xffffffff


	//   ....[83]....
        /*1104*/ 	.word	0xffffffff


	//   ....[84]....
        /*1108*/ 	.word	0xffffffff


	//   ....[85]....
        /*110c*/ 	.word	0xffffffff


	//   ....[86]....
        /*1110*/ 	.word	0xffffffff


	//   ....[87]....
        /*1114*/ 	.word	0xffffffff


	//   ....[88]....
        /*1118*/ 	.word	0xffffffff


	//   ....[89]....
        /*111c*/ 	.word	0xffffffff


	//   ....[90]....
        /*1120*/ 	.word	0xffffffff


	//   ....[91]....
        /*1124*/ 	.word	0xffffffff


	//   ....[92]....
        /*1128*/ 	.word	0xffffffff


	//   ....[93]....
        /*112c*/ 	.word	0xffffffff


	//   ....[94]....
        /*1130*/ 	.word	0xffffffff


	//   ....[95]....
        /*1134*/ 	.word	0xffffffff


	//   ....[96]....
        /*1138*/ 	.word	0xffffffff


	//   ....[97]....
        /*113c*/ 	.word	0xffffffff


	//   ....[98]....
        /*1140*/ 	.word	0xffffffff


	//   ....[99]....
        /*1144*/ 	.word	0xffffffff


	//   ....[100]....
        /*1148*/ 	.word	0xffffffff


	//   ....[101]....
        /*114c*/ 	.word	0xffffffff


	//   ....[102]....
        /*1150*/ 	.word	0xffffffff


	//   ....[103]....
        /*1154*/ 	.word	0xffffffff


	//   ....[104]....
        /*1158*/ 	.word	0xffffffff


	//   ....[105]....
        /*115c*/ 	.word	0xffffffff


	//   ....[106]....
        /*1160*/ 	.word	0xffffffff


	//   ....[107]....
        /*1164*/ 	.word	0xffffffff


	//   ....[108]....
        /*1168*/ 	.word	0xffffffff


	//   ....[109]....
        /*116c*/ 	.word	0xffffffff


	//   ....[110]....
        /*1170*/ 	.word	0xffffffff


	//   ....[111]....
        /*1174*/ 	.word	0xffffffff


	//   ....[112]....
        /*1178*/ 	.word	0xffffffff


	//   ....[113]....
        /*117c*/ 	.word	0xffffffff


	//   ....[114]....
        /*1180*/ 	.word	0xffffffff


	//   ....[115]....
        /*1184*/ 	.word	0xffffffff


	//   ....[116]....
        /*1188*/ 	.word	0xffffffff


	//   ....[117]....
        /*118c*/ 	.word	0xffffffff


	//   ....[118]....
        /*1190*/ 	.word	0xffffffff


	//   ....[119]....
        /*1194*/ 	.word	0xffffffff


	//   ....[120]....
        /*1198*/ 	.word	0xffffffff


	//   ....[121]....
        /*119c*/ 	.word	0xffffffff


	//   ....[122]....
        /*11a0*/ 	.word	0xffffffff


	//   ....[123]....
        /*11a4*/ 	.word	0xffffffff


	//   ....[124]....
        /*11a8*/ 	.word	0xffffffff


	//   ....[125]....
        /*11ac*/ 	.word	0xffffffff


	//   ....[126]....
        /*11b0*/ 	.word	0xffffffff


	//   ....[127]....
        /*11b4*/ 	.word	0xffffffff


	//   ....[128]....
        /*11b8*/ 	.word	0xffffffff


	//   ....[129]....
        /*11bc*/ 	.word	0xffffffff


	//   ....[130]....
        /*11c0*/ 	.word	0xffffffff


	//   ....[131]....
        /*11c4*/ 	.word	0xffffffff


	//   ....[132]....
        /*11c8*/ 	.word	0xffffffff


	//   ....[133]....
        /*11cc*/ 	.word	0xffffffff


	//   ....[134]....
        /*11d0*/ 	.word	0xffffffff


	//   ....[135]....
        /*11d4*/ 	.word	0xffffffff


	//   ....[136]....
        /*11d8*/ 	.word	0xffffffff


	//   ....[137]....
        /*11dc*/ 	.word	0xffffffff


	//   ....[138]....
        /*11e0*/ 	.word	0x0500000f


	//   ....[139]....
        /*11e4*/ 	.word	0x0500000f


	//   ....[140]....
        /*11e8*/ 	.word	0x0500000f


	//   ....[141]....
        /*11ec*/ 	.word	0x0500000f


	//   ....[142]....
        /*11f0*/ 	.word	0x0500000f


	//   ....[143]....
        /*11f4*/ 	.word	0x0500000f


	//   ....[144]....
        /*11f8*/ 	.word	0x0500000f


	//   ....[145]....
        /*11fc*/ 	.word	0x0500000f


	//   ....[146]....
        /*1200*/ 	.word	0x0500000f


	//   ....[147]....
        /*1204*/ 	.word	0x0500000f


	//   ....[148]....
        /*1208*/ 	.word	0x0500000f


	//   ....[149]....
        /*120c*/ 	.word	0x0500000f


	//   ....[150]....
        /*1210*/ 	.word	0x0500000f


	//   ....[151]....
        /*1214*/ 	.word	0x0500000f


	//   ....[152]....
        /*1218*/ 	.word	0x0500000f


	//   ....[153]....
        /*121c*/ 	.word	0x0500000f


	//   ....[154]....
        /*1220*/ 	.word	0x0500000f


	//   ....[155]....
        /*1224*/ 	.word	0x0500000f


	//   ....[156]....
        /*1228*/ 	.word	0x0500000f


	//   ....[157]....
        /*122c*/ 	.word	0x0500000f


	//   ....[158]....
        /*1230*/ 	.word	0x0500000f


	//   ....[159]....
        /*1234*/ 	.word	0x0500000f


	//   ....[160]....
        /*1238*/ 	.word	0x0500000f


	//   ....[161]....
        /*123c*/ 	.word	0x0500000f


	//   ....[162]....
        /*1240*/ 	.word	0x0500000f


	//   ....[163]....
        /*1244*/ 	.word	0x0500000f


	//   ....[164]....
        /*1248*/ 	.word	0x0500000f


	//   ....[165]....
        /*124c*/ 	.word	0x0500000f


	//   ....[166]....
        /*1250*/ 	.word	0x0500000f


	//   ....[167]....
        /*1254*/ 	.word	0x0500000f


	//   ....[168]....
        /*1258*/ 	.word	0x0500000f


	//   ....[169]....
        /*125c*/ 	.word	0x0500000f


	//   ....[170]....
        /*1260*/ 	.word	0x0500000f


	//   ....[171]....
        /*1264*/ 	.word	0x0500000f


	//   ....[172]....
        /*1268*/ 	.word	0x0500000f


	//   ....[173]....
        /*126c*/ 	.word	0x0500000f


	//   ....[174]....
        /*1270*/ 	.word	0x0500000f


	//   ....[175]....
        /*1274*/ 	.word	0x0500000f


	//   ....[176]....
        /*1278*/ 	.word	0x0500000f


	//   ....[177]....
        /*127c*/ 	.word	0x0500000f


	//   ....[178]....
        /*1280*/ 	.word	0x0500000f


	//   ....[179]....
        /*1284*/ 	.word	0x0500000f


	//   ....[180]....
        /*1288*/ 	.word	0x0500000f


	//   ....[181]....
        /*128c*/ 	.word	0x0500000f


	//   ....[182]....
        /*1290*/ 	.word	0x0500000f


	//   ....[183]....
        /*1294*/ 	.word	0x0500000f


	//   ....[184]....
        /*1298*/ 	.word	0x0500000f


	//   ....[185]....
        /*129c*/ 	.word	0x0500000f


	//   ....[186]....
        /*12a0*/ 	.word	0x0500000f


	//   ....[187]....
        /*12a4*/ 	.word	0x0500000f


	//   ....[188]....
        /*12a8*/ 	.word	0x0500000f


	//   ....[189]....
        /*12ac*/ 	.word	0x0500000f


	//   ....[190]....
        /*12b0*/ 	.word	0x0500000f


	//   ....[191]....
        /*12b4*/ 	.word	0x0500000f


	//   ....[192]....
        /*12b8*/ 	.word	0x0500000f


	//   ....[193]....
        /*12bc*/ 	.word	0x0500000f


	//   ....[194]....
        /*12c0*/ 	.word	0x0500000f


	//   ....[195]....
        /*12c4*/ 	.word	0x0500000f


	//   ....[196]....
        /*12c8*/ 	.word	0x0500000f


	//   ....[197]....
        /*12cc*/ 	.word	0x0500000f


	//   ....[198]....
        /*12d0*/ 	.word	0x0500000f


	//   ....[199]....
        /*12d4*/ 	.word	0x0500000f


	//   ....[200]....
        /*12d8*/ 	.word	0x0500000f


	//   ....[201]....
        /*12dc*/ 	.word	0x0500000f


	//   ....[202]....
        /*12e0*/ 	.word	0x0500000f


	//   ....[203]....
        /*12e4*/ 	.word	0x0500000f


	//   ....[204]....
        /*12e8*/ 	.word	0x0500000f


	//   ....[205]....
        /*12ec*/ 	.word	0x0500000f


	//   ....[206]....
        /*12f0*/ 	.word	0x0500000f


	//   ....[207]....
        /*12f4*/ 	.word	0x0500000f


	//   ....[208]....
        /*12f8*/ 	.word	0x0500000f


	//   ....[209]....
        /*12fc*/ 	.word	0x0500000f


	//   ....[210]....
        /*1300*/ 	.word	0x0500000f


	//   ....[211]....
        /*1304*/ 	.word	0x0500000f


	//   ....[212]....
        /*1308*/ 	.word	0x0500000f


	//   ....[213]....
        /*130c*/ 	.word	0x0500000f


	//   ....[214]....
        /*1310*/ 	.word	0x0500000f


	//   ....[215]....
        /*1314*/ 	.word	0x0500000f


	//   ....[216]....
        /*1318*/ 	.word	0x0500000f


	//   ....[217]....
        /*131c*/ 	.word	0x0500000f


	//   ....[218]....
        /*1320*/ 	.word	0x0500000f


	//   ....[219]....
        /*1324*/ 	.word	0x0500000f


	//   ....[220]....
        /*1328*/ 	.word	0x0500000f


	//   ....[221]....
        /*132c*/ 	.word	0x0500000f


	//   ....[222]....
        /*1330*/ 	.word	0x0500000f


	//   ....[223]....
        /*1334*/ 	.word	0x0500000f


	//   ....[224]....
        /*1338*/ 	.word	0x0500000f


	//   ....[225]....
        /*133c*/ 	.word	0x0500000f


	//   ....[226]....
        /*1340*/ 	.word	0x0500000f


	//   ....[227]....
        /*1344*/ 	.word	0x0500000f


	//----- nvinfo : EIATTR_COOP_GROUP_INSTR_OFFSETS
	.align		4
.L_1615:
        /*1348*/ 	.byte	0x04, 0x28
        /*134a*/ 	.short	(.L_1617 - .L_1616)


	//   ....[0]....
.L_1616:
        /*134c*/ 	.word	0x00000070


	//   ....[1]....
        /*1350*/ 	.word	0x000001a0


	//   ....[2]....
        /*1354*/ 	.word	0x000001f0


	//   ....[3]....
        /*1358*/ 	.word	0x00000440


	//   ....[4]....
        /*135c*/ 	.word	0x000005a0


	//   ....[5]....
        /*1360*/ 	.word	0x000006c0


	//   ....[6]....
        /*1364*/ 	.word	0x00000820


	//   ....[7]....
        /*1368*/ 	.word	0x00006c00


	//   ....[8]....
        /*136c*/ 	.word	0x000073f0


	//   ....[9]....
        /*1370*/ 	.word	0x00007400


	//   ....[10]....
        /*1374*/ 	.word	0x00007410


	//   ....[11]....
        /*1378*/ 	.word	0x00007420


	//   ....[12]....
        /*137c*/ 	.word	0x00007720


	//   ....[13]....
        /*1380*/ 	.word	0x00007730


	//   ....[14]....
        /*1384*/ 	.word	0x00007740


	//   ....[15]....
        /*1388*/ 	.word	0x00007750


	//   ....[16]....
        /*138c*/ 	.word	0x00008970


	//   ....[17]....
        /*1390*/ 	.word	0x00008980


	//   ....[18]....
        /*1394*/ 	.word	0x00008990


	//   ....[19]....
        /*1398*/ 	.word	0x000089c0


	//   ....[20]....
        /*139c*/ 	.word	0x00008aa0


	//   ....[21]....
        /*13a0*/ 	.word	0x00008ac0


	//   ....[22]....
        /*13a4*/ 	.word	0x00008ad0


	//   ....[23]....
        /*13a8*/ 	.word	0x00008b50


	//   ....[24]....
        /*13ac*/ 	.word	0x0000ae50


	//   ....[25]....
        /*13b0*/ 	.word	0x0000b320


	//   ....[26]....
        /*13b4*/ 	.word	0x0000b330


	//   ....[27]....
        /*13b8*/ 	.word	0x0000b350


	//   ....[28]....
        /*13bc*/ 	.word	0x0000b860


	//   ....[29]....
        /*13c0*/ 	.word	0x0000b890


	//   ....[30]....
        /*13c4*/ 	.word	0x0000d5c0


	//   ....[31]....
        /*13c8*/ 	.word	0x0000d5d0


	//   ....[32]....
        /*13cc*/ 	.word	0x0000dae0


	//   ....[33]....
        /*13d0*/ 	.word	0x0000db00


	//   ....[34]....
        /*13d4*/ 	.word	0x0000e0a0


	//   ....[35]....
        /*13d8*/ 	.word	0x0000e0c0


	//   ....[36]....
        /*13dc*/ 	.word	0x000106c0


	//   ....[37]....
        /*13e0*/ 	.word	0x000106e0


	//   ....[38]....
        /*13e4*/ 	.word	0x00010e00


	//   ....[39]....
        /*13e8*/ 	.word	0x00010f00


	//   ....[40]....
        /*13ec*/ 	.word	0x00011f80


	//   ....[41]....
        /*13f0*/ 	.word	0x00012020


	//   ....[42]....
        /*13f4*/ 	.word	0x000120b0


	//   ....[43]....
        /*13f8*/ 	.word	0x00012270


	//   ....[44]....
        /*13fc*/ 	.word	0x00013af0


	//   ....[45]....
        /*1400*/ 	.word	0x00013b10


	//   ....[46]....
        /*1404*/ 	.word	0x00013b20


	//   ....[47]....
        /*1408*/ 	.word	0x00013b30


	//   ....[48]....
        /*140c*/ 	.word	0x00014540


	//   ....[49]....
        /*1410*/ 	.word	0x00014550


	//   ....[50]....
        /*1414*/ 	.word	0x00014790


	//   ....[51]....
        /*1418*/ 	.word	0x000147a0


	//   ....[52]....
        /*141c*/ 	.word	0x000149a0


	//   ....[53]....
        /*1420*/ 	.word	0x000149b0


	//   ....[54]....
        /*1424*/ 	.word	0x00014bb0


	//   ....[55]....
        /*1428*/ 	.word	0x00014bc0


	//   ....[56]....
        /*142c*/ 	.word	0x00015060


	//   ....[57]....
        /*1430*/ 	.word	0x00015070


	//   ....[58]....
        /*1434*/ 	.word	0x00015cf0


	//   ....[59]....
        /*1438*/ 	.word	0x00015d00


	//   ....[60]....
        /*143c*/ 	.word	0x00017f50


	//   ....[61]....
        /*1440*/ 	.word	0x00017f60


	//   ....[62]....
        /*1444*/ 	.word	0x00018170


	//   ....[63]....
        /*1448*/ 	.word	0x00018180


	//   ....[64]....
        /*144c*/ 	.word	0x00018380


	//   ....[65]....
        /*1450*/ 	.word	0x00018390


	//   ....[66]....
        /*1454*/ 	.word	0x00018590


	//   ....[67]....
        /*1458*/ 	.word	0x000185a0


	//   ....[68]....
        /*145c*/ 	.word	0x00018800


	//   ....[69]....
        /*1460*/ 	.word	0x00018a30


	//   ....[70]....
        /*1464*/ 	.word	0x00018a60


	//   ....[71]....
        /*1468*/ 	.word	0x00018a90


	//   ....[72]....
        /*146c*/ 	.word	0x00018ac0


	//   ....[73]....
        /*1470*/ 	.word	0x00018af0


	//   ....[74]....
        /*1474*/ 	.word	0x00018b20


	//   ....[75]....
        /*1478*/ 	.word	0x00018cc0


	//   ....[76]....
        /*147c*/ 	.word	0x00018cf0


	//   ....[77]....
        /*1480*/ 	.word	0x00018d20


	//   ....[78]....
        /*1484*/ 	.word	0x00018d50


	//   ....[79]....
        /*1488*/ 	.word	0x00018d80


	//   ....[80]....
        /*148c*/ 	.word	0x00018db0


	//   ....[81]....
        /*1490*/ 	.word	0x00018e50


	//   ....[82]....
        /*1494*/ 	.word	0x00018e80


	//   ....[83]....
        /*1498*/ 	.word	0x00018e90


	//   ....[84]....
        /*149c*/ 	.word	0x00018ec0


	//   ....[85]....
        /*14a0*/ 	.word	0x0001a4b0


	//   ....[86]....
        /*14a4*/ 	.word	0x0001c140


	//   ....[87]....
        /*14a8*/ 	.word	0x0001cbf0


	//   ....[88]....
        /*14ac*/ 	.word	0x0001cc20


	//   ....[89]....
        /*14b0*/ 	.word	0x0001cc40


	//   ....[90]....
        /*14b4*/ 	.word	0x0001cc80


	//   ....[91]....
        /*14b8*/ 	.word	0x0001cd70


	//   ....[92]....
        /*14bc*/ 	.word	0x0001cd80


	//   ....[93]....
        /*14c0*/ 	.word	0x0001ce30


	//   ....[94]....
        /*14c4*/ 	.word	0x0001ce40


	//   ....[95]....
        /*14c8*/ 	.word	0x0001ced0


	//   ....[96]....
        /*14cc*/ 	.word	0x0001cef0


	//   ....[97]....
        /*14d0*/ 	.word	0x0001cf90


	//   ....[98]....
        /*14d4*/ 	.word	0x0001cfb0


	//   ....[99]....
        /*14d8*/ 	.word	0x0001d040


	//   ....[100]....
        /*14dc*/ 	.word	0x0001d060


	//   ....[101]....
        /*14e0*/ 	.word	0x0001d0f0


	//   ....[102]....
        /*14e4*/ 	.word	0x0001d100


	//   ....[103]....
        /*14e8*/ 	.word	0x0001d830


	//   ....[104]....
        /*14ec*/ 	.word	0x0001d840


	//   ....[105]....
        /*14f0*/ 	.word	0x0001d8f0


	//   ....[106]....
        /*14f4*/ 	.word	0x0001d900


	//   ....[107]....
        /*14f8*/ 	.word	0x0001d9c0


	//   ....[108]....
        /*14fc*/ 	.word	0x0001d9d0


	//   ....[109]....
        /*1500*/ 	.word	0x0001da90


	//   ....[110]....
        /*1504*/ 	.word	0x0001daa0


	//   ....[111]....
        /*1508*/ 	.word	0x0001db40


	//   ....[112]....
        /*150c*/ 	.word	0x0001db50


	//   ....[113]....
        /*1510*/ 	.word	0x0001dc00


	//   ....[114]....
        /*1514*/ 	.word	0x0001dc10


	//   ....[115]....
        /*1518*/ 	.word	0x0001dcc0


	//   ....[116]....
        /*151c*/ 	.word	0x0001dcd0


	//   ....[117]....
        /*1520*/ 	.word	0x0001dce0


	//   ....[118]....
        /*1524*/ 	.word	0x0001dd50


	//   ....[119]....
        /*1528*/ 	.word	0x000208e0


	//   ....[120]....
        /*152c*/ 	.word	0x00020910


	//   ....[121]....
        /*1530*/ 	.word	0x00020970


	//   ....[122]....
        /*1534*/ 	.word	0x000209a0


	//   ....[123]....
        /*1538*/ 	.word	0x000209d0


	//   ....[124]....
        /*153c*/ 	.word	0x00020a00


	//   ....[125]....
        /*1540*/ 	.word	0x00020a30


	//   ....[126]....
        /*1544*/ 	.word	0x00020a60


	//   ....[127]....
        /*1548*/ 	.word	0x00020c20


	//   ....[128]....
        /*154c*/ 	.word	0x00020c50


	//   ....[129]....
        /*1550*/ 	.word	0x00020c80


	//   ....[130]....
        /*1554*/ 	.word	0x00020cb0


	//   ....[131]....
        /*1558*/ 	.word	0x00020ce0


	//   ....[132]....
        /*155c*/ 	.word	0x00020d10


	//   ....[133]....
        /*1560*/ 	.word	0x00020de0


	//   ....[134]....
        /*1564*/ 	.word	0x00020e00


	//   ....[135]....
        /*1568*/ 	.word	0x00020e10


	//   ....[136]....
        /*156c*/ 	.word	0x00020e90


	//   ....[137]....
        /*1570*/ 	.word	0x000219d0


	//   ....[138]....
        /*1574*/ 	.word	0x00021de0


	//   ....[139]....
        /*1578*/ 	.word	0x00021e80


	//   ....[140]....
        /*157c*/ 	.word	0x00021f10


	//   ....[141]....
        /*1580*/ 	.word	0x00021f60


	//   ....[142]....
        /*1584*/ 	.word	0x00021fb0


	//   ....[143]....
        /*1588*/ 	.word	0x00022040


	//   ....[144]....
        /*158c*/ 	.word	0x000220d0


	//   ....[145]....
        /*1590*/ 	.word	0x00022120


	//   ....[146]....
        /*1594*/ 	.word	0x00022170


	//   ....[147]....
        /*1598*/ 	.word	0x00022270


	//   ....[148]....
        /*159c*/ 	.word	0x00022320


	//   ....[149]....
        /*15a0*/ 	.word	0x00022370


	//   ....[150]....
        /*15a4*/ 	.word	0x000223c0


	//   ....[151]....
        /*15a8*/ 	.word	0x00022540


	//   ....[152]....
        /*15ac*/ 	.word	0x000226a0


	//   ....[153]....
        /*15b0*/ 	.word	0x00022720


	//   ....[154]....
        /*15b4*/ 	.word	0x00022770


	//   ....[155]....
        /*15b8*/ 	.word	0x00022a70


	//   ....[156]....
        /*15bc*/ 	.word	0x00022ac0


	//   ....[157]....
        /*15c0*/ 	.word	0x00022b50


	//   ....[158]....
        /*15c4*/ 	.word	0x00022be0


	//   ....[159]....
        /*15c8*/ 	.word	0x00022c70


	//   ....[160]....
        /*15cc*/ 	.word	0x00022d00


	//   ....[161]....
        /*15d0*/ 	.word	0x00022d90


	//   ....[162]....
        /*15d4*/ 	.word	0x00022e20


	//   ....[163]....
        /*15d8*/ 	.word	0x00022ea0


	//   ....[164]....
        /*15dc*/ 	.word	0x00022ef0


	//   ....[165]....
        /*15e0*/ 	.word	0x00022f90


	//   ....[166]....
        /*15e4*/ 	.word	0x00023020


	//   ....[167]....
        /*15e8*/ 	.word	0x000230b0


	//   ....[168]....
        /*15ec*/ 	.word	0x00023100


	//   ....[169]....
        /*15f0*/ 	.word	0x00023190


	//   ....[170]....
        /*15f4*/ 	.word	0x00023220


	//   ....[171]....
        /*15f8*/ 	.word	0x000232b0


	//   ....[172]....
        /*15fc*/ 	.word	0x00023340


	//   ....[173]....
        /*1600*/ 	.word	0x000233d0


	//   ....[174]....
        /*1604*/ 	.word	0x00023460


	//   ....[175]....
        /*1608*/ 	.word	0x00023520


	//   ....[176]....
        /*160c*/ 	.word	0x00023800


	//   ....[177]....
        /*1610*/ 	.word	0x00023980


	//   ....[178]....
        /*1614*/ 	.word	0x000239e0


	//   ....[179]....
        /*1618*/ 	.word	0x00023a70


	//   ....[180]....
        /*161c*/ 	.word	0x00023ad0


	//   ....[181]....
        /*1620*/ 	.word	0x00023b70


	//   ....[182]....
        /*1624*/ 	.word	0x00023c60


	//   ....[183]....
        /*1628*/ 	.word	0x00023d90


	//   ....[184]....
        /*162c*/ 	.word	0x00023e30


	//   ....[185]....
        /*1630*/ 	.word	0x00023f00


	//   ....[186]....
        /*1634*/ 	.word	0x00023fa0


	//   ....[187]....
        /*1638*/ 	.word	0x00024070


	//   ....[188]....
        /*163c*/ 	.word	0x00024110


	//   ....[189]....
        /*1640*/ 	.word	0x000241e0


	//   ....[190]....
        /*1644*/ 	.word	0x00024280


	//   ....[191]....
        /*1648*/ 	.word	0x00024330


	//   ....[192]....
        /*164c*/ 	.word	0x00024410


	//   ....[193]....
        /*1650*/ 	.word	0x00024670


	//   ....[194]....
        /*1654*/ 	.word	0x00024720


	//   ....[195]....
        /*1658*/ 	.word	0x00024820


	//   ....[196]....
        /*165c*/ 	.word	0x00024910


	//   ....[197]....
        /*1660*/ 	.word	0x000249a0


	//   ....[198]....
        /*1664*/ 	.word	0x00024a90


	//   ....[199]....
        /*1668*/ 	.word	0x00024b20


	//   ....[200]....
        /*166c*/ 	.word	0x00024c10


	//   ....[201]....
        /*1670*/ 	.word	0x00024ca0


	//   ....[202]....
        /*1674*/ 	.word	0x00024d90


	//   ....[203]....
        /*1678*/ 	.word	0x00024e20


	//   ....[204]....
        /*167c*/ 	.word	0x00024f00


	//   ....[205]....
        /*1680*/ 	.word	0x00025030


	//   ....[206]....
        /*1684*/ 	.word	0x00025080


	//   ....[207]....
        /*1688*/ 	.word	0x000250e0


	//   ....[208]....
        /*168c*/ 	.word	0x00025180


	//   ....[209]....
        /*1690*/ 	.word	0x00025520


	//   ....[210]....
        /*1694*/ 	.word	0x000255c0


	//   ....[211]....
        /*1698*/ 	.word	0x00025760


	//   ....[212]....
        /*169c*/ 	.word	0x000257e0


	//   ....[213]....
        /*16a0*/ 	.word	0x00025860


	//   ....[214]....
        /*16a4*/ 	.word	0x000258e0


	//   ....[215]....
        /*16a8*/ 	.word	0x00025960


	//   ....[216]....
        /*16ac*/ 	.word	0x000259f0


	//   ....[217]....
        /*16b0*/ 	.word	0x00025a90


	//   ....[218]....
        /*16b4*/ 	.word	0x00025b40


	//   ....[219]....
        /*16b8*/ 	.word	0x00025bc0


	//   ....[220]....
        /*16bc*/ 	.word	0x00025c40


	//   ....[221]....
        /*16c0*/ 	.word	0x00025cc0


	//   ....[222]....
        /*16c4*/ 	.word	0x00025d50


	//   ....[223]....
        /*16c8*/ 	.word	0x00025dd0


	//   ....[224]....
        /*16cc*/ 	.word	0x00025e80


	//   ....[225]....
        /*16d0*/ 	.word	0x00025ed0


	//   ....[226]....
        /*16d4*/ 	.word	0x00025f90


	//   ....[227]....
        /*16d8*/ 	.word	0x000260c0


	//----- nvinfo : EIATTR_REG_RECONFIG
	.align		4
.L_1617:
        /*16dc*/ 	.byte	0x01, 0x54
	.zero		2


	//----- nvinfo : EIATTR_SYSCALL_OFFSETS
	.align		4
        /*16e0*/ 	.byte	0x04, 0x46
        /*16e2*/ 	.short	(.L_1619 - .L_1618)


	//   ....[0]....
.L_1618:
        /*16e4*/ 	.word	0x000023f0


	//   ....[1]....
        /*16e8*/ 	.word	0x00002540


	//   ....[2]....
        /*16ec*/ 	.word	0x00006df0


	//   ....[3]....
        /*16f0*/ 	.word	0x00007110


	//   ....[4]....
        /*16f4*/ 	.word	0x0001bd60


	//   ....[5]....
        /*16f8*/ 	.word	0x0001beb0


	//   ....[6]....
        /*16fc*/ 	.word	0x0001bfb0


	//   ....[7]....
        /*1700*/ 	.word	0x0001c810


	//   ....[8]....
        /*1704*/ 	.word	0x0001d410


	//----- nvinfo : EIATTR_MBARRIER_INSTR_OFFSETS
	.align		4
.L_1619:
        /*1708*/ 	.byte	0x04, 0x39
        /*170a*/ 	.short	(.L_1621 - .L_1620)


	//   ....[0]....
.L_1620:
        /*170c*/ 	.word	0x000002e0
        /*1710*/ 	.word	0x000000ff
        /*1714*/ 	.word	0x00032400
        /*1718*/ 	.short	0x0100
        /*171a*/ 	.byte	0x08
	.zero		1


	//   ....[1]....
        /*171c*/ 	.word	0x000002f0
        /*1720*/ 	.word	0x000000ff
        /*1724*/ 	.word	0x00032410
        /*1728*/ 	.short	0x0100
        /*172a*/ 	.byte	0x08
	.zero		1


	//   ....[2]....
        /*172c*/ 	.word	0x00000300
        /*1730*/ 	.word	0x000000ff
        /*1734*/ 	.word	0x00032420
        /*1738*/ 	.short	0x0100
        /*173a*/ 	.byte	0x08
	.zero		1


	//   ....[3]....
        /*173c*/ 	.word	0x000003f0
        /*1740*/ 	.word	0x000000ff
        /*1744*/ 	.word	0x00032430
        /*1748*/ 	.short	0x0100
        /*174a*/ 	.byte	0x08
	.zero		1


	//   ....[4]....
        /*174c*/ 	.word	0x00000400
        /*1750*/ 	.word	0x000000ff
        /*1754*/ 	.word	0x00032440
        /*1758*/ 	.short	0x0100
        /*175a*/ 	.byte	0x08
	.zero		1


	//   ....[5]....
        /*175c*/ 	.word	0x00000410
        /*1760*/ 	.word	0x000000ff
        /*1764*/ 	.word	0x00032438
        /*1768*/ 	.short	0x0100
        /*176a*/ 	.byte	0x08
	.zero		1


	//   ....[6]....
        /*176c*/ 	.word	0x00000420
        /*1770*/ 	.word	0x000000ff
        /*1774*/ 	.word	0x00032448
        /*1778*/ 	.short	0x0100
        /*177a*/ 	.byte	0x08
	.zero		1


	//   ....[7]....
        /*177c*/ 	.word	0x00000550
        /*1780*/ 	.word	0x000000ff
        /*1784*/ 	.word	0x00032450
        /*1788*/ 	.short	0x0100
        /*178a*/ 	.byte	0x08
	.zero		1


	//   ....[8]....
        /*178c*/ 	.word	0x00000560
        /*1790*/ 	.word	0x000000ff
        /*1794*/ 	.word	0x00032460
        /*1798*/ 	.short	0x0100
        /*179a*/ 	.byte	0x08
	.zero		1


	//   ....[9]....
        /*179c*/ 	.word	0x00000570
        /*17a0*/ 	.word	0x000000ff
        /*17a4*/ 	.word	0x00032458
        /*17a8*/ 	.short	0x0100
        /*17aa*/ 	.byte	0x08
	.zero		1


	//   ....[10]....
        /*17ac*/ 	.word	0x00000580
        /*17b0*/ 	.word	0x000000ff
        /*17b4*/ 	.word	0x00032468
        /*17b8*/ 	.short	0x0100
        /*17ba*/ 	.byte	0x08
	.zero		1


	//   ....[11]....
        /*17bc*/ 	.word	0x00000670
        /*17c0*/ 	.word	0x000000ff
        /*17c4*/ 	.word	0x00032470
        /*17c8*/ 	.short	0x0100
        /*17ca*/ 	.byte	0x06
	.zero		1


	//   ....[12]....
        /*17cc*/ 	.word	0x00000680
        /*17d0*/ 	.word	0x000000ff
        /*17d4*/ 	.word	0x00032480
        /*17d8*/ 	.short	0x0100
        /*17da*/ 	.byte	0x06
	.zero		1


	//   ....[13]....
        /*17dc*/ 	.word	0x00000690
        /*17e0*/ 	.word	0x000000ff
        /*17e4*/ 	.word	0x00032478
        /*17e8*/ 	.short	0x0100
        /*17ea*/ 	.byte	0x06
	.zero		1


	//   ....[14]....
        /*17ec*/ 	.word	0x000006a0
        /*17f0*/ 	.word	0x000000ff
        /*17f4*/ 	.word	0x00032488
        /*17f8*/ 	.short	0x0100
        /*17fa*/ 	.byte	0x06
	.zero		1


	//   ....[15]....
        /*17fc*/ 	.word	0x000007d0
        /*1800*/ 	.word	0x000000ff
        /*1804*/ 	.word	0x00032490
        /*1808*/ 	.short	0x0100
        /*180a*/ 	.byte	0x08
	.zero		1


	//   ....[16]....
        /*180c*/ 	.word	0x000007e0
        /*1810*/ 	.word	0x000000ff
        /*1814*/ 	.word	0x000324a0
        /*1818*/ 	.short	0x0100
        /*181a*/ 	.byte	0x08
	.zero		1


	//   ....[17]....
        /*181c*/ 	.word	0x000007f0
        /*1820*/ 	.word	0x000000ff
        /*1824*/ 	.word	0x00032498
        /*1828*/ 	.short	0x0100
        /*182a*/ 	.byte	0x08
	.zero		1


	//   ....[18]....
        /*182c*/ 	.word	0x00000800
        /*1830*/ 	.word	0x000000ff
        /*1834*/ 	.word	0x000324a8
        /*1838*/ 	.short	0x0100
        /*183a*/ 	.byte	0x08
	.zero		1


	//   ....[19]....
        /*183c*/ 	.word	0x00000930
        /*1840*/ 	.word	0x000000ff
        /*1844*/ 	.word	0x000324b0
        /*1848*/ 	.short	0x0100
        /*184a*/ 	.byte	0x08
	.zero		1


	//   ....[20]....
        /*184c*/ 	.word	0x00000940
        /*1850*/ 	.word	0x000000ff
        /*1854*/ 	.word	0x000324c0
        /*1858*/ 	.short	0x0100
        /*185a*/ 	.byte	0x08
	.zero		1


	//   ....[21]....
        /*185c*/ 	.word	0x00000950
        /*1860*/ 	.word	0x000000ff
        /*1864*/ 	.word	0x000324b8
        /*1868*/ 	.short	0x0100
        /*186a*/ 	.byte	0x08
	.zero		1


	//   ....[22]....
        /*186c*/ 	.word	0x00000960
        /*1870*/ 	.word	0x000000ff
        /*1874*/ 	.word	0x000324c8
        /*1878*/ 	.short	0x0100
        /*187a*/ 	.byte	0x08
	.zero		1


	//   ....[23]....
        /*187c*/ 	.word	0x00003850
        /*1880*/ 	.word	0x00000060
        /*1884*/ 	.word	0x00032490
        /*1888*/ 	.short	0x010a
        /*188a*/ 	.byte	0x3f
	.zero		1


	//   ....[24]....
        /*188c*/ 	.word	0x000049c0
        /*1890*/ 	.word	0x00000060
        /*1894*/ 	.word	0x00032490
        /*1898*/ 	.short	0x010a
        /*189a*/ 	.byte	0x3f
	.zero		1


	//   ....[25]....
        /*189c*/ 	.word	0x00005a90
        /*18a0*/ 	.word	0x00000060
        /*18a4*/ 	.word	0x00032490
        /*18a8*/ 	.short	0x010a
        /*18aa*/ 	.byte	0x3f
	.zero		1


	//   ....[26]....
        /*18ac*/ 	.word	0x00005cb0
        /*18b0*/ 	.word	0x00000020
        /*18b4*/ 	.word	0x00000000
        /*18b8*/ 	.short	0x0101
        /*18ba*/ 	.byte	0x3f
	.zero		1


	//   ....[27]....
        /*18bc*/ 	.word	0x00005cf0
        /*18c0*/ 	.word	0x00000060
        /*18c4*/ 	.word	0x000324b0
        /*18c8*/ 	.short	0x010a
        /*18ca*/ 	.byte	0x3f
	.zero		1


	//   ....[28]....
        /*18cc*/ 	.word	0x00006350
        /*18d0*/ 	.word	0x00000060
        /*18d4*/ 	.word	0x00000000
        /*18d8*/ 	.short	0x0101
        /*18da*/ 	.byte	0x3f
	.zero		1


	//   ....[29]....
        /*18dc*/ 	.word	0x00006e90
        /*18e0*/ 	.word	0x00000013
        /*18e4*/ 	.word	0x00032400
        /*18e8*/ 	.short	0x010a
        /*18ea*/ 	.byte	0x3f
	.zero		1


	//   ....[30]....
        /*18ec*/ 	.word	0x00006ee0
        /*18f0*/ 	.word	0x00000013
        /*18f4*/ 	.word	0x00032400
        /*18f8*/ 	.short	0x010a
        /*18fa*/ 	.byte	0x3f
	.zero		1


	//   ....[31]....
        /*18fc*/ 	.word	0x000079a0
        /*1900*/ 	.word	0x00000013
        /*1904*/ 	.word	0x00032400
        /*1908*/ 	.short	0x010a
        /*190a*/ 	.byte	0x3f
	.zero		1


	//   ....[32]....
        /*190c*/ 	.word	0x00008e00
        /*1910*/ 	.word	0x00000013
        /*1914*/ 	.word	0x00032400
        /*1918*/ 	.short	0x010a
        /*191a*/ 	.byte	0x3f
	.zero		1


	//   ....[33]....
        /*191c*/ 	.word	0x00009cd0
        /*1920*/ 	.word	0x000000ad
        /*1924*/ 	.word	0x00032430
        /*1928*/ 	.short	0x010a
        /*192a*/ 	.byte	0x3f
	.zero		1


	//   ....[34]....
        /*192c*/ 	.word	0x00009d60
        /*1930*/ 	.word	0x000000ad
        /*1934*/ 	.word	0x00032430
        /*1938*/ 	.short	0x010a
        /*193a*/ 	.byte	0x3f
	.zero		1


	//   ....[35]....
        /*193c*/ 	.word	0x0000a080
        /*1940*/ 	.word	0x00000013
        /*1944*/ 	.word	0x00032410
        /*1948*/ 	.short	0x010a
        /*194a*/ 	.byte	0x3f
	.zero		1


	//   ....[36]....
        /*194c*/ 	.word	0x0000a0d0
        /*1950*/ 	.word	0x000000ad
        /*1954*/ 	.word	0x00032450
        /*1958*/ 	.short	0x010a
        /*195a*/ 	.byte	0x3f
	.zero		1


	//   ....[37]....
        /*195c*/ 	.word	0x0000a150
        /*1960*/ 	.word	0x000000ad
        /*1964*/ 	.word	0x00032450
        /*1968*/ 	.short	0x010a
        /*196a*/ 	.byte	0x3f
	.zero		1


	//   ....[38]....
        /*196c*/ 	.word	0x0000bb50
        /*1970*/ 	.word	0x00000018
        /*1974*/ 	.word	0x00000000
        /*1978*/ 	.short	0x0101
        /*197a*/ 	.byte	0x3f
	.zero		1


	//   ....[39]....
        /*197c*/ 	.word	0x0000c740
        /*1980*/ 	.word	0x000000ad
        /*1984*/ 	.word	0x00000000
        /*1988*/ 	.short	0x0101
        /*198a*/ 	.byte	0x3f
	.zero		1


	//   ....[40]....
        /*198c*/ 	.word	0x0000c830
        /*1990*/ 	.word	0x000000cd
        /*1994*/ 	.word	0x00032430
        /*1998*/ 	.short	0x010a
        /*199a*/ 	.byte	0x3f
	.zero		1


	//   ....[41]....
        /*199c*/ 	.word	0x0000c8a0
        /*19a0*/ 	.word	0x000000cd
        /*19a4*/ 	.word	0x00032430
        /*19a8*/ 	.short	0x010a
        /*19aa*/ 	.byte	0x3f
	.zero		1


	//   ....[42]....
        /*19ac*/ 	.word	0x0000cb30
        /*19b0*/ 	.word	0x000000cd
        /*19b4*/ 	.word	0x00032450
        /*19b8*/ 	.short	0x010a
        /*19ba*/ 	.byte	0x3f
	.zero		1


	//   ....[43]....
        /*19bc*/ 	.word	0x0000cb80
        /*19c0*/ 	.word	0x000000cd
        /*19c4*/ 	.word	0x00032450
        /*19c8*/ 	.short	0x010a
        /*19ca*/ 	.byte	0x3f
	.zero		1


	//   ....[44]....
        /*19cc*/ 	.word	0x0000e2a0
        /*19d0*/ 	.word	0x00000003
        /*19d4*/ 	.word	0x00000000
        /*19d8*/ 	.short	0x0101
        /*19da*/ 	.byte	0x3f
	.zero		1


	//   ....[45]....
        /*19dc*/ 	.word	0x0000f740
        /*19e0*/ 	.word	0x000000cd
        /*19e4*/ 	.word	0x00000000
        /*19e8*/ 	.short	0x0101
        /*19ea*/ 	.byte	0x3f
	.zero		1


	//   ....[46]....
        /*19ec*/ 	.word	0x0000f860
        /*19f0*/ 	.word	0x000000d8
        /*19f4*/ 	.word	0x00032430
        /*19f8*/ 	.short	0x010a
        /*19fa*/ 	.byte	0x3f
	.zero		1


	//   ....[47]....
        /*19fc*/ 	.word	0x0000f8d0
        /*1a00*/ 	.word	0x000000d8
        /*1a04*/ 	.word	0x00032430
        /*1a08*/ 	.short	0x010a
        /*1a0a*/ 	.byte	0x3f
	.zero		1


	//   ....[48]....
        /*1a0c*/ 	.word	0x0000fb60
        /*1a10*/ 	.word	0x000000d8
        /*1a14*/ 	.word	0x00032450
        /*1a18*/ 	.short	0x010a
        /*1a1a*/ 	.byte	0x3f
	.zero		1


	//   ....[49]....
        /*1a1c*/ 	.word	0x0000fbb0
        /*1a20*/ 	.word	0x000000d8
        /*1a24*/ 	.word	0x00032450
        /*1a28*/ 	.short	0x010a
        /*1a2a*/ 	.byte	0x3f
	.zero		1


	//   ....[50]....
        /*1a2c*/ 	.word	0x00011490
        /*1a30*/ 	.word	0x0000009a
        /*1a34*/ 	.word	0x00000000
        /*1a38*/ 	.short	0x0101
        /*1a3a*/ 	.byte	0x3f
	.zero		1


	//   ....[51]....
        /*1a3c*/ 	.word	0x00011f40
        /*1a40*/ 	.word	0x000000d8
        /*1a44*/ 	.word	0x00000000
        /*1a48*/ 	.short	0x0101
        /*1a4a*/ 	.byte	0x3f
	.zero		1


	//   ....[52]....
        /*1a4c*/ 	.word	0x000144b0
        /*1a50*/ 	.word	0x00000003
        /*1a54*/ 	.word	0x00000000
        /*1a58*/ 	.short	0x0101
        /*1a5a*/ 	.byte	0x3f
	.zero		1


	//   ....[53]....
        /*1a5c*/ 	.word	0x00014fc0
        /*1a60*/ 	.word	0x00000003
        /*1a64*/ 	.word	0x00000000
        /*1a68*/ 	.short	0x0101
        /*1a6a*/ 	.byte	0x3f
	.zero		1


	//   ....[54]....
        /*1a6c*/ 	.word	0x0001a590
        /*1a70*/ 	.word	0x00000012
        /*1a74*/ 	.word	0x00032420
        /*1a78*/ 	.short	0x010a
        /*1a7a*/ 	.byte	0x3f
	.zero		1


	//   ....[55]....
        /*1a7c*/ 	.word	0x0001a660
        /*1a80*/ 	.word	0x00000003
        /*1a84*/ 	.word	0x000324a0
        /*1a88*/ 	.short	0x010a
        /*1a8a*/ 	.byte	0x3f
	.zero		1


	//   ....[56]....
        /*1a8c*/ 	.word	0x0001a8a0
        /*1a90*/ 	.word	0x00000003
        /*1a94*/ 	.word	0x000324c0
        /*1a98*/ 	.short	0x010a
        /*1a9a*/ 	.byte	0x3f
	.zero		1


	//   ....[57]....
        /*1a9c*/ 	.word	0x0001af40
        /*1aa0*/ 	.word	0x00000004
        /*1aa4*/ 	.word	0x000324a0
        /*1aa8*/ 	.short	0x010a
        /*1aaa*/ 	.byte	0x3f
	.zero		1


	//   ....[58]....
        /*1aac*/ 	.word	0x0001b170
        /*1ab0*/ 	.word	0x00000004
        /*1ab4*/ 	.word	0x000324c0
        /*1ab8*/ 	.short	0x010a
        /*1aba*/ 	.byte	0x3f
	.zero		1


	//   ....[59]....
        /*1abc*/ 	.word	0x0001c3b0
        /*1ac0*/ 	.word	0x00000000
        /*1ac4*/ 	.word	0x00032440
        /*1ac8*/ 	.short	0x010a
        /*1aca*/ 	.byte	0x3f
	.zero		1


	//   ....[60]....
        /*1acc*/ 	.word	0x0001d1c0
        /*1ad0*/ 	.word	0x00000012
        /*1ad4*/ 	.word	0x00032400
        /*1ad8*/ 	.short	0x0107
        /*1ada*/ 	.byte	0x3f
	.zero		1


	//   ....[61]....
        /*1adc*/ 	.word	0x0001d260
        /*1ae0*/ 	.word	0x00000012
        /*1ae4*/ 	.word	0x00032400
        /*1ae8*/ 	.short	0x0101
        /*1aea*/ 	.byte	0x3f
	.zero		1


	//   ....[62]....
        /*1aec*/ 	.word	0x0001de90
        /*1af0*/ 	.word	0x00000012
        /*1af4*/ 	.word	0x00032410
        /*1af8*/ 	.short	0x0107
        /*1afa*/ 	.byte	0x3f
	.zero		1


	//   ....[63]....
        /*1afc*/ 	.word	0x0001df90
        /*1b00*/ 	.word	0x00000012
        /*1b04*/ 	.word	0x00032410
        /*1b08*/ 	.short	0x0101
        /*1b0a*/ 	.byte	0x3f
	.zero		1


	//   ....[64]....
        /*1b0c*/ 	.word	0x0001dfb0
        /*1b10*/ 	.word	0x00000012
        /*1b14*/ 	.word	0x00032420
        /*1b18*/ 	.short	0x010a
        /*1b1a*/ 	.byte	0x3f
	.zero		1


	//   ....[65]....
        /*1b1c*/ 	.word	0x0001e090
        /*1b20*/ 	.word	0x00000002
        /*1b24*/ 	.word	0x00032460
        /*1b28*/ 	.short	0x010a
        /*1b2a*/ 	.byte	0x3f
	.zero		1


	//   ....[66]....
        /*1b2c*/ 	.word	0x0001e940
        /*1b30*/ 	.word	0x00000002
        /*1b34*/ 	.word	0x00032440
        /*1b38*/ 	.short	0x010a
        /*1b3a*/ 	.byte	0x3f
	.zero		1


	//   ....[67]....
        /*1b3c*/ 	.word	0x0001eb90
        /*1b40*/ 	.word	0x00000002
        /*1b44*/ 	.word	0x00032460
        /*1b48*/ 	.short	0x010a
        /*1b4a*/ 	.byte	0x3f
	.zero		1


	//   ....[68]....
        /*1b4c*/ 	.word	0x0001f380
        /*1b50*/ 	.word	0x00000003
        /*1b54*/ 	.word	0x00032440
        /*1b58*/ 	.short	0x010a
        /*1b5a*/ 	.byte	0x3f
	.zero		1


	//   ....[69]....
        /*1b5c*/ 	.word	0x0001f5d0
        /*1b60*/ 	.word	0x00000003
        /*1b64*/ 	.word	0x00032460
        /*1b68*/ 	.short	0x010a
        /*1b6a*/ 	.byte	0x3f
	.zero		1


	//   ....[70]....
        /*1b6c*/ 	.word	0x0001fd50
        /*1b70*/ 	.word	0x00000003
        /*1b74*/ 	.word	0x00032440
        /*1b78*/ 	.short	0x010a
        /*1b7a*/ 	.byte	0x3f
	.zero		1


	//   ....[71]....
        /*1b7c*/ 	.word	0x0001ffa0
        /*1b80*/ 	.word	0x00000003
        /*1b84*/ 	.word	0x00032460
        /*1b88*/ 	.short	0x010a
        /*1b8a*/ 	.byte	0x3f
	.zero		1


	//   ....[72]....
        /*1b8c*/ 	.word	0x00021950
        /*1b90*/ 	.word	0x00000000
        /*1b94*/ 	.word	0x00032420
        /*1b98*/ 	.short	0x010a
        /*1b9a*/ 	.byte	0x3f
	.zero		1


	//   ....[73]....
        /*1b9c*/ 	.word	0x00021b30
        /*1ba0*/ 	.word	0x00000006
        /*1ba4*/ 	.word	0x00000000
        /*1ba8*/ 	.short	0x010a
        /*1baa*/ 	.byte	0x3f
	.zero		1


	//   ....[74]....
        /*1bac*/ 	.word	0x00021b60
        /*1bb0*/ 	.word	0x00000007
        /*1bb4*/ 	.word	0x00000000
        /*1bb8*/ 	.short	0x010a
        /*1bba*/ 	.byte	0x3f
	.zero		1


	//   ....[75]....
        /*1bbc*/ 	.word	0x00021bc0
        /*1bc0*/ 	.word	0x00000004
        /*1bc4*/ 	.word	0x00000000
        /*1bc8*/ 	.short	0x010a
        /*1bca*/ 	.byte	0x3f
	.zero		1


	//   ....[76]....
        /*1bcc*/ 	.word	0x00021bf0
        /*1bd0*/ 	.word	0x00000003
        /*1bd4*/ 	.word	0x00000000
        /*1bd8*/ 	.short	0x010a
        /*1bda*/ 	.byte	0x3f
	.zero		1


	//   ....[77]....
        /*1bdc*/ 	.word	0x00021c50
        /*1be0*/ 	.word	0x00000060
        /*1be4*/ 	.word	0x00032490
        /*1be8*/ 	.short	0x010a
        /*1bea*/ 	.byte	0x3f
	.zero		1


	//   ....[78]....
        /*1bec*/ 	.word	0x00021ca0
        /*1bf0*/ 	.word	0x00000060
        /*1bf4*/ 	.word	0x00032490
        /*1bf8*/ 	.short	0x010a
        /*1bfa*/ 	.byte	0x3f
	.zero		1


	//   ....[79]....
        /*1bfc*/ 	.word	0x00021cf0
        /*1c00*/ 	.word	0x00000060
        /*1c04*/ 	.word	0x00032490
        /*1c08*/ 	.short	0x010a
        /*1c0a*/ 	.byte	0x3f
	.zero		1


	//   ....[80]....
        /*1c0c*/ 	.word	0x00021d40
        /*1c10*/ 	.word	0x00000060
        /*1c14*/ 	.word	0x000324b0
        /*1c18*/ 	.short	0x010a
        /*1c1a*/ 	.byte	0x3f
	.zero		1


	//   ....[81]....
        /*1c1c*/ 	.word	0x000221b0
        /*1c20*/ 	.word	0x00000013
        /*1c24*/ 	.word	0x00032400
        /*1c28*/ 	.short	0x010a
        /*1c2a*/ 	.byte	0x3f
	.zero		1


	//   ....[82]....
        /*1c2c*/ 	.word	0x000227a0
        /*1c30*/ 	.word	0x00000013
        /*1c34*/ 	.word	0x00032400
        /*1c38*/ 	.short	0x010a
        /*1c3a*/ 	.byte	0x3f
	.zero		1


	//   ....[83]....
        /*1c3c*/ 	.word	0x000227f0
        /*1c40*/ 	.word	0x000000ad
        /*1c44*/ 	.word	0x00032430
        /*1c48*/ 	.short	0x010a
        /*1c4a*/ 	.byte	0x3f
	.zero		1


	//   ....[84]....
        /*1c4c*/ 	.word	0x00022840
        /*1c50*/ 	.word	0x00000013
        /*1c54*/ 	.word	0x00032410
        /*1c58*/ 	.short	0x010a
        /*1c5a*/ 	.byte	0x3f
	.zero		1


	//   ....[85]....
        /*1c5c*/ 	.word	0x00022890
        /*1c60*/ 	.word	0x000000ad
        /*1c64*/ 	.word	0x00032450
        /*1c68*/ 	.short	0x010a
        /*1c6a*/ 	.byte	0x3f
	.zero		1


	//   ....[86]....
        /*1c6c*/ 	.word	0x000228e0
        /*1c70*/ 	.word	0x000000cd
        /*1c74*/ 	.word	0x00032430
        /*1c78*/ 	.short	0x010a
        /*1c7a*/ 	.byte	0x3f
	.zero		1


	//   ....[87]....
        /*1c7c*/ 	.word	0x00022930
        /*1c80*/ 	.word	0x000000cd
        /*1c84*/ 	.word	0x00032450
        /*1c88*/ 	.short	0x010a
        /*1c8a*/ 	.byte	0x3f
	.zero		1


	//   ....[88]....
        /*1c8c*/ 	.word	0x00022980
        /*1c90*/ 	.word	0x000000d8
        /*1c94*/ 	.word	0x00032430
        /*1c98*/ 	.short	0x010a
        /*1c9a*/ 	.byte	0x3f
	.zero		1


	//   ....[89]....
        /*1c9c*/ 	.word	0x000229d0
        /*1ca0*/ 	.word	0x000000d8
        /*1ca4*/ 	.word	0x00032450
        /*1ca8*/ 	.short	0x010a
        /*1caa*/ 	.byte	0x3f
	.zero		1


	//   ....[90]....
        /*1cac*/ 	.word	0x000235e0
        /*1cb0*/ 	.word	0x00000012
        /*1cb4*/ 	.word	0x00032420
        /*1cb8*/ 	.short	0x010a
        /*1cba*/ 	.byte	0x3f
	.zero		1


	//   ....[91]....
        /*1cbc*/ 	.word	0x00023630
        /*1cc0*/ 	.word	0x00000003
        /*1cc4*/ 	.word	0x000324a0
        /*1cc8*/ 	.short	0x010a
        /*1cca*/ 	.byte	0x3f
	.zero		1


	//   ....[92]....
        /*1ccc*/ 	.word	0x00023680
        /*1cd0*/ 	.word	0x00000003
        /*1cd4*/ 	.word	0x000324c0
        /*1cd8*/ 	.short	0x010a
        /*1cda*/ 	.byte	0x3f
	.zero		1


	//   ....[93]....
        /*1cdc*/ 	.word	0x000236d0
        /*1ce0*/ 	.word	0x00000004
        /*1ce4*/ 	.word	0x000324a0
        /*1ce8*/ 	.short	0x010a
        /*1cea*/ 	.byte	0x3f
	.zero		1


	//   ....[94]....
        /*1cec*/ 	.word	0x00023720
        /*1cf0*/ 	.word	0x00000004
        /*1cf4*/ 	.word	0x000324c0
        /*1cf8*/ 	.short	0x010a
        /*1cfa*/ 	.byte	0x3f
	.zero		1


	//   ....[95]....
        /*1cfc*/ 	.word	0x000238c0
        /*1d00*/ 	.word	0x00000000
        /*1d04*/ 	.word	0x00032440
        /*1d08*/ 	.short	0x010a
        /*1d0a*/ 	.byte	0x3f
	.zero		1


	//   ....[96]....
        /*1d0c*/ 	.word	0x00025230
        /*1d10*/ 	.word	0x00000012
        /*1d14*/ 	.word	0x00032420
        /*1d18*/ 	.short	0x010a
        /*1d1a*/ 	.byte	0x3f
	.zero		1


	//   ....[97]....
        /*1d1c*/ 	.word	0x00025280
        /*1d20*/ 	.word	0x00000002
        /*1d24*/ 	.word	0x00032460
        /*1d28*/ 	.short	0x010a
        /*1d2a*/ 	.byte	0x3f
	.zero		1


	//   ....[98]....
        /*1d2c*/ 	.word	0x000252d0
        /*1d30*/ 	.word	0x00000002
        /*1d34*/ 	.word	0x00032440
        /*1d38*/ 	.short	0x010a
        /*1d3a*/ 	.byte	0x3f
	.zero		1


	//   ....[99]....
        /*1d3c*/ 	.word	0x00025320
        /*1d40*/ 	.word	0x00000002
        /*1d44*/ 	.word	0x00032460
        /*1d48*/ 	.short	0x010a
        /*1d4a*/ 	.byte	0x3f
	.zero		1


	//   ....[100]....
        /*1d4c*/ 	.word	0x00025370
        /*1d50*/ 	.word	0x00000003
        /*1d54*/ 	.word	0x00032440
        /*1d58*/ 	.short	0x010a
        /*1d5a*/ 	.byte	0x3f
	.zero		1


	//   ....[101]....
        /*1d5c*/ 	.word	0x000253c0
        /*1d60*/ 	.word	0x00000003
        /*1d64*/ 	.word	0x00032460
        /*1d68*/ 	.short	0x010a
        /*1d6a*/ 	.byte	0x3f
	.zero		1


	//   ....[102]....
        /*1d6c*/ 	.word	0x00025410
        /*1d70*/ 	.word	0x00000003
        /*1d74*/ 	.word	0x00032440
        /*1d78*/ 	.short	0x010a
        /*1d7a*/ 	.byte	0x3f
	.zero		1


	//   ....[103]....
        /*1d7c*/ 	.word	0x00025460
        /*1d80*/ 	.word	0x00000003
        /*1d84*/ 	.word	0x00032460
        /*1d88*/ 	.short	0x010a
        /*1d8a*/ 	.byte	0x3f
	.zero		1


	//   ....[104]....
        /*1d8c*/ 	.word	0x00025fe0
        /*1d90*/ 	.word	0x00000000
        /*1d94*/ 	.word	0x00032420
        /*1d98*/ 	.short	0x010a
        /*1d9a*/ 	.byte	0x3f
	.zero		1


	//   ....[105]....
        /*1d9c*/ 	.word	0x00026180
        /*1da0*/ 	.word	0x00000006
        /*1da4*/ 	.word	0x00000000
        /*1da8*/ 	.short	0x010a
        /*1daa*/ 	.byte	0x3f
	.zero		1


	//   ....[106]....
        /*1dac*/ 	.word	0x000261d0
        /*1db0*/ 	.word	0x00000007
        /*1db4*/ 	.word	0x00000000
        /*1db8*/ 	.short	0x010a
        /*1dba*/ 	.byte	0x3f
	.zero		1


	//   ....[107]....
        /*1dbc*/ 	.word	0x00026220
        /*1dc0*/ 	.word	0x00000004
        /*1dc4*/ 	.word	0x00000000
        /*1dc8*/ 	.short	0x010a
        /*1dca*/ 	.byte	0x3f
	.zero		1


	//----- nvinfo : EIATTR_NUM_MBARRIERS
	.align		4
.L_1621:
        /*1dcc*/ 	.byte	0x03, 0x38
        /*1dce*/ 	.short	0x0017


	//----- nvinfo : EIATTR_EXIT_INSTR_OFFSETS
	.align		4
        /*1dd0*/ 	.byte	0x04, 0x1c
        /*1dd2*/ 	.short	(.L_1623 - .L_1622)


	//   ....[0]....
.L_1622:
        /*1dd4*/ 	.word	0x00021c40


	//----- nvinfo : EIATTR_MAX_THREADS
	.align		4
.L_1623:
        /*1dd8*/ 	.byte	0x04, 0x05
        /*1dda*/ 	.short	(.L_1625 - .L_1624)
.L_1624:
        /*1ddc*/ 	.word	0x00000180
        /*1de0*/ 	.word	0x00000001
        /*1de4*/ 	.word	0x00000001


	//----- nvinfo : EIATTR_CRS_STACK_SIZE
	.align		4
.L_1625:
        /*1de8*/ 	.byte	0x04, 0x1e
        /*1dea*/ 	.short	(.L_1627 - .L_1626)
.L_1626:
        /*1dec*/ 	.word	0x00000000


	//----- nvinfo : EIATTR_CBANK_PARAM_SIZE
	.align		4
.L_1627:
        /*1df0*/ 	.byte	0x03, 0x19
        /*1df2*/ 	.short	0x0bf0


	//----- nvinfo : EIATTR_PARAM_CBANK
	.align		4
        /*1df4*/ 	.byte	0x04, 0x0a
        /*1df6*/ 	.short	(.L_1629 - .L_1628)
	.align		4
.L_1628:
        /*1df8*/ 	.word	index@(.nv.constant0._ZN7cutlass13device_kernelIN5flash11enable_sm90INS1_16FlashAttnFwdSm90INS1_25CollectiveMainloopFwdSm90ILi2EN4cute5tupleIJNS5_1CILi1EEES8_S8_EEENS6_IJNS7_ILi128EEENS7_ILi96EEENS7_ILi64EEEEEELi256ENS_6half_tEfNS_4arch4Sm90ELb1ELb0ELb0ELb1ELb0ELb1ELb1ELb1ELb0ELb1ELb1ELb0EEENS1_21CollectiveEpilogueFwdINS6_IJSA_NS7_ILi256EEESB_EEES9_SE_SG_Li256ELb1ELb1ELb1ELb0EEENS1_36VarlenDynamicPersistentTileSchedulerILi128ELi96ELi256ELi128ELb1ELb1ELb1ELb1ELb1ELb1EEEEEEEEEvNT_6ParamsE)
        /*1dfc*/ 	.short	0x0210
        /*1dfe*/ 	.short	0x0bf0


	//----- nvinfo : EIATTR_SW_WAR
	.align		4
.L_1629:
        /*1e00*/ 	.byte	0x04, 0x36
        /*1e02*/ 	.short	(.L_1631 - .L_1630)
.L_1630:
        /*1e04*/ 	.word	0x00000008
.L_1631:


//--------------------- .nv.callgraph             --------------------------
	.section	.nv.callgraph,"",@"SHT_CUDA_CALLGRAPH"
	.align	4
	.sectionentsize	8
	.align		4
        /*0000*/ 	.word	0x00000000
	.align		4
        /*0004*/ 	.word	0xffffffff
	.align		4
        /*0008*/ 	.word	index@(_ZN7cutlass13device_kernelIN5flash11enable_sm90INS1_16FlashAttnFwdSm90INS1_25CollectiveMainloopFwdSm90ILi2EN4cute5tupleIJNS5_1CILi1EEES8_S8_EEENS6_IJNS7_ILi128EEESA_NS7_ILi192EEEEEELi128ENS_6half_tEfNS_4arch4Sm90ELb0ELb0ELb0ELb0ELb0ELb0ELb0ELb1ELb1ELb1ELb1ELb0EEENS1_21CollectiveEpilogueFwdINS6_IJSA_SA_SA_EEES9_SD_SF_Li256ELb0ELb1ELb1ELb0EEENS1_19SingleTileSchedulerILb0ELb1ELb1ELi128EEEEEEEEEvNT_6ParamsE)
	.align		4
        /*000c*/ 	.word	index@(__assertfail)
	.align		4
        /*0010*/ 	.word	index@(_ZN7cutlass13device_kernelIN5flash11enable_sm90INS1_16FlashAttnFwdSm90INS1_25CollectiveMainloopFwdSm90ILi2EN4cute5tupleIJNS5_1CILi1EEES8_S8_EEENS6_IJNS7_ILi128EEESA_NS7_ILi192EEEEEELi128ENS_6half_tEfNS_4arch4Sm90ELb0ELb0ELb0ELb1ELb0ELb0ELb0ELb1ELb1ELb1ELb1ELb0EEENS1_21CollectiveEpilogueFwdINS6_IJSA_SA_SA_EEES9_SD_SF_Li256ELb1ELb1ELb1ELb0EEENS1_36VarlenDynamicPersistentTileSchedulerILi128ELi128ELi256ELi128ELb1ELb1ELb1ELb0ELb1ELb1EEEEEEEEEvNT_6ParamsE)
	.align		4
        /*0014*/ 	.word	index@(__assertfail)
	.align		4
        /*0018*/ 	.word	index@(_ZN7cutlass13device_kernelIN5flash11enable_sm90INS1_16FlashAttnFwdSm90INS1_25CollectiveMainloopFwdSm90ILi2EN4cute5tupleIJNS5_1CILi1EEES8_S8_EEENS6_IJNS7_ILi128EEESA_NS7_ILi192EEEEEELi128ENS_6half_tEfNS_4arch4Sm90ELb0ELb0ELb0ELb1ELb0ELb1ELb0ELb1ELb1ELb1ELb1ELb0EEENS1_21CollectiveEpilogueFwdINS6_IJSA_SA_SA_EEES9_SD_SF_Li256ELb1ELb1ELb1ELb0EEENS1_36VarlenDynamicPersistentTileSchedulerILi128ELi128ELi256ELi128ELb1ELb1ELb1ELb0ELb1ELb1EEEEEEEEEvNT_6ParamsE)
	.align		4
        /*001c*/ 	.word	index@(__assertfail)
	.align		4
        /*0020*/ 	.word	index@(_ZN7cutlass13device_kernelIN5flash11enable_sm90INS1_16FlashAttnFwdSm90INS1_25CollectiveMainloopFwdSm90ILi2EN4cute5tupleIJNS5_1CILi1EEES8_S8_EEENS6_IJNS7_ILi128EEENS7_ILi96EEENS7_ILi192EEEEEELi128ENS_6half_tEfNS_4arch4Sm90ELb0ELb1ELb0ELb0ELb0ELb0ELb0ELb1ELb1ELb1ELb1ELb0EEENS1_21CollectiveEpilogueFwdINS6_IJSA_SA_SB_EEES9_SE_SG_Li256ELb0ELb1ELb1ELb0EEENS1_19SingleTileSchedulerILb0ELb1ELb1ELi128EEEEEEEEEvNT_6ParamsE)
	.align		4
        /*0024*/ 	.word	index@(__assertfail)
	.align		4
        /*0028*/ 	.word	index@(_ZN7cutlass13device_kernelIN5flash11enable_sm90INS1_16FlashAttnFwdSm90INS1_25CollectiveMainloopFwdSm90ILi2EN4cute5tupleIJNS5_1CILi1EEES8_S8_EEENS6_IJNS7_ILi128EEENS7_ILi96EEENS7_ILi192EEEEEELi128ENS_6half_tEfNS_4arch4Sm90ELb0ELb1ELb0ELb1ELb0ELb0ELb0ELb1ELb1ELb1ELb1ELb0EEENS1_21CollectiveEpilogueFwdINS6_IJSA_SA_SB_EEES9_SE_SG_Li256ELb1ELb1ELb1ELb0EEENS1_36VarlenDynamicPersistentTileSchedulerILi128ELi96ELi256ELi128ELb1ELb1ELb1ELb1ELb0ELb1EEEEEEEEEvNT_6ParamsE)
	.align		4
        /*002c*/ 	.word	index@(__assertfail)
	.align		4
        /*0030*/ 	.word	index@(_ZN7cutlass13device_kernelIN5flash11enable_sm90INS1_16FlashAttnFwdSm90INS1_25CollectiveMainloopFwdSm90ILi2EN4cute5tupleIJNS5_1CILi1EEES8_S8_EEENS6_IJNS7_ILi128EEENS7_ILi96EEENS7_ILi192EEEEEELi128ENS_6half_tEfNS_4arch4Sm90ELb0ELb1ELb0ELb1ELb0ELb1ELb0ELb1ELb1ELb1ELb1ELb0EEENS1_21CollectiveEpilogueFwdINS6_IJSA_SA_SB_EEES9_SE_SG_Li256ELb1ELb1ELb1ELb0EEENS1_36VarlenDynamicPersistentTileSchedulerILi128ELi96ELi256ELi128ELb1ELb1ELb1ELb1ELb0ELb1EEEEEEEEEvNT_6ParamsE)
	.align		4
        /*0034*/ 	.word	index@(__assertfail)
	.align		4
        /*0038*/ 	.word	index@(_ZN7cutlass13device_kernelIN5flash11enable_sm90INS1_16FlashAttnFwdSm90INS1_25CollectiveMainloopFwdSm90ILi2EN4cute5tupleIJNS5_1CILi1EEES8_S8_EEENS6_IJNS7_ILi128EEESA_NS7_ILi192EEEEEELi128ENS_6half_tEfNS_4arch4Sm90ELb1ELb0ELb0ELb0ELb0ELb0ELb0ELb1ELb1ELb1ELb1ELb0EEENS1_21CollectiveEpilogueFwdINS6_IJSA_SA_SA_EEES9_SD_SF_Li256ELb0ELb1ELb1ELb0EEENS1_19SingleTileSchedulerILb0ELb1ELb1ELi128EEEEEEEEEvNT_6ParamsE)
	.align		4
        /*003c*/ 	.word	index@(__assertfail)
	.align		4
        /*0040*/ 	.word	index@(_ZN7cutlass13device_kernelIN5flash11enable_sm90INS1_16FlashAttnFwdSm90INS1_25CollectiveMainloopFwdSm90ILi2EN4cute5tupleIJNS5_1CILi1EEES8_S8_EEENS6_IJNS7_ILi128EEESA_NS7_ILi192EEEEEELi128ENS_6half_tEfNS_4arch4Sm90ELb1ELb0ELb0ELb1ELb0ELb0ELb0ELb1ELb1ELb1ELb1ELb0EEENS1_21CollectiveEpilogueFwdINS6_IJSA_SA_SA_EEES9_SD_SF_Li256ELb1ELb1ELb1ELb0EEENS1_36VarlenDynamicPersistentTileSchedulerILi128ELi128ELi256ELi128ELb1ELb1ELb1ELb1ELb1ELb1EEEEEEEEEvNT_6ParamsE)
	.align		4
        /*0044*/ 	.word	index@(__assertfail)
	.align		4
        /*0048*/ 	.word	index@(_ZN7cutlass13device_kernelIN5flash11enable_sm90INS1_16FlashAttnFwdSm90INS1_25CollectiveMainloopFwdSm90ILi2EN4cute5tupleIJNS5_1CILi1EEES8_S8_EEENS6_IJNS7_ILi128EEESA_NS7_ILi192EEEEEELi128ENS_6half_tEfNS_4arch4Sm90ELb1ELb0ELb0ELb1ELb0ELb1ELb0ELb1ELb1ELb1ELb1ELb0EEENS1_21CollectiveEpilogueFwdINS6_IJSA_SA_SA_EEES9_SD_SF_Li256ELb1ELb1ELb1ELb0EEENS1_36VarlenDynamicPersistentTileSchedulerILi128ELi128ELi256ELi128ELb1ELb1ELb1ELb1ELb1ELb1EEEEEEEEEvNT_6ParamsE)
	.align		4
        /*004c*/ 	.word	index@(__assertfail)
	.align		4
        /*0050*/ 	.word	index@(_ZN7cutlass13device_kernelIN5flash11enable_sm90INS1_16FlashAttnFwdSm90INS1_25CollectiveMainloopFwdSm90ILi2EN4cute5tupleIJNS5_1CILi1EEES8_S8_EEENS6_IJNS7_ILi64EEESA_SA_EEELi512ENS_6half_tEfNS_4arch4Sm90ELb0ELb0ELb0ELb0ELb0ELb0ELb0ELb0ELb0ELb1ELb1ELb0EEENS1_21CollectiveEpilogueFwdINS6_IJSA_NS7_ILi512EEESA_EEES9_SC_SE_Li256ELb0ELb1ELb1ELb0EEENS1_19SingleTileSchedulerILb0ELb1ELb1ELi64EEEEEEEEEvNT_6ParamsE)
	.align		4
        /*0054*/ 	.word	index@(__assertfail)
	.align		4
        /*0058*/ 	.word	index@(_ZN7cutlass13device_kernelIN5flash11enable_sm90INS1_16FlashAttnFwdSm90INS1_25CollectiveMainloopFwdSm90ILi2EN4cute5tupleIJNS5_1CILi1EEES8_S8_EEENS6_IJNS7_ILi64EEESA_SA_EEELi512ENS_6half_tEfNS_4arch4Sm90ELb0ELb0ELb0ELb0ELb0ELb0ELb1ELb0ELb0ELb1ELb1ELb0EEENS1_21CollectiveEpilogueFwdINS6_IJSA_NS7_ILi512EEESA_EEES9_SC_SE_Li256ELb0ELb1ELb1ELb0EEENS1_19SingleTileSchedulerILb0ELb1ELb1ELi64EEEEEEEEEvNT_6ParamsE)
	.align		4
        /*005c*/ 	.word	index@(__assertfail)
	.align		4
        /*0060*/ 	.word	index@(_ZN7cutlass13device_kernelIN5flash11enable_sm90INS1_16FlashAttnFwdSm90INS1_25CollectiveMainloopFwdSm90ILi2EN4cute5tupleIJNS5_1CILi1EEES8_S8_EEENS6_IJNS7_ILi64EEESA_SA_EEELi512ENS_6half_tEfNS_4arch4Sm90ELb0ELb0ELb0ELb1ELb0ELb0ELb0ELb0ELb0ELb1ELb1ELb0EEENS1_21CollectiveEpilogueFwdINS6_IJSA_NS7_ILi512EEESA_EEES9_SC_SE_Li256ELb1ELb1ELb1ELb0EEENS1_36VarlenDynamicPersistentTileSchedulerILi64ELi64ELi256ELi128ELb1ELb1ELb1ELb0ELb1ELb1EEEEEEEEEvNT_6ParamsE)
	.align		4
        /*0064*/ 	.word	index@(__assertfail)
	.align		4
        /*0068*/ 	.word	index@(_ZN7cutlass13device_kernelIN5flash11enable_sm90INS1_16FlashAttnFwdSm90INS1_25CollectiveMainloopFwdSm90ILi2EN4cute5tupleIJNS5_1CILi1EEES8_S8_EEENS6_IJNS7_ILi64EEESA_SA_EEELi512ENS_6half_tEfNS_4arch4Sm90ELb0ELb0ELb0ELb1ELb0ELb1ELb0ELb0ELb0ELb1ELb1ELb0EEENS1_21CollectiveEpilogueFwdINS6_IJSA_NS7_ILi512EEESA_EEES9_SC_SE_Li256ELb1ELb1ELb1ELb0EEENS1_36VarlenDynamicPersistentTileSchedulerILi64ELi64ELi256ELi128ELb1ELb1ELb1ELb0ELb1ELb1EEEEEEEEEvNT_6ParamsE)
	.align		4
        /*006c*/ 	.word	index@(__assertfail)
	.align		4
        /*0070*/ 	.word	index@(_ZN7cutlass13device_kernelIN5flash11enable_sm90INS1_16FlashAttnFwdSm90INS1_25CollectiveMainloopFwdSm90ILi2EN4cute5tupleIJNS5_1CILi1EEES8_S8_EEENS6_IJNS7_ILi64EEESA_SA_EEELi512ENS_6half_tEfNS_4arch4Sm90ELb0ELb0ELb0ELb1ELb0ELb0ELb1ELb0ELb0ELb1ELb1ELb0EEENS1_21CollectiveEpilogueFwdINS6_IJSA_NS7_ILi512EEESA_EEES9_SC_SE_Li256ELb1ELb1ELb1ELb0EEENS1_36VarlenDynamicPersistentTileSchedulerILi64ELi64ELi256ELi128ELb1ELb1ELb1ELb0ELb1ELb1EEEEEEEEEvNT_6ParamsE)
	.align		4
        /*0074*/ 	.word	index@(__assertfail)
	.align		4
        /*0078*/ 	.word	index@(_ZN7cutlass13device_kernelIN5flash11enable_sm90INS1_16FlashAttnFwdSm90INS1_25CollectiveMainloopFwdSm90ILi2EN4cute5tupleIJNS5_1CILi1EEES8_S8_EEENS6_IJNS7_ILi64EEESA_SA_EEELi512ENS_6half_tEfNS_4arch4Sm90ELb0ELb0ELb0ELb1ELb0ELb1ELb1ELb0ELb0ELb1ELb1ELb0EEENS1_21CollectiveEpilogueFwdINS6_IJSA_NS7_ILi512EEESA_EEES9_SC_SE_Li256ELb1ELb1ELb1ELb0EEENS1_36VarlenDynamicPersistentTileSchedulerILi64ELi64ELi256ELi128ELb1ELb1ELb1ELb0ELb1ELb1EEEEEEEEEvNT_6ParamsE)
	.align		4
        /*007c*/ 	.word	index@(__assertfail)
	.align		4
        /*0080*/ 	.word	index@(_ZN7cutlass13device_kernelIN5flash11enable_sm90INS1_16FlashAttnFwdSm90INS1_25CollectiveMainloopFwdSm90ILi2EN4cute5tupleIJNS5_1CILi1EEES8_S8_EEENS6_IJNS7_ILi64EEESA_SA_EEELi512ENS_6half_tEfNS_4arch4Sm90ELb0ELb1ELb0ELb0ELb0ELb0ELb0ELb0ELb0ELb1ELb1ELb0EEENS1_21CollectiveEpilogueFwdINS6_IJSA_NS7_ILi512EEESA_EEES9_SC_SE_Li256ELb0ELb1ELb1ELb0EEENS1_19SingleTileSchedulerILb0ELb1ELb1ELi64EEEEEEEEEvNT_6ParamsE)
	.align		4
        /*0084*/ 	.word	index@(__assertfail)
	.align		4
        /*0088*/ 	.word	index@(_ZN7cutlass13device_kernelIN5flash11enable_sm90INS1_16FlashAttnFwdSm90INS1_25CollectiveMainloopFwdSm90ILi2EN4cute5tupleIJNS5_1CILi1EEES8_S8_EEENS6_IJNS7_ILi64EEESA_SA_EEELi512ENS_6half_tEfNS_4arch4Sm90ELb0ELb1ELb0ELb0ELb0ELb0ELb1ELb0ELb0ELb1ELb1ELb0EEENS1_21CollectiveEpilogueFwdINS6_IJSA_NS7_ILi512EEESA_EEES9_SC_SE_Li256ELb0ELb1ELb1ELb0EEENS1_19SingleTileSchedulerILb0ELb1ELb1ELi64EEEEEEEEEvNT_6ParamsE)
	.align		4
        /*008c*/ 	.word	index@(__assertfail)
	.align		4
        /*0090*/ 	.word	index@(_ZN7cutlass13device_kernelIN5flash11enable_sm90INS1_16FlashAttnFwdSm90INS1_25CollectiveMainloopFwdSm90ILi2EN4cute5tupleIJNS5_1CILi1EEES8_S8_EEENS6_IJNS7_ILi64EEESA_SA_EEELi512ENS_6half_tEfNS_4arch4Sm90ELb0ELb1ELb0ELb1ELb0ELb0ELb0ELb0ELb0ELb1ELb1ELb0EEENS1_21CollectiveEpilogueFwdINS6_IJSA_NS7_ILi512EEESA_EEES9_SC_SE_Li256ELb1ELb1ELb1ELb0EEENS1_36VarlenDynamicPersistentTileSchedulerILi64ELi64ELi256ELi128ELb1ELb1ELb1ELb1ELb0ELb1EEEEEEEEEvNT_6ParamsE)
	.align		4
        /*0094*/ 	.word	index@(__assertfail)
	.align		4
        /*0098*/ 	.word	index@(_ZN7cutlass13device_kernelIN5flash11enable_sm90INS1_16FlashAttnFwdSm90INS1_25CollectiveMainloopFwdSm90ILi2EN4cute5tupleIJNS5_1CILi1EEES8_S8_EEENS6_IJNS7_ILi64EEESA_SA_EEELi512ENS_6half_tEfNS_4arch4Sm90ELb0ELb1ELb0ELb1ELb0ELb1ELb0ELb0ELb0ELb1ELb1ELb0EEENS1_21CollectiveEpilogueFwdINS6_IJSA_NS7_ILi512EEESA_EEES9_SC_SE_Li256ELb1ELb1ELb1ELb0EEENS1_36VarlenDynamicPersistentTileSchedulerILi64ELi64ELi256ELi128ELb1ELb1ELb1ELb1ELb0ELb1EEEEEEEEEvNT_6ParamsE)
	.align		4
        /*009c*/ 	.word	index@(__assertfail)
	.align		4
        /*00a0*/ 	.word	index@(_ZN7cutlass13device_kernelIN5flash11enable_sm90INS1_16FlashAttnFwdSm90INS1_25CollectiveMainloopFwdSm90ILi2EN4cute5tupleIJNS5_1CILi1EEES8_S8_EEENS6_IJNS7_ILi64EEESA_SA_EEELi512ENS_6half_tEfNS_4arch4Sm90ELb0ELb1ELb0ELb1ELb0ELb0ELb1ELb0ELb0ELb1ELb1ELb0EEENS1_21CollectiveEpilogueFwdINS6_IJSA_NS7_ILi512EEESA_EEES9_SC_SE_Li256ELb1ELb1ELb1ELb0EEENS1_36VarlenDynamicPersistentTileSchedulerILi64ELi64ELi256ELi128ELb1ELb1ELb1ELb1ELb0ELb1EEEEEEEEEvNT_6ParamsE)
	.align		4
        /*00a4*/ 	.word	index@(__assertfail)
	.align		4
        /*00a8*/ 	.word	index@(_ZN7cutlass13device_kernelIN5flash11enable_sm90INS1_16FlashAttnFwdSm90INS1_25CollectiveMainloopFwdSm90ILi2EN4cute5tupleIJNS5_1CILi1EEES8_S8_EEENS6_IJNS7_ILi64EEESA_SA_EEELi512ENS_6half_tEfNS_4arch4Sm90ELb0ELb1ELb0ELb1ELb0ELb1ELb1ELb0ELb0ELb1ELb1ELb0EEENS1_21CollectiveEpilogueFwdINS6_IJSA_NS7_ILi512EEESA_EEES9_SC_SE_Li256ELb1ELb1ELb1ELb0EEENS1_36VarlenDynamicPersistentTileSchedulerILi64ELi64ELi256ELi128ELb1ELb1ELb1ELb1ELb0ELb1EEEEEEEEEvNT_6ParamsE)
	.align		4
        /*00ac*/ 	.word	index@(__assertfail)
	.align		4
        /*00b0*/ 	.word	index@(_ZN7cutlass13device_kernelIN5flash11enable_sm90INS1_16FlashAttnFwdSm90INS1_25CollectiveMainloopFwdSm90ILi2EN4cute5tupleIJNS5_1CILi1EEES8_S8_EEENS6_IJNS7_ILi64EEESA_SA_EEELi512ENS_6half_tEfNS_4arch4Sm90ELb1ELb0ELb0ELb0ELb0ELb0ELb0ELb0ELb0ELb1ELb1ELb0EEENS1_21CollectiveEpilogueFwdINS6_IJSA_NS7_ILi512EEESA_EEES9_SC_SE_Li256ELb0ELb1ELb1ELb0EEENS1_19SingleTileSchedulerILb0ELb1ELb1ELi64EEEEEEEEEvNT_6ParamsE)
	.align		4
        /*00b4*/ 	.word	index@(__assertfail)
	.align		4
        /*00b8*/ 	.word	index@(_ZN7cutlass13device_kernelIN5flash11enable_sm90INS1_16FlashAttnFwdSm90INS1_25CollectiveMainloopFwdSm90ILi2EN4cute5tupleIJNS5_1CILi1EEES8_S8_EEENS6_IJNS7_ILi64EEESA_SA_EEELi512ENS_6half_tEfNS_4arch4Sm90ELb1ELb0ELb0ELb0ELb0ELb0ELb1ELb0ELb0ELb1ELb1ELb0EEENS1_21CollectiveEpilogueFwdINS6_IJSA_NS7_ILi512EEESA_EEES9_SC_SE_Li256ELb0ELb1ELb1ELb0EEENS1_19SingleTileSchedulerILb0ELb1ELb1ELi64EEEEEEEEEvNT_6ParamsE)
	.align		4
        /*00bc*/ 	.word	index@(__assertfail)
	.align		4
        /*00c0*/ 	.word	index@(_ZN7cutlass13device_kernelIN5flash11enable_sm90INS1_16FlashAttnFwdSm90INS1_25CollectiveMainloopFwdSm90ILi2EN4cute5tupleIJNS5_1CILi1EEES8_S8_EEENS6_IJNS7_ILi64EEESA_SA_EEELi512ENS_6half_tEfNS_4arch4Sm90ELb1ELb0ELb0ELb1ELb0ELb0ELb0ELb0ELb0ELb1ELb1ELb0EEENS1_21CollectiveEpilogueFwdINS6_IJSA_NS7_ILi512EEESA_EEES9_SC_SE_Li256ELb1ELb1ELb1ELb0EEENS1_36VarlenDynamicPersistentTileSchedulerILi64ELi64ELi256ELi128ELb1ELb1ELb1ELb1ELb1ELb1EEEEEEEEEvNT_6ParamsE)
	.align		4
        /*00c4*/ 	.word	index@(__assertfail)
	.align		4
        /*00c8*/ 	.word	index@(_ZN7cutlass13device_kernelIN5flash11enable_sm90INS1_16FlashAttnFwdSm90INS1_25CollectiveMainloopFwdSm90ILi2EN4cute5tupleIJNS5_1CILi1EEES8_S8_EEENS6_IJNS7_ILi64EEESA_SA_EEELi512ENS_6half_tEfNS_4arch4Sm90ELb1ELb0ELb0ELb1ELb0ELb1ELb0ELb0ELb0ELb1ELb1ELb0EEENS1_21CollectiveEpilogueFwdINS6_IJSA_NS7_ILi512EEESA_EEES9_SC_SE_Li256ELb1ELb1ELb1ELb0EEENS1_36VarlenDynamicPersistentTileSchedulerILi64ELi64ELi256ELi128ELb1ELb1ELb1ELb1ELb1ELb1EEEEEEEEEvNT_6ParamsE)
	.align		4
        /*00cc*/ 	.word	index@(__assertfail)
	.align		4
        /*00d0*/ 	.word	index@(_ZN7cutlass13device_kernelIN5flash11enable_sm90INS1_16FlashAttnFwdSm90INS1_25CollectiveMainloopFwdSm90ILi2EN4cute5tupleIJNS5_1CILi1EEES8_S8_EEENS6_IJNS7_ILi64EEESA_SA_EEELi512ENS_6half_tEfNS_4arch4Sm90ELb1ELb0ELb0ELb1ELb0ELb0ELb1ELb0ELb0ELb1ELb1ELb0EEENS1_21CollectiveEpilogueFwdINS6_IJSA_NS7_ILi512EEESA_EEES9_SC_SE_Li256ELb1ELb1ELb1ELb0EEENS1_36VarlenDynamicPersistentTileSchedulerILi64ELi64ELi256ELi128ELb1ELb1ELb1ELb1ELb1ELb1EEEEEEEEEvNT_6ParamsE)
	.align		4
        /*00d4*/ 	.word	index@(__assertfail)
	.align		4
        /*00d8*/ 	.word	index@(_ZN7cutlass13device_kernelIN5flash11enable_sm90INS1_16FlashAttnFwdSm90INS1_25CollectiveMainloopFwdSm90ILi2EN4cute5tupleIJNS5_1CILi1EEES8_S8_EEENS6_IJNS7_ILi64EEESA_SA_EEELi512ENS_6half_tEfNS_4arch4Sm90ELb1ELb0ELb0ELb1ELb0ELb1ELb1ELb0ELb0ELb1ELb1ELb0EEENS1_21CollectiveEpilogueFwdINS6_IJSA_NS7_ILi512EEESA_EEES9_SC_SE_Li256ELb1ELb1ELb1ELb0EEENS1_36VarlenDynamicPersistentTileSchedulerILi64ELi64ELi256ELi128ELb1ELb1ELb1ELb1ELb1ELb1EEEEEEEEEvNT_6ParamsE)
	.align		4
        /*00dc*/ 	.word	index@(__assertfail)
	.align		4
        /*00e0*/ 	.word	index@(_ZN7cutlass13device_kernelIN5flash11enable_sm90INS1_16FlashAttnFwdSm90INS1_25CollectiveMainloopFwdSm90ILi2EN4cute5tupleIJNS5_1CILi1EEES8_S8_EEENS6_IJNS7_ILi128EEENS7_ILi96EEENS7_ILi64EEEEEELi256ENS_6half_tEfNS_4arch4Sm90ELb0ELb0ELb0ELb0ELb0ELb0ELb0ELb1ELb0ELb1ELb1ELb0EEENS1_21CollectiveEpilogueFwdINS6_IJSA_NS7_ILi256EEESB_EEES9_SE_SG_Li256ELb0ELb1ELb1ELb0EEENS1_19SingleTileSchedulerILb0ELb1ELb1ELi128EEEEEEEEEvNT_6ParamsE)
	.align		4
        /*00e4*/ 	.word	index@(__assertfail)
	.align		4
        /*00e8*/ 	.word	index@(_ZN7cutlass13device_kernelIN5flash11enable_sm90INS1_16FlashAttnFwdSm90INS1_25CollectiveMainloopFwdSm90ILi2EN4cute5tupleIJNS5_1CILi1EEES8_S8_EEENS6_IJNS7_ILi128EEENS7_ILi96EEENS7_ILi64EEEEEELi256ENS_6half_tEfNS_4arch4Sm90ELb0ELb0ELb0ELb0ELb0ELb0ELb1ELb1ELb0ELb1ELb1ELb0EEENS1_21CollectiveEpilogueFwdINS6_IJSA_NS7_ILi256EEESB_EEES9_SE_SG_Li256ELb0ELb1ELb1ELb0EEENS1_19SingleTileSchedulerILb0ELb1ELb1ELi128EEEEEEEEEvNT_6ParamsE)
	.align		4
        /*00ec*/ 	.word	index@(__assertfail)
	.align		4
        /*00f0*/ 	.word	index@(_ZN7cutlass13device_kernelIN5flash11enable_sm90INS1_16FlashAttnFwdSm90INS1_25CollectiveMainloopFwdSm90ILi2EN4cute5tupleIJNS5_1CILi1EEES8_S8_EEENS6_IJNS7_ILi128EEENS7_ILi96EEENS7_ILi64EEEEEELi256ENS_6half_tEfNS_4arch4Sm90ELb0ELb0ELb0ELb1ELb0ELb0ELb0ELb1ELb0ELb1ELb1ELb0EEENS1_21CollectiveEpilogueFwdINS6_IJSA_NS7_ILi256EEESB_EEES9_SE_SG_Li256ELb1ELb1ELb1ELb0EEENS1_36VarlenDynamicPersistentTileSchedulerILi128ELi96ELi256ELi128ELb1ELb1ELb1ELb0ELb1ELb1EEEEEEEEEvNT_6ParamsE)
	.align		4
        /*00f4*/ 	.word	index@(__assertfail)
	.align		4
        /*00f8*/ 	.word	index@(_ZN7cutlass13device_kernelIN5flash11enable_sm90INS1_16FlashAttnFwdSm90INS1_25CollectiveMainloopFwdSm90ILi2EN4cute5tupleIJNS5_1CILi1EEES8_S8_EEENS6_IJNS7_ILi128EEENS7_ILi96EEENS7_ILi64EEEEEELi256ENS_6half_tEfNS_4arch4Sm90ELb0ELb0ELb0ELb1ELb0ELb1ELb0ELb1ELb0ELb1ELb1ELb0EEENS1_21CollectiveEpilogueFwdINS6_IJSA_NS7_ILi256EEESB_EEES9_SE_SG_Li256ELb1ELb1ELb1ELb0EEENS1_36VarlenDynamicPersistentTileSchedulerILi128ELi96ELi256ELi128ELb1ELb1ELb1ELb0ELb1ELb1EEEEEEEEEvNT_6ParamsE)
	.align		4
        /*00fc*/ 	.word	index@(__assertfail)
	.align		4
        /*0100*/ 	.word	index@(_ZN7cutlass13device_kernelIN5flash11enable_sm90INS1_16FlashAttnFwdSm90INS1_25CollectiveMainloopFwdSm90ILi2EN4cute5tupleIJNS5_1CILi1EEES8_S8_EEENS6_IJNS7_ILi128EEENS7_ILi96EEENS7_ILi64EEEEEELi256ENS_6half_tEfNS_4arch4Sm90ELb0ELb0ELb0ELb1ELb0ELb0ELb1ELb1ELb0ELb1ELb1ELb0EEENS1_21CollectiveEpilogueFwdINS6_IJSA_NS7_ILi256EEESB_EEES9_SE_SG_Li256ELb1ELb1ELb1ELb0EEENS1_36VarlenDynamicPersistentTileSchedulerILi128ELi96ELi256ELi128ELb1ELb1ELb1ELb0ELb1ELb1EEEEEEEEEvNT_6ParamsE)
	.align		4
        /*0104*/ 	.word	index@(__assertfail)
	.align		4
        /*0108*/ 	.word	index@(_ZN7cutlass13device_kernelIN5flash11enable_sm90INS1_16FlashAttnFwdSm90INS1_25CollectiveMainloopFwdSm90ILi2EN4cute5tupleIJNS5_1CILi1EEES8_S8_EEENS6_IJNS7_ILi128EEENS7_ILi96EEENS7_ILi64EEEEEELi256ENS_6half_tEfNS_4arch4Sm90ELb0ELb0ELb0ELb1ELb0ELb1ELb1ELb1ELb0ELb1ELb1ELb0EEENS1_21CollectiveEpilogueFwdINS6_IJSA_NS7_ILi256EEESB_EEES9_SE_SG_Li256ELb1ELb1ELb1ELb0EEENS1_36VarlenDynamicPersistentTileSchedulerILi128ELi96ELi256ELi128ELb1ELb1ELb1ELb0ELb1ELb1EEEEEEEEEvNT_6ParamsE)
	.align		4
        /*010c*/ 	.word	index@(__assertfail)
	.align		4
        /*0110*/ 	.word	index@(_ZN7cutlass13device_kernelIN5flash11enable_sm90INS1_16FlashAttnFwdSm90INS1_25CollectiveMainloopFwdSm90ILi2EN4cute5tupleIJNS5_1CILi1EEES8_S8_EEENS6_IJNS7_ILi128EEENS7_ILi96EEENS7_ILi64EEEEEELi256ENS_6half_tEfNS_4arch4Sm90ELb0ELb1ELb0ELb0ELb0ELb0ELb0ELb1ELb0ELb1ELb1ELb0EEENS1_21CollectiveEpilogueFwdINS6_IJSA_NS7_ILi256EEESB_EEES9_SE_SG_Li256ELb0ELb1ELb1ELb0EEENS1_19SingleTileSchedulerILb0ELb1ELb1ELi128EEEEEEEEEvNT_6ParamsE)
	.align		4
        /*0114*/ 	.word	index@(__assertfail)
	.align		4
        /*0118*/ 	.word	index@(_ZN7cutlass13device_kernelIN5flash11enable_sm90INS1_16FlashAttnFwdSm90INS1_25CollectiveMainloopFwdSm90ILi2EN4cute5tupleIJNS5_1CILi1EEES8_S8_EEENS6_IJNS7_ILi128EEENS7_ILi96EEENS7_ILi64EEEEEELi256ENS_6half_tEfNS_4arch4Sm90ELb0ELb1ELb0ELb0ELb0ELb0ELb1ELb1ELb0ELb1ELb1ELb0EEENS1_21CollectiveEpilogueFwdINS6_IJSA_NS7_ILi256EEESB_EEES9_SE_SG_Li256ELb0ELb1ELb1ELb0EEENS1_19SingleTileSchedulerILb0ELb1ELb1ELi128EEEEEEEEEvNT_6ParamsE)
	.align		4
        /*011c*/ 	.word	index@(__assertfail)
	.align		4
        /*0120*/ 	.word	index@(_ZN7cutlass13device_kernelIN5flash11enable_sm90INS1_16FlashAttnFwdSm90INS1_25CollectiveMainloopFwdSm90ILi2EN4cute5tupleIJNS5_1CILi1EEES8_S8_EEENS6_IJNS7_ILi128EEENS7_ILi96EEENS7_ILi64EEEEEELi256ENS_6half_tEfNS_4arch4Sm90ELb0ELb1ELb0ELb1ELb0ELb0ELb0ELb1ELb0ELb1ELb1ELb0EEENS1_21CollectiveEpilogueFwdINS6_IJSA_NS7_ILi256EEESB_EEES9_SE_SG_Li256ELb1ELb1ELb1ELb0EEENS1_36VarlenDynamicPersistentTileSchedulerILi128ELi96ELi256ELi128ELb1ELb1ELb1ELb1ELb0ELb1EEEEEEEEEvNT_6ParamsE)
	.align		4
        /*0124*/ 	.word	index@(__assertfail)
	.align		4
        /*0128*/ 	.word	index@(_ZN7cutlass13device_kernelIN5flash11enable_sm90INS1_16FlashAttnFwdSm90INS1_25CollectiveMainloopFwdSm90ILi2EN4cute5tupleIJNS5_1CILi1EEES8_S8_EEENS6_IJNS7_ILi128EEENS7_ILi96EEENS7_ILi64EEEEEELi256ENS_6half_tEfNS_4arch4Sm90ELb0ELb1ELb0ELb1ELb0ELb1ELb0ELb1ELb0ELb1ELb1ELb0EEENS1_21CollectiveEpilogueFwdINS6_IJSA_NS7_ILi256EEESB_EEES9_SE_SG_Li256ELb1ELb1ELb1ELb0EEENS1_36VarlenDynamicPersistentTileSchedulerILi128ELi96ELi256ELi128ELb1ELb1ELb1ELb1ELb0ELb1EEEEEEEEEvNT_6ParamsE)
	.align		4
        /*012c*/ 	.word	index@(__assertfail)
	.align		4
        /*0130*/ 	.word	index@(_ZN7cutlass13device_kernelIN5flash11enable_sm90INS1_16FlashAttnFwdSm90INS1_25CollectiveMainloopFwdSm90ILi2EN4cute5tupleIJNS5_1CILi1EEES8_S8_EEENS6_IJNS7_ILi128EEENS7_ILi96EEENS7_ILi64EEEEEELi256ENS_6half_tEfNS_4arch4Sm90ELb0ELb1ELb0ELb1ELb0ELb0ELb1ELb1ELb0ELb1ELb1ELb0EEENS1_21CollectiveEpilogueFwdINS6_IJSA_NS7_ILi256EEESB_EEES9_SE_SG_Li256ELb1ELb1ELb1ELb0EEENS1_36VarlenDynamicPersistentTileSchedulerILi128ELi96ELi256ELi128ELb1ELb1ELb1ELb1ELb0ELb1EEEEEEEEEvNT_6ParamsE)
	.align		4
        /*0134*/ 	.word	index@(__assertfail)
	.align		4
        /*0138*/ 	.word	index@(_ZN7cutlass13device_kernelIN5flash11enable_sm90INS1_16FlashAttnFwdSm90INS1_25CollectiveMainloopFwdSm90ILi2EN4cute5tupleIJNS5_1CILi1EEES8_S8_EEENS6_IJNS7_ILi128EEENS7_ILi96EEENS7_ILi64EEEEEELi256ENS_6half_tEfNS_4arch4Sm90ELb0ELb1ELb0ELb1ELb0ELb1ELb1ELb1ELb0ELb1ELb1ELb0EEENS1_21CollectiveEpilogueFwdINS6_IJSA_NS7_ILi256EEESB_EEES9_SE_SG_Li256ELb1ELb1ELb1ELb0EEENS1_36VarlenDynamicPersistentTileSchedulerILi128ELi96ELi256ELi128ELb1ELb1ELb1ELb1ELb0ELb1EEEEEEEEEvNT_6ParamsE)
	.align		4
        /*013c*/ 	.word	index@(__assertfail)
	.align		4
        /*0140*/ 	.word	index@(_ZN7cutlass13device_kernelIN5flash11enable_sm90INS1_16FlashAttnFwdSm90INS1_25CollectiveMainloopFwdSm90ILi2EN4cute5tupleIJNS5_1CILi1EEES8_S8_EEENS6_IJNS7_ILi128EEENS7_ILi96EEENS7_ILi64EEEEEELi256ENS_6half_tEfNS_4arch4Sm90ELb1ELb0ELb0ELb0ELb0ELb0ELb0ELb1ELb0ELb1ELb1ELb0EEENS1_21CollectiveEpilogueFwdINS6_IJSA_NS7_ILi256EEESB_EEES9_SE_SG_Li256ELb0ELb1ELb1ELb0EEENS1_19SingleTileSchedulerILb0ELb1ELb1ELi128EEEEEEEEEvNT_6ParamsE)
	.align		4
        /*0144*/ 	.word	index@(__assertfail)
	.align		4
        /*0148*/ 	.word	index@(_ZN7cutlass13device_kernelIN5flash11enable_sm90INS1_16FlashAttnFwdSm90INS1_25CollectiveMainloopFwdSm90ILi2EN4cute5tupleIJNS5_1CILi1EEES8_S8_EEENS6_IJNS7_ILi128EEENS7_ILi96EEENS7_ILi64EEEEEELi256ENS_6half_tEfNS_4arch4Sm90ELb1ELb0ELb0ELb0ELb0ELb0ELb1ELb1ELb0ELb1ELb1ELb0EEENS1_21CollectiveEpilogueFwdINS6_IJSA_NS7_ILi256EEESB_EEES9_SE_SG_Li256ELb0ELb1ELb1ELb0EEENS1_19SingleTileSchedulerILb0ELb1ELb1ELi128EEEEEEEEEvNT_6ParamsE)
	.align		4
        /*014c*/ 	.word	index@(__assertfail)
	.align		4
        /*0150*/ 	.word	index@(_ZN7cutlass13device_kernelIN5flash11enable_sm90INS1_16FlashAttnFwdSm90INS1_25CollectiveMainloopFwdSm90ILi2EN4cute5tupleIJNS5_1CILi1EEES8_S8_EEENS6_IJNS7_ILi128EEENS7_ILi96EEENS7_ILi64EEEEEELi256ENS_6half_tEfNS_4arch4Sm90ELb1ELb0ELb0ELb1ELb0ELb0ELb0ELb1ELb0ELb1ELb1ELb0EEENS1_21CollectiveEpilogueFwdINS6_IJSA_NS7_ILi256EEESB_EEES9_SE_SG_Li256ELb1ELb1ELb1ELb0EEENS1_36VarlenDynamicPersistentTileSchedulerILi128ELi96ELi256ELi128ELb1ELb1ELb1ELb1ELb1ELb1EEEEEEEEEvNT_6ParamsE)
	.align		4
        /*0154*/ 	.word	index@(__assertfail)
	.align		4
        /*0158*/ 	.word	index@(_ZN7cutlass13device_kernelIN5flash11enable_sm90INS1_16FlashAttnFwdSm90INS1_25CollectiveMainloopFwdSm90ILi2EN4cute5tupleIJNS5_1CILi1EEES8_S8_EEENS6_IJNS7_ILi128EEENS7_ILi96EEENS7_ILi64EEEEEELi256ENS_6half_tEfNS_4arch4Sm90ELb1ELb0ELb0ELb1ELb0ELb1ELb0ELb1ELb0ELb1ELb1ELb0EEENS1_21CollectiveEpilogueFwdINS6_IJSA_NS7_ILi256EEESB_EEES9_SE_SG_Li256ELb1ELb1ELb1ELb0EEENS1_36VarlenDynamicPersistentTileSchedulerILi128ELi96ELi256ELi128ELb1ELb1ELb1ELb1ELb1ELb1EEEEEEEEEvNT_6ParamsE)
	.align		4
        /*015c*/ 	.word	index@(__assertfail)
	.align		4
        /*0160*/ 	.word	index@(_ZN7cutlass13device_kernelIN5flash11enable_sm90INS1_16FlashAttnFwdSm90INS1_25CollectiveMainloopFwdSm90ILi2EN4cute5tupleIJNS5_1CILi1EEES8_S8_EEENS6_IJNS7_ILi128EEENS7_ILi96EEENS7_ILi64EEEEEELi256ENS_6half_tEfNS_4arch4Sm90ELb1ELb0ELb0ELb1ELb0ELb0ELb1ELb1ELb0ELb1ELb1ELb0EEENS1_21CollectiveEpilogueFwdINS6_IJSA_NS7_ILi256EEESB_EEES9_SE_SG_Li256ELb1ELb1ELb1ELb0EEENS1_36VarlenDynamicPersistentTileSchedulerILi128ELi96ELi256ELi128ELb1ELb1ELb1ELb1ELb1ELb1EEEEEEEEEvNT_6ParamsE)
	.align		4
        /*0164*/ 	.word	index@(__assertfail)
	.align		4
        /*0168*/ 	.word	index@(_ZN7cutlass13device_kernelIN5flash11enable_sm90INS1_16FlashAttnFwdSm90INS1_25CollectiveMainloopFwdSm90ILi2EN4cute5tupleIJNS5_1CILi1EEES8_S8_EEENS6_IJNS7_ILi128EEENS7_ILi96EEENS7_ILi64EEEEEELi256ENS_6half_tEfNS_4arch4Sm90ELb1ELb0ELb0ELb1ELb0ELb1ELb1ELb1ELb0ELb1ELb1ELb0EEENS1_21CollectiveEpilogueFwdINS6_IJSA_NS7_ILi256EEESB_EEES9_SE_SG_Li256ELb1ELb1ELb1ELb0EEENS1_36VarlenDynamicPersistentTileSchedulerILi128ELi96ELi256ELi128ELb1ELb1ELb1ELb1ELb1ELb1EEEEEEEEEvNT_6ParamsE)
	.align		4
        /*016c*/ 	.word	index@(__assertfail)
	.align		4
        /*0170*/ 	.word	0x00000000
	.align		4
        /*0174*/ 	.word	0xfffffffe
	.align		4
        /*0178*/ 	.word	0x00000000
	.align		4
        /*017c*/ 	.word	0xfffffffd
	.align		4
        /*0180*/ 	.word	0x00000000
	.align		4
        /*0184*/ 	.word	0xfffffffc


//--------------------- .nv.constant4             --------------------------
	.section	.nv.constant4,"a",@progbits
	.align	8
	.align		8
.nv.constant4:
        /*0000*/ 	.dword	__assertfail
	.align		8
        /*0008*/ 	.dword	__unnamed_1
	.align		8
        /*0010*/ 	.dword	__unnamed_2
	.align		8
        /*0018*/ 	.dword	__unnamed_3
	.align		8
        /*0020*/ 	.dword	__unnamed_4
	.align		8
        /*0028*/ 	.dword	__unnamed_5
	.align		8
        /*0030*/ 	.dword	__unnamed_6
	.align		8
        /*0038*/ 	.dword	__unnamed_7
	.align		8
        /*0040*/ 	.dword	__unnamed_8
	.align		8
        /*0048*/ 	.dword	__unnamed_9
	.align		8
        /*0050*/ 	.dword	__unnamed_10
	.align		8
        /*0058*/ 	.dword	__unnamed_11
	.align		8
        /*0060*/ 	.dword	__unnamed_12
	.align		8
        /*0068*/ 	.dword	__unnamed_13
	.align		8
        /*0070*/ 	.dword	__unnamed_14
	.align		8
        /*0078*/ 	.dword	__unnamed_15
	.align		8
        /*0080*/ 	.dword	__unnamed_16
	.align		8
        /*0088*/ 	.dword	__unnamed_17
	.align		8
        /*0090*/ 	.dword	__unnamed_18
	.align		8
        /*0098*/ 	.dword	__unnamed_19
	.align		8
        /*00a0*/ 	.dword	__unnamed_20
	.align		8
        /*00a8*/ 	.dword	__unnamed_21
	.align		8
        /*00b0*/ 	.dword	__unnamed_22
	.align		8
        /*00b8*/ 	.dword	__unnamed_23
	.align		8
        /*00c0*/ 	.dword	_ZN73_INTERNAL_2ac5a961_37_flash_fwd_hdimdiff_fp16_split_sm90_cu_c784774a_42574cuda3std3__45__cpo5beginE
	.align		8
        /*00c8*/ 	.dword	_ZN73_INTERNAL_2ac5a961_37_flash_fwd_hdimdiff_fp16_split_sm90_cu_c784774a_42574cuda3std3__45__cpo3endE
	.align		8
        /*00d0*/ 	.dword	_ZN73_INTERNAL_2ac5a961_37_flash_fwd_hdimdiff_fp16_split_sm90_cu_c784774a_42574cuda3std3__45__cpo6cbeginE
	.align		8
        /*00d8*/ 	.dword	_ZN73_INTERNAL_2ac5a961_37_flash_fwd_hdimdiff_fp16_split_sm90_cu_c784774a_42574cuda3std3__45__cpo4cendE
	.align		8
        /*00e0*/ 	.dword	_ZN73_INTERNAL_2ac5a961_37_flash_fwd_hdimdiff_fp16_split_sm90_cu_c784774a_42574cuda3std3__475_GLOBAL__N__2ac5a961_37_flash_fwd_hdimdiff_fp16_split_sm90_cu_c784774a_42576ignoreE
	.align		8
        /*00e8*/ 	.dword	_ZN73_INTERNAL_2ac5a961_37_flash_fwd_hdimdiff_fp16_split_sm90_cu_c784774a_42574cuda3std3__419piecewise_constructE
	.align		8
        /*00f0*/ 	.dword	_ZN73_INTERNAL_2ac5a961_37_flash_fwd_hdimdiff_fp16_split_sm90_cu_c784774a_42574cuda3std3__48in_placeE
	.align		8
        /*00f8*/ 	.dword	_ZN73_INTERNAL_2ac5a961_37_flash_fwd_hdimdiff_fp16_split_sm90_cu_c784774a_42574cuda3std6ranges3__45__cpo4swapE
	.align		8
        /*0100*/ 	.dword	_ZN73_INTERNAL_2ac5a961_37_flash_fwd_hdimdiff_fp16_split_sm90_cu_c784774a_42574cuda3std6ranges3__45__cpo9iter_moveE
	.align		8
        /*0108*/ 	.dword	_ZN73_INTERNAL_2ac5a961_37_flash_fwd_hdimdiff_fp16_split_sm90_cu_c784774a_42574cute7productE
	.align		8
        /*0110*/ 	.dword	_ZN73_INTERNAL_2ac5a961_37_flash_fwd_hdimdiff_fp16_split_sm90_cu_c784774a_42574cute1_E
	.align		8
        /*0118*/ 	.dword	$str$20
	.align		8
        /*0120*/ 	.dword	$str$21


//--------------------- .text._ZN7cutlass13device_kernelIN5flash11enable_sm90INS1_16FlashAttnFwdSm90INS1_25CollectiveMainloopFwdSm90ILi2EN4cute5tupleIJNS5_1CILi1EEES8_S8_EEENS6_IJNS7_ILi128EEESA_NS7_ILi192EEEEEELi128ENS_6half_tEfNS_4arch4Sm90ELb0ELb0ELb0ELb0ELb0ELb0ELb0ELb1ELb1ELb1ELb1ELb0EEENS1_21CollectiveEpilogueFwdINS6_IJSA_SA_SA_EEES9_SD_SF_Li256ELb0ELb1ELb1ELb0EEENS1_19SingleTileSchedulerILb0ELb1ELb1ELi128EEEEEEEEEvNT_6ParamsE --------------------------
	.section	.text._ZN7cutlass13device_kernelIN5flash11enable_sm90INS1_16FlashAttnFwdSm90INS1_25CollectiveMainloopFwdSm90ILi2EN4cute5tupleIJNS5_1CILi1EEES8_S8_EEENS6_IJNS7_ILi128EEESA_NS7_ILi192EEEEEELi128ENS_6half_tEfNS_4arch4Sm90ELb0ELb0ELb0ELb0ELb0ELb0ELb0ELb1ELb1ELb1ELb1ELb0EEENS1_21CollectiveEpilogueFwdINS6_IJSA_SA_SA_EEES9_SD_SF_Li256ELb0ELb1ELb1ELb0EEENS1_19SingleTileSchedulerILb0ELb1ELb1ELi128EEEEEEEEEvNT_6ParamsE,"ax",@progbits
	.align	128
.text._ZN7cutlass13device_kernelIN5flash11enable_sm90INS1_16FlashAttnFwdSm90INS1_25CollectiveMainloopFwdSm90ILi2EN4cute5tupleIJNS5_1CILi1EEES8_S8_EEENS6_IJNS7_ILi128EEESA_NS7_ILi192EEEEEELi128ENS_6half_tEfNS_4arch4Sm90ELb0ELb0ELb0ELb0ELb0ELb0ELb0ELb1ELb1ELb1ELb1ELb0EEENS1_21CollectiveEpilogueFwdINS6_IJSA_SA_SA_EEES9_SD_SF_Li256ELb0ELb1ELb1ELb0EEENS1_19SingleTileSchedulerILb0ELb1ELb1ELi128EEEEEEEEEvNT_6ParamsE:
        .type           _ZN7cutlass13device_kernelIN5flash11enable_sm90INS1_16FlashAttnFwdSm90INS1_25CollectiveMainloopFwdSm90ILi2EN4cute5tupleIJNS5_1CILi1EEES8_S8_EEENS6_IJNS7_ILi128EEESA_NS7_ILi192EEEEEELi128ENS_6half_tEfNS_4arch4Sm90ELb0ELb0ELb0ELb0ELb0ELb0ELb0ELb1ELb1ELb1ELb1ELb0EEENS1_21CollectiveEpilogueFwdINS6_IJSA_SA_SA_EEES9_SD_SF_Li256ELb0ELb1ELb1ELb0EEENS1_19SingleTileSchedulerILb0ELb1ELb1ELi128EEEEEEEEEvNT_6ParamsE,@function
        .size           _ZN7cutlass13device_kernelIN5flash11enable_sm90INS1_16FlashAttnFwdSm90INS1_25CollectiveMainloopFwdSm90ILi2EN4cute5tupleIJNS5_1CILi1EEES8_S8_EEENS6_IJNS7_ILi128EEESA_NS7_ILi192EEEEEELi128ENS_6half_tEfNS_4arch4Sm90ELb0ELb0ELb0ELb0ELb0ELb0ELb0ELb1ELb1ELb1ELb1ELb0EEENS1_21CollectiveEpilogueFwdINS6_IJSA_SA_SA_EEES9_SD_SF_Li256ELb0ELb1ELb1ELb0EEENS1_19SingleTileSchedulerILb0ELb1ELb1ELi128EEEEEEEEEvNT_6ParamsE,(.L_x_14987 - _ZN7cutlass13device_kernelIN5flash11enable_sm90INS1_16FlashAttnFwdSm90INS1_25CollectiveMainloopFwdSm90ILi2EN4cute5tupleIJNS5_1CILi1EEES8_S8_EEENS6_IJNS7_ILi128EEESA_NS7_ILi192EEEEEELi128ENS_6half_tEfNS_4arch4Sm90ELb0ELb0ELb0ELb0ELb0ELb0ELb0ELb1ELb1ELb1ELb1ELb0EEENS1_21CollectiveEpilogueFwdINS6_IJSA_SA_SA_EEES9_SD_SF_Li256ELb0ELb1ELb1ELb0EEENS1_19SingleTileSchedulerILb0ELb1ELb1ELi128EEEEEEEEEvNT_6ParamsE)
        .other          _ZN7cutlass13device_kernelIN5flash11enable_sm90INS1_16FlashAttnFwdSm90INS1_25CollectiveMainloopFwdSm90ILi2EN4cute5tupleIJNS5_1CILi1EEES8_S8_EEENS6_IJNS7_ILi128EEESA_NS7_ILi192EEEEEELi128ENS_6half_tEfNS_4arch4Sm90ELb0ELb0ELb0ELb0ELb0ELb0ELb0ELb1ELb1ELb1ELb1ELb0EEENS1_21CollectiveEpilogueFwdINS6_IJSA_SA_SA_EEES9_SD_SF_Li256ELb0ELb1ELb1ELb0EEENS1_19SingleTileSchedulerILb0ELb1ELb1ELi128EEEEEEEEEvNT_6ParamsE,@"STO_CUDA_ENTRY STV_DEFAULT"
_ZN7cutlass13device_kernelIN5flash11enable_sm90INS1_16FlashAttnFwdSm90INS1_25CollectiveMainloopFwdSm90ILi2EN4cute5tupleIJNS5_1CILi1EEES8_S8_EEENS6_IJNS7_ILi128EEESA_NS7_ILi192EEEEEELi128ENS_6half_tEfNS_4arch4Sm90ELb0ELb0ELb0ELb0ELb0ELb0ELb0ELb1ELb1ELb1ELb1ELb0EEENS1_21CollectiveEpilogueFwdINS6_IJSA_SA_SA_EEES9_SD_SF_Li256ELb0ELb1ELb1ELb0EEENS1_19SingleTileSchedulerILb0ELb1ELb1ELi128EEEEEEEEEvNT_6ParamsE:
[----:B------:R-:W0:Y:S02]  /*0000*/  LDC R1, c[0x0][0x28] ;  /* 0x00000a00ff017b82 */ /* 0x000e240000000800 */
[----:B0-----:R-:W-:Y:S01]  /*0010*/  VIADD R1, R1, 0xffffffe8 ;  /* 0xffffffe801017836 */ /* 0x001fe20000000000 */
[----:B------:R-:W0:Y:S01]  /*0020*/  S2R R3, SR_TID.X ;  /* 0x0000000000037919 */ /* 0x000e220000002100 */
[----:B------:R-:W-:Y:S01]  /*0030*/  ELECT P0, URZ, PT ;  /* 0x00000000003f782f */ /* 0x000fe20003800000 */
[----:B------:R-:W-:Y:S01]  /*0040*/  BSSY B0, `(.L_x_0) ;  /* 0x000000d000007945 */ /* 0x000fe20003800000 */
[----:B0-----:R-:W-:-:S05]  /*0050*/  SHF.R.U32.HI R0, RZ, 0x5, R3 ;  /* 0x00000005ff007819 */ /* 0x001fca0000011603 */
[----:B------:R-:W0:Y:S02]  /*0060*/  SHFL.IDX PT, R2, R0, RZ, 0x1f ;  /* 0x00001fff00027589 */ /* 0x000e2400000e0000 */
[----:B0-----:R-:W-:-:S13]  /*0070*/  ISETP.EQ.AND P0, PT, R2, RZ, P0 ;  /* 0x000000ff0200720c */ /* 0x001fda0000702270 */
[----:B------:R-:W-:Y:S05]  /*0080*/  @!P0 BRA `(.L_x_1) ;  /* 0x0000000000208947 */ /* 0x000fea0003800000 */
[----:B------:R-:W-:Y:S02]  /*0090*/  ULDC.64 UR4, c[0x0][0x198] ;  /* 0x0000660000047ab9 */ /* 0x000fe40000000a00 */
[----:B------:R-:W-:Y:S02]  /*00a0*/  UIADD3 UR6, UP0, UR4, 0x370, URZ ;  /* 0x0000037004067890 */ /* 0x000fe4000ff1e03f */
[----:B------:R-:W-:Y:S02]  /*00b0*/  UIADD3 UR4, UP1, UR4, 0x470, URZ ;  /* 0x0000047004047890 */ /* 0x000fe4000ff3e03f */
[----:B------:R-:W-:Y:S02]  /*00c0*/  UIADD3.X UR7, URZ, UR5, URZ, UP0, !UPT ;  /* 0x000000053f077290 */ /* 0x000fe400087fe43f */
[----:B------:R-:W-:-:S07]  /*00d0*/  UIADD3.X UR5, URZ, UR5, URZ, UP1, !UPT ;  /* 0x000000053f057290 */ /* 0x000fce0008ffe43f */
[----:B------:R0:W-:Y:S02]  /*00e0*/  UTMACCTL.PF [UR6] ;  /* 0x00000000060079b9 */ /* 0x0001e40008040000 */
[----:B------:R0:W-:Y:S02]  /*00f0*/  UTMACCTL.PF [UR4] ;  /* 0x00000000040079b9 */ /* 0x0001e40008040000 */
[----:B0-----:R-:W-:Y:S01]  /*0100*/  NOP ;  /* 0x0000000000007918 */ /* 0x001fe20000000000 */
.L_x_1:
[----:B------:R-:W-:Y:S05]  /*0110*/  BSYNC B0 ;  /* 0x0000000000007941 */ /* 0x000fea0003800000 */
.L_x_0:
[----:B------:R-:W-:Y:S01]  /*0120*/  VOTEU.ANY UP0, P0 ;  /* 0x00000000003f7886 */ /* 0x000fe20000000100 */
[----:B------:R-:W0:Y:S01]  /*0130*/  SHFL.IDX PT, R2, R0, RZ, 0x1f ;  /* 0x00001fff00027589 */ /* 0x000e2200000e0000 */
[----:B------:R-:W-:Y:S01]  /*0140*/  UMOV UR4, 0x80 ;  /* 0x0000008000047882 */ /* 0x000fe20000000000 */
[----:B------:R-:W-:Y:S01]  /*0150*/  UMOV UR7, 0x100 ;  /* 0x0000010000077882 */ /* 0x000fe20000000000 */
[----:B------:R-:W-:Y:S01]  /*0160*/  VOTEU.ANY UP1, P0 ;  /* 0x00000000003f7886 */ /* 0x000fe20000020100 */
[----:B------:R-:W1:Y:S01]  /*0170*/  @UP0 S2UR UR8, SR_CgaCtaId ;  /* 0x00000000000809c3 */ /* 0x000e620000008800 */
[----:B------:R-:W-:Y:S01]  /*0180*/  @UP0 UMOV UR6, 0x400 ;  /* 0x0000040000060882 */ /* 0x000fe20000000000 */
[----:B------:R-:W-:-:S04]  /*0190*/  @UP0 UIADD3 UR4, -UR4, 0x100000, URZ ;  /* 0x0010000004040890 */ /* 0x000fc8000fffe13f */
[----:B------:R-:W-:Y:S02]  /*01a0*/  @UP0 USHF.L.U32 UR5, UR4, 0xb, URZ ;  /* 0x0000000b04050899 */ /* 0x000fe4000800063f */
[----:B------:R-:W-:Y:S01]  /*01b0*/  @UP0 USHF.L.U32 UR4, UR4, 0x1, URZ ;  /* 0x0000000104040899 */ /* 0x000fe2000800063f */
[----:B0-----:R-:W-:Y:S02]  /*01c0*/  ISETP.NE.AND P1, PT, R2, RZ, PT ;  /* 0x000000ff0200720c */ /* 0x001fe40003f25270 */
[----:B------:R-:W-:Y:S01]  /*01d0*/  SHF.R.U32.HI R2, RZ, 0x7, R3 ;  /* 0x00000007ff027819 */ /* 0x000fe20000011603 */
[----:B-1----:R-:W-:Y:S02]  /*01e0*/  @UP0 ULEA UR8, UR8, UR6, 0x18 ;  /* 0x0000000608080291 */ /* 0x002fe4000f8ec03f */
[----:B------:R-:W-:-:S04]  /*01f0*/  @UP0 UIADD3 UR6, -UR7, 0x100000, URZ ;  /* 0x0010000007060890 */ /* 0x000fc8000fffe13f */
[----:B------:R-:W-:Y:S02]  /*0200*/  @UP0 USHF.L.U32 UR7, UR6, 0xb, URZ ;  /* 0x0000000b06070899 */ /* 0x000fe4000800063f */
[----:B------:R-:W-:Y:S01]  /*0210*/  @UP0 USHF.L.U32 UR6, UR6, 0x1, URZ ;  /* 0x0000000106060899 */ /* 0x000fe2000800063f */
[----:B------:R-:W-:Y:S01]  /*0220*/  VOTEU.ANY UP0, P0 ;  /* 0x00000000003f7886 */ /* 0x000fe20000000100 */
[----:B------:R-:W0:Y:S04]  /*0230*/  SHFL.IDX PT, R2, R2, RZ, 0x1f ;  /* 0x00001fff02027589 */ /* 0x000e2800000e0000 */
[----:B------:R-:W1:Y:S02]  /*0240*/  FENCE.VIEW.ASYNC.S ;  /* 0x00000000000073c6 */ /* 0x000e640000000000 */
[----:B-1----:R1:W2:Y:S04]  /*0250*/  @UP0 SYNCS.EXCH.64 URZ, [UR8+0x34800], UR4 ;  /* 0x03480004083f05b2 */ /* 0x0022a80008000100 */
[----:B------:R1:W3:Y:S01]  /*0260*/  @UP1 SYNCS.EXCH.64 URZ, [UR8+0x34820], UR6 ;  /* 0x03482006083f15b2 */ /* 0x0002e20008000100 */
[----:B------:R-:W-:Y:S05]  /*0270*/  @P1 BRA `(.L_x_2) ;  /* 0x0000000000481947 */ /* 0x000fea0003800000 */
[----:B-1----:R-:W1:Y:S01]  /*0280*/  S2UR UR5, SR_CgaCtaId ;  /* 0x00000000000579c3 */ /* 0x002e620000008800 */
[----:B------:R-:W-:Y:S01]  /*0290*/  UMOV UR4, 0x400 ;  /* 0x0000040000047882 */ /* 0x000fe20000000000 */
[----:B------:R-:W-:Y:S01]  /*02a0*/  UMOV UR6, 0x1 ;  /* 0x0000000100067882 */ /* 0x000fe20000000000 */
[----:B------:R-:W-:Y:S01]  /*02b0*/  UMOV UR7, 0x2 ;  /* 0x0000000200077882 */ /* 0x000fe20000000000 */
[----:B------:R-:W-:Y:S01]  /*02c0*/  ELECT P0, URZ, PT ;  /* 0x00000000003f782f */ /* 0x000fe20003800000 */
[----:B-1----:R-:W-:Y:S02]  /*02d0*/  ULEA UR8, UR5, UR4, 0x18 ;  /* 0x0000000405087291 */ /* 0x002fe4000f8ec03f */
[----:B------:R-:W-:-:S04]  /*02e0*/  UIADD3 UR4, -UR6, 0x100000, URZ ;  /* 0x0010000006047890 */ /* 0x000fc8000fffe13f */
[----:B------:R-:W-:Y:S02]  /*02f0*/  USHF.L.U32 UR5, UR4, 0xb, URZ ;  /* 0x0000000b04057899 */ /* 0x000fe4000800063f */
[----:B------:R-:W-:Y:S02]  /*0300*/  USHF.L.U32 UR4, UR4, 0x1, URZ ;  /* 0x0000000104047899 */ /* 0x000fe4000800063f */
[----:B------:R-:W-:-:S04]  /*0310*/  UIADD3 UR6, -UR7, 0x100000, URZ ;  /* 0x0010000007067890 */ /* 0x000fc8000fffe13f */
[----:B------:R-:W-:Y:S02]  /*0320*/  USHF.L.U32 UR7, UR6, 0xb, URZ ;  /* 0x0000000b06077899 */ /* 0x000fe4000800063f */
[----:B------:R-:W-:Y:S01]  /*0330*/  USHF.L.U32 UR6, UR6, 0x1, URZ ;  /* 0x0000000106067899 */ /* 0x000fe2000800063f */
[----:B------:R-:W1:Y:S03]  /*0340*/  FENCE.VIEW.ASYNC.S ;  /* 0x00000000000073c6 */ /* 0x000e660000000000 */
[----:B-1----:R4:W1:Y:S08]  /*0350*/  SYNCS.EXCH.64 URZ, [UR8+0x34830], UR4 ;  /* 0x03483004083f75b2 */ /* 0x0028700008000100 */
[----:B------:R4:W0:Y:S01]  /*0360*/  SYNCS.EXCH.64 URZ, [UR8+0x34840], UR6 ;  /* 0x03484006083f75b2 */ /* 0x0008220008000100 */
[----:B------:R4:W0:Y:S01]  /*0370*/  SYNCS.EXCH.64 URZ, [UR8+0x34838], UR4 ;  /* 0x03483804083f75b2 */ /* 0x0008220008000100 */
[----:B------:R4:W0:Y:S02]  /*0380*/  SYNCS.EXCH.64 URZ, [UR8+0x34848], UR6 ;  /* 0x03484806083f75b2 */ /* 0x0008240008000100 */
[----:B----4-:R-:W-:Y:S01]  /*0390*/  NOP ;  /* 0x0000000000007918 */ /* 0x010fe20000000000 */
.L_x_2:
[----:B------:R-:W4:Y:S01]  /*03a0*/  SHFL.IDX PT, R3, R0, RZ, 0x1f ;  /* 0x00001fff00037589 */ /* 0x000f2200000e0000 */
[----:B------:R-:W-:Y:S01]  /*03b0*/  NOP ;  /* 0x0000000000007918 */ /* 0x000fe20000000000 */
[----:B----4-:R-:W-:-:S13]  /*03c0*/  ISETP.NE.AND P0, PT, R3, RZ, PT ;  /* 0x000000ff0300720c */ /* 0x010fda0003f05270 */
        /* <DEDUP_REMOVED lines=19> */
.L_x_3:
[----:B------:R-:W4:Y:S01]  /*0500*/  SHFL.IDX PT, R3, R0, RZ, 0x1f ;  /* 0x00001fff00037589 */ /* 0x000f2200000e0000 */
[----:B------:R-:W-:Y:S01]  /*0510*/  NOP ;  /* 0x0000000000007918 */ /* 0x000fe20000000000 */
[----:B----4-:R-:W-:-:S13]  /*0520*/  ISETP.NE.AND P0, PT, R3, RZ, PT ;  /* 0x000000ff0300720c */ /* 0x010fda0003f05270 */
[----:B------:R-:W-:Y:S05]  /*0530*/  @P0 BRA `(.L_x_4) ;  /* 0x0000000000380947 */ /* 0x000fea0003800000 */
[----:B-1----:R-:W1:Y:S01]  /*0540*/  S2UR UR5, SR_CgaCtaId ;  /* 0x00000000000579c3 */ /* 0x002e620000008800 */
[----:B------:R-:W-:Y:S01]  /*0550*/  UMOV UR4, 0x400 ;  /* 0x0000040000047882 */ /* 0x000fe20000000000 */
[----:B------:R-:W-:Y:S01]  /*0560*/  UMOV UR7, 0x1 ;  /* 0x0000000100077882 */ /* 0x000fe20000000000 */
[----:B------:R-:W-:Y:S01]  /*0570*/  ELECT P0, URZ, PT ;  /* 0x00000000003f782f */ /* 0x000fe20003800000 */
[----:B-1----:R-:W-:Y:S02]  /*0580*/  ULEA UR6, UR5, UR4, 0x18 ;  /* 0x0000000405067291 */ /* 0x002fe4000f8ec03f */
[----:B------:R-:W-:-:S04]  /*0590*/  UIADD3 UR4, -UR7, 0x100000, URZ ;  /* 0x0010000007047890 */ /* 0x000fc8000fffe13f */
[----:B------:R-:W-:Y:S02]  /*05a0*/  USHF.L.U32 UR5, UR4, 0xb, URZ ;  /* 0x0000000b04057899 */ /* 0x000fe4000800063f */
[----:B------:R-:W-:Y:S01]  /*05b0*/  USHF.L.U32 UR4, UR4, 0x1, URZ ;  /* 0x0000000104047899 */ /* 0x000fe2000800063f */
[----:B------:R-:W1:Y:S11]  /*05c0*/  FENCE.VIEW.ASYNC.S ;  /* 0x00000000000073c6 */ /* 0x000e760000000000 */
[----:B-1----:R4:W1:Y:S01]  /*05d0*/  SYNCS.EXCH.64 URZ, [UR6+0x34870], UR4 ;  /* 0x03487004063f75b2 */ /* 0x0028620008000100 */
[----:B------:R4:W0:Y:S01]  /*05e0*/  SYNCS.EXCH.64 URZ, [UR6+0x34880], UR4 ;  /* 0x03488004063f75b2 */ /* 0x0008220008000100 */
[----:B------:R4:W0:Y:S01]  /*05f0*/  SYNCS.EXCH.64 URZ, [UR6+0x34878], UR4 ;  /* 0x03487804063f75b2 */ /* 0x0008220008000100 */
[----:B------:R4:W0:Y:S02]  /*0600*/  SYNCS.EXCH.64 URZ, [UR6+0x34888], UR4 ;  /* 0x03488804063f75b2 */ /* 0x0008240008000100 */
[----:B----4-:R-:W-:Y:S01]  /*0610*/  NOP ;  /* 0x0000000000007918 */ /* 0x010fe20000000000 */
.L_x_4:
        /* <DEDUP_REMOVED lines=22> */
.L_x_5:
        /* <DEDUP_REMOVED lines=22> */
.L_x_6:
[----:B0-----:R-:W-:Y:S01]  /*08e0*/  ISETP.NE.AND P0, PT, R2, RZ, PT ;  /* 0x000000ff0200720c */ /* 0x001fe20003f05270 */
[----:B------:R-:W-:Y:S01]  /*08f0*/  IMAD.MOV.U32 R2, RZ, RZ, 0x1 ;  /* 0x00000001ff027424 */ /* 0x000fe200078e00ff */
[----:B------:R-:W-:Y:S01]  /*0900*/  NOP ;  /* 0x0000000000007918 */ /* 0x000fe20000000000 */
[----:B------:R-:W-:Y:S01]  /*0910*/  ULDC.64 UR42, c[0x0][0x208] ;  /* 0x00008200002a7ab9 */ /* 0x000fe20000000a00 */
[----:B------:R-:W-:Y:S02]  /*0920*/  BSSY B6, `(.L_x_7) ;  /* 0x0000b4b000067945 */ /* 0x000fe40003800000 */
[----:B------:R-:W-:-:S05]  /*0930*/  SEL R2, R2, 0x2, !P0 ;  /* 0x0000000202027807 */ /* 0x000fca0004000000 */
[----:B------:R0:W-:Y:S01]  /*0940*/  STL [R1+0x10], R2 ;  /* 0x0000100201007387 */ /* 0x0001e20000100800 */
[----:B-123--:R-:W-:Y:S06]  /*0950*/  BAR.SYNC.DEFER_BLOCKING 0x0 ;  /* 0x0000000000007b1d */ /* 0x00efec0000010000 */
[----:B------:R-:W-:Y:S05]  /*0960*/  @!P0 BRA `(.L_x_8) ;  /* 0x0000007400c08947 */ /* 0x000fea0003800000 */
.L_x_9:
[----:B------:R-:W-:-:S08]  /*0970*/  NOP ;  /* 0x0000000000007918 */ /* 0x000fd00000000000 */
[----:B------:R-:W1:Y:S02]  /*0980*/  USETMAXREG.TRY_ALLOC.CTAPOOL UP0, 0xf0 ;  /* 0x000000f0000079c8 */ /* 0x000e640008000600 */
[----:B-1----:R-:W-:-:S13]  /*0990*/  PLOP3.LUT P0, PT, PT, PT, UP0, 0x80, 0x0 ;  /* 0x000000000000781c */ /* 0x002fda0003f0f008 */
[----:B------:R-:W-:Y:S05]  /*09a0*/  @!P0 BRA `(.L_x_9) ;  /* 0xfffffffc00f08947 */ /* 0x000fea000383ffff */
[----:B0-----:R-:W0:Y:S08]  /*09b0*/  LDC R2, c[0x0][0xc50] ;  /* 0x00031400ff027b82 */ /* 0x001e300000000800 */
[----:B------:R-:W1:Y:S08]  /*09c0*/  S2UR UR4, SR_CTAID.Y ;  /* 0x00000000000479c3 */ /* 0x000e700000002600 */
[----:B------:R-:W2:Y:S08]  /*09d0*/  S2UR UR5, SR_CTAID.Z ;  /* 0x00000000000579c3 */ /* 0x000eb00000002700 */
[----:B------:R-:W-:Y:S06]  /*09e0*/  BAR.ARV 0x8, 0x180 ;  /* 0x0206000000007b1d */ /* 0x000fec0000002000 */
[----:B0-----:R-:W-:Y:S01]  /*09f0*/  ISETP.NE.AND P0, PT, R2, 0x1, PT ;  /* 0x000000010200780c */ /* 0x001fe20003f05270 */
[----:B-1----:R-:W-:-:S12]  /*0a00*/  IMAD.U32 R16, RZ, RZ, UR4 ;  /* 0x00000004ff107e24 */ /* 0x002fd8000f8e00ff */
[----:B------:R-:W0:Y:S08]  /*0a10*/  @P0 LDC R0, c[0x0][0xc54] ;  /* 0x00031500ff000b82 */ /* 0x000e300000000800 */
[----:B------:R-:W1:Y:S01]  /*0a20*/  @P0 LDC R3, c[0x0][0xc58] ;  /* 0x00031600ff030b82 */ /* 0x000e620000000800 */
[----:B0-----:R-:W-:-:S05]  /*0a30*/  @P0 IMAD.HI.U32 R0, R0, UR4, RZ ;  /* 0x0000000400000c27 */ /* 0x001fca000f8e00ff */
[----:B-1----:R-:W-:Y:S02]  /*0a40*/  @P0 SHF.R.U32.HI R16, RZ, R3, R0 ;  /* 0x00000003ff100219 */ /* 0x002fe40000011600 */
[----:B--2---:R-:W-:-:S03]  /*0a50*/  ISETP.LE.AND P0, PT, RZ, UR5, PT ;  /* 0x00000005ff007c0c */ /* 0x004fc6000bf03270 */
[----:B------:R-:W-:-:S04]  /*0a60*/  IMAD.MOV R3, RZ, RZ, -R16 ;  /* 0x000000ffff037224 */ /* 0x000fc800078e0a10 */
[----:B------:R-:W-:-:S06]  /*0a70*/  IMAD R2, R2, R3, UR4 ;  /* 0x0000000402027e24 */ /* 0x000fcc000f8e0203 */
[----:B------:R-:W-:Y:S05]  /*0a80*/  @!P0 BRA `(.L_x_10) ;  /* 0x000000b000d08947 */ /* 0x000fea0003800000 */
[----:B------:R-:W0:Y:S01]  /*0a90*/  LDC.64 R4, c[0x0][0x418] ;  /* 0x00010600ff047b82 */ /* 0x000e220000000a00 */
[----:B------:R-:W-:-:S07]  /*0aa0*/  LOP3.LUT R7, R2, 0xffff, RZ, 0xc0, !PT ;  /* 0x0000ffff02077812 */ /* 0x000fce00078ec0ff */
[----:B------:R-:W1:Y:S08]  /*0ab0*/  LDC R0, c[0x0][0x424] ;  /* 0x00010900ff007b82 */ /* 0x000e700000000800 */
[----:B------:R-:W2:Y:S01]  /*0ac0*/  LDC R3, c[0x0][0x2f0] ;  /* 0x0000bc00ff037b82 */ /* 0x000ea20000000800 */
[----:B0-----:R-:W-:-:S04]  /*0ad0*/  ISETP.NE.U32.AND P0, PT, R4, RZ, PT ;  /* 0x000000ff0400720c */ /* 0x001fc80003f05070 */
[----:B------:R-:W-:-:S04]  /*0ae0*/  ISETP.NE.AND.EX P0, PT, R5, RZ, PT, P0 ;  /* 0x000000ff0500720c */ /* 0x000fc80003f05300 */
[----:B-1----:R-:W-:-:S05]  /*0af0*/  SEL R0, R0, 0x1, P0 ;  /* 0x0000000100007807 */ /* 0x002fca0000000000 */
[----:B--2---:R-:W-:-:S04]  /*0b00*/  IMAD R18, R0, R3, RZ ;  /* 0x0000000300127224 */ /* 0x004fc800078e02ff */
[C---:B------:R-:W-:Y:S01]  /*0b10*/  VIADD R0, R18.reuse, 0x7f ;  /* 0x0000007f12007836 */ /* 0x040fe20000000000 */
[----:B------:R-:W-:-:S04]  /*0b20*/  ISETP.GE.AND P0, PT, R18, 0x1, PT ;  /* 0x000000011200780c */ /* 0x000fc80003f06270 */
[----:B------:R-:W-:-:S04]  /*0b30*/  SHF.R.S32.HI R3, RZ, 0x1f, R0 ;  /* 0x0000001fff037819 */ /* 0x000fc80000011400 */
[----:B------:R-:W-:Y:S01]  /*0b40*/  LEA.HI R3, R3, R0, RZ, 0x7 ;  /* 0x0000000003037211 */ /* 0x000fe200078f38ff */
[----:B------:R-:W-:-:S03]  /*0b50*/  IMAD.MOV.U32 R0, RZ, RZ, RZ ;  /* 0x000000ffff007224 */ /* 0x000fc600078e00ff */
[----:B------:R-:W-:Y:S01]  /*0b60*/  SHF.R.S32.HI R17, RZ, 0x7, R3 ;  /* 0x00000007ff117819 */ /* 0x000fe20000011403 */
[----:B------:R-:W-:Y:S06]  /*0b70*/  @!P0 BRA `(.L_x_11) ;  /* 0x0000000000788947 */ /* 0x000fec0003800000 */
[----:B------:R-:W-:-:S04]  /*0b80*/  SHF.R.U32.HI R0, RZ, 0x10, R2 ;  /* 0x00000010ff007819 */ /* 0x000fc80000011602 */
[----:B------:R-:W-:-:S13]  /*0b90*/  ISETP.NE.AND P0, PT, R0, RZ, PT ;  /* 0x000000ff0000720c */ /* 0x000fda0003f05270 */
[----:B------:R-:W0:Y:S02]  /*0ba0*/  @!P0 LDC R0, c[0x0][0x9f0] ;  /* 0x00027c00ff008b82 */ /* 0x000e240000000800 */
[-C--:B0-----:R-:W-:Y:S02]  /*0bb0*/  IABS R9, R0.reuse ;  /* 0x0000000000097213 */ /* 0x081fe40000000000 */
[----:B------:R-:W-:Y:S02]  /*0bc0*/  IADD3 R5, R17, -0x1, R0 ;  /* 0xffffffff11057810 */ /* 0x000fe40007ffe000 */
[----:B------:R-:W0:Y:S01]  /*0bd0*/  I2F.RP R4, R9 ;  /* 0x0000000900047306 */ /* 0x000e220000209400 */
[----:B------:R-:W-:-:S05]  /*0be0*/  IABS R8, R0 ;  /* 0x0000000000087213 */ /* 0x000fca0000000000 */
[----:B------:R-:W-:Y:S02]  /*0bf0*/  IMAD.MOV R8, RZ, RZ, -R8 ;  /* 0x000000ffff087224 */ /* 0x000fe400078e0a08 */
[----:B0-----:R-:W0:Y:S02]  /*0c00*/  MUFU.RCP R4, R4 ;  /* 0x0000000400047308 */ /* 0x001e240000001000 */
[----:B0-----:R-:W-:Y:S02]  /*0c10*/  IADD3 R2, R4, 0xffffffe, RZ ;  /* 0x0ffffffe04027810 */ /* 0x001fe40007ffe0ff */
[----:B------:R-:W-:-:S04]  /*0c20*/  IABS R4, R5 ;  /* 0x0000000500047213 */ /* 0x000fc80000000000 */
[----:B------:R0:W1:Y:S01]  /*0c30*/  F2I.FTZ.U32.TRUNC.NTZ R3, R2 ;  /* 0x0000000200037305 */ /* 0x000062000021f000 */
[----:B------:R-:W-:-:S04]  /*0c40*/  LOP3.LUT R5, R5, R0, RZ, 0x3c, !PT ;  /* 0x0000000005057212 */ /* 0x000fc800078e3cff */
[----:B------:R-:W-:Y:S01]  /*0c50*/  ISETP.GE.AND P2, PT, R5, RZ, PT ;  /* 0x000000ff0500720c */ /* 0x000fe20003f46270 */
[----:B0-----:R-:W-:Y:S02]  /*0c60*/  IMAD.MOV.U32 R2, RZ, RZ, RZ ;  /* 0x000000ffff027224 */ /* 0x001fe400078e00ff */
[----:B-1----:R-:W-:-:S04]  /*0c70*/  IMAD.MOV R6, RZ, RZ, -R3 ;  /* 0x000000ffff067224 */ /* 0x002fc800078e0a03 */
[----:B------:R-:W-:-:S04]  /*0c80*/  IMAD R11, R6, R9, RZ ;  /* 0x00000009060b7224 */ /* 0x000fc800078e02ff */
[----:B------:R-:W-:-:S04]  /*0c90*/  IMAD.HI.U32 R3, R3, R11, R2 ;  /* 0x0000000b03037227 */ /* 0x000fc800078e0002 */
[----:B------:R-:W-:Y:S02]  /*0ca0*/  IMAD.MOV.U32 R2, RZ, RZ, R8 ;  /* 0x000000ffff027224 */ /* 0x000fe400078e0008 */
[----:B------:R-:W-:-:S04]  /*0cb0*/  IMAD.HI.U32 R3, R3, R4, RZ ;  /* 0x0000000403037227 */ /* 0x000fc800078e00ff */
[----:B------:R-:W-:-:S05]  /*0cc0*/  IMAD R2, R3, R2, R4 ;  /* 0x0000000203027224 */ /* 0x000fca00078e0204 */
[----:B------:R-:W-:-:S13]  /*0cd0*/  ISETP.GT.U32.AND P1, PT, R9, R2, PT ;  /* 0x000000020900720c */ /* 0x000fda0003f24070 */
[----:B------:R-:W-:Y:S02]  /*0ce0*/  @!P1 IMAD.IADD R2, R2, 0x1, -R9 ;  /* 0x0000000102029824 */ /* 0x000fe400078e0a09 */
[----:B------:R-:W-:Y:S01]  /*0cf0*/  @!P1 VIADD R3, R3, 0x1 ;  /* 0x0000000103039836 */ /* 0x000fe20000000000 */
[----:B------:R-:W-:Y:S02]  /*0d00*/  ISETP.NE.AND P1, PT, R0, RZ, PT ;  /* 0x000000ff0000720c */ /* 0x000fe40003f25270 */
[----:B------:R-:W-:-:S13]  /*0d10*/  ISETP.GE.U32.AND P0, PT, R2, R9, PT ;  /* 0x000000090200720c */ /* 0x000fda0003f06070 */
[----:B------:R-:W-:-:S05]  /*0d20*/  @P0 IADD3 R3, R3, 0x1, RZ ;  /* 0x0000000103030810 */ /* 0x000fca0007ffe0ff */
[----:B------:R-:W-:Y:S01]  /*0d30*/  @!P2 IMAD.MOV R3, RZ, RZ, -R3 ;  /* 0x000000ffff03a224 */ /* 0x000fe200078e0a03 */
[----:B------:R-:W-:-:S05]  /*0d40*/  @!P1 LOP3.LUT R3, RZ, R0, RZ, 0x33, !PT ;  /* 0x00000000ff039212 */ /* 0x000fca00078e33ff */
[----:B------:R-:W-:-:S07]  /*0d50*/  IMAD.MOV.U32 R0, RZ, RZ, R3 ;  /* 0x000000ffff007224 */ /* 0x000fce00078e0003 */
.L_x_11:
[----:B------:R-:W0:Y:S01]  /*0d60*/  S2R R3, SR_TID.X ;  /* 0x0000000000037919 */ /* 0x000e220000002100 */
[-C--:B------:R-:W-:Y:S01]  /*0d70*/  IMAD R2, R7, R0.reuse, RZ ;  /* 0x0000000007027224 */ /* 0x080fe200078e02ff */
[----:B------:R-:W-:Y:S01]  /*0d80*/  PLOP3.LUT P0, PT, PT, PT, PT, 0x80, 0x0 ;  /* 0x000000000000781c */ /* 0x000fe20003f0f070 */
[----:B------:R-:W-:Y:S01]  /*0d90*/  IMAD.MOV.U32 R4, RZ, RZ, RZ ;  /* 0x000000ffff047224 */ /* 0x000fe200078e00ff */
[----:B------:R-:W-:Y:S02]  /*0da0*/  CS2R R86, SRZ ;  /* 0x0000000000567805 */ /* 0x000fe4000001ff00 */
[----:B------:R-:W-:Y:S02]  /*0db0*/  CS2R R84, SRZ ;  /* 0x0000000000547805 */ /* 0x000fe4000001ff00 */
[----:B------:R-:W-:Y:S01]  /*0dc0*/  VIADDMNMX R17, R2, R0, R17, PT ;  /* 0x0000000002117246 */ /* 0x000fe20003800111 */
[----:B------:R-:W-:Y:S01]  /*0dd0*/  IMAD.MOV.U32 R0, RZ, RZ, RZ ;  /* 0x000000ffff007224 */ /* 0x000fe200078e00ff */
[----:B------:R-:W-:-:S02]  /*0de0*/  CS2R R82, SRZ ;  /* 0x0000000000527805 */ /* 0x000fc4000001ff00 */
[----:B------:R-:W-:Y:S02]  /*0df0*/  CS2R R80, SRZ ;  /* 0x0000000000507805 */ /* 0x000fe4000001ff00 */
[----:B------:R-:W-:Y:S02]  /*0e00*/  ISETP.GT.AND P1, PT, R17, R2, PT ;  /* 0x000000021100720c */ /* 0x000fe40003f24270 */
[----:B------:R-:W-:Y:S02]  /*0e10*/  CS2R R78, SRZ ;  /* 0x00000000004e7805 */ /* 0x000fe4000001ff00 */
[----:B------:R-:W-:Y:S02]  /*0e20*/  CS2R R76, SRZ ;  /* 0x00000000004c7805 */ /* 0x000fe4000001ff00 */
[----:B------:R-:W-:Y:S02]  /*0e30*/  CS2R R74, SRZ ;  /* 0x00000000004a7805 */ /* 0x000fe4000001ff00 */
[----:B------:R-:W-:-:S02]  /*0e40*/  CS2R R72, SRZ ;  /* 0x0000000000487805 */ /* 0x000fc4000001ff00 */
[----:B------:R-:W-:Y:S02]  /*0e50*/  CS2R R70, SRZ ;  /* 0x0000000000467805 */ /* 0x000fe4000001ff00 */
[----:B------:R-:W-:Y:S02]  /*0e60*/  CS2R R68, SRZ ;  /* 0x0000000000447805 */ /* 0x000fe4000001ff00 */
        /* <DEDUP_REMOVED lines=14> */
[----:B------:R-:W-:Y:S01]  /*0f50*/  CS2R R38, SRZ ;  /* 0x0000000000267805 */ /* 0x000fe2000001ff00 */
[----:B0-----:R-:W-:Y:S01]  /*0f60*/  VIADD R19, R3, 0xffffff80 ;  /* 0xffffff8003137836 */ /* 0x001fe20000000000 */
[----:B------:R-:W-:-:S02]  /*0f70*/  CS2R R36, SRZ ;  /* 0x0000000000247805 */ /* 0x000fc4000001ff00 */
[----:B------:R-:W-:Y:S02]  /*0f80*/  CS2R R34, SRZ ;  /* 0x0000000000227805 */ /* 0x000fe4000001ff00 */
[----:B------:R-:W-:Y:S02]  /*0f90*/  CS2R R32, SRZ ;  /* 0x0000000000207805 */ /* 0x000fe4000001ff00 */
[----:B------:R-:W-:Y:S02]  /*0fa0*/  CS2R R30, SRZ ;  /* 0x00000000001e7805 */ /* 0x000fe4000001ff00 */
[----:B------:R-:W-:Y:S02]  /*0fb0*/  CS2R R28, SRZ ;  /* 0x00000000001c7805 */ /* 0x000fe4000001ff00 */
[----:B------:R-:W-:Y:S02]  /*0fc0*/  CS2R R26, SRZ ;  /* 0x00000000001a7805 */ /* 0x000fe4000001ff00 */
[----:B------:R-:W-:Y:S01]  /*0fd0*/  CS2R R24, SRZ ;  /* 0x0000000000187805 */ /* 0x000fe2000001ff00 */
[----:B------:R-:W-:Y:S06]  /*0fe0*/  @!P1 BRA `(.L_x_12) ;  /* 0x0000005800049947 */ /* 0x000fec0003800000 */
[----:B------:R-:W-:Y:S01]  /*0ff0*/  SHF.R.S32.HI R0, RZ, 0x1f, R19 ;  /* 0x0000001fff007819 */ /* 0x000fe20000011413 */
[----:B------:R-:W0:Y:S01]  /*1000*/  S2UR UR6, SR_CgaCtaId ;  /* 0x00000000000679c3 */ /* 0x000e220000008800 */
[----:B------:R-:W-:Y:S02]  /*1010*/  UMOV UR36, 0x400 ;  /* 0x0000040000247882 */ /* 0x000fe40000000000 */
[----:B------:R-:W-:-:S04]  /*1020*/  LEA.HI R22, R0, R19, RZ, 0x7 ;  /* 0x0000001300167211 */ /* 0x000fc800078f38ff */
[----:B------:R-:W-:-:S06]  /*1030*/  SHF.R.S32.HI R0, RZ, 0x7, R22 ;  /* 0x00000007ff007819 */ /* 0x000fcc0000011416 */
[----:B------:R-:W1:Y:S01]  /*1040*/  SHFL.IDX PT, R0, R0, RZ, 0x1f ;  /* 0x00001fff00007589 */ /* 0x000e6200000e0000 */
[----:B0-----:R-:W-:-:S04]  /*1050*/  ULEA UR36, UR6, UR36, 0x18 ;  /* 0x0000002406247291 */ /* 0x001fc8000f8ec03f */
[----:B------:R-:W-:-:S04]  /*1060*/  UIADD3 UR6, UR36, 0x10400, URZ ;  /* 0x0001040024067890 */ /* 0x000fc8000fffe03f */
[----:B------:R-:W-:Y:S01]  /*1070*/  ULOP3.LUT UP0, URZ, UR6, 0x3ff, URZ, 0xc0, !UPT ;  /* 0x000003ff063f7892 */ /* 0x000fe2000f80c03f */
[----:B-1----:R-:W-:-:S05]  /*1080*/  R2UR UR4, R0 ;  /* 0x00000000000472ca */ /* 0x002fca00000e0000 */
[----:B------:R-:W-:-:S08]  /*1090*/  PLOP3.LUT P0, PT, PT, PT, UP0, 0x80, 0x0 ;  /* 0x000000000000781c */ /* 0x000fd00003f0f008 */
[----:B------:R-:W-:-:S04]  /*10a0*/  ULEA.HI UR5, UR4, UR4, URZ, 0x1 ;  /* 0x0000000404057291 */ /* 0x000fc8000f8f083f */
[----:B------:R-:W-:-:S04]  /*10b0*/  ULOP3.LUT UR5, UR5, 0x1e, URZ, 0xc0, !UPT ;  /* 0x0000001e05057892 */ /* 0x000fc8000f8ec03f */
[----:B------:R-:W-:-:S04]  /*10c0*/  UIADD3 UR5, UR4, -UR5, URZ ;  /* 0x8000000504057290 */ /* 0x000fc8000fffe03f */
[----:B------:R-:W-:-:S04]  /*10d0*/  ULEA UR5, UR5, UR6, 0xd ;  /* 0x0000000605057291 */ /* 0x000fc8000f8e683f */
[----:B------:R-:W-:-:S04]  /*10e0*/  USHF.R.U32.HI UR5, URZ, 0x4, UR5 ;  /* 0x000000043f057899 */ /* 0x000fc80008011605 */
[----:B------:R-:W-:Y:S01]  /*10f0*/  ULOP3.LUT UR37, UR5, 0x3fff, URZ, 0xc0, !UPT ;  /* 0x00003fff05257892 */ /* 0x000fe2000f8ec03f */
[----:B------:R-:W-:Y:S11]  /*1100*/  @!P0 BRA `(.L_x_13) ;  /* 0x0000000000408947 */ /* 0x000ff60003800000 */
[----:B------:R-:W-:Y:S01]  /*1110*/  MOV R0, 0x0 ;  /* 0x0000000000007802 */ /* 0x000fe20000000f00 */
[----:B------:R-:W-:Y:S01]  /*1120*/  ULDC.64 UR4, c[0x4][0x118] ;  /* 0x0100460000047ab9 */ /* 0x000fe20000000a00 */
[----:B------:R-:W-:Y:S01]  /*1130*/  ULDC.64 UR6, c[0x4][0x98] ;  /* 0x0100260000067ab9 */ /* 0x000fe20000000a00 */
[----:B------:R-:W-:Y:S01]  /*1140*/  IMAD.U32 R4, RZ, RZ, UR4 ;  /* 0x00000004ff047e24 */ /* 0x000fe2000f8e00ff */
[----:B------:R0:W1:Y:S01]  /*1150*/  LDC.64 R14, c[0x4][R0] ;  /* 0x01000000000e7b82 */ /* 0x0000620000000a00 */
[----:B------:R-:W-:Y:S01]  /*1160*/  MOV R5, UR5 ;  /* 0x0000000500057c02 */ /* 0x000fe20008000f00 */
[----:B------:R-:W-:Y:S01]  /*1170*/  ULDC.64 UR4, c[0x4][0x120] ;  /* 0x0100480000047ab9 */ /* 0x000fe20000000a00 */
[----:B------:R-:W-:Y:S01]  /*1180*/  IMAD.U32 R10, RZ, RZ, UR6 ;  /* 0x00000006ff0a7e24 */ /* 0x000fe2000f8e00ff */
[----:B------:R-:W-:Y:S01]  /*1190*/  MOV R13, RZ ;  /* 0x000000ff000d7202 */ /* 0x000fe20000000f00 */
[----:B------:R-:W-:Y:S02]  /*11a0*/  IMAD.U32 R6, RZ, RZ, UR4 ;  /* 0x00000004ff067e24 */ /* 0x000fe4000f8e00ff */
[----:B------:R-:W-:-:S02]  /*11b0*/  IMAD.U32 R7, RZ, RZ, UR5 ;  /* 0x00000005ff077e24 */ /* 0x000fc4000f8e00ff */
[----:B------:R-:W-:Y:S02]  /*11c0*/  IMAD.U32 R11, RZ, RZ, UR7 ;  /* 0x00000007ff0b7e24 */ /* 0x000fe4000f8e00ff */
[----:B------:R-:W-:Y:S02]  /*11d0*/  IMAD.MOV.U32 R8, RZ, RZ, 0x70 ;  /* 0x00000070ff087424 */ /* 0x000fe400078e00ff */
[----:B0-----:R-:W-:-:S07]  /*11e0*/  IMAD.MOV.U32 R12, RZ, RZ, 0x1 ;  /* 0x00000001ff0c7424 */ /* 0x001fce00078e00ff */
[----:B------:R-:W-:-:S07]  /*11f0*/  LEPC R20, `(.L_x_13) ;  /* 0x000000001014794e */ /* 0x000fce0000000000 */
[----:B-1----:R-:W-:Y:S05]  /*1200*/  CALL.ABS.NOINC R14 ;  /* 0x000000000e007343 */ /* 0x002fea0003c00000 */
.L_x_13:
[----:B------:R-:W2:Y:S01]  /*1210*/  LDL.LU R20, [R1+0x10] ;  /* 0x0000100001147983 */ /* 0x000ea20000300800 */
[----:B------:R-:W-:-:S04]  /*1220*/  SHF.L.U32 R3, RZ, 0x1f, RZ ;  /* 0x0000001fff037819 */ /* 0x000fc800000006ff */
[----:B------:R-:W0:Y:S01]  /*1230*/  SYNCS.PHASECHK.TRANS64.TRYWAIT P1, [UR36+0x34800], R3 ;  /* 0x03480003ff0075a7 */ /* 0x000e220008020164 */
[----:B--2---:R-:W-:-:S04]  /*1240*/  LOP3.LUT R0, R20, 0x1, RZ, 0xfc, !PT ;  /* 0x0000000114007812 */ /* 0x004fc800078efcff */
[----:B------:R-:W-:Y:S01]  /*1250*/  ISETP.NE.AND P0, PT, R0, 0x3, PT ;  /* 0x000000030000780c */ /* 0x000fe20003f05270 */
[----:B0-----:R-:W-:-:S12]  /*1260*/  @!P1 BRA `(.L_x_14) ;  /* 0x000000a800e09947 */ /* 0x001fd80003800000 */
.L_x_121:
[----:B------:R-:W-:Y:S05]  /*1270*/  @!P0 BRA `(.L_x_15) ;  /* 0x0000000000048947 */ /* 0x000fea0003800000 */
[----:B------:R-:W-:Y:S01]  /*1280*/  BPT.TRAP 0x1 ;  /* 0x000000040000795c */ /* 0x000fe20000300000 */
.L_x_15:
[----:B------:R1:W2:Y:S01]  /*1290*/  SYNCS.PHASECHK.TRANS64.TRYWAIT P2, [UR36+0x34830], R3 ;  /* 0x03483003ff0075a7 */ /* 0x0002a20008040164 */
[----:B------:R-:W-:Y:S05]  /*12a0*/  @!P0 BRA `(.L_x_16) ;  /* 0x0000000000048947 */ /* 0x000fea0003800000 */
[----:B------:R-:W-:Y:S01]  /*12b0*/  BPT.TRAP 0x1 ;  /* 0x000000040000795c */ /* 0x000fe20000300000 */
.L_x_16:
[----:B0-----:R-:W0:Y:S01]  /*12c0*/  S2R R0, SR_TID.X ;  /* 0x0000000000007919 */ /* 0x001e220000002100 */
[----:B------:R-:W-:Y:S01]  /*12d0*/  IMAD.U32 R4, RZ, RZ, UR37 ;  /* 0x00000025ff047e24 */ /* 0x000fe2000f8e00ff */
[----:B0-----:R-:W-:-:S04]  /*12e0*/  LOP3.LUT R0, R0, 0x7f, RZ, 0xc0, !PT ;  /* 0x0000007f00007812 */ /* 0x001fc800078ec0ff */
[----:B------:R-:W-:Y:S01]  /*12f0*/  ISETP.NE.AND P1, PT, R0, RZ, PT ;  /* 0x000000ff0000720c */ /* 0x000fe20003f25270 */
[----:B--2---:R-:W-:-:S12]  /*1300*/  @P2 BRA `(.L_x_17) ;  /* 0x0000000000082947 */ /* 0x004fd80003800000 */
[----:B------:R-:W0:Y:S02]  /*1310*/  SYNCS.PHASECHK.TRANS64.TRYWAIT P2, [UR36+0x34830], R3 ;  /* 0x03483003ff0075a7 */ /* 0x000e240008040164 */
[----:B0-----:R-:W-:Y:S05]  /*1320*/  @!P2 BRA `(.L_x_18) ;  /* 0x000000a800c8a947 */ /* 0x001fea0003800000 */
.L_x_17:
[----:B------:R-:W-:Y:S05]  /*1330*/  WARPSYNC.ALL ;  /* 0x0000000000007948 */ /* 0x000fea0003800000 */
[----:B0-----:R-:W-:Y:S01]  /*1340*/  IMAD.MOV.U32 R0, RZ, RZ, RZ ;  /* 0x000000ffff007224 */ /* 0x001fe200078e00ff */
[----:B------:R-:W-:Y:S01]  /*1350*/  LOP3.LUT R4, R4, 0x10000, RZ, 0xfc, !PT ;  /* 0x0001000004047812 */ /* 0x000fe200078efcff */
[----:B------:R-:W-:Y:S02]  /*1360*/  IMAD.MOV.U32 R151, RZ, RZ, RZ ;  /* 0x000000ffff977224 */ /* 0x000fe400078e00ff */
[----:B------:R-:W-:Y:S01]  /*1370*/  IMAD.MOV.U32 R5, RZ, RZ, 0x40000040 ;  /* 0x40000040ff057424 */ /* 0x000fe200078e00ff */
[----:B------:R-:W-:Y:S01]  /*1380*/  UIADD3 UR4, UR36, 0x1c400, URZ ;  /* 0x0001c40024047890 */ /* 0x000fe2000fffe03f */
[----:B------:R-:W-:Y:S01]  /*1390*/  R2UR UR8, R4 ;  /* 0x00000000040872ca */ /* 0x000fe200000e0000 */
[----:B------:R-:W-:-:S02]  /*13a0*/  WARPGROUP.ARRIVE ;  /* 0x00000000000079c5 */ /* 0x000fc40000000000 */
[----:B------:R-:W-:Y:S01]  /*13b0*/  R2UR UR9, R5 ;  /* 0x00000000050972ca */ /* 0x000fe200000e0000 */
[----:B------:R-:W-:Y:S01]  /*13c0*/  USHF.R.U32.HI UR4, URZ, 0x4, UR4 ;  /* 0x000000043f047899 */ /* 0x000fe20008011604 */
[----:B------:R-:W-:Y:S01]  /*13d0*/  R2UR UR6, R4 ;  /* 0x00000000040672ca */ /* 0x000fe200000e0000 */
[----:B------:R-:W-:Y:S01]  /*13e0*/  UMOV UR11, 0x40000040 ;  /* 0x40000040000b7882 */ /* 0x000fe20000000000 */
[----:B------:R-:W-:Y:S01]  /*13f0*/  UMOV UR5, 0x40000040 ;  /* 0x4000004000057882 */ /* 0x000fe20000000000 */
[----:B------:R-:W-:Y:S01]  /*1400*/  ULOP3.LUT UR4, UR4, 0x3fff, URZ, 0xc0, !UPT ;  /* 0x00003fff04047892 */ /* 0x000fe2000f8ec03f */
[----:B------:R-:W-:Y:S01]  /*1410*/  LOP3.LUT R22, R22, 0xffffff80, RZ, 0xc0, !PT ;  /* 0xffffff8016167812 */ /* 0x000fe200078ec0ff */
[----:B------:R-:W-:Y:S01]  /*1420*/  UMOV UR13, 0x40000040 ;  /* 0x40000040000d7882 */ /* 0x000fe20000000000 */
[----:B------:R-:W-:Y:S01]  /*1430*/  UMOV UR15, 0x40000040 ;  /* 0x40000040000f7882 */ /* 0x000fe20000000000 */
[----:B------:R-:W-:Y:S01]  /*1440*/  ULOP3.LUT UR38, UR4, 0x10000, URZ, 0xfc, !UPT ;  /* 0x0001000004267892 */ /* 0x000fe2000f8efc3f */
[----:B------:R-:W-:Y:S01]  /*1450*/  IMAD.MOV.U32 R6, RZ, RZ, -0x2 ;  /* 0xfffffffeff067424 */ /* 0x000fe200078e00ff */
[----:B------:R-:W-:Y:S01]  /*1460*/  UMOV UR17, 0x40000040 ;  /* 0x4000004000117882 */ /* 0x000fe20000000000 */
[----:B------:R-:W-:Y:S01]  /*1470*/  UMOV UR19, 0x40000040 ;  /* 0x4000004000137882 */ /* 0x000fe20000000000 */
[----:B------:R-:W-:Y:S01]  /*1480*/  UIADD3 UR14, UR38, 0x6, URZ ;  /* 0x00000006260e7890 */ /* 0x000fe2000fffe03f */
[----:B------:R-:W-:Y:S01]  /*1490*/  IMAD.IADD R22, R19, 0x1, -R22 ;  /* 0x0000000113167824 */ /* 0x000fe200078e0a16 */
[----:B------:R-:W-:Y:S01]  /*14a0*/  UIADD3 UR4, UR6, 0x2, URZ ;  /* 0x0000000206047890 */ /* 0x000fe2000fffe03f */
[----:B------:R-:W-:Y:S01]  /*14b0*/  P2R R21, PR, RZ, 0x2 ;  /* 0x00000002ff157803 */ /* 0x000fe20000000000 */
[----:B------:R-:W-:Y:S01]  /*14c0*/  UMOV UR10, UR38 ;  /* 0x00000026000a7c82 */ /* 0x000fe20008000000 */
[----:B------:R-:W-:Y:S01]  /*14d0*/  UIADD3 UR12, UR6, 0x6, URZ ;  /* 0x00000006060c7890 */ /* 0x000fe2000fffe03f */
[----:B------:R-:W-:Y:S01]  /*14e0*/  HGMMA.64x128x16.F32 R24, gdesc[UR8], RZ, !UPT, gsb0 ;  /* 0x01e00000081879f0 */ /* 0x000fe2000c0008ff */
[----:B------:R-:W-:Y:S01]  /*14f0*/  UIADD3 UR10, UR38, 0x2, URZ ;  /* 0x00000002260a7890 */ /* 0x000fe2000fffe03f */
[----:B-1----:R-:W-:Y:S01]  /*1500*/  SHF.R.S32.HI R3, RZ, 0x1f, R22 ;  /* 0x0000001fff037819 */ /* 0x002fe20000011416 */
[----:B------:R-:W-:Y:S01]  /*1510*/  UMOV UR8, UR4 ;  /* 0x0000000400087c82 */ /* 0x000fe20008000000 */
[----:B------:R-:W-:Y:S01]  /*1520*/  UMOV UR9, UR5 ;  /* 0x0000000500097c82 */ /* 0x000fe20008000000 */
[----:B------:R-:W-:Y:S01]  /*1530*/  UMOV UR11, 0x40000040 ;  /* 0x40000040000b7882 */ /* 0x000fe20000000000 */
[----:B------:R-:W-:Y:S01]  /*1540*/  UIADD3 UR16, UR6, 0x400, URZ ;  /* 0x0000040006107890 */ /* 0x000fe2000fffe03f */
[----:B------:R-:W-:Y:S01]  /*1550*/  LEA.HI R3, R3, R22, RZ, 0x2 ;  /* 0x0000001603037211 */ /* 0x000fe200078f10ff */
[----:B------:R-:W-:Y:S01]  /*1560*/  UIADD3 UR18, UR38, 0x400, URZ ;  /* 0x0000040026127890 */ /* 0x000fe2000fffe03f */
[----:B------:R-:W-:Y:S01]  /*1570*/  P2R R23, PR, RZ, 0x1 ;  /* 0x00000001ff177803 */ /* 0x000fe20000000000 */
[----:B------:R-:W-:Y:S01]  /*1580*/  UIADD3 UR20, UR6, 0x402, URZ ;  /* 0x0000040206147890 */ /* 0x000fe2000fffe03f */
[----:B------:R-:W-:Y:S01]  /*1590*/  LOP3.LUT R3, R3, 0x7ffffffc, RZ, 0xc0, !PT ;  /* 0x7ffffffc03037812 */ /* 0x000fe200078ec0ff */
[----:B------:R-:W-:Y:S01]  /*15a0*/  UIADD3 UR22, UR38, 0x402, URZ ;  /* 0x0000040226167890 */ /* 0x000fe2000fffe03f */
[--C-:B------:R-:W-:Y:S01]  /*15b0*/  IMAD.MOV.U32 R150, RZ, RZ, R151.reuse ;  /* 0x000000ffff967224 */ /* 0x100fe200078e0097 */
[----:B------:R-:W-:Y:S01]  /*15c0*/  UMOV UR21, 0x40000040 ;  /* 0x4000004000157882 */ /* 0x000fe20000000000 */
[----:B------:R-:W-:Y:S01]  /*15d0*/  UMOV UR23, 0x40000040 ;  /* 0x4000004000177882 */ /* 0x000fe20000000000 */
[----:B------:R-:W-:Y:S01]  /*15e0*/  UIADD3 UR24, UR6, 0x404, URZ ;  /* 0x0000040406187890 */ /* 0x000fe2000fffe03f */
[----:B------:R-:W-:Y:S01]  /*15f0*/  IADD3 R3, R22, -R3, RZ ;  /* 0x8000000316037210 */ /* 0x000fe20007ffe0ff */
[----:B------:R-:W-:Y:S01]  /*1600*/  UIADD3 UR26, UR38, 0x404, URZ ;  /* 0x00000404261a7890 */ /* 0x000fe2000fffe03f */
[--C-:B------:R-:W-:Y:S01]  /*1610*/  IMAD.MOV.U32 R149, RZ, RZ, R151.reuse ;  /* 0x000000ffff957224 */ /* 0x100fe200078e0097 */
[----:B------:R-:W-:Y:S01]  /*1620*/  UMOV UR25, 0x40000040 ;  /* 0x4000004000197882 */ /* 0x000fe20000000000 */
[----:B------:R-:W-:Y:S01]  /*1630*/  UMOV UR27, 0x40000040 ;  /* 0x40000040001b7882 */ /* 0x000fe20000000000 */
[----:B------:R-:W-:Y:S01]  /*1640*/  UIADD3 UR28, UR6, 0x406, URZ ;  /* 0x00000406061c7890 */ /* 0x000fe2000fffe03f */
[----:B------:R-:W-:Y:S01]  /*1650*/  IMAD R3, R3, R6, 0x80 ;  /* 0x0000008003037424 */ /* 0x000fe200078e0206 */
[----:B------:R-:W-:Y:S01]  /*1660*/  UIADD3 UR30, UR38, 0x406, URZ ;  /* 0x00000406261e7890 */ /* 0x000fe2000fffe03f */
[----:B------:R-:W-:Y:S01]  /*1670*/  IMAD.MOV.U32 R148, RZ, RZ, R151 ;  /* 0x000000ffff947224 */ /* 0x000fe200078e0097 */
[----:B------:R-:W-:Y:S01]  /*1680*/  UMOV UR29, 0x40000040 ;  /* 0x40000040001d7882 */ /* 0x000fe20000000000 */
[----:B------:R-:W-:Y:S01]  /*1690*/  UMOV UR31, 0x40000040 ;  /* 0x40000040001f7882 */ /* 0x000fe20000000000 */
[----:B------:R-:W-:Y:S01]  /*16a0*/  UIADD3 UR32, UR6, 0x800, URZ ;  /* 0x0000080006207890 */ /* 0x000fe2000fffe03f */
[----:B------:R-:W-:Y:S01]  /*16b0*/  IMAD.IADD R18, R18, 0x1, R3 ;  /* 0x0000000112127824 */ /* 0x000fe200078e0203 */
[----:B------:R-:W-:Y:S01]  /*16c0*/  UIADD3 UR34, UR38, 0x800, URZ ;  /* 0x0000080026227890 */ /* 0x000fe2000fffe03f */
[--C-:B------:R-:W-:Y:S01]  /*16d0*/  IMAD.MOV.U32 R147, RZ, RZ, R151.reuse ;  /* 0x000000ffff937224 */ /* 0x100fe200078e0097 */
[----:B------:R-:W-:Y:S01]  /*16e0*/  UMOV UR33, 0x40000040 ;  /* 0x4000004000217882 */ /* 0x000fe20000000000 */
[----:B------:R-:W-:Y:S01]  /*16f0*/  UMOV UR35, 0x40000040 ;  /* 0x4000004000237882 */ /* 0x000fe20000000000 */
[----:B------:R-:W-:Y:S01]  /*1700*/  UIADD3 UR44, UR6, 0x802, URZ ;  /* 0x00000802062c7890 */ /* 0x000fe2000fffe03f */
[----:B------:R-:W-:Y:S01]  /*1710*/  IMAD R6, R17, -0x80, R18 ;  /* 0xffffff8011067824 */ /* 0x000fe200078e0212 */
[----:B------:R-:W-:Y:S01]  /*1720*/  UIADD3 UR46, UR38, 0x802, URZ ;  /* 0x00000802262e7890 */ /* 0x000fe2000fffe03f */
[-C--:B------:R-:W-:Y:S01]  /*1730*/  MOV R145, R151.reuse ;  /* 0x0000009700917202 */ /* 0x080fe20000000f00 */
[----:B------:R-:W-:Y:S01]  /*1740*/  UMOV UR45, 0x40000040 ;  /* 0x40000040002d7882 */ /* 0x000fe20000000000 */
[----:B------:R-:W-:Y:S01]  /*1750*/  UMOV UR47, 0x40000040 ;  /* 0x40000040002f7882 */ /* 0x000fe20000000000 */
[----:B------:R-:W-:Y:S01]  /*1760*/  UIADD3 UR48, UR6, 0x804, URZ ;  /* 0x0000080406307890 */ /* 0x000fe2000fffe03f */
[C---:B------:R-:W-:Y:S01]  /*1770*/  ISETP.GT.AND P4, PT, R6.reuse, RZ, PT ;  /* 0x000000ff0600720c */ /* 0x040fe20003f84270 */
[----:B------:R-:W-:Y:S01]  /*1780*/  UIADD3 UR50, UR38, 0x804, URZ ;  /* 0x0000080426327890 */ /* 0x000fe2000fffe03f */
[C---:B------:R-:W-:Y:S01]  /*1790*/  ISETP.GT.AND P3, PT, R6.reuse, 0x1, PT ;  /* 0x000000010600780c */ /* 0x040fe20003f64270 */
[----:B------:R-:W-:Y:S01]  /*17a0*/  UMOV UR49, 0x40000040 ;  /* 0x4000004000317882 */ /* 0x000fe20000000000 */
[----:B------:R-:W-:Y:S01]  /*17b0*/  UMOV UR51, 0x40000040 ;  /* 0x4000004000337882 */ /* 0x000fe20000000000 */
[----:B------:R-:W-:Y:S01]  /*17c0*/  UIADD3 UR52, UR6, 0x806, URZ ;  /* 0x0000080606347890 */ /* 0x000fe2000fffe03f */
[C---:B------:R-:W-:Y:S01]  /*17d0*/  ISETP.GT.AND P2, PT, R6.reuse, 0x8, PT ;  /* 0x000000080600780c */ /* 0x040fe20003f44270 */
[----:B------:R-:W-:Y:S01]  /*17e0*/  UIADD3 UR54, UR38, 0x806, URZ ;  /* 0x0000080626367890 */ /* 0x000fe2000fffe03f */
[C---:B------:R-:W-:Y:S01]  /*17f0*/  ISETP.GT.AND P6, PT, R6.reuse, 0x9, PT ;  /* 0x000000090600780c */ /* 0x040fe20003fc4270 */
[----:B------:R-:W-:Y:S01]  /*1800*/  UMOV UR53, 0x40000040 ;  /* 0x4000004000357882 */ /* 0x000fe20000000000 */
[----:B------:R-:W-:Y:S01]  /*1810*/  UMOV UR55, 0x40000040 ;  /* 0x4000004000377882 */ /* 0x000fe20000000000 */
[C---:B------:R-:W-:Y:S01]  /*1820*/  ISETP.GT.AND P5, PT, R6.reuse, 0x10, PT ;  /* 0x000000100600780c */ /* 0x040fe20003fa4270 */
[--C-:B------:R-:W-:Y:S01]  /*1830*/  IMAD.MOV.U32 R143, RZ, RZ, R151.reuse ;  /* 0x000000ffff8f7224 */ /* 0x100fe200078e0097 */
[C---:B------:R-:W-:Y:S01]  /*1840*/  ISETP.GT.AND P1, PT, R6.reuse, 0x59, PT ;  /* 0x000000590600780c */ /* 0x040fe20003f24270 */
[--C-:B------:R-:W-:Y:S01]  /*1850*/  IMAD.MOV.U32 R141, RZ, RZ, R151.reuse ;  /* 0x000000ffff8d7224 */ /* 0x100fe200078e0097 */
[----:B------:R-:W-:Y:S01]  /*1860*/  ISETP.GT.AND P0, PT, R6, 0x60, PT ;  /* 0x000000600600780c */ /* 0x000fe20003f04270 */
[--C-:B------:R-:W-:Y:S01]  /*1870*/  IMAD.MOV.U32 R139, RZ, RZ, R151.reuse ;  /* 0x000000ffff8b7224 */ /* 0x100fe200078e0097 */
[-C--:B------:R-:W-:Y:S01]  /*1880*/  MOV R131, R151.reuse ;  /* 0x0000009700837202 */ /* 0x080fe20000000f00 */
[--C-:B------:R-:W-:Y:S01]  /*1890*/  IMAD.MOV.U32 R137, RZ, RZ, R151.reuse ;  /* 0x000000ffff897224 */ /* 0x100fe200078e0097 */
[-C--:B------:R-:W-:Y:S01]  /*18a0*/  MOV R117, R151.reuse ;  /* 0x0000009700757202 */ /* 0x080fe20000000f00 */
[--C-:B------:R-:W-:Y:S01]  /*18b0*/  IMAD.MOV.U32 R135, RZ, RZ, R151.reuse ;  /* 0x000000ffff877224 */ /* 0x100fe200078e0097 */
[-C--:B------:R-:W-:Y:S01]  /*18c0*/  MOV R103, R151.reuse ;  /* 0x0000009700677202 */ /* 0x080fe20000000f00 */
[--C-:B------:R-:W-:Y:S01]  /*18d0*/  IMAD.MOV.U32 R133, RZ, RZ, R151.reuse ;  /* 0x000000ffff857224 */ /* 0x100fe200078e0097 */
[----:B------:R-:W-:Y:S01]  /*18e0*/  MOV R89, R151 ;  /* 0x0000009700597202 */ /* 0x000fe20000000f00 */
[----:B------:R-:W-:-:S02]  /*18f0*/  IMAD.MOV.U32 R129, RZ, RZ, R151 ;  /* 0x000000ffff817224 */ /* 0x000fc400078e0097 */
[--C-:B------:R-:W-:Y:S02]  /*1900*/  IMAD.MOV.U32 R127, RZ, RZ, R151.reuse ;  /* 0x000000ffff7f7224 */ /* 0x100fe400078e0097 */
[--C-:B------:R-:W-:Y:S02]  /*1910*/  IMAD.MOV.U32 R125, RZ, RZ, R151.reuse ;  /* 0x000000ffff7d7224 */ /* 0x100fe400078e0097 */
[--C-:B------:R-:W-:Y:S02]  /*1920*/  IMAD.MOV.U32 R123, RZ, RZ, R151.reuse ;  /* 0x000000ffff7b7224 */ /* 0x100fe400078e0097 */
[--C-:B------:R-:W-:Y:S02]  /*1930*/  IMAD.MOV.U32 R121, RZ, RZ, R151.reuse ;  /* 0x000000ffff797224 */ /* 0x100fe400078e0097 */
[--C-:B------:R-:W-:Y:S02]  /*1940*/  IMAD.MOV.U32 R119, RZ, RZ, R151.reuse ;  /* 0x000000ffff777224 */ /* 0x100fe400078e0097 */
        /* <DEDUP_REMOVED lines=11> */
[----:B------:R-:W-:Y:S01]  /*1a00*/  IMAD.MOV.U32 R91, RZ, RZ, R151 ;  /* 0x000000ffff5b7224 */ /* 0x000fe200078e0097 */
[----:B------:R-:W-:Y:S02]  /*1a10*/  WARPGROUP.DEPBAR.LE gsb0, 0x0 ;  /* 0x00008000000079c5 */ /* 0x000fe40000010000 */
[----:B------:R-:W-:-:S06]  /*1a20*/  WARPGROUP.ARRIVE ;  /* 0x00000000000079c5 */ /* 0x000fcc0000000000 */
[----:B------:R-:W-:Y:S01]  /*1a30*/  HGMMA.64x128x16.F32 R24, gdesc[UR8], R24, gsb0 ;  /* 0x01e00000081879f0 */ /* 0x000fe20008000818 */
[----:B------:R-:W-:Y:S02]  /*1a40*/  UIADD3 UR8, UR6, 0x4, URZ ;  /* 0x0000000406087890 */ /* 0x000fe4000fffe03f */
[----:B------:R-:W-:Y:S01]  /*1a50*/  UIADD3 UR10, UR38, 0x4, URZ ;  /* 0x00000004260a7890 */ /* 0x000fe2000fffe03f */
[----:B------:R-:W-:Y:S01]  /*1a60*/  UMOV UR9, 0x40000040 ;  /* 0x4000004000097882 */ /* 0x000fe20000000000 */
[----:B------:R-:W-:Y:S01]  /*1a70*/  UMOV UR11, 0x40000040 ;  /* 0x40000040000b7882 */ /* 0x000fe20000000000 */
[----:B------:R-:W-:Y:S01]  /*1a80*/  ULDC UR6, c[0x0][0x988] ;  /* 0x0002620000067ab9 */ /* 0x000fe20000000800 */
[----:B------:R-:W-:Y:S02]  /*1a90*/  WARPGROUP.DEPBAR.LE gsb0, 0x0 ;  /* 0x00008000000079c5 */ /* 0x000fe40000010000 */
[----:B------:R-:W-:-:S06]  /*1aa0*/  WARPGROUP.ARRIVE ;  /* 0x00000000000079c5 */ /* 0x000fcc0000000000 */
[----:B------:R-:W-:Y:S03]  /*1ab0*/  HGMMA.64x128x16.F32 R24, gdesc[UR8], R24, gsb0 ;  /* 0x01e00000081879f0 */ /* 0x000fe60008000818 */
[----:B------:R-:W-:Y:S02]  /*1ac0*/  WARPGROUP.DEPBAR.LE gsb0, 0x0 ;  /* 0x00008000000079c5 */ /* 0x000fe40000010000 */
[----:B------:R-:W-:-:S07]  /*1ad0*/  WARPGROUP.ARRIVE ;  /* 0x00000000000079c5 */ /* 0x000fce0000000000 */
        /* <DEDUP_REMOVED lines=26> */
[----:B------:R-:W-:Y:S02]  /*1c80*/  FSEL R88, R26, -INF , P4 ;  /* 0xff8000001a587808 */ /* 0x000fe40002000000 */
[----:B------:R-:W-:Y:S02]  /*1c90*/  FSEL R27, R27, -INF , P3 ;  /* 0xff8000001b1b7808 */ /* 0x000fe40001800000 */
[----:B------:R-:W-:Y:S02]  /*1ca0*/  FSEL R90, R30, -INF , P2 ;  /* 0xff8000001e5a7808 */ /* 0x000fe40001000000 */
[----:B------:R-:W-:-:S02]  /*1cb0*/  FMNMX.FTZ R3, R88, R27, !PT ;  /* 0x0000001b58037209 */ /* 0x000fc40007810000 */
[----:B------:R-:W-:Y:S02]  /*1cc0*/  FSEL R92, R31, -INF , P6 ;  /* 0xff8000001f5c7808 */ /* 0x000fe40003000000 */
[----:B------:R-:W-:Y:S02]  /*1cd0*/  FMNMX.FTZ R3, R90, R3, !PT ;  /* 0x000000035a037209 */ /* 0x000fe40007810000 */
[----:B------:R-:W-:Y:S02]  /*1ce0*/  FSEL R24, R24, -INF , P4 ;  /* 0xff80000018187808 */ /* 0x000fe40002000000 */
[----:B------:R-:W-:Y:S02]  /*1cf0*/  ISETP.GT.AND P4, PT, R6, 0x11, PT ;  /* 0x000000110600780c */ /* 0x000fe40003f84270 */
[----:B------:R-:W-:Y:S02]  /*1d00*/  FSEL R94, R34, -INF , P5 ;  /* 0xff800000225e7808 */ /* 0x000fe40002800000 */
[----:B------:R-:W-:-:S02]  /*1d10*/  FMNMX.FTZ R3, R92, R3, !PT ;  /* 0x000000035c037209 */ /* 0x000fc40007810000 */
[----:B------:R-:W-:Y:S02]  /*1d20*/  FSEL R25, R25, -INF , P3 ;  /* 0xff80000019197808 */ /* 0x000fe40001800000 */
[----:B------:R-:W-:Y:S02]  /*1d30*/  ISETP.GT.AND P3, PT, R6, 0x18, PT ;  /* 0x000000180600780c */ /* 0x000fe40003f64270 */
[----:B------:R-:W-:Y:S02]  /*1d40*/  FSEL R96, R35, -INF , P4 ;  /* 0xff80000023607808 */ /* 0x000fe40002000000 */
[----:B------:R-:W-:Y:S02]  /*1d50*/  FMNMX.FTZ R3, R94, R3, !PT ;  /* 0x000000035e037209 */ /* 0x000fe40007810000 */
[----:B------:R-:W-:Y:S02]  /*1d60*/  FSEL R28, R28, -INF , P2 ;  /* 0xff8000001c1c7808 */ /* 0x000fe40001000000 */
[----:B------:R-:W-:-:S02]  /*1d70*/  ISETP.GT.AND P2, PT, R6, 0x19, PT ;  /* 0x000000190600780c */ /* 0x000fc40003f44270 */
        /* <DEDUP_REMOVED lines=63> */
[----:B------:R-:W-:Y:S02]  /*2170*/  FMNMX.FTZ R3, R128, R3, !PT ;  /* 0x0000000380037209 */ /* 0x000fe40007810000 */
[----:B------:R-:W-:Y:S02]  /*2180*/  FSEL R132, R71, -INF , P1 ;  /* 0xff80000047847808 */ /* 0x000fe40000800000 */
[----:B------:R-:W-:-:S02]  /*2190*/  FMNMX.FTZ R3, R130, R3, !PT ;  /* 0x0000000382037209 */ /* 0x000fc40007810000 */
[----:B------:R-:W-:Y:S02]  /*21a0*/  ISETP.GT.AND P1, PT, R6, 0x61, PT ;  /* 0x000000610600780c */ /* 0x000fe40003f24270 */
[----:B------:R-:W-:Y:S02]  /*21b0*/  FSEL R134, R74, -INF , P0 ;  /* 0xff8000004a867808 */ /* 0x000fe40000000000 */
[----:B------:R-:W-:Y:S02]  /*21c0*/  FMNMX.FTZ R3, R132, R3, !PT ;  /* 0x0000000384037209 */ /* 0x000fe40007810000 */
        /* <DEDUP_REMOVED lines=8> */
[----:B------:R-:W-:-:S02]  /*2250*/  FSEL R138, R79, -INF , P2 ;  /* 0xff8000004f8a7808 */ /* 0x000fc40001000000 */
[----:B------:R-:W-:Y:S02]  /*2260*/  FMNMX.FTZ R3, R78, R3, !PT ;  /* 0x000000034e037209 */ /* 0x000fe40007810000 */
[----:B------:R-:W-:Y:S02]  /*2270*/  ISETP.GT.AND P3, PT, R6, 0x70, PT ;  /* 0x000000700600780c */ /* 0x000fe40003f64270 */
[----:B------:R-:W-:Y:S02]  /*2280*/  FSEL R64, R64, -INF , P4 ;  /* 0xff80000040407808 */ /* 0x000fe40002000000 */
[----:B------:R-:W-:Y:S02]  /*2290*/  FSEL R140, R82, -INF , P3 ;  /* 0xff800000528c7808 */ /* 0x000fe40001800000 */
[----:B------:R-:W-:Y:S02]  /*22a0*/  FMNMX.FTZ R3, R138, R3, !PT ;  /* 0x000000038a037209 */ /* 0x000fe40007810000 */
[----:B------:R-:W-:-:S02]  /*22b0*/  ISETP.GT.AND P4, PT, R6, 0x71, PT ;  /* 0x000000710600780c */ /* 0x000fc40003f84270 */
[----:B------:R-:W-:Y:S02]  /*22c0*/  FSEL R34, R61, -INF , P5 ;  /* 0xff8000003d227808 */ /* 0x000fe40002800000 */
[----:B------:R-:W-:Y:S02]  /*22d0*/  FSEL R142, R83, -INF , P4 ;  /* 0xff800000538e7808 */ /* 0x000fe40002000000 */
[----:B------:R-:W-:Y:S02]  /*22e0*/  FMNMX.FTZ R3, R140, R3, !PT ;  /* 0x000000038c037209 */ /* 0x000fe40007810000 */
[----:B------:R-:W-:Y:S02]  /*22f0*/  ISETP.GT.AND P5, PT, R6, 0x78, PT ;  /* 0x000000780600780c */ /* 0x000fe40003fa4270 */
[----:B------:R-:W-:Y:S02]  /*2300*/  FSEL R60, R60, -INF , P6 ;  /* 0xff8000003c3c7808 */ /* 0x000fe40003000000 */
[----:B------:R-:W-:-:S02]  /*2310*/  FSEL R144, R86, -INF , P5 ;  /* 0xff80000056907808 */ /* 0x000fc40002800000 */
[----:B------:R-:W-:Y:S02]  /*2320*/  FMNMX.FTZ R3, R142, R3, !PT ;  /* 0x000000038e037209 */ /* 0x000fe40007810000 */
[----:B------:R-:W-:Y:S02]  /*2330*/  ISETP.GT.AND P6, PT, R6, 0x79, PT ;  /* 0x000000790600780c */ /* 0x000fe40003fc4270 */
[----:B------:R-:W-:Y:S02]  /*2340*/  FMNMX.FTZ R3, R144, R3, !PT ;  /* 0x0000000390037209 */ /* 0x000fe40007810000 */
[----:B------:R-:W-:Y:S02]  /*2350*/  FSEL R146, R87, -INF , P6 ;  /* 0xff80000057927808 */ /* 0x000fe40003000000 */
[----:B------:R-:W-:Y:S02]  /*2360*/  P2R R15, PR, RZ, 0x1 ;  /* 0x00000001ff0f7803 */ /* 0x000fe40000000000 */
[----:B------:R-:W-:Y:S01]  /*2370*/  FMNMX.FTZ R7, R146, R3, !PT ;  /* 0x0000000392077209 */ /* 0x000fe20007810000 */
[----:B------:R-:W-:Y:S01]  /*2380*/  IMAD.U32 R3, RZ, RZ, UR6 ;  /* 0x00000006ff037e24 */ /* 0x000fe2000f8e00ff */
[----:B------:R-:W-:-:S02]  /*2390*/  ISETP.GT.AND P0, PT, R6, 0x59, PT ;  /* 0x000000590600780c */ /* 0x000fc40003f04270 */
[----:B------:R-:W-:Y:S01]  /*23a0*/  P2R R19, PR, RZ, 0x2 ;  /* 0x00000002ff137803 */ /* 0x000fe20000000000 */
[----:B------:R-:W0:Y:S01]  /*23b0*/  SHFL.BFLY PT, R10, R7, 0x2, 0x1f ;  /* 0x0c401f00070a7f89 */ /* 0x000e2200000e0000 */
[----:B------:R-:W-:Y:S02]  /*23c0*/  ISETP.GT.AND P1, PT, R6, 0x60, PT ;  /* 0x000000600600780c */ /* 0x000fe40003f24270 */
[----:B------:R-:W-:Y:S02]  /*23d0*/  FSEL R54, R69, -INF , P0 ;  /* 0xff80000045367808 */ /* 0x000fe40000000000 */
[----:B------:R-:W-:Y:S02]  /*23e0*/  FSEL R72, R72, -INF , P1 ;  /* 0xff80000048487808 */ /* 0x000fe40000800000 */
[----:B------:R-:W-:Y:S02]  /*23f0*/  ISETP.NE.AND P1, PT, R19, RZ, PT ;  /* 0x000000ff1300720c */ /* 0x000fe40003f25270 */
[----:B------:R-:W-:-:S02]  /*2400*/  P2R R13, PR, RZ, 0x4 ;  /* 0x00000004ff0d7803 */ /* 0x000fc40000000000 */
[----:B------:R-:W-:Y:S02]  /*2410*/  ISETP.NE.AND P0, PT, R15, RZ, PT ;  /* 0x000000ff0f00720c */ /* 0x000fe40003f05270 */
[----:B------:R-:W-:Y:S02]  /*2420*/  FSEL R50, R73, -INF , P1 ;  /* 0xff80000049327808 */ /* 0x000fe40000800000 */
[----:B------:R-:W-:Y:S02]  /*2430*/  FSEL R76, R76, -INF , P0 ;  /* 0xff8000004c4c7808 */ /* 0x000fe40000000000 */
[----:B------:R-:W-:Y:S02]  /*2440*/  FSEL R80, R80, -INF , P3 ;  /* 0xff80000050507808 */ /* 0x000fe40001800000 */
[----:B------:R-:W-:Y:S02]  /*2450*/  FSEL R86, R81, -INF , P4 ;  /* 0xff80000051567808 */ /* 0x000fe40002000000 */
[----:B------:R-:W-:-:S02]  /*2460*/  FSEL R84, R84, -INF , P5 ;  /* 0xff80000054547808 */ /* 0x000fc40002800000 */
[----:B------:R-:W-:Y:S02]  /*2470*/  ISETP.NE.AND P1, PT, R21, RZ, PT ;  /* 0x000000ff1500720c */ /* 0x000fe40003f25270 */
[----:B0-----:R-:W-:Y:S02]  /*2480*/  FMNMX.FTZ R9, R7, R10, !PT ;  /* 0x0000000a07097209 */ /* 0x001fe40007810000 */
[----:B------:R-:W-:Y:S02]  /*2490*/  FMNMX.FTZ R7, R24, R25, !PT ;  /* 0x0000001918077209 */ /* 0x000fe40007810000 */
[----:B------:R-:W-:Y:S01]  /*24a0*/  ISETP.NE.AND P0, PT, R23, RZ, PT ;  /* 0x000000ff1700720c */ /* 0x000fe20003f05270 */
[----:B------:R-:W0:Y:S01]  /*24b0*/  SHFL.BFLY PT, R10, R9, 0x1, 0x1f ;  /* 0x0c201f00090a7f89 */ /* 0x000e2200000e0000 */
[----:B------:R-:W-:-:S04]  /*24c0*/  FMNMX.FTZ R7, R28, R7, !PT ;  /* 0x000000071c077209 */ /* 0x000fc80007810000 */
[----:B------:R-:W-:-:S04]  /*24d0*/  FMNMX.FTZ R7, R8, R7, !PT ;  /* 0x0000000708077209 */ /* 0x000fc80007810000 */
[----:B------:R-:W-:-:S04]  /*24e0*/  FMNMX.FTZ R7, R32, R7, !PT ;  /* 0x0000000720077209 */ /* 0x000fc80007810000 */
[----:B------:R-:W-:-:S04]  /*24f0*/  FMNMX.FTZ R7, R12, R7, !PT ;  /* 0x000000070c077209 */ /* 0x000fc80007810000 */
[----:B------:R-:W-:-:S04]  /*2500*/  FMNMX.FTZ R7, R36, R7, !PT ;  /* 0x0000000724077209 */ /* 0x000fc80007810000 */
[----:B------:R-:W-:Y:S02]  /*2510*/  FMNMX.FTZ R7, R14, R7, !PT ;  /* 0x000000070e077209 */ /* 0x000fe40007810000 */
[----:B0-----:R-:W-:Y:S02]  /*2520*/  FMNMX.FTZ R10, R9, R10, !PT ;  /* 0x0000000a090a7209 */ /* 0x001fe40007810000 */
[----:B------:R-:W-:Y:S02]  /*2530*/  FMNMX.FTZ R7, R40, R7, !PT ;  /* 0x0000000728077209 */ /* 0x000fe40007810000 */
[C---:B------:R-:W-:Y:S01]  /*2540*/  FSETP.NEU.FTZ.AND P2, PT, R10.reuse, -INF , PT ;  /* 0xff8000000a00780b */ /* 0x040fe20003f5d000 */
[----:B------:R-:W-:Y:S01]  /*2550*/  FMUL.FTZ R11, R10, R3 ;  /* 0x000000030a0b7220 */ /* 0x000fe20000410000 */
[----:B------:R-:W-:-:S04]  /*2560*/  FMNMX.FTZ R7, R18, R7, !PT ;  /* 0x0000000712077209 */ /* 0x000fc80007810000 */
[----:B------:R-:W-:Y:S02]  /*2570*/  FMNMX.FTZ R7, R44, R7, !PT ;  /* 0x000000072c077209 */ /* 0x000fe40007810000 */
[----:B------:R-:W-:Y:S02]  /*2580*/  FSEL R11, R11, RZ, P2 ;  /* 0x000000ff0b0b7208 */ /* 0x000fe40001000000 */
[----:B------:R-:W-:Y:S02]  /*2590*/  FMNMX.FTZ R7, R20, R7, !PT ;  /* 0x0000000714077209 */ /* 0x000fe40007810000 */
[----:B------:R-:W-:Y:S01]  /*25a0*/  ISETP.NE.AND P2, PT, R13, RZ, PT ;  /* 0x000000ff0d00720c */ /* 0x000fe20003f45270 */
[--C-:B------:R-:W-:Y:S01]  /*25b0*/  FFMA.FTZ R181, R88, R3, -R11.reuse ;  /* 0x0000000358b57223 */ /* 0x100fe2000001080b */
[----:B------:R-:W-:Y:S01]  /*25c0*/  FMNMX.FTZ R7, R48, R7, !PT ;  /* 0x0000000730077209 */ /* 0x000fe20007810000 */
[-CC-:B------:R-:W-:Y:S01]  /*25d0*/  FFMA.FTZ R42, R27, R3.reuse, -R11.reuse ;  /* 0x000000031b2a7223 */ /* 0x180fe2000001080b */
[----:B------:R-:W-:Y:S01]  /*25e0*/  FSEL R82, R77, -INF , P2 ;  /* 0xff8000004d527808 */ /* 0x000fe20001000000 */
[--C-:B------:R-:W-:Y:S01]  /*25f0*/  FFMA.FTZ R183, R90, R3, -R11.reuse ;  /* 0x000000035ab77223 */ /* 0x100fe2000001080b */
[----:B------:R-:W-:Y:S01]  /*2600*/  FMNMX.FTZ R7, R22, R7, !PT ;  /* 0x0000000716077209 */ /* 0x000fe20007810000 */
[----:B------:R-:W-:Y:S01]  /*2610*/  MUFU.EX2 R181, R181 ;  /* 0x000000b500b57308 */ /* 0x000fe20000000800 */
[----:B------:R-:W-:Y:S01]  /*2620*/  FSEL R88, R85, -INF , P6 ;  /* 0xff80000055587808 */ /* 0x000fe20003000000 */
[--C-:B------:R-:W-:Y:S01]  /*2630*/  FFMA.FTZ R46, R92, R3, -R11.reuse ;  /* 0x000000035c2e7223 */ /* 0x100fe2000001080b */
[----:B------:R-:W-:Y:S01]  /*2640*/  FMNMX.FTZ R7, R52, R7, !PT ;  /* 0x0000000734077209 */ /* 0x000fe20007810000 */
[-CC-:B------:R-:W-:Y:S01]  /*2650*/  FFMA.FTZ R177, R94, R3.reuse, -R11.reuse ;  /* 0x000000035eb17223 */ /* 0x180fe2000001080b */
[-CC-:B------:R-:W-:Y:S01]  /*2660*/  FFMA.FTZ R58, R96, R3.reuse, -R11.reuse ;  /* 0x00000003603a7223 */ /* 0x180fe2000001080b */
[--C-:B------:R-:W-:Y:S01]  /*2670*/  FFMA.FTZ R179, R98, R3, -R11.reuse ;  /* 0x0000000362b37223 */ /* 0x100fe2000001080b */
[----:B------:R-:W-:Y:S01]  /*2680*/  FMNMX.FTZ R7, R26, R7, !PT ;  /* 0x000000071a077209 */ /* 0x000fe20007810000 */
[----:B------:R-:W0:Y:S01]  /*2690*/  MUFU.EX2 R42, R42 ;  /* 0x0000002a002a7308 */ /* 0x000e220000000800 */
[-CC-:B------:R-:W-:Y:S01]  /*26a0*/  FFMA.FTZ R62, R100, R3.reuse, -R11.reuse ;  /* 0x00000003643e7223 */ /* 0x180fe2000001080b */
[--C-:B------:R-:W-:Y:S01]  /*26b0*/  FFMA.FTZ R173, R102, R3, -R11.reuse ;  /* 0x0000000366ad7223 */ /* 0x100fe2000001080b */
[----:B------:R-:W-:Y:S01]  /*26c0*/  FMNMX.FTZ R7, R56, R7, !PT ;  /* 0x0000000738077209 */ /* 0x000fe20007810000 */
[-CC-:B------:R-:W-:Y:S01]  /*26d0*/  FFMA.FTZ R66, R104, R3.reuse, -R11.reuse ;  /* 0x0000000368427223 */ /* 0x180fe2000001080b */
[-CC-:B------:R-:W-:Y:S01]  /*26e0*/  FFMA.FTZ R175, R106, R3.reuse, -R11.reuse ;  /* 0x000000036aaf7223 */ /* 0x180fe2000001080b */
[--C-:B------:R-:W-:Y:S01]  /*26f0*/  FFMA.FTZ R70, R108, R3, -R11.reuse ;  /* 0x000000036c467223 */ /* 0x100fe2000001080b */
[----:B------:R-:W-:Y:S01]  /*2700*/  FMNMX.FTZ R7, R30, R7, !PT ;  /* 0x000000071e077209 */ /* 0x000fe20007810000 */
[----:B------:R-:W1:Y:S01]  /*2710*/  MUFU.EX2 R183, R183 ;  /* 0x000000b700b77308 */ /* 0x000e620000000800 */
[-CC-:B------:R-:W-:Y:S01]  /*2720*/  FFMA.FTZ R169, R110, R3.reuse, -R11.reuse ;  /* 0x000000036ea97223 */ /* 0x180fe2000001080b */
[--C-:B------:R-:W-:Y:S01]  /*2730*/  FFMA.FTZ R74, R112, R3, -R11.reuse ;  /* 0x00000003704a7223 */ /* 0x100fe2000001080b */
[----:B------:R-:W-:Y:S01]  /*2740*/  FMNMX.FTZ R7, R60, R7, !PT ;  /* 0x000000073c077209 */ /* 0x000fe20007810000 */
[-CC-:B------:R-:W-:Y:S01]  /*2750*/  FFMA.FTZ R171, R114, R3.reuse, -R11.reuse ;  /* 0x0000000372ab7223 */ /* 0x180fe2000001080b */
[-CC-:B------:R-:W-:Y:S01]  /*2760*/  FFMA.FTZ R116, R116, R3.reuse, -R11.reuse ;  /* 0x0000000374747223 */ /* 0x180fe2000001080b */
[--C-:B------:R-:W-:Y:S01]  /*2770*/  FFMA.FTZ R118, R118, R3, -R11.reuse ;  /* 0x0000000376767223 */ /* 0x100fe2000001080b */
[----:B------:R-:W-:Y:S01]  /*2780*/  FMNMX.FTZ R7, R34, R7, !PT ;  /* 0x0000000722077209 */ /* 0x000fe20007810000 */
[----:B------:R-:W2:Y:S01]  /*2790*/  MUFU.EX2 R46, R46 ;  /* 0x0000002e002e7308 */ /* 0x000ea20000000800 */
[-CC-:B------:R-:W-:Y:S01]  /*27a0*/  FFMA.FTZ R120, R120, R3.reuse, -R11.reuse ;  /* 0x0000000378787223 */ /* 0x180fe2000001080b */
[--C-:B------:R-:W-:Y:S01]  /*27b0*/  FFMA.FTZ R122, R122, R3, -R11.reuse ;  /* 0x000000037a7a7223 */ /* 0x100fe2000001080b */
[----:B------:R-:W-:Y:S01]  /*27c0*/  FMNMX.FTZ R7, R64, R7, !PT ;  /* 0x0000000740077209 */ /* 0x000fe20007810000 */
[-CC-:B------:R-:W-:Y:S01]  /*27d0*/  FFMA.FTZ R124, R124, R3.reuse, -R11.reuse ;  /* 0x000000037c7c7223 */ /* 0x180fe2000001080b */
[-CC-:B------:R-:W-:Y:S01]  /*27e0*/  FFMA.FTZ R126, R126, R3.reuse, -R11.reuse ;  /* 0x000000037e7e7223 */ /* 0x180fe2000001080b */
[--C-:B------:R-:W-:Y:S01]  /*27f0*/  FFMA.FTZ R128, R128, R3, -R11.reuse ;  /* 0x0000000380807223 */ /* 0x100fe2000001080b */
[----:B------:R-:W-:Y:S01]  /*2800*/  FMNMX.FTZ R7, R38, R7, !PT ;  /* 0x0000000726077209 */ /* 0x000fe20007810000 */
[----:B------:R-:W3:Y:S01]  /*2810*/  MUFU.EX2 R177, R177 ;  /* 0x000000b100b17308 */ /* 0x000ee20000000800 */
[-CC-:B------:R-:W-:Y:S01]  /*2820*/  FFMA.FTZ R130, R130, R3.reuse, -R11.reuse ;  /* 0x0000000382827223 */ /* 0x180fe2000001080b */
[--C-:B------:R-:W-:Y:S01]  /*2830*/  FFMA.FTZ R132, R132, R3, -R11.reuse ;  /* 0x0000000384847223 */ /* 0x100fe2000001080b */
[----:B------:R-:W-:Y:S01]  /*2840*/  FMNMX.FTZ R7, R68, R7, !PT ;  /* 0x0000000744077209 */ /* 0x000fe20007810000 */
[-CC-:B------:R-:W-:Y:S01]  /*2850*/  FFMA.FTZ R134, R134, R3.reuse, -R11.reuse ;  /* 0x0000000386867223 */ /* 0x180fe2000001080b */
        /* <DEDUP_REMOVED lines=8> */
[----:B------:R-:W-:Y:S01]  /*28e0*/  FFMA.FTZ R146, R146, R3, -R11 ;  /* 0x0000000392927223 */ /* 0x000fe2000001080b */
[----:B------:R-:W4:Y:S01]  /*28f0*/  MUFU.EX2 R58, R58 ;  /* 0x0000003a003a7308 */ /* 0x000f220000000800 */
[----:B------:R-:W-:Y:S01]  /*2900*/  FMNMX.FTZ R7, R50, R7, !PT ;  /* 0x0000000732077209 */ /* 0x000fe20007810000 */
[--C-:B------:R-:W-:Y:S01]  /*2910*/  IMAD.MOV.U32 R114, RZ, RZ, R151.reuse ;  /* 0x000000ffff727224 */ /* 0x100fe200078e0097 */
[----:B------:R-:W-:Y:S01]  /*2920*/  MOV R110, R151 ;  /* 0x00000097006e7202 */ /* 0x000fe20000000f00 */
[--C-:B------:R-:W-:Y:S01]  /*2930*/  IMAD.MOV.U32 R112, RZ, RZ, R151.reuse ;  /* 0x000000ffff707224 */ /* 0x100fe200078e0097 */
[----:B------:R-:W-:Y:S01]  /*2940*/  FMNMX.FTZ R7, R76, R7, !PT ;  /* 0x000000074c077209 */ /* 0x000fe20007810000 */
[--C-:B------:R-:W-:Y:S01]  /*2950*/  IMAD.MOV.U32 R108, RZ, RZ, R151.reuse ;  /* 0x000000ffff6c7224 */ /* 0x100fe200078e0097 */
[----:B------:R-:W-:Y:S01]  /*2960*/  MOV R96, R151 ;  /* 0x0000009700607202 */ /* 0x000fe20000000f00 */
[----:B------:R-:W5:Y:S01]  /*2970*/  MUFU.EX2 R179, R179 ;  /* 0x000000b300b37308 */ /* 0x000f620000000800 */
[----:B------:R-:W-:Y:S01]  /*2980*/  FMNMX.FTZ R7, R82, R7, !PT ;  /* 0x0000000752077209 */ /* 0x000fe20007810000 */
[----:B------:R-:W-:-:S02]  /*2990*/  IMAD.MOV.U32 R106, RZ, RZ, R151 ;  /* 0x000000ffff6a7224 */ /* 0x000fc400078e0097 */
[--C-:B------:R-:W-:Y:S01]  /*29a0*/  IMAD.MOV.U32 R104, RZ, RZ, R151.reuse ;  /* 0x000000ffff687224 */ /* 0x100fe200078e0097 */
[----:B------:R-:W-:Y:S01]  /*29b0*/  FMNMX.FTZ R7, R80, R7, !PT ;  /* 0x0000000750077209 */ /* 0x000fe20007810000 */
[--C-:B------:R-:W-:Y:S02]  /*29c0*/  IMAD.MOV.U32 R102, RZ, RZ, R151.reuse ;  /* 0x000000ffff667224 */ /* 0x100fe400078e0097 */
[----:B------:R-:W-:Y:S01]  /*29d0*/  MUFU.EX2 R62, R62 ;  /* 0x0000003e003e7308 */ /* 0x000fe20000000800 */
[----:B------:R-:W-:Y:S01]  /*29e0*/  FMNMX.FTZ R7, R86, R7, !PT ;  /* 0x0000000756077209 */ /* 0x000fe20007810000 */
[--C-:B------:R-:W-:Y:S02]  /*29f0*/  IMAD.MOV.U32 R100, RZ, RZ, R151.reuse ;  /* 0x000000ffff647224 */ /* 0x100fe400078e0097 */
[--C-:B------:R-:W-:Y:S01]  /*2a00*/  IMAD.MOV.U32 R98, RZ, RZ, R151.reuse ;  /* 0x000000ffff627224 */ /* 0x100fe200078e0097 */
[----:B------:R-:W-:Y:S01]  /*2a10*/  FMNMX.FTZ R7, R84, R7, !PT ;  /* 0x0000000754077209 */ /* 0x000fe20007810000 */
[----:B------:R-:W-:-:S02]  /*2a20*/  IMAD.MOV.U32 R94, RZ, RZ, R151 ;  /* 0x000000ffff5e7224 */ /* 0x000fc400078e0097 */
[----:B------:R-:W-:Y:S01]  /*2a30*/  MUFU.EX2 R173, R173 ;  /* 0x000000ad00ad7308 */ /* 0x000fe20000000800 */
[----:B------:R-:W-:Y:S01]  /*2a40*/  FMNMX.FTZ R7, R88, R7, !PT ;  /* 0x0000000758077209 */ /* 0x000fe20007810000 */
[--C-:B------:R-:W-:Y:S02]  /*2a50*/  IMAD.MOV.U32 R92, RZ, RZ, R151.reuse ;  /* 0x000000ffff5c7224 */ /* 0x100fe400078e0097 */
[----:B------:R-:W-:Y:S02]  /*2a60*/  IMAD.MOV.U32 R90, RZ, RZ, R151 ;  /* 0x000000ffff5a7224 */ /* 0x000fe400078e0097 */
[----:B------:R-:W0:Y:S02]  /*2a70*/  SHFL.BFLY PT, R6, R7, 0x2, 0x1f ;  /* 0x0c401f0007067f89 */ /* 0x000e2400000e0000 */
[----:B------:R-:W-:Y:S08]  /*2a80*/  MUFU.EX2 R66, R66 ;  /* 0x0000004200427308 */ /* 0x000ff00000000800 */
[----:B------:R-:W-:Y:S08]  /*2a90*/  MUFU.EX2 R175, R175 ;  /* 0x000000af00af7308 */ /* 0x000ff00000000800 */
[----:B------:R-:W-:Y:S01]  /*2aa0*/  MUFU.EX2 R70, R70 ;  /* 0x0000004600467308 */ /* 0x000fe20000000800 */
[----:B0-----:R-:W-:-:S07]  /*2ab0*/  FMNMX.FTZ R9, R7, R6, !PT ;  /* 0x0000000607097209 */ /* 0x001fce0007810000 */
[----:B------:R-:W-:Y:S01]  /*2ac0*/  MUFU.EX2 R169, R169 ;  /* 0x000000a900a97308 */ /* 0x000fe20000000800 */
[----:B------:R-:W0:Y:S07]  /*2ad0*/  SHFL.BFLY PT, R6, R9, 0x1, 0x1f ;  /* 0x0c201f0009067f89 */ /* 0x000e2e00000e0000 */
[----:B------:R-:W-:Y:S08]  /*2ae0*/  MUFU.EX2 R74, R74 ;  /* 0x0000004a004a7308 */ /* 0x000ff00000000800 */
[----:B------:R-:W-:Y:S08]  /*2af0*/  MUFU.EX2 R171, R171 ;  /* 0x000000ab00ab7308 */ /* 0x000ff00000000800 */
[----:B------:R-:W-:Y:S01]  /*2b00*/  MUFU.EX2 R116, R116 ;  /* 0x0000007400747308 */ /* 0x000fe20000000800 */
[----:B0-----:R-:W-:-:S04]  /*2b10*/  FMNMX.FTZ R6, R9, R6, !PT ;  /* 0x0000000609067209 */ /* 0x001fc80007810000 */
[C---:B------:R-:W-:Y:S01]  /*2b20*/  FSETP.NEU.FTZ.AND P2, PT, R6.reuse, -INF , PT ;  /* 0xff8000000600780b */ /* 0x040fe20003f5d000 */
[----:B------:R-:W-:Y:S02]  /*2b30*/  FMUL.FTZ R7, R6, R3 ;  /* 0x0000000306077220 */ /* 0x000fe40000410000 */
[----:B------:R-:W-:Y:S03]  /*2b40*/  MUFU.EX2 R118, R118 ;  /* 0x0000007600767308 */ /* 0x000fe60000000800 */
[----:B------:R-:W-:-:S05]  /*2b50*/  FSEL R9, R7, RZ, P2 ;  /* 0x000000ff07097208 */ /* 0x000fca0001000000 */
[----:B------:R-:W-:Y:S01]  /*2b60*/  MUFU.EX2 R153, R120 ;  /* 0x0000007800997308 */ /* 0x000fe20000000800 */
[-CC-:B------:R-:W-:Y:S01]  /*2b70*/  FFMA.FTZ R8, R8, R3.reuse, -R9.reuse ;  /* 0x0000000308087223 */ /* 0x180fe20000010809 */
[-CC-:B------:R-:W-:Y:S01]  /*2b80*/  FFMA.FTZ R24, R24, R3.reuse, -R9.reuse ;  /* 0x0000000318187223 */ /* 0x180fe20000010809 */
[-CC-:B------:R-:W-:Y:S01]  /*2b90*/  FFMA.FTZ R25, R25, R3.reuse, -R9.reuse ;  /* 0x0000000319197223 */ /* 0x180fe20000010809 */
[-CC-:B------:R-:W-:Y:S01]  /*2ba0*/  FFMA.FTZ R28, R28, R3.reuse, -R9.reuse ;  /* 0x000000031c1c7223 */ /* 0x180fe20000010809 */
[-CC-:B------:R-:W-:Y:S01]  /*2bb0*/  FFMA.FTZ R32, R32, R3.reuse, -R9.reuse ;  /* 0x0000000320207223 */ /* 0x180fe20000010809 */
[-CC-:B------:R-:W-:Y:S01]  /*2bc0*/  FFMA.FTZ R12, R12, R3.reuse, -R9.reuse ;  /* 0x000000030c0c7223 */ /* 0x180fe20000010809 */
[-CC-:B------:R-:W-:Y:S01]  /*2bd0*/  FFMA.FTZ R36, R36, R3.reuse, -R9.reuse ;  /* 0x0000000324247223 */ /* 0x180fe20000010809 */
[----:B------:R0:W-:Y:S01]  /*2be0*/  MUFU.EX2 R11, R8 ;  /* 0x00000008000b7308 */ /* 0x0001e20000000800 */
[-CC-:B------:R-:W-:Y:S01]  /*2bf0*/  FFMA.FTZ R14, R14, R3.reuse, -R9.reuse ;  /* 0x000000030e0e7223 */ /* 0x180fe20000010809 */
[-CC-:B------:R-:W-:Y:S01]  /*2c00*/  FFMA.FTZ R40, R40, R3.reuse, -R9.reuse ;  /* 0x0000000328287223 */ /* 0x180fe20000010809 */
[-CC-:B------:R-:W-:Y:S01]  /*2c10*/  FFMA.FTZ R18, R18, R3.reuse, -R9.reuse ;  /* 0x0000000312127223 */ /* 0x180fe20000010809 */
[-CC-:B------:R-:W-:Y:S01]  /*2c20*/  FFMA.FTZ R44, R44, R3.reuse, -R9.reuse ;  /* 0x000000032c2c7223 */ /* 0x180fe20000010809 */
[-CC-:B------:R-:W-:Y:S01]  /*2c30*/  FFMA.FTZ R20, R20, R3.reuse, -R9.reuse ;  /* 0x0000000314147223 */ /* 0x180fe20000010809 */
[-CC-:B------:R-:W-:Y:S01]  /*2c40*/  FFMA.FTZ R48, R48, R3.reuse, -R9.reuse ;  /* 0x0000000330307223 */ /* 0x180fe20000010809 */
[-CC-:B------:R-:W-:Y:S01]  /*2c50*/  FFMA.FTZ R22, R22, R3.reuse, -R9.reuse ;  /* 0x0000000316167223 */ /* 0x180fe20000010809 */
[----:B------:R-:W-:Y:S01]  /*2c60*/  MUFU.EX2 R24, R24 ;  /* 0x0000001800187308 */ /* 0x000fe20000000800 */
[----:B0-----:R-:W-:Y:S01]  /*2c70*/  FADD.FTZ R8, R181, R42 ;  /* 0x0000002ab5087221 */ /* 0x001fe20000010000 */
[-CC-:B------:R-:W-:Y:S01]  /*2c80*/  FFMA.FTZ R52, R52, R3.reuse, -R9.reuse ;  /* 0x0000000334347223 */ /* 0x180fe20000010809 */
[-CC-:B------:R-:W-:Y:S01]  /*2c90*/  FFMA.FTZ R26, R26, R3.reuse, -R9.reuse ;  /* 0x000000031a1a7223 */ /* 0x180fe20000010809 */
[-CC-:B------:R-:W-:Y:S01]  /*2ca0*/  FFMA.FTZ R56, R56, R3.reuse, -R9.reuse ;  /* 0x0000000338387223 */ /* 0x180fe20000010809 */
[----:B-1----:R-:W-:Y:S01]  /*2cb0*/  FADD.FTZ R7, R183, R8 ;  /* 0x00000008b7077221 */ /* 0x002fe20000010000 */
[-CC-:B------:R-:W-:Y:S01]  /*2cc0*/  FFMA.FTZ R30, R30, R3.reuse, -R9.reuse ;  /* 0x000000031e1e7223 */ /* 0x180fe20000010809 */
[-C--:B------:R-:W-:Y:S01]  /*2cd0*/  FFMA.FTZ R60, R60, R3.reuse, -R9 ;  /* 0x000000033c3c7223 */ /* 0x080fe20000010809 */
[----:B------:R-:W0:Y:S01]  /*2ce0*/  MUFU.EX2 R25, R25 ;  /* 0x0000001900197308 */ /* 0x000e220000000800 */
[----:B--2---:R-:W-:Y:S01]  /*2cf0*/  FADD.FTZ R8, R46, R7 ;  /* 0x000000072e087221 */ /* 0x004fe20000010000 */
[-CC-:B------:R-:W-:Y:S01]  /*2d00*/  FFMA.FTZ R34, R34, R3.reuse, -R9.reuse ;  /* 0x0000000322227223 */ /* 0x180fe20000010809 */
[-CC-:B------:R-:W-:Y:S01]  /*2d10*/  FFMA.FTZ R64, R64, R3.reuse, -R9.reuse ;  /* 0x0000000340407223 */ /* 0x180fe20000010809 */
[-CC-:B------:R-:W-:Y:S01]  /*2d20*/  FFMA.FTZ R38, R38, R3.reuse, -R9.reuse ;  /* 0x0000000326267223 */ /* 0x180fe20000010809 */
[----:B---3--:R-:W-:Y:S01]  /*2d30*/  FADD.FTZ R7, R177, R8 ;  /* 0x00000008b1077221 */ /* 0x008fe20000010000 */
[-CC-:B------:R-:W-:Y:S01]  /*2d40*/  FFMA.FTZ R68, R68, R3.reuse, -R9.reuse ;  /* 0x0000000344447223 */ /* 0x180fe20000010809 */
[-C--:B------:R-:W-:Y:S01]  /*2d50*/  FFMA.FTZ R54, R54, R3.reuse, -R9 ;  /* 0x0000000336367223 */ /* 0x080fe20000010809 */
[----:B------:R-:W1:Y:S01]  /*2d60*/  MUFU.EX2 R28, R28 ;  /* 0x0000001c001c7308 */ /* 0x000e620000000800 */
[----:B----4-:R-:W-:Y:S01]  /*2d70*/  FADD.FTZ R8, R58, R7 ;  /* 0x000000073a087221 */ /* 0x010fe20000010000 */
[-CC-:B------:R-:W-:Y:S01]  /*2d80*/  FFMA.FTZ R72, R72, R3.reuse, -R9.reuse ;  /* 0x0000000348487223 */ /* 0x180fe20000010809 */
[-CC-:B------:R-:W-:Y:S01]  /*2d90*/  FFMA.FTZ R50, R50, R3.reuse, -R9.reuse ;  /* 0x0000000332327223 */ /* 0x180fe20000010809 */
[-CC-:B------:R-:W-:Y:S01]  /*2da0*/  FFMA.FTZ R76, R76, R3.reuse, -R9.reuse ;  /* 0x000000034c4c7223 */ /* 0x180fe20000010809 */
[----:B-----5:R-:W-:Y:S01]  /*2db0*/  FADD.FTZ R31, R179, R8 ;  /* 0x00000008b31f7221 */ /* 0x020fe20000010000 */
[-CC-:B------:R-:W-:Y:S01]  /*2dc0*/  FFMA.FTZ R82, R82, R3.reuse, -R9.reuse ;  /* 0x0000000352527223 */ /* 0x180fe20000010809 */
[-C--:B------:R-:W-:Y:S01]  /*2dd0*/  FFMA.FTZ R80, R80, R3.reuse, -R9 ;  /* 0x0000000350507223 */ /* 0x080fe20000010809 */
[----:B------:R-:W2:Y:S01]  /*2de0*/  MUFU.EX2 R32, R32 ;  /* 0x0000002000207308 */ /* 0x000ea20000000800 */
[----:B0-----:R-:W-:Y:S01]  /*2df0*/  FADD.FTZ R7, R24, R25 ;  /* 0x0000001918077221 */ /* 0x001fe20000010000 */
[-CC-:B------:R-:W-:Y:S01]  /*2e00*/  FFMA.FTZ R86, R86, R3.reuse, -R9.reuse ;  /* 0x0000000356567223 */ /* 0x180fe20000010809 */
[-CC-:B------:R-:W-:Y:S01]  /*2e10*/  FFMA.FTZ R84, R84, R3.reuse, -R9.reuse ;  /* 0x0000000354547223 */ /* 0x180fe20000010809 */
[----:B------:R-:W-:Y:S01]  /*2e20*/  FFMA.FTZ R88, R88, R3, -R9 ;  /* 0x0000000358587223 */ /* 0x000fe20000010809 */
[----:B------:R-:W-:Y:S01]  /*2e30*/  F2FP.F16.F32.PACK_AB R181, R42, R181 ;  /* 0x000000b52ab5723e */ /* 0x000fe200000000ff */
[----:B------:R-:W-:Y:S01]  /*2e40*/  IMAD.MOV.U32 R120, RZ, RZ, R151 ;  /* 0x000000ffff787224 */ /* 0x000fe200078e0097 */
[----:B------:R-:W-:Y:S01]  /*2e50*/  F2FP.F16.F32.PACK_AB R183, R46, R183 ;  /* 0x000000b72eb7723e */ /* 0x000fe200000000ff */
[----:B------:R0:W3:Y:S01]  /*2e60*/  MUFU.EX2 R13, R12 ;  /* 0x0000000c000d7308 */ /* 0x0000e20000000800 */
[----:B-1----:R-:W-:Y:S01]  /*2e70*/  FADD.FTZ R8, R28, R7 ;  /* 0x000000071c087221 */ /* 0x002fe20000010000 */
[----:B------:R-:W-:-:S02]  /*2e80*/  F2FP.F16.F32.PACK_AB R182, R11, R28 ;  /* 0x0000001c0bb6723e */ /* 0x000fc400000000ff */
[----:B------:R-:W-:Y:S01]  /*2e90*/  F2FP.F16.F32.PACK_AB R177, R58, R177 ;  /* 0x000000b13ab1723e */ /* 0x000fe200000000ff */
[----:B------:R-:W-:Y:S01]  /*2ea0*/  FADD.FTZ R7, R11, R8 ;  /* 0x000000080b077221 */ /* 0x000fe20000010000 */
[C---:B------:R-:W-:Y:S02]  /*2eb0*/  F2FP.F16.F32.PACK_AB R179, R62.reuse, R179 ;  /* 0x000000b33eb3723e */ /* 0x040fe400000000ff */
[----:B------:R-:W1:Y:S01]  /*2ec0*/  MUFU.EX2 R36, R36 ;  /* 0x0000002400247308 */ /* 0x000e620000000800 */
[----:B0-----:R-:W-:Y:S01]  /*2ed0*/  FADD.FTZ R12, R62, R31 ;  /* 0x0000001f3e0c7221 */ /* 0x001fe20000010000 */
[----:B--2---:R-:W-:Y:S01]  /*2ee0*/  FADD.FTZ R8, R32, R7 ;  /* 0x0000000720087221 */ /* 0x004fe20000010000 */
[----:B------:R-:W-:Y:S02]  /*2ef0*/  F2FP.F16.F32.PACK_AB R180, R25, R24 ;  /* 0x0000001819b4723e */ /* 0x000fe400000000ff */
[----:B------:R-:W-:Y:S01]  /*2f00*/  FADD.FTZ R33, R173, R12 ;  /* 0x0000000cad217221 */ /* 0x000fe20000010000 */
[----:B------:R-:W-:-:S02]  /*2f10*/  F2FP.F16.F32.PACK_AB R173, R66, R173 ;  /* 0x000000ad42ad723e */ /* 0x000fc400000000ff */
[----:B------:R0:W2:Y:S01]  /*2f20*/  MUFU.EX2 R15, R14 ;  /* 0x0000000e000f7308 */ /* 0x0000a20000000800 */
[----:B------:R-:W-:Y:S01]  /*2f30*/  FADD.FTZ R12, R66, R33 ;  /* 0x00000021420c7221 */ /* 0x000fe20000010000 */
[C---:B---3--:R-:W-:Y:S01]  /*2f40*/  FADD.FTZ R7, R13.reuse, R8 ;  /* 0x000000080d077221 */ /* 0x048fe20000010000 */
[----:B------:R-:W-:Y:S02]  /*2f50*/  F2FP.F16.F32.PACK_AB R176, R13, R32 ;  /* 0x000000200db0723e */ /* 0x000fe400000000ff */
[----:B------:R-:W-:Y:S01]  /*2f60*/  FADD.FTZ R33, R175, R12 ;  /* 0x0000000caf217221 */ /* 0x000fe20000010000 */
[C---:B------:R-:W-:Y:S02]  /*2f70*/  F2FP.F16.F32.PACK_AB R175, R70.reuse, R175 ;  /* 0x000000af46af723e */ /* 0x040fe400000000ff */
[----:B------:R-:W3:Y:S01]  /*2f80*/  MUFU.EX2 R40, R40 ;  /* 0x0000002800287308 */ /* 0x000ee20000000800 */
[----:B0-----:R-:W-:Y:S02]  /*2f90*/  IMAD.U32 R14, RZ, RZ, UR36 ;  /* 0x00000024ff0e7e24 */ /* 0x001fe4000f8e00ff */
[----:B------:R-:W-:Y:S01]  /*2fa0*/  FADD.FTZ R12, R70, R33 ;  /* 0x00000021460c7221 */ /* 0x000fe20000010000 */
[----:B-1----:R-:W-:Y:S01]  /*2fb0*/  FADD.FTZ R8, R36, R7 ;  /* 0x0000000724087221 */ /* 0x002fe20000010000 */
[----:B------:R-:W-:-:S02]  /*2fc0*/  @!P1 VIADD R7, R14, 0x34840 ;  /* 0x000348400e079836 */ /* 0x000fc40000000000 */
[----:B------:R-:W-:Y:S01]  /*2fd0*/  FADD.FTZ R37, R169, R12 ;  /* 0x0000000ca9257221 */ /* 0x000fe20000010000 */
[C---:B------:R-:W-:Y:S01]  /*2fe0*/  F2FP.F16.F32.PACK_AB R169, R74.reuse, R169 ;  /* 0x000000a94aa9723e */ /* 0x040fe200000000ff */
[----:B------:R-:W0:Y:S01]  /*2ff0*/  MUFU.EX2 R19, R18 ;  /* 0x0000001200137308 */ /* 0x000e220000000800 */
[C---:B--2---:R-:W-:Y:S01]  /*3000*/  FADD.FTZ R35, R15.reuse, R8 ;  /* 0x000000080f237221 */ /* 0x044fe20000010000 */
[----:B------:R-:W-:Y:S01]  /*3010*/  FADD.FTZ R12, R74, R37 ;  /* 0x000000254a0c7221 */ /* 0x000fe20000010000 */
[----:B------:R-:W-:Y:S02]  /*3020*/  @!P1 PRMT R7, RZ, 0x654, R7 ;  /* 0x00000654ff079816 */ /* 0x000fe40000000007 */
[----:B------:R-:W-:Y:S02]  /*3030*/  F2FP.F16.F32.PACK_AB R178, R15, R36 ;  /* 0x000000240fb2723e */ /* 0x000fe400000000ff */
[----:B------:R0:W-:Y:S01]  /*3040*/  @!P1 SYNCS.ARRIVE.TRANS64.RED.A1T0 RZ, [R7+URZ], RZ ;  /* 0x000000ff07ff99a7 */ /* 0x0001e2000810043f */
[----:B------:R-:W1:Y:S01]  /*3050*/  MUFU.EX2 R44, R44 ;  /* 0x0000002c002c7308 */ /* 0x000e620000000800 */
[----:B---3--:R-:W-:Y:S01]  /*3060*/  FADD.FTZ R8, R40, R35 ;  /* 0x0000002328087221 */ /* 0x008fe20000010000 */
[----:B------:R-:W-:Y:S01]  /*3070*/  FADD.FTZ R35, R171, R12 ;  /* 0x0000000cab237221 */ /* 0x000fe20000010000 */
[----:B------:R-:W-:-:S03]  /*3080*/  F2FP.F16.F32.PACK_AB R171, R116, R171 ;  /* 0x000000ab74ab723e */ /* 0x000fc600000000ff */
[----:B------:R-:W-:Y:S01]  /*3090*/  FADD.FTZ R35, R116, R35 ;  /* 0x0000002374237221 */ /* 0x000fe20000010000 */
[----:B------:R-:W-:Y:S01]  /*30a0*/  IMAD.MOV.U32 R116, RZ, RZ, R151 ;  /* 0x000000ffff747224 */ /* 0x000fe200078e0097 */
[----:B------:R-:W2:Y:S01]  /*30b0*/  MUFU.EX2 R21, R20 ;  /* 0x0000001400157308 */ /* 0x000ea20000000800 */
[C---:B0-----:R-:W-:Y:S01]  /*30c0*/  FADD.FTZ R7, R19.reuse, R8 ;  /* 0x0000000813077221 */ /* 0x041fe20000010000 */
[----:B------:R-:W-:Y:S01]  /*30d0*/  FADD.FTZ R12, R118, R35 ;  /* 0x00000023760c7221 */ /* 0x000fe20000010000 */
[----:B------:R-:W-:-:S03]  /*30e0*/  F2FP.F16.F32.PACK_AB R172, R19, R40 ;  /* 0x0000002813ac723e */ /* 0x000fc600000000ff */
[C---:B------:R-:W-:Y:S01]  /*30f0*/  FADD.FTZ R37, R153.reuse, R12 ;  /* 0x0000000c99257221 */ /* 0x040fe20000010000 */
[----:B------:R-:W-:Y:S01]  /*3100*/  F2FP.F16.F32.PACK_AB R153, R153, R118 ;  /* 0x000000769999723e */ /* 0x000fe200000000ff */
[----:B------:R-:W0:Y:S01]  /*3110*/  MUFU.EX2 R48, R48 ;  /* 0x0000003000307308 */ /* 0x000e220000000800 */
[----:B-1----:R-:W-:Y:S01]  /*3120*/  FADD.FTZ R8, R44, R7 ;  /* 0x000000072c087221 */ /* 0x002fe20000010000 */
[----:B------:R-:W-:-:S06]  /*3130*/  IMAD.MOV.U32 R118, RZ, RZ, R151 ;  /* 0x000000ffff767224 */ /* 0x000fcc00078e0097 */
[----:B------:R-:W1:Y:S01]  /*3140*/  MUFU.EX2 R122, R122 ;  /* 0x0000007a007a7308 */ /* 0x000e620000000800 */
[C---:B--2---:R-:W-:Y:S01]  /*3150*/  FADD.FTZ R7, R21.reuse, R8 ;  /* 0x0000000815077221 */ /* 0x044fe20000010000 */
[----:B------:R-:W-:-:S06]  /*3160*/  F2FP.F16.F32.PACK_AB R174, R21, R44 ;  /* 0x0000002c15ae723e */ /* 0x000fcc00000000ff */
[----:B------:R-:W2:Y:S01]  /*3170*/  MUFU.EX2 R23, R22 ;  /* 0x0000001600177308 */ /* 0x000ea20000000800 */
[----:B0-----:R-:W-:-:S07]  /*3180*/  FADD.FTZ R8, R48, R7 ;  /* 0x0000000730087221 */ /* 0x001fce0000010000 */
[----:B------:R0:W3:Y:S01]  /*3190*/  MUFU.EX2 R155, R124 ;  /* 0x0000007c009b7308 */ /* 0x0000e20000000800 */
[----:B-1----:R-:W-:-:S07]  /*31a0*/  FADD.FTZ R12, R122, R37 ;  /* 0x000000257a0c7221 */ /* 0x002fce0000010000 */
[----:B------:R-:W1:Y:S01]  /*31b0*/  MUFU.EX2 R52, R52 ;  /* 0x0000003400347308 */ /* 0x000e620000000800 */
[C---:B--2---:R-:W-:Y:S01]  /*31c0*/  FADD.FTZ R7, R23.reuse, R8 ;  /* 0x0000000817077221 */ /* 0x044fe20000010000 */
[----:B------:R-:W-:Y:S02]  /*31d0*/  F2FP.F16.F32.PACK_AB R168, R23, R48 ;  /* 0x0000003017a8723e */ /* 0x000fe400000000ff */
[----:B0-----:R-:W-:-:S04]  /*31e0*/  MOV R124, R151 ;  /* 0x00000097007c7202 */ /* 0x001fc80000000f00 */
[----:B------:R-:W0:Y:S01]  /*31f0*/  MUFU.EX2 R126, R126 ;  /* 0x0000007e007e7308 */ /* 0x000e220000000800 */
[C---:B---3--:R-:W-:Y:S01]  /*3200*/  FADD.FTZ R37, R155.reuse, R12 ;  /* 0x0000000c9b257221 */ /* 0x048fe20000010000 */
[----:B------:R-:W-:Y:S01]  /*3210*/  F2FP.F16.F32.PACK_AB R155, R155, R122 ;  /* 0x0000007a9b9b723e */ /* 0x000fe200000000ff */
[----:B------:R-:W-:-:S05]  /*3220*/  IMAD.MOV.U32 R122, RZ, RZ, R151 ;  /* 0x000000ffff7a7224 */ /* 0x000fca00078e0097 */
[----:B------:R-:W2:Y:S01]  /*3230*/  MUFU.EX2 R27, R26 ;  /* 0x0000001a001b7308 */ /* 0x000ea20000000800 */
[----:B-1----:R-:W-:-:S07]  /*3240*/  FADD.FTZ R8, R52, R7 ;  /* 0x0000000734087221 */ /* 0x002fce0000010000 */
[----:B------:R1:W3:Y:S01]  /*3250*/  MUFU.EX2 R157, R128 ;  /* 0x00000080009d7308 */ /* 0x0002e20000000800 */
[----:B0-----:R-:W-:-:S07]  /*3260*/  FADD.FTZ R12, R126, R37 ;  /* 0x000000257e0c7221 */ /* 0x001fce0000010000 */
[----:B------:R-:W0:Y:S01]  /*3270*/  MUFU.EX2 R56, R56 ;  /* 0x0000003800387308 */ /* 0x000e220000000800 */
[C---:B--2---:R-:W-:Y:S01]  /*3280*/  FADD.FTZ R7, R27.reuse, R8 ;  /* 0x000000081b077221 */ /* 0x044fe20000010000 */
[----:B------:R-:W-:Y:S01]  /*3290*/  F2FP.F16.F32.PACK_AB R170, R27, R52 ;  /* 0x000000341baa723e */ /* 0x000fe200000000ff */
[----:B-1----:R-:W-:-:S05]  /*32a0*/  IMAD.MOV.U32 R128, RZ, RZ, R151 ;  /* 0x000000ffff807224 */ /* 0x002fca00078e0097 */
[----:B------:R-:W1:Y:S01]  /*32b0*/  MUFU.EX2 R130, R130 ;  /* 0x0000008200827308 */ /* 0x000e620000000800 */
[C---:B---3--:R-:W-:Y:S01]  /*32c0*/  FADD.FTZ R37, R157.reuse, R12 ;  /* 0x0000000c9d257221 */ /* 0x048fe20000010000 */
[----:B------:R-:W-:Y:S01]  /*32d0*/  F2FP.F16.F32.PACK_AB R157, R157, R126 ;  /* 0x0000007e9d9d723e */ /* 0x000fe200000000ff */
[----:B------:R-:W-:-:S05]  /*32e0*/  IMAD.MOV.U32 R126, RZ, RZ, R151 ;  /* 0x000000ffff7e7224 */ /* 0x000fca00078e0097 */
[----:B------:R-:W2:Y:S01]  /*32f0*/  MUFU.EX2 R29, R30 ;  /* 0x0000001e001d7308 */ /* 0x000ea20000000800 */
[----:B0-----:R-:W-:-:S07]  /*3300*/  FADD.FTZ R8, R56, R7 ;  /* 0x0000000738087221 */ /* 0x001fce0000010000 */
[----:B------:R0:W3:Y:S01]  /*3310*/  MUFU.EX2 R159, R132 ;  /* 0x00000084009f7308 */ /* 0x0000e20000000800 */
[----:B-1----:R-:W-:-:S07]  /*3320*/  FADD.FTZ R12, R130, R37 ;  /* 0x00000025820c7221 */ /* 0x002fce0000010000 */
[----:B------:R-:W1:Y:S01]  /*3330*/  MUFU.EX2 R60, R60 ;  /* 0x0000003c003c7308 */ /* 0x000e620000000800 */
[C---:B--2---:R-:W-:Y:S01]  /*3340*/  FADD.FTZ R7, R29.reuse, R8 ;  /* 0x000000081d077221 */ /* 0x044fe20000010000 */
[----:B------:R-:W-:Y:S01]  /*3350*/  F2FP.F16.F32.PACK_AB R152, R29, R56 ;  /* 0x000000381d98723e */ /* 0x000fe200000000ff */
[----:B0-----:R-:W-:-:S05]  /*3360*/  IMAD.MOV.U32 R132, RZ, RZ, R151 ;  /* 0x000000ffff847224 */ /* 0x001fca00078e0097 */
        /* <DEDUP_REMOVED lines=26> */
[----:B------:R-:W-:-:S06]  /*3510*/  F2FP.F16.F32.PACK_AB R163, R163, R78 ;  /* 0x0000004ea3a3723e */ /* 0x000fcc00000000ff */
        /* <DEDUP_REMOVED lines=14> */
[----:B------:R-:W0:Y:S01]  /*3600*/  MUFU.EX2 R76, R76 ;  /* 0x0000004c004c7308 */ /* 0x000e220000000800 */
[----:B-1----:R-:W-:-:S07]  /*3610*/  FADD.FTZ R12, R144, R41 ;  /* 0x00000029900c7221 */ /* 0x002fce0000010000 */
[----:B------:R-:W1:Y:S01]  /*3620*/  MUFU.EX2 R37, R82 ;  /* 0x0000005200257308 */ /* 0x000e620000000800 */
[C---:B--2---:R-:W-:Y:S01]  /*3630*/  FADD.FTZ R41, R9.reuse, R8 ;  /* 0x0000000809297221 */ /* 0x044fe20000010000 */
[----:B------:R-:W-:Y:S01]  /*3640*/  F2FP.F16.F32.PACK_AB R160, R9, R72 ;  /* 0x0000004809a0723e */ /* 0x000fe200000000ff */
[----:B------:R-:W-:-:S05]  /*3650*/  IMAD.MOV.U32 R9, RZ, RZ, RZ ;  /* 0x000000ffff097224 */ /* 0x000fca00078e00ff */
[----:B------:R-:W2:Y:S01]  /*3660*/  MUFU.EX2 R80, R80 ;  /* 0x0000005000507308 */ /* 0x000ea20000000800 */
[----:B0-----:R-:W-:-:S07]  /*3670*/  FADD.FTZ R8, R76, R41 ;  /* 0x000000294c087221 */ /* 0x001fce0000010000 */
[----:B------:R-:W0:Y:S01]  /*3680*/  MUFU.EX2 R39, R86 ;  /* 0x0000005600277308 */ /* 0x000e220000000800 */
[C---:B-1----:R-:W-:Y:S01]  /*3690*/  FADD.FTZ R13, R37.reuse, R8 ;  /* 0x00000008250d7221 */ /* 0x042fe20000010000 */
[----:B------:R-:W-:-:S06]  /*36a0*/  F2FP.F16.F32.PACK_AB R162, R37, R76 ;  /* 0x0000004c25a2723e */ /* 0x000fcc00000000ff */
[----:B------:R-:W1:Y:S01]  /*36b0*/  MUFU.EX2 R84, R84 ;  /* 0x0000005400547308 */ /* 0x000e620000000800 */
[----:B--2---:R-:W-:-:S07]  /*36c0*/  FADD.FTZ R8, R80, R13 ;  /* 0x0000000d50087221 */ /* 0x004fce0000010000 */
[----:B------:R2:W3:Y:S01]  /*36d0*/  MUFU.EX2 R167, R146 ;  /* 0x0000009200a77308 */ /* 0x0004e20000000800 */
[C---:B0-----:R-:W-:Y:S01]  /*36e0*/  FADD.FTZ R13, R39.reuse, R8 ;  /* 0x00000008270d7221 */ /* 0x041fe20000010000 */
[----:B------:R-:W-:-:S06]  /*36f0*/  F2FP.F16.F32.PACK_AB R164, R39, R80 ;  /* 0x0000005027a4723e */ /* 0x000fcc00000000ff */
[----:B------:R0:W4:Y:S01]  /*3700*/  MUFU.EX2 R11, R88 ;  /* 0x00000058000b7308 */ /* 0x0001220000000800 */
[----:B-1----:R-:W-:Y:S01]  /*3710*/  FADD.FTZ R8, R84, R13 ;  /* 0x0000000d54087221 */ /* 0x002fe20000010000 */
[----:B------:R-:W-:Y:S02]  /*3720*/  VIADD R13, R17, 0xfffffffe ;  /* 0xfffffffe110d7836 */ /* 0x000fe40000000000 */
[----:B--2---:R-:W-:-:S03]  /*3730*/  IMAD.MOV.U32 R146, RZ, RZ, R151 ;  /* 0x000000ffff927224 */ /* 0x004fc600078e0097 */
[----:B------:R-:W-:Y:S01]  /*3740*/  ISETP.GE.AND P2, PT, R13, R2, PT ;  /* 0x000000020d00720c */ /* 0x000fe20003f46270 */
[C---:B---3--:R-:W-:Y:S01]  /*3750*/  FADD.FTZ R7, R167.reuse, R12 ;  /* 0x0000000ca7077221 */ /* 0x048fe20000010000 */
[----:B------:R-:W-:Y:S01]  /*3760*/  F2FP.F16.F32.PACK_AB R167, R167, R144 ;  /* 0x00000090a7a7723e */ /* 0x000fe200000000ff */
[----:B------:R-:W-:Y:S02]  /*3770*/  IMAD.MOV.U32 R12, RZ, RZ, 0x3f800000 ;  /* 0x3f800000ff0c7424 */ /* 0x000fe400078e00ff */
[--C-:B------:R-:W-:Y:S02]  /*3780*/  IMAD.MOV.U32 R144, RZ, RZ, R151.reuse ;  /* 0x000000ffff907224 */ /* 0x100fe400078e0097 */
[----:B0-----:R-:W-:Y:S02]  /*3790*/  IMAD.MOV.U32 R88, RZ, RZ, R151 ;  /* 0x000000ffff587224 */ /* 0x001fe400078e0097 */
[C---:B----4-:R-:W-:Y:S01]  /*37a0*/  FADD.FTZ R8, R11.reuse, R8 ;  /* 0x000000080b087221 */ /* 0x050fe20000010000 */
[----:B------:R-:W-:-:S02]  /*37b0*/  F2FP.F16.F32.PACK_AB R166, R11, R84 ;  /* 0x000000540ba6723e */ /* 0x000fc400000000ff */
[----:B------:R-:W-:Y:S01]  /*37c0*/  MOV R11, 0x3f800000 ;  /* 0x3f800000000b7802 */ /* 0x000fe20000000f00 */
[----:B------:R-:W-:Y:S06]  /*37d0*/  @!P2 BRA `(.L_x_19) ;  /* 0x0000002000b0a947 */ /* 0x000fec0003800000 */
[----:B------:R-:W-:Y:S01]  /*37e0*/  IMAD.MOV.U32 R15, RZ, RZ, R10 ;  /* 0x000000ffff0f7224 */ /* 0x000fe200078e000a */
[----:B------:R-:W-:Y:S01]  /*37f0*/  CS2R R150, SRZ ;  /* 0x0000000000967805 */ /* 0x000fe2000001ff00 */
[----:B------:R-:W-:Y:S01]  /*3800*/  IMAD.MOV.U32 R17, RZ, RZ, R6 ;  /* 0x000000ffff117224 */ /* 0x000fe200078e0006 */
[----:B------:R-:W-:Y:S01]  /*3810*/  CS2R R146, SRZ ;  /* 0x0000000000927805 */ /* 0x000fe2000001ff00 */
[----:B------:R-:W-:Y:S01]  /*3820*/  IMAD.MOV.U32 R14, RZ, RZ, RZ ;  /* 0x000000ffff0e7224 */ /* 0x000fe200078e00ff */
[----:B------:R-:W-:Y:S01]  /*3830*/  CS2R R142, SRZ ;  /* 0x00000000008e7805 */ /* 0x000fe2000001ff00 */
[----:B------:R-:W-:Y:S01]  /*3840*/  IMAD.MOV.U32 R12, RZ, RZ, 0x3f800000 ;  /* 0x3f800000ff0c7424 */ /* 0x000fe200078e00ff */
        /* <DEDUP_REMOVED lines=28> */
[----:B------:R-:W-:Y:S01]  /*3a10*/  CS2R R88, SRZ ;  /* 0x0000000000587805 */ /* 0x000fe2000001ff00 */
[----:B------:R-:W-:-:S06]  /*3a20*/  UMOV UR37, URZ ;  /* 0x0000003f00257c82 */ /* 0x000fcc0008000000 */
.L_x_28:
[----:B------:R-:W-:-:S04]  /*3a30*/  UIADD3 UR6, UR37, 0x1, URZ ;  /* 0x0000000125067890 */ /* 0x000fc8000fffe03f */
[----:B------:R-:W-:-:S04]  /*3a40*/  UISETP.NE.AND UP0, UPT, UR6, 0x2, UPT ;  /* 0x000000020600788c */ /* 0x000fc8000bf05270 */
[----:B------:R-:W-:Y:S02]  /*3a50*/  USEL UR7, URZ, 0x1, UP0 ;  /* 0x000000013f077887 */ /* 0x000fe40008000000 */
[----:B------:R-:W-:-:S04]  /*3a60*/  USEL UR6, UR6, URZ, UP0 ;  /* 0x0000003f06067287 */ /* 0x000fc80008000000 */
[----:B------:R-:W-:Y:S02]  /*3a70*/  LOP3.LUT R9, R14, UR7, RZ, 0x3c, !PT ;  /* 0x000000070e097c12 */ /* 0x000fe4000f8e3cff */
[----:B------:R-:W-:Y:S01]  /*3a80*/  IMAD.U32 R0, RZ, RZ, UR6 ;  /* 0x00000006ff007e24 */ /* 0x000fe2000f8e00ff */
[----:B------:R-:W-:Y:S06]  /*3a90*/  @!P0 BRA `(.L_x_20) ;  /* 0x0000000000048947 */ /* 0x000fec0003800000 */
[----:B------:R-:W-:Y:S01]  /*3aa0*/  BPT.TRAP 0x1 ;  /* 0x000000040000795c */ /* 0x000fe20000300000 */
.L_x_20:
[----:B------:R-:W-:Y:S01]  /*3ab0*/  ULEA UR39, UR6, UR36, 0x3 ;  /* 0x0000002406277291 */ /* 0x000fe2000f8e183f */
[----:B------:R-:W-:-:S08]  /*3ac0*/  SHF.L.U32 R3, R9, 0x1f, RZ ;  /* 0x0000001f09037819 */ /* 0x000fd000000006ff */
[----:B------:R0:W1:Y:S01]  /*3ad0*/  SYNCS.PHASECHK.TRANS64.TRYWAIT P2, [UR39+0x34830], R3 ;  /* 0x03483003ff0075a7 */ /* 0x0000620008040167 */
[----:B------:R-:W-:Y:S05]  /*3ae0*/  @!P0 BRA `(.L_x_21) ;  /* 0x0000000000048947 */ /* 0x000fea0003800000 */
[----:B------:R-:W-:Y:S01]  /*3af0*/  BPT.TRAP 0x1 ;  /* 0x000000040000795c */ /* 0x000fe20000300000 */
.L_x_21:
[----:B-1----:R-:W-:Y:S05]  /*3b00*/  @P2 BRA `(.L_x_22) ;  /* 0x0000000000082947 */ /* 0x002fea0003800000 */
[----:B------:R-:W1:Y:S02]  /*3b10*/  SYNCS.PHASECHK.TRANS64.TRYWAIT P2, [UR39+0x34830], R3 ;  /* 0x03483003ff0075a7 */ /* 0x000e640008040167 */
[----:B-1----:R-:W-:Y:S05]  /*3b20*/  @!P2 BRA `(.L_x_23) ;  /* 0x0000008000e0a947 */ /* 0x002fea0003800000 */
.L_x_22:
[----:B------:R-:W-:Y:S01]  /*3b30*/  R2UR UR58, R0 ;  /* 0x00000000003a72ca */ /* 0x000fe200000e0000 */
[----:B------:R-:W-:Y:S01]  /*3b40*/  WARPGROUP.ARRIVE ;  /* 0x00000000000079c5 */ /* 0x000fe20000000000 */
[----:B------:R-:W-:Y:S01]  /*3b50*/  R2UR UR56, R4 ;  /* 0x00000000043872ca */ /* 0x000fe200000e0000 */
[----:B------:R-:W-:Y:S01]  /*3b60*/  UMOV UR59, 0x40000040 ;  /* 0x40000040003b7882 */ /* 0x000fe20000000000 */
[----:B------:R-:W-:Y:S01]  /*3b70*/  R2UR UR57, R5 ;  /* 0x00000000053972ca */ /* 0x000fe200000e0000 */
[----:B------:R-:W-:Y:S01]  /*3b80*/  UMOV UR7, 0x40000040 ;  /* 0x4000004000077882 */ /* 0x000fe20000000000 */
[----:B------:R-:W-:Y:S01]  /*3b90*/  UMOV UR11, 0x40000040 ;  /* 0x40000040000b7882 */ /* 0x000fe20000000000 */
[----:B------:R-:W-:Y:S01]  /*3ba0*/  UMOV UR15, 0x40000040 ;  /* 0x40000040000f7882 */ /* 0x000fe20000000000 */
[----:B------:R-:W-:Y:S01]  /*3bb0*/  UMOV UR19, 0x40000040 ;  /* 0x4000004000137882 */ /* 0x000fe20000000000 */
[----:B------:R-:W-:Y:S01]  /*3bc0*/  UMOV UR23, 0x40000040 ;  /* 0x4000004000177882 */ /* 0x000fe20000000000 */
[----:B------:R-:W-:Y:S01]  /*3bd0*/  UMOV UR27, 0x40000040 ;  /* 0x40000040001b7882 */ /* 0x000fe20000000000 */
[----:B------:R-:W-:Y:S01]  /*3be0*/  UMOV UR31, 0x40000040 ;  /* 0x40000040001f7882 */ /* 0x000fe20000000000 */
[----:B------:R-:W-:Y:S01]  /*3bf0*/  UMOV UR35, 0x40000040 ;  /* 0x4000004000237882 */ /* 0x000fe20000000000 */
[----:B------:R-:W-:Y:S01]  /*3c00*/  UIMAD UR58, UR58, 0xc00, UR38 ;  /* 0x00000c003a3a78a4 */ /* 0x000fe2000f8e0226 */
[-C--:B------:R-:W-:Y:S01]  /*3c10*/  FMUL.FTZ R88, R88, R11.reuse ;  /* 0x0000000b58587220 */ /* 0x080fe20000410000 */
[----:B------:R-:W-:Y:S01]  /*3c20*/  UMOV UR47, 0x40000040 ;  /* 0x40000040002f7882 */ /* 0x000fe20000000000 */
[----:B------:R-:W-:Y:S01]  /*3c30*/  UMOV UR51, 0x40000040 ;  /* 0x4000004000337882 */ /* 0x000fe20000000000 */
[----:B------:R-:W-:Y:S01]  /*3c40*/  UIADD3 UR6, UR58, 0x2, URZ ;  /* 0x000000023a067890 */ /* 0x000fe2000fffe03f */
[-C--:B------:R-:W-:Y:S01]  /*3c50*/  FMUL.FTZ R89, R89, R11.reuse ;  /* 0x0000000b59597220 */ /* 0x080fe20000410000 */
[----:B------:R-:W-:Y:S01]  /*3c60*/  UIADD3 UR10, UR58, 0x4, URZ ;  /* 0x000000043a0a7890 */ /* 0x000fe2000fffe03f */
[----:B------:R-:W-:Y:S01]  /*3c70*/  FMUL.FTZ R92, R92, R11 ;  /* 0x0000000b5c5c7220 */ /* 0x000fe20000410000 */
[----:B------:R-:W-:-:S02]  /*3c80*/  UIADD3 UR14, UR58, 0x6, URZ ;  /* 0x000000063a0e7890 */ /* 0x000fc4000fffe03f */
[----:B------:R-:W-:Y:S01]  /*3c90*/  HGMMA.64x128x16.F32 R24, gdesc[UR56], RZ, !UPT, gsb0 ;  /* 0x01e00000381879f0 */ /* 0x000fe2000c0008ff */
[----:B------:R-:W-:Y:S01]  /*3ca0*/  UIADD3 UR18, UR58, 0x400, URZ ;  /* 0x000004003a127890 */ /* 0x000fe2000fffe03f */
[-C--:B------:R-:W-:Y:S01]  /*3cb0*/  FMUL.FTZ R93, R93, R11.reuse ;  /* 0x0000000b5d5d7220 */ /* 0x080fe20000410000 */
        /* <DEDUP_REMOVED lines=14> */
[----:B------:R-:W-:Y:S01]  /*3da0*/  UMOV UR55, 0x40000040 ;  /* 0x4000004000377882 */ /* 0x000fe20000000000 */
[-C--:B------:R-:W-:Y:S01]  /*3db0*/  FMUL.FTZ R109, R109, R11.reuse ;  /* 0x0000000b6d6d7220 */ /* 0x080fe20000410000 */
        /* <DEDUP_REMOVED lines=19> */
[----:B------:R-:W-:Y:S01]  /*3ef0*/  FMUL.FTZ R149, R149, R11 ;  /* 0x0000000b95957220 */ /* 0x000fe20000410000 */
        /* <DEDUP_REMOVED lines=32> */
[----:B------:R-:W-:-:S02]  /*4100*/  WARPGROUP.DEPBAR.LE gsb0, 0x0 ;  /* 0x00008000000079c5 */ /* 0x000fc40000010000 */
        /* <DEDUP_REMOVED lines=33> */
[----:B------:R-:W-:Y:S05]  /*4320*/  @!P0 BRA `(.L_x_24) ;  /* 0x0000000000048947 */ /* 0x000fea0003800000 */
[----:B------:R-:W-:Y:S01]  /*4330*/  BPT.TRAP 0x1 ;  /* 0x000000040000795c */ /* 0x000fe20000300000 */
.L_x_24:
[----:B------:R-:W-:Y:S01]  /*4340*/  ULEA UR7, UR37, UR36, 0x3 ;  /* 0x0000002425077291 */ /* 0x000fe2000f8e183f */
[----:B01----:R-:W-:-:S08]  /*4350*/  SHF.L.U32 R3, R14, 0x1f, RZ ;  /* 0x0000001f0e037819 */ /* 0x003fd000000006ff */
[----:B------:R0:W1:Y:S01]  /*4360*/  SYNCS.PHASECHK.TRANS64.TRYWAIT P2, [UR7+0x34850], R3 ;  /* 0x03485003ff0075a7 */ /* 0x0000620008040147 */
[----:B------:R-:W-:Y:S05]  /*4370*/  @!P0 BRA `(.L_x_25) ;  /* 0x0000000000048947 */ /* 0x000fea0003800000 */
[----:B------:R-:W-:Y:S01]  /*4380*/  BPT.TRAP 0x1 ;  /* 0x000000040000795c */ /* 0x000fe20000300000 */
.L_x_25:
[----:B-1----:R-:W-:Y:S05]  /*4390*/  @P2 BRA `(.L_x_26) ;  /* 0x0000000000082947 */ /* 0x002fea0003800000 */
[----:B------:R-:W1:Y:S02]  /*43a0*/  SYNCS.PHASECHK.TRANS64.TRYWAIT P2, [UR7+0x34850], R3 ;  /* 0x03485003ff0075a7 */ /* 0x000e640008040147 */
[----:B-1----:R-:W-:Y:S05]  /*43b0*/  @!P2 BRA `(.L_x_27) ;  /* 0x0000007800d4a947 */ /* 0x002fea0003800000 */
.L_x_26:
[----:B------:R-:W-:Y:S01]  /*43c0*/  UIADD3 UR6, UR36, 0x400, URZ ;  /* 0x0000040024067890 */ /* 0x000fe2000fffe03f */
[----:B------:R-:W-:Y:S01]  /*43d0*/  WARPGROUP.ARRIVE ;  /* 0x00000000000079c5 */ /* 0x000fe20000000000 */
[----:B------:R-:W-:Y:S01]  /*43e0*/  UMOV UR11, 0x40000040 ;  /* 0x40000040000b7882 */ /* 0x000fe20000000000 */
[----:B-1----:R-:W-:Y:S01]  /*43f0*/  FMNMX.FTZ R6, R24, R17, !PT ;  /* 0x0000001118067209 */ /* 0x002fe20007810000 */
[----:B------:R-:W-:Y:S01]  /*4400*/  USHF.R.U32.HI UR6, URZ, 0x4, UR6 ;  /* 0x000000043f067899 */ /* 0x000fe20008011606 */
[C---:B------:R-:W-:Y:S01]  /*4410*/  ISETP.GT.AND P2, PT, R13.reuse, R2, PT ;  /* 0x000000020d00720c */ /* 0x040fe20003f44270 */
[----:B------:R-:W-:Y:S01]  /*4420*/  VIADD R13, R13, 0xffffffff ;  /* 0xffffffff0d0d7836 */ /* 0x000fe20000000000 */
[----:B0-----:R-:W-:Y:S01]  /*4430*/  FMNMX.FTZ R3, R25, R6, !PT ;  /* 0x0000000619037209 */ /* 0x001fe20007810000 */
[----:B------:R-:W-:-:S03]  /*4440*/  ULOP3.LUT UR6, UR6, 0x3fff, URZ, 0xc0, !UPT ;  /* 0x00003fff06067892 */ /* 0x000fc6000f8ec03f */
[----:B------:R-:W-:Y:S01]  /*4450*/  FMNMX.FTZ R6, R28, R3, !PT ;  /* 0x000000031c067209 */ /* 0x000fe20007810000 */
[----:B------:R-:W-:-:S03]  /*4460*/  ULOP3.LUT UR6, UR6, 0x4000000, URZ, 0xfc, !UPT ;  /* 0x0400000006067892 */ /* 0x000fc6000f8efc3f */
[----:B------:R-:W-:Y:S01]  /*4470*/  FMNMX.FTZ R3, R29, R6, !PT ;  /* 0x000000061d037209 */ /* 0x000fe20007810000 */
[----:B------:R-:W-:Y:S01]  /*4480*/  ULEA UR6, UR37, UR6, 0xb ;  /* 0x0000000625067291 */ /* 0x000fe2000f8e583f */
[----:B------:R-:W-:Y:S02]  /*4490*/  R2UR UR37, R0 ;  /* 0x00000000002572ca */ /* 0x000fe400000e0000 */
[----:B------:R-:W-:-:S04]  /*44a0*/  FMNMX.FTZ R6, R32, R3, !PT ;  /* 0x0000000320067209 */ /* 0x000fc80007810000 */
[----:B------:R-:W-:Y:S01]  /*44b0*/  UMOV UR10, UR6 ;  /* 0x00000006000a7c82 */ /* 0x000fe20008000000 */
[----:B------:R-:W-:Y:S01]  /*44c0*/  FMNMX.FTZ R3, R33, R6, !PT ;  /* 0x0000000621037209 */ /* 0x000fe20007810000 */
[----:B------:R-:W-:Y:S01]  /*44d0*/  HGMMA.64x128x16.F32 R88, R180, gdesc[UR8].tnspB, R88, gsb0 ;  /* 0x41e00008b4587df0 */ /* 0x000fe20008000858 */
[----:B------:R-:W-:Y:S01]  /*44e0*/  UIADD3 UR10, UR6, 0x80, URZ ;  /* 0x00000080060a7890 */ /* 0x000fe2000fffe03f */
[----:B------:R-:W-:Y:S01]  /*44f0*/  UMOV UR11, 0x40000040 ;  /* 0x40000040000b7882 */ /* 0x000fe20000000000 */
[----:B------:R-:W-:-:S04]  /*4500*/  FMNMX.FTZ R6, R36, R3, !PT ;  /* 0x0000000324067209 */ /* 0x000fc80007810000 */
        /* <DEDUP_REMOVED lines=24> */
[----:B------:R-:W-:-:S05]  /*4690*/  FMNMX.FTZ R10, R85, R6, !PT ;  /* 0x00000006550a7209 */ /* 0x000fca0007810000 */
[----:B------:R-:W0:Y:S02]  /*46a0*/  SHFL.BFLY PT, R3, R10, 0x2, 0x1f ;  /* 0x0c401f000a037f89 */ /* 0x000e2400000e0000 */
[----:B0-----:R-:W-:Y:S02]  /*46b0*/  FMNMX.FTZ R14, R10, R3, !PT ;  /* 0x000000030a0e7209 */ /* 0x001fe40007810000 */
[----:B------:R-:W0:Y:S01]  /*46c0*/  LDC R3, c[0x0][0x988] ;  /* 0x00026200ff037b82 */ /* 0x000e220000000800 */
[----:B------:R-:W-:Y:S02]  /*46d0*/  FMNMX.FTZ R10, R26, R15, !PT ;  /* 0x0000000f1a0a7209 */ /* 0x000fe40007810000 */
[----:B------:R-:W1:Y:S02]  /*46e0*/  SHFL.BFLY PT, R11, R14, 0x1, 0x1f ;  /* 0x0c201f000e0b7f89 */ /* 0x000e6400000e0000 */
[----:B------:R-:W-:Y:S01]  /*46f0*/  FMNMX.FTZ R21, R27, R10, !PT ;  /* 0x0000000a1b157209 */ /* 0x000fe20007810000 */
[----:B------:R-:W-:-:S02]  /*4700*/  WARPGROUP.DEPBAR.LE gsb0, 0x0 ;  /* 0x00008000000079c5 */ /* 0x000fc40000010000 */
[----:B------:R-:W-:Y:S01]  /*4710*/  WARPGROUP.ARRIVE ;  /* 0x00000000000079c5 */ /* 0x000fe20000000000 */
[----:B------:R-:W-:-:S04]  /*4720*/  FMNMX.FTZ R10, R30, R21, !PT ;  /* 0x000000151e0a7209 */ /* 0x000fc80007810000 */
[----:B------:R-:W-:Y:S01]  /*4730*/  FMNMX.FTZ R23, R31, R10, !PT ;  /* 0x0000000a1f177209 */ /* 0x000fe20007810000 */
[----:B------:R-:W-:Y:S01]  /*4740*/  HGMMA.64x128x16.F32 R88, R176, gdesc[UR8].tnspB, R88, gsb0 ;  /* 0x41e00008b0587df0 */ /* 0x000fe20008000858 */
[----:B------:R-:W-:Y:S01]  /*4750*/  UIADD3 UR10, UR6, 0x100, URZ ;  /* 0x00000100060a7890 */ /* 0x000fe2000fffe03f */
[----:B------:R-:W-:Y:S01]  /*4760*/  UMOV UR11, 0x40000040 ;  /* 0x40000040000b7882 */ /* 0x000fe20000000000 */
[----:B------:R-:W-:-:S04]  /*4770*/  FMNMX.FTZ R10, R34, R23, !PT ;  /* 0x00000017220a7209 */ /* 0x000fc80007810000 */
[----:B------:R-:W-:Y:S02]  /*4780*/  FMNMX.FTZ R23, R35, R10, !PT ;  /* 0x0000000a23177209 */ /* 0x000fe40007810000 */
[----:B-1----:R-:W-:Y:S02]  /*4790*/  FMNMX.FTZ R6, R14, R11, !PT ;  /* 0x0000000b0e067209 */ /* 0x002fe40007810000 */
[----:B------:R-:W-:-:S03]  /*47a0*/  FMNMX.FTZ R10, R38, R23, !PT ;  /* 0x00000017260a7209 */ /* 0x000fc60007810000 */
[----:B------:R-:W-:-:S04]  /*47b0*/  FADD.FTZ R12, -R6, R17 ;  /* 0x00000011060c7221 */ /* 0x000fc80000010100 */
[-C--:B0-----:R-:W-:Y:S01]  /*47c0*/  FMUL.FTZ R11, R12, R3.reuse ;  /* 0x000000030c0b7220 */ /* 0x081fe20000410000 */
[----:B------:R-:W-:-:S04]  /*47d0*/  FMUL.FTZ R12, R6, R3 ;  /* 0x00000003060c7220 */ /* 0x000fc80000410000 */
[-CC-:B------:R-:W-:Y:S01]  /*47e0*/  FFMA.FTZ R17, R25, R3.reuse, -R12.reuse ;  /* 0x0000000319117223 */ /* 0x180fe2000001080c */
[----:B------:R-:W-:Y:S01]  /*47f0*/  FMNMX.FTZ R25, R39, R10, !PT ;  /* 0x0000000a27197209 */ /* 0x000fe20007810000 */
[-CC-:B------:R-:W-:Y:S01]  /*4800*/  FFMA.FTZ R19, R29, R3.reuse, -R12.reuse ;  /* 0x000000031d137223 */ /* 0x180fe2000001080c */
[-CC-:B------:R-:W-:Y:S01]  /*4810*/  FFMA.FTZ R21, R33, R3.reuse, -R12.reuse ;  /* 0x0000000321157223 */ /* 0x180fe2000001080c */
[--C-:B------:R-:W-:Y:S01]  /*4820*/  FFMA.FTZ R23, R37, R3, -R12.reuse ;  /* 0x0000000325177223 */ /* 0x100fe2000001080c */
[----:B------:R-:W-:Y:S01]  /*4830*/  FMNMX.FTZ R10, R42, R25, !PT ;  /* 0x000000192a0a7209 */ /* 0x000fe20007810000 */
[-CC-:B------:R-:W-:Y:S01]  /*4840*/  FFMA.FTZ R180, R24, R3.reuse, -R12.reuse ;  /* 0x0000000318b47223 */ /* 0x180fe2000001080c */
[-CC-:B------:R-:W-:Y:S01]  /*4850*/  FFMA.FTZ R182, R28, R3.reuse, -R12.reuse ;  /* 0x000000031cb67223 */ /* 0x180fe2000001080c */
[-CC-:B------:R-:W-:Y:S01]  /*4860*/  FFMA.FTZ R14, R72, R3.reuse, -R12.reuse ;  /* 0x00000003480e7223 */ /* 0x180fe2000001080c */
[----:B------:R-:W-:Y:S01]  /*4870*/  FMNMX.FTZ R25, R43, R10, !PT ;  /* 0x0000000a2b197209 */ /* 0x000fe20007810000 */
[-CC-:B------:R-:W-:Y:S01]  /*4880*/  FFMA.FTZ R18, R76, R3.reuse, -R12.reuse ;  /* 0x000000034c127223 */ /* 0x180fe2000001080c */
[-CC-:B------:R-:W-:Y:S01]  /*4890*/  FFMA.FTZ R20, R80, R3.reuse, -R12.reuse ;  /* 0x0000000350147223 */ /* 0x180fe2000001080c */
[--C-:B------:R-:W-:Y:S01]  /*48a0*/  FFMA.FTZ R84, R84, R3, -R12.reuse ;  /* 0x0000000354547223 */ /* 0x100fe2000001080c */
[----:B------:R-:W-:Y:S01]  /*48b0*/  FMNMX.FTZ R10, R46, R25, !PT ;  /* 0x000000192e0a7209 */ /* 0x000fe20007810000 */
[-CC-:B------:R-:W-:Y:S01]  /*48c0*/  FFMA.FTZ R25, R41, R3.reuse, -R12.reuse ;  /* 0x0000000329197223 */ /* 0x180fe2000001080c */
[----:B------:R-:W-:Y:S01]  /*48d0*/  FFMA.FTZ R85, R85, R3, -R12 ;  /* 0x0000000355557223 */ /* 0x000fe2000001080c */
[----:B------:R-:W-:Y:S01]  /*48e0*/  MUFU.EX2 R11, R11 ;  /* 0x0000000b000b7308 */ /* 0x000fe20000000800 */
[----:B------:R-:W-:-:S04]  /*48f0*/  FMNMX.FTZ R29, R47, R10, !PT ;  /* 0x0000000a2f1d7209 */ /* 0x000fc80007810000 */
[----:B------:R-:W-:-:S03]  /*4900*/  FMNMX.FTZ R10, R50, R29, !PT ;  /* 0x0000001d320a7209 */ /* 0x000fc60007810000 */
[----:B------:R-:W0:Y:S01]  /*4910*/  MUFU.EX2 R180, R180 ;  /* 0x000000b400b47308 */ /* 0x000e220000000800 */
[----:B------:R-:W-:-:S04]  /*4920*/  FMNMX.FTZ R29, R51, R10, !PT ;  /* 0x0000000a331d7209 */ /* 0x000fc80007810000 */
[----:B------:R-:W-:Y:S01]  /*4930*/  FMNMX.FTZ R10, R54, R29, !PT ;  /* 0x0000001d360a7209 */ /* 0x000fe20007810000 */
[----:B------:R-:W-:Y:S02]  /*4940*/  FFMA.FTZ R29, R45, R3, -R12 ;  /* 0x000000032d1d7223 */ /* 0x000fe4000001080c */
[----:B------:R-:W1:Y:S01]  /*4950*/  MUFU.EX2 R17, R17 ;  /* 0x0000001100117308 */ /* 0x000e620000000800 */
[----:B------:R-:W-:-:S04]  /*4960*/  FMNMX.FTZ R33, R55, R10, !PT ;  /* 0x0000000a37217209 */ /* 0x000fc80007810000 */
[----:B------:R-:W-:-:S03]  /*4970*/  FMNMX.FTZ R10, R58, R33, !PT ;  /* 0x000000213a0a7209 */ /* 0x000fc60007810000 */
[----:B------:R-:W-:Y:S01]  /*4980*/  MUFU.EX2 R182, R182 ;  /* 0x000000b600b67308 */ /* 0x000fe20000000800 */
[----:B------:R-:W-:Y:S01]  /*4990*/  FMNMX.FTZ R33, R59, R10, !PT ;  /* 0x0000000a3b217209 */ /* 0x000fe20007810000 */
[----:B0-----:R-:W-:-:S03]  /*49a0*/  FFMA.FTZ R8, R11, R8, R180 ;  /* 0x000000080b087223 */ /* 0x001fc600000100b4 */
[----:B------:R-:W-:Y:S01]  /*49b0*/  FMNMX.FTZ R10, R62, R33, !PT ;  /* 0x000000213e0a7209 */ /* 0x000fe20007810000 */
[-CC-:B------:R-:W-:Y:S01]  /*49c0*/  FFMA.FTZ R33, R49, R3.reuse, -R12.reuse ;  /* 0x0000000331217223 */ /* 0x180fe2000001080c */
[-CC-:B------:R-:W-:Y:S01]  /*49d0*/  FFMA.FTZ R49, R65, R3.reuse, -R12.reuse ;  /* 0x0000000341317223 */ /* 0x180fe2000001080c */
[----:B------:R-:W-:Y:S01]  /*49e0*/  FFMA.FTZ R65, R81, R3, -R12 ;  /* 0x0000000351417223 */ /* 0x000fe2000001080c */
[----:B------:R-:W-:Y:S01]  /*49f0*/  FMNMX.FTZ R37, R63, R10, !PT ;  /* 0x0000000a3f257209 */ /* 0x000fe20007810000 */
[----:B------:R-:W-:Y:S01]  /*4a00*/  MUFU.EX2 R19, R19 ;  /* 0x0000001300137308 */ /* 0x000fe20000000800 */
[----:B-1----:R-:W-:Y:S02]  /*4a10*/  F2FP.F16.F32.PACK_AB R180, R17, R180 ;  /* 0x000000b411b4723e */ /* 0x002fe400000000ff */
[----:B------:R-:W-:-:S04]  /*4a20*/  FMNMX.FTZ R10, R66, R37, !PT ;  /* 0x00000025420a7209 */ /* 0x000fc80007810000 */
[----:B------:R-:W-:Y:S01]  /*4a30*/  FMNMX.FTZ R37, R67, R10, !PT ;  /* 0x0000000a43257209 */ /* 0x000fe20007810000 */
[----:B------:R-:W-:Y:S03]  /*4a40*/  MUFU.EX2 R21, R21 ;  /* 0x0000001500157308 */ /* 0x000fe60000000800 */
[----:B------:R-:W-:Y:S01]  /*4a50*/  FMNMX.FTZ R10, R70, R37, !PT ;  /* 0x00000025460a7209 */ /* 0x000fe20007810000 */
[-CC-:B------:R-:W-:Y:S01]  /*4a60*/  FFMA.FTZ R37, R53, R3.reuse, -R12.reuse ;  /* 0x0000000335257223 */ /* 0x180fe2000001080c */
[----:B------:R-:W-:Y:S02]  /*4a70*/  FFMA.FTZ R53, R69, R3, -R12 ;  /* 0x0000000345357223 */ /* 0x000fe4000001080c */
[----:B------:R-:W-:Y:S01]  /*4a80*/  FMNMX.FTZ R41, R71, R10, !PT ;  /* 0x0000000a47297209 */ /* 0x000fe20007810000 */
[----:B------:R-:W-:Y:S03]  /*4a90*/  MUFU.EX2 R23, R23 ;  /* 0x0000001700177308 */ /* 0x000fe60000000800 */
[----:B------:R-:W-:-:S04]  /*4aa0*/  FMNMX.FTZ R10, R74, R41, !PT ;  /* 0x000000294a0a7209 */ /* 0x000fc80007810000 */
[----:B------:R-:W-:Y:S01]  /*4ab0*/  FMNMX.FTZ R41, R75, R10, !PT ;  /* 0x0000000a4b297209 */ /* 0x000fe20007810000 */
[----:B------:R-:W-:Y:S03]  /*4ac0*/  MUFU.EX2 R25, R25 ;  /* 0x0000001900197308 */ /* 0x000fe60000000800 */
[----:B------:R-:W-:Y:S01]  /*4ad0*/  FMNMX.FTZ R10, R78, R41, !PT ;  /* 0x000000294e0a7209 */ /* 0x000fe20007810000 */
[----:B------:R-:W-:-:S03]  /*4ae0*/  FFMA.FTZ R41, R57, R3, -R12 ;  /* 0x0000000339297223 */ /* 0x000fc6000001080c */
[----:B------:R-:W-:Y:S01]  /*4af0*/  FMNMX.FTZ R45, R79, R10, !PT ;  /* 0x0000000a4f2d7209 */ /* 0x000fe20007810000 */
[----:B------:R-:W-:Y:S03]  /*4b00*/  MUFU.EX2 R29, R29 ;  /* 0x0000001d001d7308 */ /* 0x000fe60000000800 */
[----:B------:R-:W-:-:S04]  /*4b10*/  FMNMX.FTZ R10, R82, R45, !PT ;  /* 0x0000002d520a7209 */ /* 0x000fc80007810000 */
[----:B------:R-:W-:Y:S01]  /*4b20*/  FMNMX.FTZ R45, R83, R10, !PT ;  /* 0x0000000a532d7209 */ /* 0x000fe20007810000 */
[----:B------:R-:W-:Y:S03]  /*4b30*/  MUFU.EX2 R33, R33 ;  /* 0x0000002100217308 */ /* 0x000fe60000000800 */
[----:B------:R-:W-:Y:S01]  /*4b40*/  FMNMX.FTZ R10, R86, R45, !PT ;  /* 0x0000002d560a7209 */ /* 0x000fe20007810000 */
[-CC-:B------:R-:W-:Y:S01]  /*4b50*/  FFMA.FTZ R45, R61, R3.reuse, -R12.reuse ;  /* 0x000000033d2d7223 */ /* 0x180fe2000001080c */
[----:B------:R-:W-:Y:S02]  /*4b60*/  FFMA.FTZ R61, R77, R3, -R12 ;  /* 0x000000034d3d7223 */ /* 0x000fe4000001080c */
[----:B------:R-:W-:Y:S01]  /*4b70*/  FMNMX.FTZ R10, R87, R10, !PT ;  /* 0x0000000a570a7209 */ /* 0x000fe20007810000 */
[----:B------:R-:W-:Y:S04]  /*4b80*/  MUFU.EX2 R37, R37 ;  /* 0x0000002500257308 */ /* 0x000fe80000000800 */
[----:B------:R-:W0:Y:S04]  /*4b90*/  SHFL.BFLY PT, R57, R10, 0x2, 0x1f ;  /* 0x0c401f000a397f89 */ /* 0x000e2800000e0000 */
[----:B------:R-:W-:Y:S08]  /*4ba0*/  MUFU.EX2 R41, R41 ;  /* 0x0000002900297308 */ /* 0x000ff00000000800 */
[----:B------:R-:W-:Y:S01]  /*4bb0*/  MUFU.EX2 R45, R45 ;  /* 0x0000002d002d7308 */ /* 0x000fe20000000800 */
[----:B------:R-:W-:-:S02]  /*4bc0*/  WARPGROUP.DEPBAR.LE gsb0, 0x0 ;  /* 0x00008000000079c5 */ /* 0x000fc40000010000 */
[----:B------:R-:W-:Y:S01]  /*4bd0*/  WARPGROUP.ARRIVE ;  /* 0x00000000000079c5 */ /* 0x000fe20000000000 */
[-CC-:B------:R-:W-:Y:S01]  /*4be0*/  FFMA.FTZ R176, R32, R3.reuse, -R12.reuse ;  /* 0x0000000320b07223 */ /* 0x180fe2000001080c */
[----:B------:R-:W-:-:S03]  /*4bf0*/  FFMA.FTZ R178, R36, R3, -R12 ;  /* 0x0000000324b27223 */ /* 0x000fc6000001080c */
[----:B------:R-:W-:Y:S01]  /*4c00*/  MUFU.EX2 R49, R49 ;  /* 0x0000003100317308 */ /* 0x000fe20000000800 */
[----:B------:R-:W-:Y:S01]  /*4c10*/  HGMMA.64x128x16.F32 R88, R172, gdesc[UR8].tnspB, R88, gsb0 ;  /* 0x41e00008ac587df0 */ /* 0x000fe20008000858 */
[----:B------:R-:W-:Y:S01]  /*4c20*/  UIADD3 UR10, UR6, 0x180, URZ ;  /* 0x00000180060a7890 */ /* 0x000fe2000fffe03f */
[----:B0-----:R-:W-:Y:S01]  /*4c30*/  FMNMX.FTZ R22, R10, R57, !PT ;  /* 0x000000390a167209 */ /* 0x001fe20007810000 */
[----:B------:R-:W-:Y:S01]  /*4c40*/  UMOV UR11, 0x40000040 ;  /* 0x40000040000b7882 */ /* 0x000fe20000000000 */
[----:B------:R-:W-:-:S03]  /*4c50*/  FFMA.FTZ R57, R73, R3, -R12 ;  /* 0x0000000349397223 */ /* 0x000fc6000001080c */
[----:B------:R-:W-:Y:S01]  /*4c60*/  MUFU.EX2 R176, R176 ;  /* 0x000000b000b07308 */ /* 0x000fe20000000800 */
[----:B------:R-:W0:Y:S07]  /*4c70*/  SHFL.BFLY PT, R69, R22, 0x1, 0x1f ;  /* 0x0c201f0016457f89 */ /* 0x000e2e00000e0000 */
[----:B------:R-:W-:Y:S08]  /*4c80*/  MUFU.EX2 R178, R178 ;  /* 0x000000b200b27308 */ /* 0x000ff00000000800 */
[----:B------:R-:W-:Y:S08]  /*4c90*/  MUFU.EX2 R53, R53 ;  /* 0x0000003500357308 */ /* 0x000ff00000000800 */
[----:B------:R-:W-:Y:S01]  /*4ca0*/  MUFU.EX2 R14, R14 ;  /* 0x0000000e000e7308 */ /* 0x000fe20000000800 */
[----:B0-----:R-:W-:-:S05]  /*4cb0*/  FMNMX.FTZ R10, R22, R69, !PT ;  /* 0x00000045160a7209 */ /* 0x001fca0007810000 */
[-C--:B------:R-:W-:Y:S02]  /*4cc0*/  FMUL.FTZ R28, R10, R3.reuse ;  /* 0x000000030a1c7220 */ /* 0x080fe40000410000 */
[----:B------:R-:W-:Y:S02]  /*4cd0*/  MUFU.EX2 R57, R57 ;  /* 0x0000003900397308 */ /* 0x000fe40000000800 */
        /* <DEDUP_REMOVED lines=15> */
[-CC-:B0-----:R-:W-:Y:S01]  /*4dd0*/  FFMA.FTZ R26, R55, R3.reuse, -R28.reuse ;  /* 0x00000003371a7223 */ /* 0x181fe2000001081c */
[-CC-:B------:R-:W-:Y:S01]  /*4de0*/  FFMA.FTZ R62, R62, R3.reuse, -R28.reuse ;  /* 0x000000033e3e7223 */ /* 0x180fe2000001081c */
[-CC-:B------:R-:W-:Y:S01]  /*4df0*/  FFMA.FTZ R63, R63, R3.reuse, -R28.reuse ;  /* 0x000000033f3f7223 */ /* 0x180fe2000001081c */
[-CC-:B------:R-:W-:Y:S01]  /*4e00*/  FFMA.FTZ R66, R66, R3.reuse, -R28.reuse ;  /* 0x0000000342427223 */ /* 0x180fe2000001081c */
[-CC-:B------:R-:W-:Y:S01]  /*4e10*/  FFMA.FTZ R67, R67, R3.reuse, -R28.reuse ;  /* 0x0000000343437223 */ /* 0x180fe2000001081c */
[-CC-:B------:R-:W-:Y:S01]  /*4e20*/  FFMA.FTZ R70, R70, R3.reuse, -R28.reuse ;  /* 0x0000000346467223 */ /* 0x180fe2000001081c */
[-CC-:B------:R-:W-:Y:S01]  /*4e30*/  FFMA.FTZ R71, R71, R3.reuse, -R28.reuse ;  /* 0x0000000347477223 */ /* 0x180fe2000001081c */
[----:B------:R0:W-:Y:S01]  /*4e40*/  MUFU.EX2 R36, R30 ;  /* 0x0000001e00247308 */ /* 0x0001e20000000800 */
[----:B-1----:R-:W-:Y:S01]  /*4e50*/  MOV R27, UR39 ;  /* 0x00000027001b7c02 */ /* 0x002fe20008000f00 */
[-CC-:B------:R-:W-:Y:S01]  /*4e60*/  FFMA.FTZ R74, R74, R3.reuse, -R28.reuse ;  /* 0x000000034a4a7223 */ /* 0x180fe2000001081c */
[-CC-:B------:R-:W-:Y:S01]  /*4e70*/  FFMA.FTZ R75, R75, R3.reuse, -R28.reuse ;  /* 0x000000034b4b7223 */ /* 0x180fe2000001081c */
[-CC-:B------:R-:W-:Y:S01]  /*4e80*/  FFMA.FTZ R78, R78, R3.reuse, -R28.reuse ;  /* 0x000000034e4e7223 */ /* 0x180fe2000001081c */
[----:B------:R-:W-:Y:S01]  /*4e90*/  FFMA.FTZ R79, R79, R3, -R28 ;  /* 0x000000034f4f7223 */ /* 0x000fe2000001081c */
[----:B------:R-:W-:-:S02]  /*4ea0*/  @!P1 VIADD R27, R27, 0x34840 ;  /* 0x000348401b1b9836 */ /* 0x000fc40000000000 */
[-CC-:B------:R-:W-:Y:S01]  /*4eb0*/  FFMA.FTZ R82, R82, R3.reuse, -R28.reuse ;  /* 0x0000000352527223 */ /* 0x180fe2000001081c */
[----:B------:R-:W1:Y:S01]  /*4ec0*/  MUFU.EX2 R31, R31 ;  /* 0x0000001f001f7308 */ /* 0x000e620000000800 */
[----:B0-----:R-:W-:Y:S02]  /*4ed0*/  IMAD.U32 R30, RZ, RZ, UR7 ;  /* 0x00000007ff1e7e24 */ /* 0x001fe4000f8e00ff */
[-CC-:B------:R-:W-:Y:S01]  /*4ee0*/  FFMA.FTZ R83, R83, R3.reuse, -R28.reuse ;  /* 0x0000000353537223 */ /* 0x180fe2000001081c */
[----:B------:R-:W-:Y:S01]  /*4ef0*/  @!P1 PRMT R27, RZ, 0x654, R27 ;  /* 0x00000654ff1b9816 */ /* 0x000fe2000000001b */
[----:B------:R-:W-:Y:S01]  /*4f00*/  FFMA.FTZ R86, R86, R3, -R28 ;  /* 0x0000000356567223 */ /* 0x000fe2000001081c */
[----:B------:R-:W-:Y:S02]  /*4f10*/  @!P1 VIADD R30, R30, 0x34860 ;  /* 0x000348601e1e9836 */ /* 0x000fe40000000000 */
[----:B------:R-:W-:Y:S03]  /*4f20*/  MUFU.EX2 R34, R34 ;  /* 0x0000002200227308 */ /* 0x000fe60000000800 */
[----:B------:R-:W-:-:S05]  /*4f30*/  @!P1 PRMT R30, RZ, 0x654, R30 ;  /* 0x00000654ff1e9816 */ /* 0x000fca000000001e */
[----:B------:R-:W0:Y:S01]  /*4f40*/  MUFU.EX2 R35, R35 ;  /* 0x0000002300237308 */ /* 0x000e220000000800 */
[----:B-1----:R-:W-:-:S07]  /*4f50*/  F2FP.F16.F32.PACK_AB R183, R31, R36 ;  /* 0x000000241fb7723e */ /* 0x002fce00000000ff */
[----:B------:R-:W-:Y:S08]  /*4f60*/  MUFU.EX2 R38, R38 ;  /* 0x0000002600267308 */ /* 0x000ff00000000800 */
[----:B------:R-:W1:Y:S01]  /*4f70*/  MUFU.EX2 R39, R39 ;  /* 0x0000002700277308 */ /* 0x000e620000000800 */
[----:B0-----:R-:W-:-:S07]  /*4f80*/  F2FP.F16.F32.PACK_AB R177, R35, R34 ;  /* 0x0000002223b1723e */ /* 0x001fce00000000ff */
[----:B------:R-:W-:Y:S08]  /*4f90*/  MUFU.EX2 R42, R42 ;  /* 0x0000002a002a7308 */ /* 0x000ff00000000800 */
[----:B------:R-:W0:Y:S01]  /*4fa0*/  MUFU.EX2 R43, R43 ;  /* 0x0000002b002b7308 */ /* 0x000e220000000800 */
[----:B-1----:R-:W-:-:S07]  /*4fb0*/  F2FP.F16.F32.PACK_AB R179, R39, R38 ;  /* 0x0000002627b3723e */ /* 0x002fce00000000ff */
[----:B------:R-:W-:Y:S08]  /*4fc0*/  MUFU.EX2 R47, R47 ;  /* 0x0000002f002f7308 */ /* 0x000ff00000000800 */
[----:B------:R-:W-:Y:S01]  /*4fd0*/  MUFU.EX2 R24, R24 ;  /* 0x0000001800187308 */ /* 0x000fe20000000800 */
[----:B------:R-:W-:Y:S02]  /*4fe0*/  WARPGROUP.DEPBAR.LE gsb0, 0x0 ;  /* 0x00008000000079c5 */ /* 0x000fe40000010000 */
[----:B------:R-:W-:Y:S01]  /*4ff0*/  WARPGROUP.ARRIVE ;  /* 0x00000000000079c5 */ /* 0x000fe20000000000 */
[-CC-:B------:R-:W-:Y:S01]  /*5000*/  FFMA.FTZ R172, R40, R3.reuse, -R12.reuse ;  /* 0x0000000328ac7223 */ /* 0x180fe2000001080c */
[-C--:B------:R-:W-:Y:S01]  /*5010*/  FFMA.FTZ R174, R44, R3.reuse, -R12 ;  /* 0x000000032cae7223 */ /* 0x080fe2000001080c */
[----:B------:R-:W-:-:S02]  /*5020*/  FFMA.FTZ R175, R46, R3, -R28 ;  /* 0x000000032eaf7223 */ /* 0x000fc4000001081c */
[----:B------:R-:W-:Y:S01]  /*5030*/  MUFU.EX2 R26, R26 ;  /* 0x0000001a001a7308 */ /* 0x000fe20000000800 */
[----:B0-----:R-:W-:Y:S01]  /*5040*/  F2FP.F16.F32.PACK_AB R173, R43, R42 ;  /* 0x0000002a2bad723e */ /* 0x001fe200000000ff */
[----:B------:R-:W-:Y:S01]  /*5050*/  HGMMA.64x128x16.F32 R88, R168, gdesc[UR8].tnspB, R88, gsb0 ;  /* 0x41e00008a8587df0 */ /* 0x000fe20008000858 */
[----:B------:R-:W-:Y:S01]  /*5060*/  UIADD3 UR10, UR6, 0x200, URZ ;  /* 0x00000200060a7890 */ /* 0x000fe2000fffe03f */
[----:B------:R-:W-:-:S04]  /*5070*/  UMOV UR11, 0x40000040 ;  /* 0x40000040000b7882 */ /* 0x000fc80000000000 */
[----:B------:R-:W-:Y:S08]  /*5080*/  MUFU.EX2 R172, R172 ;  /* 0x000000ac00ac7308 */ /* 0x000ff00000000800 */
        /* <DEDUP_REMOVED lines=14> */
[----:B------:R-:W-:Y:S01]  /*5170*/  MUFU.EX2 R86, R86 ;  /* 0x0000005600567308 */ /* 0x000fe20000000800 */
[----:B------:R-:W-:-:S02]  /*5180*/  WARPGROUP.DEPBAR.LE gsb0, 0x0 ;  /* 0x00008000000079c5 */ /* 0x000fc40000010000 */
[----:B------:R-:W-:Y:S01]  /*5190*/  WARPGROUP.ARRIVE ;  /* 0x00000000000079c5 */ /* 0x000fe20000000000 */
[-CC-:B------:R-:W-:Y:S01]  /*51a0*/  FFMA.FTZ R168, R48, R3.reuse, -R12.reuse ;  /* 0x0000000330a87223 */ /* 0x180fe2000001080c */
[-C--:B------:R-:W-:Y:S01]  /*51b0*/  FFMA.FTZ R170, R52, R3.reuse, -R12 ;  /* 0x0000000334aa7223 */ /* 0x080fe2000001080c */
[-CC-:B------:R-:W-:Y:S01]  /*51c0*/  FFMA.FTZ R169, R50, R3.reuse, -R28.reuse ;  /* 0x0000000332a97223 */ /* 0x180fe2000001081c */
[----:B------:R-:W-:Y:S02]  /*51d0*/  FFMA.FTZ R171, R54, R3, -R28 ;  /* 0x0000000336ab7223 */ /* 0x000fe4000001081c */
[----:B------:R-:W-:Y:S01]  /*51e0*/  HGMMA.64x128x16.F32 R88, R152, gdesc[UR8].tnspB, R88, gsb0 ;  /* 0x41e0000898587df0 */ /* 0x000fe20008000858 */
[----:B------:R-:W-:Y:S01]  /*51f0*/  UIADD3 UR10, UR6, 0x280, URZ ;  /* 0x00000280060a7890 */ /* 0x000fe2000fffe03f */
[----:B------:R-:W-:Y:S01]  /*5200*/  MUFU.EX2 R168, R168 ;  /* 0x000000a800a87308 */ /* 0x000fe20000000800 */
[----:B------:R-:W-:-:S07]  /*5210*/  UMOV UR11, 0x40000040 ;  /* 0x40000040000b7882 */ /* 0x000fce0000000000 */
[----:B------:R-:W-:Y:S08]  /*5220*/  MUFU.EX2 R169, R169 ;  /* 0x000000a900a97308 */ /* 0x000ff00000000800 */
[----:B------:R-:W-:Y:S08]  /*5230*/  MUFU.EX2 R170, R170 ;  /* 0x000000aa00aa7308 */ /* 0x000ff00000000800 */
[----:B------:R-:W-:Y:S01]  /*5240*/  MUFU.EX2 R171, R171 ;  /* 0x000000ab00ab7308 */ /* 0x000fe20000000800 */
[----:B------:R-:W-:-:S02]  /*5250*/  WARPGROUP.DEPBAR.LE gsb0, 0x0 ;  /* 0x00008000000079c5 */ /* 0x000fc40000010000 */
[----:B------:R-:W-:Y:S01]  /*5260*/  WARPGROUP.ARRIVE ;  /* 0x00000000000079c5 */ /* 0x000fe20000000000 */
[-CC-:B------:R-:W-:Y:S01]  /*5270*/  FFMA.FTZ R152, R56, R3.reuse, -R12.reuse ;  /* 0x0000000338987223 */ /* 0x180fe2000001080c */
[-C--:B------:R-:W-:Y:S01]  /*5280*/  FFMA.FTZ R154, R60, R3.reuse, -R12 ;  /* 0x000000033c9a7223 */ /* 0x080fe2000001080c */
[-CC-:B------:R-:W-:Y:S02]  /*5290*/  FFMA.FTZ R153, R58, R3.reuse, -R28.reuse ;  /* 0x000000033a997223 */ /* 0x180fe4000001081c */
[----:B------:R-:W-:Y:S01]  /*52a0*/  MUFU.EX2 R155, R62 ;  /* 0x0000003e009b7308 */ /* 0x000fe20000000800 */
[----:B------:R-:W-:Y:S01]  /*52b0*/  FFMA.FTZ R28, R87, R3, -R28 ;  /* 0x00000003571c7223 */ /* 0x000fe2000001081c */
[----:B------:R-:W-:Y:S01]  /*52c0*/  HGMMA.64x128x16.F32 R88, R156, gdesc[UR8].tnspB, R88, gsb0 ;  /* 0x41e000089c587df0 */ /* 0x000fe20008000858 */
[----:B------:R-:W-:Y:S01]  /*52d0*/  UIADD3 UR10, UR6, 0x300, URZ ;  /* 0x00000300060a7890 */ /* 0x000fe2000fffe03f */
[----:B------:R-:W-:Y:S01]  /*52e0*/  UMOV UR11, 0x40000040 ;  /* 0x40000040000b7882 */ /* 0x000fe20000000000 */
[----:B------:R-:W-:-:S03]  /*52f0*/  UIADD3 UR6, UR6, 0x380, URZ ;  /* 0x0000038006067890 */ /* 0x000fc6000fffe03f */
        /* <DEDUP_REMOVED lines=8> */
[----:B------:R-:W-:Y:S02]  /*5380*/  FADD.FTZ R12, -R10, R15 ;  /* 0x0000000f0a0c7221 */ /* 0x000fe40000010100 */
[----:B------:R-:W-:Y:S01]  /*5390*/  MUFU.EX2 R157, R66 ;  /* 0x00000042009d7308 */ /* 0x000fe20000000800 */
[----:B------:R-:W-:Y:S01]  /*53a0*/  HGMMA.64x128x16.F32 R88, R160, gdesc[UR8].tnspB, R88, gsb0 ;  /* 0x41e00008a0587df0 */ /* 0x000fe20008000858 */
[----:B------:R-:W-:Y:S01]  /*53b0*/  UMOV UR10, UR6 ;  /* 0x00000006000a7c82 */ /* 0x000fe20008000000 */
[----:B------:R-:W-:Y:S01]  /*53c0*/  UMOV UR11, 0x40000040 ;  /* 0x40000040000b7882 */ /* 0x000fe20000000000 */
[----:B------:R-:W-:-:S04]  /*53d0*/  FMUL.FTZ R12, R12, R3 ;  /* 0x000000030c0c7220 */ /* 0x000fc80000410000 */
[----:B------:R-:W-:Y:S08]  /*53e0*/  MUFU.EX2 R156, R156 ;  /* 0x0000009c009c7308 */ /* 0x000ff00000000800 */
[----:B------:R-:W0:Y:S08]  /*53f0*/  MUFU.EX2 R12, R12 ;  /* 0x0000000c000c7308 */ /* 0x000e300000000800 */
[----:B------:R-:W-:Y:S08]  /*5400*/  MUFU.EX2 R158, R158 ;  /* 0x0000009e009e7308 */ /* 0x000ff00000000800 */
[----:B------:R-:W-:Y:S01]  /*5410*/  MUFU.EX2 R159, R70 ;  /* 0x00000046009f7308 */ /* 0x000fe20000000800 */
[----:B0-----:R-:W-:Y:S01]  /*5420*/  FFMA.FTZ R7, R12, R7, R181 ;  /* 0x000000070c077223 */ /* 0x001fe200000100b5 */
[----:B------:R-:W-:-:S03]  /*5430*/  F2FP.F16.F32.PACK_AB R181, R32, R181 ;  /* 0x000000b520b5723e */ /* 0x000fc600000000ff */
[----:B------:R-:W-:-:S03]  /*5440*/  FADD.FTZ R7, R32, R7 ;  /* 0x0000000720077221 */ /* 0x000fc60000010000 */
[----:B------:R-:W0:Y:S01]  /*5450*/  MUFU.EX2 R15, R85 ;  /* 0x00000055000f7308 */ /* 0x000e220000000800 */
[----:B------:R-:W-:-:S04]  /*5460*/  FADD.FTZ R7, R36, R7 ;  /* 0x0000000724077221 */ /* 0x000fc80000010000 */
[----:B------:R-:W-:-:S04]  /*5470*/  FADD.FTZ R7, R31, R7 ;  /* 0x000000071f077221 */ /* 0x000fc80000010000 */
[----:B------:R-:W-:-:S04]  /*5480*/  FADD.FTZ R7, R34, R7 ;  /* 0x0000000722077221 */ /* 0x000fc80000010000 */
[----:B------:R-:W-:-:S04]  /*5490*/  FADD.FTZ R7, R35, R7 ;  /* 0x0000000723077221 */ /* 0x000fc80000010000 */
[----:B------:R-:W-:-:S04]  /*54a0*/  FADD.FTZ R7, R38, R7 ;  /* 0x0000000726077221 */ /* 0x000fc80000010000 */
[----:B------:R-:W-:-:S04]  /*54b0*/  FADD.FTZ R7, R39, R7 ;  /* 0x0000000727077221 */ /* 0x000fc80000010000 */
[----:B------:R-:W-:Y:S01]  /*54c0*/  FADD.FTZ R7, R42, R7 ;  /* 0x000000072a077221 */ /* 0x000fe20000010000 */
[----:B------:R-:W-:Y:S02]  /*54d0*/  WARPGROUP.DEPBAR.LE gsb0, 0x0 ;  /* 0x00008000000079c5 */ /* 0x000fe40000010000 */
[----:B------:R-:W-:Y:S01]  /*54e0*/  WARPGROUP.ARRIVE ;  /* 0x00000000000079c5 */ /* 0x000fe20000000000 */
[----:B------:R-:W1:Y:S01]  /*54f0*/  MUFU.EX2 R161, R74 ;  /* 0x0000004a00a17308 */ /* 0x000e620000000800 */
[----:B------:R-:W-:Y:S02]  /*5500*/  F2FP.F16.F32.PACK_AB R160, R57, R14 ;  /* 0x0000000e39a0723e */ /* 0x000fe400000000ff */
[----:B------:R-:W-:Y:S02]  /*5510*/  F2FP.F16.F32.PACK_AB R162, R61, R18 ;  /* 0x000000123da2723e */ /* 0x000fe400000000ff */
[----:B------:R-:W-:Y:S03]  /*5520*/  HGMMA.64x128x16.F32 R88, R164, gdesc[UR8].tnspB, R88, gsb0 ;  /* 0x41e00008a4587df0 */ /* 0x000fe60008000858 */
[----:B------:R-:W2:Y:S01]  /*5530*/  MUFU.EX2 R163, R78 ;  /* 0x0000004e00a37308 */ /* 0x000ea20000000800 */
[----:B------:R-:W-:-:S02]  /*5540*/  WARPGROUP.DEPBAR.LE gsb0, 0x0 ;  /* 0x00008000000079c5 */ /* 0x000fc40000010000 */
[----:B------:R3:W-:Y:S05]  /*5550*/  @!P1 SYNCS.ARRIVE.TRANS64.RED.A1T0 RZ, [R27+URZ], RZ ;  /* 0x000000ff1bff99a7 */ /* 0x0007ea000810043f */
[----:B------:R-:W4:Y:S01]  /*5560*/  MUFU.EX2 R165, R82 ;  /* 0x0000005200a57308 */ /* 0x000f220000000800 */
[----:B0-----:R-:W-:Y:S02]  /*5570*/  F2FP.F16.F32.PACK_AB R166, R15, R22 ;  /* 0x000000160fa6723e */ /* 0x001fe400000000ff */
[----:B------:R-:W-:Y:S02]  /*5580*/  F2FP.F16.F32.PACK_AB R164, R65, R20 ;  /* 0x0000001441a4723e */ /* 0x000fe400000000ff */
[----:B------:R-:W-:Y:S01]  /*5590*/  F2FP.F16.F32.PACK_AB R167, R28, R86 ;  /* 0x000000561ca7723e */ /* 0x000fe200000000ff */
[----:B---3--:R-:W-:Y:S01]  /*55a0*/  FADD.FTZ R27, R17, R8 ;  /* 0x00000008111b7221 */ /* 0x008fe20000010000 */
[----:B------:R0:W-:Y:S03]  /*55b0*/  @!P1 SYNCS.ARRIVE.TRANS64.RED.A1T0 RZ, [R30+URZ], RZ ;  /* 0x000000ff1eff99a7 */ /* 0x0001e6000810043f */
[----:B------:R-:W-:Y:S01]  /*55c0*/  FADD.FTZ R8, R182, R27 ;  /* 0x0000001bb6087221 */ /* 0x000fe20000010000 */
[----:B------:R-:W-:-:S03]  /*55d0*/  F2FP.F16.F32.PACK_AB R182, R19, R182 ;  /* 0x000000b613b6723e */ /* 0x000fc600000000ff */
[----:B------:R-:W-:-:S04]  /*55e0*/  FADD.FTZ R27, R19, R8 ;  /* 0x00000008131b7221 */ /* 0x000fc80000010000 */
        /* <DEDUP_REMOVED lines=8> */
[----:B------:R-:W-:Y:S01]  /*5670*/  FADD.FTZ R27, R25, R8 ;  /* 0x00000008191b7221 */ /* 0x000fe20000010000 */
[----:B------:R-:W-:-:S03]  /*5680*/  FADD.FTZ R8, R43, R7 ;  /* 0x000000072b087221 */ /* 0x000fc60000010000 */
[----:B0-----:R-:W-:Y:S01]  /*5690*/  FADD.FTZ R30, R174, R27 ;  /* 0x0000001bae1e7221 */ /* 0x001fe20000010000 */
[----:B------:R-:W-:Y:S01]  /*56a0*/  FADD.FTZ R8, R175, R8 ;  /* 0x00000008af087221 */ /* 0x000fe20000010000 */
[C---:B------:R-:W-:Y:S02]  /*56b0*/  F2FP.F16.F32.PACK_AB R174, R29.reuse, R174 ;  /* 0x000000ae1dae723e */ /* 0x040fe400000000ff */
[----:B------:R-:W-:Y:S01]  /*56c0*/  FADD.FTZ R7, R29, R30 ;  /* 0x0000001e1d077221 */ /* 0x000fe20000010000 */
[C---:B------:R-:W-:Y:S01]  /*56d0*/  FADD.FTZ R8, R47.reuse, R8 ;  /* 0x000000082f087221 */ /* 0x040fe20000010000 */
[----:B------:R-:W-:Y:S02]  /*56e0*/  F2FP.F16.F32.PACK_AB R175, R47, R175 ;  /* 0x000000af2faf723e */ /* 0x000fe400000000ff */
[----:B------:R-:W-:Y:S01]  /*56f0*/  FADD.FTZ R30, R168, R7 ;  /* 0x00000007a81e7221 */ /* 0x000fe20000010000 */
[----:B------:R-:W-:Y:S01]  /*5700*/  FADD.FTZ R7, R169, R8 ;  /* 0x00000008a9077221 */ /* 0x000fe20000010000 */
[----:B------:R-:W-:-:S02]  /*5710*/  F2FP.F16.F32.PACK_AB R169, R24, R169 ;  /* 0x000000a918a9723e */ /* 0x000fc400000000ff */
[C---:B------:R-:W-:Y:S01]  /*5720*/  FADD.FTZ R17, R33.reuse, R30 ;  /* 0x0000001e21117221 */ /* 0x040fe20000010000 */
[----:B------:R-:W-:Y:S01]  /*5730*/  FADD.FTZ R8, R24, R7 ;  /* 0x0000000718087221 */ /* 0x000fe20000010000 */
[----:B------:R-:W-:Y:S02]  /*5740*/  F2FP.F16.F32.PACK_AB R168, R33, R168 ;  /* 0x000000a821a8723e */ /* 0x000fe400000000ff */
[----:B------:R-:W-:Y:S01]  /*5750*/  FADD.FTZ R30, R170, R17 ;  /* 0x00000011aa1e7221 */ /* 0x000fe20000010000 */
[----:B------:R-:W-:Y:S01]  /*5760*/  FADD.FTZ R7, R171, R8 ;  /* 0x00000008ab077221 */ /* 0x000fe20000010000 */
[C---:B------:R-:W-:Y:S02]  /*5770*/  F2FP.F16.F32.PACK_AB R170, R37.reuse, R170 ;  /* 0x000000aa25aa723e */ /* 0x040fe400000000ff */
[----:B------:R-:W-:Y:S01]  /*5780*/  FADD.FTZ R17, R37, R30 ;  /* 0x0000001e25117221 */ /* 0x000fe20000010000 */
[C---:B------:R-:W-:Y:S01]  /*5790*/  FADD.FTZ R8, R26.reuse, R7 ;  /* 0x000000071a087221 */ /* 0x040fe20000010000 */
[----:B------:R-:W-:-:S02]  /*57a0*/  F2FP.F16.F32.PACK_AB R171, R26, R171 ;  /* 0x000000ab1aab723e */ /* 0x000fc400000000ff */
[----:B------:R-:W-:Y:S01]  /*57b0*/  FADD.FTZ R30, R152, R17 ;  /* 0x00000011981e7221 */ /* 0x000fe20000010000 */
        /* <DEDUP_REMOVED lines=8> */
[----:B------:R-:W-:Y:S01]  /*5840*/  FADD.FTZ R7, R45, R30 ;  /* 0x0000001e2d077221 */ /* 0x000fe20000010000 */
[C---:B------:R-:W-:Y:S01]  /*5850*/  FADD.FTZ R8, R63.reuse, R8 ;  /* 0x000000083f087221 */ /* 0x040fe20000010000 */
        /* <DEDUP_REMOVED lines=14> */
[----:B-1----:R-:W-:Y:S01]  /*5940*/  FADD.FTZ R8, R161, R8 ;  /* 0x00000008a1087221 */ /* 0x002fe20000010000 */
[----:B------:R-:W-:-:S02]  /*5950*/  F2FP.F16.F32.PACK_AB R161, R75, R161 ;  /* 0x000000a14ba1723e */ /* 0x000fc400000000ff */
[----:B------:R-:W-:Y:S01]  /*5960*/  FADD.FTZ R7, R57, R24 ;  /* 0x0000001839077221 */ /* 0x000fe20000010000 */
[----:B------:R-:W-:Y:S01]  /*5970*/  FADD.FTZ R8, R75, R8 ;  /* 0x000000084b087221 */ /* 0x000fe20000010000 */
[----:B------:R-:W-:Y:S02]  /*5980*/  MOV R17, R6 ;  /* 0x0000000600117202 */ /* 0x000fe40000000f00 */
[----:B------:R-:W-:Y:S01]  /*5990*/  FADD.FTZ R24, R18, R7 ;  /* 0x0000000712187221 */ /* 0x000fe20000010000 */
[----:B--2---:R-:W-:Y:S01]  /*59a0*/  FADD.FTZ R8, R163, R8 ;  /* 0x00000008a3087221 */ /* 0x004fe20000010000 */
[----:B------:R-:W-:Y:S02]  /*59b0*/  F2FP.F16.F32.PACK_AB R163, R79, R163 ;  /* 0x000000a34fa3723e */ /* 0x000fe400000000ff */
[----:B------:R-:W-:Y:S01]  /*59c0*/  FADD.FTZ R7, R61, R24 ;  /* 0x000000183d077221 */ /* 0x000fe20000010000 */
[----:B------:R-:W-:-:S03]  /*59d0*/  FADD.FTZ R8, R79, R8 ;  /* 0x000000084f087221 */ /* 0x000fc60000010000 */
[----:B------:R-:W-:Y:S01]  /*59e0*/  FADD.FTZ R14, R20, R7 ;  /* 0x00000007140e7221 */ /* 0x000fe20000010000 */
[----:B----4-:R-:W-:Y:S01]  /*59f0*/  FADD.FTZ R8, R165, R8 ;  /* 0x00000008a5087221 */ /* 0x010fe20000010000 */
[----:B------:R-:W-:Y:S02]  /*5a00*/  F2FP.F16.F32.PACK_AB R165, R83, R165 ;  /* 0x000000a553a5723e */ /* 0x000fe400000000ff */
[----:B------:R-:W-:-:S04]  /*5a10*/  FADD.FTZ R7, R65, R14 ;  /* 0x0000000e41077221 */ /* 0x000fc80000010000 */
[----:B------:R-:W-:Y:S01]  /*5a20*/  FADD.FTZ R14, R22, R7 ;  /* 0x00000007160e7221 */ /* 0x000fe20000010000 */
[----:B------:R-:W-:-:S03]  /*5a30*/  FADD.FTZ R7, R83, R8 ;  /* 0x0000000853077221 */ /* 0x000fc60000010000 */
[----:B------:R-:W-:Y:S01]  /*5a40*/  FADD.FTZ R8, R15, R14 ;  /* 0x0000000e0f087221 */ /* 0x000fe20000010000 */
[----:B------:R-:W-:Y:S01]  /*5a50*/  FADD.FTZ R7, R86, R7 ;  /* 0x0000000756077221 */ /* 0x000fe20000010000 */
[----:B------:R-:W-:Y:S02]  /*5a60*/  IMAD.MOV.U32 R14, RZ, RZ, R9 ;  /* 0x000000ffff0e7224 */ /* 0x000fe400078e0009 */
[----:B------:R-:W-:Y:S02]  /*5a70*/  IMAD.MOV.U32 R15, RZ, RZ, R10 ;  /* 0x000000ffff0f7224 */ /* 0x000fe400078e000a */
[----:B------:R-:W-:Y:S01]  /*5a80*/  FADD.FTZ R7, R28, R7 ;  /* 0x000000071c077221 */ /* 0x000fe20000010000 */
[----:B------:R-:W-:Y:S06]  /*5a90*/  @P2 BRA `(.L_x_28) ;  /* 0xffffffdc00e42947 */ /* 0x000fec000383ffff */
.L_x_19:
[----:B------:R-:W-:Y:S06]  /*5aa0*/  BAR.ARV 0x8, 0x180 ;  /* 0x0206000000007b1d */ /* 0x000fec0000002000 */
        /* <DEDUP_REMOVED lines=64> */
[----:B------:R-:W-:Y:S06]  /*5eb0*/  @!P0 BRA `(.L_x_29) ;  /* 0x0000000000048947 */ /* 0x000fec0003800000 */
[----:B------:R-:W-:Y:S01]  /*5ec0*/  BPT.TRAP 0x1 ;  /* 0x000000040000795c */ /* 0x000fe20000300000 */
.L_x_29:
[----:B------:R-:W-:Y:S02]  /*5ed0*/  SHF.L.U32 R9, R9, 0x1f, RZ ;  /* 0x0000001f09097819 */ /* 0x000fe400000006ff */
[----:B------:R-:W-:-:S04]  /*5ee0*/  LEA R12, R0, UR36, 0x3 ;  /* 0x00000024000c7c11 */ /* 0x000fc8000f8e18ff */
[----:B------:R0:W1:Y:S01]  /*5ef0*/  SYNCS.PHASECHK.TRANS64.TRYWAIT P2, [R12+URZ+0x34850], R9 ;  /* 0x034850090c0075a7 */ /* 0x000062000804017f */
[----:B------:R-:W-:Y:S05]  /*5f00*/  @!P0 BRA `(.L_x_30) ;  /* 0x0000000000048947 */ /* 0x000fea0003800000 */
[----:B------:R-:W-:Y:S01]  /*5f10*/  BPT.TRAP 0x1 ;  /* 0x000000040000795c */ /* 0x000fe20000300000 */
.L_x_30:
[----:B-1----:R-:W-:Y:S05]  /*5f20*/  @P2 BRA `(.L_x_31) ;  /* 0x0000000000082947 */ /* 0x002fea0003800000 */
[----:B------:R-:W1:Y:S02]  /*5f30*/  SYNCS.PHASECHK.TRANS64.TRYWAIT P0, [R12+URZ+0x34850], R9 ;  /* 0x034850090c0075a7 */ /* 0x000e64000800017f */
[----:B-1----:R-:W-:Y:S05]  /*5f40*/  @!P0 BRA `(.L_x_32) ;  /* 0x0000006000088947 */ /* 0x002fea0003800000 */
.L_x_31:
[----:B------:R-:W-:Y:S01]  /*5f50*/  UIADD3 UR36, UR36, 0x400, URZ ;  /* 0x0000040024247890 */ /* 0x000fe2000fffe03f */
[----:B------:R-:W-:Y:S01]  /*5f60*/  R2UR UR5, R0 ;  /* 0x00000000000572ca */ /* 0x000fe200000e0000 */
[----:B------:R-:W-:Y:S01]  /*5f70*/  WARPGROUP.ARRIVE ;  /* 0x00000000000079c5 */ /* 0x000fe20000000000 */
[----:B------:R-:W-:Y:S01]  /*5f80*/  UMOV UR7, 0x40000040 ;  /* 0x4000004000077882 */ /* 0x000fe20000000000 */
[----:B------:R-:W-:Y:S01]  /*5f90*/  USHF.R.U32.HI UR36, URZ, 0x4, UR36 ;  /* 0x000000043f247899 */ /* 0x000fe20008011624 */
[----:B------:R-:W2:Y:S01]  /*5fa0*/  SHFL.BFLY PT, R5, R8, 0x2, 0x1f ;  /* 0x0c401f0008057f89 */ /* 0x000ea200000e0000 */
[----:B01----:R-:W-:Y:S02]  /*5fb0*/  @!P1 VIADD R12, R12, 0x34860 ;  /* 0x000348600c0c9836 */ /* 0x003fe40000000000 */
[----:B------:R-:W-:Y:S01]  /*5fc0*/  ULOP3.LUT UR36, UR36, 0x3fff, URZ, 0xc0, !UPT ;  /* 0x00003fff24247892 */ /* 0x000fe2000f8ec03f */
[----:B------:R-:W0:Y:S01]  /*5fd0*/  SHFL.BFLY PT, R0, R7, 0x2, 0x1f ;  /* 0x0c401f0007007f89 */ /* 0x000e2200000e0000 */
[----:B------:R-:W-:Y:S01]  /*5fe0*/  IMAD.MOV.U32 R4, RZ, RZ, -0x800000 ;  /* 0xff800000ff047424 */ /* 0x000fe200078e00ff */
[----:B------:R-:W-:Y:S01]  /*5ff0*/  @!P1 PRMT R12, RZ, 0x654, R12 ;  /* 0x00000654ff0c9816 */ /* 0x000fe2000000000c */
[----:B------:R-:W-:-:S04]  /*6000*/  ULOP3.LUT UR4, UR36, 0x4000000, URZ, 0xfc, !UPT ;  /* 0x0400000024047892 */ /* 0x000fc8000f8efc3f */
[----:B------:R-:W-:-:S07]  /*6010*/  ULEA UR4, UR5, UR4, 0xb ;  /* 0x0000000405047291 */ /* 0x000fce000f8e583f */
[----:B------:R-:W-:Y:S02]  /*6020*/  UMOV UR6, UR4 ;  /* 0x0000000400067c82 */ /* 0x000fe40008000000 */
[----:B------:R-:W-:Y:S01]  /*6030*/  HGMMA.64x128x16.F32 R24, R180, gdesc[UR4].tnspB, R24, gsb0 ;  /* 0x41e00004b4187df0 */ /* 0x000fe20008000818 */
[----:B------:R-:W-:Y:S01]  /*6040*/  UIADD3 UR6, UR4, 0x80, URZ ;  /* 0x0000008004067890 */ /* 0x000fe2000fffe03f */
[----:B------:R-:W-:Y:S01]  /*6050*/  UMOV UR7, 0x40000040 ;  /* 0x4000004000077882 */ /* 0x000fe20000000000 */
[----:B--2---:R-:W-:Y:S01]  /*6060*/  FADD.FTZ R5, R5, R8 ;  /* 0x0000000805057221 */ /* 0x004fe20000010000 */
[----:B------:R-:W-:Y:S02]  /*6070*/  IMAD.MOV.U32 R8, RZ, RZ, RZ ;  /* 0x000000ffff087224 */ /* 0x000fe400078e00ff */
[----:B0-----:R-:W-:Y:S01]  /*6080*/  FADD.FTZ R2, R0, R7 ;  /* 0x0000000700027221 */ /* 0x001fe20000010000 */
[----:B------:R-:W-:Y:S01]  /*6090*/  IMAD.MOV.U32 R7, RZ, RZ, RZ ;  /* 0x000000ffff077224 */ /* 0x000fe200078e00ff */
[----:B------:R-:W0:Y:S04]  /*60a0*/  SHFL.BFLY PT, R0, R5, 0x1, 0x1f ;  /* 0x0c201f0005007f89 */ /* 0x000e2800000e0000 */
[----:B------:R-:W1:Y:S01]  /*60b0*/  SHFL.BFLY PT, R9, R2, 0x1, 0x1f ;  /* 0x0c201f0002097f89 */ /* 0x000e6200000e0000 */
[----:B0-----:R-:W-:Y:S01]  /*60c0*/  FADD.FTZ R13, R5, R0 ;  /* 0x00000000050d7221 */ /* 0x001fe20000010000 */
[----:B------:R-:W-:-:S02]  /*60d0*/  IMAD.MOV.U32 R0, RZ, RZ, -0x800000 ;  /* 0xff800000ff007424 */ /* 0x000fc400078e00ff */
[----:B-1----:R-:W-:Y:S02]  /*60e0*/  FADD.FTZ R14, R2, R9 ;  /* 0x00000009020e7221 */ /* 0x002fe40000010000 */
[----:B------:R-:W-:-:S03]  /*60f0*/  FSETP.NE.FTZ.AND P0, PT, R13, RZ, PT ;  /* 0x000000ff0d00720b */ /* 0x000fc60003f15000 */
[----:B------:R-:W-:-:S10]  /*6100*/  FSETP.NE.FTZ.AND P2, PT, R14, RZ, PT ;  /* 0x000000ff0e00720b */ /* 0x000fd40003f55000 */
[----:B------:R-:W0:Y:S01]  /*6110*/  @P0 MUFU.LG2 R9, R13 ;  /* 0x0000000d00090308 */ /* 0x000e220000000c00 */
[C---:B------:R-:W-:Y:S02]  /*6120*/  @P0 FMUL.FTZ R5, R3.reuse, 0.69314718246459960938 ;  /* 0x3f31721803050820 */ /* 0x040fe40000410000 */
[----:B------:R-:W-:-:S05]  /*6130*/  @P2 FMUL.FTZ R18, R3, 0.69314718246459960938 ;  /* 0x3f31721803122820 */ /* 0x000fca0000410000 */
[----:B------:R-:W1:Y:S08]  /*6140*/  @P2 MUFU.LG2 R11, R14 ;  /* 0x0000000e000b2308 */ /* 0x000e700000000c00 */
[----:B------:R-:W2:Y:S01]  /*6150*/  @P0 MUFU.RCP R7, R13 ;  /* 0x0000000d00070308 */ /* 0x000ea20000001000 */
[----:B0-----:R-:W-:-:S04]  /*6160*/  @P0 FMUL.FTZ R2, R9, 0.69314718246459960938 ;  /* 0x3f31721809020820 */ /* 0x001fc80000410000 */
[----:B------:R-:W-:Y:S01]  /*6170*/  @P0 FFMA.FTZ R4, R5, R6, R2 ;  /* 0x0000000605040223 */ /* 0x000fe20000010002 */
[----:B------:R-:W-:Y:S02]  /*6180*/  PLOP3.LUT P0, PT, PT, PT, PT, 0x8, 0x0 ;  /* 0x000000000000781c */ /* 0x000fe40003f0e170 */
[----:B------:R-:W0:Y:S01]  /*6190*/  @P2 MUFU.RCP R8, R14 ;  /* 0x0000000e00082308 */ /* 0x000e220000001000 */
[----:B-1----:R-:W-:-:S04]  /*61a0*/  @P2 FMUL.FTZ R11, R11, 0.69314718246459960938 ;  /* 0x3f3172180b0b2820 */ /* 0x002fc80000410000 */
[----:B------:R-:W-:Y:S01]  /*61b0*/  @P2 FFMA.FTZ R0, R18, R10, R11 ;  /* 0x0000000a12002223 */ /* 0x000fe2000001000b */
[----:B------:R-:W-:Y:S02]  /*61c0*/  WARPGROUP.DEPBAR.LE gsb0, 0x0 ;  /* 0x00008000000079c5 */ /* 0x000fe40000010000 */
[----:B------:R-:W-:-:S06]  /*61d0*/  WARPGROUP.ARRIVE ;  /* 0x00000000000079c5 */ /* 0x000fcc0000000000 */
[----:B------:R-:W-:Y:S01]  /*61e0*/  HGMMA.64x128x16.F32 R24, R176, gdesc[UR4].tnspB, R24, gsb0 ;  /* 0x41e00004b0187df0 */ /* 0x000fe20008000818 */
[----:B------:R-:W-:Y:S01]  /*61f0*/  UIADD3 UR6, UR4, 0x100, URZ ;  /* 0x0000010004067890 */ /* 0x000fe2000fffe03f */
[----:B------:R-:W-:Y:S01]  /*6200*/  UMOV UR7, 0x40000040 ;  /* 0x4000004000077882 */ /* 0x000fe20000000000 */
[----:B------:R-:W-:Y:S02]  /*6210*/  WARPGROUP.DEPBAR.LE gsb0, 0x0 ;  /* 0x00008000000079c5 */ /* 0x000fe40000010000 */
[----:B------:R-:W-:-:S07]  /*6220*/  WARPGROUP.ARRIVE ;  /* 0x00000000000079c5 */ /* 0x000fce0000000000 */
        /* <DEDUP_REMOVED lines=18> */
[----:B------:R-:W-:Y:S01]  /*6350*/  UIADD3 UR4, UR4, 0x380, URZ ;  /* 0x0000038004047890 */ /* 0x000fe2000fffe03f */
[----:B------:R-:W-:Y:S02]  /*6360*/  WARPGROUP.DEPBAR.LE gsb0, 0x0 ;  /* 0x00008000000079c5 */ /* 0x000fe40000010000 */
[----:B------:R-:W-:-:S06]  /*6370*/  WARPGROUP.ARRIVE ;  /* 0x00000000000079c5 */ /* 0x000fcc0000000000 */
[----:B------:R-:W-:Y:S01]  /*6380*/  HGMMA.64x128x16.F32 R24, R160, gdesc[UR4].tnspB, R24, gsb0 ;  /* 0x41e00004a0187df0 */ /* 0x000fe20008000818 */
[----:B------:R-:W-:Y:S01]  /*6390*/  UMOV UR6, UR4 ;  /* 0x0000000400067c82 */ /* 0x000fe20008000000 */
[----:B------:R-:W-:Y:S01]  /*63a0*/  UMOV UR7, 0x40000040 ;  /* 0x4000004000077882 */ /* 0x000fe20000000000 */
[----:B------:R-:W-:Y:S02]  /*63b0*/  WARPGROUP.DEPBAR.LE gsb0, 0x0 ;  /* 0x00008000000079c5 */ /* 0x000fe40000010000 */
[----:B------:R-:W-:-:S07]  /*63c0*/  WARPGROUP.ARRIVE ;  /* 0x00000000000079c5 */ /* 0x000fce0000000000 */
[----:B------:R-:W-:Y:S03]  /*63d0*/  HGMMA.64x128x16.F32 R24, R164, gdesc[UR4].tnspB, R24, gsb0 ;  /* 0x41e00004a4187df0 */ /* 0x000fe60008000818 */
[----:B------:R-:W-:Y:S02]  /*63e0*/  WARPGROUP.DEPBAR.LE gsb0, 0x0 ;  /* 0x00008000000079c5 */ /* 0x000fe40000010000 */
[----:B------:R1:W-:Y:S01]  /*63f0*/  @!P1 SYNCS.ARRIVE.TRANS64.RED.A1T0 RZ, [R12+URZ], RZ ;  /* 0x000000ff0cff99a7 */ /* 0x0003e2000810043f */
[-C--:B--2---:R-:W-:Y:S01]  /*6400*/  FMUL.FTZ R24, R24, R7.reuse ;  /* 0x0000000718187220 */ /* 0x084fe20000410000 */
        /* <DEDUP_REMOVED lines=31> */
[-C--:B0-----:R-:W-:Y:S01]  /*6600*/  FMUL.FTZ R26, R26, R8.reuse ;  /* 0x000000081a1a7220 */ /* 0x081fe20000410000 */
        /* <DEDUP_REMOVED lines=30> */
[----:B-1----:R-:W-:-:S07]  /*67f0*/  FMUL.FTZ R87, R87, R8 ;  /* 0x0000000857577220 */ /* 0x002fce0000410000 */
.L_x_12:
[----:B------:R-:W-:Y:S05]  /*6800*/  @P0 BRA `(.L_x_33) ;  /* 0x0000001400340947 */ /* 0x000fea0003800000 */
[----:B------:R-:W0:Y:S01]  /*6810*/  S2R R2, SR_TID.X ;  /* 0x0000000000027919 */ /* 0x000e220000002100 */
[----:B------:R-:W1:Y:S01]  /*6820*/  LDC R17, c[0x0][0xbe8] ;  /* 0x0002fa00ff117b82 */ /* 0x000e620000000800 */
[----:B------:R-:W-:Y:S01]  /*6830*/  SHF.R.S32.HI R11, RZ, 0x1f, R16 ;  /* 0x0000001fff0b7819 */ /* 0x000fe20000011410 */
[----:B------:R-:W-:Y:S01]  /*6840*/  ULDC.64 UR4, c[0x0][0xbd0] ;  /* 0x0002f40000047ab9 */ /* 0x000fe20000000a00 */
[----:B------:R-:W2:Y:S01]  /*6850*/  S2R R12, SR_CTAID.X ;  /* 0x00000000000c7919 */ /* 0x000ea20000002500 */
[----:B------:R-:W-:Y:S01]  /*6860*/  ULDC.64 UR6, c[0x0][0xb38] ;  /* 0x0002ce0000067ab9 */ /* 0x000fe20000000a00 */
[----:B------:R-:W-:Y:S03]  /*6870*/  BSSY B0, `(.L_x_34) ;  /* 0x00000e2000007945 */ /* 0x000fe60003800000 */
[----:B------:R-:W3:Y:S08]  /*6880*/  S2UR UR9, SR_CTAID.Z ;  /* 0x00000000000979c3 */ /* 0x000ef00000002700 */
[----:B------:R-:W4:Y:S08]  /*6890*/  LDC.64 R18, c[0x0][0xbd8] ;  /* 0x0002f600ff127b82 */ /* 0x000f300000000a00 */
[----:B------:R-:W-:Y:S01]  /*68a0*/  BAR.SYNC.DEFER_BLOCKING 0x1, 0x100 ;  /* 0x0044000000007b1d */ /* 0x000fe20000010000 */
[----:B-1----:R-:W-:-:S07]  /*68b0*/  ISETP.NE.AND P0, PT, R17, 0x1, PT ;  /* 0x000000011100780c */ /* 0x002fce0003f05270 */
[----:B------:R-:W1:Y:S01]  /*68c0*/  S2UR UR8, SR_CTAID.Y ;  /* 0x00000000000879c3 */ /* 0x000e620000002600 */
[----:B0-----:R-:W-:-:S07]  /*68d0*/  VIADD R6, R2, 0xffffff80 ;  /* 0xffffff8002067836 */ /* 0x001fce0000000000 */
[----:B------:R-:W1:Y:S01]  /*68e0*/  LDC R23, c[0x0][0xc50] ;  /* 0x00031400ff177b82 */ /* 0x000e620000000800 */
[----:B------:R-:W-:-:S04]  /*68f0*/  SHF.R.S32.HI R5, RZ, 0x1f, R6 ;  /* 0x0000001fff057819 */ /* 0x000fc80000011406 */
[----:B------:R-:W-:-:S03]  /*6900*/  LEA.HI R7, R5, R6, RZ, 0x7 ;  /* 0x0000000605077211 */ /* 0x000fc600078f38ff */
[----:B------:R-:W0:Y:S01]  /*6910*/  LDC.64 R20, c[0x0][0xb40] ;  /* 0x0002d000ff147b82 */ /* 0x000e220000000a00 */
[----:B------:R-:W-:Y:S02]  /*6920*/  LEA.HI R5, R5, R6, RZ, 0x2 ;  /* 0x0000000605057211 */ /* 0x000fe400078f10ff */
[----:B------:R-:W-:Y:S02]  /*6930*/  LOP3.LUT R3, R7, 0xffffff80, RZ, 0xc0, !PT ;  /* 0xffffff8007037812 */ /* 0x000fe400078ec0ff */
[----:B------:R-:W-:Y:S02]  /*6940*/  LOP3.LUT R5, R5, 0xfffffffc, RZ, 0xc0, !PT ;  /* 0xfffffffc05057812 */ /* 0x000fe400078ec0ff */
[C---:B------:R-:W-:Y:S01]  /*6950*/  IADD3 R88, R6.reuse, -R3, RZ ;  /* 0x8000000306587210 */ /* 0x040fe20007ffe0ff */
[----:B------:R-:W5:Y:S01]  /*6960*/  @P0 LDC R13, c[0x0][0xbec] ;  /* 0x0002fb00ff0d0b82 */ /* 0x000f620000000800 */
[----:B------:R-:W-:Y:S01]  /*6970*/  SHF.R.S32.HI R8, RZ, 0x7, R7 ;  /* 0x00000007ff087819 */ /* 0x000fe20000011407 */
[----:B------:R-:W-:Y:S01]  /*6980*/  IMAD.IADD R5, R6, 0x1, -R5 ;  /* 0x0000000106057824 */ /* 0x000fe200078e0a05 */
[----:B------:R-:W-:-:S04]  /*6990*/  SHF.R.S32.HI R9, RZ, 0x1f, R88 ;  /* 0x0000001fff097819 */ /* 0x000fc80000011458 */
[----:B------:R-:W-:Y:S01]  /*69a0*/  LEA.HI R89, R9, R88, RZ, 0x2 ;  /* 0x0000005809597211 */ /* 0x000fe200078f10ff */
[----:B------:R-:W5:Y:S03]  /*69b0*/  @P0 LDC R91, c[0x0][0xbec] ;  /* 0x0002fb00ff5b0b82 */ /* 0x000f660000000800 */
[--C-:B------:R-:W-:Y:S02]  /*69c0*/  SHF.R.S32.HI R2, RZ, 0x2, R89.reuse ;  /* 0x00000002ff027819 */ /* 0x100fe40000011459 */
[----:B------:R-:W-:Y:S02]  /*69d0*/  SHF.R.S32.HI R3, RZ, 0x1f, R89 ;  /* 0x0000001fff037819 */ /* 0x000fe40000011459 */
[----:B------:R-:W-:Y:S01]  /*69e0*/  LOP3.LUT R89, R89, 0x7ffffffc, RZ, 0xc0, !PT ;  /* 0x7ffffffc59597812 */ /* 0x000fe200078ec0ff */
[----:B------:R-:W5:Y:S01]  /*69f0*/  @P0 LDC R15, c[0x0][0xbf0] ;  /* 0x0002fc00ff0f0b82 */ /* 0x000f620000000800 */
[----:B------:R-:W-:-:S04]  /*6a00*/  LEA.HI R3, R3, R2, RZ, 0x3 ;  /* 0x0000000203037211 */ /* 0x000fc800078f18ff */
[----:B------:R-:W-:-:S03]  /*6a10*/  LOP3.LUT R3, R3, 0xfffffff8, RZ, 0xc0, !PT ;  /* 0xfffffff803037812 */ /* 0x000fc600078ec0ff */
[----:B------:R-:W5:Y:S02]  /*6a20*/  @P0 LDC R22, c[0x0][0xbf0] ;  /* 0x0002fc00ff160b82 */ /* 0x000f640000000800 */
[----:B------:R-:W-:Y:S01]  /*6a30*/  IMAD.IADD R6, R2, 0x1, -R3 ;  /* 0x0000000102067824 */ /* 0x000fe200078e0a03 */
[----:B------:R-:W-:Y:S02]  /*6a40*/  LEA.HI R2, R7, R8, RZ, 0x1 ;  /* 0x0000000807027211 */ /* 0x000fe400078f08ff */
[----:B------:R-:W-:Y:S02]  /*6a50*/  LEA.HI R3, R9, R88, RZ, 0x5 ;  /* 0x0000005809037211 */ /* 0x000fe400078f28ff */
[----:B------:R-:W-:Y:S02]  /*6a60*/  LOP3.LUT R2, R2, 0x3fffffe, RZ, 0xc0, !PT ;  /* 0x03fffffe02027812 */ /* 0x000fe400078ec0ff */
[----:B------:R-:W-:Y:S02]  /*6a70*/  LEA.HI R7, R5, R5, RZ, 0x1 ;  /* 0x0000000505077211 */ /* 0x000fe400078f08ff */
[----:B------:R-:W-:Y:S01]  /*6a80*/  SHF.R.S32.HI R3, RZ, 0x5, R3 ;  /* 0x00000005ff037819 */ /* 0x000fe20000011403 */
[----:B------:R-:W-:Y:S01]  /*6a90*/  IMAD.IADD R2, R8, 0x1, -R2 ;  /* 0x0000000108027824 */ /* 0x000fe200078e0a02 */
[----:B------:R-:W-:Y:S01]  /*6aa0*/  LOP3.LUT R8, R7, 0x1ffffffe, RZ, 0xc0, !PT ;  /* 0x1ffffffe07087812 */ /* 0x000fe200078ec0ff */
[----:B------:R-:W-:-:S02]  /*6ab0*/  IMAD R7, R11, UR4, RZ ;  /* 0x000000040b077c24 */ /* 0x000fc4000f8e02ff */
[----:B------:R-:W-:Y:S02]  /*6ac0*/  IMAD R3, R3, 0x10, R6 ;  /* 0x0000001003037824 */ /* 0x000fe400078e0206 */
[----:B------:R-:W-:Y:S02]  /*6ad0*/  IMAD.IADD R8, R5, 0x1, -R8 ;  /* 0x0000000105087824 */ /* 0x000fe400078e0a08 */
[----:B------:R-:W-:Y:S02]  /*6ae0*/  IMAD R5, R2, 0x40, R3 ;  /* 0x0000004002057824 */ /* 0x000fe400078e0203 */
[----:B------:R-:W-:Y:S01]  /*6af0*/  IMAD.WIDE.U32 R2, R16, UR4, RZ ;  /* 0x0000000410027c25 */ /* 0x000fe2000f8e00ff */
[----:B---3--:R-:W-:-:S03]  /*6b00*/  USHF.R.S32.HI UR4, URZ, 0x1f, UR9 ;  /* 0x0000001f3f047899 */ /* 0x008fc60008011409 */
[C---:B------:R-:W-:Y:S02]  /*6b10*/  IMAD R9, R16.reuse, UR5, R7 ;  /* 0x0000000510097c24 */ /* 0x040fe4000f8e0207 */
[----:B------:R-:W-:Y:S02]  /*6b20*/  IMAD R11, R11, UR6, RZ ;  /* 0x000000060b0b7c24 */ /* 0x000fe4000f8e02ff */
[----:B------:R-:W-:Y:S01]  /*6b30*/  IMAD.WIDE.U32 R6, R16, UR6, RZ ;  /* 0x0000000610067c25 */ /* 0x000fe2000f8e00ff */
[----:B------:R-:W-:-:S03]  /*6b40*/  IADD3 R3, R3, R9, RZ ;  /* 0x0000000903037210 */ /* 0x000fc60007ffe0ff */
[----:B------:R-:W-:Y:S01]  /*6b50*/  IMAD R9, R16, UR7, R11 ;  /* 0x0000000710097c24 */ /* 0x000fe2000f8e020b */
[----:B------:R-:W-:Y:S01]  /*6b60*/  ULDC.64 UR6, c[0x0][0xb48] ;  /* 0x0002d20000067ab9 */ /* 0x000fe20000000a00 */
[----:B------:R-:W-:Y:S02]  /*6b70*/  IMAD R8, R8, 0x8, R5 ;  /* 0x0000000808087824 */ /* 0x000fe400078e0205 */
[----:B------:R-:W-:Y:S02]  /*6b80*/  IMAD.MOV R16, RZ, RZ, -R16 ;  /* 0x000000ffff107224 */ /* 0x000fe400078e0a10 */
[----:B----4-:R-:W-:Y:S02]  /*6b90*/  IMAD R10, R18, UR4, RZ ;  /* 0x00000004120a7c24 */ /* 0x010fe4000f8e02ff */
[----:B--2---:R-:W-:Y:S02]  /*6ba0*/  IMAD R8, R12, 0x80, R8 ;  /* 0x000000800c087824 */ /* 0x004fe400078e0208 */
[----:B0-----:R-:W-:Y:S01]  /*6bb0*/  IMAD R14, R20, UR4, RZ ;  /* 0x00000004140e7c24 */ /* 0x001fe2000f8e02ff */
[----:B------:R-:W-:Y:S01]  /*6bc0*/  ULDC.64 UR4, c[0x0][0xbe0] ;  /* 0x0002f80000047ab9 */ /* 0x000fe20000000a00 */
[----:B-1----:R-:W-:-:S02]  /*6bd0*/  IMAD R23, R23, R16, UR8 ;  /* 0x0000000817177e24 */ /* 0x002fc4000f8e0210 */
[----:B------:R-:W-:Y:S02]  /*6be0*/  IMAD.IADD R7, R7, 0x1, R9 ;  /* 0x0000000107077824 */ /* 0x000fe400078e0209 */
[----:B------:R-:W-:Y:S02]  /*6bf0*/  IMAD R11, R19, UR9, R10 ;  /* 0x00000009130b7c24 */ /* 0x000fe4000f8e020a */
[----:B------:R-:W-:-:S04]  /*6c00*/  IMAD.WIDE.U32 R2, R18, UR9, R2 ;  /* 0x0000000912027c25 */ /* 0x000fc8000f8e0002 */
[----:B-----5:R-:W-:-:S04]  /*6c10*/  @P0 IMAD.HI.U32 R10, R8, R13, RZ ;  /* 0x0000000d080a0227 */ /* 0x020fc800078e00ff */
[----:B------:R-:W-:Y:S01]  /*6c20*/  IMAD R13, R21, UR9, R14 ;  /* 0x00000009150d7c24 */ /* 0x000fe2000f8e020e */
[----:B------:R-:W-:Y:S01]  /*6c30*/  SHF.R.S32.HI R14, RZ, 0x1f, R23 ;  /* 0x0000001fff0e7819 */ /* 0x000fe20000011417 */
[----:B------:R-:W-:Y:S01]  /*6c40*/  IMAD.WIDE.U32 R6, R20, UR9, R6 ;  /* 0x0000000914067c25 */ /* 0x000fe2000f8e0006 */
[----:B------:R-:W-:-:S03]  /*6c50*/  ULDC.64 UR8, c[0x0][0xb28] ;  /* 0x0002ca0000087ab9 */ /* 0x000fc60000000a00 */
[----:B------:R-:W-:Y:S01]  /*6c60*/  IMAD.IADD R3, R3, 0x1, R11 ;  /* 0x0000000103037824 */ /* 0x000fe200078e020b */
[----:B------:R-:W-:Y:S01]  /*6c70*/  MOV R11, R8 ;  /* 0x00000008000b7202 */ /* 0x000fe20000000f00 */
[----:B------:R-:W-:-:S04]  /*6c80*/  @P0 IMAD.HI.U32 R91, R8, R91, RZ ;  /* 0x0000005b085b0227 */ /* 0x000fc800078e00ff */
[----:B------:R-:W-:Y:S01]  /*6c90*/  IMAD.IADD R7, R7, 0x1, R13 ;  /* 0x0000000107077824 */ /* 0x000fe200078e020d */
[----:B------:R-:W-:Y:S01]  /*6ca0*/  @P0 SHF.R.U32.HI R11, RZ, R22, R91 ;  /* 0x00000016ff0b0219 */ /* 0x000fe2000001165b */
[----:B------:R-:W-:Y:S01]  /*6cb0*/  IMAD.MOV.U32 R9, RZ, RZ, R8 ;  /* 0x000000ffff097224 */ /* 0x000fe200078e0008 */
[----:B------:R-:W-:Y:S01]  /*6cc0*/  @P0 SHF.R.U32.HI R9, RZ, R15, R10 ;  /* 0x0000000fff090219 */ /* 0x000fe2000001160a */
[----:B------:R-:W-:Y:S02]  /*6cd0*/  IMAD R13, R14, UR6, RZ ;  /* 0x000000060e0d7c24 */ /* 0x000fe4000f8e02ff */
[----:B------:R-:W-:-:S04]  /*6ce0*/  IMAD.WIDE.U32 R2, R23, UR4, R2 ;  /* 0x0000000417027c25 */ /* 0x000fc8000f8e0002 */
[----:B------:R-:W-:Y:S01]  /*6cf0*/  IMAD R10, R14, UR4, RZ ;  /* 0x000000040e0a7c24 */ /* 0x000fe2000f8e02ff */
[----:B------:R-:W-:Y:S01]  /*6d00*/  IADD3 R2, P0, R9, R2, RZ ;  /* 0x0000000209027210 */ /* 0x000fe20007f1e0ff */
[C---:B------:R-:W-:Y:S01]  /*6d10*/  IMAD R15, R23.reuse, UR7, R13 ;  /* 0x00000007170f7c24 */ /* 0x040fe2000f8e020d */
[--C-:B------:R-:W-:Y:S01]  /*6d20*/  SHF.R.S32.HI R13, RZ, 0x1f, R9.reuse ;  /* 0x0000001fff0d7819 */ /* 0x100fe20000011409 */
[----:B------:R-:W-:Y:S02]  /*6d30*/  IMAD.MOV R9, RZ, RZ, -R9 ;  /* 0x000000ffff097224 */ /* 0x000fe400078e0a09 */
[----:B------:R-:W-:Y:S01]  /*6d40*/  IMAD R14, R23, UR5, R10 ;  /* 0x00000005170e7c24 */ /* 0x000fe2000f8e020a */
[--C-:B------:R-:W-:Y:S01]  /*6d50*/  SHF.R.S32.HI R10, RZ, 0x1f, R11.reuse ;  /* 0x0000001fff0a7819 */ /* 0x100fe2000001140b */
[----:B------:R-:W-:Y:S01]  /*6d60*/  IMAD.MOV R16, RZ, RZ, -R11 ;  /* 0x000000ffff107224 */ /* 0x000fe200078e0a0b */
[----:B------:R-:W-:Y:S01]  /*6d70*/  ULDC.64 UR4, c[0x0][0xb30] ;  /* 0x0002cc0000047ab9 */ /* 0x000fe20000000a00 */
[----:B------:R-:W-:Y:S01]  /*6d80*/  IMAD R9, R17, R9, R8 ;  /* 0x0000000911097224 */ /* 0x000fe200078e0208 */
[----:B------:R-:W-:Y:S01]  /*6d90*/  IADD3.X R3, R13, R3, R14, P0, !PT ;  /* 0x000000030d037210 */ /* 0x000fe200007fe40e */
[----:B------:R-:W-:Y:S01]  /*6da0*/  IMAD.WIDE.U32 R6, R23, UR6, R6 ;  /* 0x0000000617067c25 */ /* 0x000fe2000f8e0006 */
[----:B------:R-:W-:-:S03]  /*6db0*/  ULDC.64 UR6, c[0x0][0xbc8] ;  /* 0x0002f20000067ab9 */ /* 0x000fc60000000a00 */
[----:B------:R-:W-:Y:S02]  /*6dc0*/  IMAD R10, R10, UR4, RZ ;  /* 0x000000040a0a7c24 */ /* 0x000fe4000f8e02ff */
[----:B------:R-:W-:Y:S01]  /*6dd0*/  IMAD R13, R17, R16, R8 ;  /* 0x00000010110d7224 */ /* 0x000fe200078e0208 */
[----:B------:R-:W-:Y:S01]  /*6de0*/  SHF.R.S32.HI R8, RZ, 0x1f, R9 ;  /* 0x0000001fff087819 */ /* 0x000fe20000011409 */
[----:B------:R-:W-:Y:S02]  /*6df0*/  IMAD.IADD R7, R7, 0x1, R15 ;  /* 0x0000000107077824 */ /* 0x000fe400078e020f */
[C---:B------:R-:W-:Y:S01]  /*6e00*/  IMAD R15, R11.reuse, UR5, R10 ;  /* 0x000000050b0f7c24 */ /* 0x040fe2000f8e020a */
[----:B------:R-:W-:Y:S01]  /*6e10*/  SHF.R.S32.HI R10, RZ, 0x1f, R13 ;  /* 0x0000001fff0a7819 */ /* 0x000fe2000001140d */
[----:B------:R-:W-:Y:S01]  /*6e20*/  IMAD.WIDE.U32 R6, R11, UR4, R6 ;  /* 0x000000040b067c25 */ /* 0x000fe2000f8e0006 */
[----:B------:R-:W0:Y:S01]  /*6e30*/  S2UR UR5, SR_CgaCtaId ;  /* 0x00000000000579c3 */ /* 0x000e220000008800 */
[----:B------:R-:W-:-:S02]  /*6e40*/  UMOV UR4, 0x400 ;  /* 0x0000040000047882 */ /* 0x000fc40000000000 */
[----:B------:R-:W-:Y:S02]  /*6e50*/  IMAD R8, R8, UR6, RZ ;  /* 0x0000000608087c24 */ /* 0x000fe4000f8e02ff */
[----:B------:R-:W-:Y:S02]  /*6e60*/  IMAD.IADD R7, R7, 0x1, R15 ;  /* 0x0000000107077824 */ /* 0x000fe400078e020f */
[----:B------:R-:W-:Y:S02]  /*6e70*/  IMAD R10, R10, UR8, RZ ;  /* 0x000000080a0a7c24 */ /* 0x000fe4000f8e02ff */
[C---:B------:R-:W-:Y:S02]  /*6e80*/  IMAD R11, R9.reuse, UR7, R8 ;  /* 0x00000007090b7c24 */ /* 0x040fe4000f8e0208 */
[----:B------:R-:W-:Y:S01]  /*6e90*/  IMAD.WIDE.U32 R2, R9, UR6, R2 ;  /* 0x0000000609027c25 */ /* 0x000fe2000f8e0002 */
[----:B------:R-:W-:-:S03]  /*6ea0*/  ULDC.64 UR6, c[0x0][0xba8] ;  /* 0x0002ea0000067ab9 */ /* 0x000fc60000000a00 */
[C---:B------:R-:W-:Y:S01]  /*6eb0*/  IMAD R15, R13.reuse, UR9, R10 ;  /* 0x000000090d0f7c24 */ /* 0x040fe2000f8e020a */
[----:B------:R-:W-:Y:S01]  /*6ec0*/  LEA R8, P0, R2, UR6, 0x2 ;  /* 0x0000000602087c11 */ /* 0x000fe2000f8010ff */
[----:B------:R-:W-:Y:S01]  /*6ed0*/  IMAD.WIDE.U32 R6, R13, UR8, R6 ;  /* 0x000000080d067c25 */ /* 0x000fe2000f8e0006 */
[----:B------:R-:W-:Y:S01]  /*6ee0*/  ULDC.64 UR8, c[0x0][0xb00] ;  /* 0x0002c00000087ab9 */ /* 0x000fe20000000a00 */
[----:B------:R-:W-:Y:S02]  /*6ef0*/  ULDC UR6, c[0x0][0xa88] ;  /* 0x0002a20000067ab9 */ /* 0x000fe40000000800 */
[----:B------:R-:W-:Y:S01]  /*6f00*/  IMAD.IADD R9, R3, 0x1, R11 ;  /* 0x0000000103097824 */ /* 0x000fe200078e020b */
[----:B------:R-:W-:Y:S01]  /*6f10*/  IADD3 R3, R7, R15, RZ ;  /* 0x0000000f07037210 */ /* 0x000fe20007ffe0ff */
[----:B------:R-:W-:Y:S01]  /*6f20*/  IMAD R5, R12, 0x80, R5 ;  /* 0x000000800c057824 */ /* 0x000fe200078e0205 */
[----:B------:R-:W-:Y:S01]  /*6f30*/  LEA R20, P1, R6, UR8, 0x2 ;  /* 0x0000000806147c11 */ /* 0x000fe2000f8210ff */
[----:B0-----:R-:W-:Y:S01]  /*6f40*/  ULEA UR4, UR5, UR4, 0x18 ;  /* 0x0000000405047291 */ /* 0x001fe2000f8ec03f */
[----:B------:R-:W-:Y:S01]  /*6f50*/  LEA.HI.X R9, R2, UR7, R9, 0x2, P0 ;  /* 0x0000000702097c11 */ /* 0x000fe200080f1409 */
[----:B------:R-:W-:Y:S01]  /*6f60*/  IMAD R16, R17, UR6, RZ ;  /* 0x0000000611107c24 */ /* 0x000fe2000f8e02ff */
[----:B------:R-:W-:Y:S01]  /*6f70*/  LEA.HI.X R22, R6, UR9, R3, 0x2, P1 ;  /* 0x0000000906167c11 */ /* 0x000fe200088f1403 */
[----:B------:R-:W-:Y:S01]  /*6f80*/  SHFL.IDX PT, R2, R8, RZ, 0x1c1f ;  /* 0x001c1fff08027589 */ /* 0x000fe200000e0000 */
[C---:B------:R-:W-:Y:S01]  /*6f90*/  LOP3.LUT P0, RZ, R88.reuse, 0x3, RZ, 0xc0, !PT ;  /* 0x0000000358ff7812 */ /* 0x040fe2000780c0ff */
[C---:B------:R-:W-:Y:S01]  /*6fa0*/  VIADD R17, R5.reuse, 0x8 ;  /* 0x0000000805117836 */ /* 0x040fe20000000000 */
[----:B------:R-:W-:Y:S01]  /*6fb0*/  UIADD3 UR4, UR4, 0x34820, URZ ;  /* 0x0003482004047890 */ /* 0x000fe2000fffe03f */
[----:B------:R-:W0:Y:S01]  /*6fc0*/  SHFL.IDX PT, R3, R9, RZ, 0x1c1f ;  /* 0x001c1fff09037589 */ /* 0x000e2200000e0000 */
[-C--:B------:R-:W-:Y:S01]  /*6fd0*/  ISETP.GE.OR P1, PT, R5, R16.reuse, P0 ;  /* 0x000000100500720c */ /* 0x080fe20000726670 */
[----:B------:R-:W-:Y:S01]  /*6fe0*/  IMAD.IADD R19, R88, 0x1, -R89 ;  /* 0x0000000158137824 */ /* 0x000fe200078e0a59 */
[-C--:B------:R-:W-:Y:S01]  /*6ff0*/  ISETP.GE.OR P0, PT, R17, R16.reuse, P0 ;  /* 0x000000101100720c */ /* 0x080fe20000706670 */
[----:B------:R-:W-:Y:S01]  /*7000*/  SHFL.IDX PT, R6, R8, 0x1, 0x1c1f ;  /* 0x003c1f0008067f89 */ /* 0x000fe200000e0000 */
[----:B------:R-:W-:Y:S01]  /*7010*/  UPRMT UR4, URZ, 0x654, UR4 ;  /* 0x000006543f047896 */ /* 0x000fe20008000004 */
[----:B------:R-:W-:Y:S01]  /*7020*/  ISETP.GE.AND P2, PT, R5, R16, PT ;  /* 0x000000100500720c */ /* 0x000fe20003f46270 */
[----:B------:R-:W-:Y:S01]  /*7030*/  IMAD.SHL.U32 R19, R19, 0x2, RZ ;  /* 0x0000000213137824 */ /* 0x000fe200078e00ff */
[----:B------:R-:W1:Y:S04]  /*7040*/  SHFL.IDX PT, R7, R9, 0x1, 0x1c1f ;  /* 0x003c1f0009077f89 */ /* 0x000e6800000e0000 */
[----:B------:R2:W3:Y:S02]  /*7050*/  SHFL.IDX PT, R14, R20, RZ, 0x1c1f ;  /* 0x001c1fff140e7589 */ /* 0x0004e400000e0000 */
[----:B------:R-:W-:Y:S02]  /*7060*/  SYNCS.ARRIVE.TRANS64.RED.A1T0 RZ, [UR4], RZ ;  /* 0x000000ffffff79a7 */ /* 0x000fe40008100404 */
[----:B------:R2:W4:Y:S04]  /*7070*/  SHFL.IDX PT, R15, R22, RZ, 0x1c1f ;  /* 0x001c1fff160f7589 */ /* 0x00052800000e0000 */
[----:B0-----:R2:W-:Y:S04]  /*7080*/  @!P1 ST.E desc[UR42][R2.64], R4 ;  /* 0x0000000402009985 */ /* 0x0015e8000c10192a */
[----:B-1----:R2:W-:Y:S01]  /*7090*/  @!P0 ST.E desc[UR42][R6.64], R0 ;  /* 0x0000000006008985 */ /* 0x0025e2000c10192a */
[----:B------:R-:W-:Y:S05]  /*70a0*/  @P2 BRA `(.L_x_35) ;  /* 0x0000000400782947 */ /* 0x000fea0003800000 */
[C---:B--2---:R-:W-:Y:S01]  /*70b0*/  VIADD R0, R19.reuse, 0x8 ;  /* 0x0000000813007836 */ /* 0x044fe20000000000 */
[----:B------:R-:W-:Y:S01]  /*70c0*/  ULDC UR4, c[0x0][0xac8] ;  /* 0x0002b20000047ab9 */ /* 0x000fe20000000800 */
[C---:B------:R-:W-:Y:S01]  /*70d0*/  VIADD R6, R19.reuse, 0x10 ;  /* 0x0000001013067836 */ /* 0x040fe20000000000 */
[C---:B------:R-:W-:Y:S01]  /*70e0*/  ISETP.GE.AND P2, PT, R19.reuse, UR4, PT ;  /* 0x0000000413007c0c */ /* 0x040fe2000bf46270 */
[C---:B------:R-:W-:Y:S01]  /*70f0*/  VIADD R8, R19.reuse, 0x28 ;  /* 0x0000002813087836 */ /* 0x040fe20000000000 */
[----:B------:R-:W-:Y:S01]  /*7100*/  ISETP.GE.AND P3, PT, R0, UR4, PT ;  /* 0x0000000400007c0c */ /* 0x000fe2000bf66270 */
[C---:B------:R-:W-:Y:S01]  /*7110*/  VIADD R9, R19.reuse, 0x30 ;  /* 0x0000003013097836 */ /* 0x040fe20000000000 */
[C---:B------:R-:W-:Y:S01]  /*7120*/  IADD3 R7, R19.reuse, 0x18, RZ ;  /* 0x0000001813077810 */ /* 0x040fe20007ffe0ff */
[C---:B------:R-:W-:Y:S01]  /*7130*/  VIADD R10, R19.reuse, 0x38 ;  /* 0x00000038130a7836 */ /* 0x040fe20000000000 */
[----:B------:R-:W-:Y:S01]  /*7140*/  ISETP.GE.AND P0, PT, R6, UR4, PT ;  /* 0x0000000406007c0c */ /* 0x000fe2000bf06270 */
[----:B------:R-:W-:Y:S01]  /*7150*/  VIADD R11, R19, 0x40 ;  /* 0x00000040130b7836 */ /* 0x000fe20000000000 */
[----:B------:R-:W-:Y:S01]  /*7160*/  ISETP.GE.AND P1, PT, R7, UR4, PT ;  /* 0x0000000407007c0c */ /* 0x000fe2000bf26270 */
[----:B------:R-:W-:Y:S01]  /*7170*/  VIADD R18, R19, 0x60 ;  /* 0x0000006013127836 */ /* 0x000fe20000000000 */
[----:B------:R-:W-:-:S02]  /*7180*/  ISETP.GE.AND P4, PT, R9, UR4, PT ;  /* 0x0000000409007c0c */ /* 0x000fc4000bf86270 */
[----:B------:R-:W-:Y:S01]  /*7190*/  ISETP.GE.AND P5, PT, R10, UR4, PT ;  /* 0x000000040a007c0c */ /* 0x000fe2000bfa6270 */
[----:B---34-:R-:W-:Y:S01]  /*71a0*/  @!P2 IMAD.WIDE R2, R19, 0x4, R14 ;  /* 0x000000041302a825 */ /* 0x018fe200078e020e */
[----:B------:R-:W-:Y:S02]  /*71b0*/  ISETP.GE.AND P6, PT, R11, UR4, PT ;  /* 0x000000040b007c0c */ /* 0x000fe4000bfc6270 */
[----:B------:R-:W-:Y:S02]  /*71c0*/  @!P3 LEA.HI R0, R0, R0, RZ, 0x1 ;  /* 0x000000000000b211 */ /* 0x000fe400078f08ff */
[----:B------:R0:W-:Y:S01]  /*71d0*/  @!P2 ST.E.64 desc[UR42][R2.64], R24 ;  /* 0x000000180200a985 */ /* 0x0001e2000c101b2a */
[----:B------:R-:W-:Y:S02]  /*71e0*/  @!P0 LEA.HI R6, R6, R6, RZ, 0x1 ;  /* 0x0000000606068211 */ /* 0x000fe400078f08ff */
[----:B------:R-:W-:Y:S01]  /*71f0*/  @!P3 LOP3.LUT R5, R0, 0xfffffffe, RZ, 0xc0, !PT ;  /* 0xfffffffe0005b812 */ /* 0x000fe200078ec0ff */
[----:B------:R-:W-:Y:S01]  /*7200*/  VIADD R0, R19, 0x20 ;  /* 0x0000002013007836 */ /* 0x000fe20000000000 */
[----:B------:R-:W-:-:S02]  /*7210*/  @!P1 LEA.HI R7, R7, R7, RZ, 0x1 ;  /* 0x0000000707079211 */ /* 0x000fc400078f08ff */
[----:B------:R-:W-:Y:S01]  /*7220*/  @!P5 LEA.HI R10, R10, R10, RZ, 0x1 ;  /* 0x0000000a0a0ad211 */ /* 0x000fe200078f08ff */
[----:B------:R-:W-:Y:S01]  /*7230*/  @!P3 IMAD.WIDE R4, R5, 0x4, R14 ;  /* 0x000000040504b825 */ /* 0x000fe200078e020e */
[----:B------:R-:W-:Y:S02]  /*7240*/  ISETP.GE.AND P2, PT, R0, UR4, PT ;  /* 0x0000000400007c0c */ /* 0x000fe4000bf46270 */
[----:B------:R-:W-:Y:S02]  /*7250*/  @!P5 LOP3.LUT R13, R10, 0xfffffffe, RZ, 0xc0, !PT ;  /* 0xfffffffe0a0dd812 */ /* 0x000fe400078ec0ff */
[----:B------:R1:W-:Y:S01]  /*7260*/  @!P3 ST.E.64 desc[UR42][R4.64], R28 ;  /* 0x0000001c0400b985 */ /* 0x0003e2000c101b2a */
[----:B------:R-:W-:Y:S02]  /*7270*/  ISETP.GE.AND P3, PT, R8, UR4, PT ;  /* 0x0000000408007c0c */ /* 0x000fe4000bf66270 */
[----:B0-----:R-:W-:Y:S02]  /*7280*/  @!P0 LOP3.LUT R3, R6, 0xfffffffe, RZ, 0xc0, !PT ;  /* 0xfffffffe06038812 */ /* 0x001fe400078ec0ff */
[----:B------:R-:W-:-:S02]  /*7290*/  @!P4 LEA.HI R6, R9, R9, RZ, 0x1 ;  /* 0x000000090906c211 */ /* 0x000fc400078f08ff */
[----:B------:R-:W-:Y:S01]  /*72a0*/  IADD3 R12, R19, 0x50, RZ ;  /* 0x00000050130c7810 */ /* 0x000fe20007ffe0ff */
[----:B------:R-:W-:Y:S01]  /*72b0*/  @!P0 IMAD.WIDE R2, R3, 0x4, R14 ;  /* 0x0000000403028825 */ /* 0x000fe200078e020e */
[----:B------:R-:W-:-:S04]  /*72c0*/  @!P2 LEA.HI R0, R0, R0, RZ, 0x1 ;  /* 0x000000000000a211 */ /* 0x000fc800078f08ff */
[----:B------:R0:W-:Y:S01]  /*72d0*/  @!P0 ST.E.64 desc[UR42][R2.64], R32 ;  /* 0x0000002002008985 */ /* 0x0001e2000c101b2a */
[----:B------:R-:W-:Y:S02]  /*72e0*/  @!P3 LEA.HI R8, R8, R8, RZ, 0x1 ;  /* 0x000000080808b211 */ /* 0x000fe400078f08ff */
[----:B-1----:R-:W-:Y:S02]  /*72f0*/  @!P1 LOP3.LUT R5, R7, 0xfffffffe, RZ, 0xc0, !PT ;  /* 0xfffffffe07059812 */ /* 0x002fe400078ec0ff */
[----:B------:R-:W-:Y:S02]  /*7300*/  @!P2 LOP3.LUT R7, R0, 0xfffffffe, RZ, 0xc0, !PT ;  /* 0xfffffffe0007a812 */ /* 0x000fe400078ec0ff */
[----:B------:R-:W-:Y:S01]  /*7310*/  @!P3 LOP3.LUT R9, R8, 0xfffffffe, RZ, 0xc0, !PT ;  /* 0xfffffffe0809b812 */ /* 0x000fe200078ec0ff */
[--C-:B------:R-:W-:Y:S01]  /*7320*/  @!P1 IMAD.WIDE R4, R5, 0x4, R14.reuse ;  /* 0x0000000405049825 */ /* 0x100fe200078e020e */
[----:B------:R-:W-:Y:S02]  /*7330*/  @!P6 LEA.HI R0, R11, R11, RZ, 0x1 ;  /* 0x0000000b0b00e211 */ /* 0x000fe400078f08ff */
[----:B------:R-:W-:Y:S01]  /*7340*/  @!P4 LOP3.LUT R11, R6, 0xfffffffe, RZ, 0xc0, !PT ;  /* 0xfffffffe060bc812 */ /* 0x000fe200078ec0ff */
[--C-:B------:R-:W-:Y:S01]  /*7350*/  @!P2 IMAD.WIDE R6, R7, 0x4, R14.reuse ;  /* 0x000000040706a825 */ /* 0x100fe200078e020e */
[----:B------:R-:W-:Y:S01]  /*7360*/  @!P6 LOP3.LUT R21, R0, 0xfffffffe, RZ, 0xc0, !PT ;  /* 0xfffffffe0015e812 */ /* 0x000fe200078ec0ff */
[----:B------:R1:W-:Y:S01]  /*7370*/  @!P1 ST.E.64 desc[UR42][R4.64], R36 ;  /* 0x0000002404009985 */ /* 0x0003e2000c101b2a */
[----:B------:R-:W-:Y:S01]  /*7380*/  ISETP.GE.AND P1, PT, R12, UR4, PT ;  /* 0x000000040c007c0c */ /* 0x000fe2000bf26270 */
[----:B0-----:R-:W-:-:S02]  /*7390*/  @!P3 IMAD.WIDE R2, R9, 0x4, R14 ;  /* 0x000000040902b825 */ /* 0x001fc400078e020e */
[----:B------:R0:W-:Y:S02]  /*73a0*/  @!P2 ST.E.64 desc[UR42][R6.64], R40 ;  /* 0x000000280600a985 */ /* 0x0001e4000c101b2a */
[----:B------:R-:W-:Y:S02]  /*73b0*/  VIADD R0, R19, 0x48 ;  /* 0x0000004813007836 */ /* 0x000fe40000000000 */
[--C-:B------:R-:W-:Y:S01]  /*73c0*/  @!P5 IMAD.WIDE R8, R13, 0x4, R14.reuse ;  /* 0x000000040d08d825 */ /* 0x100fe200078e020e */
[----:B------:R2:W-:Y:S01]  /*73d0*/  @!P3 ST.E.64 desc[UR42][R2.64], R44 ;  /* 0x0000002c0200b985 */ /* 0x0005e2000c101b2a */
[----:B------:R-:W-:Y:S02]  /*73e0*/  ISETP.GE.AND P3, PT, R18, UR4, PT ;  /* 0x0000000412007c0c */ /* 0x000fe4000bf66270 */
[----:B------:R-:W-:Y:S01]  /*73f0*/  VIADD R13, R19, 0x58 ;  /* 0x00000058130d7836 */ /* 0x000fe20000000000 */
[----:B------:R-:W-:Y:S01]  /*7400*/  ISETP.GE.AND P0, PT, R0, UR4, PT ;  /* 0x0000000400007c0c */ /* 0x000fe2000bf06270 */
[----:B-1----:R-:W-:Y:S01]  /*7410*/  @!P4 IMAD.WIDE R4, R11, 0x4, R14 ;  /* 0x000000040b04c825 */ /* 0x002fe200078e020e */
[----:B------:R-:W-:-:S02]  /*7420*/  @!P1 LEA.HI R12, R12, R12, RZ, 0x1 ;  /* 0x0000000c0c0c9211 */ /* 0x000fc400078f08ff */
[----:B------:R-:W-:Y:S01]  /*7430*/  ISETP.GE.AND P2, PT, R13, UR4, PT ;  /* 0x000000040d007c0c */ /* 0x000fe2000bf46270 */
[----:B------:R-:W-:Y:S01]  /*7440*/  @!P6 IMAD.WIDE R10, R21, 0x4, R14 ;  /* 0x00000004150ae825 */ /* 0x000fe200078e020e */
[----:B------:R1:W-:Y:S03]  /*7450*/  @!P4 ST.E.64 desc[UR42][R4.64], R48 ;  /* 0x000000300400c985 */ /* 0x0003e6000c101b2a */
[C---:B0-----:R-:W-:Y:S01]  /*7460*/  VIADD R6, R19.reuse, 0x68 ;  /* 0x0000006813067836 */ /* 0x041fe20000000000 */
[----:B------:R0:W-:Y:S01]  /*7470*/  @!P5 ST.E.64 desc[UR42][R8.64], R52 ;  /* 0x000000340800d985 */ /* 0x0001e2000c101b2a */
[C---:B--2---:R-:W-:Y:S01]  /*7480*/  VIADD R3, R19.reuse, 0x78 ;  /* 0x0000007813037836 */ /* 0x044fe20000000000 */
[----:B------:R-:W-:Y:S01]  /*7490*/  @!P3 LEA.HI R18, R18, R18, RZ, 0x1 ;  /* 0x000000121212b211 */ /* 0x000fe200078f08ff */
[----:B------:R-:W-:Y:S01]  /*74a0*/  VIADD R7, R19, 0x70 ;  /* 0x0000007013077836 */ /* 0x000fe20000000000 */
[----:B------:R2:W-:Y:S01]  /*74b0*/  @!P6 ST.E.64 desc[UR42][R10.64], R56 ;  /* 0x000000380a00e985 */ /* 0x0005e2000c101b2a */
[----:B------:R-:W-:-:S02]  /*74c0*/  ISETP.GE.AND P4, PT, R6, UR4, PT ;  /* 0x0000000406007c0c */ /* 0x000fc4000bf86270 */
[----:B------:R-:W-:Y:S02]  /*74d0*/  ISETP.GE.AND P6, PT, R3, UR4, PT ;  /* 0x0000000403007c0c */ /* 0x000fe4000bfc6270 */
[----:B------:R-:W-:Y:S02]  /*74e0*/  ISETP.GE.AND P5, PT, R7, UR4, PT ;  /* 0x0000000407007c0c */ /* 0x000fe4000bfa6270 */
[----:B------:R-:W-:Y:S02]  /*74f0*/  @!P0 LEA.HI R0, R0, R0, RZ, 0x1 ;  /* 0x0000000000008211 */ /* 0x000fe400078f08ff */
[----:B------:R-:W-:Y:S02]  /*7500*/  @!P2 LEA.HI R13, R13, R13, RZ, 0x1 ;  /* 0x0000000d0d0da211 */ /* 0x000fe400078f08ff */
[----:B-1----:R-:W-:Y:S02]  /*7510*/  @!P1 LOP3.LUT R5, R12, 0xfffffffe, RZ, 0xc0, !PT ;  /* 0xfffffffe0c059812 */ /* 0x002fe400078ec0ff */
[----:B0-----:R-:W-:-:S02]  /*7520*/  @!P3 LOP3.LUT R9, R18, 0xfffffffe, RZ, 0xc0, !PT ;  /* 0xfffffffe1209b812 */ /* 0x001fc400078ec0ff */
[----:B------:R-:W-:Y:S02]  /*7530*/  @!P4 LEA.HI R6, R6, R6, RZ, 0x1 ;  /* 0x000000060606c211 */ /* 0x000fe400078f08ff */
[----:B------:R-:W-:Y:S01]  /*7540*/  @!P6 LEA.HI R4, R3, R3, RZ, 0x1 ;  /* 0x000000030304e211 */ /* 0x000fe200078f08ff */
[----:B------:R-:W-:Y:S01]  /*7550*/  @!P3 IMAD.WIDE R8, R9, 0x4, R14 ;  /* 0x000000040908b825 */ /* 0x000fe200078e020e */
[----:B------:R-:W-:Y:S02]  /*7560*/  @!P5 LEA.HI R2, R7, R7, RZ, 0x1 ;  /* 0x000000070702d211 */ /* 0x000fe400078f08ff */
[----:B------:R-:W-:Y:S02]  /*7570*/  @!P0 LOP3.LUT R3, R0, 0xfffffffe, RZ, 0xc0, !PT ;  /* 0xfffffffe00038812 */ /* 0x000fe400078ec0ff */
[----:B------:R-:W-:Y:S02]  /*7580*/  @!P2 LOP3.LUT R7, R13, 0xfffffffe, RZ, 0xc0, !PT ;  /* 0xfffffffe0d07a812 */ /* 0x000fe400078ec0ff */
[----:B--2---:R-:W-:-:S02]  /*7590*/  @!P4 LOP3.LUT R11, R6, 0xfffffffe, RZ, 0xc0, !PT ;  /* 0xfffffffe060bc812 */ /* 0x004fc400078ec0ff */
[----:B------:R-:W-:Y:S01]  /*75a0*/  @!P5 LOP3.LUT R13, R2, 0xfffffffe, RZ, 0xc0, !PT ;  /* 0xfffffffe020dd812 */ /* 0x000fe200078ec0ff */
[----:B------:R-:W-:Y:S01]  /*75b0*/  @!P0 IMAD.WIDE R2, R3, 0x4, R14 ;  /* 0x0000000403028825 */ /* 0x000fe200078e020e */
[----:B------:R-:W-:-:S03]  /*75c0*/  @!P6 LOP3.LUT R21, R4, 0xfffffffe, RZ, 0xc0, !PT ;  /* 0xfffffffe0415e812 */ /* 0x000fc600078ec0ff */
[--C-:B------:R-:W-:Y:S01]  /*75d0*/  @!P1 IMAD.WIDE R4, R5, 0x4, R14.reuse ;  /* 0x0000000405049825 */ /* 0x100fe200078e020e */
[----:B------:R0:W-:Y:S03]  /*75e0*/  @!P0 ST.E.64 desc[UR42][R2.64], R60 ;  /* 0x0000003c02008985 */ /* 0x0001e6000c101b2a */
[--C-:B------:R-:W-:Y:S01]  /*75f0*/  @!P2 IMAD.WIDE R6, R7, 0x4, R14.reuse ;  /* 0x000000040706a825 */ /* 0x100fe200078e020e */
[----:B------:R0:W-:Y:S03]  /*7600*/  @!P1 ST.E.64 desc[UR42][R4.64], R64 ;  /* 0x0000004004009985 */ /* 0x0001e6000c101b2a */
[--C-:B------:R-:W-:Y:S01]  /*7610*/  @!P4 IMAD.WIDE R10, R11, 0x4, R14.reuse ;  /* 0x000000040b0ac825 */ /* 0x100fe200078e020e */
[----:B------:R0:W-:Y:S03]  /*7620*/  @!P2 ST.E.64 desc[UR42][R6.64], R68 ;  /* 0x000000440600a985 */ /* 0x0001e6000c101b2a */
[--C-:B------:R-:W-:Y:S01]  /*7630*/  @!P5 IMAD.WIDE R12, R13, 0x4, R14.reuse ;  /* 0x000000040d0cd825 */ /* 0x100fe200078e020e */
[----:B------:R0:W-:Y:S03]  /*7640*/  @!P3 ST.E.64 desc[UR42][R8.64], R72 ;  /* 0x000000480800b985 */ /* 0x0001e6000c101b2a */
[----:B------:R-:W-:Y:S01]  /*7650*/  @!P6 IMAD.WIDE R14, R21, 0x4, R14 ;  /* 0x00000004150ee825 */ /* 0x000fe200078e020e */
[----:B------:R0:W-:Y:S04]  /*7660*/  @!P4 ST.E.64 desc[UR42][R10.64], R76 ;  /* 0x0000004c0a00c985 */ /* 0x0001e8000c101b2a */
[----:B------:R0:W-:Y:S04]  /*7670*/  @!P5 ST.E.64 desc[UR42][R12.64], R80 ;  /* 0x000000500c00d985 */ /* 0x0001e8000c101b2a */
[----:B------:R0:W-:Y:S02]  /*7680*/  @!P6 ST.E.64 desc[UR42][R14.64], R84 ;  /* 0x000000540e00e985 */ /* 0x0001e4000c101b2a */
.L_x_35:
[----:B------:R-:W-:Y:S05]  /*7690*/  BSYNC B0 ;  /* 0x0000000000007941 */ /* 0x000fea0003800000 */
.L_x_34:
[----:B------:R-:W-:Y:S01]  /*76a0*/  ISETP.GE.AND P0, PT, R17, R16, PT ;  /* 0x000000101100720c */ /* 0x000fe20003f06270 */
[----:B0-----:R0:W1:Y:S04]  /*76b0*/  SHFL.IDX PT, R13, R22, 0x1, 0x1c1f ;  /* 0x003c1f00160d7f89 */ /* 0x00106800000e0000 */
[----:B------:R0:W0:Y:S08]  /*76c0*/  SHFL.IDX PT, R12, R20, 0x1, 0x1c1f ;  /* 0x003c1f00140c7f89 */ /* 0x00003000000e0000 */
[----:B------:R-:W-:Y:S05]  /*76d0*/  @P0 BRA `(.L_x_10) ;  /* 0x0000004400bc0947 */ /* 0x000fea0003800000 */
[----:B------:R-:W-:Y:S01]  /*76e0*/  ULDC UR4, c[0x0][0xac8] ;  /* 0x0002b20000047ab9 */ /* 0x000fe20000000800 */
[C---:B--2---:R-:W-:Y:S01]  /*76f0*/  VIADD R0, R19.reuse, 0x8 ;  /* 0x0000000813007836 */ /* 0x044fe20000000000 */
[C---:B------:R-:W-:Y:S01]  /*7700*/  ISETP.GE.AND P0, PT, R19.reuse, UR4, PT ;  /* 0x0000000413007c0c */ /* 0x040fe2000bf06270 */
[C---:B------:R-:W-:Y:S01]  /*7710*/  VIADD R6, R19.reuse, 0x18 ;  /* 0x0000001813067836 */ /* 0x040fe20000000000 */
[C---:B------:R-:W-:Y:S01]  /*7720*/  IADD3 R4, R19.reuse, 0x10, RZ ;  /* 0x0000001013047810 */ /* 0x040fe20007ffe0ff */
[C---:B------:R-:W-:Y:S01]  /*7730*/  VIADD R8, R19.reuse, 0x20 ;  /* 0x0000002013087836 */ /* 0x040fe20000000000 */
[----:B------:R-:W-:Y:S01]  /*7740*/  ISETP.GE.AND P5, PT, R0, UR4, PT ;  /* 0x0000000400007c0c */ /* 0x000fe2000bfa6270 */
[C---:B------:R-:W-:Y:S01]  /*7750*/  VIADD R9, R19.reuse, 0x28 ;  /* 0x0000002813097836 */ /* 0x040fe20000000000 */
[----:B------:R-:W-:Y:S01]  /*7760*/  ISETP.GE.AND P6, PT, R4, UR4, PT ;  /* 0x0000000404007c0c */ /* 0x000fe2000bfc6270 */
[C---:B------:R-:W-:Y:S01]  /*7770*/  VIADD R10, R19.reuse, 0x30 ;  /* 0x00000030130a7836 */ /* 0x040fe20000000000 */
[----:B------:R-:W-:Y:S01]  /*7780*/  ISETP.GE.AND P4, PT, R8, UR4, PT ;  /* 0x0000000408007c0c */ /* 0x000fe2000bf86270 */
[----:B------:R-:W-:Y:S01]  /*7790*/  VIADD R11, R19, 0x38 ;  /* 0x00000038130b7836 */ /* 0x000fe20000000000 */
[----:B------:R-:W-:Y:S01]  /*77a0*/  ISETP.GE.AND P3, PT, R9, UR4, PT ;  /* 0x0000000409007c0c */ /* 0x000fe2000bf66270 */
[C---:B------:R-:W-:Y:S01]  /*77b0*/  VIADD R16, R19.reuse, 0x40 ;  /* 0x0000004013107836 */ /* 0x040fe20000000000 */
[----:B------:R-:W-:Y:S01]  /*77c0*/  ISETP.GE.AND P2, PT, R10, UR4, PT ;  /* 0x000000040a007c0c */ /* 0x000fe2000bf46270 */
[----:B01----:R-:W-:Y:S01]  /*77d0*/  @!P0 IMAD.WIDE R2, R19, 0x4, R12 ;  /* 0x0000000413028825 */ /* 0x003fe200078e020c */
[----:B------:R-:W-:-:S02]  /*77e0*/  ISETP.GE.AND P1, PT, R11, UR4, PT ;  /* 0x000000040b007c0c */ /* 0x000fc4000bf26270 */
[C---:B------:R-:W-:Y:S01]  /*77f0*/  IADD3 R18, R19.reuse, 0x48, RZ ;  /* 0x0000004813127810 */ /* 0x040fe20007ffe0ff */
[----:B------:R-:W-:Y:S01]  /*7800*/  VIADD R20, R19, 0x70 ;  /* 0x0000007013147836 */ /* 0x000fe20000000000 */
[----:B------:R0:W-:Y:S01]  /*7810*/  @!P0 ST.E.64 desc[UR42][R2.64], R26 ;  /* 0x0000001a02008985 */ /* 0x0001e2000c101b2a */
[----:B------:R-:W-:Y:S02]  /*7820*/  ISETP.GE.AND P0, PT, R6, UR4, PT ;  /* 0x0000000406007c0c */ /* 0x000fe4000bf06270 */
[----:B------:R-:W-:Y:S02]  /*7830*/  @!P5 LEA.HI R0, R0, R0, RZ, 0x1 ;  /* 0x000000000000d211 */ /* 0x000fe400078f08ff */
[----:B------:R-:W-:Y:S02]  /*7840*/  @!P6 LEA.HI R4, R4, R4, RZ, 0x1 ;  /* 0x000000040404e211 */ /* 0x000fe400078f08ff */
[----:B------:R-:W-:Y:S02]  /*7850*/  @!P5 LOP3.LUT R5, R0, 0xfffffffe, RZ, 0xc0, !PT ;  /* 0xfffffffe0005d812 */ /* 0x000fe400078ec0ff */
[----:B------:R-:W-:-:S02]  /*7860*/  @!P6 LOP3.LUT R7, R4, 0xfffffffe, RZ, 0xc0, !PT ;  /* 0xfffffffe0407e812 */ /* 0x000fc400078ec0ff */
[----:B------:R-:W-:Y:S02]  /*7870*/  @!P4 LEA.HI R8, R8, R8, RZ, 0x1 ;  /* 0x000000080808c211 */ /* 0x000fe400078f08ff */
[----:B------:R-:W-:Y:S01]  /*7880*/  @!P3 LEA.HI R0, R9, R9, RZ, 0x1 ;  /* 0x000000090900b211 */ /* 0x000fe200078f08ff */
[--C-:B0-----:R-:W-:Y:S01]  /*7890*/  @!P5 IMAD.WIDE R2, R5, 0x4, R12.reuse ;  /* 0x000000040502d825 */ /* 0x101fe200078e020c */
[----:B------:R-:W-:Y:S02]  /*78a0*/  @!P0 LEA.HI R6, R6, R6, RZ, 0x1 ;  /* 0x0000000606068211 */ /* 0x000fe400078f08ff */
[----:B------:R-:W-:Y:S01]  /*78b0*/  @!P2 LEA.HI R10, R10, R10, RZ, 0x1 ;  /* 0x0000000a0a0aa211 */ /* 0x000fe200078f08ff */
[----:B------:R-:W-:Y:S01]  /*78c0*/  @!P6 IMAD.WIDE R4, R7, 0x4, R12 ;  /* 0x000000040704e825 */ /* 0x000fe200078e020c */
[----:B---3--:R-:W-:Y:S01]  /*78d0*/  @!P1 LEA.HI R14, R11, R11, RZ, 0x1 ;  /* 0x0000000b0b0e9211 */ /* 0x008fe200078f08ff */
[----:B------:R0:W-:Y:S01]  /*78e0*/  @!P5 ST.E.64 desc[UR42][R2.64], R30 ;  /* 0x0000001e0200d985 */ /* 0x0001e2000c101b2a */
[----:B------:R-:W-:-:S02]  /*78f0*/  @!P0 LOP3.LUT R7, R6, 0xfffffffe, RZ, 0xc0, !PT ;  /* 0xfffffffe06078812 */ /* 0x000fc400078ec0ff */
[----:B------:R-:W-:Y:S01]  /*7900*/  @!P4 LOP3.LUT R9, R8, 0xfffffffe, RZ, 0xc0, !PT ;  /* 0xfffffffe0809c812 */ /* 0x000fe200078ec0ff */
[----:B------:R1:W-:Y:S01]  /*7910*/  @!P6 ST.E.64 desc[UR42][R4.64], R34 ;  /* 0x000000220400e985 */ /* 0x0003e2000c101b2a */
[----:B------:R-:W-:Y:S01]  /*7920*/  @!P3 LOP3.LUT R11, R0, 0xfffffffe, RZ, 0xc0, !PT ;  /* 0xfffffffe000bb812 */ /* 0x000fe200078ec0ff */
[C---:B------:R-:W-:Y:S01]  /*7930*/  VIADD R0, R19.reuse, 0x50 ;  /* 0x0000005013007836 */ /* 0x040fe20000000000 */
[----:B----4-:R-:W-:Y:S02]  /*7940*/  @!P2 LOP3.LUT R15, R10, 0xfffffffe, RZ, 0xc0, !PT ;  /* 0xfffffffe0a0fa812 */ /* 0x010fe400078ec0ff */
[----:B------:R-:W-:Y:S01]  /*7950*/  @!P1 LOP3.LUT R17, R14, 0xfffffffe, RZ, 0xc0, !PT ;  /* 0xfffffffe0e119812 */ /* 0x000fe200078ec0ff */
[----:B------:R-:W-:Y:S01]  /*7960*/  VIADD R14, R19, 0x58 ;  /* 0x00000058130e7836 */ /* 0x000fe20000000000 */
[----:B------:R-:W-:Y:S02]  /*7970*/  ISETP.GE.AND P5, PT, R16, UR4, PT ;  /* 0x0000000410007c0c */ /* 0x000fe4000bfa6270 */
[----:B------:R-:W-:Y:S01]  /*7980*/  ISETP.GE.AND P6, PT, R18, UR4, PT ;  /* 0x0000000412007c0c */ /* 0x000fe2000bfc6270 */
[----:B0-----:R-:W-:-:S04]  /*7990*/  @!P0 IMAD.WIDE R2, R7, 0x4, R12 ;  /* 0x0000000407028825 */ /* 0x001fc800078e020c */
[--C-:B-1----:R-:W-:Y:S01]  /*79a0*/  @!P4 IMAD.WIDE R4, R9, 0x4, R12.reuse ;  /* 0x000000040904c825 */ /* 0x102fe200078e020c */
[----:B------:R0:W-:Y:S01]  /*79b0*/  @!P0 ST.E.64 desc[UR42][R2.64], R38 ;  /* 0x0000002602008985 */ /* 0x0001e2000c101b2a */
[----:B------:R-:W-:Y:S02]  /*79c0*/  ISETP.GE.AND P0, PT, R0, UR4, PT ;  /* 0x0000000400007c0c */ /* 0x000fe4000bf06270 */
[--C-:B------:R-:W-:Y:S01]  /*79d0*/  @!P3 IMAD.WIDE R6, R11, 0x4, R12.reuse ;  /* 0x000000040b06b825 */ /* 0x100fe200078e020c */
[----:B------:R1:W-:Y:S01]  /*79e0*/  @!P4 ST.E.64 desc[UR42][R4.64], R42 ;  /* 0x0000002a0400c985 */ /* 0x0003e2000c101b2a */
[----:B------:R-:W-:Y:S02]  /*79f0*/  ISETP.GE.AND P4, PT, R20, UR4, PT ;  /* 0x0000000414007c0c */ /* 0x000fe4000bf86270 */
[----:B------:R-:W-:Y:S01]  /*7a00*/  @!P2 IMAD.WIDE R8, R15, 0x4, R12 ;  /* 0x000000040f08a825 */ /* 0x000fe200078e020c */
[----:B------:R2:W-:Y:S01]  /*7a10*/  @!P3 ST.E.64 desc[UR42][R6.64], R46 ;  /* 0x0000002e0600b985 */ /* 0x0005e2000c101b2a */
[----:B------:R-:W-:-:S02]  /*7a20*/  @!P5 LEA.HI R16, R16, R16, RZ, 0x1 ;  /* 0x000000101010d211 */ /* 0x000fc400078f08ff */
[----:B------:R-:W-:Y:S01]  /*7a30*/  @!P1 IMAD.WIDE R10, R17, 0x4, R12 ;  /* 0x00000004110a9825 */ /* 0x000fe200078e020c */
[----:B------:R3:W-:Y:S01]  /*7a40*/  @!P2 ST.E.64 desc[UR42][R8.64], R50 ;  /* 0x000000320800a985 */ /* 0x0007e2000c101b2a */
[----:B------:R-:W-:Y:S02]  /*7a50*/  @!P6 LEA.HI R18, R18, R18, RZ, 0x1 ;  /* 0x000000121212e211 */ /* 0x000fe400078f08ff */
[C---:B------:R-:W-:Y:S01]  /*7a60*/  VIADD R15, R19.reuse, 0x60 ;  /* 0x00000060130f7836 */ /* 0x040fe20000000000 */
[----:B------:R4:W-:Y:S01]  /*7a70*/  @!P1 ST.E.64 desc[UR42][R10.64], R54 ;  /* 0x000000360a009985 */ /* 0x0009e2000c101b2a */
[C---:B------:R-:W-:Y:S01]  /*7a80*/  VIADD R17, R19.reuse, 0x68 ;  /* 0x0000006813117836 */ /* 0x040fe20000000000 */
[----:B------:R-:W-:Y:S01]  /*7a90*/  ISETP.GE.AND P1, PT, R14, UR4, PT ;  /* 0x000000040e007c0c */ /* 0x000fe2000bf26270 */
[----:B------:R-:W-:Y:S01]  /*7aa0*/  VIADD R19, R19, 0x78 ;  /* 0x0000007813137836 */ /* 0x000fe20000000000 */
[----:B------:R-:W-:Y:S02]  /*7ab0*/  ISETP.GE.AND P2, PT, R15, UR4, PT ;  /* 0x000000040f007c0c */ /* 0x000fe4000bf46270 */
[----:B------:R-:W-:-:S02]  /*7ac0*/  ISETP.GE.AND P3, PT, R17, UR4, PT ;  /* 0x0000000411007c0c */ /* 0x000fc4000bf66270 */
[----:B0-----:R-:W-:Y:S02]  /*7ad0*/  @!P5 LOP3.LUT R3, R16, 0xfffffffe, RZ, 0xc0, !PT ;  /* 0xfffffffe1003d812 */ /* 0x001fe400078ec0ff */
[----:B-1----:R-:W-:Y:S02]  /*7ae0*/  @!P6 LOP3.LUT R5, R18, 0xfffffffe, RZ, 0xc0, !PT ;  /* 0xfffffffe1205e812 */ /* 0x002fe400078ec0ff */
[----:B------:R-:W-:Y:S01]  /*7af0*/  @!P0 LEA.HI R0, R0, R0, RZ, 0x1 ;  /* 0x0000000000008211 */ /* 0x000fe200078f08ff */
[--C-:B------:R-:W-:Y:S01]  /*7b00*/  @!P5 IMAD.WIDE R2, R3, 0x4, R12.reuse ;  /* 0x000000040302d825 */ /* 0x100fe200078e020c */
[----:B------:R-:W-:Y:S02]  /*7b10*/  @!P4 LEA.HI R20, R20, R20, RZ, 0x1 ;  /* 0x000000141414c211 */ /* 0x000fe400078f08ff */
[----:B------:R-:W-:Y:S01]  /*7b20*/  @!P1 LEA.HI R14, R14, R14, RZ, 0x1 ;  /* 0x0000000e0e0e9211 */ /* 0x000fe200078f08ff */
[----:B------:R-:W-:Y:S01]  /*7b30*/  @!P6 IMAD.WIDE R4, R5, 0x4, R12 ;  /* 0x000000040504e825 */ /* 0x000fe200078e020c */
[----:B------:R-:W-:Y:S01]  /*7b40*/  @!P2 LEA.HI R15, R15, R15, RZ, 0x1 ;  /* 0x0000000f0f0fa211 */ /* 0x000fe200078f08ff */
[----:B------:R0:W-:Y:S01]  /*7b50*/  @!P5 ST.E.64 desc[UR42][R2.64], R58 ;  /* 0x0000003a0200d985 */ /* 0x0001e2000c101b2a */
[----:B------:R-:W-:-:S02]  /*7b60*/  @!P3 LEA.HI R17, R17, R17, RZ, 0x1 ;  /* 0x000000111111b211 */ /* 0x000fc400078f08ff */
[----:B--2---:R-:W-:Y:S01]  /*7b70*/  @!P0 LOP3.LUT R7, R0, 0xfffffffe, RZ, 0xc0, !PT ;  /* 0xfffffffe00078812 */ /* 0x004fe200078ec0ff */
[----:B------:R1:W-:Y:S01]  /*7b80*/  @!P6 ST.E.64 desc[UR42][R4.64], R62 ;  /* 0x0000003e0400e985 */ /* 0x0003e2000c101b2a */
[----:B---3--:R-:W-:Y:S02]  /*7b90*/  @!P1 LOP3.LUT R9, R14, 0xfffffffe, RZ, 0xc0, !PT ;  /* 0xfffffffe0e099812 */ /* 0x008fe400078ec0ff */
[----:B------:R-:W-:Y:S02]  /*7ba0*/  @!P2 LOP3.LUT R15, R15, 0xfffffffe, RZ, 0xc0, !PT ;  /* 0xfffffffe0f0fa812 */ /* 0x000fe400078ec0ff */
[----:B------:R-:W-:Y:S02]  /*7bb0*/  @!P3 LOP3.LUT R17, R17, 0xfffffffe, RZ, 0xc0, !PT ;  /* 0xfffffffe1111b812 */ /* 0x000fe400078ec0ff */
[----:B----4-:R-:W-:Y:S01]  /*7bc0*/  @!P4 LOP3.LUT R11, R20, 0xfffffffe, RZ, 0xc0, !PT ;  /* 0xfffffffe140bc812 */ /* 0x010fe200078ec0ff */
[----:B0-----:R-:W-:-:S04]  /*7bd0*/  @!P0 IMAD.WIDE R2, R7, 0x4, R12 ;  /* 0x0000000407028825 */ /* 0x001fc800078e020c */
[--C-:B-1----:R-:W-:Y:S01]  /*7be0*/  @!P1 IMAD.WIDE R4, R9, 0x4, R12.reuse ;  /* 0x0000000409049825 */ /* 0x102fe200078e020c */
[----:B------:R0:W-:Y:S01]  /*7bf0*/  @!P0 ST.E.64 desc[UR42][R2.64], R66 ;  /* 0x0000004202008985 */ /* 0x0001e2000c101b2a */
[----:B------:R-:W-:Y:S02]  /*7c00*/  ISETP.GE.AND P0, PT, R19, UR4, PT ;  /* 0x0000000413007c0c */ /* 0x000fe4000bf06270 */
[--C-:B------:R-:W-:Y:S01]  /*7c10*/  @!P2 IMAD.WIDE R6, R15, 0x4, R12.reuse ;  /* 0x000000040f06a825 */ /* 0x100fe200078e020c */
[----:B------:R0:W-:Y:S03]  /*7c20*/  @!P1 ST.E.64 desc[UR42][R4.64], R70 ;  /* 0x0000004604009985 */ /* 0x0001e6000c101b2a */
[--C-:B------:R-:W-:Y:S01]  /*7c30*/  @!P3 IMAD.WIDE R8, R17, 0x4, R12.reuse ;  /* 0x000000041108b825 */ /* 0x100fe200078e020c */
[----:B------:R0:W-:Y:S03]  /*7c40*/  @!P2 ST.E.64 desc[UR42][R6.64], R74 ;  /* 0x0000004a0600a985 */ /* 0x0001e6000c101b2a */
[----:B------:R-:W-:Y:S01]  /*7c50*/  @!P4 IMAD.WIDE R10, R11, 0x4, R12 ;  /* 0x000000040b0ac825 */ /* 0x000fe200078e020c */
[----:B------:R0:W-:Y:S04]  /*7c60*/  @!P3 ST.E.64 desc[UR42][R8.64], R78 ;  /* 0x0000004e0800b985 */ /* 0x0001e8000c101b2a */
[----:B------:R0:W-:Y:S01]  /*7c70*/  @!P4 ST.E.64 desc[UR42][R10.64], R82 ;  /* 0x000000520a00c985 */ /* 0x0001e2000c101b2a */
[----:B------:R-:W-:Y:S05]  /*7c80*/  @P0 BRA `(.L_x_10) ;  /* 0x0000004000500947 */ /* 0x000fea0003800000 */
[----:B------:R-:W-:-:S04]  /*7c90*/  LEA.HI R19, R19, R19, RZ, 0x1 ;  /* 0x0000001313137211 */ /* 0x000fc800078f08ff */
[----:B0-----:R-:W-:-:S05]  /*7ca0*/  LOP3.LUT R3, R19, 0xfffffffe, RZ, 0xc0, !PT ;  /* 0xfffffffe13037812 */ /* 0x001fca00078ec0ff */
[----:B------:R-:W-:-:S05]  /*7cb0*/  IMAD.WIDE R2, R3, 0x4, R12 ;  /* 0x0000000403027825 */ /* 0x000fca00078e020c */
[----:B------:R0:W-:Y:S01]  /*7cc0*/  ST.E.64 desc[UR42][R2.64], R86 ;  /* 0x0000005602007985 */ /* 0x0001e2000c101b2a */
[----:B------:R-:W-:Y:S05]  /*7cd0*/  BRA `(.L_x_10) ;  /* 0x00000040003c7947 */ /* 0x000fea0003800000 */
.L_x_33:
[----:B------:R-:W0:Y:S02]  /*7ce0*/  S2R R0, SR_TID.X ;  /* 0x0000000000007919 */ /* 0x000e240000002100 */
[----:B0-----:R-:W-:-:S04]  /*7cf0*/  IADD3 R2, R0, -0x80, RZ ;  /* 0xffffff8000027810 */ /* 0x001fc80007ffe0ff */
[----:B------:R-:W-:-:S13]  /*7d00*/  ISETP.GT.AND P0, PT, R2, 0x7f, PT ;  /* 0x0000007f0200780c */ /* 0x000fda0003f04270 */
[----:B------:R-:W-:Y:S05]  /*7d10*/  @P0 BRA `(.L_x_10) ;  /* 0x00000040002c0947 */ /* 0x000fea0003800000 */
[----:B------:R-:W0:Y:S01]  /*7d20*/  S2R R3, SR_CTAID.X ;  /* 0x0000000000037919 */ /* 0x000e220000002500 */
[----:B------:R-:W1:Y:S01]  /*7d30*/  LDC R6, c[0x0][0xbe8] ;  /* 0x0002fa00ff067b82 */ /* 0x000e620000000800 */
[----:B------:R-:W-:Y:S01]  /*7d40*/  ULDC UR4, c[0x0][0xa88] ;  /* 0x0002a20000047ab9 */ /* 0x000fe20000000800 */
[----:B0-----:R-:W-:Y:S02]  /*7d50*/  IMAD R0, R3, 0x80, R0 ;  /* 0x0000008003007824 */ /* 0x001fe400078e0200 */
[----:B-1----:R-:W-:Y:S02]  /*7d60*/  IMAD R3, R6, UR4, RZ ;  /* 0x0000000406037c24 */ /* 0x002fe4000f8e02ff */
[----:B------:R-:W-:-:S05]  /*7d70*/  VIADD R0, R0, 0xffffff80 ;  /* 0xffffff8000007836 */ /* 0x000fca0000000000 */
[----:B------:R-:W-:-:S13]  /*7d80*/  ISETP.GE.AND P0, PT, R0, R3, PT ;  /* 0x000000030000720c */ /* 0x000fda0003f06270 */
[----:B------:R-:W-:Y:S05]  /*7d90*/  @P0 BRA `(.L_x_10) ;  /* 0x00000040000c0947 */ /* 0x000fea0003800000 */
[----:B------:R-:W-:Y:S01]  /*7da0*/  ISETP.NE.AND P0, PT, R6, 0x1, PT ;  /* 0x000000010600780c */ /* 0x000fe20003f05270 */
[----:B------:R-:W0:Y:S01]  /*7db0*/  S2UR UR4, SR_CTAID.Z ;  /* 0x00000000000479c3 */ /* 0x000e220000002700 */
[----:B------:R-:W-:Y:S01]  /*7dc0*/  SHF.R.S32.HI R5, RZ, 0x1f, R16 ;  /* 0x0000001fff057819 */ /* 0x000fe20000011410 */
[----:B------:R-:W-:Y:S02]  /*7dd0*/  ULDC.64 UR6, c[0x0][0xbd0] ;  /* 0x0002f40000067ab9 */ /* 0x000fe40000000a00 */
[----:B------:R-:W-:-:S04]  /*7de0*/  IMAD.WIDE.U32 R2, R16, UR6, RZ ;  /* 0x0000000610027c25 */ /* 0x000fc8000f8e00ff */
[----:B------:R-:W1:Y:S01]  /*7df0*/  LDC.64 R12, c[0x0][0xbd8] ;  /* 0x0002f600ff0c7b82 */ /* 0x000e620000000a00 */
[----:B------:R-:W-:-:S04]  /*7e00*/  IMAD R5, R5, UR6, RZ ;  /* 0x0000000605057c24 */ /* 0x000fc8000f8e02ff */
[----:B------:R-:W-:Y:S02]  /*7e10*/  IMAD R5, R16, UR7, R5 ;  /* 0x0000000710057c24 */ /* 0x000fe4000f8e0205 */
[----:B------:R-:W-:Y:S01]  /*7e20*/  IMAD.MOV R16, RZ, RZ, -R16 ;  /* 0x000000ffff107224 */ /* 0x000fe200078e0a10 */
[----:B------:R-:W2:Y:S01]  /*7e30*/  @P0 LDC R9, c[0x0][0xbec] ;  /* 0x0002fb00ff090b82 */ /* 0x000ea20000000800 */
[----:B------:R-:W-:Y:S02]  /*7e40*/  IMAD.IADD R3, R3, 0x1, R5 ;  /* 0x0000000103037824 */ /* 0x000fe400078e0205 */
[----:B------:R-:W-:-:S05]  /*7e50*/  IMAD.MOV.U32 R5, RZ, RZ, R0 ;  /* 0x000000ffff057224 */ /* 0x000fca00078e0000 */
[----:B------:R-:W3:Y:S01]  /*7e60*/  S2UR UR8, SR_CTAID.Y ;  /* 0x00000000000879c3 */ /* 0x000ee20000002600 */
[----:B0-----:R-:W-:-:S07]  /*7e70*/  USHF.R.S32.HI UR5, URZ, 0x1f, UR4 ;  /* 0x0000001f3f057899 */ /* 0x001fce0008011404 */
[----:B------:R-:W3:Y:S01]  /*7e80*/  LDC R7, c[0x0][0xc50] ;  /* 0x00031400ff077b82 */ /* 0x000ee20000000800 */
[C---:B-1----:R-:W-:Y:S02]  /*7e90*/  IMAD R8, R12.reuse, UR5, RZ ;  /* 0x000000050c087c24 */ /* 0x042fe4000f8e02ff */
[----:B------:R-:W-:-:S04]  /*7ea0*/  IMAD.WIDE.U32 R2, R12, UR4, R2 ;  /* 0x000000040c027c25 */ /* 0x000fc8000f8e0002 */
[----:B------:R-:W-:Y:S01]  /*7eb0*/  IMAD R13, R13, UR4, R8 ;  /* 0x000000040d0d7c24 */ /* 0x000fe2000f8e0208 */
[----:B------:R-:W0:Y:S01]  /*7ec0*/  @P0 LDC R11, c[0x0][0xbf0] ;  /* 0x0002fc00ff0b0b82 */ /* 0x000e220000000800 */
[----:B--2---:R-:W-:Y:S01]  /*7ed0*/  @P0 IMAD.HI.U32 R4, R0, R9, RZ ;  /* 0x0000000900040227 */ /* 0x004fe200078e00ff */
[----:B------:R-:W-:Y:S02]  /*7ee0*/  ULDC.64 UR4, c[0x0][0xbe0] ;  /* 0x0002f80000047ab9 */ /* 0x000fe40000000a00 */
[----:B------:R-:W-:Y:S01]  /*7ef0*/  IADD3 R3, R13, R3, RZ ;  /* 0x000000030d037210 */ /* 0x000fe20007ffe0ff */
[----:B---3--:R-:W-:-:S04]  /*7f00*/  IMAD R9, R7, R16, UR8 ;  /* 0x0000000807097e24 */ /* 0x008fc8000f8e0210 */
[----:B------:R-:W-:Y:S01]  /*7f10*/  IMAD.WIDE.U32 R2, R9, UR4, R2 ;  /* 0x0000000409027c25 */ /* 0x000fe2000f8e0002 */
[----:B0-----:R-:W-:Y:S02]  /*7f20*/  @P0 SHF.R.U32.HI R5, RZ, R11, R4 ;  /* 0x0000000bff050219 */ /* 0x001fe40000011604 */
[----:B------:R-:W-:Y:S02]  /*7f30*/  SHF.R.S32.HI R4, RZ, 0x1f, R9 ;  /* 0x0000001fff047819 */ /* 0x000fe40000011409 */
[----:B------:R-:W-:Y:S01]  /*7f40*/  IADD3 R2, P0, R5, R2, RZ ;  /* 0x0000000205027210 */ /* 0x000fe20007f1e0ff */
[----:B------:R-:W-:Y:S02]  /*7f50*/  IMAD.MOV R7, RZ, RZ, -R5 ;  /* 0x000000ffff077224 */ /* 0x000fe400078e0a05 */
[----:B------:R-:W-:Y:S02]  /*7f60*/  IMAD R4, R4, UR4, RZ ;  /* 0x0000000404047c24 */ /* 0x000fe4000f8e02ff */
[----:B------:R-:W-:-:S02]  /*7f70*/  IMAD R7, R6, R7, R0 ;  /* 0x0000000706077224 */ /* 0x000fc400078e0200 */
[----:B------:R-:W-:Y:S01]  /*7f80*/  IMAD R4, R9, UR5, R4 ;  /* 0x0000000509047c24 */ /* 0x000fe2000f8e0204 */
[----:B------:R-:W-:Y:S01]  /*7f90*/  SHF.R.S32.HI R9, RZ, 0x1f, R5 ;  /* 0x0000001fff097819 */ /* 0x000fe20000011405 */
[----:B------:R-:W-:Y:S01]  /*7fa0*/  ULDC.64 UR4, c[0x0][0xbc8] ;  /* 0x0002f20000047ab9 */ /* 0x000fe20000000a00 */
[----:B------:R-:W-:Y:S02]  /*7fb0*/  SHF.R.S32.HI R0, RZ, 0x1f, R7 ;  /* 0x0000001fff007819 */ /* 0x000fe40000011407 */
[----:B------:R-:W-:-:S03]  /*7fc0*/  IADD3.X R3, R9, R3, R4, P0, !PT ;  /* 0x0000000309037210 */ /* 0x000fc600007fe404 */
[----:B------:R-:W-:Y:S02]  /*7fd0*/  IMAD R0, R0, UR4, RZ ;  /* 0x0000000400007c24 */ /* 0x000fe4000f8e02ff */
[----:B------:R-:W-:-:S04]  /*7fe0*/  IMAD.WIDE.U32 R2, R7, UR4, R2 ;  /* 0x0000000407027c25 */ /* 0x000fc8000f8e0002 */
[----:B------:R-:W-:Y:S01]  /*7ff0*/  IMAD R5, R7, UR5, R0 ;  /* 0x0000000507057c24 */ /* 0x000fe2000f8e0200 */
[----:B------:R-:W-:Y:S02]  /*8000*/  ULDC.64 UR4, c[0x0][0xba8] ;  /* 0x0002ea0000047ab9 */ /* 0x000fe40000000a00 */
[----:B------:R-:W-:Y:S01]  /*8010*/  LEA R4, P0, R2, UR4, 0x2 ;  /* 0x0000000402047c11 */ /* 0x000fe2000f8010ff */
[----:B------:R-:W-:-:S05]  /*8020*/  IMAD.IADD R3, R3, 0x1, R5 ;  /* 0x0000000103037824 */ /* 0x000fca00078e0205 */
[----:B------:R-:W-:Y:S01]  /*8030*/  LEA.HI.X R5, R2, UR5, R3, 0x2, P0 ;  /* 0x0000000502057c11 */ /* 0x000fe200080f1403 */
[----:B------:R-:W-:-:S05]  /*8040*/  IMAD.MOV.U32 R3, RZ, RZ, -0x800000 ;  /* 0xff800000ff037424 */ /* 0x000fca00078e00ff */
[----:B------:R3:W-:Y:S01]  /*8050*/  STG.E desc[UR42][R4.64], R3 ;  /* 0x0000000304007986 */ /* 0x0007e2000c10192a */
[----:B------:R-:W-:Y:S05]  /*8060*/  BRA `(.L_x_10) ;  /* 0x0000003c00587947 */ /* 0x000fea0003800000 */
.L_x_8:
[----:B------:R-:W-:-:S08]  /*8070*/  NOP ;  /* 0x0000000000007918 */ /* 0x000fd00000000000 */
[----:B0-----:R-:W0:-:S00]  /*8080*/  USETMAXREG.DEALLOC.CTAPOOL 0x18 ;  /* 0x00000018000079c8 */ /* 0x001e0000080e0500 */
[----:B0-----:R-:W-:Y:S01]  /*8090*/  LOP3.LUT R0, R0, 0x3, RZ, 0xc0, !PT ;  /* 0x0000000300007812 */ /* 0x001fe200078ec0ff */
[----:B------:R-:W0:Y:S05]  /*80a0*/  S2R R19, SR_CTAID.Z ;  /* 0x0000000000137919 */ /* 0x000e2a0000002700 */
[----:B------:R-:W1:Y:S01]  /*80b0*/  S2UR UR6, SR_CTAID.Y ;  /* 0x00000000000679c3 */ /* 0x000e620000002600 */
[----:B------:R-:W2:Y:S02]  /*80c0*/  SHFL.IDX PT, R0, R0, RZ, 0x1f ;  /* 0x00001fff00007589 */ /* 0x000ea400000e0000 */
[----:B--2---:R-:W-:-:S13]  /*80d0*/  ISETP.NE.AND P0, PT, R0, RZ, PT ;  /* 0x000000ff0000720c */ /* 0x004fda0003f05270 */
[----:B01----:R-:W-:Y:S05]  /*80e0*/  @!P0 BRA `(.L_x_36) ;  /* 0x0000000000288947 */ /* 0x003fea0003800000 */
[----:B------:R-:W-:Y:S01]  /*80f0*/  ULDC UR7, c[0x0][0xc50] ;  /* 0x0003140000077ab9 */ /* 0x000fe20000000800 */
[----:B------:R-:W-:Y:S01]  /*8100*/  UMOV UR36, UR6 ;  /* 0x0000000600247c82 */ /* 0x000fe20008000000 */
[----:B------:R-:W-:-:S06]  /*8110*/  UISETP.NE.AND UP0, UPT, UR7, 0x1, UPT ;  /* 0x000000010700788c */ /* 0x000fcc000bf05270 */
[----:B------:R-:W-:-:S13]  /*8120*/  PLOP3.LUT P0, PT, PT, PT, UP0, 0x80, 0x0 ;  /* 0x000000000000781c */ /* 0x000fda0003f0f008 */
[----:B------:R-:W-:Y:S05]  /*8130*/  @!P0 BRA `(.L_x_37) ;  /* 0x0000000000308947 */ /* 0x000fea0003800000 */
[----:B------:R-:W-:Y:S01]  /*8140*/  ULDC UR4, c[0x0][0xc54] ;  /* 0x0003150000047ab9 */ /* 0x000fe20000000800 */
[----:B------:R-:W-:Y:S01]  /*8150*/  ULDC UR36, c[0x0][0xc58] ;  /* 0x0003160000247ab9 */ /* 0x000fe20000000800 */
[----:B------:R-:W-:-:S04]  /*8160*/  UIMAD.WIDE.U32 UR4, UR6, UR4, URZ ;  /* 0x00000004060472a5 */ /* 0x000fc8000f8e003f */
[----:B------:R-:W-:Y:S01]  /*8170*/  USHF.R.U32.HI UR36, URZ, UR36, UR5 ;  /* 0x000000243f247299 */ /* 0x000fe20008011605 */
[----:B------:R-:W-:Y:S11]  /*8180*/  BRA `(.L_x_37) ;  /* 0x00000000001c7947 */ /* 0x000ff60003800000 */
.L_x_36:
[----:B------:R-:W-:Y:S01]  /*8190*/  ULDC UR7, c[0x0][0xc50] ;  /* 0x0003140000077ab9 */ /* 0x000fe20000000800 */
[----:B------:R-:W-:Y:S01]  /*81a0*/  UMOV UR36, UR6 ;  /* 0x0000000600247c82 */ /* 0x000fe20008000000 */
[----:B------:R-:W-:-:S11]  /*81b0*/  UISETP.NE.AND UP0, UPT, UR7, 0x1, UPT ;  /* 0x000000010700788c */ /* 0x000fd6000bf05270 */
[----:B------:R-:W-:Y:S01]  /*81c0*/  @UP0 ULDC UR4, c[0x0][0xc54] ;  /* 0x0003150000040ab9 */ /* 0x000fe20000000800 */
[----:B------:R-:W-:Y:S01]  /*81d0*/  @UP0 ULDC UR8, c[0x0][0xc58] ;  /* 0x0003160000080ab9 */ /* 0x000fe20000000800 */
[----:B------:R-:W-:-:S04]  /*81e0*/  UIMAD.WIDE.U32 UR4, UR6, UR4, URZ ;  /* 0x00000004060472a5 */ /* 0x000fc8000f8e003f */
[----:B------:R-:W-:-:S12]  /*81f0*/  @UP0 USHF.R.U32.HI UR36, URZ, UR8, UR5 ;  /* 0x000000083f240299 */ /* 0x000fd80008011605 */
.L_x_37:
[----:B------:R-:W-:Y:S01]  /*8200*/  ISETP.GE.AND P0, PT, R19, RZ, PT ;  /* 0x000000ff1300720c */ /* 0x000fe20003f06270 */
[----:B------:R-:W-:Y:S01]  /*8210*/  UIADD3 UR4, -UR36, URZ, URZ ;  /* 0x0000003f24047290 */ /* 0x000fe2000fffe13f */
[----:B------:R-:W-:Y:S02]  /*8220*/  IMAD.MOV.U32 R10, RZ, RZ, 0x1 ;  /* 0x00000001ff0a7424 */ /* 0x000fe400078e00ff */
[----:B------:R-:W-:Y:S01]  /*8230*/  IMAD.MOV.U32 R0, RZ, RZ, RZ ;  /* 0x000000ffff007224 */ /* 0x000fe200078e00ff */
[----:B------:R-:W-:Y:S01]  /*8240*/  UIMAD UR4, UR7, UR4, UR6 ;  /* 0x00000004070472a4 */ /* 0x000fe2000f8e0206 */
[----:B------:R-:W-:-:S07]  /*8250*/  IMAD.MOV.U32 R3, RZ, RZ, 0x1 ;  /* 0x00000001ff037424 */ /* 0x000fce00078e00ff */
[----:B------:R-:W-:Y:S05]  /*8260*/  @!P0 BRA `(.L_x_38) ;  /* 0x0000003800188947 */ /* 0x000fea0003800000 */
[----:B------:R-:W-:Y:S01]  /*8270*/  ULDC.64 UR6, c[0x0][0x418] ;  /* 0x0001060000067ab9 */ /* 0x000fe20000000a00 */
[----:B------:R-:W-:Y:S01]  /*8280*/  ULDC UR5, c[0x0][0x424] ;  /* 0x0001090000057ab9 */ /* 0x000fe20000000800 */
[----:B------:R-:W-:Y:S01]  /*8290*/  UISETP.NE.U32.AND UP0, UPT, UR6, URZ, UPT ;  /* 0x0000003f0600728c */ /* 0x000fe2000bf05070 */
[----:B------:R0:W-:Y:S01]  /*82a0*/  STL [R1+0x8], RZ ;  /* 0x000008ff01007387 */ /* 0x0001e20000100800 */
[----:B------:R-:W-:Y:S02]  /*82b0*/  ULOP3.LUT UR40, UR4, 0xffff, URZ, 0xc0, !UPT ;  /* 0x0000ffff04287892 */ /* 0x000fe4000f8ec03f */
[----:B------:R-:W-:Y:S01]  /*82c0*/  UISETP.NE.AND.EX UP0, UPT, UR7, URZ, UPT, UP0 ;  /* 0x0000003f0700728c */ /* 0x000fe2000bf05300 */
[----:B------:R-:W-:-:S03]  /*82d0*/  ULDC UR6, c[0x0][0x2f0] ;  /* 0x0000bc0000067ab9 */ /* 0x000fc60000000800 */
[----:B------:R-:W-:-:S04]  /*82e0*/  USEL UR5, UR5, 0x1, UP0 ;  /* 0x0000000105057887 */ /* 0x000fc80008000000 */
[----:B------:R-:W-:-:S04]  /*82f0*/  UIMAD UR5, UR5, UR6, URZ ;  /* 0x00000006050572a4 */ /* 0x000fc8000f8e023f */
[----:B------:R-:W-:Y:S02]  /*8300*/  UISETP.GE.AND UP0, UPT, UR5, 0x1, UPT ;  /* 0x000000010500788c */ /* 0x000fe4000bf06270 */
[----:B------:R-:W-:-:S04]  /*8310*/  UIADD3 UR5, UR5, 0x7f, URZ ;  /* 0x0000007f05057890 */ /* 0x000fc8000fffe03f */
[----:B------:R-:W-:Y:S01]  /*8320*/  PLOP3.LUT P0, PT, PT, PT, UP0, 0x80, 0x0 ;  /* 0x000000000000781c */ /* 0x000fe20003f0f008 */
[----:B------:R-:W-:-:S04]  /*8330*/  USHF.R.S32.HI UR6, URZ, 0x1f, UR5 ;  /* 0x0000001f3f067899 */ /* 0x000fc80008011405 */
[----:B------:R-:W-:-:S04]  /*8340*/  ULEA.HI UR6, UR6, UR5, URZ, 0x7 ;  /* 0x0000000506067291 */ /* 0x000fc8000f8f383f */
[----:B------:R-:W-:-:S04]  /*8350*/  USHF.R.S32.HI UR39, URZ, 0x7, UR6 ;  /* 0x000000073f277899 */ /* 0x000fc80008011406 */
[----:B0-----:R-:W-:Y:S08]  /*8360*/  @!P0 BRA `(.L_x_39) ;  /* 0x00000000007c8947 */ /* 0x001ff00003800000 */
[----:B------:R-:W-:-:S04]  /*8370*/  USHF.R.U32.HI UR4, URZ, 0x10, UR4 ;  /* 0x000000103f047899 */ /* 0x000fc80008011604 */
[----:B------:R-:W-:-:S11]  /*8380*/  UISETP.NE.AND UP0, UPT, UR4, URZ, UPT ;  /* 0x0000003f0400728c */ /* 0x000fd6000bf05270 */
[----:B------:R-:W-:Y:S02]  /*8390*/  @!UP0 ULDC UR4, c[0x0][0x9f0] ;  /* 0x00027c0000048ab9 */ /* 0x000fe40000000800 */
[----:B------:R-:W-:Y:S01]  /*83a0*/  IMAD.U32 R6, RZ, RZ, UR4 ;  /* 0x00000004ff067e24 */ /* 0x000fe2000f8e00ff */
[----:B------:R-:W-:-:S04]  /*83b0*/  UIADD3 UR5, UR39, -0x1, UR4 ;  /* 0xffffffff27057890 */ /* 0x000fc8000fffe004 */
[-C--:B------:R-:W-:Y:S02]  /*83c0*/  IABS R0, R6.reuse ;  /* 0x0000000600007213 */ /* 0x080fe40000000000 */
[----:B------:R-:W-:Y:S02]  /*83d0*/  IABS R6, R6 ;  /* 0x0000000600067213 */ /* 0x000fe40000000000 */
[----:B------:R-:W0:Y:S08]  /*83e0*/  I2F.RP R4, R0 ;  /* 0x0000000000047306 */ /* 0x000e300000209400 */
[----:B0-----:R-:W0:Y:S02]  /*83f0*/  MUFU.RCP R4, R4 ;  /* 0x0000000400047308 */ /* 0x001e240000001000 */
[----:B0-----:R-:W-:-:S06]  /*8400*/  IADD3 R2, R4, 0xffffffe, RZ ;  /* 0x0ffffffe04027810 */ /* 0x001fcc0007ffe0ff */
[----:B------:R0:W1:Y:S02]  /*8410*/  F2I.FTZ.U32.TRUNC.NTZ R3, R2 ;  /* 0x0000000200037305 */ /* 0x000064000021f000 */
[----:B0-----:R-:W-:Y:S02]  /*8420*/  IMAD.MOV.U32 R2, RZ, RZ, RZ ;  /* 0x000000ffff027224 */ /* 0x001fe400078e00ff */
[----:B-1----:R-:W-:-:S04]  /*8430*/  IMAD.MOV R5, RZ, RZ, -R3 ;  /* 0x000000ffff057224 */ /* 0x002fc800078e0a03 */
[----:B------:R-:W-:-:S04]  /*8440*/  IMAD R5, R5, R0, RZ ;  /* 0x0000000005057224 */ /* 0x000fc800078e02ff */
[----:B------:R-:W-:-:S04]  /*8450*/  IMAD.HI.U32 R3, R3, R5, R2 ;  /* 0x0000000503037227 */ /* 0x000fc800078e0002 */
[----:B------:R-:W-:Y:S01]  /*8460*/  IMAD.U32 R5, RZ, RZ, UR5 ;  /* 0x00000005ff057e24 */ /* 0x000fe2000f8e00ff */
[----:B------:R-:W-:-:S04]  /*8470*/  ULOP3.LUT UR5, UR5, UR4, URZ, 0x3c, !UPT ;  /* 0x0000000405057292 */ /* 0x000fc8000f8e3c3f */
[----:B------:R-:W-:Y:S01]  /*8480*/  IABS R2, R5 ;  /* 0x0000000500027213 */ /* 0x000fe20000000000 */
[----:B------:R-:W-:Y:S01]  /*8490*/  IMAD.MOV R5, RZ, RZ, -R6 ;  /* 0x000000ffff057224 */ /* 0x000fe200078e0a06 */
[----:B------:R-:W-:-:S03]  /*84a0*/  ISETP.LE.AND P2, PT, RZ, UR5, PT ;  /* 0x00000005ff007c0c */ /* 0x000fc6000bf43270 */
[----:B------:R-:W-:-:S04]  /*84b0*/  IMAD.HI.U32 R3, R3, R2, RZ ;  /* 0x0000000203037227 */ /* 0x000fc800078e00ff */
[----:B------:R-:W-:-:S05]  /*84c0*/  IMAD R5, R3, R5, R2 ;  /* 0x0000000503057224 */ /* 0x000fca00078e0202 */
[----:B------:R-:W-:-:S13]  /*84d0*/  ISETP.GT.U32.AND P1, PT, R0, R5, PT ;  /* 0x000000050000720c */ /* 0x000fda0003f24070 */
[----:B------:R-:W-:Y:S01]  /*84e0*/  @!P1 IMAD.IADD R5, R5, 0x1, -R0 ;  /* 0x0000000105059824 */ /* 0x000fe200078e0a00 */
[----:B------:R-:W-:Y:S02]  /*84f0*/  @!P1 IADD3 R3, R3, 0x1, RZ ;  /* 0x0000000103039810 */ /* 0x000fe40007ffe0ff */
[----:B------:R-:W-:Y:S02]  /*8500*/  ISETP.NE.AND P1, PT, RZ, UR4, PT ;  /* 0x00000004ff007c0c */ /* 0x000fe4000bf25270 */
[----:B------:R-:W-:-:S13]  /*8510*/  ISETP.GE.U32.AND P0, PT, R5, R0, PT ;  /* 0x000000000500720c */ /* 0x000fda0003f06070 */
[----:B------:R-:W-:-:S04]  /*8520*/  @P0 VIADD R3, R3, 0x1 ;  /* 0x0000000103030836 */ /* 0x000fc80000000000 */
[----:B------:R-:W-:Y:S01]  /*8530*/  @!P2 IMAD.MOV R3, RZ, RZ, -R3 ;  /* 0x000000ffff03a224 */ /* 0x000fe200078e0a03 */
[----:B------:R-:W-:-:S05]  /*8540*/  @!P1 LOP3.LUT R3, RZ, UR4, RZ, 0x33, !PT ;  /* 0x00000004ff039c12 */ /* 0x000fca000f8e33ff */
[----:B------:R0:W-:Y:S02]  /*8550*/  STL [R1+0x8], R3 ;  /* 0x0000080301007387 */ /* 0x0001e40000100800 */
.L_x_39:
[----:B------:R-:W2:Y:S01]  /*8560*/  LDL R2, [R1+0x8] ;  /* 0x0000080001027983 */ /* 0x000ea20000100800 */
[----:B0-----:R-:W-:Y:S02]  /*8570*/  IMAD.MOV.U32 R3, RZ, RZ, 0x1 ;  /* 0x00000001ff037424 */ /* 0x001fe400078e00ff */
[----:B--2---:R-:W-:-:S05]  /*8580*/  IMAD R0, R2, UR40, RZ ;  /* 0x0000002802007c24 */ /* 0x004fca000f8e02ff */
[----:B------:R-:W-:Y:S01]  /*8590*/  VIADDMNMX R18, R0, R2, UR39, PT ;  /* 0x0000002700127e46 */ /* 0x000fe2000b800102 */
[----:B------:R0:W-:Y:S03]  /*85a0*/  STL [R1+0x4], R0 ;  /* 0x0000040001007387 */ /* 0x0001e60000100800 */
[----:B------:R-:W-:Y:S01]  /*85b0*/  ISETP.GT.AND P0, PT, R18, R0, PT ;  /* 0x000000001200720c */ /* 0x000fe20003f04270 */
[----:B------:R1:W-:Y:S01]  /*85c0*/  STL [R1+0xc], R18 ;  /* 0x00000c1201007387 */ /* 0x0003e20000100800 */
[----:B0-----:R-:W-:-:S11]  /*85d0*/  IMAD.MOV.U32 R0, RZ, RZ, RZ ;  /* 0x000000ffff007224 */ /* 0x001fd600078e00ff */
[----:B-1----:R-:W-:Y:S05]  /*85e0*/  @!P0 BRA `(.L_x_38) ;  /* 0x0000003400388947 */ /* 0x002fea0003800000 */
[----:B------:R-:W0:Y:S01]  /*85f0*/  S2UR UR4, SR_CgaCtaId ;  /* 0x00000000000479c3 */ /* 0x000e220000008800 */
[----:B------:R-:W-:Y:S02]  /*8600*/  UMOV UR38, 0x400 ;  /* 0x0000040000267882 */ /* 0x000fe40000000000 */
[----:B0-----:R-:W-:-:S04]  /*8610*/  ULEA UR38, UR4, UR38, 0x18 ;  /* 0x0000002604267291 */ /* 0x001fc8000f8ec03f */
[----:B------:R-:W-:-:S04]  /*8620*/  UIADD3 UR4, UR38, 0x1c400, URZ ;  /* 0x0001c40026047890 */ /* 0x000fc8000fffe03f */
[----:B------:R-:W-:-:S06]  /*8630*/  ULOP3.LUT UP0, URZ, UR4, 0x3ff, URZ, 0xc0, !UPT ;  /* 0x000003ff043f7892 */ /* 0x000fcc000f80c03f */
[----:B------:R-:W-:-:S13]  /*8640*/  PLOP3.LUT P0, PT, PT, PT, UP0, 0x80, 0x0 ;  /* 0x000000000000781c */ /* 0x000fda0003f0f008 */
[----:B------:R-:W-:Y:S05]  /*8650*/  @!P0 BRA `(.L_x_40) ;  /* 0x0000000000408947 */ /* 0x000fea0003800000 */
[----:B------:R-:W-:Y:S01]  /*8660*/  MOV R2, 0x0 ;  /* 0x0000000000027802 */ /* 0x000fe20000000f00 */
[----:B------:R-:W-:Y:S01]  /*8670*/  ULDC.64 UR6, c[0x4][0x118] ;  /* 0x0100460000067ab9 */ /* 0x000fe20000000a00 */
[----:B------:R-:W-:Y:S01]  /*8680*/  ULDC.64 UR8, c[0x4][0x120] ;  /* 0x0100480000087ab9 */ /* 0x000fe20000000a00 */
[----:B------:R-:W-:Y:S01]  /*8690*/  ULDC.64 UR4, c[0x4][0x70] ;  /* 0x01001c0000047ab9 */ /* 0x000fe20000000a00 */
[----:B------:R-:W-:Y:S01]  /*86a0*/  IMAD.U32 R4, RZ, RZ, UR6 ;  /* 0x00000006ff047e24 */ /* 0x000fe2000f8e00ff */
[----:B------:R-:W-:Y:S01]  /*86b0*/  MOV R5, UR7 ;  /* 0x0000000700057c02 */ /* 0x000fe20008000f00 */
[----:B------:R-:W0:Y:S01]  /*86c0*/  LDC.64 R2, c[0x4][R2] ;  /* 0x0100000002027b82 */ /* 0x000e220000000a00 */
[----:B------:R-:W-:Y:S01]  /*86d0*/  IMAD.U32 R6, RZ, RZ, UR8 ;  /* 0x00000008ff067e24 */ /* 0x000fe2000f8e00ff */
[----:B------:R-:W-:Y:S01]  /*86e0*/  MOV R12, 0x1 ;  /* 0x00000001000c7802 */ /* 0x000fe20000000f00 */
[----:B------:R-:W-:Y:S02]  /*86f0*/  IMAD.U32 R7, RZ, RZ, UR9 ;  /* 0x00000009ff077e24 */ /* 0x000fe4000f8e00ff */
[----:B------:R-:W-:-:S02]  /*8700*/  IMAD.U32 R10, RZ, RZ, UR4 ;  /* 0x00000004ff0a7e24 */ /* 0x000fc4000f8e00ff */
[----:B------:R-:W-:Y:S02]  /*8710*/  IMAD.U32 R11, RZ, RZ, UR5 ;  /* 0x00000005ff0b7e24 */ /* 0x000fe4000f8e00ff */
[----:B------:R-:W-:Y:S02]  /*8720*/  IMAD.MOV.U32 R8, RZ, RZ, 0x70 ;  /* 0x00000070ff087424 */ /* 0x000fe400078e00ff */
[----:B------:R-:W-:-:S07]  /*8730*/  IMAD.MOV.U32 R13, RZ, RZ, RZ ;  /* 0x000000ffff0d7224 */ /* 0x000fce00078e00ff */
[----:B------:R-:W-:-:S07]  /*8740*/  LEPC R20, `(.L_x_40) ;  /* 0x000000001014794e */ /* 0x000fce0000000000 */
[----:B0-----:R-:W-:Y:S05]  /*8750*/  CALL.ABS.NOINC R2 ;  /* 0x0000000002007343 */ /* 0x001fea0003c00000 */
.L_x_40:
        /* <DEDUP_REMOVED lines=8> */
[----:B------:R0:W1:Y:S01]  /*87e0*/  LDC.64 R2, c[0x4][R16] ;  /* 0x0100000010027b82 */ /* 0x0000620000000a00 */
[----:B------:R-:W-:Y:S01]  /*87f0*/  IMAD.U32 R4, RZ, RZ, UR6 ;  /* 0x00000006ff047e24 */ /* 0x000fe2000f8e00ff */
[----:B------:R-:W-:Y:S01]  /*8800*/  MOV R10, UR4 ;  /* 0x00000004000a7c02 */ /* 0x000fe20008000f00 */
[----:B------:R-:W-:Y:S02]  /*8810*/  IMAD.U32 R5, RZ, RZ, UR7 ;  /* 0x00000007ff057e24 */ /* 0x000fe4000f8e00ff */
[----:B------:R-:W-:Y:S02]  /*8820*/  IMAD.U32 R6, RZ, RZ, UR8 ;  /* 0x00000008ff067e24 */ /* 0x000fe4000f8e00ff */
[----:B------:R-:W-:-:S02]  /*8830*/  IMAD.U32 R7, RZ, RZ, UR9 ;  /* 0x00000009ff077e24 */ /* 0x000fc4000f8e00ff */
[----:B------:R-:W-:Y:S02]  /*8840*/  IMAD.U32 R11, RZ, RZ, UR5 ;  /* 0x00000005ff0b7e24 */ /* 0x000fe4000f8e00ff */
[----:B------:R-:W-:Y:S02]  /*8850*/  IMAD.MOV.U32 R8, RZ, RZ, 0x70 ;  /* 0x00000070ff087424 */ /* 0x000fe400078e00ff */
[----:B------:R-:W-:Y:S02]  /*8860*/  IMAD.MOV.U32 R12, RZ, RZ, 0x1 ;  /* 0x00000001ff0c7424 */ /* 0x000fe400078e00ff */
[----:B0-----:R-:W-:-:S07]  /*8870*/  IMAD.MOV.U32 R13, RZ, RZ, RZ ;  /* 0x000000ffff0d7224 */ /* 0x001fce00078e00ff */
[----:B------:R-:W-:-:S07]  /*8880*/  LEPC R20, `(.L_x_42) ;  /* 0x000000001014794e */ /* 0x000fce0000000000 */
[----:B-1----:R-:W-:Y:S05]  /*8890*/  CALL.ABS.NOINC R2 ;  /* 0x0000000002007343 */ /* 0x002fea0003c00000 */
.L_x_42:
[----:B------:R0:W1:Y:S01]  /*88a0*/  LDC.64 R2, c[0x4][R16] ;  /* 0x0100000010027b82 */ /* 0x0000620000000a00 */
[----:B------:R-:W-:Y:S01]  /*88b0*/  ULDC.64 UR6, c[0x4][0x118] ;  /* 0x0100460000067ab9 */ /* 0x000fe20000000a00 */
[----:B------:R-:W-:Y:S01]  /*88c0*/  ULDC.64 UR8, c[0x4][0x120] ;  /* 0x0100480000087ab9 */ /* 0x000fe20000000a00 */
[----:B------:R-:W-:Y:S01]  /*88d0*/  ULDC.64 UR4, c[0x4][0x80] ;  /* 0x0100200000047ab9 */ /* 0x000fe20000000a00 */
[----:B------:R-:W-:Y:S01]  /*88e0*/  IMAD.U32 R4, RZ, RZ, UR6 ;  /* 0x00000006ff047e24 */ /* 0x000fe2000f8e00ff */
[----:B------:R-:W-:Y:S01]  /*88f0*/  MOV R5, UR7 ;  /* 0x0000000700057c02 */ /* 0x000fe20008000f00 */
[----:B------:R-:W-:Y:S01]  /*8900*/  IMAD.U32 R6, RZ, RZ, UR8 ;  /* 0x00000008ff067e24 */ /* 0x000fe2000f8e00ff */
[----:B------:R-:W-:Y:S01]  /*8910*/  MOV R12, 0x1 ;  /* 0x00000001000c7802 */ /* 0x000fe20000000f00 */
[----:B------:R-:W-:Y:S02]  /*8920*/  IMAD.U32 R7, RZ, RZ, UR9 ;  /* 0x00000009ff077e24 */ /* 0x000fe4000f8e00ff */
[----:B------:R-:W-:-:S02]  /*8930*/  IMAD.U32 R10, RZ, RZ, UR4 ;  /* 0x00000004ff0a7e24 */ /* 0x000fc4000f8e00ff */
[----:B------:R-:W-:Y:S02]  /*8940*/  IMAD.U32 R11, RZ, RZ, UR5 ;  /* 0x00000005ff0b7e24 */ /* 0x000fe4000f8e00ff */
[----:B------:R-:W-:Y:S02]  /*8950*/  IMAD.MOV.U32 R8, RZ, RZ, 0x70 ;  /* 0x00000070ff087424 */ /* 0x000fe400078e00ff */
[----:B0-----:R-:W-:-:S07]  /*8960*/  IMAD.MOV.U32 R13, RZ, RZ, RZ ;  /* 0x000000ffff0d7224 */ /* 0x001fce00078e00ff */
[----:B------:R-:W-:-:S07]  /*8970*/  LEPC R20, `(.L_x_41) ;  /* 0x000000001014794e */ /* 0x000fce0000000000 */
[----:B-1----:R-:W-:Y:S05]  /*8980*/  CALL.ABS.NOINC R2 ;  /* 0x0000000002007343 */ /* 0x002fea0003c00000 */
.L_x_41:
[----:B------:R-:W0:Y:S02]  /*8990*/  LDC.64 R2, c[0x0][0x9f8] ;  /* 0x00027e00ff027b82 */ /* 0x000e240000000a00 */
[----:B0-----:R-:W-:-:S04]  /*89a0*/  ISETP.NE.U32.AND P0, PT, R2, RZ, PT ;  /* 0x000000ff0200720c */ /* 0x001fc80003f05070 */
[----:B------:R-:W-:-:S13]  /*89b0*/  ISETP.NE.AND.EX P0, PT, R3, RZ, PT, P0 ;  /* 0x000000ff0300720c */ /* 0x000fda0003f05300 */
[----:B------:R-:W0:Y:S02]  /*89c0*/  @P0 LDC.64 R2, c[0x0][0x9f8] ;  /* 0x00027e00ff020b82 */ /* 0x000e240000000a00 */
[----:B0-----:R-:W-:-:S05]  /*89d0*/  @P0 IMAD.WIDE R2, R19, 0x4, R2 ;  /* 0x0000000413020825 */ /* 0x001fca00078e0202 */
[----:B------:R0:W2:Y:S01]  /*89e0*/  @P0 LDG.E R19, desc[UR42][R2.64] ;  /* 0x0000002a02130981 */ /* 0x0000a2000c1e1900 */
[----:B------:R-:W-:Y:S01]  /*89f0*/  UMOV UR4, 0xffffffff ;  /* 0xffffffff00047882 */ /* 0x000fe20000000000 */
[----:B------:R-:W-:Y:S01]  /*8a00*/  LOP3.LUT R17, R17, 0xfffffffe, RZ, 0xc0, !PT ;  /* 0xfffffffe11117812 */ /* 0x000fe200078ec0ff */
[----:B------:R-:W-:Y:S01]  /*8a10*/  VIADD R18, R18, 0xffffffff ;  /* 0xffffffff12127836 */ /* 0x000fe20000000000 */
[----:B------:R-:W1:Y:S01]  /*8a20*/  S2R R0, SR_TID.X ;  /* 0x0000000000007919 */ /* 0x000e620000002100 */
[----:B0-----:R-:W0:Y:S02]  /*8a30*/  LDC.64 R2, c[0x0][0x418] ;  /* 0x00010600ff027b82 */ /* 0x001e240000000a00 */
[----:B0-----:R-:W-:Y:S02]  /*8a40*/  ISETP.NE.U32.AND P0, PT, R2, RZ, PT ;  /* 0x000000ff0200720c */ /* 0x001fe40003f05070 */
[----:B-1----:R-:W-:Y:S02]  /*8a50*/  SHF.R.U32.HI R0, RZ, 0x5, R0 ;  /* 0x00000005ff007819 */ /* 0x002fe40000011600 */
[----:B------:R-:W-:-:S02]  /*8a60*/  ISETP.NE.AND.EX P1, PT, R3, RZ, PT, P0 ;  /* 0x000000ff0300720c */ /* 0x000fc40003f25300 */
[----:B------:R-:W-:-:S11]  /*8a70*/  LOP3.LUT R0, R0, 0x3, RZ, 0xc0, !PT ;  /* 0x0000000300007812 */ /* 0x000fd600078ec0ff */
[----:B------:R-:W-:Y:S02]  /*8a80*/  @P1 LOP3.LUT R17, R17, 0x1, RZ, 0xfc, !PT ;  /* 0x0000000111111812 */ /* 0x000fe400078efcff */
[----:B--2---:R-:W-:Y:S02]  /*8a90*/  SHF.R.S32.HI R6, RZ, 0x1f, R19 ;  /* 0x0000001fff067819 */ /* 0x004fe40000011413 */
[----:B------:R-:W-:-:S03]  /*8aa0*/  SEL R16, R19, RZ, !P1 ;  /* 0x000000ff13107207 */ /* 0x000fc60004800000 */
[----:B------:R0:W-:Y:S01]  /*8ab0*/  STL [R1], R6 ;  /* 0x0000000601007387 */ /* 0x0001e20000100800 */
[----:B------:R-:W-:Y:S05]  /*8ac0*/  BRA.DIV UR4, `(.L_x_43) ;  /* 0x00000036043c7947 */ /* 0x000fea000b800000 */
[----:B------:R1:W2:Y:S02]  /*8ad0*/  SHFL.IDX PT, R14, R0, RZ, 0x1f ;  /* 0x00001fff000e7589 */ /* 0x0002a400000e0000 */
.L_x_123:
[----:B--2---:R-:W-:Y:S02]  /*8ae0*/  ISETP.NE.AND P0, PT, R14, RZ, PT ;  /* 0x000000ff0e00720c */ /* 0x004fe40003f05270 */
[----:B------:R-:W-:Y:S02]  /*8af0*/  PLOP3.LUT P2, PT, PT, PT, PT, 0x8, 0x0 ;  /* 0x000000000000781c */ /* 0x000fe40003f4e170 */
[----:B------:R-:W-:-:S11]  /*8b00*/  LOP3.LUT R17, R17, 0xfffffffd, RZ, 0xc0, !PT ;  /* 0xfffffffd11117812 */ /* 0x000fd600078ec0ff */
[----:B------:R-:W-:Y:S01]  /*8b10*/  @P2 LOP3.LUT R17, R17, 0x2, RZ, 0xfc, !PT ;  /* 0x0000000211112812 */ /* 0x000fe200078efcff */
[----:B------:R-:W-:Y:S06]  /*8b20*/  @P0 BRA `(.L_x_44) ;  /* 0x00000004000c0947 */ /* 0x000fec0003800000 */
[----:B------:R-:W-:-:S03]  /*8b30*/  UMOV UR4, 0xffffffff ;  /* 0xffffffff00047882 */ /* 0x000fc60000000000 */
[----:B------:R-:W-:Y:S05]  /*8b40*/  BRA.DIV UR4, `(.L_x_45) ;  /* 0x00000036043c7947 */ /* 0x000fea000b800000 */
[----:B------:R-:W-:-:S13]  /*8b50*/  ELECT P6, URZ, PT ;  /* 0x00000000003f782f */ /* 0x000fda00038c0000 */
.L_x_126:
[----:B------:R-:W-:Y:S05]  /*8b60*/  @!P6 BRA `(.L_x_44) ;  /* 0x0000000000fce947 */ /* 0x000fea0003800000 */
[----:B------:R-:W-:Y:S01]  /*8b70*/  IMAD.MOV.U32 R16, RZ, RZ, R19 ;  /* 0x000000ffff107224 */ /* 0x000fe200078e0013 */
[----:B------:R-:W-:Y:S06]  /*8b80*/  @!P1 BRA `(.L_x_46) ;  /* 0x0000000000449947 */ /* 0x000fec0003800000 */
[----:B------:R-:W2:Y:S01]  /*8b90*/  LDC R7, c[0x0][0x43c] ;  /* 0x00010f00ff077b82 */ /* 0x000ea20000000800 */
[----:B------:R-:W-:Y:S01]  /*8ba0*/  ULDC.64 UR4, c[0x0][0x428] ;  /* 0x00010a0000047ab9 */ /* 0x000fe20000000a00 */
[----:B--2---:R-:W-:-:S13]  /*8bb0*/  ISETP.NE.AND P0, PT, R7, 0x1, PT ;  /* 0x000000010700780c */ /* 0x004fda0003f05270 */
[----:B------:R-:W1:Y:S02]  /*8bc0*/  @P0 LDC.64 R4, c[0x0][0x440] ;  /* 0x00011000ff040b82 */ /* 0x000e640000000a00 */
[----:B-1----:R-:W-:-:S04]  /*8bd0*/  @P0 IMAD.HI.U32 R0, R18, R4, RZ ;  /* 0x0000000412000227 */ /* 0x002fc800078e00ff */
[----:B------:R-:W-:Y:S01]  /*8be0*/  IMAD.MOV.U32 R4, RZ, RZ, R18 ;  /* 0x000000ffff047224 */ /* 0x000fe200078e0012 */
[----:B------:R-:W-:-:S04]  /*8bf0*/  @P0 SHF.R.U32.HI R4, RZ, R5, R0 ;  /* 0x00000005ff040219 */ /* 0x000fc80000011600 */
[--C-:B------:R-:W-:Y:S01]  /*8c00*/  SHF.R.S32.HI R5, RZ, 0x1f, R4.reuse ;  /* 0x0000001fff057819 */ /* 0x100fe20000011404 */
[----:B------:R-:W-:-:S04]  /*8c10*/  IMAD.MOV R0, RZ, RZ, -R4 ;  /* 0x000000ffff007224 */ /* 0x000fc800078e0a04 */
[----:B------:R-:W-:Y:S02]  /*8c20*/  IMAD R18, R7, R0, R18 ;  /* 0x0000000007127224 */ /* 0x000fe400078e0212 */
[----:B------:R-:W-:Y:S02]  /*8c30*/  IMAD R0, R6, UR4, RZ ;  /* 0x0000000406007c24 */ /* 0x000fe4000f8e02ff */
[----:B------:R-:W-:-:S04]  /*8c40*/  IMAD.WIDE.U32 R4, R19, UR4, R4 ;  /* 0x0000000413047c25 */ /* 0x000fc8000f8e0004 */
[----:B------:R-:W-:Y:S01]  /*8c50*/  IMAD R7, R19, UR5, R0 ;  /* 0x0000000513077c24 */ /* 0x000fe2000f8e0200 */
[----:B------:R-:W-:-:S04]  /*8c60*/  LEA R2, P0, R4, R2, 0x2 ;  /* 0x0000000204027211 */ /* 0x000fc800078010ff */
[----:B------:R-:W-:-:S04]  /*8c70*/  IADD3 R0, R5, R7, RZ ;  /* 0x0000000705007210 */ /* 0x000fc80007ffe0ff */
[----:B------:R-:W-:-:S05]  /*8c80*/  LEA.HI.X R3, R4, R3, R0, 0x2, P0 ;  /* 0x0000000304037211 */ /* 0x000fca00000f1400 */
[----:B------:R2:W5:Y:S02]  /*8c90*/  LDG.E R16, desc[UR42][R2.64] ;  /* 0x0000002a02107981 */ /* 0x000564000c1e1900 */
.L_x_46:
[----:B-1----:R-:W-:Y:S01]  /*8ca0*/  IMAD.MOV.U32 R0, RZ, RZ, 0x1 ;  /* 0x00000001ff007424 */ /* 0x002fe200078e00ff */
[----:B0-----:R-:W2:Y:S04]  /*8cb0*/  S2R R6, SR_TID.X ;  /* 0x0000000000067919 */ /* 0x001ea80000002100 */
[----:B------:R-:W-:-:S04]  /*8cc0*/  SHF.L.U32 R0, R0, 0x1f, RZ ;  /* 0x0000001f00007819 */ /* 0x000fc800000006ff */
[----:B------:R-:W0:Y:S01]  /*8cd0*/  SYNCS.PHASECHK.TRANS64.TRYWAIT P0, [UR38+0x34840], R0 ;  /* 0x03484000ff0075a7 */ /* 0x000e220008000166 */
[----:B--2---:R-:W-:-:S04]  /*8ce0*/  LOP3.LUT R2, R6, 0x7f, RZ, 0xc0, !PT ;  /* 0x0000007f06027812 */ /* 0x004fc800078ec0ff */
[----:B------:R-:W-:Y:S01]  /*8cf0*/  ISETP.NE.AND P1, PT, R2, RZ, PT ;  /* 0x000000ff0200720c */ /* 0x000fe20003f25270 */
[----:B0-----:R-:W-:-:S12]  /*8d00*/  @!P0 BRA `(.L_x_47) ;  /* 0x0000003000ec8947 */ /* 0x001fd80003800000 */
.L_x_127:
[----:B------:R-:W-:Y:S05]  /*8d10*/  @P1 BRA `(.L_x_48) ;  /* 0x0000000000181947 */ /* 0x000fea0003800000 */
[----:B------:R-:W1:Y:S01]  /*8d20*/  S2R R2, SR_TID.X ;  /* 0x0000000000027919 */ /* 0x000e620000002100 */
[----:B0-----:R-:W-:-:S04]  /*8d30*/  IMAD.MOV.U32 R0, RZ, RZ, 0xc000 ;  /* 0x0000c000ff007424 */ /* 0x001fc800078e00ff */
[----:B------:R2:W-:Y:S01]  /*8d40*/  SYNCS.ARRIVE.TRANS64 RZ, [UR38+0x34830], R0 ;  /* 0x03483000ffff79a7 */ /* 0x0005e20008000026 */
[----:B-1----:R-:W-:-:S13]  /*8d50*/  LOP3.LUT P0, RZ, R2, 0x1f, RZ, 0xc0, !PT ;  /* 0x0000001f02ff7812 */ /* 0x002fda000780c0ff */
[----:B--2---:R-:W-:Y:S05]  /*8d60*/  @!P0 BRA `(.L_x_48) ;  /* 0x0000000000048947 */ /* 0x004fea0003800000 */
[----:B------:R-:W-:Y:S01]  /*8d70*/  BPT.TRAP 0x1 ;  /* 0x000000040000795c */ /* 0x000fe20000300000 */
.L_x_48:
[----:B------:R-:W-:Y:S01]  /*8d80*/  R2UR UR11, R18 ;  /* 0x00000000120b72ca */ /* 0x000fe200000e0000 */
[----:B------:R-:W-:Y:S01]  /*8d90*/  ULDC.64 UR4, c[0x0][0x198] ;  /* 0x0000660000047ab9 */ /* 0x000fe20000000a00 */
[----:B-----5:R-:W-:Y:S01]  /*8da0*/  R2UR UR13, R16 ;  /* 0x00000000100d72ca */ /* 0x020fe200000e0000 */
[----:B------:R-:W-:Y:S01]  /*8db0*/  UIADD3 UR4, UP0, UR4, 0x370, URZ ;  /* 0x0000037004047890 */ /* 0x000fe2000ff1e03f */
[----:B------:R-:W-:Y:S01]  /*8dc0*/  PLOP3.LUT P0, PT, PT, PT, PT, 0x80, 0x0 ;  /* 0x000000000000781c */ /* 0x000fe20003f0f070 */
[----:B------:R-:W-:Y:S01]  /*8dd0*/  UIADD3 UR8, UR38, 0x1c400, URZ ;  /* 0x0001c40026087890 */ /* 0x000fe2000fffe03f */
[----:B------:R-:W-:Y:S01]  /*8de0*/  LOP3.LUT R17, R17, 0xfffffffd, RZ, 0xc0, !PT ;  /* 0xfffffffd11117812 */ /* 0x000fe200078ec0ff */
[----:B------:R-:W-:Y:S02]  /*8df0*/  UIADD3 UR9, UR38, 0x34830, URZ ;  /* 0x0003483026097890 */ /* 0x000fe4000fffe03f */
[----:B------:R-:W-:Y:S02]  /*8e00*/  UIADD3.X UR5, URZ, UR5, URZ, UP0, !UPT ;  /* 0x000000053f057290 */ /* 0x000fe400087fe43f */
[----:B------:R-:W-:-:S02]  /*8e10*/  UIADD3 UR16, UR38, 0x20400, URZ ;  /* 0x0002040026107890 */ /* 0x000fc4000fffe03f */
[----:B------:R-:W-:Y:S02]  /*8e20*/  USHF.L.U32 UR11, UR11, 0x7, URZ ;  /* 0x000000070b0b7899 */ /* 0x000fe4000800063f */
[----:B------:R-:W-:Y:S01]  /*8e30*/  UIADD3 UR32, UR38, 0x24400, URZ ;  /* 0x0002440026207890 */ /* 0x000fe2000fffe03f */
[----:B------:R-:W-:Y:S01]  /*8e40*/  UMOV UR6, 0x0 ;  /* 0x0000000000067882 */ /* 0x000fe20000000000 */
[----:B------:R-:W-:Y:S01]  /*8e50*/  UMOV UR7, 0x14f00000 ;  /* 0x14f0000000077882 */ /* 0x000fe20000000000 */
[----:B------:R-:W-:Y:S01]  /*8e60*/  UMOV UR10, URZ ;  /* 0x0000003f000a7c82 */ /* 0x000fe20008000000 */
[----:B------:R-:W-:Y:S01]  /*8e70*/  UMOV UR12, UR36 ;  /* 0x00000024000c7c82 */ /* 0x000fe20008000000 */
[----:B------:R-:W-:Y:S01]  /*8e80*/  UMOV UR18, 0x40 ;  /* 0x0000004000127882 */ /* 0x000fe20000000000 */
[----:B------:R-:W-:Y:S01]  /*8e90*/  UMOV UR20, UR36 ;  /* 0x0000002400147c82 */ /* 0x000fe20008000000 */
[----:B------:R-:W-:Y:S01]  /*8ea0*/  UMOV UR17, UR9 ;  /* 0x0000000900117c82 */ /* 0x000fe20008000000 */
[----:B------:R-:W-:Y:S01]  /*8eb0*/  UMOV UR21, UR13 ;  /* 0x0000000d00157c82 */ /* 0x000fe20008000000 */
[----:B------:R-:W-:Y:S01]  /*8ec0*/  UMOV UR19, UR11 ;  /* 0x0000000b00137c82 */ /* 0x000fe20008000000 */
[----:B------:R-:W-:Y:S01]  /*8ed0*/  UMOV UR34, 0x80 ;  /* 0x0000008000227882 */ /* 0x000fe20000000000 */
[----:B------:R-:W-:Y:S01]  /*8ee0*/  UMOV UR33, UR9 ;  /* 0x0000000900217c82 */ /* 0x000fe20008000000 */
[----:B------:R-:W-:Y:S01]  /*8ef0*/  UMOV UR37, UR13 ;  /* 0x0000000d00257c82 */ /* 0x000fe20008000000 */
[----:B------:R2:W-:Y:S01]  /*8f00*/  UTMALDG.4D [UR8], [UR4], desc[UR6] ;  /* 0x00000608040075b4 */ /* 0x0005e20008019000 */
[----:B------:R-:W-:Y:S01]  /*8f10*/  UMOV UR35, UR11 ;  /* 0x0000000b00237c82 */ /* 0x000fe20008000000 */
[----:B------:R-:W-:Y:S01]  /*8f20*/  @P0 LOP3.LUT R17, R17, 0x2, RZ, 0xfc, !PT ;  /* 0x0000000211110812 */ /* 0x000fe200078efcff */
[----:B------:R2:W-:Y:S01]  /*8f30*/  UTMALDG.4D [UR16], [UR4], desc[UR6] ;  /* 0x00000610040075b4 */ /* 0x0005e20008019000 */
[----:B------:R2:W-:Y:S02]  /*8f40*/  UTMALDG.4D [UR32], [UR4], desc[UR6] ;  /* 0x00000620040075b4 */ /* 0x0005e40008019000 */
[----:B--2---:R-:W-:-:S03]  /*8f50*/  NOP ;  /* 0x0000000000007918 */ /* 0x004fc60000000000 */
.L_x_44:
[----:B------:R-:W-:Y:S05]  /*8f60*/  WARPSYNC.ALL ;  /* 0x0000000000007948 */ /* 0x000fea0003800000 */
[----:B------:R-:W-:Y:S01]  /*8f70*/  UIADD3 UR4, UR38, 0x10400, URZ ;  /* 0x0001040026047890 */ /* 0x000fe2000fffe03f */
[----:B------:R-:W-:Y:S03]  /*8f80*/  BAR.SYNC.DEFER_BLOCKING 0x8, 0x180 ;  /* 0x0206000000007b1d */ /* 0x000fe60000010000 */
        /* <DEDUP_REMOVED lines=9> */
[----:B0-----:R-:W0:Y:S01]  /*9020*/  LDC.64 R2, c[0x4][R2] ;  /* 0x0100000002027b82 */ /* 0x001e220000000a00 */
[----:B------:R-:W-:Y:S02]  /*9030*/  IMAD.U32 R5, RZ, RZ, UR7 ;  /* 0x00000007ff057e24 */ /* 0x000fe4000f8e00ff */
[----:B------:R-:W-:Y:S02]  /*9040*/  IMAD.U32 R6, RZ, RZ, UR8 ;  /* 0x00000008ff067e24 */ /* 0x000fe4000f8e00ff */
[----:B------:R-:W-:-:S02]  /*9050*/  IMAD.U32 R10, RZ, RZ, UR4 ;  /* 0x00000004ff0a7e24 */ /* 0x000fc4000f8e00ff */
[----:B------:R-:W-:Y:S02]  /*9060*/  IMAD.U32 R11, RZ, RZ, UR5 ;  /* 0x00000005ff0b7e24 */ /* 0x000fe4000f8e00ff */
[----:B------:R-:W-:Y:S02]  /*9070*/  IMAD.MOV.U32 R8, RZ, RZ, 0x70 ;  /* 0x00000070ff087424 */ /* 0x000fe400078e00ff */
[----:B------:R-:W-:Y:S02]  /*9080*/  IMAD.MOV.U32 R12, RZ, RZ, 0x1 ;  /* 0x00000001ff0c7424 */ /* 0x000fe400078e00ff */
[----:B------:R-:W-:-:S07]  /*9090*/  IMAD.MOV.U32 R13, RZ, RZ, RZ ;  /* 0x000000ffff0d7224 */ /* 0x000fce00078e00ff */
[----:B------:R-:W-:-:S07]  /*90a0*/  LEPC R20, `(.L_x_49) ;  /* 0x000000001014794e */ /* 0x000fce0000000000 */
[----:B01----:R-:W-:Y:S05]  /*90b0*/  CALL.ABS.NOINC R2 ;  /* 0x0000000002007343 */ /* 0x003fea0003c00000 */
.L_x_49:
[----:B------:R-:W2:Y:S01]  /*90c0*/  S2R R4, SR_CTAID.Z ;  /* 0x0000000000047919 */ /* 0x000ea20000002700 */
[----:B0-----:R-:W0:Y:S01]  /*90d0*/  LDC R6, c[0x0][0x448] ;  /* 0x00011200ff067b82 */ /* 0x001e220000000800 */
[----:B------:R-:W-:Y:S01]  /*90e0*/  USHF.R.S32.HI UR4, URZ, 0x1f, UR36 ;  /* 0x0000001f3f047899 */ /* 0x000fe20008011424 */
[----:B------:R-:W3:Y:S01]  /*90f0*/  S2R R12, SR_TID.X ;  /* 0x00000000000c7919 */ /* 0x000ee20000002100 */
[----:B------:R-:W-:Y:S02]  /*9100*/  ULDC.64 UR8, c[0x0][0x2d8] ;  /* 0x0000b60000087ab9 */ /* 0x000fe40000000a00 */
[----:B------:R-:W-:Y:S01]  /*9110*/  UIMAD UR6, UR4, UR8, URZ ;  /* 0x00000008040672a4 */ /* 0x000fe2000f8e023f */
[----:B------:R-:W4:Y:S02]  /*9120*/  S2R R11, SR_CTAID.X ;  /* 0x00000000000b7919 */ /* 0x000f240000002500 */
[----:B------:R-:W1:Y:S01]  /*9130*/  LDC.64 R2, c[0x0][0x2e0] ;  /* 0x0000b800ff027b82 */ /* 0x000e620000000a00 */
[----:B------:R-:W-:-:S02]  /*9140*/  UIMAD.WIDE.U32 UR4, UR36, UR8, URZ ;  /* 0x00000008240472a5 */ /* 0x000fc4000f8e003f */
[----:B------:R-:W-:-:S04]  /*9150*/  UIMAD UR6, UR36, UR9, UR6 ;  /* 0x00000009240672a4 */ /* 0x000fc8000f8e0206 */
[----:B------:R-:W-:Y:S01]  /*9160*/  UIADD3 UR5, UR5, UR6, URZ ;  /* 0x0000000605057290 */ /* 0x000fe2000fffe03f */
[----:B0-----:R-:W-:Y:S02]  /*9170*/  ISETP.NE.AND P0, PT, R6, 0x1, PT ;  /* 0x000000010600780c */ /* 0x001fe40003f05270 */
[----:B--2---:R-:W-:Y:S02]  /*9180*/  SHF.R.S32.HI R5, RZ, 0x1f, R4 ;  /* 0x0000001fff057819 */ /* 0x004fe40000011404 */
[----:B---3--:R-:W-:-:S03]  /*9190*/  LOP3.LUT R9, R12, 0x7f, RZ, 0xc0, !PT ;  /* 0x0000007f0c097812 */ /* 0x008fc600078ec0ff */
[----:B-1----:R-:W-:Y:S01]  /*91a0*/  IMAD R0, R5, R2, RZ ;  /* 0x0000000205007224 */ /* 0x002fe200078e02ff */
[----:B------:R-:W-:-:S03]  /*91b0*/  SHF.R.U32.HI R8, RZ, 0x3, R9 ;  /* 0x00000003ff087819 */ /* 0x000fc60000011609 */
[C---:B------:R-:W-:Y:S02]  /*91c0*/  IMAD R5, R4.reuse, R3, R0 ;  /* 0x0000000304057224 */ /* 0x040fe400078e0200 */
[----:B------:R-:W-:Y:S01]  /*91d0*/  IMAD.WIDE.U32 R2, R4, R2, UR4 ;  /* 0x0000000404027e25 */ /* 0x000fe2000f8e0002 */
[----:B------:R-:W0:Y:S01]  /*91e0*/  @P0 LDC R0, c[0x0][0x450] ;  /* 0x00011400ff000b82 */ /* 0x000e220000000800 */
[----:B------:R-:W-:Y:S02]  /*91f0*/  ULDC.64 UR4, c[0x0][0x2d0] ;  /* 0x0000b40000047ab9 */ /* 0x000fe40000000a00 */
[----:B------:R-:W-:Y:S01]  /*9200*/  IMAD.SHL.U32 R9, R9, 0x8, RZ ;  /* 0x0000000809097824 */ /* 0x000fe200078e00ff */
[----:B------:R-:W-:Y:S01]  /*9210*/  IADD3 R3, R3, R5, RZ ;  /* 0x0000000503037210 */ /* 0x000fe20007ffe0ff */
[----:B------:R-:W-:-:S03]  /*9220*/  IMAD.SHL.U32 R5, R12, 0x10, RZ ;  /* 0x000000100c057824 */ /* 0x000fc600078e00ff */
[----:B------:R-:W1:Y:S02]  /*9230*/  @P0 LDC R4, c[0x0][0x44c] ;  /* 0x00011300ff040b82 */ /* 0x000e640000000800 */
[----:B------:R-:W-:-:S05]  /*9240*/  LOP3.LUT R5, R8, 0x70, R5, 0xf8, !PT ;  /* 0x0000007008057812 */ /* 0x000fca00078ef805 */
[----:B----4-:R-:W-:-:S04]  /*9250*/  IMAD R5, R11, 0x80, R5 ;  /* 0x000000800b057824 */ /* 0x010fc800078e0205 */
[----:B-1----:R-:W-:-:S04]  /*9260*/  @P0 IMAD.HI.U32 R7, R5, R4, RZ ;  /* 0x0000000405070227 */ /* 0x002fc800078e00ff */
[----:B------:R-:W-:Y:S01]  /*9270*/  IMAD.MOV.U32 R4, RZ, RZ, R5 ;  /* 0x000000ffff047224 */ /* 0x000fe200078e0005 */
[----:B0-----:R-:W-:-:S05]  /*9280*/  @P0 SHF.R.U32.HI R4, RZ, R0, R7 ;  /* 0x00000000ff040219 */ /* 0x001fca0000011607 */
[----:B------:R-:W-:Y:S02]  /*9290*/  IMAD.MOV R0, RZ, RZ, -R4 ;  /* 0x000000ffff007224 */ /* 0x000fe400078e0a04 */
[----:B------:R-:W-:-:S04]  /*92a0*/  IMAD.WIDE.U32 R2, R4, UR4, R2 ;  /* 0x0000000404027c25 */ /* 0x000fc8000f8e0002 */
[----:B------:R-:W-:Y:S01]  /*92b0*/  IMAD R0, R6, R0, R5 ;  /* 0x0000000006007224 */ /* 0x000fe200078e0205 */
[----:B------:R-:W-:-:S05]  /*92c0*/  SHF.R.S32.HI R5, RZ, 0x1f, R4 ;  /* 0x0000001fff057819 */ /* 0x000fca0000011404 */
[----:B------:R-:W-:-:S04]  /*92d0*/  IMAD R5, R5, UR4, RZ ;  /* 0x0000000405057c24 */ /* 0x000fc8000f8e02ff */
[----:B------:R-:W-:Y:S01]  /*92e0*/  IMAD R5, R4, UR5, R5 ;  /* 0x0000000504057c24 */ /* 0x000fe2000f8e0205 */
[----:B------:R-:W-:Y:S01]  /*92f0*/  SHF.R.S32.HI R4, RZ, 0x1f, R0 ;  /* 0x0000001fff047819 */ /* 0x000fe20000011400 */
[----:B------:R-:W-:Y:S02]  /*9300*/  ULDC.64 UR4, c[0x0][0x2c8] ;  /* 0x0000b20000047ab9 */ /* 0x000fe40000000a00 */
[----:B------:R-:W-:Y:S02]  /*9310*/  IMAD.IADD R3, R3, 0x1, R5 ;  /* 0x0000000103037824 */ /* 0x000fe400078e0205 */
[----:B------:R-:W-:Y:S02]  /*9320*/  IMAD R5, R4, UR4, RZ ;  /* 0x0000000404057c24 */ /* 0x000fe4000f8e02ff */
[----:B------:R-:W-:-:S04]  /*9330*/  IMAD.WIDE.U32 R2, R0, UR4, R2 ;  /* 0x0000000400027c25 */ /* 0x000fc8000f8e0002 */
[----:B------:R-:W-:Y:S01]  /*9340*/  IMAD R5, R0, UR5, R5 ;  /* 0x0000000500057c24 */ /* 0x000fe2000f8e0205 */
[----:B------:R-:W-:Y:S02]  /*9350*/  ULDC.64 UR4, c[0x0][0x280] ;  /* 0x0000a00000047ab9 */ /* 0x000fe40000000a00 */
[----:B------:R-:W-:Y:S01]  /*9360*/  LEA R0, P0, R2, UR4, 0x1 ;  /* 0x0000000402007c11 */ /* 0x000fe2000f8008ff */
[----:B------:R-:W-:Y:S01]  /*9370*/  ULDC UR4, c[0x0][0x2b8] ;  /* 0x0000ae0000047ab9 */ /* 0x000fe20000000800 */
[----:B------:R-:W-:-:S04]  /*9380*/  IADD3 R7, R3, R5, RZ ;  /* 0x0000000503077210 */ /* 0x000fc80007ffe0ff */
[----:B------:R-:W-:Y:S01]  /*9390*/  LEA.HI.X R7, R2, UR5, R7, 0x1, P0 ;  /* 0x0000000502077c11 */ /* 0x000fe200080f0c07 */
[----:B------:R-:W-:-:S05]  /*93a0*/  IMAD.SHL.U32 R2, R12, 0x8, RZ ;  /* 0x000000080c027824 */ /* 0x000fca00078e00ff */
[----:B------:R-:W-:-:S04]  /*93b0*/  LOP3.LUT R10, R2, 0x38, RZ, 0xc0, !PT ;  /* 0x00000038020a7812 */ /* 0x000fc800078ec0ff */
[C---:B------:R-:W-:Y:S02]  /*93c0*/  LOP3.LUT R3, R10.reuse, 0x40, RZ, 0xfc, !PT ;  /* 0x000000400a037812 */ /* 0x040fe400078efcff */
[C---:B------:R-:W-:Y:S02]  /*93d0*/  ISETP.GE.AND P2, PT, R10.reuse, UR4, PT ;  /* 0x000000040a007c0c */ /* 0x040fe4000bf46270 */
[----:B------:R-:W-:Y:S02]  /*93e0*/  ISETP.GE.AND P0, PT, R3, UR4, PT ;  /* 0x0000000403007c0c */ /* 0x000fe4000bf06270 */
[----:B------:R-:W-:-:S04]  /*93f0*/  LOP3.LUT R3, R10, 0x80, RZ, 0xfc, !PT ;  /* 0x000000800a037812 */ /* 0x000fc800078efcff */
[----:B------:R-:W-:Y:S01]  /*9400*/  ISETP.GE.AND P1, PT, R3, UR4, PT ;  /* 0x0000000403007c0c */ /* 0x000fe2000bf26270 */
[----:B------:R-:W-:Y:S01]  /*9410*/  UMOV UR4, 0xffffffff ;  /* 0xffffffff00047882 */ /* 0x000fe20000000000 */
[----:B------:R-:W-:-:S04]  /*9420*/  LOP3.LUT R3, R2, 0x1c0, RZ, 0xc0, !PT ;  /* 0x000001c002037812 */ /* 0x000fc800078ec0ff */
[----:B------:R-:W-:-:S04]  /*9430*/  LOP3.LUT R3, R3, 0x38, R2, 0xf8, !PT ;  /* 0x0000003803037812 */ /* 0x000fc800078ef802 */
[----:B------:R-:W-:-:S04]  /*9440*/  LOP3.LUT R2, R3, 0x38, R12, 0x78, !PT ;  /* 0x0000003803027812 */ /* 0x000fc800078e780c */
[----:B------:R-:W-:Y:S01]  /*9450*/  LOP3.LUT R9, R2, 0x200, R9, 0xf8, !PT ;  /* 0x0000020002097812 */ /* 0x000fe200078ef809 */
[----:B------:R-:W-:Y:S06]  /*9460*/  BRA.DIV UR4, `(.L_x_50) ;  /* 0x0000002e042c7947 */ /* 0x000fec000b800000 */
[----:B------:R-:W0:Y:S01]  /*9470*/  S2R R2, SR_CTAID.X ;  /* 0x0000000000027919 */ /* 0x000e220000002500 */
[----:B------:R-:W-:Y:S02]  /*9480*/  ULDC UR4, c[0x0][0x288] ;  /* 0x0000a20000047ab9 */ /* 0x000fe40000000800 */
[----:B------:R-:W-:Y:S01]  /*9490*/  IMAD R6, R6, UR4, RZ ;  /* 0x0000000406067c24 */ /* 0x000fe2000f8e02ff */
[----:B------:R-:W-:Y:S04]  /*94a0*/  SHFL.IDX PT, R14, R0, RZ, 0x181f ;  /* 0x00181fff000e7589 */ /* 0x000fe800000e0000 */
[----:B------:R-:W-:Y:S01]  /*94b0*/  SHFL.IDX PT, R4, R7, 0x1, 0x181f ;  /* 0x00381f0007047f89 */ /* 0x000fe200000e0000 */
[----:B0-----:R-:W-:-:S03]  /*94c0*/  IMAD R8, R2, 0x80, R8 ;  /* 0x0000008002087824 */ /* 0x001fc600078e0208 */
[----:B------:R-:W0:Y:S02]  /*94d0*/  SHFL.IDX PT, R2, R7, RZ, 0x181f ;  /* 0x00181fff07027589 */ /* 0x000e2400000e0000 */
[C---:B------:R-:W-:Y:S02]  /*94e0*/  ISETP.GE.AND P3, PT, R8.reuse, R6, PT ;  /* 0x000000060800720c */ /* 0x040fe40003f66270 */
[----:B------:R-:W-:-:S11]  /*94f0*/  IADD3 R5, R8, 0x10, RZ ;  /* 0x0000001008057810 */ /* 0x000fd60007ffe0ff */
[----:B------:R-:W-:Y:S01]  /*9500*/  @!P3 LEA R21, R9, UR38, 0x1 ;  /* 0x000000260915bc11 */ /* 0x000fe2000f8e08ff */
[----:B0-----:R-:W-:Y:S02]  /*9510*/  IMAD.MOV.U32 R3, RZ, RZ, R2 ;  /* 0x000000ffff037224 */ /* 0x001fe400078e0002 */
[----:B------:R-:W-:Y:S02]  /*9520*/  IMAD.MOV.U32 R2, RZ, RZ, R14 ;  /* 0x000000ffff027224 */ /* 0x000fe400078e000e */
[----:B------:R-:W0:Y:S02]  /*9530*/  SHFL.IDX PT, R14, R0, 0x1, 0x181f ;  /* 0x00381f00000e7f89 */ /* 0x000e2400000e0000 */
[----:B------:R-:W-:-:S05]  /*9540*/  @!P3 IMAD.WIDE.U32 R2, R10, 0x2, R2 ;  /* 0x000000020a02b825 */ /* 0x000fca00078e0002 */
[----:B------:R-:W-:Y:S04]  /*9550*/  @!P3 LDGSTS.E.BYPASS.LTC128B.128 [R21+0x10400], desc[UR42][R2.64], !P2 ;  /* 0x104000000215bfae */ /* 0x000fe8000d101d6a */
[----:B------:R-:W-:Y:S04]  /*9560*/  @!P3 LDGSTS.E.BYPASS.LTC128B.128 [R21+0x14400], desc[UR42][R2.64+0x80], !P0 ;  /* 0x144000800215bfae */ /* 0x000fe8000c101d6a */
[----:B------:R1:W-:Y:S01]  /*9570*/  @!P3 LDGSTS.E.BYPASS.LTC128B.128 [R21+0x18400], desc[UR42][R2.64+0x100], !P1 ;  /* 0x184001000215bfae */ /* 0x0003e2000c901d6a */
[----:B------:R-:W-:Y:S01]  /*9580*/  ISETP.GE.AND P3, PT, R5, R6, PT ;  /* 0x000000060500720c */ /* 0x000fe20003f66270 */
[----:B------:R-:W-:-:S02]  /*9590*/  IMAD.MOV.U32 R5, RZ, RZ, R4 ;  /* 0x000000ffff057224 */ /* 0x000fc400078e0004 */
[----:B0-----:R-:W-:Y:S02]  /*95a0*/  IMAD.MOV.U32 R4, RZ, RZ, R14 ;  /* 0x000000ffff047224 */ /* 0x001fe400078e000e */
[----:B------:R-:W-:Y:S01]  /*95b0*/  SHFL.IDX PT, R14, R0, 0x2, 0x181f ;  /* 0x00581f00000e7f89 */ /* 0x000fe200000e0000 */
[----:B-1----:R-:W-:-:S07]  /*95c0*/  VIADD R3, R8, 0x20 ;  /* 0x0000002008037836 */ /* 0x002fce0000000000 */
[----:B------:R-:W-:Y:S01]  /*95d0*/  @!P3 IMAD.WIDE.U32 R4, R10, 0x2, R4 ;  /* 0x000000020a04b825 */ /* 0x000fe200078e0004 */
[----:B------:R-:W0:Y:S01]  /*95e0*/  SHFL.IDX PT, R2, R7, 0x2, 0x181f ;  /* 0x00581f0007027f89 */ /* 0x000e2200000e0000 */
[----:B------:R-:W-:-:S05]  /*95f0*/  @!P3 LEA R20, R9, UR38, 0x1 ;  /* 0x000000260914bc11 */ /* 0x000fca000f8e08ff */
[----:B------:R-:W-:Y:S04]  /*9600*/  @!P3 LDGSTS.E.BYPASS.LTC128B.128 [R20+0x10c00], desc[UR42][R4.64], !P2 ;  /* 0x10c000000414bfae */ /* 0x000fe8000d101d6a */
[----:B------:R-:W-:Y:S04]  /*9610*/  @!P3 LDGSTS.E.BYPASS.LTC128B.128 [R20+0x14c00], desc[UR42][R4.64+0x80], !P0 ;  /* 0x14c000800414bfae */ /* 0x000fe8000c101d6a */
[----:B------:R1:W-:Y:S01]  /*9620*/  @!P3 LDGSTS.E.BYPASS.LTC128B.128 [R20+0x18c00], desc[UR42][R4.64+0x100], !P1 ;  /* 0x18c001000414bfae */ /* 0x0003e2000c901d6a */
[----:B------:R-:W-:Y:S01]  /*9630*/  ISETP.GE.AND P3, PT, R3, R6, PT ;  /* 0x000000060300720c */ /* 0x000fe20003f66270 */
[----:B0-----:R-:W-:-:S02]  /*9640*/  IMAD.MOV.U32 R3, RZ, RZ, R2 ;  /* 0x000000ffff037224 */ /* 0x001fc400078e0002 */
[----:B------:R-:W-:Y:S01]  /*9650*/  IMAD.MOV.U32 R2, RZ, RZ, R14 ;  /* 0x000000ffff027224 */ /* 0x000fe200078e000e */
[----:B-1----:R-:W0:Y:S09]  /*9660*/  SHFL.IDX PT, R4, R7, 0x3, 0x181f ;  /* 0x00781f0007047f89 */ /* 0x002e3200000e0000 */
[----:B------:R-:W-:Y:S01]  /*9670*/  @!P3 LEA R21, R9, UR38, 0x1 ;  /* 0x000000260915bc11 */ /* 0x000fe2000f8e08ff */
[----:B------:R-:W-:Y:S01]  /*9680*/  @!P3 IMAD.WIDE.U32 R2, R10, 0x2, R2 ;  /* 0x000000020a02b825 */ /* 0x000fe200078e0002 */
[----:B------:R-:W1:Y:S01]  /*9690*/  SHFL.IDX PT, R14, R0, 0x3, 0x181f ;  /* 0x00781f00000e7f89 */ /* 0x000e6200000e0000 */
[----:B------:R-:W-:-:S03]  /*96a0*/  IADD3 R5, R8, 0x30, RZ ;  /* 0x0000003008057810 */ /* 0x000fc60007ffe0ff */
[----:B------:R-:W-:Y:S04]  /*96b0*/  @!P3 LDGSTS.E.BYPASS.LTC128B.128 [R21+0x11400], desc[UR42][R2.64], !P2 ;  /* 0x114000000215bfae */ /* 0x000fe8000d101d6a */
[----:B------:R-:W-:Y:S04]  /*96c0*/  @!P3 LDGSTS.E.BYPASS.LTC128B.128 [R21+0x15400], desc[UR42][R2.64+0x80], !P0 ;  /* 0x154000800215bfae */ /* 0x000fe8000c101d6a */
[----:B------:R2:W-:Y:S01]  /*96d0*/  @!P3 LDGSTS.E.BYPASS.LTC128B.128 [R21+0x19400], desc[UR42][R2.64+0x100], !P1 ;  /* 0x194001000215bfae */ /* 0x0005e2000c901d6a */
[----:B------:R-:W-:Y:S01]  /*96e0*/  ISETP.GE.AND P3, PT, R5, R6, PT ;  /* 0x000000060500720c */ /* 0x000fe20003f66270 */
[----:B0-----:R-:W-:-:S02]  /*96f0*/  IMAD.MOV.U32 R5, RZ, RZ, R4 ;  /* 0x000000ffff057224 */ /* 0x001fc400078e0004 */
[----:B-1----:R-:W-:Y:S01]  /*9700*/  IMAD.MOV.U32 R4, RZ, RZ, R14 ;  /* 0x000000ffff047224 */ /* 0x002fe200078e000e */
[----:B--2---:R-:W0:Y:S09]  /*9710*/  SHFL.IDX PT, R2, R7, 0x4, 0x181f ;  /* 0x00981f0007027f89 */ /* 0x004e3200000e0000 */
[----:B------:R-:W-:Y:S01]  /*9720*/  @!P3 LEA R20, R9, UR38, 0x1 ;  /* 0x000000260914bc11 */ /* 0x000fe2000f8e08ff */
[----:B------:R-:W-:Y:S01]  /*9730*/  VIADD R3, R8, 0x40 ;  /* 0x0000004008037836 */ /* 0x000fe20000000000 */
[----:B------:R-:W1:Y:S01]  /*9740*/  SHFL.IDX PT, R14, R0, 0x4, 0x181f ;  /* 0x00981f00000e7f89 */ /* 0x000e6200000e0000 */
[----:B------:R-:W-:-:S05]  /*9750*/  @!P3 IMAD.WIDE.U32 R4, R10, 0x2, R4 ;  /* 0x000000020a04b825 */ /* 0x000fca00078e0004 */
[----:B------:R-:W-:Y:S04]  /*9760*/  @!P3 LDGSTS.E.BYPASS.LTC128B.128 [R20+0x11c00], desc[UR42][R4.64], !P2 ;  /* 0x11c000000414bfae */ /* 0x000fe8000d101d6a */
[----:B------:R-:W-:Y:S04]  /*9770*/  @!P3 LDGSTS.E.BYPASS.LTC128B.128 [R20+0x15c00], desc[UR42][R4.64+0x80], !P0 ;  /* 0x15c000800414bfae */ /* 0x000fe8000c101d6a */
[----:B------:R2:W-:Y:S01]  /*9780*/  @!P3 LDGSTS.E.BYPASS.LTC128B.128 [R20+0x19c00], desc[UR42][R4.64+0x100], !P1 ;  /* 0x19c001000414bfae */ /* 0x0005e2000c901d6a */
[----:B------:R-:W-:Y:S01]  /*9790*/  ISETP.GE.AND P3, PT, R3, R6, PT ;  /* 0x000000060300720c */ /* 0x000fe20003f66270 */
[----:B0-----:R-:W-:-:S02]  /*97a0*/  IMAD.MOV.U32 R3, RZ, RZ, R2 ;  /* 0x000000ffff037224 */ /* 0x001fc400078e0002 */
[----:B-1----:R-:W-:Y:S01]  /*97b0*/  IMAD.MOV.U32 R2, RZ, RZ, R14 ;  /* 0x000000ffff027224 */ /* 0x002fe200078e000e */
[----:B--2---:R-:W0:Y:S01]  /*97c0*/  SHFL.IDX PT, R4, R7, 0x5, 0x181f ;  /* 0x00b81f0007047f89 */ /* 0x004e2200000e0000 */
[----:B------:R-:W-:-:S08]  /*97d0*/  IADD3 R5, R8, 0x50, RZ ;  /* 0x0000005008057810 */ /* 0x000fd00007ffe0ff */
[----:B------:R-:W-:Y:S01]  /*97e0*/  @!P3 IMAD.WIDE.U32 R2, R10, 0x2, R2 ;  /* 0x000000020a02b825 */ /* 0x000fe200078e0002 */
[----:B------:R-:W-:Y:S01]  /*97f0*/  @!P3 LEA R21, R9, UR38, 0x1 ;  /* 0x000000260915bc11 */ /* 0x000fe2000f8e08ff */
[----:B------:R-:W1:Y:S04]  /*9800*/  SHFL.IDX PT, R14, R0, 0x5, 0x181f ;  /* 0x00b81f00000e7f89 */ /* 0x000e6800000e0000 */
        /* <DEDUP_REMOVED lines=17> */
[----:B--2---:R0:W1:Y:S09]  /*9920*/  SHFL.IDX PT, R4, R7, 0x7, 0x181f ;  /* 0x00f81f0007047f89 */ /* 0x00407200000e0000 */
[----:B------:R-:W-:Y:S01]  /*9930*/  @!P3 IMAD.WIDE.U32 R2, R10, 0x2, R2 ;  /* 0x000000020a02b825 */ /* 0x000fe200078e0002 */
[----:B------:R-:W-:Y:S01]  /*9940*/  @!P3 LEA R21, R9, UR38, 0x1 ;  /* 0x000000260915bc11 */ /* 0x000fe2000f8e08ff */
[----:B------:R0:W2:Y:S04]  /*9950*/  SHFL.IDX PT, R14, R0, 0x7, 0x181f ;  /* 0x00f81f00000e7f89 */ /* 0x0000a800000e0000 */
[----:B------:R0:W-:Y:S04]  /*9960*/  @!P3 LDGSTS.E.BYPASS.LTC128B.128 [R21+0x13400], desc[UR42][R2.64], !P2 ;  /* 0x134000000215bfae */ /* 0x0001e8000d101d6a */
[----:B------:R0:W-:Y:S04]  /*9970*/  @!P3 LDGSTS.E.BYPASS.LTC128B.128 [R21+0x17400], desc[UR42][R2.64+0x80], !P0 ;  /* 0x174000800215bfae */ /* 0x0001e8000c101d6a */
[----:B------:R0:W-:Y:S02]  /*9980*/  @!P3 LDGSTS.E.BYPASS.LTC128B.128 [R21+0x1b400], desc[UR42][R2.64+0x100], !P1 ;  /* 0x1b4001000215bfae */ /* 0x0001e4000c901d6a */
.L_x_144:
[----:B0-----:R-:W-:Y:S01]  /*9990*/  IADD3 R3, R8, 0x70, RZ ;  /* 0x0000007008037810 */ /* 0x001fe20007ffe0ff */
[----:B------:R-:W-:Y:S01]  /*99a0*/  BSSY B0, `(.L_x_51) ;  /* 0x000000d000007945 */ /* 0x000fe20003800000 */
[----:B--2---:R-:W-:Y:S02]  /*99b0*/  IMAD.MOV.U32 R2, RZ, RZ, R14 ;  /* 0x000000ffff027224 */ /* 0x004fe400078e000e */
[----:B------:R-:W-:Y:S01]  /*99c0*/  ISETP.GE.AND P3, PT, R3, R6, PT ;  /* 0x000000060300720c */ /* 0x000fe20003f66270 */
[----:B-1----:R-:W-:-:S12]  /*99d0*/  IMAD.MOV.U32 R3, RZ, RZ, R4 ;  /* 0x000000ffff037224 */ /* 0x002fd800078e0004 */
[----:B------:R-:W-:Y:S05]  /*99e0*/  @P3 BRA `(.L_x_52) ;  /* 0x0000000000203947 */ /* 0x000fea0003800000 */
[----:B------:R-:W-:Y:S01]  /*99f0*/  IMAD.WIDE.U32 R10, R10, 0x2, R2 ;  /* 0x000000020a0a7825 */ /* 0x000fe200078e0002 */
[----:B------:R-:W-:-:S05]  /*9a00*/  LEA R9, R9, UR38, 0x1 ;  /* 0x0000002609097c11 */ /* 0x000fca000f8e08ff */
[----:B------:R-:W-:Y:S01]  /*9a10*/  @!PT LDS RZ, [RZ] ;  /* 0x00000000fffff984 */ /* 0x000fe20000000800 */
[----:B------:R-:W-:Y:S01]  /*9a20*/  @!PT LDS RZ, [RZ] ;  /* 0x00000000fffff984 */ /* 0x000fe20000000800 */
[----:B------:R-:W-:Y:S01]  /*9a30*/  @!PT LDS RZ, [RZ] ;  /* 0x00000000fffff984 */ /* 0x000fe20000000800 */
[----:B------:R0:W-:Y:S04]  /*9a40*/  LDGSTS.E.BYPASS.LTC128B.128 [R9+0x13c00], desc[UR42][R10.64], !P2 ;  /* 0x13c000000a097fae */ /* 0x0001e8000d101d6a */
[----:B------:R0:W-:Y:S04]  /*9a50*/  LDGSTS.E.BYPASS.LTC128B.128 [R9+0x17c00], desc[UR42][R10.64+0x80], !P0 ;  /* 0x17c000800a097fae */ /* 0x0001e8000c101d6a */
[----:B------:R0:W-:Y:S02]  /*9a60*/  LDGSTS.E.BYPASS.LTC128B.128 [R9+0x1bc00], desc[UR42][R10.64+0x100], !P1 ;  /* 0x1bc001000a097fae */ /* 0x0001e4000c901d6a */
.L_x_52:
[----:B------:R-:W-:Y:S05]  /*9a70*/  BSYNC B0 ;  /* 0x0000000000007941 */ /* 0x000fea0003800000 */
.L_x_51:
[----:B------:R-:W-:Y:S01]  /*9a80*/  NOP ;  /* 0x0000000000007918 */ /* 0x000fe20000000000 */
[----:B------:R-:W-:Y:S01]  /*9a90*/  SYNCS.ARRIVE.TRANS64.RED.A0T1 RZ, [UR38+0x34800], RZ ;  /* 0x034800ffffff79a7 */ /* 0x000fe20008200426 */
[----:B------:R-:W-:Y:S01]  /*9aa0*/  IMAD.MOV.U32 R0, RZ, RZ, 0x1 ;  /* 0x00000001ff007424 */ /* 0x000fe200078e00ff */
[----:B------:R-:W-:Y:S04]  /*9ab0*/  ARRIVES.LDGSTSBAR.64.TRANSCNT [UR38+0x34800] ;  /* 0x03480000ff0079b0 */ /* 0x000fe80008000aa6 */
[----:B------:R-:W-:Y:S01]  /*9ac0*/  SHF.L.U32 R0, R0, 0x1f, RZ ;  /* 0x0000001f00007819 */ /* 0x000fe200000006ff */
[----:B------:R-:W-:Y:S01]  /*9ad0*/  NOP ;  /* 0x0000000000007918 */ /* 0x000fe20000000000 */
[----:B------:R-:W2:Y:S01]  /*9ae0*/  LDL.LU R4, [R1+0xc] ;  /* 0x00000c0001047983 */ /* 0x000ea20000300800 */
[----:B------:R-:W-:Y:S03]  /*9af0*/  SYNCS.ARRIVE.TRANS64.A1T0 RZ, [UR38+0x34800], RZ ;  /* 0x034800ffffff79a7 */ /* 0x000fe60008100026 */
[----:B------:R-:W3:Y:S01]  /*9b00*/  LDL R3, [R1+0x4] ;  /* 0x0000040001037983 */ /* 0x000ee20000100800 */
[----:B------:R-:W1:Y:S01]  /*9b10*/  SYNCS.PHASECHK.TRANS64.TRYWAIT P0, [UR38+0x34820], R0 ;  /* 0x03482000ff0075a7 */ /* 0x000e620008000166 */
[----:B--2---:R-:W-:-:S05]  /*9b20*/  VIADD R6, R4, 0xfffffffe ;  /* 0xfffffffe04067836 */ /* 0x004fca0000000000 */
[----:B---3--:R-:W-:Y:S01]  /*9b30*/  ISETP.GE.AND P1, PT, R6, R3, PT ;  /* 0x000000030600720c */ /* 0x008fe20003f26270 */
[----:B-1----:R-:W-:-:S12]  /*9b40*/  @!P0 BRA `(.L_x_53) ;  /* 0x0000003000188947 */ /* 0x002fd80003800000 */
.L_x_145:
[----:B0-----:R-:W-:Y:S01]  /*9b50*/  IMAD.MOV.U32 R10, RZ, RZ, 0x1 ;  /* 0x00000001ff0a7424 */ /* 0x001fe200078e00ff */
[----:B-1----:R-:W-:Y:S01]  /*9b60*/  MOV R0, RZ ;  /* 0x000000ff00007202 */ /* 0x002fe20000000f00 */
[----:B------:R-:W-:Y:S06]  /*9b70*/  @!P1 BRA `(.L_x_54) ;  /* 0x0000001800dc9947 */ /* 0x000fec0003800000 */
[----:B------:R-:W2:Y:S04]  /*9b80*/  LDL.LU R2, [R1+0x8] ;  /* 0x0000080001027983 */ /* 0x000ea80000300800 */
[----:B------:R-:W3:Y:S01]  /*9b90*/  LDL.LU R3, [R1+0x4] ;  /* 0x0000040001037983 */ /* 0x000ee20000300800 */
[----:B------:R-:W-:Y:S01]  /*9ba0*/  UIADD3 UR4, UR40, 0x1, URZ ;  /* 0x0000000128047890 */ /* 0x000fe2000fffe03f */
[----:B------:R-:W-:Y:S01]  /*9bb0*/  IMAD.MOV.U32 R10, RZ, RZ, 0x1 ;  /* 0x00000001ff0a7424 */ /* 0x000fe200078e00ff */
[----:B------:R-:W0:Y:S02]  /*9bc0*/  S2R R7, SR_TID.X ;  /* 0x0000000000077919 */ /* 0x000e240000002100 */
[----:B0-----:R-:W-:Y:S02]  /*9bd0*/  LOP3.LUT R9, R7, 0x1f, RZ, 0xc0, !PT ;  /* 0x0000001f07097812 */ /* 0x001fe400078ec0ff */
[----:B--2---:R-:W-:Y:S01]  /*9be0*/  IMAD R2, R2, UR4, RZ ;  /* 0x0000000402027c24 */ /* 0x004fe2000f8e02ff */
[----:B---3--:R-:W-:-:S04]  /*9bf0*/  LOP3.LUT R3, RZ, R3, RZ, 0x33, !PT ;  /* 0x00000003ff037212 */ /* 0x008fc800078e33ff */
[----:B------:R-:W-:-:S05]  /*9c00*/  VIMNMX R2, R2, UR39, PT ;  /* 0x0000002702027c48 */ /* 0x000fca000bfe0100 */
[----:B------:R-:W-:-:S05]  /*9c10*/  IMAD.MOV R4, RZ, RZ, -R2 ;  /* 0x000000ffff047224 */ /* 0x000fca00078e0a02 */
[----:B------:R-:W-:Y:S02]  /*9c20*/  VIADDMNMX R5, R4, 0x1, R3, !PT ;  /* 0x0000000104057846 */ /* 0x000fe40007800103 */
[----:B------:R-:W-:-:S03]  /*9c30*/  LOP3.LUT R3, RZ, R2, RZ, 0x33, !PT ;  /* 0x00000002ff037212 */ /* 0x000fc600078e33ff */
[----:B------:R-:W-:Y:S02]  /*9c40*/  VIADD R4, R5, 0xfffffffe ;  /* 0xfffffffe05047836 */ /* 0x000fe40000000000 */
[----:B------:R-:W-:-:S03]  /*9c50*/  IMAD.IADD R2, R2, 0x1, R5 ;  /* 0x0000000102027824 */ /* 0x000fc600078e0205 */
[----:B------:R-:W-:Y:S01]  /*9c60*/  ISETP.NE.AND P0, PT, R4, R3, PT ;  /* 0x000000030400720c */ /* 0x000fe20003f05270 */
[----:B------:R-:W-:Y:S01]  /*9c70*/  IMAD.MOV.U32 R4, RZ, RZ, R16 ;  /* 0x000000ffff047224 */ /* 0x000fe200078e0010 */
[----:B------:R-:W-:-:S11]  /*9c80*/  LOP3.LUT R11, R2, 0x1, RZ, 0xc0, !PT ;  /* 0x00000001020b7812 */ /* 0x000fd600078ec0ff */
[----:B------:R-:W-:Y:S05]  /*9c90*/  @!P0 BRA `(.L_x_55) ;  /* 0x00000010006c8947 */ /* 0x000fea0003800000 */
[----:B------:R-:W-:Y:S01]  /*9ca0*/  BSSY B0, `(.L_x_55) ;  /* 0x000011a000007945 */ /* 0x000fe20003800000 */
[----:B------:R-:W-:Y:S01]  /*9cb0*/  IADD3 R7, R2, -R11, RZ ;  /* 0x8000000b02077210 */ /* 0x000fe20007ffe0ff */
[----:B------:R-:W-:Y:S02]  /*9cc0*/  IMAD.MOV.U32 R8, RZ, RZ, 0x1 ;  /* 0x00000001ff087424 */ /* 0x000fe400078e00ff */
[----:B------:R-:W-:-:S07]  /*9cd0*/  IMAD.MOV.U32 R4, RZ, RZ, R16 ;  /* 0x000000ffff047224 */ /* 0x000fce00078e0010 */
.L_x_88:
[----:B------:R-:W-:Y:S01]  /*9ce0*/  LOP3.LUT P0, RZ, R17, 0x2, RZ, 0xc0, !PT ;  /* 0x0000000211ff7812 */ /* 0x000fe2000780c0ff */
[----:B------:R-:W-:Y:S01]  /*9cf0*/  VIADD R7, R7, 0xfffffffe ;  /* 0xfffffffe07077836 */ /* 0x000fe20000000000 */
[----:B------:R-:W-:Y:S04]  /*9d00*/  BSSY B1, `(.L_x_56) ;  /* 0x0000087000017945 */ /* 0x000fe80003800000 */
[----:B------:R-:W-:-:S07]  /*9d10*/  ISETP.NE.AND P1, PT, R7, RZ, PT ;  /* 0x000000ff0700720c */ /* 0x000fce0003f25270 */
[----:B------:R-:W-:Y:S06]  /*9d20*/  @!P0 BRA `(.L_x_57) ;  /* 0x0000000800108947 */ /* 0x000fec0003800000 */
[----:B------:R-:W-:Y:S01]  /*9d30*/  LOP3.LUT P0, RZ, R17, 0x1, RZ, 0xc0, !PT ;  /* 0x0000000111ff7812 */ /* 0x000fe2000780c0ff */
[----:B------:R-:W-:-:S12]  /*9d40*/  IMAD.MOV.U32 R10, RZ, RZ, R6 ;  /* 0x000000ffff0a7224 */ /* 0x000fd800078e0006 */
[----:B------:R-:W-:Y:S05]  /*9d50*/  @!P0 BRA `(.L_x_58) ;  /* 0x00000000004c8947 */ /* 0x000fea0003800000 */
[----:B------:R-:W2:Y:S01]  /*9d60*/  LDL R5, [R1] ;  /* 0x0000000001057983 */ /* 0x000ea20000100800 */
[----:B------:R-:W0:Y:S01]  /*9d70*/  LDC R10, c[0x0][0x43c] ;  /* 0x00010f00ff0a7b82 */ /* 0x000e220000000800 */
[----:B------:R-:W-:Y:S01]  /*9d80*/  ULDC.64 UR4, c[0x0][0x428] ;  /* 0x00010a0000047ab9 */ /* 0x000fe20000000a00 */
[----:B0-----:R-:W-:-:S13]  /*9d90*/  ISETP.NE.AND P0, PT, R10, 0x1, PT ;  /* 0x000000010a00780c */ /* 0x001fda0003f05270 */
[----:B------:R-:W0:Y:S02]  /*9da0*/  @P0 LDC.64 R2, c[0x0][0x440] ;  /* 0x00011000ff020b82 */ /* 0x000e240000000a00 */
[----:B0-----:R-:W-:-:S04]  /*9db0*/  @P0 IMAD.HI.U32 R4, R6, R2, RZ ;  /* 0x0000000206040227 */ /* 0x001fc800078e00ff */
[----:B------:R-:W-:Y:S01]  /*9dc0*/  IMAD.MOV.U32 R2, RZ, RZ, R6 ;  /* 0x000000ffff027224 */ /* 0x000fe200078e0006 */
[----:B------:R-:W-:-:S04]  /*9dd0*/  @P0 SHF.R.U32.HI R2, RZ, R3, R4 ;  /* 0x00000003ff020219 */ /* 0x000fc80000011604 */
[----:B------:R-:W-:-:S05]  /*9de0*/  IADD3 R3, -R2, RZ, RZ ;  /* 0x000000ff02037210 */ /* 0x000fca0007ffe1ff */
[----:B------:R-:W-:Y:S01]  /*9df0*/  IMAD R10, R10, R3, R6 ;  /* 0x000000030a0a7224 */ /* 0x000fe200078e0206 */
[----:B------:R-:W-:-:S03]  /*9e00*/  SHF.R.S32.HI R3, RZ, 0x1f, R2 ;  /* 0x0000001fff037819 */ /* 0x000fc60000011402 */
[----:B------:R-:W-:-:S04]  /*9e10*/  IMAD.WIDE.U32 R2, R19, UR4, R2 ;  /* 0x0000000413027c25 */ /* 0x000fc8000f8e0002 */
[----:B--2---:R-:W-:-:S04]  /*9e20*/  IMAD R4, R5, UR4, RZ ;  /* 0x0000000405047c24 */ /* 0x004fc8000f8e02ff */
[----:B------:R-:W-:Y:S01]  /*9e30*/  IMAD R5, R19, UR5, R4 ;  /* 0x0000000513057c24 */ /* 0x000fe2000f8e0204 */
[----:B------:R-:W-:Y:S02]  /*9e40*/  ULDC.64 UR4, c[0x0][0x418] ;  /* 0x0001060000047ab9 */ /* 0x000fe40000000a00 */
[----:B------:R-:W-:Y:S01]  /*9e50*/  LEA R4, P0, R2, UR4, 0x2 ;  /* 0x0000000402047c11 */ /* 0x000fe2000f8010ff */
[----:B------:R-:W-:-:S05]  /*9e60*/  IMAD.IADD R5, R5, 0x1, R3 ;  /* 0x0000000105057824 */ /* 0x000fca00078e0203 */
[----:B------:R-:W-:-:S05]  /*9e70*/  LEA.HI.X R5, R2, UR5, R5, 0x2, P0 ;  /* 0x0000000502057c11 */ /* 0x000fca00080f1405 */
[----:B------:R0:W5:Y:S02]  /*9e80*/  LDG.E R4, desc[UR42][R4.64] ;  /* 0x0000002a04047981 */ /* 0x000164000c1e1900 */
.L_x_58:
[----:B------:R-:W1:Y:S01]  /*9e90*/  S2R R2, SR_TID.X ;  /* 0x0000000000027919 */ /* 0x000e620000002100 */
[----:B------:R-:W-:Y:S01]  /*9ea0*/  BSSY B2, `(.L_x_59) ;  /* 0x0000006000027945 */ /* 0x000fe20003800000 */
[----:B-1----:R-:W-:Y:S02]  /*9eb0*/  LOP3.LUT R3, R2, 0x7f, RZ, 0xc0, !PT ;  /* 0x0000007f02037812 */ /* 0x002fe400078ec0ff */
[----:B------:R-:W-:Y:S02]  /*9ec0*/  SHF.L.U32 R2, R8, 0x1f, RZ ;  /* 0x0000001f08027819 */ /* 0x000fe400000006ff */
[----:B------:R-:W-:Y:S02]  /*9ed0*/  ISETP.NE.AND P2, PT, R3, RZ, PT ;  /* 0x000000ff0300720c */ /* 0x000fe40003f45270 */
[----:B------:R-:W1:Y:S02]  /*9ee0*/  SYNCS.PHASECHK.TRANS64.TRYWAIT P0, [UR38+0x34848], R2 ;  /* 0x03484802ff0075a7 */ /* 0x000e640008000166 */
[----:B-1----:R-:W-:Y:S09]  /*9ef0*/  @!P0 BRA `(.L_x_60) ;  /* 0x0000002c00448947 */ /* 0x002ff20003800000 */
.L_x_146:
[----:B------:R-:W-:Y:S05]  /*9f00*/  BSYNC B2 ;  /* 0x0000000000027941 */ /* 0x000fea0003800000 */
.L_x_59:
[----:B------:R-:W-:Y:S04]  /*9f10*/  BSSY B2, `(.L_x_61) ;  /* 0x0000007000027945 */ /* 0x000fe80003800000 */
[----:B------:R-:W-:Y:S05]  /*9f20*/  @P2 BRA `(.L_x_62) ;  /* 0x0000000000142947 */ /* 0x000fea0003800000 */
[----:B------:R-:W-:Y:S01]  /*9f30*/  ISETP.NE.AND P0, PT, R9, RZ, PT ;  /* 0x000000ff0900720c */ /* 0x000fe20003f05270 */
[----:B-1----:R-:W-:-:S04]  /*9f40*/  IMAD.MOV.U32 R3, RZ, RZ, 0xc000 ;  /* 0x0000c000ff037424 */ /* 0x002fc800078e00ff */
[----:B------:R2:W-:Y:S08]  /*9f50*/  SYNCS.ARRIVE.TRANS64 RZ, [UR38+0x34838], R3 ;  /* 0x03483803ffff79a7 */ /* 0x0005f00008000026 */
[----:B--2---:R-:W-:Y:S05]  /*9f60*/  @!P0 BRA `(.L_x_62) ;  /* 0x0000000000048947 */ /* 0x004fea0003800000 */
[----:B------:R-:W-:Y:S01]  /*9f70*/  BPT.TRAP 0x1 ;  /* 0x000000040000795c */ /* 0x000fe20000300000 */
.L_x_62:
[----:B------:R-:W-:Y:S05]  /*9f80*/  BSYNC B2 ;  /* 0x0000000000027941 */ /* 0x000fea0003800000 */
.L_x_61:
[----:B0-----:R-:W-:Y:S01]  /*9f90*/  IMAD.MOV.U32 R5, RZ, RZ, RZ ;  /* 0x000000ffff057224 */ /* 0x001fe200078e00ff */
[----:B------:R-:W-:Y:S01]  /*9fa0*/  ULDC.64 UR4, c[0x0][0x198] ;  /* 0x0000660000047ab9 */ /* 0x000fe20000000a00 */
[----:B------:R-:W-:Y:S01]  /*9fb0*/  PLOP3.LUT P0, PT, PT, PT, PT, 0x80, 0x0 ;  /* 0x000000000000781c */ /* 0x000fe20003f0f070 */
[----:B------:R-:W-:Y:S01]  /*9fc0*/  UIADD3 UR4, UP0, UR4, 0x370, URZ ;  /* 0x0000037004047890 */ /* 0x000fe2000ff1e03f */
[----:B-1----:R-:W-:Y:S01]  /*9fd0*/  IMAD.SHL.U32 R3, R10, 0x80, RZ ;  /* 0x000000800a037824 */ /* 0x002fe200078e00ff */
[----:B------:R-:W-:Y:S01]  /*9fe0*/  R2UR UR34, R5 ;  /* 0x00000000052272ca */ /* 0x000fe200000e0000 */
[----:B------:R-:W-:Y:S02]  /*9ff0*/  UIADD3 UR32, UR38, 0x28400, URZ ;  /* 0x0002840026207890 */ /* 0x000fe4000fffe03f */
[----:B------:R-:W-:Y:S02]  /*a000*/  UIADD3 UR33, UR38, 0x34838, URZ ;  /* 0x0003483826217890 */ /* 0x000fe4000fffe03f */
[----:B------:R-:W-:Y:S01]  /*a010*/  UIADD3.X UR5, URZ, UR5, URZ, UP0, !UPT ;  /* 0x000000053f057290 */ /* 0x000fe200087fe43f */
[----:B------:R-:W-:Y:S01]  /*a020*/  UMOV UR6, 0x0 ;  /* 0x0000000000067882 */ /* 0x000fe20000000000 */
[----:B------:R-:W-:-:S10]  /*a030*/  UMOV UR7, 0x14f00000 ;  /* 0x14f0000000077882 */ /* 0x000fd40000000000 */
.L_x_63:
[----:B------:R-:W-:-:S13]  /*a040*/  @P0 ELECT P3, URZ, PT ;  /* 0x00000000003f082f */ /* 0x000fda0003860000 */
[----:B-----5:R-:W-:Y:S02]  /*a050*/  @P3 R2UR UR37, R4 ;  /* 0x00000000042532ca */ /* 0x020fe400000e0000 */
[----:B------:R-:W-:Y:S02]  /*a060*/  @P3 R2UR UR35, R3 ;  /* 0x00000000032332ca */ /* 0x000fe400000e0000 */
[----:B------:R-:W-:Y:S02]  /*a070*/  @P3 PLOP3.LUT P0, PT, P3, PT, PT, 0x8, 0x0 ;  /* 0x000000000000381c */ /* 0x000fe40001f0e170 */
[----:B------:R-:W-:-:S09]  /*a080*/  PLOP3.LUT P3, PT, PT, PT, PT, 0x8, 0x0 ;  /* 0x000000000000781c */ /* 0x000fd20003f6e170 */
[----:B------:R0:W-:Y:S02]  /*a090*/  UTMALDG.4D [UR32], [UR4], desc[UR6] ;  /* 0x00000620040075b4 */ /* 0x0001e40008019000 */
[----:B0-----:R-:W-:Y:S05]  /*a0a0*/  @P0 BRA.U.ANY `(.L_x_63) ;  /* 0xfffffffd00e40947 */ /* 0x001fea000393ffff */
[----:B------:R-:W-:Y:S01]  /*a0b0*/  IMAD.MOV.U32 R12, RZ, RZ, 0x40 ;  /* 0x00000040ff0c7424 */ /* 0x000fe200078e00ff */
[----:B------:R-:W-:Y:S01]  /*a0c0*/  PLOP3.LUT P0, PT, PT, PT, PT, 0x80, 0x0 ;  /* 0x000000000000781c */ /* 0x000fe20003f0f070 */
[----:B------:R-:W-:Y:S01]  /*a0d0*/  UIADD3 UR8, UR38, 0x2c400, URZ ;  /* 0x0002c40026087890 */ /* 0x000fe2000fffe03f */
[----:B------:R-:W-:Y:S02]  /*a0e0*/  UMOV UR6, 0x0 ;  /* 0x0000000000067882 */ /* 0x000fe40000000000 */
[----:B------:R-:W-:Y:S01]  /*a0f0*/  R2UR UR10, R12 ;  /* 0x000000000c0a72ca */ /* 0x000fe200000e0000 */
[----:B------:R-:W-:-:S14]  /*a100*/  UMOV UR7, 0x14f00000 ;  /* 0x14f0000000077882 */ /* 0x000fdc0000000000 */
.L_x_64:
[----:B------:R-:W-:-:S13]  /*a110*/  @P0 ELECT P3, URZ, PT ;  /* 0x00000000003f082f */ /* 0x000fda0003860000 */
[----:B------:R-:W-:Y:S01]  /*a120*/  @P3 R2UR UR13, R4 ;  /* 0x00000000040d32ca */ /* 0x000fe200000e0000 */
[----:B------:R-:W-:Y:S01]  /*a130*/  UMOV UR9, UR33 ;  /* 0x0000002100097c82 */ /* 0x000fe20008000000 */
[----:B------:R-:W-:Y:S01]  /*a140*/  @P3 R2UR UR11, R3 ;  /* 0x00000000030b32ca */ /* 0x000fe200000e0000 */
[----:B------:R-:W-:Y:S01]  /*a150*/  UMOV UR12, UR36 ;  /* 0x00000024000c7c82 */ /* 0x000fe20008000000 */
[----:B------:R-:W-:Y:S02]  /*a160*/  @P3 PLOP3.LUT P0, PT, P3, PT, PT, 0x8, 0x0 ;  /* 0x000000000000381c */ /* 0x000fe40001f0e170 */
[----:B------:R-:W-:-:S09]  /*a170*/  PLOP3.LUT P3, PT, PT, PT, PT, 0x8, 0x0 ;  /* 0x000000000000781c */ /* 0x000fd20003f6e170 */
[----:B------:R0:W-:Y:S02]  /*a180*/  UTMALDG.4D [UR8], [UR4], desc[UR6] ;  /* 0x00000608040075b4 */ /* 0x0001e40008019000 */
[----:B0-----:R-:W-:Y:S05]  /*a190*/  @P0 BRA.U.ANY `(.L_x_64) ;  /* 0xfffffffd00dc0947 */ /* 0x001fea000393ffff */
[----:B------:R-:W-:Y:S01]  /*a1a0*/  PLOP3.LUT P0, PT, PT, PT, PT, 0x80, 0x0 ;  /* 0x000000000000781c */ /* 0x000fe20003f0f070 */
[----:B------:R-:W-:Y:S01]  /*a1b0*/  UIADD3 UR8, UR38, 0x30400, URZ ;  /* 0x0003040026087890 */ /* 0x000fe2000fffe03f */
[----:B------:R-:W-:Y:S01]  /*a1c0*/  UMOV UR6, 0x0 ;  /* 0x0000000000067882 */ /* 0x000fe20000000000 */
[----:B------:R-:W-:Y:S01]  /*a1d0*/  UMOV UR7, 0x14f00000 ;  /* 0x14f0000000077882 */ /* 0x000fe20000000000 */
[----:B------:R-:W-:-:S09]  /*a1e0*/  UMOV UR10, 0x80 ;  /* 0x00000080000a7882 */ /* 0x000fd20000000000 */
.L_x_65:
        /* <DEDUP_REMOVED lines=9> */
[----:B------:R-:W0:Y:S01]  /*a280*/  SYNCS.PHASECHK.TRANS64.TRYWAIT P0, [UR38+0x34860], R2 ;  /* 0x03486002ff0075a7 */ /* 0x000e220008000166 */
[----:B------:R-:W-:Y:S04]  /*a290*/  BSSY B2, `(.L_x_66) ;  /* 0x0000002000027945 */ /* 0x000fe80003800000 */
[----:B0-----:R-:W-:Y:S05]  /*a2a0*/  @!P0 BRA `(.L_x_67) ;  /* 0x0000002800708947 */ /* 0x001fea0003800000 */
.L_x_147:
[----:B------:R-:W-:Y:S05]  /*a2b0*/  BSYNC B2 ;  /* 0x0000000000027941 */ /* 0x000fea0003800000 */
.L_x_66:
[----:B------:R-:W-:Y:S01]  /*a2c0*/  BSSY B2, `(.L_x_68) ;  /* 0x0000009000027945 */ /* 0x000fe20003800000 */
[----:B0-----:R-:W-:Y:S01]  /*a2d0*/  MOV R2, 0x0 ;  /* 0x0000000000027802 */ /* 0x001fe20000000f00 */
[----:B------:R-:W-:Y:S02]  /*a2e0*/  IMAD.MOV.U32 R3, RZ, RZ, 0x14f00000 ;  /* 0x14f00000ff037424 */ /* 0x000fe400078e00ff */
[----:B------:R-:W-:Y:S05]  /*a2f0*/  @P2 BRA `(.L_x_69) ;  /* 0x0000000000142947 */ /* 0x000fea0003800000 */
[----:B------:R-:W-:Y:S01]  /*a300*/  ISETP.NE.AND P0, PT, R9, RZ, PT ;  /* 0x000000ff0900720c */ /* 0x000fe20003f05270 */
[----:B------:R-:W-:-:S04]  /*a310*/  IMAD.MOV.U32 R13, RZ, RZ, 0x8000 ;  /* 0x00008000ff0d7424 */ /* 0x000fc800078e00ff */
[----:B------:R0:W-:Y:S08]  /*a320*/  SYNCS.ARRIVE.TRANS64 RZ, [UR38+0x34850], R13 ;  /* 0x0348500dffff79a7 */ /* 0x0001f00008000026 */
[----:B0-----:R-:W-:Y:S05]  /*a330*/  @!P0 BRA `(.L_x_69) ;  /* 0x0000000000048947 */ /* 0x001fea0003800000 */
[----:B------:R-:W-:Y:S01]  /*a340*/  BPT.TRAP 0x1 ;  /* 0x000000040000795c */ /* 0x000fe20000300000 */
.L_x_69:
[----:B------:R-:W-:Y:S05]  /*a350*/  BSYNC B2 ;  /* 0x0000000000027941 */ /* 0x000fea0003800000 */
.L_x_68:
[----:B------:R-:W-:Y:S01]  /*a360*/  R2UR UR6, R2 ;  /* 0x00000000020672ca */ /* 0x000fe200000e0000 */
[----:B------:R-:W-:Y:S01]  /*a370*/  ULDC.64 UR4, c[0x0][0x198] ;  /* 0x0000660000047ab9 */ /* 0x000fe20000000a00 */
[----:B------:R-:W-:Y:S01]  /*a380*/  R2UR UR7, R3 ;  /* 0x00000000030772ca */ /* 0x000fe200000e0000 */
[----:B------:R-:W-:Y:S01]  /*a390*/  UIADD3 UR4, UP0, UR4, 0x470, URZ ;  /* 0x0000047004047890 */ /* 0x000fe2000ff1e03f */
[----:B------:R-:W-:Y:S01]  /*a3a0*/  R2UR UR10, R5 ;  /* 0x00000000050a72ca */ /* 0x000fe200000e0000 */
[----:B------:R-:W-:Y:S01]  /*a3b0*/  IMAD.SHL.U32 R5, R18, 0x80, RZ ;  /* 0x0000008012057824 */ /* 0x000fe200078e00ff */
[----:B------:R-:W-:Y:S01]  /*a3c0*/  PLOP3.LUT P0, PT, PT, PT, PT, 0x80, 0x0 ;  /* 0x000000000000781c */ /* 0x000fe20003f0f070 */
[----:B------:R-:W-:Y:S02]  /*a3d0*/  UIADD3 UR8, UR38, 0x400, URZ ;  /* 0x0000040026087890 */ /* 0x000fe4000fffe03f */
[----:B------:R-:W-:Y:S02]  /*a3e0*/  UIADD3 UR9, UR38, 0x34850, URZ ;  /* 0x0003485026097890 */ /* 0x000fe4000fffe03f */
[----:B------:R-:W-:-:S12]  /*a3f0*/  UIADD3.X UR5, URZ, UR5, URZ, UP0, !UPT ;  /* 0x000000053f057290 */ /* 0x000fd800087fe43f */
.L_x_70:
[----:B------:R-:W-:-:S13]  /*a400*/  @P0 ELECT P2, URZ, PT ;  /* 0x00000000003f082f */ /* 0x000fda0003840000 */
[----:B------:R-:W-:Y:S01]  /*a410*/  @P2 R2UR UR13, R16 ;  /* 0x00000000100d22ca */ /* 0x000fe200000e0000 */
[----:B------:R-:W-:Y:S01]  /*a420*/  UMOV UR12, UR36 ;  /* 0x00000024000c7c82 */ /* 0x000fe20008000000 */
[----:B------:R-:W-:Y:S02]  /*a430*/  @P2 R2UR UR11, R5 ;  /* 0x00000000050b22ca */ /* 0x000fe400000e0000 */
[----:B------:R-:W-:Y:S02]  /*a440*/  @P2 PLOP3.LUT P0, PT, P2, PT, PT, 0x8, 0x0 ;  /* 0x000000000000281c */ /* 0x000fe4000170e170 */
[----:B------:R-:W-:-:S09]  /*a450*/  PLOP3.LUT P2, PT, PT, PT, PT, 0x8, 0x0 ;  /* 0x000000000000781c */ /* 0x000fd20003f4e170 */
[----:B------:R0:W-:Y:S02]  /*a460*/  UTMALDG.4D [UR8], [UR4], desc[UR6] ;  /* 0x00000608040075b4 */ /* 0x0001e40008019000 */
[----:B0-----:R-:W-:Y:S05]  /*a470*/  @P0 BRA.U.ANY `(.L_x_70) ;  /* 0xfffffffd00e00947 */ /* 0x001fea000393ffff */
[----:B------:R-:W-:Y:S01]  /*a480*/  R2UR UR6, R2 ;  /* 0x00000000020672ca */ /* 0x000fe200000e0000 */
[----:B------:R-:W-:Y:S01]  /*a490*/  UIADD3 UR8, UR38, 0x4400, URZ ;  /* 0x0000440026087890 */ /* 0x000fe2000fffe03f */
[----:B------:R-:W-:Y:S02]  /*a4a0*/  R2UR UR7, R3 ;  /* 0x00000000030772ca */ /* 0x000fe400000e0000 */
[----:B------:R-:W-:Y:S02]  /*a4b0*/  R2UR UR10, R12 ;  /* 0x000000000c0a72ca */ /* 0x000fe400000e0000 */
[----:B------:R-:W-:-:S13]  /*a4c0*/  PLOP3.LUT P0, PT, PT, PT, PT, 0x80, 0x0 ;  /* 0x000000000000781c */ /* 0x000fda0003f0f070 */
.L_x_71:
        /* <DEDUP_REMOVED lines=8> */
[----:B------:R-:W-:Y:S02]  /*a550*/  IMAD.MOV.U32 R18, RZ, RZ, R10 ;  /* 0x000000ffff127224 */ /* 0x000fe400078e000a */
[----:B------:R-:W-:-:S07]  /*a560*/  IMAD.MOV.U32 R16, RZ, RZ, R4 ;  /* 0x000000ffff107224 */ /* 0x000fce00078e0004 */
.L_x_57:
[----:B------:R-:W-:Y:S05]  /*a570*/  BSYNC B1 ;  /* 0x0000000000017941 */ /* 0x000fea0003800000 */
.L_x_56:
[----:B------:R-:W-:Y:S01]  /*a580*/  LOP3.LUT P0, RZ, R17, 0x2, RZ, 0xc0, !PT ;  /* 0x0000000211ff7812 */ /* 0x000fe2000780c0ff */
[----:B------:R-:W-:Y:S01]  /*a590*/  BSSY B1, `(.L_x_72) ;  /* 0x0000087000017945 */ /* 0x000fe20003800000 */
[----:B------:R-:W-:-:S11]  /*a5a0*/  LOP3.LUT R10, R8, 0x1, RZ, 0x3c, !PT ;  /* 0x00000001080a7812 */ /* 0x000fd600078e3cff */
[----:B------:R-:W-:Y:S05]  /*a5b0*/  @!P0 BRA `(.L_x_73) ;  /* 0x0000000800108947 */ /* 0x000fea0003800000 */
[----:B------:R-:W-:Y:S02]  /*a5c0*/  LOP3.LUT P0, RZ, R17, 0x1, RZ, 0xc0, !PT ;  /* 0x0000000111ff7812 */ /* 0x000fe4000780c0ff */
[----:B------:R-:W-:-:S11]  /*a5d0*/  IADD3 R12, R6, -0x1, RZ ;  /* 0xffffffff060c7810 */ /* 0x000fd60007ffe0ff */
        /* <DEDUP_REMOVED lines=8> */
[----:B------:R-:W-:-:S05]  /*a660*/  @P0 SHF.R.U32.HI R2, RZ, R3, R4 ;  /* 0x00000003ff020219 */ /* 0x000fca0000011604 */
[----:B------:R-:W-:-:S04]  /*a670*/  IMAD.MOV R3, RZ, RZ, -R2 ;  /* 0x000000ffff037224 */ /* 0x000fc800078e0a02 */
[----:B------:R-:W-:Y:S01]  /*a680*/  IMAD R12, R5, R3, R12 ;  /* 0x00000003050c7224 */ /* 0x000fe200078e020c */
[----:B------:R-:W-:-:S03]  /*a690*/  SHF.R.S32.HI R3, RZ, 0x1f, R2 ;  /* 0x0000001fff037819 */ /* 0x000fc60000011402 */
[----:B------:R-:W-:-:S04]  /*a6a0*/  IMAD.WIDE.U32 R2, R19, UR4, R2 ;  /* 0x0000000413027c25 */ /* 0x000fc8000f8e0002 */
[----:B--2---:R-:W-:-:S04]  /*a6b0*/  IMAD R4, R13, UR4, RZ ;  /* 0x000000040d047c24 */ /* 0x004fc8000f8e02ff */
[----:B------:R-:W-:Y:S01]  /*a6c0*/  IMAD R4, R19, UR5, R4 ;  /* 0x0000000513047c24 */ /* 0x000fe2000f8e0204 */
[----:B------:R-:W-:-:S03]  /*a6d0*/  ULDC.64 UR4, c[0x0][0x418] ;  /* 0x0001060000047ab9 */ /* 0x000fc60000000a00 */
[----:B------:R-:W-:Y:S01]  /*a6e0*/  IMAD.IADD R3, R4, 0x1, R3 ;  /* 0x0000000104037824 */ /* 0x000fe200078e0203 */
[----:B------:R-:W-:-:S04]  /*a6f0*/  LEA R4, P0, R2, UR4, 0x2 ;  /* 0x0000000402047c11 */ /* 0x000fc8000f8010ff */
[----:B------:R-:W-:-:S05]  /*a700*/  LEA.HI.X R5, R2, UR5, R3, 0x2, P0 ;  /* 0x0000000502057c11 */ /* 0x000fca00080f1403 */
[----:B------:R0:W5:Y:S04]  /*a710*/  LDG.E R4, desc[UR42][R4.64] ;  /* 0x0000002a04047981 */ /* 0x000168000c1e1900 */
.L_x_74:
[----:B------:R-:W1:Y:S01]  /*a720*/  S2R R2, SR_TID.X ;  /* 0x0000000000027919 */ /* 0x000e620000002100 */
[----:B------:R-:W-:Y:S01]  /*a730*/  BSSY B2, `(.L_x_75) ;  /* 0x0000006000027945 */ /* 0x000fe20003800000 */
[----:B-1----:R-:W-:Y:S02]  /*a740*/  LOP3.LUT R3, R2, 0x7f, RZ, 0xc0, !PT ;  /* 0x0000007f02037812 */ /* 0x002fe400078ec0ff */
[----:B------:R-:W-:Y:S02]  /*a750*/  SHF.L.U32 R2, R10, 0x1f, RZ ;  /* 0x0000001f0a027819 */ /* 0x000fe400000006ff */
[----:B------:R-:W-:Y:S02]  /*a760*/  ISETP.NE.AND P2, PT, R3, RZ, PT ;  /* 0x000000ff0300720c */ /* 0x000fe40003f45270 */
[----:B------:R-:W1:Y:S02]  /*a770*/  SYNCS.PHASECHK.TRANS64.TRYWAIT P0, [UR38+0x34840], R2 ;  /* 0x03484002ff0075a7 */ /* 0x000e640008000166 */
[----:B-1----:R-:W-:Y:S09]  /*a780*/  @!P0 BRA `(.L_x_76) ;  /* 0x0000002400508947 */ /* 0x002ff20003800000 */
.L_x_148:
[----:B------:R-:W-:Y:S05]  /*a790*/  BSYNC B2 ;  /* 0x0000000000027941 */ /* 0x000fea0003800000 */
.L_x_75:
[----:B------:R-:W-:Y:S04]  /*a7a0*/  BSSY B2, `(.L_x_77) ;  /* 0x0000007000027945 */ /* 0x000fe80003800000 */
[----:B------:R-:W-:Y:S05]  /*a7b0*/  @P2 BRA `(.L_x_78) ;  /* 0x0000000000142947 */ /* 0x000fea0003800000 */
[----:B------:R-:W-:Y:S01]  /*a7c0*/  ISETP.NE.AND P0, PT, R9, RZ, PT ;  /* 0x000000ff0900720c */ /* 0x000fe20003f05270 */
[----:B-1----:R-:W-:-:S04]  /*a7d0*/  IMAD.MOV.U32 R2, RZ, RZ, 0xc000 ;  /* 0x0000c000ff027424 */ /* 0x002fc800078e00ff */
[----:B------:R2:W-:Y:S08]  /*a7e0*/  SYNCS.ARRIVE.TRANS64 RZ, [UR38+0x34830], R2 ;  /* 0x03483002ffff79a7 */ /* 0x0005f00008000026 */
[----:B--2---:R-:W-:Y:S05]  /*a7f0*/  @!P0 BRA `(.L_x_78) ;  /* 0x0000000000048947 */ /* 0x004fea0003800000 */
[----:B------:R-:W-:Y:S01]  /*a800*/  BPT.TRAP 0x1 ;  /* 0x000000040000795c */ /* 0x000fe20000300000 */
.L_x_78:
[----:B------:R-:W-:Y:S05]  /*a810*/  BSYNC B2 ;  /* 0x0000000000027941 */ /* 0x000fea0003800000 */
.L_x_77:
[----:B0-----:R-:W-:Y:S01]  /*a820*/  IMAD.MOV.U32 R5, RZ, RZ, RZ ;  /* 0x000000ffff057224 */ /* 0x001fe200078e00ff */
[----:B------:R-:W-:Y:S01]  /*a830*/  ULDC.64 UR4, c[0x0][0x198] ;  /* 0x0000660000047ab9 */ /* 0x000fe20000000a00 */
[----:B------:R-:W-:Y:S01]  /*a840*/  PLOP3.LUT P0, PT, PT, PT, PT, 0x80, 0x0 ;  /* 0x000000000000781c */ /* 0x000fe20003f0f070 */
[----:B------:R-:W-:Y:S01]  /*a850*/  UIADD3 UR4, UP0, UR4, 0x370, URZ ;  /* 0x0000037004047890 */ /* 0x000fe2000ff1e03f */
[----:B-1----:R-:W-:Y:S01]  /*a860*/  SHF.L.U32 R2, R12, 0x7, RZ ;  /* 0x000000070c027819 */ /* 0x002fe200000006ff */
[----:B------:R-:W-:Y:S01]  /*a870*/  UIADD3 UR8, UR38, 0x1c400, URZ ;  /* 0x0001c40026087890 */ /* 0x000fe2000fffe03f */
[----:B------:R-:W-:Y:S01]  /*a880*/  R2UR UR10, R5 ;  /* 0x00000000050a72ca */ /* 0x000fe200000e0000 */
[----:B------:R-:W-:Y:S02]  /*a890*/  UIADD3 UR9, UR38, 0x34830, URZ ;  /* 0x0003483026097890 */ /* 0x000fe4000fffe03f */
[----:B------:R-:W-:Y:S01]  /*a8a0*/  UIADD3.X UR5, URZ, UR5, URZ, UP0, !UPT ;  /* 0x000000053f057290 */ /* 0x000fe200087fe43f */
[----:B------:R-:W-:Y:S01]  /*a8b0*/  UMOV UR6, 0x0 ;  /* 0x0000000000067882 */ /* 0x000fe20000000000 */
[----:B------:R-:W-:-:S10]  /*a8c0*/  UMOV UR7, 0x14f00000 ;  /* 0x14f0000000077882 */ /* 0x000fd40000000000 */
.L_x_79:
[----:B------:R-:W-:-:S13]  /*a8d0*/  @P0 ELECT P3, URZ, PT ;  /* 0x00000000003f082f */ /* 0x000fda0003860000 */
[----:B-----5:R-:W-:Y:S01]  /*a8e0*/  @P3 R2UR UR13, R4 ;  /* 0x00000000040d32ca */ /* 0x020fe200000e0000 */
[----:B------:R-:W-:Y:S01]  /*a8f0*/  UMOV UR12, UR36 ;  /* 0x00000024000c7c82 */ /* 0x000fe20008000000 */
        /* <DEDUP_REMOVED lines=11> */
.L_x_80:
        /* <DEDUP_REMOVED lines=13> */
.L_x_81:
        /* <DEDUP_REMOVED lines=8> */
[----:B------:R-:W-:Y:S01]  /*ab00*/  SHF.L.U32 R2, R8, 0x1f, RZ ;  /* 0x0000001f08027819 */ /* 0x000fe200000006ff */
[----:B------:R-:W-:Y:S03]  /*ab10*/  BSSY B2, `(.L_x_82) ;  /* 0x0000003000027945 */ /* 0x000fe60003800000 */
[----:B------:R-:W0:Y:S02]  /*ab20*/  SYNCS.PHASECHK.TRANS64.TRYWAIT P0, [UR38+0x34868], R2 ;  /* 0x03486802ff0075a7 */ /* 0x000e240008000166 */
[----:B0-----:R-:W-:Y:S05]  /*ab30*/  @!P0 BRA `(.L_x_83) ;  /* 0x00000020007c8947 */ /* 0x001fea0003800000 */
.L_x_149:
[----:B------:R-:W-:Y:S05]  /*ab40*/  BSYNC B2 ;  /* 0x0000000000027941 */ /* 0x000fea0003800000 */
.L_x_82:
[----:B------:R-:W-:Y:S01]  /*ab50*/  BSSY B2, `(.L_x_84) ;  /* 0x0000009000027945 */ /* 0x000fe20003800000 */
[----:B0-----:R-:W-:Y:S02]  /*ab60*/  IMAD.MOV.U32 R2, RZ, RZ, 0x0 ;  /* 0x00000000ff027424 */ /* 0x001fe400078e00ff */
[----:B------:R-:W-:Y:S01]  /*ab70*/  IMAD.MOV.U32 R3, RZ, RZ, 0x14f00000 ;  /* 0x14f00000ff037424 */ /* 0x000fe200078e00ff */
[----:B------:R-:W-:Y:S06]  /*ab80*/  @P2 BRA `(.L_x_85) ;  /* 0x0000000000142947 */ /* 0x000fec0003800000 */
[----:B------:R-:W-:Y:S01]  /*ab90*/  ISETP.NE.AND P0, PT, R9, RZ, PT ;  /* 0x000000ff0900720c */ /* 0x000fe20003f05270 */
[----:B------:R-:W-:-:S04]  /*aba0*/  IMAD.MOV.U32 R8, RZ, RZ, 0x8000 ;  /* 0x00008000ff087424 */ /* 0x000fc800078e00ff */
[----:B------:R0:W-:Y:S08]  /*abb0*/  SYNCS.ARRIVE.TRANS64 RZ, [UR38+0x34858], R8 ;  /* 0x03485808ffff79a7 */ /* 0x0001f00008000026 */
[----:B0-----:R-:W-:Y:S05]  /*abc0*/  @!P0 BRA `(.L_x_85) ;  /* 0x0000000000048947 */ /* 0x001fea0003800000 */
[----:B------:R-:W-:Y:S01]  /*abd0*/  BPT.TRAP 0x1 ;  /* 0x000000040000795c */ /* 0x000fe20000300000 */
.L_x_85:
[----:B------:R-:W-:Y:S05]  /*abe0*/  BSYNC B2 ;  /* 0x0000000000027941 */ /* 0x000fea0003800000 */
.L_x_84:
        /* <DEDUP_REMOVED lines=10> */
.L_x_86:
        /* <DEDUP_REMOVED lines=13> */
.L_x_87:
        /* <DEDUP_REMOVED lines=8> */
[----:B------:R-:W-:Y:S01]  /*ade0*/  MOV R18, R12 ;  /* 0x0000000c00127202 */ /* 0x000fe20000000f00 */
[----:B------:R-:W-:-:S07]  /*adf0*/  IMAD.MOV.U32 R16, RZ, RZ, R4 ;  /* 0x000000ffff107224 */ /* 0x000fce00078e0004 */
.L_x_73:
[----:B------:R-:W-:Y:S05]  /*ae00*/  BSYNC B1 ;  /* 0x0000000000017941 */ /* 0x000fea0003800000 */
.L_x_72:
[----:B------:R-:W-:Y:S02]  /*ae10*/  VIADD R6, R6, 0xfffffffe ;  /* 0xfffffffe06067836 */ /* 0x000fe40000000000 */
[----:B------:R-:W-:Y:S01]  /*ae20*/  IMAD.MOV.U32 R8, RZ, RZ, R10 ;  /* 0x000000ffff087224 */ /* 0x000fe200078e000a */
[----:B------:R-:W-:Y:S06]  /*ae30*/  @P1 BRA `(.L_x_88) ;  /* 0xffffffec00a81947 */ /* 0x000fec000383ffff */
[----:B------:R-:W-:Y:S05]  /*ae40*/  BSYNC B0 ;  /* 0x0000000000007941 */ /* 0x000fea0003800000 */
.L_x_55:
[----:B------:R-:W-:Y:S01]  /*ae50*/  ISETP.NE.AND P0, PT, R11, RZ, PT ;  /* 0x000000ff0b00720c */ /* 0x000fe20003f05270 */
[----:B------:R-:W-:-:S12]  /*ae60*/  BSSY B0, `(.L_x_54) ;  /* 0x0000088000007945 */ /* 0x000fd80003800000 */
[----:B------:R-:W-:Y:S05]  /*ae70*/  @!P0 BRA `(.L_x_89) ;  /* 0x0000000800188947 */ /* 0x000fea0003800000 */
[----:B------:R-:W-:Y:S01]  /*ae80*/  LOP3.LUT P1, RZ, R17, 0x2, RZ, 0xc0, !PT ;  /* 0x0000000211ff7812 */ /* 0x000fe2000782c0ff */
[----:B------:R-:W-:-:S12]  /*ae90*/  IMAD.MOV.U32 R0, RZ, RZ, 0x1 ;  /* 0x00000001ff007424 */ /* 0x000fd800078e00ff */
[----:B------:R-:W-:Y:S05]  /*aea0*/  @!P1 BRA `(.L_x_89) ;  /* 0x00000008000c9947 */ /* 0x000fea0003800000 */
[----:B------:R-:W-:-:S13]  /*aeb0*/  LOP3.LUT P1, RZ, R17, 0x1, RZ, 0xc0, !PT ;  /* 0x0000000111ff7812 */ /* 0x000fda000782c0ff */
[----:B------:R-:W-:Y:S05]  /*aec0*/  @!P1 BRA `(.L_x_90) ;  /* 0x0000000000509947 */ /* 0x000fea0003800000 */
[----:B------:R-:W2:Y:S01]  /*aed0*/  LDL.LU R5, [R1] ;  /* 0x0000000001057983 */ /* 0x000ea20000300800 */
[----:B------:R-:W0:Y:S01]  /*aee0*/  LDC R8, c[0x0][0x43c] ;  /* 0x00010f00ff087b82 */ /* 0x000e220000000800 */
[----:B------:R-:W-:Y:S01]  /*aef0*/  IMAD.MOV.U32 R7, RZ, RZ, R6 ;  /* 0x000000ffff077224 */ /* 0x000fe200078e0006 */
[----:B------:R-:W-:Y:S01]  /*af00*/  ULDC.64 UR4, c[0x0][0x428] ;  /* 0x00010a0000047ab9 */ /* 0x000fe20000000a00 */
[----:B0-----:R-:W-:-:S13]  /*af10*/  ISETP.NE.AND P0, PT, R8, 0x1, PT ;  /* 0x000000010800780c */ /* 0x001fda0003f05270 */
[----:B------:R-:W0:Y:S02]  /*af20*/  @P0 LDC.64 R2, c[0x0][0x440] ;  /* 0x00011000ff020b82 */ /* 0x000e240000000a00 */
[----:B0-----:R-:W-:-:S05]  /*af30*/  @P0 IMAD.HI.U32 R2, R6, R2, RZ ;  /* 0x0000000206020227 */ /* 0x001fca00078e00ff */
[----:B------:R-:W-:-:S04]  /*af40*/  @P0 SHF.R.U32.HI R7, RZ, R3, R2 ;  /* 0x00000003ff070219 */ /* 0x000fc80000011602 */
[----:B------:R-:W-:Y:S01]  /*af50*/  SHF.R.S32.HI R3, RZ, 0x1f, R7 ;  /* 0x0000001fff037819 */ /* 0x000fe20000011407 */
[----:B--2---:R-:W-:-:S04]  /*af60*/  IMAD R2, R5, UR4, RZ ;  /* 0x0000000405027c24 */ /* 0x004fc8000f8e02ff */
[----:B------:R-:W-:Y:S01]  /*af70*/  IMAD R5, R19, UR5, R2 ;  /* 0x0000000513057c24 */ /* 0x000fe2000f8e0202 */
[----:B------:R-:W-:-:S05]  /*af80*/  MOV R2, R7 ;  /* 0x0000000700027202 */ /* 0x000fca0000000f00 */
[----:B------:R-:W-:Y:S01]  /*af90*/  IMAD.WIDE.U32 R2, R19, UR4, R2 ;  /* 0x0000000413027c25 */ /* 0x000fe2000f8e0002 */
[----:B------:R-:W-:-:S03]  /*afa0*/  ULDC.64 UR4, c[0x0][0x418] ;  /* 0x0001060000047ab9 */ /* 0x000fc60000000a00 */
[----:B------:R-:W-:Y:S01]  /*afb0*/  IMAD.IADD R3, R5, 0x1, R3 ;  /* 0x0000000105037824 */ /* 0x000fe200078e0203 */
[----:B------:R-:W-:-:S04]  /*afc0*/  LEA R4, P0, R2, UR4, 0x2 ;  /* 0x0000000402047c11 */ /* 0x000fc8000f8010ff */
[----:B------:R-:W-:-:S05]  /*afd0*/  LEA.HI.X R5, R2, UR5, R3, 0x2, P0 ;  /* 0x0000000502057c11 */ /* 0x000fca00080f1403 */
[----:B------:R0:W5:Y:S01]  /*afe0*/  LDG.E R4, desc[UR42][R4.64] ;  /* 0x0000002a04047981 */ /* 0x000162000c1e1900 */
[----:B------:R-:W-:-:S04]  /*aff0*/  IMAD.MOV R3, RZ, RZ, -R7 ;  /* 0x000000ffff037224 */ /* 0x000fc800078e0a07 */
[----:B------:R-:W-:-:S07]  /*b000*/  IMAD R6, R8, R3, R6 ;  /* 0x0000000308067224 */ /* 0x000fce00078e0206 */
.L_x_90:
[----:B------:R-:W1:Y:S01]  /*b010*/  S2R R2, SR_TID.X ;  /* 0x0000000000027919 */ /* 0x000e620000002100 */
[----:B------:R-:W-:Y:S01]  /*b020*/  BSSY B1, `(.L_x_91) ;  /* 0x0000006000017945 */ /* 0x000fe20003800000 */
[----:B-1----:R-:W-:Y:S02]  /*b030*/  LOP3.LUT R3, R2, 0x7f, RZ, 0xc0, !PT ;  /* 0x0000007f02037812 */ /* 0x002fe400078ec0ff */
[----:B------:R-:W-:Y:S02]  /*b040*/  SHF.L.U32 R2, R10, 0x1f, RZ ;  /* 0x0000001f0a027819 */ /* 0x000fe400000006ff */
[----:B------:R-:W-:Y:S02]  /*b050*/  ISETP.NE.AND P1, PT, R3, RZ, PT ;  /* 0x000000ff0300720c */ /* 0x000fe40003f25270 */
[----:B------:R-:W1:Y:S02]  /*b060*/  SYNCS.PHASECHK.TRANS64.TRYWAIT P0, [UR38+0x34848], R2 ;  /* 0x03484802ff0075a7 */ /* 0x000e640008000166 */
[----:B-1----:R-:W-:Y:S09]  /*b070*/  @!P0 BRA `(.L_x_92) ;  /* 0x0000001c00448947 */ /* 0x002ff20003800000 */
.L_x_150:
[----:B------:R-:W-:Y:S05]  /*b080*/  BSYNC B1 ;  /* 0x0000000000017941 */ /* 0x000fea0003800000 */
.L_x_91:
[----:B------:R-:W-:Y:S04]  /*b090*/  BSSY B1, `(.L_x_93) ;  /* 0x0000007000017945 */ /* 0x000fe80003800000 */
[----:B------:R-:W-:Y:S05]  /*b0a0*/  @P1 BRA `(.L_x_94) ;  /* 0x0000000000141947 */ /* 0x000fea0003800000 */
[----:B------:R-:W-:Y:S01]  /*b0b0*/  ISETP.NE.AND P0, PT, R9, RZ, PT ;  /* 0x000000ff0900720c */ /* 0x000fe20003f05270 */
[----:B-1----:R-:W-:-:S04]  /*b0c0*/  IMAD.MOV.U32 R3, RZ, RZ, 0xc000 ;  /* 0x0000c000ff037424 */ /* 0x002fc800078e00ff */
[----:B------:R2:W-:Y:S08]  /*b0d0*/  SYNCS.ARRIVE.TRANS64 RZ, [UR38+0x34838], R3 ;  /* 0x03483803ffff79a7 */ /* 0x0005f00008000026 */
[----:B--2---:R-:W-:Y:S05]  /*b0e0*/  @!P0 BRA `(.L_x_94) ;  /* 0x0000000000048947 */ /* 0x004fea0003800000 */
[----:B------:R-:W-:Y:S01]  /*b0f0*/  BPT.TRAP 0x1 ;  /* 0x000000040000795c */ /* 0x000fe20000300000 */
.L_x_94:
[----:B------:R-:W-:Y:S05]  /*b100*/  BSYNC B1 ;  /* 0x0000000000017941 */ /* 0x000fea0003800000 */
.L_x_93:
        /* <DEDUP_REMOVED lines=11> */
.L_x_95:
        /* <DEDUP_REMOVED lines=8> */
[----:B------:R-:W-:Y:S01]  /*b240*/  MOV R7, 0x40 ;  /* 0x0000004000077802 */ /* 0x000fe20000000f00 */
[----:B------:R-:W-:Y:S01]  /*b250*/  UIADD3 UR8, UR38, 0x2c400, URZ ;  /* 0x0002c40026087890 */ /* 0x000fe2000fffe03f */
[----:B------:R-:W-:Y:S01]  /*b260*/  PLOP3.LUT P0, PT, PT, PT, PT, 0x80, 0x0 ;  /* 0x000000000000781c */ /* 0x000fe20003f0f070 */
[----:B------:R-:W-:Y:S01]  /*b270*/  UMOV UR6, 0x0 ;  /* 0x0000000000067882 */ /* 0x000fe20000000000 */
[----:B------:R-:W-:Y:S01]  /*b280*/  R2UR UR10, R7 ;  /* 0x00000000070a72ca */ /* 0x000fe200000e0000 */
[----:B------:R-:W-:-:S14]  /*b290*/  UMOV UR7, 0x14f00000 ;  /* 0x14f0000000077882 */ /* 0x000fdc0000000000 */
.L_x_96:
        /* <DEDUP_REMOVED lines=13> */
.L_x_97:
        /* <DEDUP_REMOVED lines=8> */
[----:B------:R-:W0:Y:S01]  /*b3f0*/  SYNCS.PHASECHK.TRANS64.TRYWAIT P0, [UR38+0x34860], R2 ;  /* 0x03486002ff0075a7 */ /* 0x000e220008000166 */
[----:B------:R-:W-:Y:S04]  /*b400*/  BSSY B1, `(.L_x_98) ;  /* 0x0000002000017945 */ /* 0x000fe80003800000 */
[----:B0-----:R-:W-:Y:S05]  /*b410*/  @!P0 BRA `(.L_x_99) ;  /* 0x0000001800748947 */ /* 0x001fea0003800000 */
.L_x_151:
[----:B------:R-:W-:Y:S05]  /*b420*/  BSYNC B1 ;  /* 0x0000000000017941 */ /* 0x000fea0003800000 */
.L_x_98:
        /* <DEDUP_REMOVED lines=9> */
.L_x_101:
[----:B------:R-:W-:Y:S05]  /*b4c0*/  BSYNC B1 ;  /* 0x0000000000017941 */ /* 0x000fea0003800000 */
.L_x_100:
        /* <DEDUP_REMOVED lines=10> */
.L_x_102:
        /* <DEDUP_REMOVED lines=13> */
.L_x_103:
        /* <DEDUP_REMOVED lines=8> */
[----:B------:R-:W-:Y:S01]  /*b6c0*/  IMAD.MOV.U32 R18, RZ, RZ, R6 ;  /* 0x000000ffff127224 */ /* 0x000fe200078e0006 */
[----:B------:R-:W-:-:S07]  /*b6d0*/  MOV R16, R4 ;  /* 0x0000000400107202 */ /* 0x000fce0000000f00 */
.L_x_89:
[----:B------:R-:W-:Y:S05]  /*b6e0*/  BSYNC B0 ;  /* 0x0000000000007941 */ /* 0x000fea0003800000 */
.L_x_54:
[----:B------:R-:W-:Y:S01]  /*b6f0*/  LOP3.LUT P0, RZ, R17, 0x2, RZ, 0xc0, !PT ;  /* 0x0000000211ff7812 */ /* 0x000fe2000780c0ff */
[----:B------:R-:W-:-:S12]  /*b700*/  BSSY B0, `(.L_x_104) ;  /* 0x0000036000007945 */ /* 0x000fd80003800000 */
[----:B------:R-:W-:Y:S05]  /*b710*/  @!P0 BRA `(.L_x_105) ;  /* 0x0000000000d08947 */ /* 0x000fea0003800000 */
[----:B------:R-:W0:Y:S01]  /*b720*/  S2R R2, SR_TID.X ;  /* 0x0000000000027919 */ /* 0x000e220000002100 */
[----:B------:R-:W-:Y:S01]  /*b730*/  LEA R3, R0, UR38, 0x3 ;  /* 0x0000002600037c11 */ /* 0x000fe2000f8e18ff */
[----:B------:R-:W-:Y:S01]  /*b740*/  BSSY B1, `(.L_x_106) ;  /* 0x0000006000017945 */ /* 0x000fe20003800000 */
[----:B0-----:R-:W-:Y:S02]  /*b750*/  LOP3.LUT R4, R2, 0x7f, RZ, 0xc0, !PT ;  /* 0x0000007f02047812 */ /* 0x001fe400078ec0ff */
[----:B------:R-:W-:Y:S02]  /*b760*/  SHF.L.U32 R2, R10, 0x1f, RZ ;  /* 0x0000001f0a027819 */ /* 0x000fe400000006ff */
[----:B------:R-:W-:Y:S02]  /*b770*/  ISETP.NE.AND P1, PT, R4, RZ, PT ;  /* 0x000000ff0400720c */ /* 0x000fe40003f25270 */
[----:B------:R-:W0:Y:S02]  /*b780*/  SYNCS.PHASECHK.TRANS64.TRYWAIT P0, [R3+URZ+0x34860], R2 ;  /* 0x03486002030075a7 */ /* 0x000e24000800017f */
[----:B0-----:R-:W-:Y:S09]  /*b790*/  @!P0 BRA `(.L_x_107) ;  /* 0x0000001400ac8947 */ /* 0x001ff20003800000 */
.L_x_152:
[----:B------:R-:W-:Y:S05]  /*b7a0*/  BSYNC B1 ;  /* 0x0000000000017941 */ /* 0x000fea0003800000 */
.L_x_106:
[----:B------:R-:W-:Y:S04]  /*b7b0*/  BSSY B1, `(.L_x_108) ;  /* 0x0000008000017945 */ /* 0x000fe80003800000 */
[----:B------:R-:W-:Y:S05]  /*b7c0*/  @P1 BRA `(.L_x_109) ;  /* 0x0000000000181947 */ /* 0x000fea0003800000 */
[----:B------:R-:W1:Y:S01]  /*b7d0*/  S2R R4, SR_TID.X ;  /* 0x0000000000047919 */ /* 0x000e620000002100 */
[----:B0-----:R-:W-:-:S04]  /*b7e0*/  IMAD.MOV.U32 R2, RZ, RZ, 0x8000 ;  /* 0x00008000ff027424 */ /* 0x001fc800078e00ff */
[----:B------:R2:W-:Y:S01]  /*b7f0*/  SYNCS.ARRIVE.TRANS64 RZ, [R3+URZ+0x34850], R2 ;  /* 0x0348500203ff79a7 */ /* 0x0005e2000800003f */
[----:B-1----:R-:W-:-:S13]  /*b800*/  LOP3.LUT P0, RZ, R4, 0x1f, RZ, 0xc0, !PT ;  /* 0x0000001f04ff7812 */ /* 0x002fda000780c0ff */
[----:B--2---:R-:W-:Y:S05]  /*b810*/  @!P0 BRA `(.L_x_109) ;  /* 0x0000000000048947 */ /* 0x004fea0003800000 */
[----:B------:R-:W-:Y:S01]  /*b820*/  BPT.TRAP 0x1 ;  /* 0x000000040000795c */ /* 0x000fe20000300000 */
.L_x_109:
[----:B------:R-:W-:Y:S05]  /*b830*/  BSYNC B1 ;  /* 0x0000000000017941 */ /* 0x000fea0003800000 */
.L_x_108:
[----:B------:R-:W-:Y:S01]  /*b840*/  R2UR UR4, R0 ;  /* 0x00000000000472ca */ /* 0x000fe200000e0000 */
[----:B------:R-:W-:Y:S01]  /*b850*/  ULDC.64 UR6, c[0x0][0x198] ;  /* 0x0000660000067ab9 */ /* 0x000fe20000000a00 */
[----:B------:R-:W-:Y:S01]  /*b860*/  R2UR UR9, R3 ;  /* 0x00000000030972ca */ /* 0x000fe200000e0000 */
[----:B------:R-:W-:Y:S01]  /*b870*/  UIADD3 UR6, UP0, UR6, 0x470, URZ ;  /* 0x0000047006067890 */ /* 0x000fe2000ff1e03f */
[----:B------:R-:W-:Y:S01]  /*b880*/  PLOP3.LUT P0, PT, PT, PT, PT, 0x80, 0x0 ;  /* 0x000000000000781c */ /* 0x000fe20003f0f070 */
[----:B------:R-:W-:Y:S01]  /*b890*/  IMAD.SHL.U32 R18, R18, 0x80, RZ ;  /* 0x0000008012127824 */ /* 0x000fe200078e00ff */
[----:B------:R-:W-:Y:S01]  /*b8a0*/  UMOV UR14, 0x0 ;  /* 0x00000000000e7882 */ /* 0x000fe20000000000 */
[----:B------:R-:W-:Y:S01]  /*b8b0*/  UIADD3.X UR7, URZ, UR7, URZ, UP0, !UPT ;  /* 0x000000073f077290 */ /* 0x000fe200087fe43f */
[----:B------:R-:W-:Y:S01]  /*b8c0*/  UMOV UR15, 0x14f00000 ;  /* 0x14f00000000f7882 */ /* 0x000fe20000000000 */
[----:B------:R-:W-:-:S04]  /*b8d0*/  UMOV UR10, URZ ;  /* 0x0000003f000a7c82 */ /* 0x000fc80008000000 */
[----:B------:R-:W-:Y:S02]  /*b8e0*/  ULEA UR4, UR4, UR38, 0xf ;  /* 0x0000002604047291 */ /* 0x000fe4000f8e783f */
[----:B------:R-:W-:Y:S02]  /*b8f0*/  UIADD3 UR9, UR9, 0x34850, URZ ;  /* 0x0003485009097890 */ /* 0x000fe4000fffe03f */
[----:B------:R-:W-:-:S12]  /*b900*/  UIADD3 UR8, UR4, 0x400, URZ ;  /* 0x0000040004087890 */ /* 0x000fd8000fffe03f */
.L_x_110:
[----:B------:R-:W-:-:S13]  /*b910*/  @P0 ELECT P1, URZ, PT ;  /* 0x00000000003f082f */ /* 0x000fda0003820000 */
[----:B------:R-:W-:Y:S01]  /*b920*/  @P1 R2UR UR13, R16 ;  /* 0x00000000100d12ca */ /* 0x000fe200000e0000 */
[----:B------:R-:W-:Y:S01]  /*b930*/  UMOV UR12, UR36 ;  /* 0x00000024000c7c82 */ /* 0x000fe20008000000 */
[----:B------:R-:W-:Y:S02]  /*b940*/  @P1 R2UR UR11, R18 ;  /* 0x00000000120b12ca */ /* 0x000fe400000e0000 */
[----:B------:R-:W-:Y:S02]  /*b950*/  @P1 PLOP3.LUT P0, PT, P1, PT, PT, 0x8, 0x0 ;  /* 0x000000000000181c */ /* 0x000fe40000f0e170 */
[----:B------:R-:W-:-:S09]  /*b960*/  PLOP3.LUT P1, PT, PT, PT, PT, 0x8, 0x0 ;  /* 0x000000000000781c */ /* 0x000fd20003f2e170 */
[----:B------:R1:W-:Y:S02]  /*b970*/  UTMALDG.4D [UR8], [UR6], desc[UR14] ;  /* 0x00000e08060075b4 */ /* 0x0003e40008019000 */
[----:B-1----:R-:W-:Y:S05]  /*b980*/  @P0 BRA.U.ANY `(.L_x_110) ;  /* 0xfffffffd00e00947 */ /* 0x002fea000393ffff */
[----:B------:R-:W-:Y:S01]  /*b990*/  PLOP3.LUT P0, PT, PT, PT, PT, 0x80, 0x0 ;  /* 0x000000000000781c */ /* 0x000fe20003f0f070 */
[----:B------:R-:W-:Y:S01]  /*b9a0*/  UIADD3 UR8, UR4, 0x4400, URZ ;  /* 0x0000440004087890 */ /* 0x000fe2000fffe03f */
[----:B------:R-:W-:Y:S02]  /*b9b0*/  UMOV UR5, 0x14f00000 ;  /* 0x14f0000000057882 */ /* 0x000fe40000000000 */
[----:B------:R-:W-:Y:S01]  /*b9c0*/  UMOV UR4, 0x0 ;  /* 0x0000000000047882 */ /* 0x000fe20000000000 */
[----:B------:R-:W-:-:S08]  /*b9d0*/  UMOV UR10, 0x40 ;  /* 0x00000040000a7882 */ /* 0x000fd00000000000 */
.L_x_111:
        /* <DEDUP_REMOVED lines=8> */
.L_x_105:
[----:B------:R-:W-:Y:S05]  /*ba60*/  BSYNC B0 ;  /* 0x0000000000007941 */ /* 0x000fea0003800000 */
.L_x_104:
[----:B------:R-:W-:-:S05]  /*ba70*/  VIADD R0, R0, 0x1 ;  /* 0x0000000100007836 */ /* 0x000fca0000000000 */
[----:B------:R-:W-:-:S04]  /*ba80*/  ISETP.NE.AND P0, PT, R0, 0x2, PT ;  /* 0x000000020000780c */ /* 0x000fc80003f05270 */
[----:B0-----:R-:W-:Y:S02]  /*ba90*/  SEL R3, RZ, 0x1, P0 ;  /* 0x00000001ff037807 */ /* 0x001fe40000000000 */
[----:B------:R-:W-:Y:S02]  /*baa0*/  SEL R0, R0, RZ, P0 ;  /* 0x000000ff00007207 */ /* 0x000fe40000000000 */
[----:B------:R-:W-:Y:S01]  /*bab0*/  LOP3.LUT R10, R10, R3, RZ, 0x3c, !PT ;  /* 0x000000030a0a7212 */ /* 0x000fe200078e3cff */
[----:B------:R-:W-:-:S07]  /*bac0*/  IMAD.MOV.U32 R3, RZ, RZ, RZ ;  /* 0x000000ffff037224 */ /* 0x000fce00078e00ff */
.L_x_38:
[----:B------:R-:W0:Y:S01]  /*bad0*/  S2R R5, SR_CgaCtaId ;  /* 0x0000000000057919 */ /* 0x000e220000008800 */
[----:B------:R-:W-:Y:S02]  /*bae0*/  MOV R2, 0x400 ;  /* 0x0000040000027802 */ /* 0x000fe40000000f00 */
[----:B------:R-:W-:Y:S02]  /*baf0*/  SHF.L.U32 R3, R3, 0x1f, RZ ;  /* 0x0000001f03037819 */ /* 0x000fe400000006ff */
[----:B0-----:R-:W-:-:S04]  /*bb00*/  LEA R2, R5, R2, 0x18 ;  /* 0x0000000205027211 */ /* 0x001fc800078ec0ff */
[----:B------:R-:W0:Y:S02]  /*bb10*/  SYNCS.PHASECHK.TRANS64.TRYWAIT P0, [R2+URZ+0x34820], R3 ;  /* 0x03482003020075a7 */ /* 0x000e24000800017f */
[----:B0-----:R-:W-:Y:S05]  /*bb20*/  @!P0 BRA `(.L_x_112) ;  /* 0x0000001000dc8947 */ /* 0x001fea0003800000 */
.L_x_153:
[----:B------:R-:W-:-:S03]  /*bb30*/  UMOV UR4, 0xffffffff ;  /* 0xffffffff00047882 */ /* 0x000fc60000000000 */
[----:B------:R-:W-:Y:S05]  /*bb40*/  BRA.DIV UR4, `(.L_x_113) ;  /* 0x0000001204e87947 */ /* 0x000fea000b800000 */
[----:B0-----:R-:W0:Y:S02]  /*bb50*/  S2R R3, SR_TID.X ;  /* 0x0000000000037919 */ /* 0x001e240000002100 */
[----:B0-----:R-:W-:-:S04]  /*bb60*/  SHF.R.U32.HI R3, RZ, 0x5, R3 ;  /* 0x00000005ff037819 */ /* 0x001fc80000011603 */
[----:B------:R-:W-:-:S05]  /*bb70*/  LOP3.LUT R3, R3, 0x3, RZ, 0xc0, !PT ;  /* 0x0000000303037812 */ /* 0x000fca00078ec0ff */
[----:B------:R0:W1:Y:S02]  /*bb80*/  SHFL.IDX PT, R14, R3, RZ, 0x1f ;  /* 0x00001fff030e7589 */ /* 0x00006400000e0000 */
.L_x_156:
[----:B-1----:R-:W-:-:S13]  /*bb90*/  ISETP.NE.AND P0, PT, R14, RZ, PT ;  /* 0x000000ff0e00720c */ /* 0x002fda0003f05270 */
[----:B------:R-:W-:Y:S05]  /*bba0*/  @P0 BRA `(.L_x_10) ;  /* 0x0000000000880947 */ /* 0x000fea0003800000 */
[----:B------:R-:W-:-:S03]  /*bbb0*/  UMOV UR4, 0xffffffff ;  /* 0xffffffff00047882 */ /* 0x000fc60000000000 */
[----:B------:R-:W-:Y:S05]  /*bbc0*/  BRA.DIV UR4, `(.L_x_114) ;  /* 0x0000001204fc7947 */ /* 0x000fea000b800000 */
[----:B------:R-:W-:-:S13]  /*bbd0*/  ELECT P6, URZ, PT ;  /* 0x00000000003f782f */ /* 0x000fda00038c0000 */
.L_x_159:
[----:B------:R-:W-:Y:S05]  /*bbe0*/  @!P6 BRA `(.L_x_10) ;  /* 0x000000000078e947 */ /* 0x000fea0003800000 */
[----:B0-----:R-:W2:Y:S02]  /*bbf0*/  LDL.LU R3, [R1+0x10] ;  /* 0x0000100001037983 */ /* 0x001ea40000300800 */
[----:B--2---:R-:W-:-:S04]  /*bc00*/  LOP3.LUT R3, R3, 0x2, RZ, 0xfc, !PT ;  /* 0x0000000203037812 */ /* 0x004fc800078efcff */
[----:B------:R-:W-:-:S13]  /*bc10*/  ISETP.NE.AND P2, PT, R3, 0x3, PT ;  /* 0x000000030300780c */ /* 0x000fda0003f45270 */
[----:B------:R-:W-:Y:S05]  /*bc20*/  @!P2 BRA `(.L_x_115) ;  /* 0x000000000004a947 */ /* 0x000fea0003800000 */
[----:B------:R-:W-:Y:S01]  /*bc30*/  BPT.TRAP 0x1 ;  /* 0x000000040000795c */ /* 0x000fe20000300000 */
.L_x_115:
[----:B------:R-:W-:Y:S01]  /*bc40*/  VIADD R9, R2, 0x34840 ;  /* 0x0003484002097836 */ /* 0x000fe20000000000 */
[----:B------:R-:W-:Y:S01]  /*bc50*/  SHF.L.U32 R4, R10, 0x1f, RZ ;  /* 0x0000001f0a047819 */ /* 0x000fe200000006ff */
[----:B------:R-:W-:-:S03]  /*bc60*/  VIADD R3, R0, 0x1 ;  /* 0x0000000100037836 */ /* 0x000fc60000000000 */
[----:B------:R-:W-:Y:S02]  /*bc70*/  LEA R7, R0, R9, 0x3 ;  /* 0x0000000900077211 */ /* 0x000fe400078e18ff */
[C---:B------:R-:W-:Y:S02]  /*bc80*/  ISETP.NE.AND P1, PT, R3.reuse, 0x2, PT ;  /* 0x000000020300780c */ /* 0x040fe40003f25270 */
[----:B------:R-:W0:Y:S02]  /*bc90*/  SYNCS.PHASECHK.TRANS64.TRYWAIT P0, [R7+URZ], R4 ;  /* 0x00000004070075a7 */ /* 0x000e24000800017f */
[----:B------:R-:W-:Y:S02]  /*bca0*/  SEL R5, RZ, 0x1, P1 ;  /* 0x00000001ff057807 */ /* 0x000fe40000800000 */
[----:B------:R-:W-:Y:S02]  /*bcb0*/  SEL R6, R3, RZ, P1 ;  /* 0x000000ff03067207 */ /* 0x000fe40000800000 */
[----:B------:R-:W-:-:S03]  /*bcc0*/  LOP3.LUT R5, R10, R5, RZ, 0x3c, !PT ;  /* 0x000000050a057212 */ /* 0x000fc600078e3cff */
[----:B------:R-:W-:Y:S01]  /*bcd0*/  IMAD R8, R6, 0x8, R9 ;  /* 0x0000000806087824 */ /* 0x000fe200078e0209 */
[----:B------:R-:W-:Y:S01]  /*bce0*/  SHF.L.U32 R5, R5, 0x1f, RZ ;  /* 0x0000001f05057819 */ /* 0x000fe200000006ff */
[----:B0-----:R-:W-:Y:S06]  /*bcf0*/  @!P0 BRA `(.L_x_116) ;  /* 0x0000001000d08947 */ /* 0x001fec0003800000 */
.L_x_160:
[----:B------:R-:W1:Y:S02]  /*bd00*/  SYNCS.PHASECHK.TRANS64.TRYWAIT P0, [R8+URZ], R5 ;  /* 0x00000005080075a7 */ /* 0x000e64000800017f */
[----:B-1----:R-:W-:Y:S05]  /*bd10*/  @!P0 BRA `(.L_x_117) ;  /* 0x0000001000dc8947 */ /* 0x002fea0003800000 */
.L_x_161:
[----:B------:R-:W-:Y:S05]  /*bd20*/  @!P2 BRA `(.L_x_118) ;  /* 0x000000000004a947 */ /* 0x000fea0003800000 */
[----:B------:R-:W-:Y:S01]  /*bd30*/  BPT.TRAP 0x1 ;  /* 0x000000040000795c */ /* 0x000fe20000300000 */
.L_x_118:
[----:B------:R-:W-:-:S04]  /*bd40*/  VIADD R3, R2, 0x34860 ;  /* 0x0003486002037836 */ /* 0x000fc80000000000 */
[----:B0-----:R-:W-:-:S04]  /*bd50*/  IMAD R7, R0, 0x8, R3 ;  /* 0x0000000800077824 */ /* 0x001fc800078e0203 */
[----:B------:R-:W0:Y:S02]  /*bd60*/  SYNCS.PHASECHK.TRANS64.TRYWAIT P0, [R7+URZ], R4 ;  /* 0x00000004070075a7 */ /* 0x000e24000800017f */
[----:B0-----:R-:W-:Y:S05]  /*bd70*/  @!P0 BRA `(.L_x_119) ;  /* 0x0000001000d88947 */ /* 0x001fea0003800000 */
.L_x_162:
[----:B------:R-:W-:-:S07]  /*bd80*/  IMAD R6, R6, 0x8, R3 ;  /* 0x0000000806067824 */ /* 0x000fce00078e0203 */
.L_x_120:
[----:B--2---:R2:W3:Y:S02]  /*bd90*/  SYNCS.PHASECHK.TRANS64.TRYWAIT P0, [R6+URZ], R5 ;  /* 0x00000005060075a7 */ /* 0x0044e4000800017f */
[----:B---3--:R-:W-:Y:S05]  /*bda0*/  @!P0 NANOSLEEP.SYNCS 0x989680 ;  /* 0x009896800000895d */ /* 0x008fea0003900000 */
[----:B------:R-:W3:Y:S02]  /*bdb0*/  @!P0 SYNCS.PHASECHK.TRANS64 P0, [R6+URZ], R5 ;  /* 0x00000005060085a7 */ /* 0x000ee4000800007f */
[----:B---3--:R-:W-:Y:S05]  /*bdc0*/  @!P0 BRA `(.L_x_120) ;  /* 0xfffffffc00f08947 */ /* 0x008fea000383ffff */
.L_x_10:
[----:B------:R-:W-:Y:S05]  /*bdd0*/  BSYNC B6 ;  /* 0x0000000000067941 */ /* 0x000fea0003800000 */
.L_x_7:
[----:B------:R-:W-:Y:S05]  /*bde0*/  EXIT ;  /* 0x000000000000794d */ /* 0x000fea0003800000 */
.L_x_14:
[----:B0-----:R-:W-:-:S04]  /*bdf0*/  MOV R0, UR36 ;  /* 0x0000002400007c02 */ /* 0x001fc80008000f00 */
[----:B------:R0:W1:Y:S03]  /*be00*/  SYNCS.PHASECHK.TRANS64.TRYWAIT P1, [R0+URZ+0x34800], R3 ;  /* 0x03480003000075a7 */ /* 0x000066000802017f */
[----:B-1----:R-:W-:Y:S05]  /*be10*/  @!P1 NANOSLEEP.SYNCS 0x989680 ;  /* 0x009896800000995d */ /* 0x002fea0003900000 */
[----:B------:R-:W1:Y:S02]  /*be20*/  @!P1 SYNCS.PHASECHK.TRANS64 P1, [R0+URZ+0x34800], R3 ;  /* 0x03480003000095a7 */ /* 0x000e64000802007f */
[----:B-1----:R-:W-:Y:S05]  /*be30*/  @!P1 BRA `(.L_x_14) ;  /* 0xfffffffc00ec9947 */ /* 0x002fea000383ffff */
[----:B------:R-:W-:Y:S05]  /*be40*/  BRA `(.L_x_121) ;  /* 0xffffff5400087947 */ /* 0x000fea000383ffff */
.L_x_18:
[----:B0-----:R-:W-:-:S04]  /*be50*/  IMAD.U32 R0, RZ, RZ, UR36 ;  /* 0x00000024ff007e24 */ /* 0x001fc8000f8e00ff */
[----:B------:R0:W2:Y:S03]  /*be60*/  SYNCS.PHASECHK.TRANS64.TRYWAIT P2, [R0+URZ+0x34830], R3 ;  /* 0x03483003000075a7 */ /* 0x0000a6000804017f */
[----:B--2---:R-:W-:Y:S05]  /*be70*/  @!P2 NANOSLEEP.SYNCS 0x989680 ;  /* 0x009896800000a95d */ /* 0x004fea0003900000 */
[----:B------:R-:W2:Y:S02]  /*be80*/  @!P2 SYNCS.PHASECHK.TRANS64 P2, [R0+URZ+0x34830], R3 ;  /* 0x034830030000a5a7 */ /* 0x000ea4000804007f */
[----:B--2---:R-:W-:Y:S05]  /*be90*/  @!P2 BRA `(.L_x_18) ;  /* 0xfffffffc00eca947 */ /* 0x004fea000383ffff */
[----:B------:R-:W-:Y:S05]  /*bea0*/  BRA `(.L_x_17) ;  /* 0xffffff5400207947 */ /* 0x000fea000383ffff */
.L_x_23:
[----:B-1----:R-:W-:-:S04]  /*beb0*/  IMAD.U32 R6, RZ, RZ, UR39 ;  /* 0x00000027ff067e24 */ /* 0x002fc8000f8e00ff */
[----:B------:R1:W2:Y:S03]  /*bec0*/  SYNCS.PHASECHK.TRANS64.TRYWAIT P2, [R6+URZ+0x34830], R3 ;  /* 0x03483003060075a7 */ /* 0x0002a6000804017f */
[----:B--2---:R-:W-:Y:S05]  /*bed0*/  @!P2 NANOSLEEP.SYNCS 0x989680 ;  /* 0x009896800000a95d */ /* 0x004fea0003900000 */
[----:B------:R-:W2:Y:S02]  /*bee0*/  @!P2 SYNCS.PHASECHK.TRANS64 P2, [R6+URZ+0x34830], R3 ;  /* 0x034830030600a5a7 */ /* 0x000ea4000804007f */
[----:B--2---:R-:W-:Y:S05]  /*bef0*/  @!P2 BRA `(.L_x_23) ;  /* 0xfffffffc00eca947 */ /* 0x004fea000383ffff */
[----:B------:R-:W-:Y:S05]  /*bf00*/  BRA `(.L_x_22) ;  /* 0xffffff7c00087947 */ /* 0x000fea000383ffff */
.L_x_27:
[----:B-1----:R-:W-:-:S04]  /*bf10*/  IMAD.U32 R6, RZ, RZ, UR7 ;  /* 0x00000007ff067e24 */ /* 0x002fc8000f8e00ff */
[----:B------:R1:W2:Y:S03]  /*bf20*/  SYNCS.PHASECHK.TRANS64.TRYWAIT P2, [R6+URZ+0x34850], R3 ;  /* 0x03485003060075a7 */ /* 0x0002a6000804017f */
[----:B--2---:R-:W-:Y:S05]  /*bf30*/  @!P2 NANOSLEEP.SYNCS 0x989680 ;  /* 0x009896800000a95d */ /* 0x004fea0003900000 */
[----:B------:R-:W2:Y:S02]  /*bf40*/  @!P2 SYNCS.PHASECHK.TRANS64 P2, [R6+URZ+0x34850], R3 ;  /* 0x034850030600a5a7 */ /* 0x000ea4000804007f */
[----:B--2---:R-:W-:Y:S05]  /*bf50*/  @!P2 BRA `(.L_x_27) ;  /* 0xfffffffc00eca947 */ /* 0x004fea000383ffff */
[----:B------:R-:W-:Y:S05]  /*bf60*/  BRA `(.L_x_26) ;  /* 0xffffff8400147947 */ /* 0x000fea000383ffff */
.L_x_32:
[----:B-1----:R1:W2:Y:S02]  /*bf70*/  SYNCS.PHASECHK.TRANS64.TRYWAIT P0, [R12+URZ+0x34850], R9 ;  /* 0x034850090c0075a7 */ /* 0x0022a4000800017f */
[----:B--2---:R-:W-:Y:S05]  /*bf80*/  @!P0 NANOSLEEP.SYNCS 0x989680 ;  /* 0x009896800000895d */ /* 0x004fea0003900000 */
[----:B------:R-:W2:Y:S02]  /*bf90*/  @!P0 SYNCS.PHASECHK.TRANS64 P0, [R12+URZ+0x34850], R9 ;  /* 0x034850090c0085a7 */ /* 0x000ea4000800007f */
[----:B--2---:R-:W-:Y:S05]  /*bfa0*/  @!P0 BRA `(.L_x_32) ;  /* 0xfffffffc00f08947 */ /* 0x004fea000383ffff */
[----:B------:R-:W-:Y:S05]  /*bfb0*/  BRA `(.L_x_31) ;  /* 0xffffff9c00e47947 */ /* 0x000fea000383ffff */
.L_x_43:
[----:B------:R-:W-:Y:S01]  /*bfc0*/  IMAD.MOV.U32 R13, RZ, RZ, R0 ;  /* 0x000000ffff0d7224 */ /* 0x000fe200078e0000 */
[----:B------:R-:W-:Y:S01]  /*bfd0*/  MOV R11, 0x1f ;  /* 0x0000001f000b7802 */ /* 0x000fe20000000f00 */
[----:B------:R-:W-:Y:S02]  /*bfe0*/  IMAD.MOV.U32 R12, RZ, RZ, RZ ;  /* 0x000000ffff0c7224 */ /* 0x000fe400078e00ff */
[----:B------:R-:W-:-:S07]  /*bff0*/  IMAD.MOV.U32 R15, RZ, RZ, -0x1 ;  /* 0xffffffffff0f7424 */ /* 0x000fce00078e00ff */
[----:B0-----:R-:W-:Y:S05]  /*c000*/  WARPSYNC.COLLECTIVE R15, `(.L_x_122) ;  /* 0x000000000f087348 */ /* 0x001fea0003c00000 */
[----:B------:R1:W2:Y:S02]  /*c010*/  SHFL.IDX P6, R14, R13, R12, R11 ;  /* 0x0000000c0d0e7389 */ /* 0x0002a400000c000b */
[----:B012---:R-:W-:Y:S01]  /*c020*/  ENDCOLLECTIVE ;  /* 0x000000000000791b */ /* 0x007fe20003800000 */
.L_x_122:
[----:B------:R-:W-:Y:S05]  /*c030*/  BRA `(.L_x_123) ;  /* 0xffffffc800a87947 */ /* 0x000fea000383ffff */
.L_x_45:
[----:B------:R-:W-:Y:S01]  /*c040*/  BSSY B0, `(.L_x_124) ;  /* 0x0000006000007945 */ /* 0x000fe20003800000 */
[----:B------:R-:W-:-:S07]  /*c050*/  IMAD.MOV.U32 R15, RZ, RZ, -0x1 ;  /* 0xffffffffff0f7424 */ /* 0x000fce00078e00ff */
[----:B01----:R-:W-:Y:S05]  /*c060*/  WARPSYNC.COLLECTIVE R15, `(.L_x_125) ;  /* 0x000000000f0c7348 */ /* 0x003fea0003c00000 */
[----:B------:R-:W-:Y:S02]  /*c070*/  ELECT P6, UR62, PT ;  /* 0x00000000003e782f */ /* 0x000fe400038c0000 */
[----:B------:R-:W-:Y:S01]  /*c080*/  MOV R14, UR62 ;  /* 0x0000003e000e7c02 */ /* 0x000fe20008000f00 */
[----:B01----:R-:W-:Y:S10]  /*c090*/  ENDCOLLECTIVE ;  /* 0x000000000000791b */ /* 0x003ff40003800000 */
.L_x_125:
[----:B------:R-:W-:Y:S05]  /*c0a0*/  BSYNC B0 ;  /* 0x0000000000007941 */ /* 0x000fea0003800000 */
.L_x_124:
[----:B------:R-:W-:Y:S05]  /*c0b0*/  BRA `(.L_x_126) ;  /* 0xffffffc800a87947 */ /* 0x000fea000383ffff */
.L_x_47:
[----:B0-----:R-:W-:-:S04]  /*c0c0*/  IMAD.U32 R3, RZ, RZ, UR38 ;  /* 0x00000026ff037e24 */ /* 0x001fc8000f8e00ff */
[----:B------:R0:W1:Y:S03]  /*c0d0*/  SYNCS.PHASECHK.TRANS64.TRYWAIT P0, [R3+URZ+0x34840], R0 ;  /* 0x03484000030075a7 */ /* 0x000066000800017f */
[----:B-1----:R-:W-:Y:S05]  /*c0e0*/  @!P0 NANOSLEEP.SYNCS 0x989680 ;  /* 0x009896800000895d */ /* 0x002fea0003900000 */
[----:B------:R-:W1:Y:S02]  /*c0f0*/  @!P0 SYNCS.PHASECHK.TRANS64 P0, [R3+URZ+0x34840], R0 ;  /* 0x03484000030085a7 */ /* 0x000e64000800007f */
[----:B-1----:R-:W-:Y:S05]  /*c100*/  @!P0 BRA `(.L_x_47) ;  /* 0xfffffffc00ec8947 */ /* 0x002fea000383ffff */
[----:B------:R-:W-:Y:S05]  /*c110*/  BRA `(.L_x_127) ;  /* 0xffffffc800fc7947 */ /* 0x000fea000383ffff */
.L_x_50:
[----:B------:R-:W-:Y:S01]  /*c120*/  IMAD R8, R11, 0x80, R8 ;  /* 0x000000800b087824 */ /* 0x000fe200078e0208 */
[----:B------:R-:W-:Y:S01]  /*c130*/  MOV R12, RZ ;  /* 0x000000ff000c7202 */ /* 0x000fe20000000f00 */
[----:B------:R-:W-:Y:S02]  /*c140*/  IMAD.MOV.U32 R13, RZ, RZ, R7 ;  /* 0x000000ffff0d7224 */ /* 0x000fe400078e0007 */
[----:B------:R-:W-:Y:S02]  /*c150*/  IMAD.MOV.U32 R11, RZ, RZ, 0x181f ;  /* 0x0000181fff0b7424 */ /* 0x000fe400078e00ff */
[----:B------:R-:W-:Y:S02]  /*c160*/  IMAD.MOV.U32 R15, RZ, RZ, -0x1 ;  /* 0xffffffffff0f7424 */ /* 0x000fe400078e00ff */
[----:B------:R-:W-:-:S07]  /*c170*/  VIADD R5, R8, 0x10 ;  /* 0x0000001008057836 */ /* 0x000fce0000000000 */
[----:B------:R-:W-:Y:S05]  /*c180*/  WARPSYNC.COLLECTIVE R15, `(.L_x_128) ;  /* 0x000000000f087348 */ /* 0x000fea0003c00000 */
[----:B------:R0:W1:Y:S02]  /*c190*/  SHFL.IDX P6, R14, R13, R12, R11 ;  /* 0x0000000c0d0e7389 */ /* 0x00006400000c000b */
[----:B01----:R-:W-:Y:S01]  /*c1a0*/  ENDCOLLECTIVE ;  /* 0x000000000000791b */ /* 0x003fe20003800000 */
.L_x_128:
[----:B------:R-:W-:Y:S02]  /*c1b0*/  IMAD.MOV.U32 R13, RZ, RZ, R0 ;  /* 0x000000ffff0d7224 */ /* 0x000fe400078e0000 */
[----:B------:R-:W-:-:S07]  /*c1c0*/  IMAD.MOV.U32 R2, RZ, RZ, R14 ;  /* 0x000000ffff027224 */ /* 0x000fce00078e000e */
[----:B------:R-:W-:Y:S05]  /*c1d0*/  WARPSYNC.COLLECTIVE R15, `(.L_x_129) ;  /* 0x000000000f087348 */ /* 0x000fea0003c00000 */
[----:B------:R0:W1:Y:S02]  /*c1e0*/  SHFL.IDX P6, R14, R13, R12, R11 ;  /* 0x0000000c0d0e7389 */ /* 0x00006400000c000b */
[----:B01----:R-:W-:Y:S01]  /*c1f0*/  ENDCOLLECTIVE ;  /* 0x000000000000791b */ /* 0x003fe20003800000 */
.L_x_129:
[----:B------:R-:W-:Y:S01]  /*c200*/  ULDC UR4, c[0x0][0x288] ;  /* 0x0000a20000047ab9 */ /* 0x000fe20000000800 */
[----:B------:R-:W-:Y:S02]  /*c210*/  IMAD.MOV.U32 R3, RZ, RZ, R2 ;  /* 0x000000ffff037224 */ /* 0x000fe400078e0002 */
[----:B------:R-:W-:-:S05]  /*c220*/  IMAD R6, R6, UR4, RZ ;  /* 0x0000000406067c24 */ /* 0x000fca000f8e02ff */
[----:B------:R-:W-:Y:S01]  /*c230*/  ISETP.GE.AND P3, PT, R8, R6, PT ;  /* 0x000000060800720c */ /* 0x000fe20003f66270 */
[----:B------:R-:W-:Y:S02]  /*c240*/  IMAD.MOV.U32 R13, RZ, RZ, R7 ;  /* 0x000000ffff0d7224 */ /* 0x000fe400078e0007 */
[----:B------:R-:W-:-:S10]  /*c250*/  IMAD.MOV.U32 R12, RZ, RZ, 0x1 ;  /* 0x00000001ff0c7424 */ /* 0x000fd400078e00ff */
[----:B------:R-:W-:Y:S02]  /*c260*/  @!P3 LEA R21, R9, UR38, 0x1 ;  /* 0x000000260915bc11 */ /* 0x000fe4000f8e08ff */
[----:B------:R-:W-:-:S07]  /*c270*/  MOV R2, R14 ;  /* 0x0000000e00027202 */ /* 0x000fce0000000f00 */
[----:B------:R-:W-:Y:S05]  /*c280*/  WARPSYNC.COLLECTIVE R15, `(.L_x_130) ;  /* 0x000000000f087348 */ /* 0x000fea0003c00000 */
[----:B------:R0:W1:Y:S02]  /*c290*/  SHFL.IDX P6, R14, R13, R12, R11 ;  /* 0x0000000c0d0e7389 */ /* 0x00006400000c000b */
[----:B01----:R-:W-:Y:S01]  /*c2a0*/  ENDCOLLECTIVE ;  /* 0x000000000000791b */ /* 0x003fe20003800000 */
.L_x_130:
[----:B------:R-:W-:-:S05]  /*c2b0*/  @!P3 IMAD.WIDE.U32 R2, R10, 0x2, R2 ;  /* 0x000000020a02b825 */ /* 0x000fca00078e0002 */
[----:B------:R-:W-:Y:S01]  /*c2c0*/  @!PT LDS RZ, [RZ] ;  /* 0x00000000fffff984 */ /* 0x000fe20000000800 */
[----:B------:R-:W-:Y:S01]  /*c2d0*/  @!PT LDS RZ, [RZ] ;  /* 0x00000000fffff984 */ /* 0x000fe20000000800 */
[----:B------:R-:W-:Y:S01]  /*c2e0*/  @!PT LDS RZ, [RZ] ;  /* 0x00000000fffff984 */ /* 0x000fe20000000800 */
[----:B------:R0:W-:Y:S04]  /*c2f0*/  @!P3 LDGSTS.E.BYPASS.LTC128B.128 [R21+0x10400], desc[UR42][R2.64], !P2 ;  /* 0x104000000215bfae */ /* 0x0001e8000d101d6a */
[----:B------:R0:W-:Y:S01]  /*c300*/  @!P3 LDGSTS.E.BYPASS.LTC128B.128 [R21+0x14400], desc[UR42][R2.64+0x80], !P0 ;  /* 0x144000800215bfae */ /* 0x0001e2000c101d6a */
[----:B------:R-:W-:-:S03]  /*c310*/  IMAD.MOV.U32 R13, RZ, RZ, R0 ;  /* 0x000000ffff0d7224 */ /* 0x000fc600078e0000 */
[----:B------:R0:W-:Y:S01]  /*c320*/  @!P3 LDGSTS.E.BYPASS.LTC128B.128 [R21+0x18400], desc[UR42][R2.64+0x100], !P1 ;  /* 0x184001000215bfae */ /* 0x0001e2000c901d6a */
[----:B------:R-:W-:Y:S01]  /*c330*/  ISETP.GE.AND P3, PT, R5, R6, PT ;  /* 0x000000060500720c */ /* 0x000fe20003f66270 */
[----:B------:R-:W-:-:S12]  /*c340*/  IMAD.MOV.U32 R4, RZ, RZ, R14 ;  /* 0x000000ffff047224 */ /* 0x000fd800078e000e */
[----:B0-----:R-:W-:Y:S05]  /*c350*/  WARPSYNC.COLLECTIVE R15, `(.L_x_131) ;  /* 0x000000000f087348 */ /* 0x001fea0003c00000 */
[----:B------:R1:W2:Y:S02]  /*c360*/  SHFL.IDX P6, R14, R13, R12, R11 ;  /* 0x0000000c0d0e7389 */ /* 0x0002a400000c000b */
[----:B012---:R-:W-:Y:S01]  /*c370*/  ENDCOLLECTIVE ;  /* 0x000000000000791b */ /* 0x007fe20003800000 */
.L_x_131:
[----:B------:R-:W-:Y:S01]  /*c380*/  VIADD R3, R8, 0x20 ;  /* 0x0000002008037836 */ /* 0x000fe20000000000 */
[----:B------:R-:W-:Y:S02]  /*c390*/  MOV R5, R4 ;  /* 0x0000000400057202 */ /* 0x000fe40000000f00 */
[----:B------:R-:W-:Y:S01]  /*c3a0*/  @!P3 LEA R20, R9, UR38, 0x1 ;  /* 0x000000260914bc11 */ /* 0x000fe2000f8e08ff */
[----:B------:R-:W-:Y:S02]  /*c3b0*/  IMAD.MOV.U32 R13, RZ, RZ, R7 ;  /* 0x000000ffff0d7224 */ /* 0x000fe400078e0007 */
[----:B------:R-:W-:Y:S02]  /*c3c0*/  IMAD.MOV.U32 R12, RZ, RZ, 0x2 ;  /* 0x00000002ff0c7424 */ /* 0x000fe400078e00ff */
[----:B------:R-:W-:-:S07]  /*c3d0*/  IMAD.MOV.U32 R4, RZ, RZ, R14 ;  /* 0x000000ffff047224 */ /* 0x000fce00078e000e */
[----:B------:R-:W-:Y:S05]  /*c3e0*/  WARPSYNC.COLLECTIVE R15, `(.L_x_132) ;  /* 0x000000000f087348 */ /* 0x000fea0003c00000 */
[----:B------:R0:W1:Y:S02]  /*c3f0*/  SHFL.IDX P6, R14, R13, R12, R11 ;  /* 0x0000000c0d0e7389 */ /* 0x00006400000c000b */
[----:B01----:R-:W-:Y:S01]  /*c400*/  ENDCOLLECTIVE ;  /* 0x000000000000791b */ /* 0x003fe20003800000 */
.L_x_132:
[----:B------:R-:W-:-:S05]  /*c410*/  @!P3 IMAD.WIDE.U32 R4, R10, 0x2, R4 ;  /* 0x000000020a04b825 */ /* 0x000fca00078e0004 */
[----:B------:R-:W-:Y:S01]  /*c420*/  @!PT LDS RZ, [RZ] ;  /* 0x00000000fffff984 */ /* 0x000fe20000000800 */
[----:B------:R-:W-:Y:S01]  /*c430*/  @!PT LDS RZ, [RZ] ;  /* 0x00000000fffff984 */ /* 0x000fe20000000800 */
[----:B------:R-:W-:Y:S01]  /*c440*/  @!PT LDS RZ, [RZ] ;  /* 0x00000000fffff984 */ /* 0x000fe20000000800 */
[----:B------:R0:W-:Y:S04]  /*c450*/  @!P3 LDGSTS.E.BYPASS.LTC128B.128 [R20+0x10c00], desc[UR42][R4.64], !P2 ;  /* 0x10c000000414bfae */ /* 0x0001e8000d101d6a */
[----:B------:R0:W-:Y:S01]  /*c460*/  @!P3 LDGSTS.E.BYPASS.LTC128B.128 [R20+0x14c00], desc[UR42][R4.64+0x80], !P0 ;  /* 0x14c000800414bfae */ /* 0x0001e2000c101d6a */
[----:B------:R-:W-:-:S03]  /*c470*/  MOV R13, R0 ;  /* 0x00000000000d7202 */ /* 0x000fc60000000f00 */
[----:B------:R0:W-:Y:S01]  /*c480*/  @!P3 LDGSTS.E.BYPASS.LTC128B.128 [R20+0x18c00], desc[UR42][R4.64+0x100], !P1 ;  /* 0x18c001000414bfae */ /* 0x0001e2000c901d6a */
[----:B------:R-:W-:Y:S01]  /*c490*/  ISETP.GE.AND P3, PT, R3, R6, PT ;  /* 0x000000060300720c */ /* 0x000fe20003f66270 */
[----:B------:R-:W-:-:S12]  /*c4a0*/  IMAD.MOV.U32 R2, RZ, RZ, R14 ;  /* 0x000000ffff027224 */ /* 0x000fd800078e000e */
[----:B0-----:R-:W-:Y:S05]  /*c4b0*/  WARPSYNC.COLLECTIVE R15, `(.L_x_133) ;  /* 0x000000000f087348 */ /* 0x001fea0003c00000 */
[----:B------:R1:W2:Y:S02]  /*c4c0*/  SHFL.IDX P6, R14, R13, R12, R11 ;  /* 0x0000000c0d0e7389 */ /* 0x0002a400000c000b */
[----:B012---:R-:W-:Y:S01]  /*c4d0*/  ENDCOLLECTIVE ;  /* 0x000000000000791b */ /* 0x007fe20003800000 */
.L_x_133:
[----:B------:R-:W-:Y:S02]  /*c4e0*/  VIADD R5, R8, 0x30 ;  /* 0x0000003008057836 */ /* 0x000fe40000000000 */
[----:B------:R-:W-:Y:S01]  /*c4f0*/  IMAD.MOV.U32 R3, RZ, RZ, R2 ;  /* 0x000000ffff037224 */ /* 0x000fe200078e0002 */
[----:B------:R-:W-:Y:S01]  /*c500*/  @!P3 LEA R21, R9, UR38, 0x1 ;  /* 0x000000260915bc11 */ /* 0x000fe2000f8e08ff */
[----:B------:R-:W-:Y:S02]  /*c510*/  IMAD.MOV.U32 R13, RZ, RZ, R7 ;  /* 0x000000ffff0d7224 */ /* 0x000fe400078e0007 */
[----:B------:R-:W-:Y:S02]  /*c520*/  IMAD.MOV.U32 R12, RZ, RZ, 0x3 ;  /* 0x00000003ff0c7424 */ /* 0x000fe400078e00ff */
[----:B------:R-:W-:-:S07]  /*c530*/  IMAD.MOV.U32 R2, RZ, RZ, R14 ;  /* 0x000000ffff027224 */ /* 0x000fce00078e000e */
[----:B------:R-:W-:Y:S05]  /*c540*/  WARPSYNC.COLLECTIVE R15, `(.L_x_134) ;  /* 0x000000000f087348 */ /* 0x000fea0003c00000 */
[----:B------:R0:W1:Y:S02]  /*c550*/  SHFL.IDX P6, R14, R13, R12, R11 ;  /* 0x0000000c0d0e7389 */ /* 0x00006400000c000b */
[----:B01----:R-:W-:Y:S01]  /*c560*/  ENDCOLLECTIVE ;  /* 0x000000000000791b */ /* 0x003fe20003800000 */
.L_x_134:
        /* <DEDUP_REMOVED lines=8> */
[----:B------:R-:W-:Y:S02]  /*c5f0*/  ISETP.GE.AND P3, PT, R5, R6, PT ;  /* 0x000000060500720c */ /* 0x000fe40003f66270 */
[----:B------:R-:W-:-:S11]  /*c600*/  MOV R4, R14 ;  /* 0x0000000e00047202 */ /* 0x000fd60000000f00 */
[----:B0-----:R-:W-:Y:S05]  /*c610*/  WARPSYNC.COLLECTIVE R15, `(.L_x_135) ;  /* 0x000000000f087348 */ /* 0x001fea0003c00000 */
[----:B------:R1:W2:Y:S02]  /*c620*/  SHFL.IDX P6, R14, R13, R12, R11 ;  /* 0x0000000c0d0e7389 */ /* 0x0002a400000c000b */
[----:B012---:R-:W-:Y:S01]  /*c630*/  ENDCOLLECTIVE ;  /* 0x000000000000791b */ /* 0x007fe20003800000 */
.L_x_135:
[----:B------:R-:W-:Y:S02]  /*c640*/  VIADD R3, R8, 0x40 ;  /* 0x0000004008037836 */ /* 0x000fe40000000000 */
[----:B------:R-:W-:Y:S01]  /*c650*/  IMAD.MOV.U32 R5, RZ, RZ, R4 ;  /* 0x000000ffff057224 */ /* 0x000fe200078e0004 */
[----:B------:R-:W-:Y:S01]  /*c660*/  @!P3 LEA R20, R9, UR38, 0x1 ;  /* 0x000000260914bc11 */ /* 0x000fe2000f8e08ff */
[----:B------:R-:W-:Y:S01]  /*c670*/  IMAD.MOV.U32 R13, RZ, RZ, R7 ;  /* 0x000000ffff0d7224 */ /* 0x000fe200078e0007 */
[----:B------:R-:W-:Y:S01]  /*c680*/  MOV R12, 0x4 ;  /* 0x00000004000c7802 */ /* 0x000fe20000000f00 */
[----:B------:R-:W-:-:S07]  /*c690*/  IMAD.MOV.U32 R4, RZ, RZ, R14 ;  /* 0x000000ffff047224 */ /* 0x000fce00078e000e */
[----:B------:R-:W-:Y:S05]  /*c6a0*/  WARPSYNC.COLLECTIVE R15, `(.L_x_136) ;  /* 0x000000000f087348 */ /* 0x000fea0003c00000 */
[----:B------:R0:W1:Y:S02]  /*c6b0*/  SHFL.IDX P6, R14, R13, R12, R11 ;  /* 0x0000000c0d0e7389 */ /* 0x00006400000c000b */
[----:B01----:R-:W-:Y:S01]  /*c6c0*/  ENDCOLLECTIVE ;  /* 0x000000000000791b */ /* 0x003fe20003800000 */
.L_x_136:
        /* <DEDUP_REMOVED lines=13> */
.L_x_137:
[----:B------:R-:W-:Y:S02]  /*c7a0*/  VIADD R5, R8, 0x50 ;  /* 0x0000005008057836 */ /* 0x000fe40000000000 */
[----:B------:R-:W-:Y:S01]  /*c7b0*/  IMAD.MOV.U32 R3, RZ, RZ, R2 ;  /* 0x000000ffff037224 */ /* 0x000fe200078e0002 */
[----:B------:R-:W-:Y:S02]  /*c7c0*/  @!P3 LEA R21, R9, UR38, 0x1 ;  /* 0x000000260915bc11 */ /* 0x000fe4000f8e08ff */
[----:B------:R-:W-:Y:S01]  /*c7d0*/  MOV R13, R7 ;  /* 0x00000007000d7202 */ /* 0x000fe20000000f00 */
[----:B------:R-:W-:Y:S02]  /*c7e0*/  IMAD.MOV.U32 R12, RZ, RZ, 0x5 ;  /* 0x00000005ff0c7424 */ /* 0x000fe400078e00ff */
[----:B------:R-:W-:-:S07]  /*c7f0*/  IMAD.MOV.U32 R2, RZ, RZ, R14 ;  /* 0x000000ffff027224 */ /* 0x000fce00078e000e */
[----:B------:R-:W-:Y:S05]  /*c800*/  WARPSYNC.COLLECTIVE R15, `(.L_x_138) ;  /* 0x000000000f087348 */ /* 0x000fea0003c00000 */
[----:B------:R0:W1:Y:S02]  /*c810*/  SHFL.IDX P6, R14, R13, R12, R11 ;  /* 0x0000000c0d0e7389 */ /* 0x00006400000c000b */
[----:B01----:R-:W-:Y:S01]  /*c820*/  ENDCOLLECTIVE ;  /* 0x000000000000791b */ /* 0x003fe20003800000 */
.L_x_138:
        /* <DEDUP_REMOVED lines=13> */
.L_x_139:
[----:B------:R-:W-:Y:S01]  /*c900*/  IADD3 R3, R8, 0x60, RZ ;  /* 0x0000006008037810 */ /* 0x000fe20007ffe0ff */
        /* <DEDUP_REMOVED lines=8> */
.L_x_140:
        /* <DEDUP_REMOVED lines=13> */
.L_x_141:
[----:B------:R-:W-:Y:S01]  /*ca60*/  IMAD.MOV.U32 R3, RZ, RZ, R2 ;  /* 0x000000ffff037224 */ /* 0x000fe200078e0002 */
[----:B------:R-:W-:Y:S01]  /*ca70*/  @!P3 LEA R21, R9, UR38, 0x1 ;  /* 0x000000260915bc11 */ /* 0x000fe2000f8e08ff */
[----:B------:R-:W-:Y:S02]  /*ca80*/  IMAD.MOV.U32 R13, RZ, RZ, R7 ;  /* 0x000000ffff0d7224 */ /* 0x000fe400078e0007 */
[----:B------:R-:W-:Y:S01]  /*ca90*/  IMAD.MOV.U32 R12, RZ, RZ, 0x7 ;  /* 0x00000007ff0c7424 */ /* 0x000fe200078e00ff */
[----:B------:R-:W-:-:S07]  /*caa0*/  MOV R2, R14 ;  /* 0x0000000e00027202 */ /* 0x000fce0000000f00 */
[----:B------:R-:W-:Y:S05]  /*cab0*/  WARPSYNC.COLLECTIVE R15, `(.L_x_142) ;  /* 0x000000000f087348 */ /* 0x000fea0003c00000 */
[----:B------:R0:W1:Y:S02]  /*cac0*/  SHFL.IDX P6, R14, R13, R12, R11 ;  /* 0x0000000c0d0e7389 */ /* 0x00006400000c000b */
[----:B01----:R-:W-:Y:S01]  /*cad0*/  ENDCOLLECTIVE ;  /* 0x000000000000791b */ /* 0x003fe20003800000 */
.L_x_142:
        /* <DEDUP_REMOVED lines=8> */
[----:B------:R-:W-:-:S07]  /*cb60*/  IMAD.MOV.U32 R4, RZ, RZ, R14 ;  /* 0x000000ffff047224 */ /* 0x000fce00078e000e */
[----:B0-----:R-:W-:Y:S05]  /*cb70*/  WARPSYNC.COLLECTIVE R15, `(.L_x_143) ;  /* 0x000000000f087348 */ /* 0x001fea0003c00000 */
[----:B------:R1:W2:Y:S02]  /*cb80*/  SHFL.IDX P6, R14, R13, R12, R11 ;  /* 0x0000000c0d0e7389 */ /* 0x0002a400000c000b */
[----:B012---:R-:W-:Y:S01]  /*cb90*/  ENDCOLLECTIVE ;  /* 0x000000000000791b */ /* 0x007fe20003800000 */
.L_x_143:
[----:B------:R-:W-:Y:S05]  /*cba0*/  BRA `(.L_x_144) ;  /* 0xffffffcc00787947 */ /* 0x000fea000383ffff */
.L_x_53:
[----:B-1----:R-:W-:-:S04]  /*cbb0*/  IMAD.U32 R3, RZ, RZ, UR38 ;  /* 0x00000026ff037e24 */ /* 0x002fc8000f8e00ff */
[----:B------:R1:W2:Y:S03]  /*cbc0*/  SYNCS.PHASECHK.TRANS64.TRYWAIT P0, [R3+URZ+0x34820], R0 ;  /* 0x03482000030075a7 */ /* 0x0002a6000800017f */
[----:B--2---:R-:W-:Y:S05]  /*cbd0*/  @!P0 NANOSLEEP.SYNCS 0x989680 ;  /* 0x009896800000895d */ /* 0x004fea0003900000 */
[----:B------:R-:W2:Y:S02]  /*cbe0*/  @!P0 SYNCS.PHASECHK.TRANS64 P0, [R3+URZ+0x34820], R0 ;  /* 0x03482000030085a7 */ /* 0x000ea4000800007f */
[----:B--2---:R-:W-:Y:S05]  /*cbf0*/  @!P0 BRA `(.L_x_53) ;  /* 0xfffffffc00ec8947 */ /* 0x004fea000383ffff */
[----:B------:R-:W-:Y:S05]  /*cc00*/  BRA `(.L_x_145) ;  /* 0xffffffcc00d07947 */ /* 0x000fea000383ffff */
.L_x_60:
[----:B-1----:R-:W-:-:S04]  /*cc10*/  MOV R3, UR38 ;  /* 0x0000002600037c02 */ /* 0x002fc80008000f00 */
[----:B------:R1:W2:Y:S03]  /*cc20*/  SYNCS.PHASECHK.TRANS64.TRYWAIT P0, [R3+URZ+0x34848], R2 ;  /* 0x03484802030075a7 */ /* 0x0002a6000800017f */
[----:B--2---:R-:W-:Y:S05]  /*cc30*/  @!P0 NANOSLEEP.SYNCS 0x989680 ;  /* 0x009896800000895d */ /* 0x004fea0003900000 */
[----:B------:R-:W2:Y:S02]  /*cc40*/  @!P0 SYNCS.PHASECHK.TRANS64 P0, [R3+URZ+0x34848], R2 ;  /* 0x03484802030085a7 */ /* 0x000ea4000800007f */
[----:B--2---:R-:W-:Y:S05]  /*cc50*/  @!P0 BRA `(.L_x_60) ;  /* 0xfffffffc00ec8947 */ /* 0x004fea000383ffff */
[----:B------:R-:W-:Y:S05]  /*cc60*/  BRA `(.L_x_146) ;  /* 0xffffffd000a47947 */ /* 0x000fea000383ffff */
.L_x_67:
[----:B0-----:R-:W-:-:S04]  /*cc70*/  IMAD.U32 R3, RZ, RZ, UR38 ;  /* 0x00000026ff037e24 */ /* 0x001fc8000f8e00ff */
[----:B------:R0:W1:Y:S03]  /*cc80*/  SYNCS.PHASECHK.TRANS64.TRYWAIT P0, [R3+URZ+0x34860], R2 ;  /* 0x03486002030075a7 */ /* 0x000066000800017f */
[----:B-1----:R-:W-:Y:S05]  /*cc90*/  @!P0 NANOSLEEP.SYNCS 0x989680 ;  /* 0x009896800000895d */ /* 0x002fea0003900000 */
[----:B------:R-:W1:Y:S02]  /*cca0*/  @!P0 SYNCS.PHASECHK.TRANS64 P0, [R3+URZ+0x34860], R2 ;  /* 0x03486002030085a7 */ /* 0x000e64000800007f */
[----:B-1----:R-:W-:Y:S05]  /*ccb0*/  @!P0 BRA `(.L_x_67) ;  /* 0xfffffffc00ec8947 */ /* 0x002fea000383ffff */
[----:B------:R-:W-:Y:S05]  /*ccc0*/  BRA `(.L_x_147) ;  /* 0xffffffd400787947 */ /* 0x000fea000383ffff */
.L_x_76:
[----:B-1----:R-:W-:-:S04]  /*ccd0*/  IMAD.U32 R3, RZ, RZ, UR38 ;  /* 0x00000026ff037e24 */ /* 0x002fc8000f8e00ff */
[----:B------:R1:W2:Y:S03]  /*cce0*/  SYNCS.PHASECHK.TRANS64.TRYWAIT P0, [R3+URZ+0x34840], R2 ;  /* 0x03484002030075a7 */ /* 0x0002a6000800017f */
[----:B--2---:R-:W-:Y:S05]  /*ccf0*/  @!P0 NANOSLEEP.SYNCS 0x989680 ;  /* 0x009896800000895d */ /* 0x004fea0003900000 */
[----:B------:R-:W2:Y:S02]  /*cd00*/  @!P0 SYNCS.PHASECHK.TRANS64 P0, [R3+URZ+0x34840], R2 ;  /* 0x03484002030085a7 */ /* 0x000ea4000800007f */
[----:B--2---:R-:W-:Y:S05]  /*cd10*/  @!P0 BRA `(.L_x_76) ;  /* 0xfffffffc00ec8947 */ /* 0x004fea000383ffff */
[----:B------:R-:W-:Y:S05]  /*cd20*/  BRA `(.L_x_148) ;  /* 0xffffffd800987947 */ /* 0x000fea000383ffff */
.L_x_83:
[----:B0-----:R-:W-:-:S04]  /*cd30*/  IMAD.U32 R3, RZ, RZ, UR38 ;  /* 0x00000026ff037e24 */ /* 0x001fc8000f8e00ff */
[----:B------:R0:W1:Y:S03]  /*cd40*/  SYNCS.PHASECHK.TRANS64.TRYWAIT P0, [R3+URZ+0x34868], R2 ;  /* 0x03486802030075a7 */ /* 0x000066000800017f */
[----:B-1----:R-:W-:Y:S05]  /*cd50*/  @!P0 NANOSLEEP.SYNCS 0x989680 ;  /* 0x009896800000895d */ /* 0x002fea0003900000 */
[----:B------:R-:W1:Y:S02]  /*cd60*/  @!P0 SYNCS.PHASECHK.TRANS64 P0, [R3+URZ+0x34868], R2 ;  /* 0x03486802030085a7 */ /* 0x000e64000800007f */
[----:B-1----:R-:W-:Y:S05]  /*cd70*/  @!P0 BRA `(.L_x_83) ;  /* 0xfffffffc00ec8947 */ /* 0x002fea000383ffff */
[----:B------:R-:W-:Y:S05]  /*cd80*/  BRA `(.L_x_149) ;  /* 0xffffffdc006c7947 */ /* 0x000fea000383ffff */
.L_x_92:
[----:B-1----:R-:W-:-:S04]  /*cd90*/  IMAD.U32 R3, RZ, RZ, UR38 ;  /* 0x00000026ff037e24 */ /* 0x002fc8000f8e00ff */
[----:B------:R1:W2:Y:S03]  /*cda0*/  SYNCS.PHASECHK.TRANS64.TRYWAIT P0, [R3+URZ+0x34848], R2 ;  /* 0x03484802030075a7 */ /* 0x0002a6000800017f */
[----:B--2---:R-:W-:Y:S05]  /*cdb0*/  @!P0 NANOSLEEP.SYNCS 0x989680 ;  /* 0x009896800000895d */ /* 0x004fea0003900000 */
[----:B------:R-:W2:Y:S02]  /*cdc0*/  @!P0 SYNCS.PHASECHK.TRANS64 P0, [R3+URZ+0x34848], R2 ;  /* 0x03484802030085a7 */ /* 0x000ea4000800007f */
[----:B--2---:R-:W-:Y:S05]  /*cdd0*/  @!P0 BRA `(.L_x_92) ;  /* 0xfffffffc00ec8947 */ /* 0x004fea000383ffff */
[----:B------:R-:W-:Y:S05]  /*cde0*/  BRA `(.L_x_150) ;  /* 0xffffffe000a47947 */ /* 0x000fea000383ffff */
.L_x_99:
[----:B0-----:R-:W-:-:S04]  /*cdf0*/  IMAD.U32 R3, RZ, RZ, UR38 ;  /* 0x00000026ff037e24 */ /* 0x001fc8000f8e00ff */
[----:B------:R0:W1:Y:S03]  /*ce00*/  SYNCS.PHASECHK.TRANS64.TRYWAIT P0, [R3+URZ+0x34860], R2 ;  /* 0x03486002030075a7 */ /* 0x000066000800017f */
[----:B-1----:R-:W-:Y:S05]  /*ce10*/  @!P0 NANOSLEEP.SYNCS 0x989680 ;  /* 0x009896800000895d */ /* 0x002fea0003900000 */
[----:B------:R-:W1:Y:S02]  /*ce20*/  @!P0 SYNCS.PHASECHK.TRANS64 P0, [R3+URZ+0x34860], R2 ;  /* 0x03486002030085a7 */ /* 0x000e64000800007f */
[----:B-1----:R-:W-:Y:S05]  /*ce30*/  @!P0 BRA `(.L_x_99) ;  /* 0xfffffffc00ec8947 */ /* 0x002fea000383ffff */
[----:B------:R-:W-:Y:S05]  /*ce40*/  BRA `(.L_x_151) ;  /* 0xffffffe400747947 */ /* 0x000fea000383ffff */
.L_x_107:
[----:B0-----:R0:W1:Y:S02]  /*ce50*/  SYNCS.PHASECHK.TRANS64.TRYWAIT P0, [R3+URZ+0x34860], R2 ;  /* 0x03486002030075a7 */ /* 0x001064000800017f */
[----:B-1----:R-:W-:Y:S05]  /*ce60*/  @!P0 NANOSLEEP.SYNCS 0x989680 ;  /* 0x009896800000895d */ /* 0x002fea0003900000 */
[----:B------:R-:W1:Y:S02]  /*ce70*/  @!P0 SYNCS.PHASECHK.TRANS64 P0, [R3+URZ+0x34860], R2 ;  /* 0x03486002030085a7 */ /* 0x000e64000800007f */
[----:B-1----:R-:W-:Y:S05]  /*ce80*/  @!P0 BRA `(.L_x_107) ;  /* 0xfffffffc00f08947 */ /* 0x002fea000383ffff */
[----:B------:R-:W-:Y:S05]  /*ce90*/  BRA `(.L_x_152) ;  /* 0xffffffe800407947 */ /* 0x000fea000383ffff */
.L_x_112:
[----:B0-----:R0:W1:Y:S02]  /*cea0*/  SYNCS.PHASECHK.TRANS64.TRYWAIT P0, [R2+URZ+0x34820], R3 ;  /* 0x03482003020075a7 */ /* 0x001064000800017f */
[----:B-1----:R-:W-:Y:S05]  /*ceb0*/  @!P0 NANOSLEEP.SYNCS 0x989680 ;  /* 0x009896800000895d */ /* 0x002fea0003900000 */
[----:B------:R-:W1:Y:S02]  /*cec0*/  @!P0 SYNCS.PHASECHK.TRANS64 P0, [R2+URZ+0x34820], R3 ;  /* 0x03482003020085a7 */ /* 0x000e64000800007f */
[----:B-1----:R-:W-:Y:S05]  /*ced0*/  @!P0 BRA `(.L_x_112) ;  /* 0xfffffffc00f08947 */ /* 0x002fea000383ffff */
[----:B------:R-:W-:Y:S05]  /*cee0*/  BRA `(.L_x_153) ;  /* 0xffffffec00107947 */ /* 0x000fea000383ffff */
.L_x_113:
[----:B------:R-:W1:Y:S01]  /*cef0*/  S2R R4, SR_TID.X ;  /* 0x0000000000047919 */ /* 0x000e620000002100 */
[----:B------:R-:W-:Y:S01]  /*cf00*/  BSSY B0, `(.L_x_154) ;  /* 0x000000a000007945 */ /* 0x000fe20003800000 */
[----:B------:R-:W-:Y:S02]  /*cf10*/  IMAD.MOV.U32 R12, RZ, RZ, RZ ;  /* 0x000000ffff0c7224 */ /* 0x000fe400078e00ff */
[----:B------:R-:W-:Y:S02]  /*cf20*/  IMAD.MOV.U32 R11, RZ, RZ, 0x1f ;  /* 0x0000001fff0b7424 */ /* 0x000fe400078e00ff */
[----:B------:R-:W-:Y:S01]  /*cf30*/  IMAD.MOV.U32 R15, RZ, RZ, -0x1 ;  /* 0xffffffffff0f7424 */ /* 0x000fe200078e00ff */
[----:B-1----:R-:W-:-:S04]  /*cf40*/  SHF.R.U32.HI R4, RZ, 0x5, R4 ;  /* 0x00000005ff047819 */ /* 0x002fc80000011604 */
[----:B------:R-:W-:-:S04]  /*cf50*/  LOP3.LUT R4, R4, 0x3, RZ, 0xc0, !PT ;  /* 0x0000000304047812 */ /* 0x000fc800078ec0ff */
[----:B------:R-:W-:-:S07]  /*cf60*/  MOV R13, R4 ;  /* 0x00000004000d7202 */ /* 0x000fce0000000f00 */
[----:B0-----:R-:W-:Y:S05]  /*cf70*/  WARPSYNC.COLLECTIVE R15, `(.L_x_155) ;  /* 0x000000000f087348 */ /* 0x001fea0003c00000 */
[----:B------:R1:W2:Y:S02]  /*cf80*/  SHFL.IDX P6, R14, R13, R12, R11 ;  /* 0x0000000c0d0e7389 */ /* 0x0002a400000c000b */
[----:B012---:R-:W-:Y:S01]  /*cf90*/  ENDCOLLECTIVE ;  /* 0x000000000000791b */ /* 0x007fe20003800000 */
.L_x_155:
[----:B------:R-:W-:Y:S05]  /*cfa0*/  BSYNC B0 ;  /* 0x0000000000007941 */ /* 0x000fea0003800000 */
.L_x_154:
[----:B------:R-:W-:Y:S05]  /*cfb0*/  BRA `(.L_x_156) ;  /* 0xffffffe800f47947 */ /* 0x000fea000383ffff */
.L_x_114:
[----:B------:R-:W-:Y:S01]  /*cfc0*/  BSSY B0, `(.L_x_157) ;  /* 0x0000006000007945 */ /* 0x000fe20003800000 */
[----:B------:R-:W-:-:S07]  /*cfd0*/  IMAD.MOV.U32 R15, RZ, RZ, -0x1 ;  /* 0xffffffffff0f7424 */ /* 0x000fce00078e00ff */
[----:B0-----:R-:W-:Y:S05]  /*cfe0*/  WARPSYNC.COLLECTIVE R15, `(.L_x_158) ;  /* 0x000000000f0c7348 */ /* 0x001fea0003c00000 */
[----:B------:R-:W-:Y:S02]  /*cff0*/  ELECT P6, UR62, PT ;  /* 0x00000000003e782f */ /* 0x000fe400038c0000 */
[----:B------:R-:W-:Y:S01]  /*d000*/  MOV R14, UR62 ;  /* 0x0000003e000e7c02 */ /* 0x000fe20008000f00 */
[----:B0-----:R-:W-:Y:S10]  /*d010*/  ENDCOLLECTIVE ;  /* 0x000000000000791b */ /* 0x001ff40003800000 */
.L_x_158:
[----:B------:R-:W-:Y:S05]  /*d020*/  BSYNC B0 ;  /* 0x0000000000007941 */ /* 0x000fea0003800000 */
.L_x_157:
[----:B------:R-:W-:Y:S05]  /*d030*/  BRA `(.L_x_159) ;  /* 0xffffffe800e87947 */ /* 0x000fea000383ffff */
.L_x_116:
[----:B0-----:R0:W1:Y:S02]  /*d040*/  SYNCS.PHASECHK.TRANS64.TRYWAIT P0, [R7+URZ], R4 ;  /* 0x00000004070075a7 */ /* 0x001064000800017f */
[----:B-1----:R-:W-:Y:S05]  /*d050*/  @!P0 NANOSLEEP.SYNCS 0x989680 ;  /* 0x009896800000895d */ /* 0x002fea0003900000 */
[----:B------:R-:W1:Y:S02]  /*d060*/  @!P0 SYNCS.PHASECHK.TRANS64 P0, [R7+URZ], R4 ;  /* 0x00000004070085a7 */ /* 0x000e64000800007f */
[----:B-1----:R-:W-:Y:S05]  /*d070*/  @!P0 BRA `(.L_x_116) ;  /* 0xfffffffc00f08947 */ /* 0x002fea000383ffff */
[----:B------:R-:W-:Y:S05]  /*d080*/  BRA `(.L_x_160) ;  /* 0xffffffec001c7947 */ /* 0x000fea000383ffff */
.L_x_117:
[----:B-1----:R1:W2:Y:S02]  /*d090*/  SYNCS.PHASECHK.TRANS64.TRYWAIT P0, [R8+URZ], R5 ;  /* 0x00000005080075a7 */ /* 0x0022a4000800017f */
[----:B--2---:R-:W-:Y:S05]  /*d0a0*/  @!P0 NANOSLEEP.SYNCS 0x989680 ;  /* 0x009896800000895d */ /* 0x004fea0003900000 */
[----:B------:R-:W2:Y:S02]  /*d0b0*/  @!P0 SYNCS.PHASECHK.TRANS64 P0, [R8+URZ], R5 ;  /* 0x00000005080085a7 */ /* 0x000ea4000800007f */
[----:B--2---:R-:W-:Y:S05]  /*d0c0*/  @!P0 BRA `(.L_x_117) ;  /* 0xfffffffc00f08947 */ /* 0x004fea000383ffff */
[----:B------:R-:W-:Y:S05]  /*d0d0*/  BRA `(.L_x_161) ;  /* 0xffffffec00107947 */ /* 0x000fea000383ffff */
.L_x_119:
[----:B0-----:R0:W2:Y:S02]  /*d0e0*/  SYNCS.PHASECHK.TRANS64.TRYWAIT P0, [R7+URZ], R4 ;  /* 0x00000004070075a7 */ /* 0x0010a4000800017f */
[----:B--2---:R-:W-:Y:S05]  /*d0f0*/  @!P0 NANOSLEEP.SYNCS 0x989680 ;  /* 0x009896800000895d */ /* 0x004fea0003900000 */
[----:B------:R-:W2:Y:S02]  /*d100*/  @!P0 SYNCS.PHASECHK.TRANS64 P0, [R7+URZ], R4 ;  /* 0x00000004070085a7 */ /* 0x000ea4000800007f */
[----:B--2---:R-:W-:Y:S05]  /*d110*/  @!P0 BRA `(.L_x_119) ;  /* 0xfffffffc00f08947 */ /* 0x004fea000383ffff */
[----:B------:R-:W-:Y:S05]  /*d120*/  BRA `(.L_x_162) ;  /* 0xffffffec00147947 */ /* 0x000fea000383ffff */
.L_x_163:
[----:B------:R-:W-:-:S00]  /*d130*/  BRA `(.L_x_163) ;  /* 0xfffffffc00fc7947 */ /* 0x000fc0000383ffff */
[----:B------:R-:W-:-:S00]  /*d140*/  NOP ;  /* 0x0000000000007918 */ /* 0x000fc00000000000 */
        /* <DEDUP_REMOVED lines=11> */
.L_x_14987:


//--------------------- .text._ZN7cutlass13device_kernelIN5flash11enable_sm90INS1_16FlashAttnFwdSm90INS1_25CollectiveMainloopFwdSm90ILi2EN4cute5tupleIJNS5_1CILi1EEES8_S8_EEENS6_IJNS7_ILi128EEESA_NS7_ILi192EEEEEELi128ENS_6half_tEfNS_4arch4Sm90ELb0ELb0ELb0ELb1ELb0ELb0ELb0ELb1ELb1ELb1ELb1ELb0EEENS1_21CollectiveEpilogueFwdINS6_IJSA_SA_SA_EEES9_SD_SF_Li256ELb1ELb1ELb1ELb0EEENS1_36VarlenDynamicPersistentTileSchedulerILi128ELi128ELi256ELi128ELb1ELb1ELb1ELb0ELb1ELb1EEEEEEEEEvNT_6ParamsE --------------------------
	.section	.text._ZN7cutlass13device_kernelIN5flash11enable_sm90INS1_16FlashAttnFwdSm90INS1_25CollectiveMainloopFwdSm90ILi2EN4cute5tupleIJNS5_1CILi1EEES8_S8_EEENS6_IJNS7_ILi128EEESA_NS7_ILi192EEEEEELi128ENS_6half_tEfNS_4arch4Sm90ELb0ELb0ELb0ELb1ELb0ELb0ELb0ELb1ELb1ELb1ELb1ELb0EEENS1_21CollectiveEpilogueFwdINS6_IJSA_SA_SA_EEES9_SD_SF_Li256ELb1ELb1ELb1ELb0EEENS1_36VarlenDynamicPersistentTileSchedulerILi128ELi128ELi256ELi128ELb1ELb1ELb1ELb0ELb1ELb1EEEEEEEEEvNT_6ParamsE,"ax",@progbits
	.align	128
.text._ZN7cutlass13device_kernelIN5flash11enable_sm90INS1_16FlashAttnFwdSm90INS1_25CollectiveMainloopFwdSm90ILi2EN4cute5tupleIJNS5_1CILi1EEES8_S8_EEENS6_IJNS7_ILi128EEESA_NS7_ILi192EEEEEELi128ENS_6half_tEfNS_4arch4Sm90ELb0ELb0ELb0ELb1ELb0ELb0ELb0ELb1ELb1ELb1ELb1ELb0EEENS1_21CollectiveEpilogueFwdINS6_IJSA_SA_SA_EEES9_SD_SF_Li256ELb1ELb1ELb1ELb0EEENS1_36VarlenDynamicPersistentTileSchedulerILi128ELi128ELi256ELi128ELb1ELb1ELb1ELb0ELb1ELb1EEEEEEEEEvNT_6ParamsE:
        .type           _ZN7cutlass13device_kernelIN5flash11enable_sm90INS1_16FlashAttnFwdSm90INS1_25CollectiveMainloopFwdSm90ILi2EN4cute5tupleIJNS5_1CILi1EEES8_S8_EEENS6_IJNS7_ILi128EEESA_NS7_ILi192EEEEEELi128ENS_6half_tEfNS_4arch4Sm90ELb0ELb0ELb0ELb1ELb0ELb0ELb0ELb1ELb1ELb1ELb1ELb0EEENS1_21CollectiveEpilogueFwdINS6_IJSA_SA_SA_EEES9_SD_SF_Li256ELb1ELb1ELb1ELb0EEENS1_36VarlenDynamicPersistentTileSchedulerILi128ELi128ELi256ELi128ELb1ELb1ELb1ELb0ELb1ELb1EEEEEEEEEvNT_6ParamsE,@function
        .size           _ZN7cutlass13device_kernelIN5flash11enable_sm90INS1_16FlashAttnFwdSm90INS1_25CollectiveMainloopFwdSm90ILi2EN4cute5tupleIJNS5_1CILi1EEES8_S8_EEENS6_IJNS7_ILi128EEESA_NS7_ILi192EEEEEELi128ENS_6half_tEfNS_4arch4Sm90ELb0ELb0ELb0ELb1ELb0ELb0ELb0ELb1ELb1ELb1ELb1ELb0EEENS1_21CollectiveEpilogueFwdINS6_IJSA_SA_SA_EEES9_SD_SF_Li256ELb1ELb1ELb1ELb0EEENS1_36VarlenDynamicPersistentTileSchedulerILi128ELi128ELi256ELi128ELb1ELb1ELb1ELb0ELb1ELb1EEEEEEEEEvNT_6ParamsE,(.L_x_14988 - _ZN7cutlass13device_kernelIN5flash11enable_sm90INS1_16FlashAttnFwdSm90INS1_25CollectiveMainloopFwdSm90ILi2EN4cute5tupleIJNS5_1CILi1EEES8_S8_EEENS6_IJNS7_ILi128EEESA_NS7_ILi192EEEEEELi128ENS_6half_tEfNS_4arch4Sm90ELb0ELb0ELb0ELb1ELb0ELb0ELb0ELb1ELb1ELb1ELb1ELb0EEENS1_21CollectiveEpilogueFwdINS6_IJSA_SA_SA_EEES9_SD_SF_Li256ELb1ELb1ELb1ELb0EEENS1_36VarlenDynamicPersistentTileSchedulerILi128ELi128ELi256ELi128ELb1ELb1ELb1ELb0ELb1ELb1EEEEEEEEEvNT_6ParamsE)
        .other          _ZN7cutlass13device_kernelIN5flash11enable_sm90INS1_16FlashAttnFwdSm90INS1_25CollectiveMainloopFwdSm90ILi2EN4cute5tupleIJNS5_1CILi1EEES8_S8_EEENS6_IJNS7_ILi128EEESA_NS7_ILi192EEEEEELi128ENS_6half_tEfNS_4arch4Sm90ELb0ELb0ELb0ELb1ELb0ELb0ELb0ELb1ELb1ELb1ELb1ELb0EEENS1_21CollectiveEpilogueFwdINS6_IJSA_SA_SA_EEES9_SD_SF_Li256ELb1ELb1ELb1ELb0EEENS1_36VarlenDynamicPersistentTileSchedulerILi128ELi128ELi256ELi128ELb1ELb1ELb1ELb0ELb1ELb1EEEEEEEEEvNT_6ParamsE,@"STO_CUDA_ENTRY STV_DEFAULT"
_ZN7cutlass13device_kernelIN5flash11enable_sm90INS1_16FlashAttnFwdSm90INS1_25CollectiveMainloopFwdSm90ILi2EN4cute5tupleIJNS5_1CILi1EEES8_S8_EEENS6_IJNS7_ILi128EEESA_NS7_ILi192EEEEEELi128ENS_6half_tEfNS_4arch4Sm90ELb0ELb0ELb0ELb1ELb0ELb0ELb0ELb1ELb1ELb1ELb1ELb0EEENS1_21CollectiveEpilogueFwdINS6_IJSA_SA_SA_EEES9_SD_SF_Li256ELb1ELb1ELb1ELb0EEENS1_36VarlenDynamicPersistentTileSchedulerILi128ELi128ELi256ELi128ELb1ELb1ELb1ELb0ELb1ELb1EEEEEEEEEvNT_6ParamsE:
        /* <DEDUP_REMOVED lines=17> */
.L_x_165:
[----:B------:R-:W-:Y:S05]  /*0110*/  BSYNC B0 ;  /* 0x0000000000007941 */ /* 0x000fea0003800000 */
.L_x_164:
        /* <DEDUP_REMOVED lines=40> */
.L_x_166:
        /* <DEDUP_REMOVED lines=22> */
.L_x_167:
        /* <DEDUP_REMOVED lines=18> */
.L_x_168:
        /* <DEDUP_REMOVED lines=22> */
.L_x_169:
        /* <DEDUP_REMOVED lines=22> */
.L_x_170:
[----:B0-----:R-:W-:Y:S01]  /*08e0*/  ISETP.NE.AND P0, PT, R2, RZ, PT ;  /* 0x000000ff0200720c */ /* 0x001fe20003f05270 */
[----:B------:R-:W-:Y:S01]  /*08f0*/  IMAD.MOV.U32 R2, RZ, RZ, 0x1 ;  /* 0x00000001ff027424 */ /* 0x000fe200078e00ff */
[----:B------:R-:W-:Y:S01]  /*0900*/  NOP ;  /* 0x0000000000007918 */ /* 0x000fe20000000000 */
[----:B------:R-:W-:-:S03]  /*0910*/  ULDC.64 UR40, c[0x0][0x208] ;  /* 0x0000820000287ab9 */ /* 0x000fc60000000a00 */
[----:B------:R-:W-:-:S05]  /*0920*/  SEL R2, R2, 0x2, !P0 ;  /* 0x0000000202027807 */ /* 0x000fca0004000000 */
[----:B------:R0:W-:Y:S01]  /*0930*/  STL [R1+0x5c], R2 ;  /* 0x00005c0201007387 */ /* 0x0001e20000100800 */
[----:B-123--:R-:W-:Y:S06]  /*0940*/  BAR.SYNC.DEFER_BLOCKING 0x0 ;  /* 0x0000000000007b1d */ /* 0x00efec0000010000 */
[----:B------:R-:W-:Y:S05]  /*0950*/  @!P0 BRA `(.L_x_171) ;  /* 0x0000009000f08947 */ /* 0x000fea0003800000 */
.L_x_172:
[----:B------:R-:W-:-:S08]  /*0960*/  NOP ;  /* 0x0000000000007918 */ /* 0x000fd00000000000 */
[----:B------:R-:W1:Y:S02]  /*0970*/  USETMAXREG.TRY_ALLOC.CTAPOOL UP0, 0xf0 ;  /* 0x000000f0000079c8 */ /* 0x000e640008000600 */
[----:B-1----:R-:W-:-:S13]  /*0980*/  PLOP3.LUT P0, PT, PT, PT, UP0, 0x80, 0x0 ;  /* 0x000000000000781c */ /* 0x002fda0003f0f008 */
[----:B------:R-:W-:Y:S05]  /*0990*/  @!P0 BRA `(.L_x_172) ;  /* 0xfffffffc00f08947 */ /* 0x000fea000383ffff */
[----:B------:R-:W1:Y:S08]  /*09a0*/  S2UR UR5, SR_CgaCtaId ;  /* 0x00000000000579c3 */ /* 0x000e700000008800 */
[----:B------:R-:W-:Y:S06]  /*09b0*/  BAR.ARV 0x8, 0x180 ;  /* 0x0206000000007b1d */ /* 0x000fec0000002000 */
[----:B------:R-:W-:-:S02]  /*09c0*/  UMOV UR4, 0x400 ;  /* 0x0000040000047882 */ /* 0x000fc40000000000 */
[----:B------:R-:W-:Y:S01]  /*09d0*/  BAR.SYNC.DEFER_BLOCKING 0x5, 0x180 ;  /* 0x0146000000007b1d */ /* 0x000fe20000010000 */
[----:B-1----:R-:W-:-:S09]  /*09e0*/  ULEA UR4, UR5, UR4, 0x18 ;  /* 0x0000000405047291 */ /* 0x002fd2000f8ec03f */
[----:B------:R-:W1:Y:S01]  /*09f0*/  LDS.128 R12, [UR4+0x348d0] ;  /* 0x0348d004ff0c7984 */ /* 0x000e620008000c00 */
[----:B------:R-:W-:Y:S01]  /*0a00*/  ULDC UR4, c[0x0][0xc3c] ;  /* 0x00030f0000047ab9 */ /* 0x000fe20000000800 */
[----:B------:R-:W-:Y:S06]  /*0a10*/  BAR.ARV 0x4, 0x180 ;  /* 0x0106000000007b1d */ /* 0x000fec0000002000 */
[----:B-1----:R-:W-:-:S13]  /*0a20*/  ISETP.GE.AND P0, PT, R15, UR4, PT ;  /* 0x000000040f007c0c */ /* 0x002fda000bf06270 */
[----:B------:R-:W-:Y:S05]  /*0a30*/  @P0 EXIT ;  /* 0x000000000000094d */ /* 0x000fea0003800000 */
[----:B------:R-:W2:Y:S01]  /*0a40*/  LDL.LU R10, [R1+0x5c] ;  /* 0x00005c00010a7983 */ /* 0x000ea20000300800 */
[----:B------:R-:W1:Y:S02]  /*0a50*/  S2R R0, SR_TID.X ;  /* 0x0000000000007919 */ /* 0x000e640000002100 */
[----:B-1----:R-:W-:-:S05]  /*0a60*/  VIADD R230, R0, 0xffffff80 ;  /* 0xffffff8000e67836 */ /* 0x002fca0000000000 */
[----:B------:R-:W-:-:S04]  /*0a70*/  SHF.R.S32.HI R3, RZ, 0x1f, R230 ;  /* 0x0000001fff037819 */ /* 0x000fc800000114e6 */
[----:B------:R-:W-:-:S04]  /*0a80*/  LEA.HI R5, R3, R230, RZ, 0x7 ;  /* 0x000000e603057211 */ /* 0x000fc800078f38ff */
[----:B------:R-:W-:-:S05]  /*0a90*/  LOP3.LUT R7, R5, 0xffffff80, RZ, 0xc0, !PT ;  /* 0xffffff8005077812 */ /* 0x000fca00078ec0ff */
[----:B------:R-:W-:-:S05]  /*0aa0*/  IMAD.IADD R208, R230, 0x1, -R7 ;  /* 0x00000001e6d07824 */ /* 0x000fca00078e0a07 */
[----:B------:R-:W-:-:S04]  /*0ab0*/  SHF.R.S32.HI R9, RZ, 0x1f, R208 ;  /* 0x0000001fff097819 */ /* 0x000fc800000114d0 */
[----:B------:R-:W-:-:S04]  /*0ac0*/  LEA.HI R4, R9, R208, RZ, 0x2 ;  /* 0x000000d009047211 */ /* 0x000fc800078f10ff */
[--C-:B------:R-:W-:Y:S02]  /*0ad0*/  SHF.R.S32.HI R6, RZ, 0x2, R4.reuse ;  /* 0x00000002ff067819 */ /* 0x100fe40000011404 */
[----:B------:R-:W-:-:S04]  /*0ae0*/  SHF.R.S32.HI R11, RZ, 0x1f, R4 ;  /* 0x0000001fff0b7819 */ /* 0x000fc80000011404 */
[----:B------:R-:W-:Y:S02]  /*0af0*/  LEA.HI R11, R11, R6, RZ, 0x3 ;  /* 0x000000060b0b7211 */ /* 0x000fe400078f18ff */
[----:B------:R-:W-:Y:S02]  /*0b00*/  LEA.HI R9, R9, R208, RZ, 0x5 ;  /* 0x000000d009097211 */ /* 0x000fe400078f28ff */
[----:B------:R-:W-:Y:S02]  /*0b10*/  LOP3.LUT R11, R11, 0xfffffff8, RZ, 0xc0, !PT ;  /* 0xfffffff80b0b7812 */ /* 0x000fe400078ec0ff */
[CC--:B0-----:R-:W-:Y:S02]  /*0b20*/  LEA.HI R2, R3.reuse, R230.reuse, RZ, 0x5 ;  /* 0x000000e603027211 */ /* 0x0c1fe400078f28ff */
[CC--:B------:R-:W-:Y:S01]  /*0b30*/  LEA.HI R0, R3.reuse, R230.reuse, RZ, 0x4 ;  /* 0x000000e603007211 */ /* 0x0c0fe200078f20ff */
[----:B------:R-:W-:Y:S01]  /*0b40*/  IMAD.IADD R6, R6, 0x1, -R11 ;  /* 0x0000000106067824 */ /* 0x000fe200078e0a0b */
[----:B------:R-:W-:Y:S01]  /*0b50*/  SHF.R.S32.HI R9, RZ, 0x5, R9 ;  /* 0x00000005ff097819 */ /* 0x000fe20000011409 */
[----:B------:R-:W-:Y:S01]  /*0b60*/  IMAD.SHL.U32 R2, R2, 0x20, RZ ;  /* 0x0000002002027824 */ /* 0x000fe200078e00ff */
[----:B------:R-:W-:-:S02]  /*0b70*/  LEA.HI R8, R3, R230, RZ, 0x2 ;  /* 0x000000e603087211 */ /* 0x000fc400078f10ff */
[----:B------:R-:W-:Y:S02]  /*0b80*/  LEA.HI R3, R3, R230, RZ, 0x3 ;  /* 0x000000e603037211 */ /* 0x000fe400078f18ff */
[----:B------:R-:W-:Y:S01]  /*0b90*/  LOP3.LUT R7, R0, 0x3fffff0, RZ, 0xc0, !PT ;  /* 0x03fffff000077812 */ /* 0x000fe200078ec0ff */
[----:B------:R-:W-:Y:S01]  /*0ba0*/  IMAD R6, R9, 0x10, R6 ;  /* 0x0000001009067824 */ /* 0x000fe200078e0206 */
[----:B------:R-:W-:Y:S02]  /*0bb0*/  LOP3.LUT R9, R3, 0xfffffff8, RZ, 0xc0, !PT ;  /* 0xfffffff803097812 */ /* 0x000fe400078ec0ff */
[----:B------:R-:W-:Y:S01]  /*0bc0*/  LOP3.LUT R2, R2, 0xfffffc00, RZ, 0xc0, !PT ;  /* 0xfffffc0002027812 */ /* 0x000fe200078ec0ff */
[----:B------:R-:W-:Y:S01]  /*0bd0*/  IMAD.IADD R7, R230, 0x1, -R7 ;  /* 0x00000001e6077824 */ /* 0x000fe200078e0a07 */
[----:B------:R-:W-:Y:S02]  /*0be0*/  LOP3.LUT R11, R8, 0xfffffffc, RZ, 0xc0, !PT ;  /* 0xfffffffc080b7812 */ /* 0x000fe400078ec0ff */
[----:B------:R-:W-:Y:S01]  /*0bf0*/  SHF.R.S32.HI R224, RZ, 0x7, R5 ;  /* 0x00000007ffe07819 */ /* 0x000fe20000011405 */
[----:B------:R-:W-:Y:S01]  /*0c00*/  IMAD.IADD R184, R230, 0x1, -R9 ;  /* 0x00000001e6b87824 */ /* 0x000fe200078e0a09 */
[----:B------:R-:W-:Y:S01]  /*0c10*/  LOP3.LUT R9, R4, 0x7ffffffc, RZ, 0xc0, !PT ;  /* 0x7ffffffc04097812 */ /* 0x000fe200078ec0ff */
[----:B------:R-:W-:Y:S01]  /*0c20*/  IMAD R227, R7, 0x40, R2 ;  /* 0x0000004007e37824 */ /* 0x000fe200078e0202 */
[----:B------:R-:W-:Y:S01]  /*0c30*/  SHF.R.S32.HI R7, RZ, 0x4, R0 ;  /* 0x00000004ff077819 */ /* 0x000fe20000011400 */
[----:B------:R-:W-:Y:S01]  /*0c40*/  IMAD.IADD R11, R230, 0x1, -R11 ;  /* 0x00000001e60b7824 */ /* 0x000fe200078e0a0b */
[----:B------:R-:W-:Y:S01]  /*0c50*/  LEA.HI R5, R5, R224, RZ, 0x1 ;  /* 0x000000e005057211 */ /* 0x000fe200078f08ff */
[----:B------:R-:W-:Y:S01]  /*0c60*/  IMAD.IADD R9, R208, 0x1, -R9 ;  /* 0x00000001d0097824 */ /* 0x000fe200078e0a09 */
[----:B------:R-:W-:-:S02]  /*0c70*/  LEA.HI R0, R0, R7, RZ, 0x1 ;  /* 0x0000000700007211 */ /* 0x000fc400078f08ff */
[----:B------:R-:W-:Y:S02]  /*0c80*/  LEA.HI R2, R11, R11, RZ, 0x1 ;  /* 0x0000000b0b027211 */ /* 0x000fe400078f08ff */
[----:B------:R-:W-:Y:S01]  /*0c90*/  LOP3.LUT R5, R5, 0x3fffffe, RZ, 0xc0, !PT ;  /* 0x03fffffe05057812 */ /* 0x000fe200078ec0ff */
[----:B------:R-:W-:Y:S01]  /*0ca0*/  IMAD.SHL.U32 R18, R184, 0x8, RZ ;  /* 0x00000008b8127824 */ /* 0x000fe200078e00ff */
[----:B------:R-:W-:Y:S01]  /*0cb0*/  LOP3.LUT R0, R0, 0x1ffffffe, RZ, 0xc0, !PT ;  /* 0x1ffffffe00007812 */ /* 0x000fe200078ec0ff */
[----:B------:R-:W-:Y:S01]  /*0cc0*/  IMAD.SHL.U32 R205, R9, 0x2, RZ ;  /* 0x0000000209cd7824 */ /* 0x000fe200078e00ff */
[----:B------:R-:W-:Y:S01]  /*0cd0*/  LOP3.LUT R2, R2, 0x1ffffffe, RZ, 0xc0, !PT ;  /* 0x1ffffffe02027812 */ /* 0x000fe200078ec0ff */
[----:B------:R-:W-:Y:S02]  /*0ce0*/  IMAD.IADD R5, R224, 0x1, -R5 ;  /* 0x00000001e0057824 */ /* 0x000fe400078e0a05 */
[----:B------:R-:W-:Y:S02]  /*0cf0*/  VIADD R22, R18, 0x40 ;  /* 0x0000004012167836 */ /* 0x000fe40000000000 */
[----:B------:R-:W-:-:S02]  /*0d00*/  VIADD R203, R205, 0x8 ;  /* 0x00000008cdcb7836 */ /* 0x000fc40000000000 */
[C---:B------:R-:W-:Y:S02]  /*0d10*/  VIADD R202, R205.reuse, 0x10 ;  /* 0x00000010cdca7836 */ /* 0x040fe40000000000 */
[C---:B------:R-:W-:Y:S02]  /*0d20*/  VIADD R201, R205.reuse, 0x18 ;  /* 0x00000018cdc97836 */ /* 0x040fe40000000000 */
[C---:B------:R-:W-:Y:S02]  /*0d30*/  VIADD R200, R205.reuse, 0x20 ;  /* 0x00000020cdc87836 */ /* 0x040fe40000000000 */
[C---:B------:R-:W-:Y:S02]  /*0d40*/  VIADD R199, R205.reuse, 0x28 ;  /* 0x00000028cdc77836 */ /* 0x040fe40000000000 */
[C---:B------:R-:W-:Y:S02]  /*0d50*/  VIADD R198, R205.reuse, 0x30 ;  /* 0x00000030cdc67836 */ /* 0x040fe40000000000 */
        /* <DEDUP_REMOVED lines=8> */
[----:B------:R-:W-:Y:S02]  /*0de0*/  VIADD R189, R205, 0x78 ;  /* 0x00000078cdbd7836 */ /* 0x000fe40000000000 */
[----:B------:R-:W-:Y:S02]  /*0df0*/  IMAD.IADD R0, R7, 0x1, -R0 ;  /* 0x0000000107007824 */ /* 0x000fe400078e0a00 */
[----:B------:R-:W-:Y:S02]  /*0e00*/  IMAD.IADD R226, R11, 0x1, -R2 ;  /* 0x000000010be27824 */ /* 0x000fe400078e0a02 */
[----:B------:R-:W-:Y:S01]  /*0e10*/  IMAD R225, R5, 0x40, R6 ;  /* 0x0000004005e17824 */ /* 0x000fe200078e0206 */
[----:B------:R-:W-:Y:S01]  /*0e20*/  SHF.R.S32.HI R206, RZ, 0x3, R3 ;  /* 0x00000003ffce7819 */ /* 0x000fe20000011403 */
[----:B------:R-:W-:Y:S01]  /*0e30*/  IMAD R227, R0, 0x8, R227 ;  /* 0x0000000800e37824 */ /* 0x000fe200078e02e3 */
[----:B------:R-:W-:Y:S01]  /*0e40*/  SHF.R.S32.HI R229, RZ, 0x1f, R18 ;  /* 0x0000001fffe57819 */ /* 0x000fe20000011412 */
[----:B------:R-:W-:Y:S01]  /*0e50*/  IMAD.MOV.U32 R5, RZ, RZ, R13 ;  /* 0x000000ffff057224 */ /* 0x000fe200078e000d */
[----:B------:R-:W-:Y:S01]  /*0e60*/  SHF.R.S32.HI R228, RZ, 0x1f, R22 ;  /* 0x0000001fffe47819 */ /* 0x000fe20000011416 */
[----:B------:R-:W-:Y:S01]  /*0e70*/  IMAD.MOV.U32 R6, RZ, RZ, R14 ;  /* 0x000000ffff067224 */ /* 0x000fe200078e000e */
[----:B------:R-:W-:Y:S01]  /*0e80*/  SHF.R.S32.HI R223, RZ, 0x1f, R203 ;  /* 0x0000001fffdf7819 */ /* 0x000fe200000114cb */
[----:B------:R-:W-:Y:S01]  /*0e90*/  IMAD.MOV.U32 R7, RZ, RZ, R15 ;  /* 0x000000ffff077224 */ /* 0x000fe200078e000f */
[----:B------:R-:W-:Y:S01]  /*0ea0*/  SHF.R.S32.HI R222, RZ, 0x1f, R202 ;  /* 0x0000001fffde7819 */ /* 0x000fe200000114ca */
[----:B------:R-:W-:Y:S01]  /*0eb0*/  IMAD.MOV.U32 R207, RZ, RZ, RZ ;  /* 0x000000ffffcf7224 */ /* 0x000fe200078e00ff */
[----:B------:R-:W-:Y:S01]  /*0ec0*/  SHF.R.S32.HI R221, RZ, 0x1f, R201 ;  /* 0x0000001fffdd7819 */ /* 0x000fe200000114c9 */
[----:B------:R-:W-:Y:S01]  /*0ed0*/  IMAD.MOV.U32 R16, RZ, RZ, RZ ;  /* 0x000000ffff107224 */ /* 0x000fe200078e00ff */
[----:B------:R-:W-:Y:S01]  /*0ee0*/  SHF.R.S32.HI R220, RZ, 0x1f, R200 ;  /* 0x0000001fffdc7819 */ /* 0x000fe200000114c8 */
[----:B------:R-:W-:Y:S01]  /*0ef0*/  IMAD.MOV.U32 R2, RZ, RZ, RZ ;  /* 0x000000ffff027224 */ /* 0x000fe200078e00ff */
[----:B------:R-:W-:Y:S01]  /*0f00*/  SHF.R.S32.HI R219, RZ, 0x1f, R199 ;  /* 0x0000001fffdb7819 */ /* 0x000fe200000114c7 */
[----:B------:R-:W-:Y:S01]  /*0f10*/  IMAD R226, R226, 0x8, R225 ;  /* 0x00000008e2e27824 */ /* 0x000fe200078e02e1 */
[----:B------:R-:W-:-:S02]  /*0f20*/  SHF.R.S32.HI R218, RZ, 0x1f, R198 ;  /* 0x0000001fffda7819 */ /* 0x000fc400000114c6 */
[----:B------:R-:W-:Y:S02]  /*0f30*/  SHF.R.S32.HI R217, RZ, 0x1f, R197 ;  /* 0x0000001fffd97819 */ /* 0x000fe400000114c5 */
[----:B------:R-:W-:Y:S02]  /*0f40*/  SHF.R.S32.HI R216, RZ, 0x1f, R196 ;  /* 0x0000001fffd87819 */ /* 0x000fe400000114c4 */
[----:B------:R-:W-:Y:S02]  /*0f50*/  SHF.R.S32.HI R215, RZ, 0x1f, R195 ;  /* 0x0000001fffd77819 */ /* 0x000fe400000114c3 */
[----:B------:R-:W-:Y:S02]  /*0f60*/  SHF.R.S32.HI R214, RZ, 0x1f, R194 ;  /* 0x0000001fffd67819 */ /* 0x000fe400000114c2 */
[----:B------:R-:W-:Y:S02]  /*0f70*/  SHF.R.S32.HI R213, RZ, 0x1f, R193 ;  /* 0x0000001fffd57819 */ /* 0x000fe400000114c1 */
[----:B------:R-:W-:-:S02]  /*0f80*/  SHF.R.S32.HI R212, RZ, 0x1f, R192 ;  /* 0x0000001fffd47819 */ /* 0x000fc400000114c0 */
[----:B------:R-:W-:Y:S02]  /*0f90*/  SHF.R.S32.HI R211, RZ, 0x1f, R191 ;  /* 0x0000001fffd37819 */ /* 0x000fe400000114bf */
[----:B------:R-:W-:Y:S02]  /*0fa0*/  SHF.R.S32.HI R210, RZ, 0x1f, R190 ;  /* 0x0000001fffd27819 */ /* 0x000fe400000114be */
[----:B------:R-:W-:Y:S02]  /*0fb0*/  SHF.R.S32.HI R209, RZ, 0x1f, R189 ;  /* 0x0000001fffd17819 */ /* 0x000fe400000114bd */
[----:B--2---:R-:W-:-:S07]  /*0fc0*/  LOP3.LUT R19, R10, 0x1, RZ, 0xfc, !PT ;  /* 0x000000010a137812 */ /* 0x004fce00078efcff */
.L_x_219:
[----:B0-2-4-:R-:W0:Y:S01]  /*0fd0*/  LDC.64 R8, c[0x0][0xc88] ;  /* 0x00032200ff087b82 */ /* 0x015e220000000a00 */
[----:B------:R-:W-:-:S07]  /*0fe0*/  ULDC.64 UR4, c[0x0][0xa28] ;  /* 0x00028a0000047ab9 */ /* 0x000fce0000000a00 */
[----:B------:R-:W1:Y:S08]  /*0ff0*/  LDC.64 R12, c[0x0][0x418] ;  /* 0x00010600ff0c7b82 */ /* 0x000e700000000a00 */
[----:B------:R-:W2:Y:S01]  /*1000*/  LDC R0, c[0x0][0x424] ;  /* 0x00010900ff007b82 */ /* 0x000ea20000000800 */
[----:B0-----:R-:W-:Y:S01]  /*1010*/  IMAD.WIDE R8, R7, 0x4, R8 ;  /* 0x0000000407087825 */ /* 0x001fe200078e0208 */
[----:B------:R-:W-:-:S06]  /*1020*/  ISETP.NE.U32.AND P0, PT, RZ, UR4, PT ;  /* 0x00000004ff007c0c */ /* 0x000fcc000bf05070 */
[----:B------:R-:W0:Y:S01]  /*1030*/  LDC R7, c[0x0][0x2f0] ;  /* 0x0000bc00ff077b82 */ /* 0x000e220000000800 */
[----:B---3--:R-:W3:Y:S01]  /*1040*/  LDG.E R23, desc[UR40][R8.64] ;  /* 0x0000002808177981 */ /* 0x008ee2000c1e1900 */
[----:B------:R-:W-:Y:S01]  /*1050*/  ISETP.NE.AND.EX P0, PT, RZ, UR5, PT, P0 ;  /* 0x00000005ff007c0c */ /* 0x000fe2000bf05300 */
[----:B------:R-:W-:Y:S01]  /*1060*/  IMAD.MOV.U32 R3, RZ, RZ, RZ ;  /* 0x000000ffff037224 */ /* 0x000fe200078e00ff */
[----:B---3--:R-:W-:-:S11]  /*1070*/  SHF.R.S32.HI R188, RZ, 0x1f, R23 ;  /* 0x0000001fffbc7819 */ /* 0x008fd60000011417 */
[----:B------:R-:W-:-:S04]  /*1080*/  @P0 LEA R10, P1, R23, UR4, 0x2 ;  /* 0x00000004170a0c11 */ /* 0x000fc8000f8210ff */
[----:B------:R-:W-:Y:S01]  /*1090*/  @P0 LEA.HI.X R11, R23, UR5, R188, 0x2, P1 ;  /* 0x00000005170b0c11 */ /* 0x000fe200088f14bc */
[----:B------:R-:W-:Y:S02]  /*10a0*/  ULDC.64 UR4, c[0x0][0xa20] ;  /* 0x0002880000047ab9 */ /* 0x000fe40000000a00 */
[----:B------:R-:W-:Y:S02]  /*10b0*/  ISETP.NE.U32.AND P1, PT, RZ, UR4, PT ;  /* 0x00000004ff007c0c */ /* 0x000fe4000bf25070 */
[----:B------:R3:W5:Y:S01]  /*10c0*/  @P0 LDG.E R3, desc[UR40][R10.64] ;  /* 0x000000280a030981 */ /* 0x000762000c1e1900 */
[----:B-1----:R-:W-:Y:S02]  /*10d0*/  ISETP.NE.U32.AND P0, PT, R12, RZ, PT ;  /* 0x000000ff0c00720c */ /* 0x002fe40003f05070 */
[----:B------:R-:W-:Y:S02]  /*10e0*/  ISETP.NE.AND.EX P1, PT, RZ, UR5, PT, P1 ;  /* 0x00000005ff007c0c */ /* 0x000fe4000bf25310 */
[----:B------:R-:W-:-:S04]  /*10f0*/  ISETP.NE.AND.EX P0, PT, R13, RZ, PT, P0 ;  /* 0x000000ff0d00720c */ /* 0x000fc80003f05300 */
[----:B--2---:R-:W-:-:S05]  /*1100*/  SEL R0, R0, 0x1, P0 ;  /* 0x0000000100007807 */ /* 0x004fca0000000000 */
[----:B0-----:R-:W-:Y:S02]  /*1110*/  IMAD R104, R0, R7, RZ ;  /* 0x0000000700687224 */ /* 0x001fe400078e02ff */
[----:B------:R-:W-:-:S04]  /*1120*/  @P1 LEA R8, P2, R23, UR4, 0x2 ;  /* 0x0000000417081c11 */ /* 0x000fc8000f8410ff */
[----:B------:R-:W-:-:S05]  /*1130*/  @P1 LEA.HI.X R9, R23, UR5, R188, 0x2, P2 ;  /* 0x0000000517091c11 */ /* 0x000fca00090f14bc */
[----:B------:R3:W5:Y:S01]  /*1140*/  @P1 LDG.E R104, desc[UR40][R8.64] ;  /* 0x0000002808681981 */ /* 0x000762000c1e1900 */
[----:B------:R-:W-:Y:S05]  /*1150*/  @P1 BRA `(.L_x_173) ;  /* 0x0000000000241947 */ /* 0x000fea0003800000 */
[----:B------:R-:W-:Y:S02]  /*1160*/  ULDC.64 UR4, c[0x0][0xa08] ;  /* 0x0002820000047ab9 */ /* 0x000fe40000000a00 */
[----:B------:R-:W-:-:S04]  /*1170*/  ISETP.NE.U32.AND P0, PT, RZ, UR4, PT ;  /* 0x00000004ff007c0c */ /* 0x000fc8000bf05070 */
[----:B------:R-:W-:-:S13]  /*1180*/  ISETP.NE.AND.EX P0, PT, RZ, UR5, PT, P0 ;  /* 0x00000005ff007c0c */ /* 0x000fda000bf05300 */
[----:B------:R-:W-:Y:S05]  /*1190*/  @!P0 BRA `(.L_x_173) ;  /* 0x0000000000148947 */ /* 0x000fea0003800000 */
[----:B---3--:R-:W0:Y:S02]  /*11a0*/  LDC.64 R8, c[0x0][0xa08] ;  /* 0x00028200ff087b82 */ /* 0x008e240000000a00 */
[----:B0-----:R-:W-:-:S05]  /*11b0*/  IMAD.WIDE R8, R23, 0x4, R8 ;  /* 0x0000000417087825 */ /* 0x001fca00078e0208 */
[----:B-----5:R-:W2:Y:S04]  /*11c0*/  LDG.E R104, desc[UR40][R8.64] ;  /* 0x0000002808687981 */ /* 0x020ea8000c1e1900 */
[----:B------:R-:W2:Y:S02]  /*11d0*/  LDG.E R7, desc[UR40][R8.64+0x4] ;  /* 0x0000042808077981 */ /* 0x000ea4000c1e1900 */
[----:B--2---:R-:W-:-:S07]  /*11e0*/  IMAD.IADD R104, R7, 0x1, -R104 ;  /* 0x0000000107687824 */ /* 0x004fce00078e0a68 */
.L_x_173:
[----:B-----5:R-:W-:Y:S01]  /*11f0*/  IMAD.IADD R104, R104, 0x1, -R3 ;  /* 0x0000000168687824 */ /* 0x020fe200078e0a03 */
[C---:B------:R-:W-:Y:S01]  /*1200*/  LOP3.LUT R3, R6.reuse, 0xff000000, RZ, 0xc0, !PT ;  /* 0xff00000006037812 */ /* 0x040fe200078ec0ff */
[----:B------:R-:W-:Y:S01]  /*1210*/  IMAD.MOV.U32 R94, RZ, RZ, RZ ;  /* 0x000000ffff5e7224 */ /* 0x000fe200078e00ff */
[----:B------:R-:W-:Y:S01]  /*1220*/  LOP3.LUT R0, R6, 0xff0000, RZ, 0xc0, !PT ;  /* 0x00ff000006007812 */ /* 0x000fe200078ec0ff */
[C---:B------:R-:W-:Y:S01]  /*1230*/  VIADD R4, R104.reuse, 0x7f ;  /* 0x0000007f68047836 */ /* 0x040fe20000000000 */
[----:B------:R-:W-:Y:S02]  /*1240*/  ISETP.GE.AND P0, PT, R104, 0x1, PT ;  /* 0x000000016800780c */ /* 0x000fe40003f06270 */
[----:B------:R-:W-:Y:S02]  /*1250*/  SHF.R.U32.HI R3, RZ, 0x8, R3 ;  /* 0x00000008ff037819 */ /* 0x000fe40000011603 */
[----:B------:R-:W-:Y:S02]  /*1260*/  SHF.R.S32.HI R7, RZ, 0x1f, R4 ;  /* 0x0000001fff077819 */ /* 0x000fe40000011404 */
[----:B------:R-:W-:-:S02]  /*1270*/  LEA.HI R0, R0, R3, RZ, 0x10 ;  /* 0x0000000300007211 */ /* 0x000fc400078f80ff */
[----:B------:R-:W-:Y:S02]  /*1280*/  LEA.HI R7, R7, R4, RZ, 0x7 ;  /* 0x0000000407077211 */ /* 0x000fe400078f38ff */
[----:B------:R-:W-:Y:S02]  /*1290*/  LOP3.LUT R204, R0, 0xff, RZ, 0xc0, !PT ;  /* 0x000000ff00cc7812 */ /* 0x000fe400078ec0ff */
[----:B------:R-:W-:Y:S02]  /*12a0*/  SHF.R.U32.HI R186, RZ, 0x10, R0 ;  /* 0x00000010ffba7819 */ /* 0x000fe40000011600 */
[----:B---3--:R-:W-:Y:S01]  /*12b0*/  SHF.R.S32.HI R11, RZ, 0x7, R7 ;  /* 0x00000007ff0b7819 */ /* 0x008fe20000011407 */
[----:B------:R-:W-:Y:S06]  /*12c0*/  @!P0 BRA `(.L_x_174) ;  /* 0x0000000000748947 */ /* 0x000fec0003800000 */
[----:B------:R-:W0:Y:S01]  /*12d0*/  LDC R3, c[0x0][0x9f0] ;  /* 0x00027c00ff037b82 */ /* 0x000e220000000800 */
[----:B------:R-:W-:-:S04]  /*12e0*/  ISETP.NE.AND P0, PT, R186, RZ, PT ;  /* 0x000000ffba00720c */ /* 0x000fc80003f05270 */
[----:B0-----:R-:W-:-:S04]  /*12f0*/  SEL R12, R186, R3, P0 ;  /* 0x00000003ba0c7207 */ /* 0x001fc80000000000 */
[-C--:B------:R-:W-:Y:S02]  /*1300*/  IABS R4, R12.reuse ;  /* 0x0000000c00047213 */ /* 0x080fe40000000000 */
[----:B------:R-:W-:Y:S02]  /*1310*/  IADD3 R0, R11, -0x1, R12 ;  /* 0xffffffff0b007810 */ /* 0x000fe40007ffe00c */
[----:B------:R-:W0:Y:S01]  /*1320*/  I2F.RP R3, R4 ;  /* 0x0000000400037306 */ /* 0x000e220000209400 */
[----:B------:R-:W-:Y:S02]  /*1330*/  IABS R13, R12 ;  /* 0x0000000c000d7213 */ /* 0x000fe40000000000 */
[----:B------:R-:W-:Y:S02]  /*1340*/  IABS R10, R0 ;  /* 0x00000000000a7213 */ /* 0x000fe40000000000 */
[----:B------:R-:W-:-:S04]  /*1350*/  LOP3.LUT R0, R0, R12, RZ, 0x3c, !PT ;  /* 0x0000000c00007212 */ /* 0x000fc800078e3cff */
[----:B------:R-:W-:Y:S01]  /*1360*/  ISETP.GE.AND P2, PT, R0, RZ, PT ;  /* 0x000000ff0000720c */ /* 0x000fe20003f46270 */
[----:B0-----:R-:W0:Y:S02]  /*1370*/  MUFU.RCP R3, R3 ;  /* 0x0000000300037308 */ /* 0x001e240000001000 */
[----:B0-----:R-:W-:Y:S02]  /*1380*/  VIADD R8, R3, 0xffffffe ;  /* 0x0ffffffe03087836 */ /* 0x001fe40000000000 */
[----:B------:R-:W-:-:S04]  /*1390*/  IMAD.MOV R3, RZ, RZ, -R13 ;  /* 0x000000ffff037224 */ /* 0x000fc800078e0a0d */
[----:B------:R0:W1:Y:S02]  /*13a0*/  F2I.FTZ.U32.TRUNC.NTZ R9, R8 ;  /* 0x0000000800097305 */ /* 0x000064000021f000 */
[----:B0-----:R-:W-:Y:S02]  /*13b0*/  IMAD.MOV.U32 R8, RZ, RZ, RZ ;  /* 0x000000ffff087224 */ /* 0x001fe400078e00ff */
[----:B-1----:R-:W-:-:S04]  /*13c0*/  IMAD.MOV R7, RZ, RZ, -R9 ;  /* 0x000000ffff077224 */ /* 0x002fc800078e0a09 */
[----:B------:R-:W-:-:S04]  /*13d0*/  IMAD R7, R7, R4, RZ ;  /* 0x0000000407077224 */ /* 0x000fc800078e02ff */
[----:B------:R-:W-:-:S06]  /*13e0*/  IMAD.HI.U32 R9, R9, R7, R8 ;  /* 0x0000000709097227 */ /* 0x000fcc00078e0008 */
[----:B------:R-:W-:-:S04]  /*13f0*/  IMAD.HI.U32 R9, R9, R10, RZ ;  /* 0x0000000a09097227 */ /* 0x000fc800078e00ff */
[----:B------:R-:W-:-:S05]  /*1400*/  IMAD R3, R9, R3, R10 ;  /* 0x0000000309037224 */ /* 0x000fca00078e020a */
[----:B------:R-:W-:-:S13]  /*1410*/  ISETP.GT.U32.AND P1, PT, R4, R3, PT ;  /* 0x000000030400720c */ /* 0x000fda0003f24070 */
[----:B------:R-:W-:Y:S02]  /*1420*/  @!P1 IMAD.IADD R3, R3, 0x1, -R4 ;  /* 0x0000000103039824 */ /* 0x000fe400078e0a04 */
[----:B------:R-:W-:Y:S01]  /*1430*/  @!P1 VIADD R9, R9, 0x1 ;  /* 0x0000000109099836 */ /* 0x000fe20000000000 */
[----:B------:R-:W-:Y:S02]  /*1440*/  ISETP.NE.AND P1, PT, R12, RZ, PT ;  /* 0x000000ff0c00720c */ /* 0x000fe40003f25270 */
[----:B------:R-:W-:-:S13]  /*1450*/  ISETP.GE.U32.AND P0, PT, R3, R4, PT ;  /* 0x000000040300720c */ /* 0x000fda0003f06070 */
[----:B------:R-:W-:-:S04]  /*1460*/  @P0 VIADD R9, R9, 0x1 ;  /* 0x0000000109090836 */ /* 0x000fc80000000000 */
[----:B------:R-:W-:Y:S01]  /*1470*/  @!P2 IMAD.MOV R9, RZ, RZ, -R9 ;  /* 0x000000ffff09a224 */ /* 0x000fe200078e0a09 */
[----:B------:R-:W-:-:S05]  /*1480*/  @!P1 LOP3.LUT R9, RZ, R12, RZ, 0x33, !PT ;  /* 0x0000000cff099212 */ /* 0x000fca00078e33ff */
[----:B------:R-:W-:-:S07]  /*1490*/  IMAD.MOV.U32 R94, RZ, RZ, R9 ;  /* 0x000000ffff5e7224 */ /* 0x000fce00078e0009 */
.L_x_174:
[-C--:B------:R-:W-:Y:S01]  /*14a0*/  IMAD R17, R204, R94.reuse, RZ ;  /* 0x0000005ecc117224 */ /* 0x080fe200078e02ff */
[----:B------:R-:W-:Y:S01]  /*14b0*/  LOP3.LUT R185, R6, 0xffff, RZ, 0xc0, !PT ;  /* 0x0000ffff06b97812 */ /* 0x000fe200078ec0ff */
[----:B------:R-:W-:Y:S01]  /*14c0*/  IMAD.MOV.U32 R187, RZ, RZ, R5 ;  /* 0x000000ffffbb7224 */ /* 0x000fe200078e0005 */
[----:B------:R-:W-:Y:S01]  /*14d0*/  PLOP3.LUT P0, PT, PT, PT, PT, 0x80, 0x0 ;  /* 0x000000000000781c */ /* 0x000fe20003f0f070 */
[----:B------:R-:W-:Y:S01]  /*14e0*/  IMAD.MOV.U32 R95, RZ, RZ, RZ ;  /* 0x000000ffff5f7224 */ /* 0x000fe200078e00ff */
[----:B------:R-:W-:Y:S01]  /*14f0*/  VIADDMNMX R94, R17, R94, R11, PT ;  /* 0x0000005e115e7246 */ /* 0x000fe2000380010b */
[----:B------:R-:W-:Y:S01]  /*1500*/  IMAD.MOV.U32 R0, RZ, RZ, RZ ;  /* 0x000000ffff007224 */ /* 0x000fe200078e00ff */
[----:B------:R-:W-:Y:S02]  /*1510*/  CS2R R86, SRZ ;  /* 0x0000000000567805 */ /* 0x000fe4000001ff00 */
[----:B------:R-:W-:Y:S02]  /*1520*/  CS2R R84, SRZ ;  /* 0x0000000000547805 */ /* 0x000fe4000001ff00 */
[----:B------:R-:W-:-:S02]  /*1530*/  ISETP.GT.AND P1, PT, R94, R17, PT ;  /* 0x000000115e00720c */ /* 0x000fc40003f24270 */
        /* <DEDUP_REMOVED lines=31> */
[----:B------:R-:W0:Y:S01]  /*1730*/  SHFL.IDX PT, R0, R224, RZ, 0x1f ;  /* 0x00001fffe0007589 */ /* 0x000e2200000e0000 */
[----:B------:R-:W1:Y:S01]  /*1740*/  S2UR UR7, SR_CgaCtaId ;  /* 0x00000000000779c3 */ /* 0x000e620000008800 */
[----:B------:R-:W-:Y:S01]  /*1750*/  UMOV UR6, 0x400 ;  /* 0x0000040000067882 */ /* 0x000fe20000000000 */
[----:B0-----:R-:W-:Y:S01]  /*1760*/  R2UR UR4, R0 ;  /* 0x00000000000472ca */ /* 0x001fe200000e0000 */
[----:B-1----:R-:W-:-:S04]  /*1770*/  ULEA UR6, UR7, UR6, 0x18 ;  /* 0x0000000607067291 */ /* 0x002fc8000f8ec03f */
[----:B------:R-:W-:-:S04]  /*1780*/  UIADD3 UR6, UR6, 0x10400, URZ ;  /* 0x0001040006067890 */ /* 0x000fc8000fffe03f */
[----:B------:R-:W-:-:S04]  /*1790*/  ULOP3.LUT UP0, URZ, UR6, 0x3ff, URZ, 0xc0, !UPT ;  /* 0x000003ff063f7892 */ /* 0x000fc8000f80c03f */
[----:B------:R-:W-:Y:S02]  /*17a0*/  ULEA.HI UR5, UR4, UR4, URZ, 0x1 ;  /* 0x0000000404057291 */ /* 0x000fe4000f8f083f */
[----:B------:R-:W-:Y:S02]  /*17b0*/  PLOP3.LUT P0, PT, PT, PT, UP0, 0x80, 0x0 ;  /* 0x000000000000781c */ /* 0x000fe40003f0f008 */
        /* <DEDUP_REMOVED lines=11> */
[----:B------:R-:W-:Y:S01]  /*1870*/  IMAD.U32 R5, RZ, RZ, UR5 ;  /* 0x00000005ff057e24 */ /* 0x000fe2000f8e00ff */
[----:B------:R-:W-:Y:S01]  /*1880*/  ULDC.64 UR4, c[0x4][0x120] ;  /* 0x0100480000047ab9 */ /* 0x000fe20000000a00 */
        /* <DEDUP_REMOVED lines=9> */
.L_x_176:
[----:B------:R-:W0:Y:S01]  /*1920*/  S2UR UR5, SR_CgaCtaId ;  /* 0x00000000000579c3 */ /* 0x000e220000008800 */
[----:B------:R-:W-:Y:S01]  /*1930*/  LEA.HI R0, R207, R207, RZ, 0x1 ;  /* 0x000000cfcf007211 */ /* 0x000fe200078f08ff */
[----:B------:R-:W-:Y:S01]  /*1940*/  UMOV UR4, 0x400 ;  /* 0x0000040000047882 */ /* 0x000fe20000000000 */
[----:B------:R-:W-:Y:S01]  /*1950*/  BSSY B0, `(.L_x_177) ;  /* 0x0000009000007945 */ /* 0x000fe20003800000 */
[----:B------:R-:W-:Y:S02]  /*1960*/  ISETP.NE.AND P0, PT, R19, 0x3, PT ;  /* 0x000000031300780c */ /* 0x000fe40003f05270 */
[----:B------:R-:W-:-:S05]  /*1970*/  LOP3.LUT R0, R0, 0xfffffffe, RZ, 0xc0, !PT ;  /* 0xfffffffe00007812 */ /* 0x000fca00078ec0ff */
[----:B------:R-:W-:-:S05]  /*1980*/  IMAD.IADD R3, R207, 0x1, -R0 ;  /* 0x00000001cf037824 */ /* 0x000fca00078e0a00 */
[----:B------:R-:W-:Y:S01]  /*1990*/  SHF.L.U32 R3, R3, 0x1f, RZ ;  /* 0x0000001f03037819 */ /* 0x000fe200000006ff */
[----:B0-----:R-:W-:-:S06]  /*19a0*/  ULEA UR4, UR5, UR4, 0x18 ;  /* 0x0000000405047291 */ /* 0x001fcc000f8ec03f */
[----:B------:R-:W-:-:S04]  /*19b0*/  IMAD.U32 R0, RZ, RZ, UR4 ;  /* 0x00000004ff007e24 */ /* 0x000fc8000f8e00ff */
[----:B------:R-:W0:Y:S02]  /*19c0*/  SYNCS.PHASECHK.TRANS64.TRYWAIT P1, [R0+URZ+0x34800], R3 ;  /* 0x03480003000075a7 */ /* 0x000e24000802017f */
[----:B0-----:R-:W-:Y:S05]  /*19d0*/  @!P1 BRA `(.L_x_178) ;  /* 0x000000e800d09947 */ /* 0x001fea0003800000 */
.L_x_342:
[----:B------:R-:W-:Y:S05]  /*19e0*/  BSYNC B0 ;  /* 0x0000000000007941 */ /* 0x000fea0003800000 */
.L_x_177:
[----:B------:R-:W-:Y:S05]  /*19f0*/  @!P0 BRA `(.L_x_179) ;  /* 0x0000000000048947 */ /* 0x000fea0003800000 */
[----:B------:R-:W-:Y:S01]  /*1a00*/  BPT.TRAP 0x1 ;  /* 0x000000040000795c */ /* 0x000fe20000300000 */
.L_x_179:
[----:B------:R-:W-:Y:S01]  /*1a10*/  IMAD R5, R2, 0x8, R0 ;  /* 0x0000000802057824 */ /* 0x000fe200078e0200 */
[----:B------:R-:W-:-:S04]  /*1a20*/  SHF.L.U32 R4, R16, 0x1f, RZ ;  /* 0x0000001f10047819 */ /* 0x000fc800000006ff */
[----:B------:R1:W2:Y:S01]  /*1a30*/  SYNCS.PHASECHK.TRANS64.TRYWAIT P2, [R5+URZ+0x34830], R4 ;  /* 0x03483004050075a7 */ /* 0x0002a2000804017f */
[----:B------:R-:W-:Y:S05]  /*1a40*/  @!P0 BRA `(.L_x_180) ;  /* 0x0000000000048947 */ /* 0x000fea0003800000 */
[----:B------:R-:W-:Y:S01]  /*1a50*/  BPT.TRAP 0x1 ;  /* 0x000000040000795c */ /* 0x000fe20000300000 */
.L_x_180:
[----:B0-----:R-:W0:Y:S01]  /*1a60*/  S2R R3, SR_TID.X ;  /* 0x0000000000037919 */ /* 0x001e220000002100 */
[----:B------:R-:W-:Y:S01]  /*1a70*/  IMAD.MOV.U32 R151, RZ, RZ, RZ ;  /* 0x000000ffff977224 */ /* 0x000fe200078e00ff */
[----:B0-----:R-:W-:Y:S01]  /*1a80*/  LOP3.LUT P1, RZ, R3, 0x7f, RZ, 0xc0, !PT ;  /* 0x0000007f03ff7812 */ /* 0x001fe2000782c0ff */
[----:B--2---:R-:W-:-:S12]  /*1a90*/  @P2 BRA `(.L_x_181) ;  /* 0x0000000000082947 */ /* 0x004fd80003800000 */
[----:B------:R-:W0:Y:S02]  /*1aa0*/  SYNCS.PHASECHK.TRANS64.TRYWAIT P2, [R5+URZ+0x34830], R4 ;  /* 0x03483004050075a7 */ /* 0x000e24000804017f */
[----:B0-----:R-:W-:Y:S05]  /*1ab0*/  @!P2 BRA `(.L_x_182) ;  /* 0x000000e800aca947 */ /* 0x001fea0003800000 */
.L_x_181:
[----:B------:R-:W-:Y:S05]  /*1ac0*/  WARPSYNC.ALL ;  /* 0x0000000000007948 */ /* 0x000fea0003800000 */
[----:B------:R-:W-:Y:S01]  /*1ad0*/  VIADD R3, R0, 0x1c400 ;  /* 0x0001c40000037836 */ /* 0x000fe20000000000 */
[----:B------:R-:W-:Y:S01]  /*1ae0*/  ULOP3.LUT UR52, UR52, 0x10000, URZ, 0xfc, !UPT ;  /* 0x0001000034347892 */ /* 0x000fe2000f8efc3f */
[----:B------:R-:W-:Y:S01]  /*1af0*/  WARPGROUP.ARRIVE ;  /* 0x00000000000079c5 */ /* 0x000fe20000000000 */
[----:B------:R-:W-:Y:S01]  /*1b00*/  UMOV UR53, 0x40000040 ;  /* 0x4000004000357882 */ /* 0x000fe20000000000 */
[----:B------:R-:W-:Y:S01]  /*1b10*/  UMOV UR55, 0x40000040 ;  /* 0x4000004000377882 */ /* 0x000fe20000000000 */
[----:B------:R-:W-:Y:S01]  /*1b20*/  SHF.R.U32.HI R3, RZ, 0x4, R3 ;  /* 0x00000004ff037819 */ /* 0x000fe20000011603 */
[----:B------:R-:W-:Y:S01]  /*1b30*/  UIADD3 UR56, UR52, 0x2, URZ ;  /* 0x0000000234387890 */ /* 0x000fe2000fffe03f */
[----:B------:R-:W-:Y:S01]  /*1b40*/  P2R R88, PR, RZ, 0x2 ;  /* 0x00000002ff587803 */ /* 0x000fe20000000000 */
[----:B------:R-:W-:Y:S01]  /*1b50*/  UMOV UR57, 0x40000040 ;  /* 0x4000004000397882 */ /* 0x000fe20000000000 */
[----:B------:R-:W-:Y:S01]  /*1b60*/  LOP3.LUT R3, R3, 0x3fff, RZ, 0xc0, !PT ;  /* 0x00003fff03037812 */ /* 0x000fe200078ec0ff */
[----:B------:R-:W-:Y:S01]  /*1b70*/  UMOV UR59, 0x40000040 ;  /* 0x40000040003b7882 */ /* 0x000fe20000000000 */
[----:B------:R-:W-:Y:S01]  /*1b80*/  UIADD3 UR8, UR52, 0x4, URZ ;  /* 0x0000000434087890 */ /* 0x000fe2000fffe03f */
[----:B------:R-:W-:Y:S01]  /*1b90*/  P2R R90, PR, RZ, 0x1 ;  /* 0x00000001ff5a7803 */ /* 0x000fe20000000000 */
[----:B------:R-:W-:Y:S01]  /*1ba0*/  UMOV UR9, 0x40000040 ;  /* 0x4000004000097882 */ /* 0x000fe20000000000 */
[----:B------:R-:W-:Y:S01]  /*1bb0*/  LOP3.LUT R7, R3, 0x10000, RZ, 0xfc, !PT ;  /* 0x0001000003077812 */ /* 0x000fe200078efcff */
[----:B------:R-:W-:Y:S01]  /*1bc0*/  UMOV UR11, 0x40000040 ;  /* 0x40000040000b7882 */ /* 0x000fe20000000000 */
[----:B------:R-:W-:Y:S01]  /*1bd0*/  UIADD3 UR12, UR52, 0x6, URZ ;  /* 0x00000006340c7890 */ /* 0x000fe2000fffe03f */
[----:B------:R-:W-:Y:S01]  /*1be0*/  IMAD.MOV.U32 R150, RZ, RZ, R151 ;  /* 0x000000ffff967224 */ /* 0x000fe200078e0097 */
[----:B------:R-:W-:Y:S01]  /*1bf0*/  UMOV UR13, 0x40000040 ;  /* 0x40000040000d7882 */ /* 0x000fe20000000000 */
[----:B------:R-:W-:Y:S01]  /*1c00*/  IMAD R3, R2, 0xc00, R7 ;  /* 0x00000c0002037824 */ /* 0x000fe200078e0207 */
[----:B------:R-:W-:Y:S01]  /*1c10*/  UMOV UR15, 0x40000040 ;  /* 0x40000040000f7882 */ /* 0x000fe20000000000 */
[----:B------:R-:W-:Y:S01]  /*1c20*/  UIADD3 UR16, UR52, 0x400, URZ ;  /* 0x0000040034107890 */ /* 0x000fe2000fffe03f */
[----:B------:R-:W-:Y:S01]  /*1c30*/  IMAD.MOV.U32 R149, RZ, RZ, R151 ;  /* 0x000000ffff957224 */ /* 0x000fe200078e0097 */
[----:B------:R-:W-:Y:S01]  /*1c40*/  UMOV UR17, 0x40000040 ;  /* 0x4000004000117882 */ /* 0x000fe20000000000 */
[----:B------:R-:W-:Y:S01]  /*1c50*/  R2UR UR54, R3 ;  /* 0x00000000033672ca */ /* 0x000fe200000e0000 */
[----:B------:R-:W-:Y:S01]  /*1c60*/  UMOV UR19, 0x40000040 ;  /* 0x4000004000137882 */ /* 0x000fe20000000000 */
[----:B------:R-:W-:Y:S01]  /*1c70*/  UIADD3 UR20, UR52, 0x402, URZ ;  /* 0x0000040234147890 */ /* 0x000fe2000fffe03f */
[----:B------:R-:W-:Y:S01]  /*1c80*/  IADD3 R3, R104, 0x80, -R205 ;  /* 0x0000008068037810 */ /* 0x000fe20007ffe8cd */
[----:B------:R-:W-:Y:S01]  /*1c90*/  UMOV UR21, 0x40000040 ;  /* 0x4000004000157882 */ /* 0x000fe20000000000 */
[----:B------:R-:W-:Y:S01]  /*1ca0*/  UMOV UR23, 0x40000040 ;  /* 0x4000004000177882 */ /* 0x000fe20000000000 */
[----:B------:R-:W-:Y:S01]  /*1cb0*/  UIADD3 UR24, UR52, 0x404, URZ ;  /* 0x0000040434187890 */ /* 0x000fe2000fffe03f */
[----:B------:R-:W-:Y:S01]  /*1cc0*/  IMAD.MOV.U32 R148, RZ, RZ, R151 ;  /* 0x000000ffff947224 */ /* 0x000fe200078e0097 */
[----:B------:R-:W-:Y:S01]  /*1cd0*/  UMOV UR25, 0x40000040 ;  /* 0x4000004000197882 */ /* 0x000fe20000000000 */
[----:B------:R-:W-:Y:S01]  /*1ce0*/  UMOV UR27, 0x40000040 ;  /* 0x40000040001b7882 */ /* 0x000fe20000000000 */
[----:B------:R-:W-:Y:S01]  /*1cf0*/  UIADD3 UR28, UR52, 0x406, URZ ;  /* 0x00000406341c7890 */ /* 0x000fe2000fffe03f */
[----:B------:R-:W-:Y:S01]  /*1d00*/  IMAD R6, R94, -0x80, R3 ;  /* 0xffffff805e067824 */ /* 0x000fe200078e0203 */
[----:B------:R-:W-:Y:S01]  /*1d10*/  UMOV UR29, 0x40000040 ;  /* 0x40000040001d7882 */ /* 0x000fe20000000000 */
[----:B------:R-:W-:Y:S01]  /*1d20*/  HGMMA.64x128x16.F32 R24, gdesc[UR52], RZ, !UPT, gsb0 ;  /* 0x01e00000341879f0 */ /* 0x000fe2000c0008ff */
[----:B------:R-:W-:Y:S01]  /*1d30*/  UIADD3 UR58, UR54, 0x2, URZ ;  /* 0x00000002363a7890 */ /* 0x000fe2000fffe03f */
[--C-:B------:R-:W-:Y:S01]  /*1d40*/  IMAD.MOV.U32 R147, RZ, RZ, R151.reuse ;  /* 0x000000ffff937224 */ /* 0x100fe200078e0097 */
[----:B------:R-:W-:Y:S01]  /*1d50*/  UIADD3 UR10, UR54, 0x4, URZ ;  /* 0x00000004360a7890 */ /* 0x000fe2000fffe03f */
[C---:B------:R-:W-:Y:S01]  /*1d60*/  ISETP.GT.AND P4, PT, R6.reuse, RZ, PT ;  /* 0x000000ff0600720c */ /* 0x040fe20003f84270 */
[----:B------:R-:W-:Y:S01]  /*1d70*/  UIADD3 UR14, UR54, 0x6, URZ ;  /* 0x00000006360e7890 */ /* 0x000fe2000fffe03f */
[C---:B------:R-:W-:Y:S01]  /*1d80*/  ISETP.GT.AND P3, PT, R6.reuse, 0x1, PT ;  /* 0x000000010600780c */ /* 0x040fe20003f64270 */
        /* <DEDUP_REMOVED lines=8> */
[----:B------:R-:W-:Y:S01]  /*1e10*/  UMOV UR31, 0x40000040 ;  /* 0x40000040001f7882 */ /* 0x000fe20000000000 */
[----:B------:R-:W-:Y:S01]  /*1e20*/  UIADD3 UR32, UR52, 0x800, URZ ;  /* 0x0000080034207890 */ /* 0x000fe2000fffe03f */
[----:B------:R-:W-:Y:S01]  /*1e30*/  ISETP.GT.AND P0, PT, R6, 0x60, PT ;  /* 0x000000600600780c */ /* 0x000fe20003f04270 */
[----:B------:R-:W-:Y:S01]  /*1e40*/  UIADD3 UR34, UR54, 0x800, URZ ;  /* 0x0000080036227890 */ /* 0x000fe2000fffe03f */
[--C-:B------:R-:W-:Y:S01]  /*1e50*/  IMAD.MOV.U32 R146, RZ, RZ, R151.reuse ;  /* 0x000000ffff927224 */ /* 0x100fe200078e0097 */
[----:B------:R-:W-:Y:S01]  /*1e60*/  UMOV UR33, 0x40000040 ;  /* 0x4000004000217882 */ /* 0x000fe20000000000 */
[----:B------:R-:W-:Y:S01]  /*1e70*/  UMOV UR35, 0x40000040 ;  /* 0x4000004000237882 */ /* 0x000fe20000000000 */
[----:B------:R-:W-:Y:S01]  /*1e80*/  UIADD3 UR36, UR52, 0x802, URZ ;  /* 0x0000080234247890 */ /* 0x000fe2000fffe03f */
[--C-:B------:R-:W-:Y:S01]  /*1e90*/  IMAD.MOV.U32 R145, RZ, RZ, R151.reuse ;  /* 0x000000ffff917224 */ /* 0x100fe200078e0097 */
        /* <DEDUP_REMOVED lines=16> */
[----:B------:R-:W-:Y:S01]  /*1fa0*/  ULDC UR4, c[0x0][0x988] ;  /* 0x0002620000047ab9 */ /* 0x000fe20000000800 */
        /* <DEDUP_REMOVED lines=21> */
[----:B------:R-:W-:Y:S01]  /*2100*/  IMAD.MOV.U32 R92, RZ, RZ, R151 ;  /* 0x000000ffff5c7224 */ /* 0x000fe200078e0097 */
        /* <DEDUP_REMOVED lines=37> */
[----:B01----:R-:W-:-:S02]  /*2360*/  FMNMX.FTZ R4, R111, R113, !PT ;  /* 0x000000716f047209 */ /* 0x003fc40007810000 */
        /* <DEDUP_REMOVED lines=103> */
[C---:B------:R-:W-:Y:S02]  /*29e0*/  ISETP.GT.AND P6, PT, R6.reuse, 0x79, PT ;  /* 0x000000790600780c */ /* 0x040fe40003fc4270 */
        /* <DEDUP_REMOVED lines=17> */
[----:B------:R-:W-:Y:S01]  /*2b00*/  ISETP.NE.AND P1, PT, R88, RZ, PT ;  /* 0x000000ff5800720c */ /* 0x000fe20003f25270 */
[--C-:B------:R-:W-:Y:S01]  /*2b10*/  IMAD.MOV.U32 R88, RZ, RZ, R151.reuse ;  /* 0x000000ffff587224 */ /* 0x100fe200078e0097 */
[----:B------:R-:W-:Y:S01]  /*2b20*/  ISETP.NE.AND P0, PT, R90, RZ, PT ;  /* 0x000000ff5a00720c */ /* 0x000fe20003f05270 */
[----:B------:R-:W-:Y:S01]  /*2b30*/  IMAD.MOV.U32 R90, RZ, RZ, R151 ;  /* 0x000000ffff5a7224 */ /* 0x000fe200078e0097 */
[----:B0-----:R-:W-:-:S02]  /*2b40*/  FMNMX.FTZ R10, R8, R3, !PT ;  /* 0x00000003080a7209 */ /* 0x001fc40007810000 */
[----:B------:R-:W-:-:S03]  /*2b50*/  FMNMX.FTZ R8, R11, R27, !PT ;  /* 0x0000001b0b087209 */ /* 0x000fc60007810000 */
[----:B------:R-:W0:Y:S01]  /*2b60*/  SHFL.BFLY PT, R3, R10, 0x1, 0x1f ;  /* 0x0c201f000a037f89 */ /* 0x000e2200000e0000 */
[----:B------:R-:W-:-:S03]  /*2b70*/  FMNMX.FTZ R8, R13, R8, !PT ;  /* 0x000000080d087209 */ /* 0x000fc60007810000 */
[----:B------:R-:W-:Y:S01]  /*2b80*/  @!P1 VIADD R5, R5, 0x34840 ;  /* 0x0003484005059836 */ /* 0x000fe20000000000 */
[----:B------:R-:W-:-:S04]  /*2b90*/  FMNMX.FTZ R8, R31, R8, !PT ;  /* 0x000000081f087209 */ /* 0x000fc80007810000 */
[----:B------:R-:W-:Y:S02]  /*2ba0*/  @!P1 PRMT R5, RZ, 0x654, R5 ;  /* 0x00000654ff059816 */ /* 0x000fe40000000005 */
[----:B------:R-:W-:Y:S02]  /*2bb0*/  FMNMX.FTZ R8, R15, R8, !PT ;  /* 0x000000080f087209 */ /* 0x000fe40007810000 */
[----:B------:R1:W-:Y:S02]  /*2bc0*/  @!P1 SYNCS.ARRIVE.TRANS64.RED.A1T0 RZ, [R5+URZ], RZ ;  /* 0x000000ff05ff99a7 */ /* 0x0003e4000810043f */
        /* <DEDUP_REMOVED lines=18> */
[-CC-:B------:R-:W-:Y:S01]  /*2cf0*/  FFMA.FTZ R168, R125, R4.reuse, -R6.reuse ;  /* 0x000000047da87223 */ /* 0x180fe20000010806 */
[----:B------:R-:W-:Y:S01]  /*2d00*/  FSEL R123, R82, -INF , P3 ;  /* 0xff800000527b7808 */ /* 0x000fe20001800000 */
[--C-:B------:R-:W-:Y:S01]  /*2d10*/  FFMA.FTZ R154, R9, R4, -R6.reuse ;  /* 0x00000004099a7223 */ /* 0x100fe20000010806 */
[----:B------:R-:W-:Y:S01]  /*2d20*/  FMNMX.FTZ R8, R37, R8, !PT ;  /* 0x0000000825087209 */ /* 0x000fe20007810000 */
[----:B------:R0:W-:Y:S01]  /*2d30*/  MUFU.EX2 R79, R10 ;  /* 0x0000000a004f7308 */ /* 0x0001e20000000800 */
[----:B------:R-:W-:Y:S01]  /*2d40*/  FSEL R91, R86, -INF , P5 ;  /* 0xff800000565b7808 */ /* 0x000fe20002800000 */
[--C-:B------:R-:W-:Y:S01]  /*2d50*/  FFMA.FTZ R180, R111, R4, -R6.reuse ;  /* 0x000000046fb47223 */ /* 0x100fe20000010806 */
[----:B------:R-:W-:Y:S01]  /*2d60*/  FMNMX.FTZ R8, R55, R8, !PT ;  /* 0x0000000837087209 */ /* 0x000fe20007810000 */
[-CC-:B------:R-:W-:Y:S01]  /*2d70*/  FFMA.FTZ R77, R113, R4.reuse, -R6.reuse ;  /* 0x00000004714d7223 */ /* 0x180fe20000010806 */
[----:B------:R-:W-:Y:S01]  /*2d80*/  FSEL R125, R87, -INF , P6 ;  /* 0xff800000577d7808 */ /* 0x000fe20003000000 */
[--C-:B------:R-:W-:Y:S01]  /*2d90*/  FFMA.FTZ R182, R115, R4, -R6.reuse ;  /* 0x0000000473b67223 */ /* 0x100fe20000010806 */
[----:B------:R-:W-:Y:S01]  /*2da0*/  FMNMX.FTZ R8, R41, R8, !PT ;  /* 0x0000000829087209 */ /* 0x000fe20007810000 */
[----:B------:R-:W-:Y:S01]  /*2db0*/  MUFU.EX2 R180, R180 ;  /* 0x000000b400b47308 */ /* 0x000fe20000000800 */
        /* <DEDUP_REMOVED lines=33> */
[----:B------:R-:W-:Y:S01]  /*2fd0*/  FFMA.FTZ R85, R85, R4, -R6 ;  /* 0x0000000455557223 */ /* 0x000fe20000010806 */
[----:B------:R-:W-:Y:S01]  /*2fe0*/  FMNMX.FTZ R8, R75, R8, !PT ;  /* 0x000000084b087209 */ /* 0x000fe20007810000 */
[----:B------:R-:W4:Y:S01]  /*2ff0*/  MUFU.EX2 R81, R81 ;  /* 0x0000005100517308 */ /* 0x000f220000000800 */
[----:B------:R-:W-:-:S02]  /*3000*/  IMAD.MOV.U32 R141, RZ, RZ, R151 ;  /* 0x000000ffff8d7224 */ /* 0x000fc400078e0097 */
[----:B------:R-:W-:Y:S01]  /*3010*/  FMNMX.FTZ R8, R73, R8, !PT ;  /* 0x0000000849087209 */ /* 0x000fe20007810000 */
[--C-:B------:R-:W-:Y:S02]  /*3020*/  IMAD.MOV.U32 R139, RZ, RZ, R151.reuse ;  /* 0x000000ffff8b7224 */ /* 0x100fe400078e0097 */
[--C-:B------:R-:W-:Y:S01]  /*3030*/  IMAD.MOV.U32 R137, RZ, RZ, R151.reuse ;  /* 0x000000ffff897224 */ /* 0x100fe200078e0097 */
[----:B------:R-:W-:Y:S01]  /*3040*/  FMNMX.FTZ R8, R121, R8, !PT ;  /* 0x0000000879087209 */ /* 0x000fe20007810000 */
[----:B------:R-:W5:Y:S01]  /*3050*/  MUFU.EX2 R176, R176 ;  /* 0x000000b000b07308 */ /* 0x000f620000000800 */
[--C-:B------:R-:W-:Y:S02]  /*3060*/  IMAD.MOV.U32 R135, RZ, RZ, R151.reuse ;  /* 0x000000ffff877224 */ /* 0x100fe400078e0097 */
[----:B------:R-:W-:Y:S01]  /*3070*/  FMNMX.FTZ R8, R123, R8, !PT ;  /* 0x000000087b087209 */ /* 0x000fe20007810000 */
[--C-:B------:R-:W-:Y:S02]  /*3080*/  IMAD.MOV.U32 R133, RZ, RZ, R151.reuse ;  /* 0x000000ffff857224 */ /* 0x100fe400078e0097 */
[--C-:B------:R-:W-:Y:S01]  /*3090*/  IMAD.MOV.U32 R131, RZ, RZ, R151.reuse ;  /* 0x000000ffff837224 */ /* 0x100fe200078e0097 */
[----:B------:R-:W-:Y:S01]  /*30a0*/  FMNMX.FTZ R8, R83, R8, !PT ;  /* 0x0000000853087209 */ /* 0x000fe20007810000 */
[----:B------:R-:W1:Y:S01]  /*30b0*/  MUFU.EX2 R111, R111 ;  /* 0x0000006f006f7308 */ /* 0x000e620000000800 */
[----:B------:R-:W-:-:S02]  /*30c0*/  IMAD.MOV.U32 R129, RZ, RZ, R151 ;  /* 0x000000ffff817224 */ /* 0x000fc400078e0097 */
[----:B------:R-:W-:Y:S01]  /*30d0*/  FMNMX.FTZ R8, R91, R8, !PT ;  /* 0x000000085b087209 */ /* 0x000fe20007810000 */
[--C-:B------:R-:W-:Y:S02]  /*30e0*/  IMAD.MOV.U32 R127, RZ, RZ, R151.reuse ;  /* 0x000000ffff7f7224 */ /* 0x100fe400078e0097 */
[--C-:B------:R-:W-:Y:S01]  /*30f0*/  IMAD.MOV.U32 R109, RZ, RZ, R151.reuse ;  /* 0x000000ffff6d7224 */ /* 0x100fe200078e0097 */
[----:B------:R-:W-:Y:S01]  /*3100*/  FMNMX.FTZ R8, R125, R8, !PT ;  /* 0x000000087d087209 */ /* 0x000fe20007810000 */
[----:B------:R-:W1:Y:S01]  /*3110*/  MUFU.EX2 R178, R178 ;  /* 0x000000b200b27308 */ /* 0x000e620000000800 */
[--C-:B------:R-:W-:Y:S02]  /*3120*/  IMAD.MOV.U32 R107, RZ, RZ, R151.reuse ;  /* 0x000000ffff6b7224 */ /* 0x100fe400078e0097 */
[--C-:B------:R-:W-:Y:S01]  /*3130*/  IMAD.MOV.U32 R105, RZ, RZ, R151.reuse ;  /* 0x000000ffff697224 */ /* 0x100fe200078e0097 */
[----:B------:R-:W0:Y:S01]  /*3140*/  SHFL.BFLY PT, R9, R8, 0x2, 0x1f ;  /* 0x0c401f0008097f89 */ /* 0x000e2200000e0000 */
[----:B------:R-:W-:-:S02]  /*3150*/  IMAD.MOV.U32 R103, RZ, RZ, R151 ;  /* 0x000000ffff677224 */ /* 0x000fc400078e0097 */
[--C-:B------:R-:W-:Y:S01]  /*3160*/  IMAD.MOV.U32 R101, RZ, RZ, R151.reuse ;  /* 0x000000ffff657224 */ /* 0x100fe200078e0097 */
[----:B------:R-:W1:Y:S01]  /*3170*/  MUFU.EX2 R113, R113 ;  /* 0x0000007100717308 */ /* 0x000e620000000800 */
[--C-:B------:R-:W-:Y:S02]  /*3180*/  IMAD.MOV.U32 R99, RZ, RZ, R151.reuse ;  /* 0x000000ffff637224 */ /* 0x100fe400078e0097 */
[----:B------:R-:W-:-:S05]  /*3190*/  IMAD.MOV.U32 R97, RZ, RZ, R151 ;  /* 0x000000ffff617224 */ /* 0x000fca00078e0097 */
        /* <DEDUP_REMOVED lines=13> */
[-CC-:B------:R-:W-:Y:S01]  /*3270*/  FFMA.FTZ R181, R11, R4.reuse, -R6.reuse ;  /* 0x000000040bb57223 */ /* 0x180fe20000010806 */
[-CC-:B------:R-:W-:Y:S01]  /*3280*/  FFMA.FTZ R8, R27, R4.reuse, -R6.reuse ;  /* 0x000000041b087223 */ /* 0x180fe20000010806 */
[-CC-:B------:R-:W-:Y:S01]  /*3290*/  FFMA.FTZ R183, R13, R4.reuse, -R6.reuse ;  /* 0x000000040db77223 */ /* 0x180fe20000010806 */
[----:B--2---:R-:W-:Y:S01]  /*32a0*/  FADD.FTZ R11, R180, R77 ;  /* 0x0000004db40b7221 */ /* 0x004fe20000010000 */
[-CC-:B------:R-:W-:Y:S01]  /*32b0*/  FFMA.FTZ R10, R31, R4.reuse, -R6.reuse ;  /* 0x000000041f0a7223 */ /* 0x180fe20000010806 */
[-CC-:B------:R-:W-:Y:S01]  /*32c0*/  FFMA.FTZ R177, R15, R4.reuse, -R6.reuse ;  /* 0x000000040fb17223 */ /* 0x180fe20000010806 */
[----:B------:R-:W-:Y:S01]  /*32d0*/  MUFU.EX2 R181, R181 ;  /* 0x000000b500b57308 */ /* 0x000fe20000000800 */
[----:B---3--:R-:W-:Y:S01]  /*32e0*/  FADD.FTZ R30, R182, R11 ;  /* 0x0000000bb61e7221 */ /* 0x008fe20000010000 */
[-CC-:B------:R-:W-:Y:S01]  /*32f0*/  FFMA.FTZ R12, R35, R4.reuse, -R6.reuse ;  /* 0x00000004230c7223 */ /* 0x180fe20000010806 */
[-CC-:B------:R-:W-:Y:S01]  /*3300*/  FFMA.FTZ R179, R21, R4.reuse, -R6.reuse ;  /* 0x0000000415b37223 */ /* 0x180fe20000010806 */
[-C--:B------:R-:W-:Y:S01]  /*3310*/  FFMA.FTZ R14, R39, R4.reuse, -R6 ;  /* 0x00000004270e7223 */ /* 0x080fe20000010806 */
[----:B----4-:R-:W-:Y:S01]  /*3320*/  FADD.FTZ R11, R81, R30 ;  /* 0x0000001e510b7221 */ /* 0x010fe20000010000 */
[-CC-:B------:R-:W-:Y:S01]  /*3330*/  FFMA.FTZ R173, R25, R4.reuse, -R6.reuse ;  /* 0x0000000419ad7223 */ /* 0x180fe20000010806 */
[-CC-:B------:R-:W-:Y:S01]  /*3340*/  FFMA.FTZ R20, R43, R4.reuse, -R6.reuse ;  /* 0x000000042b147223 */ /* 0x180fe20000010806 */
[----:B------:R-:W0:Y:S01]  /*3350*/  MUFU.EX2 R8, R8 ;  /* 0x0000000800087308 */ /* 0x000e220000000800 */
[----:B-----5:R-:W-:Y:S01]  /*3360*/  FADD.FTZ R32, R176, R11 ;  /* 0x0000000bb0207221 */ /* 0x020fe20000010000 */
[-CC-:B------:R-:W-:Y:S01]  /*3370*/  FFMA.FTZ R175, R29, R4.reuse, -R6.reuse ;  /* 0x000000041daf7223 */ /* 0x180fe20000010806 */
[-CC-:B------:R-:W-:Y:S01]  /*3380*/  FFMA.FTZ R24, R47, R4.reuse, -R6.reuse ;  /* 0x000000042f187223 */ /* 0x180fe20000010806 */
[-C--:B------:R-:W-:Y:S01]  /*3390*/  FFMA.FTZ R169, R33, R4.reuse, -R6 ;  /* 0x0000000421a97223 */ /* 0x080fe20000010806 */
[----:B-1----:R-:W-:Y:S01]  /*33a0*/  FADD.FTZ R11, R111, R32 ;  /* 0x000000206f0b7221 */ /* 0x002fe20000010000 */
[-CC-:B------:R-:W-:Y:S01]  /*33b0*/  FFMA.FTZ R26, R51, R4.reuse, -R6.reuse ;  /* 0x00000004331a7223 */ /* 0x180fe20000010806 */
[-CC-:B------:R-:W-:Y:S01]  /*33c0*/  FFMA.FTZ R171, R37, R4.reuse, -R6.reuse ;  /* 0x0000000425ab7223 */ /* 0x180fe20000010806 */
[----:B------:R-:W1:Y:S01]  /*33d0*/  MUFU.EX2 R183, R183 ;  /* 0x000000b700b77308 */ /* 0x000e620000000800 */
[----:B------:R-:W-:Y:S01]  /*33e0*/  FADD.FTZ R34, R178, R11 ;  /* 0x0000000bb2227221 */ /* 0x000fe20000010000 */
[-CC-:B------:R-:W-:Y:S01]  /*33f0*/  FFMA.FTZ R28, R55, R4.reuse, -R6.reuse ;  /* 0x00000004371c7223 */ /* 0x180fe20000010806 */
[-CC-:B------:R-:W-:Y:S01]  /*3400*/  FFMA.FTZ R153, R41, R4.reuse, -R6.reuse ;  /* 0x0000000429997223 */ /* 0x180fe20000010806 */
[-C--:B------:R-:W-:Y:S01]  /*3410*/  FFMA.FTZ R30, R59, R4.reuse, -R6 ;  /* 0x000000043b1e7223 */ /* 0x080fe20000010806 */
[----:B------:R-:W-:Y:S01]  /*3420*/  FADD.FTZ R13, R113, R34 ;  /* 0x00000022710d7221 */ /* 0x000fe20000010000 */
[-CC-:B------:R-:W-:Y:S01]  /*3430*/  FFMA.FTZ R45, R45, R4.reuse, -R6.reuse ;  /* 0x000000042d2d7223 */ /* 0x180fe20000010806 */
[-C--:B------:R-:W-:Y:S01]  /*3440*/  FFMA.FTZ R63, R63, R4.reuse, -R6 ;  /* 0x000000043f3f7223 */ /* 0x080fe20000010806 */
[----:B------:R-:W2:Y:S01]  /*3450*/  MUFU.EX2 R10, R10 ;  /* 0x0000000a000a7308 */ /* 0x000ea20000000800 */
[----:B0-----:R-:W-:Y:S01]  /*3460*/  FADD.FTZ R32, R181, R8 ;  /* 0x00000008b5207221 */ /* 0x001fe20000010000 */
[----:B------:R-:W-:Y:S01]  /*3470*/  FADD.FTZ R36, R172, R13 ;  /* 0x0000000dac247221 */ /* 0x000fe20000010000 */
[-CC-:B------:R-:W-:Y:S01]  /*3480*/  FFMA.FTZ R49, R49, R4.reuse, -R6.reuse ;  /* 0x0000000431317223 */ /* 0x180fe20000010806 */
[-CC-:B------:R-:W-:Y:S01]  /*3490*/  FFMA.FTZ R67, R67, R4.reuse, -R6.reuse ;  /* 0x0000000443437223 */ /* 0x180fe20000010806 */
[-C--:B------:R-:W-:Y:S01]  /*34a0*/  FFMA.FTZ R53, R53, R4.reuse, -R6 ;  /* 0x0000000435357223 */ /* 0x080fe20000010806 */
[----:B------:R-:W-:Y:S01]  /*34b0*/  FADD.FTZ R13, R115, R36 ;  /* 0x00000024730d7221 */ /* 0x000fe20000010000 */
[-C--:B------:R-:W-:Y:S01]  /*34c0*/  FFMA.FTZ R71, R71, R4.reuse, -R6 ;  /* 0x0000000447477223 */ /* 0x080fe20000010806 */
[----:B------:R-:W0:Y:S01]  /*34d0*/  MUFU.EX2 R177, R177 ;  /* 0x000000b100b17308 */ /* 0x000e220000000800 */
[----:B-1----:R-:W-:Y:S01]  /*34e0*/  FADD.FTZ R11, R183, R32 ;  /* 0x00000020b70b7221 */ /* 0x002fe20000010000 */
[----:B------:R-:W-:Y:S01]  /*34f0*/  FADD.FTZ R36, R174, R13 ;  /* 0x0000000dae247221 */ /* 0x000fe20000010000 */
[-CC-:B------:R-:W-:Y:S01]  /*3500*/  FFMA.FTZ R69, R69, R4.reuse, -R6.reuse ;  /* 0x0000000445457223 */ /* 0x180fe20000010806 */
[-CC-:B------:R-:W-:Y:S01]  /*3510*/  FFMA.FTZ R75, R75, R4.reuse, -R6.reuse ;  /* 0x000000044b4b7223 */ /* 0x180fe20000010806 */
[-C--:B------:R-:W-:Y:S01]  /*3520*/  FFMA.FTZ R73, R73, R4.reuse, -R6 ;  /* 0x0000000449497223 */ /* 0x080fe20000010806 */
[----:B------:R-:W-:Y:S01]  /*3530*/  FADD.FTZ R13, R117, R36 ;  /* 0x00000024750d7221 */ /* 0x000fe20000010000 */
[-CC-:B------:R-:W-:Y:S01]  /*3540*/  FFMA.FTZ R121, R121, R4.reuse, -R6.reuse ;  /* 0x0000000479797223 */ /* 0x180fe20000010806 */
[----:B------:R-:W1:Y:S01]  /*3550*/  MUFU.EX2 R12, R12 ;  /* 0x0000000c000c7308 */ /* 0x000e620000000800 */
[----:B--2---:R-:W-:Y:S01]  /*3560*/  FADD.FTZ R34, R10, R11 ;  /* 0x0000000b0a227221 */ /* 0x004fe20000010000 */
[----:B------:R-:W-:Y:S01]  /*3570*/  FADD.FTZ R38, R168, R13 ;  /* 0x0000000da8267221 */ /* 0x000fe20000010000 */
[-CC-:B------:R-:W-:Y:S01]  /*3580*/  FFMA.FTZ R123, R123, R4.reuse, -R6.reuse ;  /* 0x000000047b7b7223 */ /* 0x180fe20000010806 */
[-CC-:B------:R-:W-:Y:S01]  /*3590*/  FFMA.FTZ R83, R83, R4.reuse, -R6.reuse ;  /* 0x0000000453537223 */ /* 0x180fe20000010806 */
[-C--:B------:R-:W-:Y:S01]  /*35a0*/  FFMA.FTZ R91, R91, R4.reuse, -R6 ;  /* 0x000000045b5b7223 */ /* 0x080fe20000010806 */
[----:B------:R-:W-:Y:S01]  /*35b0*/  FADD.FTZ R13, R119, R38 ;  /* 0x00000026770d7221 */ /* 0x000fe20000010000 */
[----:B------:R-:W-:Y:S01]  /*35c0*/  FFMA.FTZ R125, R125, R4, -R6 ;  /* 0x000000047d7d7223 */ /* 0x000fe20000010806 */
[----:B------:R-:W2:Y:S01]  /*35d0*/  MUFU.EX2 R179, R179 ;  /* 0x000000b300b37308 */ /* 0x000ea20000000800 */
[----:B0-----:R-:W-:Y:S01]  /*35e0*/  FADD.FTZ R11, R177, R34 ;  /* 0x00000022b10b7221 */ /* 0x001fe20000010000 */
[----:B------:R-:W-:Y:S01]  /*35f0*/  FADD.FTZ R38, R170, R13 ;  /* 0x0000000daa267221 */ /* 0x000fe20000010000 */
[----:B------:R-:W-:-:S02]  /*3600*/  F2FP.F16.F32.PACK_AB R181, R8, R181 ;  /* 0x000000b508b5723e */ /* 0x000fc400000000ff */
[----:B------:R-:W-:Y:S02]  /*3610*/  F2FP.F16.F32.PACK_AB R183, R10, R183 ;  /* 0x000000b70ab7723e */ /* 0x000fe400000000ff */
[----:B------:R-:W-:Y:S01]  /*3620*/  F2FP.F16.F32.PACK_AB R176, R111, R176 ;  /* 0x000000b06fb0723e */ /* 0x000fe200000000ff */
[----:B------:R-:W0:Y:S01]  /*3630*/  MUFU.EX2 R14, R14 ;  /* 0x0000000e000e7308 */ /* 0x000e220000000800 */
[C---:B-1----:R-:W-:Y:S01]  /*3640*/  FADD.FTZ R34, R12.reuse, R11 ;  /* 0x0000000b0c227221 */ /* 0x042fe20000010000 */
[----:B------:R-:W-:Y:S01]  /*3650*/  F2FP.F16.F32.PACK_AB R177, R12, R177 ;  /* 0x000000b10cb1723e */ /* 0x000fe200000000ff */
[----:B------:R-:W-:Y:S01]  /*3660*/  VIADD R12, R94, 0xfffffffe ;  /* 0xfffffffe5e0c7836 */ /* 0x000fe20000000000 */
[----:B------:R-:W-:Y:S01]  /*3670*/  F2FP.F16.F32.PACK_AB R178, R113, R178 ;  /* 0x000000b271b2723e */ /* 0x000fe200000000ff */
[--C-:B------:R-:W-:Y:S01]  /*3680*/  IMAD.MOV.U32 R113, RZ, RZ, R151.reuse ;  /* 0x000000ffff717224 */ /* 0x100fe200078e0097 */
[----:B------:R-:W-:Y:S01]  /*3690*/  F2FP.F16.F32.PACK_AB R172, R115, R172 ;  /* 0x000000ac73ac723e */ /* 0x000fe200000000ff */
[--C-:B------:R-:W-:Y:S01]  /*36a0*/  IMAD.MOV.U32 R115, RZ, RZ, R151.reuse ;  /* 0x000000ffff737224 */ /* 0x100fe200078e0097 */
[----:B------:R-:W1:Y:S01]  /*36b0*/  MUFU.EX2 R173, R173 ;  /* 0x000000ad00ad7308 */ /* 0x000e620000000800 */
[----:B--2---:R-:W-:Y:S01]  /*36c0*/  FADD.FTZ R11, R179, R34 ;  /* 0x00000022b30b7221 */ /* 0x004fe20000010000 */
[----:B------:R-:W-:Y:S01]  /*36d0*/  ISETP.GE.AND P2, PT, R12, R17, PT ;  /* 0x000000110c00720c */ /* 0x000fe20003f46270 */
[--C-:B------:R-:W-:Y:S01]  /*36e0*/  IMAD.MOV.U32 R111, RZ, RZ, R151.reuse ;  /* 0x000000ffff6f7224 */ /* 0x100fe200078e0097 */
[----:B------:R-:W-:Y:S01]  /*36f0*/  F2FP.F16.F32.PACK_AB R174, R117, R174 ;  /* 0x000000ae75ae723e */ /* 0x000fe200000000ff */
[--C-:B------:R-:W-:Y:S01]  /*3700*/  IMAD.MOV.U32 R117, RZ, RZ, R151.reuse ;  /* 0x000000ffff757224 */ /* 0x100fe200078e0097 */
[----:B------:R-:W-:Y:S01]  /*3710*/  F2FP.F16.F32.PACK_AB R168, R119, R168 ;  /* 0x000000a877a8723e */ /* 0x000fe200000000ff */
[----:B------:R-:W-:Y:S01]  /*3720*/  IMAD.MOV.U32 R119, RZ, RZ, R151 ;  /* 0x000000ffff777224 */ /* 0x000fe200078e0097 */
[----:B------:R-:W2:Y:S01]  /*3730*/  MUFU.EX2 R20, R20 ;  /* 0x0000001400147308 */ /* 0x000ea20000000800 */
[----:B0-----:R-:W-:Y:S01]  /*3740*/  FADD.FTZ R36, R14, R11 ;  /* 0x0000000b0e247221 */ /* 0x001fe20000010000 */
[----:B------:R-:W-:Y:S01]  /*3750*/  F2FP.F16.F32.PACK_AB R180, R77, R180 ;  /* 0x000000b44db4723e */ /* 0x000fe200000000ff */
[----:B------:R-:W-:Y:S01]  /*3760*/  IMAD.MOV.U32 R94, RZ, RZ, R151 ;  /* 0x000000ffff5e7224 */ /* 0x000fe200078e0097 */
[----:B------:R-:W-:-:S02]  /*3770*/  F2FP.F16.F32.PACK_AB R182, R81, R182 ;  /* 0x000000b651b6723e */ /* 0x000fc400000000ff */
[----:B------:R-:W-:Y:S02]  /*3780*/  F2FP.F16.F32.PACK_AB R170, R79, R170 ;  /* 0x000000aa4faa723e */ /* 0x000fe400000000ff */
[----:B------:R-:W0:Y:S01]  /*3790*/  MUFU.EX2 R175, R175 ;  /* 0x000000af00af7308 */ /* 0x000e220000000800 */
[----:B-1----:R-:W-:Y:S01]  /*37a0*/  FADD.FTZ R11, R173, R36 ;  /* 0x00000024ad0b7221 */ /* 0x002fe20000010000 */
[----:B------:R-:W-:-:S06]  /*37b0*/  F2FP.F16.F32.PACK_AB R179, R14, R179 ;  /* 0x000000b30eb3723e */ /* 0x000fcc00000000ff */
[----:B------:R-:W1:Y:S01]  /*37c0*/  MUFU.EX2 R24, R24 ;  /* 0x0000001800187308 */ /* 0x000e620000000800 */
[C---:B--2---:R-:W-:Y:S01]  /*37d0*/  FADD.FTZ R36, R20.reuse, R11 ;  /* 0x0000000b14247221 */ /* 0x044fe20000010000 */
[----:B------:R-:W-:Y:S01]  /*37e0*/  FADD.FTZ R11, R79, R38 ;  /* 0x000000264f0b7221 */ /* 0x000fe20000010000 */
[----:B------:R-:W-:-:S05]  /*37f0*/  F2FP.F16.F32.PACK_AB R173, R20, R173 ;  /* 0x000000ad14ad723e */ /* 0x000fca00000000ff */
[----:B------:R-:W2:Y:S01]  /*3800*/  MUFU.EX2 R152, R152 ;  /* 0x0000009800987308 */ /* 0x000ea20000000800 */
[----:B0-----:R-:W-:-:S07]  /*3810*/  FADD.FTZ R5, R175, R36 ;  /* 0x00000024af057221 */ /* 0x001fce0000010000 */
[----:B------:R-:W0:Y:S01]  /*3820*/  MUFU.EX2 R169, R169 ;  /* 0x000000a900a97308 */ /* 0x000e220000000800 */
[C---:B-1----:R-:W-:Y:S01]  /*3830*/  FADD.FTZ R38, R24.reuse, R5 ;  /* 0x0000000518267221 */ /* 0x042fe20000010000 */
[----:B------:R-:W-:-:S06]  /*3840*/  F2FP.F16.F32.PACK_AB R175, R24, R175 ;  /* 0x000000af18af723e */ /* 0x000fcc00000000ff */
[----:B------:R-:W1:Y:S01]  /*3850*/  MUFU.EX2 R57, R57 ;  /* 0x0000003900397308 */ /* 0x000e620000000800 */
[----:B--2---:R-:W-:-:S07]  /*3860*/  FADD.FTZ R40, R152, R11 ;  /* 0x0000000b98287221 */ /* 0x004fce0000010000 */
[----:B------:R-:W2:Y:S01]  /*3870*/  MUFU.EX2 R26, R26 ;  /* 0x0000001a001a7308 */ /* 0x000ea20000000800 */
[----:B0-----:R-:W-:-:S07]  /*3880*/  FADD.FTZ R5, R169, R38 ;  /* 0x00000026a9057221 */ /* 0x001fce0000010000 */
[----:B------:R-:W0:Y:S01]  /*3890*/  MUFU.EX2 R154, R154 ;  /* 0x0000009a009a7308 */ /* 0x000e220000000800 */
[C---:B-1----:R-:W-:Y:S01]  /*38a0*/  FADD.FTZ R11, R57.reuse, R40 ;  /* 0x00000028390b7221 */ /* 0x042fe20000010000 */
[----:B------:R-:W-:-:S06]  /*38b0*/  F2FP.F16.F32.PACK_AB R152, R57, R152 ;  /* 0x000000983998723e */ /* 0x000fcc00000000ff */
[----:B------:R-:W1:Y:S01]  /*38c0*/  MUFU.EX2 R171, R171 ;  /* 0x000000ab00ab7308 */ /* 0x000e620000000800 */
[C---:B--2---:R-:W-:Y:S01]  /*38d0*/  FADD.FTZ R38, R26.reuse, R5 ;  /* 0x000000051a267221 */ /* 0x044fe20000010000 */
[----:B------:R-:W-:-:S06]  /*38e0*/  F2FP.F16.F32.PACK_AB R169, R26, R169 ;  /* 0x000000a91aa9723e */ /* 0x000fcc00000000ff */
[----:B------:R-:W2:Y:S01]  /*38f0*/  MUFU.EX2 R61, R61 ;  /* 0x0000003d003d7308 */ /* 0x000ea20000000800 */
[----:B0-----:R-:W-:-:S07]  /*3900*/  FADD.FTZ R40, R154, R11 ;  /* 0x0000000b9a287221 */ /* 0x001fce0000010000 */
[----:B------:R-:W0:Y:S01]  /*3910*/  MUFU.EX2 R28, R28 ;  /* 0x0000001c001c7308 */ /* 0x000e220000000800 */
[----:B-1----:R-:W-:-:S07]  /*3920*/  FADD.FTZ R5, R171, R38 ;  /* 0x00000026ab057221 */ /* 0x002fce0000010000 */
[----:B------:R-:W1:Y:S01]  /*3930*/  MUFU.EX2 R156, R156 ;  /* 0x0000009c009c7308 */ /* 0x000e620000000800 */
[C---:B--2---:R-:W-:Y:S01]  /*3940*/  FADD.FTZ R11, R61.reuse, R40 ;  /* 0x000000283d0b7221 */ /* 0x044fe20000010000 */
[----:B------:R-:W-:-:S06]  /*3950*/  F2FP.F16.F32.PACK_AB R154, R61, R154 ;  /* 0x0000009a3d9a723e */ /* 0x000fcc00000000ff */
[----:B------:R-:W2:Y:S01]  /*3960*/  MUFU.EX2 R153, R153 ;  /* 0x0000009900997308 */ /* 0x000ea20000000800 */
[C---:B0-----:R-:W-:Y:S01]  /*3970*/  FADD.FTZ R6, R28.reuse, R5 ;  /* 0x000000051c067221 */ /* 0x041fe20000010000 */
[----:B------:R-:W-:-:S06]  /*3980*/  F2FP.F16.F32.PACK_AB R171, R28, R171 ;  /* 0x000000ab1cab723e */ /* 0x000fcc00000000ff */
[----:B------:R-:W0:Y:S01]  /*3990*/  MUFU.EX2 R65, R65 ;  /* 0x0000004100417308 */ /* 0x000e220000000800 */
[----:B-1----:R-:W-:-:S07]  /*39a0*/  FADD.FTZ R40, R156, R11 ;  /* 0x0000000b9c287221 */ /* 0x002fce0000010000 */
[----:B------:R-:W1:Y:S01]  /*39b0*/  MUFU.EX2 R30, R30 ;  /* 0x0000001e001e7308 */ /* 0x000e620000000800 */
[----:B--2---:R-:W-:-:S07]  /*39c0*/  FADD.FTZ R5, R153, R6 ;  /* 0x0000000699057221 */ /* 0x004fce0000010000 */
[----:B------:R-:W2:Y:S01]  /*39d0*/  MUFU.EX2 R158, R158 ;  /* 0x0000009e009e7308 */ /* 0x000ea20000000800 */
[C---:B0-----:R-:W-:Y:S01]  /*39e0*/  FADD.FTZ R11, R65.reuse, R40 ;  /* 0x00000028410b7221 */ /* 0x041fe20000010000 */
[----:B------:R-:W-:-:S06]  /*39f0*/  F2FP.F16.F32.PACK_AB R156, R65, R156 ;  /* 0x0000009c419c723e */ /* 0x000fcc00000000ff */
        /* <DEDUP_REMOVED lines=19> */
[----:B------:R-:W-:Y:S01]  /*3b30*/  F2FP.F16.F32.PACK_AB R160, R89, R160 ;  /* 0x000000a059a0723e */ /* 0x000fe200000000ff */
[----:B------:R-:W-:-:S05]  /*3b40*/  IMAD.MOV.U32 R89, RZ, RZ, R151 ;  /* 0x000000ffff597224 */ /* 0x000fca00078e0097 */
        /* <DEDUP_REMOVED lines=9> */
[----:B------:R-:W-:Y:S01]  /*3be0*/  F2FP.F16.F32.PACK_AB R162, R93, R162 ;  /* 0x000000a25da2723e */ /* 0x000fe200000000ff */
[----:B------:R-:W-:-:S05]  /*3bf0*/  IMAD.MOV.U32 R93, RZ, RZ, R151 ;  /* 0x000000ffff5d7224 */ /* 0x000fca00078e0097 */
        /* <DEDUP_REMOVED lines=9> */
[----:B------:R-:W-:Y:S01]  /*3c90*/  F2FP.F16.F32.PACK_AB R164, R95, R164 ;  /* 0x000000a45fa4723e */ /* 0x000fe200000000ff */
[----:B------:R-:W-:-:S05]  /*3ca0*/  IMAD.MOV.U32 R95, RZ, RZ, R151 ;  /* 0x000000ffff5f7224 */ /* 0x000fca00078e0097 */
[----:B------:R1:W3:Y:S01]  /*3cb0*/  MUFU.EX2 R40, R121 ;  /* 0x0000007900287308 */ /* 0x0002e20000000800 */
[C---:B--2---:R-:W-:Y:S01]  /*3cc0*/  FADD.FTZ R44, R38.reuse, R5 ;  /* 0x00000005262c7221 */ /* 0x044fe20000010000 */
[----:B------:R-:W-:-:S06]  /*3cd0*/  F2FP.F16.F32.PACK_AB R161, R38, R69 ;  /* 0x0000004526a1723e */ /* 0x000fcc00000000ff */
[----:B------:R-:W2:Y:S01]  /*3ce0*/  MUFU.EX2 R123, R123 ;  /* 0x0000007b007b7308 */ /* 0x000ea20000000800 */
[----:B0-----:R-:W-:Y:S01]  /*3cf0*/  FADD.FTZ R5, R73, R44 ;  /* 0x0000002c49057221 */ /* 0x001fe20000010000 */
[----:B-1----:R-:W-:-:S06]  /*3d00*/  IMAD.MOV.U32 R121, RZ, RZ, R151 ;  /* 0x000000ffff797224 */ /* 0x002fcc00078e0097 */
[----:B------:R-:W0:Y:S01]  /*3d10*/  MUFU.EX2 R42, R83 ;  /* 0x00000053002a7308 */ /* 0x000e220000000800 */
[C---:B---3--:R-:W-:Y:S01]  /*3d20*/  FADD.FTZ R10, R40.reuse, R5 ;  /* 0x00000005280a7221 */ /* 0x048fe20000010000 */
[----:B------:R-:W-:-:S06]  /*3d30*/  F2FP.F16.F32.PACK_AB R163, R40, R73 ;  /* 0x0000004928a3723e */ /* 0x000fcc00000000ff */
[----:B------:R-:W1:Y:S01]  /*3d40*/  MUFU.EX2 R91, R91 ;  /* 0x0000005b005b7308 */ /* 0x000e620000000800 */
[----:B--2---:R-:W-:-:S07]  /*3d50*/  FADD.FTZ R5, R123, R10 ;  /* 0x0000000a7b057221 */ /* 0x004fce0000010000 */
[----:B------:R-:W2:Y:S01]  /*3d60*/  MUFU.EX2 R166, R166 ;  /* 0x000000a600a67308 */ /* 0x000ea20000000800 */
[C---:B0-----:R-:W-:Y:S01]  /*3d70*/  FADD.FTZ R10, R42.reuse, R5 ;  /* 0x000000052a0a7221 */ /* 0x041fe20000010000 */
[----:B------:R-:W-:Y:S01]  /*3d80*/  F2FP.F16.F32.PACK_AB R165, R42, R123 ;  /* 0x0000007b2aa5723e */ /* 0x000fe200000000ff */
[----:B------:R-:W-:-:S05]  /*3d90*/  IMAD.MOV.U32 R123, RZ, RZ, R151 ;  /* 0x000000ffff7b7224 */ /* 0x000fca00078e0097 */
[----:B------:R0:W3:Y:S01]  /*3da0*/  MUFU.EX2 R8, R125 ;  /* 0x0000007d00087308 */ /* 0x0000e20000000800 */
[----:B-1----:R-:W-:Y:S01]  /*3db0*/  FADD.FTZ R5, R91, R10 ;  /* 0x0000000a5b057221 */ /* 0x002fe20000010000 */
[----:B------:R-:W-:-:S06]  /*3dc0*/  IMAD.MOV.U32 R10, RZ, RZ, 0x3f800000 ;  /* 0x3f800000ff0a7424 */ /* 0x000fcc00078e00ff */
[----:B------:R-:W1:Y:S01]  /*3dd0*/  MUFU.EX2 R85, R85 ;  /* 0x0000005500557308 */ /* 0x000e620000000800 */
[----:B--2---:R-:W-:Y:S01]  /*3de0*/  FADD.FTZ R6, R166, R11 ;  /* 0x0000000ba6067221 */ /* 0x004fe20000010000 */
[----:B0-----:R-:W-:Y:S02]  /*3df0*/  IMAD.MOV.U32 R125, RZ, RZ, R151 ;  /* 0x000000ffff7d7224 */ /* 0x001fe400078e0097 */
[C---:B---3--:R-:W-:Y:S01]  /*3e00*/  FADD.FTZ R5, R8.reuse, R5 ;  /* 0x0000000508057221 */ /* 0x048fe20000010000 */
[----:B------:R-:W-:Y:S01]  /*3e10*/  F2FP.F16.F32.PACK_AB R167, R8, R91 ;  /* 0x0000005b08a7723e */ /* 0x000fe200000000ff */
[----:B------:R-:W-:Y:S02]  /*3e20*/  IMAD.MOV.U32 R8, RZ, RZ, 0x3f800000 ;  /* 0x3f800000ff087424 */ /* 0x000fe400078e00ff */
[----:B------:R-:W-:Y:S02]  /*3e30*/  IMAD.MOV.U32 R91, RZ, RZ, R151 ;  /* 0x000000ffff5b7224 */ /* 0x000fe400078e0097 */
[C---:B-1----:R-:W-:Y:S01]  /*3e40*/  FADD.FTZ R6, R85.reuse, R6 ;  /* 0x0000000655067221 */ /* 0x042fe20000010000 */
[----:B------:R-:W-:Y:S01]  /*3e50*/  F2FP.F16.F32.PACK_AB R166, R85, R166 ;  /* 0x000000a655a6723e */ /* 0x000fe200000000ff */
[----:B------:R-:W-:Y:S06]  /*3e60*/  @!P2 BRA `(.L_x_183) ;  /* 0x0000002000d8a947 */ /* 0x000fec0003800000 */
[----:B------:R-:W-:Y:S01]  /*3e70*/  R2UR UR31, R2 ;  /* 0x00000000021f72ca */ /* 0x000fe200000e0000 */
[----:B------:R-:W-:Y:S01]  /*3e80*/  IMAD.MOV.U32 R11, RZ, RZ, R9 ;  /* 0x000000ffff0b7224 */ /* 0x000fe200078e0009 */
[----:B------:R-:W-:Y:S01]  /*3e90*/  CS2R R150, SRZ ;  /* 0x0000000000967805 */ /* 0x000fe2000001ff00 */
[----:B------:R-:W-:Y:S01]  /*3ea0*/  IMAD.MOV.U32 R15, RZ, RZ, R3 ;  /* 0x000000ffff0f7224 */ /* 0x000fe200078e0003 */
[----:B------:R-:W-:Y:S01]  /*3eb0*/  CS2R R146, SRZ ;  /* 0x0000000000927805 */ /* 0x000fe2000001ff00 */
[----:B------:R-:W-:Y:S01]  /*3ec0*/  IMAD.MOV.U32 R13, RZ, RZ, R16 ;  /* 0x000000ffff0d7224 */ /* 0x000fe200078e0010 */
[----:B------:R-:W-:Y:S01]  /*3ed0*/  CS2R R142, SRZ ;  /* 0x00000000008e7805 */ /* 0x000fe2000001ff00 */
[----:B------:R-:W-:Y:S01]  /*3ee0*/  IMAD.MOV.U32 R8, RZ, RZ, 0x3f800000 ;  /* 0x3f800000ff087424 */ /* 0x000fe200078e00ff */
        /* <DEDUP_REMOVED lines=28> */
[----:B------:R-:W-:-:S07]  /*40b0*/  CS2R R88, SRZ ;  /* 0x0000000000587805 */ /* 0x000fce000001ff00 */
.L_x_192:
        /* <DEDUP_REMOVED lines=8> */
.L_x_184:
[----:B------:R-:W0:Y:S01]  /*4140*/  S2UR UR6, SR_CgaCtaId ;  /* 0x00000000000679c3 */ /* 0x000e220000008800 */
[----:B------:R-:W-:Y:S01]  /*4150*/  UMOV UR5, 0x400 ;  /* 0x0000040000057882 */ /* 0x000fe20000000000 */
[----:B------:R-:W-:Y:S01]  /*4160*/  IMAD.U32 R9, RZ, RZ, UR4 ;  /* 0x00000004ff097e24 */ /* 0x000fe2000f8e00ff */
[----:B------:R-:W-:Y:S01]  /*4170*/  SHF.L.U32 R3, R16, 0x1f, RZ ;  /* 0x0000001f10037819 */ /* 0x000fe200000006ff */
[----:B0-----:R-:W-:-:S06]  /*4180*/  ULEA UR5, UR6, UR5, 0x18 ;  /* 0x0000000506057291 */ /* 0x001fcc000f8ec03f */
[----:B------:R-:W-:-:S04]  /*4190*/  IMAD.U32 R0, RZ, RZ, UR5 ;  /* 0x00000005ff007e24 */ /* 0x000fc8000f8e00ff */
[----:B------:R-:W-:-:S04]  /*41a0*/  IMAD R14, R9, 0x8, R0 ;  /* 0x00000008090e7824 */ /* 0x000fc800078e0200 */
[----:B------:R0:W1:Y:S01]  /*41b0*/  SYNCS.PHASECHK.TRANS64.TRYWAIT P2, [R14+URZ+0x34830], R3 ;  /* 0x034830030e0075a7 */ /* 0x000062000804017f */
[----:B------:R-:W-:Y:S05]  /*41c0*/  @!P0 BRA `(.L_x_185) ;  /* 0x0000000000048947 */ /* 0x000fea0003800000 */
[----:B------:R-:W-:Y:S01]  /*41d0*/  BPT.TRAP 0x1 ;  /* 0x000000040000795c */ /* 0x000fe20000300000 */
.L_x_185:
[----:B------:R-:W-:Y:S01]  /*41e0*/  IMAD R4, R2, 0xc00, R7 ;  /* 0x00000c0002047824 */ /* 0x000fe200078e0207 */
[----:B-1----:R-:W-:Y:S06]  /*41f0*/  @P2 BRA `(.L_x_186) ;  /* 0x0000000000082947 */ /* 0x002fec0003800000 */
[----:B------:R-:W1:Y:S02]  /*4200*/  SYNCS.PHASECHK.TRANS64.TRYWAIT P2, [R14+URZ+0x34830], R3 ;  /* 0x034830030e0075a7 */ /* 0x000e64000804017f */
[----:B-1----:R-:W-:Y:S05]  /*4210*/  @!P2 BRA `(.L_x_187) ;  /* 0x000000c000e8a947 */ /* 0x002fea0003800000 */
.L_x_186:
[----:B------:R-:W-:Y:S01]  /*4220*/  R2UR UR30, R4 ;  /* 0x00000000041e72ca */ /* 0x000fe200000e0000 */
[----:B------:R-:W-:Y:S01]  /*4230*/  WARPGROUP.ARRIVE ;  /* 0x00000000000079c5 */ /* 0x000fe20000000000 */
[----:B------:R-:W-:Y:S01]  /*4240*/  UMOV UR4, UR52 ;  /* 0x0000003400047c82 */ /* 0x000fe20008000000 */
[----:B------:R-:W-:Y:S01]  /*4250*/  UMOV UR5, UR53 ;  /* 0x0000003500057c82 */ /* 0x000fe20008000000 */
        /* <DEDUP_REMOVED lines=9> */
[----:B------:R-:W-:Y:S01]  /*42f0*/  UMOV UR6, UR30 ;  /* 0x0000001e00067c82 */ /* 0x000fe20008000000 */
[----:B------:R-:W-:Y:S01]  /*4300*/  UIADD3 UR10, UR30, 0x4, URZ ;  /* 0x000000041e0a7890 */ /* 0x000fe2000fffe03f */
[----:B------:R-:W-:Y:S01]  /*4310*/  HGMMA.64x128x16.F32 R24, gdesc[UR4], RZ, !UPT, gsb0 ;  /* 0x01e00000041879f0 */ /* 0x000fe2000c0008ff */
[----:B------:R-:W-:Y:S01]  /*4320*/  UIADD3 UR6, UR30, 0x2, URZ ;  /* 0x000000021e067890 */ /* 0x000fe2000fffe03f */
[-C--:B------:R-:W-:Y:S01]  /*4330*/  FMUL.FTZ R88, R88, R10.reuse ;  /* 0x0000000a58587220 */ /* 0x080fe20000410000 */
[----:B------:R-:W-:Y:S01]  /*4340*/  UMOV UR4, UR56 ;  /* 0x0000003800047c82 */ /* 0x000fe20008000000 */
[----:B------:R-:W-:Y:S01]  /*4350*/  UMOV UR5, UR57 ;  /* 0x0000003900057c82 */ /* 0x000fe20008000000 */
[----:B------:R-:W-:Y:S01]  /*4360*/  UMOV UR7, 0x40000040 ;  /* 0x4000004000077882 */ /* 0x000fe20000000000 */
        /* <DEDUP_REMOVED lines=74> */
[----:B------:R-:W-:Y:S01]  /*4810*/  HGMMA.64x128x16.F32 R24, gdesc[UR4], R24, gsb0 ;  /* 0x01e00000041879f0 */ /* 0x000fe20008000818 */
[----:B------:R-:W-:Y:S01]  /*4820*/  UIADD3 UR6, UR30, 0x406, URZ ;  /* 0x000004061e067890 */ /* 0x000fe2000fffe03f */
[----:B------:R-:W-:Y:S01]  /*4830*/  UMOV UR4, UR28 ;  /* 0x0000001c00047c82 */ /* 0x000fe20008000000 */
[----:B------:R-:W-:Y:S01]  /*4840*/  UMOV UR5, UR29 ;  /* 0x0000001d00057c82 */ /* 0x000fe20008000000 */
[----:B------:R-:W-:Y:S01]  /*4850*/  UMOV UR7, 0x40000040 ;  /* 0x4000004000077882 */ /* 0x000fe20000000000 */
        /* <DEDUP_REMOVED lines=33> */
.L_x_188:
[----:B01----:R-:W-:Y:S01]  /*4a70*/  IMAD.U32 R3, RZ, RZ, UR31 ;  /* 0x0000001fff037e24 */ /* 0x003fe2000f8e00ff */
[----:B------:R-:W-:-:S03]  /*4a80*/  SHF.L.U32 R4, R13, 0x1f, RZ ;  /* 0x0000001f0d047819 */ /* 0x000fc600000006ff */
[----:B------:R-:W-:-:S04]  /*4a90*/  IMAD R13, R3, 0x8, R0 ;  /* 0x00000008030d7824 */ /* 0x000fc800078e0200 */
[----:B------:R0:W1:Y:S01]  /*4aa0*/  SYNCS.PHASECHK.TRANS64.TRYWAIT P2, [R13+URZ+0x34850], R4 ;  /* 0x034850040d0075a7 */ /* 0x000062000804017f */
[----:B------:R-:W-:Y:S05]  /*4ab0*/  @!P0 BRA `(.L_x_189) ;  /* 0x0000000000048947 */ /* 0x000fea0003800000 */
[----:B------:R-:W-:Y:S01]  /*4ac0*/  BPT.TRAP 0x1 ;  /* 0x000000040000795c */ /* 0x000fe20000300000 */
.L_x_189:
[----:B-1----:R-:W-:Y:S05]  /*4ad0*/  @P2 BRA `(.L_x_190) ;  /* 0x0000000000082947 */ /* 0x002fea0003800000 */
[----:B------:R-:W1:Y:S02]  /*4ae0*/  SYNCS.PHASECHK.TRANS64.TRYWAIT P2, [R13+URZ+0x34850], R4 ;  /* 0x034850040d0075a7 */ /* 0x000e64000804017f */
[----:B-1----:R-:W-:Y:S05]  /*4af0*/  @!P2 BRA `(.L_x_191) ;  /* 0x000000b800c4a947 */ /* 0x002fea0003800000 */
.L_x_190:
[----:B------:R-:W-:Y:S01]  /*4b00*/  R2UR UR4, R0 ;  /* 0x00000000000472ca */ /* 0x000fe200000e0000 */
[----:B------:R-:W-:Y:S01]  /*4b10*/  WARPGROUP.ARRIVE ;  /* 0x00000000000079c5 */ /* 0x000fe20000000000 */
[----:B------:R-:W-:Y:S01]  /*4b20*/  UMOV UR7, 0x40000040 ;  /* 0x4000004000077882 */ /* 0x000fe20000000000 */
[----:B01----:R-:W-:Y:S02]  /*4b30*/  FMNMX.FTZ R4, R24, R15, !PT ;  /* 0x0000000f18047209 */ /* 0x003fe40007810000 */
[C---:B------:R-:W-:Y:S01]  /*4b40*/  ISETP.GT.AND P2, PT, R12.reuse, R17, PT ;  /* 0x000000110c00720c */ /* 0x040fe20003f44270 */
[----:B------:R-:W-:Y:S01]  /*4b50*/  VIADD R12, R12, 0xffffffff ;  /* 0xffffffff0c0c7836 */ /* 0x000fe20000000000 */
[----:B------:R-:W-:-:S04]  /*4b60*/  FMNMX.FTZ R3, R25, R4, !PT ;  /* 0x0000000419037209 */ /* 0x000fc80007810000 */
[----:B------:R-:W-:Y:S02]  /*4b70*/  FMNMX.FTZ R4, R28, R3, !PT ;  /* 0x000000031c047209 */ /* 0x000fe40007810000 */
[----:B------:R-:W-:Y:S02]  /*4b80*/  UIADD3 UR4, UR4, 0x400, URZ ;  /* 0x0000040004047890 */ /* 0x000fe4000fffe03f */
[----:B------:R-:W-:Y:S02]  /*4b90*/  FMNMX.FTZ R3, R29, R4, !PT ;  /* 0x000000041d037209 */ /* 0x000fe40007810000 */
[----:B------:R-:W-:Y:S02]  /*4ba0*/  USHF.R.U32.HI UR4, URZ, 0x4, UR4 ;  /* 0x000000043f047899 */ /* 0x000fe40008011604 */
[----:B------:R-:W-:Y:S02]  /*4bb0*/  FMNMX.FTZ R4, R32, R3, !PT ;  /* 0x0000000320047209 */ /* 0x000fe40007810000 */
[----:B------:R-:W-:-:S02]  /*4bc0*/  ULOP3.LUT UR4, UR4, 0x3fff, URZ, 0xc0, !UPT ;  /* 0x00003fff04047892 */ /* 0x000fc4000f8ec03f */
[----:B------:R-:W-:Y:S02]  /*4bd0*/  FMNMX.FTZ R3, R33, R4, !PT ;  /* 0x0000000421037209 */ /* 0x000fe40007810000 */
[----:B------:R-:W-:Y:S02]  /*4be0*/  ULOP3.LUT UR4, UR4, 0x4000000, URZ, 0xfc, !UPT ;  /* 0x0400000004047892 */ /* 0x000fe4000f8efc3f */
[----:B------:R-:W-:Y:S02]  /*4bf0*/  FMNMX.FTZ R4, R36, R3, !PT ;  /* 0x0000000324047209 */ /* 0x000fe40007810000 */
        /* <DEDUP_REMOVED lines=30> */
[----:B------:R-:W-:Y:S02]  /*4de0*/  FMNMX.FTZ R8, R85, R4, !PT ;  /* 0x0000000455087209 */ /* 0x000fe40007810000 */
[----:B------:R-:W0:Y:S03]  /*4df0*/  LDC R4, c[0x0][0x988] ;  /* 0x00026200ff047b82 */ /* 0x000e260000000800 */
[----:B------:R-:W1:Y:S02]  /*4e00*/  SHFL.BFLY PT, R3, R8, 0x2, 0x1f ;  /* 0x0c401f0008037f89 */ /* 0x000e6400000e0000 */
[----:B-1----:R-:W-:Y:S02]  /*4e10*/  FMNMX.FTZ R9, R8, R3, !PT ;  /* 0x0000000308097209 */ /* 0x002fe40007810000 */
[----:B------:R-:W-:-:S03]  /*4e20*/  FMNMX.FTZ R8, R26, R11, !PT ;  /* 0x0000000b1a087209 */ /* 0x000fc60007810000 */
[----:B------:R-:W1:Y:S01]  /*4e30*/  SHFL.BFLY PT, R10, R9, 0x1, 0x1f ;  /* 0x0c201f00090a7f89 */ /* 0x000e6200000e0000 */
[----:B------:R-:W-:Y:S02]  /*4e40*/  WARPGROUP.DEPBAR.LE gsb0, 0x0 ;  /* 0x00008000000079c5 */ /* 0x000fe40000010000 */
[----:B------:R-:W-:-:S06]  /*4e50*/  WARPGROUP.ARRIVE ;  /* 0x00000000000079c5 */ /* 0x000fcc0000000000 */
[----:B------:R-:W-:Y:S01]  /*4e60*/  HGMMA.64x128x16.F32 R88, R176, gdesc[UR4].tnspB, R88, gsb0 ;  /* 0x41e00004b0587df0 */ /* 0x000fe20008000858 */
[----:B------:R-:W-:Y:S01]  /*4e70*/  UIADD3 UR6, UR4, 0x100, URZ ;  /* 0x0000010004067890 */ /* 0x000fe2000fffe03f */
[----:B-1----:R-:W-:Y:S01]  /*4e80*/  FMNMX.FTZ R3, R9, R10, !PT ;  /* 0x0000000a09037209 */ /* 0x002fe20007810000 */
[----:B------:R-:W-:Y:S01]  /*4e90*/  UMOV UR7, 0x40000040 ;  /* 0x4000004000077882 */ /* 0x000fe20000000000 */
[----:B------:R-:W-:-:S03]  /*4ea0*/  FMNMX.FTZ R9, R27, R8, !PT ;  /* 0x000000081b097209 */ /* 0x000fc60007810000 */
[----:B------:R-:W-:Y:S01]  /*4eb0*/  FADD.FTZ R15, -R3, R15 ;  /* 0x0000000f030f7221 */ /* 0x000fe20000010100 */
[----:B------:R-:W-:-:S03]  /*4ec0*/  FMNMX.FTZ R8, R30, R9, !PT ;  /* 0x000000091e087209 */ /* 0x000fc60007810000 */
[----:B0-----:R-:W-:Y:S01]  /*4ed0*/  FMUL.FTZ R10, R15, R4 ;  /* 0x000000040f0a7220 */ /* 0x001fe20000410000 */
[----:B------:R-:W-:Y:S01]  /*4ee0*/  FMNMX.FTZ R9, R31, R8, !PT ;  /* 0x000000081f097209 */ /* 0x000fe20007810000 */
[----:B------:R-:W-:-:S03]  /*4ef0*/  FMUL.FTZ R15, R3, R4 ;  /* 0x00000004030f7220 */ /* 0x000fc60000410000 */
        /* <DEDUP_REMOVED lines=17> */
[----:B------:R-:W-:Y:S03]  /*5010*/  MUFU.EX2 R10, R10 ;  /* 0x0000000a000a7308 */ /* 0x000fe60000000800 */
[----:B------:R-:W-:-:S04]  /*5020*/  FMNMX.FTZ R9, R43, R8, !PT ;  /* 0x000000082b097209 */ /* 0x000fc80007810000 */
[----:B------:R-:W-:Y:S01]  /*5030*/  FMNMX.FTZ R8, R46, R9, !PT ;  /* 0x000000092e087209 */ /* 0x000fe20007810000 */
[----:B------:R-:W0:Y:S03]  /*5040*/  MUFU.EX2 R21, R21 ;  /* 0x0000001500157308 */ /* 0x000e260000000800 */
[----:B------:R-:W-:-:S04]  /*5050*/  FMNMX.FTZ R9, R47, R8, !PT ;  /* 0x000000082f097209 */ /* 0x000fc80007810000 */
[----:B------:R-:W-:Y:S01]  /*5060*/  FMNMX.FTZ R8, R50, R9, !PT ;  /* 0x0000000932087209 */ /* 0x000fe20007810000 */
[----:B------:R-:W1:Y:S03]  /*5070*/  MUFU.EX2 R180, R180 ;  /* 0x000000b400b47308 */ /* 0x000e660000000800 */
[----:B------:R-:W-:-:S04]  /*5080*/  FMNMX.FTZ R9, R51, R8, !PT ;  /* 0x0000000833097209 */ /* 0x000fc80007810000 */
[----:B------:R-:W-:Y:S01]  /*5090*/  FMNMX.FTZ R8, R54, R9, !PT ;  /* 0x0000000936087209 */ /* 0x000fe20007810000 */
[----:B------:R-:W-:Y:S03]  /*50a0*/  MUFU.EX2 R182, R182 ;  /* 0x000000b600b67308 */ /* 0x000fe60000000800 */
        /* <DEDUP_REMOVED lines=24> */
[----:B------:R-:W-:-:S05]  /*5230*/  FMNMX.FTZ R8, R87, R8, !PT ;  /* 0x0000000857087209 */ /* 0x000fca0007810000 */
[----:B------:R-:W2:Y:S01]  /*5240*/  SHFL.BFLY PT, R9, R8, 0x2, 0x1f ;  /* 0x0c401f0008097f89 */ /* 0x000ea200000e0000 */
[----:B------:R-:W-:Y:S02]  /*5250*/  WARPGROUP.DEPBAR.LE gsb0, 0x0 ;  /* 0x00008000000079c5 */ /* 0x000fe40000010000 */
[----:B------:R-:W-:Y:S01]  /*5260*/  WARPGROUP.ARRIVE ;  /* 0x00000000000079c5 */ /* 0x000fe20000000000 */
[-CC-:B------:R-:W-:Y:S01]  /*5270*/  FFMA.FTZ R176, R32, R4.reuse, -R15.reuse ;  /* 0x0000000420b07223 */ /* 0x180fe2000001080f */
[-CC-:B------:R-:W-:Y:S01]  /*5280*/  FFMA.FTZ R178, R36, R4.reuse, -R15.reuse ;  /* 0x0000000424b27223 */ /* 0x180fe2000001080f */
[----:B------:R-:W-:-:S03]  /*5290*/  FFMA.FTZ R32, R84, R4, -R15 ;  /* 0x0000000454207223 */ /* 0x000fc6000001080f */
[----:B------:R-:W-:Y:S01]  /*52a0*/  HGMMA.64x128x16.F32 R88, R172, gdesc[UR4].tnspB, R88, gsb0 ;  /* 0x41e00004ac587df0 */ /* 0x000fe20008000858 */
[----:B------:R-:W-:Y:S01]  /*52b0*/  UIADD3 UR6, UR4, 0x180, URZ ;  /* 0x0000018004067890 */ /* 0x000fe2000fffe03f */
[----:B------:R-:W-:Y:S01]  /*52c0*/  MUFU.EX2 R176, R176 ;  /* 0x000000b000b07308 */ /* 0x000fe20000000800 */
[----:B------:R-:W-:Y:S01]  /*52d0*/  UMOV UR7, 0x40000040 ;  /* 0x4000004000077882 */ /* 0x000fe20000000000 */
[----:B--2---:R-:W-:-:S05]  /*52e0*/  FMNMX.FTZ R9, R8, R9, !PT ;  /* 0x0000000908097209 */ /* 0x004fca0007810000 */
[----:B------:R-:W2:Y:S01]  /*52f0*/  SHFL.BFLY PT, R8, R9, 0x1, 0x1f ;  /* 0x0c201f0009087f89 */ /* 0x000ea200000e0000 */
[----:B------:R-:W-:Y:S08]  /*5300*/  MUFU.EX2 R178, R178 ;  /* 0x000000b200b27308 */ /* 0x000ff00000000800 */
[----:B------:R-:W-:Y:S01]  /*5310*/  MUFU.EX2 R32, R32 ;  /* 0x0000002000207308 */ /* 0x000fe20000000800 */
[----:B--2---:R-:W-:Y:S01]  /*5320*/  FMNMX.FTZ R9, R9, R8, !PT ;  /* 0x0000000809097209 */ /* 0x004fe20007810000 */
[----:B------:R-:W-:-:S02]  /*5330*/  WARPGROUP.DEPBAR.LE gsb0, 0x0 ;  /* 0x00008000000079c5 */ /* 0x000fc40000010000 */
[----:B------:R-:W-:Y:S01]  /*5340*/  WARPGROUP.ARRIVE ;  /* 0x00000000000079c5 */ /* 0x000fe20000000000 */
[-CC-:B------:R-:W-:Y:S01]  /*5350*/  FFMA.FTZ R172, R40, R4.reuse, -R15.reuse ;  /* 0x0000000428ac7223 */ /* 0x180fe2000001080f */
[----:B------:R-:W-:-:S04]  /*5360*/  FFMA.FTZ R174, R44, R4, -R15 ;  /* 0x000000042cae7223 */ /* 0x000fc8000001080f */
[----:B------:R-:W-:Y:S01]  /*5370*/  HGMMA.64x128x16.F32 R88, R168, gdesc[UR4].tnspB, R88, gsb0 ;  /* 0x41e00004a8587df0 */ /* 0x000fe20008000858 */
[----:B------:R-:W-:Y:S01]  /*5380*/  UIADD3 UR6, UR4, 0x200, URZ ;  /* 0x0000020004067890 */ /* 0x000fe2000fffe03f */
[----:B------:R-:W-:Y:S01]  /*5390*/  MUFU.EX2 R172, R172 ;  /* 0x000000ac00ac7308 */ /* 0x000fe20000000800 */
[----:B------:R-:W-:-:S07]  /*53a0*/  UMOV UR7, 0x40000040 ;  /* 0x4000004000077882 */ /* 0x000fce0000000000 */
[----:B------:R-:W-:Y:S01]  /*53b0*/  MUFU.EX2 R174, R174 ;  /* 0x000000ae00ae7308 */ /* 0x000fe20000000800 */
[----:B------:R-:W-:Y:S02]  /*53c0*/  WARPGROUP.DEPBAR.LE gsb0, 0x0 ;  /* 0x00008000000079c5 */ /* 0x000fe40000010000 */
        /* <DEDUP_REMOVED lines=11> */
[-CC-:B------:R-:W-:Y:S01]  /*5480*/  FFMA.FTZ R155, R33, R4.reuse, -R15.reuse ;  /* 0x00000004219b7223 */ /* 0x180fe2000001080f */
[-CC-:B------:R-:W-:Y:S01]  /*5490*/  FFMA.FTZ R29, R49, R4.reuse, -R15.reuse ;  /* 0x00000004311d7223 */ /* 0x180fe2000001080f */
[-CC-:B------:R-:W-:Y:S01]  /*54a0*/  FFMA.FTZ R33, R41, R4.reuse, -R15.reuse ;  /* 0x0000000429217223 */ /* 0x180fe2000001080f */
[-CC-:B------:R-:W-:Y:S01]  /*54b0*/  FFMA.FTZ R49, R57, R4.reuse, -R15.reuse ;  /* 0x0000000439317223 */ /* 0x180fe2000001080f */
[----:B------:R-:W-:Y:S01]  /*54c0*/  HGMMA.64x128x16.F32 R88, R156, gdesc[UR4].tnspB, R88, gsb0 ;  /* 0x41e000049c587df0 */ /* 0x000fe20008000858 */
[----:B------:R-:W-:Y:S01]  /*54d0*/  UIADD3 UR6, UR4, 0x300, URZ ;  /* 0x0000030004067890 */ /* 0x000fe2000fffe03f */
[-CC-:B------:R-:W-:Y:S01]  /*54e0*/  FFMA.FTZ R41, R61, R4.reuse, -R15.reuse ;  /* 0x000000043d297223 */ /* 0x180fe2000001080f */
[----:B------:R-:W-:Y:S01]  /*54f0*/  UMOV UR7, 0x40000040 ;  /* 0x4000004000077882 */ /* 0x000fe20000000000 */
[----:B------:R-:W-:Y:S01]  /*5500*/  UIADD3 UR4, UR4, 0x380, URZ ;  /* 0x0000038004047890 */ /* 0x000fe2000fffe03f */
[-CC-:B------:R-:W-:Y:S01]  /*5510*/  FFMA.FTZ R57, R69, R4.reuse, -R15.reuse ;  /* 0x0000000445397223 */ /* 0x180fe2000001080f */
[-CC-:B------:R-:W-:Y:S01]  /*5520*/  FFMA.FTZ R152, R56, R4.reuse, -R15.reuse ;  /* 0x0000000438987223 */ /* 0x180fe2000001080f */
[-CC-:B------:R-:W-:Y:S01]  /*5530*/  FFMA.FTZ R154, R60, R4.reuse, -R15.reuse ;  /* 0x000000043c9a7223 */ /* 0x180fe2000001080f */
[-CC-:B------:R-:W-:Y:S01]  /*5540*/  FFMA.FTZ R61, R73, R4.reuse, -R15.reuse ;  /* 0x00000004493d7223 */ /* 0x180fe2000001080f */
[----:B------:R-:W-:Y:S01]  /*5550*/  FFMA.FTZ R69, R81, R4, -R15 ;  /* 0x0000000451457223 */ /* 0x000fe2000001080f */
        /* <DEDUP_REMOVED lines=20> */
[-C--:B------:R-:W-:Y:S01]  /*56a0*/  FMUL.FTZ R8, R15, R4.reuse ;  /* 0x000000040f087220 */ /* 0x080fe20000410000 */
[----:B------:R-:W-:-:S03]  /*56b0*/  FMUL.FTZ R15, R9, R4 ;  /* 0x00000004090f7220 */ /* 0x000fc60000410000 */
[----:B------:R-:W-:Y:S01]  /*56c0*/  MUFU.EX2 R156, R156 ;  /* 0x0000009c009c7308 */ /* 0x000fe20000000800 */
[-CC-:B------:R-:W-:Y:S01]  /*56d0*/  FFMA.FTZ R181, R26, R4.reuse, -R15.reuse ;  /* 0x000000041ab57223 */ /* 0x180fe2000001080f */
[-CC-:B------:R-:W-:Y:S01]  /*56e0*/  FFMA.FTZ R26, R27, R4.reuse, -R15.reuse ;  /* 0x000000041b1a7223 */ /* 0x180fe2000001080f */
[-CC-:B------:R-:W-:Y:S01]  /*56f0*/  FFMA.FTZ R183, R30, R4.reuse, -R15.reuse ;  /* 0x000000041eb77223 */ /* 0x180fe2000001080f */
[-CC-:B------:R-:W-:Y:S01]  /*5700*/  FFMA.FTZ R30, R31, R4.reuse, -R15.reuse ;  /* 0x000000041f1e7223 */ /* 0x180fe2000001080f */
[----:B------:R-:W-:Y:S02]  /*5710*/  @!P1 VIADD R27, R14, 0x34840 ;  /* 0x000348400e1b9836 */ /* 0x000fe40000000000 */
[-CC-:B------:R-:W-:Y:S01]  /*5720*/  FFMA.FTZ R177, R34, R4.reuse, -R15.reuse ;  /* 0x0000000422b17223 */ /* 0x180fe2000001080f */
[----:B------:R-:W-:Y:S01]  /*5730*/  FFMA.FTZ R34, R35, R4, -R15 ;  /* 0x0000000423227223 */ /* 0x000fe2000001080f */
[----:B------:R-:W-:Y:S01]  /*5740*/  MUFU.EX2 R8, R8 ;  /* 0x0000000800087308 */ /* 0x000fe20000000800 */
[----:B0-----:R-:W-:Y:S01]  /*5750*/  FFMA.FTZ R35, R10, R6, R21 ;  /* 0x000000060a237223 */ /* 0x001fe20000010015 */
[----:B------:R-:W-:Y:S01]  /*5760*/  @!P1 PRMT R31, RZ, 0x654, R27 ;  /* 0x00000654ff1f9816 */ /* 0x000fe2000000001b */
[----:B------:R-:W-:-:S02]  /*5770*/  @!P1 VIADD R6, R13, 0x34860 ;  /* 0x000348600d069836 */ /* 0x000fc40000000000 */
[-C--:B------:R-:W-:Y:S01]  /*5780*/  FFMA.FTZ R179, R38, R4.reuse, -R15 ;  /* 0x0000000426b37223 */ /* 0x080fe2000001080f */
[----:B-1----:R-:W-:Y:S01]  /*5790*/  FADD.FTZ R35, R180, R35 ;  /* 0x00000023b4237221 */ /* 0x002fe20000010000 */
[-CC-:B------:R-:W-:Y:S01]  /*57a0*/  FFMA.FTZ R175, R46, R4.reuse, -R15.reuse ;  /* 0x000000042eaf7223 */ /* 0x180fe2000001080f */
[-CC-:B------:R-:W-:Y:S01]  /*57b0*/  FFMA.FTZ R36, R39, R4.reuse, -R15.reuse ;  /* 0x0000000427247223 */ /* 0x180fe2000001080f */
[----:B------:R-:W0:Y:S01]  /*57c0*/  MUFU.EX2 R181, R181 ;  /* 0x000000b500b57308 */ /* 0x000e220000000800 */
[-CC-:B------:R-:W-:Y:S01]  /*57d0*/  FFMA.FTZ R173, R42, R4.reuse, -R15.reuse ;  /* 0x000000042aad7223 */ /* 0x180fe2000001080f */
[-CC-:B------:R-:W-:Y:S01]  /*57e0*/  FFMA.FTZ R169, R50, R4.reuse, -R15.reuse ;  /* 0x0000000432a97223 */ /* 0x180fe2000001080f */
[-CC-:B------:R-:W-:Y:S01]  /*57f0*/  FFMA.FTZ R38, R43, R4.reuse, -R15.reuse ;  /* 0x000000042b267223 */ /* 0x180fe2000001080f */
[-CC-:B------:R-:W-:Y:S01]  /*5800*/  FFMA.FTZ R40, R47, R4.reuse, -R15.reuse ;  /* 0x000000042f287223 */ /* 0x180fe2000001080f */
[-CC-:B------:R-:W-:Y:S01]  /*5810*/  FFMA.FTZ R42, R51, R4.reuse, -R15.reuse ;  /* 0x00000004332a7223 */ /* 0x180fe2000001080f */
[-CC-:B------:R-:W-:Y:S01]  /*5820*/  FFMA.FTZ R171, R54, R4.reuse, -R15.reuse ;  /* 0x0000000436ab7223 */ /* 0x180fe2000001080f */
[-CC-:B------:R-:W-:Y:S01]  /*5830*/  FFMA.FTZ R44, R55, R4.reuse, -R15.reuse ;  /* 0x00000004372c7223 */ /* 0x180fe2000001080f */
[----:B------:R-:W1:Y:S01]  /*5840*/  MUFU.EX2 R26, R26 ;  /* 0x0000001a001a7308 */ /* 0x000e620000000800 */
[-CC-:B------:R-:W-:Y:S01]  /*5850*/  FFMA.FTZ R14, R58, R4.reuse, -R15.reuse ;  /* 0x000000043a0e7223 */ /* 0x180fe2000001080f */
[-CC-:B------:R-:W-:Y:S01]  /*5860*/  FFMA.FTZ R27, R59, R4.reuse, -R15.reuse ;  /* 0x000000043b1b7223 */ /* 0x180fe2000001080f */
[----:B------:R-:W-:Y:S01]  /*5870*/  F2FP.F16.F32.PACK_AB R180, R180, R21 ;  /* 0x00000015b4b4723e */ /* 0x000fe200000000ff */
[-CC-:B------:R-:W-:Y:S01]  /*5880*/  FFMA.FTZ R62, R62, R4.reuse, -R15.reuse ;  /* 0x000000043e3e7223 */ /* 0x180fe2000001080f */
[-CC-:B------:R-:W-:Y:S01]  /*5890*/  FFMA.FTZ R157, R66, R4.reuse, -R15.reuse ;  /* 0x00000004429d7223 */ /* 0x180fe2000001080f */
[-CC-:B------:R-:W-:Y:S01]  /*58a0*/  FFMA.FTZ R159, R70, R4.reuse, -R15.reuse ;  /* 0x00000004469f7223 */ /* 0x180fe2000001080f */
[-C--:B------:R-:W-:Y:S01]  /*58b0*/  FFMA.FTZ R75, R75, R4.reuse, -R15 ;  /* 0x000000044b4b7223 */ /* 0x080fe2000001080f */
[----:B------:R-:W2:Y:S01]  /*58c0*/  MUFU.EX2 R183, R183 ;  /* 0x000000b700b77308 */ /* 0x000ea20000000800 */
[----:B0-----:R-:W-:Y:S01]  /*58d0*/  FFMA.FTZ R13, R8, R5, R181 ;  /* 0x00000005080d7223 */ /* 0x001fe200000100b5 */
[-CC-:B------:R-:W-:Y:S01]  /*58e0*/  FFMA.FTZ R78, R78, R4.reuse, -R15.reuse ;  /* 0x000000044e4e7223 */ /* 0x180fe2000001080f */
[-CC-:B------:R-:W-:Y:S01]  /*58f0*/  FFMA.FTZ R79, R79, R4.reuse, -R15.reuse ;  /* 0x000000044f4f7223 */ /* 0x180fe2000001080f */
[-CC-:B------:R-:W-:Y:S01]  /*5900*/  FFMA.FTZ R82, R82, R4.reuse, -R15.reuse ;  /* 0x0000000452527223 */ /* 0x180fe2000001080f */
[-CC-:B------:R-:W-:Y:S01]  /*5910*/  FFMA.FTZ R83, R83, R4.reuse, -R15.reuse ;  /* 0x0000000453537223 */ /* 0x180fe2000001080f */
[----:B------:R-:W-:-:S02]  /*5920*/  FFMA.FTZ R86, R86, R4, -R15 ;  /* 0x0000000456567223 */ /* 0x000fc4000001080f */
[----:B------:R-:W0:Y:S01]  /*5930*/  MUFU.EX2 R30, R30 ;  /* 0x0000001e001e7308 */ /* 0x000e220000000800 */
[C---:B-1----:R-:W-:Y:S01]  /*5940*/  FADD.FTZ R46, R26.reuse, R13 ;  /* 0x0000000d1a2e7221 */ /* 0x042fe20000010000 */
[----:B------:R-:W-:-:S06]  /*5950*/  F2FP.F16.F32.PACK_AB R181, R26, R181 ;  /* 0x000000b51ab5723e */ /* 0x000fcc00000000ff */
[----:B------:R-:W1:Y:S01]  /*5960*/  MUFU.EX2 R177, R177 ;  /* 0x000000b100b17308 */ /* 0x000e620000000800 */
[----:B--2---:R-:W-:Y:S01]  /*5970*/  FADD.FTZ R13, R183, R46 ;  /* 0x0000002eb70d7221 */ /* 0x004fe20000010000 */
[----:B------:R-:W-:-:S06]  /*5980*/  FFMA.FTZ R46, R67, R4, -R15 ;  /* 0x00000004432e7223 */ /* 0x000fcc000001080f */
[----:B------:R-:W2:Y:S01]  /*5990*/  MUFU.EX2 R34, R34 ;  /* 0x0000002200227308 */ /* 0x000ea20000000800 */
[C---:B0-----:R-:W-:Y:S01]  /*59a0*/  FADD.FTZ R48, R30.reuse, R13 ;  /* 0x0000000d1e307221 */ /* 0x041fe20000010000 */
[----:B------:R-:W-:-:S06]  /*59b0*/  F2FP.F16.F32.PACK_AB R183, R30, R183 ;  /* 0x000000b71eb7723e */ /* 0x000fcc00000000ff */
[----:B------:R-:W-:Y:S01]  /*59c0*/  MUFU.EX2 R179, R179 ;  /* 0x000000b300b37308 */ /* 0x000fe20000000800 */
[----:B-1----:R-:W-:Y:S01]  /*59d0*/  FADD.FTZ R13, R177, R48 ;  /* 0x00000030b10d7221 */ /* 0x002fe20000010000 */
[----:B------:R-:W-:-:S06]  /*59e0*/  FFMA.FTZ R48, R71, R4, -R15 ;  /* 0x0000000447307223 */ /* 0x000fcc000001080f */
[----:B------:R-:W-:Y:S01]  /*59f0*/  MUFU.EX2 R36, R36 ;  /* 0x0000002400247308 */ /* 0x000fe20000000800 */
[----:B--2---:R-:W-:-:S07]  /*5a00*/  F2FP.F16.F32.PACK_AB R177, R34, R177 ;  /* 0x000000b122b1723e */ /* 0x004fce00000000ff */
        /* <DEDUP_REMOVED lines=8> */
[----:B------:R-:W-:-:S05]  /*5a90*/  WARPGROUP.ARRIVE ;  /* 0x00000000000079c5 */ /* 0x000fca0000000000 */
[----:B------:R-:W-:Y:S01]  /*5aa0*/  MUFU.EX2 R44, R44 ;  /* 0x0000002c002c7308 */ /* 0x000fe20000000800 */
[----:B------:R-:W-:Y:S01]  /*5ab0*/  FFMA.FTZ R161, R74, R4, -R15 ;  /* 0x000000044aa17223 */ /* 0x000fe2000001080f */
[----:B------:R-:W-:Y:S02]  /*5ac0*/  F2FP.F16.F32.PACK_AB R160, R61, R20 ;  /* 0x000000143da0723e */ /* 0x000fe400000000ff */
[----:B------:R-:W-:Y:S01]  /*5ad0*/  F2FP.F16.F32.PACK_AB R162, R65, R24 ;  /* 0x0000001841a2723e */ /* 0x000fe200000000ff */
[----:B------:R-:W-:Y:S03]  /*5ae0*/  HGMMA.64x128x16.F32 R88, R164, gdesc[UR4].tnspB, R88, gsb0 ;  /* 0x41e00004a4587df0 */ /* 0x000fe60008000858 */
[----:B------:R-:W-:Y:S08]  /*5af0*/  MUFU.EX2 R14, R14 ;  /* 0x0000000e000e7308 */ /* 0x000ff00000000800 */
[----:B------:R-:W0:Y:S08]  /*5b00*/  MUFU.EX2 R27, R27 ;  /* 0x0000001b001b7308 */ /* 0x000e300000000800 */
        /* <DEDUP_REMOVED lines=12> */
[----:B------:R1:W-:Y:S05]  /*5bd0*/  @!P1 SYNCS.ARRIVE.TRANS64.RED.A1T0 RZ, [R31+URZ], RZ ;  /* 0x000000ff1fff99a7 */ /* 0x0003ea000810043f */
[----:B------:R-:W-:Y:S01]  /*5be0*/  MUFU.EX2 R165, R82 ;  /* 0x0000005200a57308 */ /* 0x000fe20000000800 */
[----:B------:R-:W-:Y:S02]  /*5bf0*/  F2FP.F16.F32.PACK_AB R166, R11, R32 ;  /* 0x000000200ba6723e */ /* 0x000fe400000000ff */
[----:B------:R-:W-:Y:S02]  /*5c00*/  F2FP.F16.F32.PACK_AB R164, R69, R28 ;  /* 0x0000001c45a4723e */ /* 0x000fe400000000ff */
[----:B-1----:R-:W-:Y:S01]  /*5c10*/  @!P1 PRMT R31, RZ, 0x654, R6 ;  /* 0x00000654ff1f9816 */ /* 0x002fe20000000006 */
[----:B------:R-:W-:Y:S01]  /*5c20*/  FADD.FTZ R6, R182, R35 ;  /* 0x00000023b6067221 */ /* 0x000fe20000010000 */
[C---:B------:R-:W-:Y:S01]  /*5c30*/  F2FP.F16.F32.PACK_AB R182, R153.reuse, R182 ;  /* 0x000000b699b6723e */ /* 0x040fe200000000ff */
[----:B------:R-:W-:Y:S01]  /*5c40*/  MUFU.EX2 R167, R86 ;  /* 0x0000005600a77308 */ /* 0x000fe20000000800 */
[----:B------:R1:W-:Y:S02]  /*5c50*/  @!P1 SYNCS.ARRIVE.TRANS64.RED.A1T0 RZ, [R31+URZ], RZ ;  /* 0x000000ff1fff99a7 */ /* 0x0003e4000810043f */
[----:B-1----:R-:W-:Y:S01]  /*5c60*/  FADD.FTZ R31, R153, R6 ;  /* 0x00000006991f7221 */ /* 0x002fe20000010000 */
[--C-:B------:R-:W-:Y:S01]  /*5c70*/  FFMA.FTZ R6, R63, R4, -R15.reuse ;  /* 0x000000043f067223 */ /* 0x100fe2000001080f */
[----:B0-----:R-:W-:Y:S01]  /*5c80*/  F2FP.F16.F32.PACK_AB R153, R27, R14 ;  /* 0x0000000e1b99723e */ /* 0x001fe200000000ff */
[----:B------:R-:W-:Y:S01]  /*5c90*/  FFMA.FTZ R15, R87, R4, -R15 ;  /* 0x00000004570f7223 */ /* 0x000fe2000001080f */
[----:B------:R-:W-:Y:S01]  /*5ca0*/  FADD.FTZ R50, R176, R31 ;  /* 0x0000001fb0327221 */ /* 0x000fe20000010000 */
[----:B------:R-:W-:-:S02]  /*5cb0*/  F2FP.F16.F32.PACK_AB R176, R155, R176 ;  /* 0x000000b09bb0723e */ /* 0x000fc400000000ff */
[----:B------:R-:W0:Y:S01]  /*5cc0*/  MUFU.EX2 R6, R6 ;  /* 0x0000000600067308 */ /* 0x000e220000000800 */
[----:B------:R-:W-:Y:S01]  /*5cd0*/  FADD.FTZ R31, R155, R50 ;  /* 0x000000329b1f7221 */ /* 0x000fe20000010000 */
[----:B------:R-:W-:-:S03]  /*5ce0*/  FADD.FTZ R50, R34, R13 ;  /* 0x0000000d22327221 */ /* 0x000fc60000010000 */
[----:B------:R-:W-:Y:S01]  /*5cf0*/  FADD.FTZ R52, R178, R31 ;  /* 0x0000001fb2347221 */ /* 0x000fe20000010000 */
[----:B------:R-:W-:Y:S01]  /*5d00*/  FADD.FTZ R13, R179, R50 ;  /* 0x00000032b30d7221 */ /* 0x000fe20000010000 */
[C---:B------:R-:W-:Y:S01]  /*5d10*/  F2FP.F16.F32.PACK_AB R178, R25.reuse, R178 ;  /* 0x000000b219b2723e */ /* 0x040fe200000000ff */
[----:B------:R-:W1:Y:S01]  /*5d20*/  MUFU.EX2 R15, R15 ;  /* 0x0000000f000f7308 */ /* 0x000e620000000800 */
[----:B------:R-:W-:Y:S01]  /*5d30*/  FADD.FTZ R31, R25, R52 ;  /* 0x00000034191f7221 */ /* 0x000fe20000010000 */
[C---:B------:R-:W-:Y:S01]  /*5d40*/  FADD.FTZ R50, R36.reuse, R13 ;  /* 0x0000000d24327221 */ /* 0x040fe20000010000 */
[----:B------:R-:W-:Y:S02]  /*5d50*/  F2FP.F16.F32.PACK_AB R179, R36, R179 ;  /* 0x000000b324b3723e */ /* 0x000fe400000000ff */
[----:B------:R-:W-:Y:S01]  /*5d60*/  FADD.FTZ R52, R172, R31 ;  /* 0x0000001fac347221 */ /* 0x000fe20000010000 */
[----:B------:R-:W-:Y:S01]  /*5d70*/  FADD.FTZ R13, R173, R50 ;  /* 0x00000032ad0d7221 */ /* 0x000fe20000010000 */
[----:B------:R-:W-:-:S02]  /*5d80*/  F2FP.F16.F32.PACK_AB R172, R33, R172 ;  /* 0x000000ac21ac723e */ /* 0x000fc400000000ff */
[----:B------:R-:W-:Y:S01]  /*5d90*/  FADD.FTZ R31, R33, R52 ;  /* 0x00000034211f7221 */ /* 0x000fe20000010000 */
[----:B------:R-:W-:Y:S01]  /*5da0*/  FADD.FTZ R50, R38, R13 ;  /* 0x0000000d26327221 */ /* 0x000fe20000010000 */
[----:B0-----:R-:W-:Y:S02]  /*5db0*/  F2FP.F16.F32.PACK_AB R155, R6, R5 ;  /* 0x00000005069b723e */ /* 0x001fe400000000ff */
[----:B------:R-:W-:Y:S01]  /*5dc0*/  FADD.FTZ R52, R174, R31 ;  /* 0x0000001fae347221 */ /* 0x000fe20000010000 */
[----:B------:R-:W-:Y:S01]  /*5dd0*/  FADD.FTZ R13, R175, R50 ;  /* 0x00000032af0d7221 */ /* 0x000fe20000010000 */
[----:B------:R-:W-:Y:S02]  /*5de0*/  F2FP.F16.F32.PACK_AB R173, R38, R173 ;  /* 0x000000ad26ad723e */ /* 0x000fe400000000ff */
[C---:B------:R-:W-:Y:S01]  /*5df0*/  FADD.FTZ R31, R37.reuse, R52 ;  /* 0x00000034251f7221 */ /* 0x040fe20000010000 */
[----:B------:R-:W-:Y:S01]  /*5e00*/  FADD.FTZ R50, R40, R13 ;  /* 0x0000000d28327221 */ /* 0x000fe20000010000 */
[----:B------:R-:W-:-:S02]  /*5e10*/  F2FP.F16.F32.PACK_AB R174, R37, R174 ;  /* 0x000000ae25ae723e */ /* 0x000fc400000000ff */
[----:B------:R-:W-:Y:S01]  /*5e20*/  FADD.FTZ R52, R168, R31 ;  /* 0x0000001fa8347221 */ /* 0x000fe20000010000 */
[----:B------:R-:W-:Y:S01]  /*5e30*/  FADD.FTZ R13, R169, R50 ;  /* 0x00000032a90d7221 */ /* 0x000fe20000010000 */
[----:B------:R-:W-:Y:S02]  /*5e40*/  F2FP.F16.F32.PACK_AB R175, R40, R175 ;  /* 0x000000af28af723e */ /* 0x000fe400000000ff */
[C---:B------:R-:W-:Y:S01]  /*5e50*/  FADD.FTZ R21, R29.reuse, R52 ;  /* 0x000000341d157221 */ /* 0x040fe20000010000 */
[----:B------:R-:W-:Y:S01]  /*5e60*/  FADD.FTZ R26, R42, R13 ;  /* 0x0000000d2a1a7221 */ /* 0x000fe20000010000 */
        /* <DEDUP_REMOVED lines=8> */
[----:B------:R-:W-:Y:S02]  /*5ef0*/  F2FP.F16.F32.PACK_AB R171, R44, R171 ;  /* 0x000000ab2cab723e */ /* 0x000fe400000000ff */
[C---:B------:R-:W-:Y:S01]  /*5f00*/  F2FP.F16.F32.PACK_AB R152, R49.reuse, R152 ;  /* 0x000000983198723e */ /* 0x040fe200000000ff */
[----:B------:R-:W-:Y:S01]  /*5f10*/  FADD.FTZ R21, R49, R26 ;  /* 0x0000001a31157221 */ /* 0x000fe20000010000 */
[----:B------:R-:W-:-:S03]  /*5f20*/  FADD.FTZ R26, R14, R13 ;  /* 0x0000000d0e1a7221 */ /* 0x000fc60000010000 */
[----:B------:R-:W-:Y:S01]  /*5f30*/  FADD.FTZ R30, R154, R21 ;  /* 0x000000159a1e7221 */ /* 0x000fe20000010000 */
[----:B------:R-:W-:Y:S01]  /*5f40*/  FADD.FTZ R26, R27, R26 ;  /* 0x0000001a1b1a7221 */ /* 0x000fe20000010000 */
[C---:B------:R-:W-:Y:S02]  /*5f50*/  F2FP.F16.F32.PACK_AB R154, R41.reuse, R154 ;  /* 0x0000009a299a723e */ /* 0x040fe400000000ff */
[----:B------:R-:W-:Y:S01]  /*5f60*/  FADD.FTZ R21, R41, R30 ;  /* 0x0000001e29157221 */ /* 0x000fe20000010000 */
[----:B------:R-:W-:-:S03]  /*5f70*/  FADD.FTZ R13, R5, R26 ;  /* 0x0000001a050d7221 */ /* 0x000fc60000010000 */
[----:B------:R-:W-:Y:S01]  /*5f80*/  FADD.FTZ R30, R156, R21 ;  /* 0x000000159c1e7221 */ /* 0x000fe20000010000 */
[----:B------:R-:W-:Y:S01]  /*5f90*/  FADD.FTZ R26, R6, R13 ;  /* 0x0000000d061a7221 */ /* 0x000fe20000010000 */
[C---:B------:R-:W-:Y:S02]  /*5fa0*/  F2FP.F16.F32.PACK_AB R156, R53.reuse, R156 ;  /* 0x0000009c359c723e */ /* 0x040fe400000000ff */
[----:B------:R-:W-:Y:S01]  /*5fb0*/  FADD.FTZ R21, R53, R30 ;  /* 0x0000001e35157221 */ /* 0x000fe20000010000 */
[----:B------:R-:W-:Y:S01]  /*5fc0*/  FADD.FTZ R13, R157, R26 ;  /* 0x0000001a9d0d7221 */ /* 0x000fe20000010000 */
[----:B------:R-:W-:Y:S02]  /*5fd0*/  F2FP.F16.F32.PACK_AB R157, R46, R157 ;  /* 0x0000009d2e9d723e */ /* 0x000fe400000000ff */
[----:B------:R-:W-:Y:S01]  /*5fe0*/  FADD.FTZ R30, R158, R21 ;  /* 0x000000159e1e7221 */ /* 0x000fe20000010000 */
[----:B------:R-:W-:Y:S01]  /*5ff0*/  FADD.FTZ R26, R46, R13 ;  /* 0x0000000d2e1a7221 */ /* 0x000fe20000010000 */
[----:B------:R-:W-:-:S02]  /*6000*/  F2FP.F16.F32.PACK_AB R158, R57, R158 ;  /* 0x0000009e399e723e */ /* 0x000fc400000000ff */
[----:B------:R-:W-:Y:S01]  /*6010*/  FADD.FTZ R21, R57, R30 ;  /* 0x0000001e39157221 */ /* 0x000fe20000010000 */
[----:B------:R-:W-:Y:S01]  /*6020*/  FADD.FTZ R13, R159, R26 ;  /* 0x0000001a9f0d7221 */ /* 0x000fe20000010000 */
[----:B------:R-:W-:Y:S02]  /*6030*/  F2FP.F16.F32.PACK_AB R159, R48, R159 ;  /* 0x0000009f309f723e */ /* 0x000fe400000000ff */
[----:B------:R-:W-:Y:S01]  /*6040*/  FADD.FTZ R26, R20, R21 ;  /* 0x00000015141a7221 */ /* 0x000fe20000010000 */
[----:B------:R-:W-:Y:S01]  /*6050*/  FADD.FTZ R14, R48, R13 ;  /* 0x0000000d300e7221 */ /* 0x000fe20000010000 */
[----:B------:R-:W-:Y:S02]  /*6060*/  IMAD.MOV.U32 R13, RZ, RZ, R16 ;  /* 0x000000ffff0d7224 */ /* 0x000fe400078e0010 */
[----:B------:R-:W-:Y:S01]  /*6070*/  FADD.FTZ R5, R61, R26 ;  /* 0x0000001a3d057221 */ /* 0x000fe20000010000 */
[----:B------:R-:W-:Y:S01]  /*6080*/  FADD.FTZ R14, R161, R14 ;  /* 0x0000000ea10e7221 */ /* 0x000fe20000010000 */
[----:B------:R-:W-:-:S02]  /*6090*/  F2FP.F16.F32.PACK_AB R161, R75, R161 ;  /* 0x000000a14ba1723e */ /* 0x000fc400000000ff */
        /* <DEDUP_REMOVED lines=14> */
[C---:B-1----:R-:W-:Y:S01]  /*6180*/  F2FP.F16.F32.PACK_AB R167, R15.reuse, R167 ;  /* 0x000000a70fa7723e */ /* 0x042fe200000000ff */
[----:B------:R-:W-:Y:S02]  /*6190*/  IMAD.MOV.U32 R11, RZ, RZ, R9 ;  /* 0x000000ffff0b7224 */ /* 0x000fe400078e0009 */
[----:B------:R-:W-:Y:S01]  /*61a0*/  FADD.FTZ R5, R15, R14 ;  /* 0x0000000e0f057221 */ /* 0x000fe20000010000 */
[----:B------:R-:W-:Y:S01]  /*61b0*/  IMAD.MOV.U32 R15, RZ, RZ, R3 ;  /* 0x000000ffff0f7224 */ /* 0x000fe200078e0003 */
[----:B------:R-:W-:Y:S06]  /*61c0*/  @P2 BRA `(.L_x_192) ;  /* 0xffffffdc00bc2947 */ /* 0x000fec000383ffff */
.L_x_183:
        /* <DEDUP_REMOVED lines=67> */
.L_x_193:
[----:B------:R-:W-:Y:S01]  /*6600*/  IMAD R14, R2, 0x8, R0 ;  /* 0x00000008020e7824 */ /* 0x000fe200078e0200 */
[----:B------:R-:W-:-:S04]  /*6610*/  SHF.L.U32 R7, R16, 0x1f, RZ ;  /* 0x0000001f10077819 */ /* 0x000fc800000006ff */
[----:B------:R0:W1:Y:S01]  /*6620*/  SYNCS.PHASECHK.TRANS64.TRYWAIT P2, [R14+URZ+0x34850], R7 ;  /* 0x034850070e0075a7 */ /* 0x000062000804017f */
[----:B------:R-:W-:Y:S05]  /*6630*/  @!P0 BRA `(.L_x_194) ;  /* 0x0000000000048947 */ /* 0x000fea0003800000 */
[----:B------:R-:W-:Y:S01]  /*6640*/  BPT.TRAP 0x1 ;  /* 0x000000040000795c */ /* 0x000fe20000300000 */
.L_x_194:
[----:B-1----:R-:W-:Y:S05]  /*6650*/  @P2 BRA `(.L_x_195) ;  /* 0x0000000000082947 */ /* 0x002fea0003800000 */
[----:B------:R-:W1:Y:S02]  /*6660*/  SYNCS.PHASECHK.TRANS64.TRYWAIT P0, [R14+URZ+0x34850], R7 ;  /* 0x034850070e0075a7 */ /* 0x000e64000800017f */
[----:B-1----:R-:W-:Y:S05]  /*6670*/  @!P0 BRA `(.L_x_196) ;  /* 0x0000009c00f88947 */ /* 0x002fea0003800000 */
.L_x_195:
[----:B------:R-:W-:Y:S05]  /*6680*/  WARPSYNC.ALL ;  /* 0x0000000000007948 */ /* 0x000fea0003800000 */
[----:B------:R-:W-:Y:S01]  /*6690*/  VIADD R0, R0, 0x400 ;  /* 0x0000040000007836 */ /* 0x000fe20000000000 */
[----:B------:R-:W-:Y:S01]  /*66a0*/  WARPGROUP.ARRIVE ;  /* 0x00000000000079c5 */ /* 0x000fe20000000000 */
[----:B------:R-:W-:Y:S01]  /*66b0*/  IMAD.MOV.U32 R13, RZ, RZ, 0x40000040 ;  /* 0x40000040ff0d7424 */ /* 0x000fe200078e00ff */
[----:B01----:R-:W0:Y:S01]  /*66c0*/  SHFL.BFLY PT, R7, R6, 0x2, 0x1f ;  /* 0x0c401f0006077f89 */ /* 0x003e2200000e0000 */
[----:B------:R-:W-:Y:S01]  /*66d0*/  IMAD.MOV.U32 R95, RZ, RZ, -0x800000 ;  /* 0xff800000ff5f7424 */ /* 0x000fe200078e00ff */
[----:B------:R-:W-:Y:S01]  /*66e0*/  SHF.R.U32.HI R0, RZ, 0x4, R0 ;  /* 0x00000004ff007819 */ /* 0x000fe20000011600 */
[----:B------:R-:W-:-:S03]  /*66f0*/  VIADD R207, R207, 0x1 ;  /* 0x00000001cfcf7836 */ /* 0x000fc60000000000 */
[----:B------:R-:W-:-:S04]  /*6700*/  LOP3.LUT R0, R0, 0x3fff, RZ, 0xc0, !PT ;  /* 0x00003fff00007812 */ /* 0x000fc800078ec0ff */
[----:B------:R-:W-:Y:S02]  /*6710*/  LOP3.LUT R11, R0, 0x4000000, RZ, 0xfc, !PT ;  /* 0x04000000000b7812 */ /* 0x000fe400078efcff */
[----:B------:R-:W1:Y:S03]  /*6720*/  SHFL.BFLY PT, R0, R5, 0x2, 0x1f ;  /* 0x0c401f0005007f89 */ /* 0x000e6600000e0000 */
[----:B------:R-:W-:Y:S02]  /*6730*/  IMAD R10, R2, 0x800, R11 ;  /* 0x00000800020a7824 */ /* 0x000fe400078e020b */
[----:B------:R-:W-:Y:S02]  /*6740*/  IMAD.MOV.U32 R11, RZ, RZ, 0x40000040 ;  /* 0x40000040ff0b7424 */ /* 0x000fe400078e00ff */
[C---:B------:R-:W-:Y:S01]  /*6750*/  VIADD R12, R10.reuse, 0x80 ;  /* 0x000000800a0c7836 */ /* 0x040fe20000000000 */
[----:B------:R-:W-:-:S02]  /*6760*/  R2UR UR6, R10 ;  /* 0x000000000a0672ca */ /* 0x000fc400000e0000 */
[----:B------:R-:W-:Y:S01]  /*6770*/  R2UR UR7, R11 ;  /* 0x000000000b0772ca */ /* 0x000fe200000e0000 */
[----:B------:R-:W-:Y:S02]  /*6780*/  IMAD.MOV.U32 R11, RZ, RZ, 0x40000040 ;  /* 0x40000040ff0b7424 */ /* 0x000fe400078e00ff */
[----:B0-----:R-:W-:-:S10]  /*6790*/  FADD.FTZ R7, R7, R6 ;  /* 0x0000000607077221 */ /* 0x001fd40000010000 */
[----:B------:R-:W-:Y:S01]  /*67a0*/  HGMMA.64x128x16.F32 R24, R180, gdesc[UR4].tnspB, R24, gsb0 ;  /* 0x41e00004b4187df0 */ /* 0x000fe20008000818 */
[----:B------:R-:W-:Y:S01]  /*67b0*/  R2UR UR6, R12 ;  /* 0x000000000c0672ca */ /* 0x000fe200000e0000 */
[----:B------:R-:W-:Y:S01]  /*67c0*/  VIADD R12, R10, 0x100 ;  /* 0x000001000a0c7836 */ /* 0x000fe20000000000 */
[----:B------:R-:W-:Y:S01]  /*67d0*/  R2UR UR7, R13 ;  /* 0x000000000d0772ca */ /* 0x000fe200000e0000 */
[----:B------:R-:W-:Y:S02]  /*67e0*/  IMAD.MOV.U32 R13, RZ, RZ, 0x40000040 ;  /* 0x40000040ff0d7424 */ /* 0x000fe400078e00ff */
[----:B-1----:R-:W-:Y:S02]  /*67f0*/  FADD.FTZ R8, R0, R5 ;  /* 0x0000000500087221 */ /* 0x002fe40000010000 */
[----:B------:R-:W0:Y:S01]  /*6800*/  SHFL.BFLY PT, R0, R7, 0x1, 0x1f ;  /* 0x0c201f0007007f89 */ /* 0x000e2200000e0000 */
[----:B------:R-:W-:Y:S02]  /*6810*/  WARPGROUP.DEPBAR.LE gsb0, 0x0 ;  /* 0x00008000000079c5 */ /* 0x000fe40000010000 */
[----:B------:R-:W-:-:S06]  /*6820*/  WARPGROUP.ARRIVE ;  /* 0x00000000000079c5 */ /* 0x000fcc0000000000 */
[----:B------:R-:W-:Y:S01]  /*6830*/  HGMMA.64x128x16.F32 R24, R176, gdesc[UR4].tnspB, R24, gsb0 ;  /* 0x41e00004b0187df0 */ /* 0x000fe20008000818 */
[----:B------:R-:W-:Y:S01]  /*6840*/  R2UR UR6, R12 ;  /* 0x000000000c0672ca */ /* 0x000fe200000e0000 */
[----:B------:R-:W-:Y:S01]  /*6850*/  VIADD R12, R10, 0x180 ;  /* 0x000001800a0c7836 */ /* 0x000fe20000000000 */
[----:B------:R-:W-:Y:S01]  /*6860*/  R2UR UR7, R13 ;  /* 0x000000000d0772ca */ /* 0x000fe200000e0000 */
[----:B------:R-:W-:Y:S01]  /*6870*/  IMAD.MOV.U32 R13, RZ, RZ, 0x40000040 ;  /* 0x40000040ff0d7424 */ /* 0x000fe200078e00ff */
[----:B------:R-:W-:Y:S02]  /*6880*/  WARPGROUP.DEPBAR.LE gsb0, 0x0 ;  /* 0x00008000000079c5 */ /* 0x000fe40000010000 */
[----:B------:R-:W-:-:S09]  /*6890*/  WARPGROUP.ARRIVE ;  /* 0x00000000000079c5 */ /* 0x000fd20000000000 */
        /* <DEDUP_REMOVED lines=16> */
[C---:B------:R-:W-:Y:S01]  /*69a0*/  VIADD R12, R10.reuse, 0x300 ;  /* 0x000003000a0c7836 */ /* 0x040fe20000000000 */
[----:B------:R-:W-:Y:S01]  /*69b0*/  R2UR UR7, R13 ;  /* 0x000000000d0772ca */ /* 0x000fe200000e0000 */
[----:B------:R-:W-:Y:S02]  /*69c0*/  IMAD.MOV.U32 R13, RZ, RZ, 0x40000040 ;  /* 0x40000040ff0d7424 */ /* 0x000fe400078e00ff */
[----:B------:R-:W-:Y:S01]  /*69d0*/  VIADD R10, R10, 0x380 ;  /* 0x000003800a0a7836 */ /* 0x000fe20000000000 */
[----:B------:R-:W-:Y:S02]  /*69e0*/  WARPGROUP.DEPBAR.LE gsb0, 0x0 ;  /* 0x00008000000079c5 */ /* 0x000fe40000010000 */
[----:B------:R-:W-:-:S07]  /*69f0*/  WARPGROUP.ARRIVE ;  /* 0x00000000000079c5 */ /* 0x000fce0000000000 */
[----:B------:R-:W-:Y:S01]  /*6a00*/  HGMMA.64x128x16.F32 R24, R156, gdesc[UR4].tnspB, R24, gsb0 ;  /* 0x41e000049c187df0 */ /* 0x000fe20008000818 */
[----:B------:R-:W-:Y:S01]  /*6a10*/  R2UR UR6, R12 ;  /* 0x000000000c0672ca */ /* 0x000fe200000e0000 */
[----:B------:R-:W-:Y:S01]  /*6a20*/  VIADD R12, R2, 0x1 ;  /* 0x00000001020c7836 */ /* 0x000fe20000000000 */
[----:B------:R-:W-:Y:S01]  /*6a30*/  R2UR UR7, R13 ;  /* 0x000000000d0772ca */ /* 0x000fe200000e0000 */
[----:B0-----:R-:W-:Y:S01]  /*6a40*/  FADD.FTZ R13, R7, R0 ;  /* 0x00000000070d7221 */ /* 0x001fe20000010000 */
[----:B------:R-:W-:Y:S02]  /*6a50*/  IMAD.MOV.U32 R2, RZ, RZ, RZ ;  /* 0x000000ffff027224 */ /* 0x000fe400078e00ff */
[----:B------:R-:W-:Y:S01]  /*6a60*/  IMAD.MOV.U32 R7, RZ, RZ, RZ ;  /* 0x000000ffff077224 */ /* 0x000fe200078e00ff */
[----:B------:R-:W-:Y:S01]  /*6a70*/  ISETP.NE.AND P2, PT, R12, 0x2, PT ;  /* 0x000000020c00780c */ /* 0x000fe20003f45270 */
[----:B------:R-:W-:Y:S01]  /*6a80*/  IMAD.MOV.U32 R0, RZ, RZ, -0x800000 ;  /* 0xff800000ff007424 */ /* 0x000fe200078e00ff */
[----:B------:R-:W-:-:S02]  /*6a90*/  FSETP.NE.FTZ.AND P0, PT, R13, RZ, PT ;  /* 0x000000ff0d00720b */ /* 0x000fc40003f15000 */
[----:B------:R-:W-:-:S04]  /*6aa0*/  SEL R5, RZ, 0x1, P2 ;  /* 0x00000001ff057807 */ /* 0x000fc80001000000 */
[----:B------:R-:W-:-:S07]  /*6ab0*/  LOP3.LUT R16, R16, R5, RZ, 0x3c, !PT ;  /* 0x0000000510107212 */ /* 0x000fce00078e3cff */
[----:B------:R-:W-:Y:S01]  /*6ac0*/  @P0 MUFU.RCP R2, R13 ;  /* 0x0000000d00020308 */ /* 0x000fe20000001000 */
[----:B------:R-:W-:Y:S01]  /*6ad0*/  @P0 FMUL.FTZ R6, R4, 0.69314718246459960938 ;  /* 0x3f31721804060820 */ /* 0x000fe20000410000 */
[----:B------:R-:W-:Y:S02]  /*6ae0*/  WARPGROUP.DEPBAR.LE gsb0, 0x0 ;  /* 0x00008000000079c5 */ /* 0x000fe40000010000 */
[----:B------:R-:W-:-:S06]  /*6af0*/  WARPGROUP.ARRIVE ;  /* 0x00000000000079c5 */ /* 0x000fcc0000000000 */
[----:B------:R-:W-:Y:S01]  /*6b00*/  HGMMA.64x128x16.F32 R24, R160, gdesc[UR4].tnspB, R24, gsb0 ;  /* 0x41e00004a0187df0 */ /* 0x000fe20008000818 */
[----:B------:R-:W-:Y:S02]  /*6b10*/  R2UR UR6, R10 ;  /* 0x000000000a0672ca */ /* 0x000fe400000e0000 */
[----:B------:R-:W-:Y:S01]  /*6b20*/  R2UR UR7, R11 ;  /* 0x000000000b0772ca */ /* 0x000fe200000e0000 */
[----:B------:R-:W0:Y:S01]  /*6b30*/  @P0 MUFU.LG2 R10, R13 ;  /* 0x0000000d000a0308 */ /* 0x000e220000000c00 */
[----:B------:R-:W1:Y:S01]  /*6b40*/  SHFL.BFLY PT, R11, R8, 0x1, 0x1f ;  /* 0x0c201f00080b7f89 */ /* 0x000e6200000e0000 */
[----:B0-----:R-:W-:-:S04]  /*6b50*/  @P0 FMUL.FTZ R5, R10, 0.69314718246459960938 ;  /* 0x3f3172180a050820 */ /* 0x001fc80000410000 */
[----:B------:R-:W-:Y:S01]  /*6b60*/  @P0 FFMA.FTZ R0, R6, R3, R5 ;  /* 0x0000000306000223 */ /* 0x000fe20000010005 */
[----:B------:R-:W-:Y:S01]  /*6b70*/  PLOP3.LUT P0, PT, PT, PT, PT, 0x8, 0x0 ;  /* 0x000000000000781c */ /* 0x000fe20003f0e170 */
[----:B-1----:R-:W-:Y:S01]  /*6b80*/  FADD.FTZ R15, R8, R11 ;  /* 0x0000000b080f7221 */ /* 0x002fe20000010000 */
[----:B------:R-:W-:-:S04]  /*6b90*/  @!P1 VIADD R8, R14, 0x34860 ;  /* 0x000348600e089836 */ /* 0x000fc80000000000 */
[----:B------:R-:W-:Y:S02]  /*6ba0*/  FSETP.NE.FTZ.AND P3, PT, R15, RZ, PT ;  /* 0x000000ff0f00720b */ /* 0x000fe40003f75000 */
[----:B------:R-:W-:-:S11]  /*6bb0*/  @!P1 PRMT R8, RZ, 0x654, R8 ;  /* 0x00000654ff089816 */ /* 0x000fd60000000008 */
[----:B------:R-:W0:Y:S01]  /*6bc0*/  @P3 MUFU.LG2 R11, R15 ;  /* 0x0000000f000b3308 */ /* 0x000e220000000c00 */
[----:B------:R-:W-:-:S07]  /*6bd0*/  @P3 FMUL.FTZ R17, R4, 0.69314718246459960938 ;  /* 0x3f31721804113820 */ /* 0x000fce0000410000 */
[----:B------:R-:W1:Y:S01]  /*6be0*/  @P3 MUFU.RCP R7, R15 ;  /* 0x0000000f00073308 */ /* 0x000e620000001000 */
[----:B0-----:R-:W-:-:S04]  /*6bf0*/  @P3 FMUL.FTZ R4, R11, 0.69314718246459960938 ;  /* 0x3f3172180b043820 */ /* 0x001fc80000410000 */
[----:B------:R-:W-:Y:S01]  /*6c00*/  @P3 FFMA.FTZ R95, R17, R9, R4 ;  /* 0x00000009115f3223 */ /* 0x000fe20000010004 */
[----:B------:R-:W-:Y:S02]  /*6c10*/  WARPGROUP.DEPBAR.LE gsb0, 0x0 ;  /* 0x00008000000079c5 */ /* 0x000fe40000010000 */
[----:B------:R-:W-:-:S06]  /*6c20*/  WARPGROUP.ARRIVE ;  /* 0x00000000000079c5 */ /* 0x000fcc0000000000 */
[----:B------:R-:W-:Y:S03]  /*6c30*/  HGMMA.64x128x16.F32 R24, R164, gdesc[UR4].tnspB, R24, gsb0 ;  /* 0x41e00004a4187df0 */ /* 0x000fe60008000818 */
[----:B------:R-:W-:Y:S02]  /*6c40*/  WARPGROUP.DEPBAR.LE gsb0, 0x0 ;  /* 0x00008000000079c5 */ /* 0x000fe40000010000 */
[----:B------:R0:W-:Y:S01]  /*6c50*/  @!P1 SYNCS.ARRIVE.TRANS64.RED.A1T0 RZ, [R8+URZ], RZ ;  /* 0x000000ff08ff99a7 */ /* 0x0001e2000810043f */
        /* <DEDUP_REMOVED lines=32> */
[-C--:B-1----:R-:W-:Y:S01]  /*6e60*/  FMUL.FTZ R96, R26, R7.reuse ;  /* 0x000000071a607220 */ /* 0x082fe20000410000 */
        /* <DEDUP_REMOVED lines=31> */
[----:B0-----:R-:W-:-:S07]  /*7060*/  SEL R2, R12, RZ, P2 ;  /* 0x000000ff0c027207 */ /* 0x001fce0001000000 */
.L_x_175:
[----:B------:R-:W0:Y:S01]  /*7070*/  S2R R4, SR_CgaCtaId ;  /* 0x0000000000047919 */ /* 0x000e220000008800 */
[----:B------:R-:W-:Y:S01]  /*7080*/  MOV R3, 0x400 ;  /* 0x0000040000037802 */ /* 0x000fe20000000f00 */
[----:B------:R-:W-:Y:S01]  /*7090*/  BSSY B0, `(.L_x_197) ;  /* 0x00002c4000007945 */ /* 0x000fe20003800000 */
[----:B------:R-:W-:Y:S02]  /*70a0*/  BAR.SYNC.DEFER_BLOCKING 0x5, 0x180 ;  /* 0x0146000000007b1d */ /* 0x000fe40000010000 */
[----:B0-----:R-:W-:-:S05]  /*70b0*/  LEA R3, R4, R3, 0x18 ;  /* 0x0000000304037211 */ /* 0x001fca00078ec0ff */
[----:B------:R0:W1:Y:S01]  /*70c0*/  LDS.128 R4, [R3+0x348d0] ;  /* 0x0348d00003047984 */ /* 0x0000620000000c00 */
[----:B------:R-:W-:Y:S06]  /*70d0*/  BAR.ARV 0x4, 0x180 ;  /* 0x0106000000007b1d */ /* 0x000fec0000002000 */
[----:B------:R-:W-:Y:S05]  /*70e0*/  @P0 BRA `(.L_x_198) ;  /* 0x00000020001c0947 */ /* 0x000fea0003800000 */
[----:B-1----:R-:W1:Y:S01]  /*70f0*/  S2R R4, SR_SWINHI ;  /* 0x0000000000047919 */ /* 0x002e620000002f00 */
[----:B------:R-:W-:Y:S01]  /*7100*/  F2FP.F16.F32.PACK_AB R36, R73, R72 ;  /* 0x000000484924723e */ /* 0x000fe200000000ff */
[----:B------:R-:W-:Y:S01]  /*7110*/  ULDC.64 UR4, c[0x0][0xc08] ;  /* 0x0003020000047ab9 */ /* 0x000fe20000000a00 */
[----:B------:R-:W-:Y:S02]  /*7120*/  SHF.L.U64.HI R110, R23, 0x2, R188 ;  /* 0x00000002176e7819 */ /* 0x000fe400000102bc */
[----:B------:R-:W-:Y:S02]  /*7130*/  MOV R104, R3 ;  /* 0x0000000300687202 */ /* 0x000fe40000000f00 */
[----:B-1----:R-:W-:-:S03]  /*7140*/  MOV R105, R4 ;  /* 0x0000000400697202 */ /* 0x002fc60000000f00 */
[----:B------:R-:W-:-:S03]  /*7150*/  IMAD.WIDE R12, R227, 0x2, R104 ;  /* 0x00000002e30c7825 */ /* 0x000fc600078e0268 */
[C---:B------:R-:W-:Y:S02]  /*7160*/  IADD3 R39, P2, R12.reuse, 0x4020, RZ ;  /* 0x000040200c277810 */ /* 0x040fe40007f5e0ff */
[C---:B------:R-:W-:Y:S02]  /*7170*/  IADD3 R107, P1, R12.reuse, 0x4040, RZ ;  /* 0x000040400c6b7810 */ /* 0x040fe40007f3e0ff */
[----:B------:R-:W-:Y:S01]  /*7180*/  LOP3.LUT R8, R39, 0x380, RZ, 0xc0, !PT ;  /* 0x0000038027087812 */ /* 0x000fe200078ec0ff */
[--C-:B------:R-:W-:Y:S01]  /*7190*/  IMAD.X R33, RZ, RZ, R13.reuse, P2 ;  /* 0x000000ffff217224 */ /* 0x100fe200010e060d */
[----:B------:R-:W-:Y:S01]  /*71a0*/  LOP3.LUT R10, R107, 0x380, RZ, 0xc0, !PT ;  /* 0x000003806b0a7812 */ /* 0x000fe200078ec0ff */
[----:B------:R-:W-:Y:S01]  /*71b0*/  IMAD.X R27, RZ, RZ, R13, P1 ;  /* 0x000000ffff1b7224 */ /* 0x000fe200008e060d */
[----:B------:R-:W-:Y:S02]  /*71c0*/  IADD3 R15, P3, R12, 0x4000, RZ ;  /* 0x000040000c0f7810 */ /* 0x000fe40007f7e0ff */
[----:B------:R-:W-:-:S02]  /*71d0*/  SHF.R.U64 R8, R8, 0x3, RZ ;  /* 0x0000000308087819 */ /* 0x000fc400000012ff */
[C---:B------:R-:W-:Y:S01]  /*71e0*/  LOP3.LUT R9, R12.reuse, 0x380, RZ, 0xc0, !PT ;  /* 0x000003800c097812 */ /* 0x040fe200078ec0ff */
[--C-:B------:R-:W-:Y:S01]  /*71f0*/  IMAD.X R29, RZ, RZ, R13.reuse, P3 ;  /* 0x000000ffff1d7224 */ /* 0x100fe200018e060d */
[C---:B------:R-:W-:Y:S02]  /*7200*/  IADD3 R109, P0, R12.reuse, 0x4060, RZ ;  /* 0x000040600c6d7810 */ /* 0x040fe40007f1e0ff */
[----:B------:R-:W-:Y:S02]  /*7210*/  IADD3 R17, P6, R12, 0x20, RZ ;  /* 0x000000200c117810 */ /* 0x000fe40007fde0ff */
[----:B------:R-:W-:Y:S01]  /*7220*/  SHF.R.U64 R10, R10, 0x3, RZ ;  /* 0x000000030a0a7819 */ /* 0x000fe200000012ff */
[--C-:B------:R-:W-:Y:S01]  /*7230*/  IMAD.X R31, RZ, RZ, R13.reuse, P0 ;  /* 0x000000ffff1f7224 */ /* 0x100fe200000e060d */
[C---:B------:R-:W-:Y:S01]  /*7240*/  IADD3 R37, P4, R12.reuse, 0x60, RZ ;  /* 0x000000600c257810 */ /* 0x040fe20007f9e0ff */
[----:B------:R-:W-:Y:S01]  /*7250*/  IMAD.X R25, RZ, RZ, R13, P6 ;  /* 0x000000ffff197224 */ /* 0x000fe200030e060d */
[----:B------:R-:W-:Y:S01]  /*7260*/  BAR.SYNC.DEFER_BLOCKING 0x1, 0x100 ;  /* 0x0044000000007b1d */ /* 0x000fe20000010000 */
[----:B------:R-:W-:-:S02]  /*7270*/  IADD3 R35, P5, R12, 0x40, RZ ;  /* 0x000000400c237810 */ /* 0x000fc40007fbe0ff */
[----:B------:R-:W-:Y:S01]  /*7280*/  LOP3.LUT R4, R15, 0x380, RZ, 0xc0, !PT ;  /* 0x000003800f047812 */ /* 0x000fe200078ec0ff */
[----:B------:R-:W-:Y:S01]  /*7290*/  IMAD.X R11, RZ, RZ, R13, P4 ;  /* 0x000000ffff0b7224 */ /* 0x000fe200020e060d */
[----:B------:R-:W-:Y:S02]  /*72a0*/  LOP3.LUT R32, R8, R39, RZ, 0x3c, !PT ;  /* 0x0000002708207212 */ /* 0x000fe400078e3cff */
[----:B------:R-:W-:Y:S02]  /*72b0*/  SHF.R.U64 R9, R9, 0x3, RZ ;  /* 0x0000000309097819 */ /* 0x000fe400000012ff */
[----:B------:R-:W-:Y:S02]  /*72c0*/  LOP3.LUT R14, R109, 0x380, RZ, 0xc0, !PT ;  /* 0x000003806d0e7812 */ /* 0x000fe400078ec0ff */
[----:B------:R-:W-:Y:S02]  /*72d0*/  LOP3.LUT R26, R10, R107, RZ, 0x3c, !PT ;  /* 0x0000006b0a1a7212 */ /* 0x000fe400078e3cff */
[----:B------:R-:W-:Y:S01]  /*72e0*/  LOP3.LUT R8, R17, 0x380, RZ, 0xc0, !PT ;  /* 0x0000038011087812 */ /* 0x000fe200078ec0ff */
[----:B------:R-:W1:Y:S01]  /*72f0*/  LDC.64 R106, c[0x0][0xc00] ;  /* 0x00030000ff6a7b82 */ /* 0x000e620000000a00 */
[----:B------:R-:W-:-:S02]  /*7300*/  LOP3.LUT R10, R37, 0x380, RZ, 0xc0, !PT ;  /* 0x00000380250a7812 */ /* 0x000fc400078ec0ff */
[----:B------:R-:W-:Y:S02]  /*7310*/  LOP3.LUT R34, R35, 0x380, RZ, 0xc0, !PT ;  /* 0x0000038023227812 */ /* 0x000fe400078ec0ff */
[----:B------:R-:W-:Y:S02]  /*7320*/  SHF.R.U64 R4, R4, 0x3, RZ ;  /* 0x0000000304047819 */ /* 0x000fe400000012ff */
[----:B------:R-:W-:Y:S01]  /*7330*/  LOP3.LUT R12, R9, R12, RZ, 0x3c, !PT ;  /* 0x0000000c090c7212 */ /* 0x000fe200078e3cff */
[----:B------:R-:W-:Y:S01]  /*7340*/  IMAD.X R9, RZ, RZ, R13, P5 ;  /* 0x000000ffff097224 */ /* 0x000fe200028e060d */
[----:B------:R-:W-:Y:S02]  /*7350*/  SHF.R.U64 R14, R14, 0x3, RZ ;  /* 0x000000030e0e7819 */ /* 0x000fe400000012ff */
[----:B------:R-:W-:Y:S02]  /*7360*/  SHF.R.U64 R8, R8, 0x3, RZ ;  /* 0x0000000308087819 */ /* 0x000fe400000012ff */
[----:B------:R-:W-:-:S02]  /*7370*/  SHF.R.U64 R10, R10, 0x3, RZ ;  /* 0x000000030a0a7819 */ /* 0x000fc400000012ff */
[----:B------:R-:W-:Y:S02]  /*7380*/  SHF.R.U64 R34, R34, 0x3, RZ ;  /* 0x0000000322227819 */ /* 0x000fe400000012ff */
[----:B------:R-:W-:Y:S02]  /*7390*/  LOP3.LUT R28, R4, R15, RZ, 0x3c, !PT ;  /* 0x0000000f041c7212 */ /* 0x000fe400078e3cff */
[----:B------:R-:W-:Y:S01]  /*73a0*/  LOP3.LUT R30, R14, R109, RZ, 0x3c, !PT ;  /* 0x0000006d0e1e7212 */ /* 0x000fe200078e3cff */
[----:B------:R-:W-:Y:S01]  /*73b0*/  IMAD.SHL.U32 R109, R23, 0x4, RZ ;  /* 0x00000004176d7824 */ /* 0x000fe200078e00ff */
[----:B------:R-:W-:Y:S02]  /*73c0*/  MOV R4, R12 ;  /* 0x0000000c00047202 */ /* 0x000fe40000000f00 */
[----:B------:R-:W-:Y:S02]  /*73d0*/  LOP3.LUT R24, R8, R17, RZ, 0x3c, !PT ;  /* 0x0000001108187212 */ /* 0x000fe400078e3cff */
[----:B------:R-:W-:-:S02]  /*73e0*/  F2FP.F16.F32.PACK_AB R12, R21, R20 ;  /* 0x00000014150c723e */ /* 0x000fc400000000ff */
[----:B------:R-:W-:Y:S02]  /*73f0*/  F2FP.F16.F32.PACK_AB R13, R97, R96 ;  /* 0x00000060610d723e */ /* 0x000fe400000000ff */
[----:B------:R-:W-:Y:S02]  /*7400*/  F2FP.F16.F32.PACK_AB R14, R89, R88 ;  /* 0x00000058590e723e */ /* 0x000fe400000000ff */
[----:B------:R-:W-:Y:S02]  /*7410*/  F2FP.F16.F32.PACK_AB R15, R99, R98 ;  /* 0x00000062630f723e */ /* 0x000fe400000000ff */
[----:B------:R-:W-:Y:S02]  /*7420*/  LOP3.LUT R10, R10, R37, RZ, 0x3c, !PT ;  /* 0x000000250a0a7212 */ /* 0x000fe400078e3cff */
[----:B------:R-:W-:Y:S01]  /*7430*/  LOP3.LUT R8, R34, R35, RZ, 0x3c, !PT ;  /* 0x0000002322087212 */ /* 0x000fe200078e3cff */
[----:B------:R2:W-:Y:S01]  /*7440*/  STSM.16.M88.4 [R4], R12 ;  /* 0x0000000c04007844 */ /* 0x0005e20000000200 */
[----:B------:R-:W-:-:S02]  /*7450*/  MOV R38, R10 ;  /* 0x0000000a00267202 */ /* 0x000fc40000000f00 */
[----:B------:R-:W-:Y:S02]  /*7460*/  MOV R37, R8 ;  /* 0x0000000800257202 */ /* 0x000fe40000000f00 */
[----:B------:R-:W-:Y:S02]  /*7470*/  MOV R94, R24 ;  /* 0x00000018005e7202 */ /* 0x000fe40000000f00 */
[----:B------:R-:W-:Y:S02]  /*7480*/  F2FP.F16.F32.PACK_AB R8, R91, R90 ;  /* 0x0000005a5b08723e */ /* 0x000fe400000000ff */
[----:B------:R-:W-:Y:S02]  /*7490*/  F2FP.F16.F32.PACK_AB R9, R101, R100 ;  /* 0x000000646509723e */ /* 0x000fe400000000ff */
[----:B------:R-:W-:Y:S02]  /*74a0*/  F2FP.F16.F32.PACK_AB R10, R93, R92 ;  /* 0x0000005c5d0a723e */ /* 0x000fe400000000ff */
[----:B------:R-:W-:-:S02]  /*74b0*/  F2FP.F16.F32.PACK_AB R11, R103, R102 ;  /* 0x00000066670b723e */ /* 0x000fc400000000ff */
[----:B------:R-:W-:Y:S02]  /*74c0*/  MOV R108, R26 ;  /* 0x0000001a006c7202 */ /* 0x000fe40000000f00 */
[----:B--2---:R-:W-:Y:S01]  /*74d0*/  F2FP.F16.F32.PACK_AB R12, R41, R40 ;  /* 0x00000028290c723e */ /* 0x004fe200000000ff */
[----:B------:R2:W-:Y:S01]  /*74e0*/  STSM.16.M88.4 [R94], R8 ;  /* 0x000000085e007844 */ /* 0x0005e20000000200 */
[----:B------:R-:W-:Y:S02]  /*74f0*/  F2FP.F16.F32.PACK_AB R13, R43, R42 ;  /* 0x0000002a2b0d723e */ /* 0x000fe400000000ff */
[----:B------:R-:W-:Y:S02]  /*7500*/  F2FP.F16.F32.PACK_AB R14, R45, R44 ;  /* 0x0000002c2d0e723e */ /* 0x000fe400000000ff */
[----:B------:R-:W-:Y:S02]  /*7510*/  F2FP.F16.F32.PACK_AB R15, R47, R46 ;  /* 0x0000002e2f0f723e */ /* 0x000fe400000000ff */
[----:B------:R-:W-:-:S02]  /*7520*/  MOV R17, R30 ;  /* 0x0000001e00117202 */ /* 0x000fc40000000f00 */
[----:B------:R-:W-:Y:S01]  /*7530*/  MOV R39, R28 ;  /* 0x0000001c00277202 */ /* 0x000fe20000000f00 */
[----:B------:R3:W-:Y:S01]  /*7540*/  STSM.16.M88.4 [R37], R12 ;  /* 0x0000000c25007844 */ /* 0x0007e20000000200 */
[----:B------:R-:W-:Y:S02]  /*7550*/  F2FP.F16.F32.PACK_AB R24, R49, R48 ;  /* 0x000000303118723e */ /* 0x000fe400000000ff */
[----:B------:R-:W-:Y:S02]  /*7560*/  F2FP.F16.F32.PACK_AB R25, R51, R50 ;  /* 0x000000323319723e */ /* 0x000fe400000000ff */
[----:B------:R-:W-:Y:S01]  /*7570*/  F2FP.F16.F32.PACK_AB R26, R53, R52 ;  /* 0x00000034351a723e */ /* 0x000fe200000000ff */
[----:B--2---:R-:W-:Y:S01]  /*7580*/  IMAD.MOV.U32 R94, RZ, RZ, RZ ;  /* 0x000000ffff5e7224 */ /* 0x004fe200078e00ff */
[----:B------:R-:W-:Y:S02]  /*7590*/  F2FP.F16.F32.PACK_AB R27, R55, R54 ;  /* 0x00000036371b723e */ /* 0x000fe400000000ff */
[----:B------:R-:W-:-:S02]  /*75a0*/  F2FP.F16.F32.PACK_AB R28, R57, R56 ;  /* 0x00000038391c723e */ /* 0x000fc400000000ff */
[----:B------:R-:W-:Y:S01]  /*75b0*/  F2FP.F16.F32.PACK_AB R29, R59, R58 ;  /* 0x0000003a3b1d723e */ /* 0x000fe200000000ff */
[----:B------:R2:W-:Y:S01]  /*75c0*/  STSM.16.M88.4 [R38], R24 ;  /* 0x0000001826007844 */ /* 0x0005e20000000200 */
[----:B------:R-:W-:Y:S02]  /*75d0*/  F2FP.F16.F32.PACK_AB R30, R61, R60 ;  /* 0x0000003c3d1e723e */ /* 0x000fe400000000ff */
[----:B------:R-:W-:Y:S02]  /*75e0*/  F2FP.F16.F32.PACK_AB R31, R63, R62 ;  /* 0x0000003e3f1f723e */ /* 0x000fe400000000ff */
[----:B------:R-:W-:Y:S02]  /*75f0*/  MOV R4, R32 ;  /* 0x0000002000047202 */ /* 0x000fe40000000f00 */
[----:B------:R-:W-:Y:S01]  /*7600*/  F2FP.F16.F32.PACK_AB R32, R65, R64 ;  /* 0x000000404120723e */ /* 0x000fe200000000ff */
[----:B------:R4:W-:Y:S01]  /*7610*/  STSM.16.M88.4 [R39], R28 ;  /* 0x0000001c27007844 */ /* 0x0009e20000000200 */
[----:B------:R-:W-:-:S02]  /*7620*/  F2FP.F16.F32.PACK_AB R33, R67, R66 ;  /* 0x000000424321723e */ /* 0x000fc400000000ff */
[----:B------:R-:W-:Y:S02]  /*7630*/  F2FP.F16.F32.PACK_AB R34, R69, R68 ;  /* 0x000000444522723e */ /* 0x000fe400000000ff */
[----:B------:R-:W-:Y:S02]  /*7640*/  F2FP.F16.F32.PACK_AB R35, R71, R70 ;  /* 0x000000464723723e */ /* 0x000fe400000000ff */
[----:B---3--:R-:W-:Y:S02]  /*7650*/  F2FP.F16.F32.PACK_AB R37, R75, R74 ;  /* 0x0000004a4b25723e */ /* 0x008fe400000000ff */
[----:B--2---:R-:W-:Y:S01]  /*7660*/  F2FP.F16.F32.PACK_AB R38, R77, R76 ;  /* 0x0000004c4d26723e */ /* 0x004fe200000000ff */
[----:B------:R-:W-:Y:S01]  /*7670*/  STSM.16.M88.4 [R4], R32 ;  /* 0x0000002004007844 */ /* 0x000fe20000000200 */
[----:B------:R-:W-:Y:S02]  /*7680*/  F2FP.F16.F32.PACK_AB R8, R81, R80 ;  /* 0x000000505108723e */ /* 0x000fe400000000ff */
[----:B------:R-:W-:-:S02]  /*7690*/  F2FP.F16.F32.PACK_AB R9, R83, R82 ;  /* 0x000000525309723e */ /* 0x000fc400000000ff */
[----:B------:R-:W-:Y:S02]  /*76a0*/  F2FP.F16.F32.PACK_AB R10, R85, R84 ;  /* 0x00000054550a723e */ /* 0x000fe400000000ff */
[----:B----4-:R-:W-:Y:S02]  /*76b0*/  F2FP.F16.F32.PACK_AB R39, R79, R78 ;  /* 0x0000004e4f27723e */ /* 0x010fe400000000ff */
[----:B------:R-:W-:Y:S02]  /*76c0*/  F2FP.F16.F32.PACK_AB R11, R87, R86 ;  /* 0x00000056570b723e */ /* 0x000fe400000000ff */
[----:B-1----:R-:W-:Y:S01]  /*76d0*/  ISETP.NE.U32.AND P0, PT, R106, RZ, PT ;  /* 0x000000ff6a00720c */ /* 0x002fe20003f05070 */
[----:B------:R-:W-:Y:S01]  /*76e0*/  STSM.16.M88.4 [R108], R36 ;  /* 0x000000246c007844 */ /* 0x000fe20000000200 */
[----:B------:R-:W-:Y:S02]  /*76f0*/  IADD3 R12, P1, R109, R106, RZ ;  /* 0x0000006a6d0c7210 */ /* 0x000fe40007f3e0ff */
[----:B------:R-:W-:Y:S01]  /*7700*/  ISETP.NE.AND.EX P0, PT, R107, RZ, PT, P0 ;  /* 0x000000ff6b00720c */ /* 0x000fe20003f05300 */
[----:B------:R1:W-:Y:S02]  /*7710*/  STSM.16.M88.4 [R17], R8 ;  /* 0x0000000811007844 */ /* 0x0003e40000000200 */
[----:B------:R-:W-:Y:S01]  /*7720*/  IMAD.X R13, R110, 0x1, R107, P1 ;  /* 0x000000016e0d7824 */ /* 0x000fe200008e066b */
[----:B------:R-:W-:Y:S08]  /*7730*/  BAR.SYNC.DEFER_BLOCKING 0x1, 0x100 ;  /* 0x0044000000007b1d */ /* 0x000ff00000010000 */
[----:B-1----:R-:W1:Y:S08]  /*7740*/  LDC R9, c[0x0][0xad4] ;  /* 0x0002b500ff097b82 */ /* 0x002e700000000800 */
[----:B------:R-:W2:Y:S01]  /*7750*/  LDC R17, c[0x0][0xbe8] ;  /* 0x0002fa00ff117b82 */ /* 0x000ea20000000800 */
[----:B------:R-:W3:Y:S01]  /*7760*/  @P0 LDG.E R94, desc[UR40][R12.64] ;  /* 0x000000280c5e0981 */ /* 0x000ee2000c1e1900 */
[----:B------:R-:W-:-:S04]  /*7770*/  ISETP.NE.U32.AND P1, PT, RZ, UR4, PT ;  /* 0x00000004ff007c0c */ /* 0x000fc8000bf25070 */
[----:B------:R-:W-:Y:S01]  /*7780*/  ISETP.NE.AND.EX P1, PT, RZ, UR5, PT, P1 ;  /* 0x00000005ff007c0c */ /* 0x000fe2000bf25310 */
[----:B------:R-:W-:-:S12]  /*7790*/  IMAD.MOV.U32 R28, RZ, RZ, 0x9b8 ;  /* 0x000009b8ff1c7424 */ /* 0x000fd800078e00ff */
[----:B------:R-:W-:Y:S01]  /*77a0*/  @P1 IADD3 R14, P2, R109, UR4, RZ ;  /* 0x000000046d0e1c10 */ /* 0x000fe2000ff5e0ff */
[----:B------:R-:W-:Y:S01]  /*77b0*/  ULDC UR4, c[0x0][0xa88] ;  /* 0x0002a20000047ab9 */ /* 0x000fe20000000800 */
[----:B--2---:R-:W-:Y:S01]  /*77c0*/  ISETP.NE.AND P4, PT, R17, 0x1, PT ;  /* 0x000000011100780c */ /* 0x004fe20003f85270 */
[----:B------:R-:W-:Y:S01]  /*77d0*/  IMAD.U32 R4, RZ, RZ, UR4 ;  /* 0x00000004ff047e24 */ /* 0x000fe2000f8e00ff */
[----:B------:R-:W-:Y:S02]  /*77e0*/  @P1 IADD3.X R15, R110, UR5, RZ, P2, !PT ;  /* 0x000000056e0f1c10 */ /* 0x000fe400097fe4ff */
[----:B------:R-:W-:-:S03]  /*77f0*/  ISETP.NE.AND P2, PT, R186, RZ, PT ;  /* 0x000000ffba00720c */ /* 0x000fc60003f45270 */
[----:B------:R2:W5:Y:S01]  /*7800*/  @P1 LDG.E R4, desc[UR40][R14.64] ;  /* 0x000000280e041981 */ /* 0x000562000c1e1900 */
[----:B-1----:R-:W-:Y:S01]  /*7810*/  SEL R9, R186, R9, P2 ;  /* 0x00000009ba097207 */ /* 0x002fe20001000000 */
[----:B------:R-:W-:Y:S01]  /*7820*/  IMAD R37, R187, 0x80, R226 ;  /* 0x00000080bb257824 */ /* 0x000fe200078e02e2 */
[----:B------:R-:W-:Y:S02]  /*7830*/  ISETP.NE.U32.AND P2, PT, R106, RZ, PT ;  /* 0x000000ff6a00720c */ /* 0x000fe40003f45070 */
[----:B------:R-:W-:Y:S01]  /*7840*/  ISETP.GT.AND P3, PT, R9, 0x1, PT ;  /* 0x000000010900780c */ /* 0x000fe20003f64270 */
[----:B------:R-:W1:Y:S01]  /*7850*/  @P4 LDC R30, c[0x0][0xbec] ;  /* 0x0002fb00ff1e4b82 */ /* 0x000e620000000800 */
[----:B------:R-:W-:Y:S02]  /*7860*/  ISETP.NE.AND.EX P2, PT, R107, RZ, PT, P2 ;  /* 0x000000ff6b00720c */ /* 0x000fe40003f45320 */
[----:B------:R-:W-:Y:S02]  /*7870*/  SEL R28, R28, 0x978, P3 ;  /* 0x000009781c1c7807 */ /* 0x000fe40001800000 */
[----:B------:R-:W-:-:S02]  /*7880*/  SEL R23, R23, RZ, !P2 ;  /* 0x000000ff17177207 */ /* 0x000fc40005000000 */
[----:B------:R-:W-:Y:S01]  /*7890*/  SEL R27, R188, RZ, !P2 ;  /* 0x000000ffbc1b7207 */ /* 0x000fe20005000000 */
[----:B------:R-:W4:Y:S01]  /*78a0*/  LDC.64 R24, c[0x0][R28+0x220] ;  /* 0x000088001c187b82 */ /* 0x000f220000000a00 */
[----:B------:R-:W-:-:S07]  /*78b0*/  SEL R29, R204, RZ, P3 ;  /* 0x000000ffcc1d7207 */ /* 0x000fce0001800000 */
[----:B------:R-:W0:Y:S08]  /*78c0*/  LDC.64 R10, c[0x0][R28+0x218] ;  /* 0x000086001c0a7b82 */ /* 0x000e300000000a00 */
[----:B------:R-:W1:Y:S08]  /*78d0*/  @P4 LDC R35, c[0x0][0xbf0] ;  /* 0x0002fc00ff234b82 */ /* 0x000e700000000800 */
[----:B------:R-:W1:Y:S01]  /*78e0*/  LDC.64 R8, c[0x0][0xba8] ;  /* 0x0002ea00ff087b82 */ /* 0x000e620000000a00 */
[----:B----4-:R-:W-:-:S04]  /*78f0*/  IMAD R25, R25, R23, RZ ;  /* 0x0000001719197224 */ /* 0x010fc800078e02ff */
[C---:B------:R-:W-:Y:S02]  /*7900*/  IMAD R33, R24.reuse, R27, R25 ;  /* 0x0000001b18217224 */ /* 0x040fe400078e0219 */
[----:B------:R-:W-:Y:S01]  /*7910*/  IMAD.WIDE.U32 R24, R24, R23, RZ ;  /* 0x0000001718187225 */ /* 0x000fe200078e00ff */
[----:B--2---:R-:W2:Y:S03]  /*7920*/  LDC.64 R14, c[0x0][R28+0x228] ;  /* 0x00008a001c0e7b82 */ /* 0x004ea60000000a00 */
[----:B0-----:R-:W-:-:S04]  /*7930*/  IMAD.WIDE.U32 R26, R10, R185, RZ ;  /* 0x000000b90a1a7225 */ /* 0x001fc800078e00ff */
[----:B------:R-:W-:Y:S02]  /*7940*/  IMAD R31, R11, R185, RZ ;  /* 0x000000b90b1f7224 */ /* 0x000fe400078e02ff */
[----:B------:R0:W4:Y:S01]  /*7950*/  LDC.64 R10, c[0x0][R28+0x210] ;  /* 0x000084001c0a7b82 */ /* 0x0001220000000a00 */
[----:B------:R-:W-:Y:S02]  /*7960*/  IMAD.IADD R33, R25, 0x1, R33 ;  /* 0x0000000119217824 */ /* 0x000fe400078e0221 */
[----:B------:R-:W-:Y:S02]  /*7970*/  IMAD.MOV.U32 R25, RZ, RZ, R37 ;  /* 0x000000ffff197224 */ /* 0x000fe400078e0025 */
[----:B------:R-:W-:-:S03]  /*7980*/  IMAD.IADD R31, R27, 0x1, R31 ;  /* 0x000000011b1f7824 */ /* 0x000fc600078e021f */
[----:B-1----:R-:W1:Y:S01]  /*7990*/  @!P3 LDC R8, c[0x0][0xb50] ;  /* 0x0002d400ff08bb82 */ /* 0x002e620000000800 */
[----:B--2---:R-:W-:-:S07]  /*79a0*/  IMAD R27, R15, R29, RZ ;  /* 0x0000001d0f1b7224 */ /* 0x004fce00078e02ff */
[----:B------:R-:W2:Y:S01]  /*79b0*/  @!P3 LDC R9, c[0x0][0xb54] ;  /* 0x0002d500ff09bb82 */ /* 0x000ea20000000800 */
[----:B------:R-:W-:-:S04]  /*79c0*/  IMAD.WIDE.U32 R14, R14, R29, RZ ;  /* 0x0000001d0e0e7225 */ /* 0x000fc800078e00ff */
[----:B------:R-:W-:Y:S01]  /*79d0*/  IMAD.IADD R27, R15, 0x1, R27 ;  /* 0x000000010f1b7824 */ /* 0x000fe200078e021b */
[--C-:B---3--:R-:W-:Y:S01]  /*79e0*/  IADD3 R26, P2, P5, R24, R26, R94.reuse ;  /* 0x0000001a181a7210 */ /* 0x108fe20007d5e05e */
[----:B------:R-:W-:Y:S01]  /*79f0*/  @P4 IMAD.HI.U32 R24, R37, R30, RZ ;  /* 0x0000001e25184227 */ /* 0x000fe200078e00ff */
[----:B------:R-:W-:-:S04]  /*7a00*/  SHF.R.S32.HI R106, RZ, 0x1f, R94 ;  /* 0x0000001fff6a7819 */ /* 0x000fc8000001145e */
[----:B------:R-:W-:Y:S02]  /*7a10*/  @P4 SHF.R.U32.HI R25, RZ, R35, R24 ;  /* 0x00000023ff194219 */ /* 0x000fe40000011618 */
[----:B------:R-:W-:Y:S02]  /*7a20*/  IADD3.X R24, R33, R31, R106, P2, P5 ;  /* 0x0000001f21187210 */ /* 0x000fe400017ea46a */
[----:B------:R-:W-:Y:S01]  /*7a30*/  IADD3 R14, P2, P5, R25, R26, R14 ;  /* 0x0000001a190e7210 */ /* 0x000fe20007d5e00e */
[--C-:B0-----:R-:W-:Y:S01]  /*7a40*/  IMAD.MOV R28, RZ, RZ, -R25.reuse ;  /* 0x000000ffff1c7224 */ /* 0x101fe200078e0a19 */
[----:B------:R-:W-:-:S03]  /*7a50*/  SHF.R.S32.HI R15, RZ, 0x1f, R25 ;  /* 0x0000001fff0f7819 */ /* 0x000fc60000011419 */
[----:B------:R-:W-:Y:S01]  /*7a60*/  IMAD R25, R17, R28, R37 ;  /* 0x0000001c11197224 */ /* 0x000fe200078e0225 */
[----:B------:R-:W-:-:S03]  /*7a70*/  IADD3.X R15, R15, R24, R27, P2, P5 ;  /* 0x000000180f0f7210 */ /* 0x000fc600017ea41b */
[----:B----4-:R-:W-:Y:S01]  /*7a80*/  IMAD R11, R11, R25, RZ ;  /* 0x000000190b0b7224 */ /* 0x010fe200078e02ff */
[----:B------:R-:W-:-:S05]  /*7a90*/  SHF.R.S32.HI R27, RZ, 0x1f, R25 ;  /* 0x0000001fff1b7819 */ /* 0x000fca0000011419 */
[C---:B------:R-:W-:Y:S02]  /*7aa0*/  IMAD R27, R10.reuse, R27, R11 ;  /* 0x0000001b0a1b7224 */ /* 0x040fe400078e020b */
[----:B------:R-:W-:-:S04]  /*7ab0*/  IMAD.WIDE.U32 R10, R10, R25, R14 ;  /* 0x000000190a0a7225 */ /* 0x000fc800078e000e */
[----:B------:R-:W-:Y:S01]  /*7ac0*/  IMAD.IADD R11, R11, 0x1, R27 ;  /* 0x000000010b0b7824 */ /* 0x000fe200078e021b */
[----:B-1----:R-:W-:-:S04]  /*7ad0*/  LEA R14, P2, R10, R8, 0x2 ;  /* 0x000000080a0e7211 */ /* 0x002fc800078410ff */
[----:B--2---:R-:W-:Y:S01]  /*7ae0*/  LEA.HI.X R15, R10, R9, R11, 0x2, P2 ;  /* 0x000000090a0f7211 */ /* 0x004fe200010f140b */
[----:B------:R-:W-:Y:S08]  /*7af0*/  @P1 BRA `(.L_x_199) ;  /* 0x0000000000101947 */ /* 0x000ff00003800000 */
[----:B------:R-:W-:Y:S05]  /*7b00*/  @!P0 BRA `(.L_x_199) ;  /* 0x00000000000c8947 */ /* 0x000fea0003800000 */
[----:B------:R-:W2:Y:S04]  /*7b10*/  LDG.E R9, desc[UR40][R12.64] ;  /* 0x000000280c097981 */ /* 0x000ea8000c1e1900 */
[----:B-----5:R-:W2:Y:S02]  /*7b20*/  LDG.E R4, desc[UR40][R12.64+0x4] ;  /* 0x000004280c047981 */ /* 0x020ea4000c1e1900 */
[----:B--2---:R-:W-:-:S07]  /*7b30*/  IMAD.IADD R4, R4, 0x1, -R9 ;  /* 0x0000000104047824 */ /* 0x004fce00078e0a09 */
.L_x_199:
[----:B------:R-:W-:Y:S01]  /*7b40*/  SHFL.IDX PT, R8, R14, RZ, 0x1c1f ;  /* 0x001c1fff0e087589 */ /* 0x000fe200000e0000 */
[----:B------:R-:W-:Y:S01]  /*7b50*/  IMAD R25, R187, 0x80, R225 ;  /* 0x00000080bb197824 */ /* 0x000fe200078e02e1 */
[----:B------:R-:W-:Y:S01]  /*7b60*/  LOP3.LUT P0, RZ, R208, 0x3, RZ, 0xc0, !PT ;  /* 0x00000003d0ff7812 */ /* 0x000fe2000780c0ff */
[----:B-----5:R-:W-:Y:S01]  /*7b70*/  IMAD R4, R4, R17, RZ ;  /* 0x0000001104047224 */ /* 0x020fe200078e02ff */
[----:B------:R-:W0:Y:S01]  /*7b80*/  SHFL.IDX PT, R9, R15, RZ, 0x1c1f ;  /* 0x001c1fff0f097589 */ /* 0x000e2200000e0000 */
[----:B------:R-:W-:-:S03]  /*7b90*/  VIADD R29, R25, 0x8 ;  /* 0x00000008191d7836 */ /* 0x000fc60000000000 */
[----:B------:R-:W-:Y:S01]  /*7ba0*/  SHFL.IDX PT, R10, R14, 0x1, 0x1c1f ;  /* 0x003c1f000e0a7f89 */ /* 0x000fe200000e0000 */
[-C--:B------:R-:W-:Y:S02]  /*7bb0*/  ISETP.GE.OR P1, PT, R25, R4.reuse, P0 ;  /* 0x000000041900720c */ /* 0x080fe40000726670 */
[----:B------:R-:W-:Y:S01]  /*7bc0*/  ISETP.GE.OR P0, PT, R29, R4, P0 ;  /* 0x000000041d00720c */ /* 0x000fe20000706670 */
[----:B------:R-:W1:Y:S10]  /*7bd0*/  SHFL.IDX PT, R11, R15, 0x1, 0x1c1f ;  /* 0x003c1f000f0b7f89 */ /* 0x000e7400000e0000 */
[----:B0-----:R0:W-:Y:S04]  /*7be0*/  @!P1 ST.E desc[UR40][R8.64], R0 ;  /* 0x0000000008009985 */ /* 0x0011e8000c101928 */
[----:B-1----:R0:W-:Y:S01]  /*7bf0*/  @!P0 ST.E desc[UR40][R10.64], R95 ;  /* 0x0000005f0a008985 */ /* 0x0021e2000c101928 */
[----:B------:R-:W-:Y:S05]  /*7c00*/  @P3 BRA `(.L_x_200) ;  /* 0x00000008007c3947 */ /* 0x000fea0003800000 */
[----:B0-----:R-:W-:Y:S01]  /*7c10*/  IMAD R9, R206, 0x40, R18 ;  /* 0x00000040ce097824 */ /* 0x001fe200078e0212 */
[----:B------:R-:W0:Y:S01]  /*7c20*/  @P4 LDC R51, c[0x0][0xbec] ;  /* 0x0002fb00ff334b82 */ /* 0x000e220000000800 */
[----:B------:R-:W-:Y:S02]  /*7c30*/  ULDC.64 UR4, c[0x0][0xaa0] ;  /* 0x0002a80000047ab9 */ /* 0x000fe40000000a00 */
[----:B------:R-:W-:-:S03]  /*7c40*/  IMAD.WIDE R104, R9, 0x2, R104 ;  /* 0x0000000209687825 */ /* 0x000fc600078e0268 */
[----:B------:R-:W-:Y:S02]  /*7c50*/  IADD3 R13, P6, R104, 0x1000, RZ ;  /* 0x00001000680d7810 */ /* 0x000fe40007fde0ff */
[----:B------:R-:W1:Y:S01]  /*7c60*/  @P4 LDC R53, c[0x0][0xbf0] ;  /* 0x0002fc00ff354b82 */ /* 0x000e620000000800 */
[----:B------:R-:W-:Y:S01]  /*7c70*/  IMAD R21, R106, UR4, RZ ;  /* 0x000000046a157c24 */ /* 0x000fe2000f8e02ff */
[----:B------:R-:W-:Y:S02]  /*7c80*/  IADD3 R25, P5, R104, 0x2000, RZ ;  /* 0x0000200068197810 */ /* 0x000fe40007fbe0ff */
[----:B------:R-:W-:Y:S01]  /*7c90*/  LOP3.LUT R12, R13, 0x380, RZ, 0xc0, !PT ;  /* 0x000003800d0c7812 */ /* 0x000fe200078ec0ff */
[----:B------:R-:W-:Y:S01]  /*7ca0*/  IMAD R49, R94, UR5, R21 ;  /* 0x000000055e317c24 */ /* 0x000fe2000f8e0215 */
[----:B------:R-:W-:Y:S02]  /*7cb0*/  IADD3 R29, P3, R104, 0x3000, RZ ;  /* 0x00003000681d7810 */ /* 0x000fe40007f7e0ff */
[----:B------:R-:W-:Y:S01]  /*7cc0*/  SHF.R.U64 R12, R12, 0x3, RZ ;  /* 0x000000030c0c7819 */ /* 0x000fe200000012ff */
[----:B------:R-:W-:Y:S01]  /*7cd0*/  IMAD.WIDE.U32 R20, R94, UR4, RZ ;  /* 0x000000045e147c25 */ /* 0x000fe2000f8e00ff */
[----:B------:R-:W-:Y:S01]  /*7ce0*/  ULDC.64 UR4, c[0x0][0xae8] ;  /* 0x0002ba0000047ab9 */ /* 0x000fe20000000a00 */
[----:B------:R-:W-:-:S02]  /*7cf0*/  IADD3 R33, P2, R104, 0x4000, RZ ;  /* 0x0000400068217810 */ /* 0x000fc40007f5e0ff */
[----:B------:R-:W-:Y:S01]  /*7d00*/  LOP3.LUT R12, R12, R13, RZ, 0x3c, !PT ;  /* 0x0000000d0c0c7212 */ /* 0x000fe200078e3cff */
[----:B------:R-:W-:Y:S01]  /*7d10*/  IMAD.X R13, RZ, RZ, R105, P6 ;  /* 0x000000ffff0d7224 */ /* 0x000fe200030e0669 */
[C---:B------:R-:W-:Y:S01]  /*7d20*/  IADD3 R9, P6, R104.reuse, 0x7000, RZ ;  /* 0x0000700068097810 */ /* 0x040fe20007fde0ff */
[----:B------:R-:W-:Y:S01]  /*7d30*/  IMAD.IADD R21, R21, 0x1, R49 ;  /* 0x0000000115157824 */ /* 0x000fe200078e0231 */
[C---:B------:R-:W-:Y:S02]  /*7d40*/  IADD3 R37, P1, R104.reuse, 0x5000, RZ ;  /* 0x0000500068257810 */ /* 0x040fe40007f3e0ff */
[----:B------:R-:W-:Y:S01]  /*7d50*/  LOP3.LUT R0, R9, 0x380, RZ, 0xc0, !PT ;  /* 0x0000038009007812 */ /* 0x000fe200078ec0ff */
[----:B------:R-:W-:Y:S01]  /*7d60*/  IMAD.WIDE.U32 R20, R185, UR4, R20 ;  /* 0x00000004b9147c25 */ /* 0x000fe2000f8e0014 */
[----:B------:R-:W-:Y:S01]  /*7d70*/  IADD3 R41, P0, R104, 0x6000, RZ ;  /* 0x0000600068297810 */ /* 0x000fe20007f1e0ff */
[----:B------:R-:W5:Y:S01]  /*7d80*/  LD.E.128 R12, desc[UR40][R12.64] ;  /* 0x000000280c0c7980 */ /* 0x000f62000c101d00 */
[----:B------:R-:W-:-:S02]  /*7d90*/  SHF.R.U64 R0, R0, 0x3, RZ ;  /* 0x0000000300007819 */ /* 0x000fc400000012ff */
[----:B------:R-:W-:Y:S01]  /*7da0*/  SHF.R.S32.HI R48, RZ, 0x1f, R23 ;  /* 0x0000001fff307819 */ /* 0x000fe20000011417 */
[----:B------:R-:W-:Y:S01]  /*7db0*/  IMAD.X R45, RZ, RZ, R105, P6 ;  /* 0x000000ffff2d7224 */ /* 0x000fe200030e0669 */
[----:B------:R-:W-:Y:S01]  /*7dc0*/  LOP3.LUT R44, R0, R9, RZ, 0x3c, !PT ;  /* 0x00000009002c7212 */ /* 0x000fe200078e3cff */
[----:B------:R-:W-:Y:S01]  /*7dd0*/  IMAD R0, R184, 0x20, R206 ;  /* 0x00000020b8007824 */ /* 0x000fe200078e02ce */
[----:B------:R-:W-:Y:S01]  /*7de0*/  LOP3.LUT R24, R25, 0x380, RZ, 0xc0, !PT ;  /* 0x0000038019187812 */ /* 0x000fe200078ec0ff */
[----:B------:R-:W-:Y:S01]  /*7df0*/  IMAD R21, R185, UR5, R21 ;  /* 0x00000005b9157c24 */ /* 0x000fe2000f8e0215 */
[----:B------:R-:W-:Y:S01]  /*7e00*/  LOP3.LUT R28, R29, 0x380, RZ, 0xc0, !PT ;  /* 0x000003801d1c7812 */ /* 0x000fe200078ec0ff */
[----:B------:R-:W-:Y:S01]  /*7e10*/  IMAD R50, R187, 0x80, R0 ;  /* 0x00000080bb327824 */ /* 0x000fe200078e0200 */
[----:B------:R-:W-:Y:S01]  /*7e20*/  LOP3.LUT R32, R33, 0x380, RZ, 0xc0, !PT ;  /* 0x0000038021207812 */ /* 0x000fe200078ec0ff */
[----:B------:R-:W-:Y:S01]  /*7e30*/  ULDC.64 UR4, c[0x0][0xaf0] ;  /* 0x0002bc0000047ab9 */ /* 0x000fe20000000a00 */
[----:B------:R-:W-:Y:S01]  /*7e40*/  LOP3.LUT R36, R37, 0x380, RZ, 0xc0, !PT ;  /* 0x0000038025247812 */ /* 0x000fe200078ec0ff */
[----:B0-----:R-:W-:Y:S01]  /*7e50*/  @P4 IMAD.HI.U32 R0, R50, R51, RZ ;  /* 0x0000003332004227 */ /* 0x001fe200078e00ff */
[----:B------:R-:W-:Y:S01]  /*7e60*/  LOP3.LUT R40, R41, 0x380, RZ, 0xc0, !PT ;  /* 0x0000038029287812 */ /* 0x000fe200078ec0ff */
[----:B------:R-:W5:Y:S01]  /*7e70*/  LD.E.128 R44, desc[UR40][R44.64] ;  /* 0x000000282c2c7980 */ /* 0x000f62000c101d00 */
[----:B------:R-:W-:Y:S01]  /*7e80*/  LOP3.LUT R11, R104, 0x380, RZ, 0xc0, !PT ;  /* 0x00000380680b7812 */ /* 0x000fe200078ec0ff */
[----:B------:R-:W-:Y:S01]  /*7e90*/  IMAD.MOV.U32 R49, RZ, RZ, R50 ;  /* 0x000000ffff317224 */ /* 0x000fe200078e0032 */
[----:B------:R-:W-:Y:S01]  /*7ea0*/  SHF.R.U64 R24, R24, 0x3, RZ ;  /* 0x0000000318187819 */ /* 0x000fe200000012ff */
[----:B------:R-:W-:Y:S01]  /*7eb0*/  IMAD R48, R48, UR4, RZ ;  /* 0x0000000430307c24 */ /* 0x000fe2000f8e02ff */
[----:B------:R-:W-:-:S02]  /*7ec0*/  SHF.R.U64 R28, R28, 0x3, RZ ;  /* 0x000000031c1c7819 */ /* 0x000fc400000012ff */
[----:B------:R-:W-:Y:S02]  /*7ed0*/  SHF.R.U64 R32, R32, 0x3, RZ ;  /* 0x0000000320207819 */ /* 0x000fe400000012ff */
[----:B------:R-:W-:Y:S02]  /*7ee0*/  SHF.R.U64 R36, R36, 0x3, RZ ;  /* 0x0000000324247819 */ /* 0x000fe400000012ff */
[----:B------:R-:W-:Y:S02]  /*7ef0*/  SHF.R.U64 R40, R40, 0x3, RZ ;  /* 0x0000000328287819 */ /* 0x000fe400000012ff */
[----:B-1----:R-:W-:Y:S02]  /*7f00*/  @P4 SHF.R.U32.HI R49, RZ, R53, R0 ;  /* 0x00000035ff314219 */ /* 0x002fe40000011600 */
[----:B------:R-:W-:Y:S01]  /*7f10*/  SHF.R.U64 R11, R11, 0x3, RZ ;  /* 0x000000030b0b7819 */ /* 0x000fe200000012ff */
[----:B------:R-:W-:Y:S01]  /*7f20*/  IMAD R51, R23, UR5, R48 ;  /* 0x0000000517337c24 */ /* 0x000fe2000f8e0230 */
[----:B------:R-:W-:Y:S01]  /*7f30*/  LOP3.LUT R24, R24, R25, RZ, 0x3c, !PT ;  /* 0x0000001918187212 */ /* 0x000fe200078e3cff */
[--C-:B------:R-:W-:Y:S01]  /*7f40*/  IMAD.X R25, RZ, RZ, R105.reuse, P5 ;  /* 0x000000ffff197224 */ /* 0x100fe200028e0669 */
[----:B------:R-:W-:Y:S01]  /*7f50*/  LOP3.LUT R28, R28, R29, RZ, 0x3c, !PT ;  /* 0x0000001d1c1c7212 */ /* 0x000fe200078e3cff */
[--C-:B------:R-:W-:Y:S01]  /*7f60*/  IMAD.X R29, RZ, RZ, R105.reuse, P3 ;  /* 0x000000ffff1d7224 */ /* 0x100fe200018e0669 */
[----:B------:R-:W-:Y:S01]  /*7f70*/  LOP3.LUT R32, R32, R33, RZ, 0x3c, !PT ;  /* 0x0000002120207212 */ /* 0x000fe200078e3cff */
[--C-:B------:R-:W-:Y:S01]  /*7f80*/  IMAD.X R33, RZ, RZ, R105.reuse, P2 ;  /* 0x000000ffff217224 */ /* 0x100fe200010e0669 */
[----:B------:R-:W-:Y:S01]  /*7f90*/  LOP3.LUT R36, R36, R37, RZ, 0x3c, !PT ;  /* 0x0000002524247212 */ /* 0x000fe200078e3cff */
[--C-:B------:R-:W-:Y:S01]  /*7fa0*/  IMAD.X R37, RZ, RZ, R105.reuse, P1 ;  /* 0x000000ffff257224 */ /* 0x100fe200008e0669 */
[----:B------:R-:W-:Y:S01]  /*7fb0*/  LOP3.LUT R40, R40, R41, RZ, 0x3c, !PT ;  /* 0x0000002928287212 */ /* 0x000fe200078e3cff */
[----:B------:R-:W-:Y:S01]  /*7fc0*/  IMAD.X R41, RZ, RZ, R105, P0 ;  /* 0x000000ffff297224 */ /* 0x000fe200000e0669 */
[--C-:B------:R-:W-:Y:S01]  /*7fd0*/  SHF.R.S32.HI R0, RZ, 0x1f, R49.reuse ;  /* 0x0000001fff007819 */ /* 0x100fe20000011431 */
[----:B------:R-:W-:Y:S01]  /*7fe0*/  IMAD.MOV R48, RZ, RZ, -R49 ;  /* 0x000000ffff307224 */ /* 0x000fe200078e0a31 */
[----:B------:R-:W-:Y:S01]  /*7ff0*/  LOP3.LUT R104, R11, R104, RZ, 0x3c, !PT ;  /* 0x000000680b687212 */ /* 0x000fe200078e3cff */
[----:B------:R-:W-:Y:S01]  /*8000*/  IMAD.WIDE.U32 R20, R23, UR4, R20 ;  /* 0x0000000417147c25 */ /* 0x000fe2000f8e0014 */
[----:B------:R-:W-:Y:S01]  /*8010*/  ULDC.64 UR4, c[0x0][0xae0] ;  /* 0x0002b80000047ab9 */ /* 0x000fe20000000a00 */
[----:B------:R-:W5:Y:S02]  /*8020*/  LD.E.128 R24, desc[UR40][R24.64] ;  /* 0x0000002818187980 */ /* 0x000f64000c101d00 */
[----:B------:R-:W-:-:S02]  /*8030*/  IMAD R0, R0, UR4, RZ ;  /* 0x0000000400007c24 */ /* 0x000fc4000f8e02ff */
[----:B------:R-:W-:Y:S01]  /*8040*/  IMAD R17, R17, R48, R50 ;  /* 0x0000003011117224 */ /* 0x000fe200078e0232 */
[----:B------:R0:W5:Y:S01]  /*8050*/  LD.E.128 R8, desc[UR40][R104.64] ;  /* 0x0000002868087980 */ /* 0x000162000c101d00 */
[----:B------:R-:W-:-:S03]  /*8060*/  IMAD.IADD R21, R21, 0x1, R51 ;  /* 0x0000000115157824 */ /* 0x000fc600078e0233 */
[----:B------:R-:W5:Y:S01]  /*8070*/  LD.E.128 R28, desc[UR40][R28.64] ;  /* 0x000000281c1c7980 */ /* 0x000f62000c101d00 */
[----:B------:R-:W-:-:S03]  /*8080*/  IMAD R23, R49, UR5, R0 ;  /* 0x0000000531177c24 */ /* 0x000fc6000f8e0200 */
[----:B------:R-:W5:Y:S01]  /*8090*/  LD.E.128 R32, desc[UR40][R32.64] ;  /* 0x0000002820207980 */ /* 0x000f62000c101d00 */
[----:B------:R-:W-:-:S03]  /*80a0*/  SHF.R.S32.HI R0, RZ, 0x1f, R17 ;  /* 0x0000001fff007819 */ /* 0x000fc60000011411 */
[----:B------:R-:W5:Y:S04]  /*80b0*/  LD.E.128 R36, desc[UR40][R36.64] ;  /* 0x0000002824247980 */ /* 0x000f68000c101d00 */
[----:B------:R-:W5:Y:S01]  /*80c0*/  LD.E.128 R40, desc[UR40][R40.64] ;  /* 0x0000002828287980 */ /* 0x000f62000c101d00 */
[----:B------:R-:W-:Y:S01]  /*80d0*/  IMAD.WIDE.U32 R20, R49, UR4, R20 ;  /* 0x0000000431147c25 */ /* 0x000fe2000f8e0014 */
[----:B------:R-:W-:Y:S01]  /*80e0*/  ULDC.64 UR4, c[0x0][0xad8] ;  /* 0x0002b60000047ab9 */ /* 0x000fe20000000a00 */
[----:B------:R-:W-:Y:S01]  /*80f0*/  @!PT LDS RZ, [RZ] ;  /* 0x00000000fffff984 */ /* 0x000fe20000000800 */
[----:B------:R-:W-:Y:S01]  /*8100*/  @!PT LDS RZ, [RZ] ;  /* 0x00000000fffff984 */ /* 0x000fe20000000800 */
[----:B------:R-:W-:Y:S01]  /*8110*/  @!PT LDS RZ, [RZ] ;  /* 0x00000000fffff984 */ /* 0x000fe20000000800 */
[----:B------:R-:W-:Y:S01]  /*8120*/  @!PT LDS RZ, [RZ] ;  /* 0x00000000fffff984 */ /* 0x000fe20000000800 */
[----:B------:R1:W-:Y:S06]  /*8130*/  MEMBAR.ALL.CTA ;  /* 0x0000000000007992 */ /* 0x0003ec0000008000 */
[----:B-1----:R-:W1:Y:S01]  /*8140*/  FENCE.VIEW.ASYNC.S ;  /* 0x00000000000073c6 */ /* 0x002e620000000000 */
[----:B------:R-:W-:-:S02]  /*8150*/  IMAD.IADD R21, R21, 0x1, R23 ;  /* 0x0000000115157824 */ /* 0x000fc400078e0217 */
[----:B------:R-:W-:Y:S02]  /*8160*/  IMAD R0, R0, UR4, RZ ;  /* 0x0000000400007c24 */ /* 0x000fe4000f8e02ff */
[----:B------:R-:W-:Y:S02]  /*8170*/  IMAD R51, R187, 0x80, R206 ;  /* 0x00000080bb337824 */ /* 0x000fe400078e02ce */
[C---:B------:R-:W-:Y:S02]  /*8180*/  IMAD R49, R17.reuse, UR5, R0 ;  /* 0x0000000511317c24 */ /* 0x040fe4000f8e0200 */
[----:B------:R-:W-:Y:S01]  /*8190*/  IMAD.WIDE.U32 R20, R17, UR4, R20 ;  /* 0x0000000411147c25 */ /* 0x000fe2000f8e0014 */
[----:B------:R-:W-:Y:S01]  /*81a0*/  ISETP.GE.AND P2, PT, R51, R4, PT ;  /* 0x000000043300720c */ /* 0x000fe20003f46270 */
[----:B------:R-:W-:Y:S02]  /*81b0*/  ULDC.64 UR4, c[0x0][0xa80] ;  /* 0x0002a00000047ab9 */ /* 0x000fe40000000a00 */
[----:B------:R-:W-:-:S02]  /*81c0*/  VIADD R3, R3, 0x34820 ;  /* 0x0003482003037836 */ /* 0x000fc40000000000 */
[----:B------:R-:W-:Y:S01]  /*81d0*/  VIADD R17, R51, 0x40 ;  /* 0x0000004033117836 */ /* 0x000fe20000000000 */
[C---:B------:R-:W-:Y:S01]  /*81e0*/  LEA R0, P3, R20.reuse, UR4, 0x1 ;  /* 0x0000000414007c11 */ /* 0x040fe2000f8608ff */
[----:B------:R-:W-:Y:S01]  /*81f0*/  IMAD.IADD R21, R21, 0x1, R49 ;  /* 0x0000000115157824 */ /* 0x000fe200078e0231 */
[----:B------:R-:W-:Y:S02]  /*8200*/  PRMT R3, RZ, 0x654, R3 ;  /* 0x00000654ff037816 */ /* 0x000fe40000000003 */
[-C--:B------:R-:W-:Y:S02]  /*8210*/  ISETP.GE.AND P1, PT, R17, R4.reuse, PT ;  /* 0x000000041100720c */ /* 0x080fe40003f26270 */
[----:B------:R-:W-:Y:S01]  /*8220*/  LEA.HI.X R17, R20, UR5, R21, 0x1, P3 ;  /* 0x0000000514117c11 */ /* 0x000fe200098f0c15 */
[----:B------:R-:W-:Y:S01]  /*8230*/  VIADD R23, R51, 0x20 ;  /* 0x0000002033177836 */ /* 0x000fe20000000000 */
[----:B-1----:R1:W-:Y:S01]  /*8240*/  SYNCS.ARRIVE.TRANS64.RED.A1T0 RZ, [R3+URZ], RZ ;  /* 0x000000ff03ff79a7 */ /* 0x0023e2000810043f */
[----:B------:R0:W2:Y:S01]  /*8250*/  SHFL.IDX PT, R49, R0, RZ, 0x181f ;  /* 0x00181fff00317589 */ /* 0x0000a200000e0000 */
[----:B------:R-:W-:Y:S02]  /*8260*/  BSSY B1, `(.L_x_201) ;  /* 0x000000d000017945 */ /* 0x000fe40003800000 */
[----:B------:R-:W-:Y:S01]  /*8270*/  ISETP.GE.AND P0, PT, R23, R4, PT ;  /* 0x000000041700720c */ /* 0x000fe20003f06270 */
[----:B-1----:R0:W1:Y:S01]  /*8280*/  SHFL.IDX PT, R3, R17, RZ, 0x181f ;  /* 0x00181fff11037589 */ /* 0x00206200000e0000 */
[----:B------:R-:W-:Y:S11]  /*8290*/  @P2 BRA `(.L_x_202) ;  /* 0x0000000000242947 */ /* 0x000ff60003800000 */
[----:B------:R-:W-:Y:S02]  /*82a0*/  ULDC UR4, c[0x0][0xac8] ;  /* 0x0002b20000047ab9 */ /* 0x000fe40000000800 */
[----:B------:R-:W-:Y:S02]  /*82b0*/  ISETP.GE.AND P2, PT, R18, UR4, PT ;  /* 0x0000000412007c0c */ /* 0x000fe4000bf46270 */
[----:B------:R-:W-:-:S11]  /*82c0*/  ISETP.GE.AND P3, PT, R22, UR4, PT ;  /* 0x0000000416007c0c */ /* 0x000fd6000bf66270 */
[-C--:B--2---:R-:W-:Y:S02]  /*82d0*/  @!P2 LEA R20, P4, R18, R49.reuse, 0x1 ;  /* 0x000000311214a211 */ /* 0x084fe400078808ff */
[----:B------:R-:W-:Y:S02]  /*82e0*/  @!P3 LEA R48, P5, R22, R49, 0x1 ;  /* 0x000000311630b211 */ /* 0x000fe400078a08ff */
[-C--:B-1----:R-:W-:Y:S02]  /*82f0*/  @!P2 LEA.HI.X R21, R18, R3.reuse, R229, 0x1, P4 ;  /* 0x000000031215a211 */ /* 0x082fe400020f0ce5 */
[----:B------:R-:W-:-:S03]  /*8300*/  @!P3 LEA.HI.X R49, R22, R3, R228, 0x1, P5 ;  /* 0x000000031631b211 */ /* 0x000fc600028f0ce4 */
[----:B-----5:R3:W-:Y:S04]  /*8310*/  @!P2 ST.E.128 desc[UR40][R20.64], R8 ;  /* 0x000000081400a985 */ /* 0x0207e8000c101d28 */
[----:B------:R3:W-:Y:S02]  /*8320*/  @!P3 ST.E.128 desc[UR40][R48.64], R32 ;  /* 0x000000203000b985 */ /* 0x0007e4000c101d28 */
.L_x_202:
[----:B------:R-:W-:Y:S05]  /*8330*/  BSYNC B1 ;  /* 0x0000000000017941 */ /* 0x000fea0003800000 */
.L_x_201:
[----:B-1----:R1:W4:Y:S01]  /*8340*/  SHFL.IDX PT, R3, R17, 0x1, 0x181f ;  /* 0x00381f0011037f89 */ /* 0x00232200000e0000 */
[----:B------:R-:W-:Y:S03]  /*8350*/  BSSY B1, `(.L_x_203) ;  /* 0x000000c000017945 */ /* 0x000fe60003800000 */
[----:B---3-5:R1:W3:Y:S01]  /*8360*/  SHFL.IDX PT, R11, R0, 0x1, 0x181f ;  /* 0x00381f00000b7f89 */ /* 0x0282e200000e0000 */
[----:B------:R-:W-:Y:S05]  /*8370*/  @P0 BRA `(.L_x_204) ;  /* 0x0000000000240947 */ /* 0x000fea0003800000 */
[----:B------:R-:W-:Y:S02]  /*8380*/  ULDC UR4, c[0x0][0xac8] ;  /* 0x0002b20000047ab9 */ /* 0x000fe40000000800 */
[----:B------:R-:W-:Y:S02]  /*8390*/  ISETP.GE.AND P3, PT, R18, UR4, PT ;  /* 0x0000000412007c0c */ /* 0x000fe4000bf66270 */
[----:B------:R-:W-:-:S11]  /*83a0*/  ISETP.GE.AND P4, PT, R22, UR4, PT ;  /* 0x0000000416007c0c */ /* 0x000fd6000bf86270 */
[-C--:B---3--:R-:W-:Y:S02]  /*83b0*/  @!P3 LEA R8, P0, R18, R11.reuse, 0x1 ;  /* 0x0000000b1208b211 */ /* 0x088fe400078008ff */
[----:B------:R-:W-:Y:S02]  /*83c0*/  @!P4 LEA R10, P2, R22, R11, 0x1 ;  /* 0x0000000b160ac211 */ /* 0x000fe400078408ff */
[-C--:B----4-:R-:W-:Y:S02]  /*83d0*/  @!P3 LEA.HI.X R9, R18, R3.reuse, R229, 0x1, P0 ;  /* 0x000000031209b211 */ /* 0x090fe400000f0ce5 */
[----:B------:R-:W-:-:S03]  /*83e0*/  @!P4 LEA.HI.X R11, R22, R3, R228, 0x1, P2 ;  /* 0x00000003160bc211 */ /* 0x000fc600010f0ce4 */
[----:B------:R3:W-:Y:S04]  /*83f0*/  @!P3 ST.E.128 desc[UR40][R8.64], R12 ;  /* 0x0000000c0800b985 */ /* 0x0007e8000c101d28 */
[----:B------:R3:W-:Y:S02]  /*8400*/  @!P4 ST.E.128 desc[UR40][R10.64], R36 ;  /* 0x000000240a00c985 */ /* 0x0007e4000c101d28 */
.L_x_204:
[----:B------:R-:W-:Y:S05]  /*8410*/  BSYNC B1 ;  /* 0x0000000000017941 */ /* 0x000fea0003800000 */
.L_x_203:
[----:B----4-:R4:W0:Y:S01]  /*8420*/  SHFL.IDX PT, R3, R17, 0x2, 0x181f ;  /* 0x00581f0011037f89 */ /* 0x01082200000e0000 */
[----:B------:R-:W-:Y:S03]  /*8430*/  BSSY B1, `(.L_x_205) ;  /* 0x000000c000017945 */ /* 0x000fe60003800000 */
[----:B---3--:R4:W3:Y:S01]  /*8440*/  SHFL.IDX PT, R11, R0, 0x2, 0x181f ;  /* 0x00581f00000b7f89 */ /* 0x0088e200000e0000 */
[----:B------:R-:W-:Y:S05]  /*8450*/  @P1 BRA `(.L_x_206) ;  /* 0x0000000000241947 */ /* 0x000fea0003800000 */
[----:B------:R-:W-:Y:S02]  /*8460*/  ULDC UR4, c[0x0][0xac8] ;  /* 0x0002b20000047ab9 */ /* 0x000fe40000000800 */
[----:B------:R-:W-:Y:S02]  /*8470*/  ISETP.GE.AND P2, PT, R18, UR4, PT ;  /* 0x0000000412007c0c */ /* 0x000fe4000bf46270 */
[----:B------:R-:W-:-:S11]  /*8480*/  ISETP.GE.AND P3, PT, R22, UR4, PT ;  /* 0x0000000416007c0c */ /* 0x000fd6000bf66270 */
[-C--:B---3--:R-:W-:Y:S02]  /*8490*/  @!P2 LEA R8, P0, R18, R11.reuse, 0x1 ;  /* 0x0000000b1208a211 */ /* 0x088fe400078008ff */
[----:B------:R-:W-:Y:S02]  /*84a0*/  @!P3 LEA R10, P1, R22, R11, 0x1 ;  /* 0x0000000b160ab211 */ /* 0x000fe400078208ff */
[-C--:B0-----:R-:W-:Y:S02]  /*84b0*/  @!P2 LEA.HI.X R9, R18, R3.reuse, R229, 0x1, P0 ;  /* 0x000000031209a211 */ /* 0x081fe400000f0ce5 */
[----:B------:R-:W-:-:S03]  /*84c0*/  @!P3 LEA.HI.X R11, R22, R3, R228, 0x1, P1 ;  /* 0x00000003160bb211 */ /* 0x000fc600008f0ce4 */
[----:B------:R0:W-:Y:S04]  /*84d0*/  @!P2 ST.E.128 desc[UR40][R8.64], R24 ;  /* 0x000000180800a985 */ /* 0x0001e8000c101d28 */
[----:B------:R0:W-:Y:S02]  /*84e0*/  @!P3 ST.E.128 desc[UR40][R10.64], R40 ;  /* 0x000000280a00b985 */ /* 0x0001e4000c101d28 */
.L_x_206:
[----:B------:R-:W-:Y:S05]  /*84f0*/  BSYNC B1 ;  /* 0x0000000000017941 */ /* 0x000fea0003800000 */
.L_x_205:
[----:B0-----:R-:W-:Y:S01]  /*8500*/  VIADD R3, R51, 0x60 ;  /* 0x0000006033037836 */ /* 0x001fe20000000000 */
[----:B-1--4-:R-:W0:Y:S04]  /*8510*/  SHFL.IDX PT, R17, R17, 0x3, 0x181f ;  /* 0x00781f0011117f89 */ /* 0x012e2800000e0000 */
[----:B------:R-:W-:Y:S01]  /*8520*/  ISETP.GE.AND P0, PT, R3, R4, PT ;  /* 0x000000040300720c */ /* 0x000fe20003f06270 */
[----:B---3--:R1:W3:-:S12]  /*8530*/  SHFL.IDX PT, R11, R0, 0x3, 0x181f ;  /* 0x00781f00000b7f89 */ /* 0x0082d800000e0000 */
[----:B-1----:R-:W-:Y:S05]  /*8540*/  @P0 BRA `(.L_x_207) ;  /* 0x0000001400e00947 */ /* 0x002fea0003800000 */
[----:B------:R-:W-:Y:S02]  /*8550*/  ULDC UR4, c[0x0][0xac8] ;  /* 0x0002b20000047ab9 */ /* 0x000fe40000000800 */
[----:B------:R-:W-:-:S13]  /*8560*/  ISETP.GE.AND P1, PT, R18, UR4, PT ;  /* 0x0000000412007c0c */ /* 0x000fda000bf26270 */
[----:B---3--:R-:W-:-:S04]  /*8570*/  @!P1 LEA R8, P0, R18, R11, 0x1 ;  /* 0x0000000b12089211 */ /* 0x008fc800078008ff */
[----:B0-----:R-:W-:Y:S02]  /*8580*/  @!P1 LEA.HI.X R9, R18, R17, R229, 0x1, P0 ;  /* 0x0000001112099211 */ /* 0x001fe400000f0ce5 */
[----:B------:R-:W-:-:S03]  /*8590*/  ISETP.GE.AND P0, PT, R22, UR4, PT ;  /* 0x0000000416007c0c */ /* 0x000fc6000bf06270 */
[----:B------:R0:W-:Y:S10]  /*85a0*/  @!P1 ST.E.128 desc[UR40][R8.64], R28 ;  /* 0x0000001c08009985 */ /* 0x0001f4000c101d28 */
[----:B------:R-:W-:Y:S05]  /*85b0*/  @P0 BRA `(.L_x_207) ;  /* 0x0000001400c40947 */ /* 0x000fea0003800000 */
[----:B0-----:R-:W-:-:S04]  /*85c0*/  LEA R8, P0, R22, R11, 0x1 ;  /* 0x0000000b16087211 */ /* 0x001fc800078008ff */
[----:B------:R-:W-:-:S05]  /*85d0*/  LEA.HI.X R9, R22, R17, R228, 0x1, P0 ;  /* 0x0000001116097211 */ /* 0x000fca00000f0ce4 */
[----:B------:R0:W-:Y:S01]  /*85e0*/  ST.E.128 desc[UR40][R8.64], R44 ;  /* 0x0000002c08007985 */ /* 0x0001e2000c101d28 */
[----:B------:R-:W-:Y:S05]  /*85f0*/  BRA `(.L_x_207) ;  /* 0x0000001400b47947 */ /* 0x000fea0003800000 */
.L_x_200:
[----:B0-----:R-:W0:Y:S01]  /*8600*/  @P4 LDC R10, c[0x0][0xbec] ;  /* 0x0002fb00ff0a4b82 */ /* 0x001e220000000800 */
[----:B------:R-:W-:Y:S01]  /*8610*/  ULDC.64 UR4, c[0x0][0xb08] ;  /* 0x0002c20000047ab9 */ /* 0x000fe20000000a00 */
[----:B------:R-:W-:Y:S01]  /*8620*/  SHF.R.S32.HI R0, RZ, 0x1f, R23 ;  /* 0x0000001fff007819 */ /* 0x000fe20000011417 */
[----:B------:R-:W-:Y:S01]  /*8630*/  IMAD R11, R106, UR4, RZ ;  /* 0x000000046a0b7c24 */ /* 0x000fe2000f8e02ff */
[----:B------:R-:W-:Y:S01]  /*8640*/  ULDC.64 UR6, c[0x0][0xb30] ;  /* 0x0002cc0000067ab9 */ /* 0x000fe20000000a00 */
[C---:B------:R-:W-:Y:S01]  /*8650*/  IMAD.WIDE.U32 R8, R94.reuse, UR4, RZ ;  /* 0x000000045e087c25 */ /* 0x040fe2000f8e00ff */
[----:B------:R-:W-:Y:S01]  /*8660*/  ISETP.GE.AND P0, PT, R25, R4, PT ;  /* 0x000000041900720c */ /* 0x000fe20003f06270 */
[----:B------:R-:W-:Y:S01]  /*8670*/  BSSY B1, `(.L_x_208) ;  /* 0x0000068000017945 */ /* 0x000fe20003800000 */
[----:B------:R-:W1:Y:S01]  /*8680*/  @P4 LDC R15, c[0x0][0xbf0] ;  /* 0x0002fc00ff0f4b82 */ /* 0x000e620000000800 */
[----:B------:R-:W-:Y:S01]  /*8690*/  IMAD R11, R94, UR5, R11 ;  /* 0x000000055e0b7c24 */ /* 0x000fe2000f8e020b */
[----:B------:R-:W-:-:S03]  /*86a0*/  ULDC.64 UR4, c[0x0][0xb38] ;  /* 0x0002ce0000047ab9 */ /* 0x000fc60000000a00 */
[----:B------:R-:W-:Y:S02]  /*86b0*/  IMAD.IADD R9, R9, 0x1, R11 ;  /* 0x0000000109097824 */ /* 0x000fe400078e020b */
[----:B------:R-:W-:Y:S02]  /*86c0*/  IMAD.MOV.U32 R11, RZ, RZ, R37 ;  /* 0x000000ffff0b7224 */ /* 0x000fe400078e0025 */
[----:B------:R-:W-:-:S04]  /*86d0*/  IMAD.WIDE.U32 R8, R185, UR4, R8 ;  /* 0x00000004b9087c25 */ /* 0x000fc8000f8e0008 */
[----:B------:R-:W-:Y:S01]  /*86e0*/  IMAD R9, R185, UR5, R9 ;  /* 0x00000005b9097c24 */ /* 0x000fe2000f8e0209 */
[----:B------:R-:W-:Y:S02]  /*86f0*/  ULDC.64 UR4, c[0x0][0xb40] ;  /* 0x0002d00000047ab9 */ /* 0x000fe40000000a00 */
[----:B------:R-:W-:Y:S02]  /*8700*/  IMAD R0, R0, UR4, RZ ;  /* 0x0000000400007c24 */ /* 0x000fe4000f8e02ff */
[----:B0-----:R-:W-:-:S04]  /*8710*/  @P4 IMAD.HI.U32 R10, R37, R10, RZ ;  /* 0x0000000a250a4227 */ /* 0x001fc800078e00ff */
[C---:B------:R-:W-:Y:S02]  /*8720*/  IMAD R13, R23.reuse, UR5, R0 ;  /* 0x00000005170d7c24 */ /* 0x040fe4000f8e0200 */
[----:B------:R-:W-:Y:S01]  /*8730*/  IMAD.WIDE.U32 R8, R23, UR4, R8 ;  /* 0x0000000417087c25 */ /* 0x000fe2000f8e0008 */
[----:B-1----:R-:W-:Y:S01]  /*8740*/  @P4 SHF.R.U32.HI R11, RZ, R15, R10 ;  /* 0x0000000fff0b4219 */ /* 0x002fe2000001160a */
[----:B------:R-:W-:Y:S02]  /*8750*/  ULDC.64 UR4, c[0x0][0xb48] ;  /* 0x0002d20000047ab9 */ /* 0x000fe40000000a00 */
[----:B------:R-:W-:Y:S01]  /*8760*/  IMAD.IADD R9, R9, 0x1, R13 ;  /* 0x0000000109097824 */ /* 0x000fe200078e020d */
[--C-:B------:R-:W-:Y:S01]  /*8770*/  SHF.R.S32.HI R0, RZ, 0x1f, R11.reuse ;  /* 0x0000001fff007819 */ /* 0x100fe2000001140b */
[----:B------:R-:W-:Y:S02]  /*8780*/  IMAD.MOV R10, RZ, RZ, -R11 ;  /* 0x000000ffff0a7224 */ /* 0x000fe400078e0a0b */
[----:B------:R-:W-:-:S04]  /*8790*/  IMAD.WIDE.U32 R8, R204, UR4, R8 ;  /* 0x00000004cc087c25 */ /* 0x000fc8000f8e0008 */
[----:B------:R-:W-:Y:S02]  /*87a0*/  IMAD R17, R17, R10, R37 ;  /* 0x0000000a11117224 */ /* 0x000fe400078e0225 */
[----:B------:R-:W-:Y:S02]  /*87b0*/  IMAD R0, R0, UR6, RZ ;  /* 0x0000000600007c24 */ /* 0x000fe4000f8e02ff */
[----:B------:R-:W-:Y:S01]  /*87c0*/  IMAD R9, R204, UR5, R9 ;  /* 0x00000005cc097c24 */ /* 0x000fe2000f8e0209 */
[----:B------:R-:W-:Y:S01]  /*87d0*/  ULDC.64 UR4, c[0x0][0xb28] ;  /* 0x0002ca0000047ab9 */ /* 0x000fe20000000a00 */
[C---:B------:R-:W-:Y:S01]  /*87e0*/  IMAD R13, R11.reuse, UR7, R0 ;  /* 0x000000070b0d7c24 */ /* 0x040fe2000f8e0200 */
[----:B------:R-:W-:Y:S01]  /*87f0*/  SHF.R.S32.HI R0, RZ, 0x1f, R17 ;  /* 0x0000001fff007819 */ /* 0x000fe20000011411 */
[----:B------:R-:W-:-:S04]  /*8800*/  IMAD.WIDE.U32 R8, R11, UR6, R8 ;  /* 0x000000060b087c25 */ /* 0x000fc8000f8e0008 */
[----:B------:R-:W-:Y:S02]  /*8810*/  IMAD R0, R0, UR4, RZ ;  /* 0x0000000400007c24 */ /* 0x000fe4000f8e02ff */
[----:B------:R-:W-:Y:S02]  /*8820*/  IMAD.IADD R9, R9, 0x1, R13 ;  /* 0x0000000109097824 */ /* 0x000fe400078e020d */
[C---:B------:R-:W-:Y:S02]  /*8830*/  IMAD R11, R17.reuse, UR5, R0 ;  /* 0x00000005110b7c24 */ /* 0x040fe4000f8e0200 */
[----:B------:R-:W-:Y:S01]  /*8840*/  IMAD.WIDE.U32 R8, R17, UR4, R8 ;  /* 0x0000000411087c25 */ /* 0x000fe2000f8e0008 */
[----:B------:R-:W-:-:S03]  /*8850*/  ULDC.64 UR4, c[0x0][0xb00] ;  /* 0x0002c00000047ab9 */ /* 0x000fc60000000a00 */
[----:B------:R-:W-:Y:S01]  /*8860*/  VIADD R10, R3, 0x34820 ;  /* 0x00034820030a7836 */ /* 0x000fe20000000000 */
[----:B------:R-:W-:Y:S01]  /*8870*/  LEA R0, P1, R8, UR4, 0x2 ;  /* 0x0000000408007c11 */ /* 0x000fe2000f8210ff */
[----:B------:R-:W-:-:S03]  /*8880*/  IMAD.IADD R3, R9, 0x1, R11 ;  /* 0x0000000109037824 */ /* 0x000fc600078e020b */
[----:B------:R-:W-:Y:S02]  /*8890*/  PRMT R10, RZ, 0x654, R10 ;  /* 0x00000654ff0a7816 */ /* 0x000fe4000000000a */
[----:B------:R-:W-:Y:S02]  /*88a0*/  LEA.HI.X R3, R8, UR5, R3, 0x2, P1 ;  /* 0x0000000508037c11 */ /* 0x000fe400088f1403 */
[----:B------:R0:W-:Y:S03]  /*88b0*/  SYNCS.ARRIVE.TRANS64.RED.A1T0 RZ, [R10+URZ], RZ ;  /* 0x000000ff0aff79a7 */ /* 0x0001e6000810043f */
[----:B------:R1:W2:Y:S04]  /*88c0*/  SHFL.IDX PT, R11, R3, RZ, 0x1c1f ;  /* 0x001c1fff030b7589 */ /* 0x0002a800000e0000 */
[----:B0-----:R1:W0:Y:S01]  /*88d0*/  SHFL.IDX PT, R10, R0, RZ, 0x1c1f ;  /* 0x001c1fff000a7589 */ /* 0x00122200000e0000 */
[----:B------:R-:W-:Y:S05]  /*88e0*/  @P0 BRA `(.L_x_209) ;  /* 0x0000000400000947 */ /* 0x000fea0003800000 */
[----:B------:R-:W-:Y:S02]  /*88f0*/  ULDC UR4, c[0x0][0xac8] ;  /* 0x0002b20000047ab9 */ /* 0x000fe40000000800 */
[----:B------:R-:W-:Y:S02]  /*8900*/  ISETP.GE.AND P3, PT, R205, UR4, PT ;  /* 0x00000004cd007c0c */ /* 0x000fe4000bf66270 */
[----:B------:R-:W-:Y:S02]  /*8910*/  ISETP.GE.AND P2, PT, R203, UR4, PT ;  /* 0x00000004cb007c0c */ /* 0x000fe4000bf46270 */
[----:B------:R-:W-:Y:S02]  /*8920*/  ISETP.GE.AND P1, PT, R202, UR4, PT ;  /* 0x00000004ca007c0c */ /* 0x000fe4000bf26270 */
[----:B------:R-:W-:Y:S02]  /*8930*/  ISETP.GE.AND P0, PT, R201, UR4, PT ;  /* 0x00000004c9007c0c */ /* 0x000fe4000bf06270 */
[----:B------:R-:W-:-:S05]  /*8940*/  ISETP.GE.AND P4, PT, R199, UR4, PT ;  /* 0x00000004c7007c0c */ /* 0x000fca000bf86270 */
[----:B0-2---:R-:W-:Y:S02]  /*8950*/  @!P3 IMAD.WIDE R8, R205, 0x4, R10 ;  /* 0x00000004cd08b825 */ /* 0x005fe400078e020a */
[CC--:B------:R-:W-:Y:S02]  /*8960*/  @!P2 LEA R12, P6, R203.reuse, R10.reuse, 0x2 ;  /* 0x0000000acb0ca211 */ /* 0x0c0fe400078c10ff */
[-C--:B------:R-:W-:Y:S01]  /*8970*/  @!P1 LEA R14, P5, R202, R10.reuse, 0x2 ;  /* 0x0000000aca0e9211 */ /* 0x080fe200078a10ff */
[----:B------:R0:W-:Y:S01]  /*8980*/  @!P3 ST.E.64 desc[UR40][R8.64], R20 ;  /* 0x000000140800b985 */ /* 0x0001e2000c101b28 */
[----:B------:R-:W-:Y:S02]  /*8990*/  ISETP.GE.AND P3, PT, R200, UR4, PT ;  /* 0x00000004c8007c0c */ /* 0x000fe4000bf66270 */
[----:B------:R-:W-:Y:S02]  /*89a0*/  @!P2 LEA.HI.X R13, R203, R11, R223, 0x2, P6 ;  /* 0x0000000bcb0da211 */ /* 0x000fe400030f14df */
[----:B------:R-:W-:-:S02]  /*89b0*/  @!P0 LEA R24, P6, R201, R10, 0x2 ;  /* 0x0000000ac9188211 */ /* 0x000fc400078c10ff */
[-C--:B------:R-:W-:Y:S01]  /*89c0*/  @!P1 LEA.HI.X R15, R202, R11.reuse, R222, 0x2, P5 ;  /* 0x0000000bca0f9211 */ /* 0x080fe200028f14de */
[----:B------:R2:W-:Y:S01]  /*89d0*/  @!P2 ST.E.64 desc[UR40][R12.64], R88 ;  /* 0x000000580c00a985 */ /* 0x0005e2000c101b28 */
[----:B------:R-:W-:Y:S02]  /*89e0*/  ISETP.GE.AND P5, PT, R198, UR4, PT ;  /* 0x00000004c6007c0c */ /* 0x000fe4000bfa6270 */
[----:B------:R-:W-:Y:S01]  /*89f0*/  @!P0 LEA.HI.X R25, R201, R11, R221, 0x2, P6 ;  /* 0x0000000bc9198211 */ /* 0x000fe200030f14dd */
[----:B------:R3:W-:Y:S01]  /*8a00*/  @!P1 ST.E.64 desc[UR40][R14.64], R90 ;  /* 0x0000005a0e009985 */ /* 0x0007e2000c101b28 */
[----:B------:R-:W-:Y:S02]  /*8a10*/  ISETP.GE.AND P2, PT, R197, UR4, PT ;  /* 0x00000004c5007c0c */ /* 0x000fe4000bf46270 */
[-C--:B0-----:R-:W-:Y:S01]  /*8a20*/  @!P3 LEA R8, P6, R200, R10.reuse, 0x2 ;  /* 0x0000000ac808b211 */ /* 0x081fe200078c10ff */
[----:B------:R0:W-:Y:S01]  /*8a30*/  @!P0 ST.E.64 desc[UR40][R24.64], R92 ;  /* 0x0000005c18008985 */ /* 0x0001e2000c101b28 */
[----:B------:R-:W-:-:S02]  /*8a40*/  @!P4 LEA R20, P0, R199, R10, 0x2 ;  /* 0x0000000ac714c211 */ /* 0x000fc400078010ff */
[----:B------:R-:W-:Y:S02]  /*8a50*/  ISETP.GE.AND P1, PT, R196, UR4, PT ;  /* 0x00000004c4007c0c */ /* 0x000fe4000bf26270 */
[-C--:B------:R-:W-:Y:S02]  /*8a60*/  @!P4 LEA.HI.X R21, R199, R11.reuse, R219, 0x2, P0 ;  /* 0x0000000bc715c211 */ /* 0x080fe400000f14db */
[----:B------:R-:W-:Y:S02]  /*8a70*/  @!P3 LEA.HI.X R9, R200, R11, R220, 0x2, P6 ;  /* 0x0000000bc809b211 */ /* 0x000fe400030f14dc */
[----:B------:R-:W-:Y:S02]  /*8a80*/  ISETP.GE.AND P0, PT, R195, UR4, PT ;  /* 0x00000004c3007c0c */ /* 0x000fe4000bf06270 */
[----:B------:R-:W-:Y:S01]  /*8a90*/  @!P5 LEA R26, P6, R198, R10, 0x2 ;  /* 0x0000000ac61ad211 */ /* 0x000fe200078c10ff */
[----:B------:R4:W-:Y:S01]  /*8aa0*/  @!P3 ST.E.64 desc[UR40][R8.64], R40 ;  /* 0x000000280800b985 */ /* 0x0009e2000c101b28 */
[----:B------:R-:W-:-:S02]  /*8ab0*/  ISETP.GE.AND P3, PT, R194, UR4, PT ;  /* 0x00000004c2007c0c */ /* 0x000fc4000bf66270 */
[----:B------:R-:W-:Y:S01]  /*8ac0*/  @!P5 LEA.HI.X R27, R198, R11, R218, 0x2, P6 ;  /* 0x0000000bc61bd211 */ /* 0x000fe200030f14da */
[----:B------:R5:W-:Y:S01]  /*8ad0*/  @!P4 ST.E.64 desc[UR40][R20.64], R44 ;  /* 0x0000002c1400c985 */ /* 0x000be2000c101b28 */
[----:B--2---:R-:W-:-:S03]  /*8ae0*/  @!P2 LEA R12, P4, R197, R10, 0x2 ;  /* 0x0000000ac50ca211 */ /* 0x004fc600078810ff */
[----:B------:R-:W-:Y:S01]  /*8af0*/  @!P5 ST.E.64 desc[UR40][R26.64], R48 ;  /* 0x000000301a00d985 */ /* 0x000fe2000c101b28 */
[CC--:B---3--:R-:W-:Y:S02]  /*8b00*/  @!P1 LEA R14, P5, R196.reuse, R10.reuse, 0x2 ;  /* 0x0000000ac40e9211 */ /* 0x0c8fe400078a10ff */
[-C--:B------:R-:W-:Y:S02]  /*8b10*/  @!P2 LEA.HI.X R13, R197, R11.reuse, R217, 0x2, P4 ;  /* 0x0000000bc50da211 */ /* 0x080fe400020f14d9 */
[----:B0-----:R-:W-:Y:S02]  /*8b20*/  @!P0 LEA R24, P6, R195, R10, 0x2 ;  /* 0x0000000ac3188211 */ /* 0x001fe400078c10ff */
[----:B------:R-:W-:Y:S01]  /*8b30*/  ISETP.GE.AND P4, PT, R193, UR4, PT ;  /* 0x00000004c1007c0c */ /* 0x000fe2000bf86270 */
[----:B------:R0:W-:Y:S01]  /*8b40*/  @!P2 ST.E.64 desc[UR40][R12.64], R52 ;  /* 0x000000340c00a985 */ /* 0x0001e2000c101b28 */
[-C--:B------:R-:W-:Y:S02]  /*8b50*/  @!P1 LEA.HI.X R15, R196, R11.reuse, R216, 0x2, P5 ;  /* 0x0000000bc40f9211 */ /* 0x080fe400028f14d8 */
[----:B------:R-:W-:-:S02]  /*8b60*/  @!P0 LEA.HI.X R25, R195, R11, R215, 0x2, P6 ;  /* 0x0000000bc3198211 */ /* 0x000fc400030f14d7 */
[----:B------:R-:W-:Y:S01]  /*8b70*/  ISETP.GE.AND P2, PT, R192, UR4, PT ;  /* 0x00000004c0007c0c */ /* 0x000fe2000bf46270 */
[----:B------:R2:W-:Y:S01]  /*8b80*/  @!P1 ST.E.64 desc[UR40][R14.64], R56 ;  /* 0x000000380e009985 */ /* 0x0005e2000c101b28 */
[----:B----4-:R-:W-:Y:S02]  /*8b90*/  @!P3 LEA R8, P5, R194, R10, 0x2 ;  /* 0x0000000ac208b211 */ /* 0x010fe400078a10ff */
[----:B------:R-:W-:Y:S01]  /*8ba0*/  ISETP.GE.AND P1, PT, R191, UR4, PT ;  /* 0x00000004bf007c0c */ /* 0x000fe2000bf26270 */
[----:B------:R3:W-:Y:S01]  /*8bb0*/  @!P0 ST.E.64 desc[UR40][R24.64], R60 ;  /* 0x0000003c18008985 */ /* 0x0007e2000c101b28 */
[----:B------:R-:W-:Y:S02]  /*8bc0*/  ISETP.GE.AND P0, PT, R190, UR4, PT ;  /* 0x00000004be007c0c */ /* 0x000fe4000bf06270 */
[----:B------:R-:W-:Y:S02]  /*8bd0*/  @!P3 LEA.HI.X R9, R194, R11, R214, 0x2, P5 ;  /* 0x0000000bc209b211 */ /* 0x000fe400028f14d6 */
[----:B------:R-:W-:-:S02]  /*8be0*/  ISETP.GE.AND P5, PT, R189, UR4, PT ;  /* 0x00000004bd007c0c */ /* 0x000fc4000bfa6270 */
[CC--:B-----5:R-:W-:Y:S01]  /*8bf0*/  @!P4 LEA R20, P6, R193.reuse, R10.reuse, 0x2 ;  /* 0x0000000ac114c211 */ /* 0x0e0fe200078c10ff */
[----:B------:R4:W-:Y:S01]  /*8c00*/  @!P3 ST.E.64 desc[UR40][R8.64], R64 ;  /* 0x000000400800b985 */ /* 0x0009e2000c101b28 */
[CC--:B0-----:R-:W-:Y:S02]  /*8c10*/  @!P2 LEA R12, P3, R192.reuse, R10.reuse, 0x2 ;  /* 0x0000000ac00ca211 */ /* 0x0c1fe400078610ff */
[-C--:B------:R-:W-:Y:S02]  /*8c20*/  @!P4 LEA.HI.X R21, R193, R11.reuse, R213, 0x2, P6 ;  /* 0x0000000bc115c211 */ /* 0x080fe400030f14d5 */
[-C--:B--2---:R-:W-:Y:S02]  /*8c30*/  @!P1 LEA R14, P6, R191, R10.reuse, 0x2 ;  /* 0x0000000abf0e9211 */ /* 0x084fe400078c10ff */
[----:B------:R-:W-:Y:S01]  /*8c40*/  @!P2 LEA.HI.X R13, R192, R11, R212, 0x2, P3 ;  /* 0x0000000bc00da211 */ /* 0x000fe200018f14d4 */
[----:B------:R4:W-:Y:S01]  /*8c50*/  @!P4 ST.E.64 desc[UR40][R20.64], R68 ;  /* 0x000000441400c985 */ /* 0x0009e2000c101b28 */
[----:B---3--:R-:W-:-:S02]  /*8c60*/  @!P0 LEA R24, P4, R190, R10, 0x2 ;  /* 0x0000000abe188211 */ /* 0x008fc400078810ff */
[----:B------:R-:W-:Y:S01]  /*8c70*/  @!P5 LEA R10, P3, R189, R10, 0x2 ;  /* 0x0000000abd0ad211 */ /* 0x000fe200078610ff */
[----:B------:R4:W-:Y:S01]  /*8c80*/  @!P2 ST.E.64 desc[UR40][R12.64], R72 ;  /* 0x000000480c00a985 */ /* 0x0009e2000c101b28 */
[-C--:B------:R-:W-:Y:S02]  /*8c90*/  @!P1 LEA.HI.X R15, R191, R11.reuse, R211, 0x2, P6 ;  /* 0x0000000bbf0f9211 */ /* 0x080fe400030f14d3 */
[-C--:B------:R-:W-:Y:S02]  /*8ca0*/  @!P0 LEA.HI.X R25, R190, R11.reuse, R210, 0x2, P4 ;  /* 0x0000000bbe198211 */ /* 0x080fe400020f14d2 */
[----:B------:R-:W-:Y:S01]  /*8cb0*/  @!P5 LEA.HI.X R11, R189, R11, R209, 0x2, P3 ;  /* 0x0000000bbd0bd211 */ /* 0x000fe200018f14d1 */
[----:B------:R4:W-:Y:S04]  /*8cc0*/  @!P1 ST.E.64 desc[UR40][R14.64], R76 ;  /* 0x0000004c0e009985 */ /* 0x0009e8000c101b28 */
[----:B------:R4:W-:Y:S04]  /*8cd0*/  @!P0 ST.E.64 desc[UR40][R24.64], R80 ;  /* 0x0000005018008985 */ /* 0x0009e8000c101b28 */
[----:B------:R4:W-:Y:S02]  /*8ce0*/  @!P5 ST.E.64 desc[UR40][R10.64], R84 ;  /* 0x000000540a00d985 */ /* 0x0009e4000c101b28 */
.L_x_209:
[----:B------:R-:W-:Y:S05]  /*8cf0*/  BSYNC B1 ;  /* 0x0000000000017941 */ /* 0x000fea0003800000 */
.L_x_208:
[----:B------:R-:W-:Y:S01]  /*8d00*/  ISETP.GE.AND P0, PT, R29, R4, PT ;  /* 0x000000041d00720c */ /* 0x000fe20003f06270 */
[----:B--2-4-:R2:W3:Y:S04]  /*8d10*/  SHFL.IDX PT, R11, R3, 0x1, 0x1c1f ;  /* 0x003c1f00030b7f89 */ /* 0x0144e800000e0000 */
[----:B0-----:R2:W0:Y:S08]  /*8d20*/  SHFL.IDX PT, R10, R0, 0x1, 0x1c1f ;  /* 0x003c1f00000a7f89 */ /* 0x00143000000e0000 */
[----:B--2---:R-:W-:Y:S05]  /*8d30*/  @P0 BRA `(.L_x_207) ;  /* 0x0000000c00e40947 */ /* 0x004fea0003800000 */
[----:B------:R-:W-:Y:S02]  /*8d40*/  ULDC UR4, c[0x0][0xac8] ;  /* 0x0002b20000047ab9 */ /* 0x000fe40000000800 */
[----:B------:R-:W-:Y:S02]  /*8d50*/  ISETP.GE.AND P1, PT, R203, UR4, PT ;  /* 0x00000004cb007c0c */ /* 0x000fe4000bf26270 */
[----:B------:R-:W-:Y:S02]  /*8d60*/  ISETP.GE.AND P0, PT, R202, UR4, PT ;  /* 0x00000004ca007c0c */ /* 0x000fe4000bf06270 */
[----:B------:R-:W-:Y:S02]  /*8d70*/  ISETP.GE.AND P2, PT, R205, UR4, PT ;  /* 0x00000004cd007c0c */ /* 0x000fe4000bf46270 */
[----:B------:R-:W-:Y:S02]  /*8d80*/  ISETP.GE.AND P4, PT, R200, UR4, PT ;  /* 0x00000004c8007c0c */ /* 0x000fe4000bf86270 */
[----:B------:R-:W-:-:S05]  /*8d90*/  ISETP.GE.AND P3, PT, R201, UR4, PT ;  /* 0x00000004c9007c0c */ /* 0x000fca000bf66270 */
[CC--:B0-----:R-:W-:Y:S02]  /*8da0*/  @!P1 LEA R12, P5, R203.reuse, R10.reuse, 0x2 ;  /* 0x0000000acb0c9211 */ /* 0x0c1fe400078a10ff */
[CC--:B------:R-:W-:Y:S02]  /*8db0*/  @!P0 LEA R14, P6, R202.reuse, R10.reuse, 0x2 ;  /* 0x0000000aca0e8211 */ /* 0x0c0fe400078c10ff */
[-C--:B---3--:R-:W-:Y:S01]  /*8dc0*/  @!P1 LEA.HI.X R13, R203, R11.reuse, R223, 0x2, P5 ;  /* 0x0000000bcb0d9211 */ /* 0x088fe200028f14df */
[----:B------:R-:W-:Y:S01]  /*8dd0*/  @!P2 IMAD.WIDE R8, R205, 0x4, R10 ;  /* 0x00000004cd08a825 */ /* 0x000fe200078e020a */
[----:B------:R-:W-:Y:S02]  /*8de0*/  ISETP.GE.AND P5, PT, R199, UR4, PT ;  /* 0x00000004c7007c0c */ /* 0x000fe4000bfa6270 */
[----:B------:R-:W-:Y:S02]  /*8df0*/  @!P0 LEA.HI.X R15, R202, R11, R222, 0x2, P6 ;  /* 0x0000000bca0f8211 */ /* 0x000fe400030f14de */
[----:B------:R0:W-:Y:S01]  /*8e00*/  @!P2 ST.E.64 desc[UR40][R8.64], R96 ;  /* 0x000000600800a985 */ /* 0x0001e2000c101b28 */
[----:B------:R-:W-:-:S02]  /*8e10*/  @!P4 LEA R24, P2, R200, R10, 0x2 ;  /* 0x0000000ac818c211 */ /* 0x000fc400078410ff */
[----:B------:R-:W-:Y:S01]  /*8e20*/  @!P3 LEA R20, P6, R201, R10, 0x2 ;  /* 0x0000000ac914b211 */ /* 0x000fe200078c10ff */
[----:B------:R-:W-:Y:S01]  /*8e30*/  @!P1 ST.E.64 desc[UR40][R12.64], R98 ;  /* 0x000000620c009985 */ /* 0x000fe2000c101b28 */
[----:B------:R-:W-:Y:S02]  /*8e40*/  ISETP.GE.AND P1, PT, R197, UR4, PT ;  /* 0x00000004c5007c0c */ /* 0x000fe4000bf26270 */
[-C--:B------:R-:W-:Y:S01]  /*8e50*/  @!P4 LEA.HI.X R25, R200, R11.reuse, R220, 0x2, P2 ;  /* 0x0000000bc819c211 */ /* 0x080fe200010f14dc */
[----:B------:R2:W-:Y:S01]  /*8e60*/  @!P0 ST.E.64 desc[UR40][R14.64], R100 ;  /* 0x000000640e008985 */ /* 0x0005e2000c101b28 */
[----:B------:R-:W-:Y:S02]  /*8e70*/  ISETP.GE.AND P0, PT, R198, UR4, PT ;  /* 0x00000004c6007c0c */ /* 0x000fe4000bf06270 */
[----:B------:R-:W-:Y:S02]  /*8e80*/  ISETP.GE.AND P2, PT, R196, UR4, PT ;  /* 0x00000004c4007c0c */ /* 0x000fe4000bf46270 */
[----:B------:R-:W-:-:S02]  /*8e90*/  @!P3 LEA.HI.X R21, R201, R11, R221, 0x2, P6 ;  /* 0x0000000bc915b211 */ /* 0x000fc400030f14dd */
[----:B------:R-:W-:-:S03]  /*8ea0*/  @!P5 LEA R26, P6, R199, R10, 0x2 ;  /* 0x0000000ac71ad211 */ /* 0x000fc600078c10ff */
[----:B------:R3:W-:Y:S01]  /*8eb0*/  @!P3 ST.E.64 desc[UR40][R20.64], R102 ;  /* 0x000000661400b985 */ /* 0x0007e2000c101b28 */
[-C--:B------:R-:W-:Y:S02]  /*8ec0*/  @!P5 LEA.HI.X R27, R199, R11.reuse, R219, 0x2, P6 ;  /* 0x0000000bc71bd211 */ /* 0x080fe400030f14db */
[----:B------:R-:W-:Y:S01]  /*8ed0*/  ISETP.GE.AND P3, PT, R195, UR4, PT ;  /* 0x00000004c3007c0c */ /* 0x000fe2000bf66270 */
[----:B------:R4:W-:Y:S01]  /*8ee0*/  @!P4 ST.E.64 desc[UR40][R24.64], R42 ;  /* 0x0000002a1800c985 */ /* 0x0009e2000c101b28 */
[-C--:B0-----:R-:W-:Y:S02]  /*8ef0*/  @!P0 LEA R8, P4, R198, R10.reuse, 0x2 ;  /* 0x0000000ac6088211 */ /* 0x081fe400078810ff */
[-C--:B--2---:R-:W-:Y:S01]  /*8f00*/  @!P2 LEA R14, P6, R196, R10.reuse, 0x2 ;  /* 0x0000000ac40ea211 */ /* 0x084fe200078c10ff */
[----:B------:R-:W-:Y:S01]  /*8f10*/  @!P5 ST.E.64 desc[UR40][R26.64], R46 ;  /* 0x0000002e1a00d985 */ /* 0x000fe2000c101b28 */
[----:B------:R-:W-:Y:S02]  /*8f20*/  @!P1 LEA R12, P5, R197, R10, 0x2 ;  /* 0x0000000ac50c9211 */ /* 0x000fe400078a10ff */
[----:B------:R-:W-:-:S02]  /*8f30*/  @!P0 LEA.HI.X R9, R198, R11, R218, 0x2, P4 ;  /* 0x0000000bc6098211 */ /* 0x000fc400020f14da */
[-C--:B------:R-:W-:Y:S02]  /*8f40*/  @!P1 LEA.HI.X R13, R197, R11.reuse, R217, 0x2, P5 ;  /* 0x0000000bc50d9211 */ /* 0x080fe400028f14d9 */
[----:B------:R-:W-:Y:S01]  /*8f50*/  ISETP.GE.AND P4, PT, R194, UR4, PT ;  /* 0x00000004c2007c0c */ /* 0x000fe2000bf86270 */
[----:B------:R-:W-:Y:S01]  /*8f60*/  @!P0 ST.E.64 desc[UR40][R8.64], R50 ;  /* 0x0000003208008985 */ /* 0x000fe2000c101b28 */
[----:B------:R-:W-:Y:S02]  /*8f70*/  @!P2 LEA.HI.X R15, R196, R11, R216, 0x2, P6 ;  /* 0x0000000bc40fa211 */ /* 0x000fe400030f14d8 */
[----:B---3--:R-:W-:Y:S01]  /*8f80*/  @!P3 LEA R20, P5, R195, R10, 0x2 ;  /* 0x0000000ac314b211 */ /* 0x008fe200078a10ff */
[----:B------:R0:W-:Y:S01]  /*8f90*/  @!P1 ST.E.64 desc[UR40][R12.64], R54 ;  /* 0x000000360c009985 */ /* 0x0001e2000c101b28 */
[----:B------:R-:W-:Y:S02]  /*8fa0*/  ISETP.GE.AND P1, PT, R192, UR4, PT ;  /* 0x00000004c0007c0c */ /* 0x000fe4000bf26270 */
[----:B------:R-:W-:Y:S01]  /*8fb0*/  ISETP.GE.AND P0, PT, R191, UR4, PT ;  /* 0x00000004bf007c0c */ /* 0x000fe2000bf06270 */
[----:B------:R2:W-:Y:S01]  /*8fc0*/  @!P2 ST.E.64 desc[UR40][R14.64], R58 ;  /* 0x0000003a0e00a985 */ /* 0x0005e2000c101b28 */
[----:B------:R-:W-:-:S02]  /*8fd0*/  ISETP.GE.AND P2, PT, R193, UR4, PT ;  /* 0x00000004c1007c0c */ /* 0x000fc4000bf46270 */
[-C--:B------:R-:W-:Y:S02]  /*8fe0*/  @!P3 LEA.HI.X R21, R195, R11.reuse, R215, 0x2, P5 ;  /* 0x0000000bc315b211 */ /* 0x080fe400028f14d7 */
[----:B------:R-:W-:Y:S02]  /*8ff0*/  ISETP.GE.AND P5, PT, R190, UR4, PT ;  /* 0x00000004be007c0c */ /* 0x000fe4000bfa6270 */
[CC--:B----4-:R-:W-:Y:S01]  /*9000*/  @!P4 LEA R24, P6, R194.reuse, R10.reuse, 0x2 ;  /* 0x0000000ac218c211 */ /* 0x0d0fe200078c10ff */
[----:B------:R4:W-:Y:S03]  /*9010*/  @!P3 ST.E.64 desc[UR40][R20.64], R62 ;  /* 0x0000003e1400b985 */ /* 0x0009e6000c101b28 */
[----:B------:R-:W-:Y:S02]  /*9020*/  @!P4 LEA.HI.X R25, R194, R11, R214, 0x2, P6 ;  /* 0x0000000bc219c211 */ /* 0x000fe400030f14d6 */
[----:B0-----:R-:W-:-:S02]  /*9030*/  @!P1 LEA R12, P6, R192, R10, 0x2 ;  /* 0x0000000ac00c9211 */ /* 0x001fc400078c10ff */
[-C--:B------:R-:W-:Y:S01]  /*9040*/  @!P2 LEA R8, P3, R193, R10.reuse, 0x2 ;  /* 0x0000000ac108a211 */ /* 0x080fe200078610ff */
[----:B------:R4:W-:Y:S01]  /*9050*/  @!P4 ST.E.64 desc[UR40][R24.64], R66 ;  /* 0x000000421800c985 */ /* 0x0009e2000c101b28 */
[-C--:B--2---:R-:W-:Y:S02]  /*9060*/  @!P0 LEA R14, P4, R191, R10.reuse, 0x2 ;  /* 0x0000000abf0e8211 */ /* 0x084fe400078810ff */
[-C--:B------:R-:W-:Y:S02]  /*9070*/  @!P2 LEA.HI.X R9, R193, R11.reuse, R213, 0x2, P3 ;  /* 0x0000000bc109a211 */ /* 0x080fe400018f14d5 */
[----:B------:R-:W-:Y:S02]  /*9080*/  @!P5 LEA R26, P3, R190, R10, 0x2 ;  /* 0x0000000abe1ad211 */ /* 0x000fe400078610ff */
[-C--:B------:R-:W-:Y:S01]  /*9090*/  @!P1 LEA.HI.X R13, R192, R11.reuse, R212, 0x2, P6 ;  /* 0x0000000bc00d9211 */ /* 0x080fe200030f14d4 */
[----:B------:R4:W-:Y:S01]  /*90a0*/  @!P2 ST.E.64 desc[UR40][R8.64], R70 ;  /* 0x000000460800a985 */ /* 0x0009e2000c101b28 */
[----:B------:R-:W-:-:S02]  /*90b0*/  @!P0 LEA.HI.X R15, R191, R11, R211, 0x2, P4 ;  /* 0x0000000bbf0f8211 */ /* 0x000fc400020f14d3 */
[----:B------:R-:W-:Y:S01]  /*90c0*/  @!P5 LEA.HI.X R27, R190, R11, R210, 0x2, P3 ;  /* 0x0000000bbe1bd211 */ /* 0x000fe200018f14d2 */
[----:B------:R4:W-:Y:S04]  /*90d0*/  @!P1 ST.E.64 desc[UR40][R12.64], R74 ;  /* 0x0000004a0c009985 */ /* 0x0009e8000c101b28 */
[----:B------:R4:W-:Y:S01]  /*90e0*/  @!P0 ST.E.64 desc[UR40][R14.64], R78 ;  /* 0x0000004e0e008985 */ /* 0x0009e2000c101b28 */
[----:B------:R-:W-:-:S03]  /*90f0*/  ISETP.GE.AND P0, PT, R189, UR4, PT ;  /* 0x00000004bd007c0c */ /* 0x000fc6000bf06270 */
[----:B------:R4:W-:Y:S10]  /*9100*/  @!P5 ST.E.64 desc[UR40][R26.64], R82 ;  /* 0x000000521a00d985 */ /* 0x0009f4000c101b28 */
[----:B------:R-:W-:Y:S05]  /*9110*/  @P0 BRA `(.L_x_207) ;  /* 0x0000000800ec0947 */ /* 0x000fea0003800000 */
[----:B----4-:R-:W-:-:S04]  /*9120*/  LEA R8, P0, R189, R10, 0x2 ;  /* 0x0000000abd087211 */ /* 0x010fc800078010ff */
[----:B------:R-:W-:-:S05]  /*9130*/  LEA.HI.X R9, R189, R11, R209, 0x2, P0 ;  /* 0x0000000bbd097211 */ /* 0x000fca00000f14d1 */
[----:B------:R2:W-:Y:S01]  /*9140*/  ST.E.64 desc[UR40][R8.64], R86 ;  /* 0x0000005608007985 */ /* 0x0005e2000c101b28 */
[----:B------:R-:W-:Y:S05]  /*9150*/  BRA `(.L_x_207) ;  /* 0x0000000800dc7947 */ /* 0x000fea0003800000 */
.L_x_198:
[----:B------:R-:W2:Y:S01]  /*9160*/  LDC.64 R10, c[0x0][0xc00] ;  /* 0x00030000ff0a7b82 */ /* 0x000ea20000000a00 */
[----:B------:R-:W-:Y:S01]  /*9170*/  ULDC.64 UR4, c[0x0][0xc08] ;  /* 0x0003020000047ab9 */ /* 0x000fe20000000a00 */
[----:B0-----:R-:W-:Y:S01]  /*9180*/  IMAD.MOV.U32 R3, RZ, RZ, RZ ;  /* 0x000000ffff037224 */ /* 0x001fe200078e00ff */
[----:B------:R-:W-:-:S04]  /*9190*/  ISETP.NE.U32.AND P1, PT, RZ, UR4, PT ;  /* 0x00000004ff007c0c */ /* 0x000fc8000bf25070 */
[----:B------:R-:W-:Y:S01]  /*91a0*/  ISETP.NE.AND.EX P1, PT, RZ, UR5, PT, P1 ;  /* 0x00000005ff007c0c */ /* 0x000fe2000bf25310 */
[----:B------:R-:W0:Y:S01]  /*91b0*/  LDC.64 R8, c[0x0][0xc00] ;  /* 0x00030000ff087b82 */ /* 0x000e220000000a00 */
[----:B--2---:R-:W-:-:S04]  /*91c0*/  ISETP.NE.U32.AND P0, PT, R10, RZ, PT ;  /* 0x000000ff0a00720c */ /* 0x004fc80003f05070 */
[----:B------:R-:W-:Y:S01]  /*91d0*/  ISETP.NE.AND.EX P0, PT, R11, RZ, PT, P0 ;  /* 0x000000ff0b00720c */ /* 0x000fe20003f05300 */
[----:B0-----:R-:W-:-:S06]  /*91e0*/  IMAD.WIDE R10, R23, 0x4, R8 ;  /* 0x00000004170a7825 */ /* 0x001fcc00078e0208 */
[C---:B------:R-:W-:Y:S01]  /*91f0*/  @P1 LEA R8, P2, R23.reuse, UR4, 0x2 ;  /* 0x0000000417081c11 */ /* 0x040fe2000f8410ff */
[----:B------:R-:W-:Y:S02]  /*9200*/  ULDC UR4, c[0x0][0xa88] ;  /* 0x0002a20000047ab9 */ /* 0x000fe40000000800 */
[----:B------:R-:W-:Y:S01]  /*9210*/  IMAD.U32 R0, RZ, RZ, UR4 ;  /* 0x00000004ff007e24 */ /* 0x000fe2000f8e00ff */
[----:B------:R-:W-:Y:S02]  /*9220*/  @P1 LEA.HI.X R9, R23, UR5, R188, 0x2, P2 ;  /* 0x0000000517091c11 */ /* 0x000fe400090f14bc */
[----:B------:R0:W5:Y:S04]  /*9230*/  @P0 LDG.E R3, desc[UR40][R10.64] ;  /* 0x000000280a030981 */ /* 0x000168000c1e1900 */
[----:B------:R0:W5:Y:S01]  /*9240*/  @P1 LDG.E R0, desc[UR40][R8.64] ;  /* 0x0000002808001981 */ /* 0x000162000c1e1900 */
[----:B------:R-:W-:-:S02]  /*9250*/  ISETP.NE.AND P2, PT, R186, RZ, PT ;  /* 0x000000ffba00720c */ /* 0x000fc40003f45270 */
[----:B------:R-:W-:-:S11]  /*9260*/  ISETP.GT.AND P3, PT, R230, 0x7f, PT ;  /* 0x0000007fe600780c */ /* 0x000fd60003f64270 */
[----:B------:R-:W2:Y:S02]  /*9270*/  @!P2 LDC R186, c[0x0][0xad4] ;  /* 0x0002b500ffbaab82 */ /* 0x000ea40000000800 */
[----:B--2---:R-:W-:Y:S01]  /*9280*/  ISETP.GT.AND P2, PT, R186, 0x1, PT ;  /* 0x00000001ba00780c */ /* 0x004fe20003f44270 */
[----:B0-----:R-:W-:-:S12]  /*9290*/  @P1 BRA `(.L_x_210) ;  /* 0x0000000000101947 */ /* 0x001fd80003800000 */
[----:B------:R-:W-:Y:S05]  /*92a0*/  @!P0 BRA `(.L_x_210) ;  /* 0x00000000000c8947 */ /* 0x000fea0003800000 */
[----:B------:R-:W2:Y:S04]  /*92b0*/  LDG.E R9, desc[UR40][R10.64] ;  /* 0x000000280a097981 */ /* 0x000ea8000c1e1900 */
[----:B-----5:R-:W2:Y:S02]  /*92c0*/  LDG.E R0, desc[UR40][R10.64+0x4] ;  /* 0x000004280a007981 */ /* 0x020ea4000c1e1900 */
[----:B--2---:R-:W-:-:S07]  /*92d0*/  IMAD.IADD R0, R0, 0x1, -R9 ;  /* 0x0000000100007824 */ /* 0x004fce00078e0a09 */
.L_x_210:
[----:B------:R-:W-:Y:S01]  /*92e0*/  BSSY B1, `(.L_x_211) ;  /* 0x0000037000017945 */ /* 0x000fe20003800000 */
[----:B------:R-:W-:Y:S02]  /*92f0*/  SEL R29, R23, RZ, !P0 ;  /* 0x000000ff171d7207 */ /* 0x000fe40004000000 */
[----:B------:R-:W-:Y:S02]  /*9300*/  SEL R188, R188, RZ, !P0 ;  /* 0x000000ffbcbc7207 */ /* 0x000fe40004000000 */
[----:B-----5:R-:W-:Y:S01]  /*9310*/  SHF.R.S32.HI R24, RZ, 0x1f, R3 ;  /* 0x0000001fff187819 */ /* 0x020fe20000011403 */
[----:B------:R-:W-:Y:S06]  /*9320*/  @P3 BRA `(.L_x_212) ;  /* 0x0000000000c83947 */ /* 0x000fec0003800000 */
[----:B-1----:R-:W0:Y:S01]  /*9330*/  S2R R4, SR_TID.X ;  /* 0x0000000000047919 */ /* 0x002e220000002100 */
[----:B------:R-:W1:Y:S02]  /*9340*/  LDC R35, c[0x0][0xbe8] ;  /* 0x0002fa00ff237b82 */ /* 0x000e640000000800 */
[----:B-1----:R-:W-:Y:S02]  /*9350*/  IMAD R8, R0, R35, RZ ;  /* 0x0000002300087224 */ /* 0x002fe400078e02ff */
[----:B0-----:R-:W-:-:S04]  /*9360*/  IMAD R4, R187, 0x80, R4 ;  /* 0x00000080bb047824 */ /* 0x001fc800078e0204 */
[----:B------:R-:W-:-:S05]  /*9370*/  VIADD R31, R4, 0xffffff80 ;  /* 0xffffff80041f7836 */ /* 0x000fca0000000000 */
[----:B------:R-:W-:-:S13]  /*9380*/  ISETP.GE.AND P0, PT, R31, R8, PT ;  /* 0x000000081f00720c */ /* 0x000fda0003f06270 */
[----:B------:R-:W-:Y:S05]  /*9390*/  @P0 BRA `(.L_x_212) ;  /* 0x0000000000ac0947 */ /* 0x000fea0003800000 */
[----:B------:R-:W-:Y:S01]  /*93a0*/  ISETP.NE.AND P1, PT, R35, 0x1, PT ;  /* 0x000000012300780c */ /* 0x000fe20003f25270 */
[----:B------:R-:W-:Y:S01]  /*93b0*/  IMAD.MOV.U32 R23, RZ, RZ, 0x9b8 ;  /* 0x000009b8ff177424 */ /* 0x000fe200078e00ff */
[----:B------:R-:W-:Y:S01]  /*93c0*/  ISETP.GT.AND P0, PT, R186, 0x1, PT ;  /* 0x00000001ba00780c */ /* 0x000fe20003f04270 */
[----:B------:R-:W0:Y:S01]  /*93d0*/  LDC.64 R32, c[0x0][0xba8] ;  /* 0x0002ea00ff207b82 */ /* 0x000e220000000a00 */
[----:B------:R-:W-:Y:S02]  /*93e0*/  IMAD.MOV.U32 R17, RZ, RZ, R31 ;  /* 0x000000ffff117224 */ /* 0x000fe400078e001f */
[----:B------:R-:W-:-:S05]  /*93f0*/  SEL R23, R23, 0x978, P0 ;  /* 0x0000097817177807 */ /* 0x000fca0000000000 */
[----:B------:R-:W1:Y:S08]  /*9400*/  LDC.64 R10, c[0x0][R23+0x220] ;  /* 0x00008800170a7b82 */ /* 0x000e700000000a00 */
[----:B------:R-:W2:Y:S08]  /*9410*/  @P1 LDC R4, c[0x0][0xbec] ;  /* 0x0002fb00ff041b82 */ /* 0x000eb00000000800 */
[----:B------:R-:W3:Y:S08]  /*9420*/  LDC.64 R8, c[0x0][R23+0x218] ;  /* 0x0000860017087b82 */ /* 0x000ef00000000a00 */
[----:B------:R-:W4:Y:S01]  /*9430*/  @P1 LDC R27, c[0x0][0xbf0] ;  /* 0x0002fc00ff1b1b82 */ /* 0x000f220000000800 */
[----:B-1----:R-:W-:-:S02]  /*9440*/  IMAD R11, R11, R29, RZ ;  /* 0x0000001d0b0b7224 */ /* 0x002fc400078e02ff */
[----:B------:R-:W-:-:S05]  /*9450*/  IMAD.WIDE.U32 R20, R10, R29, RZ ;  /* 0x0000001d0a147225 */ /* 0x000fca00078e00ff */
[----:B------:R-:W1:Y:S01]  /*9460*/  LDC.64 R12, c[0x0][R23+0x228] ;  /* 0x00008a00170c7b82 */ /* 0x000e620000000a00 */
[----:B--2---:R-:W-:-:S07]  /*9470*/  @P1 IMAD.HI.U32 R4, R31, R4, RZ ;  /* 0x000000041f041227 */ /* 0x004fce00078e00ff */
[----:B------:R-:W2:Y:S01]  /*9480*/  LDC.64 R14, c[0x0][R23+0x210] ;  /* 0x00008400170e7b82 */ /* 0x000ea20000000a00 */
[-C--:B---3--:R-:W-:Y:S02]  /*9490*/  IMAD R25, R9, R185.reuse, RZ ;  /* 0x000000b909197224 */ /* 0x088fe400078e02ff */
[----:B------:R-:W-:-:S04]  /*94a0*/  IMAD.WIDE.U32 R8, R8, R185, RZ ;  /* 0x000000b908087225 */ /* 0x000fc800078e00ff */
[----:B------:R-:W-:Y:S01]  /*94b0*/  IMAD.IADD R25, R9, 0x1, R25 ;  /* 0x0000000109197824 */ /* 0x000fe200078e0219 */
[----:B----4-:R-:W-:Y:S01]  /*94c0*/  @P1 SHF.R.U32.HI R17, RZ, R27, R4 ;  /* 0x0000001bff111219 */ /* 0x010fe20000011604 */
[----:B------:R-:W-:Y:S01]  /*94d0*/  IMAD R27, R10, R188, R11 ;  /* 0x000000bc0a1b7224 */ /* 0x000fe200078e020b */
[----:B------:R-:W-:Y:S01]  /*94e0*/  SEL R11, R204, RZ, P0 ;  /* 0x000000ffcc0b7207 */ /* 0x000fe20000000000 */
[----:B0-----:R-:W0:Y:S01]  /*94f0*/  @!P0 LDC R32, c[0x0][0xb50] ;  /* 0x0002d400ff208b82 */ /* 0x001e220000000800 */
[----:B------:R-:W-:Y:S01]  /*9500*/  IADD3 R4, P1, P3, R20, R8, R3 ;  /* 0x0000000814047210 */ /* 0x000fe20007b3e003 */
[----:B------:R-:W-:Y:S02]  /*9510*/  IMAD.MOV R10, RZ, RZ, -R17 ;  /* 0x000000ffff0a7224 */ /* 0x000fe400078e0a11 */
[----:B------:R-:W-:Y:S02]  /*9520*/  IMAD.IADD R27, R21, 0x1, R27 ;  /* 0x00000001151b7824 */ /* 0x000fe400078e021b */
[----:B-1----:R-:W-:-:S02]  /*9530*/  IMAD.WIDE.U32 R8, R12, R11, RZ ;  /* 0x0000000b0c087225 */ /* 0x002fc400078e00ff */
[----:B------:R-:W1:Y:S02]  /*9540*/  @!P0 LDC R33, c[0x0][0xb54] ;  /* 0x0002d500ff218b82 */ /* 0x000e640000000800 */
[----:B------:R-:W-:Y:S02]  /*9550*/  IMAD R13, R13, R11, RZ ;  /* 0x0000000b0d0d7224 */ /* 0x000fe400078e02ff */
[----:B------:R-:W-:Y:S01]  /*9560*/  IMAD R11, R35, R10, R31 ;  /* 0x0000000a230b7224 */ /* 0x000fe200078e021f */
[----:B------:R-:W-:Y:S01]  /*9570*/  IADD3.X R10, R27, R25, R24, P1, P3 ;  /* 0x000000191b0a7210 */ /* 0x000fe20000fe6418 */
[----:B------:R-:W-:Y:S01]  /*9580*/  IMAD.IADD R13, R9, 0x1, R13 ;  /* 0x00000001090d7824 */ /* 0x000fe200078e020d */
[----:B------:R-:W-:Y:S01]  /*9590*/  IADD3 R8, P0, P1, R17, R4, R8 ;  /* 0x0000000411087210 */ /* 0x000fe2000791e008 */
[----:B--2---:R-:W-:Y:S01]  /*95a0*/  IMAD R4, R15, R11, RZ ;  /* 0x0000000b0f047224 */ /* 0x004fe200078e02ff */
[----:B------:R-:W-:-:S04]  /*95b0*/  SHF.R.S32.HI R17, RZ, 0x1f, R17 ;  /* 0x0000001fff117819 */ /* 0x000fc80000011411 */
[----:B------:R-:W-:Y:S02]  /*95c0*/  IADD3.X R9, R17, R10, R13, P0, P1 ;  /* 0x0000000a11097210 */ /* 0x000fe400007e240d */
[----:B------:R-:W-:Y:S01]  /*95d0*/  SHF.R.S32.HI R13, RZ, 0x1f, R11 ;  /* 0x0000001fff0d7819 */ /* 0x000fe2000001140b */
[----:B------:R-:W-:-:S04]  /*95e0*/  IMAD.WIDE.U32 R8, R14, R11, R8 ;  /* 0x0000000b0e087225 */ /* 0x000fc800078e0008 */
[----:B------:R-:W-:Y:S01]  /*95f0*/  IMAD R13, R14, R13, R4 ;  /* 0x0000000d0e0d7224 */ /* 0x000fe200078e0204 */
[----:B0-----:R-:W-:-:S03]  /*9600*/  LEA R10, P0, R8, R32, 0x2 ;  /* 0x00000020080a7211 */ /* 0x001fc600078010ff */
[----:B------:R-:W-:Y:S02]  /*9610*/  IMAD.IADD R4, R9, 0x1, R13 ;  /* 0x0000000109047824 */ /* 0x000fe400078e020d */
[----:B------:R-:W-:-:S03]  /*9620*/  IMAD.MOV.U32 R9, RZ, RZ, -0x800000 ;  /* 0xff800000ff097424 */ /* 0x000fc600078e00ff */
[----:B-1----:R-:W-:-:S05]  /*9630*/  LEA.HI.X R11, R8, R33, R4, 0x2, P0 ;  /* 0x00000021080b7211 */ /* 0x002fca00000f1404 */
[----:B------:R0:W-:Y:S02]  /*9640*/  STG.E desc[UR40][R10.64], R9 ;  /* 0x000000090a007986 */ /* 0x0001e4000c101928 */
.L_x_212:
[----:B------:R-:W-:Y:S05]  /*9650*/  BSYNC B1 ;  /* 0x0000000000017941 */ /* 0x000fea0003800000 */
.L_x_211:
[----:B------:R-:W-:Y:S05]  /*9660*/  @P2 BRA `(.L_x_207) ;  /* 0x0000000400982947 */ /* 0x000fea0003800000 */
[----:B------:R-:W2:Y:S01]  /*9670*/  LDC R15, c[0x0][0xbe8] ;  /* 0x0002fa00ff0f7b82 */ /* 0x000ea20000000800 */
[----:B------:R-:W-:Y:S01]  /*9680*/  ULDC.64 UR4, c[0x0][0xaa0] ;  /* 0x0002a80000047ab9 */ /* 0x000fe20000000a00 */
[----:B------:R-:W-:Y:S01]  /*9690*/  ULDC.64 UR6, c[0x0][0xaf0] ;  /* 0x0002bc0000067ab9 */ /* 0x000fe20000000a00 */
[----:B-1----:R-:W-:Y:S01]  /*96a0*/  IMAD R4, R24, UR4, RZ ;  /* 0x0000000418047c24 */ /* 0x002fe2000f8e02ff */
[----:B------:R-:W-:Y:S01]  /*96b0*/  BSSY B1, `(.L_x_213) ;  /* 0x0000037000017945 */ /* 0x000fe20003800000 */
[----:B0-----:R-:W-:-:S04]  /*96c0*/  IMAD.WIDE.U32 R8, R3, UR4, RZ ;  /* 0x0000000403087c25 */ /* 0x001fc8000f8e00ff */
[----:B------:R-:W-:Y:S01]  /*96d0*/  IMAD R11, R3, UR5, R4 ;  /* 0x00000005030b7c24 */ /* 0x000fe2000f8e0204 */
[----:B------:R-:W-:Y:S01]  /*96e0*/  ULDC.64 UR4, c[0x0][0xae8] ;  /* 0x0002ba0000047ab9 */ /* 0x000fe20000000a00 */
[----:B------:R-:W-:Y:S02]  /*96f0*/  IMAD R4, R184, 0x20, R206 ;  /* 0x00000020b8047824 */ /* 0x000fe400078e02ce */
[----:B------:R-:W-:Y:S02]  /*9700*/  IMAD.IADD R9, R9, 0x1, R11 ;  /* 0x0000000109097824 */ /* 0x000fe400078e020b */
[----:B------:R-:W-:Y:S02]  /*9710*/  IMAD R13, R187, 0x80, R4 ;  /* 0x00000080bb0d7824 */ /* 0x000fe400078e0204 */
[----:B------:R-:W-:-:S04]  /*9720*/  IMAD.WIDE.U32 R8, R185, UR4, R8 ;  /* 0x00000004b9087c25 */ /* 0x000fc8000f8e0008 */
[----:B------:R-:W-:Y:S02]  /*9730*/  IMAD.MOV.U32 R3, RZ, RZ, R13 ;  /* 0x000000ffff037224 */ /* 0x000fe400078e000d */
[----:B------:R-:W-:Y:S01]  /*9740*/  IMAD R9, R185, UR5, R9 ;  /* 0x00000005b9097c24 */ /* 0x000fe2000f8e0209 */
[----:B--2---:R-:W-:Y:S01]  /*9750*/  ISETP.NE.AND P0, PT, R15, 0x1, PT ;  /* 0x000000010f00780c */ /* 0x004fe20003f05270 */
[----:B------:R-:W-:Y:S01]  /*9760*/  ULDC.64 UR4, c[0x0][0xae0] ;  /* 0x0002b80000047ab9 */ /* 0x000fe20000000a00 */
[----:B------:R-:W-:-:S11]  /*9770*/  IMAD.WIDE.U32 R8, R29, UR6, R8 ;  /* 0x000000061d087c25 */ /* 0x000fd6000f8e0008 */
[----:B------:R-:W0:Y:S08]  /*9780*/  @P0 LDC R10, c[0x0][0xbec] ;  /* 0x0002fb00ff0a0b82 */ /* 0x000e300000000800 */
[----:B------:R-:W1:Y:S01]  /*9790*/  @P0 LDC R17, c[0x0][0xbf0] ;  /* 0x0002fc00ff110b82 */ /* 0x000e620000000800 */
[----:B0-----:R-:W-:-:S04]  /*97a0*/  @P0 IMAD.HI.U32 R4, R13, R10, RZ ;  /* 0x0000000a0d040227 */ /* 0x001fc800078e00ff */
[----:B------:R-:W-:Y:S01]  /*97b0*/  IMAD R10, R188, UR6, RZ ;  /* 0x00000006bc0a7c24 */ /* 0x000fe2000f8e02ff */
[----:B-1----:R-:W-:-:S03]  /*97c0*/  @P0 SHF.R.U32.HI R3, RZ, R17, R4 ;  /* 0x00000011ff030219 */ /* 0x002fc60000011604 */
[----:B------:R-:W-:Y:S01]  /*97d0*/  IMAD R11, R29, UR7, R10 ;  /* 0x000000071d0b7c24 */ /* 0x000fe2000f8e020a */
[--C-:B------:R-:W-:Y:S01]  /*97e0*/  SHF.R.S32.HI R4, RZ, 0x1f, R3.reuse ;  /* 0x0000001fff047819 */ /* 0x100fe20000011403 */
[----:B------:R-:W-:Y:S02]  /*97f0*/  IMAD.MOV R10, RZ, RZ, -R3 ;  /* 0x000000ffff0a7224 */ /* 0x000fe400078e0a03 */
[----:B------:R-:W-:Y:S02]  /*9800*/  IMAD.IADD R9, R9, 0x1, R11 ;  /* 0x0000000109097824 */ /* 0x000fe400078e020b */
[----:B------:R-:W-:Y:S02]  /*9810*/  IMAD R4, R4, UR4, RZ ;  /* 0x0000000404047c24 */ /* 0x000fe4000f8e02ff */
[----:B------:R-:W-:Y:S02]  /*9820*/  IMAD R11, R15, R10, R13 ;  /* 0x0000000a0f0b7224 */ /* 0x000fe400078e020d */
[----:B------:R-:W-:-:S02]  /*9830*/  IMAD R13, R3, UR5, R4 ;  /* 0x00000005030d7c24 */ /* 0x000fc4000f8e0204 */
[----:B------:R-:W-:Y:S01]  /*9840*/  IMAD.WIDE.U32 R8, R3, UR4, R8 ;  /* 0x0000000403087c25 */ /* 0x000fe2000f8e0008 */
[----:B------:R-:W-:Y:S01]  /*9850*/  SHF.R.S32.HI R3, RZ, 0x1f, R11 ;  /* 0x0000001fff037819 */ /* 0x000fe2000001140b */
[----:B------:R-:W-:Y:S02]  /*9860*/  ULDC.64 UR4, c[0x0][0xad8] ;  /* 0x0002b60000047ab9 */ /* 0x000fe40000000a00 */
[----:B------:R-:W-:Y:S02]  /*9870*/  IMAD.IADD R9, R9, 0x1, R13 ;  /* 0x0000000109097824 */ /* 0x000fe400078e020d */
[----:B------:R-:W-:Y:S02]  /*9880*/  IMAD R4, R3, UR4, RZ ;  /* 0x0000000403047c24 */ /* 0x000fe4000f8e02ff */
[----:B------:R-:W-:Y:S02]  /*9890*/  IMAD R10, R187, 0x80, R206 ;  /* 0x00000080bb0a7824 */ /* 0x000fe400078e02ce */
[----:B------:R-:W-:-:S02]  /*98a0*/  IMAD R15, R0, R15, RZ ;  /* 0x0000000f000f7224 */ /* 0x000fc400078e02ff */
[C---:B------:R-:W-:Y:S02]  /*98b0*/  IMAD R3, R11.reuse, UR5, R4 ;  /* 0x000000050b037c24 */ /* 0x040fe4000f8e0204 */
[----:B------:R-:W-:Y:S01]  /*98c0*/  IMAD.WIDE.U32 R8, R11, UR4, R8 ;  /* 0x000000040b087c25 */ /* 0x000fe2000f8e0008 */
[----:B------:R-:W-:Y:S01]  /*98d0*/  ISETP.GE.AND P2, PT, R10, R15, PT ;  /* 0x0000000f0a00720c */ /* 0x000fe20003f46270 */
[----:B------:R-:W-:Y:S02]  /*98e0*/  ULDC.64 UR4, c[0x0][0xa80] ;  /* 0x0002a00000047ab9 */ /* 0x000fe40000000a00 */
[----:B------:R-:W-:Y:S01]  /*98f0*/  IMAD.IADD R3, R9, 0x1, R3 ;  /* 0x0000000109037824 */ /* 0x000fe200078e0203 */
[----:B------:R-:W-:Y:S01]  /*9900*/  LEA R4, P3, R8, UR4, 0x1 ;  /* 0x0000000408047c11 */ /* 0x000fe2000f8608ff */
[----:B------:R-:W-:-:S03]  /*9910*/  VIADD R0, R10, 0x20 ;  /* 0x000000200a007836 */ /* 0x000fc60000000000 */
[----:B------:R-:W-:Y:S01]  /*9920*/  LEA.HI.X R3, R8, UR5, R3, 0x1, P3 ;  /* 0x0000000508037c11 */ /* 0x000fe200098f0c03 */
[----:B------:R0:W1:Y:S01]  /*9930*/  SHFL.IDX PT, R11, R4, RZ, 0x181f ;  /* 0x00181fff040b7589 */ /* 0x00006200000e0000 */
[-C--:B------:R-:W-:Y:S01]  /*9940*/  ISETP.GE.AND P1, PT, R0, R15.reuse, PT ;  /* 0x0000000f0000720c */ /* 0x080fe20003f26270 */
[----:B------:R-:W-:Y:S02]  /*9950*/  VIADD R0, R10, 0x40 ;  /* 0x000000400a007836 */ /* 0x000fe40000000000 */
[----:B------:R0:W2:Y:S03]  /*9960*/  SHFL.IDX PT, R9, R3, RZ, 0x181f ;  /* 0x00181fff03097589 */ /* 0x0000a600000e0000 */
[----:B------:R-:W-:Y:S01]  /*9970*/  ISETP.GE.AND P0, PT, R0, R15, PT ;  /* 0x0000000f0000720c */ /* 0x000fe20003f06270 */
[----:B------:R-:W-:-:S12]  /*9980*/  @P2 BRA `(.L_x_214) ;  /* 0x0000000000242947 */ /* 0x000fd80003800000 */
[----:B------:R-:W-:Y:S02]  /*9990*/  ULDC UR4, c[0x0][0xac8] ;  /* 0x0002b20000047ab9 */ /* 0x000fe40000000800 */
[----:B------:R-:W-:Y:S02]  /*99a0*/  ISETP.GE.AND P4, PT, R18, UR4, PT ;  /* 0x0000000412007c0c */ /* 0x000fe4000bf86270 */
[----:B------:R-:W-:-:S11]  /*99b0*/  ISETP.GE.AND P5, PT, R22, UR4, PT ;  /* 0x0000000416007c0c */ /* 0x000fd6000bfa6270 */
[-C--:B-1----:R-:W-:Y:S02]  /*99c0*/  @!P4 LEA R12, P2, R18, R11.reuse, 0x1 ;  /* 0x0000000b120cc211 */ /* 0x082fe400078408ff */
[----:B------:R-:W-:Y:S02]  /*99d0*/  @!P5 LEA R8, P3, R22, R11, 0x1 ;  /* 0x0000000b1608d211 */ /* 0x000fe400078608ff */
[-C--:B--2---:R-:W-:Y:S02]  /*99e0*/  @!P4 LEA.HI.X R13, R18, R9.reuse, R229, 0x1, P2 ;  /* 0x00000009120dc211 */ /* 0x084fe400010f0ce5 */
[----:B------:R-:W-:-:S03]  /*99f0*/  @!P5 LEA.HI.X R9, R22, R9, R228, 0x1, P3 ;  /* 0x000000091609d211 */ /* 0x000fc600018f0ce4 */
[----:B------:R3:W-:Y:S04]  /*9a00*/  @!P4 ST.E.128 desc[UR40][R12.64], RZ ;  /* 0x000000ff0c00c985 */ /* 0x0007e8000c101d28 */
[----:B------:R3:W-:Y:S02]  /*9a10*/  @!P5 ST.E.128 desc[UR40][R8.64], RZ ;  /* 0x000000ff0800d985 */ /* 0x0007e4000c101d28 */
.L_x_214:
[----:B------:R-:W-:Y:S05]  /*9a20*/  BSYNC B1 ;  /* 0x0000000000017941 */ /* 0x000fea0003800000 */
.L_x_213:
[----:B--23--:R2:W3:Y:S01]  /*9a30*/  SHFL.IDX PT, R9, R3, 0x1, 0x181f ;  /* 0x00381f0003097f89 */ /* 0x00c4e200000e0000 */
[----:B------:R-:W-:Y:S03]  /*9a40*/  BSSY B1, `(.L_x_215) ;  /* 0x000000c000017945 */ /* 0x000fe60003800000 */
[----:B-1----:R2:W1:Y:S01]  /*9a50*/  SHFL.IDX PT, R11, R4, 0x1, 0x181f ;  /* 0x00381f00040b7f89 */ /* 0x00246200000e0000 */
[----:B------:R-:W-:Y:S05]  /*9a60*/  @P1 BRA `(.L_x_216) ;  /* 0x0000000000241947 */ /* 0x000fea0003800000 */
[----:B------:R-:W-:Y:S02]  /*9a70*/  ULDC UR4, c[0x0][0xac8] ;  /* 0x0002b20000047ab9 */ /* 0x000fe40000000800 */
[----:B------:R-:W-:Y:S02]  /*9a80*/  ISETP.GE.AND P3, PT, R18, UR4, PT ;  /* 0x0000000412007c0c */ /* 0x000fe4000bf66270 */
[----:B------:R-:W-:-:S11]  /*9a90*/  ISETP.GE.AND P4, PT, R22, UR4, PT ;  /* 0x0000000416007c0c */ /* 0x000fd6000bf86270 */
[-C--:B-1----:R-:W-:Y:S02]  /*9aa0*/  @!P3 LEA R12, P1, R18, R11.reuse, 0x1 ;  /* 0x0000000b120cb211 */ /* 0x082fe400078208ff */
[----:B------:R-:W-:Y:S02]  /*9ab0*/  @!P4 LEA R8, P2, R22, R11, 0x1 ;  /* 0x0000000b1608c211 */ /* 0x000fe400078408ff */
[-C--:B---3--:R-:W-:Y:S02]  /*9ac0*/  @!P3 LEA.HI.X R13, R18, R9.reuse, R229, 0x1, P1 ;  /* 0x00000009120db211 */ /* 0x088fe400008f0ce5 */
[----:B------:R-:W-:-:S03]  /*9ad0*/  @!P4 LEA.HI.X R9, R22, R9, R228, 0x1, P2 ;  /* 0x000000091609c211 */ /* 0x000fc600010f0ce4 */
[----:B------:R4:W-:Y:S04]  /*9ae0*/  @!P3 ST.E.128 desc[UR40][R12.64], RZ ;  /* 0x000000ff0c00b985 */ /* 0x0009e8000c101d28 */
[----:B------:R4:W-:Y:S02]  /*9af0*/  @!P4 ST.E.128 desc[UR40][R8.64], RZ ;  /* 0x000000ff0800c985 */ /* 0x0009e4000c101d28 */
.L_x_216:
[----:B------:R-:W-:Y:S05]  /*9b00*/  BSYNC B1 ;  /* 0x0000000000017941 */ /* 0x000fea0003800000 */
.L_x_215:
[----:B---34-:R3:W4:Y:S01]  /*9b10*/  SHFL.IDX PT, R9, R3, 0x2, 0x181f ;  /* 0x00581f0003097f89 */ /* 0x01872200000e0000 */
        /* <DEDUP_REMOVED lines=8> */
[-C--:B----4-:R-:W-:Y:S02]  /*9ba0*/  @!P2 LEA.HI.X R13, R18, R9.reuse, R229, 0x1, P0 ;  /* 0x00000009120da211 */ /* 0x090fe400000f0ce5 */
[----:B------:R-:W-:-:S03]  /*9bb0*/  @!P3 LEA.HI.X R9, R22, R9, R228, 0x1, P1 ;  /* 0x000000091609b211 */ /* 0x000fc600008f0ce4 */
[----:B------:R1:W-:Y:S04]  /*9bc0*/  @!P2 ST.E.128 desc[UR40][R12.64], RZ ;  /* 0x000000ff0c00a985 */ /* 0x0003e8000c101d28 */
[----:B------:R1:W-:Y:S02]  /*9bd0*/  @!P3 ST.E.128 desc[UR40][R8.64], RZ ;  /* 0x000000ff0800b985 */ /* 0x0003e4000c101d28 */
.L_x_218:
[----:B------:R-:W-:Y:S05]  /*9be0*/  BSYNC B1 ;  /* 0x0000000000017941 */ /* 0x000fea0003800000 */
.L_x_217:
[----:B------:R-:W-:Y:S01]  /*9bf0*/  VIADD R0, R10, 0x60 ;  /* 0x000000600a007836 */ /* 0x000fe20000000000 */
[----:B0-23--:R-:W0:Y:S04]  /*9c00*/  SHFL.IDX PT, R3, R3, 0x3, 0x181f ;  /* 0x00781f0003037f89 */ /* 0x00de2800000e0000 */
[----:B------:R-:W-:Y:S01]  /*9c10*/  ISETP.GE.AND P0, PT, R0, R15, PT ;  /* 0x0000000f0000720c */ /* 0x000fe20003f06270 */
[----:B-1--4-:R1:W2:-:S12]  /*9c20*/  SHFL.IDX PT, R9, R4, 0x3, 0x181f ;  /* 0x00781f0004097f89 */ /* 0x01229800000e0000 */
[----:B-1----:R-:W-:Y:S05]  /*9c30*/  @P0 BRA `(.L_x_207) ;  /* 0x0000000000240947 */ /* 0x002fea0003800000 */
[----:B------:R-:W-:Y:S02]  /*9c40*/  ULDC UR4, c[0x0][0xac8] ;  /* 0x0002b20000047ab9 */ /* 0x000fe40000000800 */
[----:B------:R-:W-:Y:S02]  /*9c50*/  ISETP.GE.AND P2, PT, R18, UR4, PT ;  /* 0x0000000412007c0c */ /* 0x000fe4000bf46270 */
[----:B------:R-:W-:-:S11]  /*9c60*/  ISETP.GE.AND P3, PT, R22, UR4, PT ;  /* 0x0000000416007c0c */ /* 0x000fd6000bf66270 */
[-C--:B--2---:R-:W-:Y:S02]  /*9c70*/  @!P2 LEA R10, P0, R18, R9.reuse, 0x1 ;  /* 0x00000009120aa211 */ /* 0x084fe400078008ff */
[----:B------:R-:W-:Y:S02]  /*9c80*/  @!P3 LEA R8, P1, R22, R9, 0x1 ;  /* 0x000000091608b211 */ /* 0x000fe400078208ff */
[-C--:B0-----:R-:W-:Y:S02]  /*9c90*/  @!P2 LEA.HI.X R11, R18, R3.reuse, R229, 0x1, P0 ;  /* 0x00000003120ba211 */ /* 0x081fe400000f0ce5 */
[----:B------:R-:W-:-:S03]  /*9ca0*/  @!P3 LEA.HI.X R9, R22, R3, R228, 0x1, P1 ;  /* 0x000000031609b211 */ /* 0x000fc600008f0ce4 */
[----:B------:R0:W-:Y:S04]  /*9cb0*/  @!P2 ST.E.128 desc[UR40][R10.64], RZ ;  /* 0x000000ff0a00a985 */ /* 0x0001e8000c101d28 */
[----:B------:R0:W-:Y:S02]  /*9cc0*/  @!P3 ST.E.128 desc[UR40][R8.64], RZ ;  /* 0x000000ff0800b985 */ /* 0x0001e4000c101d28 */
.L_x_207:
[----:B------:R-:W-:Y:S05]  /*9cd0*/  BSYNC B0 ;  /* 0x0000000000007941 */ /* 0x000fea0003800000 */
.L_x_197:
[----:B------:R-:W-:Y:S02]  /*9ce0*/  ULDC UR4, c[0x0][0xc3c] ;  /* 0x00030f0000047ab9 */ /* 0x000fe40000000800 */
[----:B-1----:R-:W-:-:S13]  /*9cf0*/  ISETP.GE.AND P0, PT, R7, UR4, PT ;  /* 0x0000000407007c0c */ /* 0x002fda000bf06270 */
[----:B------:R-:W-:Y:S05]  /*9d00*/  @!P0 BRA `(.L_x_219) ;  /* 0xffffff7000b08947 */ /* 0x000fea000383ffff */
[----:B------:R-:W-:Y:S05]  /*9d10*/  EXIT ;  /* 0x000000000000794d */ /* 0x000fea0003800000 */
.L_x_171:
[----:B------:R-:W-:-:S08]  /*9d20*/  NOP ;  /* 0x0000000000007918 */ /* 0x000fd00000000000 */
[----:B0-----:R-:W0:-:S00]  /*9d30*/  USETMAXREG.DEALLOC.CTAPOOL 0x18 ;  /* 0x00000018000079c8 */ /* 0x001e0000080e0500 */
[----:B0-----:R-:W2:Y:S01]  /*9d40*/  LDL.LU R2, [R1+0x1c] ;  /* 0x00001c0001027983 */ /* 0x001ea20000300800 */
[----:B------:R-:W-:Y:S01]  /*9d50*/  LOP3.LUT R0, R0, 0x3, RZ, 0xc0, !PT ;  /* 0x0000000300007812 */ /* 0x000fe200078ec0ff */
[----:B------:R-:W-:-:S05]  /*9d60*/  IMAD.MOV.U32 R6, RZ, RZ, RZ ;  /* 0x000000ffff067224 */ /* 0x000fca00078e00ff */
[----:B------:R-:W0:Y:S02]  /*9d70*/  SHFL.IDX PT, R0, R0, RZ, 0x1f ;  /* 0x00001fff00007589 */ /* 0x000e2400000e0000 */
[----:B0-----:R-:W-:Y:S02]  /*9d80*/  ISETP.NE.AND P0, PT, R0, RZ, PT ;  /* 0x000000ff0000720c */ /* 0x001fe40003f05270 */
[----:B--2---:R-:W-:-:S11]  /*9d90*/  LOP3.LUT R2, R2, 0xfffffffd, RZ, 0xc0, !PT ;  /* 0xfffffffd02027812 */ /* 0x004fd600078ec0ff */
[----:B------:R-:W-:-:S05]  /*9da0*/  @P0 LOP3.LUT R2, R2, 0x2, RZ, 0xfc, !PT ;  /* 0x0000000202020812 */ /* 0x000fca00078efcff */
[----:B------:R0:W-:Y:S01]  /*9db0*/  STL [R1+0x1c], R2 ;  /* 0x00001c0201007387 */ /* 0x0001e20000100800 */
[----:B------:R-:W-:Y:S05]  /*9dc0*/  @!P0 BRA `(.L_x_220) ;  /* 0x0000000000248947 */ /* 0x000fea0003800000 */
[----:B------:R-:W1:Y:S08]  /*9dd0*/  S2UR UR5, SR_CgaCtaId ;  /* 0x00000000000579c3 */ /* 0x000e700000008800 */
[----:B------:R-:W-:Y:S06]  /*9de0*/  BAR.SYNC.DEFER_BLOCKING 0x5, 0x180 ;  /* 0x0146000000007b1d */ /* 0x000fec0000010000 */
[----:B------:R-:W-:-:S02]  /*9df0*/  UMOV UR4, 0x400 ;  /* 0x0000040000047882 */ /* 0x000fc40000000000 */
[----:B-1----:R-:W-:-:S09]  /*9e00*/  ULEA UR4, UR5, UR4, 0x18 ;  /* 0x0000000405047291 */ /* 0x002fd2000f8ec03f */
[----:B------:R-:W1:Y:S04]  /*9e10*/  LDS.128 R4, [UR4+0x348d0] ;  /* 0x0348d004ff047984 */ /* 0x000e680008000c00 */
[----:B-1----:R2:W-:Y:S04]  /*9e20*/  STL.64 [R1], R4 ;  /* 0x0000000401007387 */ /* 0x0025e80000100a00 */
[----:B------:R2:W-:Y:S01]  /*9e30*/  STL.64 [R1+0x8], R6 ;  /* 0x0000080601007387 */ /* 0x0005e20000100a00 */
[----:B------:R-:W-:Y:S06]  /*9e40*/  BAR.ARV 0x4, 0x180 ;  /* 0x0106000000007b1d */ /* 0x000fec0000002000 */
[----:B------:R-:W-:Y:S05]  /*9e50*/  BRA `(.L_x_221) ;  /* 0x0000000800a87947 */ /* 0x000fea0003800000 */
.L_x_220:
[----:B------:R-:W1:Y:S01]  /*9e60*/  S2R R0, SR_TID.X ;  /* 0x0000000000007919 */ /* 0x000e620000002100 */
[----:B------:R-:W-:Y:S01]  /*9e70*/  ULDC UR4, c[0x0][0xc3c] ;  /* 0x00030f0000047ab9 */ /* 0x000fe20000000800 */
[----:B------:R-:W-:Y:S01]  /*9e80*/  IMAD.MOV.U32 R9, RZ, RZ, RZ ;  /* 0x000000ffff097224 */ /* 0x000fe200078e00ff */
[----:B------:R-:W2:Y:S01]  /*9e90*/  S2UR UR6, SR_CTAID.X ;  /* 0x00000000000679c3 */ /* 0x000ea20000002500 */
[----:B------:R-:W-:Y:S01]  /*9ea0*/  ULDC UR5, c[0x0][0xc38] ;  /* 0x00030e0000057ab9 */ /* 0x000fe20000000800 */
[----:B-1----:R-:W-:-:S04]  /*9eb0*/  LOP3.LUT R0, R0, 0x1f, RZ, 0xc0, !PT ;  /* 0x0000001f00007812 */ /* 0x002fc800078ec0ff */
[----:B------:R-:W-:-:S04]  /*9ec0*/  ISETP.NE.AND P0, PT, R0, 0x1f, PT ;  /* 0x0000001f0000780c */ /* 0x000fc80003f05270 */
[----:B------:R-:W-:-:S13]  /*9ed0*/  ISETP.GE.OR P1, PT, R0, UR4, !P0 ;  /* 0x0000000400007c0c */ /* 0x000fda000c726670 */
[----:B0-----:R-:W0:Y:S08]  /*9ee0*/  @!P1 LDC.64 R2, c[0x0][0xc80] ;  /* 0x00032000ff029b82 */ /* 0x001e300000000a00 */
[----:B------:R-:W1:Y:S01]  /*9ef0*/  @!P1 LDC.64 R4, c[0x0][0xc78] ;  /* 0x00031e00ff049b82 */ /* 0x000e620000000a00 */
[----:B0-----:R-:W-:-:S05]  /*9f00*/  @!P1 IMAD.WIDE.U32 R2, R0, 0x4, R2 ;  /* 0x0000000400029825 */ /* 0x001fca00078e0002 */
[----:B------:R1:W3:Y:S02]  /*9f10*/  @!P1 LDG.E R6, desc[UR40][R2.64] ;  /* 0x0000002802069981 */ /* 0x0002e4000c1e1900 */
[----:B-1----:R-:W-:-:S05]  /*9f20*/  @!P1 IMAD.WIDE.U32 R2, R0, 0x4, R4 ;  /* 0x0000000400029825 */ /* 0x002fca00078e0004 */
[----:B------:R-:W3:Y:S01]  /*9f30*/  @!P1 LDG.E R9, desc[UR40][R2.64] ;  /* 0x0000002802099981 */ /* 0x000ee2000c1e1900 */
[C---:B------:R-:W-:Y:S01]  /*9f40*/  ISETP.NE.AND P1, PT, R0.reuse, RZ, PT ;  /* 0x000000ff0000720c */ /* 0x040fe20003f25270 */
[----:B------:R-:W-:Y:S01]  /*9f50*/  UMOV UR4, URZ ;  /* 0x0000003f00047c82 */ /* 0x000fe20008000000 */
[C---:B------:R-:W-:Y:S02]  /*9f60*/  ISETP.GE.U32.AND P2, PT, R0.reuse, 0x2, PT ;  /* 0x000000020000780c */ /* 0x040fe40003f46070 */
[C---:B------:R-:W-:Y:S02]  /*9f70*/  ISETP.GE.U32.AND P3, PT, R0.reuse, 0x4, PT ;  /* 0x000000040000780c */ /* 0x040fe40003f66070 */
[C---:B------:R-:W-:Y:S02]  /*9f80*/  ISETP.GE.U32.AND P4, PT, R0.reuse, 0x8, PT ;  /* 0x000000080000780c */ /* 0x040fe40003f86070 */
[----:B------:R-:W-:Y:S01]  /*9f90*/  ISETP.GE.U32.AND P5, PT, R0, 0x10, PT ;  /* 0x000000100000780c */ /* 0x000fe20003fa6070 */
[----:B---3--:R-:W-:-:S05]  /*9fa0*/  IMAD R4, R6, R9, RZ ;  /* 0x0000000906047224 */ /* 0x008fca00078e02ff */
[----:B------:R-:W0:Y:S02]  /*9fb0*/  SHFL.UP PT, R5, R4, 0x1, RZ ;  /* 0x0420000004057989 */ /* 0x000e2400000e00ff */
[----:B0-----:R-:W-:-:S05]  /*9fc0*/  SEL R5, R5, RZ, P1 ;  /* 0x000000ff05057207 */ /* 0x001fca0000800000 */
[----:B------:R-:W-:-:S05]  /*9fd0*/  IMAD.IADD R5, R4, 0x1, R5 ;  /* 0x0000000104057824 */ /* 0x000fca00078e0205 */
        /* <DEDUP_REMOVED lines=12> */
[----:B------:R-:W0:Y:S02]  /*a0a0*/  SHFL.IDX PT, R4, R2, 0x1f, 0x1f ;  /* 0x03e01f0002047f89 */ /* 0x000e2400000e0000 */
[----:B0-----:R-:W-:-:S04]  /*a0b0*/  IMAD R7, R4, UR5, RZ ;  /* 0x0000000504077c24 */ /* 0x001fc8000f8e02ff */
[----:B------:R-:W-:Y:S01]  /*a0c0*/  IMAD.MOV.U32 R4, RZ, RZ, R7 ;  /* 0x000000ffff047224 */ /* 0x000fe200078e0007 */
[----:B--2---:R-:W-:-:S13]  /*a0d0*/  ISETP.GT.AND P6, PT, R7, UR6, PT ;  /* 0x0000000607007c0c */ /* 0x004fda000bfc4270 */
[----:B------:R-:W-:Y:S05]  /*a0e0*/  @P6 BRA `(.L_x_222) ;  /* 0x0000000000a46947 */ /* 0x000fea0003800000 */
[----:B------:R-:W-:Y:S01]  /*a0f0*/  IMAD.MOV.U32 R7, RZ, RZ, R4 ;  /* 0x000000ffff077224 */ /* 0x000fe200078e0004 */
[----:B------:R-:W-:Y:S01]  /*a100*/  UMOV UR4, URZ ;  /* 0x0000003f00047c82 */ /* 0x000fe20008000000 */
[----:B------:R-:W-:-:S05]  /*a110*/  ULDC UR5, c[0x0][0xc38] ;  /* 0x00030e0000057ab9 */ /* 0x000fca0000000800 */
.L_x_224:
[----:B------:R-:W0:Y:S01]  /*a120*/  LDC R2, c[0x0][0xc3c] ;  /* 0x00030f00ff027b82 */ /* 0x000e220000000800 */
[----:B------:R-:W-:Y:S01]  /*a130*/  ULDC UR7, c[0x0][0xc3c] ;  /* 0x00030f0000077ab9 */ /* 0x000fe20000000800 */
[----:B------:R-:W-:Y:S01]  /*a140*/  UIADD3 UR4, UR4, 0x1f, URZ ;  /* 0x0000001f04047890 */ /* 0x000fe2000fffe03f */
[----:B------:R-:W-:-:S05]  /*a150*/  IMAD.U32 R3, RZ, RZ, UR7 ;  /* 0x00000007ff037e24 */ /* 0x000fca000f8e00ff */
[----:B------:R1:W-:Y:S01]  /*a160*/  STL [R1+0xc], R3 ;  /* 0x00000c0301007387 */ /* 0x0003e20000100800 */
[----:B0-----:R-:W-:-:S13]  /*a170*/  ISETP.LE.AND P6, PT, R2, UR4, PT ;  /* 0x0000000402007c0c */ /* 0x001fda000bfc3270 */
[----:B-1----:R-:W-:Y:S05]  /*a180*/  @P6 BRA `(.L_x_223) ;  /* 0x0000000400a46947 */ /* 0x002fea0003800000 */
[----:B------:R-:W-:Y:S02]  /*a190*/  VIADD R9, R0, UR4 ;  /* 0x0000000400097c36 */ /* 0x000fe40008000000 */
[----:B------:R-:W-:-:S03]  /*a1a0*/  IMAD.MOV.U32 R6, RZ, RZ, RZ ;  /* 0x000000ffff067224 */ /* 0x000fc600078e00ff */
[----:B------:R-:W-:-:S13]  /*a1b0*/  ISETP.GE.OR P6, PT, R9, R2, !P0 ;  /* 0x000000020900720c */ /* 0x000fda00047c6670 */
[----:B------:R-:W0:Y:S08]  /*a1c0*/  @!P6 LDC.64 R2, c[0x0][0xc80] ;  /* 0x00032000ff02eb82 */ /* 0x000e300000000a00 */
[----:B------:R-:W1:Y:S01]  /*a1d0*/  @!P6 LDC.64 R4, c[0x0][0xc78] ;  /* 0x00031e00ff04eb82 */ /* 0x000e620000000a00 */
[----:B0-----:R-:W-:-:S05]  /*a1e0*/  @!P6 IMAD.WIDE R2, R9, 0x4, R2 ;  /* 0x000000040902e825 */ /* 0x001fca00078e0202 */
[----:B------:R1:W2:Y:S02]  /*a1f0*/  @!P6 LDG.E R6, desc[UR40][R2.64] ;  /* 0x000000280206e981 */ /* 0x0002a4000c1e1900 */
[----:B-1----:R-:W-:-:S04]  /*a200*/  @!P6 IMAD.WIDE R2, R9, 0x4, R4 ;  /* 0x000000040902e825 */ /* 0x002fc800078e0204 */
[----:B------:R-:W-:-:S06]  /*a210*/  IMAD.MOV.U32 R9, RZ, RZ, RZ ;  /* 0x000000ffff097224 */ /* 0x000fcc00078e00ff */
[----:B------:R-:W2:Y:S02]  /*a220*/  @!P6 LDG.E R9, desc[UR40][R2.64] ;  /* 0x000000280209e981 */ /* 0x000ea4000c1e1900 */
[----:B--2---:R-:W-:-:S05]  /*a230*/  IMAD R11, R6, R9, RZ ;  /* 0x00000009060b7224 */ /* 0x004fca00078e02ff */
        /* <DEDUP_REMOVED lines=17> */
[----:B------:R-:W-:-:S05]  /*a350*/  IMAD.IADD R7, R4, 0x1, R7 ;  /* 0x0000000104077824 */ /* 0x000fca00078e0207 */
[----:B------:R-:W-:-:S13]  /*a360*/  ISETP.GT.AND P6, PT, R7, UR6, PT ;  /* 0x0000000607007c0c */ /* 0x000fda000bfc4270 */
[----:B------:R-:W-:Y:S05]  /*a370*/  @!P6 BRA `(.L_x_224) ;  /* 0xfffffffc0068e947 */ /* 0x000fea000383ffff */
.L_x_222:
[----:B------:R-:W-:Y:S02]  /*a380*/  IMAD.IADD R11, R7, 0x1, -R4 ;  /* 0x00000001070b7824 */ /* 0x000fe400078e0a04 */
[----:B------:R-:W-:Y:S02]  /*a390*/  IMAD.MOV.U32 R12, RZ, RZ, RZ ;  /* 0x000000ffff0c7224 */ /* 0x000fe400078e00ff */
[----:B------:R-:W-:-:S05]  /*a3a0*/  IMAD R3, R2, UR5, R11 ;  /* 0x0000000502037c24 */ /* 0x000fca000f8e020b */
[----:B------:R-:W-:-:S13]  /*a3b0*/  ISETP.GT.AND P0, PT, R3, UR6, PT ;  /* 0x0000000603007c0c */ /* 0x000fda000bf04270 */
[----:B------:R-:W-:-:S04]  /*a3c0*/  VOTE.ANY R10, PT, !P0 ;  /* 0x00000000000a7806 */ /* 0x000fc800040e0100 */
[----:B------:R-:W0:Y:S01]  /*a3d0*/  POPC R5, R10 ;  /* 0x0000000a00057309 */ /* 0x000e220000000000 */
[----:B------:R-:W-:Y:S01]  /*a3e0*/  ISETP.NE.AND P0, PT, R10, RZ, PT ;  /* 0x000000ff0a00720c */ /* 0x000fe20003f05270 */
[----:B0-----:R-:W0:Y:S04]  /*a3f0*/  SHFL.IDX PT, R6, R6, R5, 0x1f ;  /* 0x00001f0506067589 */ /* 0x001e2800000e0000 */
[----:B------:R-:W1:Y:S01]  /*a400*/  SHFL.IDX PT, R8, R9, R5, 0x1f ;  /* 0x00001f0509087589 */ /* 0x000e6200000e0000 */
[----:B0-----:R-:W-:-:S04]  /*a410*/  IABS R4, R6 ;  /* 0x0000000600047213 */ /* 0x001fc80000000000 */
[----:B------:R-:W0:Y:S01]  /*a420*/  I2F.RP R13, R4 ;  /* 0x00000004000d7306 */ /* 0x000e220000209400 */
[----:B-1----:R-:W-:-:S07]  /*a430*/  IABS R7, R8 ;  /* 0x0000000800077213 */ /* 0x002fce0000000000 */
[----:B------:R-:W-:Y:S08]  /*a440*/  I2F.RP R10, R7 ;  /* 0x00000007000a7306 */ /* 0x000ff00000209400 */
[----:B0-----:R-:W0:Y:S02]  /*a450*/  MUFU.RCP R13, R13 ;  /* 0x0000000d000d7308 */ /* 0x001e240000001000 */
[----:B0-----:R-:W-:-:S06]  /*a460*/  VIADD R3, R13, 0xffffffe ;  /* 0x0ffffffe0d037836 */ /* 0x001fcc0000000000 */
[----:B------:R-:W0:Y:S02]  /*a470*/  F2I.FTZ.U32.TRUNC.NTZ R3, R3 ;  /* 0x0000000300037305 */ /* 0x000e24000021f000 */
[----:B0-----:R-:W-:Y:S01]  /*a480*/  IMAD.MOV R15, RZ, RZ, -R3 ;  /* 0x000000ffff0f7224 */ /* 0x001fe200078e0a03 */
[----:B------:R-:W-:Y:S06]  /*a490*/  @!P0 BRA `(.L_x_225) ;  /* 0x0000000000088947 */ /* 0x000fec0003800000 */
[----:B------:R-:W-:-:S05]  /*a4a0*/  VIADD R9, R5, 0xffffffff ;  /* 0xffffffff05097836 */ /* 0x000fca0000000000 */
[----:B------:R0:W1:Y:S02]  /*a4b0*/  SHFL.IDX PT, R12, R2, R9, 0x1f ;  /* 0x00001f09020c7589 */ /* 0x00006400000e0000 */
.L_x_225:
[----:B-1----:R-:W-:Y:S01]  /*a4c0*/  IMAD R11, R12, UR5, R11 ;  /* 0x000000050c0b7c24 */ /* 0x002fe2000f8e020b */
[----:B------:R-:W1:Y:S01]  /*a4d0*/  MUFU.RCP R10, R10 ;  /* 0x0000000a000a7308 */ /* 0x000e620000001000 */
[----:B0-----:R-:W-:Y:S02]  /*a4e0*/  IMAD R9, R15, R4, RZ ;  /* 0x000000040f097224 */ /* 0x001fe400078e02ff */
[----:B------:R-:W-:Y:S01]  /*a4f0*/  IMAD.MOV.U32 R2, RZ, RZ, RZ ;  /* 0x000000ffff027224 */ /* 0x000fe200078e00ff */
[----:B------:R0:W-:Y:S03]  /*a500*/  STL [R1], R11 ;  /* 0x0000000b01007387 */ /* 0x0001e60000100800 */
[----:B------:R-:W-:Y:S01]  /*a510*/  IMAD.HI.U32 R2, R3, R9, R2 ;  /* 0x0000000903027227 */ /* 0x000fe200078e0002 */
[----:B------:R-:W-:Y:S02]  /*a520*/  IADD3 R9, -R11, UR6, RZ ;  /* 0x000000060b097c10 */ /* 0x000fe4000fffe1ff */
[----:B------:R-:W-:-:S02]  /*a530*/  IABS R3, R6 ;  /* 0x0000000600037213 */ /* 0x000fc40000000000 */
[----:B------:R-:W-:-:S03]  /*a540*/  IABS R13, R9 ;  /* 0x00000009000d7213 */ /* 0x000fc60000000000 */
[----:B------:R-:W-:Y:S02]  /*a550*/  IMAD.MOV R12, RZ, RZ, -R3 ;  /* 0x000000ffff0c7224 */ /* 0x000fe400078e0a03 */
[----:B0-----:R-:W-:-:S04]  /*a560*/  IMAD.HI.U32 R11, R2, R13, RZ ;  /* 0x0000000d020b7227 */ /* 0x001fc800078e00ff */
[----:B-1----:R-:W-:Y:S02]  /*a570*/  VIADD R3, R10, 0xffffffe ;  /* 0x0ffffffe0a037836 */ /* 0x002fe40000000000 */
[----:B------:R-:W-:-:S04]  /*a580*/  IMAD R13, R11, R12, R13 ;  /* 0x0000000c0b0d7224 */ /* 0x000fc800078e020d */
[----:B------:R-:W0:Y:S01]  /*a590*/  F2I.FTZ.U32.TRUNC.NTZ R3, R3 ;  /* 0x0000000300037305 */ /* 0x000e22000021f000 */
[----:B------:R-:W-:-:S13]  /*a5a0*/  ISETP.GT.U32.AND P1, PT, R4, R13, PT ;  /* 0x0000000d0400720c */ /* 0x000fda0003f24070 */
[----:B------:R-:W-:Y:S02]  /*a5b0*/  @!P1 IMAD.IADD R13, R13, 0x1, -R4 ;  /* 0x000000010d0d9824 */ /* 0x000fe400078e0a04 */
[----:B0-----:R-:W-:Y:S02]  /*a5c0*/  IMAD.MOV R2, RZ, RZ, -R3 ;  /* 0x000000ffff027224 */ /* 0x001fe400078e0a03 */
[----:B------:R-:W-:Y:S01]  /*a5d0*/  @!P1 VIADD R11, R11, 0x1 ;  /* 0x000000010b0b9836 */ /* 0x000fe20000000000 */
[----:B------:R-:W-:Y:S01]  /*a5e0*/  ISETP.GE.U32.AND P0, PT, R13, R4, PT ;  /* 0x000000040d00720c */ /* 0x000fe20003f06070 */
[----:B------:R-:W-:Y:S01]  /*a5f0*/  IMAD R13, R2, R7, RZ ;  /* 0x00000007020d7224 */ /* 0x000fe200078e02ff */
[----:B------:R-:W-:Y:S01]  /*a600*/  ISETP.NE.AND P1, PT, R6, RZ, PT ;  /* 0x000000ff0600720c */ /* 0x000fe20003f25270 */
[----:B------:R-:W-:-:S04]  /*a610*/  IMAD.MOV.U32 R2, RZ, RZ, RZ ;  /* 0x000000ffff027224 */ /* 0x000fc800078e00ff */
[----:B------:R-:W-:Y:S01]  /*a620*/  IMAD.HI.U32 R4, R3, R13, R2 ;  /* 0x0000000d03047227 */ /* 0x000fe200078e0002 */
[----:B------:R-:W-:-:S04]  /*a630*/  LOP3.LUT R2, R9, R6, RZ, 0x3c, !PT ;  /* 0x0000000609027212 */ /* 0x000fc800078e3cff */
[----:B------:R-:W-:Y:S01]  /*a640*/  ISETP.GE.AND P2, PT, R2, RZ, PT ;  /* 0x000000ff0200720c */ /* 0x000fe20003f46270 */
[----:B------:R-:W-:Y:S01]  /*a650*/  @P0 VIADD R11, R11, 0x1 ;  /* 0x000000010b0b0836 */ /* 0x000fe20000000000 */
[----:B------:R-:W-:-:S05]  /*a660*/  IABS R2, R8 ;  /* 0x0000000800027213 */ /* 0x000fca0000000000 */
[----:B------:R-:W-:-:S06]  /*a670*/  IMAD.MOV R2, RZ, RZ, -R2 ;  /* 0x000000ffff027224 */ /* 0x000fcc00078e0a02 */
[----:B------:R-:W-:Y:S01]  /*a680*/  @!P2 IMAD.MOV R11, RZ, RZ, -R11 ;  /* 0x000000ffff0ba224 */ /* 0x000fe200078e0a0b */
[----:B------:R-:W-:-:S04]  /*a690*/  @!P1 LOP3.LUT R11, RZ, R6, RZ, 0x33, !PT ;  /* 0x00000006ff0b9212 */ /* 0x000fc800078e33ff */
[-C--:B------:R-:W-:Y:S01]  /*a6a0*/  IABS R3, R11.reuse ;  /* 0x0000000b00037213 */ /* 0x080fe20000000000 */
[----:B------:R-:W-:-:S04]  /*a6b0*/  IMAD R6, R6, R11, RZ ;  /* 0x0000000b06067224 */ /* 0x000fc800078e02ff */
[----:B------:R-:W-:-:S04]  /*a6c0*/  IMAD.HI.U32 R4, R4, R3, RZ ;  /* 0x0000000304047227 */ /* 0x000fc800078e00ff */
[----:B------:R-:W-:Y:S02]  /*a6d0*/  IMAD R2, R4, R2, R3 ;  /* 0x0000000204027224 */ /* 0x000fe400078e0203 */
[----:B------:R-:W-:-:S03]  /*a6e0*/  IMAD.IADD R6, R9, 0x1, -R6 ;  /* 0x0000000109067824 */ /* 0x000fc600078e0a06 */
[----:B------:R-:W-:Y:S02]  /*a6f0*/  ISETP.GT.U32.AND P1, PT, R7, R2, PT ;  /* 0x000000020700720c */ /* 0x000fe40003f24070 */
[----:B------:R1:W-:Y:S11]  /*a700*/  STL [R1+0x4], R6 ;  /* 0x0000040601007387 */ /* 0x0003f60000100800 */
[----:B------:R-:W-:-:S02]  /*a710*/  @!P1 IMAD.IADD R2, R2, 0x1, -R7 ;  /* 0x0000000102029824 */ /* 0x000fc400078e0a07 */
[----:B------:R-:W-:Y:S01]  /*a720*/  @!P1 VIADD R4, R4, 0x1 ;  /* 0x0000000104049836 */ /* 0x000fe20000000000 */
[----:B------:R-:W-:Y:S02]  /*a730*/  ISETP.NE.AND P1, PT, R8, RZ, PT ;  /* 0x000000ff0800720c */ /* 0x000fe40003f25270 */
[----:B------:R-:W-:Y:S02]  /*a740*/  ISETP.GE.U32.AND P0, PT, R2, R7, PT ;  /* 0x000000070200720c */ /* 0x000fe40003f06070 */
[----:B------:R-:W-:-:S04]  /*a750*/  LOP3.LUT R2, R11, R8, RZ, 0x3c, !PT ;  /* 0x000000080b027212 */ /* 0x000fc800078e3cff */
[----:B------:R-:W-:-:S07]  /*a760*/  ISETP.GE.AND P2, PT, R2, RZ, PT ;  /* 0x000000ff0200720c */ /* 0x000fce0003f46270 */
[----:B------:R-:W-:-:S06]  /*a770*/  @P0 VIADD R4, R4, 0x1 ;  /* 0x0000000104040836 */ /* 0x000fcc0000000000 */
[----:B------:R-:W-:Y:S01]  /*a780*/  @!P2 IMAD.MOV R4, RZ, RZ, -R4 ;  /* 0x000000ffff04a224 */ /* 0x000fe200078e0a04 */
[----:B------:R-:W-:-:S05]  /*a790*/  @!P1 LOP3.LUT R4, RZ, R8, RZ, 0x33, !PT ;  /* 0x00000008ff049212 */ /* 0x000fca00078e33ff */
[--C-:B------:R-:W-:Y:S02]  /*a7a0*/  IMAD.MOV R2, RZ, RZ, -R4.reuse ;  /* 0x000000ffff027224 */ /* 0x100fe400078e0a04 */
[C---:B------:R-:W-:Y:S02]  /*a7b0*/  IMAD R4, R8.reuse, 0x1000000, R4 ;  /* 0x0100000008047824 */ /* 0x040fe400078e0204 */
[----:B------:R-:W-:Y:S02]  /*a7c0*/  IMAD R11, R8, R2, R11 ;  /* 0x00000002080b7224 */ /* 0x000fe400078e020b */
[----:B------:R-:W-:Y:S02]  /*a7d0*/  VIADD R2, R5, UR4 ;  /* 0x0000000405027c36 */ /* 0x000fe40008000000 */
[----:B------:R-:W-:-:S03]  /*a7e0*/  IMAD R3, R11, 0x10000, R4 ;  /* 0x000100000b037824 */ /* 0x000fc600078e0204 */
[----:B------:R1:W-:Y:S04]  /*a7f0*/  STL [R1+0xc], R2 ;  /* 0x00000c0201007387 */ /* 0x0003e80000100800 */
[----:B------:R1:W-:Y:S01]  /*a800*/  STL [R1+0x8], R3 ;  /* 0x0000080301007387 */ /* 0x0003e20000100800 */
[----:B------:R-:W-:Y:S05]  /*a810*/  BRA `(.L_x_226) ;  /* 0x0000000000107947 */ /* 0x000fea0003800000 */
.L_x_223:
[----:B------:R-:W-:Y:S01]  /*a820*/  IMAD.U32 R2, RZ, RZ, UR6 ;  /* 0x00000006ff027e24 */ /* 0x000fe2000f8e00ff */
[----:B------:R0:W-:Y:S04]  /*a830*/  STL [R1+0x4], RZ ;  /* 0x000004ff01007387 */ /* 0x0001e80000100800 */
[----:B------:R0:W-:Y:S04]  /*a840*/  STL [R1+0x8], RZ ;  /* 0x000008ff01007387 */ /* 0x0001e80000100800 */
[----:B------:R0:W-:Y:S02]  /*a850*/  STL [R1], R2 ;  /* 0x0000000201007387 */ /* 0x0001e40000100800 */
.L_x_226:
[----:B------:R-:W2:Y:S04]  /*a860*/  LDL R4, [R1] ;  /* 0x0000000001047983 */ /* 0x000ea80000100800 */
[----:B------:R-:W2:Y:S04]  /*a870*/  LDL R5, [R1+0x4] ;  /* 0x0000040001057983 */ /* 0x000ea80000100800 */
[----:B-1----:R-:W2:Y:S04]  /*a880*/  LDL R6, [R1+0x8] ;  /* 0x0000080001067983 */ /* 0x002ea80000100800 */
[----:B------:R-:W2:Y:S01]  /*a890*/  LDL R7, [R1+0xc] ;  /* 0x00000c0001077983 */ /* 0x000ea20000100800 */
[----:B------:R-:W-:-:S13]  /*a8a0*/  ISETP.NE.AND P0, PT, R0, RZ, PT ;  /* 0x000000ff0000720c */ /* 0x000fda0003f05270 */
[----:B------:R-:W1:Y:S01]  /*a8b0*/  @!P0 S2R R3, SR_CgaCtaId ;  /* 0x0000000000038919 */ /* 0x000e620000008800 */
[----:B------:R-:W-:-:S04]  /*a8c0*/  @!P0 MOV R0, 0x400 ;  /* 0x0000040000008802 */ /* 0x000fc80000000f00 */
[----:B-1----:R-:W-:-:S05]  /*a8d0*/  @!P0 LEA R0, R3, R0, 0x18 ;  /* 0x0000000003008211 */ /* 0x002fca00078ec0ff */
[----:B--2---:R1:W-:Y:S01]  /*a8e0*/  @!P0 STS.128 [R0+0x348d0], R4 ;  /* 0x0348d00400008388 */ /* 0x0043e20000000c00 */
[----:B------:R-:W-:Y:S06]  /*a8f0*/  BAR.ARV 0x5, 0x180 ;  /* 0x0146000000007b1d */ /* 0x000fec0000002000 */
.L_x_221:
[----:B-1----:R-:W3:Y:S01]  /*a900*/  LDL R0, [R1+0xc] ;  /* 0x00000c0001007983 */ /* 0x002ee20000100800 */
[----:B------:R-:W-:Y:S01]  /*a910*/  ULDC UR4, c[0x0][0xc3c] ;  /* 0x00030f0000047ab9 */ /* 0x000fe20000000800 */
[----:B------:R-:W-:Y:S02]  /*a920*/  IMAD.MOV.U32 R19, RZ, RZ, RZ ;  /* 0x000000ffff137224 */ /* 0x000fe400078e00ff */
[----:B------:R1:W-:Y:S01]  /*a930*/  STL [R1+0x48], RZ ;  /* 0x000048ff01007387 */ /* 0x0003e20000100800 */
[----:B---3--:R-:W-:Y:S01]  /*a940*/  ISETP.GE.AND P0, PT, R0, UR4, PT ;  /* 0x0000000400007c0c */ /* 0x008fe2000bf06270 */
[----:B------:R-:W-:-:S05]  /*a950*/  IMAD.MOV.U32 R0, RZ, RZ, 0x1 ;  /* 0x00000001ff007424 */ /* 0x000fca00078e00ff */
[----:B------:R1:W-:Y:S07]  /*a960*/  STL [R1+0x14], R0 ;  /* 0x0000140001007387 */ /* 0x0003ee0000100800 */
[----:B------:R-:W-:Y:S05]  /*a970*/  @P0 BRA `(.L_x_227) ;  /* 0x0000005400fc0947 */ /* 0x000fea0003800000 */
[----:B--2---:R-:W2:Y:S01]  /*a980*/  S2R R5, SR_TID.X ;  /* 0x0000000000057919 */ /* 0x004ea20000002100 */
[----:B------:R-:W3:Y:S01]  /*a990*/  S2UR UR5, SR_CgaCtaId ;  /* 0x00000000000579c3 */ /* 0x000ee20000008800 */
[----:B------:R-:W-:Y:S01]  /*a9a0*/  UMOV UR4, 0x400 ;  /* 0x0000040000047882 */ /* 0x000fe20000000000 */
[----:B------:R-:W-:Y:S01]  /*a9b0*/  BSSY B8, `(.L_x_227) ;  /* 0x000057b000087945 */ /* 0x000fe20003800000 */
[----:B------:R-:W-:Y:S01]  /*a9c0*/  IMAD.MOV.U32 R19, RZ, RZ, RZ ;  /* 0x000000ffff137224 */ /* 0x000fe200078e00ff */
[----:B------:R-:W-:Y:S01]  /*a9d0*/  ULDC UR36, c[0x0][0xc] ;  /* 0x0000030000247ab9 */ /* 0x000fe20000000800 */
[----:B------:R-:W-:Y:S01]  /*a9e0*/  ULDC.64 UR38, c[0x0][0x198] ;  /* 0x0000660000267ab9 */ /* 0x000fe20000000a00 */
[----:B---3--:R-:W-:-:S06]  /*a9f0*/  ULEA UR4, UR5, UR4, 0x18 ;  /* 0x0000000405047291 */ /* 0x008fcc000f8ec03f */
[----:B------:R-:W-:Y:S01]  /*aa00*/  IMAD.U32 R18, RZ, RZ, UR4 ;  /* 0x00000004ff127e24 */ /* 0x000fe2000f8e00ff */
[C---:B--2---:R-:W-:Y:S01]  /*aa10*/  LOP3.LUT R4, R5.reuse, 0x7f, RZ, 0xc0, !PT ;  /* 0x0000007f05047812 */ /* 0x044fe200078ec0ff */
[----:B-1----:R-:W-:-:S05]  /*aa20*/  IMAD.SHL.U32 R0, R5, 0x8, RZ ;  /* 0x0000000805007824 */ /* 0x002fca00078e00ff */
[C---:B0-----:R-:W-:Y:S02]  /*aa30*/  LOP3.LUT R2, R0.reuse, 0x1f8, RZ, 0xc0, !PT ;  /* 0x000001f800027812 */ /* 0x041fe400078ec0ff */
[----:B------:R-:W-:Y:S02]  /*aa40*/  LOP3.LUT R0, R0, 0x38, RZ, 0xc0, !PT ;  /* 0x0000003800007812 */ /* 0x000fe400078ec0ff */
[----:B------:R-:W-:Y:S01]  /*aa50*/  LOP3.LUT R3, R2, 0x38, R5, 0x78, !PT ;  /* 0x0000003802037812 */ /* 0x000fe200078e7805 */
[----:B------:R-:W-:Y:S01]  /*aa60*/  IMAD.SHL.U32 R2, R4, 0x8, RZ ;  /* 0x0000000804027824 */ /* 0x000fe200078e00ff */
[----:B------:R-:W-:-:S04]  /*aa70*/  SHF.R.U32.HI R4, RZ, 0x3, R4 ;  /* 0x00000003ff047819 */ /* 0x000fc80000011604 */
[----:B------:R-:W-:Y:S01]  /*aa80*/  LOP3.LUT R3, R3, 0x200, R2, 0xf8, !PT ;  /* 0x0000020003037812 */ /* 0x000fe200078ef802 */
[----:B------:R-:W-:-:S04]  /*aa90*/  IMAD.SHL.U32 R2, R5, 0x10, RZ ;  /* 0x0000001005027824 */ /* 0x000fc800078e00ff */
[----:B------:R-:W-:Y:S01]  /*aaa0*/  IMAD R3, R3, 0x2, R18 ;  /* 0x0000000203037824 */ /* 0x000fe200078e0212 */
[----:B------:R-:W-:Y:S01]  /*aab0*/  LOP3.LUT R4, R4, 0x70, R2, 0xf8, !PT ;  /* 0x0000007004047812 */ /* 0x000fe200078ef802 */
[----:B------:R-:W-:-:S03]  /*aac0*/  IMAD.MOV.U32 R2, RZ, RZ, 0x1 ;  /* 0x00000001ff027424 */ /* 0x000fc600078e00ff */
[----:B------:R-:W-:Y:S04]  /*aad0*/  STL [R1+0x24], R3 ;  /* 0x0000240301007387 */ /* 0x000fe80000100800 */
[----:B------:R0:W-:Y:S04]  /*aae0*/  STL [R1+0x14], R2 ;  /* 0x0000140201007387 */ /* 0x0001e80000100800 */
[----:B------:R1:W-:Y:S01]  /*aaf0*/  STL [R1+0x48], RZ ;  /* 0x000048ff01007387 */ /* 0x0003e20000100800 */
[C---:B0-----:R-:W-:Y:S02]  /*ab00*/  LOP3.LUT R2, R0.reuse, 0x40, RZ, 0xfc, !PT ;  /* 0x0000004000027812 */ /* 0x041fe400078efcff */
[----:B-1----:R-:W-:-:S07]  /*ab10*/  LOP3.LUT R0, R0, 0x80, RZ, 0xfc, !PT ;  /* 0x0000008000007812 */ /* 0x002fce00078efcff */
.L_x_329:
[----:B--2---:R-:W2:Y:S01]  /*ab20*/  LDL R0, [R1+0xc] ;  /* 0x00000c0001007983 */ /* 0x004ea20000100800 */
[----:B------:R-:W2:Y:S01]  /*ab30*/  LDC.64 R2, c[0x0][0xc88] ;  /* 0x00032200ff027b82 */ /* 0x000ea20000000a00 */
[----:B------:R-:W-:Y:S05]  /*ab40*/  YIELD ;  /* 0x0000000000007946 */ /* 0x000fea0003800000 */
[----:B------:R-:W-:Y:S01]  /*ab50*/  ULDC.64 UR4, c[0x0][0xa28] ;  /* 0x00028a0000047ab9 */ /* 0x000fe20000000a00 */
[----:B-1----:R-:W-:Y:S01]  /*ab60*/  IMAD.MOV.U32 R6, RZ, RZ, RZ ;  /* 0x000000ffff067224 */ /* 0x002fe200078e00ff */
[----:B------:R-:W-:Y:S01]  /*ab70*/  ISETP.NE.U32.AND P0, PT, RZ, UR4, PT ;  /* 0x00000004ff007c0c */ /* 0x000fe2000bf05070 */
[----:B------:R-:W-:Y:S01]  /*ab80*/  ULDC.64 UR6, c[0x0][0xa18] ;  /* 0x0002860000067ab9 */ /* 0x000fe20000000a00 */
[----:B------:R-:W-:Y:S01]  /*ab90*/  ULDC.64 UR8, c[0x0][0xa08] ;  /* 0x0002820000087ab9 */ /* 0x000fe20000000a00 */
[----:B--2---:R-:W-:-:S05]  /*aba0*/  IMAD.WIDE R2, R0, 0x4, R2 ;  /* 0x0000000400027825 */ /* 0x004fca00078e0202 */
[----:B------:R-:W2:Y:S01]  /*abb0*/  LDG.E R10, desc[UR40][R2.64] ;  /* 0x00000028020a7981 */ /* 0x000ea2000c1e1900 */
[----:B------:R-:W-:Y:S01]  /*abc0*/  ISETP.NE.AND.EX P0, PT, RZ, UR5, PT, P0 ;  /* 0x00000005ff007c0c */ /* 0x000fe2000bf05300 */
[----:B------:R-:W-:Y:S01]  /*abd0*/  IMAD.MOV.U32 R0, RZ, RZ, RZ ;  /* 0x000000ffff007224 */ /* 0x000fe200078e00ff */
[----:B--2---:R-:W-:Y:S01]  /*abe0*/  SHF.R.S32.HI R4, RZ, 0x1f, R10 ;  /* 0x0000001fff047819 */ /* 0x004fe2000001140a */
[----:B------:R-:W-:-:S10]  /*abf0*/  IMAD.SHL.U32 R17, R10, 0x4, RZ ;  /* 0x000000040a117824 */ /* 0x000fd400078e00ff */
[C---:B------:R-:W-:Y:S01]  /*ac00*/  @P0 LEA R2, P1, R10.reuse, UR4, 0x2 ;  /* 0x000000040a020c11 */ /* 0x040fe2000f8210ff */
[----:B------:R-:W-:Y:S03]  /*ac10*/  STL [R1+0x2c], R10 ;  /* 0x00002c0a01007387 */ /* 0x000fe60000100800 */
[C-C-:B------:R-:W-:Y:S01]  /*ac20*/  @P0 LEA.HI.X R3, R10.reuse, UR5, R4.reuse, 0x2, P1 ;  /* 0x000000050a030c11 */ /* 0x140fe200088f1404 */
[----:B------:R-:W-:Y:S01]  /*ac30*/  ULDC.64 UR4, c[0x0][0xa00] ;  /* 0x0002800000047ab9 */ /* 0x000fe20000000a00 */
[----:B------:R-:W-:Y:S01]  /*ac40*/  SHF.L.U64.HI R9, R10, 0x2, R4 ;  /* 0x000000020a097819 */ /* 0x000fe20000010204 */
[----:B0-----:R0:W-:Y:S01]  /*ac50*/  STL [R1+0x3c], R4 ;  /* 0x00003c0401007387 */ /* 0x0011e20000100800 */
[----:B------:R-:W-:-:S03]  /*ac60*/  ISETP.NE.U32.AND P1, PT, RZ, UR4, PT ;  /* 0x00000004ff007c0c */ /* 0x000fc6000bf25070 */
[----:B------:R1:W5:Y:S01]  /*ac70*/  @P0 LDG.E R0, desc[UR40][R2.64] ;  /* 0x0000002802000981 */ /* 0x000362000c1e1900 */
[----:B------:R-:W-:Y:S01]  /*ac80*/  ISETP.NE.AND.EX P1, PT, RZ, UR5, PT, P1 ;  /* 0x00000005ff007c0c */ /* 0x000fe2000bf25310 */
[----:B------:R-:W-:Y:S01]  /*ac90*/  IMAD.MOV.U32 R8, RZ, RZ, RZ ;  /* 0x000000ffff087224 */ /* 0x000fe200078e00ff */
[----:B------:R-:W-:Y:S01]  /*aca0*/  ISETP.NE.U32.AND P2, PT, RZ, UR6, PT ;  /* 0x00000006ff007c0c */ /* 0x000fe2000bf45070 */
[----:B------:R-:W-:Y:S01]  /*acb0*/  STL [R1+0x20], R9 ;  /* 0x0000200901007387 */ /* 0x000fe20000100800 */
[----:B------:R-:W-:Y:S02]  /*acc0*/  ISETP.NE.U32.AND P0, PT, RZ, UR8, PT ;  /* 0x00000008ff007c0c */ /* 0x000fe4000bf05070 */
[C---:B0-----:R-:W-:Y:S02]  /*acd0*/  IADD3 R4, P4, R17.reuse, UR8, RZ ;  /* 0x0000000811047c10 */ /* 0x041fe4000ff9e0ff */
[----:B-1----:R-:W-:Y:S02]  /*ace0*/  IADD3 R2, P3, R17, UR4, RZ ;  /* 0x0000000411027c10 */ /* 0x002fe4000ff7e0ff */
[----:B------:R-:W-:-:S02]  /*acf0*/  ISETP.NE.AND.EX P2, PT, RZ, UR7, PT, P2 ;  /* 0x00000007ff007c0c */ /* 0x000fc4000bf45320 */
[C---:B------:R-:W-:Y:S02]  /*ad00*/  IADD3.X R3, R9.reuse, UR5, RZ, P3, !PT ;  /* 0x0000000509037c10 */ /* 0x040fe40009ffe4ff */
[----:B------:R-:W-:Y:S02]  /*ad10*/  ISETP.NE.AND.EX P0, PT, RZ, UR9, PT, P0 ;  /* 0x00000009ff007c0c */ /* 0x000fe4000bf05300 */
[----:B------:R-:W-:Y:S01]  /*ad20*/  IADD3.X R5, R9, UR9, RZ, P4, !PT ;  /* 0x0000000909057c10 */ /* 0x000fe2000a7fe4ff */
[----:B------:R-:W2:Y:S01]  /*ad30*/  @P1 LDG.E R6, desc[UR40][R2.64] ;  /* 0x0000002802061981 */ /* 0x000ea2000c1e1900 */
[----:B------:R-:W-:Y:S02]  /*ad40*/  ULDC UR4, c[0x0][0x288] ;  /* 0x0000a20000047ab9 */ /* 0x000fe40000000800 */
[----:B------:R-:W-:Y:S01]  /*ad50*/  IMAD.U32 R11, RZ, RZ, UR4 ;  /* 0x00000004ff0b7e24 */ /* 0x000fe2000f8e00ff */
[----:B------:R-:W-:-:S06]  /*ad60*/  ULDC.64 UR4, c[0x0][0x418] ;  /* 0x0001060000047ab9 */ /* 0x000fcc0000000a00 */
[----:B------:R-:W5:Y:S04]  /*ad70*/  @P0 LDG.E R8, desc[UR40][R4.64] ;  /* 0x0000002804080981 */ /* 0x000f68000c1e1900 */
[----:B--2---:R0:W-:Y:S02]  /*ad80*/  STL [R1+0x30], R6 ;  /* 0x0000300601007387 */ /* 0x0041e40000100800 */
[----:B0-----:R-:W-:-:S04]  /*ad90*/  @P2 IADD3 R6, P3, R17, UR6, RZ ;  /* 0x0000000611062c10 */ /* 0x001fc8000ff7e0ff */
[----:B------:R-:W-:-:S05]  /*ada0*/  @P2 IADD3.X R7, R9, UR7, RZ, P3, !PT ;  /* 0x0000000709072c10 */ /* 0x000fca0009ffe4ff */
[----:B------:R0:W2:Y:S01]  /*adb0*/  @P2 LDG.E R11, desc[UR40][R6.64] ;  /* 0x00000028060b2981 */ /* 0x0000a2000c1e1900 */
[----:B------:R-:W-:-:S03]  /*adc0*/  UISETP.NE.U32.AND UP0, UPT, UR4, URZ, UPT ;  /* 0x0000003f0400728c */ /* 0x000fc6000bf05070 */
[----:B------:R-:W-:Y:S01]  /*add0*/  ULDC UR4, c[0x0][0x424] ;  /* 0x0001090000047ab9 */ /* 0x000fe20000000800 */
[----:B------:R-:W-:-:S03]  /*ade0*/  UISETP.NE.AND.EX UP0, UPT, UR5, URZ, UPT, UP0 ;  /* 0x0000003f0500728c */ /* 0x000fc6000bf05300 */
[----:B------:R-:W-:Y:S01]  /*adf0*/  ULDC UR5, c[0x0][0x2f0] ;  /* 0x0000bc0000057ab9 */ /* 0x000fe20000000800 */
[----:B------:R-:W-:-:S04]  /*ae00*/  USEL UR4, UR4, 0x1, UP0 ;  /* 0x0000000104047887 */ /* 0x000fc80008000000 */
[----:B------:R-:W-:-:S06]  /*ae10*/  UIMAD UR4, UR4, UR5, URZ ;  /* 0x00000005040472a4 */ /* 0x000fcc000f8e023f */
[----:B0-----:R-:W-:Y:S01]  /*ae20*/  IMAD.U32 R6, RZ, RZ, UR4 ;  /* 0x00000004ff067e24 */ /* 0x001fe2000f8e00ff */
[----:B--2---:R0:W-:Y:S01]  /*ae30*/  STL [R1+0x40], R11 ;  /* 0x0000400b01007387 */ /* 0x0041e20000100800 */
[----:B------:R-:W-:Y:S05]  /*ae40*/  @P2 BRA `(.L_x_228) ;  /* 0x0000000000142947 */ /* 0x000fea0003800000 */
[----:B------:R-:W-:Y:S05]  /*ae50*/  @!P1 BRA `(.L_x_228) ;  /* 0x0000000000109947 */ /* 0x000fea0003800000 */
[----:B------:R-:W2:Y:S04]  /*ae60*/  LDG.E R7, desc[UR40][R2.64] ;  /* 0x0000002802077981 */ /* 0x000ea8000c1e1900 */
[----:B------:R-:W2:Y:S02]  /*ae70*/  LDG.E R2, desc[UR40][R2.64+0x4] ;  /* 0x0000042802027981 */ /* 0x000ea4000c1e1900 */
[----:B--2---:R-:W-:-:S05]  /*ae80*/  IMAD.IADD R2, R2, 0x1, -R7 ;  /* 0x0000000102027824 */ /* 0x004fca00078e0a07 */
[----:B------:R1:W-:Y:S02]  /*ae90*/  STL [R1+0x40], R2 ;  /* 0x0000400201007387 */ /* 0x0003e40000100800 */
.L_x_228:
[----:B------:R-:W1:Y:S01]  /*aea0*/  LDL.LU R7, [R1+0x8] ;  /* 0x0000080001077983 */ /* 0x000e620000300800 */
[----:B------:R-:W-:Y:S02]  /*aeb0*/  ULDC.64 UR4, c[0x0][0xa20] ;  /* 0x0002880000047ab9 */ /* 0x000fe40000000a00 */
[----:B------:R-:W-:-:S04]  /*aec0*/  ISETP.NE.U32.AND P1, PT, RZ, UR4, PT ;  /* 0x00000004ff007c0c */ /* 0x000fc8000bf25070 */
[----:B------:R-:W-:Y:S02]  /*aed0*/  ISETP.NE.AND.EX P1, PT, RZ, UR5, PT, P1 ;  /* 0x00000005ff007c0c */ /* 0x000fe4000bf25310 */
[C---:B-1----:R-:W-:Y:S02]  /*aee0*/  LOP3.LUT R2, R7.reuse, 0xff000000, RZ, 0xc0, !PT ;  /* 0xff00000007027812 */ /* 0x042fe400078ec0ff */
[C---:B------:R-:W-:Y:S02]  /*aef0*/  LOP3.LUT R3, R7.reuse, 0xff0000, RZ, 0xc0, !PT ;  /* 0x00ff000007037812 */ /* 0x040fe400078ec0ff */
[----:B------:R-:W-:Y:S02]  /*af00*/  SHF.R.U32.HI R2, RZ, 0x8, R2 ;  /* 0x00000008ff027819 */ /* 0x000fe40000011602 */
[----:B------:R-:W-:Y:S01]  /*af10*/  LOP3.LUT R16, R7, 0xffff, RZ, 0xc0, !PT ;  /* 0x0000ffff07107812 */ /* 0x000fe200078ec0ff */
[----:B-----5:R-:W-:Y:S01]  /*af20*/  IMAD.IADD R7, R8, 0x1, R0 ;  /* 0x0000000108077824 */ /* 0x020fe200078e0200 */
[----:B------:R-:W-:Y:S01]  /*af30*/  LEA.HI R2, R3, R2, RZ, 0x10 ;  /* 0x0000000203027211 */ /* 0x000fe200078f80ff */
[----:B------:R-:W-:-:S05]  /*af40*/  IMAD.MOV.U32 R3, RZ, RZ, R10 ;  /* 0x000000ffff037224 */ /* 0x000fca00078e000a */
[----:B------:R1:W-:Y:S04]  /*af50*/  STL [R1+0x10], R3 ;  /* 0x0000100301007387 */ /* 0x0003e80000100800 */
[----:B------:R1:W-:Y:S01]  /*af60*/  STL [R1+0x18], R7 ;  /* 0x0000180701007387 */ /* 0x0003e20000100800 */
[----:B------:R-:W-:Y:S05]  /*af70*/  @!P1 BRA `(.L_x_229) ;  /* 0x0000000000109947 */ /* 0x000fea0003800000 */
[----:B------:R-:W-:-:S04]  /*af80*/  IADD3 R6, P0, R17, UR4, RZ ;  /* 0x0000000411067c10 */ /* 0x000fc8000ff1e0ff */
[----:B-1----:R-:W-:-:S05]  /*af90*/  IADD3.X R7, R9, UR5, RZ, P0, !PT ;  /* 0x0000000509077c10 */ /* 0x002fca00087fe4ff */
[----:B------:R2:W5:Y:S01]  /*afa0*/  LDG.E R6, desc[UR40][R6.64] ;  /* 0x0000002806067981 */ /* 0x000562000c1e1900 */
[----:B------:R-:W-:Y:S05]  /*afb0*/  BRA `(.L_x_230) ;  /* 0x0000000000107947 */ /* 0x000fea0003800000 */
.L_x_229:
[----:B------:R-:W-:Y:S05]  /*afc0*/  @!P0 BRA `(.L_x_230) ;  /* 0x00000000000c8947 */ /* 0x000fea0003800000 */
[----:B------:R-:W2:Y:S04]  /*afd0*/  LDG.E R6, desc[UR40][R4.64] ;  /* 0x0000002804067981 */ /* 0x000ea8000c1e1900 */
[----:B------:R-:W2:Y:S02]  /*afe0*/  LDG.E R4, desc[UR40][R4.64+0x4] ;  /* 0x0000042804047981 */ /* 0x000ea4000c1e1900 */
[----:B--2---:R-:W-:-:S07]  /*aff0*/  IMAD.IADD R6, R4, 0x1, -R6 ;  /* 0x0000000104067824 */ /* 0x004fce00078e0a06 */
.L_x_230:
[----:B-----5:R-:W-:Y:S01]  /*b000*/  IMAD.IADD R6, R6, 0x1, -R0 ;  /* 0x0000000106067824 */ /* 0x020fe200078e0a00 */
[----:B------:R-:W-:Y:S01]  /*b010*/  LOP3.LUT R9, R2, 0xff, RZ, 0xc0, !PT ;  /* 0x000000ff02097812 */ /* 0x000fe200078ec0ff */
[----:B------:R-:W-:Y:S01]  /*b020*/  IMAD.MOV.U32 R4, RZ, RZ, RZ ;  /* 0x000000ffff047224 */ /* 0x000fe200078e00ff */
[----:B------:R-:W-:Y:S01]  /*b030*/  BSSY B0, `(.L_x_231) ;  /* 0x000002a000007945 */ /* 0x000fe20003800000 */
[C---:B------:R-:W-:Y:S01]  /*b040*/  VIADD R0, R6.reuse, 0x7f ;  /* 0x0000007f06007836 */ /* 0x040fe20000000000 */
[----:B------:R-:W-:Y:S01]  /*b050*/  ISETP.GE.AND P0, PT, R6, 0x1, PT ;  /* 0x000000010600780c */ /* 0x000fe20003f06270 */
[----:B------:R-:W-:Y:S01]  /*b060*/  IMAD.MOV.U32 R10, RZ, RZ, R4 ;  /* 0x000000ffff0a7224 */ /* 0x000fe200078e0004 */
[----:B------:R3:W-:Y:S02]  /*b070*/  STL [R1+0x34], R4 ;  /* 0x0000340401007387 */ /* 0x0007e40000100800 */
[----:B-1----:R-:W-:-:S04]  /*b080*/  SHF.R.S32.HI R3, RZ, 0x1f, R0 ;  /* 0x0000001fff037819 */ /* 0x002fc80000011400 */
[----:B------:R-:W-:-:S04]  /*b090*/  LEA.HI R3, R3, R0, RZ, 0x7 ;  /* 0x0000000003037211 */ /* 0x000fc800078f38ff */
[----:B------:R-:W-:-:S05]  /*b0a0*/  SHF.R.S32.HI R8, RZ, 0x7, R3 ;  /* 0x00000007ff087819 */ /* 0x000fca0000011403 */
[----:B------:R3:W-:Y:S04]  /*b0b0*/  STL [R1+0x44], R8 ;  /* 0x0000440801007387 */ /* 0x0007e80000100800 */
[----:B------:R3:W-:Y:S01]  /*b0c0*/  STL [R1+0x58], R9 ;  /* 0x0000580901007387 */ /* 0x0007e20000100800 */
[----:B------:R-:W-:Y:S05]  /*b0d0*/  @!P0 BRA `(.L_x_232) ;  /* 0x00000000007c8947 */ /* 0x000fea0003800000 */
[----:B------:R-:W-:-:S04]  /*b0e0*/  SHF.R.U32.HI R0, RZ, 0x10, R2 ;  /* 0x00000010ff007819 */ /* 0x000fc80000011602 */
[----:B------:R-:W-:-:S13]  /*b0f0*/  ISETP.NE.AND P0, PT, R0, RZ, PT ;  /* 0x000000ff0000720c */ /* 0x000fda0003f05270 */
[----:B------:R-:W3:Y:S02]  /*b100*/  @!P0 LDC R0, c[0x0][0x9f0] ;  /* 0x00027c00ff008b82 */ /* 0x000ee40000000800 */
[----:B---3--:R-:W-:-:S04]  /*b110*/  IABS R4, R0 ;  /* 0x0000000000047213 */ /* 0x008fc80000000000 */
[----:B------:R-:W1:Y:S08]  /*b120*/  I2F.RP R2, R4 ;  /* 0x0000000400027306 */ /* 0x000e700000209400 */
[----:B-1----:R-:W1:Y:S02]  /*b130*/  MUFU.RCP R2, R2 ;  /* 0x0000000200027308 */ /* 0x002e640000001000 */
[----:B-1----:R-:W-:-:S06]  /*b140*/  VIADD R2, R2, 0xffffffe ;  /* 0x0ffffffe02027836 */ /* 0x002fcc0000000000 */
[----:B------:R-:W1:Y:S02]  /*b150*/  F2I.FTZ.U32.TRUNC.NTZ R3, R2 ;  /* 0x0000000200037305 */ /* 0x000e64000021f000 */
[----:B-1----:R-:W-:-:S04]  /*b160*/  IMAD.MOV R2, RZ, RZ, -R3 ;  /* 0x000000ffff027224 */ /* 0x002fc800078e0a03 */
[----:B------:R-:W-:Y:S02]  /*b170*/  IMAD R5, R2, R4, RZ ;  /* 0x0000000402057224 */ /* 0x000fe400078e02ff */
[----:B------:R-:W-:-:S04]  /*b180*/  IMAD.MOV.U32 R2, RZ, RZ, RZ ;  /* 0x000000ffff027224 */ /* 0x000fc800078e00ff */
[----:B--2---:R-:W-:Y:S01]  /*b190*/  IMAD.HI.U32 R7, R3, R5, R2 ;  /* 0x0000000503077227 */ /* 0x004fe200078e0002 */
[----:B------:R-:W-:Y:S02]  /*b1a0*/  IABS R2, R0 ;  /* 0x0000000000027213 */ /* 0x000fe40000000000 */
[----:B------:R-:W-:-:S03]  /*b1b0*/  IADD3 R5, R0, -0x1, R8 ;  /* 0xffffffff00057810 */ /* 0x000fc60007ffe008 */
[----:B------:R-:W-:Y:S01]  /*b1c0*/  IMAD.MOV R2, RZ, RZ, -R2 ;  /* 0x000000ffff027224 */ /* 0x000fe200078e0a02 */
[----:B------:R-:W-:Y:S02]  /*b1d0*/  IABS R3, R5 ;  /* 0x0000000500037213 */ /* 0x000fe40000000000 */
[----:B------:R-:W-:Y:S01]  /*b1e0*/  LOP3.LUT R5, R5, R0, RZ, 0x3c, !PT ;  /* 0x0000000005057212 */ /* 0x000fe200078e3cff */
[----:B------:R-:W-:Y:S02]  /*b1f0*/  IMAD.MOV.U32 R6, RZ, RZ, R2 ;  /* 0x000000ffff067224 */ /* 0x000fe400078e0002 */
[----:B------:R-:W-:Y:S01]  /*b200*/  IMAD.HI.U32 R2, R7, R3, RZ ;  /* 0x0000000307027227 */ /* 0x000fe200078e00ff */
[----:B------:R-:W-:-:S03]  /*b210*/  ISETP.GE.AND P2, PT, R5, RZ, PT ;  /* 0x000000ff0500720c */ /* 0x000fc60003f46270 */
        /* <DEDUP_REMOVED lines=9> */
[----:B------:R-:W-:-:S05]  /*b2b0*/  IMAD.MOV.U32 R10, RZ, RZ, R2 ;  /* 0x000000ffff0a7224 */ /* 0x000fca00078e0002 */
[----:B------:R1:W-:Y:S02]  /*b2c0*/  STL [R1+0x34], R10 ;  /* 0x0000340a01007387 */ /* 0x0003e40000100800 */
.L_x_232:
[----:B------:R-:W-:Y:S05]  /*b2d0*/  BSYNC B0 ;  /* 0x0000000000007941 */ /* 0x000fea0003800000 */
.L_x_231:
[----:B------:R-:W-:Y:S01]  /*b2e0*/  IMAD.MOV.U32 R0, RZ, RZ, R10 ;  /* 0x000000ffff007224 */ /* 0x000fe200078e000a */
[----:B------:R-:W-:Y:S03]  /*b2f0*/  BSSY B7, `(.L_x_233) ;  /* 0x000040d000077945 */ /* 0x000fe60003800000 */
[----:B------:R-:W-:-:S05]  /*b300*/  IMAD R2, R9, R0, RZ ;  /* 0x0000000009027224 */ /* 0x000fca00078e02ff */
[----:B------:R-:W-:Y:S01]  /*b310*/  VIADDMNMX R0, R2, R0, R8, PT ;  /* 0x0000000002007246 */ /* 0x000fe20003800108 */
[----:B------:R4:W-:Y:S03]  /*b320*/  STL [R1+0x28], R2 ;  /* 0x0000280201007387 */ /* 0x0009e60000100800 */
[----:B------:R-:W-:Y:S01]  /*b330*/  ISETP.GT.AND P0, PT, R0, R2, PT ;  /* 0x000000020000720c */ /* 0x000fe20003f04270 */
[----:B------:R4:W-:-:S12]  /*b340*/  STL [R1+0x38], R0 ;  /* 0x0000380001007387 */ /* 0x0009d80000100800 */
[----:B----4-:R-:W-:Y:S05]  /*b350*/  @P0 BRA `(.L_x_234) ;  /* 0x0000000000480947 */ /* 0x010fea0003800000 */
[----:B------:R-:W4:Y:S02]  /*b360*/  S2R R0, SR_TID.X ;  /* 0x0000000000007919 */ /* 0x000f240000002100 */
[----:B----4-:R-:W-:-:S04]  /*b370*/  LOP3.LUT R0, R0, 0x7f, RZ, 0xc0, !PT ;  /* 0x0000007f00007812 */ /* 0x010fc800078ec0ff */
[----:B------:R-:W-:-:S13]  /*b380*/  ISETP.NE.AND P0, PT, R0, RZ, PT ;  /* 0x000000ff0000720c */ /* 0x000fda0003f05270 */
[----:B------:R-:W-:Y:S05]  /*b390*/  @P0 BRA `(.L_x_235) ;  /* 0x0000004000080947 */ /* 0x000fea0003800000 */
[----:B------:R-:W4:Y:S01]  /*b3a0*/  S2R R3, SR_LANEID ;  /* 0x0000000000037919 */ /* 0x000f220000000000 */
[----:B------:R-:W-:Y:S02]  /*b3b0*/  VOTEU.ANY UR4, UPT, PT ;  /* 0x0000000000047886 */ /* 0x000fe400038e0100 */
[----:B------:R-:W4:Y:S08]  /*b3c0*/  FLO.U32 R0, UR4 ;  /* 0x0000000400007d00 */ /* 0x000f3000080e0000 */
[----:B------:R-:W5:Y:S01]  /*b3d0*/  POPC R5, UR4 ;  /* 0x0000000400057d09 */ /* 0x000f620008000000 */
[----:B----4-:R-:W-:-:S02]  /*b3e0*/  ISETP.EQ.U32.AND P0, PT, R0, R3, PT ;  /* 0x000000030000720c */ /* 0x010fc40003f02070 */
[----:B------:R-:W5:Y:S11]  /*b3f0*/  LDC.64 R2, c[0x0][0xc60] ;  /* 0x00031800ff027b82 */ /* 0x000f760000000a00 */
[----:B-----5:R-:W4:Y:S01]  /*b400*/  @P0 ATOMG.E.ADD.STRONG.GPU PT, R3, desc[UR40][R2.64], R5 ;  /* 0x00000005020309a8 */ /* 0x020f2200081ee1e8 */
[----:B---3--:R-:W3:Y:S02]  /*b410*/  S2R R4, SR_LTMASK ;  /* 0x0000000000047919 */ /* 0x008ee40000003900 */
[----:B---3--:R-:W-:-:S04]  /*b420*/  LOP3.LUT R4, R4, UR4, RZ, 0xc0, !PT ;  /* 0x0000000404047c12 */ /* 0x008fc8000f8ec0ff */
[----:B--2---:R-:W2:Y:S01]  /*b430*/  POPC R7, R4 ;  /* 0x0000000400077309 */ /* 0x004ea20000000000 */
[----:B----4-:R-:W2:Y:S02]  /*b440*/  SHFL.IDX PT, R0, R3, R0, 0x1f ;  /* 0x00001f0003007589 */ /* 0x010ea400000e0000 */
[----:B--2---:R-:W-:-:S05]  /*b450*/  IADD3 R0, R0, UR36, R7 ;  /* 0x0000002400007c10 */ /* 0x004fca000fffe007 */
[----:B------:R4:W-:Y:S01]  /*b460*/  STL [R1], R0 ;  /* 0x0000000001007387 */ /* 0x0009e20000100800 */
[----:B------:R-:W-:Y:S05]  /*b470*/  BRA `(.L_x_235) ;  /* 0x0000003c00d07947 */ /* 0x000fea0003800000 */
.L_x_234:
[----:B------:R-:W-:Y:S01]  /*b480*/  VIADD R0, R18, 0x1c400 ;  /* 0x0001c40012007836 */ /* 0x000fe20000000000 */
[----:B------:R-:W-:Y:S04]  /*b490*/  BSSY B6, `(.L_x_236) ;  /* 0x0000013000067945 */ /* 0x000fe80003800000 */
[----:B------:R-:W-:-:S13]  /*b4a0*/  LOP3.LUT P0, RZ, R0, 0x3ff, RZ, 0xc0, !PT ;  /* 0x000003ff00ff7812 */ /* 0x000fda000780c0ff */
[----:B------:R-:W-:Y:S05]  /*b4b0*/  @!P0 BRA `(.L_x_237) ;  /* 0x0000000000408947 */ /* 0x000fea0003800000 */
[----:B------:R-:W-:Y:S01]  /*b4c0*/  MOV R2, 0x0 ;  /* 0x0000000000027802 */ /* 0x000fe20000000f00 */
[----:B------:R-:W-:Y:S01]  /*b4d0*/  ULDC.64 UR6, c[0x4][0x118] ;  /* 0x0100460000067ab9 */ /* 0x000fe20000000a00 */
[----:B------:R-:W-:Y:S01]  /*b4e0*/  ULDC.64 UR8, c[0x4][0x120] ;  /* 0x0100480000087ab9 */ /* 0x000fe20000000a00 */
[----:B------:R-:W-:Y:S01]  /*b4f0*/  ULDC.64 UR4, c[0x4][0x70] ;  /* 0x01001c0000047ab9 */ /* 0x000fe20000000a00 */
[----:B---3--:R-:W-:Y:S02]  /*b500*/  IMAD.U32 R4, RZ, RZ, UR6 ;  /* 0x00000006ff047e24 */ /* 0x008fe4000f8e00ff */
[----:B------:R-:W3:Y:S01]  /*b510*/  LDC.64 R2, c[0x4][R2] ;  /* 0x0100000002027b82 */ /* 0x000ee20000000a00 */
[----:B------:R-:W-:Y:S02]  /*b520*/  IMAD.U32 R5, RZ, RZ, UR7 ;  /* 0x00000007ff057e24 */ /* 0x000fe4000f8e00ff */
[----:B------:R-:W-:Y:S02]  /*b530*/  IMAD.U32 R6, RZ, RZ, UR8 ;  /* 0x00000008ff067e24 */ /* 0x000fe4000f8e00ff */
[----:B--2---:R-:W-:-:S02]  /*b540*/  IMAD.U32 R7, RZ, RZ, UR9 ;  /* 0x00000009ff077e24 */ /* 0x004fc4000f8e00ff */
[----:B-1----:R-:W-:Y:S02]  /*b550*/  IMAD.U32 R10, RZ, RZ, UR4 ;  /* 0x00000004ff0a7e24 */ /* 0x002fe4000f8e00ff */
[----:B0-----:R-:W-:Y:S02]  /*b560*/  IMAD.U32 R11, RZ, RZ, UR5 ;  /* 0x00000005ff0b7e24 */ /* 0x001fe4000f8e00ff */
[----:B------:R-:W-:Y:S02]  /*b570*/  IMAD.MOV.U32 R8, RZ, RZ, 0x70 ;  /* 0x00000070ff087424 */ /* 0x000fe400078e00ff */
[----:B------:R-:W-:Y:S02]  /*b580*/  IMAD.MOV.U32 R12, RZ, RZ, 0x1 ;  /* 0x00000001ff0c7424 */ /* 0x000fe400078e00ff */
[----:B------:R-:W-:-:S07]  /*b590*/  IMAD.MOV.U32 R13, RZ, RZ, RZ ;  /* 0x000000ffff0d7224 */ /* 0x000fce00078e00ff */
[----:B------:R-:W-:-:S07]  /*b5a0*/  LEPC R20, `(.L_x_237) ;  /* 0x000000001014794e */ /* 0x000fce0000000000 */
[----:B---3--:R-:W-:Y:S05]  /*b5b0*/  CALL.ABS.NOINC R2 ;  /* 0x0000000002007343 */ /* 0x008fea0003c00000 */
.L_x_237:
[----:B------:R-:W-:Y:S05]  /*b5c0*/  BSYNC B6 ;  /* 0x0000000000067941 */ /* 0x000fea0003800000 */
.L_x_236:
        /* <DEDUP_REMOVED lines=8> */
[----:B------:R4:W4:Y:S01]  /*b650*/  LDC.64 R2, c[0x4][R0] ;  /* 0x0100000000027b82 */ /* 0x0009220000000a00 */
[----:B---3--:R-:W-:Y:S02]  /*b660*/  IMAD.U32 R4, RZ, RZ, UR6 ;  /* 0x00000006ff047e24 */ /* 0x008fe4000f8e00ff */
        /* <DEDUP_REMOVED lines=9> */
[----:B----4-:R-:W-:Y:S05]  /*b700*/  CALL.ABS.NOINC R2 ;  /* 0x0000000002007343 */ /* 0x010fea0003c00000 */
.L_x_240:
[----:B------:R-:W-:Y:S01]  /*b710*/  MOV R2, 0x0 ;  /* 0x0000000000027802 */ /* 0x000fe20000000f00 */
[----:B------:R-:W-:Y:S01]  /*b720*/  ULDC.64 UR6, c[0x4][0x118] ;  /* 0x0100460000067ab9 */ /* 0x000fe20000000a00 */
[----:B------:R-:W-:Y:S01]  /*b730*/  ULDC.64 UR8, c[0x4][0x120] ;  /* 0x0100480000087ab9 */ /* 0x000fe20000000a00 */
[----:B------:R-:W-:Y:S01]  /*b740*/  ULDC.64 UR4, c[0x4][0x80] ;  /* 0x0100200000047ab9 */ /* 0x000fe20000000a00 */
[----:B------:R-:W-:Y:S02]  /*b750*/  IMAD.U32 R4, RZ, RZ, UR6 ;  /* 0x00000006ff047e24 */ /* 0x000fe4000f8e00ff */
[----:B------:R-:W0:Y:S01]  /*b760*/  LDC.64 R2, c[0x4][R2] ;  /* 0x0100000002027b82 */ /* 0x000e220000000a00 */
[----:B------:R-:W-:Y:S02]  /*b770*/  IMAD.U32 R5, RZ, RZ, UR7 ;  /* 0x00000007ff057e24 */ /* 0x000fe4000f8e00ff */
[----:B------:R-:W-:Y:S02]  /*b780*/  IMAD.U32 R6, RZ, RZ, UR8 ;  /* 0x00000008ff067e24 */ /* 0x000fe4000f8e00ff */
[----:B------:R-:W-:-:S02]  /*b790*/  IMAD.U32 R7, RZ, RZ, UR9 ;  /* 0x00000009ff077e24 */ /* 0x000fc4000f8e00ff */
[----:B------:R-:W-:Y:S02]  /*b7a0*/  IMAD.U32 R10, RZ, RZ, UR4 ;  /* 0x00000004ff0a7e24 */ /* 0x000fe4000f8e00ff */
[----:B------:R-:W-:Y:S02]  /*b7b0*/  IMAD.U32 R11, RZ, RZ, UR5 ;  /* 0x00000005ff0b7e24 */ /* 0x000fe4000f8e00ff */
[----:B------:R-:W-:Y:S02]  /*b7c0*/  IMAD.MOV.U32 R8, RZ, RZ, 0x70 ;  /* 0x00000070ff087424 */ /* 0x000fe400078e00ff */
[----:B------:R-:W-:Y:S02]  /*b7d0*/  IMAD.MOV.U32 R12, RZ, RZ, 0x1 ;  /* 0x00000001ff0c7424 */ /* 0x000fe400078e00ff */
[----:B------:R-:W-:-:S07]  /*b7e0*/  IMAD.MOV.U32 R13, RZ, RZ, RZ ;  /* 0x000000ffff0d7224 */ /* 0x000fce00078e00ff */
[----:B------:R-:W-:-:S07]  /*b7f0*/  LEPC R20, `(.L_x_239) ;  /* 0x000000001014794e */ /* 0x000fce0000000000 */
[----:B0-----:R-:W-:Y:S05]  /*b800*/  CALL.ABS.NOINC R2 ;  /* 0x0000000002007343 */ /* 0x001fea0003c00000 */
.L_x_239:
[----:B------:R-:W-:Y:S05]  /*b810*/  BSYNC B6 ;  /* 0x0000000000067941 */ /* 0x000fea0003800000 */
.L_x_238:
[----:B---3--:R-:W3:Y:S01]  /*b820*/  LDL.LU R4, [R1+0x20] ;  /* 0x0000200001047983 */ /* 0x008ee20000300800 */
[----:B------:R-:W-:-:S03]  /*b830*/  ULDC.64 UR4, c[0x0][0x9f8] ;  /* 0x00027e0000047ab9 */ /* 0x000fc60000000a00 */
[----:B--2---:R-:W2:Y:S01]  /*b840*/  LDL R7, [R1+0x10] ;  /* 0x0000100001077983 */ /* 0x004ea20000100800 */
[----:B------:R-:W-:-:S03]  /*b850*/  ISETP.NE.U32.AND P0, PT, RZ, UR4, PT ;  /* 0x00000004ff007c0c */ /* 0x000fc6000bf05070 */
[----:B------:R-:W4:Y:S01]  /*b860*/  LDL R0, [R1+0x38] ;  /* 0x0000380001007983 */ /* 0x000f220000100800 */
[----:B------:R-:W-:-:S13]  /*b870*/  ISETP.NE.AND.EX P0, PT, RZ, UR5, PT, P0 ;  /* 0x00000005ff007c0c */ /* 0x000fda000bf05300 */
[----:B------:R-:W-:-:S04]  /*b880*/  @P0 IADD3 R2, P1, R17, UR4, RZ ;  /* 0x0000000411020c10 */ /* 0x000fc8000ff3e0ff */
[----:B---3--:R-:W-:Y:S01]  /*b890*/  @P0 IADD3.X R3, R4, UR5, RZ, P1, !PT ;  /* 0x0000000504030c10 */ /* 0x008fe20008ffe4ff */
[----:B------:R-:W-:-:S04]  /*b8a0*/  ULDC.64 UR4, c[0x0][0xa08] ;  /* 0x0002820000047ab9 */ /* 0x000fc80000000a00 */
[----:B--2---:R2:W3:Y:S02]  /*b8b0*/  @P0 LDG.E R7, desc[UR40][R2.64] ;  /* 0x0000002802070981 */ /* 0x0044e4000c1e1900 */
[----:B--2---:R-:W2:Y:S01]  /*b8c0*/  LDC.64 R2, c[0x0][0x418] ;  /* 0x00010600ff027b82 */ /* 0x004ea20000000a00 */
[----:B----4-:R-:W-:Y:S01]  /*b8d0*/  VIADD R0, R0, 0xffffffff ;  /* 0xffffffff00007836 */ /* 0x010fe20000000000 */
[----:B---3--:R-:W-:Y:S01]  /*b8e0*/  SHF.R.S32.HI R8, RZ, 0x1f, R7 ;  /* 0x0000001fff087819 */ /* 0x008fe20000011407 */
[----:B------:R3:W-:Y:S04]  /*b8f0*/  @P0 STL [R1+0x10], R7 ;  /* 0x0000100701000387 */ /* 0x0007e80000100800 */
[----:B------:R3:W-:Y:S01]  /*b900*/  STL [R1+0x20], R8 ;  /* 0x0000200801007387 */ /* 0x0007e20000100800 */
[----:B--2---:R-:W-:Y:S01]  /*b910*/  LOP3.LUT P0, RZ, R2, UR4, RZ, 0xfc, !PT ;  /* 0x0000000402ff7c12 */ /* 0x004fe2000f80fcff */
[----:B------:R-:W-:-:S03]  /*b920*/  UMOV UR4, 0xffffffff ;  /* 0xffffffff00047882 */ /* 0x000fc60000000000 */
[----:B------:R-:W-:-:S04]  /*b930*/  LOP3.LUT P0, RZ, R3, UR5, RZ, 0xfc, P0 ;  /* 0x0000000503ff7c12 */ /* 0x000fc8000800fcff */
[----:B------:R-:W-:Y:S01]  /*b940*/  SEL R17, R7, RZ, !P0 ;  /* 0x000000ff07117207 */ /* 0x000fe20004000000 */
[----:B---3--:R-:W-:Y:S08]  /*b950*/  BRA.DIV UR4, `(.L_x_241) ;  /* 0x0000004e04547947 */ /* 0x008ff0000b800000 */
[----:B------:R-:W2:Y:S02]  /*b960*/  S2R R4, SR_TID.X ;  /* 0x0000000000047919 */ /* 0x000ea40000002100 */
[----:B--2---:R-:W-:-:S04]  /*b970*/  SHF.R.U32.HI R4, RZ, 0x5, R4 ;  /* 0x00000005ff047819 */ /* 0x004fc80000011604 */
[----:B------:R-:W-:-:S05]  /*b980*/  LOP3.LUT R4, R4, 0x3, RZ, 0xc0, !PT ;  /* 0x0000000304047812 */ /* 0x000fca00078ec0ff */
[----:B------:R2:W3:Y:S02]  /*b990*/  SHFL.IDX PT, R14, R4, RZ, 0x1f ;  /* 0x00001fff040e7589 */ /* 0x0004e400000e0000 */
.L_x_345:
[----:B--2---:R-:W2:Y:S01]  /*b9a0*/  LDL.LU R4, [R1+0x1c] ;  /* 0x00001c0001047983 */ /* 0x004ea20000300800 */
[----:B------:R-:W-:Y:S02]  /*b9b0*/  PLOP3.LUT P1, PT, PT, PT, PT, 0x8, 0x0 ;  /* 0x000000000000781c */ /* 0x000fe40003f2e170 */
[----:B---3--:R-:W-:Y:S01]  /*b9c0*/  ISETP.NE.AND P0, PT, R14, RZ, PT ;  /* 0x000000ff0e00720c */ /* 0x008fe20003f05270 */
[----:B------:R3:W-:Y:S01]  /*b9d0*/  STL [R1+0x8], R0 ;  /* 0x0000080001007387 */ /* 0x0007e20000100800 */
[----:B--2---:R-:W-:-:S09]  /*b9e0*/  LOP3.LUT R4, R4, 0xfffffffe, RZ, 0xc0, !PT ;  /* 0xfffffffe04047812 */ /* 0x004fd200078ec0ff */
[----:B------:R-:W-:-:S05]  /*b9f0*/  @P1 LOP3.LUT R4, R4, 0x1, RZ, 0xfc, !PT ;  /* 0x0000000104041812 */ /* 0x000fca00078efcff */
[----:B------:R3:W-:Y:S01]  /*ba00*/  STL [R1+0x1c], R4 ;  /* 0x00001c0401007387 */ /* 0x0007e20000100800 */
[----:B------:R-:W-:Y:S05]  /*ba10*/  @P0 BRA `(.L_x_242) ;  /* 0x0000000400380947 */ /* 0x000fea0003800000 */
[----:B------:R-:W-:-:S03]  /*ba20*/  UMOV UR4, 0xffffffff ;  /* 0xffffffff00047882 */ /* 0x000fc60000000000 */
[----:B------:R-:W-:Y:S05]  /*ba30*/  BRA.DIV UR4, `(.L_x_243) ;  /* 0x0000004e04507947 */ /* 0x000fea000b800000 */
[----:B------:R-:W-:-:S13]  /*ba40*/  ELECT P6, URZ, PT ;  /* 0x00000000003f782f */ /* 0x000fda00038c0000 */
.L_x_348:
[----:B------:R-:W-:Y:S05]  /*ba50*/  @!P6 BRA `(.L_x_242) ;  /* 0x000000040028e947 */ /* 0x000fea0003800000 */
[----:B------:R-:W-:-:S04]  /*ba60*/  ISETP.NE.U32.AND P0, PT, R2, RZ, PT ;  /* 0x000000ff0200720c */ /* 0x000fc80003f05070 */
[----:B------:R-:W-:-:S13]  /*ba70*/  ISETP.NE.AND.EX P0, PT, R3, RZ, PT, P0 ;  /* 0x000000ff0300720c */ /* 0x000fda0003f05300 */
[----:B------:R-:W-:Y:S05]  /*ba80*/  @!P0 BRA `(.L_x_244) ;  /* 0x0000000000508947 */ /* 0x000fea0003800000 */
[----:B------:R-:W2:Y:S01]  /*ba90*/  LDC R6, c[0x0][0x43c] ;  /* 0x00010f00ff067b82 */ /* 0x000ea20000000800 */
[----:B------:R-:W-:Y:S01]  /*baa0*/  IMAD.MOV.U32 R9, RZ, RZ, R0 ;  /* 0x000000ffff097224 */ /* 0x000fe200078e0000 */
[----:B------:R-:W-:-:S03]  /*bab0*/  ULDC.64 UR4, c[0x0][0x428] ;  /* 0x00010a0000047ab9 */ /* 0x000fc60000000a00 */
[----:B---3--:R-:W-:Y:S01]  /*bac0*/  IMAD.MOV.U32 R0, RZ, RZ, R9 ;  /* 0x000000ffff007224 */ /* 0x008fe200078e0009 */
[----:B--2---:R-:W-:-:S13]  /*bad0*/  ISETP.NE.AND P0, PT, R6, 0x1, PT ;  /* 0x000000010600780c */ /* 0x004fda0003f05270 */
[----:B------:R-:W2:Y:S02]  /*bae0*/  @P0 LDC.64 R4, c[0x0][0x440] ;  /* 0x00011000ff040b82 */ /* 0x000ea40000000a00 */
[----:B--2---:R-:W-:-:S05]  /*baf0*/  @P0 IMAD.HI.U32 R4, R9, R4, RZ ;  /* 0x0000000409040227 */ /* 0x004fca00078e00ff */
[----:B------:R-:W-:-:S04]  /*bb00*/  @P0 SHF.R.U32.HI R0, RZ, R5, R4 ;  /* 0x00000005ff000219 */ /* 0x000fc80000011604 */
[--C-:B------:R-:W-:Y:S01]  /*bb10*/  SHF.R.S32.HI R5, RZ, 0x1f, R0.reuse ;  /* 0x0000001fff057819 */ /* 0x100fe20000011400 */
[----:B------:R-:W-:-:S04]  /*bb20*/  IMAD.MOV R4, RZ, RZ, -R0 ;  /* 0x000000ffff047224 */ /* 0x000fc800078e0a00 */
[----:B------:R-:W-:Y:S02]  /*bb30*/  IMAD R9, R6, R4, R9 ;  /* 0x0000000406097224 */ /* 0x000fe400078e0209 */
[----:B------:R-:W-:Y:S02]  /*bb40*/  IMAD R6, R8, UR4, RZ ;  /* 0x0000000408067c24 */ /* 0x000fe4000f8e02ff */
[----:B------:R-:W-:Y:S01]  /*bb50*/  IMAD.MOV.U32 R4, RZ, RZ, R0 ;  /* 0x000000ffff047224 */ /* 0x000fe200078e0000 */
[----:B------:R2:W-:Y:S01]  /*bb60*/  STL [R1+0x8], R9 ;  /* 0x0000080901007387 */ /* 0x0005e20000100800 */
[C---:B------:R-:W-:Y:S02]  /*bb70*/  IMAD R0, R7.reuse, UR5, R6 ;  /* 0x0000000507007c24 */ /* 0x040fe4000f8e0206 */
[----:B------:R-:W-:-:S04]  /*bb80*/  IMAD.WIDE.U32 R4, R7, UR4, R4 ;  /* 0x0000000407047c25 */ /* 0x000fc8000f8e0004 */
[----:B------:R-:W-:Y:S01]  /*bb90*/  IMAD.IADD R0, R5, 0x1, R0 ;  /* 0x0000000105007824 */ /* 0x000fe200078e0200 */
[----:B------:R-:W-:-:S04]  /*bba0*/  LEA R2, P0, R4, R2, 0x2 ;  /* 0x0000000204027211 */ /* 0x000fc800078010ff */
[----:B------:R-:W-:-:S05]  /*bbb0*/  LEA.HI.X R3, R4, R3, R0, 0x2, P0 ;  /* 0x0000000304037211 */ /* 0x000fca00000f1400 */
[----:B------:R2:W5:Y:S04]  /*bbc0*/  LDG.E R17, desc[UR40][R2.64] ;  /* 0x0000002802117981 */ /* 0x000568000c1e1900 */
.L_x_244:
[----:B--2---:R-:W2:Y:S01]  /*bbd0*/  LDL R2, [R1+0x14] ;  /* 0x0000140001027983 */ /* 0x004ea20000100800 */
[----:B---3--:R-:W-:Y:S01]  /*bbe0*/  IMAD R0, R19, 0x8, R18 ;  /* 0x0000000813007824 */ /* 0x008fe200078e0212 */
[----:B--2---:R-:W-:-:S04]  /*bbf0*/  SHF.L.U32 R2, R2, 0x1f, RZ ;  /* 0x0000001f02027819 */ /* 0x004fc800000006ff */
[----:B------:R-:W2:Y:S02]  /*bc00*/  SYNCS.PHASECHK.TRANS64.TRYWAIT P0, [R0+URZ+0x34840], R2 ;  /* 0x03484002000075a7 */ /* 0x000ea4000800017f */
[----:B--2---:R-:W-:Y:S05]  /*bc10*/  @!P0 BRA `(.L_x_245) ;  /* 0x0000004800f88947 */ /* 0x004fea0003800000 */
.L_x_349:
[----:B------:R-:W3:Y:S02]  /*bc20*/  S2R R3, SR_TID.X ;  /* 0x0000000000037919 */ /* 0x000ee40000002100 */
[----:B---3--:R-:W-:-:S04]  /*bc30*/  LOP3.LUT R3, R3, 0x7f, RZ, 0xc0, !PT ;  /* 0x0000007f03037812 */ /* 0x008fc800078ec0ff */
[----:B------:R-:W-:-:S13]  /*bc40*/  ISETP.NE.AND P0, PT, R3, RZ, PT ;  /* 0x000000ff0300720c */ /* 0x000fda0003f05270 */
[----:B------:R-:W-:Y:S05]  /*bc50*/  @P0 BRA `(.L_x_246) ;  /* 0x00000000001c0947 */ /* 0x000fea0003800000 */
[----:B------:R-:W3:Y:S01]  /*bc60*/  S2R R3, SR_TID.X ;  /* 0x0000000000037919 */ /* 0x000ee20000002100 */
[----:B--2---:R-:W-:-:S04]  /*bc70*/  IMAD.MOV.U32 R2, RZ, RZ, 0xc000 ;  /* 0x0000c000ff027424 */ /* 0x004fc800078e00ff */
[----:B------:R4:W-:Y:S01]  /*bc80*/  SYNCS.ARRIVE.TRANS64 RZ, [R0+URZ+0x34830], R2 ;  /* 0x0348300200ff79a7 */ /* 0x0009e2000800003f */
[----:B---3--:R-:W-:-:S04]  /*bc90*/  LOP3.LUT R3, R3, 0x1f, RZ, 0xc0, !PT ;  /* 0x0000001f03037812 */ /* 0x008fc800078ec0ff */
[----:B------:R-:W-:-:S13]  /*bca0*/  ISETP.NE.AND P0, PT, R3, RZ, PT ;  /* 0x000000ff0300720c */ /* 0x000fda0003f05270 */
[----:B----4-:R-:W-:Y:S05]  /*bcb0*/  @!P0 BRA `(.L_x_246) ;  /* 0x0000000000048947 */ /* 0x010fea0003800000 */
[----:B------:R-:W-:Y:S01]  /*bcc0*/  BPT.TRAP 0x1 ;  /* 0x000000040000795c */ /* 0x000fe20000300000 */
.L_x_246:
[----:B------:R-:W3:Y:S04]  /*bcd0*/  LDL R4, [R1+0x8] ;  /* 0x0000080001047983 */ /* 0x000ee80000100800 */
[----:B------:R-:W4:Y:S04]  /*bce0*/  LDL R3, [R1+0x18] ;  /* 0x0000180001037983 */ /* 0x000f280000100800 */
[----:B--2---:R-:W2:Y:S01]  /*bcf0*/  LDL.LU R2, [R1+0x1c] ;  /* 0x00001c0001027983 */ /* 0x004ea20000300800 */
[----:B------:R-:W-:Y:S01]  /*bd00*/  R2UR UR9, R0 ;  /* 0x00000000000972ca */ /* 0x000fe200000e0000 */
[----:B------:R-:W-:Y:S01]  /*bd10*/  IMAD R0, R19, 0xc000, R18 ;  /* 0x0000c00013007824 */ /* 0x000fe200078e0212 */
[----:B------:R-:W-:Y:S01]  /*bd20*/  UIADD3 UR4, UP0, UR38, 0x370, URZ ;  /* 0x0000037026047890 */ /* 0x000fe2000ff1e03f */
[----:B------:R-:W-:Y:S01]  /*bd30*/  R2UR UR12, R16 ;  /* 0x00000000100c72ca */ /* 0x000fe200000e0000 */
[----:B------:R-:W-:Y:S01]  /*bd40*/  UMOV UR10, URZ ;  /* 0x0000003f000a7c82 */ /* 0x000fe20008000000 */
[----:B-----5:R-:W-:Y:S01]  /*bd50*/  R2UR UR13, R17 ;  /* 0x00000000110d72ca */ /* 0x020fe200000e0000 */
[----:B------:R-:W-:Y:S01]  /*bd60*/  UMOV UR6, 0x0 ;  /* 0x0000000000067882 */ /* 0x000fe20000000000 */
[----:B------:R-:W-:Y:S01]  /*bd70*/  R2UR UR8, R0 ;  /* 0x00000000000872ca */ /* 0x000fe200000e0000 */
[----:B------:R-:W-:Y:S01]  /*bd80*/  UMOV UR7, 0x14f00000 ;  /* 0x14f0000000077882 */ /* 0x000fe20000000000 */
[----:B------:R-:W-:Y:S01]  /*bd90*/  PLOP3.LUT P0, PT, PT, PT, PT, 0x80, 0x0 ;  /* 0x000000000000781c */ /* 0x000fe20003f0f070 */
[----:B------:R-:W-:-:S03]  /*bda0*/  UMOV UR16, 0x40 ;  /* 0x0000004000107882 */ /* 0x000fc60000000000 */
[----:B------:R-:W-:-:S07]  /*bdb0*/  UIADD3 UR9, UR9, 0x34830, URZ ;  /* 0x0003483009097890 */ /* 0x000fce000fffe03f */
[----:B------:R-:W-:Y:S02]  /*bdc0*/  UIADD3 UR14, UR8, 0x1c400, URZ ;  /* 0x0001c400080e7890 */ /* 0x000fe4000fffe03f */
[----:B------:R-:W-:Y:S02]  /*bdd0*/  UIADD3 UR15, UR8, 0x20400, URZ ;  /* 0x00020400080f7890 */ /* 0x000fe4000fffe03f */
[----:B------:R-:W-:-:S03]  /*bde0*/  UIADD3 UR17, UR8, 0x24400, URZ ;  /* 0x0002440008117890 */ /* 0x000fc6000fffe03f */
[----:B------:R-:W-:Y:S01]  /*bdf0*/  UMOV UR8, UR14 ;  /* 0x0000000e00087c82 */ /* 0x000fe20008000000 */
[----:B------:R-:W-:Y:S01]  /*be00*/  UMOV UR14, 0x80 ;  /* 0x00000080000e7882 */ /* 0x000fe20000000000 */
[----:B---3--:R-:W-:Y:S02]  /*be10*/  R2UR UR11, R4 ;  /* 0x00000000040b72ca */ /* 0x008fe400000e0000 */
[----:B----4-:R-:W-:Y:S02]  /*be20*/  R2UR UR5, R3 ;  /* 0x00000000030572ca */ /* 0x010fe400000e0000 */
[----:B--2---:R-:W-:-:S04]  /*be30*/  LOP3.LUT R2, R2, 0xfffffffe, RZ, 0xc0, !PT ;  /* 0xfffffffe02027812 */ /* 0x004fc800078ec0ff */
[----:B------:R-:W-:-:S07]  /*be40*/  @P0 LOP3.LUT R2, R2, 0x1, RZ, 0xfc, !PT ;  /* 0x0000000102020812 */ /* 0x000fce00078efcff */
[----:B------:R-:W-:Y:S01]  /*be50*/  ULEA UR11, UR11, UR5, 0x7 ;  /* 0x000000050b0b7291 */ /* 0x000fe2000f8e383f */
[----:B------:R2:W-:Y:S01]  /*be60*/  STL [R1+0x1c], R2 ;  /* 0x00001c0201007387 */ /* 0x0005e20000100800 */
[----:B------:R-:W-:-:S09]  /*be70*/  UIADD3.X UR5, URZ, UR39, URZ, UP0, !UPT ;  /* 0x000000273f057290 */ /* 0x000fd200087fe43f */
[----:B------:R3:W-:Y:S02]  /*be80*/  UTMALDG.4D [UR8], [UR4], desc[UR6] ;  /* 0x00000608040075b4 */ /* 0x0007e40008019000 */
[----:B---3--:R-:W-:Y:S01]  /*be90*/  UMOV UR8, UR15 ;  /* 0x0000000f00087c82 */ /* 0x008fe20008000000 */
[----:B------:R-:W-:Y:S02]  /*bea0*/  UMOV UR10, UR16 ;  /* 0x00000010000a7c82 */ /* 0x000fe40008000000 */
[----:B------:R3:W-:Y:S02]  /*beb0*/  UTMALDG.4D [UR8], [UR4], desc[UR6] ;  /* 0x00000608040075b4 */ /* 0x0007e40008019000 */
[----:B---3--:R-:W-:Y:S01]  /*bec0*/  UMOV UR8, UR17 ;  /* 0x0000001100087c82 */ /* 0x008fe20008000000 */
[----:B------:R-:W-:Y:S02]  /*bed0*/  UMOV UR10, UR14 ;  /* 0x0000000e000a7c82 */ /* 0x000fe40008000000 */
[----:B------:R2:W-:Y:S02]  /*bee0*/  UTMALDG.4D [UR8], [UR4], desc[UR6] ;  /* 0x00000608040075b4 */ /* 0x0005e40008019000 */
[----:B--2---:R-:W-:Y:S01]  /*bef0*/  NOP ;  /* 0x0000000000007918 */ /* 0x004fe20000000000 */
.L_x_242:
[----:B------:R-:W2:Y:S04]  /*bf00*/  LDL.LU R3, [R1+0x30] ;  /* 0x0000300001037983 */ /* 0x000ea80000300800 */
[----:B------:R-:W4:Y:S04]  /*bf10*/  LDL.LU R5, [R1+0x2c] ;  /* 0x00002c0001057983 */ /* 0x000f280000300800 */
[----:B---3--:R-:W3:Y:S01]  /*bf20*/  LDL.LU R4, [R1+0x3c] ;  /* 0x00003c0001047983 */ /* 0x008ee20000300800 */
[----:B------:R-:W-:Y:S05]  /*bf30*/  WARPSYNC.ALL ;  /* 0x0000000000007948 */ /* 0x000fea0003800000 */
[----:B------:R-:W-:Y:S01]  /*bf40*/  ULDC.64 UR6, c[0x0][0xa00] ;  /* 0x0002800000067ab9 */ /* 0x000fe20000000a00 */
[----:B------:R-:W-:Y:S01]  /*bf50*/  ULDC.64 UR4, c[0x0][0x298] ;  /* 0x0000a60000047ab9 */ /* 0x000fe20000000a00 */
[----:B------:R-:W-:Y:S01]  /*bf60*/  BAR.SYNC.DEFER_BLOCKING 0x8, 0x180 ;  /* 0x0206000000007b1d */ /* 0x000fe20000010000 */
[----:B------:R-:W-:Y:S01]  /*bf70*/  ISETP.NE.U32.AND P0, PT, RZ, UR6, PT ;  /* 0x00000006ff007c0c */ /* 0x000fe2000bf05070 */
[----:B------:R-:W-:-:S03]  /*bf80*/  VIADD R2, R18, 0x10400 ;  /* 0x0001040012027836 */ /* 0x000fc60000000000 */
[----:B------:R-:W-:Y:S01]  /*bf90*/  ISETP.NE.AND.EX P0, PT, RZ, UR7, PT, P0 ;  /* 0x00000007ff007c0c */ /* 0x000fe2000bf05300 */
[----:B------:R-:W-:Y:S01]  /*bfa0*/  BSSY B6, `(.L_x_247) ;  /* 0x000001e000067945 */ /* 0x000fe20003800000 */
[----:B------:R-:W-:Y:S02]  /*bfb0*/  LOP3.LUT P1, RZ, R2, 0x3ff, RZ, 0xc0, !PT ;  /* 0x000003ff02ff7812 */ /* 0x000fe4000782c0ff */
[----:B--2---:R-:W-:Y:S02]  /*bfc0*/  SHF.R.S32.HI R0, RZ, 0x1f, R3 ;  /* 0x0000001fff007819 */ /* 0x004fe40000011403 */
[----:B----4-:R-:W-:-:S03]  /*bfd0*/  SEL R5, R5, RZ, !P0 ;  /* 0x000000ff05057207 */ /* 0x010fc60004000000 */
[----:B------:R-:W-:Y:S01]  /*bfe0*/  IMAD R0, R0, UR4, RZ ;  /* 0x0000000400007c24 */ /* 0x000fe2000f8e02ff */
[----:B---3--:R-:W-:-:S03]  /*bff0*/  SEL R4, R4, RZ, !P0 ;  /* 0x000000ff04047207 */ /* 0x008fc60004000000 */
[C---:B------:R-:W-:Y:S02]  /*c000*/  IMAD R0, R3.reuse, UR5, R0 ;  /* 0x0000000503007c24 */ /* 0x040fe4000f8e0200 */
[----:B------:R-:W-:-:S04]  /*c010*/  IMAD.WIDE.U32 R2, R3, UR4, RZ ;  /* 0x0000000403027c25 */ /* 0x000fc8000f8e00ff */
[----:B------:R-:W-:Y:S01]  /*c020*/  IMAD.IADD R0, R3, 0x1, R0 ;  /* 0x0000000103007824 */ /* 0x000fe200078e0200 */
[----:B------:R2:W-:Y:S04]  /*c030*/  STL.64 [R1+0x50], R2 ;  /* 0x0000500201007387 */ /* 0x0005e80000100a00 */
[----:B------:R2:W-:Y:S04]  /*c040*/  STL [R1+0x2c], R5 ;  /* 0x00002c0501007387 */ /* 0x0005e80000100800 */
[----:B------:R2:W-:Y:S04]  /*c050*/  STL [R1+0x3c], R4 ;  /* 0x00003c0401007387 */ /* 0x0005e80000100800 */
[----:B------:R2:W-:Y:S01]  /*c060*/  STL [R1+0x30], R0 ;  /* 0x0000300001007387 */ /* 0x0005e20000100800 */
[----:B------:R-:W-:Y:S05]  /*c070*/  @!P1 BRA `(.L_x_248) ;  /* 0x0000000000409947 */ /* 0x000fea0003800000 */
[----:B--2---:R-:W-:Y:S01]  /*c080*/  MOV R2, 0x0 ;  /* 0x0000000000027802 */ /* 0x004fe20000000f00 */
[----:B------:R-:W-:Y:S01]  /*c090*/  ULDC.64 UR6, c[0x4][0x118] ;  /* 0x0100460000067ab9 */ /* 0x000fe20000000a00 */
[----:B------:R-:W-:Y:S01]  /*c0a0*/  ULDC.64 UR8, c[0x4][0x120] ;  /* 0x0100480000087ab9 */ /* 0x000fe20000000a00 */
[----:B------:R-:W-:Y:S01]  /*c0b0*/  ULDC.64 UR4, c[0x4][0x88] ;  /* 0x0100220000047ab9 */ /* 0x000fe20000000a00 */
[----:B------:R-:W-:Y:S02]  /*c0c0*/  IMAD.U32 R4, RZ, RZ, UR6 ;  /* 0x00000006ff047e24 */ /* 0x000fe4000f8e00ff */
[----:B------:R-:W2:Y:S01]  /*c0d0*/  LDC.64 R2, c[0x4][R2] ;  /* 0x0100000002027b82 */ /* 0x000ea20000000a00 */
[----:B------:R-:W-:Y:S02]  /*c0e0*/  IMAD.U32 R5, RZ, RZ, UR7 ;  /* 0x00000007ff057e24 */ /* 0x000fe4000f8e00ff */
[----:B------:R-:W-:Y:S02]  /*c0f0*/  IMAD.U32 R6, RZ, RZ, UR8 ;  /* 0x00000008ff067e24 */ /* 0x000fe4000f8e00ff */
[----:B------:R-:W-:-:S02]  /*c100*/  IMAD.U32 R7, RZ, RZ, UR9 ;  /* 0x00000009ff077e24 */ /* 0x000fc4000f8e00ff */
[----:B-1----:R-:W-:Y:S02]  /*c110*/  IMAD.U32 R10, RZ, RZ, UR4 ;  /* 0x00000004ff0a7e24 */ /* 0x002fe4000f8e00ff */
[----:B0-----:R-:W-:Y:S02]  /*c120*/  IMAD.U32 R11, RZ, RZ, UR5 ;  /* 0x00000005ff0b7e24 */ /* 0x001fe4000f8e00ff */
[----:B------:R-:W-:Y:S02]  /*c130*/  IMAD.MOV.U32 R8, RZ, RZ, 0x70 ;  /* 0x00000070ff087424 */ /* 0x000fe400078e00ff */
[----:B------:R-:W-:Y:S02]  /*c140*/  IMAD.MOV.U32 R12, RZ, RZ, 0x1 ;  /* 0x00000001ff0c7424 */ /* 0x000fe400078e00ff */
[----:B------:R-:W-:-:S07]  /*c150*/  IMAD.MOV.U32 R13, RZ, RZ, RZ ;  /* 0x000000ffff0d7224 */ /* 0x000fce00078e00ff */
[----:B------:R-:W-:-:S07]  /*c160*/  LEPC R20, `(.L_x_248) ;  /* 0x000000001014794e */ /* 0x000fce0000000000 */
[----:B--2---:R-:W-:Y:S05]  /*c170*/  CALL.ABS.NOINC R2 ;  /* 0x0000000002007343 */ /* 0x004fea0003c00000 */
.L_x_248:
[----:B------:R-:W-:Y:S05]  /*c180*/  BSYNC B6 ;  /* 0x0000000000067941 */ /* 0x000fea0003800000 */
.L_x_247:
[----:B--2---:R-:W2:Y:S01]  /*c190*/  LDL.LU R0, [R1+0x3c] ;  /* 0x00003c0001007983 */ /* 0x004ea20000300800 */
[----:B------:R-:W3:Y:S01]  /*c1a0*/  LDC R8, c[0x0][0x448] ;  /* 0x00011200ff087b82 */ /* 0x000ee20000000800 */
[----:B------:R-:W-:Y:S01]  /*c1b0*/  ULDC.64 UR4, c[0x0][0x2d8] ;  /* 0x0000b60000047ab9 */ /* 0x000fe20000000a00 */
[----:B------:R-:W-:Y:S01]  /*c1c0*/  ULDC.64 UR6, c[0x0][0x280] ;  /* 0x0000a00000067ab9 */ /* 0x000fe20000000a00 */
[----:B------:R-:W4:Y:S04]  /*c1d0*/  LDL.LU R4, [R1+0x30] ;  /* 0x0000300001047983 */ /* 0x000f280000300800 */
[----:B------:R-:W4:Y:S04]  /*c1e0*/  LDL.LU.64 R2, [R1+0x50] ;  /* 0x0000500001027983 */ /* 0x000f280000300a00 */
[----:B------:R-:W2:Y:S04]  /*c1f0*/  LDL.LU R6, [R1+0x2c] ;  /* 0x00002c0001067983 */ /* 0x000ea80000300800 */
[----:B------:R-:W2:Y:S01]  /*c200*/  LDL.LU R5, [R1+0x4] ;  /* 0x0000040001057983 */ /* 0x000ea20000300800 */
[----:B---3--:R-:W-:Y:S01]  /*c210*/  ISETP.NE.AND P0, PT, R8, 0x1, PT ;  /* 0x000000010800780c */ /* 0x008fe20003f05270 */
[----:B------:R-:W0:-:S12]  /*c220*/  S2R R9, SR_TID.X ;  /* 0x0000000000097919 */ /* 0x000e180000002100 */
[----:B------:R-:W3:Y:S01]  /*c230*/  @P0 LDC R7, c[0x0][0x450] ;  /* 0x00011400ff070b82 */ /* 0x000ee20000000800 */
[----:B0-----:R-:W-:-:S05]  /*c240*/  IMAD.SHL.U32 R11, R9, 0x8, RZ ;  /* 0x00000008090b7824 */ /* 0x001fca00078e00ff */
[----:B------:R-:W-:-:S04]  /*c250*/  LOP3.LUT R11, R11, 0x38, RZ, 0xc0, !PT ;  /* 0x000000380b0b7812 */ /* 0x000fc800078ec0ff */
[----:B-1----:R-:W-:Y:S01]  /*c260*/  LOP3.LUT R10, R11, 0x40, RZ, 0xfc, !PT ;  /* 0x000000400b0a7812 */ /* 0x002fe200078efcff */
[----:B----4-:R-:W-:Y:S02]  /*c270*/  IMAD.MOV.U32 R3, RZ, RZ, R4 ;  /* 0x000000ffff037224 */ /* 0x010fe400078e0004 */
[----:B------:R-:W0:Y:S01]  /*c280*/  S2R R4, SR_TID.X ;  /* 0x0000000000047919 */ /* 0x000e220000002100 */
[----:B------:R-:W-:-:S04]  /*c290*/  IMAD.WIDE.U32 R2, R16, UR4, R2 ;  /* 0x0000000410027c25 */ /* 0x000fc8000f8e0002 */
[----:B------:R-:W-:Y:S01]  /*c2a0*/  IMAD R3, R16, UR5, R3 ;  /* 0x0000000510037c24 */ /* 0x000fe2000f8e0203 */
[----:B------:R-:W-:Y:S02]  /*c2b0*/  ULDC.64 UR4, c[0x0][0x2e0] ;  /* 0x0000b80000047ab9 */ /* 0x000fe40000000a00 */
[----:B--2---:R-:W-:Y:S02]  /*c2c0*/  IMAD R0, R0, UR4, RZ ;  /* 0x0000000400007c24 */ /* 0x004fe4000f8e02ff */
[----:B------:R-:W-:-:S04]  /*c2d0*/  IMAD.WIDE.U32 R2, R6, UR4, R2 ;  /* 0x0000000406027c25 */ /* 0x000fc8000f8e0002 */
[----:B------:R-:W-:Y:S01]  /*c2e0*/  IMAD R0, R6, UR5, R0 ;  /* 0x0000000506007c24 */ /* 0x000fe2000f8e0200 */
[----:B------:R-:W-:Y:S01]  /*c2f0*/  ULDC.64 UR4, c[0x0][0x2d0] ;  /* 0x0000b40000047ab9 */ /* 0x000fe20000000a00 */
[C---:B0-----:R-:W-:Y:S01]  /*c300*/  LOP3.LUT R6, R4.reuse, 0x7f, RZ, 0xc0, !PT ;  /* 0x0000007f04067812 */ /* 0x041fe200078ec0ff */
[----:B------:R-:W-:-:S03]  /*c310*/  IMAD.SHL.U32 R4, R4, 0x10, RZ ;  /* 0x0000001004047824 */ /* 0x000fc600078e00ff */
[----:B------:R-:W-:-:S04]  /*c320*/  SHF.R.U32.HI R6, RZ, 0x3, R6 ;  /* 0x00000003ff067819 */ /* 0x000fc80000011606 */
[----:B------:R-:W-:Y:S02]  /*c330*/  LOP3.LUT R4, R6, 0x70, R4, 0xf8, !PT ;  /* 0x0000007006047812 */ /* 0x000fe400078ef804 */
[----:B------:R-:W0:Y:S01]  /*c340*/  @P0 LDC R6, c[0x0][0x44c] ;  /* 0x00011300ff060b82 */ /* 0x000e220000000800 */
[----:B------:R-:W-:Y:S02]  /*c350*/  IMAD.SHL.U32 R5, R5, 0x80, RZ ;  /* 0x0000008005057824 */ /* 0x000fe400078e00ff */
[----:B------:R-:W-:-:S03]  /*c360*/  IMAD.IADD R3, R3, 0x1, R0 ;  /* 0x0000000103037824 */ /* 0x000fc600078e0200 */
[----:B------:R-:W-:-:S05]  /*c370*/  LOP3.LUT R0, R4, R5, RZ, 0xfc, !PT ;  /* 0x0000000504007212 */ /* 0x000fca00078efcff */
[----:B------:R-:W-:Y:S02]  /*c380*/  IMAD.MOV.U32 R4, RZ, RZ, R0 ;  /* 0x000000ffff047224 */ /* 0x000fe400078e0000 */
[----:B0-----:R-:W-:-:S05]  /*c390*/  @P0 IMAD.HI.U32 R6, R0, R6, RZ ;  /* 0x0000000600060227 */ /* 0x001fca00078e00ff */
[----:B---3--:R-:W-:-:S05]  /*c3a0*/  @P0 SHF.R.U32.HI R4, RZ, R7, R6 ;  /* 0x00000007ff040219 */ /* 0x008fca0000011606 */
[----:B------:R-:W-:-:S04]  /*c3b0*/  IMAD.MOV R6, RZ, RZ, -R4 ;  /* 0x000000ffff067224 */ /* 0x000fc800078e0a04 */
[----:B------:R-:W-:Y:S01]  /*c3c0*/  IMAD R0, R8, R6, R0 ;  /* 0x0000000608007224 */ /* 0x000fe200078e0200 */
[----:B------:R-:W-:Y:S01]  /*c3d0*/  SHF.R.S32.HI R6, RZ, 0x1f, R4 ;  /* 0x0000001fff067819 */ /* 0x000fe20000011404 */
[----:B------:R-:W-:-:S04]  /*c3e0*/  IMAD.WIDE.U32 R2, R4, UR4, R2 ;  /* 0x0000000404027c25 */ /* 0x000fc8000f8e0002 */
[----:B------:R-:W-:-:S04]  /*c3f0*/  IMAD R6, R6, UR4, RZ ;  /* 0x0000000406067c24 */ /* 0x000fc8000f8e02ff */
[----:B------:R-:W-:Y:S01]  /*c400*/  IMAD R4, R4, UR5, R6 ;  /* 0x0000000504047c24 */ /* 0x000fe2000f8e0206 */
[----:B------:R-:W-:-:S03]  /*c410*/  ULDC.64 UR4, c[0x0][0x2c8] ;  /* 0x0000b20000047ab9 */ /* 0x000fc60000000a00 */
[----:B------:R-:W-:Y:S01]  /*c420*/  IMAD.IADD R3, R3, 0x1, R4 ;  /* 0x0000000103037824 */ /* 0x000fe200078e0204 */
[----:B------:R-:W-:Y:S01]  /*c430*/  SHF.R.S32.HI R4, RZ, 0x1f, R0 ;  /* 0x0000001fff047819 */ /* 0x000fe20000011400 */
[----:B------:R-:W-:-:S04]  /*c440*/  IMAD.WIDE.U32 R2, R0, UR4, R2 ;  /* 0x0000000400027c25 */ /* 0x000fc8000f8e0002 */
[----:B------:R-:W-:Y:S01]  /*c450*/  IMAD R4, R4, UR4, RZ ;  /* 0x0000000404047c24 */ /* 0x000fe2000f8e02ff */
[----:B------:R-:W-:Y:S02]  /*c460*/  ULDC UR4, c[0x0][0x2b8] ;  /* 0x0000ae0000047ab9 */ /* 0x000fe40000000800 */
[----:B------:R-:W-:Y:S02]  /*c470*/  ISETP.GE.AND P1, PT, R10, UR4, PT ;  /* 0x000000040a007c0c */ /* 0x000fe4000bf26270 */
[----:B------:R0:W5:Y:S01]  /*c480*/  LDL R10, [R1+0x24] ;  /* 0x00002400010a7983 */ /* 0x0001620000100800 */
[----:B------:R-:W-:Y:S01]  /*c490*/  IMAD R0, R0, UR5, R4 ;  /* 0x0000000500007c24 */ /* 0x000fe2000f8e0204 */
[----:B------:R-:W-:Y:S02]  /*c4a0*/  LOP3.LUT R9, R11, 0x80, RZ, 0xfc, !PT ;  /* 0x000000800b097812 */ /* 0x000fe400078efcff */
[----:B------:R-:W-:Y:S01]  /*c4b0*/  LEA R4, P3, R2, UR6, 0x1 ;  /* 0x0000000602047c11 */ /* 0x000fe2000f8608ff */
[----:B------:R-:W-:Y:S01]  /*c4c0*/  IMAD.IADD R0, R3, 0x1, R0 ;  /* 0x0000000103007824 */ /* 0x000fe200078e0200 */
[----:B------:R-:W-:-:S02]  /*c4d0*/  ISETP.GE.AND P2, PT, R11, UR4, PT ;  /* 0x000000040b007c0c */ /* 0x000fc4000bf46270 */
[----:B------:R-:W-:Y:S01]  /*c4e0*/  ISETP.GE.AND P0, PT, R9, UR4, PT ;  /* 0x0000000409007c0c */ /* 0x000fe2000bf06270 */
[----:B------:R-:W-:Y:S01]  /*c4f0*/  UMOV UR4, 0xffffffff ;  /* 0xffffffff00047882 */ /* 0x000fe20000000000 */
[----:B------:R-:W-:Y:S02]  /*c500*/  LEA.HI.X R3, R2, UR7, R0, 0x1, P3 ;  /* 0x0000000702037c11 */ /* 0x000fe400098f0c00 */
[----:B0-----:R-:W-:Y:S09]  /*c510*/  BRA.DIV UR4, `(.L_x_249) ;  /* 0x0000004204cc7947 */ /* 0x001ff2000b800000 */
[----:B------:R-:W2:Y:S01]  /*c520*/  LDL.LU R7, [R1+0x40] ;  /* 0x0000400001077983 */ /* 0x000ea20000300800 */
[----:B------:R-:W0:Y:S02]  /*c530*/  S2R R6, SR_TID.X ;  /* 0x0000000000067919 */ /* 0x000e240000002100 */
[----:B0-----:R-:W-:-:S04]  /*c540*/  LOP3.LUT R6, R6, 0x7f, RZ, 0xc0, !PT ;  /* 0x0000007f06067812 */ /* 0x001fc800078ec0ff */
[----:B------:R-:W-:-:S05]  /*c550*/  SHF.R.U32.HI R6, RZ, 0x3, R6 ;  /* 0x00000003ff067819 */ /* 0x000fca0000011606 */
[----:B------:R-:W-:Y:S02]  /*c560*/  IMAD.IADD R0, R6, 0x1, R5 ;  /* 0x0000000106007824 */ /* 0x000fe400078e0205 */
[----:B------:R-:W0:Y:S02]  /*c570*/  S2R R6, SR_TID.X ;  /* 0x0000000000067919 */ /* 0x000e240000002100 */
[----:B------:R-:W-:Y:S01]  /*c580*/  VIADD R5, R0, 0x10 ;  /* 0x0000001000057836 */ /* 0x000fe20000000000 */
[----:B------:R-:W-:Y:S01]  /*c590*/  SHFL.IDX PT, R9, R3, 0x1, 0x181f ;  /* 0x00381f0003097f89 */ /* 0x000fe200000e0000 */
[----:B0-----:R-:W-:-:S03]  /*c5a0*/  IMAD.SHL.U32 R11, R6, 0x8, RZ ;  /* 0x00000008060b7824 */ /* 0x001fc600078e00ff */
[----:B------:R-:W-:Y:S02]  /*c5b0*/  SHFL.IDX PT, R6, R3, RZ, 0x181f ;  /* 0x00181fff03067589 */ /* 0x000fe400000e0000 */
[----:B------:R-:W-:Y:S01]  /*c5c0*/  LOP3.LUT R11, R11, 0x38, RZ, 0xc0, !PT ;  /* 0x000000380b0b7812 */ /* 0x000fe200078ec0ff */
[----:B--2---:R-:W-:Y:S02]  /*c5d0*/  IMAD R2, R7, R8, RZ ;  /* 0x0000000807027224 */ /* 0x004fe400078e02ff */
[----:B------:R-:W0:Y:S03]  /*c5e0*/  SHFL.IDX PT, R7, R4, RZ, 0x181f ;  /* 0x00181fff04077589 */ /* 0x000e2600000e0000 */
[-C--:B------:R-:W-:Y:S02]  /*c5f0*/  ISETP.GE.AND P4, PT, R0, R2.reuse, PT ;  /* 0x000000020000720c */ /* 0x080fe40003f86270 */
[----:B------:R-:W-:-:S02]  /*c600*/  ISETP.GE.AND P3, PT, R5, R2, PT ;  /* 0x000000020500720c */ /* 0x000fc40003f66270 */
[----:B------:R-:W1:Y:S09]  /*c610*/  SHFL.IDX PT, R5, R4, 0x1, 0x181f ;  /* 0x00381f0004057f89 */ /* 0x000e7200000e0000 */
[----:B0-----:R-:W-:-:S05]  /*c620*/  @!P4 LEA R7, P5, R11, R7, 0x1 ;  /* 0x000000070b07c211 */ /* 0x001fca00078a08ff */
[----:B------:R-:W-:-:S05]  /*c630*/  @!P4 IMAD.X R6, RZ, RZ, R6, P5 ;  /* 0x000000ffff06c224 */ /* 0x000fca00028e0606 */
[----:B------:R-:W-:-:S04]  /*c640*/  @!P4 LOP3.LUT R7, R7, R6, RZ, 0x3c, !PT ;  /* 0x000000060707c212 */ /* 0x000fc800078e3cff */
[----:B------:R-:W-:Y:S02]  /*c650*/  @!P4 LOP3.LUT R6, R7, R6, RZ, 0x3c, !PT ;  /* 0x000000060706c212 */ /* 0x000fe400078e3cff */
[----:B-1----:R-:W-:Y:S02]  /*c660*/  @!P3 LEA R8, P5, R11, R5, 0x1 ;  /* 0x000000050b08b211 */ /* 0x002fe400078a08ff */
[----:B------:R-:W-:-:S03]  /*c670*/  @!P4 LOP3.LUT R7, R7, R6, RZ, 0x3c, !PT ;  /* 0x000000060707c212 */ /* 0x000fc600078e3cff */
[----:B------:R-:W-:Y:S02]  /*c680*/  @!P3 IMAD.X R5, RZ, RZ, R9, P5 ;  /* 0x000000ffff05b224 */ /* 0x000fe400028e0609 */
[----:B-----5:R-:W-:Y:S04]  /*c690*/  @!P4 LDGSTS.E.BYPASS.LTC128B.128 [R10+0x10400], desc[UR40][R6.64], !P2 ;  /* 0x10400000060acfae */ /* 0x020fe8000d101d68 */
[----:B------:R-:W-:Y:S04]  /*c6a0*/  @!P4 LDGSTS.E.BYPASS.LTC128B.128 [R10+0x14400], desc[UR40][R6.64+0x80], !P1 ;  /* 0x14400080060acfae */ /* 0x000fe8000c901d68 */
[----:B------:R0:W-:Y:S02]  /*c6b0*/  @!P4 LDGSTS.E.BYPASS.LTC128B.128 [R10+0x18400], desc[UR40][R6.64+0x100], !P0 ;  /* 0x18400100060acfae */ /* 0x0001e4000c101d68 */
[----:B0-----:R-:W-:-:S02]  /*c6c0*/  @!P3 IMAD.MOV.U32 R6, RZ, RZ, R8 ;  /* 0x000000ffff06b224 */ /* 0x001fc400078e0008 */
[----:B------:R-:W-:Y:S02]  /*c6d0*/  @!P3 IMAD.MOV.U32 R7, RZ, RZ, R5 ;  /* 0x000000ffff07b224 */ /* 0x000fe400078e0005 */
[----:B------:R-:W-:-:S03]  /*c6e0*/  VIADD R5, R0, 0x20 ;  /* 0x0000002000057836 */ /* 0x000fc60000000000 */
[----:B------:R-:W-:Y:S04]  /*c6f0*/  @!P3 LDGSTS.E.BYPASS.LTC128B.128 [R10+0x10c00], desc[UR40][R6.64], !P2 ;  /* 0x10c00000060abfae */ /* 0x000fe8000d101d68 */
[----:B------:R-:W-:Y:S04]  /*c700*/  @!P3 LDGSTS.E.BYPASS.LTC128B.128 [R10+0x14c00], desc[UR40][R6.64+0x80], !P1 ;  /* 0x14c00080060abfae */ /* 0x000fe8000c901d68 */
[----:B------:R0:W-:Y:S01]  /*c710*/  @!P3 LDGSTS.E.BYPASS.LTC128B.128 [R10+0x18c00], desc[UR40][R6.64+0x100], !P0 ;  /* 0x18c00100060abfae */ /* 0x0001e2000c101d68 */
[----:B------:R-:W-:-:S03]  /*c720*/  ISETP.GE.AND P3, PT, R5, R2, PT ;  /* 0x000000020500720c */ /* 0x000fc60003f66270 */
[----:B------:R-:W1:Y:S04]  /*c730*/  SHFL.IDX PT, R5, R4, 0x2, 0x181f ;  /* 0x00581f0004057f89 */ /* 0x000e6800000e0000 */
[----:B------:R-:W0:Y:S06]  /*c740*/  SHFL.IDX PT, R8, R3, 0x2, 0x181f ;  /* 0x00581f0003087f89 */ /* 0x000e2c00000e0000 */
[----:B-1----:R-:W-:-:S05]  /*c750*/  @!P3 LEA R5, P4, R11, R5, 0x1 ;  /* 0x000000050b05b211 */ /* 0x002fca00078808ff */
[----:B0-----:R-:W-:-:S04]  /*c760*/  @!P3 IMAD.X R6, RZ, RZ, R8, P4 ;  /* 0x000000ffff06b224 */ /* 0x001fc800020e0608 */
[----:B------:R-:W-:Y:S02]  /*c770*/  @!P3 IMAD.MOV.U32 R7, RZ, RZ, R6 ;  /* 0x000000ffff07b224 */ /* 0x000fe400078e0006 */
[----:B------:R-:W-:Y:S02]  /*c780*/  @!P3 IMAD.MOV.U32 R6, RZ, RZ, R5 ;  /* 0x000000ffff06b224 */ /* 0x000fe400078e0005 */
[----:B------:R-:W-:-:S03]  /*c790*/  VIADD R5, R0, 0x30 ;  /* 0x0000003000057836 */ /* 0x000fc60000000000 */
[----:B------:R-:W-:Y:S04]  /*c7a0*/  @!P3 LDGSTS.E.BYPASS.LTC128B.128 [R10+0x11400], desc[UR40][R6.64], !P2 ;  /* 0x11400000060abfae */ /* 0x000fe8000d101d68 */
[----:B------:R-:W-:Y:S04]  /*c7b0*/  @!P3 LDGSTS.E.BYPASS.LTC128B.128 [R10+0x15400], desc[UR40][R6.64+0x80], !P1 ;  /* 0x15400080060abfae */ /* 0x000fe8000c901d68 */
[----:B------:R0:W-:Y:S01]  /*c7c0*/  @!P3 LDGSTS.E.BYPASS.LTC128B.128 [R10+0x19400], desc[UR40][R6.64+0x100], !P0 ;  /* 0x19400100060abfae */ /* 0x0001e2000c101d68 */
[----:B------:R-:W-:-:S03]  /*c7d0*/  ISETP.GE.AND P3, PT, R5, R2, PT ;  /* 0x000000020500720c */ /* 0x000fc60003f66270 */
[----:B------:R-:W1:Y:S04]  /*c7e0*/  SHFL.IDX PT, R5, R4, 0x3, 0x181f ;  /* 0x00781f0004057f89 */ /* 0x000e6800000e0000 */
[----:B0-----:R-:W0:Y:S06]  /*c7f0*/  SHFL.IDX PT, R6, R3, 0x3, 0x181f ;  /* 0x00781f0003067f89 */ /* 0x001e2c00000e0000 */
        /* <DEDUP_REMOVED lines=27> */
[----:B------:R-:W-:Y:S02]  /*c9b0*/  @!P3 LDGSTS.E.BYPASS.LTC128B.128 [R10+0x12c00], desc[UR40][R6.64], !P2 ;  /* 0x12c00000060abfae */ /* 0x000fe4000d101d68 */
[----:B------:R-:W-:Y:S02]  /*c9c0*/  ISETP.GE.AND P4, PT, R5, R2, PT ;  /* 0x000000020500720c */ /* 0x000fe40003f86270 */
[----:B------:R-:W0:Y:S04]  /*c9d0*/  SHFL.IDX PT, R5, R4, 0x6, 0x181f ;  /* 0x00d81f0004057f89 */ /* 0x000e2800000e0000 */
[----:B------:R-:W-:Y:S04]  /*c9e0*/  @!P3 LDGSTS.E.BYPASS.LTC128B.128 [R10+0x16c00], desc[UR40][R6.64+0x80], !P1 ;  /* 0x16c00080060abfae */ /* 0x000fe8000c901d68 */
[----:B------:R1:W-:Y:S04]  /*c9f0*/  @!P3 LDGSTS.E.BYPASS.LTC128B.128 [R10+0x1ac00], desc[UR40][R6.64+0x100], !P0 ;  /* 0x1ac00100060abfae */ /* 0x0003e8000c101d68 */
[----:B-1----:R-:W1:Y:S01]  /*ca00*/  SHFL.IDX PT, R6, R3, 0x6, 0x181f ;  /* 0x00d81f0003067f89 */ /* 0x002e6200000e0000 */
[----:B0-----:R-:W-:-:S05]  /*ca10*/  @!P4 LEA R5, P3, R11, R5, 0x1 ;  /* 0x000000050b05c211 */ /* 0x001fca00078608ff */
[----:B-1----:R-:W-:-:S04]  /*ca20*/  @!P4 IMAD.X R6, RZ, RZ, R6, P3 ;  /* 0x000000ffff06c224 */ /* 0x002fc800018e0606 */
[----:B------:R-:W-:Y:S02]  /*ca30*/  @!P4 IMAD.MOV.U32 R7, RZ, RZ, R6 ;  /* 0x000000ffff07c224 */ /* 0x000fe400078e0006 */
[----:B------:R-:W-:Y:S02]  /*ca40*/  @!P4 IMAD.MOV.U32 R6, RZ, RZ, R5 ;  /* 0x000000ffff06c224 */ /* 0x000fe400078e0005 */
[----:B------:R1:W2:Y:S04]  /*ca50*/  SHFL.IDX PT, R5, R3, 0x7, 0x181f ;  /* 0x00f81f0003057f89 */ /* 0x0002a800000e0000 */
[----:B------:R1:W-:Y:S04]  /*ca60*/  @!P4 LDGSTS.E.BYPASS.LTC128B.128 [R10+0x13400], desc[UR40][R6.64], !P2 ;  /* 0x13400000060acfae */ /* 0x0003e8000d101d68 */
[----:B------:R1:W-:Y:S04]  /*ca70*/  @!P4 LDGSTS.E.BYPASS.LTC128B.128 [R10+0x17400], desc[UR40][R6.64+0x80], !P1 ;  /* 0x17400080060acfae */ /* 0x0003e8000c901d68 */
[----:B------:R1:W-:Y:S04]  /*ca80*/  @!P4 LDGSTS.E.BYPASS.LTC128B.128 [R10+0x1b400], desc[UR40][R6.64+0x100], !P0 ;  /* 0x1b400100060acfae */ /* 0x0003e8000c101d68 */
[----:B------:R1:W3:Y:S02]  /*ca90*/  SHFL.IDX PT, R3, R4, 0x7, 0x181f ;  /* 0x00f81f0004037f89 */ /* 0x0002e400000e0000 */
.L_x_366:
[----:B------:R-:W-:Y:S01]  /*caa0*/  VIADD R0, R0, 0x70 ;  /* 0x0000007000007836 */ /* 0x000fe20000000000 */
[----:B------:R-:W-:Y:S04]  /*cab0*/  BSSY B0, `(.L_x_250) ;  /* 0x000000e000007945 */ /* 0x000fe80003800000 */
[----:B------:R-:W-:-:S13]  /*cac0*/  ISETP.GE.AND P3, PT, R0, R2, PT ;  /* 0x000000020000720c */ /* 0x000fda0003f66270 */
[----:B------:R-:W-:Y:S05]  /*cad0*/  @P3 BRA `(.L_x_251) ;  /* 0x00000000002c3947 */ /* 0x000fea0003800000 */
[----:B-1----:R-:W1:Y:S02]  /*cae0*/  S2R R4, SR_TID.X ;  /* 0x0000000000047919 */ /* 0x002e640000002100 */
[----:B-1----:R-:W-:-:S05]  /*caf0*/  IMAD.SHL.U32 R4, R4, 0x8, RZ ;  /* 0x0000000804047824 */ /* 0x002fca00078e00ff */
[----:B------:R-:W-:-:S04]  /*cb00*/  LOP3.LUT R4, R4, 0x38, RZ, 0xc0, !PT ;  /* 0x0000003804047812 */ /* 0x000fc800078ec0ff */
[----:B---3--:R-:W-:-:S05]  /*cb10*/  LEA R2, P3, R4, R3, 0x1 ;  /* 0x0000000304027211 */ /* 0x008fca00078608ff */
[----:B--2---:R-:W-:-:S05]  /*cb20*/  IMAD.X R3, RZ, RZ, R5, P3 ;  /* 0x000000ffff037224 */ /* 0x004fca00018e0605 */
[----:B------:R-:W-:Y:S01]  /*cb30*/  @!PT LDS RZ, [RZ] ;  /* 0x00000000fffff984 */ /* 0x000fe20000000800 */
[----:B------:R-:W-:Y:S01]  /*cb40*/  @!PT LDS RZ, [RZ] ;  /* 0x00000000fffff984 */ /* 0x000fe20000000800 */
[----:B------:R-:W-:Y:S01]  /*cb50*/  @!PT LDS RZ, [RZ] ;  /* 0x00000000fffff984 */ /* 0x000fe20000000800 */
[----:B------:R4:W-:Y:S04]  /*cb60*/  LDGSTS.E.BYPASS.LTC128B.128 [R10+0x13c00], desc[UR40][R2.64], !P2 ;  /* 0x13c00000020a7fae */ /* 0x0009e8000d101d68 */
[----:B------:R4:W-:Y:S04]  /*cb70*/  LDGSTS.E.BYPASS.LTC128B.128 [R10+0x17c00], desc[UR40][R2.64+0x80], !P1 ;  /* 0x17c00080020a7fae */ /* 0x0009e8000c901d68 */
[----:B------:R4:W-:Y:S02]  /*cb80*/  LDGSTS.E.BYPASS.LTC128B.128 [R10+0x1bc00], desc[UR40][R2.64+0x100], !P0 ;  /* 0x1bc00100020a7fae */ /* 0x0009e4000c101d68 */
.L_x_251:
[----:B------:R-:W-:Y:S05]  /*cb90*/  BSYNC B0 ;  /* 0x0000000000007941 */ /* 0x000fea0003800000 */
.L_x_250:
[----:B------:R-:W-:Y:S01]  /*cba0*/  NOP ;  /* 0x0000000000007918 */ /* 0x000fe20000000000 */
[----:B------:R-:W-:Y:S01]  /*cbb0*/  PLOP3.LUT P0, PT, PT, PT, PT, 0x80, 0x0 ;  /* 0x000000000000781c */ /* 0x000fe20003f0f070 */
[----:B01----:R-:W-:-:S12]  /*cbc0*/  VIADD R6, R18, 0x34800 ;  /* 0x0003480012067836 */ /* 0x003fd80000000000 */
.L_x_252:
[----:B------:R-:W-:Y:S02]  /*cbd0*/  PLOP3.LUT P1, PT, P1, P0, PT, 0xa2, 0x0 ;  /* 0x000000000000781c */ /* 0x000fe40000f21472 */
[----:B------:R-:W-:-:S08]  /*cbe0*/  @P0 R2UR P1, UR4, R18 ;  /* 0x00000000120402ca */ /* 0x000fd00000020000 */
[----:B------:R-:W-:-:S05]  /*cbf0*/  @P0 PLOP3.LUT P0, PT, P1, PT, PT, 0x80, 0x0 ;  /* 0x000000000000081c */ /* 0x000fca0000f0f070 */
[----:B------:R-:W-:Y:S01]  /*cc00*/  @!P1 SYNCS.ARRIVE.TRANS64.RED.A0T1 RZ, [UR4+0x34800], RZ ;  /* 0x034800ffffff99a7 */ /* 0x000fe20008200404 */
[----:B------:R-:W-:Y:S07]  /*cc10*/  @!P1 ARRIVES.LDGSTSBAR.64.TRANSCNT [UR4+0x34800] ;  /* 0x03480000ff0099b0 */ /* 0x000fee0008000a84 */
[----:B------:R-:W-:Y:S05]  /*cc20*/  @P0 BRA.U.ANY `(.L_x_252) ;  /* 0xfffffffd00e80947 */ /* 0x000fea000393ffff */
[----:B----4-:R-:W4:Y:S02]  /*cc30*/  LDL.LU R2, [R1+0x48] ;  /* 0x0000480001027983 */ /* 0x010f240000300800 */
[----:B----4-:R-:W-:-:S05]  /*cc40*/  VIADD R2, R2, 0x1 ;  /* 0x0000000102027836 */ /* 0x010fca0000000000 */
[----:B------:R0:W-:Y:S01]  /*cc50*/  STL [R1+0x48], R2 ;  /* 0x0000480201007387 */ /* 0x0001e20000100800 */
[----:B------:R-:W-:-:S04]  /*cc60*/  LEA.HI R0, R2, R2, RZ, 0x1 ;  /* 0x0000000202007211 */ /* 0x000fc800078f08ff */
[----:B------:R-:W-:-:S05]  /*cc70*/  LOP3.LUT R0, R0, 0xfffffffe, RZ, 0xc0, !PT ;  /* 0xfffffffe00007812 */ /* 0x000fca00078ec0ff */
[----:B------:R-:W-:-:S05]  /*cc80*/  IMAD.IADD R0, R2, 0x1, -R0 ;  /* 0x0000000102007824 */ /* 0x000fca00078e0a00 */
[----:B------:R-:W-:Y:S01]  /*cc90*/  SHF.L.U32 R0, R0, 0x1f, RZ ;  /* 0x0000001f00007819 */ /* 0x000fe200000006ff */
[----:B------:R-:W-:Y:S01]  /*cca0*/  NOP ;  /* 0x0000000000007918 */ /* 0x000fe20000000000 */
[----:B------:R0:W-:Y:S01]  /*ccb0*/  SYNCS.ARRIVE.TRANS64.A1T0 RZ, [R18+URZ+0x34800], RZ ;  /* 0x034800ff12ff79a7 */ /* 0x0001e2000810003f */
[----:B------:R-:W-:Y:S01]  /*ccc0*/  BSSY B0, `(.L_x_253) ;  /* 0x0000003000007945 */ /* 0x000fe20003800000 */
[----:B------:R-:W1:Y:S03]  /*ccd0*/  SYNCS.PHASECHK.TRANS64.TRYWAIT P0, [R18+URZ+0x34820], R0 ;  /* 0x03482000120075a7 */ /* 0x000e66000800017f */
[----:B01----:R-:W-:Y:S05]  /*cce0*/  @!P0 BRA `(.L_x_254) ;  /* 0x0000004400dc8947 */ /* 0x003fea0003800000 */
.L_x_367:
[----:B------:R-:W-:Y:S05]  /*ccf0*/  BSYNC B0 ;  /* 0x0000000000007941 */ /* 0x000fea0003800000 */
.L_x_253:
[----:B------:R-:W0:Y:S04]  /*cd00*/  LDL R2, [R1+0x38] ;  /* 0x0000380001027983 */ /* 0x000e280000100800 */
[----:B---3--:R-:W3:Y:S01]  /*cd10*/  LDL R3, [R1+0x28] ;  /* 0x0000280001037983 */ /* 0x008ee20000100800 */
[----:B------:R-:W-:Y:S01]  /*cd20*/  BSSY B0, `(.L_x_255) ;  /* 0x0000213000007945 */ /* 0x000fe20003800000 */
[----:B0-----:R-:W-:-:S05]  /*cd30*/  VIADD R0, R2, 0xfffffffe ;  /* 0xfffffffe02007836 */ /* 0x001fca0000000000 */
[----:B---3--:R-:W-:-:S13]  /*cd40*/  ISETP.GE.AND P0, PT, R0, R3, PT ;  /* 0x000000030000720c */ /* 0x008fda0003f06270 */
[----:B------:R-:W-:Y:S05]  /*cd50*/  @!P0 BRA `(.L_x_256) ;  /* 0x00000020003c8947 */ /* 0x000fea0003800000 */
[----:B------:R-:W3:Y:S04]  /*cd60*/  LDL.LU R2, [R1+0x58] ;  /* 0x0000580001027983 */ /* 0x000ee80000300800 */
[----:B--2---:R-:W2:Y:S04]  /*cd70*/  LDL.LU R5, [R1+0x34] ;  /* 0x0000340001057983 */ /* 0x004ea80000300800 */
[----:B------:R-:W4:Y:S01]  /*cd80*/  LDL.LU R4, [R1+0x44] ;  /* 0x0000440001047983 */ /* 0x000f220000300800 */
[----:B------:R-:W-:Y:S01]  /*cd90*/  LOP3.LUT R12, RZ, R3, RZ, 0x33, !PT ;  /* 0x00000003ff0c7212 */ /* 0x000fe200078e33ff */
[----:B------:R-:W-:Y:S01]  /*cda0*/  BSSY B2, `(.L_x_257) ;  /* 0x00000b5000027945 */ /* 0x000fe20003800000 */
[----:B---3--:R-:W-:-:S04]  /*cdb0*/  VIADD R2, R2, 0x1 ;  /* 0x0000000102027836 */ /* 0x008fc80000000000 */
[----:B--2---:R-:W-:-:S05]  /*cdc0*/  IMAD R2, R2, R5, RZ ;  /* 0x0000000502027224 */ /* 0x004fca00078e02ff */
[----:B----4-:R-:W-:-:S05]  /*cdd0*/  VIMNMX R4, R4, R2, PT ;  /* 0x0000000204047248 */ /* 0x010fca0003fe0100 */
[----:B------:R-:W-:-:S05]  /*cde0*/  IMAD.MOV R2, RZ, RZ, -R4 ;  /* 0x000000ffff027224 */ /* 0x000fca00078e0a04 */
[----:B------:R-:W-:-:S05]  /*cdf0*/  VIADDMNMX R12, R2, 0x1, R12, !PT ;  /* 0x00000001020c7846 */ /* 0x000fca000780010c */
[----:B------:R-:W-:-:S05]  /*ce00*/  IMAD.IADD R2, R4, 0x1, R12 ;  /* 0x0000000104027824 */ /* 0x000fca00078e020c */
[----:B------:R-:W-:-:S04]  /*ce10*/  LOP3.LUT R2, R2, 0x1, RZ, 0xc0, !PT ;  /* 0x0000000102027812 */ /* 0x000fc800078ec0ff */
[----:B------:R-:W-:-:S13]  /*ce20*/  ISETP.NE.U32.AND P0, PT, R2, 0x1, PT ;  /* 0x000000010200780c */ /* 0x000fda0003f05070 */
[----:B------:R-:W-:Y:S05]  /*ce30*/  @P0 BRA `(.L_x_258) ;  /* 0x0000000800ac0947 */ /* 0x000fea0003800000 */
[----:B------:R-:W2:Y:S04]  /*ce40*/  LDL R5, [R1+0x1c] ;  /* 0x00001c0001057983 */ /* 0x000ea80000100800 */
[----:B------:R-:W3:Y:S01]  /*ce50*/  LDL R3, [R1+0x14] ;  /* 0x0000140001037983 */ /* 0x000ee20000100800 */
[----:B------:R-:W-:Y:S01]  /*ce60*/  VIADD R9, R19, 0x1 ;  /* 0x0000000113097836 */ /* 0x000fe20000000000 */
[----:B------:R-:W-:Y:S04]  /*ce70*/  BSSY B1, `(.L_x_259) ;  /* 0x00000a3000017945 */ /* 0x000fe80003800000 */
[----:B------:R-:W-:-:S04]  /*ce80*/  ISETP.NE.AND P0, PT, R9, 0x2, PT ;  /* 0x000000020900780c */ /* 0x000fc80003f05270 */
[----:B------:R-:W-:Y:S02]  /*ce90*/  SEL R13, RZ, 0x1, P0 ;  /* 0x00000001ff0d7807 */ /* 0x000fe40000000000 */
[----:B------:R-:W-:Y:S02]  /*cea0*/  SEL R9, R9, RZ, P0 ;  /* 0x000000ff09097207 */ /* 0x000fe40000000000 */
[----:B--2---:R-:W-:Y:S02]  /*ceb0*/  LOP3.LUT P1, RZ, R5, 0x1, RZ, 0xc0, !PT ;  /* 0x0000000105ff7812 */ /* 0x004fe4000782c0ff */
[----:B---3--:R-:W-:-:S11]  /*cec0*/  LOP3.LUT R13, R3, R13, RZ, 0x3c, !PT ;  /* 0x0000000d030d7212 */ /* 0x008fd600078e3cff */
[----:B------:R-:W-:Y:S05]  /*ced0*/  @!P1 BRA `(.L_x_260) ;  /* 0x0000000800709947 */ /* 0x000fea0003800000 */
[----:B------:R-:W-:Y:S01]  /*cee0*/  ULDC.64 UR4, c[0x0][0x418] ;  /* 0x0001060000047ab9 */ /* 0x000fe20000000a00 */
[----:B------:R-:W-:Y:S01]  /*cef0*/  IMAD.MOV.U32 R5, RZ, RZ, R17 ;  /* 0x000000ffff057224 */ /* 0x000fe200078e0011 */
[----:B------:R-:W-:-:S04]  /*cf00*/  ISETP.NE.U32.AND P0, PT, RZ, UR4, PT ;  /* 0x00000004ff007c0c */ /* 0x000fc8000bf05070 */
[----:B------:R-:W-:-:S13]  /*cf10*/  ISETP.NE.AND.EX P0, PT, RZ, UR5, PT, P0 ;  /* 0x00000005ff007c0c */ /* 0x000fda000bf05300 */
[----:B------:R-:W-:Y:S05]  /*cf20*/  @!P0 BRA `(.L_x_261) ;  /* 0x00000000004c8947 */ /* 0x000fea0003800000 */
[----:B------:R-:W2:Y:S01]  /*cf30*/  LDL R10, [R1+0x20] ;  /* 0x00002000010a7983 */ /* 0x000ea20000100800 */
[----:B------:R-:W0:Y:S01]  /*cf40*/  LDC R7, c[0x0][0x43c] ;  /* 0x00010f00ff077b82 */ /* 0x000e220000000800 */
[----:B------:R-:W-:Y:S02]  /*cf50*/  ULDC.64 UR6, c[0x0][0x428] ;  /* 0x00010a0000067ab9 */ /* 0x000fe40000000a00 */
[----:B------:R-:W3:Y:S01]  /*cf60*/  LDL R8, [R1+0x10] ;  /* 0x0000100001087983 */ /* 0x000ee20000100800 */
[----:B0-----:R-:W-:-:S13]  /*cf70*/  ISETP.NE.AND P0, PT, R7, 0x1, PT ;  /* 0x000000010700780c */ /* 0x001fda0003f05270 */
[----:B------:R-:W0:Y:S02]  /*cf80*/  @P0 LDC.64 R2, c[0x0][0x440] ;  /* 0x00011000ff020b82 */ /* 0x000e240000000a00 */
[----:B0-----:R-:W-:-:S04]  /*cf90*/  @P0 IMAD.HI.U32 R5, R0, R2, RZ ;  /* 0x0000000200050227 */ /* 0x001fc800078e00ff */
[----:B------:R-:W-:Y:S01]  /*cfa0*/  IMAD.MOV.U32 R2, RZ, RZ, R0 ;  /* 0x000000ffff027224 */ /* 0x000fe200078e0000 */
[----:B------:R-:W-:-:S05]  /*cfb0*/  @P0 SHF.R.U32.HI R2, RZ, R3, R5 ;  /* 0x00000003ff020219 */ /* 0x000fca0000011605 */
[----:B------:R-:W-:-:S04]  /*cfc0*/  IMAD.MOV R3, RZ, RZ, -R2 ;  /* 0x000000ffff037224 */ /* 0x000fc800078e0a02 */
[----:B------:R-:W-:Y:S01]  /*cfd0*/  IMAD R0, R7, R3, R0 ;  /* 0x0000000307007224 */ /* 0x000fe200078e0200 */
[----:B------:R-:W-:Y:S01]  /*cfe0*/  SHF.R.S32.HI R3, RZ, 0x1f, R2 ;  /* 0x0000001fff037819 */ /* 0x000fe20000011402 */
[----:B--2---:R-:W-:-:S04]  /*cff0*/  IMAD R5, R10, UR6, RZ ;  /* 0x000000060a057c24 */ /* 0x004fc8000f8e02ff */
[C---:B---3--:R-:W-:Y:S02]  /*d000*/  IMAD R5, R8.reuse, UR7, R5 ;  /* 0x0000000708057c24 */ /* 0x048fe4000f8e0205 */
[----:B------:R-:W-:-:S04]  /*d010*/  IMAD.WIDE.U32 R2, R8, UR6, R2 ;  /* 0x0000000608027c25 */ /* 0x000fc8000f8e0002 */
[----:B------:R-:W-:Y:S01]  /*d020*/  IMAD.IADD R3, R5, 0x1, R3 ;  /* 0x0000000105037824 */ /* 0x000fe200078e0203 */
[----:B------:R-:W-:-:S04]  /*d030*/  LEA R10, P0, R2, UR4, 0x2 ;  /* 0x00000004020a7c11 */ /* 0x000fc8000f8010ff */
[----:B------:R-:W-:-:S05]  /*d040*/  LEA.HI.X R11, R2, UR5, R3, 0x2, P0 ;  /* 0x00000005020b7c11 */ /* 0x000fca00080f1403 */
[----:B------:R0:W5:Y:S04]  /*d050*/  LDG.E R5, desc[UR40][R10.64] ;  /* 0x000000280a057981 */ /* 0x000168000c1e1900 */
.L_x_261:
[----:B------:R-:W-:Y:S01]  /*d060*/  IMAD R3, R9, 0x8, R18 ;  /* 0x0000000809037824 */ /* 0x000fe200078e0212 */
[----:B------:R-:W-:Y:S01]  /*d070*/  SHF.L.U32 R2, R13, 0x1f, RZ ;  /* 0x0000001f0d027819 */ /* 0x000fe200000006ff */
[----:B------:R-:W-:Y:S03]  /*d080*/  BSSY B3, `(.L_x_262) ;  /* 0x0000003000037945 */ /* 0x000fe60003800000 */
[----:B------:R-:W1:Y:S02]  /*d090*/  SYNCS.PHASECHK.TRANS64.TRYWAIT P0, [R3+URZ+0x34840], R2 ;  /* 0x03484002030075a7 */ /* 0x000e64000800017f */
[----:B-1----:R-:W-:Y:S05]  /*d0a0*/  @!P0 BRA `(.L_x_263) ;  /* 0x0000004400008947 */ /* 0x002fea0003800000 */
.L_x_368:
[----:B------:R-:W-:Y:S05]  /*d0b0*/  BSYNC B3 ;  /* 0x0000000000037941 */ /* 0x000fea0003800000 */
.L_x_262:
[----:B------:R-:W2:Y:S01]  /*d0c0*/  S2R R7, SR_TID.X ;  /* 0x0000000000077919 */ /* 0x000ea20000002100 */
[----:B------:R-:W-:Y:S01]  /*d0d0*/  BSSY B3, `(.L_x_264) ;  /* 0x000000b000037945 */ /* 0x000fe20003800000 */
[----:B--2---:R-:W-:-:S04]  /*d0e0*/  LOP3.LUT R7, R7, 0x7f, RZ, 0xc0, !PT ;  /* 0x0000007f07077812 */ /* 0x004fc800078ec0ff */
[----:B------:R-:W-:-:S13]  /*d0f0*/  ISETP.NE.AND P1, PT, R7, RZ, PT ;  /* 0x000000ff0700720c */ /* 0x000fda0003f25270 */
[----:B------:R-:W-:Y:S05]  /*d100*/  @P1 BRA `(.L_x_265) ;  /* 0x00000000001c1947 */ /* 0x000fea0003800000 */
[----:B------:R-:W2:Y:S01]  /*d110*/  S2R R7, SR_TID.X ;  /* 0x0000000000077919 */ /* 0x000ea20000002100 */
[----:B-1----:R-:W-:-:S04]  /*d120*/  IMAD.MOV.U32 R2, RZ, RZ, 0xc000 ;  /* 0x0000c000ff027424 */ /* 0x002fc800078e00ff */
[----:B------:R3:W-:Y:S01]  /*d130*/  SYNCS.ARRIVE.TRANS64 RZ, [R3+URZ+0x34830], R2 ;  /* 0x0348300203ff79a7 */ /* 0x0007e2000800003f */
[----:B--2---:R-:W-:-:S04]  /*d140*/  LOP3.LUT R7, R7, 0x1f, RZ, 0xc0, !PT ;  /* 0x0000001f07077812 */ /* 0x004fc800078ec0ff */
[----:B------:R-:W-:-:S13]  /*d150*/  ISETP.NE.AND P0, PT, R7, RZ, PT ;  /* 0x000000ff0700720c */ /* 0x000fda0003f05270 */
[----:B---3--:R-:W-:Y:S05]  /*d160*/  @!P0 BRA `(.L_x_265) ;  /* 0x0000000000048947 */ /* 0x008fea0003800000 */
[----:B------:R-:W-:Y:S01]  /*d170*/  BPT.TRAP 0x1 ;  /* 0x000000040000795c */ /* 0x000fe20000300000 */
.L_x_265:
[----:B------:R-:W-:Y:S05]  /*d180*/  BSYNC B3 ;  /* 0x0000000000037941 */ /* 0x000fea0003800000 */
.L_x_264:
[----:B-1----:R-:W2:Y:S01]  /*d190*/  LDL R2, [R1+0x18] ;  /* 0x0000180001027983 */ /* 0x002ea20000100800 */
[----:B------:R-:W-:Y:S01]  /*d1a0*/  IMAD.MOV.U32 R14, RZ, RZ, RZ ;  /* 0x000000ffff0e7224 */ /* 0x000fe200078e00ff */
[----:B------:R-:W-:Y:S01]  /*d1b0*/  UIADD3 UR4, UP0, UR38, 0x370, URZ ;  /* 0x0000037026047890 */ /* 0x000fe2000ff1e03f */
[----:B------:R-:W-:Y:S01]  /*d1c0*/  IMAD R8, R9, 0xc000, R18 ;  /* 0x0000c00009087824 */ /* 0x000fe200078e0212 */
[----:B------:R-:W-:Y:S01]  /*d1d0*/  PLOP3.LUT P0, PT, PT, PT, PT, 0x80, 0x0 ;  /* 0x000000000000781c */ /* 0x000fe20003f0f070 */
[----:B------:R-:W-:Y:S01]  /*d1e0*/  VIADD R3, R3, 0x34830 ;  /* 0x0003483003037836 */ /* 0x000fe20000000000 */
[----:B------:R-:W-:Y:S01]  /*d1f0*/  R2UR UR10, R14 ;  /* 0x000000000e0a72ca */ /* 0x000fe200000e0000 */
[----:B------:R-:W-:Y:S01]  /*d200*/  VIADD R7, R8, 0x1c400 ;  /* 0x0001c40008077836 */ /* 0x000fe20000000000 */
[----:B------:R-:W-:Y:S01]  /*d210*/  UIADD3.X UR5, URZ, UR39, URZ, UP0, !UPT ;  /* 0x000000273f057290 */ /* 0x000fe200087fe43f */
[----:B------:R-:W-:Y:S01]  /*d220*/  UMOV UR6, 0x0 ;  /* 0x0000000000067882 */ /* 0x000fe20000000000 */
[----:B------:R-:W-:Y:S01]  /*d230*/  UMOV UR7, 0x14f00000 ;  /* 0x14f0000000077882 */ /* 0x000fe20000000000 */
[----:B--2---:R-:W-:-:S10]  /*d240*/  IMAD R2, R0, 0x80, R2 ;  /* 0x0000008000027824 */ /* 0x004fd400078e0202 */
.L_x_266:
[----:B------:R-:W-:-:S13]  /*d250*/  @P0 ELECT P2, URZ, PT ;  /* 0x00000000003f082f */ /* 0x000fda0003840000 */
[----:B-----5:R-:W-:Y:S02]  /*d260*/  @P2 R2UR UR13, R5 ;  /* 0x00000000050d22ca */ /* 0x020fe400000e0000 */
[----:B------:R-:W-:Y:S02]  /*d270*/  @P2 R2UR UR12, R16 ;  /* 0x00000000100c22ca */ /* 0x000fe400000e0000 */
[----:B------:R-:W-:Y:S02]  /*d280*/  @P2 R2UR UR11, R2 ;  /* 0x00000000020b22ca */ /* 0x000fe400000e0000 */
[----:B------:R-:W-:Y:S02]  /*d290*/  @P2 R2UR UR9, R3 ;  /* 0x00000000030922ca */ /* 0x000fe400000e0000 */
[----:B------:R-:W-:Y:S02]  /*d2a0*/  @P2 R2UR UR8, R7 ;  /* 0x00000000070822ca */ /* 0x000fe400000e0000 */
[----:B------:R-:W-:-:S02]  /*d2b0*/  @P2 PLOP3.LUT P0, PT, P2, PT, PT, 0x8, 0x0 ;  /* 0x000000000000281c */ /* 0x000fc4000170e170 */
[----:B------:R-:W-:-:S09]  /*d2c0*/  PLOP3.LUT P2, PT, PT, PT, PT, 0x8, 0x0 ;  /* 0x000000000000781c */ /* 0x000fd20003f4e170 */
[----:B------:R1:W-:Y:S02]  /*d2d0*/  UTMALDG.4D [UR8], [UR4], desc[UR6] ;  /* 0x00000608040075b4 */ /* 0x0003e40008019000 */
[----:B-1----:R-:W-:Y:S05]  /*d2e0*/  @P0 BRA.U.ANY `(.L_x_266) ;  /* 0xfffffffd00d80947 */ /* 0x002fea000393ffff */
[----:B------:R-:W-:Y:S01]  /*d2f0*/  IMAD.MOV.U32 R15, RZ, RZ, 0x40 ;  /* 0x00000040ff0f7424 */ /* 0x000fe200078e00ff */
[----:B------:R-:W-:Y:S01]  /*d300*/  PLOP3.LUT P0, PT, PT, PT, PT, 0x80, 0x0 ;  /* 0x000000000000781c */ /* 0x000fe20003f0f070 */
[----:B------:R-:W-:Y:S01]  /*d310*/  VIADD R7, R8, 0x20400 ;  /* 0x0002040008077836 */ /* 0x000fe20000000000 */
[----:B------:R-:W-:Y:S01]  /*d320*/  UMOV UR6, 0x0 ;  /* 0x0000000000067882 */ /* 0x000fe20000000000 */
[----:B------:R-:W-:Y:S01]  /*d330*/  UMOV UR7, 0x14f00000 ;  /* 0x14f0000000077882 */ /* 0x000fe20000000000 */
[----:B------:R-:W-:-:S15]  /*d340*/  R2UR UR10, R15 ;  /* 0x000000000f0a72ca */ /* 0x000fde00000e0000 */
.L_x_267:
[----:B------:R-:W-:-:S13]  /*d350*/  @P0 ELECT P2, URZ, PT ;  /* 0x00000000003f082f */ /* 0x000fda0003840000 */
[----:B------:R-:W-:Y:S02]  /*d360*/  @P2 R2UR UR13, R5 ;  /* 0x00000000050d22ca */ /* 0x000fe400000e0000 */
        /* <DEDUP_REMOVED lines=8> */
[----:B------:R-:W-:Y:S01]  /*d3f0*/  PLOP3.LUT P0, PT, PT, PT, PT, 0x80, 0x0 ;  /* 0x000000000000781c */ /* 0x000fe20003f0f070 */
[----:B------:R-:W-:Y:S01]  /*d400*/  VIADD R8, R8, 0x24400 ;  /* 0x0002440008087836 */ /* 0x000fe20000000000 */
[----:B------:R-:W-:Y:S01]  /*d410*/  UMOV UR6, 0x0 ;  /* 0x0000000000067882 */ /* 0x000fe20000000000 */
[----:B------:R-:W-:Y:S01]  /*d420*/  UMOV UR7, 0x14f00000 ;  /* 0x14f0000000077882 */ /* 0x000fe20000000000 */
[----:B------:R-:W-:-:S09]  /*d430*/  UMOV UR10, 0x80 ;  /* 0x00000080000a7882 */ /* 0x000fd20000000000 */
.L_x_268:
        /* <DEDUP_REMOVED lines=10> */
[----:B------:R-:W2:Y:S01]  /*d4e0*/  LDL.LU R7, [R1+0x14] ;  /* 0x0000140001077983 */ /* 0x000ea20000300800 */
[----:B------:R-:W-:Y:S01]  /*d4f0*/  IMAD R3, R19, 0x8, R6 ;  /* 0x0000000813037824 */ /* 0x000fe200078e0206 */
[----:B------:R-:W-:Y:S01]  /*d500*/  BSSY B3, `(.L_x_269) ;  /* 0x0000004000037945 */ /* 0x000fe20003800000 */
[----:B--2---:R-:W-:-:S04]  /*d510*/  SHF.L.U32 R2, R7, 0x1f, RZ ;  /* 0x0000001f07027819 */ /* 0x004fc800000006ff */
[----:B------:R-:W1:Y:S02]  /*d520*/  SYNCS.PHASECHK.TRANS64.TRYWAIT P0, [R3+URZ+0x60], R2 ;  /* 0x00006002030075a7 */ /* 0x000e64000800017f */
[----:B-1----:R-:W-:Y:S05]  /*d530*/  @!P0 BRA `(.L_x_270) ;  /* 0x0000003c00f08947 */ /* 0x002fea0003800000 */
.L_x_369:
[----:B------:R-:W-:Y:S05]  /*d540*/  BSYNC B3 ;  /* 0x0000000000037941 */ /* 0x000fea0003800000 */
.L_x_269:
[----:B------:R-:W-:Y:S01]  /*d550*/  BSSY B3, `(.L_x_271) ;  /* 0x000000c000037945 */ /* 0x000fe20003800000 */
[----:B0-----:R-:W-:Y:S02]  /*d560*/  IMAD.MOV.U32 R10, RZ, RZ, 0x0 ;  /* 0x00000000ff0a7424 */ /* 0x001fe400078e00ff */
[----:B------:R-:W-:Y:S01]  /*d570*/  IMAD.MOV.U32 R11, RZ, RZ, 0x14f00000 ;  /* 0x14f00000ff0b7424 */ /* 0x000fe200078e00ff */
[----:B------:R-:W-:Y:S06]  /*d580*/  @P1 BRA `(.L_x_272) ;  /* 0x0000000000201947 */ /* 0x000fec0003800000 */
[----:B------:R-:W0:Y:S01]  /*d590*/  S2R R7, SR_TID.X ;  /* 0x0000000000077919 */ /* 0x000e220000002100 */
[----:B-1----:R-:W-:Y:S02]  /*d5a0*/  IMAD R2, R19, 0x8, R18 ;  /* 0x0000000813027824 */ /* 0x002fe400078e0212 */
[----:B------:R-:W-:-:S04]  /*d5b0*/  IMAD.MOV.U32 R3, RZ, RZ, 0x8000 ;  /* 0x00008000ff037424 */ /* 0x000fc800078e00ff */
[----:B------:R2:W-:Y:S01]  /*d5c0*/  SYNCS.ARRIVE.TRANS64 RZ, [R2+URZ+0x34850], R3 ;  /* 0x0348500302ff79a7 */ /* 0x0005e2000800003f */
[----:B0-----:R-:W-:-:S04]  /*d5d0*/  LOP3.LUT R7, R7, 0x1f, RZ, 0xc0, !PT ;  /* 0x0000001f07077812 */ /* 0x001fc800078ec0ff */
[----:B------:R-:W-:-:S13]  /*d5e0*/  ISETP.NE.AND P0, PT, R7, RZ, PT ;  /* 0x000000ff0700720c */ /* 0x000fda0003f05270 */
[----:B--2---:R-:W-:Y:S05]  /*d5f0*/  @!P0 BRA `(.L_x_272) ;  /* 0x0000000000048947 */ /* 0x004fea0003800000 */
[----:B------:R-:W-:Y:S01]  /*d600*/  BPT.TRAP 0x1 ;  /* 0x000000040000795c */ /* 0x000fe20000300000 */
.L_x_272:
[----:B------:R-:W-:Y:S05]  /*d610*/  BSYNC B3 ;  /* 0x0000000000037941 */ /* 0x000fea0003800000 */
.L_x_271:
[----:B------:R-:W2:Y:S04]  /*d620*/  LDL R7, [R1+0x18] ;  /* 0x0000180001077983 */ /* 0x000ea80000100800 */
[----:B-1----:R-:W2:Y:S01]  /*d630*/  LDL.LU R2, [R1+0x8] ;  /* 0x0000080001027983 */ /* 0x002ea20000300800 */
[----:B------:R-:W-:Y:S01]  /*d640*/  R2UR UR10, R14 ;  /* 0x000000000e0a72ca */ /* 0x000fe200000e0000 */
[C-C-:B------:R-:W-:Y:S01]  /*d650*/  IMAD R3, R19.reuse, 0x8, R18.reuse ;  /* 0x0000000813037824 */ /* 0x140fe200078e0212 */
[----:B------:R-:W-:Y:S01]  /*d660*/  R2UR UR6, R10 ;  /* 0x000000000a0672ca */ /* 0x000fe200000e0000 */
[----:B------:R-:W-:Y:S01]  /*d670*/  IMAD R8, R19, 0x8000, R18 ;  /* 0x0000800013087824 */ /* 0x000fe200078e0212 */
[----:B------:R-:W-:Y:S01]  /*d680*/  R2UR UR7, R11 ;  /* 0x000000000b0772ca */ /* 0x000fe200000e0000 */
[----:B------:R-:W-:Y:S01]  /*d690*/  UIADD3 UR4, UP0, UR38, 0x470, URZ ;  /* 0x0000047026047890 */ /* 0x000fe2000ff1e03f */
[----:B------:R-:W-:Y:S01]  /*d6a0*/  PLOP3.LUT P0, PT, PT, PT, PT, 0x80, 0x0 ;  /* 0x000000000000781c */ /* 0x000fe20003f0f070 */
[----:B------:R-:W-:-:S02]  /*d6b0*/  VIADD R3, R3, 0x34850 ;  /* 0x0003485003037836 */ /* 0x000fc40000000000 */
[----:B------:R-:W-:Y:S01]  /*d6c0*/  UIADD3.X UR5, URZ, UR39, URZ, UP0, !UPT ;  /* 0x000000273f057290 */ /* 0x000fe200087fe43f */
[----:B--2---:R-:W-:Y:S02]  /*d6d0*/  IMAD R2, R2, 0x80, R7 ;  /* 0x0000008002027824 */ /* 0x004fe400078e0207 */
[----:B------:R-:W-:-:S09]  /*d6e0*/  VIADD R7, R8, 0x400 ;  /* 0x0000040008077836 */ /* 0x000fd20000000000 */
.L_x_273:
        /* <DEDUP_REMOVED lines=9> */
[----:B0-----:R-:W-:Y:S05]  /*d780*/  @P0 BRA.U.ANY `(.L_x_273) ;  /* 0xfffffffd00d80947 */ /* 0x001fea000393ffff */
[----:B------:R-:W-:Y:S01]  /*d790*/  R2UR UR10, R15 ;  /* 0x000000000f0a72ca */ /* 0x000fe200000e0000 */
[----:B------:R-:W-:Y:S01]  /*d7a0*/  VIADD R8, R8, 0x4400 ;  /* 0x0000440008087836 */ /* 0x000fe20000000000 */
[----:B------:R-:W-:Y:S02]  /*d7b0*/  R2UR UR6, R10 ;  /* 0x000000000a0672ca */ /* 0x000fe400000e0000 */
[----:B------:R-:W-:Y:S02]  /*d7c0*/  R2UR UR7, R11 ;  /* 0x000000000b0772ca */ /* 0x000fe400000e0000 */
[----:B------:R-:W-:-:S13]  /*d7d0*/  PLOP3.LUT P0, PT, PT, PT, PT, 0x80, 0x0 ;  /* 0x000000000000781c */ /* 0x000fda0003f0f070 */
.L_x_274:
        /* <DEDUP_REMOVED lines=10> */
[----:B------:R0:W-:Y:S01]  /*d880*/  STL [R1+0x8], R0 ;  /* 0x0000080001007387 */ /* 0x0001e20000100800 */
[----:B------:R-:W-:-:S07]  /*d890*/  IMAD.MOV.U32 R17, RZ, RZ, R5 ;  /* 0x000000ffff117224 */ /* 0x000fce00078e0005 */
.L_x_260:
[----:B------:R-:W-:Y:S05]  /*d8a0*/  BSYNC B1 ;  /* 0x0000000000017941 */ /* 0x000fea0003800000 */
.L_x_259:
[----:B0-----:R-:W2:Y:S01]  /*d8b0*/  LDL.LU R0, [R1+0x38] ;  /* 0x0000380001007983 */ /* 0x001ea20000300800 */
[----:B------:R-:W-:-:S03]  /*d8c0*/  IMAD.MOV.U32 R19, RZ, RZ, R9 ;  /* 0x000000ffff137224 */ /* 0x000fc600078e0009 */
[----:B------:R0:W-:Y:S02]  /*d8d0*/  STL [R1+0x14], R13 ;  /* 0x0000140d01007387 */ /* 0x0001e40000100800 */
[----:B0-2---:R-:W-:-:S07]  /*d8e0*/  VIADD R0, R0, 0xfffffffd ;  /* 0xfffffffd00007836 */ /* 0x005fce0000000000 */
.L_x_258:
[----:B------:R-:W-:Y:S05]  /*d8f0*/  BSYNC B2 ;  /* 0x0000000000027941 */ /* 0x000fea0003800000 */
.L_x_257:
[----:B------:R-:W-:Y:S01]  /*d900*/  VIADD R12, R12, 0xfffffffe ;  /* 0xfffffffe0c0c7836 */ /* 0x000fe20000000000 */
[----:B------:R-:W-:-:S04]  /*d910*/  LOP3.LUT R4, RZ, R4, RZ, 0x33, !PT ;  /* 0x00000004ff047212 */ /* 0x000fc800078e33ff */
[----:B------:R-:W-:-:S13]  /*d920*/  ISETP.NE.AND P0, PT, R12, R4, PT ;  /* 0x000000040c00720c */ /* 0x000fda0003f05270 */
[----:B------:R-:W-:Y:S05]  /*d930*/  @!P0 BRA `(.L_x_256) ;  /* 0x0000001400448947 */ /* 0x000fea0003800000 */
[----:B------:R-:W-:-:S07]  /*d940*/  IMAD.MOV.U32 R9, RZ, RZ, R17 ;  /* 0x000000ffff097224 */ /* 0x000fce00078e0011 */
.L_x_307:
[----:B------:R-:W2:Y:S04]  /*d950*/  LDL R3, [R1+0x1c] ;  /* 0x00001c0001037983 */ /* 0x000ea80000100800 */
[----:B------:R-:W3:Y:S01]  /*d960*/  LDL R2, [R1+0x14] ;  /* 0x0000140001027983 */ /* 0x000ee20000100800 */
[----:B------:R-:W-:Y:S01]  /*d970*/  VIADD R4, R19, 0x1 ;  /* 0x0000000113047836 */ /* 0x000fe20000000000 */
[----:B------:R-:W-:Y:S05]  /*d980*/  YIELD ;  /* 0x0000000000007946 */ /* 0x000fea0003800000 */
[----:B------:R-:W-:Y:S01]  /*d990*/  ISETP.NE.AND P0, PT, R4, 0x2, PT ;  /* 0x000000020400780c */ /* 0x000fe20003f05270 */
[----:B------:R-:W-:Y:S03]  /*d9a0*/  BSSY B1, `(.L_x_275) ;  /* 0x00000a0000017945 */ /* 0x000fe60003800000 */
[----:B------:R-:W-:-:S02]  /*d9b0*/  SEL R5, RZ, 0x1, P0 ;  /* 0x00000001ff057807 */ /* 0x000fc40000000000 */
[----:B------:R-:W-:Y:S02]  /*d9c0*/  SEL R4, R4, RZ, P0 ;  /* 0x000000ff04047207 */ /* 0x000fe40000000000 */
[----:B--2---:R-:W-:Y:S02]  /*d9d0*/  LOP3.LUT P1, RZ, R3, 0x1, RZ, 0xc0, !PT ;  /* 0x0000000103ff7812 */ /* 0x004fe4000782c0ff */
[----:B---3--:R-:W-:-:S11]  /*d9e0*/  LOP3.LUT R5, R2, R5, RZ, 0x3c, !PT ;  /* 0x0000000502057212 */ /* 0x008fd600078e3cff */
[----:B01----:R-:W-:Y:S05]  /*d9f0*/  @!P1 BRA `(.L_x_276) ;  /* 0x0000000800689947 */ /* 0x003fea0003800000 */
        /* <DEDUP_REMOVED lines=13> */
[----:B------:R-:W-:-:S04]  /*dad0*/  @P0 SHF.R.U32.HI R2, RZ, R3, R7 ;  /* 0x00000003ff020219 */ /* 0x000fc80000011607 */
[--C-:B------:R-:W-:Y:S01]  /*dae0*/  SHF.R.S32.HI R3, RZ, 0x1f, R2.reuse ;  /* 0x0000001fff037819 */ /* 0x100fe20000011402 */
[----:B------:R-:W-:-:S04]  /*daf0*/  IMAD.MOV R7, RZ, RZ, -R2 ;  /* 0x000000ffff077224 */ /* 0x000fc800078e0a02 */
[----:B------:R-:W-:Y:S02]  /*db00*/  IMAD R7, R8, R7, R0 ;  /* 0x0000000708077224 */ /* 0x000fe400078e0200 */
[----:B--2---:R-:W-:-:S04]  /*db10*/  IMAD R8, R11, UR6, RZ ;  /* 0x000000060b087c24 */ /* 0x004fc8000f8e02ff */
[C---:B---3--:R-:W-:Y:S02]  /*db20*/  IMAD R8, R10.reuse, UR7, R8 ;  /* 0x000000070a087c24 */ /* 0x048fe4000f8e0208 */
[----:B------:R-:W-:-:S04]  /*db30*/  IMAD.WIDE.U32 R2, R10, UR6, R2 ;  /* 0x000000060a027c25 */ /* 0x000fc8000f8e0002 */
[----:B------:R-:W-:Y:S01]  /*db40*/  IMAD.IADD R3, R8, 0x1, R3 ;  /* 0x0000000108037824 */ /* 0x000fe200078e0203 */
[----:B------:R-:W-:-:S04]  /*db50*/  LEA R8, P0, R2, UR4, 0x2 ;  /* 0x0000000402087c11 */ /* 0x000fc8000f8010ff */
[----:B------:R-:W-:-:S06]  /*db60*/  LEA.HI.X R9, R2, UR5, R3, 0x2, P0 ;  /* 0x0000000502097c11 */ /* 0x000fcc00080f1403 */
[----:B------:R0:W5:Y:S03]  /*db70*/  LDG.E R9, desc[UR40][R8.64] ;  /* 0x0000002808097981 */ /* 0x000166000c1e1900 */
.L_x_277:
[----:B------:R-:W-:Y:S01]  /*db80*/  IMAD R3, R4, 0x8, R18 ;  /* 0x0000000804037824 */ /* 0x000fe200078e0212 */
[----:B------:R-:W-:Y:S01]  /*db90*/  SHF.L.U32 R2, R5, 0x1f, RZ ;  /* 0x0000001f05027819 */ /* 0x000fe200000006ff */
[----:B------:R-:W-:Y:S03]  /*dba0*/  BSSY B2, `(.L_x_278) ;  /* 0x0000003000027945 */ /* 0x000fe60003800000 */
[----:B------:R-:W1:Y:S02]  /*dbb0*/  SYNCS.PHASECHK.TRANS64.TRYWAIT P0, [R3+URZ+0x34840], R2 ;  /* 0x03484002030075a7 */ /* 0x000e64000800017f */
[----:B-1----:R-:W-:Y:S05]  /*dbc0*/  @!P0 BRA `(.L_x_279) ;  /* 0x0000003800608947 */ /* 0x002fea0003800000 */
.L_x_370:
[----:B------:R-:W-:Y:S05]  /*dbd0*/  BSYNC B2 ;  /* 0x0000000000027941 */ /* 0x000fea0003800000 */
.L_x_278:
[----:B0-----:R-:W0:Y:S01]  /*dbe0*/  S2R R8, SR_TID.X ;  /* 0x0000000000087919 */ /* 0x001e220000002100 */
[----:B------:R-:W-:Y:S01]  /*dbf0*/  BSSY B2, `(.L_x_280) ;  /* 0x000000b000027945 */ /* 0x000fe20003800000 */
[----:B0-----:R-:W-:-:S04]  /*dc00*/  LOP3.LUT R8, R8, 0x7f, RZ, 0xc0, !PT ;  /* 0x0000007f08087812 */ /* 0x001fc800078ec0ff */
[----:B------:R-:W-:-:S13]  /*dc10*/  ISETP.NE.AND P1, PT, R8, RZ, PT ;  /* 0x000000ff0800720c */ /* 0x000fda0003f25270 */
[----:B------:R-:W-:Y:S05]  /*dc20*/  @P1 BRA `(.L_x_281) ;  /* 0x00000000001c1947 */ /* 0x000fea0003800000 */
[----:B------:R-:W0:Y:S01]  /*dc30*/  S2R R8, SR_TID.X ;  /* 0x0000000000087919 */ /* 0x000e220000002100 */
[----:B-1----:R-:W-:-:S04]  /*dc40*/  IMAD.MOV.U32 R2, RZ, RZ, 0xc000 ;  /* 0x0000c000ff027424 */ /* 0x002fc800078e00ff */
[----:B------:R2:W-:Y:S01]  /*dc50*/  SYNCS.ARRIVE.TRANS64 RZ, [R3+URZ+0x34830], R2 ;  /* 0x0348300203ff79a7 */ /* 0x0005e2000800003f */
[----:B0-----:R-:W-:-:S04]  /*dc60*/  LOP3.LUT R8, R8, 0x1f, RZ, 0xc0, !PT ;  /* 0x0000001f08087812 */ /* 0x001fc800078ec0ff */
[----:B------:R-:W-:-:S13]  /*dc70*/  ISETP.NE.AND P0, PT, R8, RZ, PT ;  /* 0x000000ff0800720c */ /* 0x000fda0003f05270 */
[----:B--2---:R-:W-:Y:S05]  /*dc80*/  @!P0 BRA `(.L_x_281) ;  /* 0x0000000000048947 */ /* 0x004fea0003800000 */
[----:B------:R-:W-:Y:S01]  /*dc90*/  BPT.TRAP 0x1 ;  /* 0x000000040000795c */ /* 0x000fe20000300000 */
.L_x_281:
[----:B------:R-:W-:Y:S05]  /*dca0*/  BSYNC B2 ;  /* 0x0000000000027941 */ /* 0x000fea0003800000 */
.L_x_280:
        /* <DEDUP_REMOVED lines=12> */
.L_x_282:
        /* <DEDUP_REMOVED lines=10> */
[----:B------:R-:W-:Y:S01]  /*de10*/  IMAD.MOV.U32 R13, RZ, RZ, 0x40 ;  /* 0x00000040ff0d7424 */ /* 0x000fe200078e00ff */
[----:B------:R-:W-:Y:S01]  /*de20*/  PLOP3.LUT P0, PT, PT, PT, PT, 0x80, 0x0 ;  /* 0x000000000000781c */ /* 0x000fe20003f0f070 */
[----:B------:R-:W-:Y:S01]  /*de30*/  VIADD R10, R8, 0x20400 ;  /* 0x00020400080a7836 */ /* 0x000fe20000000000 */
[----:B------:R-:W-:Y:S01]  /*de40*/  UMOV UR6, 0x0 ;  /* 0x0000000000067882 */ /* 0x000fe20000000000 */
[----:B------:R-:W-:Y:S01]  /*de50*/  UMOV UR7, 0x14f00000 ;  /* 0x14f0000000077882 */ /* 0x000fe20000000000 */
[----:B------:R-:W-:-:S15]  /*de60*/  R2UR UR10, R13 ;  /* 0x000000000d0a72ca */ /* 0x000fde00000e0000 */
.L_x_283:
        /* <DEDUP_REMOVED lines=10> */
[----:B------:R-:W-:Y:S01]  /*df10*/  PLOP3.LUT P0, PT, PT, PT, PT, 0x80, 0x0 ;  /* 0x000000000000781c */ /* 0x000fe20003f0f070 */
[----:B------:R-:W-:Y:S01]  /*df20*/  VIADD R8, R8, 0x24400 ;  /* 0x0002440008087836 */ /* 0x000fe20000000000 */
[----:B------:R-:W-:Y:S01]  /*df30*/  UMOV UR6, 0x0 ;  /* 0x0000000000067882 */ /* 0x000fe20000000000 */
[----:B------:R-:W-:Y:S01]  /*df40*/  UMOV UR7, 0x14f00000 ;  /* 0x14f0000000077882 */ /* 0x000fe20000000000 */
[----:B------:R-:W-:-:S09]  /*df50*/  UMOV UR10, 0x80 ;  /* 0x00000080000a7882 */ /* 0x000fd20000000000 */
.L_x_284:
        /* <DEDUP_REMOVED lines=10> */
[----:B------:R-:W2:Y:S01]  /*e000*/  LDL.LU R10, [R1+0x14] ;  /* 0x00001400010a7983 */ /* 0x000ea20000300800 */
[----:B------:R-:W-:Y:S01]  /*e010*/  IMAD R2, R19, 0x8, R6 ;  /* 0x0000000813027824 */ /* 0x000fe200078e0206 */
[----:B------:R-:W-:Y:S01]  /*e020*/  BSSY B2, `(.L_x_285) ;  /* 0x0000004000027945 */ /* 0x000fe20003800000 */
[----:B--2---:R-:W-:-:S04]  /*e030*/  SHF.L.U32 R3, R10, 0x1f, RZ ;  /* 0x0000001f0a037819 */ /* 0x004fc800000006ff */
[----:B------:R-:W0:Y:S02]  /*e040*/  SYNCS.PHASECHK.TRANS64.TRYWAIT P0, [R2+URZ+0x60], R3 ;  /* 0x00006003020075a7 */ /* 0x000e24000800017f */
[----:B0-----:R-:W-:Y:S05]  /*e050*/  @!P0 BRA `(.L_x_286) ;  /* 0x0000003400508947 */ /* 0x001fea0003800000 */
.L_x_371:
[----:B------:R-:W-:Y:S05]  /*e060*/  BSYNC B2 ;  /* 0x0000000000027941 */ /* 0x000fea0003800000 */
.L_x_285:
[----:B------:R-:W-:Y:S01]  /*e070*/  BSSY B2, `(.L_x_287) ;  /* 0x000000b000027945 */ /* 0x000fe20003800000 */
[----:B------:R-:W-:Y:S02]  /*e080*/  IMAD.MOV.U32 R10, RZ, RZ, 0x0 ;  /* 0x00000000ff0a7424 */ /* 0x000fe400078e00ff */
[----:B------:R-:W-:Y:S01]  /*e090*/  IMAD.MOV.U32 R11, RZ, RZ, 0x14f00000 ;  /* 0x14f00000ff0b7424 */ /* 0x000fe200078e00ff */
[----:B------:R-:W-:Y:S06]  /*e0a0*/  @P1 BRA `(.L_x_288) ;  /* 0x00000000001c1947 */ /* 0x000fec0003800000 */
[----:B------:R-:W1:Y:S01]  /*e0b0*/  S2R R8, SR_TID.X ;  /* 0x0000000000087919 */ /* 0x000e620000002100 */
[----:B0-----:R-:W-:-:S04]  /*e0c0*/  IMAD.MOV.U32 R3, RZ, RZ, 0x8000 ;  /* 0x00008000ff037424 */ /* 0x001fc800078e00ff */
[----:B------:R2:W-:Y:S01]  /*e0d0*/  SYNCS.ARRIVE.TRANS64 RZ, [R2+URZ+0x50], R3 ;  /* 0x0000500302ff79a7 */ /* 0x0005e2000800003f */
[----:B-1----:R-:W-:-:S04]  /*e0e0*/  LOP3.LUT R8, R8, 0x1f, RZ, 0xc0, !PT ;  /* 0x0000001f08087812 */ /* 0x002fc800078ec0ff */
[----:B------:R-:W-:-:S13]  /*e0f0*/  ISETP.NE.AND P0, PT, R8, RZ, PT ;  /* 0x000000ff0800720c */ /* 0x000fda0003f05270 */
[----:B--2---:R-:W-:Y:S05]  /*e100*/  @!P0 BRA `(.L_x_288) ;  /* 0x0000000000048947 */ /* 0x004fea0003800000 */
[----:B------:R-:W-:Y:S01]  /*e110*/  BPT.TRAP 0x1 ;  /* 0x000000040000795c */ /* 0x000fe20000300000 */
.L_x_288:
[----:B------:R-:W-:Y:S05]  /*e120*/  BSYNC B2 ;  /* 0x0000000000027941 */ /* 0x000fea0003800000 */
.L_x_287:
[----:B------:R-:W2:Y:S04]  /*e130*/  LDL R8, [R1+0x18] ;  /* 0x0000180001087983 */ /* 0x000ea80000100800 */
[----:B0-----:R-:W2:Y:S01]  /*e140*/  LDL.LU R3, [R1+0x8] ;  /* 0x0000080001037983 */ /* 0x001ea20000300800 */
[----:B------:R-:W-:Y:S01]  /*e150*/  R2UR UR10, R12 ;  /* 0x000000000c0a72ca */ /* 0x000fe200000e0000 */
[----:B------:R-:W-:Y:S01]  /*e160*/  IMAD R19, R19, 0x8000, R18 ;  /* 0x0000800013137824 */ /* 0x000fe200078e0212 */
[----:B------:R-:W-:Y:S01]  /*e170*/  R2UR UR6, R10 ;  /* 0x000000000a0672ca */ /* 0x000fe200000e0000 */
[----:B------:R-:W-:Y:S01]  /*e180*/  UIADD3 UR4, UP0, UR38, 0x470, URZ ;  /* 0x0000047026047890 */ /* 0x000fe2000ff1e03f */
[----:B------:R-:W-:Y:S01]  /*e190*/  R2UR UR7, R11 ;  /* 0x000000000b0772ca */ /* 0x000fe200000e0000 */
[----:B------:R-:W-:Y:S01]  /*e1a0*/  VIADD R2, R2, 0x50 ;  /* 0x0000005002027836 */ /* 0x000fe20000000000 */
[----:B------:R-:W-:Y:S01]  /*e1b0*/  PLOP3.LUT P0, PT, PT, PT, PT, 0x80, 0x0 ;  /* 0x000000000000781c */ /* 0x000fe20003f0f070 */
[----:B------:R-:W-:Y:S01]  /*e1c0*/  UIADD3.X UR5, URZ, UR39, URZ, UP0, !UPT ;  /* 0x000000273f057290 */ /* 0x000fe200087fe43f */
[----:B--2---:R-:W-:-:S02]  /*e1d0*/  IMAD R3, R3, 0x80, R8 ;  /* 0x0000008003037824 */ /* 0x004fc400078e0208 */
[----:B------:R-:W-:-:S09]  /*e1e0*/  VIADD R8, R19, 0x400 ;  /* 0x0000040013087836 */ /* 0x000fd20000000000 */
.L_x_289:
        /* <DEDUP_REMOVED lines=15> */
.L_x_290:
        /* <DEDUP_REMOVED lines=12> */
.L_x_276:
[----:B------:R-:W-:Y:S05]  /*e3a0*/  BSYNC B1 ;  /* 0x0000000000017941 */ /* 0x000fea0003800000 */
.L_x_275:
[----:B------:R-:W2:Y:S01]  /*e3b0*/  LDL R2, [R1+0x1c] ;  /* 0x00001c0001027983 */ /* 0x000ea20000100800 */
[----:B------:R-:W-:Y:S01]  /*e3c0*/  VIADD R19, R4, 0x1 ;  /* 0x0000000104137836 */ /* 0x000fe20000000000 */
[----:B------:R-:W-:Y:S01]  /*e3d0*/  BSSY B1, `(.L_x_291) ;  /* 0x00000a3000017945 */ /* 0x000fe20003800000 */
[----:B0-----:R-:W-:-:S03]  /*e3e0*/  VIADD R7, R0, 0xffffffff ;  /* 0xffffffff00077836 */ /* 0x001fc60000000000 */
[----:B------:R-:W-:-:S04]  /*e3f0*/  ISETP.NE.AND P0, PT, R19, 0x2, PT ;  /* 0x000000021300780c */ /* 0x000fc80003f05270 */
[----:B------:R-:W-:Y:S02]  /*e400*/  SEL R19, R19, RZ, P0 ;  /* 0x000000ff13137207 */ /* 0x000fe40000000000 */
[----:B--2---:R-:W-:Y:S02]  /*e410*/  LOP3.LUT P1, RZ, R2, 0x1, RZ, 0xc0, !PT ;  /* 0x0000000102ff7812 */ /* 0x004fe4000782c0ff */
[----:B------:R-:W-:-:S04]  /*e420*/  SEL R2, RZ, 0x1, P0 ;  /* 0x00000001ff027807 */ /* 0x000fc80000000000 */
[----:B------:R-:W-:-:S05]  /*e430*/  LOP3.LUT R12, R5, R2, RZ, 0x3c, !PT ;  /* 0x00000002050c7212 */ /* 0x000fca00078e3cff */
[----:B------:R0:W-:Y:S02]  /*e440*/  STL [R1+0x14], R12 ;  /* 0x0000140c01007387 */ /* 0x0001e40000100800 */
[----:B------:R-:W-:Y:S05]  /*e450*/  @!P1 BRA `(.L_x_292) ;  /* 0x0000000800689947 */ /* 0x000fea0003800000 */
[----:B------:R-:W-:Y:S01]  /*e460*/  ULDC.64 UR4, c[0x0][0x418] ;  /* 0x0001060000047ab9 */ /* 0x000fe20000000a00 */
[----:B------:R-:W-:Y:S01]  /*e470*/  IMAD.MOV.U32 R8, RZ, RZ, R7 ;  /* 0x000000ffff087224 */ /* 0x000fe200078e0007 */
[----:B------:R-:W-:-:S04]  /*e480*/  ISETP.NE.U32.AND P0, PT, RZ, UR4, PT ;  /* 0x00000004ff007c0c */ /* 0x000fc8000bf05070 */
[----:B------:R-:W-:-:S13]  /*e490*/  ISETP.NE.AND.EX P0, PT, RZ, UR5, PT, P0 ;  /* 0x00000005ff007c0c */ /* 0x000fda000bf05300 */
[----:B------:R-:W-:Y:S05]  /*e4a0*/  @!P0 BRA `(.L_x_293) ;  /* 0x00000000004c8947 */ /* 0x000fea0003800000 */
[----:B------:R-:W2:Y:S01]  /*e4b0*/  LDL R11, [R1+0x20] ;  /* 0x00002000010b7983 */ /* 0x000ea20000100800 */
[----:B------:R-:W1:Y:S01]  /*e4c0*/  LDC R9, c[0x0][0x43c] ;  /* 0x00010f00ff097b82 */ /* 0x000e620000000800 */
[----:B------:R-:W-:Y:S02]  /*e4d0*/  ULDC.64 UR6, c[0x0][0x428] ;  /* 0x00010a0000067ab9 */ /* 0x000fe40000000a00 */
[----:B------:R-:W3:Y:S01]  /*e4e0*/  LDL R10, [R1+0x10] ;  /* 0x00001000010a7983 */ /* 0x000ee20000100800 */
[----:B-1----:R-:W-:-:S13]  /*e4f0*/  ISETP.NE.AND P0, PT, R9, 0x1, PT ;  /* 0x000000010900780c */ /* 0x002fda0003f05270 */
[----:B------:R-:W1:Y:S02]  /*e500*/  @P0 LDC.64 R2, c[0x0][0x440] ;  /* 0x00011000ff020b82 */ /* 0x000e640000000a00 */
[----:B-1----:R-:W-:-:S04]  /*e510*/  @P0 IMAD.HI.U32 R8, R7, R2, RZ ;  /* 0x0000000207080227 */ /* 0x002fc800078e00ff */
        /* <DEDUP_REMOVED lines=10> */
[----:B------:R-:W-:-:S05]  /*e5c0*/  LEA.HI.X R11, R2, UR5, R3, 0x2, P0 ;  /* 0x00000005020b7c11 */ /* 0x000fca00080f1403 */
[----:B------:R1:W5:Y:S04]  /*e5d0*/  LDG.E R9, desc[UR40][R10.64] ;  /* 0x000000280a097981 */ /* 0x000368000c1e1900 */
.L_x_293:
[----:B------:R-:W-:Y:S01]  /*e5e0*/  IMAD R2, R19, 0x8, R18 ;  /* 0x0000000813027824 */ /* 0x000fe200078e0212 */
[----:B------:R-:W-:Y:S01]  /*e5f0*/  SHF.L.U32 R3, R12, 0x1f, RZ ;  /* 0x0000001f0c037819 */ /* 0x000fe200000006ff */
[----:B------:R-:W-:Y:S03]  /*e600*/  BSSY B2, `(.L_x_294) ;  /* 0x0000003000027945 */ /* 0x000fe60003800000 */
[----:B------:R-:W2:Y:S02]  /*e610*/  SYNCS.PHASECHK.TRANS64.TRYWAIT P0, [R2+URZ+0x34840], R3 ;  /* 0x03484003020075a7 */ /* 0x000ea4000800017f */
[----:B--2---:R-:W-:Y:S05]  /*e620*/  @!P0 BRA `(.L_x_295) ;  /* 0x0000002c00f08947 */ /* 0x004fea0003800000 */
.L_x_372:
[----:B------:R-:W-:Y:S05]  /*e630*/  BSYNC B2 ;  /* 0x0000000000027941 */ /* 0x000fea0003800000 */
.L_x_294:
[----:B-1----:R-:W1:Y:S01]  /*e640*/  S2R R10, SR_TID.X ;  /* 0x00000000000a7919 */ /* 0x002e620000002100 */
[----:B------:R-:W-:Y:S01]  /*e650*/  BSSY B2, `(.L_x_296) ;  /* 0x000000b000027945 */ /* 0x000fe20003800000 */
[----:B-1----:R-:W-:-:S04]  /*e660*/  LOP3.LUT R10, R10, 0x7f, RZ, 0xc0, !PT ;  /* 0x0000007f0a0a7812 */ /* 0x002fc800078ec0ff */
[----:B------:R-:W-:-:S13]  /*e670*/  ISETP.NE.AND P1, PT, R10, RZ, PT ;  /* 0x000000ff0a00720c */ /* 0x000fda0003f25270 */
[----:B------:R-:W-:Y:S05]  /*e680*/  @P1 BRA `(.L_x_297) ;  /* 0x00000000001c1947 */ /* 0x000fea0003800000 */
[----:B------:R-:W1:Y:S01]  /*e690*/  S2R R10, SR_TID.X ;  /* 0x00000000000a7919 */ /* 0x000e620000002100 */
[----:B--2---:R-:W-:-:S04]  /*e6a0*/  IMAD.MOV.U32 R3, RZ, RZ, 0xc000 ;  /* 0x0000c000ff037424 */ /* 0x004fc800078e00ff */
[----:B------:R3:W-:Y:S01]  /*e6b0*/  SYNCS.ARRIVE.TRANS64 RZ, [R2+URZ+0x34830], R3 ;  /* 0x0348300302ff79a7 */ /* 0x0007e2000800003f */
[----:B-1----:R-:W-:-:S04]  /*e6c0*/  LOP3.LUT R10, R10, 0x1f, RZ, 0xc0, !PT ;  /* 0x0000001f0a0a7812 */ /* 0x002fc800078ec0ff */
[----:B------:R-:W-:-:S13]  /*e6d0*/  ISETP.NE.AND P0, PT, R10, RZ, PT ;  /* 0x000000ff0a00720c */ /* 0x000fda0003f05270 */
[----:B---3--:R-:W-:Y:S05]  /*e6e0*/  @!P0 BRA `(.L_x_297) ;  /* 0x0000000000048947 */ /* 0x008fea0003800000 */
[----:B------:R-:W-:Y:S01]  /*e6f0*/  BPT.TRAP 0x1 ;  /* 0x000000040000795c */ /* 0x000fe20000300000 */
.L_x_297:
[----:B------:R-:W-:Y:S05]  /*e700*/  BSYNC B2 ;  /* 0x0000000000027941 */ /* 0x000fea0003800000 */
.L_x_296:
[----:B--2---:R-:W2:Y:S01]  /*e710*/  LDL R2, [R1+0x18] ;  /* 0x0000180001027983 */ /* 0x004ea20000100800 */
[----:B0-----:R-:W-:Y:S01]  /*e720*/  IMAD.MOV.U32 R12, RZ, RZ, RZ ;  /* 0x000000ffff0c7224 */ /* 0x001fe200078e00ff */
[----:B------:R-:W-:Y:S01]  /*e730*/  UIADD3 UR4, UP0, UR38, 0x370, URZ ;  /* 0x0000037026047890 */ /* 0x000fe2000ff1e03f */
[C---:B------:R-:W-:Y:S01]  /*e740*/  IMAD R3, R19.reuse, 0x8, R6 ;  /* 0x0000000813037824 */ /* 0x040fe200078e0206 */
[----:B------:R-:W-:Y:S01]  /*e750*/  PLOP3.LUT P0, PT, PT, PT, PT, 0x80, 0x0 ;  /* 0x000000000000781c */ /* 0x000fe20003f0f070 */
[----:B------:R-:W-:Y:S01]  /*e760*/  IMAD R10, R19, 0xc000, R18 ;  /* 0x0000c000130a7824 */ /* 0x000fe200078e0212 */
[----:B------:R-:W-:Y:S01]  /*e770*/  R2UR UR10, R12 ;  /* 0x000000000c0a72ca */ /* 0x000fe200000e0000 */
[----:B------:R-:W-:Y:S01]  /*e780*/  VIADD R3, R3, 0x30 ;  /* 0x0000003003037836 */ /* 0x000fe20000000000 */
[----:B------:R-:W-:Y:S01]  /*e790*/  UIADD3.X UR5, URZ, UR39, URZ, UP0, !UPT ;  /* 0x000000273f057290 */ /* 0x000fe200087fe43f */
[----:B------:R-:W-:Y:S01]  /*e7a0*/  VIADD R11, R10, 0x1c400 ;  /* 0x0001c4000a0b7836 */ /* 0x000fe20000000000 */
[----:B------:R-:W-:Y:S01]  /*e7b0*/  UMOV UR6, 0x0 ;  /* 0x0000000000067882 */ /* 0x000fe20000000000 */
[----:B------:R-:W-:Y:S01]  /*e7c0*/  UMOV UR7, 0x14f00000 ;  /* 0x14f0000000077882 */ /* 0x000fe20000000000 */
[----:B--2---:R-:W-:-:S09]  /*e7d0*/  IMAD R2, R8, 0x80, R2 ;  /* 0x0000008008027824 */ /* 0x004fd200078e0202 */
.L_x_298:
        /* <DEDUP_REMOVED lines=16> */
.L_x_299:
        /* <DEDUP_REMOVED lines=15> */
.L_x_300:
        /* <DEDUP_REMOVED lines=10> */
[----:B------:R-:W-:Y:S01]  /*ea70*/  SHF.L.U32 R5, R5, 0x1f, RZ ;  /* 0x0000001f05057819 */ /* 0x000fe200000006ff */
[----:B------:R-:W-:Y:S01]  /*ea80*/  IMAD R2, R4, 0x8, R6 ;  /* 0x0000000804027824 */ /* 0x000fe200078e0206 */
[----:B------:R-:W-:Y:S03]  /*ea90*/  BSSY B2, `(.L_x_301) ;  /* 0x0000003000027945 */ /* 0x000fe60003800000 */
[----:B------:R-:W0:Y:S02]  /*eaa0*/  SYNCS.PHASECHK.TRANS64.TRYWAIT P0, [R2+URZ+0x60], R5 ;  /* 0x00006005020075a7 */ /* 0x000e24000800017f */
[----:B0-----:R-:W-:Y:S05]  /*eab0*/  @!P0 BRA `(.L_x_302) ;  /* 0x0000002800e08947 */ /* 0x001fea0003800000 */
.L_x_373:
[----:B------:R-:W-:Y:S05]  /*eac0*/  BSYNC B2 ;  /* 0x0000000000027941 */ /* 0x000fea0003800000 */
.L_x_301:
[----:B------:R-:W-:Y:S01]  /*ead0*/  BSSY B2, `(.L_x_303) ;  /* 0x000000b000027945 */ /* 0x000fe20003800000 */
[----:B------:R-:W-:Y:S02]  /*eae0*/  IMAD.MOV.U32 R10, RZ, RZ, 0x0 ;  /* 0x00000000ff0a7424 */ /* 0x000fe400078e00ff */
[----:B------:R-:W-:Y:S01]  /*eaf0*/  IMAD.MOV.U32 R11, RZ, RZ, 0x14f00000 ;  /* 0x14f00000ff0b7424 */ /* 0x000fe200078e00ff */
[----:B------:R-:W-:Y:S06]  /*eb00*/  @P1 BRA `(.L_x_304) ;  /* 0x00000000001c1947 */ /* 0x000fec0003800000 */
[----:B------:R-:W1:Y:S02]  /*eb10*/  S2R R3, SR_TID.X ;  /* 0x0000000000037919 */ /* 0x000e640000002100 */
[----:B-1----:R-:W-:Y:S01]  /*eb20*/  LOP3.LUT R14, R3, 0x1f, RZ, 0xc0, !PT ;  /* 0x0000001f030e7812 */ /* 0x002fe200078ec0ff */
[----:B------:R-:W-:-:S03]  /*eb30*/  IMAD.MOV.U32 R3, RZ, RZ, 0x8000 ;  /* 0x00008000ff037424 */ /* 0x000fc600078e00ff */
[----:B------:R-:W-:Y:S01]  /*eb40*/  ISETP.NE.AND P0, PT, R14, RZ, PT ;  /* 0x000000ff0e00720c */ /* 0x000fe20003f05270 */
[----:B------:R1:W-:-:S12]  /*eb50*/  SYNCS.ARRIVE.TRANS64 RZ, [R2+URZ+0x50], R3 ;  /* 0x0000500302ff79a7 */ /* 0x0003d8000800003f */
[----:B-1----:R-:W-:Y:S05]  /*eb60*/  @!P0 BRA `(.L_x_304) ;  /* 0x0000000000048947 */ /* 0x002fea0003800000 */
[----:B------:R-:W-:Y:S01]  /*eb70*/  BPT.TRAP 0x1 ;  /* 0x000000040000795c */ /* 0x000fe20000300000 */
.L_x_304:
[----:B------:R-:W-:Y:S05]  /*eb80*/  BSYNC B2 ;  /* 0x0000000000027941 */ /* 0x000fea0003800000 */
.L_x_303:
[----:B0-----:R-:W2:Y:S04]  /*eb90*/  LDL R5, [R1+0x18] ;  /* 0x0000180001057983 */ /* 0x001ea80000100800 */
[----:B------:R-:W2:Y:S01]  /*eba0*/  LDL.LU R3, [R1+0x8] ;  /* 0x0000080001037983 */ /* 0x000ea20000300800 */
        /* <DEDUP_REMOVED lines=10> */
.L_x_305:
        /* <DEDUP_REMOVED lines=15> */
.L_x_306:
        /* <DEDUP_REMOVED lines=12> */
.L_x_292:
[----:B------:R-:W-:Y:S05]  /*ee00*/  BSYNC B1 ;  /* 0x0000000000017941 */ /* 0x000fea0003800000 */
.L_x_291:
[----:B------:R-:W2:Y:S01]  /*ee10*/  LDL R2, [R1+0x28] ;  /* 0x0000280001027983 */ /* 0x000ea20000100800 */
[----:B------:R-:W-:Y:S01]  /*ee20*/  VIADD R0, R0, 0xfffffffe ;  /* 0xfffffffe00007836 */ /* 0x000fe20000000000 */
[----:B--2---:R-:W-:-:S13]  /*ee30*/  ISETP.GT.AND P0, PT, R7, R2, PT ;  /* 0x000000020700720c */ /* 0x004fda0003f04270 */
[----:B------:R-:W-:Y:S05]  /*ee40*/  @P0 BRA `(.L_x_307) ;  /* 0xffffffe800c00947 */ /* 0x000fea000383ffff */
.L_x_256:
[----:B------:R-:W-:Y:S05]  /*ee50*/  BSYNC B0 ;  /* 0x0000000000007941 */ /* 0x000fea0003800000 */
.L_x_255:
[----:B------:R-:W3:Y:S01]  /*ee60*/  S2R R2, SR_TID.X ;  /* 0x0000000000027919 */ /* 0x000ee20000002100 */
[----:B------:R-:W-:Y:S01]  /*ee70*/  BSSY B0, `(.L_x_308) ;  /* 0x0000011000007945 */ /* 0x000fe20003800000 */
[----:B---3--:R-:W-:-:S04]  /*ee80*/  LOP3.LUT R3, R2, 0x7f, RZ, 0xc0, !PT ;  /* 0x0000007f02037812 */ /* 0x008fc800078ec0ff */
[----:B------:R-:W-:-:S13]  /*ee90*/  ISETP.NE.AND P0, PT, R3, RZ, PT ;  /* 0x000000ff0300720c */ /* 0x000fda0003f05270 */
[----:B------:R-:W-:Y:S05]  /*eea0*/  @P0 BRA `(.L_x_309) ;  /* 0x0000000000340947 */ /* 0x000fea0003800000 */
[----:B------:R-:W3:Y:S01]  /*eeb0*/  S2R R2, SR_LANEID ;  /* 0x0000000000027919 */ /* 0x000ee20000000000 */
[----:B------:R-:W-:Y:S01]  /*eec0*/  VOTEU.ANY UR4, UPT, PT ;  /* 0x0000000000047886 */ /* 0x000fe200038e0100 */
[----:B--2---:R-:W2:Y:S01]  /*eed0*/  LDC.64 R4, c[0x0][0xc60] ;  /* 0x00031800ff047b82 */ /* 0x004ea20000000a00 */
[----:B------:R-:W3:Y:S02]  /*eee0*/  FLO.U32 R0, UR4 ;  /* 0x0000000400007d00 */ /* 0x000ee400080e0000 */
[----:B---3--:R-:W-:-:S06]  /*eef0*/  ISETP.EQ.U32.AND P0, PT, R0, R2, PT ;  /* 0x000000020000720c */ /* 0x008fcc0003f02070 */
[----:B------:R-:W2:Y:S07]  /*ef00*/  POPC R2, UR4 ;  /* 0x0000000400027d09 */ /* 0x000eae0008000000 */
[----:B--2---:R-:W2:Y:S04]  /*ef10*/  @P0 ATOMG.E.ADD.STRONG.GPU PT, R2, desc[UR40][R4.64], R2 ;  /* 0x00000002040209a8 */ /* 0x004ea800081ee1e8 */
[----:B--2---:R2:W3:Y:S02]  /*ef20*/  SHFL.IDX PT, R2, R2, R0, 0x1f ;  /* 0x00001f0002027589 */ /* 0x0044e400000e0000 */
[----:B--2---:R-:W2:Y:S02]  /*ef30*/  S2R R0, SR_LTMASK ;  /* 0x0000000000007919 */ /* 0x004ea40000003900 */
[----:B--2---:R-:W-:-:S06]  /*ef40*/  LOP3.LUT R0, R0, UR4, RZ, 0xc0, !PT ;  /* 0x0000000400007c12 */ /* 0x004fcc000f8ec0ff */
[----:B------:R-:W3:Y:S02]  /*ef50*/  POPC R0, R0 ;  /* 0x0000000000007309 */ /* 0x000ee40000000000 */
[----:B---3--:R-:W-:-:S05]  /*ef60*/  IADD3 R0, R2, UR36, R0 ;  /* 0x0000002402007c10 */ /* 0x008fca000fffe000 */
[----:B------:R3:W-:Y:S02]  /*ef70*/  STL [R1], R0 ;  /* 0x0000000001007387 */ /* 0x0007e40000100800 */
.L_x_309:
[----:B------:R-:W-:Y:S05]  /*ef80*/  BSYNC B0 ;  /* 0x0000000000007941 */ /* 0x000fea0003800000 */
.L_x_308:
[----:B---3--:R-:W3:Y:S01]  /*ef90*/  LDL R0, [R1+0x1c] ;  /* 0x00001c0001007983 */ /* 0x008ee20000100800 */
[----:B------:R-:W-:Y:S01]  /*efa0*/  BSSY B0, `(.L_x_310) ;  /* 0x000003a000007945 */ /* 0x000fe20003800000 */
[----:B---3--:R-:W-:-:S13]  /*efb0*/  LOP3.LUT P0, RZ, R0, 0x1, RZ, 0xc0, !PT ;  /* 0x0000000100ff7812 */ /* 0x008fda000780c0ff */
[----:B------:R-:W-:Y:S05]  /*efc0*/  @!P0 BRA `(.L_x_311) ;  /* 0x0000000000dc8947 */ /* 0x000fea0003800000 */
[----:B------:R-:W3:Y:S01]  /*efd0*/  LDL R2, [R1+0x14] ;  /* 0x0000140001027983 */ /* 0x000ee20000100800 */
[----:B------:R-:W-:Y:S01]  /*efe0*/  IMAD R0, R19, 0x8, R18 ;  /* 0x0000000813007824 */ /* 0x000fe200078e0212 */
[----:B------:R-:W-:Y:S01]  /*eff0*/  BSSY B1, `(.L_x_312) ;  /* 0x0000005000017945 */ /* 0x000fe20003800000 */
[----:B------:R-:W-:Y:S02]  /*f000*/  ISETP.NE.AND P1, PT, R3, RZ, PT ;  /* 0x000000ff0300720c */ /* 0x000fe40003f25270 */
[----:B---3--:R-:W-:-:S04]  /*f010*/  SHF.L.U32 R2, R2, 0x1f, RZ ;  /* 0x0000001f02027819 */ /* 0x008fc800000006ff */
[----:B------:R-:W3:Y:S02]  /*f020*/  SYNCS.PHASECHK.TRANS64.TRYWAIT P0, [R0+URZ+0x34860], R2 ;  /* 0x03486002000075a7 */ /* 0x000ee4000800017f */
[----:B---3--:R-:W-:Y:S05]  /*f030*/  @!P0 BRA `(.L_x_313) ;  /* 0x0000002400948947 */ /* 0x008fea0003800000 */
.L_x_374:
[----:B------:R-:W-:Y:S05]  /*f040*/  BSYNC B1 ;  /* 0x0000000000017941 */ /* 0x000fea0003800000 */
.L_x_312:
[----:B------:R-:W-:Y:S04]  /*f050*/  BSSY B1, `(.L_x_314) ;  /* 0x0000009000017945 */ /* 0x000fe80003800000 */
[----:B------:R-:W-:Y:S05]  /*f060*/  @P1 BRA `(.L_x_315) ;  /* 0x00000000001c1947 */ /* 0x000fea0003800000 */
[----:B------:R-:W4:Y:S01]  /*f070*/  S2R R3, SR_TID.X ;  /* 0x0000000000037919 */ /* 0x000f220000002100 */
[----:B---3--:R-:W-:-:S04]  /*f080*/  IMAD.MOV.U32 R2, RZ, RZ, 0x8000 ;  /* 0x00008000ff027424 */ /* 0x008fc800078e00ff */
[----:B------:R3:W-:Y:S01]  /*f090*/  SYNCS.ARRIVE.TRANS64 RZ, [R0+URZ+0x34850], R2 ;  /* 0x0348500200ff79a7 */ /* 0x0007e2000800003f */
[----:B----4-:R-:W-:-:S04]  /*f0a0*/  LOP3.LUT R3, R3, 0x1f, RZ, 0xc0, !PT ;  /* 0x0000001f03037812 */ /* 0x010fc800078ec0ff */
[----:B------:R-:W-:-:S13]  /*f0b0*/  ISETP.NE.AND P0, PT, R3, RZ, PT ;  /* 0x000000ff0300720c */ /* 0x000fda0003f05270 */
[----:B---3--:R-:W-:Y:S05]  /*f0c0*/  @!P0 BRA `(.L_x_315) ;  /* 0x0000000000048947 */ /* 0x008fea0003800000 */
[----:B------:R-:W-:Y:S01]  /*f0d0*/  BPT.TRAP 0x1 ;  /* 0x000000040000795c */ /* 0x000fe20000300000 */
.L_x_315:
[----:B------:R-:W-:Y:S05]  /*f0e0*/  BSYNC B1 ;  /* 0x0000000000017941 */ /* 0x000fea0003800000 */
.L_x_314:
[----:B------:R-:W4:Y:S04]  /*f0f0*/  LDL.LU R3, [R1+0x18] ;  /* 0x0000180001037983 */ /* 0x000f280000300800 */
[----:B---3--:R-:W4:Y:S01]  /*f100*/  LDL.LU R2, [R1+0x8] ;  /* 0x0000080001027983 */ /* 0x008f220000300800 */
[----:B------:R-:W-:Y:S01]  /*f110*/  UIADD3 UR4, UP0, UR38, 0x470, URZ ;  /* 0x0000047026047890 */ /* 0x000fe2000ff1e03f */
[----:B------:R-:W-:Y:S01]  /*f120*/  PLOP3.LUT P0, PT, PT, PT, PT, 0x80, 0x0 ;  /* 0x000000000000781c */ /* 0x000fe20003f0f070 */
[----:B------:R-:W-:Y:S01]  /*f130*/  VIADD R0, R0, 0x34850 ;  /* 0x0003485000007836 */ /* 0x000fe20000000000 */
[----:B------:R-:W-:Y:S01]  /*f140*/  UMOV UR6, 0x0 ;  /* 0x0000000000067882 */ /* 0x000fe20000000000 */
[----:B------:R-:W-:Y:S01]  /*f150*/  UIADD3.X UR5, URZ, UR39, URZ, UP0, !UPT ;  /* 0x000000273f057290 */ /* 0x000fe200087fe43f */
[----:B------:R-:W-:Y:S01]  /*f160*/  UMOV UR7, 0x14f00000 ;  /* 0x14f0000000077882 */ /* 0x000fe20000000000 */
[----:B------:R-:W-:Y:S01]  /*f170*/  UMOV UR10, URZ ;  /* 0x0000003f000a7c82 */ /* 0x000fe20008000000 */
[----:B----4-:R-:W-:-:S02]  /*f180*/  IMAD R3, R2, 0x80, R3 ;  /* 0x0000008002037824 */ /* 0x010fc400078e0203 */
[----:B------:R-:W-:-:S04]  /*f190*/  IMAD R2, R19, 0x8000, R18 ;  /* 0x0000800013027824 */ /* 0x000fc800078e0212 */
[----:B------:R-:W-:-:S07]  /*f1a0*/  VIADD R4, R2, 0x400 ;  /* 0x0000040002047836 */ /* 0x000fce0000000000 */
.L_x_316:
        /* <DEDUP_REMOVED lines=9> */
[----:B---3--:R-:W-:Y:S05]  /*f240*/  @P0 BRA.U.ANY `(.L_x_316) ;  /* 0xfffffffd00d80947 */ /* 0x008fea000393ffff */
[----:B------:R-:W-:Y:S01]  /*f250*/  PLOP3.LUT P0, PT, PT, PT, PT, 0x80, 0x0 ;  /* 0x000000000000781c */ /* 0x000fe20003f0f070 */
[----:B------:R-:W-:Y:S01]  /*f260*/  VIADD R2, R2, 0x4400 ;  /* 0x0000440002027836 */ /* 0x000fe20000000000 */
[----:B------:R-:W-:Y:S01]  /*f270*/  UMOV UR6, 0x0 ;  /* 0x0000000000067882 */ /* 0x000fe20000000000 */
[----:B------:R-:W-:Y:S01]  /*f280*/  UMOV UR7, 0x14f00000 ;  /* 0x14f0000000077882 */ /* 0x000fe20000000000 */
[----:B------:R-:W-:-:S09]  /*f290*/  UMOV UR10, 0x40 ;  /* 0x00000040000a7882 */ /* 0x000fd20000000000 */
.L_x_317:
        /* <DEDUP_REMOVED lines=10> */
.L_x_311:
[----:B------:R-:W-:Y:S05]  /*f340*/  BSYNC B0 ;  /* 0x0000000000007941 */ /* 0x000fea0003800000 */
.L_x_310:
[----:B------:R-:W3:Y:S01]  /*f350*/  LDL.LU R4, [R1+0x14] ;  /* 0x0000140001047983 */ /* 0x000ee20000300800 */
[----:B------:R-:W-:-:S05]  /*f360*/  VIADD R19, R19, 0x1 ;  /* 0x0000000113137836 */ /* 0x000fca0000000000 */
[----:B------:R-:W-:-:S04]  /*f370*/  ISETP.NE.AND P0, PT, R19, 0x2, PT ;  /* 0x000000021300780c */ /* 0x000fc80003f05270 */
[----:B------:R-:W-:Y:S02]  /*f380*/  SEL R0, RZ, 0x1, P0 ;  /* 0x00000001ff007807 */ /* 0x000fe40000000000 */
[----:B------:R-:W-:Y:S02]  /*f390*/  SEL R19, R19, RZ, P0 ;  /* 0x000000ff13137207 */ /* 0x000fe40000000000 */
[----:B---3--:R-:W-:-:S05]  /*f3a0*/  LOP3.LUT R4, R4, R0, RZ, 0x3c, !PT ;  /* 0x0000000004047212 */ /* 0x008fca00078e3cff */
[----:B------:R3:W-:Y:S02]  /*f3b0*/  STL [R1+0x14], R4 ;  /* 0x0000140401007387 */ /* 0x0007e40000100800 */
.L_x_235:
[----:B------:R-:W-:Y:S05]  /*f3c0*/  BSYNC B7 ;  /* 0x0000000000077941 */ /* 0x000fea0003800000 */
.L_x_233:
[----:B----4-:R-:W4:Y:S02]  /*f3d0*/  LDL R0, [R1+0x1c] ;  /* 0x00001c0001007983 */ /* 0x010f240000100800 */
[----:B----4-:R-:W-:-:S13]  /*f3e0*/  LOP3.LUT P0, RZ, R0, 0x2, RZ, 0xc0, !PT ;  /* 0x0000000200ff7812 */ /* 0x010fda000780c0ff */
[----:B------:R-:W-:Y:S05]  /*f3f0*/  @!P0 BRA `(.L_x_318) ;  /* 0x00000000002c8947 */ /* 0x000fea0003800000 */
[----:B------:R-:W-:Y:S05]  /*f400*/  WARPSYNC.ALL ;  /* 0x0000000000007948 */ /* 0x000fea0003800000 */
[----:B------:R-:W4:Y:S08]  /*f410*/  S2UR UR5, SR_CgaCtaId ;  /* 0x00000000000579c3 */ /* 0x000f300000008800 */
[----:B------:R-:W-:Y:S06]  /*f420*/  BAR.SYNC.DEFER_BLOCKING 0x5, 0x180 ;  /* 0x0146000000007b1d */ /* 0x000fec0000010000 */
[----:B------:R-:W-:-:S02]  /*f430*/  UMOV UR4, 0x400 ;  /* 0x0000040000047882 */ /* 0x000fc40000000000 */
[----:B----4-:R-:W-:-:S06]  /*f440*/  ULEA UR4, UR5, UR4, 0x18 ;  /* 0x0000000405047291 */ /* 0x010fcc000f8ec03f */
[----:B------:R-:W-:-:S05]  /*f450*/  IMAD.U32 R18, RZ, RZ, UR4 ;  /* 0x00000004ff127e24 */ /* 0x000fca000f8e00ff */
[----:B--23--:R-:W2:Y:S04]  /*f460*/  LDS.128 R4, [R18+0x348d0] ;  /* 0x0348d00012047984 */ /* 0x00cea80000000c00 */
[----:B--2---:R2:W-:Y:S04]  /*f470*/  STL.64 [R1], R4 ;  /* 0x0000000401007387 */ /* 0x0045e80000100a00 */
[----:B------:R2:W-:Y:S01]  /*f480*/  STL.64 [R1+0x8], R6 ;  /* 0x0000080601007387 */ /* 0x0005e20000100a00 */
[----:B------:R-:W-:Y:S06]  /*f490*/  BAR.ARV 0x4, 0x180 ;  /* 0x0106000000007b1d */ /* 0x000fec0000002000 */
[----:B------:R-:W-:Y:S05]  /*f4a0*/  BRA `(.L_x_319) ;  /* 0x0000000c001c7947 */ /* 0x000fea0003800000 */
.L_x_318:
[----:B------:R-:W4:Y:S01]  /*f4b0*/  S2R R0, SR_TID.X ;  /* 0x0000000000007919 */ /* 0x000f220000002100 */
[----:B------:R-:W-:Y:S01]  /*f4c0*/  UMOV UR4, 0xffffffff ;  /* 0xffffffff00047882 */ /* 0x000fe20000000000 */
[----:B----4-:R-:W-:-:S04]  /*f4d0*/  LOP3.LUT R16, R0, 0x1f, RZ, 0xc0, !PT ;  /* 0x0000001f00107812 */ /* 0x010fc800078ec0ff */
[----:B------:R-:W-:Y:S01]  /*f4e0*/  ISETP.NE.AND P0, PT, R16, 0x1f, PT ;  /* 0x0000001f1000780c */ /* 0x000fe20003f05270 */
[----:B------:R-:W-:-:S12]  /*f4f0*/  BRA.DIV UR4, `(.L_x_320) ;  /* 0x0000002204787947 */ /* 0x000fd8000b800000 */
[----:B------:R-:W1:Y:S01]  /*f500*/  LDL.LU R3, [R1] ;  /* 0x0000000001037983 */ /* 0x000e620000300800 */
[----:B------:R-:W-:-:S03]  /*f510*/  ULDC UR4, c[0x0][0xc3c] ;  /* 0x00030f0000047ab9 */ /* 0x000fc60000000800 */
[----:B---3--:R-:W3:Y:S01]  /*f520*/  LDL R4, [R1+0xc] ;  /* 0x00000c0001047983 */ /* 0x008ee20000100800 */
[----:B-1----:R-:W-:Y:S02]  /*f530*/  IMAD.MOV.U32 R10, RZ, RZ, R3 ;  /* 0x000000ffff0a7224 */ /* 0x002fe400078e0003 */
[----:B---3--:R-:W-:-:S05]  /*f540*/  IMAD.IADD R0, R4, 0x1, R16 ;  /* 0x0000000104007824 */ /* 0x008fca00078e0210 */
[----:B------:R-:W-:-:S13]  /*f550*/  ISETP.GE.OR P1, PT, R0, UR4, !P0 ;  /* 0x0000000400007c0c */ /* 0x000fda000c726670 */
[----:B------:R-:W1:Y:S08]  /*f560*/  @!P1 LDC.64 R2, c[0x0][0xc80] ;  /* 0x00032000ff029b82 */ /* 0x000e700000000a00 */
[----:B--2---:R-:W2:Y:S01]  /*f570*/  @!P1 LDC.64 R4, c[0x0][0xc78] ;  /* 0x00031e00ff049b82 */ /* 0x004ea20000000a00 */
[----:B-1----:R-:W-:-:S05]  /*f580*/  @!P1 IMAD.WIDE R2, R0, 0x4, R2 ;  /* 0x0000000400029825 */ /* 0x002fca00078e0202 */
[----:B------:R2:W3:Y:S02]  /*f590*/  @!P1 LDG.E R6, desc[UR40][R2.64] ;  /* 0x0000002802069981 */ /* 0x0004e4000c1e1900 */
[----:B--2---:R-:W-:-:S06]  /*f5a0*/  @!P1 IMAD.WIDE R2, R0, 0x4, R4 ;  /* 0x0000000400029825 */ /* 0x004fcc00078e0204 */
[----:B------:R-:W2:Y:S01]  /*f5b0*/  @!P1 LDG.E R2, desc[UR40][R2.64] ;  /* 0x0000002802029981 */ /* 0x000ea2000c1e1900 */
[----:B------:R-:W-:Y:S01]  /*f5c0*/  IMAD.MOV.U32 R5, RZ, RZ, RZ ;  /* 0x000000ffff057224 */ /* 0x000fe200078e00ff */
[C---:B------:R-:W-:Y:S02]  /*f5d0*/  ISETP.GE.U32.AND P2, PT, R16.reuse, 0x2, PT ;  /* 0x000000021000780c */ /* 0x040fe40003f46070 */
[C---:B------:R-:W-:Y:S01]  /*f5e0*/  ISETP.GE.U32.AND P3, PT, R16.reuse, 0x4, PT ;  /* 0x000000041000780c */ /* 0x040fe20003f66070 */
[----:B------:R-:W-:Y:S01]  /*f5f0*/  SHFL.IDX PT, R0, R10, RZ, 0x1f ;  /* 0x00001fff0a007589 */ /* 0x000fe200000e0000 */
[C---:B------:R-:W-:Y:S02]  /*f600*/  ISETP.GE.U32.AND P4, PT, R16.reuse, 0x8, PT ;  /* 0x000000081000780c */ /* 0x040fe40003f86070 */
[----:B------:R-:W-:Y:S01]  /*f610*/  ISETP.GE.U32.AND P5, PT, R16, 0x10, PT ;  /* 0x000000101000780c */ /* 0x000fe20003fa6070 */
[----:B------:R-:W-:Y:S01]  /*f620*/  SHFL.IDX PT, R8, R10, 0x1, 0x1f ;  /* 0x00201f000a087f89 */ /* 0x000fe200000e0000 */
[----:B---3--:R-:W-:Y:S01]  /*f630*/  @!P1 IMAD.MOV.U32 R5, RZ, RZ, R6 ;  /* 0x000000ffff059224 */ /* 0x008fe200078e0006 */
[----:B------:R-:W-:-:S02]  /*f640*/  CS2R R6, SRZ ;  /* 0x0000000000067805 */ /* 0x000fc4000001ff00 */
[----:B--2---:R-:W-:Y:S01]  /*f650*/  @!P1 IMAD.MOV.U32 R7, RZ, RZ, R2 ;  /* 0x000000ffff079224 */ /* 0x004fe200078e0002 */
[----:B------:R-:W-:-:S03]  /*f660*/  ISETP.NE.AND P1, PT, R16, RZ, PT ;  /* 0x000000ff1000720c */ /* 0x000fc60003f25270 */
[----:B------:R-:W-:-:S05]  /*f670*/  IMAD R2, R7, R5, RZ ;  /* 0x0000000507027224 */ /* 0x000fca00078e02ff */
[----:B------:R-:W1:Y:S02]  /*f680*/  SHFL.UP PT, R3, R2, 0x1, RZ ;  /* 0x0420000002037989 */ /* 0x000e6400000e00ff */
[----:B-1----:R-:W-:-:S05]  /*f690*/  SEL R9, R3, RZ, P1 ;  /* 0x000000ff03097207 */ /* 0x002fca0000800000 */
[----:B------:R-:W-:-:S05]  /*f6a0*/  IMAD.IADD R2, R2, 0x1, R9 ;  /* 0x0000000102027824 */ /* 0x000fca00078e0209 */
        /* <DEDUP_REMOVED lines=12> */
[----:B------:R1:W2:Y:S02]  /*f770*/  SHFL.IDX PT, R9, R2, 0x1f, 0x1f ;  /* 0x03e01f0002097f89 */ /* 0x0002a400000e0000 */
.L_x_384:
[----:B------:R-:W-:Y:S02]  /*f780*/  ULDC UR4, c[0x0][0xc38] ;  /* 0x00030e0000047ab9 */ /* 0x000fe40000000800 */
[----:B------:R-:W-:-:S04]  /*f790*/  IMAD.U32 R3, RZ, RZ, UR4 ;  /* 0x00000004ff037e24 */ /* 0x000fc8000f8e00ff */
[----:B--2---:R-:W-:-:S04]  /*f7a0*/  IMAD R9, R9, R3, RZ ;  /* 0x0000000309097224 */ /* 0x004fc800078e02ff */
[----:B------:R-:W-:-:S05]  /*f7b0*/  IMAD.IADD R4, R8, 0x1, R9 ;  /* 0x0000000108047824 */ /* 0x000fca00078e0209 */
[----:B------:R-:W-:-:S13]  /*f7c0*/  ISETP.GT.AND P6, PT, R4, R0, PT ;  /* 0x000000000400720c */ /* 0x000fda0003fc4270 */
[----:B------:R-:W-:Y:S05]  /*f7d0*/  @P6 BRA `(.L_x_321) ;  /* 0x0000000000ac6947 */ /* 0x000fea0003800000 */
.L_x_324:
[----:B------:R-:W2:Y:S01]  /*f7e0*/  LDL.LU R3, [R1+0xc] ;  /* 0x00000c0001037983 */ /* 0x000ea20000300800 */
[----:B-1----:R-:W1:Y:S01]  /*f7f0*/  LDC R2, c[0x0][0xc3c] ;  /* 0x00030f00ff027b82 */ /* 0x002e620000000800 */
[----:B--2---:R-:W-:-:S05]  /*f800*/  VIADD R3, R3, 0x1f ;  /* 0x0000001f03037836 */ /* 0x004fca0000000000 */
[----:B-1----:R-:W-:-:S13]  /*f810*/  ISETP.GE.AND P6, PT, R3, R2, PT ;  /* 0x000000020300720c */ /* 0x002fda0003fc6270 */
[----:B------:R-:W-:Y:S05]  /*f820*/  @P6 BRA `(.L_x_322) ;  /* 0x0000000400d46947 */ /* 0x000fea0003800000 */
[----:B------:R-:W1:Y:S01]  /*f830*/  S2R R5, SR_TID.X ;  /* 0x0000000000057919 */ /* 0x000e620000002100 */
[----:B------:R2:W-:Y:S01]  /*f840*/  STL [R1+0xc], R3 ;  /* 0x00000c0301007387 */ /* 0x0005e20000100800 */
[----:B-1----:R-:W-:-:S05]  /*f850*/  LOP3.LUT R5, R5, 0x1f, RZ, 0xc0, !PT ;  /* 0x0000001f05057812 */ /* 0x002fca00078ec0ff */
[----:B------:R-:W-:Y:S02]  /*f860*/  IMAD.IADD R7, R3, 0x1, R5 ;  /* 0x0000000103077824 */ /* 0x000fe400078e0205 */
[----:B------:R-:W-:-:S03]  /*f870*/  IMAD.MOV.U32 R5, RZ, RZ, RZ ;  /* 0x000000ffff057224 */ /* 0x000fc600078e00ff */
[----:B------:R-:W-:-:S13]  /*f880*/  ISETP.GE.OR P6, PT, R7, R2, !P0 ;  /* 0x000000020700720c */ /* 0x000fda00047c6670 */
[----:B--2---:R-:W1:Y:S02]  /*f890*/  @!P6 LDC.64 R2, c[0x0][0xc80] ;  /* 0x00032000ff02eb82 */ /* 0x004e640000000a00 */
[----:B-1----:R-:W-:-:S05]  /*f8a0*/  @!P6 IMAD.WIDE R2, R7, 0x4, R2 ;  /* 0x000000040702e825 */ /* 0x002fca00078e0202 */
[----:B------:R1:W2:Y:S02]  /*f8b0*/  @!P6 LDG.E R5, desc[UR40][R2.64] ;  /* 0x000000280205e981 */ /* 0x0002a4000c1e1900 */
[----:B-1----:R-:W1:Y:S02]  /*f8c0*/  @!P6 LDC.64 R2, c[0x0][0xc78] ;  /* 0x00031e00ff02eb82 */ /* 0x002e640000000a00 */
[----:B-1----:R-:W-:-:S04]  /*f8d0*/  @!P6 IMAD.WIDE R2, R7, 0x4, R2 ;  /* 0x000000040702e825 */ /* 0x002fc800078e0202 */
[----:B------:R-:W-:-:S06]  /*f8e0*/  IMAD.MOV.U32 R7, RZ, RZ, RZ ;  /* 0x000000ffff077224 */ /* 0x000fcc00078e00ff */
[----:B------:R-:W2:Y:S01]  /*f8f0*/  @!P6 LDG.E R7, desc[UR40][R2.64] ;  /* 0x000000280207e981 */ /* 0x000ea2000c1e1900 */
[----:B------:R-:W-:Y:S01]  /*f900*/  UMOV UR4, 0xffffffff ;  /* 0xffffffff00047882 */ /* 0x000fe20000000000 */
[----:B--2---:R-:W-:Y:S02]  /*f910*/  IMAD R2, R7, R5, RZ ;  /* 0x0000000507027224 */ /* 0x004fe400078e02ff */
[----:B------:R-:W-:Y:S05]  /*f920*/  BRA.DIV UR4, `(.L_x_323) ;  /* 0x0000002204c87947 */ /* 0x000fea000b800000 */
        /* <DEDUP_REMOVED lines=16> */
.L_x_392:
[----:B------:R-:W-:Y:S02]  /*fa30*/  ULDC UR4, c[0x0][0xc38] ;  /* 0x00030e0000047ab9 */ /* 0x000fe40000000800 */
[----:B------:R-:W-:-:S04]  /*fa40*/  IMAD.U32 R3, RZ, RZ, UR4 ;  /* 0x00000004ff037e24 */ /* 0x000fc8000f8e00ff */
[----:B--2---:R-:W-:-:S04]  /*fa50*/  IMAD R9, R9, R3, RZ ;  /* 0x0000000309097224 */ /* 0x004fc800078e02ff */
[----:B------:R-:W-:-:S05]  /*fa60*/  IMAD.IADD R4, R9, 0x1, R4 ;  /* 0x0000000109047824 */ /* 0x000fca00078e0204 */
[----:B------:R-:W-:-:S13]  /*fa70*/  ISETP.GT.AND P6, PT, R4, R0, PT ;  /* 0x000000000400720c */ /* 0x000fda0003fc4270 */
[----:B------:R-:W-:Y:S05]  /*fa80*/  @!P6 BRA `(.L_x_324) ;  /* 0xfffffffc0054e947 */ /* 0x000fea000383ffff */
.L_x_321:
[----:B------:R-:W-:Y:S01]  /*fa90*/  IMAD.IADD R9, R4, 0x1, -R9 ;  /* 0x0000000104097824 */ /* 0x000fe200078e0a09 */
[----:B------:R-:W-:-:S03]  /*faa0*/  UMOV UR4, 0xffffffff ;  /* 0xffffffff00047882 */ /* 0x000fc60000000000 */
[----:B------:R-:W-:-:S05]  /*fab0*/  IMAD R4, R2, R3, R9 ;  /* 0x0000000302047224 */ /* 0x000fca00078e0209 */
[----:B------:R-:W-:Y:S01]  /*fac0*/  ISETP.GT.AND P6, PT, R4, R0, PT ;  /* 0x000000000400720c */ /* 0x000fe20003fc4270 */
[----:B------:R-:W-:-:S12]  /*fad0*/  BRA.DIV UR4, `(.L_x_325) ;  /* 0x0000002604347947 */ /* 0x000fd8000b800000 */
[----:B------:R-:W-:-:S04]  /*fae0*/  VOTE.ANY R8, PT, !P6 ;  /* 0x0000000000087806 */ /* 0x000fc800070e0100 */
[----:B------:R-:W2:Y:S02]  /*faf0*/  POPC R4, R8 ;  /* 0x0000000800047309 */ /* 0x000ea40000000000 */
[----:B--2---:R2:W3:Y:S04]  /*fb00*/  SHFL.IDX PT, R5, R5, R4, 0x1f ;  /* 0x00001f0405057589 */ /* 0x0044e800000e0000 */
[----:B------:R2:W4:Y:S02]  /*fb10*/  SHFL.IDX PT, R7, R7, R4, 0x1f ;  /* 0x00001f0407077589 */ /* 0x00052400000e0000 */
.L_x_397:
[----:B------:R-:W-:-:S13]  /*fb20*/  ISETP.NE.AND P0, PT, R8, RZ, PT ;  /* 0x000000ff0800720c */ /* 0x000fda0003f05270 */
[----:B------:R-:W-:Y:S05]  /*fb30*/  @!P0 BRA `(.L_x_326) ;  /* 0x0000000000148947 */ /* 0x000fea0003800000 */
[----:B------:R-:W-:Y:S01]  /*fb40*/  UMOV UR4, 0xffffffff ;  /* 0xffffffff00047882 */ /* 0x000fe20000000000 */
[----:B0-----:R-:W-:Y:S02]  /*fb50*/  VIADD R12, R4, 0xffffffff ;  /* 0xffffffff040c7836 */ /* 0x001fe40000000000 */
[----:B------:R-:W-:Y:S05]  /*fb60*/  BRA.DIV UR4, `(.L_x_327) ;  /* 0x00000026046c7947 */ /* 0x000fea000b800000 */
[----:B-1----:R0:W1:Y:S02]  /*fb70*/  SHFL.IDX PT, R2, R2, R12, 0x1f ;  /* 0x00001f0c02027589 */ /* 0x00206400000e0000 */
.L_x_400:
[----:B-1----:R-:W-:-:S07]  /*fb80*/  IMAD.MOV.U32 R6, RZ, RZ, R2 ;  /* 0x000000ffff067224 */ /* 0x002fce00078e0002 */
.L_x_326:
[----:B------:R-:W5:Y:S01]  /*fb90*/  LDL.LU R10, [R1+0xc] ;  /* 0x00000c00010a7983 */ /* 0x000f620000300800 */
[----:B------:R-:W-:Y:S01]  /*fba0*/  IMAD R9, R6, R3, R9 ;  /* 0x0000000306097224 */ /* 0x000fe200078e0209 */
[----:B---3--:R-:W-:-:S03]  /*fbb0*/  IABS R6, R5 ;  /* 0x0000000500067213 */ /* 0x008fc60000000000 */
[----:B------:R-:W-:Y:S01]  /*fbc0*/  IMAD.IADD R0, R0, 0x1, -R9 ;  /* 0x0000000100007824 */ /* 0x000fe200078e0a09 */
[----:B-1----:R-:W1:Y:S01]  /*fbd0*/  I2F.RP R2, R6 ;  /* 0x0000000600027306 */ /* 0x002e620000209400 */
[----:B------:R3:W-:Y:S02]  /*fbe0*/  STL [R1], R9 ;  /* 0x0000000901007387 */ /* 0x0007e40000100800 */
[----:B---3--:R-:W-:-:S05]  /*fbf0*/  IABS R9, R5 ;  /* 0x0000000500097213 */ /* 0x008fca0000000000 */
[----:B-1----:R-:W1:Y:S01]  /*fc00*/  MUFU.RCP R2, R2 ;  /* 0x0000000200027308 */ /* 0x002e620000001000 */
[----:B------:R-:W-:Y:S02]  /*fc10*/  IMAD.MOV R9, RZ, RZ, -R9 ;  /* 0x000000ffff097224 */ /* 0x000fe400078e0a09 */
[----:B-1----:R-:W-:-:S05]  /*fc20*/  VIADD R2, R2, 0xffffffe ;  /* 0x0ffffffe02027836 */ /* 0x002fca0000000000 */
[----:B------:R-:W1:Y:S02]  /*fc30*/  F2I.FTZ.U32.TRUNC.NTZ R3, R2 ;  /* 0x0000000200037305 */ /* 0x000e64000021f000 */
[----:B-1----:R-:W-:-:S04]  /*fc40*/  IMAD.MOV R2, RZ, RZ, -R3 ;  /* 0x000000ffff027224 */ /* 0x002fc800078e0a03 */
[----:B------:R-:W-:Y:S02]  /*fc50*/  IMAD R8, R2, R6, RZ ;  /* 0x0000000602087224 */ /* 0x000fe400078e02ff */
[----:B------:R-:W-:-:S04]  /*fc60*/  IMAD.MOV.U32 R2, RZ, RZ, RZ ;  /* 0x000000ffff027224 */ /* 0x000fc800078e00ff */
[----:B------:R-:W-:Y:S01]  /*fc70*/  IMAD.HI.U32 R2, R3, R8, R2 ;  /* 0x0000000803027227 */ /* 0x000fe200078e0002 */
[----:B------:R-:W-:-:S05]  /*fc80*/  IABS R3, R0 ;  /* 0x0000000000037213 */ /* 0x000fca0000000000 */
[----:B------:R-:W-:-:S04]  /*fc90*/  IMAD.HI.U32 R8, R2, R3, RZ ;  /* 0x0000000302087227 */ /* 0x000fc800078e00ff */
[----:B------:R-:W-:-:S05]  /*fca0*/  IMAD R3, R8, R9, R3 ;  /* 0x0000000908037224 */ /* 0x000fca00078e0203 */
[----:B------:R-:W-:-:S13]  /*fcb0*/  ISETP.GT.U32.AND P1, PT, R6, R3, PT ;  /* 0x000000030600720c */ /* 0x000fda0003f24070 */
[----:B------:R-:W-:Y:S02]  /*fcc0*/  @!P1 IMAD.IADD R3, R3, 0x1, -R6 ;  /* 0x0000000103039824 */ /* 0x000fe400078e0a06 */
[----:B------:R-:W-:Y:S01]  /*fcd0*/  @!P1 VIADD R8, R8, 0x1 ;  /* 0x0000000108089836 */ /* 0x000fe20000000000 */
[----:B------:R-:W-:Y:S02]  /*fce0*/  ISETP.NE.AND P1, PT, R5, RZ, PT ;  /* 0x000000ff0500720c */ /* 0x000fe40003f25270 */
[----:B------:R-:W-:Y:S02]  /*fcf0*/  ISETP.GE.U32.AND P0, PT, R3, R6, PT ;  /* 0x000000060300720c */ /* 0x000fe40003f06070 */
[----:B----4-:R-:W-:-:S04]  /*fd00*/  IABS R6, R7 ;  /* 0x0000000700067213 */ /* 0x010fc80000000000 */
[----:B------:R-:W1:Y:S07]  /*fd10*/  I2F.RP R2, R6 ;  /* 0x0000000600027306 */ /* 0x000e6e0000209400 */
[----:B------:R-:W-:Y:S01]  /*fd20*/  @P0 VIADD R8, R8, 0x1 ;  /* 0x0000000108080836 */ /* 0x000fe20000000000 */
[----:B-1----:R-:W1:Y:S02]  /*fd30*/  MUFU.RCP R2, R2 ;  /* 0x0000000200027308 */ /* 0x002e640000001000 */
[----:B-1----:R-:W-:-:S06]  /*fd40*/  VIADD R2, R2, 0xffffffe ;  /* 0x0ffffffe02027836 */ /* 0x002fcc0000000000 */
[----:B------:R-:W1:Y:S02]  /*fd50*/  F2I.FTZ.U32.TRUNC.NTZ R3, R2 ;  /* 0x0000000200037305 */ /* 0x000e64000021f000 */
[----:B-1----:R-:W-:-:S04]  /*fd60*/  IMAD.MOV R2, RZ, RZ, -R3 ;  /* 0x000000ffff027224 */ /* 0x002fc800078e0a03 */
[----:B------:R-:W-:Y:S02]  /*fd70*/  IMAD R9, R2, R6, RZ ;  /* 0x0000000602097224 */ /* 0x000fe400078e02ff */
[----:B------:R-:W-:-:S04]  /*fd80*/  IMAD.MOV.U32 R2, RZ, RZ, RZ ;  /* 0x000000ffff027224 */ /* 0x000fc800078e00ff */
[----:B------:R-:W-:Y:S01]  /*fd90*/  IMAD.HI.U32 R2, R3, R9, R2 ;  /* 0x0000000903027227 */ /* 0x000fe200078e0002 */
[----:B------:R-:W-:Y:S02]  /*fda0*/  LOP3.LUT R3, R0, R5, RZ, 0x3c, !PT ;  /* 0x0000000500037212 */ /* 0x000fe400078e3cff */
[----:B------:R-:W-:Y:S02]  /*fdb0*/  IABS R9, R7 ;  /* 0x0000000700097213 */ /* 0x000fe40000000000 */
[----:B------:R-:W-:-:S03]  /*fdc0*/  ISETP.GE.AND P2, PT, R3, RZ, PT ;  /* 0x000000ff0300720c */ /* 0x000fc60003f46270 */
[----:B------:R-:W-:-:S10]  /*fdd0*/  IMAD.MOV R9, RZ, RZ, -R9 ;  /* 0x000000ffff097224 */ /* 0x000fd400078e0a09 */
[----:B------:R-:W-:Y:S01]  /*fde0*/  @!P2 IMAD.MOV R8, RZ, RZ, -R8 ;  /* 0x000000ffff08a224 */ /* 0x000fe200078e0a08 */
[----:B------:R-:W-:-:S04]  /*fdf0*/  @!P1 LOP3.LUT R8, RZ, R5, RZ, 0x33, !PT ;  /* 0x00000005ff089212 */ /* 0x000fc800078e33ff */
[-C--:B------:R-:W-:Y:S01]  /*fe00*/  IABS R3, R8.reuse ;  /* 0x0000000800037213 */ /* 0x080fe20000000000 */
[----:B------:R-:W-:-:S04]  /*fe10*/  IMAD R5, R5, R8, RZ ;  /* 0x0000000805057224 */ /* 0x000fc800078e02ff */
[----:B------:R-:W-:-:S04]  /*fe20*/  IMAD.HI.U32 R2, R2, R3, RZ ;  /* 0x0000000302027227 */ /* 0x000fc800078e00ff */
[----:B------:R-:W-:-:S05]  /*fe30*/  IMAD R3, R2, R9, R3 ;  /* 0x0000000902037224 */ /* 0x000fca00078e0203 */
[----:B------:R-:W-:-:S13]  /*fe40*/  ISETP.GT.U32.AND P1, PT, R6, R3, PT ;  /* 0x000000030600720c */ /* 0x000fda0003f24070 */
[----:B------:R-:W-:Y:S02]  /*fe50*/  @!P1 IMAD.IADD R3, R3, 0x1, -R6 ;  /* 0x0000000103039824 */ /* 0x000fe400078e0a06 */
        /* <DEDUP_REMOVED lines=11> */
[----:B-----5:R-:W-:Y:S02]  /*ff10*/  IMAD.IADD R10, R4, 0x1, R10 ;  /* 0x00000001040a7824 */ /* 0x020fe400078e020a */
[----:B--2---:R-:W-:Y:S02]  /*ff20*/  IMAD.IADD R4, R0, 0x1, -R5 ;  /* 0x0000000100047824 */ /* 0x004fe400078e0a05 */
[----:B------:R-:W-:-:S05]  /*ff30*/  IMAD R0, R3, 0x10000, R2 ;  /* 0x0001000003007824 */ /* 0x000fca00078e0202 */
[----:B------:R1:W-:Y:S04]  /*ff40*/  STL [R1+0x8], R0 ;  /* 0x0000080001007387 */ /* 0x0003e80000100800 */
[----:B------:R1:W-:Y:S04]  /*ff50*/  STL [R1+0xc], R10 ;  /* 0x00000c0a01007387 */ /* 0x0003e80000100800 */
[----:B------:R1:W-:Y:S01]  /*ff60*/  STL [R1+0x4], R4 ;  /* 0x0000040401007387 */ /* 0x0003e20000100800 */
[----:B------:R-:W-:Y:S05]  /*ff70*/  BRA `(.L_x_328) ;  /* 0x0000000000287947 */ /* 0x000fea0003800000 */
.L_x_322:
[----:B------:R-:W-:Y:S01]  /*ff80*/  UMOV UR4, URZ ;  /* 0x0000003f00047c82 */ /* 0x000fe20008000000 */
[----:B------:R-:W-:Y:S01]  /*ff90*/  ULDC UR6, c[0x0][0xc3c] ;  /* 0x00030f0000067ab9 */ /* 0x000fe20000000800 */
[----:B------:R-:W-:Y:S01]  /*ffa0*/  UMOV UR5, URZ ;  /* 0x0000003f00057c82 */ /* 0x000fe20008000000 */
[----:B------:R1:W-:Y:S01]  /*ffb0*/  STL [R1], R0 ;  /* 0x0000000001007387 */ /* 0x0003e20000100800 */
[----:B------:R-:W-:Y:S02]  /*ffc0*/  IMAD.U32 R3, RZ, RZ, UR4 ;  /* 0x00000004ff037e24 */ /* 0x000fe4000f8e00ff */
[----:B------:R-:W-:-:S03]  /*ffd0*/  IMAD.U32 R2, RZ, RZ, UR5 ;  /* 0x00000005ff027e24 */ /* 0x000fc6000f8e00ff */
[----:B------:R2:W-:Y:S01]  /*ffe0*/  STL [R1+0x4], R3 ;  /* 0x0000040301007387 */ /* 0x0005e20000100800 */
[----:B-1----:R-:W-:-:S05]  /*fff0*/  IMAD.U32 R0, RZ, RZ, UR6 ;  /* 0x00000006ff007e24 */ /* 0x002fca000f8e00ff */
[----:B------:R2:W-:Y:S04]  /*10000*/  STL [R1+0xc], R0 ;  /* 0x00000c0001007387 */ /* 0x0005e80000100800 */
[----:B------:R2:W-:Y:S02]  /*10010*/  STL [R1+0x8], R2 ;  /* 0x0000080201007387 */ /* 0x0005e40000100800 */
.L_x_328:
[----:B--2---:R-:W2:Y:S04]  /*10020*/  LDL R3, [R1+0x8] ;  /* 0x0000080001037983 */ /* 0x004ea80000100800 */
[----:B------:R-:W3:Y:S04]  /*10030*/  LDL R2, [R1+0xc] ;  /* 0x00000c0001027983 */ /* 0x000ee80000100800 */
[----:B-1----:R-:W4:Y:S04]  /*10040*/  LDL R4, [R1] ;  /* 0x0000000001047983 */ /* 0x002f280000100800 */
[----:B------:R-:W4:Y:S01]  /*10050*/  LDL R5, [R1+0x4] ;  /* 0x0000040001057983 */ /* 0x000f220000100800 */
[----:B------:R-:W-:Y:S05]  /*10060*/  WARPSYNC.ALL ;  /* 0x0000000000007948 */ /* 0x000fea0003800000 */
[----:B------:R-:W1:Y:S02]  /*10070*/  S2R R0, SR_TID.X ;  /* 0x0000000000007919 */ /* 0x000e640000002100 */
[----:B-1----:R-:W-:Y:S01]  /*10080*/  LOP3.LUT R0, R0, 0x1f, RZ, 0xc0, !PT ;  /* 0x0000001f00007812 */ /* 0x002fe200078ec0ff */
[----:B------:R-:W-:Y:S03]  /*10090*/  BAR.SYNC.DEFER_BLOCKING 0x4, 0x180 ;  /* 0x0106000000007b1d */ /* 0x000fe60000010000 */
[----:B------:R-:W-:-:S13]  /*100a0*/  ISETP.NE.AND P0, PT, R0, RZ, PT ;  /* 0x000000ff0000720c */ /* 0x000fda0003f05270 */
[----:B------:R-:W-:Y:S01]  /*100b0*/  @!P0 MOV R0, 0x400 ;  /* 0x0000040000008802 */ /* 0x000fe20000000f00 */
[----:B--2---:R-:W-:Y:S02]  /*100c0*/  IMAD.MOV.U32 R6, RZ, RZ, R3 ;  /* 0x000000ffff067224 */ /* 0x004fe400078e0003 */
[----:B------:R-:W1:Y:S01]  /*100d0*/  @!P0 S2R R3, SR_CgaCtaId ;  /* 0x0000000000038919 */ /* 0x000e620000008800 */
[----:B---3--:R-:W-:Y:S01]  /*100e0*/  IMAD.MOV.U32 R7, RZ, RZ, R2 ;  /* 0x000000ffff077224 */ /* 0x008fe200078e0002 */
[----:B-1----:R-:W-:-:S05]  /*100f0*/  @!P0 LEA R18, R3, R0, 0x18 ;  /* 0x0000000003128211 */ /* 0x002fca00078ec0ff */
[----:B----4-:R1:W-:Y:S01]  /*10100*/  @!P0 STS.128 [R18+0x348d0], R4 ;  /* 0x0348d00412008388 */ /* 0x0103e20000000c00 */
[----:B------:R-:W-:Y:S06]  /*10110*/  BAR.ARV 0x5, 0x180 ;  /* 0x0146000000007b1d */ /* 0x000fec0000002000 */
.L_x_319:
[----:B------:R-:W3:Y:S01]  /*10120*/  LDL R0, [R1+0xc] ;  /* 0x00000c0001007983 */ /* 0x000ee20000100800 */
[----:B------:R-:W-:Y:S02]  /*10130*/  ULDC UR4, c[0x0][0xc3c] ;  /* 0x00030f0000047ab9 */ /* 0x000fe40000000800 */
[----:B---3--:R-:W-:-:S13]  /*10140*/  ISETP.GE.AND P0, PT, R0, UR4, PT ;  /* 0x0000000400007c0c */ /* 0x008fda000bf06270 */
[----:B------:R-:W-:Y:S05]  /*10150*/  @!P0 BRA `(.L_x_329) ;  /* 0xffffffa800708947 */ /* 0x000fea000383ffff */
[----:B------:R-:W-:Y:S05]  /*10160*/  BSYNC B8 ;  /* 0x0000000000087941 */ /* 0x000fea0003800000 */
.L_x_227:
[----:B-1----:R-:W3:Y:S01]  /*10170*/  LDL.LU R0, [R1+0x48] ;  /* 0x0000480001007983 */ /* 0x002ee20000300800 */
[----:B------:R-:W-:Y:S01]  /*10180*/  BSSY B0, `(.L_x_330) ;  /* 0x000000b000007945 */ /* 0x000fe20003800000 */
[----:B--2---:R-:W1:Y:S01]  /*10190*/  S2R R5, SR_CgaCtaId ;  /* 0x0000000000057919 */ /* 0x004e620000008800 */
[----:B---3--:R-:W-:-:S05]  /*101a0*/  VIADD R0, R0, 0x1 ;  /* 0x0000000100007836 */ /* 0x008fca0000000000 */
[----:B0-----:R-:W-:-:S04]  /*101b0*/  LEA.HI R2, R0, R0, RZ, 0x1 ;  /* 0x0000000000027211 */ /* 0x001fc800078f08ff */
[----:B------:R-:W-:-:S05]  /*101c0*/  LOP3.LUT R3, R2, 0xfffffffe, RZ, 0xc0, !PT ;  /* 0xfffffffe02037812 */ /* 0x000fca00078ec0ff */
[----:B------:R-:W-:Y:S01]  /*101d0*/  IMAD.IADD R3, R0, 0x1, -R3 ;  /* 0x0000000100037824 */ /* 0x000fe200078e0a03 */
[----:B------:R-:W-:-:S04]  /*101e0*/  MOV R0, 0x400 ;  /* 0x0000040000007802 */ /* 0x000fc80000000f00 */
[----:B-1----:R-:W-:Y:S02]  /*101f0*/  LEA R0, R5, R0, 0x18 ;  /* 0x0000000005007211 */ /* 0x002fe400078ec0ff */
[----:B------:R-:W-:-:S04]  /*10200*/  SHF.L.U32 R3, R3, 0x1f, RZ ;  /* 0x0000001f03037819 */ /* 0x000fc800000006ff */
[----:B------:R-:W0:Y:S02]  /*10210*/  SYNCS.PHASECHK.TRANS64.TRYWAIT P0, [R0+URZ+0x34820], R3 ;  /* 0x03482003000075a7 */ /* 0x000e24000800017f */
[----:B0-----:R-:W-:Y:S05]  /*10220*/  @!P0 BRA `(.L_x_331) ;  /* 0x0000001c00e48947 */ /* 0x001fea0003800000 */
.L_x_401:
[----:B------:R-:W-:Y:S05]  /*10230*/  BSYNC B0 ;  /* 0x0000000000007941 */ /* 0x000fea0003800000 */
.L_x_330:
[----:B------:R-:W-:-:S03]  /*10240*/  UMOV UR4, 0xffffffff ;  /* 0xffffffff00047882 */ /* 0x000fc60000000000 */
[----:B------:R-:W-:Y:S05]  /*10250*/  BRA.DIV UR4, `(.L_x_332) ;  /* 0x0000001e04ec7947 */ /* 0x000fea000b800000 */
[----:B------:R-:W1:Y:S02]  /*10260*/  S2R R2, SR_TID.X ;  /* 0x0000000000027919 */ /* 0x000e640000002100 */
[----:B-1----:R-:W-:-:S04]  /*10270*/  SHF.R.U32.HI R2, RZ, 0x5, R2 ;  /* 0x00000005ff027819 */ /* 0x002fc80000011602 */
[----:B------:R-:W-:-:S05]  /*10280*/  LOP3.LUT R2, R2, 0x3, RZ, 0xc0, !PT ;  /* 0x0000000302027812 */ /* 0x000fca00078ec0ff */
[----:B------:R1:W2:Y:S02]  /*10290*/  SHFL.IDX PT, R14, R2, RZ, 0x1f ;  /* 0x00001fff020e7589 */ /* 0x0002a400000e0000 */
.L_x_404:
[----:B--2---:R-:W-:Y:S01]  /*102a0*/  ISETP.NE.AND P0, PT, R14, RZ, PT ;  /* 0x000000ff0e00720c */ /* 0x004fe20003f05270 */
[----:B------:R-:W-:-:S12]  /*102b0*/  BSSY B0, `(.L_x_333) ;  /* 0x0000025000007945 */ /* 0x000fd80003800000 */
[----:B------:R-:W-:Y:S05]  /*102c0*/  @P0 BRA `(.L_x_334) ;  /* 0x00000000008c0947 */ /* 0x000fea0003800000 */
[----:B------:R-:W-:-:S03]  /*102d0*/  UMOV UR4, 0xffffffff ;  /* 0xffffffff00047882 */ /* 0x000fc60000000000 */
[----:B------:R-:W-:Y:S05]  /*102e0*/  BRA.DIV UR4, `(.L_x_335) ;  /* 0x0000001e04fc7947 */ /* 0x000fea000b800000 */
[----:B------:R-:W-:-:S13]  /*102f0*/  ELECT P6, URZ, PT ;  /* 0x00000000003f782f */ /* 0x000fda00038c0000 */
.L_x_407:
[----:B------:R-:W-:Y:S05]  /*10300*/  @!P6 BRA `(.L_x_334) ;  /* 0x00000000007ce947 */ /* 0x000fea0003800000 */
[----:B-1----:R-:W2:Y:S02]  /*10310*/  LDL.LU R2, [R1+0x5c] ;  /* 0x00005c0001027983 */ /* 0x002ea40000300800 */
[----:B--2---:R-:W-:-:S04]  /*10320*/  LOP3.LUT R2, R2, 0x2, RZ, 0xfc, !PT ;  /* 0x0000000202027812 */ /* 0x004fc800078efcff */
[----:B------:R-:W-:-:S13]  /*10330*/  ISETP.NE.AND P2, PT, R2, 0x3, PT ;  /* 0x000000030200780c */ /* 0x000fda0003f45270 */
[----:B------:R-:W-:Y:S05]  /*10340*/  @!P2 BRA `(.L_x_336) ;  /* 0x000000000004a947 */ /* 0x000fea0003800000 */
[----:B------:R-:W-:Y:S01]  /*10350*/  BPT.TRAP 0x1 ;  /* 0x000000040000795c */ /* 0x000fe20000300000 */
.L_x_336:
[----:B------:R-:W2:Y:S01]  /*10360*/  LDL.LU R7, [R1+0x14] ;  /* 0x0000140001077983 */ /* 0x000ea20000300800 */
[----:B------:R-:W-:Y:S02]  /*10370*/  VIADD R2, R0, 0x34840 ;  /* 0x0003484000027836 */ /* 0x000fe40000000000 */
[C---:B0-----:R-:W-:Y:S02]  /*10380*/  VIADD R3, R19.reuse, 0x1 ;  /* 0x0000000113037836 */ /* 0x041fe40000000000 */
[----:B------:R-:W-:-:S03]  /*10390*/  IMAD R6, R19, 0x8, R2 ;  /* 0x0000000813067824 */ /* 0x000fc600078e0202 */
[----:B------:R-:W-:-:S04]  /*103a0*/  ISETP.NE.AND P1, PT, R3, 0x2, PT ;  /* 0x000000020300780c */ /* 0x000fc80003f25270 */
[----:B------:R-:W-:Y:S02]  /*103b0*/  SEL R4, RZ, 0x1, P1 ;  /* 0x00000001ff047807 */ /* 0x000fe40000800000 */
[----:B------:R-:W-:Y:S02]  /*103c0*/  SEL R3, R3, RZ, P1 ;  /* 0x000000ff03037207 */ /* 0x000fe40000800000 */
[C---:B--2---:R-:W-:Y:S02]  /*103d0*/  SHF.L.U32 R5, R7.reuse, 0x1f, RZ ;  /* 0x0000001f07057819 */ /* 0x044fe400000006ff */
[----:B------:R-:W-:Y:S01]  /*103e0*/  LOP3.LUT R4, R7, R4, RZ, 0x3c, !PT ;  /* 0x0000000407047212 */ /* 0x000fe200078e3cff */
[----:B------:R-:W-:Y:S01]  /*103f0*/  IMAD R7, R3, 0x8, R2 ;  /* 0x0000000803077824 */ /* 0x000fe200078e0202 */
[----:B------:R-:W0:Y:S02]  /*10400*/  SYNCS.PHASECHK.TRANS64.TRYWAIT P0, [R6+URZ], R5 ;  /* 0x00000005060075a7 */ /* 0x000e24000800017f */
[----:B------:R-:W-:Y:S01]  /*10410*/  SHF.L.U32 R2, R4, 0x1f, RZ ;  /* 0x0000001f04027819 */ /* 0x000fe200000006ff */
[----:B0-----:R-:W-:Y:S06]  /*10420*/  @!P0 BRA `(.L_x_337) ;  /* 0x0000001c00cc8947 */ /* 0x001fec0003800000 */
.L_x_408:
[----:B------:R-:W1:Y:S02]  /*10430*/  SYNCS.PHASECHK.TRANS64.TRYWAIT P0, [R7+URZ], R2 ;  /* 0x00000002070075a7 */ /* 0x000e64000800017f */
[----:B-1----:R-:W-:Y:S05]  /*10440*/  @!P0 BRA `(.L_x_338) ;  /* 0x0000001c00d88947 */ /* 0x002fea0003800000 */
.L_x_409:
[----:B------:R-:W-:Y:S05]  /*10450*/  @!P2 BRA `(.L_x_339) ;  /* 0x000000000004a947 */ /* 0x000fea0003800000 */
[----:B------:R-:W-:Y:S01]  /*10460*/  BPT.TRAP 0x1 ;  /* 0x000000040000795c */ /* 0x000fe20000300000 */
.L_x_339:
[----:B------:R-:W-:-:S04]  /*10470*/  VIADD R0, R0, 0x34860 ;  /* 0x0003486000007836 */ /* 0x000fc80000000000 */
[----:B------:R-:W-:-:S04]  /*10480*/  IMAD R4, R19, 0x8, R0 ;  /* 0x0000000813047824 */ /* 0x000fc800078e0200 */
[----:B------:R-:W2:Y:S02]  /*10490*/  SYNCS.PHASECHK.TRANS64.TRYWAIT P0, [R4+URZ], R5 ;  /* 0x00000005040075a7 */ /* 0x000ea4000800017f */
[----:B--2---:R-:W-:Y:S05]  /*104a0*/  @!P0 BRA `(.L_x_340) ;  /* 0x0000001c00d48947 */ /* 0x004fea0003800000 */
.L_x_410:
[----:B------:R-:W-:-:S07]  /*104b0*/  IMAD R3, R3, 0x8, R0 ;  /* 0x0000000803037824 */ /* 0x000fce00078e0200 */
.L_x_341:
[----:B---3--:R3:W4:Y:S02]  /*104c0*/  SYNCS.PHASECHK.TRANS64.TRYWAIT P0, [R3+URZ], R2 ;  /* 0x00000002030075a7 */ /* 0x008724000800017f */
[----:B----4-:R-:W-:Y:S05]  /*104d0*/  @!P0 NANOSLEEP.SYNCS 0x989680 ;  /* 0x009896800000895d */ /* 0x010fea0003900000 */
[----:B------:R-:W4:Y:S02]  /*104e0*/  @!P0 SYNCS.PHASECHK.TRANS64 P0, [R3+URZ], R2 ;  /* 0x00000002030085a7 */ /* 0x000f24000800007f */
[----:B----4-:R-:W-:Y:S05]  /*104f0*/  @!P0 BRA `(.L_x_341) ;  /* 0xfffffffc00f08947 */ /* 0x010fea000383ffff */
.L_x_334:
[----:B------:R-:W-:Y:S05]  /*10500*/  BSYNC B0 ;  /* 0x0000000000007941 */ /* 0x000fea0003800000 */
.L_x_333:
[----:B------:R-:W-:Y:S05]  /*10510*/  EXIT ;  /* 0x000000000000794d */ /* 0x000fea0003800000 */
.L_x_178:
[----:B0-----:R0:W1:Y:S02]  /*10520*/  SYNCS.PHASECHK.TRANS64.TRYWAIT P1, [R0+URZ+0x34800], R3 ;  /* 0x03480003000075a7 */ /* 0x001064000802017f */
[----:B-1----:R-:W-:Y:S05]  /*10530*/  @!P1 NANOSLEEP.SYNCS 0x989680 ;  /* 0x009896800000995d */ /* 0x002fea0003900000 */
[----:B------:R-:W1:Y:S02]  /*10540*/  @!P1 SYNCS.PHASECHK.TRANS64 P1, [R0+URZ+0x34800], R3 ;  /* 0x03480003000095a7 */ /* 0x000e64000802007f */
[----:B-1----:R-:W-:Y:S05]  /*10550*/  @!P1 BRA `(.L_x_178) ;  /* 0xfffffffc00f09947 */ /* 0x002fea000383ffff */
[----:B------:R-:W-:Y:S05]  /*10560*/  BRA `(.L_x_342) ;  /* 0xffffff14001c7947 */ /* 0x000fea000383ffff */
.L_x_182:
[----:B0-----:R0:W2:Y:S02]  /*10570*/  SYNCS.PHASECHK.TRANS64.TRYWAIT P2, [R5+URZ+0x34830], R4 ;  /* 0x03483004050075a7 */ /* 0x0010a4000804017f */
[----:B--2---:R-:W-:Y:S05]  /*10580*/  @!P2 NANOSLEEP.SYNCS 0x989680 ;  /* 0x009896800000a95d */ /* 0x004fea0003900000 */
[----:B------:R-:W2:Y:S02]  /*10590*/  @!P2 SYNCS.PHASECHK.TRANS64 P2, [R5+URZ+0x34830], R4 ;  /* 0x034830040500a5a7 */ /* 0x000ea4000804007f */
[----:B--2---:R-:W-:Y:S05]  /*105a0*/  @!P2 BRA `(.L_x_182) ;  /* 0xfffffffc00f0a947 */ /* 0x004fea000383ffff */
[----:B------:R-:W-:Y:S05]  /*105b0*/  BRA `(.L_x_181) ;  /* 0xffffff1400407947 */ /* 0x000fea000383ffff */
.L_x_187:
[----:B-1----:R1:W2:Y:S02]  /*105c0*/  SYNCS.PHASECHK.TRANS64.TRYWAIT P2, [R14+URZ+0x34830], R3 ;  /* 0x034830030e0075a7 */ /* 0x0022a4000804017f */
[----:B--2---:R-:W-:Y:S05]  /*105d0*/  @!P2 NANOSLEEP.SYNCS 0x989680 ;  /* 0x009896800000a95d */ /* 0x004fea0003900000 */
[----:B------:R-:W2:Y:S02]  /*105e0*/  @!P2 SYNCS.PHASECHK.TRANS64 P2, [R14+URZ+0x34830], R3 ;  /* 0x034830030e00a5a7 */ /* 0x000ea4000804007f */
[----:B--2---:R-:W-:Y:S05]  /*105f0*/  @!P2 BRA `(.L_x_187) ;  /* 0xfffffffc00f0a947 */ /* 0x004fea000383ffff */
[----:B------:R-:W-:Y:S05]  /*10600*/  BRA `(.L_x_186) ;  /* 0xffffff3c00047947 */ /* 0x000fea000383ffff */
.L_x_191:
[----:B-1----:R1:W2:Y:S02]  /*10610*/  SYNCS.PHASECHK.TRANS64.TRYWAIT P2, [R13+URZ+0x34850], R4 ;  /* 0x034850040d0075a7 */ /* 0x0022a4000804017f */
[----:B--2---:R-:W-:Y:S05]  /*10620*/  @!P2 NANOSLEEP.SYNCS 0x989680 ;  /* 0x009896800000a95d */ /* 0x004fea0003900000 */
[----:B------:R-:W2:Y:S02]  /*10630*/  @!P2 SYNCS.PHASECHK.TRANS64 P2, [R13+URZ+0x34850], R4 ;  /* 0x034850040d00a5a7 */ /* 0x000ea4000804007f */
[----:B--2---:R-:W-:Y:S05]  /*10640*/  @!P2 BRA `(.L_x_191) ;  /* 0xfffffffc00f0a947 */ /* 0x004fea000383ffff */
[----:B------:R-:W-:Y:S05]  /*10650*/  BRA `(.L_x_190) ;  /* 0xffffff4400287947 */ /* 0x000fea000383ffff */
.L_x_196:
[----:B-1----:R1:W2:Y:S02]  /*10660*/  SYNCS.PHASECHK.TRANS64.TRYWAIT P0, [R14+URZ+0x34850], R7 ;  /* 0x034850070e0075a7 */ /* 0x0022a4000800017f */
[----:B--2---:R-:W-:Y:S05]  /*10670*/  @!P0 NANOSLEEP.SYNCS 0x989680 ;  /* 0x009896800000895d */ /* 0x004fea0003900000 */
[----:B------:R-:W2:Y:S02]  /*10680*/  @!P0 SYNCS.PHASECHK.TRANS64 P0, [R14+URZ+0x34850], R7 ;  /* 0x034850070e0085a7 */ /* 0x000ea4000800007f */
[----:B--2---:R-:W-:Y:S05]  /*10690*/  @!P0 BRA `(.L_x_196) ;  /* 0xfffffffc00f08947 */ /* 0x004fea000383ffff */
[----:B------:R-:W-:Y:S05]  /*106a0*/  BRA `(.L_x_195) ;  /* 0xffffff5c00f47947 */ /* 0x000fea000383ffff */
.L_x_241:
[----:B------:R-:W2:Y:S01]  /*106b0*/  S2R R4, SR_TID.X ;  /* 0x0000000000047919 */ /* 0x000ea20000002100 */
[----:B------:R-:W-:Y:S01]  /*106c0*/  BSSY B0, `(.L_x_343) ;  /* 0x000000a000007945 */ /* 0x000fe20003800000 */
[----:B------:R-:W-:Y:S02]  /*106d0*/  IMAD.MOV.U32 R12, RZ, RZ, RZ ;  /* 0x000000ffff0c7224 */ /* 0x000fe400078e00ff */
[----:B0-----:R-:W-:Y:S02]  /*106e0*/  IMAD.MOV.U32 R11, RZ, RZ, 0x1f ;  /* 0x0000001fff0b7424 */ /* 0x001fe400078e00ff */
[----:B------:R-:W-:Y:S01]  /*106f0*/  IMAD.MOV.U32 R15, RZ, RZ, -0x1 ;  /* 0xffffffffff0f7424 */ /* 0x000fe200078e00ff */
[----:B--2---:R-:W-:-:S04]  /*10700*/  SHF.R.U32.HI R4, RZ, 0x5, R4 ;  /* 0x00000005ff047819 */ /* 0x004fc80000011604 */
[----:B------:R-:W-:-:S05]  /*10710*/  LOP3.LUT R4, R4, 0x3, RZ, 0xc0, !PT ;  /* 0x0000000304047812 */ /* 0x000fca00078ec0ff */
[----:B------:R-:W-:-:S07]  /*10720*/  IMAD.MOV.U32 R13, RZ, RZ, R4 ;  /* 0x000000ffff0d7224 */ /* 0x000fce00078e0004 */
[----:B-1----:R-:W-:Y:S05]  /*10730*/  WARPSYNC.COLLECTIVE R15, `(.L_x_344) ;  /* 0x000000000f087348 */ /* 0x002fea0003c00000 */
[----:B------:R0:W2:Y:S02]  /*10740*/  SHFL.IDX P6, R14, R13, R12, R11 ;  /* 0x0000000c0d0e7389 */ /* 0x0000a400000c000b */
[----:B012---:R-:W-:Y:S01]  /*10750*/  ENDCOLLECTIVE ;  /* 0x000000000000791b */ /* 0x007fe20003800000 */
.L_x_344:
[----:B------:R-:W-:Y:S05]  /*10760*/  BSYNC B0 ;  /* 0x0000000000007941 */ /* 0x000fea0003800000 */
.L_x_343:
[----:B------:R-:W-:Y:S05]  /*10770*/  BRA `(.L_x_345) ;  /* 0xffffffb000887947 */ /* 0x000fea000383ffff */
.L_x_243:
[----:B------:R-:W-:Y:S01]  /*10780*/  BSSY B0, `(.L_x_346) ;  /* 0x0000006000007945 */ /* 0x000fe20003800000 */
[----:B------:R-:W-:-:S07]  /*10790*/  IMAD.MOV.U32 R15, RZ, RZ, -0x1 ;  /* 0xffffffffff0f7424 */ /* 0x000fce00078e00ff */
[----:B01-3--:R-:W-:Y:S05]  /*107a0*/  WARPSYNC.COLLECTIVE R15, `(.L_x_347) ;  /* 0x000000000f0c7348 */ /* 0x00bfea0003c00000 */
[----:B------:R-:W-:Y:S02]  /*107b0*/  ELECT P6, UR62, PT ;  /* 0x00000000003e782f */ /* 0x000fe400038c0000 */
[----:B------:R-:W-:Y:S01]  /*107c0*/  MOV R14, UR62 ;  /* 0x0000003e000e7c02 */ /* 0x000fe20008000f00 */
[----:B01-3--:R-:W-:Y:S10]  /*107d0*/  ENDCOLLECTIVE ;  /* 0x000000000000791b */ /* 0x00bff40003800000 */
.L_x_347:
[----:B------:R-:W-:Y:S05]  /*107e0*/  BSYNC B0 ;  /* 0x0000000000007941 */ /* 0x000fea0003800000 */
.L_x_346:
[----:B------:R-:W-:Y:S05]  /*107f0*/  BRA `(.L_x_348) ;  /* 0xffffffb000947947 */ /* 0x000fea000383ffff */
.L_x_245:
[----:B--2---:R2:W3:Y:S02]  /*10800*/  SYNCS.PHASECHK.TRANS64.TRYWAIT P0, [R0+URZ+0x34840], R2 ;  /* 0x03484002000075a7 */ /* 0x0044e4000800017f */
[----:B---3--:R-:W-:Y:S05]  /*10810*/  @!P0 NANOSLEEP.SYNCS 0x989680 ;  /* 0x009896800000895d */ /* 0x008fea0003900000 */
[----:B------:R-:W3:Y:S02]  /*10820*/  @!P0 SYNCS.PHASECHK.TRANS64 P0, [R0+URZ+0x34840], R2 ;  /* 0x03484002000085a7 */ /* 0x000ee4000800007f */
[----:B---3--:R-:W-:Y:S05]  /*10830*/  @!P0 BRA `(.L_x_245) ;  /* 0xfffffffc00f08947 */ /* 0x008fea000383ffff */
[----:B------:R-:W-:Y:S05]  /*10840*/  BRA `(.L_x_349) ;  /* 0xffffffb000f47947 */ /* 0x000fea000383ffff */
.L_x_249:
[----:B------:R0:W5:Y:S01]  /*10850*/  LDL.LU R9, [R1+0x40] ;  /* 0x0000400001097983 */ /* 0x0001620000300800 */
[----:B------:R-:W-:Y:S02]  /*10860*/  IMAD.MOV.U32 R13, RZ, RZ, R3 ;  /* 0x000000ffff0d7224 */ /* 0x000fe400078e0003 */
[----:B------:R-:W-:Y:S01]  /*10870*/  IMAD.MOV.U32 R12, RZ, RZ, RZ ;  /* 0x000000ffff0c7224 */ /* 0x000fe200078e00ff */
[----:B------:R-:W1:Y:S01]  /*10880*/  S2R R7, SR_TID.X ;  /* 0x0000000000077919 */ /* 0x000e620000002100 */
[----:B------:R-:W-:Y:S02]  /*10890*/  IMAD.MOV.U32 R11, RZ, RZ, 0x181f ;  /* 0x0000181fff0b7424 */ /* 0x000fe400078e00ff */
[----:B------:R-:W-:-:S07]  /*108a0*/  IMAD.MOV.U32 R15, RZ, RZ, -0x1 ;  /* 0xffffffffff0f7424 */ /* 0x000fce00078e00ff */
[----:B01---5:R-:W-:Y:S05]  /*108b0*/  WARPSYNC.COLLECTIVE R15, `(.L_x_350) ;  /* 0x000000000f087348 */ /* 0x023fea0003c00000 */
[----:B------:R2:W3:Y:S02]  /*108c0*/  SHFL.IDX P6, R14, R13, R12, R11 ;  /* 0x0000000c0d0e7389 */ /* 0x0004e400000c000b */
[----:B0123-5:R-:W-:Y:S01]  /*108d0*/  ENDCOLLECTIVE ;  /* 0x000000000000791b */ /* 0x02ffe20003800000 */
.L_x_350:
[----:B------:R-:W-:Y:S02]  /*108e0*/  IMAD.MOV.U32 R13, RZ, RZ, R4 ;  /* 0x000000ffff0d7224 */ /* 0x000fe400078e0004 */
[----:B------:R-:W-:-:S07]  /*108f0*/  IMAD.MOV.U32 R6, RZ, RZ, R14 ;  /* 0x000000ffff067224 */ /* 0x000fce00078e000e */
[----:B------:R-:W-:Y:S05]  /*10900*/  WARPSYNC.COLLECTIVE R15, `(.L_x_351) ;  /* 0x000000000f087348 */ /* 0x000fea0003c00000 */
[----:B------:R0:W1:Y:S02]  /*10910*/  SHFL.IDX P6, R14, R13, R12, R11 ;  /* 0x0000000c0d0e7389 */ /* 0x00006400000c000b */
[----:B01----:R-:W-:Y:S01]  /*10920*/  ENDCOLLECTIVE ;  /* 0x000000000000791b */ /* 0x003fe20003800000 */
.L_x_351:
[----:B------:R-:W-:Y:S02]  /*10930*/  IMAD.MOV.U32 R13, RZ, RZ, R3 ;  /* 0x000000ffff0d7224 */ /* 0x000fe400078e0003 */
[----:B------:R-:W-:Y:S02]  /*10940*/  IMAD.MOV.U32 R12, RZ, RZ, 0x1 ;  /* 0x00000001ff0c7424 */ /* 0x000fe400078e00ff */
[----:B------:R-:W-:Y:S02]  /*10950*/  IMAD R2, R9, R8, RZ ;  /* 0x0000000809027224 */ /* 0x000fe400078e02ff */
[----:B------:R-:W0:Y:S01]  /*10960*/  S2R R9, SR_TID.X ;  /* 0x0000000000097919 */ /* 0x000e220000002100 */
[----:B------:R-:W-:Y:S02]  /*10970*/  IMAD.SHL.U32 R8, R7, 0x8, RZ ;  /* 0x0000000807087824 */ /* 0x000fe400078e00ff */
[----:B------:R-:W-:-:S07]  /*10980*/  IMAD.MOV.U32 R7, RZ, RZ, R14 ;  /* 0x000000ffff077224 */ /* 0x000fce00078e000e */
[----:B0-----:R-:W-:Y:S05]  /*10990*/  WARPSYNC.COLLECTIVE R15, `(.L_x_352) ;  /* 0x000000000f087348 */ /* 0x001fea0003c00000 */
[----:B------:R1:W2:Y:S02]  /*109a0*/  SHFL.IDX P6, R14, R13, R12, R11 ;  /* 0x0000000c0d0e7389 */ /* 0x0002a400000c000b */
[----:B012---:R-:W-:Y:S01]  /*109b0*/  ENDCOLLECTIVE ;  /* 0x000000000000791b */ /* 0x007fe20003800000 */
.L_x_352:
[----:B------:R-:W-:Y:S01]  /*109c0*/  LOP3.LUT R8, R8, 0x38, RZ, 0xc0, !PT ;  /* 0x0000003808087812 */ /* 0x000fe200078ec0ff */
[----:B------:R-:W-:Y:S01]  /*109d0*/  IMAD.MOV.U32 R13, RZ, RZ, R4 ;  /* 0x000000ffff0d7224 */ /* 0x000fe200078e0004 */
[----:B------:R-:W-:-:S04]  /*109e0*/  LOP3.LUT R9, R9, 0x7f, RZ, 0xc0, !PT ;  /* 0x0000007f09097812 */ /* 0x000fc800078ec0ff */
[----:B------:R-:W-:-:S05]  /*109f0*/  SHF.R.U32.HI R9, RZ, 0x3, R9 ;  /* 0x00000003ff097819 */ /* 0x000fca0000011609 */
[----:B------:R-:W-:Y:S02]  /*10a00*/  IMAD.IADD R0, R9, 0x1, R5 ;  /* 0x0000000109007824 */ /* 0x000fe400078e0205 */
[----:B------:R-:W-:-:S07]  /*10a10*/  IMAD.MOV.U32 R9, RZ, RZ, R14 ;  /* 0x000000ffff097224 */ /* 0x000fce00078e000e */
[----:B------:R-:W-:Y:S05]  /*10a20*/  WARPSYNC.COLLECTIVE R15, `(.L_x_353) ;  /* 0x000000000f087348 */ /* 0x000fea0003c00000 */
[----:B------:R0:W1:Y:S02]  /*10a30*/  SHFL.IDX P6, R14, R13, R12, R11 ;  /* 0x0000000c0d0e7389 */ /* 0x00006400000c000b */
[----:B01----:R-:W-:Y:S01]  /*10a40*/  ENDCOLLECTIVE ;  /* 0x000000000000791b */ /* 0x003fe20003800000 */
.L_x_353:
[C---:B------:R-:W-:Y:S01]  /*10a50*/  ISETP.GE.AND P3, PT, R0.reuse, R2, PT ;  /* 0x000000020000720c */ /* 0x040fe20003f66270 */
[----:B------:R-:W-:-:S12]  /*10a60*/  VIADD R5, R0, 0x10 ;  /* 0x0000001000057836 */ /* 0x000fd80000000000 */
[----:B------:R-:W-:Y:S01]  /*10a70*/  @!P3 LEA R7, P5, R8, R7, 0x1 ;  /* 0x000000070807b211 */ /* 0x000fe200078a08ff */
[----:B------:R-:W-:Y:S02]  /*10a80*/  IMAD.MOV.U32 R13, RZ, RZ, R3 ;  /* 0x000000ffff0d7224 */ /* 0x000fe400078e0003 */
[----:B------:R-:W-:Y:S02]  /*10a90*/  IMAD.MOV.U32 R12, RZ, RZ, 0x2 ;  /* 0x00000002ff0c7424 */ /* 0x000fe400078e00ff */
[----:B------:R-:W-:-:S05]  /*10aa0*/  @!P3 IMAD.X R6, RZ, RZ, R6, P5 ;  /* 0x000000ffff06b224 */ /* 0x000fca00028e0606 */
[----:B------:R-:W-:-:S04]  /*10ab0*/  @!P3 LOP3.LUT R7, R7, R6, RZ, 0x3c, !PT ;  /* 0x000000060707b212 */ /* 0x000fc800078e3cff */
[----:B------:R-:W-:-:S04]  /*10ac0*/  @!P3 LOP3.LUT R6, R7, R6, RZ, 0x3c, !PT ;  /* 0x000000060706b212 */ /* 0x000fc800078e3cff */
[----:B------:R-:W-:-:S05]  /*10ad0*/  @!P3 LOP3.LUT R7, R7, R6, RZ, 0x3c, !PT ;  /* 0x000000060707b212 */ /* 0x000fca00078e3cff */
[----:B------:R-:W-:Y:S01]  /*10ae0*/  @!PT LDS RZ, [RZ] ;  /* 0x00000000fffff984 */ /* 0x000fe20000000800 */
[----:B------:R-:W-:Y:S01]  /*10af0*/  @!PT LDS RZ, [RZ] ;  /* 0x00000000fffff984 */ /* 0x000fe20000000800 */
[----:B------:R-:W-:Y:S01]  /*10b00*/  @!PT LDS RZ, [RZ] ;  /* 0x00000000fffff984 */ /* 0x000fe20000000800 */
[----:B------:R0:W-:Y:S04]  /*10b10*/  @!P3 LDGSTS.E.BYPASS.LTC128B.128 [R10+0x10400], desc[UR40][R6.64], !P2 ;  /* 0x10400000060abfae */ /* 0x0001e8000d101d68 */
[----:B------:R0:W-:Y:S04]  /*10b20*/  @!P3 LDGSTS.E.BYPASS.LTC128B.128 [R10+0x14400], desc[UR40][R6.64+0x80], !P1 ;  /* 0x14400080060abfae */ /* 0x0001e8000c901d68 */
[----:B------:R0:W-:Y:S01]  /*10b30*/  @!P3 LDGSTS.E.BYPASS.LTC128B.128 [R10+0x18400], desc[UR40][R6.64+0x100], !P0 ;  /* 0x18400100060abfae */ /* 0x0001e2000c101d68 */
[----:B------:R-:W-:Y:S01]  /*10b40*/  ISETP.GE.AND P3, PT, R5, R2, PT ;  /* 0x000000020500720c */ /* 0x000fe20003f66270 */
[----:B------:R-:W-:-:S12]  /*10b50*/  IMAD.MOV.U32 R5, RZ, RZ, R14 ;  /* 0x000000ffff057224 */ /* 0x000fd800078e000e */
[----:B0-----:R-:W-:Y:S05]  /*10b60*/  WARPSYNC.COLLECTIVE R15, `(.L_x_354) ;  /* 0x000000000f087348 */ /* 0x001fea0003c00000 */
[----:B------:R1:W2:Y:S02]  /*10b70*/  SHFL.IDX P6, R14, R13, R12, R11 ;  /* 0x0000000c0d0e7389 */ /* 0x0002a400000c000b */
[----:B012---:R-:W-:Y:S01]  /*10b80*/  ENDCOLLECTIVE ;  /* 0x000000000000791b */ /* 0x007fe20003800000 */
.L_x_354:
[----:B------:R-:W-:Y:S01]  /*10b90*/  @!P3 LEA R8, P5, R8, R5, 0x1 ;  /* 0x000000050808b211 */ /* 0x000fe200078a08ff */
[----:B------:R-:W-:-:S04]  /*10ba0*/  IMAD.MOV.U32 R13, RZ, RZ, R4 ;  /* 0x000000ffff0d7224 */ /* 0x000fc800078e0004 */
[----:B------:R-:W-:Y:S02]  /*10bb0*/  @!P3 IMAD.X R5, RZ, RZ, R9, P5 ;  /* 0x000000ffff05b224 */ /* 0x000fe400028e0609 */
[----:B------:R-:W0:Y:S01]  /*10bc0*/  S2R R9, SR_TID.X ;  /* 0x0000000000097919 */ /* 0x000e220000002100 */
[----:B------:R-:W-:Y:S02]  /*10bd0*/  @!P3 IMAD.MOV.U32 R6, RZ, RZ, R8 ;  /* 0x000000ffff06b224 */ /* 0x000fe400078e0008 */
[----:B------:R-:W-:Y:S02]  /*10be0*/  @!P3 IMAD.MOV.U32 R7, RZ, RZ, R5 ;  /* 0x000000ffff07b224 */ /* 0x000fe400078e0005 */
[----:B------:R-:W-:Y:S02]  /*10bf0*/  VIADD R5, R0, 0x20 ;  /* 0x0000002000057836 */ /* 0x000fe40000000000 */
[----:B------:R-:W-:Y:S01]  /*10c00*/  IMAD.MOV.U32 R8, RZ, RZ, R14 ;  /* 0x000000ffff087224 */ /* 0x000fe200078e000e */
[----:B------:R-:W-:Y:S01]  /*10c10*/  @!PT LDS RZ, [RZ] ;  /* 0x00000000fffff984 */ /* 0x000fe20000000800 */
[----:B------:R-:W-:Y:S01]  /*10c20*/  @!PT LDS RZ, [RZ] ;  /* 0x00000000fffff984 */ /* 0x000fe20000000800 */
[----:B------:R-:W-:Y:S01]  /*10c30*/  @!PT LDS RZ, [RZ] ;  /* 0x00000000fffff984 */ /* 0x000fe20000000800 */
[----:B------:R1:W-:Y:S06]  /*10c40*/  @!P3 LDGSTS.E.BYPASS.LTC128B.128 [R10+0x10c00], desc[UR40][R6.64], !P2 ;  /* 0x10c00000060abfae */ /* 0x0003ec000d101d68 */
[----:B01----:R-:W-:Y:S05]  /*10c50*/  WARPSYNC.COLLECTIVE R15, `(.L_x_355) ;  /* 0x000000000f087348 */ /* 0x003fea0003c00000 */
[----:B------:R2:W3:Y:S02]  /*10c60*/  SHFL.IDX P6, R14, R13, R12, R11 ;  /* 0x0000000c0d0e7389 */ /* 0x0004e400000c000b */
[----:B0123--:R-:W-:Y:S01]  /*10c70*/  ENDCOLLECTIVE ;  /* 0x000000000000791b */ /* 0x00ffe20003800000 */
.L_x_355:
[----:B------:R-:W-:Y:S01]  /*10c80*/  @!PT LDS RZ, [RZ] ;  /* 0x00000000fffff984 */ /* 0x000fe20000000800 */
[----:B------:R-:W-:Y:S01]  /*10c90*/  @!PT LDS RZ, [RZ] ;  /* 0x00000000fffff984 */ /* 0x000fe20000000800 */
[----:B------:R-:W-:Y:S01]  /*10ca0*/  @!PT LDS RZ, [RZ] ;  /* 0x00000000fffff984 */ /* 0x000fe20000000800 */
[----:B------:R0:W-:Y:S04]  /*10cb0*/  @!P3 LDGSTS.E.BYPASS.LTC128B.128 [R10+0x14c00], desc[UR40][R6.64+0x80], !P1 ;  /* 0x14c00080060abfae */ /* 0x0001e8000c901d68 */
[----:B------:R0:W-:Y:S01]  /*10cc0*/  @!P3 LDGSTS.E.BYPASS.LTC128B.128 [R10+0x18c00], desc[UR40][R6.64+0x100], !P0 ;  /* 0x18c00100060abfae */ /* 0x0001e2000c101d68 */
[----:B------:R-:W-:Y:S01]  /*10cd0*/  ISETP.GE.AND P3, PT, R5, R2, PT ;  /* 0x000000020500720c */ /* 0x000fe20003f66270 */
[----:B------:R-:W-:Y:S02]  /*10ce0*/  IMAD.MOV.U32 R13, RZ, RZ, R3 ;  /* 0x000000ffff0d7224 */ /* 0x000fe400078e0003 */
[----:B------:R-:W-:Y:S02]  /*10cf0*/  IMAD.MOV.U32 R12, RZ, RZ, 0x3 ;  /* 0x00000003ff0c7424 */ /* 0x000fe400078e00ff */
[----:B------:R-:W-:-:S02]  /*10d00*/  IMAD.SHL.U32 R9, R9, 0x8, RZ ;  /* 0x0000000809097824 */ /* 0x000fc400078e00ff */
[----:B------:R-:W-:-:S03]  /*10d10*/  IMAD.MOV.U32 R5, RZ, RZ, R14 ;  /* 0x000000ffff057224 */ /* 0x000fc600078e000e */
[----:B------:R-:W-:-:S07]  /*10d20*/  LOP3.LUT R9, R9, 0x38, RZ, 0xc0, !PT ;  /* 0x0000003809097812 */ /* 0x000fce00078ec0ff */
[----:B0-----:R-:W-:Y:S05]  /*10d30*/  WARPSYNC.COLLECTIVE R15, `(.L_x_356) ;  /* 0x000000000f087348 */ /* 0x001fea0003c00000 */
[----:B------:R1:W2:Y:S02]  /*10d40*/  SHFL.IDX P6, R14, R13, R12, R11 ;  /* 0x0000000c0d0e7389 */ /* 0x0002a400000c000b */
[----:B012---:R-:W-:Y:S01]  /*10d50*/  ENDCOLLECTIVE ;  /* 0x000000000000791b */ /* 0x007fe20003800000 */
.L_x_356:
[----:B------:R-:W-:-:S05]  /*10d60*/  @!P3 LEA R5, P4, R9, R5, 0x1 ;  /* 0x000000050905b211 */ /* 0x000fca00078808ff */
[----:B------:R-:W-:-:S04]  /*10d70*/  @!P3 IMAD.X R6, RZ, RZ, R8, P4 ;  /* 0x000000ffff06b224 */ /* 0x000fc800020e0608 */
[----:B------:R-:W-:Y:S02]  /*10d80*/  @!P3 IMAD.MOV.U32 R7, RZ, RZ, R6 ;  /* 0x000000ffff07b224 */ /* 0x000fe400078e0006 */
[----:B------:R-:W-:Y:S02]  /*10d90*/  @!P3 IMAD.MOV.U32 R6, RZ, RZ, R5 ;  /* 0x000000ffff06b224 */ /* 0x000fe400078e0005 */
[----:B------:R-:W-:Y:S02]  /*10da0*/  IMAD.MOV.U32 R13, RZ, RZ, R4 ;  /* 0x000000ffff0d7224 */ /* 0x000fe400078e0004 */
[----:B------:R-:W-:Y:S01]  /*10db0*/  VIADD R5, R0, 0x30 ;  /* 0x0000003000057836 */ /* 0x000fe20000000000 */
[----:B------:R-:W-:Y:S01]  /*10dc0*/  @!PT LDS RZ, [RZ] ;  /* 0x00000000fffff984 */ /* 0x000fe20000000800 */
[----:B------:R-:W-:Y:S01]  /*10dd0*/  @!PT LDS RZ, [RZ] ;  /* 0x00000000fffff984 */ /* 0x000fe20000000800 */
[----:B------:R-:W-:Y:S01]  /*10de0*/  @!PT LDS RZ, [RZ] ;  /* 0x00000000fffff984 */ /* 0x000fe20000000800 */
[----:B------:R-:W-:Y:S04]  /*10df0*/  @!P3 LDGSTS.E.BYPASS.LTC128B.128 [R10+0x11400], desc[UR40][R6.64], !P2 ;  /* 0x11400000060abfae */ /* 0x000fe8000d101d68 */
[----:B------:R-:W-:Y:S04]  /*10e00*/  @!P3 LDGSTS.E.BYPASS.LTC128B.128 [R10+0x15400], desc[UR40][R6.64+0x80], !P1 ;  /* 0x15400080060abfae */ /* 0x000fe8000c901d68 */
[----:B------:R0:W-:Y:S01]  /*10e10*/  @!P3 LDGSTS.E.BYPASS.LTC128B.128 [R10+0x19400], desc[UR40][R6.64+0x100], !P0 ;  /* 0x19400100060abfae */ /* 0x0001e2000c101d68 */
[----:B------:R-:W-:Y:S01]  /*10e20*/  ISETP.GE.AND P3, PT, R5, R2, PT ;  /* 0x000000020500720c */ /* 0x000fe20003f66270 */
[----:B0-----:R-:W-:-:S12]  /*10e30*/  IMAD.MOV.U32 R6, RZ, RZ, R14 ;  /* 0x000000ffff067224 */ /* 0x001fd800078e000e */
[----:B------:R-:W-:Y:S05]  /*10e40*/  WARPSYNC.COLLECTIVE R15, `(.L_x_357) ;  /* 0x000000000f087348 */ /* 0x000fea0003c00000 */
[----:B------:R0:W1:Y:S02]  /*10e50*/  SHFL.IDX P6, R14, R13, R12, R11 ;  /* 0x0000000c0d0e7389 */ /* 0x00006400000c000b */
[----:B01----:R-:W-:Y:S01]  /*10e60*/  ENDCOLLECTIVE ;  /* 0x000000000000791b */ /* 0x003fe20003800000 */
.L_x_357:
[----:B------:R-:W-:Y:S02]  /*10e70*/  IMAD.MOV.U32 R13, RZ, RZ, R3 ;  /* 0x000000ffff0d7224 */ /* 0x000fe400078e0003 */
[----:B------:R-:W-:Y:S02]  /*10e80*/  IMAD.MOV.U32 R12, RZ, RZ, 0x4 ;  /* 0x00000004ff0c7424 */ /* 0x000fe400078e00ff */
[----:B------:R-:W-:-:S07]  /*10e90*/  IMAD.MOV.U32 R5, RZ, RZ, R14 ;  /* 0x000000ffff057224 */ /* 0x000fce00078e000e */
[----:B------:R-:W-:Y:S05]  /*10ea0*/  WARPSYNC.COLLECTIVE R15, `(.L_x_358) ;  /* 0x000000000f087348 */ /* 0x000fea0003c00000 */
[----:B------:R0:W1:Y:S02]  /*10eb0*/  SHFL.IDX P6, R14, R13, R12, R11 ;  /* 0x0000000c0d0e7389 */ /* 0x00006400000c000b */
[----:B01----:R-:W-:Y:S01]  /*10ec0*/  ENDCOLLECTIVE ;  /* 0x000000000000791b */ /* 0x003fe20003800000 */
.L_x_358:
        /* <DEDUP_REMOVED lines=17> */
.L_x_359:
[----:B------:R-:W-:Y:S02]  /*10fe0*/  IMAD.MOV.U32 R13, RZ, RZ, R3 ;  /* 0x000000ffff0d7224 */ /* 0x000fe400078e0003 */
[----:B------:R-:W-:Y:S02]  /*10ff0*/  IMAD.MOV.U32 R12, RZ, RZ, 0x5 ;  /* 0x00000005ff0c7424 */ /* 0x000fe400078e00ff */
[----:B------:R-:W-:-:S07]  /*11000*/  IMAD.MOV.U32 R5, RZ, RZ, R14 ;  /* 0x000000ffff057224 */ /* 0x000fce00078e000e */
[----:B------:R-:W-:Y:S05]  /*11010*/  WARPSYNC.COLLECTIVE R15, `(.L_x_360) ;  /* 0x000000000f087348 */ /* 0x000fea0003c00000 */
[----:B------:R0:W1:Y:S02]  /*11020*/  SHFL.IDX P6, R14, R13, R12, R11 ;  /* 0x0000000c0d0e7389 */ /* 0x00006400000c000b */
[----:B01----:R-:W-:Y:S01]  /*11030*/  ENDCOLLECTIVE ;  /* 0x000000000000791b */ /* 0x003fe20003800000 */
.L_x_360:
        /* <DEDUP_REMOVED lines=17> */
.L_x_361:
[----:B------:R-:W-:Y:S02]  /*11150*/  IMAD.MOV.U32 R13, RZ, RZ, R3 ;  /* 0x000000ffff0d7224 */ /* 0x000fe400078e0003 */
[----:B------:R-:W-:Y:S02]  /*11160*/  IMAD.MOV.U32 R12, RZ, RZ, 0x6 ;  /* 0x00000006ff0c7424 */ /* 0x000fe400078e00ff */
[----:B------:R-:W-:-:S07]  /*11170*/  IMAD.MOV.U32 R5, RZ, RZ, R14 ;  /* 0x000000ffff057224 */ /* 0x000fce00078e000e */
[----:B------:R-:W-:Y:S05]  /*11180*/  WARPSYNC.COLLECTIVE R15, `(.L_x_362) ;  /* 0x000000000f087348 */ /* 0x000fea0003c00000 */
[----:B------:R0:W1:Y:S02]  /*11190*/  SHFL.IDX P6, R14, R13, R12, R11 ;  /* 0x0000000c0d0e7389 */ /* 0x00006400000c000b */
[----:B01----:R-:W-:Y:S01]  /*111a0*/  ENDCOLLECTIVE ;  /* 0x000000000000791b */ /* 0x003fe20003800000 */
.L_x_362:
[----:B------:R-:W-:-:S05]  /*111b0*/  @!P3 LEA R5, P4, R9, R5, 0x1 ;  /* 0x000000050905b211 */ /* 0x000fca00078808ff */
[----:B------:R-:W-:-:S04]  /*111c0*/  @!P3 IMAD.X R6, RZ, RZ, R6, P4 ;  /* 0x000000ffff06b224 */ /* 0x000fc800020e0606 */
[----:B------:R-:W-:Y:S02]  /*111d0*/  @!P3 IMAD.MOV.U32 R7, RZ, RZ, R6 ;  /* 0x000000ffff07b224 */ /* 0x000fe400078e0006 */
[----:B------:R-:W-:Y:S02]  /*111e0*/  @!P3 IMAD.MOV.U32 R6, RZ, RZ, R5 ;  /* 0x000000ffff06b224 */ /* 0x000fe400078e0005 */
[----:B------:R-:W-:-:S03]  /*111f0*/  IMAD.MOV.U32 R13, RZ, RZ, R4 ;  /* 0x000000ffff0d7224 */ /* 0x000fc600078e0004 */
[----:B------:R-:W-:Y:S01]  /*11200*/  @!PT LDS RZ, [RZ] ;  /* 0x00000000fffff984 */ /* 0x000fe20000000800 */
[----:B------:R-:W-:Y:S01]  /*11210*/  @!PT LDS RZ, [RZ] ;  /* 0x00000000fffff984 */ /* 0x000fe20000000800 */
[----:B------:R-:W-:Y:S01]  /*11220*/  @!PT LDS RZ, [RZ] ;  /* 0x00000000fffff984 */ /* 0x000fe20000000800 */
[----:B------:R-:W-:Y:S04]  /*11230*/  @!P3 LDGSTS.E.BYPASS.LTC128B.128 [R10+0x12c00], desc[UR40][R6.64], !P2 ;  /* 0x12c00000060abfae */ /* 0x000fe8000d101d68 */
[----:B------:R-:W-:Y:S04]  /*11240*/  @!P3 LDGSTS.E.BYPASS.LTC128B.128 [R10+0x16c00], desc[UR40][R6.64+0x80], !P1 ;  /* 0x16c00080060abfae */ /* 0x000fe8000c901d68 */
[----:B------:R0:W-:Y:S02]  /*11250*/  @!P3 LDGSTS.E.BYPASS.LTC128B.128 [R10+0x1ac00], desc[UR40][R6.64+0x100], !P0 ;  /* 0x1ac00100060abfae */ /* 0x0001e4000c101d68 */
[----:B0-----:R-:W-:-:S07]  /*11260*/  IMAD.MOV.U32 R6, RZ, RZ, R14 ;  /* 0x000000ffff067224 */ /* 0x001fce00078e000e */
[----:B------:R-:W-:Y:S05]  /*11270*/  WARPSYNC.COLLECTIVE R15, `(.L_x_363) ;  /* 0x000000000f087348 */ /* 0x000fea0003c00000 */
[----:B------:R0:W1:Y:S02]  /*11280*/  SHFL.IDX P6, R14, R13, R12, R11 ;  /* 0x0000000c0d0e7389 */ /* 0x00006400000c000b */
[----:B01----:R-:W-:Y:S01]  /*11290*/  ENDCOLLECTIVE ;  /* 0x000000000000791b */ /* 0x003fe20003800000 */
.L_x_363:
[----:B------:R-:W-:-:S05]  /*112a0*/  VIADD R7, R0, 0x60 ;  /* 0x0000006000077836 */ /* 0x000fca0000000000 */
[----:B------:R-:W-:Y:S01]  /*112b0*/  ISETP.GE.AND P4, PT, R7, R2, PT ;  /* 0x000000020700720c */ /* 0x000fe20003f86270 */
[----:B------:R-:W-:Y:S02]  /*112c0*/  IMAD.MOV.U32 R13, RZ, RZ, R3 ;  /* 0x000000ffff0d7224 */ /* 0x000fe400078e0003 */
[----:B------:R-:W-:Y:S02]  /*112d0*/  IMAD.MOV.U32 R12, RZ, RZ, 0x7 ;  /* 0x00000007ff0c7424 */ /* 0x000fe400078e00ff */
[----:B------:R-:W-:-:S08]  /*112e0*/  IMAD.MOV.U32 R5, RZ, RZ, R14 ;  /* 0x000000ffff057224 */ /* 0x000fd000078e000e */
[----:B------:R-:W-:Y:S05]  /*112f0*/  WARPSYNC.COLLECTIVE R15, `(.L_x_364) ;  /* 0x000000000f087348 */ /* 0x000fea0003c00000 */
[----:B------:R0:W1:Y:S02]  /*11300*/  SHFL.IDX P6, R14, R13, R12, R11 ;  /* 0x0000000c0d0e7389 */ /* 0x00006400000c000b */
[----:B01----:R-:W-:Y:S01]  /*11310*/  ENDCOLLECTIVE ;  /* 0x000000000000791b */ /* 0x003fe20003800000 */
.L_x_364:
[----:B------:R-:W-:-:S05]  /*11320*/  @!P4 LEA R5, P3, R9, R5, 0x1 ;  /* 0x000000050905c211 */ /* 0x000fca00078608ff */
[----:B------:R-:W-:-:S04]  /*11330*/  @!P4 IMAD.X R6, RZ, RZ, R6, P3 ;  /* 0x000000ffff06c224 */ /* 0x000fc800018e0606 */
[----:B------:R-:W-:Y:S02]  /*11340*/  @!P4 IMAD.MOV.U32 R7, RZ, RZ, R6 ;  /* 0x000000ffff07c224 */ /* 0x000fe400078e0006 */
[----:B------:R-:W-:Y:S02]  /*11350*/  IMAD.MOV.U32 R13, RZ, RZ, R4 ;  /* 0x000000ffff0d7224 */ /* 0x000fe400078e0004 */
[----:B------:R-:W-:-:S05]  /*11360*/  @!P4 IMAD.MOV.U32 R6, RZ, RZ, R5 ;  /* 0x000000ffff06c224 */ /* 0x000fca00078e0005 */
[----:B------:R-:W-:Y:S01]  /*11370*/  @!PT LDS RZ, [RZ] ;  /* 0x00000000fffff984 */ /* 0x000fe20000000800 */
[----:B------:R-:W-:Y:S01]  /*11380*/  @!PT LDS RZ, [RZ] ;  /* 0x00000000fffff984 */ /* 0x000fe20000000800 */
[----:B------:R-:W-:Y:S01]  /*11390*/  @!PT LDS RZ, [RZ] ;  /* 0x00000000fffff984 */ /* 0x000fe20000000800 */
[----:B------:R0:W-:Y:S01]  /*113a0*/  @!P4 LDGSTS.E.BYPASS.LTC128B.128 [R10+0x13400], desc[UR40][R6.64], !P2 ;  /* 0x13400000060acfae */ /* 0x0001e2000d101d68 */
[----:B------:R-:W-:-:S03]  /*113b0*/  IMAD.MOV.U32 R5, RZ, RZ, R14 ;  /* 0x000000ffff057224 */ /* 0x000fc600078e000e */
[----:B------:R0:W-:Y:S04]  /*113c0*/  @!P4 LDGSTS.E.BYPASS.LTC128B.128 [R10+0x17400], desc[UR40][R6.64+0x80], !P1 ;  /* 0x17400080060acfae */ /* 0x0001e8000c901d68 */
[----:B0-----:R-:W-:Y:S05]  /*113d0*/  WARPSYNC.COLLECTIVE R15, `(.L_x_365) ;  /* 0x000000000f087348 */ /* 0x001fea0003c00000 */
[----:B------:R1:W2:Y:S02]  /*113e0*/  SHFL.IDX P6, R14, R13, R12, R11 ;  /* 0x0000000c0d0e7389 */ /* 0x0002a400000c000b */
[----:B012---:R-:W-:Y:S01]  /*113f0*/  ENDCOLLECTIVE ;  /* 0x000000000000791b */ /* 0x007fe20003800000 */
.L_x_365:
[----:B------:R-:W-:Y:S01]  /*11400*/  @!PT LDS RZ, [RZ] ;  /* 0x00000000fffff984 */ /* 0x000fe20000000800 */
[----:B------:R-:W-:Y:S01]  /*11410*/  @!PT LDS RZ, [RZ] ;  /* 0x00000000fffff984 */ /* 0x000fe20000000800 */
[----:B------:R-:W-:Y:S01]  /*11420*/  @!PT LDS RZ, [RZ] ;  /* 0x00000000fffff984 */ /* 0x000fe20000000800 */
[----:B------:R0:W-:Y:S01]  /*11430*/  @!P4 LDGSTS.E.BYPASS.LTC128B.128 [R10+0x1b400], desc[UR40][R6.64+0x100], !P0 ;  /* 0x1b400100060acfae */ /* 0x0001e2000c101d68 */
[----:B------:R-:W-:Y:S01]  /*11440*/  IMAD.MOV.U32 R3, RZ, RZ, R14 ;  /* 0x000000ffff037224 */ /* 0x000fe200078e000e */
[----:B------:R-:W-:Y:S06]  /*11450*/  BRA `(.L_x_366) ;  /* 0xffffffb400907947 */ /* 0x000fec000383ffff */
.L_x_254:
[----:B0-----:R0:W1:Y:S02]  /*11460*/  SYNCS.PHASECHK.TRANS64.TRYWAIT P0, [R18+URZ+0x34820], R0 ;  /* 0x03482000120075a7 */ /* 0x001064000800017f */
[----:B-1----:R-:W-:Y:S05]  /*11470*/  @!P0 NANOSLEEP.SYNCS 0x989680 ;  /* 0x009896800000895d */ /* 0x002fea0003900000 */
[----:B------:R-:W1:Y:S02]  /*11480*/  @!P0 SYNCS.PHASECHK.TRANS64 P0, [R18+URZ+0x34820], R0 ;  /* 0x03482000120085a7 */ /* 0x000e64000800007f */
[----:B-1----:R-:W-:Y:S05]  /*11490*/  @!P0 BRA `(.L_x_254) ;  /* 0xfffffffc00f08947 */ /* 0x002fea000383ffff */
[----:B------:R-:W-:Y:S05]  /*114a0*/  BRA `(.L_x_367) ;  /* 0xffffffb800107947 */ /* 0x000fea000383ffff */
.L_x_263:
[----:B-1----:R1:W2:Y:S02]  /*114b0*/  SYNCS.PHASECHK.TRANS64.TRYWAIT P0, [R3+URZ+0x34840], R2 ;  /* 0x03484002030075a7 */ /* 0x0022a4000800017f */
[----:B--2---:R-:W-:Y:S05]  /*114c0*/  @!P0 NANOSLEEP.SYNCS 0x989680 ;  /* 0x009896800000895d */ /* 0x004fea0003900000 */
[----:B------:R-:W2:Y:S02]  /*114d0*/  @!P0 SYNCS.PHASECHK.TRANS64 P0, [R3+URZ+0x34840], R2 ;  /* 0x03484002030085a7 */ /* 0x000ea4000800007f */
[----:B--2---:R-:W-:Y:S05]  /*114e0*/  @!P0 BRA `(.L_x_263) ;  /* 0xfffffffc00f08947 */ /* 0x004fea000383ffff */
[----:B------:R-:W-:Y:S05]  /*114f0*/  BRA `(.L_x_368) ;  /* 0xffffffb800ec7947 */ /* 0x000fea000383ffff */
.L_x_270:
[----:B-1----:R1:W2:Y:S02]  /*11500*/  SYNCS.PHASECHK.TRANS64.TRYWAIT P0, [R3+URZ+0x60], R2 ;  /* 0x00006002030075a7 */ /* 0x0022a4000800017f */
[----:B--2---:R-:W-:Y:S05]  /*11510*/  @!P0 NANOSLEEP.SYNCS 0x989680 ;  /* 0x009896800000895d */ /* 0x004fea0003900000 */
[----:B------:R-:W2:Y:S02]  /*11520*/  @!P0 SYNCS.PHASECHK.TRANS64 P0, [R3+URZ+0x60], R2 ;  /* 0x00006002030085a7 */ /* 0x000ea4000800007f */
[----:B--2---:R-:W-:Y:S05]  /*11530*/  @!P0 BRA `(.L_x_270) ;  /* 0xfffffffc00f08947 */ /* 0x004fea000383ffff */
[----:B------:R-:W-:Y:S05]  /*11540*/  BRA `(.L_x_369) ;  /* 0xffffffbc00fc7947 */ /* 0x000fea000383ffff */
.L_x_279:
[----:B-1----:R1:W2:Y:S02]  /*11550*/  SYNCS.PHASECHK.TRANS64.TRYWAIT P0, [R3+URZ+0x34840], R2 ;  /* 0x03484002030075a7 */ /* 0x0022a4000800017f */
[----:B--2---:R-:W-:Y:S05]  /*11560*/  @!P0 NANOSLEEP.SYNCS 0x989680 ;  /* 0x009896800000895d */ /* 0x004fea0003900000 */
[----:B------:R-:W2:Y:S02]  /*11570*/  @!P0 SYNCS.PHASECHK.TRANS64 P0, [R3+URZ+0x34840], R2 ;  /* 0x03484002030085a7 */ /* 0x000ea4000800007f */
[----:B--2---:R-:W-:Y:S05]  /*11580*/  @!P0 BRA `(.L_x_279) ;  /* 0xfffffffc00f08947 */ /* 0x004fea000383ffff */
[----:B------:R-:W-:Y:S05]  /*11590*/  BRA `(.L_x_370) ;  /* 0xffffffc4008c7947 */ /* 0x000fea000383ffff */
.L_x_286:
[----:B0-----:R0:W1:Y:S02]  /*115a0*/  SYNCS.PHASECHK.TRANS64.TRYWAIT P0, [R2+URZ+0x60], R3 ;  /* 0x00006003020075a7 */ /* 0x001064000800017f */
[----:B-1----:R-:W-:Y:S05]  /*115b0*/  @!P0 NANOSLEEP.SYNCS 0x989680 ;  /* 0x009896800000895d */ /* 0x002fea0003900000 */
[----:B------:R-:W1:Y:S02]  /*115c0*/  @!P0 SYNCS.PHASECHK.TRANS64 P0, [R2+URZ+0x60], R3 ;  /* 0x00006003020085a7 */ /* 0x000e64000800007f */
[----:B-1----:R-:W-:Y:S05]  /*115d0*/  @!P0 BRA `(.L_x_286) ;  /* 0xfffffffc00f08947 */ /* 0x002fea000383ffff */
[----:B------:R-:W-:Y:S05]  /*115e0*/  BRA `(.L_x_371) ;  /* 0xffffffc8009c7947 */ /* 0x000fea000383ffff */
.L_x_295:
[----:B--2---:R2:W3:Y:S02]  /*115f0*/  SYNCS.PHASECHK.TRANS64.TRYWAIT P0, [R2+URZ+0x34840], R3 ;  /* 0x03484003020075a7 */ /* 0x0044e4000800017f */
[----:B---3--:R-:W-:Y:S05]  /*11600*/  @!P0 NANOSLEEP.SYNCS 0x989680 ;  /* 0x009896800000895d */ /* 0x008fea0003900000 */
[----:B------:R-:W3:Y:S02]  /*11610*/  @!P0 SYNCS.PHASECHK.TRANS64 P0, [R2+URZ+0x34840], R3 ;  /* 0x03484003020085a7 */ /* 0x000ee4000800007f */
[----:B---3--:R-:W-:Y:S05]  /*11620*/  @!P0 BRA `(.L_x_295) ;  /* 0xfffffffc00f08947 */ /* 0x008fea000383ffff */
[----:B------:R-:W-:Y:S05]  /*11630*/  BRA `(.L_x_372) ;  /* 0xffffffcc00fc7947 */ /* 0x000fea000383ffff */
.L_x_302:
[----:B0-----:R0:W1:Y:S02]  /*11640*/  SYNCS.PHASECHK.TRANS64.TRYWAIT P0, [R2+URZ+0x60], R5 ;  /* 0x00006005020075a7 */ /* 0x001064000800017f */
[----:B-1----:R-:W-:Y:S05]  /*11650*/  @!P0 NANOSLEEP.SYNCS 0x989680 ;  /* 0x009896800000895d */ /* 0x002fea0003900000 */
[----:B------:R-:W1:Y:S02]  /*11660*/  @!P0 SYNCS.PHASECHK.TRANS64 P0, [R2+URZ+0x60], R5 ;  /* 0x00006005020085a7 */ /* 0x000e64000800007f */
[----:B-1----:R-:W-:Y:S05]  /*11670*/  @!P0 BRA `(.L_x_302) ;  /* 0xfffffffc00f08947 */ /* 0x002fea000383ffff */
[----:B------:R-:W-:Y:S05]  /*11680*/  BRA `(.L_x_373) ;  /* 0xffffffd4000c7947 */ /* 0x000fea000383ffff */
.L_x_313:
[----:B---3--:R3:W4:Y:S02]  /*11690*/  SYNCS.PHASECHK.TRANS64.TRYWAIT P0, [R0+URZ+0x34860], R2 ;  /* 0x03486002000075a7 */ /* 0x008724000800017f */
[----:B----4-:R-:W-:Y:S05]  /*116a0*/  @!P0 NANOSLEEP.SYNCS 0x989680 ;  /* 0x009896800000895d */ /* 0x010fea0003900000 */
[----:B------:R-:W4:Y:S02]  /*116b0*/  @!P0 SYNCS.PHASECHK.TRANS64 P0, [R0+URZ+0x34860], R2 ;  /* 0x03486002000085a7 */ /* 0x000f24000800007f */
[----:B----4-:R-:W-:Y:S05]  /*116c0*/  @!P0 BRA `(.L_x_313) ;  /* 0xfffffffc00f08947 */ /* 0x010fea000383ffff */
[----:B------:R-:W-:Y:S05]  /*116d0*/  BRA `(.L_x_374) ;  /* 0xffffffd800587947 */ /* 0x000fea000383ffff */
.L_x_320:
[----:B------:R-:W4:Y:S01]  /*116e0*/  LDL R3, [R1] ;  /* 0x0000000001037983 */ /* 0x000f220000100800 */
[----:B------:R-:W-:Y:S01]  /*116f0*/  BSSY B0, `(.L_x_375) ;  /* 0x0000008000007945 */ /* 0x000fe20003800000 */
[----:B0-----:R-:W-:Y:S02]  /*11700*/  IMAD.MOV.U32 R12, RZ, RZ, RZ ;  /* 0x000000ffff0c7224 */ /* 0x001fe400078e00ff */
[----:B------:R-:W-:Y:S02]  /*11710*/  IMAD.MOV.U32 R11, RZ, RZ, 0x1f ;  /* 0x0000001fff0b7424 */ /* 0x000fe400078e00ff */
[----:B------:R-:W-:Y:S02]  /*11720*/  IMAD.MOV.U32 R15, RZ, RZ, -0x1 ;  /* 0xffffffffff0f7424 */ /* 0x000fe400078e00ff */
[----:B----4-:R-:W-:-:S07]  /*11730*/  IMAD.MOV.U32 R13, RZ, RZ, R3 ;  /* 0x000000ffff0d7224 */ /* 0x010fce00078e0003 */
[----:B-123--:R-:W-:Y:S05]  /*11740*/  WARPSYNC.COLLECTIVE R15, `(.L_x_376) ;  /* 0x000000000f087348 */ /* 0x00efea0003c00000 */
[----:B------:R0:W4:Y:S02]  /*11750*/  SHFL.IDX P6, R14, R13, R12, R11 ;  /* 0x0000000c0d0e7389 */ /* 0x00012400000c000b */
[----:B01234-:R-:W-:Y:S01]  /*11760*/  ENDCOLLECTIVE ;  /* 0x000000000000791b */ /* 0x01ffe20003800000 */
.L_x_376:
[----:B------:R-:W-:Y:S05]  /*11770*/  BSYNC B0 ;  /* 0x0000000000007941 */ /* 0x000fea0003800000 */
.L_x_375:
[----:B------:R0:W5:Y:S01]  /*11780*/  LDL R2, [R1+0xc] ;  /* 0x00000c0001027983 */ /* 0x0001620000100800 */
[----:B------:R-:W-:Y:S02]  /*11790*/  IMAD.MOV.U32 R13, RZ, RZ, R3 ;  /* 0x000000ffff0d7224 */ /* 0x000fe400078e0003 */
[----:B------:R-:W-:Y:S02]  /*117a0*/  IMAD.MOV.U32 R12, RZ, RZ, 0x1 ;  /* 0x00000001ff0c7424 */ /* 0x000fe400078e00ff */
[----:B------:R-:W-:Y:S02]  /*117b0*/  IMAD.MOV.U32 R11, RZ, RZ, 0x1f ;  /* 0x0000001fff0b7424 */ /* 0x000fe400078e00ff */
[----:B------:R-:W-:Y:S02]  /*117c0*/  IMAD.MOV.U32 R15, RZ, RZ, -0x1 ;  /* 0xffffffffff0f7424 */ /* 0x000fe400078e00ff */
[----:B0-----:R-:W-:-:S07]  /*117d0*/  IMAD.MOV.U32 R0, RZ, RZ, R14 ;  /* 0x000000ffff007224 */ /* 0x001fce00078e000e */
[----:B-----5:R-:W-:Y:S05]  /*117e0*/  WARPSYNC.COLLECTIVE R15, `(.L_x_377) ;  /* 0x000000000f087348 */ /* 0x020fea0003c00000 */
[----:B------:R0:W1:Y:S02]  /*117f0*/  SHFL.IDX P6, R14, R13, R12, R11 ;  /* 0x0000000c0d0e7389 */ /* 0x00006400000c000b */
[----:B01---5:R-:W-:Y:S01]  /*11800*/  ENDCOLLECTIVE ;  /* 0x000000000000791b */ /* 0x023fe20003800000 */
.L_x_377:
[----:B------:R-:W-:Y:S01]  /*11810*/  ULDC UR4, c[0x0][0xc3c] ;  /* 0x00030f0000047ab9 */ /* 0x000fe20000000800 */
[----:B------:R-:W-:Y:S02]  /*11820*/  IMAD.IADD R7, R2, 0x1, R16 ;  /* 0x0000000102077824 */ /* 0x000fe400078e0210 */
[----:B------:R-:W-:Y:S02]  /*11830*/  IMAD.MOV.U32 R11, RZ, RZ, RZ ;  /* 0x000000ffff0b7224 */ /* 0x000fe400078e00ff */
[----:B------:R-:W-:Y:S01]  /*11840*/  IMAD.MOV.U32 R8, RZ, RZ, R14 ;  /* 0x000000ffff087224 */ /* 0x000fe200078e000e */
[----:B------:R-:W-:-:S13]  /*11850*/  ISETP.GE.OR P1, PT, R7, UR4, !P0 ;  /* 0x0000000407007c0c */ /* 0x000fda000c726670 */
[----:B------:R-:W0:Y:S08]  /*11860*/  @!P1 LDC.64 R2, c[0x0][0xc80] ;  /* 0x00032000ff029b82 */ /* 0x000e300000000a00 */
[----:B------:R-:W1:Y:S01]  /*11870*/  @!P1 LDC.64 R4, c[0x0][0xc78] ;  /* 0x00031e00ff049b82 */ /* 0x000e620000000a00 */
[----:B0-----:R-:W-:-:S05]  /*11880*/  @!P1 IMAD.WIDE R2, R7, 0x4, R2 ;  /* 0x0000000407029825 */ /* 0x001fca00078e0202 */
[----:B------:R1:W2:Y:S02]  /*11890*/  @!P1 LDG.E R6, desc[UR40][R2.64] ;  /* 0x0000002802069981 */ /* 0x0002a4000c1e1900 */
[----:B-1----:R-:W-:-:S06]  /*118a0*/  @!P1 IMAD.WIDE R2, R7, 0x4, R4 ;  /* 0x0000000407029825 */ /* 0x002fcc00078e0204 */
[----:B------:R-:W3:Y:S01]  /*118b0*/  @!P1 LDG.E R2, desc[UR40][R2.64] ;  /* 0x0000002802029981 */ /* 0x000ee2000c1e1900 */
[----:B------:R-:W-:Y:S01]  /*118c0*/  IMAD.MOV.U32 R5, RZ, RZ, RZ ;  /* 0x000000ffff057224 */ /* 0x000fe200078e00ff */
[C---:B------:R-:W-:Y:S02]  /*118d0*/  ISETP.GE.U32.AND P2, PT, R16.reuse, 0x2, PT ;  /* 0x000000021000780c */ /* 0x040fe40003f46070 */
[C---:B------:R-:W-:Y:S02]  /*118e0*/  ISETP.GE.U32.AND P3, PT, R16.reuse, 0x4, PT ;  /* 0x000000041000780c */ /* 0x040fe40003f66070 */
[C---:B------:R-:W-:Y:S02]  /*118f0*/  ISETP.GE.U32.AND P4, PT, R16.reuse, 0x8, PT ;  /* 0x000000081000780c */ /* 0x040fe40003f86070 */
[----:B------:R-:W-:Y:S01]  /*11900*/  ISETP.GE.U32.AND P5, PT, R16, 0x10, PT ;  /* 0x000000101000780c */ /* 0x000fe20003fa6070 */
[----:B--2---:R-:W-:Y:S01]  /*11910*/  @!P1 IMAD.MOV.U32 R5, RZ, RZ, R6 ;  /* 0x000000ffff059224 */ /* 0x004fe200078e0006 */
[----:B------:R-:W-:-:S02]  /*11920*/  CS2R R6, SRZ ;  /* 0x0000000000067805 */ /* 0x000fc4000001ff00 */
[----:B---3--:R-:W-:Y:S01]  /*11930*/  @!P1 IMAD.MOV.U32 R7, RZ, RZ, R2 ;  /* 0x000000ffff079224 */ /* 0x008fe200078e0002 */
[----:B------:R-:W-:-:S03]  /*11940*/  ISETP.NE.AND P1, PT, R16, RZ, PT ;  /* 0x000000ff1000720c */ /* 0x000fc60003f25270 */
[----:B------:R-:W-:-:S04]  /*11950*/  IMAD R2, R7, R5, RZ ;  /* 0x0000000507027224 */ /* 0x000fc800078e02ff */
[----:B------:R-:W-:-:S07]  /*11960*/  IMAD.MOV.U32 R13, RZ, RZ, R2 ;  /* 0x000000ffff0d7224 */ /* 0x000fce00078e0002 */
[----:B------:R-:W-:Y:S05]  /*11970*/  WARPSYNC.COLLECTIVE R15, `(.L_x_378) ;  /* 0x000000000f087348 */ /* 0x000fea0003c00000 */
[----:B------:R0:W1:Y:S02]  /*11980*/  SHFL.UP P6, R14, R13, R12, R11 ;  /* 0x0400000c0d0e7389 */ /* 0x00006400000c000b */
[----:B01----:R-:W-:Y:S01]  /*11990*/  ENDCOLLECTIVE ;  /* 0x000000000000791b */ /* 0x003fe20003800000 */
.L_x_378:
[----:B------:R-:W-:Y:S02]  /*119a0*/  IMAD.MOV.U32 R12, RZ, RZ, 0x2 ;  /* 0x00000002ff0c7424 */ /* 0x000fe400078e00ff */
[----:B------:R-:W-:-:S05]  /*119b0*/  IMAD.MOV.U32 R3, RZ, RZ, R14 ;  /* 0x000000ffff037224 */ /* 0x000fca00078e000e */
[----:B------:R-:W-:-:S05]  /*119c0*/  SEL R3, R3, RZ, P1 ;  /* 0x000000ff03037207 */ /* 0x000fca0000800000 */
[----:B------:R-:W-:-:S04]  /*119d0*/  IMAD.IADD R2, R2, 0x1, R3 ;  /* 0x0000000102027824 */ /* 0x000fc800078e0203 */
[----:B------:R-:W-:-:S07]  /*119e0*/  IMAD.MOV.U32 R13, RZ, RZ, R2 ;  /* 0x000000ffff0d7224 */ /* 0x000fce00078e0002 */
[----:B------:R-:W-:Y:S05]  /*119f0*/  WARPSYNC.COLLECTIVE R15, `(.L_x_379) ;  /* 0x000000000f087348 */ /* 0x000fea0003c00000 */
[----:B------:R0:W1:Y:S02]  /*11a00*/  SHFL.UP P6, R14, R13, R12, R11 ;  /* 0x0400000c0d0e7389 */ /* 0x00006400000c000b */
[----:B01----:R-:W-:Y:S01]  /*11a10*/  ENDCOLLECTIVE ;  /* 0x000000000000791b */ /* 0x003fe20003800000 */
.L_x_379:
        /* <DEDUP_REMOVED lines=8> */
.L_x_380:
        /* <DEDUP_REMOVED lines=8> */
.L_x_381:
        /* <DEDUP_REMOVED lines=8> */
.L_x_382:
[----:B------:R-:W-:Y:S02]  /*11ba0*/  IMAD.MOV.U32 R12, RZ, RZ, 0x1f ;  /* 0x0000001fff0c7424 */ /* 0x000fe400078e00ff */
[----:B------:R-:W-:Y:S02]  /*11bb0*/  IMAD.MOV.U32 R11, RZ, RZ, 0x1f ;  /* 0x0000001fff0b7424 */ /* 0x000fe400078e00ff */
[----:B------:R-:W-:-:S05]  /*11bc0*/  IMAD.MOV.U32 R3, RZ, RZ, R14 ;  /* 0x000000ffff037224 */ /* 0x000fca00078e000e */
[----:B------:R-:W-:-:S05]  /*11bd0*/  SEL R3, R3, RZ, P5 ;  /* 0x000000ff03037207 */ /* 0x000fca0002800000 */
[----:B------:R-:W-:-:S04]  /*11be0*/  IMAD.IADD R2, R2, 0x1, R3 ;  /* 0x0000000102027824 */ /* 0x000fc800078e0203 */
[----:B------:R-:W-:-:S07]  /*11bf0*/  IMAD.MOV.U32 R13, RZ, RZ, R2 ;  /* 0x000000ffff0d7224 */ /* 0x000fce00078e0002 */
[----:B------:R-:W-:Y:S05]  /*11c00*/  WARPSYNC.COLLECTIVE R15, `(.L_x_383) ;  /* 0x000000000f087348 */ /* 0x000fea0003c00000 */
[----:B------:R0:W1:Y:S02]  /*11c10*/  SHFL.IDX P6, R14, R13, R12, R11 ;  /* 0x0000000c0d0e7389 */ /* 0x00006400000c000b */
[----:B01----:R-:W-:Y:S01]  /*11c20*/  ENDCOLLECTIVE ;  /* 0x000000000000791b */ /* 0x003fe20003800000 */
.L_x_383:
[----:B------:R-:W-:Y:S01]  /*11c30*/  IMAD.MOV.U32 R9, RZ, RZ, R14 ;  /* 0x000000ffff097224 */ /* 0x000fe200078e000e */
[----:B------:R-:W-:Y:S06]  /*11c40*/  BRA `(.L_x_384) ;  /* 0xffffffd800cc7947 */ /* 0x000fec000383ffff */
.L_x_323:
[----:B------:R-:W-:Y:S01]  /*11c50*/  BSSY B0, `(.L_x_385) ;  /* 0x0000008000007945 */ /* 0x000fe20003800000 */
[----:B------:R-:W-:Y:S02]  /*11c60*/  IMAD.MOV.U32 R13, RZ, RZ, R2 ;  /* 0x000000ffff0d7224 */ /* 0x000fe400078e0002 */
[----:B0-----:R-:W-:Y:S02]  /*11c70*/  IMAD.MOV.U32 R12, RZ, RZ, 0x1 ;  /* 0x00000001ff0c7424 */ /* 0x001fe400078e00ff */
[----:B------:R-:W-:Y:S02]  /*11c80*/  IMAD.MOV.U32 R11, RZ, RZ, RZ ;  /* 0x000000ffff0b7224 */ /* 0x000fe400078e00ff */
[----:B------:R-:W-:-:S07]  /*11c90*/  IMAD.MOV.U32 R15, RZ, RZ, -0x1 ;  /* 0xffffffffff0f7424 */ /* 0x000fce00078e00ff */
[----:B------:R-:W-:Y:S05]  /*11ca0*/  WARPSYNC.COLLECTIVE R15, `(.L_x_386) ;  /* 0x000000000f087348 */ /* 0x000fea0003c00000 */
[----:B------:R0:W1:Y:S02]  /*11cb0*/  SHFL.UP P6, R14, R13, R12, R11 ;  /* 0x0400000c0d0e7389 */ /* 0x00006400000c000b */
[----:B01----:R-:W-:Y:S01]  /*11cc0*/  ENDCOLLECTIVE ;  /* 0x000000000000791b */ /* 0x003fe20003800000 */
.L_x_386:
[----:B------:R-:W-:Y:S05]  /*11cd0*/  BSYNC B0 ;  /* 0x0000000000007941 */ /* 0x000fea0003800000 */
.L_x_385:
[----:B------:R-:W-:Y:S02]  /*11ce0*/  IMAD.MOV.U32 R3, RZ, RZ, R14 ;  /* 0x000000ffff037224 */ /* 0x000fe400078e000e */
[----:B------:R-:W-:Y:S02]  /*11cf0*/  IMAD.MOV.U32 R12, RZ, RZ, 0x2 ;  /* 0x00000002ff0c7424 */ /* 0x000fe400078e00ff */
[----:B------:R-:W-:Y:S01]  /*11d00*/  IMAD.MOV.U32 R11, RZ, RZ, RZ ;  /* 0x000000ffff0b7224 */ /* 0x000fe200078e00ff */
[----:B------:R-:W-:Y:S01]  /*11d10*/  SEL R3, R3, RZ, P1 ;  /* 0x000000ff03037207 */ /* 0x000fe20000800000 */
[----:B------:R-:W-:-:S04]  /*11d20*/  IMAD.MOV.U32 R15, RZ, RZ, -0x1 ;  /* 0xffffffffff0f7424 */ /* 0x000fc800078e00ff */
[----:B------:R-:W-:-:S04]  /*11d30*/  IMAD.IADD R2, R2, 0x1, R3 ;  /* 0x0000000102027824 */ /* 0x000fc800078e0203 */
[----:B------:R-:W-:-:S07]  /*11d40*/  IMAD.MOV.U32 R13, RZ, RZ, R2 ;  /* 0x000000ffff0d7224 */ /* 0x000fce00078e0002 */
[----:B------:R-:W-:Y:S05]  /*11d50*/  WARPSYNC.COLLECTIVE R15, `(.L_x_387) ;  /* 0x000000000f087348 */ /* 0x000fea0003c00000 */
[----:B------:R0:W1:Y:S02]  /*11d60*/  SHFL.UP P6, R14, R13, R12, R11 ;  /* 0x0400000c0d0e7389 */ /* 0x00006400000c000b */
[----:B01----:R-:W-:Y:S01]  /*11d70*/  ENDCOLLECTIVE ;  /* 0x000000000000791b */ /* 0x003fe20003800000 */
.L_x_387:
        /* <DEDUP_REMOVED lines=8> */
.L_x_388:
        /* <DEDUP_REMOVED lines=8> */
.L_x_389:
        /* <DEDUP_REMOVED lines=8> */
.L_x_390:
        /* <DEDUP_REMOVED lines=9> */
.L_x_391:
[----:B------:R-:W-:Y:S01]  /*11f90*/  IMAD.MOV.U32 R9, RZ, RZ, R14 ;  /* 0x000000ffff097224 */ /* 0x000fe200078e000e */
[----:B------:R-:W-:Y:S06]  /*11fa0*/  BRA `(.L_x_392) ;  /* 0xffffffd800a07947 */ /* 0x000fec000383ffff */
.L_x_325:
[----:B------:R-:W-:Y:S01]  /*11fb0*/  BSSY B0, `(.L_x_393) ;  /* 0x0000006000007945 */ /* 0x000fe20003800000 */
[----:B------:R-:W-:Y:S01]  /*11fc0*/  PLOP3.LUT P6, PT, P6, PT, PT, 0x8, 0x0 ;  /* 0x000000000000781c */ /* 0x000fe200037ce170 */
[----:B------:R-:W-:-:S12]  /*11fd0*/  IMAD.MOV.U32 R15, RZ, RZ, -0x1 ;  /* 0xffffffffff0f7424 */ /* 0x000fd800078e00ff */
[----:B01----:R-:W-:Y:S05]  /*11fe0*/  WARPSYNC.COLLECTIVE R15, `(.L_x_394) ;  /* 0x000000000f087348 */ /* 0x003fea0003c00000 */
[----:B------:R-:W-:Y:S01]  /*11ff0*/  VOTE.ANY R14, PT, P6 ;  /* 0x00000000000e7806 */ /* 0x000fe200030e0100 */
[----:B01----:R-:W-:Y:S06]  /*12000*/  ENDCOLLECTIVE ;  /* 0x000000000000791b */ /* 0x003fec0003800000 */
.L_x_394:
[----:B------:R-:W-:Y:S05]  /*12010*/  BSYNC B0 ;  /* 0x0000000000007941 */ /* 0x000fea0003800000 */
.L_x_393:
[----:B------:R-:W-:Y:S02]  /*12020*/  IMAD.MOV.U32 R8, RZ, RZ, R14 ;  /* 0x000000ffff087224 */ /* 0x000fe400078e000e */
[----:B------:R-:W-:Y:S02]  /*12030*/  IMAD.MOV.U32 R13, RZ, RZ, R5 ;  /* 0x000000ffff0d7224 */ /* 0x000fe400078e0005 */
[----:B------:R-:W0:Y:S01]  /*12040*/  POPC R4, R8 ;  /* 0x0000000800047309 */ /* 0x000e220000000000 */
[----:B------:R-:W-:Y:S02]  /*12050*/  IMAD.MOV.U32 R11, RZ, RZ, 0x1f ;  /* 0x0000001fff0b7424 */ /* 0x000fe400078e00ff */
[----:B------:R-:W-:Y:S02]  /*12060*/  IMAD.MOV.U32 R15, RZ, RZ, -0x1 ;  /* 0xffffffffff0f7424 */ /* 0x000fe400078e00ff */
[----:B0-----:R-:W-:-:S07]  /*12070*/  IMAD.MOV.U32 R12, RZ, RZ, R4 ;  /* 0x000000ffff0c7224 */ /* 0x001fce00078e0004 */
[----:B------:R-:W-:Y:S05]  /*12080*/  WARPSYNC.COLLECTIVE R15, `(.L_x_395) ;  /* 0x000000000f087348 */ /* 0x000fea0003c00000 */
[----:B------:R0:W1:Y:S02]  /*12090*/  SHFL.IDX P6, R14, R13, R12, R11 ;  /* 0x0000000c0d0e7389 */ /* 0x00006400000c000b */
[----:B01----:R-:W-:Y:S01]  /*120a0*/  ENDCOLLECTIVE ;  /* 0x000000000000791b */ /* 0x003fe20003800000 */
.L_x_395:
[----:B------:R-:W-:Y:S02]  /*120b0*/  IMAD.MOV.U32 R13, RZ, RZ, R7 ;  /* 0x000000ffff0d7224 */ /* 0x000fe400078e0007 */
[----:B------:R-:W-:-:S07]  /*120c0*/  IMAD.MOV.U32 R5, RZ, RZ, R14 ;  /* 0x000000ffff057224 */ /* 0x000fce00078e000e */
[----:B------:R-:W-:Y:S05]  /*120d0*/  WARPSYNC.COLLECTIVE R15, `(.L_x_396) ;  /* 0x000000000f087348 */ /* 0x000fea0003c00000 */
[----:B------:R0:W1:Y:S02]  /*120e0*/  SHFL.IDX P6, R14, R13, R12, R11 ;  /* 0x0000000c0d0e7389 */ /* 0x00006400000c000b */
[----:B01----:R-:W-:Y:S01]  /*120f0*/  ENDCOLLECTIVE ;  /* 0x000000000000791b */ /* 0x003fe20003800000 */
.L_x_396:
[----:B------:R-:W-:Y:S01]  /*12100*/  IMAD.MOV.U32 R7, RZ, RZ, R14 ;  /* 0x000000ffff077224 */ /* 0x000fe200078e000e */
[----:B------:R-:W-:Y:S06]  /*12110*/  BRA `(.L_x_397) ;  /* 0xffffffd800807947 */ /* 0x000fec000383ffff */
.L_x_327:
[----:B------:R-:W-:Y:S01]  /*12120*/  BSSY B0, `(.L_x_398) ;  /* 0x0000007000007945 */ /* 0x000fe20003800000 */
[----:B------:R-:W-:Y:S02]  /*12130*/  IMAD.MOV.U32 R13, RZ, RZ, R2 ;  /* 0x000000ffff0d7224 */ /* 0x000fe400078e0002 */
[----:B------:R-:W-:Y:S02]  /*12140*/  IMAD.MOV.U32 R11, RZ, RZ, 0x1f ;  /* 0x0000001fff0b7424 */ /* 0x000fe400078e00ff */
[----:B------:R-:W-:-:S07]  /*12150*/  IMAD.MOV.U32 R15, RZ, RZ, -0x1 ;  /* 0xffffffffff0f7424 */ /* 0x000fce00078e00ff */
[----:B-1234-:R-:W-:Y:S05]  /*12160*/  WARPSYNC.COLLECTIVE R15, `(.L_x_399) ;  /* 0x000000000f087348 */ /* 0x01efea0003c00000 */
[----:B------:R0:W0:Y:S02]  /*12170*/  SHFL.IDX P6, R14, R13, R12, R11 ;  /* 0x0000000c0d0e7389 */ /* 0x00002400000c000b */
[----:B01234-:R-:W-:Y:S01]  /*12180*/  ENDCOLLECTIVE ;  /* 0x000000000000791b */ /* 0x01ffe20003800000 */
.L_x_399:
[----:B------:R-:W-:Y:S05]  /*12190*/  BSYNC B0 ;  /* 0x0000000000007941 */ /* 0x000fea0003800000 */
.L_x_398:
[----:B------:R-:W-:Y:S01]  /*121a0*/  IMAD.MOV.U32 R2, RZ, RZ, R14 ;  /* 0x000000ffff027224 */ /* 0x000fe200078e000e */
[----:B------:R-:W-:Y:S06]  /*121b0*/  BRA `(.L_x_400) ;  /* 0xffffffd800707947 */ /* 0x000fec000383ffff */
.L_x_331:
[----:B0-----:R0:W1:Y:S02]  /*121c0*/  SYNCS.PHASECHK.TRANS64.TRYWAIT P0, [R0+URZ+0x34820], R3 ;  /* 0x03482003000075a7 */ /* 0x001064000800017f */
[----:B-1----:R-:W-:Y:S05]  /*121d0*/  @!P0 NANOSLEEP.SYNCS 0x989680 ;  /* 0x009896800000895d */ /* 0x002fea0003900000 */
[----:B------:R-:W1:Y:S02]  /*121e0*/  @!P0 SYNCS.PHASECHK.TRANS64 P0, [R0+URZ+0x34820], R3 ;  /* 0x03482003000085a7 */ /* 0x000e64000800007f */
[----:B-1----:R-:W-:Y:S05]  /*121f0*/  @!P0 BRA `(.L_x_331) ;  /* 0xfffffffc00f08947 */ /* 0x002fea000383ffff */
[----:B------:R-:W-:Y:S05]  /*12200*/  BRA `(.L_x_401) ;  /* 0xffffffe000087947 */ /* 0x000fea000383ffff */
.L_x_332:
[----:B------:R-:W1:Y:S01]  /*12210*/  S2R R2, SR_TID.X ;  /* 0x0000000000027919 */ /* 0x000e620000002100 */
[----:B------:R-:W-:Y:S01]  /*12220*/  BSSY B0, `(.L_x_402) ;  /* 0x000000a000007945 */ /* 0x000fe20003800000 */
[----:B------:R-:W-:Y:S02]  /*12230*/  IMAD.MOV.U32 R12, RZ, RZ, RZ ;  /* 0x000000ffff0c7224 */ /* 0x000fe400078e00ff */
[----:B------:R-:W-:Y:S02]  /*12240*/  IMAD.MOV.U32 R11, RZ, RZ, 0x1f ;  /* 0x0000001fff0b7424 */ /* 0x000fe400078e00ff */
[----:B------:R-:W-:Y:S01]  /*12250*/  IMAD.MOV.U32 R15, RZ, RZ, -0x1 ;  /* 0xffffffffff0f7424 */ /* 0x000fe200078e00ff */
[----:B-1----:R-:W-:-:S04]  /*12260*/  SHF.R.U32.HI R2, RZ, 0x5, R2 ;  /* 0x00000005ff027819 */ /* 0x002fc80000011602 */
[----:B------:R-:W-:-:S05]  /*12270*/  LOP3.LUT R2, R2, 0x3, RZ, 0xc0, !PT ;  /* 0x0000000302027812 */ /* 0x000fca00078ec0ff */
[----:B------:R-:W-:-:S07]  /*12280*/  IMAD.MOV.U32 R13, RZ, RZ, R2 ;  /* 0x000000ffff0d7224 */ /* 0x000fce00078e0002 */
[----:B0-----:R-:W-:Y:S05]  /*12290*/  WARPSYNC.COLLECTIVE R15, `(.L_x_403) ;  /* 0x000000000f087348 */ /* 0x001fea0003c00000 */
[----:B------:R1:W2:Y:S02]  /*122a0*/  SHFL.IDX P6, R14, R13, R12, R11 ;  /* 0x0000000c0d0e7389 */ /* 0x0002a400000c000b */
[----:B012---:R-:W-:Y:S01]  /*122b0*/  ENDCOLLECTIVE ;  /* 0x000000000000791b */ /* 0x007fe20003800000 */
.L_x_403:
[----:B------:R-:W-:Y:S05]  /*122c0*/  BSYNC B0 ;  /* 0x0000000000007941 */ /* 0x000fea0003800000 */
.L_x_402:
[----:B------:R-:W-:Y:S05]  /*122d0*/  BRA `(.L_x_404) ;  /* 0xffffffdc00f07947 */ /* 0x000fea000383ffff */
.L_x_335:
[----:B------:R-:W-:Y:S01]  /*122e0*/  BSSY B1, `(.L_x_405) ;  /* 0x0000006000017945 */ /* 0x000fe20003800000 */
[----:B------:R-:W-:-:S07]  /*122f0*/  IMAD.MOV.U32 R15, RZ, RZ, -0x1 ;  /* 0xffffffffff0f7424 */ /* 0x000fce00078e00ff */
[----:B01----:R-:W-:Y:S05]  /*12300*/  WARPSYNC.COLLECTIVE R15, `(.L_x_406) ;  /* 0x000000000f0c7348 */ /* 0x003fea0003c00000 */
[----:B------:R-:W-:Y:S02]  /*12310*/  ELECT P6, UR62, PT ;  /* 0x00000000003e782f */ /* 0x000fe400038c0000 */
[----:B------:R-:W-:Y:S01]  /*12320*/  MOV R14, UR62 ;  /* 0x0000003e000e7c02 */ /* 0x000fe20008000f00 */
[----:B01----:R-:W-:Y:S10]  /*12330*/  ENDCOLLECTIVE ;  /* 0x000000000000791b */ /* 0x003ff40003800000 */
.L_x_406:
[----:B------:R-:W-:Y:S05]  /*12340*/  BSYNC B1 ;  /* 0x0000000000017941 */ /* 0x000fea0003800000 */
.L_x_405:
[----:B------:R-:W-:Y:S05]  /*12350*/  BRA `(.L_x_407) ;  /* 0xffffffdc00e87947 */ /* 0x000fea000383ffff */
.L_x_337:
[----:B0-----:R0:W1:Y:S02]  /*12360*/  SYNCS.PHASECHK.TRANS64.TRYWAIT P0, [R6+URZ], R5 ;  /* 0x00000005060075a7 */ /* 0x001064000800017f */
[----:B-1----:R-:W-:Y:S05]  /*12370*/  @!P0 NANOSLEEP.SYNCS 0x989680 ;  /* 0x009896800000895d */ /* 0x002fea0003900000 */
[----:B------:R-:W1:Y:S02]  /*12380*/  @!P0 SYNCS.PHASECHK.TRANS64 P0, [R6+URZ], R5 ;  /* 0x00000005060085a7 */ /* 0x000e64000800007f */
[----:B-1----:R-:W-:Y:S05]  /*12390*/  @!P0 BRA `(.L_x_337) ;  /* 0xfffffffc00f08947 */ /* 0x002fea000383ffff */
[----:B------:R-:W-:Y:S05]  /*123a0*/  BRA `(.L_x_408) ;  /* 0xffffffe000207947 */ /* 0x000fea000383ffff */
.L_x_338:
[----:B-1----:R1:W2:Y:S02]  /*123b0*/  SYNCS.PHASECHK.TRANS64.TRYWAIT P0, [R7+URZ], R2 ;  /* 0x00000002070075a7 */ /* 0x0022a4000800017f */
[----:B--2---:R-:W-:Y:S05]  /*123c0*/  @!P0 NANOSLEEP.SYNCS 0x989680 ;  /* 0x009896800000895d */ /* 0x004fea0003900000 */
[----:B------:R-:W2:Y:S02]  /*123d0*/  @!P0 SYNCS.PHASECHK.TRANS64 P0, [R7+URZ], R2 ;  /* 0x00000002070085a7 */ /* 0x000ea4000800007f */
[----:B--2---:R-:W-:Y:S05]  /*123e0*/  @!P0 BRA `(.L_x_338) ;  /* 0xfffffffc00f08947 */ /* 0x004fea000383ffff */
[----:B------:R-:W-:Y:S05]  /*123f0*/  BRA `(.L_x_409) ;  /* 0xffffffe000147947 */ /* 0x000fea000383ffff */
.L_x_340:
[----:B--2---:R2:W3:Y:S02]  /*12400*/  SYNCS.PHASECHK.TRANS64.TRYWAIT P0, [R4+URZ], R5 ;  /* 0x00000005040075a7 */ /* 0x0044e4000800017f */
[----:B---3--:R-:W-:Y:S05]  /*12410*/  @!P0 NANOSLEEP.SYNCS 0x989680 ;  /* 0x009896800000895d */ /* 0x008fea0003900000 */
[----:B------:R-:W3:Y:S02]  /*12420*/  @!P0 SYNCS.PHASECHK.TRANS64 P0, [R4+URZ], R5 ;  /* 0x00000005040085a7 */ /* 0x000ee4000800007f */
[----:B---3--:R-:W-:Y:S05]  /*12430*/  @!P0 BRA `(.L_x_340) ;  /* 0xfffffffc00f08947 */ /* 0x008fea000383ffff */
[----:B------:R-:W-:Y:S05]  /*12440*/  BRA `(.L_x_410) ;  /* 0xffffffe000187947 */ /* 0x000fea000383ffff */
.L_x_411:
        /* <DEDUP_REMOVED lines=11> */
.L_x_14988:


//--------------------- .text._ZN7cutlass13device_kernelIN5flash11enable_sm90INS1_16FlashAttnFwdSm90INS1_25CollectiveMainloopFwdSm90ILi2EN4cute5tupleIJNS5_1CILi1EEES8_S8_EEENS6_IJNS7_ILi128EEESA_NS7_ILi192EEEEEELi128ENS_6half_tEfNS_4arch4Sm90ELb0ELb0ELb0ELb1ELb0ELb1ELb0ELb1ELb1ELb1ELb1ELb0EEENS1_21CollectiveEpilogueFwdINS6_IJSA_SA_SA_EEES9_SD_SF_Li256ELb1ELb1ELb1ELb0EEENS1_36VarlenDynamicPersistentTileSchedulerILi128ELi128ELi256ELi128ELb1ELb1ELb1ELb0ELb1ELb1EEEEEEEEEvNT_6ParamsE --------------------------
	.section	.text._ZN7cutlass13device_kernelIN5flash11enable_sm90INS1_16FlashAttnFwdSm90INS1_25CollectiveMainloopFwdSm90ILi2EN4cute5tupleIJNS5_1CILi1EEES8_S8_EEENS6_IJNS7_ILi128EEESA_NS7_ILi192EEEEEELi128ENS_6half_tEfNS_4arch4Sm90ELb0ELb0ELb0ELb1ELb0ELb1ELb0ELb1ELb1ELb1ELb1ELb0EEENS1_21CollectiveEpilogueFwdINS6_IJSA_SA_SA_EEES9_SD_SF_Li256ELb1ELb1ELb1ELb0EEENS1_36VarlenDynamicPersistentTileSchedulerILi128ELi128ELi256ELi128ELb1ELb1ELb1ELb0ELb1ELb1EEEEEEEEEvNT_6ParamsE,"ax",@progbits
	.align	128
.text._ZN7cutlass13device_kernelIN5flash11enable_sm90INS1_16FlashAttnFwdSm90INS1_25CollectiveMainloopFwdSm90ILi2EN4cute5tupleIJNS5_1CILi1EEES8_S8_EEENS6_IJNS7_ILi128EEESA_NS7_ILi192EEEEEELi128ENS_6half_tEfNS_4arch4Sm90ELb0ELb0ELb0ELb1ELb0ELb1ELb0ELb1ELb1ELb1ELb1ELb0EEENS1_21CollectiveEpilogueFwdINS6_IJSA_SA_SA_EEES9_SD_SF_Li256ELb1ELb1ELb1ELb0EEENS1_36VarlenDynamicPersistentTileSchedulerILi128ELi128ELi256ELi128ELb1ELb1ELb1ELb0ELb1ELb1EEEEEEEEEvNT_6ParamsE:
        .type           _ZN7cutlass13device_kernelIN5flash11enable_sm90INS1_16FlashAttnFwdSm90INS1_25CollectiveMainloopFwdSm90ILi2EN4cute5tupleIJNS5_1CILi1EEES8_S8_EEENS6_IJNS7_ILi128EEESA_NS7_ILi192EEEEEELi128ENS_6half_tEfNS_4arch4Sm90ELb0ELb0ELb0ELb1ELb0ELb1ELb0ELb1ELb1ELb1ELb1ELb0EEENS1_21CollectiveEpilogueFwdINS6_IJSA_SA_SA_EEES9_SD_SF_Li256ELb1ELb1ELb1ELb0EEENS1_36VarlenDynamicPersistentTileSchedulerILi128ELi128ELi256ELi128ELb1ELb1ELb1ELb0ELb1ELb1EEEEEEEEEvNT_6ParamsE,@function
        .size           _ZN7cutlass13device_kernelIN5flash11enable_sm90INS1_16FlashAttnFwdSm90INS1_25CollectiveMainloopFwdSm90ILi2EN4cute5tupleIJNS5_1CILi1EEES8_S8_EEENS6_IJNS7_ILi128EEESA_NS7_ILi192EEEEEELi128ENS_6half_tEfNS_4arch4Sm90ELb0ELb0ELb0ELb1ELb0ELb1ELb0ELb1ELb1ELb1ELb1ELb0EEENS1_21CollectiveEpilogueFwdINS6_IJSA_SA_SA_EEES9_SD_SF_Li256ELb1ELb1ELb1ELb0EEENS1_36VarlenDynamicPersistentTileSchedulerILi128ELi128ELi256ELi128ELb1ELb1ELb1ELb0ELb1ELb1EEEEEEEEEvNT_6ParamsE,(.L_x_14989 - _ZN7cutlass13device_kernelIN5flash11enable_sm90INS1_16FlashAttnFwdSm90INS1_25CollectiveMainloopFwdSm90ILi2EN4cute5tupleIJNS5_1CILi1EEES8_S8_EEENS6_IJNS7_ILi128EEESA_NS7_ILi192EEEEEELi128ENS_6half_tEfNS_4arch4Sm90ELb0ELb0ELb0ELb1ELb0ELb1ELb0ELb1ELb1ELb1ELb1ELb0EEENS1_21CollectiveEpilogueFwdINS6_IJSA_SA_SA_EEES9_SD_SF_Li256ELb1ELb1ELb1ELb0EEENS1_36VarlenDynamicPersistentTileSchedulerILi128ELi128ELi256ELi128ELb1ELb1ELb1ELb0ELb1ELb1EEEEEEEEEvNT_6ParamsE)
        .other          _ZN7cutlass13device_kernelIN5flash11enable_sm90INS1_16FlashAttnFwdSm90INS1_25CollectiveMainloopFwdSm90ILi2EN4cute5tupleIJNS5_1CILi1EEES8_S8_EEENS6_IJNS7_ILi128EEESA_NS7_ILi192EEEEEELi128ENS_6half_tEfNS_4arch4Sm90ELb0ELb0ELb0ELb1ELb0ELb1ELb0ELb1ELb1ELb1ELb1ELb0EEENS1_21CollectiveEpilogueFwdINS6_IJSA_SA_SA_EEES9_SD_SF_Li256ELb1ELb1ELb1ELb0EEENS1_36VarlenDynamicPersistentTileSchedulerILi128ELi128ELi256ELi128ELb1ELb1ELb1ELb0ELb1ELb1EEEEEEEEEvNT_6ParamsE,@"STO_CUDA_ENTRY STV_DEFAULT"
_ZN7cutlass13device_kernelIN5flash11enable_sm90INS1_16FlashAttnFwdSm90INS1_25CollectiveMainloopFwdSm90ILi2EN4cute5tupleIJNS5_1CILi1EEES8_S8_EEENS6_IJNS7_ILi128EEESA_NS7_ILi192EEEEEELi128ENS_6half_tEfNS_4arch4Sm90ELb0ELb0ELb0ELb1ELb0ELb1ELb0ELb1ELb1ELb1ELb1ELb0EEENS1_21CollectiveEpilogueFwdINS6_IJSA_SA_SA_EEES9_SD_SF_Li256ELb1ELb1ELb1ELb0EEENS1_36VarlenDynamicPersistentTileSchedulerILi128ELi128ELi256ELi128ELb1ELb1ELb1ELb0ELb1ELb1EEEEEEEEEvNT_6ParamsE:
[----:B------:R-:W0:Y:S02]  /*0000*/  LDC R1, c[0x0][0x28] ;  /* 0x00000a00ff017b82 */ /* 0x000e240000000800 */
[----:B0-----:R-:W-:Y:S01]  /*0010*/  VIADD R1, R1, 0xffffff50 ;  /* 0xffffff5001017836 */ /* 0x001fe20000000000 */
[----:B------:R-:W0:Y:S01]  /*0020*/  S2R R6, SR_TID.X ;  /* 0x0000000000067919 */ /* 0x000e220000002100 */
[----:B------:R-:W-:Y:S01]  /*0030*/  ELECT P0, URZ, PT ;  /* 0x00000000003f782f */ /* 0x000fe20003800000 */
[----:B------:R-:W-:Y:S01]  /*0040*/  BSSY B0, `(.L_x_412) ;  /* 0x0000014000007945 */ /* 0x000fe20003800000 */
[----:B0-----:R-:W-:-:S05]  /*0050*/  SHF.R.U32.HI R0, RZ, 0x5, R6 ;  /* 0x00000005ff007819 */ /* 0x001fca0000011606 */
[----:B------:R-:W0:Y:S02]  /*0060*/  SHFL.IDX PT, R2, R0, RZ, 0x1f ;  /* 0x00001fff00027589 */ /* 0x000e2400000e0000 */
[----:B0-----:R-:W-:Y:S02]  /*0070*/  ISETP.EQ.AND P0, PT, R2, RZ, P0 ;  /* 0x000000ff0200720c */ /* 0x001fe40000702270 */
[----:B------:R-:W-:-:S11]  /*0080*/  SHF.R.U32.HI R2, RZ, 0x7, R6 ;  /* 0x00000007ff027819 */ /* 0x000fd60000011606 */
[----:B------:R-:W-:Y:S05]  /*0090*/  @!P0 BRA `(.L_x_413) ;  /* 0x0000000000388947 */ /* 0x000fea0003800000 */
[----:B------:R-:W-:Y:S02]  /*00a0*/  ULDC.64 UR4, c[0x0][0x198] ;  /* 0x0000660000047ab9 */ /* 0x000fe40000000a00 */
[----:B------:R-:W-:Y:S02]  /*00b0*/  UIADD3 UR6, UP0, UR4, 0x370, URZ ;  /* 0x0000037004067890 */ /* 0x000fe4000ff1e03f */
[----:B------:R-:W-:Y:S02]  /*00c0*/  UIADD3 UR8, UP1, UR4, 0x470, URZ ;  /* 0x0000047004087890 */ /* 0x000fe4000ff3e03f */
[----:B------:R-:W-:Y:S02]  /*00d0*/  UIADD3 UR10, UP2, UR4, 0x570, URZ ;  /* 0x00000570040a7890 */ /* 0x000fe4000ff5e03f */
[----:B------:R-:W-:Y:S02]  /*00e0*/  UIADD3 UR4, UP3, UR4, 0x670, URZ ;  /* 0x0000067004047890 */ /* 0x000fe4000ff7e03f */
[----:B------:R-:W-:-:S02]  /*00f0*/  UIADD3.X UR7, URZ, UR5, URZ, UP0, !UPT ;  /* 0x000000053f077290 */ /* 0x000fc400087fe43f */
[----:B------:R-:W-:Y:S02]  /*0100*/  UIADD3.X UR9, URZ, UR5, URZ, UP1, !UPT ;  /* 0x000000053f097290 */ /* 0x000fe40008ffe43f */
[----:B------:R-:W-:Y:S02]  /*0110*/  UIADD3.X UR11, URZ, UR5, URZ, UP2, !UPT ;  /* 0x000000053f0b7290 */ /* 0x000fe400097fe43f */
[----:B------:R-:W-:-:S03]  /*0120*/  UIADD3.X UR5, URZ, UR5, URZ, UP3, !UPT ;  /* 0x000000053f057290 */ /* 0x000fc60009ffe43f */
[----:B------:R0:W-:Y:S02]  /*0130*/  UTMACCTL.PF [UR6] ;  /* 0x00000000060079b9 */ /* 0x0001e40008040000 */
[----:B------:R0:W-:Y:S02]  /*0140*/  UTMACCTL.PF [UR8] ;  /* 0x00000000080079b9 */ /* 0x0001e40008040000 */
[----:B------:R0:W-:Y:S02]  /*0150*/  UTMACCTL.PF [UR10] ;  /* 0x000000000a0079b9 */ /* 0x0001e40008040000 */
[----:B------:R0:W-:Y:S02]  /*0160*/  UTMACCTL.PF [UR4] ;  /* 0x00000000040079b9 */ /* 0x0001e40008040000 */
[----:B0-----:R-:W-:Y:S01]  /*0170*/  NOP ;  /* 0x0000000000007918 */ /* 0x001fe20000000000 */
.L_x_413:
[----:B------:R-:W-:Y:S05]  /*0180*/  BSYNC B0 ;  /* 0x0000000000007941 */ /* 0x000fea0003800000 */
.L_x_412:
[----:B------:R-:W-:Y:S01]  /*0190*/  VOTEU.ANY UP0, P0 ;  /* 0x00000000003f7886 */ /* 0x000fe20000000100 */
[----:B------:R-:W0:Y:S01]  /*01a0*/  SHFL.IDX PT, R2, R2, RZ, 0x1f ;  /* 0x00001fff02027589 */ /* 0x000e2200000e0000 */
[----:B------:R-:W-:Y:S01]  /*01b0*/  UMOV UR4, 0x80 ;  /* 0x0000008000047882 */ /* 0x000fe20000000000 */
[----:B------:R-:W-:Y:S01]  /*01c0*/  UMOV UR7, 0x100 ;  /* 0x0000010000077882 */ /* 0x000fe20000000000 */
[----:B------:R-:W-:Y:S01]  /*01d0*/  VOTEU.ANY UP1, P0 ;  /* 0x00000000003f7886 */ /* 0x000fe20000020100 */
[----:B------:R-:W1:Y:S01]  /*01e0*/  @UP0 S2UR UR8, SR_CgaCtaId ;  /* 0x00000000000809c3 */ /* 0x000e620000008800 */
[----:B------:R-:W2:Y:S01]  /*01f0*/  SHFL.IDX PT, R3, R0, RZ, 0x1f ;  /* 0x00001fff00037589 */ /* 0x000ea200000e0000 */
[----:B------:R-:W-:Y:S01]  /*0200*/  @UP0 UMOV UR6, 0x400 ;  /* 0x0000040000060882 */ /* 0x000fe20000000000 */
[----:B------:R-:W-:-:S04]  /*0210*/  @UP0 UIADD3 UR4, -UR4, 0x100000, URZ ;  /* 0x0010000004040890 */ /* 0x000fc8000fffe13f */
[----:B------:R-:W-:Y:S02]  /*0220*/  @UP0 USHF.L.U32 UR5, UR4, 0xb, URZ ;  /* 0x0000000b04050899 */ /* 0x000fe4000800063f */
[----:B------:R-:W-:Y:S01]  /*0230*/  @UP0 USHF.L.U32 UR4, UR4, 0x1, URZ ;  /* 0x0000000104040899 */ /* 0x000fe2000800063f */
[----:B------:R-:W-:Y:S01]  /*0240*/  VOTEU.ANY UP2, P0 ;  /* 0x00000000003f7886 */ /* 0x000fe20000040100 */
[----:B0-----:R-:W-:Y:S01]  /*0250*/  R2UR UR9, R2 ;  /* 0x00000000020972ca */ /* 0x001fe200000e0000 */
[----:B-1----:R-:W-:Y:S01]  /*0260*/  @UP0 ULEA UR8, UR8, UR6, 0x18 ;  /* 0x0000000608080291 */ /* 0x002fe2000f8ec03f */
[----:B--2---:R-:W-:Y:S01]  /*0270*/  ISETP.NE.AND P1, PT, R3, RZ, PT ;  /* 0x000000ff0300720c */ /* 0x004fe20003f25270 */
[----:B------:R-:W-:-:S04]  /*0280*/  @UP0 UIADD3 UR6, -UR7, 0x100000, URZ ;  /* 0x0010000007060890 */ /* 0x000fc8000fffe13f */
[----:B------:R-:W-:Y:S02]  /*0290*/  @UP0 USHF.L.U32 UR7, UR6, 0xb, URZ ;  /* 0x0000000b06070899 */ /* 0x000fe4000800063f */
[----:B------:R-:W-:-:S04]  /*02a0*/  @UP0 USHF.L.U32 UR6, UR6, 0x1, URZ ;  /* 0x0000000106060899 */ /* 0x000fc8000800063f */
[----:B------:R-:W-:Y:S01]  /*02b0*/  UISETP.NE.AND UP0, UPT, UR9, URZ, UPT ;  /* 0x0000003f0900728c */ /* 0x000fe2000bf05270 */
[----:B------:R-:W0:Y:S02]  /*02c0*/  FENCE.VIEW.ASYNC.S ;  /* 0x00000000000073c6 */ /* 0x000e240000000000 */
[----:B0-----:R0:W1:Y:S05]  /*02d0*/  @UP1 SYNCS.EXCH.64 URZ, [UR8+0x34800], UR4 ;  /* 0x03480004083f15b2 */ /* 0x00106a0008000100 */
[----:B------:R0:W2:Y:S01]  /*02e0*/  @UP2 SYNCS.EXCH.64 URZ, [UR8+0x34820], UR6 ;  /* 0x03482006083f25b2 */ /* 0x0000a20008000100 */
[----:B------:R-:W-:Y:S05]  /*02f0*/  @P1 BRA `(.L_x_414) ;  /* 0x0000000000481947 */ /* 0x000fea0003800000 */
[----:B0-----:R-:W0:Y:S01]  /*0300*/  S2UR UR5, SR_CgaCtaId ;  /* 0x00000000000579c3 */ /* 0x001e220000008800 */
[----:B------:R-:W-:Y:S01]  /*0310*/  UMOV UR4, 0x400 ;  /* 0x0000040000047882 */ /* 0x000fe20000000000 */
[----:B------:R-:W-:Y:S01]  /*0320*/  UMOV UR6, 0x1 ;  /* 0x0000000100067882 */ /* 0x000fe20000000000 */
[----:B------:R-:W-:Y:S01]  /*0330*/  UMOV UR7, 0x2 ;  /* 0x0000000200077882 */ /* 0x000fe20000000000 */
[----:B------:R-:W-:Y:S01]  /*0340*/  ELECT P0, URZ, PT ;  /* 0x00000000003f782f */ /* 0x000fe20003800000 */
[----:B0-----:R-:W-:Y:S02]  /*0350*/  ULEA UR8, UR5, UR4, 0x18 ;  /* 0x0000000405087291 */ /* 0x001fe4000f8ec03f */
[----:B------:R-:W-:-:S04]  /*0360*/  UIADD3 UR4, -UR6, 0x100000, URZ ;  /* 0x0010000006047890 */ /* 0x000fc8000fffe13f */
[----:B------:R-:W-:Y:S02]  /*0370*/  USHF.L.U32 UR5, UR4, 0xb, URZ ;  /* 0x0000000b04057899 */ /* 0x000fe4000800063f */
[----:B------:R-:W-:Y:S02]  /*0380*/  USHF.L.U32 UR4, UR4, 0x1, URZ ;  /* 0x0000000104047899 */ /* 0x000fe4000800063f */
[----:B------:R-:W-:-:S04]  /*0390*/  UIADD3 UR6, -UR7, 0x100000, URZ ;  /* 0x0010000007067890 */ /* 0x000fc8000fffe13f */
[----:B------:R-:W-:Y:S02]  /*03a0*/  USHF.L.U32 UR7, UR6, 0xb, URZ ;  /* 0x0000000b06077899 */ /* 0x000fe4000800063f */
[----:B------:R-:W-:Y:S01]  /*03b0*/  USHF.L.U32 UR6, UR6, 0x1, URZ ;  /* 0x0000000106067899 */ /* 0x000fe2000800063f */
[----:B------:R-:W0:Y:S03]  /*03c0*/  FENCE.VIEW.ASYNC.S ;  /* 0x00000000000073c6 */ /* 0x000e260000000000 */
[----:B0-----:R3:W4:Y:S08]  /*03d0*/  SYNCS.EXCH.64 URZ, [UR8+0x34830], UR4 ;  /* 0x03483004083f75b2 */ /* 0x0017300008000100 */
[----:B------:R3:W0:Y:S01]  /*03e0*/  SYNCS.EXCH.64 URZ, [UR8+0x34840], UR6 ;  /* 0x03484006083f75b2 */ /* 0x0006220008000100 */
[----:B------:R3:W0:Y:S01]  /*03f0*/  SYNCS.EXCH.64 URZ, [UR8+0x34838], UR4 ;  /* 0x03483804083f75b2 */ /* 0x0006220008000100 */
[----:B------:R3:W0:Y:S02]  /*0400*/  SYNCS.EXCH.64 URZ, [UR8+0x34848], UR6 ;  /* 0x03484806083f75b2 */ /* 0x0006240008000100 */
[----:B---3--:R-:W-:Y:S01]  /*0410*/  NOP ;  /* 0x0000000000007918 */ /* 0x008fe20000000000 */
.L_x_414:
[----:B------:R-:W3:Y:S01]  /*0420*/  SHFL.IDX PT, R2, R0, RZ, 0x1f ;  /* 0x00001fff00027589 */ /* 0x000ee200000e0000 */
[----:B------:R-:W-:Y:S01]  /*0430*/  NOP ;  /* 0x0000000000007918 */ /* 0x000fe20000000000 */
[----:B---3--:R-:W-:-:S13]  /*0440*/  ISETP.NE.AND P0, PT, R2, RZ, PT ;  /* 0x000000ff0200720c */ /* 0x008fda0003f05270 */
        /* <DEDUP_REMOVED lines=14> */
[----:B0-----:R3:W0:Y:S08]  /*0530*/  SYNCS.EXCH.64 URZ, [UR8+0x34850], UR4 ;  /* 0x03485004083f75b2 */ /* 0x0016300008000100 */
[----:B------:R3:W0:Y:S01]  /*0540*/  SYNCS.EXCH.64 URZ, [UR8+0x34860], UR6 ;  /* 0x03486006083f75b2 */ /* 0x0006220008000100 */
[----:B------:R3:W0:Y:S01]  /*0550*/  SYNCS.EXCH.64 URZ, [UR8+0x34858], UR4 ;  /* 0x03485804083f75b2 */ /* 0x0006220008000100 */
[----:B------:R3:W0:Y:S02]  /*0560*/  SYNCS.EXCH.64 URZ, [UR8+0x34868], UR6 ;  /* 0x03486806083f75b2 */ /* 0x0006240008000100 */
[----:B---3--:R-:W-:Y:S01]  /*0570*/  NOP ;  /* 0x0000000000007918 */ /* 0x008fe20000000000 */
.L_x_415:
[----:B------:R-:W3:Y:S01]  /*0580*/  SHFL.IDX PT, R2, R0, RZ, 0x1f ;  /* 0x00001fff00027589 */ /* 0x000ee200000e0000 */
[----:B------:R-:W-:Y:S01]  /*0590*/  NOP ;  /* 0x0000000000007918 */ /* 0x000fe20000000000 */
[----:B---3--:R-:W-:-:S13]  /*05a0*/  ISETP.NE.AND P0, PT, R2, RZ, PT ;  /* 0x000000ff0200720c */ /* 0x008fda0003f05270 */
[----:B------:R-:W-:Y:S05]  /*05b0*/  @P0 BRA `(.L_x_416) ;  /* 0x0000000000380947 */ /* 0x000fea0003800000 */
[----:B0-----:R-:W0:Y:S01]  /*05c0*/  S2UR UR5, SR_CgaCtaId ;  /* 0x00000000000579c3 */ /* 0x001e220000008800 */
[----:B------:R-:W-:Y:S01]  /*05d0*/  UMOV UR4, 0x400 ;  /* 0x0000040000047882 */ /* 0x000fe20000000000 */
[----:B------:R-:W-:Y:S01]  /*05e0*/  UMOV UR7, 0x1 ;  /* 0x0000000100077882 */ /* 0x000fe20000000000 */
[----:B------:R-:W-:Y:S01]  /*05f0*/  ELECT P0, URZ, PT ;  /* 0x00000000003f782f */ /* 0x000fe20003800000 */
[----:B0-----:R-:W-:Y:S02]  /*0600*/  ULEA UR6, UR5, UR4, 0x18 ;  /* 0x0000000405067291 */ /* 0x001fe4000f8ec03f */
[----:B------:R-:W-:-:S04]  /*0610*/  UIADD3 UR4, -UR7, 0x100000, URZ ;  /* 0x0010000007047890 */ /* 0x000fc8000fffe13f */
[----:B------:R-:W-:Y:S02]  /*0620*/  USHF.L.U32 UR5, UR4, 0xb, URZ ;  /* 0x0000000b04057899 */ /* 0x000fe4000800063f */
[----:B------:R-:W-:Y:S01]  /*0630*/  USHF.L.U32 UR4, UR4, 0x1, URZ ;  /* 0x0000000104047899 */ /* 0x000fe2000800063f */
[----:B------:R-:W0:Y:S11]  /*0640*/  FENCE.VIEW.ASYNC.S ;  /* 0x00000000000073c6 */ /* 0x000e360000000000 */
[----:B0-----:R3:W0:Y:S01]  /*0650*/  SYNCS.EXCH.64 URZ, [UR6+0x34870], UR4 ;  /* 0x03487004063f75b2 */ /* 0x0016220008000100 */
[----:B------:R3:W0:Y:S01]  /*0660*/  SYNCS.EXCH.64 URZ, [UR6+0x34880], UR4 ;  /* 0x03488004063f75b2 */ /* 0x0006220008000100 */
[----:B------:R3:W0:Y:S01]  /*0670*/  SYNCS.EXCH.64 URZ, [UR6+0x34878], UR4 ;  /* 0x03487804063f75b2 */ /* 0x0006220008000100 */
[----:B------:R3:W0:Y:S02]  /*0680*/  SYNCS.EXCH.64 URZ, [UR6+0x34888], UR4 ;  /* 0x03488804063f75b2 */ /* 0x0006240008000100 */
[----:B---3--:R-:W-:Y:S01]  /*0690*/  NOP ;  /* 0x0000000000007918 */ /* 0x008fe20000000000 */
.L_x_416:
        /* <DEDUP_REMOVED lines=22> */
.L_x_417:
        /* <DEDUP_REMOVED lines=22> */
.L_x_418:
[----:B0-----:R-:W-:Y:S01]  /*0960*/  UMOV UR4, 0x1 ;  /* 0x0000000100047882 */ /* 0x001fe20000000000 */
[----:B------:R-:W-:Y:S01]  /*0970*/  PLOP3.LUT P0, PT, PT, PT, UP0, 0x80, 0x0 ;  /* 0x000000000000781c */ /* 0x000fe20003f0f008 */
[----:B------:R-:W-:Y:S01]  /*0980*/  USEL UR4, UR4, 0x2, !UP0 ;  /* 0x0000000204047887 */ /* 0x000fe2000c000000 */
[----:B------:R-:W-:Y:S01]  /*0990*/  NOP ;  /* 0x0000000000007918 */ /* 0x000fe20000000000 */
[----:B------:R-:W-:Y:S01]  /*09a0*/  ULDC.64 UR56, c[0x0][0x208] ;  /* 0x0000820000387ab9 */ /* 0x000fe20000000a00 */
[----:B------:R-:W-:Y:S03]  /*09b0*/  BSSY B9, `(.L_x_419) ;  /* 0x00020e2000097945 */ /* 0x000fe60003800000 */
[----:B------:R-:W-:-:S05]  /*09c0*/  IMAD.U32 R2, RZ, RZ, UR4 ;  /* 0x00000004ff027e24 */ /* 0x000fca000f8e00ff */
[----:B------:R0:W-:Y:S01]  /*09d0*/  STL [R1+0x88], R2 ;  /* 0x0000880201007387 */ /* 0x0001e20000100800 */
[----:B-12-4-:R-:W-:Y:S06]  /*09e0*/  BAR.SYNC.DEFER_BLOCKING 0x0 ;  /* 0x0000000000007b1d */ /* 0x016fec0000010000 */
[----:B------:R-:W-:Y:S05]  /*09f0*/  @!P0 BRA `(.L_x_420) ;  /* 0x0000018c00348947 */ /* 0x000fea0003800000 */
.L_x_421:
        /* <DEDUP_REMOVED lines=8> */
[----:B-1----:R-:W-:-:S06]  /*0a80*/  ULEA UR4, UR5, UR4, 0x18 ;  /* 0x0000000405047291 */ /* 0x002fcc000f8ec03f */
[----:B0-----:R-:W-:Y:S01]  /*0a90*/  IMAD.U32 R2, RZ, RZ, UR4 ;  /* 0x00000004ff027e24 */ /* 0x001fe2000f8e00ff */
[----:B------:R-:W-:-:S04]  /*0aa0*/  ULDC UR4, c[0x0][0xc3c] ;  /* 0x00030f0000047ab9 */ /* 0x000fc80000000800 */
[----:B------:R-:W0:Y:S01]  /*0ab0*/  LDS.128 R144, [R2+0x348d0] ;  /* 0x0348d00002907984 */ /* 0x000e220000000c00 */
[----:B------:R-:W-:Y:S06]  /*0ac0*/  BAR.ARV 0x4, 0x180 ;  /* 0x0106000000007b1d */ /* 0x000fec0000002000 */
[----:B0-----:R-:W-:-:S13]  /*0ad0*/  ISETP.GE.AND P0, PT, R147, UR4, PT ;  /* 0x0000000493007c0c */ /* 0x001fda000bf06270 */
[----:B------:R-:W-:Y:S05]  /*0ae0*/  @P0 BRA `(.L_x_422) ;  /* 0x0000020c00380947 */ /* 0x000fea0003800000 */
[----:B------:R-:W2:Y:S01]  /*0af0*/  LDL R0, [R1+0x88] ;  /* 0x0000880001007983 */ /* 0x000ea20000100800 */
[----:B------:R-:W-:Y:S01]  /*0b00*/  IADD3 R18, R6, -0x80, RZ ;  /* 0xffffff8006127810 */ /* 0x000fe20007ffe0ff */
[----:B------:R-:W-:Y:S01]  /*0b10*/  IMAD.MOV.U32 R206, RZ, RZ, RZ ;  /* 0x000000ffffce7224 */ /* 0x000fe200078e00ff */
[----:B------:R-:W-:Y:S01]  /*0b20*/  R2UR UR61, R2 ;  /* 0x00000000023d72ca */ /* 0x000fe200000e0000 */
[----:B------:R-:W-:Y:S01]  /*0b30*/  IMAD.MOV.U32 R184, RZ, RZ, RZ ;  /* 0x000000ffffb87224 */ /* 0x000fe200078e00ff */
[----:B------:R-:W-:Y:S01]  /*0b40*/  MOV R16, RZ ;  /* 0x000000ff00107202 */ /* 0x000fe20000000f00 */
[----:B------:R-:W-:Y:S02]  /*0b50*/  IMAD.MOV.U32 R196, RZ, RZ, RZ ;  /* 0x000000ffffc47224 */ /* 0x000fe400078e00ff */
[----:B------:R-:W-:-:S08]  /*0b60*/  IMAD.MOV.U32 R194, RZ, RZ, RZ ;  /* 0x000000ffffc27224 */ /* 0x000fd000078e00ff */
[----:B------:R-:W-:Y:S01]  /*0b70*/  UIADD3 UR61, UR61, 0x10400, URZ ;  /* 0x000104003d3d7890 */ /* 0x000fe2000fffe03f */
[----:B--2---:R-:W-:Y:S02]  /*0b80*/  R2UR UR4, R0 ;  /* 0x00000000000472ca */ /* 0x004fe400000e0000 */
[----:B------:R-:W-:-:S04]  /*0b90*/  SHF.R.S32.HI R0, RZ, 0x1f, R18 ;  /* 0x0000001fff007819 */ /* 0x000fc80000011412 */
[CC--:B------:R-:W-:Y:S02]  /*0ba0*/  LEA.HI R4, R0.reuse, R18.reuse, RZ, 0x4 ;  /* 0x0000001200047211 */ /* 0x0c0fe400078f20ff */
[CC--:B------:R-:W-:Y:S02]  /*0bb0*/  LEA.HI R3, R0.reuse, R18.reuse, RZ, 0x7 ;  /* 0x0000001200037211 */ /* 0x0c0fe400078f38ff */
[----:B------:R-:W-:Y:S02]  /*0bc0*/  SHF.R.S32.HI R7, RZ, 0x4, R4 ;  /* 0x00000004ff077819 */ /* 0x000fe40000011404 */
[----:B------:R-:W-:Y:S01]  /*0bd0*/  LEA.HI R6, R0, R18, RZ, 0x2 ;  /* 0x0000001200067211 */ /* 0x000fe200078f10ff */
[----:B------:R-:W-:Y:S01]  /*0be0*/  ULOP3.LUT UR58, UR4, 0x1, URZ, 0xfc, !UPT ;  /* 0x00000001043a7892 */ /* 0x000fe2000f8efc3f */
[C---:B------:R-:W-:Y:S02]  /*0bf0*/  LOP3.LUT R5, R4.reuse, 0x3fffff0, RZ, 0xc0, !PT ;  /* 0x03fffff004057812 */ /* 0x040fe400078ec0ff */
[----:B------:R-:W-:-:S02]  /*0c00*/  LEA.HI R4, R4, R7, RZ, 0x1 ;  /* 0x0000000704047211 */ /* 0x000fc400078f08ff */
[----:B------:R-:W-:Y:S02]  /*0c10*/  LOP3.LUT R232, R3, 0xffffff80, RZ, 0xc0, !PT ;  /* 0xffffff8003e87812 */ /* 0x000fe400078ec0ff */
[----:B------:R-:W-:Y:S02]  /*0c20*/  LOP3.LUT R228, R6, 0xfffffffc, RZ, 0xc0, !PT ;  /* 0xfffffffc06e47812 */ /* 0x000fe400078ec0ff */
[----:B------:R-:W-:Y:S01]  /*0c30*/  LEA.HI R192, R0, R18, RZ, 0x5 ;  /* 0x0000001200c07211 */ /* 0x000fe200078f28ff */
[----:B------:R-:W-:Y:S01]  /*0c40*/  IMAD.IADD R232, R18, 0x1, -R232 ;  /* 0x0000000112e87824 */ /* 0x000fe200078e0ae8 */
[----:B------:R-:W-:Y:S01]  /*0c50*/  LOP3.LUT R4, R4, 0x1ffffffe, RZ, 0xc0, !PT ;  /* 0x1ffffffe04047812 */ /* 0x000fe200078ec0ff */
[C---:B------:R-:W-:Y:S01]  /*0c60*/  IMAD.IADD R228, R18.reuse, 0x1, -R228 ;  /* 0x0000000112e47824 */ /* 0x040fe200078e0ae4 */
[----:B------:R-:W-:Y:S02]  /*0c70*/  SHF.R.S32.HI R192, RZ, 0x5, R192 ;  /* 0x00000005ffc07819 */ /* 0x000fe400000114c0 */
[----:B------:R-:W-:Y:S01]  /*0c80*/  IADD3 R5, R18, -R5, RZ ;  /* 0x8000000512057210 */ /* 0x000fe20007ffe0ff */
[----:B------:R-:W-:Y:S01]  /*0c90*/  IMAD.IADD R4, R7, 0x1, -R4 ;  /* 0x0000000107047824 */ /* 0x000fe200078e0a04 */
[----:B------:R-:W-:Y:S01]  /*0ca0*/  SHF.R.S32.HI R7, RZ, 0x1f, R232 ;  /* 0x0000001fff077819 */ /* 0x000fe200000114e8 */
[----:B------:R-:W-:Y:S01]  /*0cb0*/  IMAD.SHL.U32 R22, R228, 0x4, RZ ;  /* 0x00000004e4167824 */ /* 0x000fe200078e00ff */
[--C-:B------:R-:W-:Y:S01]  /*0cc0*/  SHF.R.S32.HI R17, RZ, 0x2, R6.reuse ;  /* 0x00000002ff117819 */ /* 0x100fe20000011406 */
[----:B------:R-:W-:Y:S01]  /*0cd0*/  IMAD R9, R192, 0x10, R5 ;  /* 0x00000010c0097824 */ /* 0x000fe200078e0205 */
[----:B------:R-:W-:Y:S01]  /*0ce0*/  LEA.HI R5, R7, R232, RZ, 0x2 ;  /* 0x000000e807057211 */ /* 0x000fe200078f10ff */
[C---:B------:R-:W-:Y:S01]  /*0cf0*/  VIADD R186, R22.reuse, 0x20 ;  /* 0x0000002016ba7836 */ /* 0x040fe20000000000 */
[----:B------:R-:W-:Y:S01]  /*0d00*/  SHF.R.S32.HI R6, RZ, 0x1f, R6 ;  /* 0x0000001fff067819 */ /* 0x000fe20000011406 */
[----:B------:R-:W-:Y:S01]  /*0d10*/  IMAD R14, R9, 0x8, R4 ;  /* 0x00000008090e7824 */ /* 0x000fe200078e0204 */
[--C-:B------:R-:W-:Y:S01]  /*0d20*/  SHF.R.S32.HI R4, RZ, 0x2, R5.reuse ;  /* 0x00000002ff047819 */ /* 0x100fe20000011405 */
[----:B------:R-:W-:Y:S01]  /*0d30*/  VIADD R207, R17, 0x40 ;  /* 0x0000004011cf7836 */ /* 0x000fe20000000000 */
[----:B------:R-:W-:Y:S01]  /*0d40*/  SHF.R.S32.HI R9, RZ, 0x1f, R5 ;  /* 0x0000001fff097819 */ /* 0x000fe20000011405 */
[C---:B------:R-:W-:Y:S01]  /*0d50*/  VIADD R188, R22.reuse, 0x40 ;  /* 0x0000004016bc7836 */ /* 0x040fe20000000000 */
[C---:B------:R-:W-:Y:S01]  /*0d60*/  IADD3 R8, R22.reuse, R186, RZ ;  /* 0x000000ba16087210 */ /* 0x040fe20007ffe0ff */
[C---:B------:R-:W-:Y:S01]  /*0d70*/  VIADD R187, R22.reuse, 0x10 ;  /* 0x0000001016bb7836 */ /* 0x040fe20000000000 */
[----:B------:R-:W-:Y:S01]  /*0d80*/  LEA.HI R9, R9, R4, RZ, 0x3 ;  /* 0x0000000409097211 */ /* 0x000fe200078f18ff */
[C---:B------:R-:W-:Y:S01]  /*0d90*/  IMAD.IADD R10, R22.reuse, 0x1, R188 ;  /* 0x00000001160a7824 */ /* 0x040fe200078e02bc */
[----:B------:R-:W-:Y:S01]  /*0da0*/  SHF.R.S32.HI R15, RZ, 0x7, R3 ;  /* 0x00000007ff0f7819 */ /* 0x000fe20000011403 */
[----:B------:R-:W-:Y:S01]  /*0db0*/  VIADD R190, R22, 0x50 ;  /* 0x0000005016be7836 */ /* 0x000fe20000000000 */
[----:B------:R-:W-:Y:S01]  /*0dc0*/  LEA.HI R6, R6, R17, RZ, 0x3 ;  /* 0x0000001106067211 */ /* 0x000fe200078f18ff */
[----:B------:R-:W-:Y:S01]  /*0dd0*/  IMAD.SHL.U32 R236, R186, 0x2, RZ ;  /* 0x00000002baec7824 */ /* 0x000fe200078e00ff */
[----:B------:R-:W-:-:S02]  /*0de0*/  SHF.R.S32.HI R11, RZ, 0x1f, R8 ;  /* 0x0000001fff0b7819 */ /* 0x000fc40000011408 */
[----:B------:R-:W-:Y:S02]  /*0df0*/  LOP3.LUT R9, R9, 0xfffffff8, RZ, 0xc0, !PT ;  /* 0xfffffff809097812 */ /* 0x000fe400078ec0ff */
[----:B------:R-:W-:Y:S02]  /*0e00*/  LEA.HI R7, R7, R232, RZ, 0x5 ;  /* 0x000000e807077211 */ /* 0x000fe400078f28ff */
[----:B------:R-:W-:Y:S02]  /*0e10*/  LEA.HI R3, R3, R15, RZ, 0x1 ;  /* 0x0000000f03037211 */ /* 0x000fe400078f08ff */
[----:B------:R-:W-:Y:S02]  /*0e20*/  LOP3.LUT R6, R6, 0xfffffff8, RZ, 0xc0, !PT ;  /* 0xfffffff806067812 */ /* 0x000fe400078ec0ff */
[CC--:B------:R-:W-:Y:S02]  /*0e30*/  LEA.HI R12, R11.reuse, R8.reuse, RZ, 0x3 ;  /* 0x000000080b0c7211 */ /* 0x0c0fe400078f18ff */
[----:B------:R-:W-:Y:S01]  /*0e40*/  LEA.HI R13, R11, R8, RZ, 0x6 ;  /* 0x000000080b0d7211 */ /* 0x000fe200078f30ff */
[----:B------:R-:W-:Y:S01]  /*0e50*/  IMAD.IADD R231, R17, 0x1, -R6 ;  /* 0x0000000111e77824 */ /* 0x000fe200078e0a06 */
[----:B------:R-:W-:-:S02]  /*0e60*/  IADD3 R4, R4, -R9, RZ ;  /* 0x8000000904047210 */ /* 0x000fc40007ffe0ff */
[----:B------:R-:W-:Y:S01]  /*0e70*/  SHF.R.S32.HI R7, RZ, 0x5, R7 ;  /* 0x00000005ff077819 */ /* 0x000fe20000011407 */
[----:B------:R-:W-:Y:S01]  /*0e80*/  IMAD.SHL.U32 R191, R231, 0x40, RZ ;  /* 0x00000040e7bf7824 */ /* 0x000fe200078e00ff */
[----:B------:R-:W-:Y:S01]  /*0e90*/  SHF.R.S32.HI R8, RZ, 0x1f, R207 ;  /* 0x0000001fff087819 */ /* 0x000fe200000114cf */
[----:B------:R-:W-:Y:S01]  /*0ea0*/  IMAD.SHL.U32 R13, R13, 0x80, RZ ;  /* 0x000000800d0d7824 */ /* 0x000fe200078e00ff */
[----:B------:R-:W-:Y:S01]  /*0eb0*/  LOP3.LUT R3, R3, 0x3fffffe, RZ, 0xc0, !PT ;  /* 0x03fffffe03037812 */ /* 0x000fe200078ec0ff */
[----:B------:R-:W-:Y:S01]  /*0ec0*/  IMAD R4, R7, 0x10, R4 ;  /* 0x0000001007047824 */ /* 0x000fe200078e0204 */
[----:B------:R-:W-:Y:S02]  /*0ed0*/  SHF.L.U32 R185, R207, 0x6, RZ ;  /* 0x00000006cfb97819 */ /* 0x000fe400000006ff */
[----:B------:R-:W-:Y:S01]  /*0ee0*/  LEA.HI R0, R0, R18, RZ, 0x3 ;  /* 0x0000001200007211 */ /* 0x000fe200078f18ff */
[----:B------:R-:W-:Y:S01]  /*0ef0*/  IMAD.IADD R3, R15, 0x1, -R3 ;  /* 0x000000010f037824 */ /* 0x000fe200078e0a03 */
[----:B------:R-:W-:-:S02]  /*0f00*/  LEA.HI R8, R8, R207, RZ, 0x3 ;  /* 0x000000cf08087211 */ /* 0x000fc400078f18ff */
[----:B------:R-:W-:Y:S02]  /*0f10*/  LOP3.LUT R185, R185, 0x1c0, RZ, 0xc0, !PT ;  /* 0x000001c0b9b97812 */ /* 0x000fe400078ec0ff */
[----:B------:R-:W-:Y:S01]  /*0f20*/  LOP3.LUT R201, R0, 0xfffffff8, RZ, 0xc0, !PT ;  /* 0xfffffff800c97812 */ /* 0x000fe200078ec0ff */
[----:B------:R-:W-:Y:S01]  /*0f30*/  IMAD.SHL.U32 R8, R8, 0x40, RZ ;  /* 0x0000004008087824 */ /* 0x000fe200078e00ff */
[----:B------:R-:W-:Y:S02]  /*0f40*/  SHF.R.S32.HI R11, RZ, 0x1f, R10 ;  /* 0x0000001fff0b7819 */ /* 0x000fe4000001140a */
[----:B------:R-:W-:Y:S02]  /*0f50*/  LEA R15, R3, R4, 0x6 ;  /* 0x00000004030f7211 */ /* 0x000fe400078e30ff */
[----:B------:R-:W-:Y:S02]  /*0f60*/  LOP3.LUT R191, R191, 0x1c0, RZ, 0xc0, !PT ;  /* 0x000001c0bfbf7812 */ /* 0x000fe400078ec0ff */
[----:B------:R-:W-:Y:S01]  /*0f70*/  SHF.R.U32.HI R21, RZ, 0x3, R185 ;  /* 0x00000003ff157819 */ /* 0x000fe200000116b9 */
[----:B------:R-:W-:Y:S01]  /*0f80*/  STL [R1+0x7c], R15 ;  /* 0x00007c0f01007387 */ /* 0x000fe20000100800 */
[----:B------:R-:W-:-:S02]  /*0f90*/  LOP3.LUT R3, R185, 0x38, R12, 0xf8, !PT ;  /* 0x00000038b9037812 */ /* 0x000fc400078ef80c */
[----:B------:R-:W-:Y:S01]  /*0fa0*/  IADD3 R201, R18, -R201, RZ ;  /* 0x800000c912c97210 */ /* 0x000fe20007ffe0ff */
[----:B------:R-:W-:Y:S01]  /*0fb0*/  IMAD.SHL.U32 R18, R228, 0x8, RZ ;  /* 0x00000008e4127824 */ /* 0x000fe200078e00ff */
[CC--:B------:R-:W-:Y:S02]  /*0fc0*/  LEA.HI R230, R11.reuse, R10.reuse, RZ, 0x3 ;  /* 0x0000000a0be67211 */ /* 0x0c0fe400078f18ff */
[----:B------:R-:W-:Y:S01]  /*0fd0*/  LEA.HI R10, R11, R10, RZ, 0x6 ;  /* 0x0000000a0b0a7211 */ /* 0x000fe200078f30ff */
[----:B------:R-:W-:Y:S01]  /*0fe0*/  IMAD.SHL.U32 R198, R201, 0x8, RZ ;  /* 0x00000008c9c67824 */ /* 0x000fe200078e00ff */
[----:B------:R-:W-:Y:S02]  /*0ff0*/  LOP3.LUT R195, R8, 0xfffffe00, RZ, 0xc0, !PT ;  /* 0xfffffe0008c37812 */ /* 0x000fe400078ec0ff */
[----:B------:R-:W-:Y:S01]  /*1000*/  SHF.R.U32.HI R193, RZ, 0x3, R191 ;  /* 0x00000003ffc17819 */ /* 0x000fe200000116bf */
[----:B------:R-:W-:Y:S01]  /*1010*/  IMAD.SHL.U32 R10, R10, 0x80, RZ ;  /* 0x000000800a0a7824 */ /* 0x000fe200078e00ff */
[----:B------:R-:W-:Y:S01]  /*1020*/  LOP3.LUT R4, R191, 0x38, R12, 0xf8, !PT ;  /* 0x00000038bf047812 */ /* 0x000fe200078ef80c */
[----:B------:R-:W-:Y:S01]  /*1030*/  VIADD R200, R198, 0x40 ;  /* 0x00000040c6c87836 */ /* 0x000fe20000000000 */
[----:B------:R-:W-:-:S02]  /*1040*/  LOP3.LUT R13, R13, 0xffffe000, RZ, 0xc0, !PT ;  /* 0xffffe0000d0d7812 */ /* 0x000fc400078ec0ff */
[----:B------:R-:W-:Y:S02]  /*1050*/  LOP3.LUT R8, R3, R21, RZ, 0x3c, !PT ;  /* 0x0000001503087212 */ /* 0x000fe400078e3cff */
[----:B------:R-:W-:Y:S02]  /*1060*/  LOP3.LUT R7, R185, 0x38, R230, 0xf8, !PT ;  /* 0x00000038b9077812 */ /* 0x000fe400078ef8e6 */
[----:B------:R-:W-:Y:S02]  /*1070*/  LOP3.LUT R4, R4, R193, RZ, 0x3c, !PT ;  /* 0x000000c104047212 */ /* 0x000fe400078e3cff */
[----:B------:R-:W-:Y:S01]  /*1080*/  IADD3 R8, R8, R13, R195 ;  /* 0x0000000d08087210 */ /* 0x000fe20007ffe0c3 */
[----:B------:R-:W-:Y:S01]  /*1090*/  IMAD R13, R192, 0x200, R13 ;  /* 0x00000200c00d7824 */ /* 0x000fe200078e020d */
[----:B------:R-:W-:Y:S02]  /*10a0*/  IADD3 R189, R22, 0x30, RZ ;  /* 0x0000003016bd7810 */ /* 0x000fe40007ffe0ff */
[----:B------:R-:W-:Y:S01]  /*10b0*/  LOP3.LUT R10, R10, 0xffffe000, RZ, 0xc0, !PT ;  /* 0xffffe0000a0a7812 */ /* 0x000fe200078ec0ff */
[----:B------:R-:W-:Y:S01]  /*10c0*/  IMAD.IADD R4, R13, 0x1, R4 ;  /* 0x000000010d047824 */ /* 0x000fe200078e0204 */
[----:B------:R-:W-:Y:S01]  /*10d0*/  LOP3.LUT R7, R7, R21, RZ, 0x3c, !PT ;  /* 0x0000001507077212 */ /* 0x000fe200078e3cff */
[----:B------:R-:W-:Y:S01]  /*10e0*/  IMAD.SHL.U32 R25, R189, 0x2, RZ ;  /* 0x00000002bd197824 */ /* 0x000fe200078e00ff */
[----:B------:R-:W-:-:S02]  /*10f0*/  LOP3.LUT R5, R5, 0x7ffffffc, RZ, 0xc0, !PT ;  /* 0x7ffffffc05057812 */ /* 0x000fc400078ec0ff */
[----:B------:R-:W-:Y:S02]  /*1100*/  SHF.R.S32.HI R227, RZ, 0x3, R0 ;  /* 0x00000003ffe37819 */ /* 0x000fe40000011400 */
[----:B------:R-:W-:Y:S01]  /*1110*/  SHF.R.S32.HI R13, RZ, 0x1f, R200 ;  /* 0x0000001fff0d7819 */ /* 0x000fe200000114c8 */
[----:B------:R-:W-:Y:S01]  /*1120*/  IMAD.SHL.U32 R13, R188, 0x2, RZ ;  /* 0x00000002bc0d7824 */ /* 0x000fe200078e00ff */
[----:B------:R-:W-:Y:S01]  /*1130*/  SHF.R.S32.HI R0, RZ, 0x1f, R198 ;  /* 0x0000001fff007819 */ /* 0x000fe200000114c6 */
[----:B------:R-:W-:Y:S01]  /*1140*/  IMAD.IADD R5, R232, 0x1, -R5 ;  /* 0x00000001e8057824 */ /* 0x000fe200078e0a05 */
[-C--:B------:R-:W-:Y:S01]  /*1150*/  LEA R3, R192, R10.reuse, 0x9 ;  /* 0x0000000ac0037211 */ /* 0x080fe200078e48ff */
[----:B------:R-:W-:Y:S01]  /*1160*/  STL [R1+0x14], R25 ;  /* 0x0000141901007387 */ /* 0x000fe20000100800 */
[----:B------:R-:W-:Y:S01]  /*1170*/  IADD3 R7, R7, R10, R195 ;  /* 0x0000000a07077210 */ /* 0x000fe20007ffe0c3 */
[----:B------:R-:W-:Y:S01]  /*1180*/  IMAD.SHL.U32 R225, R5, 0x2, RZ ;  /* 0x0000000205e17824 */ /* 0x000fe200078e00ff */
[----:B------:R-:W-:Y:S01]  /*1190*/  LOP3.LUT R0, R185, 0x38, R18, 0xf8, !PT ;  /* 0x00000038b9007812 */ /* 0x000fe200078ef812 */
[----:B------:R0:W-:Y:S01]  /*11a0*/  STL [R1+0x4c], R13 ;  /* 0x00004c0d01007387 */ /* 0x0001e20000100800 */
[----:B------:R-:W-:Y:S01]  /*11b0*/  LOP3.LUT R6, R191, 0x38, R230, 0xf8, !PT ;  /* 0x00000038bf067812 */ /* 0x000fe200078ef8e6 */
[C---:B------:R-:W-:Y:S01]  /*11c0*/  VIADD R224, R225.reuse, 0x10 ;  /* 0x00000010e1e07836 */ /* 0x040fe20000000000 */
[----:B------:R-:W-:Y:S01]  /*11d0*/  SHF.R.S32.HI R10, RZ, 0x1f, R187 ;  /* 0x0000001fff0a7819 */ /* 0x000fe200000114bb */
[C---:B------:R-:W-:Y:S01]  /*11e0*/  VIADD R218, R225.reuse, 0x40 ;  /* 0x00000040e1da7836 */ /* 0x040fe20000000000 */
[----:B------:R-:W-:Y:S01]  /*11f0*/  SHF.R.S32.HI R9, RZ, 0x1f, R188 ;  /* 0x0000001fff097819 */ /* 0x000fe200000114bc */
[C---:B------:R-:W-:Y:S01]  /*1200*/  VIADD R215, R225.reuse, 0x58 ;  /* 0x00000058e1d77836 */ /* 0x040fe20000000000 */
[----:B------:R-:W-:Y:S01]  /*1210*/  SHF.R.S32.HI R11, RZ, 0x1f, R190 ;  /* 0x0000001fff0b7819 */ /* 0x000fe200000114be */
[----:B------:R-:W-:Y:S01]  /*1220*/  VIADD R212, R225, 0x70 ;  /* 0x00000070e1d47836 */ /* 0x000fe20000000000 */
[----:B------:R-:W-:Y:S01]  /*1230*/  SHF.L.U32 R24, R190, 0x1, RZ ;  /* 0x00000001be187819 */ /* 0x000fe200000006ff */
[----:B0-----:R-:W-:Y:S01]  /*1240*/  IMAD.SHL.U32 R13, R14, 0x8, RZ ;  /* 0x000000080e0d7824 */ /* 0x001fe200078e00ff */
[----:B------:R-:W-:Y:S01]  /*1250*/  LOP3.LUT R0, R195, R0, R21, 0xf6, !PT ;  /* 0x00000000c3007212 */ /* 0x000fe200078ef615 */
[----:B------:R-:W-:Y:S01]  /*1260*/  VIADD R223, R225, 0x18 ;  /* 0x00000018e1df7836 */ /* 0x000fe20000000000 */
[----:B------:R-:W-:Y:S01]  /*1270*/  LOP3.LUT R6, R6, R193, RZ, 0x3c, !PT ;  /* 0x000000c106067212 */ /* 0x000fe200078e3cff */
[----:B------:R-:W-:Y:S01]  /*1280*/  STL [R1+0x54], R24 ;  /* 0x0000541801007387 */ /* 0x000fe20000100800 */
[----:B------:R-:W-:Y:S01]  /*1290*/  SHF.L.U64.HI R233, R187, 0x1, R10 ;  /* 0x00000001bbe97819 */ /* 0x000fe2000001020a */
[----:B------:R-:W-:Y:S01]  /*12a0*/  VIADD R220, R225, 0x30 ;  /* 0x00000030e1dc7836 */ /* 0x000fe20000000000 */
[----:B------:R-:W-:Y:S01]  /*12b0*/  SHF.L.U64.HI R10, R188, 0x1, R9 ;  /* 0x00000001bc0a7819 */ /* 0x000fe20000010209 */
[----:B------:R-:W-:Y:S01]  /*12c0*/  IMAD.IADD R6, R3, 0x1, R6 ;  /* 0x0000000103067824 */ /* 0x000fe200078e0206 */
[----:B------:R-:W-:Y:S01]  /*12d0*/  SHF.L.U64.HI R9, R190, 0x1, R11 ;  /* 0x00000001be097819 */ /* 0x000fe2000001020b */
[----:B------:R-:W-:Y:S01]  /*12e0*/  STL [R1+0x84], R13 ;  /* 0x0000840d01007387 */ /* 0x000fe20000100800 */
[----:B------:R-:W-:Y:S01]  /*12f0*/  LEA R0, R0, UR61, 0x1 ;  /* 0x0000003d00007c11 */ /* 0x000fe2000f8e08ff */
[C---:B------:R-:W-:Y:S01]  /*1300*/  VIADD R214, R225.reuse, 0x60 ;  /* 0x00000060e1d67836 */ /* 0x040fe20000000000 */
[----:B------:R-:W-:Y:S01]  /*1310*/  LEA.HI R3, R228, R228, RZ, 0x1 ;  /* 0x000000e4e4037211 */ /* 0x000fe200078f08ff */
[----:B------:R-:W-:Y:S01]  /*1320*/  STL [R1+0x48], R10 ;  /* 0x0000480a01007387 */ /* 0x000fe20000100800 */
[C---:B------:R-:W-:Y:S01]  /*1330*/  IADD3 R221, R225.reuse, 0x28, RZ ;  /* 0x00000028e1dd7810 */ /* 0x040fe20007ffe0ff */
[----:B------:R-:W-:Y:S01]  /*1340*/  VIADD R211, R225, 0x78 ;  /* 0x00000078e1d37836 */ /* 0x000fe20000000000 */
[----:B------:R-:W-:Y:S01]  /*1350*/  LOP3.LUT R3, R3, 0x1ffffffe, RZ, 0xc0, !PT ;  /* 0x1ffffffe03037812 */ /* 0x000fe200078ec0ff */
[----:B------:R-:W-:Y:S01]  /*1360*/  STL [R1+0x50], R9 ;  /* 0x0000500901007387 */ /* 0x000fe20000100800 */
[C---:B------:R-:W-:Y:S01]  /*1370*/  IADD3 R217, R225.reuse, 0x48, RZ ;  /* 0x00000048e1d97810 */ /* 0x040fe20007ffe0ff */
[C---:B------:R-:W-:Y:S01]  /*1380*/  VIADD R222, R225.reuse, 0x20 ;  /* 0x00000020e1de7836 */ /* 0x040fe20000000000 */
[----:B------:R-:W-:Y:S01]  /*1390*/  LEA R8, R8, UR61, 0x1 ;  /* 0x0000003d08087c11 */ /* 0x000fe2000f8e08ff */
[----:B------:R0:W-:Y:S01]  /*13a0*/  STL [R1+0x74], R0 ;  /* 0x0000740001007387 */ /* 0x0001e20000100800 */
[----:B------:R-:W-:Y:S01]  /*13b0*/  SHF.R.S32.HI R5, RZ, 0x1f, R223 ;  /* 0x0000001fff057819 */ /* 0x000fe200000114df */
[----:B------:R-:W-:Y:S01]  /*13c0*/  IMAD.IADD R3, R228, 0x1, -R3 ;  /* 0x00000001e4037824 */ /* 0x000fe200078e0a03 */
[----:B------:R-:W-:Y:S01]  /*13d0*/  SHF.R.S32.HI R5, RZ, 0x1f, R220 ;  /* 0x0000001fff057819 */ /* 0x000fe200000114dc */
[----:B------:R-:W-:Y:S01]  /*13e0*/  STL [R1+0x6c], R8 ;  /* 0x00006c0801007387 */ /* 0x000fe20000100800 */
[----:B------:R-:W-:Y:S01]  /*13f0*/  SHF.R.S32.HI R5, RZ, 0x1f, R217 ;  /* 0x0000001fff057819 */ /* 0x000fe200000114d9 */
[C---:B------:R-:W-:Y:S01]  /*1400*/  VIADD R219, R225.reuse, 0x38 ;  /* 0x00000038e1db7836 */ /* 0x040fe20000000000 */
[----:B------:R-:W-:Y:S01]  /*1410*/  SHF.R.S32.HI R5, RZ, 0x1f, R214 ;  /* 0x0000001fff057819 */ /* 0x000fe200000114d6 */
[----:B------:R-:W-:Y:S01]  /*1420*/  VIADD R216, R225, 0x50 ;  /* 0x00000050e1d87836 */ /* 0x000fe20000000000 */
[----:B------:R-:W-:Y:S01]  /*1430*/  SHF.R.S32.HI R5, RZ, 0x1f, R211 ;  /* 0x0000001fff057819 */ /* 0x000fe200000114d3 */
[----:B------:R-:W-:Y:S01]  /*1440*/  IMAD R5, R3, 0x8, R15 ;  /* 0x0000000803057824 */ /* 0x000fe200078e020f */
[----:B0-----:R-:W-:-:S02]  /*1450*/  SHF.R.S32.HI R0, RZ, 0x1f, R224 ;  /* 0x0000001fff007819 */ /* 0x001fc400000114e0 */
[----:B------:R-:W-:Y:S02]  /*1460*/  SHF.R.S32.HI R0, RZ, 0x1f, R221 ;  /* 0x0000001fff007819 */ /* 0x000fe400000114dd */
[----:B------:R-:W-:Y:S02]  /*1470*/  SHF.R.S32.HI R0, RZ, 0x1f, R218 ;  /* 0x0000001fff007819 */ /* 0x000fe400000114da */
[----:B------:R-:W-:Y:S02]  /*1480*/  SHF.R.S32.HI R0, RZ, 0x1f, R215 ;  /* 0x0000001fff007819 */ /* 0x000fe400000114d7 */
[----:B------:R-:W-:Y:S02]  /*1490*/  SHF.R.S32.HI R0, RZ, 0x1f, R212 ;  /* 0x0000001fff007819 */ /* 0x000fe400000114d4 */
[----:B------:R-:W-:Y:S02]  /*14a0*/  LEA R0, R7, UR61, 0x1 ;  /* 0x0000003d07007c11 */ /* 0x000fe4000f8e08ff */
[----:B------:R-:W-:-:S02]  /*14b0*/  LEA R3, R4, UR61, 0x1 ;  /* 0x0000003d04037c11 */ /* 0x000fc4000f8e08ff */
[----:B------:R-:W-:Y:S01]  /*14c0*/  SHF.R.S32.HI R235, RZ, 0x1f, R186 ;  /* 0x0000001fffeb7819 */ /* 0x000fe200000114ba */
[----:B------:R0:W-:Y:S01]  /*14d0*/  STL [R1+0x68], R0 ;  /* 0x0000680001007387 */ /* 0x0001e20000100800 */
[----:B------:R-:W-:Y:S02]  /*14e0*/  SHF.R.S32.HI R20, RZ, 0x1f, R189 ;  /* 0x0000001fff147819 */ /* 0x000fe400000114bd */
[----:B------:R-:W-:Y:S01]  /*14f0*/  IADD3 R213, R225, 0x68, RZ ;  /* 0x00000068e1d57810 */ /* 0x000fe20007ffe0ff */
[----:B------:R1:W-:Y:S01]  /*1500*/  STL [R1+0x80], R5 ;  /* 0x0000800501007387 */ /* 0x0003e20000100800 */
[----:B------:R-:W-:Y:S02]  /*1510*/  SHF.R.S32.HI R9, RZ, 0x1f, R222 ;  /* 0x0000001fff097819 */ /* 0x000fe400000114de */
[----:B------:R-:W-:Y:S02]  /*1520*/  SHF.R.S32.HI R9, RZ, 0x1f, R219 ;  /* 0x0000001fff097819 */ /* 0x000fe400000114db */
[----:B------:R-:W-:-:S02]  /*1530*/  SHF.R.S32.HI R9, RZ, 0x1f, R216 ;  /* 0x0000001fff097819 */ /* 0x000fc400000114d8 */
[----:B0-----:R-:W-:Y:S02]  /*1540*/  LEA R0, R6, UR61, 0x1 ;  /* 0x0000003d06007c11 */ /* 0x001fe4000f8e08ff */
[----:B------:R-:W-:Y:S02]  /*1550*/  SHF.L.U32 R234, R187, 0x1, RZ ;  /* 0x00000001bbea7819 */ /* 0x000fe400000006ff */
[----:B------:R-:W-:Y:S01]  /*1560*/  SHF.L.U64.HI R235, R186, 0x1, R235 ;  /* 0x00000001baeb7819 */ /* 0x000fe200000102eb */
[----:B------:R1:W-:Y:S01]  /*1570*/  STL [R1+0x70], R0 ;  /* 0x0000700001007387 */ /* 0x0003e20000100800 */
[----:B------:R-:W-:Y:S02]  /*1580*/  SHF.L.U64.HI R237, R189, 0x1, R20 ;  /* 0x00000001bded7819 */ /* 0x000fe40000010214 */
[----:B------:R-:W-:Y:S01]  /*1590*/  SHF.R.S32.HI R229, RZ, 0x3, R12 ;  /* 0x00000003ffe57819 */ /* 0x000fe2000001140c */
[----:B------:R1:W-:Y:S01]  /*15a0*/  STL [R1+0x78], R3 ;  /* 0x0000780301007387 */ /* 0x0003e20000100800 */
[----:B------:R-:W-:-:S02]  /*15b0*/  SHF.R.S32.HI R230, RZ, 0x3, R230 ;  /* 0x00000003ffe67819 */ /* 0x000fc400000114e6 */
[----:B------:R-:W-:Y:S02]  /*15c0*/  IADD3 R210, R225, 0x8, RZ ;  /* 0x00000008e1d27810 */ /* 0x000fe40007ffe0ff */
[----:B------:R-:W-:-:S07]  /*15d0*/  SHF.R.S32.HI R9, RZ, 0x1f, R213 ;  /* 0x0000001fff097819 */ /* 0x000fce00000114d5 */
.L_x_634:
[----:B01-34-:R-:W0:Y:S01]  /*15e0*/  LDC.64 R4, c[0x0][0xc88] ;  /* 0x00032200ff047b82 */ /* 0x01be220000000a00 */
[----:B------:R-:W-:Y:S01]  /*15f0*/  ULDC.64 UR4, c[0x0][0xa28] ;  /* 0x00028a0000047ab9 */ /* 0x000fe20000000a00 */
[----:B------:R-:W-:Y:S01]  /*1600*/  ULDC.64 UR8, c[0x0][0xa18] ;  /* 0x0002860000087ab9 */ /* 0x000fe20000000a00 */
[----:B------:R-:W-:Y:S01]  /*1610*/  ULDC.64 UR6, c[0x0][0xa08] ;  /* 0x0002820000067ab9 */ /* 0x000fe20000000a00 */
[----:B0-----:R-:W-:-:S05]  /*1620*/  IMAD.WIDE R4, R147, 0x4, R4 ;  /* 0x0000000493047825 */ /* 0x001fca00078e0204 */
[----:B------:R-:W2:Y:S01]  /*1630*/  LDG.E R203, desc[UR56][R4.64] ;  /* 0x0000003804cb7981 */ /* 0x000ea2000c1e1900 */
[----:B------:R-:W-:Y:S01]  /*1640*/  ISETP.NE.U32.AND P2, PT, RZ, UR4, PT ;  /* 0x00000004ff007c0c */ /* 0x000fe2000bf45070 */
[----:B------:R-:W-:Y:S01]  /*1650*/  IMAD.MOV.U32 R11, RZ, RZ, RZ ;  /* 0x000000ffff0b7224 */ /* 0x000fe200078e00ff */
[----:B------:R-:W-:Y:S01]  /*1660*/  ISETP.NE.U32.AND P1, PT, RZ, UR8, PT ;  /* 0x00000008ff007c0c */ /* 0x000fe2000bf25070 */
[----:B------:R-:W-:Y:S01]  /*1670*/  IMAD.MOV.U32 R27, RZ, RZ, RZ ;  /* 0x000000ffff1b7224 */ /* 0x000fe200078e00ff */
[----:B------:R-:W-:Y:S02]  /*1680*/  ISETP.NE.AND.EX P2, PT, RZ, UR5, PT, P2 ;  /* 0x00000005ff007c0c */ /* 0x000fe4000bf45320 */
[----:B------:R-:W-:Y:S02]  /*1690*/  ISETP.NE.AND.EX P1, PT, RZ, UR9, PT, P1 ;  /* 0x00000009ff007c0c */ /* 0x000fe4000bf25310 */
[----:B------:R-:W-:-:S04]  /*16a0*/  ISETP.NE.U32.AND P0, PT, RZ, UR6, PT ;  /* 0x00000006ff007c0c */ /* 0x000fc8000bf05070 */
[----:B------:R-:W-:Y:S02]  /*16b0*/  ISETP.NE.AND.EX P0, PT, RZ, UR7, PT, P0 ;  /* 0x00000007ff007c0c */ /* 0x000fe4000bf05300 */
[----:B--2---:R-:W-:-:S03]  /*16c0*/  SHF.R.S32.HI R226, RZ, 0x1f, R203 ;  /* 0x0000001fffe27819 */ /* 0x004fc600000114cb */
[C---:B------:R-:W-:Y:S02]  /*16d0*/  @P2 LEA R4, P3, R203.reuse, UR4, 0x2 ;  /* 0x00000004cb042c11 */ /* 0x040fe4000f8610ff */
[C---:B------:R-:W-:Y:S02]  /*16e0*/  SHF.L.U32 R204, R203.reuse, 0x2, RZ ;  /* 0x00000002cbcc7819 */ /* 0x040fe400000006ff */
[C-C-:B------:R-:W-:Y:S01]  /*16f0*/  @P2 LEA.HI.X R5, R203.reuse, UR5, R226.reuse, 0x2, P3 ;  /* 0x00000005cb052c11 */ /* 0x140fe200098f14e2 */
[----:B------:R-:W-:Y:S01]  /*1700*/  ULDC UR4, c[0x0][0x288] ;  /* 0x0000a20000047ab9 */ /* 0x000fe20000000800 */
[----:B------:R-:W-:Y:S02]  /*1710*/  SHF.L.U64.HI R205, R203, 0x2, R226 ;  /* 0x00000002cbcd7819 */ /* 0x000fe400000102e2 */
[C---:B------:R-:W-:Y:S01]  /*1720*/  IADD3 R8, P4, R204.reuse, UR6, RZ ;  /* 0x00000006cc087c10 */ /* 0x040fe2000ff9e0ff */
[----:B------:R0:W5:Y:S01]  /*1730*/  @P2 LDG.E R11, desc[UR56][R4.64] ;  /* 0x00000038040b2981 */ /* 0x000162000c1e1900 */
[----:B------:R-:W-:Y:S01]  /*1740*/  @P1 IADD3 R6, P2, R204, UR8, RZ ;  /* 0x00000008cc061c10 */ /* 0x000fe2000ff5e0ff */
[----:B------:R-:W-:Y:S01]  /*1750*/  IMAD.U32 R150, RZ, RZ, UR4 ;  /* 0x00000004ff967e24 */ /* 0x000fe2000f8e00ff */
[C---:B------:R-:W-:Y:S01]  /*1760*/  IADD3.X R9, R205.reuse, UR7, RZ, P4, !PT ;  /* 0x00000007cd097c10 */ /* 0x040fe2000a7fe4ff */
[----:B------:R-:W-:Y:S01]  /*1770*/  ULDC.64 UR4, c[0x0][0x418] ;  /* 0x0001060000047ab9 */ /* 0x000fe20000000a00 */
[----:B------:R-:W-:-:S03]  /*1780*/  @P1 IADD3.X R7, R205, UR9, RZ, P2, !PT ;  /* 0x00000009cd071c10 */ /* 0x000fc600097fe4ff */
[----:B------:R0:W5:Y:S01]  /*1790*/  @P0 LDG.E R27, desc[UR56][R8.64] ;  /* 0x00000038081b0981 */ /* 0x000162000c1e1900 */
[----:B------:R-:W-:Y:S01]  /*17a0*/  UISETP.NE.U32.AND UP0, UPT, UR4, URZ, UPT ;  /* 0x0000003f0400728c */ /* 0x000fe2000bf05070 */
[C---:B------:R-:W-:Y:S01]  /*17b0*/  LOP3.LUT R3, R146.reuse, 0xff000000, RZ, 0xc0, !PT ;  /* 0xff00000092037812 */ /* 0x040fe200078ec0ff */
[----:B------:R-:W-:Y:S01]  /*17c0*/  ULDC.64 UR8, c[0x0][0xa20] ;  /* 0x0002880000087ab9 */ /* 0x000fe20000000a00 */
[----:B------:R0:W5:Y:S01]  /*17d0*/  @P1 LDG.E R150, desc[UR56][R6.64] ;  /* 0x0000003806961981 */ /* 0x000162000c1e1900 */
[----:B------:R-:W-:Y:S01]  /*17e0*/  UISETP.NE.AND.EX UP0, UPT, UR5, URZ, UPT, UP0 ;  /* 0x0000003f0500728c */ /* 0x000fe2000bf05300 */
[----:B------:R-:W-:Y:S01]  /*17f0*/  ULDC UR4, c[0x0][0x424] ;  /* 0x0001090000047ab9 */ /* 0x000fe20000000800 */
[----:B------:R-:W-:Y:S02]  /*1800*/  ISETP.NE.U32.AND P2, PT, RZ, UR8, PT ;  /* 0x00000008ff007c0c */ /* 0x000fe4000bf45070 */
[----:B------:R-:W-:Y:S01]  /*1810*/  USEL UR4, UR4, 0x1, UP0 ;  /* 0x0000000104047887 */ /* 0x000fe20008000000 */
[----:B------:R-:W-:Y:S01]  /*1820*/  ULDC UR5, c[0x0][0x2f0] ;  /* 0x0000bc0000057ab9 */ /* 0x000fe20000000800 */
[----:B------:R-:W-:-:S02]  /*1830*/  LOP3.LUT R0, R146, 0xff0000, RZ, 0xc0, !PT ;  /* 0x00ff000092007812 */ /* 0x000fc400078ec0ff */
[----:B------:R-:W-:Y:S01]  /*1840*/  UIMAD UR4, UR4, UR5, URZ ;  /* 0x00000005040472a4 */ /* 0x000fe2000f8e023f */
[----:B------:R-:W-:Y:S02]  /*1850*/  SHF.R.U32.HI R3, RZ, 0x8, R3 ;  /* 0x00000008ff037819 */ /* 0x000fe40000011603 */
[----:B------:R-:W-:Y:S01]  /*1860*/  ISETP.NE.AND.EX P2, PT, RZ, UR9, PT, P2 ;  /* 0x00000009ff007c0c */ /* 0x000fe2000bf45320 */
[----:B------:R-:W-:Y:S01]  /*1870*/  ULDC UR5, c[0x0][0x348] ;  /* 0x0000d20000057ab9 */ /* 0x000fe20000000800 */
[----:B------:R-:W-:Y:S02]  /*1880*/  LEA.HI R202, R0, R3, RZ, 0x10 ;  /* 0x0000000300ca7211 */ /* 0x000fe400078f80ff */
[----:B------:R-:W-:Y:S02]  /*1890*/  LOP3.LUT R199, R146, 0xffff, RZ, 0xc0, !PT ;  /* 0x0000ffff92c77812 */ /* 0x000fe400078ec0ff */
[----:B------:R-:W-:Y:S01]  /*18a0*/  MOV R208, R145 ;  /* 0x0000009100d07202 */ /* 0x000fe20000000f00 */
[----:B0-----:R-:W-:Y:S06]  /*18b0*/  @P1 BRA `(.L_x_423) ;  /* 0x0000000000241947 */ /* 0x001fec0003800000 */
[----:B------:R-:W-:Y:S02]  /*18c0*/  ULDC.64 UR6, c[0x0][0xa00] ;  /* 0x0002800000067ab9 */ /* 0x000fe40000000a00 */
[----:B------:R-:W-:-:S04]  /*18d0*/  ISETP.NE.U32.AND P1, PT, RZ, UR6, PT ;  /* 0x00000006ff007c0c */ /* 0x000fc8000bf25070 */
[----:B------:R-:W-:-:S13]  /*18e0*/  ISETP.NE.AND.EX P1, PT, RZ, UR7, PT, P1 ;  /* 0x00000007ff007c0c */ /* 0x000fda000bf25310 */
[----:B------:R-:W-:Y:S05]  /*18f0*/  @!P1 BRA `(.L_x_423) ;  /* 0x0000000000149947 */ /* 0x000fea0003800000 */
[----:B------:R-:W0:Y:S02]  /*1900*/  LDC.64 R4, c[0x0][0xa00] ;  /* 0x00028000ff047b82 */ /* 0x000e240000000a00 */
[----:B0-----:R-:W-:-:S05]  /*1910*/  IMAD.WIDE R4, R203, 0x4, R4 ;  /* 0x00000004cb047825 */ /* 0x001fca00078e0204 */
[----:B-----5:R-:W2:Y:S04]  /*1920*/  LDG.E R150, desc[UR56][R4.64] ;  /* 0x0000003804967981 */ /* 0x020ea8000c1e1900 */
[----:B------:R-:W2:Y:S02]  /*1930*/  LDG.E R3, desc[UR56][R4.64+0x4] ;  /* 0x0000043804037981 */ /* 0x000ea4000c1e1900 */
[----:B--2---:R-:W-:-:S07]  /*1940*/  IMAD.IADD R150, R3, 0x1, -R150 ;  /* 0x0000000103967824 */ /* 0x004fce00078e0a96 */
.L_x_423:
[----:B------:R-:W-:Y:S02]  /*1950*/  IMAD.U32 R24, RZ, RZ, UR5 ;  /* 0x00000005ff187e24 */ /* 0x000fe4000f8e00ff */
[----:B------:R-:W-:Y:S01]  /*1960*/  IMAD.U32 R26, RZ, RZ, UR4 ;  /* 0x00000004ff1a7e24 */ /* 0x000fe2000f8e00ff */
[----:B------:R-:W-:Y:S06]  /*1970*/  @!P2 BRA `(.L_x_424) ;  /* 0x000000000010a947 */ /* 0x000fec0003800000 */
[----:B------:R-:W-:-:S04]  /*1980*/  IADD3 R4, P0, R204, UR8, RZ ;  /* 0x00000008cc047c10 */ /* 0x000fc8000ff1e0ff */
[----:B------:R-:W-:-:S05]  /*1990*/  IADD3.X R5, R205, UR9, RZ, P0, !PT ;  /* 0x00000009cd057c10 */ /* 0x000fca00087fe4ff */
[----:B------:R0:W5:Y:S01]  /*19a0*/  LDG.E R26, desc[UR56][R4.64] ;  /* 0x00000038041a7981 */ /* 0x000162000c1e1900 */
[----:B------:R-:W-:Y:S05]  /*19b0*/  BRA `(.L_x_425) ;  /* 0x0000000000107947 */ /* 0x000fea0003800000 */
.L_x_424:
[----:B------:R-:W-:Y:S05]  /*19c0*/  @!P0 BRA `(.L_x_425) ;  /* 0x00000000000c8947 */ /* 0x000fea0003800000 */
[----:B------:R-:W2:Y:S04]  /*19d0*/  LDG.E R3, desc[UR56][R8.64] ;  /* 0x0000003808037981 */ /* 0x000ea8000c1e1900 */
[----:B------:R-:W2:Y:S02]  /*19e0*/  LDG.E R26, desc[UR56][R8.64+0x4] ;  /* 0x00000438081a7981 */ /* 0x000ea4000c1e1900 */
[----:B--2---:R-:W-:-:S07]  /*19f0*/  IADD3 R26, -R3, R26, RZ ;  /* 0x0000001a031a7210 */ /* 0x004fce0007ffe1ff */
.L_x_425:
[----:B------:R-:W-:Y:S01]  /*1a00*/  ULDC.64 UR4, c[0x0][0xa10] ;  /* 0x0002840000047ab9 */ /* 0x000fe20000000a00 */
[----:B------:R-:W2:Y:S01]  /*1a10*/  LDL.LU R28, [R1+0x10] ;  /* 0x00001000011c7983 */ /* 0x000ea20000300800 */
[----:B------:R-:W-:-:S04]  /*1a20*/  ISETP.NE.U32.AND P0, PT, RZ, UR4, PT ;  /* 0x00000004ff007c0c */ /* 0x000fc8000bf05070 */
[----:B------:R-:W-:Y:S01]  /*1a30*/  ISETP.NE.AND.EX P0, PT, RZ, UR5, PT, P0 ;  /* 0x00000005ff007c0c */ /* 0x000fe2000bf05300 */
[----:B------:R-:W-:Y:S02]  /*1a40*/  ULDC.64 UR4, c[0x0][0xa30] ;  /* 0x00028c0000047ab9 */ /* 0x000fe40000000a00 */
[----:B------:R-:W-:-:S10]  /*1a50*/  ISETP.NE.U32.AND P1, PT, RZ, UR4, PT ;  /* 0x00000004ff007c0c */ /* 0x000fd4000bf25070 */
[----:B0-----:R-:W0:Y:S02]  /*1a60*/  @P0 LDC.64 R4, c[0x0][0xa10] ;  /* 0x00028400ff040b82 */ /* 0x001e240000000a00 */
[----:B0-----:R-:W-:-:S05]  /*1a70*/  @P0 IMAD.WIDE R4, R203, 0x4, R4 ;  /* 0x00000004cb040825 */ /* 0x001fca00078e0204 */
[----:B------:R-:W3:Y:S04]  /*1a80*/  @P0 LDG.E R0, desc[UR56][R4.64] ;  /* 0x0000003804000981 */ /* 0x000ee8000c1e1900 */
[----:B------:R-:W3:Y:S01]  /*1a90*/  @P0 LDG.E R3, desc[UR56][R4.64+0x4] ;  /* 0x0000043804030981 */ /* 0x000ee2000c1e1900 */
[----:B------:R-:W-:Y:S01]  /*1aa0*/  ISETP.NE.AND.EX P1, PT, RZ, UR5, PT, P1 ;  /* 0x00000005ff007c0c */ /* 0x000fe2000bf25310 */
[----:B-----5:R-:W-:-:S12]  /*1ab0*/  IMAD.MOV.U32 R143, RZ, RZ, R26 ;  /* 0x000000ffff8f7224 */ /* 0x020fd800078e001a */
[----:B------:R-:W-:-:S04]  /*1ac0*/  @P1 IADD3 R6, P2, R204, UR4, RZ ;  /* 0x00000004cc061c10 */ /* 0x000fc8000ff5e0ff */
[----:B------:R-:W-:-:S05]  /*1ad0*/  @P1 IADD3.X R7, R205, UR5, RZ, P2, !PT ;  /* 0x00000005cd071c10 */ /* 0x000fca00097fe4ff */
[----:B------:R0:W5:Y:S01]  /*1ae0*/  @P1 LDG.E R143, desc[UR56][R6.64] ;  /* 0x00000038068f1981 */ /* 0x000162000c1e1900 */
[----:B------:R-:W-:Y:S01]  /*1af0*/  IMAD.IADD R11, R26, 0x1, -R11 ;  /* 0x000000011a0b7824 */ /* 0x000fe200078e0a0b */
[----:B------:R-:W-:Y:S01]  /*1b00*/  BSSY B0, `(.L_x_426) ;  /* 0x000002c000007945 */ /* 0x000fe20003800000 */
[----:B------:R-:W-:Y:S02]  /*1b10*/  LOP3.LUT R209, R202, 0xff, RZ, 0xc0, !PT ;  /* 0x000000ffcad17812 */ /* 0x000fe400078ec0ff */
[----:B------:R-:W-:Y:S02]  /*1b20*/  SHF.R.U32.HI R202, RZ, 0x10, R202 ;  /* 0x00000010ffca7819 */ /* 0x000fe400000116ca */
[----:B--2---:R-:W-:Y:S01]  /*1b30*/  LOP3.LUT R28, R28, 0xfffffffb, RZ, 0xc0, !PT ;  /* 0xfffffffb1c1c7812 */ /* 0x004fe200078ec0ff */
[----:B---3--:R-:W-:-:S05]  /*1b40*/  @P0 IMAD.IADD R24, R3, 0x1, -R0 ;  /* 0x0000000103180824 */ /* 0x008fca00078e0a00 */
[----:B------:R-:W-:-:S04]  /*1b50*/  IADD3 R152, R11, R24, RZ ;  /* 0x000000180b987210 */ /* 0x000fc80007ffe0ff */
[C---:B------:R-:W-:Y:S01]  /*1b60*/  ISETP.GE.AND P3, PT, R152.reuse, 0x1, PT ;  /* 0x000000019800780c */ /* 0x040fe20003f66270 */
[----:B------:R-:W-:-:S05]  /*1b70*/  VIADD R0, R152, 0x7f ;  /* 0x0000007f98007836 */ /* 0x000fca0000000000 */
[----:B------:R-:W-:-:S04]  /*1b80*/  SHF.R.S32.HI R3, RZ, 0x1f, R0 ;  /* 0x0000001fff037819 */ /* 0x000fc80000011400 */
[----:B------:R-:W-:Y:S01]  /*1b90*/  LEA.HI R3, R3, R0, RZ, 0x7 ;  /* 0x0000000003037211 */ /* 0x000fe200078f38ff */
[----:B------:R-:W-:Y:S02]  /*1ba0*/  IMAD.MOV.U32 R0, RZ, RZ, RZ ;  /* 0x000000ffff007224 */ /* 0x000fe400078e00ff */
[----:B------:R-:W-:Y:S02]  /*1bb0*/  @P3 LOP3.LUT R28, R28, 0x4, RZ, 0xfc, !PT ;  /* 0x000000041c1c3812 */ /* 0x000fe400078efcff */
[----:B------:R-:W-:-:S03]  /*1bc0*/  SHF.R.S32.HI R149, RZ, 0x7, R3 ;  /* 0x00000007ff957819 */ /* 0x000fc60000011403 */
[----:B------:R0:W-:Y:S01]  /*1bd0*/  STL [R1+0x10], R28 ;  /* 0x0000101c01007387 */ /* 0x0001e20000100800 */
[----:B------:R-:W-:Y:S05]  /*1be0*/  @!P3 BRA `(.L_x_427) ;  /* 0x000000000074b947 */ /* 0x000fea0003800000 */
[----:B------:R-:W-:Y:S01]  /*1bf0*/  ISETP.NE.AND P0, PT, R202, RZ, PT ;  /* 0x000000ffca00720c */ /* 0x000fe20003f05270 */
[----:B------:R-:W-:-:S03]  /*1c00*/  ULDC UR4, c[0x0][0x9f0] ;  /* 0x00027c0000047ab9 */ /* 0x000fc60000000800 */
[----:B------:R-:W-:-:S04]  /*1c10*/  SEL R9, R202, UR4, P0 ;  /* 0x00000004ca097c07 */ /* 0x000fc80008000000 */
[-C--:B0-----:R-:W-:Y:S02]  /*1c20*/  IABS R6, R9.reuse ;  /* 0x0000000900067213 */ /* 0x081fe40000000000 */
[----:B------:R-:W-:Y:S02]  /*1c30*/  IADD3 R0, R149, -0x1, R9 ;  /* 0xffffffff95007810 */ /* 0x000fe40007ffe009 */
[----:B------:R-:W0:Y:S01]  /*1c40*/  I2F.RP R3, R6 ;  /* 0x0000000600037306 */ /* 0x000e220000209400 */
[-C--:B------:R-:W-:Y:S02]  /*1c50*/  IABS R10, R9.reuse ;  /* 0x00000009000a7213 */ /* 0x080fe40000000000 */
[----:B------:R-:W-:Y:S02]  /*1c60*/  IABS R8, R0 ;  /* 0x0000000000087213 */ /* 0x000fe40000000000 */
[----:B------:R-:W-:-:S04]  /*1c70*/  LOP3.LUT R0, R0, R9, RZ, 0x3c, !PT ;  /* 0x0000000900007212 */ /* 0x000fc800078e3cff */
[----:B------:R-:W-:Y:S01]  /*1c80*/  ISETP.GE.AND P2, PT, R0, RZ, PT ;  /* 0x000000ff0000720c */ /* 0x000fe20003f46270 */
[----:B0-----:R-:W0:Y:S02]  /*1c90*/  MUFU.RCP R3, R3 ;  /* 0x0000000300037308 */ /* 0x001e240000001000 */
[----:B0-----:R-:W-:Y:S02]  /*1ca0*/  VIADD R4, R3, 0xffffffe ;  /* 0x0ffffffe03047836 */ /* 0x001fe40000000000 */
[----:B------:R-:W-:-:S04]  /*1cb0*/  IMAD.MOV R3, RZ, RZ, -R10 ;  /* 0x000000ffff037224 */ /* 0x000fc800078e0a0a */
[----:B------:R0:W1:Y:S02]  /*1cc0*/  F2I.FTZ.U32.TRUNC.NTZ R5, R4 ;  /* 0x0000000400057305 */ /* 0x000064000021f000 */
[----:B0-----:R-:W-:Y:S01]  /*1cd0*/  IMAD.MOV.U32 R4, RZ, RZ, RZ ;  /* 0x000000ffff047224 */ /* 0x001fe200078e00ff */
[----:B-1----:R-:W-:-:S05]  /*1ce0*/  IADD3 R7, RZ, -R5, RZ ;  /* 0x80000005ff077210 */ /* 0x002fca0007ffe0ff */
[----:B------:R-:W-:-:S04]  /*1cf0*/  IMAD R7, R7, R6, RZ ;  /* 0x0000000607077224 */ /* 0x000fc800078e02ff */
[----:B------:R-:W-:-:S06]  /*1d00*/  IMAD.HI.U32 R5, R5, R7, R4 ;  /* 0x0000000705057227 */ /* 0x000fcc00078e0004 */
[----:B------:R-:W-:-:S04]  /*1d10*/  IMAD.HI.U32 R5, R5, R8, RZ ;  /* 0x0000000805057227 */ /* 0x000fc800078e00ff */
[----:B------:R-:W-:-:S05]  /*1d20*/  IMAD R3, R5, R3, R8 ;  /* 0x0000000305037224 */ /* 0x000fca00078e0208 */
[----:B------:R-:W-:-:S13]  /*1d30*/  ISETP.GT.U32.AND P1, PT, R6, R3, PT ;  /* 0x000000030600720c */ /* 0x000fda0003f24070 */
[----:B------:R-:W-:Y:S01]  /*1d40*/  @!P1 IMAD.IADD R3, R3, 0x1, -R6 ;  /* 0x0000000103039824 */ /* 0x000fe200078e0a06 */
[----:B------:R-:W-:Y:S02]  /*1d50*/  @!P1 IADD3 R5, R5, 0x1, RZ ;  /* 0x0000000105059810 */ /* 0x000fe40007ffe0ff */
[----:B------:R-:W-:Y:S02]  /*1d60*/  ISETP.NE.AND P1, PT, R9, RZ, PT ;  /* 0x000000ff0900720c */ /* 0x000fe40003f25270 */
[----:B------:R-:W-:-:S13]  /*1d70*/  ISETP.GE.U32.AND P0, PT, R3, R6, PT ;  /* 0x000000060300720c */ /* 0x000fda0003f06070 */
[----:B------:R-:W-:-:S04]  /*1d80*/  @P0 VIADD R5, R5, 0x1 ;  /* 0x0000000105050836 */ /* 0x000fc80000000000 */
[----:B------:R-:W-:-:S04]  /*1d90*/  IMAD.MOV.U32 R0, RZ, RZ, R5 ;  /* 0x000000ffff007224 */ /* 0x000fc800078e0005 */
[----:B------:R-:W-:Y:S01]  /*1da0*/  @!P2 IMAD.MOV R0, RZ, RZ, -R0 ;  /* 0x000000ffff00a224 */ /* 0x000fe200078e0a00 */
[----:B------:R-:W-:-:S07]  /*1db0*/  @!P1 LOP3.LUT R0, RZ, R9, RZ, 0x33, !PT ;  /* 0x00000009ff009212 */ /* 0x000fce00078e33ff */
.L_x_427:
[----:B------:R-:W-:Y:S05]  /*1dc0*/  BSYNC B0 ;  /* 0x0000000000007941 */ /* 0x000fea0003800000 */
.L_x_426:
[----:B------:R-:W-:Y:S01]  /*1dd0*/  IMAD R3, R209, R0, RZ ;  /* 0x00000000d1037224 */ /* 0x000fe200078e02ff */
[----:B------:R-:W-:-:S04]  /*1de0*/  PLOP3.LUT P2, PT, PT, PT, PT, 0x80, 0x0 ;  /* 0x000000000000781c */ /* 0x000fc80003f4f070 */
[C---:B------:R-:W-:Y:S02]  /*1df0*/  VIADDMNMX R0, R3.reuse, R0, R149, PT ;  /* 0x0000000003007246 */ /* 0x040fe40003800195 */
[----:B------:R-:W-:-:S03]  /*1e00*/  LEA R3, R3, -R11, 0x7 ;  /* 0x8000000b03037211 */ /* 0x000fc600078e38ff */
[----:B------:R-:W-:Y:S01]  /*1e10*/  IMAD R5, R0, 0x80, -R11 ;  /* 0x0000008000057824 */ /* 0x000fe200078e0a0b */
[----:B------:R-:W-:-:S04]  /*1e20*/  VIMNMX R3, RZ, R3, !PT ;  /* 0x00000003ff037248 */ /* 0x000fc80007fe0100 */
[----:B------:R-:W-:Y:S02]  /*1e30*/  VIMNMX R0, R5, R24, PT ;  /* 0x0000001805007248 */ /* 0x000fe40003fe0100 */
[----:B------:R-:W-:Y:S02]  /*1e40*/  SHF.R.U32.HI R123, RZ, 0x7, R3 ;  /* 0x00000007ff7b7819 */ /* 0x000fe40000011603 */
[----:B------:R-:W-:-:S03]  /*1e50*/  ISETP.GT.AND P0, PT, R0, R3, PT ;  /* 0x000000030000720c */ /* 0x000fc60003f04270 */
[----:B------:R-:W-:-:S10]  /*1e60*/  IMAD.MOV.U32 R25, RZ, RZ, R123 ;  /* 0x000000ffff197224 */ /* 0x000fd400078e007b */
[----:B------:R-:W-:-:S05]  /*1e70*/  @P0 VIADD R0, R0, 0x7f ;  /* 0x0000007f00000836 */ /* 0x000fca0000000000 */
[----:B------:R-:W-:-:S04]  /*1e80*/  @P0 SHF.R.S32.HI R3, RZ, 0x1f, R0 ;  /* 0x0000001fff030819 */ /* 0x000fc80000011400 */
[----:B------:R-:W-:-:S04]  /*1e90*/  @P0 LEA.HI R3, R3, R0, RZ, 0x7 ;  /* 0x0000000003030211 */ /* 0x000fc800078f38ff */
[----:B------:R-:W-:-:S04]  /*1ea0*/  @P0 SHF.R.S32.HI R25, RZ, 0x7, R3 ;  /* 0x00000007ff190819 */ /* 0x000fc80000011403 */
[----:B------:R-:W-:-:S13]  /*1eb0*/  ISETP.GT.AND P0, PT, R25, R123, PT ;  /* 0x0000007b1900720c */ /* 0x000fda0003f04270 */
[----:B------:R-:W-:Y:S05]  /*1ec0*/  @!P0 BRA `(.L_x_428) ;  /* 0x0000008800a88947 */ /* 0x000fea0003800000 */
[----:B------:R-:W-:Y:S01]  /*1ed0*/  IADD3 R116, R2, 0x1c400, RZ ;  /* 0x0001c40002747810 */ /* 0x000fe20007ffe0ff */
[----:B------:R-:W-:Y:S03]  /*1ee0*/  BSSY B6, `(.L_x_429) ;  /* 0x0000013000067945 */ /* 0x000fe60003800000 */
[----:B------:R-:W-:-:S13]  /*1ef0*/  LOP3.LUT P0, RZ, R116, 0x3ff, RZ, 0xc0, !PT ;  /* 0x000003ff74ff7812 */ /* 0x000fda000780c0ff */
[----:B------:R-:W-:Y:S05]  /*1f00*/  @!P0 BRA `(.L_x_430) ;  /* 0x0000000000408947 */ /* 0x000fea0003800000 */
[----:B------:R-:W-:Y:S01]  /*1f10*/  MOV R14, 0x0 ;  /* 0x00000000000e7802 */ /* 0x000fe20000000f00 */
[----:B------:R-:W-:Y:S01]  /*1f20*/  ULDC.64 UR4, c[0x4][0x118] ;  /* 0x0100460000047ab9 */ /* 0x000fe20000000a00 */
[----:B------:R-:W-:Y:S01]  /*1f30*/  ULDC.64 UR6, c[0x4][0x90] ;  /* 0x0100240000067ab9 */ /* 0x000fe20000000a00 */
[----:B------:R-:W-:Y:S01]  /*1f40*/  IMAD.U32 R4, RZ, RZ, UR4 ;  /* 0x00000004ff047e24 */ /* 0x000fe2000f8e00ff */
[----:B------:R-:W-:Y:S01]  /*1f50*/  MOV R12, 0x1 ;  /* 0x00000001000c7802 */ /* 0x000fe20000000f00 */
[----:B------:R-:W-:Y:S01]  /*1f60*/  IMAD.U32 R5, RZ, RZ, UR5 ;  /* 0x00000005ff057e24 */ /* 0x000fe2000f8e00ff */
[----:B------:R-:W1:Y:S01]  /*1f70*/  LDC.64 R14, c[0x4][R14] ;  /* 0x010000000e0e7b82 */ /* 0x000e620000000a00 */
[----:B------:R-:W-:Y:S01]  /*1f80*/  ULDC.64 UR4, c[0x4][0x120] ;  /* 0x0100480000047ab9 */ /* 0x000fe20000000a00 */
[----:B------:R-:W-:Y:S01]  /*1f90*/  IMAD.U32 R10, RZ, RZ, UR6 ;  /* 0x00000006ff0a7e24 */ /* 0x000fe2000f8e00ff */
[----:B0-----:R-:W-:Y:S01]  /*1fa0*/  MOV R7, UR5 ;  /* 0x0000000500077c02 */ /* 0x001fe20008000f00 */
[----:B------:R-:W-:-:S02]  /*1fb0*/  IMAD.U32 R6, RZ, RZ, UR4 ;  /* 0x00000004ff067e24 */ /* 0x000fc4000f8e00ff */
[----:B------:R-:W-:Y:S02]  /*1fc0*/  IMAD.U32 R11, RZ, RZ, UR7 ;  /* 0x00000007ff0b7e24 */ /* 0x000fe4000f8e00ff */
[----:B------:R-:W-:Y:S02]  /*1fd0*/  IMAD.MOV.U32 R8, RZ, RZ, 0x70 ;  /* 0x00000070ff087424 */ /* 0x000fe400078e00ff */
[----:B------:R-:W-:-:S07]  /*1fe0*/  IMAD.MOV.U32 R13, RZ, RZ, RZ ;  /* 0x000000ffff0d7224 */ /* 0x000fce00078e00ff */
[----:B------:R-:W-:-:S07]  /*1ff0*/  LEPC R20, `(.L_x_430) ;  /* 0x000000001014794e */ /* 0x000fce0000000000 */
[----:B-1---5:R-:W-:Y:S05]  /*2000*/  CALL.ABS.NOINC R14 ;  /* 0x000000000e007343 */ /* 0x022fea0003c00000 */
.L_x_430:
[----:B------:R-:W-:Y:S05]  /*2010*/  BSYNC B6 ;  /* 0x0000000000067941 */ /* 0x000fea0003800000 */
.L_x_429:
[----:B------:R-:W-:Y:S01]  /*2020*/  VIADD R103, R2, 0x400 ;  /* 0x0000040002677836 */ /* 0x000fe20000000000 */
[----:B------:R-:W-:Y:S04]  /*2030*/  BSSY B6, `(.L_x_431) ;  /* 0x0000013000067945 */ /* 0x000fe80003800000 */
[----:B------:R-:W-:-:S13]  /*2040*/  LOP3.LUT P0, RZ, R103, 0x3ff, RZ, 0xc0, !PT ;  /* 0x000003ff67ff7812 */ /* 0x000fda000780c0ff */
[----:B------:R-:W-:Y:S05]  /*2050*/  @!P0 BRA `(.L_x_432) ;  /* 0x0000000000408947 */ /* 0x000fea0003800000 */
[----:B------:R-:W-:Y:S01]  /*2060*/  MOV R14, 0x0 ;  /* 0x00000000000e7802 */ /* 0x000fe20000000f00 */
[----:B------:R-:W-:Y:S01]  /*2070*/  ULDC.64 UR4, c[0x4][0x118] ;  /* 0x0100460000047ab9 */ /* 0x000fe20000000a00 */
[----:B------:R-:W-:Y:S01]  /*2080*/  ULDC.64 UR6, c[0x4][0x120] ;  /* 0x0100480000067ab9 */ /* 0x000fe20000000a00 */
[----:B------:R-:W-:Y:S01]  /*2090*/  IMAD.U32 R4, RZ, RZ, UR4 ;  /* 0x00000004ff047e24 */ /* 0x000fe2000f8e00ff */
[----:B------:R-:W-:Y:S01]  /*20a0*/  MOV R5, UR5 ;  /* 0x0000000500057c02 */ /* 0x000fe20008000f00 */
[----:B------:R-:W-:Y:S01]  /*20b0*/  ULDC.64 UR4, c[0x4][0x80] ;  /* 0x0100200000047ab9 */ /* 0x000fe20000000a00 */
[----:B------:R-:W1:Y:S01]  /*20c0*/  LDC.64 R14, c[0x4][R14] ;  /* 0x010000000e0e7b82 */ /* 0x000e620000000a00 */
[----:B0-----:R-:W-:Y:S01]  /*20d0*/  IMAD.U32 R6, RZ, RZ, UR6 ;  /* 0x00000006ff067e24 */ /* 0x001fe2000f8e00ff */
[----:B------:R-:W-:Y:S01]  /*20e0*/  MOV R11, UR5 ;  /* 0x00000005000b7c02 */ /* 0x000fe20008000f00 */
[----:B------:R-:W-:Y:S02]  /*20f0*/  IMAD.U32 R7, RZ, RZ, UR7 ;  /* 0x00000007ff077e24 */ /* 0x000fe4000f8e00ff */
[----:B------:R-:W-:-:S02]  /*2100*/  IMAD.U32 R10, RZ, RZ, UR4 ;  /* 0x00000004ff0a7e24 */ /* 0x000fc4000f8e00ff */
[----:B------:R-:W-:Y:S02]  /*2110*/  IMAD.MOV.U32 R8, RZ, RZ, 0x70 ;  /* 0x00000070ff087424 */ /* 0x000fe400078e00ff */
[----:B------:R-:W-:Y:S02]  /*2120*/  IMAD.MOV.U32 R12, RZ, RZ, 0x1 ;  /* 0x00000001ff0c7424 */ /* 0x000fe400078e00ff */
[----:B------:R-:W-:-:S07]  /*2130*/  IMAD.MOV.U32 R13, RZ, RZ, RZ ;  /* 0x000000ffff0d7224 */ /* 0x000fce00078e00ff */
[----:B------:R-:W-:-:S07]  /*2140*/  LEPC R20, `(.L_x_432) ;  /* 0x000000001014794e */ /* 0x000fce0000000000 */
[----:B-1---5:R-:W-:Y:S05]  /*2150*/  CALL.ABS.NOINC R14 ;  /* 0x000000000e007343 */ /* 0x022fea0003c00000 */
.L_x_432:
[----:B------:R-:W-:Y:S05]  /*2160*/  BSYNC B6 ;  /* 0x0000000000067941 */ /* 0x000fea0003800000 */
.L_x_431:
[----:B------:R-:W-:Y:S01]  /*2170*/  ULDC.64 UR4, c[0x0][0x9f8] ;  /* 0x00027e0000047ab9 */ /* 0x000fe20000000a00 */
[----:B------:R-:W-:Y:S01]  /*2180*/  MOV R8, R203 ;  /* 0x000000cb00087202 */ /* 0x000fe20000000f00 */
[----:B------:R-:W1:Y:S01]  /*2190*/  LDC.64 R10, c[0x0][0x300] ;  /* 0x0000c000ff0a7b82 */ /* 0x000e620000000a00 */
[----:B------:R-:W-:Y:S01]  /*21a0*/  ISETP.NE.U32.AND P0, PT, RZ, UR4, PT ;  /* 0x00000004ff007c0c */ /* 0x000fe2000bf05070 */
[C---:B------:R-:W-:Y:S02]  /*21b0*/  VIADD R0, R18.reuse, 0x20 ;  /* 0x0000002012007836 */ /* 0x040fe40000000000 */
[C---:B------:R-:W-:Y:S01]  /*21c0*/  VIADD R3, R18.reuse, 0x80 ;  /* 0x0000008012037836 */ /* 0x040fe20000000000 */
[----:B------:R-:W-:Y:S01]  /*21d0*/  ISETP.NE.AND.EX P0, PT, RZ, UR5, PT, P0 ;  /* 0x00000005ff007c0c */ /* 0x000fe2000bf05300 */
[----:B------:R-:W-:Y:S01]  /*21e0*/  IMAD.IADD R118, R27, 0x1, R26 ;  /* 0x000000011b767824 */ /* 0x000fe200078e021a */
[----:B------:R-:W-:Y:S01]  /*21f0*/  SHF.R.S32.HI R19, RZ, 0x1f, R18 ;  /* 0x0000001fff137819 */ /* 0x000fe20000011412 */
[----:B------:R-:W-:Y:S01]  /*2200*/  ULDC.64 UR6, c[0x0][0x330] ;  /* 0x0000cc0000067ab9 */ /* 0x000fe20000000a00 */
[----:B------:R-:W-:Y:S01]  /*2210*/  VIADD R20, R18, 0xa0 ;  /* 0x000000a012147836 */ /* 0x000fe20000000000 */
[----:B------:R-:W2:Y:S08]  /*2220*/  LDC.64 R12, c[0x0][0x3f8] ;  /* 0x0000fe00ff0c7b82 */ /* 0x000eb00000000a00 */
[----:B------:R-:W-:Y:S01]  /*2230*/  @P0 IADD3 R4, P1, R204, UR4, RZ ;  /* 0x00000004cc040c10 */ /* 0x000fe2000ff3e0ff */
[----:B------:R-:W-:Y:S01]  /*2240*/  ULDC UR4, c[0x0][0x2f4] ;  /* 0x0000bd0000047ab9 */ /* 0x000fe20000000800 */
[----:B------:R-:W3:Y:S02]  /*2250*/  LDC R27, c[0x0][0x3f4] ;  /* 0x0000fd00ff1b7b82 */ /* 0x000ee40000000800 */
[----:B------:R-:W-:-:S05]  /*2260*/  @P0 IADD3.X R5, R205, UR5, RZ, P1, !PT ;  /* 0x00000005cd050c10 */ /* 0x000fca0008ffe4ff */
[----:B------:R4:W3:Y:S01]  /*2270*/  @P0 LDG.E R8, desc[UR56][R4.64] ;  /* 0x0000003804080981 */ /* 0x0008e2000c1e1900 */
[----:B------:R-:W-:Y:S01]  /*2280*/  ISETP.GE.AND P2, PT, R0, UR4, PT ;  /* 0x0000000400007c0c */ /* 0x000fe2000bf46270 */
[C---:B------:R-:W-:Y:S01]  /*2290*/  IMAD.WIDE.U32 R112, R199.reuse, UR6, R18 ;  /* 0x00000006c7707c25 */ /* 0x040fe2000f8e0012 */
[C---:B------:R-:W-:Y:S01]  /*22a0*/  ISETP.GE.AND P0, PT, R18.reuse, UR4, PT ;  /* 0x0000000412007c0c */ /* 0x040fe2000bf06270 */
[----:B------:R-:W3:Y:S01]  /*22b0*/  S2R R151, SR_TID.X ;  /* 0x0000000000977919 */ /* 0x000ee20000002100 */
[----:B0-----:R-:W-:Y:S01]  /*22c0*/  SEL R6, RZ, 0xffffffff, P2 ;  /* 0xffffffffff067807 */ /* 0x001fe20001000000 */
[----:B------:R-:W-:Y:S01]  /*22d0*/  IMAD R113, R199, UR7, R113 ;  /* 0x00000007c7717c24 */ /* 0x000fe2000f8e0271 */
[----:B------:R-:W-:Y:S01]  /*22e0*/  ISETP.GE.AND P1, PT, R3, UR4, PT ;  /* 0x0000000403007c0c */ /* 0x000fe2000bf26270 */
[----:B------:R-:W-:Y:S01]  /*22f0*/  ULDC.64 UR6, c[0x0][0xa08] ;  /* 0x0002820000067ab9 */ /* 0x000fe20000000a00 */
[----:B------:R-:W-:Y:S01]  /*2300*/  SEL R3, RZ, 0x1, P0 ;  /* 0x00000001ff037807 */ /* 0x000fe20000000000 */
[----:B----4-:R-:W-:Y:S01]  /*2310*/  VIADD R4, R18, 0x60 ;  /* 0x0000006012047836 */ /* 0x010fe20000000000 */
[----:B------:R-:W-:Y:S01]  /*2320*/  SHF.L.U32 R6, R6, 0x1, RZ ;  /* 0x0000000106067819 */ /* 0x000fe200000006ff */
[----:B--2---:R-:W-:Y:S01]  /*2330*/  IMAD.WIDE.U32 R108, R17, R12, R18 ;  /* 0x0000000c116c7225 */ /* 0x004fe200078e0012 */
[----:B------:R-:W-:-:S02]  /*2340*/  SHF.R.S32.HI R21, RZ, 0x1f, R118 ;  /* 0x0000001fff157819 */ /* 0x000fc40000011476 */
[----:B------:R-:W-:Y:S01]  /*2350*/  LOP3.LUT R5, R6, 0x2, R3, 0xe2, !PT ;  /* 0x0000000206057812 */ /* 0x000fe200078ee203 */
[----:B------:R-:W-:Y:S01]  /*2360*/  VIADD R3, R18, 0x40 ;  /* 0x0000004012037836 */ /* 0x000fe20000000000 */
[----:B------:R-:W-:Y:S01]  /*2370*/  ISETP.GE.AND P2, PT, R4, UR4, PT ;  /* 0x0000000404007c0c */ /* 0x000fe2000bf46270 */
[-C--:B-1----:R-:W-:Y:S01]  /*2380*/  IMAD R9, R21, R10.reuse, RZ ;  /* 0x0000000a15097224 */ /* 0x082fe200078e02ff */
[----:B------:R-:W-:Y:S01]  /*2390*/  SHF.R.S32.HI R144, RZ, 0x1f, R17 ;  /* 0x0000001fff907819 */ /* 0x000fe20000011411 */
[C---:B------:R-:W-:Y:S01]  /*23a0*/  IMAD.WIDE.U32 R6, R118.reuse, R10, RZ ;  /* 0x0000000a76067225 */ /* 0x040fe200078e00ff */
[----:B------:R-:W-:Y:S02]  /*23b0*/  ISETP.GE.AND P0, PT, R3, UR4, PT ;  /* 0x0000000403007c0c */ /* 0x000fe4000bf06270 */
[----:B------:R-:W-:Y:S01]  /*23c0*/  SEL R34, RZ, 0x10, P1 ;  /* 0x00000010ff227807 */ /* 0x000fe20000800000 */
[----:B------:R-:W-:Y:S01]  /*23d0*/  IMAD R15, R118, R11, R9 ;  /* 0x0000000b760f7224 */ /* 0x000fe200078e0209 */
[----:B------:R-:W-:Y:S01]  /*23e0*/  SEL R14, RZ, 0x4, P0 ;  /* 0x00000004ff0e7807 */ /* 0x000fe20000000000 */
[----:B------:R-:W-:Y:S01]  /*23f0*/  IMAD.SHL.U32 R135, R10, 0x40, RZ ;  /* 0x000000400a877824 */ /* 0x000fe200078e00ff */
[----:B------:R-:W-:Y:S01]  /*2400*/  SEL R9, RZ, 0x8, P2 ;  /* 0x00000008ff097807 */ /* 0x000fe20001000000 */
[----:B---3--:R-:W-:Y:S01]  /*2410*/  IMAD.SHL.U32 R122, R27, 0x2, RZ ;  /* 0x000000021b7a7824 */ /* 0x008fe200078e00ff */
[----:B------:R-:W-:-:S02]  /*2420*/  ISETP.NE.U32.AND P0, PT, RZ, UR6, PT ;  /* 0x00000006ff007c0c */ /* 0x000fc4000bf05070 */
[----:B------:R-:W-:Y:S02]  /*2430*/  IADD3 R7, R7, R15, RZ ;  /* 0x0000000f07077210 */ /* 0x000fe40007ffe0ff */
[----:B------:R-:W-:Y:S01]  /*2440*/  ISETP.GE.AND P2, PT, R20, UR4, PT ;  /* 0x0000000414007c0c */ /* 0x000fe2000bf46270 */
[----:B------:R-:W-:Y:S01]  /*2450*/  ULDC.64 UR4, c[0x0][0x308] ;  /* 0x0000c20000047ab9 */ /* 0x000fe20000000a00 */
[----:B------:R-:W-:Y:S01]  /*2460*/  LOP3.LUT R5, R9, R5, R14, 0xfe, !PT ;  /* 0x0000000509057212 */ /* 0x000fe200078efe0e */
[----:B------:R-:W-:Y:S01]  /*2470*/  IMAD.WIDE.U32 R6, R199, UR4, R6 ;  /* 0x00000004c7067c25 */ /* 0x000fe2000f8e0006 */
[----:B------:R-:W-:Y:S01]  /*2480*/  ISETP.NE.AND.EX P0, PT, RZ, UR7, PT, P0 ;  /* 0x00000007ff007c0c */ /* 0x000fe2000bf05300 */
[----:B------:R-:W0:Y:S01]  /*2490*/  LDC.64 R14, c[0x0][0x408] ;  /* 0x00010200ff0e7b82 */ /* 0x000e220000000a00 */
[----:B------:R-:W-:Y:S01]  /*24a0*/  LOP3.LUT R34, R5, R34, RZ, 0xfc, !PT ;  /* 0x0000002205227212 */ /* 0x000fe200078efcff */
[----:B------:R-:W-:Y:S01]  /*24b0*/  IMAD R7, R199, UR5, R7 ;  /* 0x00000005c7077c24 */ /* 0x000fe2000f8e0207 */
[----:B------:R-:W-:Y:S01]  /*24c0*/  ULDC.64 UR4, c[0x0][0x310] ;  /* 0x0000c40000047ab9 */ /* 0x000fe20000000a00 */
[----:B------:R-:W-:-:S02]  /*24d0*/  SHF.R.S32.HI R23, RZ, 0x1f, R22 ;  /* 0x0000001fff177819 */ /* 0x000fc40000011416 */
[-C--:B------:R-:W-:Y:S02]  /*24e0*/  ISETP.GE.AND P1, PT, R0, R27.reuse, PT ;  /* 0x0000001b0000720c */ /* 0x080fe40003f26270 */
[----:B------:R-:W-:Y:S01]  /*24f0*/  ISETP.GE.AND P3, PT, R3, R27, PT ;  /* 0x0000001b0300720c */ /* 0x000fe20003f66270 */
[----:B------:R-:W-:Y:S01]  /*2500*/  IMAD.WIDE.U32 R110, R17, R12, R22 ;  /* 0x0000000c116e7225 */ /* 0x000fe200078e0016 */
[----:B------:R-:W-:Y:S02]  /*2510*/  LOP3.LUT R28, R28, 0xfffffffe, RZ, 0xc0, !PT ;  /* 0xfffffffe1c1c7812 */ /* 0x000fe400078ec0ff */
[----:B------:R-:W-:Y:S02]  /*2520*/  SHF.R.U32.HI R37, RZ, 0x3, R185 ;  /* 0x00000003ff257819 */ /* 0x000fe400000116b9 */
[C-C-:B------:R-:W-:Y:S02]  /*2530*/  SHF.L.U64.HI R131, R10.reuse, 0x7, R11.reuse ;  /* 0x000000070a837819 */ /* 0x140fe4000001020b */
[----:B------:R-:W-:-:S02]  /*2540*/  SHF.L.U64.HI R134, R10, 0x6, R11 ;  /* 0x000000060a867819 */ /* 0x000fc4000001020b */
[----:B------:R-:W-:Y:S02]  /*2550*/  SHF.L.U64.HI R132, R12, 0x7, R13 ;  /* 0x000000070c847819 */ /* 0x000fe4000001020d */
[C---:B------:R-:W-:Y:S02]  /*2560*/  IADD3 R118, P4, R17.reuse, R118, RZ ;  /* 0x0000007611767210 */ /* 0x040fe40007f9e0ff */
[----:B------:R-:W-:Y:S01]  /*2570*/  @P3 LOP3.LUT R28, R28, 0x1, RZ, 0xfc, !PT ;  /* 0x000000011c1c3812 */ /* 0x000fe200078efcff */
[----:B0-----:R-:W-:Y:S01]  /*2580*/  IMAD.WIDE.U32 R106, R17, R14, R22 ;  /* 0x0000000e116a7225 */ /* 0x001fe200078e0016 */
[----:B------:R-:W-:-:S03]  /*2590*/  SHF.L.U64.HI R133, R14, 0x7, R15 ;  /* 0x000000070e857819 */ /* 0x000fc6000001020f */
[----:B------:R0:W-:Y:S01]  /*25a0*/  STL [R1+0x10], R28 ;  /* 0x0000101c01007387 */ /* 0x0001e20000100800 */
[----:B------:R-:W-:Y:S01]  /*25b0*/  IMAD.WIDE.U32 R104, R17, R14, R18 ;  /* 0x0000000e11687225 */ /* 0x000fe200078e0012 */
[----:B------:R-:W-:Y:S02]  /*25c0*/  MOV R130, 0x20 ;  /* 0x0000002000827802 */ /* 0x000fe40000000f00 */
[----:B------:R-:W-:Y:S01]  /*25d0*/  SHF.R.S32.HI R147, RZ, 0x1f, R207 ;  /* 0x0000001fff937819 */ /* 0x000fe200000114cf */
[----:B------:R-:W-:Y:S01]  /*25e0*/  IMAD.X R119, R21, 0x1, R144, P4 ;  /* 0x0000000115777824 */ /* 0x000fe200020e0690 */
[----:B------:R-:W-:Y:S02]  /*25f0*/  LEA.HI R151, R151, 0x8, RZ, 0x19 ;  /* 0x0000000897977811 */ /* 0x000fe400078fc8ff */
[----:B------:R-:W-:Y:S02]  /*2600*/  SHF.R.S32.HI R9, RZ, 0x1f, R8 ;  /* 0x0000001fff097819 */ /* 0x000fe40000011408 */
[----:B------:R-:W-:Y:S01]  /*2610*/  SEL R99, R8, RZ, !P0 ;  /* 0x000000ff08637207 */ /* 0x000fe20004000000 */
[----:B------:R-:W-:Y:S01]  /*2620*/  IMAD R8, R144, R12, RZ ;  /* 0x0000000c90087224 */ /* 0x000fe200078e02ff */
[----:B------:R-:W-:-:S03]  /*2630*/  SEL R9, R9, RZ, !P0 ;  /* 0x000000ff09097207 */ /* 0x000fc60004000000 */
[----:B------:R-:W-:-:S04]  /*2640*/  IMAD.WIDE.U32 R114, R99, UR4, R6 ;  /* 0x0000000463727c25 */ /* 0x000fc8000f8e0006 */
[----:B------:R-:W-:Y:S02]  /*2650*/  IMAD R20, R9, UR4, RZ ;  /* 0x0000000409147c24 */ /* 0x000fe4000f8e02ff */
[----:B------:R-:W-:-:S04]  /*2660*/  IMAD.WIDE.U32 R6, R17, R10, R18 ;  /* 0x0000000a11067225 */ /* 0x000fc800078e0012 */
[----:B------:R-:W-:Y:S01]  /*2670*/  IMAD R31, R99, UR5, R20 ;  /* 0x00000005631f7c24 */ /* 0x000fe2000f8e0214 */
[----:B------:R-:W-:Y:S01]  /*2680*/  IADD3 R5, P0, R114, R6, RZ ;  /* 0x0000000672057210 */ /* 0x000fe20007f1e0ff */
[----:B------:R-:W-:Y:S01]  /*2690*/  IMAD R20, R144, R10, RZ ;  /* 0x0000000a90147224 */ /* 0x000fe200078e02ff */
[----:B------:R-:W-:Y:S01]  /*26a0*/  ULDC.64 UR4, c[0x0][0x338] ;  /* 0x0000ce0000047ab9 */ /* 0x000fe20000000a00 */
[----:B------:R-:W-:Y:S02]  /*26b0*/  IMAD.IADD R6, R115, 0x1, R31 ;  /* 0x0000000173067824 */ /* 0x000fe400078e021f */
[C---:B------:R-:W-:Y:S02]  /*26c0*/  IMAD R33, R17.reuse, R11, R20 ;  /* 0x0000000b11217224 */ /* 0x040fe400078e0214 */
[----:B------:R-:W-:Y:S02]  /*26d0*/  IMAD R29, R17, R13, R8 ;  /* 0x0000000d111d7224 */ /* 0x000fe400078e0208 */
[----:B------:R-:W-:Y:S01]  /*26e0*/  IMAD R8, R9, UR4, RZ ;  /* 0x0000000409087c24 */ /* 0x000fe2000f8e02ff */
[----:B------:R-:W-:Y:S01]  /*26f0*/  IADD3.X R7, R6, R7, R33, P0, !PT ;  /* 0x0000000706077210 */ /* 0x000fe200007fe421 */
[----:B------:R-:W-:Y:S01]  /*2700*/  IMAD.WIDE.U32 R112, R99, UR4, R112 ;  /* 0x0000000463707c25 */ /* 0x000fe2000f8e0070 */
[----:B------:R-:W-:-:S03]  /*2710*/  ISETP.GE.AND P0, PT, R18, R27, PT ;  /* 0x0000001b1200720c */ /* 0x000fc60003f06270 */
[----:B------:R-:W-:Y:S01]  /*2720*/  IMAD R99, R99, UR5, R8 ;  /* 0x0000000563637c24 */ /* 0x000fe2000f8e0208 */
[----:B------:R-:W-:Y:S01]  /*2730*/  SEL R9, R27, RZ, P0 ;  /* 0x000000ff1b097207 */ /* 0x000fe20000000000 */
[----:B------:R-:W-:Y:S02]  /*2740*/  IMAD R8, R144, R14, RZ ;  /* 0x0000000e90087224 */ /* 0x000fe400078e02ff */
[----:B------:R-:W-:Y:S02]  /*2750*/  IMAD.IADD R111, R111, 0x1, R29 ;  /* 0x000000016f6f7824 */ /* 0x000fe400078e021d */
[----:B------:R-:W-:Y:S01]  /*2760*/  IMAD.IADD R109, R29, 0x1, R109 ;  /* 0x000000011d6d7824 */ /* 0x000fe200078e026d */
[----:B------:R-:W-:Y:S01]  /*2770*/  SEL R29, R27, RZ, P1 ;  /* 0x000000ff1b1d7207 */ /* 0x000fe20000800000 */
[----:B------:R-:W-:Y:S01]  /*2780*/  IMAD R31, R17, R15, R8 ;  /* 0x0000000f111f7224 */ /* 0x000fe200078e0208 */
[----:B------:R-:W-:Y:S01]  /*2790*/  SEL R8, R27, RZ, P3 ;  /* 0x000000ff1b087207 */ /* 0x000fe20001800000 */
[----:B------:R-:W-:Y:S01]  /*27a0*/  IMAD.IADD R9, R18, 0x1, R9 ;  /* 0x0000000112097824 */ /* 0x000fe200078e0209 */
[----:B------:R-:W-:Y:S01]  /*27b0*/  LOP3.LUT P3, RZ, R231, 0x4, RZ, 0xc0, !PT ;  /* 0x00000004e7ff7812 */ /* 0x000fe2000786c0ff */
[----:B------:R-:W-:Y:S01]  /*27c0*/  IMAD.IADD R29, R0, 0x1, R29 ;  /* 0x00000001001d7824 */ /* 0x000fe200078e021d */
[----:B------:R-:W-:Y:S01]  /*27d0*/  IADD3 R26, R3, R8, RZ ;  /* 0x00000008031a7210 */ /* 0x000fe20007ffe0ff */
[----:B------:R-:W-:Y:S01]  /*27e0*/  IMAD.IADD R105, R31, 0x1, R105 ;  /* 0x000000011f697824 */ /* 0x000fe200078e0269 */
[----:B------:R-:W-:Y:S01]  /*27f0*/  SHF.R.S32.HI R8, RZ, 0x1f, R9 ;  /* 0x0000001fff087819 */ /* 0x000fe20000011409 */
[----:B-----5:R-:W-:Y:S01]  /*2800*/  IMAD.WIDE.U32 R110, R143, R12, R110 ;  /* 0x0000000c8f6e7225 */ /* 0x020fe200078e006e */
[----:B------:R-:W-:-:S02]  /*2810*/  SHF.R.S32.HI R20, RZ, 0x1f, R29 ;  /* 0x0000001fff147819 */ /* 0x000fc4000001141d */
[CC--:B------:R-:W-:Y:S01]  /*2820*/  LEA.HI R30, R8.reuse, R9.reuse, RZ, 0x3 ;  /* 0x00000009081e7211 */ /* 0x0c0fe200078f18ff */
[----:B------:R-:W-:Y:S01]  /*2830*/  IMAD.WIDE.U32 R108, R143, R12, R108 ;  /* 0x0000000c8f6c7225 */ /* 0x000fe200078e006c */
[----:B------:R-:W-:Y:S02]  /*2840*/  LEA.HI R8, R8, R9, RZ, 0x6 ;  /* 0x0000000908087211 */ /* 0x000fe400078f30ff */
[----:B------:R-:W-:Y:S01]  /*2850*/  IADD3 R107, R107, R31, RZ ;  /* 0x0000001f6b6b7210 */ /* 0x000fe20007ffe0ff */
[----:B------:R-:W-:Y:S01]  /*2860*/  IMAD.SHL.U32 R11, R12, 0x40, RZ ;  /* 0x000000400c0b7824 */ /* 0x000fe200078e00ff */
[----:B------:R-:W-:Y:S01]  /*2870*/  SHF.R.S32.HI R31, RZ, 0x1f, R26 ;  /* 0x0000001fff1f7819 */ /* 0x000fe2000001141a */
[----:B------:R-:W-:Y:S01]  /*2880*/  IMAD.SHL.U32 R9, R8, 0x80, RZ ;  /* 0x0000008008097824 */ /* 0x000fe200078e00ff */
[CC--:B------:R-:W-:Y:S01]  /*2890*/  LEA.HI R32, R20.reuse, R29.reuse, RZ, 0x3 ;  /* 0x0000001d14207211 */ /* 0x0c0fe200078f18ff */
[----:B------:R-:W-:Y:S01]  /*28a0*/  IMAD.WIDE.U32 R104, R143, R14, R104 ;  /* 0x0000000e8f687225 */ /* 0x000fe200078e0068 */
[----:B------:R-:W-:-:S02]  /*28b0*/  LEA.HI R20, R20, R29, RZ, 0x6 ;  /* 0x0000001d14147211 */ /* 0x000fc400078f30ff */
[----:B------:R-:W-:Y:S01]  /*28c0*/  LEA.HI R36, R31, R26, RZ, 0x3 ;  /* 0x0000001a1f247211 */ /* 0x000fe200078f18ff */
[----:B------:R-:W-:Y:S01]  /*28d0*/  IMAD.WIDE.U32 R106, R143, R14, R106 ;  /* 0x0000000e8f6a7225 */ /* 0x000fe200078e006a */
[----:B------:R-:W-:Y:S02]  /*28e0*/  LEA.HI R31, R31, R26, RZ, 0x6 ;  /* 0x0000001a1f1f7211 */ /* 0x000fe400078f30ff */
[----:B------:R-:W-:Y:S01]  /*28f0*/  LOP3.LUT R8, R191, 0x38, R30, 0xf8, !PT ;  /* 0x00000038bf087812 */ /* 0x000fe200078ef81e */
[----:B------:R-:W-:Y:S01]  /*2900*/  IMAD.SHL.U32 R26, R20, 0x80, RZ ;  /* 0x00000080141a7824 */ /* 0x000fe200078e00ff */
[----:B------:R-:W-:Y:S01]  /*2910*/  LOP3.LUT R9, R9, 0xffffe000, RZ, 0xc0, !PT ;  /* 0xffffe00009097812 */ /* 0x000fe200078ec0ff */
[----:B------:R-:W-:Y:S01]  /*2920*/  IMAD.SHL.U32 R31, R31, 0x80, RZ ;  /* 0x000000801f1f7824 */ /* 0x000fe200078e00ff */
[----:B------:R-:W-:Y:S01]  /*2930*/  LOP3.LUT R29, R8, R193, RZ, 0x3c, !PT ;  /* 0x000000c1081d7212 */ /* 0x000fe200078e3cff */
[----:B------:R-:W-:Y:S01]  /*2940*/  IMAD.IADD R99, R113, 0x1, R99 ;  /* 0x0000000171637824 */ /* 0x000fe200078e0263 */
[----:B------:R-:W-:-:S02]  /*2950*/  LOP3.LUT R26, R26, 0xffffe000, RZ, 0xc0, !PT ;  /* 0xffffe0001a1a7812 */ /* 0x000fc400078ec0ff */
[C---:B------:R-:W-:Y:S02]  /*2960*/  LEA R142, R192.reuse, R9, 0x9 ;  /* 0x00000009c08e7211 */ /* 0x040fe400078e48ff */
[----:B------:R-:W-:Y:S01]  /*2970*/  LOP3.LUT R20, R191, 0x38, R32, 0xf8, !PT ;  /* 0x00000038bf147812 */ /* 0x000fe200078ef820 */
[----:B------:R-:W-:Y:S01]  /*2980*/  IMAD R141, R192, 0x200, R26 ;  /* 0x00000200c08d7824 */ /* 0x000fe200078e021a */
[----:B------:R-:W-:Y:S01]  /*2990*/  LOP3.LUT R35, R185, 0x38, R36, 0xf8, !PT ;  /* 0x00000038b9237812 */ /* 0x000fe200078ef824 */
[----:B------:R-:W-:Y:S01]  /*29a0*/  IMAD.IADD R142, R142, 0x1, R29 ;  /* 0x000000018e8e7824 */ /* 0x000fe200078e021d */
[----:B------:R-:W-:Y:S02]  /*29b0*/  LOP3.LUT R20, R20, R193, RZ, 0x3c, !PT ;  /* 0x000000c114147212 */ /* 0x000fe400078e3cff */
[----:B------:R-:W-:Y:S02]  /*29c0*/  SHF.R.S32.HI R29, RZ, 0x1f, R143 ;  /* 0x0000001fff1d7819 */ /* 0x000fe4000001148f */
[----:B------:R-:W-:-:S02]  /*29d0*/  LOP3.LUT R31, R31, 0xffffe000, RZ, 0xc0, !PT ;  /* 0xffffe0001f1f7812 */ /* 0x000fc400078ec0ff */
[----:B------:R-:W-:Y:S02]  /*29e0*/  LOP3.LUT R8, R35, R37, RZ, 0x3c, !PT ;  /* 0x0000002523087212 */ /* 0x000fe400078e3cff */
[----:B------:R-:W-:Y:S01]  /*29f0*/  IADD3 R141, R141, R20, RZ ;  /* 0x000000148d8d7210 */ /* 0x000fe20007ffe0ff */
[----:B------:R-:W-:Y:S01]  /*2a00*/  IMAD R20, R29, R12, RZ ;  /* 0x0000000c1d147224 */ /* 0x000fe200078e02ff */
[----:B0-----:R-:W-:Y:S01]  /*2a10*/  LOP3.LUT R28, R185, 0x38, R30, 0xf8, !PT ;  /* 0x00000038b91c7812 */ /* 0x001fe200078ef81e */
[----:B------:R-:W-:Y:S01]  /*2a20*/  IMAD R139, R192, 0x200, R31 ;  /* 0x00000200c08b7824 */ /* 0x000fe200078e021f */
[--C-:B------:R-:W-:Y:S01]  /*2a30*/  IADD3 R137, R8, R31, R195.reuse ;  /* 0x0000001f08897210 */ /* 0x100fe20007ffe0c3 */
[----:B------:R-:W-:Y:S01]  /*2a40*/  IMAD R31, R143, R13, R20 ;  /* 0x0000000d8f1f7224 */ /* 0x000fe200078e0214 */
[----:B------:R-:W-:Y:S01]  /*2a50*/  LOP3.LUT R28, R28, R37, RZ, 0x3c, !PT ;  /* 0x000000251c1c7212 */ /* 0x000fe200078e3cff */
[----:B------:R-:W-:Y:S01]  /*2a60*/  IMAD R20, R29, R14, RZ ;  /* 0x0000000e1d147224 */ /* 0x000fe200078e02ff */
[----:B------:R-:W-:Y:S01]  /*2a70*/  LOP3.LUT R33, R185, 0x38, R32, 0xf8, !PT ;  /* 0x00000038b9217812 */ /* 0x000fe200078ef820 */
[----:B------:R-:W-:Y:S01]  /*2a80*/  IMAD.SHL.U32 R8, R10, 0x80, RZ ;  /* 0x000000800a087824 */ /* 0x000fe200078e00ff */
[----:B------:R-:W-:Y:S01]  /*2a90*/  IADD3 R140, R28, R9, R195 ;  /* 0x000000091c8c7210 */ /* 0x000fe20007ffe0c3 */
[----:B------:R-:W-:Y:S01]  /*2aa0*/  IMAD R29, R143, R15, R20 ;  /* 0x0000000f8f1d7224 */ /* 0x000fe200078e0214 */
[----:B------:R-:W-:Y:S01]  /*2ab0*/  LOP3.LUT R20, R191, 0x18, R18, 0xf8, !PT ;  /* 0x00000018bf147812 */ /* 0x000fe200078ef812 */
[----:B------:R-:W-:Y:S01]  /*2ac0*/  IMAD.IADD R21, R31, 0x1, R109 ;  /* 0x000000011f157824 */ /* 0x000fe200078e026d */
[----:B------:R-:W-:Y:S01]  /*2ad0*/  SHF.L.U64.HI R9, R12, 0x6, R13 ;  /* 0x000000060c097819 */ /* 0x000fe2000001020d */
[----:B------:R-:W-:Y:S01]  /*2ae0*/  IMAD.SHL.U32 R13, R14, 0x80, RZ ;  /* 0x000000800e0d7824 */ /* 0x000fe200078e00ff */
[----:B------:R-:W-:-:S02]  /*2af0*/  SHF.L.U32 R10, R12, 0x7, RZ ;  /* 0x000000070c0a7819 */ /* 0x000fc400000006ff */
[----:B------:R-:W-:Y:S02]  /*2b00*/  LOP3.LUT R38, R191, 0x38, R36, 0xf8, !PT ;  /* 0x00000038bf267812 */ /* 0x000fe400078ef824 */
[C---:B------:R-:W-:Y:S01]  /*2b10*/  SHF.L.U64.HI R12, R14.reuse, 0x6, R15 ;  /* 0x000000060e0c7819 */ /* 0x040fe2000001020f */
[----:B------:R-:W-:Y:S01]  /*2b20*/  IMAD.SHL.U32 R14, R14, 0x40, RZ ;  /* 0x000000400e0e7824 */ /* 0x000fe200078e00ff */
[----:B------:R-:W-:Y:S02]  /*2b30*/  LOP3.LUT R33, R33, R37, RZ, 0x3c, !PT ;  /* 0x0000002521217212 */ /* 0x000fe400078e3cff */
[-C--:B------:R-:W-:Y:S01]  /*2b40*/  LOP3.LUT R15, R20, R193.reuse, RZ, 0x3c, !PT ;  /* 0x000000c1140f7212 */ /* 0x080fe200078e3cff */
[----:B------:R-:W-:Y:S01]  /*2b50*/  IMAD.IADD R20, R111, 0x1, R31 ;  /* 0x000000016f147824 */ /* 0x000fe200078e021f */
[----:B------:R-:W-:Y:S02]  /*2b60*/  SEL R35, RZ, 0x20, P2 ;  /* 0x00000020ff237807 */ /* 0x000fe40001000000 */
[----:B------:R-:W-:Y:S01]  /*2b70*/  LOP3.LUT R38, R38, R193, RZ, 0x3c, !PT ;  /* 0x000000c126267212 */ /* 0x000fe200078e3cff */
[----:B------:R-:W-:Y:S01]  /*2b80*/  IMAD R15, R192, 0x200, R15 ;  /* 0x00000200c00f7824 */ /* 0x000fe200078e020f */
[----:B------:R-:W-:Y:S01]  /*2b90*/  IADD3 R138, R33, R26, R195 ;  /* 0x0000001a218a7210 */ /* 0x000fe20007ffe0c3 */
[----:B------:R-:W-:Y:S01]  /*2ba0*/  IMAD.IADD R26, R107, 0x1, R29 ;  /* 0x000000016b1a7824 */ /* 0x000fe200078e021d */
[----:B------:R-:W-:Y:S01]  /*2bb0*/  IADD3 R27, R29, R105, RZ ;  /* 0x000000691d1b7210 */ /* 0x000fe20007ffe0ff */
[----:B------:R-:W-:Y:S01]  /*2bc0*/  IMAD.IADD R139, R139, 0x1, R38 ;  /* 0x000000018b8b7824 */ /* 0x000fe200078e0226 */
[----:B------:R-:W-:-:S02]  /*2bd0*/  LOP3.LUT R98, R34, R35, RZ, 0xfc, !PT ;  /* 0x0000002322627212 */ /* 0x000fc400078efcff */
[----:B------:R-:W-:Y:S02]  /*2be0*/  SEL R130, R130, 0xffffffe0, !P3 ;  /* 0xffffffe082827807 */ /* 0x000fe40005800000 */
[----:B------:R-:W-:Y:S02]  /*2bf0*/  LOP3.LUT R29, R30, 0xfffffff8, RZ, 0xc0, !PT ;  /* 0xfffffff81e1d7812 */ /* 0x000fe400078ec0ff */
[----:B------:R-:W-:Y:S02]  /*2c00*/  LOP3.LUT R31, R32, 0xfffffff8, RZ, 0xc0, !PT ;  /* 0xfffffff8201f7812 */ /* 0x000fe400078ec0ff */
[----:B------:R-:W-:Y:S02]  /*2c10*/  LOP3.LUT R33, R36, 0xfffffff8, RZ, 0xc0, !PT ;  /* 0xfffffff824217812 */ /* 0x000fe400078ec0ff */
[----:B------:R-:W-:Y:S02]  /*2c20*/  SHF.R.S32.HI R28, RZ, 0x3, R30 ;  /* 0x00000003ff1c7819 */ /* 0x000fe4000001141e */
[----:B------:R-:W-:-:S02]  /*2c30*/  SHF.R.S32.HI R30, RZ, 0x3, R32 ;  /* 0x00000003ff1e7819 */ /* 0x000fc40000011420 */
[----:B------:R-:W-:Y:S02]  /*2c40*/  SHF.R.S32.HI R32, RZ, 0x3, R36 ;  /* 0x00000003ff207819 */ /* 0x000fe40000011424 */
[C---:B------:R-:W-:Y:S02]  /*2c50*/  LOP3.LUT R38, R98.reuse, 0x2, RZ, 0xc0, !PT ;  /* 0x0000000262267812 */ /* 0x040fe400078ec0ff */
[C---:B------:R-:W-:Y:S02]  /*2c60*/  LOP3.LUT R39, R98.reuse, 0x4, RZ, 0xc0, !PT ;  /* 0x0000000462277812 */ /* 0x040fe400078ec0ff */
[C---:B------:R-:W-:Y:S02]  /*2c70*/  LOP3.LUT R96, R98.reuse, 0x8, RZ, 0xc0, !PT ;  /* 0x0000000862607812 */ /* 0x040fe400078ec0ff */
[----:B------:R-:W-:Y:S02]  /*2c80*/  LOP3.LUT R97, R98, 0x10, RZ, 0xc0, !PT ;  /* 0x0000001062617812 */ /* 0x000fe400078ec0ff */
[----:B------:R-:W-:-:S02]  /*2c90*/  IADD3 R136, R130, R15, RZ ;  /* 0x0000000f82887210 */ /* 0x000fc40007ffe0ff */
[----:B------:R-:W-:Y:S02]  /*2ca0*/  LOP3.LUT R34, R34, 0x1, RZ, 0xc0, !PT ;  /* 0x0000000122227812 */ /* 0x000fe400078ec0ff */
[----:B------:R-:W-:Y:S02]  /*2cb0*/  SHF.R.S32.HI R35, RZ, 0x1f, R29 ;  /* 0x0000001fff237819 */ /* 0x000fe4000001141d */
[----:B------:R-:W-:Y:S02]  /*2cc0*/  SHF.R.S32.HI R36, RZ, 0x1f, R31 ;  /* 0x0000001fff247819 */ /* 0x000fe4000001141f */
[----:B------:R-:W-:Y:S02]  /*2cd0*/  SHF.R.S32.HI R37, RZ, 0x1f, R33 ;  /* 0x0000001fff257819 */ /* 0x000fe40000011421 */
[----:B------:R-:W-:-:S07]  /*2ce0*/  LOP3.LUT R98, R98, 0x20, RZ, 0xc0, !PT ;  /* 0x0000002062627812 */ /* 0x000fce00078ec0ff */
.L_x_532:
[----:B------:R-:W2:Y:S01]  /*2cf0*/  LDL.LU R46, [R1+0x10] ;  /* 0x00001000012e7983 */ /* 0x000ea20000300800 */
[----:B------:R-:W0:Y:S01]  /*2d00*/  LDC.64 R120, c[0x0][0x2e8] ;  /* 0x0000ba00ff787b82 */ /* 0x000e220000000a00 */
[----:B------:R-:W-:Y:S01]  /*2d10*/  VIADD R50, R25, 0xffffffff ;  /* 0xffffffff19327836 */ /* 0x000fe20000000000 */
[----:B------:R-:W-:Y:S05]  /*2d20*/  YIELD ;  /* 0x0000000000007946 */ /* 0x000fea0003800000 */
[----:B------:R-:W-:Y:S01]  /*2d30*/  SHF.R.S32.HI R43, RZ, 0x1f, R50 ;  /* 0x0000001fff2b7819 */ /* 0x000fe20000011432 */
[----:B------:R-:W1:Y:S01]  /*2d40*/  LDC R117, c[0x0][0x3f4] ;  /* 0x0000fd00ff757b82 */ /* 0x000e620000000800 */
[-C--:B------:R-:W-:Y:S01]  /*2d50*/  IMAD R25, R131, R50.reuse, RZ ;  /* 0x0000003283197224 */ /* 0x080fe200078e02ff */
[----:B------:R-:W-:Y:S01]  /*2d60*/  BSSY B0, `(.L_x_433) ;  /* 0x000075d000007945 */ /* 0x000fe20003800000 */
[----:B------:R-:W-:-:S04]  /*2d70*/  IMAD.WIDE.U32 R124, R8, R50, RZ ;  /* 0x00000032087c7225 */ /* 0x000fc800078e00ff */
[----:B------:R-:W-:Y:S01]  /*2d80*/  IMAD R25, R43, R8, R25 ;  /* 0x000000082b197224 */ /* 0x000fe200078e0219 */
[-C--:B------:R-:W-:Y:S01]  /*2d90*/  IADD3 R41, P4, R5, R124.reuse, RZ ;  /* 0x0000007c05297210 */ /* 0x080fe20007f9e0ff */
[----:B------:R-:W-:Y:S02]  /*2da0*/  IMAD R47, R16, 0x6000, R15 ;  /* 0x00006000102f7824 */ /* 0x000fe400078e020f */
[----:B------:R-:W-:Y:S01]  /*2db0*/  IMAD.IADD R92, R125, 0x1, R25 ;  /* 0x000000017d5c7824 */ /* 0x000fe200078e0219 */
[----:B------:R-:W-:Y:S01]  /*2dc0*/  IADD3 R25, P2, P3, R5, R124, R135 ;  /* 0x0000007c05197210 */ /* 0x000fe20007b5e087 */
[----:B------:R-:W-:-:S03]  /*2dd0*/  IMAD R47, R47, 0x2, R116 ;  /* 0x000000022f2f7824 */ /* 0x000fc600078e0274 */
[----:B------:R-:W-:Y:S02]  /*2de0*/  IADD3.X R40, R7, R92, R134, P2, P3 ;  /* 0x0000005c07287210 */ /* 0x000fe400017e6486 */
[C---:B0-----:R-:W-:Y:S02]  /*2df0*/  LEA R44, P2, R25.reuse, R120, 0x1 ;  /* 0x00000078192c7211 */ /* 0x041fe400078408ff */
[----:B------:R-:W-:Y:S02]  /*2e00*/  ISETP.GT.AND P3, PT, R50, R123, PT ;  /* 0x0000007b3200720c */ /* 0x000fe40003f64270 */
[----:B------:R-:W-:Y:S01]  /*2e10*/  LEA.HI.X R45, R25, R121, R40, 0x1, P2 ;  /* 0x00000079192d7211 */ /* 0x000fe200010f0c28 */
[----:B------:R-:W-:Y:S01]  /*2e20*/  IMAD R25, R16, 0x6000, R136 ;  /* 0x0000600010197824 */ /* 0x000fe200078e0288 */
[----:B-1----:R-:W-:Y:S02]  /*2e30*/  ISETP.GE.AND P2, PT, R117, 0x1, PT ;  /* 0x000000017500780c */ /* 0x002fe40003f46270 */
[----:B------:R-:W-:-:S02]  /*2e40*/  IADD3.X R42, R92, R7, RZ, P4, !PT ;  /* 0x000000075c2a7210 */ /* 0x000fc400027fe4ff */
[----:B------:R-:W-:-:S04]  /*2e50*/  LEA R48, P4, R41, R120, 0x1 ;  /* 0x0000007829307211 */ /* 0x000fc800078808ff */
[----:B------:R-:W-:Y:S02]  /*2e60*/  LEA.HI.X R49, R41, R121, R42, 0x1, P4 ;  /* 0x0000007929317211 */ /* 0x000fe400020f0c2a */
[----:B--2---:R-:W-:-:S04]  /*2e70*/  LOP3.LUT R46, R46, 0xfffffffd, RZ, 0xc0, !PT ;  /* 0xfffffffd2e2e7812 */ /* 0x004fc800078ec0ff */
[----:B------:R-:W-:-:S05]  /*2e80*/  @P3 LOP3.LUT R46, R46, 0x2, RZ, 0xfc, !PT ;  /* 0x000000022e2e3812 */ /* 0x000fca00078efcff */
[----:B------:R0:W-:Y:S02]  /*2e90*/  STL [R1+0x10], R46 ;  /* 0x0000102e01007387 */ /* 0x0001e40000100800 */
[----:B0-----:R-:W-:Y:S02]  /*2ea0*/  IMAD R46, R25, 0x2, R116 ;  /* 0x00000002192e7824 */ /* 0x001fe400078e0274 */
[----:B------:R-:W-:Y:S01]  /*2eb0*/  IMAD.MOV.U32 R25, RZ, RZ, R50 ;  /* 0x000000ffff197224 */ /* 0x000fe200078e0032 */
[----:B------:R-:W-:Y:S06]  /*2ec0*/  @!P2 BRA `(.L_x_434) ;  /* 0x000000700040a947 */ /* 0x000fec0003800000 */
[----:B------:R-:W-:Y:S01]  /*2ed0*/  ULDC.U8 UR4, c[0x0][0x410] ;  /* 0x0001040000047ab9 */ /* 0x000fe20000000000 */
[-C--:B------:R-:W-:Y:S01]  /*2ee0*/  IMAD R41, R132, R50.reuse, RZ ;  /* 0x0000003284297224 */ /* 0x080fe200078e02ff */
[----:B------:R-:W-:Y:S01]  /*2ef0*/  ISETP.NE.AND P2, PT, RZ, UR4, PT ;  /* 0x00000004ff007c0c */ /* 0x000fe2000bf45270 */
[----:B------:R-:W-:Y:S02]  /*2f00*/  IMAD R40, R133, R50, RZ ;  /* 0x0000003285287224 */ /* 0x000fe400078e02ff */
[----:B------:R-:W-:Y:S02]  /*2f10*/  IMAD R41, R43, R10, R41 ;  /* 0x0000000a2b297224 */ /* 0x000fe400078e0229 */
[----:B------:R-:W-:Y:S02]  /*2f20*/  IMAD R100, R25, -0x80, R24 ;  /* 0xffffff8019647824 */ /* 0x000fe400078e0218 */
[----:B------:R-:W-:-:S03]  /*2f30*/  IMAD.WIDE.U32 R90, R10, R50, RZ ;  /* 0x000000320a5a7225 */ /* 0x000fc600078e00ff */
[----:B------:R-:W-:Y:S01]  /*2f40*/  VIMNMX R100, R100, 0x80, PT ;  /* 0x0000008064647848 */ /* 0x000fe20003fe0100 */
[----:B------:R-:W-:Y:S01]  /*2f50*/  IMAD R43, R43, R13, R40 ;  /* 0x0000000d2b2b7224 */ /* 0x000fe200078e0228 */
[----:B------:R-:W-:Y:S01]  /*2f60*/  IADD3 R101, R91, R41, RZ ;  /* 0x000000295b657210 */ /* 0x000fe20007ffe0ff */
[----:B------:R-:W-:-:S04]  /*2f70*/  IMAD.WIDE.U32 R88, R13, R50, RZ ;  /* 0x000000320d587225 */ /* 0x000fc800078e00ff */
[----:B------:R-:W-:Y:S01]  /*2f80*/  IMAD.IADD R102, R89, 0x1, R43 ;  /* 0x0000000159667824 */ /* 0x000fe200078e022b */
[----:B------:R-:W-:Y:S06]  /*2f90*/  @!P2 BRA `(.L_x_435) ;  /* 0x000000340004a947 */ /* 0x000fec0003800000 */
[----:B------:R-:W-:Y:S01]  /*2fa0*/  ISETP.GE.AND P3, PT, R17, R100, PT ;  /* 0x000000641100720c */ /* 0x000fe20003f66270 */
[----:B------:R-:W-:Y:S01]  /*2fb0*/  BSSY B1, `(.L_x_436) ;  /* 0x0000037000017945 */ /* 0x000fe20003800000 */
        /* <DEDUP_REMOVED lines=13> */
[----:B------:R-:W-:Y:S06]  /*3090*/  @P3 BRA `(.L_x_437) ;  /* 0x0000000000a03947 */ /* 0x000fec0003800000 */
[----:B------:R-:W-:Y:S01]  /*30a0*/  IADD3 R41, P2, R110, R90, RZ ;  /* 0x0000005a6e297210 */ /* 0x000fe20007f5e0ff */
[----:B------:R-:W-:Y:S01]  /*30b0*/  ULDC.64 UR4, c[0x0][0x3e8] ;  /* 0x0000fa0000047ab9 */ /* 0x000fe20000000a00 */
[----:B------:R-:W-:Y:S02]  /*30c0*/  CS2R R124, SRZ ;  /* 0x00000000007c7805 */ /* 0x000fe4000001ff00 */
[----:B------:R-:W-:Y:S01]  /*30d0*/  CS2R R126, SRZ ;  /* 0x00000000007e7805 */ /* 0x000fe2000001ff00 */
[----:B------:R-:W-:Y:S01]  /*30e0*/  IMAD.X R42, R101, 0x1, R20, P2 ;  /* 0x00000001652a7824 */ /* 0x000fe200010e0614 */
[----:B------:R-:W-:-:S04]  /*30f0*/  LEA R40, P2, R41, UR4, 0x1 ;  /* 0x0000000429287c11 */ /* 0x000fc8000f8408ff */
[----:B------:R-:W-:Y:S01]  /*3100*/  LEA.HI.X R41, R41, UR5, R42, 0x1, P2 ;  /* 0x0000000529297c11 */ /* 0x000fe200090f0c2a */
[----:B------:R-:W-:Y:S01]  /*3110*/  ULDC.64 UR4, c[0x0][0x400] ;  /* 0x0001000000047ab9 */ /* 0x000fe20000000a00 */
[----:B------:R-:W-:-:S05]  /*3120*/  IADD3 R43, P2, R106, R88, RZ ;  /* 0x000000586a2b7210 */ /* 0x000fca0007f5e0ff */
[----:B------:R-:W-:Y:S01]  /*3130*/  IMAD.X R52, R102, 0x1, R26, P2 ;  /* 0x0000000166347824 */ /* 0x000fe200010e061a */
[----:B------:R-:W-:-:S04]  /*3140*/  LEA R42, P2, R43, UR4, 0x1 ;  /* 0x000000042b2a7c11 */ /* 0x000fc8000f8408ff */
[----:B------:R-:W-:Y:S02]  /*3150*/  LEA.HI.X R43, R43, UR5, R52, 0x1, P2 ;  /* 0x000000052b2b7c11 */ /* 0x000fe400090f0c34 */
[----:B------:R-:W-:Y:S02]  /*3160*/  ISETP.GE.AND P2, PT, R22, R117, PT ;  /* 0x000000751600720c */ /* 0x000fe40003f46270 */
[----:B------:R-:W-:Y:S02]  /*3170*/  CS2R R94, SRZ ;  /* 0x00000000005e7805 */ /* 0x000fe4000001ff00 */
[----:B------:R-:W-:-:S09]  /*3180*/  CS2R R120, SRZ ;  /* 0x0000000000787805 */ /* 0x000fd2000001ff00 */
[----:B------:R0:W5:Y:S04]  /*3190*/  @!P2 LDG.E.64 R124, desc[UR56][R40.64] ;  /* 0x00000038287ca981 */ /* 0x000168000c1e1b00 */
[----:B------:R0:W5:Y:S01]  /*31a0*/  @!P2 LDG.E.64 R126, desc[UR56][R42.64] ;  /* 0x000000382a7ea981 */ /* 0x000162000c1e1b00 */
        /* <DEDUP_REMOVED lines=20> */
[----:B------:R-:W-:-:S13]  /*32f0*/  ISETP.GE.AND P2, PT, R190, R117, PT ;  /* 0x00000075be00720c */ /* 0x000fda0003f46270 */
[----:B------:R0:W5:Y:S04]  /*3300*/  @!P2 LDG.E.64 R74, desc[UR56][R40.64+0xa0] ;  /* 0x0000a038284aa981 */ /* 0x000168000c1e1b00 */
[----:B------:R0:W5:Y:S02]  /*3310*/  @!P2 LDG.E.64 R76, desc[UR56][R42.64+0xa0] ;  /* 0x0000a0382a4ca981 */ /* 0x000164000c1e1b00 */
.L_x_437:
[----:B------:R-:W-:Y:S05]  /*3320*/  BSYNC B1 ;  /* 0x0000000000017941 */ /* 0x000fea0003800000 */
.L_x_436:
        /* <DEDUP_REMOVED lines=13> */
[----:B------:R-:W-:Y:S06]  /*3400*/  @P4 BRA `(.L_x_439) ;  /* 0x0000000000a04947 */ /* 0x000fec0003800000 */
[----:B------:R-:W-:Y:S01]  /*3410*/  IADD3 R90, P2, P5, R110, R90, R11 ;  /* 0x0000005a6e5a7210 */ /* 0x000fe20007d5e00b */
[----:B------:R-:W-:Y:S01]  /*3420*/  ULDC.64 UR4, c[0x0][0x3e8] ;  /* 0x0000fa0000047ab9 */ /* 0x000fe20000000a00 */
[----:B------:R-:W-:Y:S02]  /*3430*/  CS2R R70, SRZ ;  /* 0x0000000000467805 */ /* 0x000fe4000001ff00 */
[----:B------:R-:W-:Y:S02]  /*3440*/  CS2R R72, SRZ ;  /* 0x0000000000487805 */ /* 0x000fe4000001ff00 */
[----:B------:R-:W-:Y:S02]  /*3450*/  IADD3.X R101, R20, R101, R9, P2, P5 ;  /* 0x0000006514657210 */ /* 0x000fe400017ea409 */
[----:B------:R-:W-:-:S04]  /*3460*/  IADD3 R88, P2, P5, R106, R88, R14 ;  /* 0x000000586a587210 */ /* 0x000fc80007d5e00e */
[----:B0-----:R-:W-:Y:S02]  /*3470*/  IADD3.X R41, R26, R102, R12, P2, P5 ;  /* 0x000000661a297210 */ /* 0x001fe400017ea40c */
[----:B------:R-:W-:-:S04]  /*3480*/  LEA R42, P2, R90, UR4, 0x1 ;  /* 0x000000045a2a7c11 */ /* 0x000fc8000f8408ff */
[----:B------:R-:W-:Y:S01]  /*3490*/  LEA.HI.X R43, R90, UR5, R101, 0x1, P2 ;  /* 0x000000055a2b7c11 */ /* 0x000fe200090f0c65 */
[----:B------:R-:W-:Y:S02]  /*34a0*/  ULDC.64 UR4, c[0x0][0x400] ;  /* 0x0001000000047ab9 */ /* 0x000fe40000000a00 */
        /* <DEDUP_REMOVED lines=30> */
.L_x_439:
[----:B------:R-:W-:Y:S05]  /*3690*/  BSYNC B1 ;  /* 0x0000000000017941 */ /* 0x000fea0003800000 */
.L_x_438:
[----:B01---5:R-:W-:Y:S01]  /*36a0*/  IMAD.MOV.U32 R40, RZ, RZ, R75 ;  /* 0x000000ffff287224 */ /* 0x023fe200078e004b */
[----:B------:R-:W-:Y:S01]  /*36b0*/  MOV R41, R74 ;  /* 0x0000004a00297202 */ /* 0x000fe20000000f00 */
[----:B------:R-:W-:Y:S01]  /*36c0*/  UISETP.NE.AND UP0, UPT, UR58, 0x3, UPT ;  /* 0x000000033a00788c */ /* 0x000fe2000bf05270 */
[----:B------:R-:W-:Y:S02]  /*36d0*/  IMAD.MOV.U32 R43, RZ, RZ, R78 ;  /* 0x000000ffff2b7224 */ /* 0x000fe400078e004e */
[----:B------:R-:W-:Y:S01]  /*36e0*/  PRMT R159, R40, 0x7610, R159 ;  /* 0x00007610289f7816 */ /* 0x000fe2000000009f */
[----:B------:R-:W-:Y:S01]  /*36f0*/  IMAD.MOV.U32 R40, RZ, RZ, R83 ;  /* 0x000000ffff287224 */ /* 0x000fe200078e0053 */
[----:B------:R-:W-:Y:S01]  /*3700*/  PRMT R158, R158, 0x5410, R41 ;  /* 0x000054109e9e7816 */ /* 0x000fe20000000029 */
[----:B------:R-:W-:Y:S01]  /*3710*/  IMAD.MOV.U32 R42, RZ, RZ, R79 ;  /* 0x000000ffff2a7224 */ /* 0x000fe200078e004f */
[----:B------:R-:W-:Y:S02]  /*3720*/  MOV R41, R82 ;  /* 0x0000005200297202 */ /* 0x000fe40000000f00 */
[----:B------:R-:W-:-:S02]  /*3730*/  PLOP3.LUT P2, PT, PT, PT, UP0, 0x80, 0x0 ;  /* 0x000000000000781c */ /* 0x000fc40003f4f008 */
[----:B------:R-:W-:Y:S01]  /*3740*/  PRMT R164, R40, 0x5410, R41 ;  /* 0x0000541028a47816 */ /* 0x000fe20000000029 */
[----:B------:R-:W-:Y:S01]  /*3750*/  IMAD.MOV.U32 R40, RZ, RZ, R86 ;  /* 0x000000ffff287224 */ /* 0x000fe200078e0056 */
[----:B------:R-:W-:Y:S01]  /*3760*/  PRMT R161, R42, 0x5410, R43 ;  /* 0x000054102aa17816 */ /* 0x000fe2000000002b */
[----:B------:R-:W-:Y:S01]  /*3770*/  IMAD.MOV.U32 R41, RZ, RZ, R87 ;  /* 0x000000ffff297224 */ /* 0x000fe200078e0057 */
[----:B------:R-:W-:Y:S01]  /*3780*/  MOV R42, R94 ;  /* 0x0000005e002a7202 */ /* 0x000fe20000000f00 */
[----:B------:R-:W-:-:S03]  /*3790*/  IMAD.MOV.U32 R43, RZ, RZ, R95 ;  /* 0x000000ffff2b7224 */ /* 0x000fc600078e005f */
[----:B------:R-:W-:Y:S01]  /*37a0*/  PRMT R166, R40, 0x5410, R41 ;  /* 0x0000541028a67816 */ /* 0x000fe20000000029 */
[----:B------:R-:W-:Y:S01]  /*37b0*/  IMAD.MOV.U32 R40, RZ, RZ, R124 ;  /* 0x000000ffff287224 */ /* 0x000fe200078e007c */
[----:B------:R-:W-:Y:S01]  /*37c0*/  PRMT R167, R42, 0x5410, R43 ;  /* 0x000054102aa77816 */ /* 0x000fe2000000002b */
[----:B------:R-:W-:-:S05]  /*37d0*/  IMAD.MOV.U32 R41, RZ, RZ, R125 ;  /* 0x000000ffff297224 */ /* 0x000fca00078e007d */
[----:B------:R-:W-:Y:S01]  /*37e0*/  PRMT R154, R40, 0x5410, R41 ;  /* 0x00005410289a7816 */ /* 0x000fe20000000029 */
[----:B------:R-:W-:Y:S01]  /*37f0*/  IMAD.MOV.U32 R40, RZ, RZ, R77 ;  /* 0x000000ffff287224 */ /* 0x000fe200078e004d */
[----:B------:R-:W-:-:S04]  /*3800*/  MOV R41, R76 ;  /* 0x0000004c00297202 */ /* 0x000fc80000000f00 */
        /* <DEDUP_REMOVED lines=8> */
[----:B------:R-:W-:Y:S02]  /*3890*/  IMAD.MOV.U32 R40, RZ, RZ, R92 ;  /* 0x000000ffff287224 */ /* 0x000fe400078e005c */
        /* <DEDUP_REMOVED lines=18> */
[----:B------:R-:W-:-:S03]  /*39c0*/  IMAD.MOV.U32 R41, RZ, RZ, R62 ;  /* 0x000000ffff297224 */ /* 0x000fc600078e003e */
[----:B------:R-:W-:Y:S01]  /*39d0*/  PRMT R148, R40, 0x7610, R148 ;  /* 0x0000761028947816 */ /* 0x000fe20000000094 */
[----:B------:R-:W-:Y:S01]  /*39e0*/  IMAD.MOV.U32 R40, RZ, RZ, R67 ;  /* 0x000000ffff287224 */ /* 0x000fe200078e0043 */
[----:B------:R-:W-:Y:S02]  /*39f0*/  PRMT R146, R146, 0x5410, R41 ;  /* 0x0000541092927816 */ /* 0x000fe40000000029 */
        /* <DEDUP_REMOVED lines=14> */
[----:B------:R-:W-:Y:S01]  /*3ae0*/  IMAD.MOV.U32 R40, RZ, RZ, R64 ;  /* 0x000000ffff287224 */ /* 0x000fe200078e0040 */
[----:B------:R-:W-:-:S04]  /*3af0*/  PRMT R146, R41, 0x7610, R146 ;  /* 0x0000761029927816 */ /* 0x000fc80000000092 */
[----:B------:R-:W-:Y:S01]  /*3b00*/  PRMT R156, R40, 0x7610, R156 ;  /* 0x00007610289c7816 */ /* 0x000fe2000000009c */
[----:B------:R-:W-:-:S05]  /*3b10*/  IMAD.MOV.U32 R40, RZ, RZ, R65 ;  /* 0x000000ffff287224 */ /* 0x000fca00078e0041 */
[----:B------:R-:W-:Y:S02]  /*3b20*/  PRMT R156, R156, 0x5410, R40 ;  /* 0x000054109c9c7816 */ /* 0x000fe40000000028 */
[----:B------:R-:W-:-:S04]  /*3b30*/  MOV R40, R68 ;  /* 0x0000004400287202 */ /* 0x000fc80000000f00 */
[----:B------:R-:W-:Y:S01]  /*3b40*/  PRMT R158, R40, 0x7610, R158 ;  /* 0x00007610289e7816 */ /* 0x000fe2000000009e */
[----:B------:R-:W-:-:S05]  /*3b50*/  IMAD.MOV.U32 R40, RZ, RZ, R69 ;  /* 0x000000ffff287224 */ /* 0x000fca00078e0045 */
[----:B------:R-:W-:Y:S01]  /*3b60*/  PRMT R160, R160, 0x5410, R40 ;  /* 0x00005410a0a07816 */ /* 0x000fe20000000028 */
[----:B------:R-:W-:-:S05]  /*3b70*/  IMAD.MOV.U32 R40, RZ, RZ, R72 ;  /* 0x000000ffff287224 */ /* 0x000fca00078e0048 */
[----:B------:R-:W-:Y:S01]  /*3b80*/  PRMT R163, R40, 0x7610, R163 ;  /* 0x0000761028a37816 */ /* 0x000fe200000000a3 */
[----:B------:R-:W-:-:S05]  /*3b90*/  IMAD.MOV.U32 R40, RZ, RZ, R73 ;  /* 0x000000ffff287224 */ /* 0x000fca00078e0049 */
[----:B------:R-:W-:Y:S01]  /*3ba0*/  PRMT R163, R163, 0x5410, R40 ;  /* 0x00005410a3a37816 */ /* 0x000fe20000000028 */
[----:B------:R-:W-:Y:S06]  /*3bb0*/  @!P2 BRA `(.L_x_440) ;  /* 0x000000000004a947 */ /* 0x000fec0003800000 */
[----:B------:R-:W-:Y:S01]  /*3bc0*/  BPT.TRAP 0x1 ;  /* 0x000000040000795c */ /* 0x000fe20000300000 */
.L_x_440:
[----:B------:R-:W-:Y:S01]  /*3bd0*/  LEA R101, R16, R2, 0x3 ;  /* 0x0000000210657211 */ /* 0x000fe200078e18ff */
[----:B------:R-:W-:Y:S01]  /*3be0*/  BSSY B1, `(.L_x_441) ;  /* 0x0000004000017945 */ /* 0x000fe20003800000 */
[----:B------:R-:W-:-:S04]  /*3bf0*/  SHF.L.U32 R102, R184, 0x1f, RZ ;  /* 0x0000001fb8667819 */ /* 0x000fc800000006ff */
[----:B------:R-:W0:Y:S02]  /*3c00*/  SYNCS.PHASECHK.TRANS64.TRYWAIT P5, [R101+URZ+0x34890], R102 ;  /* 0x03489066650075a7 */ /* 0x000e2400080a017f */
[----:B0-----:R-:W-:Y:S05]  /*3c10*/  @!P5 BRA `(.L_x_442) ;  /* 0x000001d800f4d947 */ /* 0x001fea0003800000 */
.L_x_799:
[----:B------:R-:W-:Y:S05]  /*3c20*/  BSYNC B1 ;  /* 0x0000000000017941 */ /* 0x000fea0003800000 */
.L_x_441:
[----:B------:R-:W-:Y:S04]  /*3c30*/  BSSY B1, `(.L_x_443) ;  /* 0x0000141000017945 */ /* 0x000fe80003800000 */
[----:B------:R-:W-:Y:S05]  /*3c40*/  @P3 BRA `(.L_x_444) ;  /* 0x0000001000fc3947 */ /* 0x000fea0003800000 */
[----:B------:R-:W-:Y:S01]  /*3c50*/  ISETP.NE.AND P3, PT, R34, RZ, PT ;  /* 0x000000ff2200720c */ /* 0x000fe20003f65270 */
[----:B------:R-:W-:-:S12]  /*3c60*/  BSSY B2, `(.L_x_445) ;  /* 0x0000032000027945 */ /* 0x000fd80003800000 */
[----:B------:R-:W-:Y:S05]  /*3c70*/  @!P3 BRA `(.L_x_446) ;  /* 0x0000000000c0b947 */ /* 0x000fea0003800000 */
[----:B------:R1:W2:Y:S01]  /*3c80*/  LDS.128 R40, [R47] ;  /* 0x000000002f287984 */ /* 0x0002a20000000c00 */
[----:B------:R-:W-:Y:S01]  /*3c90*/  ISETP.GE.AND P3, PT, R22, R117, PT ;  /* 0x000000751600720c */ /* 0x000fe20003f66270 */
[----:B------:R-:W-:-:S12]  /*3ca0*/  BSSY B3, `(.L_x_447) ;  /* 0x000002c000037945 */ /* 0x000fd80003800000 */
[----:B-1----:R-:W-:Y:S05]  /*3cb0*/  @P3 BRA `(.L_x_448) ;  /* 0x0000000000a83947 */ /* 0x002fea0003800000 */
[--C-:B------:R-:W-:Y:S01]  /*3cc0*/  SHF.R.U64 R90, R124, 0x10, R125.reuse ;  /* 0x000000107c5a7819 */ /* 0x100fe2000000127d */
[--C-:B--2---:R-:W-:Y:S01]  /*3cd0*/  HADD2.F32 R153, -RZ, R41.reuse.H0_H0 ;  /* 0x20000029ff997230 */ /* 0x104fe20000004100 */
[----:B------:R-:W-:Y:S02]  /*3ce0*/  SHF.R.U32.HI R124, RZ, 0x10, R125 ;  /* 0x00000010ff7c7819 */ /* 0x000fe4000001167d */
[--C-:B------:R-:W-:Y:S01]  /*3cf0*/  SHF.R.U64 R125, R126, 0x10, R127.reuse ;  /* 0x000000107e7d7819 */ /* 0x100fe2000000127f */
[----:B------:R-:W-:Y:S01]  /*3d00*/  HADD2.F32 R90, -RZ, R90.H0_H0 ;  /* 0x2000005aff5a7230 */ /* 0x000fe20000004100 */
[----:B------:R-:W-:Y:S01]  /*3d10*/  SHF.R.U32.HI R126, RZ, 0x10, R127 ;  /* 0x00000010ff7e7819 */ /* 0x000fe2000001167f */
[----:B------:R-:W-:Y:S02]  /*3d20*/  HADD2.F32 R127, -RZ, R41.H1_H1 ;  /* 0x30000029ff7f7230 */ /* 0x000fe40000004100 */
[----:B------:R-:W-:Y:S02]  /*3d30*/  HADD2.F32 R125, -RZ, R125.H0_H0 ;  /* 0x2000007dff7d7230 */ /* 0x000fe40000004100 */
[----:B------:R-:W-:-:S03]  /*3d40*/  HADD2.F32 R126, -RZ, R126.H0_H0 ;  /* 0x2000007eff7e7230 */ /* 0x000fc60000004100 */
[-C--:B------:R-:W-:Y:S01]  /*3d50*/  FMUL.FTZ R41, R127, R125.reuse ;  /* 0x0000007d7f297220 */ /* 0x080fe20000410000 */
[----:B------:R-:W-:-:S03]  /*3d60*/  FMUL.FTZ R125, R153, R125 ;  /* 0x0000007d997d7220 */ /* 0x000fc60000410000 */
[-C--:B------:R-:W-:Y:S01]  /*3d70*/  FFMA.FTZ R41, R153, R90.reuse, -R41 ;  /* 0x0000005a99297223 */ /* 0x080fe20000010829 */
[----:B------:R-:W-:Y:S01]  /*3d80*/  FFMA.FTZ R90, R127, R90, R125 ;  /* 0x0000005a7f5a7223 */ /* 0x000fe2000001007d */
[----:B------:R-:W-:Y:S02]  /*3d90*/  IMAD.MOV.U32 R125, RZ, RZ, R43 ;  /* 0x000000ffff7d7224 */ /* 0x000fe400078e002b */
[----:B------:R-:W-:Y:S02]  /*3da0*/  HADD2.F32 R127, -RZ, R124.H0_H0 ;  /* 0x2000007cff7f7230 */ /* 0x000fe40000004100 */
[----:B------:R-:W-:Y:S01]  /*3db0*/  IMAD.MOV.U32 R153, RZ, RZ, R40 ;  /* 0x000000ffff997224 */ /* 0x000fe200078e0028 */
[----:B------:R-:W-:Y:S01]  /*3dc0*/  F2FP.F16.F32.PACK_AB R41, R90, R41 ;  /* 0x000000295a29723e */ /* 0x000fe200000000ff */
[--C-:B------:R-:W-:Y:S02]  /*3dd0*/  HADD2.F32 R43, -RZ, R125.reuse.H1_H1 ;  /* 0x3000007dff2b7230 */ /* 0x100fe40000004100 */
[----:B------:R-:W-:-:S02]  /*3de0*/  HADD2.F32 R125, -RZ, R125.H0_H0 ;  /* 0x2000007dff7d7230 */ /* 0x000fc40000004100 */
[--C-:B------:R-:W-:Y:S02]  /*3df0*/  HADD2.F32 R40, -RZ, R153.reuse.H1_H1 ;  /* 0x30000099ff287230 */ /* 0x100fe40000004100 */
[----:B------:R-:W-:Y:S01]  /*3e00*/  FMUL.FTZ R124, R43, R126 ;  /* 0x0000007e2b7c7220 */ /* 0x000fe20000410000 */
[----:B------:R-:W-:-:S03]  /*3e10*/  HADD2.F32 R153, -RZ, R153.H0_H0 ;  /* 0x20000099ff997230 */ /* 0x000fc60000004100 */
[C---:B------:R-:W-:Y:S01]  /*3e20*/  FFMA.FTZ R124, R125.reuse, R127, -R124 ;  /* 0x0000007f7d7c7223 */ /* 0x040fe2000001087c */
[----:B------:R-:W-:-:S04]  /*3e30*/  FMUL.FTZ R125, R125, R126 ;  /* 0x0000007e7d7d7220 */ /* 0x000fc80000410000 */
[----:B------:R-:W-:Y:S01]  /*3e40*/  FFMA.FTZ R43, R43, R127, R125 ;  /* 0x0000007f2b2b7223 */ /* 0x000fe2000001007d */
[----:B------:R-:W-:Y:S02]  /*3e50*/  HADD2.F32 R127, -RZ, R170.H0_H0 ;  /* 0x200000aaff7f7230 */ /* 0x000fe40000004100 */
[----:B------:R-:W-:Y:S02]  /*3e60*/  HADD2.F32 R125, -RZ, R154.H0_H0 ;  /* 0x2000009aff7d7230 */ /* 0x000fe40000004100 */
[----:B------:R-:W-:Y:S01]  /*3e70*/  F2FP.F16.F32.PACK_AB R43, R43, R124 ;  /* 0x0000007c2b2b723e */ /* 0x000fe200000000ff */
[-C--:B------:R-:W-:Y:S01]  /*3e80*/  FMUL.FTZ R126, R40, R127.reuse ;  /* 0x0000007f287e7220 */ /* 0x080fe20000410000 */
[----:B------:R-:W-:-:S03]  /*3e90*/  FMUL.FTZ R127, R153, R127 ;  /* 0x0000007f997f7220 */ /* 0x000fc60000410000 */
[-C--:B------:R-:W-:Y:S01]  /*3ea0*/  FFMA.FTZ R126, R153, R125.reuse, -R126 ;  /* 0x0000007d997e7223 */ /* 0x080fe2000001087e */
[----:B------:R-:W-:Y:S01]  /*3eb0*/  FFMA.FTZ R40, R40, R125, R127 ;  /* 0x0000007d28287223 */ /* 0x000fe2000001007f */
[----:B------:R-:W-:Y:S02]  /*3ec0*/  HADD2.F32 R125, -RZ, R170.H1_H1 ;  /* 0x300000aaff7d7230 */ /* 0x000fe40000004100 */
[----:B------:R-:W-:Y:S02]  /*3ed0*/  HADD2.F32 R127, -RZ, R42.H1_H1 ;  /* 0x3000002aff7f7230 */ /* 0x000fe40000004100 */
[----:B------:R-:W-:Y:S01]  /*3ee0*/  HADD2.F32 R153, -RZ, R154.H1_H1 ;  /* 0x3000009aff997230 */ /* 0x000fe20000004100 */
[----:B------:R-:W-:Y:S01]  /*3ef0*/  F2FP.F16.F32.PACK_AB R40, R40, R126 ;  /* 0x0000007e2828723e */ /* 0x000fe200000000ff */
[----:B------:R-:W-:Y:S02]  /*3f00*/  HADD2.F32 R42, -RZ, R42.H0_H0 ;  /* 0x2000002aff2a7230 */ /* 0x000fe40000004100 */
[----:B------:R-:W-:-:S04]  /*3f10*/  FMUL.FTZ R154, R127, R125 ;  /* 0x0000007d7f9a7220 */ /* 0x000fc80000410000 */
[C---:B------:R-:W-:Y:S01]  /*3f20*/  FFMA.FTZ R154, R42.reuse, R153, -R154 ;  /* 0x000000992a9a7223 */ /* 0x040fe2000001089a */
[----:B------:R-:W-:-:S04]  /*3f30*/  FMUL.FTZ R42, R42, R125 ;  /* 0x0000007d2a2a7220 */ /* 0x000fc80000410000 */
[----:B------:R-:W-:-:S05]  /*3f40*/  FFMA.FTZ R42, R127, R153, R42 ;  /* 0x000000997f2a7223 */ /* 0x000fca000001002a */
[----:B------:R-:W-:-:S07]  /*3f50*/  F2FP.F16.F32.PACK_AB R42, R42, R154 ;  /* 0x0000009a2a2a723e */ /* 0x000fce00000000ff */
.L_x_448:
[----:B------:R-:W-:Y:S05]  /*3f60*/  BSYNC B3 ;  /* 0x0000000000037941 */ /* 0x000fea0003800000 */
.L_x_447:
[----:B--2---:R1:W-:Y:S02]  /*3f70*/  STG.E.128 desc[UR56][R48.64], R40 ;  /* 0x0000002830007986 */ /* 0x0043e4000c101d38 */
.L_x_446:
[----:B------:R-:W-:Y:S05]  /*3f80*/  BSYNC B2 ;  /* 0x0000000000027941 */ /* 0x000fea0003800000 */
.L_x_445:
[----:B------:R-:W-:Y:S01]  /*3f90*/  ISETP.NE.AND P3, PT, R38, RZ, PT ;  /* 0x000000ff2600720c */ /* 0x000fe20003f65270 */
[----:B------:R-:W-:-:S12]  /*3fa0*/  BSSY B2, `(.L_x_449) ;  /* 0x0000033000027945 */ /* 0x000fd80003800000 */
[----:B------:R-:W-:Y:S05]  /*3fb0*/  @!P3 BRA `(.L_x_450) ;  /* 0x0000000000c4b947 */ /* 0x000fea0003800000 */
[----:B-1----:R1:W2:Y:S01]  /*3fc0*/  LDS.128 R40, [R46] ;  /* 0x000000002e287984 */ /* 0x0022a20000000c00 */
[----:B------:R-:W-:Y:S01]  /*3fd0*/  ISETP.GE.AND P3, PT, R187, R117, PT ;  /* 0x00000075bb00720c */ /* 0x000fe20003f66270 */
[----:B------:R-:W-:-:S12]  /*3fe0*/  BSSY B3, `(.L_x_451) ;  /* 0x000002d000037945 */ /* 0x000fd80003800000 */
[----:B-1----:R-:W-:Y:S05]  /*3ff0*/  @P3 BRA `(.L_x_452) ;  /* 0x0000000000ac3947 */ /* 0x002fea0003800000 */
[----:B------:R-:W-:Y:S01]  /*4000*/  SHF.R.U64 R90, R94, 0x10, R95 ;  /* 0x000000105e5a7819 */ /* 0x000fe2000000125f */
[----:B--2---:R-:W-:Y:S01]  /*4010*/  IMAD.MOV.U32 R124, RZ, RZ, R41 ;  /* 0x000000ffff7c7224 */ /* 0x004fe200078e0029 */
[----:B------:R-:W-:Y:S02]  /*4020*/  SHF.R.U32.HI R94, RZ, 0x10, R95 ;  /* 0x00000010ff5e7819 */ /* 0x000fe4000001165f */
[--C-:B------:R-:W-:Y:S02]  /*4030*/  SHF.R.U64 R95, R120, 0x10, R121.reuse ;  /* 0x00000010785f7819 */ /* 0x100fe40000001279 */
[----:B------:R-:W-:Y:S01]  /*4040*/  SHF.R.U32.HI R120, RZ, 0x10, R121 ;  /* 0x00000010ff787819 */ /* 0x000fe20000011679 */
[----:B------:R-:W-:Y:S02]  /*4050*/  HADD2.F32 R121, -RZ, R90.H0_H0 ;  /* 0x2000005aff797230 */ /* 0x000fe40000004100 */
[----:B------:R-:W-:Y:S02]  /*4060*/  HADD2.F32 R41, -RZ, R95.H0_H0 ;  /* 0x2000005fff297230 */ /* 0x000fe40000004100 */
[----:B------:R-:W-:-:S02]  /*4070*/  HADD2.F32 R95, -RZ, R124.H1_H1 ;  /* 0x3000007cff5f7230 */ /* 0x000fc40000004100 */
[----:B------:R-:W-:Y:S02]  /*4080*/  HADD2.F32 R124, -RZ, R124.H0_H0 ;  /* 0x2000007cff7c7230 */ /* 0x000fe40000004100 */
[----:B------:R-:W-:Y:S02]  /*4090*/  HADD2.F32 R120, -RZ, R120.H0_H0 ;  /* 0x20000078ff787230 */ /* 0x000fe40000004100 */
[-C--:B------:R-:W-:Y:S01]  /*40a0*/  FMUL.FTZ R90, R95, R41.reuse ;  /* 0x000000295f5a7220 */ /* 0x080fe20000410000 */
[----:B------:R-:W-:-:S03]  /*40b0*/  FMUL.FTZ R41, R124, R41 ;  /* 0x000000297c297220 */ /* 0x000fc60000410000 */
[-C--:B------:R-:W-:Y:S01]  /*40c0*/  FFMA.FTZ R90, R124, R121.reuse, -R90 ;  /* 0x000000797c5a7223 */ /* 0x080fe2000001085a */
[----:B------:R-:W-:Y:S02]  /*40d0*/  IMAD.MOV.U32 R124, RZ, RZ, R40 ;  /* 0x000000ffff7c7224 */ /* 0x000fe400078e0028 */
[----:B------:R-:W-:Y:S01]  /*40e0*/  FFMA.FTZ R41, R95, R121, R41 ;  /* 0x000000795f297223 */ /* 0x000fe20000010029 */
[----:B------:R-:W-:Y:S01]  /*40f0*/  MOV R95, R43 ;  /* 0x0000002b005f7202 */ /* 0x000fe20000000f00 */
[----:B------:R-:W-:Y:S02]  /*4100*/  HADD2.F32 R121, -RZ, R94.H0_H0 ;  /* 0x2000005eff797230 */ /* 0x000fe40000004100 */
[----:B------:R-:W-:Y:S01]  /*4110*/  HADD2.F32 R40, -RZ, R124.H1_H1 ;  /* 0x3000007cff287230 */ /* 0x000fe20000004100 */
[----:B------:R-:W-:Y:S01]  /*4120*/  F2FP.F16.F32.PACK_AB R41, R41, R90 ;  /* 0x0000005a2929723e */ /* 0x000fe200000000ff */
[--C-:B------:R-:W-:Y:S02]  /*4130*/  HADD2.F32 R43, -RZ, R95.reuse.H1_H1 ;  /* 0x3000005fff2b7230 */ /* 0x100fe40000004100 */
[----:B------:R-:W-:-:S02]  /*4140*/  HADD2.F32 R95, -RZ, R95.H0_H0 ;  /* 0x2000005fff5f7230 */ /* 0x000fc40000004100 */
[----:B------:R-:W-:Y:S02]  /*4150*/  HADD2.F32 R124, -RZ, R124.H0_H0 ;  /* 0x2000007cff7c7230 */ /* 0x000fe40000004100 */
[----:B------:R-:W-:-:S04]  /*4160*/  FMUL.FTZ R94, R43, R120 ;  /* 0x000000782b5e7220 */ /* 0x000fc80000410000 */
        /* <DEDUP_REMOVED lines=11> */
[--C-:B------:R-:W-:Y:S02]  /*4220*/  HADD2.F32 R121, -RZ, R42.reuse.H1_H1 ;  /* 0x3000002aff797230 */ /* 0x100fe40000004100 */
        /* <DEDUP_REMOVED lines=8> */
.L_x_452:
[----:B------:R-:W-:Y:S05]  /*42b0*/  BSYNC B3 ;  /* 0x0000000000037941 */ /* 0x000fea0003800000 */
.L_x_451:
[----:B--2---:R2:W-:Y:S02]  /*42c0*/  STG.E.128 desc[UR56][R48.64+0x40], R40 ;  /* 0x0000402830007986 */ /* 0x0045e4000c101d38 */
.L_x_450:
[----:B------:R-:W-:Y:S05]  /*42d0*/  BSYNC B2 ;  /* 0x0000000000027941 */ /* 0x000fea0003800000 */
.L_x_449:
[----:B------:R-:W-:Y:S01]  /*42e0*/  ISETP.NE.AND P3, PT, R39, RZ, PT ;  /* 0x000000ff2700720c */ /* 0x000fe20003f65270 */
[----:B------:R-:W-:-:S12]  /*42f0*/  BSSY B2, `(.L_x_453) ;  /* 0x0000033000027945 */ /* 0x000fd80003800000 */
[----:B------:R-:W-:Y:S05]  /*4300*/  @!P3 BRA `(.L_x_454) ;  /* 0x0000000000c4b947 */ /* 0x000fea0003800000 */
[----:B-12---:R1:W2:Y:S01]  /*4310*/  LDS.128 R40, [R47+0x4000] ;  /* 0x004000002f287984 */ /* 0x0062a20000000c00 */
[----:B------:R-:W-:Y:S01]  /*4320*/  ISETP.GE.AND P3, PT, R186, R117, PT ;  /* 0x00000075ba00720c */ /* 0x000fe20003f66270 */
[----:B------:R-:W-:-:S12]  /*4330*/  BSSY B3, `(.L_x_455) ;  /* 0x000002d000037945 */ /* 0x000fd80003800000 */
[----:B-1----:R-:W-:Y:S05]  /*4340*/  @P3 BRA `(.L_x_456) ;  /* 0x0000000000ac3947 */ /* 0x002fea0003800000 */
[--C-:B------:R-:W-:Y:S02]  /*4350*/  SHF.R.U64 R90, R86, 0x10, R87.reuse ;  /* 0x00000010565a7819 */ /* 0x100fe40000001257 */
[----:B------:R-:W-:Y:S01]  /*4360*/  SHF.R.U32.HI R86, RZ, 0x10, R87 ;  /* 0x00000010ff567819 */ /* 0x000fe20000011657 */
[----:B--2---:R-:W-:Y:S01]  /*4370*/  IMAD.MOV.U32 R87, RZ, RZ, R41 ;  /* 0x000000ffff577224 */ /* 0x004fe200078e0029 */
[--C-:B------:R-:W-:Y:S01]  /*4380*/  SHF.R.U64 R94, R92, 0x10, R93.reuse ;  /* 0x000000105c5e7819 */ /* 0x100fe2000000125d */
[----:B------:R-:W-:Y:S01]  /*4390*/  HADD2.F32 R90, -RZ, R90.H0_H0 ;  /* 0x2000005aff5a7230 */ /* 0x000fe20000004100 */
[----:B------:R-:W-:Y:S02]  /*43a0*/  SHF.R.U32.HI R92, RZ, 0x10, R93 ;  /* 0x00000010ff5c7819 */ /* 0x000fe4000001165d */
[----:B------:R-:W-:Y:S02]  /*43b0*/  HADD2.F32 R93, -RZ, R87.H1_H1 ;  /* 0x30000057ff5d7230 */ /* 0x000fe40000004100 */
[----:B------:R-:W-:-:S02]  /*43c0*/  HADD2.F32 R41, -RZ, R94.H0_H0 ;  /* 0x2000005eff297230 */ /* 0x000fc40000004100 */
[----:B------:R-:W-:Y:S02]  /*43d0*/  HADD2.F32 R94, -RZ, R87.H0_H0 ;  /* 0x20000057ff5e7230 */ /* 0x000fe40000004100 */
[----:B------:R-:W-:Y:S02]  /*43e0*/  HADD2.F32 R92, -RZ, R92.H0_H0 ;  /* 0x2000005cff5c7230 */ /* 0x000fe40000004100 */
[-C--:B------:R-:W-:Y:S01]  /*43f0*/  FMUL.FTZ R87, R93, R41.reuse ;  /* 0x000000295d577220 */ /* 0x080fe20000410000 */
[----:B------:R-:W-:-:S03]  /*4400*/  FMUL.FTZ R41, R94, R41 ;  /* 0x000000295e297220 */ /* 0x000fc60000410000 */
[----:B------:R-:W-:Y:S01]  /*4410*/  FFMA.FTZ R87, R94, R90, -R87 ;  /* 0x0000005a5e577223 */ /* 0x000fe20000010857 */
[----:B------:R-:W-:Y:S01]  /*4420*/  MOV R94, R40 ;  /* 0x00000028005e7202 */ /* 0x000fe20000000f00 */
[----:B------:R-:W-:Y:S01]  /*4430*/  FFMA.FTZ R41, R93, R90, R41 ;  /* 0x0000005a5d297223 */ /* 0x000fe20000010029 */
[----:B------:R-:W-:Y:S02]  /*4440*/  IMAD.MOV.U32 R90, RZ, RZ, R43 ;  /* 0x000000ffff5a7224 */ /* 0x000fe400078e002b */
        /* <DEDUP_REMOVED lines=27> */
.L_x_456:
[----:B------:R-:W-:Y:S05]  /*4600*/  BSYNC B3 ;  /* 0x0000000000037941 */ /* 0x000fea0003800000 */
.L_x_455:
[----:B--2---:R3:W-:Y:S02]  /*4610*/  STG.E.128 desc[UR56][R48.64+0x80], R40 ;  /* 0x0000802830007986 */ /* 0x0047e4000c101d38 */
.L_x_454:
[----:B------:R-:W-:Y:S05]  /*4620*/  BSYNC B2 ;  /* 0x0000000000027941 */ /* 0x000fea0003800000 */
.L_x_453:
[----:B------:R-:W-:Y:S01]  /*4630*/  ISETP.NE.AND P3, PT, R96, RZ, PT ;  /* 0x000000ff6000720c */ /* 0x000fe20003f65270 */
[----:B------:R-:W-:-:S12]  /*4640*/  BSSY B2, `(.L_x_457) ;  /* 0x0000033000027945 */ /* 0x000fd80003800000 */
[----:B------:R-:W-:Y:S05]  /*4650*/  @!P3 BRA `(.L_x_458) ;  /* 0x0000000000c4b947 */ /* 0x000fea0003800000 */
[----:B-123--:R1:W2:Y:S01]  /*4660*/  LDS.128 R40, [R46+0x4000] ;  /* 0x004000002e287984 */ /* 0x00e2a20000000c00 */
        /* <DEDUP_REMOVED lines=15> */
[-C--:B------:R-:W-:Y:S01]  /*4760*/  FFMA.FTZ R83, R87, R86.reuse, -R83 ;  /* 0x0000005657537223 */ /* 0x080fe20000010853 */
[----:B------:R-:W-:Y:S02]  /*4770*/  IMAD.MOV.U32 R87, RZ, RZ, R40 ;  /* 0x000000ffff577224 */ /* 0x000fe400078e0028 */
[----:B------:R-:W-:Y:S01]  /*4780*/  FFMA.FTZ R41, R85, R86, R41 ;  /* 0x0000005655297223 */ /* 0x000fe20000010029 */
[----:B------:R-:W-:Y:S02]  /*4790*/  IMAD.MOV.U32 R85, RZ, RZ, R43 ;  /* 0x000000ffff557224 */ /* 0x000fe400078e002b */
[----:B------:R-:W-:Y:S02]  /*47a0*/  HADD2.F32 R86, -RZ, R82.H0_H0 ;  /* 0x20000052ff567230 */ /* 0x000fe40000004100 */
[----:B------:R-:W-:Y:S01]  /*47b0*/  HADD2.F32 R40, -RZ, R87.H1_H1 ;  /* 0x30000057ff287230 */ /* 0x000fe20000004100 */
[----:B------:R-:W-:Y:S01]  /*47c0*/  F2FP.F16.F32.PACK_AB R41, R41, R83 ;  /* 0x000000532929723e */ /* 0x000fe200000000ff */
[----:B------:R-:W-:-:S02]  /*47d0*/  HADD2.F32 R43, -RZ, R85.H1_H1 ;  /* 0x30000055ff2b7230 */ /* 0x000fc40000004100 */
[----:B------:R-:W-:Y:S02]  /*47e0*/  HADD2.F32 R85, -RZ, R85.H0_H0 ;  /* 0x20000055ff557230 */ /* 0x000fe40000004100 */
[----:B------:R-:W-:Y:S02]  /*47f0*/  HADD2.F32 R87, -RZ, R87.H0_H0 ;  /* 0x20000057ff577230 */ /* 0x000fe40000004100 */
[-C--:B------:R-:W-:Y:S01]  /*4800*/  FMUL.FTZ R82, R43, R84.reuse ;  /* 0x000000542b527220 */ /* 0x080fe20000410000 */
[----:B------:R-:W-:-:S03]  /*4810*/  FMUL.FTZ R84, R85, R84 ;  /* 0x0000005455547220 */ /* 0x000fc60000410000 */
[-C--:B------:R-:W-:Y:S01]  /*4820*/  FFMA.FTZ R82, R85, R86.reuse, -R82 ;  /* 0x0000005655527223 */ /* 0x080fe20000010852 */
[----:B------:R-:W-:Y:S01]  /*4830*/  FFMA.FTZ R43, R43, R86, R84 ;  /* 0x000000562b2b7223 */ /* 0x000fe20000010054 */
[----:B------:R-:W-:Y:S02]  /*4840*/  HADD2.F32 R86, -RZ, R165.H1_H1 ;  /* 0x300000a5ff567230 */ /* 0x000fe40000004100 */
[----:B------:R-:W-:Y:S02]  /*4850*/  HADD2.F32 R84, -RZ, R164.H1_H1 ;  /* 0x300000a4ff547230 */ /* 0x000fe40000004100 */
[----:B------:R-:W-:Y:S01]  /*4860*/  F2FP.F16.F32.PACK_AB R43, R43, R82 ;  /* 0x000000522b2b723e */ /* 0x000fe200000000ff */
[-C--:B------:R-:W-:Y:S01]  /*4870*/  FMUL.FTZ R85, R40, R86.reuse ;  /* 0x0000005628557220 */ /* 0x080fe20000410000 */
[----:B------:R-:W-:-:S03]  /*4880*/  FMUL.FTZ R86, R87, R86 ;  /* 0x0000005657567220 */ /* 0x000fc60000410000 */
[-C--:B------:R-:W-:Y:S01]  /*4890*/  FFMA.FTZ R85, R87, R84.reuse, -R85 ;  /* 0x0000005457557223 */ /* 0x080fe20000010855 */
[----:B------:R-:W-:Y:S01]  /*48a0*/  FFMA.FTZ R40, R40, R84, R86 ;  /* 0x0000005428287223 */ /* 0x000fe20000010056 */
[----:B------:R-:W-:Y:S02]  /*48b0*/  HADD2.F32 R84, -RZ, R165.H0_H0 ;  /* 0x200000a5ff547230 */ /* 0x000fe40000004100 */
[----:B------:R-:W-:Y:S02]  /*48c0*/  HADD2.F32 R86, -RZ, R42.H1_H1 ;  /* 0x3000002aff567230 */ /* 0x000fe40000004100 */
[----:B------:R-:W-:Y:S01]  /*48d0*/  HADD2.F32 R87, -RZ, R164.H0_H0 ;  /* 0x200000a4ff577230 */ /* 0x000fe20000004100 */
[----:B------:R-:W-:Y:S01]  /*48e0*/  F2FP.F16.F32.PACK_AB R40, R40, R85 ;  /* 0x000000552828723e */ /* 0x000fe200000000ff */
[----:B------:R-:W-:Y:S02]  /*48f0*/  HADD2.F32 R42, -RZ, R42.H0_H0 ;  /* 0x2000002aff2a7230 */ /* 0x000fe40000004100 */
[----:B------:R-:W-:-:S04]  /*4900*/  FMUL.FTZ R90, R86, R84 ;  /* 0x00000054565a7220 */ /* 0x000fc80000410000 */
[C---:B------:R-:W-:Y:S01]  /*4910*/  FFMA.FTZ R90, R42.reuse, R87, -R90 ;  /* 0x000000572a5a7223 */ /* 0x040fe2000001085a */
[----:B------:R-:W-:-:S04]  /*4920*/  FMUL.FTZ R42, R42, R84 ;  /* 0x000000542a2a7220 */ /* 0x000fc80000410000 */
[----:B------:R-:W-:-:S05]  /*4930*/  FFMA.FTZ R42, R86, R87, R42 ;  /* 0x00000057562a7223 */ /* 0x000fca000001002a */
[----:B------:R-:W-:-:S07]  /*4940*/  F2FP.F16.F32.PACK_AB R42, R42, R90 ;  /* 0x0000005a2a2a723e */ /* 0x000fce00000000ff */
.L_x_460:
[----:B------:R-:W-:Y:S05]  /*4950*/  BSYNC B3 ;  /* 0x0000000000037941 */ /* 0x000fea0003800000 */
.L_x_459:
[----:B--2---:R4:W-:Y:S02]  /*4960*/  STG.E.128 desc[UR56][R48.64+0xc0], R40 ;  /* 0x0000c02830007986 */ /* 0x0049e4000c101d38 */
.L_x_458:
[----:B------:R-:W-:Y:S05]  /*4970*/  BSYNC B2 ;  /* 0x0000000000027941 */ /* 0x000fea0003800000 */
.L_x_457:
[----:B------:R-:W-:Y:S01]  /*4980*/  ISETP.NE.AND P3, PT, R97, RZ, PT ;  /* 0x000000ff6100720c */ /* 0x000fe20003f65270 */
[----:B------:R-:W-:-:S12]  /*4990*/  BSSY B2, `(.L_x_461) ;  /* 0x0000035000027945 */ /* 0x000fd80003800000 */
[----:B------:R-:W-:Y:S05]  /*49a0*/  @!P3 BRA `(.L_x_462) ;  /* 0x0000000000ccb947 */ /* 0x000fea0003800000 */
[----:B-1234-:R1:W2:Y:S01]  /*49b0*/  LDS.128 R40, [R47+0x8000] ;  /* 0x008000002f287984 */ /* 0x01e2a20000000c00 */
[----:B------:R-:W-:Y:S01]  /*49c0*/  ISETP.GE.AND P3, PT, R188, R117, PT ;  /* 0x00000075bc00720c */ /* 0x000fe20003f66270 */
[----:B------:R-:W-:-:S12]  /*49d0*/  BSSY B3, `(.L_x_463) ;  /* 0x000002f000037945 */ /* 0x000fd80003800000 */
[----:B-1----:R-:W-:Y:S05]  /*49e0*/  @P3 BRA `(.L_x_464) ;  /* 0x0000000000b43947 */ /* 0x002fea0003800000 */
[----:B------:R-:W-:Y:S02]  /*49f0*/  SHF.R.U64 R83, R80, 0x10, R81 ;  /* 0x0000001050537819 */ /* 0x000fe40000001251 */
[----:B--2---:R-:W-:Y:S02]  /*4a00*/  MOV R80, R41 ;  /* 0x0000002900507202 */ /* 0x004fe40000000f00 */
[----:B------:R-:W-:Y:S01]  /*4a10*/  SHF.R.U64 R78, R78, 0x10, R79 ;  /* 0x000000104e4e7819 */ /* 0x000fe2000000124f */
[----:B------:R-:W-:Y:S02]  /*4a20*/  HADD2.F32 R83, -RZ, R83.H0_H0 ;  /* 0x20000053ff537230 */ /* 0x000fe40000004100 */
[--C-:B------:R-:W-:Y:S02]  /*4a30*/  HADD2.F32 R41, -RZ, R80.reuse.H1_H1 ;  /* 0x30000050ff297230 */ /* 0x100fe40000004100 */
[----:B------:R-:W-:Y:S02]  /*4a40*/  HADD2.F32 R80, -RZ, R80.H0_H0 ;  /* 0x20000050ff507230 */ /* 0x000fe40000004100 */
[----:B------:R-:W-:-:S02]  /*4a50*/  HADD2.F32 R78, -RZ, R78.H0_H0 ;  /* 0x2000004eff4e7230 */ /* 0x000fc40000004100 */
[-C--:B------:R-:W-:Y:S01]  /*4a60*/  FMUL.FTZ R82, R41, R83.reuse ;  /* 0x0000005329527220 */ /* 0x080fe20000410000 */
[----:B------:R-:W-:-:S03]  /*4a70*/  FMUL.FTZ R83, R80, R83 ;  /* 0x0000005350537220 */ /* 0x000fc60000410000 */
[-C--:B------:R-:W-:Y:S01]  /*4a80*/  FFMA.FTZ R82, R80, R78.reuse, -R82 ;  /* 0x0000004e50527223 */ /* 0x080fe20000010852 */
[----:B------:R-:W-:Y:S01]  /*4a90*/  FFMA.FTZ R83, R41, R78, R83 ;  /* 0x0000004e29537223 */ /* 0x000fe20000010053 */
[----:B------:R-:W-:Y:S01]  /*4aa0*/  SHF.R.U32.HI R78, RZ, 0x10, R79 ;  /* 0x00000010ff4e7819 */ /* 0x000fe2000001164f */
[--C-:B------:R-:W-:Y:S01]  /*4ab0*/  HADD2.F32 R41, -RZ, R43.reuse.H1_H1 ;  /* 0x3000002bff297230 */ /* 0x100fe20000004100 */
[----:B------:R-:W-:Y:S01]  /*4ac0*/  SHF.R.U32.HI R79, RZ, 0x10, R81 ;  /* 0x00000010ff4f7819 */ /* 0x000fe20000011651 */
[----:B------:R-:W-:Y:S01]  /*4ad0*/  HADD2.F32 R43, -RZ, R43.H0_H0 ;  /* 0x2000002bff2b7230 */ /* 0x000fe20000004100 */
[----:B------:R-:W-:Y:S01]  /*4ae0*/  F2FP.F16.F32.PACK_AB R82, R83, R82 ;  /* 0x000000525352723e */ /* 0x000fe200000000ff */
[----:B------:R-:W-:Y:S02]  /*4af0*/  HADD2.F32 R78, -RZ, R78.H0_H0 ;  /* 0x2000004eff4e7230 */ /* 0x000fe40000004100 */
[----:B------:R-:W-:-:S05]  /*4b00*/  HADD2.F32 R79, -RZ, R79.H0_H0 ;  /* 0x2000004fff4f7230 */ /* 0x000fca0000004100 */
[-C--:B------:R-:W-:Y:S01]  /*4b10*/  FMUL.FTZ R80, R41, R79.reuse ;  /* 0x0000004f29507220 */ /* 0x080fe20000410000 */
[----:B------:R-:W-:-:S03]  /*4b20*/  FMUL.FTZ R79, R43, R79 ;  /* 0x0000004f2b4f7220 */ /* 0x000fc60000410000 */
[-C--:B------:R-:W-:Y:S01]  /*4b30*/  FFMA.FTZ R80, R43, R78.reuse, -R80 ;  /* 0x0000004e2b507223 */ /* 0x080fe20000010850 */
[----:B------:R-:W-:Y:S01]  /*4b40*/  FFMA.FTZ R79, R41, R78, R79 ;  /* 0x0000004e294f7223 */ /* 0x000fe2000001004f */
[--C-:B------:R-:W-:Y:S02]  /*4b50*/  HADD2.F32 R41, -RZ, R40.reuse.H0_H0 ;  /* 0x20000028ff297230 */ /* 0x100fe40000004100 */
[----:B------:R-:W-:Y:S02]  /*4b60*/  HADD2.F32 R40, -RZ, R40.H1_H1 ;  /* 0x30000028ff287230 */ /* 0x000fe40000004100 */
[--C-:B------:R-:W-:Y:S01]  /*4b70*/  HADD2.F32 R43, -RZ, R162.reuse.H1_H1 ;  /* 0x300000a2ff2b7230 */ /* 0x100fe20000004100 */
[----:B------:R-:W-:Y:S01]  /*4b80*/  F2FP.F16.F32.PACK_AB R79, R79, R80 ;  /* 0x000000504f4f723e */ /* 0x000fe200000000ff */
[----:B------:R-:W-:Y:S02]  /*4b90*/  HADD2.F32 R78, -RZ, R161.H1_H1 ;  /* 0x300000a1ff4e7230 */ /* 0x000fe40000004100 */
[----:B------:R-:W-:-:S02]  /*4ba0*/  HADD2.F32 R162, -RZ, R162.H0_H0 ;  /* 0x200000a2ffa27230 */ /* 0x000fc40000004100 */
[CC--:B------:R-:W-:Y:S01]  /*4bb0*/  FMUL.FTZ R81, R40.reuse, R43.reuse ;  /* 0x0000002b28517220 */ /* 0x0c0fe20000410000 */
[C---:B------:R-:W-:Y:S01]  /*4bc0*/  FMUL.FTZ R43, R41.reuse, R43 ;  /* 0x0000002b292b7220 */ /* 0x040fe20000410000 */
[----:B------:R-:W-:Y:S02]  /*4bd0*/  HADD2.F32 R161, -RZ, R161.H0_H0 ;  /* 0x200000a1ffa17230 */ /* 0x000fe40000004100 */
[-C--:B------:R-:W-:Y:S01]  /*4be0*/  FFMA.FTZ R81, R41, R78.reuse, -R81 ;  /* 0x0000004e29517223 */ /* 0x080fe20000010851 */
[----:B------:R-:W-:Y:S01]  /*4bf0*/  FFMA.FTZ R43, R40, R78, R43 ;  /* 0x0000004e282b7223 */ /* 0x000fe2000001002b */
[--C-:B------:R-:W-:Y:S02]  /*4c00*/  HADD2.F32 R40, -RZ, R42.reuse.H0_H0 ;  /* 0x2000002aff287230 */ /* 0x100fe40000004100 */
[----:B------:R-:W-:Y:S02]  /*4c10*/  HADD2.F32 R42, -RZ, R42.H1_H1 ;  /* 0x3000002aff2a7230 */ /* 0x000fe40000004100 */
[----:B------:R-:W-:-:S03]  /*4c20*/  F2FP.F16.F32.PACK_AB R43, R43, R81 ;  /* 0x000000512b2b723e */ /* 0x000fc600000000ff */
[-C--:B------:R-:W-:Y:S01]  /*4c30*/  FMUL.FTZ R41, R42, R162.reuse ;  /* 0x000000a22a297220 */ /* 0x080fe20000410000 */
[----:B------:R-:W-:-:S03]  /*4c40*/  FMUL.FTZ R162, R40, R162 ;  /* 0x000000a228a27220 */ /* 0x000fc60000410000 */
[-C--:B------:R-:W-:Y:S01]  /*4c50*/  FFMA.FTZ R41, R40, R161.reuse, -R41 ;  /* 0x000000a128297223 */ /* 0x080fe20000010829 */
[----:B------:R-:W-:Y:S01]  /*4c60*/  FFMA.FTZ R162, R42, R161, R162 ;  /* 0x000000a12aa27223 */ /* 0x000fe200000100a2 */
[----:B------:R-:W-:Y:S01]  /*4c70*/  IMAD.MOV.U32 R40, RZ, RZ, R43 ;  /* 0x000000ffff287224 */ /* 0x000fe200078e002b */
[----:B------:R-:W-:-:S03]  /*4c80*/  MOV R43, R79 ;  /* 0x0000004f002b7202 */ /* 0x000fc60000000f00 */
[----:B------:R-:W-:Y:S01]  /*4c90*/  F2FP.F16.F32.PACK_AB R162, R162, R41 ;  /* 0x00000029a2a2723e */ /* 0x000fe200000000ff */
[----:B------:R-:W-:-:S04]  /*4ca0*/  IMAD.MOV.U32 R41, RZ, RZ, R82 ;  /* 0x000000ffff297224 */ /* 0x000fc800078e0052 */
[----:B------:R-:W-:-:S07]  /*4cb0*/  IMAD.MOV.U32 R42, RZ, RZ, R162 ;  /* 0x000000ffff2a7224 */ /* 0x000fce00078e00a2 */
.L_x_464:
[----:B------:R-:W-:Y:S05]  /*4cc0*/  BSYNC B3 ;  /* 0x0000000000037941 */ /* 0x000fea0003800000 */
.L_x_463:
[----:B--2---:R1:W-:Y:S02]  /*4cd0*/  STG.E.128 desc[UR56][R48.64+0x100], R40 ;  /* 0x0001002830007986 */ /* 0x0043e4000c101d38 */
.L_x_462:
[----:B------:R-:W-:Y:S05]  /*4ce0*/  BSYNC B2 ;  /* 0x0000000000027941 */ /* 0x000fea0003800000 */
.L_x_461:
[----:B------:R-:W-:-:S13]  /*4cf0*/  ISETP.NE.AND P3, PT, R98, RZ, PT ;  /* 0x000000ff6200720c */ /* 0x000fda0003f65270 */
[----:B------:R-:W-:Y:S05]  /*4d00*/  @!P3 BRA `(.L_x_444) ;  /* 0x0000000000ccb947 */ /* 0x000fea0003800000 */
[----:B-1234-:R1:W2:Y:S01]  /*4d10*/  LDS.128 R40, [R46+0x8000] ;  /* 0x008000002e287984 */ /* 0x01e2a20000000c00 */
[----:B------:R-:W-:Y:S01]  /*4d20*/  ISETP.GE.AND P3, PT, R190, R117, PT ;  /* 0x00000075be00720c */ /* 0x000fe20003f66270 */
[----:B------:R-:W-:-:S12]  /*4d30*/  BSSY B2, `(.L_x_465) ;  /* 0x000002f000027945 */ /* 0x000fd80003800000 */
[----:B-1----:R-:W-:Y:S05]  /*4d40*/  @P3 BRA `(.L_x_466) ;  /* 0x0000000000b43947 */ /* 0x002fea0003800000 */
[----:B------:R-:W-:Y:S01]  /*4d50*/  SHF.R.U64 R79, R76, 0x10, R77 ;  /* 0x000000104c4f7819 */ /* 0x000fe2000000124d */
[----:B--2---:R-:W-:Y:S01]  /*4d60*/  IMAD.MOV.U32 R76, RZ, RZ, R41 ;  /* 0x000000ffff4c7224 */ /* 0x004fe200078e0029 */
[----:B------:R-:W-:-:S03]  /*4d70*/  SHF.R.U64 R74, R74, 0x10, R75 ;  /* 0x000000104a4a7819 */ /* 0x000fc6000000124b */
[----:B------:R-:W-:Y:S02]  /*4d80*/  HADD2.F32 R79, -RZ, R79.H0_H0 ;  /* 0x2000004fff4f7230 */ /* 0x000fe40000004100 */
[--C-:B------:R-:W-:Y:S02]  /*4d90*/  HADD2.F32 R41, -RZ, R76.reuse.H1_H1 ;  /* 0x3000004cff297230 */ /* 0x100fe40000004100 */
[----:B------:R-:W-:Y:S02]  /*4da0*/  HADD2.F32 R76, -RZ, R76.H0_H0 ;  /* 0x2000004cff4c7230 */ /* 0x000fe40000004100 */
[----:B------:R-:W-:Y:S02]  /*4db0*/  HADD2.F32 R74, -RZ, R74.H0_H0 ;  /* 0x2000004aff4a7230 */ /* 0x000fe40000004100 */
        /* <DEDUP_REMOVED lines=21> */
[-C--:B------:R-:W-:Y:S01]  /*4f10*/  FMUL.FTZ R77, R40, R43.reuse ;  /* 0x0000002b284d7220 */ /* 0x080fe20000410000 */
[----:B------:R-:W-:-:S03]  /*4f20*/  FMUL.FTZ R43, R41, R43 ;  /* 0x0000002b292b7220 */ /* 0x000fc60000410000 */
[-C--:B------:R-:W-:Y:S01]  /*4f30*/  FFMA.FTZ R77, R41, R74.reuse, -R77 ;  /* 0x0000004a294d7223 */ /* 0x080fe2000001084d */
[----:B------:R-:W-:Y:S01]  /*4f40*/  FFMA.FTZ R43, R40, R74, R43 ;  /* 0x0000004a282b7223 */ /* 0x000fe2000001002b */
[--C-:B------:R-:W-:Y:S02]  /*4f50*/  HADD2.F32 R40, -RZ, R42.reuse.H0_H0 ;  /* 0x2000002aff287230 */ /* 0x100fe40000004100 */
[----:B------:R-:W-:Y:S02]  /*4f60*/  HADD2.F32 R42, -RZ, R42.H1_H1 ;  /* 0x3000002aff2a7230 */ /* 0x000fe40000004100 */
[----:B------:R-:W-:Y:S01]  /*4f70*/  HADD2.F32 R41, -RZ, R160.H0_H0 ;  /* 0x200000a0ff297230 */ /* 0x000fe20000004100 */
[----:B------:R-:W-:-:S04]  /*4f80*/  F2FP.F16.F32.PACK_AB R43, R43, R77 ;  /* 0x0000004d2b2b723e */ /* 0x000fc800000000ff */
[-C--:B------:R-:W-:Y:S01]  /*4f90*/  FMUL.FTZ R74, R42, R41.reuse ;  /* 0x000000292a4a7220 */ /* 0x080fe20000410000 */
[----:B------:R-:W-:-:S03]  /*4fa0*/  FMUL.FTZ R41, R40, R41 ;  /* 0x0000002928297220 */ /* 0x000fc60000410000 */
[-C--:B------:R-:W-:Y:S01]  /*4fb0*/  FFMA.FTZ R74, R40, R159.reuse, -R74 ;  /* 0x0000009f284a7223 */ /* 0x080fe2000001084a */
[----:B------:R-:W-:Y:S01]  /*4fc0*/  FFMA.FTZ R41, R42, R159, R41 ;  /* 0x0000009f2a297223 */ /* 0x000fe20000010029 */
[----:B------:R-:W-:Y:S02]  /*4fd0*/  IMAD.MOV.U32 R40, RZ, RZ, R43 ;  /* 0x000000ffff287224 */ /* 0x000fe400078e002b */
[----:B------:R-:W-:Y:S02]  /*4fe0*/  IMAD.MOV.U32 R43, RZ, RZ, R75 ;  /* 0x000000ffff2b7224 */ /* 0x000fe400078e004b */
[----:B------:R-:W-:Y:S01]  /*4ff0*/  F2FP.F16.F32.PACK_AB R74, R41, R74 ;  /* 0x0000004a294a723e */ /* 0x000fe200000000ff */
[----:B------:R-:W-:-:S03]  /*5000*/  IMAD.MOV.U32 R41, RZ, RZ, R78 ;  /* 0x000000ffff297224 */ /* 0x000fc600078e004e */
[----:B------:R-:W-:-:S07]  /*5010*/  MOV R42, R74 ;  /* 0x0000004a002a7202 */ /* 0x000fce0000000f00 */
.L_x_466:
[----:B------:R-:W-:Y:S05]  /*5020*/  BSYNC B2 ;  /* 0x0000000000027941 */ /* 0x000fea0003800000 */
.L_x_465:
[----:B--2---:R1:W-:Y:S02]  /*5030*/  STG.E.128 desc[UR56][R48.64+0x140], R40 ;  /* 0x0001402830007986 */ /* 0x0043e4000c101d38 */
.L_x_444:
[----:B------:R-:W-:Y:S05]  /*5040*/  BSYNC B1 ;  /* 0x0000000000017941 */ /* 0x000fea0003800000 */
.L_x_443:
[----:B------:R-:W-:Y:S05]  /*5050*/  @P4 BRA `(.L_x_467) ;  /* 0x0000005000b44947 */ /* 0x000fea0003800000 */
[----:B------:R-:W-:Y:S01]  /*5060*/  ISETP.NE.AND P3, PT, R34, RZ, PT ;  /* 0x000000ff2200720c */ /* 0x000fe20003f65270 */
[----:B------:R-:W-:-:S12]  /*5070*/  BSSY B1, `(.L_x_468) ;  /* 0x0000034000017945 */ /* 0x000fd80003800000 */
[----:B------:R-:W-:Y:S05]  /*5080*/  @!P3 BRA `(.L_x_469) ;  /* 0x0000000000c8b947 */ /* 0x000fea0003800000 */
[----:B-1234-:R1:W2:Y:S01]  /*5090*/  LDS.128 R40, [R47+0x2000] ;  /* 0x002000002f287984 */ /* 0x01e2a20000000c00 */
[----:B------:R-:W-:Y:S01]  /*50a0*/  ISETP.GE.AND P3, PT, R22, R117, PT ;  /* 0x000000751600720c */ /* 0x000fe20003f66270 */
[----:B------:R-:W-:-:S12]  /*50b0*/  BSSY B2, `(.L_x_470) ;  /* 0x000002e000027945 */ /* 0x000fd80003800000 */
[----:B-1----:R-:W-:Y:S05]  /*50c0*/  @P3 BRA `(.L_x_471) ;  /* 0x0000000000b03947 */ /* 0x002fea0003800000 */
[--C-:B------:R-:W-:Y:S02]  /*50d0*/  SHF.R.U64 R49, R72, 0x10, R73.reuse ;  /* 0x0000001048317819 */ /* 0x100fe40000001249 */
[----:B------:R-:W-:Y:S01]  /*50e0*/  SHF.R.U32.HI R72, RZ, 0x10, R73 ;  /* 0x00000010ff487819 */ /* 0x000fe20000011649 */
[----:B--2---:R-:W-:Y:S01]  /*50f0*/  HADD2.F32 R73, -RZ, R43.H1_H1 ;  /* 0x3000002bff497230 */ /* 0x004fe20000004100 */
[--C-:B------:R-:W-:Y:S01]  /*5100*/  SHF.R.U64 R48, R70, 0x10, R71.reuse ;  /* 0x0000001046307819 */ /* 0x100fe20000001247 */
[----:B------:R-:W-:Y:S01]  /*5110*/  HADD2.F32 R49, -RZ, R49.H0_H0 ;  /* 0x20000031ff317230 */ /* 0x000fe20000004100 */
[----:B------:R-:W-:Y:S01]  /*5120*/  SHF.R.U32.HI R70, RZ, 0x10, R71 ;  /* 0x00000010ff467819 */ /* 0x000fe20000011647 */
[--C-:B------:R-:W-:Y:S02]  /*5130*/  HADD2.F32 R71, -RZ, R41.reuse.H1_H1 ;  /* 0x30000029ff477230 */ /* 0x100fe40000004100 */
[----:B------:R-:W-:Y:S02]  /*5140*/  HADD2.F32 R41, -RZ, R41.H0_H0 ;  /* 0x20000029ff297230 */ /* 0x000fe40000004100 */
[----:B------:R-:W-:-:S02]  /*5150*/  HADD2.F32 R72, -RZ, R72.H0_H0 ;  /* 0x20000048ff487230 */ /* 0x000fc40000004100 */
[----:B------:R-:W-:Y:S02]  /*5160*/  HADD2.F32 R48, -RZ, R48.H0_H0 ;  /* 0x20000030ff307230 */ /* 0x000fe40000004100 */
[-C--:B------:R-:W-:Y:S01]  /*5170*/  FMUL.FTZ R75, R41, R49.reuse ;  /* 0x00000031294b7220 */ /* 0x080fe20000410000 */
[----:B------:R-:W-:Y:S02]  /*5180*/  HADD2.F32 R74, -RZ, R70.H0_H0 ;  /* 0x20000046ff4a7230 */ /* 0x000fe40000004100 */
[----:B------:R-:W-:Y:S01]  /*5190*/  FMUL.FTZ R70, R71, R49 ;  /* 0x0000003147467220 */ /* 0x000fe20000410000 */
[----:B------:R-:W-:Y:S02]  /*51a0*/  HADD2.F32 R43, -RZ, R43.H0_H0 ;  /* 0x2000002bff2b7230 */ /* 0x000fe40000004100 */
[----:B------:R-:W-:Y:S01]  /*51b0*/  FMUL.FTZ R49, R73, R72 ;  /* 0x0000004849317220 */ /* 0x000fe20000410000 */
[-C--:B------:R-:W-:Y:S01]  /*51c0*/  FFMA.FTZ R75, R71, R48.reuse, R75 ;  /* 0x00000030474b7223 */ /* 0x080fe2000001004b */
[----:B------:R-:W-:Y:S01]  /*51d0*/  FFMA.FTZ R70, R41, R48, -R70 ;  /* 0x0000003029467223 */ /* 0x000fe20000010846 */
[----:B------:R-:W-:-:S02]  /*51e0*/  HADD2.F32 R48, -RZ, R40.H1_H1 ;  /* 0x30000028ff307230 */ /* 0x000fc40000004100 */
[C---:B------:R-:W-:Y:S01]  /*51f0*/  FMUL.FTZ R72, R43.reuse, R72 ;  /* 0x000000482b487220 */ /* 0x040fe20000410000 */
[----:B------:R-:W-:Y:S01]  /*5200*/  FFMA.FTZ R49, R43, R74, -R49 ;  /* 0x0000004a2b317223 */ /* 0x000fe20000010831 */
[--C-:B------:R-:W-:Y:S01]  /*5210*/  HADD2.F32 R43, -RZ, R163.reuse.H0_H0 ;  /* 0x200000a3ff2b7230 */ /* 0x100fe20000004100 */
[----:B------:R-:W-:Y:S01]  /*5220*/  F2FP.F16.F32.PACK_AB R70, R75, R70 ;  /* 0x000000464b46723e */ /* 0x000fe200000000ff */
[----:B------:R-:W-:Y:S02]  /*5230*/  HADD2.F32 R40, -RZ, R40.H0_H0 ;  /* 0x20000028ff287230 */ /* 0x000fe40000004100 */
[----:B------:R-:W-:Y:S01]  /*5240*/  FFMA.FTZ R72, R73, R74, R72 ;  /* 0x0000004a49487223 */ /* 0x000fe20000010048 */
[----:B------:R-:W-:Y:S02]  /*5250*/  HADD2.F32 R163, -RZ, R163.H1_H1 ;  /* 0x300000a3ffa37230 */ /* 0x000fe40000004100 */
[----:B------:R-:W-:Y:S01]  /*5260*/  FMUL.FTZ R73, R48, R43 ;  /* 0x0000002b30497220 */ /* 0x000fe20000410000 */
[----:B------:R-:W-:-:S02]  /*5270*/  HADD2.F32 R71, -RZ, R42.H1_H1 ;  /* 0x3000002aff477230 */ /* 0x000fc40000004100 */
[----:B------:R-:W-:Y:S01]  /*5280*/  FMUL.FTZ R74, R40, R43 ;  /* 0x0000002b284a7220 */ /* 0x000fe20000410000 */
[----:B------:R-:W-:Y:S01]  /*5290*/  HADD2.F32 R42, -RZ, R42.H0_H0 ;  /* 0x2000002aff2a7230 */ /* 0x000fe20000004100 */
[----:B------:R-:W-:Y:S01]  /*52a0*/  F2FP.F16.F32.PACK_AB R49, R72, R49 ;  /* 0x000000314831723e */ /* 0x000fe200000000ff */
[--C-:B------:R-:W-:Y:S02]  /*52b0*/  HADD2.F32 R41, -RZ, R157.reuse.H0_H0 ;  /* 0x2000009dff297230 */ /* 0x100fe40000004100 */
[CC--:B------:R-:W-:Y:S01]  /*52c0*/  FMUL.FTZ R43, R71.reuse, R163.reuse ;  /* 0x000000a3472b7220 */ /* 0x0c0fe20000410000 */
[----:B------:R-:W-:Y:S02]  /*52d0*/  HADD2.F32 R157, -RZ, R157.H1_H1 ;  /* 0x3000009dff9d7230 */ /* 0x000fe40000004100 */
[----:B------:R-:W-:Y:S01]  /*52e0*/  FMUL.FTZ R163, R42, R163 ;  /* 0x000000a32aa37220 */ /* 0x000fe20000410000 */
[-C--:B------:R-:W-:Y:S01]  /*52f0*/  FFMA.FTZ R73, R40, R41.reuse, -R73 ;  /* 0x0000002928497223 */ /* 0x080fe20000010849 */
[----:B------:R-:W-:Y:S01]  /*5300*/  FFMA.FTZ R74, R48, R41, R74 ;  /* 0x00000029304a7223 */ /* 0x000fe2000001004a */
[-C--:B------:R-:W-:Y:S01]  /*5310*/  FFMA.FTZ R43, R42, R157.reuse, -R43 ;  /* 0x0000009d2a2b7223 */ /* 0x080fe2000001082b */
[----:B------:R-:W-:Y:S01]  /*5320*/  FFMA.FTZ R163, R71, R157, R163 ;  /* 0x0000009d47a37223 */ /* 0x000fe200000100a3 */
[----:B------:R-:W-:-:S02]  /*5330*/  IMAD.MOV.U32 R41, RZ, RZ, R70 ;  /* 0x000000ffff297224 */ /* 0x000fc400078e0046 */
[----:B------:R-:W-:Y:S02]  /*5340*/  F2FP.F16.F32.PACK_AB R73, R74, R73 ;  /* 0x000000494a49723e */ /* 0x000fe400000000ff */
[----:B------:R-:W-:-:S03]  /*5350*/  F2FP.F16.F32.PACK_AB R43, R163, R43 ;  /* 0x0000002ba32b723e */ /* 0x000fc600000000ff */
[----:B------:R-:W-:Y:S01]  /*5360*/  IMAD.MOV.U32 R40, RZ, RZ, R73 ;  /* 0x000000ffff287224 */ /* 0x000fe200078e0049 */
[----:B------:R-:W-:Y:S01]  /*5370*/  MOV R42, R43 ;  /* 0x0000002b002a7202 */ /* 0x000fe20000000f00 */
[----:B------:R-:W-:-:S07]  /*5380*/  IMAD.MOV.U32 R43, RZ, RZ, R49 ;  /* 0x000000ffff2b7224 */ /* 0x000fce00078e0031 */
.L_x_471:
[----:B------:R-:W-:Y:S05]  /*5390*/  BSYNC B2 ;  /* 0x0000000000027941 */ /* 0x000fea0003800000 */
.L_x_470:
[----:B--2---:R1:W-:Y:S02]  /*53a0*/  STG.E.128 desc[UR56][R44.64], R40 ;  /* 0x000000282c007986 */ /* 0x0043e4000c101d38 */
.L_x_469:
[----:B------:R-:W-:Y:S05]  /*53b0*/  BSYNC B1 ;  /* 0x0000000000017941 */ /* 0x000fea0003800000 */
.L_x_468:
[----:B------:R-:W-:Y:S01]  /*53c0*/  ISETP.NE.AND P3, PT, R38, RZ, PT ;  /* 0x000000ff2600720c */ /* 0x000fe20003f65270 */
[----:B------:R-:W-:-:S12]  /*53d0*/  BSSY B1, `(.L_x_472) ;  /* 0x0000030000017945 */ /* 0x000fd80003800000 */
[----:B------:R-:W-:Y:S05]  /*53e0*/  @!P3 BRA `(.L_x_473) ;  /* 0x0000000000b8b947 */ /* 0x000fea0003800000 */
[----:B-1234-:R1:W2:Y:S01]  /*53f0*/  LDS.128 R40, [R46+0x2000] ;  /* 0x002000002e287984 */ /* 0x01e2a20000000c00 */
[----:B------:R-:W-:Y:S01]  /*5400*/  ISETP.GE.AND P3, PT, R187, R117, PT ;  /* 0x00000075bb00720c */ /* 0x000fe20003f66270 */
[----:B------:R-:W-:-:S12]  /*5410*/  BSSY B2, `(.L_x_474) ;  /* 0x000002a000027945 */ /* 0x000fd80003800000 */
[----:B-1----:R-:W-:Y:S05]  /*5420*/  @P3 BRA `(.L_x_475) ;  /* 0x0000000000a03947 */ /* 0x002fea0003800000 */
[--C-:B------:R-:W-:Y:S01]  /*5430*/  SHF.R.U64 R49, R68, 0x10, R69.reuse ;  /* 0x0000001044317819 */ /* 0x100fe20000001245 */
[----:B------:R-:W-:Y:S01]  /*5440*/  HADD2.F32 R158, -RZ, R158.H0_H0 ;  /* 0x2000009eff9e7230 */ /* 0x000fe20000004100 */
        /* <DEDUP_REMOVED lines=14> */
[----:B------:R-:W-:Y:S02]  /*5530*/  HADD2.F32 R160, -RZ, R160.H1_H1 ;  /* 0x300000a0ffa07230 */ /* 0x000fe40000004100 */
[-C--:B------:R-:W-:Y:S01]  /*5540*/  FFMA.FTZ R66, R41, R48.reuse, -R66 ;  /* 0x0000003029427223 */ /* 0x080fe20000010842 */
[----:B------:R-:W-:Y:S01]  /*5550*/  FFMA.FTZ R71, R67, R48, R71 ;  /* 0x0000003043477223 */ /* 0x000fe20000010047 */
[C---:B------:R-:W-:Y:S01]  /*5560*/  FMUL.FTZ R68, R43.reuse, R68 ;  /* 0x000000442b447220 */ /* 0x040fe20000410000 */
[----:B------:R-:W-:Y:S01]  /*5570*/  FFMA.FTZ R49, R43, R70, -R49 ;  /* 0x000000462b317223 */ /* 0x000fe20000010831 */
[----:B------:R-:W-:-:S02]  /*5580*/  HADD2.F32 R43, -RZ, R40.H1_H1 ;  /* 0x30000028ff2b7230 */ /* 0x000fc40000004100 */
[----:B------:R-:W-:Y:S02]  /*5590*/  HADD2.F32 R48, -RZ, R42.H1_H1 ;  /* 0x3000002aff307230 */ /* 0x000fe40000004100 */
[----:B------:R-:W-:Y:S01]  /*55a0*/  FFMA.FTZ R68, R69, R70, R68 ;  /* 0x0000004645447223 */ /* 0x000fe20000010044 */
[----:B------:R-:W-:Y:S02]  /*55b0*/  HADD2.F32 R40, -RZ, R40.H0_H0 ;  /* 0x20000028ff287230 */ /* 0x000fe40000004100 */
[----:B------:R-:W-:Y:S01]  /*55c0*/  FMUL.FTZ R67, R43, R158 ;  /* 0x0000009e2b437220 */ /* 0x000fe20000410000 */
[----:B------:R-:W-:Y:S02]  /*55d0*/  HADD2.F32 R42, -RZ, R42.H0_H0 ;  /* 0x2000002aff2a7230 */ /* 0x000fe40000004100 */
[----:B------:R-:W-:Y:S01]  /*55e0*/  FMUL.FTZ R69, R48, R160 ;  /* 0x000000a030457220 */ /* 0x000fe20000410000 */
[--C-:B------:R-:W-:Y:S02]  /*55f0*/  HADD2.F32 R41, -RZ, R155.reuse.H0_H0 ;  /* 0x2000009bff297230 */ /* 0x100fe40000004100 */
[----:B------:R-:W-:Y:S01]  /*5600*/  FMUL.FTZ R158, R40, R158 ;  /* 0x0000009e289e7220 */ /* 0x000fe20000410000 */
[----:B------:R-:W-:-:S02]  /*5610*/  HADD2.F32 R155, -RZ, R155.H1_H1 ;  /* 0x3000009bff9b7230 */ /* 0x000fc40000004100 */
[----:B------:R-:W-:Y:S01]  /*5620*/  FMUL.FTZ R160, R42, R160 ;  /* 0x000000a02aa07220 */ /* 0x000fe20000410000 */
[-C--:B------:R-:W-:Y:S01]  /*5630*/  FFMA.FTZ R67, R40, R41.reuse, -R67 ;  /* 0x0000002928437223 */ /* 0x080fe20000010843 */
[----:B------:R-:W-:Y:S01]  /*5640*/  FFMA.FTZ R158, R43, R41, R158 ;  /* 0x000000292b9e7223 */ /* 0x000fe2000001009e */
[-C--:B------:R-:W-:Y:S01]  /*5650*/  FFMA.FTZ R69, R42, R155.reuse, -R69 ;  /* 0x0000009b2a457223 */ /* 0x080fe20000010845 */
[----:B------:R-:W-:Y:S01]  /*5660*/  FFMA.FTZ R160, R48, R155, R160 ;  /* 0x0000009b30a07223 */ /* 0x000fe200000100a0 */
[----:B------:R-:W-:Y:S02]  /*5670*/  F2FP.F16.F32.PACK_AB R41, R71, R66 ;  /* 0x000000424729723e */ /* 0x000fe400000000ff */
[----:B------:R-:W-:Y:S02]  /*5680*/  F2FP.F16.F32.PACK_AB R43, R68, R49 ;  /* 0x00000031442b723e */ /* 0x000fe400000000ff */
[----:B------:R-:W-:Y:S02]  /*5690*/  F2FP.F16.F32.PACK_AB R40, R158, R67 ;  /* 0x000000439e28723e */ /* 0x000fe400000000ff */
[----:B------:R-:W-:-:S07]  /*56a0*/  F2FP.F16.F32.PACK_AB R42, R160, R69 ;  /* 0x00000045a02a723e */ /* 0x000fce00000000ff */
.L_x_475:
[----:B------:R-:W-:Y:S05]  /*56b0*/  BSYNC B2 ;  /* 0x0000000000027941 */ /* 0x000fea0003800000 */
.L_x_474:
[----:B--2---:R1:W-:Y:S02]  /*56c0*/  STG.E.128 desc[UR56][R44.64+0x40], R40 ;  /* 0x000040282c007986 */ /* 0x0043e4000c101d38 */
.L_x_473:
[----:B------:R-:W-:Y:S05]  /*56d0*/  BSYNC B1 ;  /* 0x0000000000017941 */ /* 0x000fea0003800000 */
.L_x_472:
[----:B------:R-:W-:Y:S01]  /*56e0*/  ISETP.NE.AND P3, PT, R39, RZ, PT ;  /* 0x000000ff2700720c */ /* 0x000fe20003f65270 */
[----:B------:R-:W-:-:S12]  /*56f0*/  BSSY B1, `(.L_x_476) ;  /* 0x0000032000017945 */ /* 0x000fd80003800000 */
[----:B------:R-:W-:Y:S05]  /*5700*/  @!P3 BRA `(.L_x_477) ;  /* 0x0000000000c0b947 */ /* 0x000fea0003800000 */
[----:B-1234-:R1:W2:Y:S01]  /*5710*/  LDS.128 R40, [R47+0x6000] ;  /* 0x006000002f287984 */ /* 0x01e2a20000000c00 */
[----:B------:R-:W-:Y:S01]  /*5720*/  ISETP.GE.AND P3, PT, R186, R117, PT ;  /* 0x00000075ba00720c */ /* 0x000fe20003f66270 */
[----:B------:R-:W-:-:S12]  /*5730*/  BSSY B2, `(.L_x_478) ;  /* 0x000002c000027945 */ /* 0x000fd80003800000 */
[----:B-1----:R-:W-:Y:S05]  /*5740*/  @P3 BRA `(.L_x_479) ;  /* 0x0000000000a83947 */ /* 0x002fea0003800000 */
[----:B------:R-:W-:Y:S01]  /*5750*/  SHF.R.U64 R48, R62, 0x10, R63 ;  /* 0x000000103e307819 */ /* 0x000fe2000000123f */
[----:B--2---:R-:W-:Y:S01]  /*5760*/  HADD2.F32 R66, -RZ, R41.H0_H0 ;  /* 0x20000029ff427230 */ /* 0x004fe20000004100 */
[----:B------:R-:W-:Y:S01]  /*5770*/  SHF.R.U64 R49, R64, 0x10, R65 ;  /* 0x0000001040317819 */ /* 0x000fe20000001241 */
[----:B------:R-:W-:Y:S01]  /*5780*/  HADD2.F32 R67, -RZ, R156.H1_H1 ;  /* 0x3000009cff437230 */ /* 0x000fe20000004100 */
[----:B------:R-:W-:Y:S01]  /*5790*/  SHF.R.U32.HI R62, RZ, 0x10, R63 ;  /* 0x00000010ff3e7819 */ /* 0x000fe2000001163f */
[----:B------:R-:W-:Y:S01]  /*57a0*/  IMAD.MOV.U32 R63, RZ, RZ, R43 ;  /* 0x000000ffff3f7224 */ /* 0x000fe200078e002b */
[----:B------:R-:W-:Y:S01]  /*57b0*/  SHF.R.U32.HI R64, RZ, 0x10, R65 ;  /* 0x00000010ff407819 */ /* 0x000fe20000011641 */
[----:B------:R-:W-:Y:S02]  /*57c0*/  HADD2.F32 R43, -RZ, R48.H0_H0 ;  /* 0x20000030ff2b7230 */ /* 0x000fe40000004100 */
[----:B------:R-:W-:Y:S02]  /*57d0*/  HADD2.F32 R65, -RZ, R49.H0_H0 ;  /* 0x20000031ff417230 */ /* 0x000fe40000004100 */
[----:B------:R-:W-:-:S02]  /*57e0*/  HADD2.F32 R48, -RZ, R41.H1_H1 ;  /* 0x30000029ff307230 */ /* 0x000fc40000004100 */
[----:B------:R-:W-:Y:S02]  /*57f0*/  HADD2.F32 R64, -RZ, R64.H0_H0 ;  /* 0x20000040ff407230 */ /* 0x000fe40000004100 */
[--C-:B------:R-:W-:Y:S02]  /*5800*/  HADD2.F32 R49, -RZ, R63.reuse.H1_H1 ;  /* 0x3000003fff317230 */ /* 0x100fe40000004100 */
[-C--:B------:R-:W-:Y:S01]  /*5810*/  FMUL.FTZ R41, R48, R65.reuse ;  /* 0x0000004130297220 */ /* 0x080fe20000410000 */
[----:B------:R-:W-:Y:S02]  /*5820*/  HADD2.F32 R63, -RZ, R63.H0_H0 ;  /* 0x2000003fff3f7230 */ /* 0x000fe40000004100 */
[C---:B------:R-:W-:Y:S01]  /*5830*/  FMUL.FTZ R65, R66.reuse, R65 ;  /* 0x0000004142417220 */ /* 0x040fe20000410000 */
[----:B------:R-:W-:Y:S02]  /*5840*/  HADD2.F32 R62, -RZ, R62.H0_H0 ;  /* 0x2000003eff3e7230 */ /* 0x000fe40000004100 */
[-C--:B------:R-:W-:Y:S01]  /*5850*/  FMUL.FTZ R68, R49, R64.reuse ;  /* 0x0000004031447220 */ /* 0x080fe20000410000 */
[-C--:B------:R-:W-:Y:S01]  /*5860*/  FFMA.FTZ R41, R66, R43.reuse, -R41 ;  /* 0x0000002b42297223 */ /* 0x080fe20000010829 */
[C---:B------:R-:W-:Y:S01]  /*5870*/  FMUL.FTZ R64, R63.reuse, R64 ;  /* 0x000000403f407220 */ /* 0x040fe20000410000 */
[----:B------:R-:W-:Y:S01]  /*5880*/  FFMA.FTZ R48, R48, R43, R65 ;  /* 0x0000002b30307223 */ /* 0x000fe20000010041 */
[----:B------:R-:W-:Y:S01]  /*5890*/  FFMA.FTZ R43, R63, R62, -R68 ;  /* 0x0000003e3f2b7223 */ /* 0x000fe20000010844 */
[----:B------:R-:W-:-:S02]  /*58a0*/  HADD2.F32 R65, -RZ, R156.H0_H0 ;  /* 0x2000009cff417230 */ /* 0x000fc40000004100 */
[----:B------:R-:W-:Y:S01]  /*58b0*/  FFMA.FTZ R62, R49, R62, R64 ;  /* 0x0000003e313e7223 */ /* 0x000fe20000010040 */
[--C-:B------:R-:W-:Y:S01]  /*58c0*/  HADD2.F32 R64, -RZ, R40.reuse.H1_H1 ;  /* 0x30000028ff407230 */ /* 0x100fe20000004100 */
[----:B------:R-:W-:Y:S01]  /*58d0*/  F2FP.F16.F32.PACK_AB R41, R48, R41 ;  /* 0x000000293029723e */ /* 0x000fe200000000ff */
[----:B------:R-:W-:Y:S02]  /*58e0*/  HADD2.F32 R66, -RZ, R40.H0_H0 ;  /* 0x20000028ff427230 */ /* 0x000fe40000004100 */
[----:B------:R-:W-:Y:S02]  /*58f0*/  HADD2.F32 R40, -RZ, R42.H1_H1 ;  /* 0x3000002aff287230 */ /* 0x000fe40000004100 */
[-C--:B------:R-:W-:Y:S01]  /*5900*/  FMUL.FTZ R69, R64, R65.reuse ;  /* 0x0000004140457220 */ /* 0x080fe20000410000 */
[----:B------:R-:W-:Y:S02]  /*5910*/  HADD2.F32 R49, -RZ, R146.H1_H1 ;  /* 0x30000092ff317230 */ /* 0x000fe40000004100 */
[----:B------:R-:W-:Y:S01]  /*5920*/  FMUL.FTZ R65, R66, R65 ;  /* 0x0000004142417220 */ /* 0x000fe20000410000 */
[----:B------:R-:W-:-:S02]  /*5930*/  HADD2.F32 R42, -RZ, R42.H0_H0 ;  /* 0x2000002aff2a7230 */ /* 0x000fc40000004100 */
[----:B------:R-:W-:Y:S01]  /*5940*/  FMUL.FTZ R71, R40, R67 ;  /* 0x0000004328477220 */ /* 0x000fe20000410000 */
[----:B------:R-:W-:Y:S02]  /*5950*/  HADD2.F32 R63, -RZ, R148.H0_H0 ;  /* 0x20000094ff3f7230 */ /* 0x000fe40000004100 */
[-C--:B------:R-:W-:Y:S01]  /*5960*/  FFMA.FTZ R69, R66, R49.reuse, -R69 ;  /* 0x0000003142457223 */ /* 0x080fe20000010845 */
[----:B------:R-:W-:Y:S01]  /*5970*/  FFMA.FTZ R64, R64, R49, R65 ;  /* 0x0000003140407223 */ /* 0x000fe20000010041 */
[----:B------:R-:W-:Y:S01]  /*5980*/  FMUL.FTZ R67, R42, R67 ;  /* 0x000000432a437220 */ /* 0x000fe20000410000 */
[----:B------:R-:W-:Y:S01]  /*5990*/  F2FP.F16.F32.PACK_AB R43, R62, R43 ;  /* 0x0000002b3e2b723e */ /* 0x000fe200000000ff */
[-C--:B------:R-:W-:Y:S02]  /*59a0*/  FFMA.FTZ R71, R42, R63.reuse, -R71 ;  /* 0x0000003f2a477223 */ /* 0x080fe40000010847 */
[----:B------:R-:W-:Y:S01]  /*59b0*/  FFMA.FTZ R40, R40, R63, R67 ;  /* 0x0000003f28287223 */ /* 0x000fe20000010043 */
[----:B------:R-:W-:-:S04]  /*59c0*/  F2FP.F16.F32.PACK_AB R64, R64, R69 ;  /* 0x000000454040723e */ /* 0x000fc800000000ff */
[----:B------:R-:W-:Y:S01]  /*59d0*/  F2FP.F16.F32.PACK_AB R42, R40, R71 ;  /* 0x00000047282a723e */ /* 0x000fe200000000ff */
[----:B------:R-:W-:-:S07]  /*59e0*/  IMAD.MOV.U32 R40, RZ, RZ, R64 ;  /* 0x000000ffff287224 */ /* 0x000fce00078e0040 */
.L_x_479:
[----:B------:R-:W-:Y:S05]  /*59f0*/  BSYNC B2 ;  /* 0x0000000000027941 */ /* 0x000fea0003800000 */
.L_x_478:
[----:B--2---:R1:W-:Y:S02]  /*5a00*/  STG.E.128 desc[UR56][R44.64+0x80], R40 ;  /* 0x000080282c007986 */ /* 0x0043e4000c101d38 */
.L_x_477:
[----:B------:R-:W-:Y:S05]  /*5a10*/  BSYNC B1 ;  /* 0x0000000000017941 */ /* 0x000fea0003800000 */
.L_x_476:
        /* <DEDUP_REMOVED lines=8> */
[----:B--2---:R-:W-:Y:S01]  /*5aa0*/  IMAD.MOV.U32 R49, RZ, RZ, R43 ;  /* 0x000000ffff317224 */ /* 0x004fe200078e002b */
[--C-:B------:R-:W-:Y:S01]  /*5ab0*/  SHF.R.U64 R58, R60, 0x10, R61.reuse ;  /* 0x000000103c3a7819 */ /* 0x100fe2000000123d */
[--C-:B------:R-:W-:Y:S01]  /*5ac0*/  HADD2.F32 R43, -RZ, R41.reuse.H1_H1 ;  /* 0x30000029ff2b7230 */ /* 0x100fe20000004100 */
[----:B------:R-:W-:Y:S01]  /*5ad0*/  SHF.R.U32.HI R62, RZ, 0x10, R61 ;  /* 0x00000010ff3e7819 */ /* 0x000fe2000001163d */
[----:B------:R-:W-:Y:S01]  /*5ae0*/  HADD2.F32 R146, -RZ, R146.H0_H0 ;  /* 0x20000092ff927230 */ /* 0x000fe20000004100 */
[----:B------:R-:W-:Y:S01]  /*5af0*/  MOV R48, R40 ;  /* 0x0000002800307202 */ /* 0x000fe20000000f00 */
[----:B------:R-:W-:Y:S01]  /*5b00*/  HADD2.F32 R61, -RZ, R58.H0_H0 ;  /* 0x2000003aff3d7230 */ /* 0x000fe20000004100 */
[----:B------:R-:W-:Y:S01]  /*5b10*/  SHF.R.U32.HI R63, RZ, 0x10, R59 ;  /* 0x00000010ff3f7819 */ /* 0x000fe2000001163b */
[----:B------:R-:W-:Y:S02]  /*5b20*/  HADD2.F32 R40, -RZ, R41.H0_H0 ;  /* 0x20000029ff287230 */ /* 0x000fe40000004100 */
[----:B------:R-:W-:-:S02]  /*5b30*/  HADD2.F32 R62, -RZ, R62.H0_H0 ;  /* 0x2000003eff3e7230 */ /* 0x000fc40000004100 */
[-C--:B------:R-:W-:Y:S01]  /*5b40*/  FMUL.FTZ R41, R43, R61.reuse ;  /* 0x0000003d2b297220 */ /* 0x080fe20000410000 */
[--C-:B------:R-:W-:Y:S02]  /*5b50*/  HADD2.F32 R58, -RZ, R49.reuse.H1_H1 ;  /* 0x30000031ff3a7230 */ /* 0x100fe40000004100 */
[----:B------:R-:W-:Y:S02]  /*5b60*/  HADD2.F32 R49, -RZ, R49.H0_H0 ;  /* 0x20000031ff317230 */ /* 0x000fe40000004100 */
[----:B------:R-:W-:Y:S02]  /*5b70*/  HADD2.F32 R59, -RZ, R64.H0_H0 ;  /* 0x20000040ff3b7230 */ /* 0x000fe40000004100 */
[----:B------:R-:W-:Y:S01]  /*5b80*/  FMUL.FTZ R64, R40, R61 ;  /* 0x0000003d28407220 */ /* 0x000fe20000410000 */
[----:B------:R-:W-:Y:S02]  /*5b90*/  HADD2.F32 R60, -RZ, R63.H0_H0 ;  /* 0x2000003fff3c7230 */ /* 0x000fe40000004100 */
[-C--:B------:R-:W-:Y:S01]  /*5ba0*/  FMUL.FTZ R66, R58, R62.reuse ;  /* 0x0000003e3a427220 */ /* 0x080fe20000410000 */
[----:B------:R-:W-:Y:S01]  /*5bb0*/  FMUL.FTZ R61, R49, R62 ;  /* 0x0000003e313d7220 */ /* 0x000fe20000410000 */
[-C--:B------:R-:W-:Y:S01]  /*5bc0*/  FFMA.FTZ R40, R40, R59.reuse, -R41 ;  /* 0x0000003b28287223 */ /* 0x080fe20000010829 */
[----:B------:R-:W-:Y:S01]  /*5bd0*/  FFMA.FTZ R41, R43, R59, R64 ;  /* 0x0000003b2b297223 */ /* 0x000fe20000010040 */
[-C--:B------:R-:W-:Y:S01]  /*5be0*/  FFMA.FTZ R43, R49, R60.reuse, -R66 ;  /* 0x0000003c312b7223 */ /* 0x080fe20000010842 */
[----:B------:R-:W-:Y:S01]  /*5bf0*/  FFMA.FTZ R60, R58, R60, R61 ;  /* 0x0000003c3a3c7223 */ /* 0x000fe2000001003d */
[----:B------:R-:W-:-:S02]  /*5c00*/  HADD2.F32 R61, -RZ, R148.H1_H1 ;  /* 0x30000094ff3d7230 */ /* 0x000fc40000004100 */
[----:B------:R-:W-:Y:S01]  /*5c10*/  HADD2.F32 R49, -RZ, R48.H1_H1 ;  /* 0x30000030ff317230 */ /* 0x000fe20000004100 */
[----:B------:R-:W-:Y:S01]  /*5c20*/  F2FP.F16.F32.PACK_AB R41, R41, R40 ;  /* 0x000000282929723e */ /* 0x000fe200000000ff */
[----:B------:R-:W-:Y:S01]  /*5c30*/  HADD2.F32 R58, -RZ, R42.H1_H1 ;  /* 0x3000002aff3a7230 */ /* 0x000fe20000004100 */
[----:B------:R-:W-:Y:S01]  /*5c40*/  F2FP.F16.F32.PACK_AB R43, R60, R43 ;  /* 0x0000002b3c2b723e */ /* 0x000fe200000000ff */
[----:B------:R-:W-:Y:S02]  /*5c50*/  HADD2.F32 R48, -RZ, R48.H0_H0 ;  /* 0x20000030ff307230 */ /* 0x000fe40000004100 */
[----:B------:R-:W-:Y:S01]  /*5c60*/  FMUL.FTZ R63, R49, R146 ;  /* 0x00000092313f7220 */ /* 0x000fe20000410000 */
[----:B------:R-:W-:Y:S02]  /*5c70*/  HADD2.F32 R42, -RZ, R42.H0_H0 ;  /* 0x2000002aff2a7230 */ /* 0x000fe40000004100 */
[----:B------:R-:W-:Y:S01]  /*5c80*/  FMUL.FTZ R65, R58, R61 ;  /* 0x0000003d3a417220 */ /* 0x000fe20000410000 */
[----:B------:R-:W-:-:S02]  /*5c90*/  HADD2.F32 R59, -RZ, R129.H0_H0 ;  /* 0x20000081ff3b7230 */ /* 0x000fc40000004100 */
[----:B------:R-:W-:Y:S01]  /*5ca0*/  FMUL.FTZ R146, R48, R146 ;  /* 0x0000009230927220 */ /* 0x000fe20000410000 */
[----:B------:R-:W-:Y:S02]  /*5cb0*/  HADD2.F32 R129, -RZ, R129.H1_H1 ;  /* 0x30000081ff817230 */ /* 0x000fe40000004100 */
[----:B------:R-:W-:Y:S01]  /*5cc0*/  FMUL.FTZ R61, R42, R61 ;  /* 0x0000003d2a3d7220 */ /* 0x000fe20000410000 */
[-C--:B------:R-:W-:Y:S01]  /*5cd0*/  FFMA.FTZ R63, R48, R59.reuse, -R63 ;  /* 0x0000003b303f7223 */ /* 0x080fe2000001083f */
[----:B------:R-:W-:Y:S01]  /*5ce0*/  FFMA.FTZ R146, R49, R59, R146 ;  /* 0x0000003b31927223 */ /* 0x000fe20000010092 */
[-C--:B------:R-:W-:Y:S01]  /*5cf0*/  FFMA.FTZ R65, R42, R129.reuse, -R65 ;  /* 0x000000812a417223 */ /* 0x080fe20000010841 */
[----:B------:R-:W-:-:S03]  /*5d00*/  FFMA.FTZ R58, R58, R129, R61 ;  /* 0x000000813a3a7223 */ /* 0x000fc6000001003d */
[----:B------:R-:W-:Y:S02]  /*5d10*/  F2FP.F16.F32.PACK_AB R40, R146, R63 ;  /* 0x0000003f9228723e */ /* 0x000fe400000000ff */
[----:B------:R-:W-:-:S07]  /*5d20*/  F2FP.F16.F32.PACK_AB R42, R58, R65 ;  /* 0x000000413a2a723e */ /* 0x000fce00000000ff */
.L_x_483:
[----:B------:R-:W-:Y:S05]  /*5d30*/  BSYNC B2 ;  /* 0x0000000000027941 */ /* 0x000fea0003800000 */
.L_x_482:
[----:B--2---:R1:W-:Y:S02]  /*5d40*/  STG.E.128 desc[UR56][R44.64+0xc0], R40 ;  /* 0x0000c0282c007986 */ /* 0x0043e4000c101d38 */
.L_x_481:
[----:B------:R-:W-:Y:S05]  /*5d50*/  BSYNC B1 ;  /* 0x0000000000017941 */ /* 0x000fea0003800000 */
.L_x_480:
        /* <DEDUP_REMOVED lines=8> */
[----:B--2---:R-:W-:Y:S01]  /*5de0*/  IMAD.MOV.U32 R47, RZ, RZ, R42 ;  /* 0x000000ffff2f7224 */ /* 0x004fe200078e002a */
[----:B------:R-:W-:Y:S01]  /*5df0*/  SHF.R.U32.HI R54, RZ, 0x10, R55 ;  /* 0x00000010ff367819 */ /* 0x000fe20000011637 */
[----:B------:R-:W-:Y:S01]  /*5e00*/  HADD2.F32 R42, -RZ, R41.H1_H1 ;  /* 0x30000029ff2a7230 */ /* 0x000fe20000004100 */
[--C-:B------:R-:W-:Y:S01]  /*5e10*/  SHF.R.U64 R55, R56, 0x10, R57.reuse ;  /* 0x0000001038377819 */ /* 0x100fe20000001239 */
[----:B------:R-:W-:Y:S01]  /*5e20*/  HADD2.F32 R48, -RZ, R43.H1_H1 ;  /* 0x3000002bff307230 */ /* 0x000fe20000004100 */
[----:B------:R-:W-:Y:S01]  /*5e30*/  SHF.R.U32.HI R56, RZ, 0x10, R57 ;  /* 0x00000010ff387819 */ /* 0x000fe20000011639 */
[----:B------:R-:W-:Y:S02]  /*5e40*/  HADD2.F32 R41, -RZ, R41.H0_H0 ;  /* 0x20000029ff297230 */ /* 0x000fe40000004100 */
[----:B------:R-:W-:Y:S02]  /*5e50*/  HADD2.F32 R55, -RZ, R55.H0_H0 ;  /* 0x20000037ff377230 */ /* 0x000fe40000004100 */
[----:B------:R-:W-:-:S02]  /*5e60*/  HADD2.F32 R56, -RZ, R56.H0_H0 ;  /* 0x20000038ff387230 */ /* 0x000fc40000004100 */
[----:B------:R-:W-:Y:S02]  /*5e70*/  HADD2.F32 R43, -RZ, R43.H0_H0 ;  /* 0x2000002bff2b7230 */ /* 0x000fe40000004100 */
[-C--:B------:R-:W-:Y:S01]  /*5e80*/  FMUL.FTZ R58, R42, R55.reuse ;  /* 0x000000372a3a7220 */ /* 0x080fe20000410000 */
[----:B------:R-:W-:Y:S02]  /*5e90*/  HADD2.F32 R49, -RZ, R49.H0_H0 ;  /* 0x20000031ff317230 */ /* 0x000fe40000004100 */
[----:B------:R-:W-:Y:S01]  /*5ea0*/  FMUL.FTZ R55, R41, R55 ;  /* 0x0000003729377220 */ /* 0x000fe20000410000 */
[----:B------:R-:W-:Y:S02]  /*5eb0*/  HADD2.F32 R54, -RZ, R54.H0_H0 ;  /* 0x20000036ff367230 */ /* 0x000fe40000004100 */
[-C--:B------:R-:W-:Y:S01]  /*5ec0*/  FMUL.FTZ R57, R43, R56.reuse ;  /* 0x000000382b397220 */ /* 0x080fe20000410000 */
[----:B------:R-:W-:Y:S01]  /*5ed0*/  FMUL.FTZ R60, R48, R56 ;  /* 0x00000038303c7220 */ /* 0x000fe20000410000 */
[-C--:B------:R-:W-:Y:S01]  /*5ee0*/  FFMA.FTZ R58, R41, R49.reuse, -R58 ;  /* 0x00000031293a7223 */ /* 0x080fe2000001083a */
[----:B------:R-:W-:Y:S01]  /*5ef0*/  FFMA.FTZ R55, R42, R49, R55 ;  /* 0x000000312a377223 */ /* 0x000fe20000010037 */
[----:B------:R-:W-:Y:S01]  /*5f00*/  FFMA.FTZ R59, R48, R54, R57 ;  /* 0x00000036303b7223 */ /* 0x000fe20000010039 */
[----:B------:R-:W-:-:S02]  /*5f10*/  HADD2.F32 R48, -RZ, R128.H0_H0 ;  /* 0x20000080ff307230 */ /* 0x000fc40000004100 */
[----:B------:R-:W-:Y:S01]  /*5f20*/  FFMA.FTZ R60, R43, R54, -R60 ;  /* 0x000000362b3c7223 */ /* 0x000fe2000001083c */
[----:B------:R-:W-:Y:S02]  /*5f30*/  HADD2.F32 R41, -RZ, R40.H1_H1 ;  /* 0x30000028ff297230 */ /* 0x000fe40000004100 */
[--C-:B------:R-:W-:Y:S02]  /*5f40*/  HADD2.F32 R42, -RZ, R47.reuse.H1_H1 ;  /* 0x3000002fff2a7230 */ /* 0x100fe40000004100 */
[----:B------:R-:W-:Y:S02]  /*5f50*/  HADD2.F32 R128, -RZ, R128.H1_H1 ;  /* 0x30000080ff807230 */ /* 0x000fe40000004100 */
[----:B------:R-:W-:Y:S01]  /*5f60*/  FMUL.FTZ R49, R41, R48 ;  /* 0x0000003029317220 */ /* 0x000fe20000410000 */
[----:B------:R-:W-:Y:S02]  /*5f70*/  HADD2.F32 R40, -RZ, R40.H0_H0 ;  /* 0x20000028ff287230 */ /* 0x000fe40000004100 */
[----:B------:R-:W-:-:S02]  /*5f80*/  HADD2.F32 R47, -RZ, R47.H0_H0 ;  /* 0x2000002fff2f7230 */ /* 0x000fc40000004100 */
[----:B------:R-:W-:Y:S01]  /*5f90*/  FMUL.FTZ R54, R42, R128 ;  /* 0x000000802a367220 */ /* 0x000fe20000410000 */
[--C-:B------:R-:W-:Y:S02]  /*5fa0*/  HADD2.F32 R43, -RZ, R91.reuse.H1_H1 ;  /* 0x3000005bff2b7230 */ /* 0x100fe40000004100 */
[C---:B------:R-:W-:Y:S01]  /*5fb0*/  FMUL.FTZ R48, R40.reuse, R48 ;  /* 0x0000003028307220 */ /* 0x040fe20000410000 */
[----:B------:R-:W-:Y:S02]  /*5fc0*/  HADD2.F32 R91, -RZ, R91.H0_H0 ;  /* 0x2000005bff5b7230 */ /* 0x000fe40000004100 */
[----:B------:R-:W-:Y:S01]  /*5fd0*/  FMUL.FTZ R57, R47, R128 ;  /* 0x000000802f397220 */ /* 0x000fe20000410000 */
[-C--:B------:R-:W-:Y:S01]  /*5fe0*/  FFMA.FTZ R49, R40, R43.reuse, -R49 ;  /* 0x0000002b28317223 */ /* 0x080fe20000010831 */
[----:B------:R-:W-:Y:S01]  /*5ff0*/  FFMA.FTZ R48, R41, R43, R48 ;  /* 0x0000002b29307223 */ /* 0x000fe20000010030 */
[-C--:B------:R-:W-:Y:S01]  /*6000*/  FFMA.FTZ R54, R47, R91.reuse, -R54 ;  /* 0x0000005b2f367223 */ /* 0x080fe20000010836 */
[----:B------:R-:W-:Y:S01]  /*6010*/  FFMA.FTZ R57, R42, R91, R57 ;  /* 0x0000005b2a397223 */ /* 0x000fe20000010039 */
[----:B------:R-:W-:-:S02]  /*6020*/  F2FP.F16.F32.PACK_AB R41, R55, R58 ;  /* 0x0000003a3729723e */ /* 0x000fc400000000ff */
[----:B------:R-:W-:Y:S02]  /*6030*/  F2FP.F16.F32.PACK_AB R43, R59, R60 ;  /* 0x0000003c3b2b723e */ /* 0x000fe400000000ff */
[----:B------:R-:W-:Y:S02]  /*6040*/  F2FP.F16.F32.PACK_AB R40, R48, R49 ;  /* 0x000000313028723e */ /* 0x000fe400000000ff */
[----:B------:R-:W-:-:S07]  /*6050*/  F2FP.F16.F32.PACK_AB R42, R57, R54 ;  /* 0x00000036392a723e */ /* 0x000fce00000000ff */
.L_x_487:
[----:B------:R-:W-:Y:S05]  /*6060*/  BSYNC B2 ;  /* 0x0000000000027941 */ /* 0x000fea0003800000 */
.L_x_486:
[----:B--2---:R1:W-:Y:S02]  /*6070*/  STG.E.128 desc[UR56][R44.64+0x100], R40 ;  /* 0x000100282c007986 */ /* 0x0043e4000c101d38 */
.L_x_485:
[----:B------:R-:W-:Y:S05]  /*6080*/  BSYNC B1 ;  /* 0x0000000000017941 */ /* 0x000fea0003800000 */
.L_x_484:
        /* <DEDUP_REMOVED lines=8> */
[----:B------:R-:W-:Y:S01]  /*6110*/  SHF.R.U64 R48, R50, 0x10, R51 ;  /* 0x0000001032307819 */ /* 0x000fe20000001233 */
[----:B------:R-:W-:Y:S01]  /*6120*/  HADD2.F32 R42, -RZ, R41.H1_H1 ;  /* 0x30000029ff2a7230 */ /* 0x000fe20000004100 */
[----:B------:R-:W-:Y:S01]  /*6130*/  SHF.R.U32.HI R52, RZ, 0x10, R53 ;  /* 0x00000010ff347819 */ /* 0x000fe20000011635 */
[----:B------:R-:W-:Y:S01]  /*6140*/  HADD2.F32 R49, -RZ, R49.H0_H0 ;  /* 0x20000031ff317230 */ /* 0x000fe20000004100 */
[----:B------:R-:W-:Y:S01]  /*6150*/  SHF.R.U32.HI R50, RZ, 0x10, R51 ;  /* 0x00000010ff327819 */ /* 0x000fe20000011633 */
[----:B------:R-:W-:Y:S02]  /*6160*/  HADD2.F32 R41, -RZ, R41.H0_H0 ;  /* 0x20000029ff297230 */ /* 0x000fe40000004100 */
[----:B------:R-:W-:Y:S02]  /*6170*/  HADD2.F32 R48, -RZ, R48.H0_H0 ;  /* 0x20000030ff307230 */ /* 0x000fe40000004100 */
[----:B------:R-:W-:Y:S01]  /*6180*/  FMUL.FTZ R54, R42, R49 ;  /* 0x000000312a367220 */ /* 0x000fe20000410000 */
[----:B------:R-:W-:-:S02]  /*6190*/  HADD2.F32 R52, -RZ, R52.H0_H0 ;  /* 0x20000034ff347230 */ /* 0x000fc40000004100 */
[C---:B------:R-:W-:Y:S01]  /*61a0*/  FMUL.FTZ R49, R41.reuse, R49 ;  /* 0x0000003129317220 */ /* 0x040fe20000410000 */
[--C-:B------:R-:W-:Y:S02]  /*61b0*/  HADD2.F32 R47, -RZ, R43.reuse.H1_H1 ;  /* 0x3000002bff2f7230 */ /* 0x100fe40000004100 */
[-C--:B------:R-:W-:Y:S01]  /*61c0*/  FFMA.FTZ R54, R41, R48.reuse, -R54 ;  /* 0x0000003029367223 */ /* 0x080fe20000010836 */
[----:B------:R-:W-:Y:S02]  /*61d0*/  HADD2.F32 R43, -RZ, R43.H0_H0 ;  /* 0x2000002bff2b7230 */ /* 0x000fe40000004100 */
[----:B------:R-:W-:Y:S01]  /*61e0*/  FFMA.FTZ R51, R42, R48, R49 ;  /* 0x000000302a337223 */ /* 0x000fe20000010031 */
[----:B------:R-:W-:Y:S02]  /*61f0*/  HADD2.F32 R50, -RZ, R50.H0_H0 ;  /* 0x20000032ff327230 */ /* 0x000fe40000004100 */
[----:B------:R-:W-:Y:S01]  /*6200*/  FMUL.FTZ R56, R47, R52 ;  /* 0x000000342f387220 */ /* 0x000fe20000410000 */
[----:B------:R-:W-:-:S02]  /*6210*/  HADD2.F32 R48, -RZ, R89.H0_H0 ;  /* 0x20000059ff307230 */ /* 0x000fc40000004100 */
[C---:B------:R-:W-:Y:S01]  /*6220*/  FMUL.FTZ R52, R43.reuse, R52 ;  /* 0x000000342b347220 */ /* 0x040fe20000410000 */
[----:B------:R-:W-:Y:S02]  /*6230*/  HADD2.F32 R89, -RZ, R89.H1_H1 ;  /* 0x30000059ff597230 */ /* 0x000fe40000004100 */
[-C--:B------:R-:W-:Y:S01]  /*6240*/  FFMA.FTZ R56, R43, R50.reuse, -R56 ;  /* 0x000000322b387223 */ /* 0x080fe20000010838 */
[----:B------:R-:W-:Y:S02]  /*6250*/  HADD2.F32 R41, -RZ, R40.H1_H1 ;  /* 0x30000028ff297230 */ /* 0x000fe40000004100 */
[----:B------:R-:W-:Y:S01]  /*6260*/  FFMA.FTZ R55, R47, R50, R52 ;  /* 0x000000322f377223 */ /* 0x000fe20000010034 */
[----:B------:R-:W-:Y:S02]  /*6270*/  HADD2.F32 R42, -RZ, R46.H1_H1 ;  /* 0x3000002eff2a7230 */ /* 0x000fe40000004100 */
[----:B------:R-:W-:Y:S02]  /*6280*/  HADD2.F32 R40, -RZ, R40.H0_H0 ;  /* 0x20000028ff287230 */ /* 0x000fe40000004100 */
[----:B------:R-:W-:Y:S01]  /*6290*/  FMUL.FTZ R49, R41, R48 ;  /* 0x0000003029317220 */ /* 0x000fe20000410000 */
[----:B------:R-:W-:-:S02]  /*62a0*/  HADD2.F32 R46, -RZ, R46.H0_H0 ;  /* 0x2000002eff2e7230 */ /* 0x000fc40000004100 */
[-C--:B------:R-:W-:Y:S01]  /*62b0*/  FMUL.FTZ R53, R42, R89.reuse ;  /* 0x000000592a357220 */ /* 0x080fe20000410000 */
[--C-:B------:R-:W-:Y:S02]  /*62c0*/  HADD2.F32 R43, -RZ, R88.reuse.H0_H0 ;  /* 0x20000058ff2b7230 */ /* 0x100fe40000004100 */
[----:B------:R-:W-:Y:S01]  /*62d0*/  FMUL.FTZ R48, R40, R48 ;  /* 0x0000003028307220 */ /* 0x000fe20000410000 */
[----:B------:R-:W-:Y:S02]  /*62e0*/  HADD2.F32 R47, -RZ, R88.H1_H1 ;  /* 0x30000058ff2f7230 */ /* 0x000fe40000004100 */
        /* <DEDUP_REMOVED lines=9> */
.L_x_489:
[----:B------:R-:W-:Y:S05]  /*6380*/  BSYNC B1 ;  /* 0x0000000000017941 */ /* 0x000fea0003800000 */
.L_x_488:
[----:B--2---:R1:W-:Y:S01]  /*6390*/  STG.E.128 desc[UR56][R44.64+0x140], R40 ;  /* 0x000140282c007986 */ /* 0x0043e2000c101d38 */
[----:B------:R-:W-:Y:S05]  /*63a0*/  BRA `(.L_x_467) ;  /* 0x0000003c00e07947 */ /* 0x000fea0003800000 */
.L_x_435:
        /* <DEDUP_REMOVED lines=19> */
[----:B------:R-:W-:Y:S02]  /*64e0*/  CS2R R48, SRZ ;  /* 0x0000000000307805 */ /* 0x000fe4000001ff00 */
[----:B------:R-:W-:Y:S02]  /*64f0*/  IADD3.X R41, R101, R21, RZ, P2, !PT ;  /* 0x0000001565297210 */ /* 0x000fe400017fe4ff */
[----:B------:R-:W-:Y:S02]  /*6500*/  CS2R R62, SRZ ;  /* 0x00000000003e7805 */ /* 0x000fe4000001ff00 */
[----:B------:R-:W-:-:S02]  /*6510*/  LEA R64, P2, R40, UR4, 0x1 ;  /* 0x0000000428407c11 */ /* 0x000fc4000f8408ff */
[----:B------:R-:W-:Y:S02]  /*6520*/  CS2R R60, SRZ ;  /* 0x00000000003c7805 */ /* 0x000fe4000001ff00 */
        /* <DEDUP_REMOVED lines=8> */
[----:B------:R-:W-:Y:S02]  /*65b0*/  CS2R R44, SRZ ;  /* 0x00000000002c7805 */ /* 0x000fe4000001ff00 */
[----:B------:R-:W-:Y:S02]  /*65c0*/  CS2R R58, SRZ ;  /* 0x00000000003a7805 */ /* 0x000fe4000001ff00 */
[----:B------:R-:W-:-:S05]  /*65d0*/  CS2R R56, SRZ ;  /* 0x0000000000387805 */ /* 0x000fca000001ff00 */
[----:B------:R0:W5:Y:S04]  /*65e0*/  @!P2 LDG.E.128 R48, desc[UR56][R64.64] ;  /* 0x000000384030a981 */ /* 0x000168000c1e1d00 */
[----:B------:R0:W5:Y:S01]  /*65f0*/  @!P2 LDG.E.128 R60, desc[UR56][R68.64] ;  /* 0x00000038443ca981 */ /* 0x000162000c1e1d00 */
[----:B------:R-:W-:Y:S02]  /*6600*/  ISETP.GE.AND P2, PT, R0, R117, PT ;  /* 0x000000750000720c */ /* 0x000fe40003f46270 */
[----:B------:R-:W-:Y:S02]  /*6610*/  CS2R R42, SRZ ;  /* 0x00000000002a7805 */ /* 0x000fe4000001ff00 */
[----:B------:R-:W-:Y:S02]  /*6620*/  CS2R R40, SRZ ;  /* 0x0000000000287805 */ /* 0x000fe4000001ff00 */
[----:B------:R-:W-:-:S02]  /*6630*/  CS2R R54, SRZ ;  /* 0x0000000000367805 */ /* 0x000fc4000001ff00 */
[----:B------:R-:W-:-:S05]  /*6640*/  CS2R R52, SRZ ;  /* 0x0000000000347805 */ /* 0x000fca000001ff00 */
[----:B------:R0:W5:Y:S04]  /*6650*/  @!P2 LDG.E.128 R44, desc[UR56][R64.64+0x40] ;  /* 0x00004038402ca981 */ /* 0x000168000c1e1d00 */
[----:B------:R0:W5:Y:S01]  /*6660*/  @!P2 LDG.E.128 R56, desc[UR56][R68.64+0x40] ;  /* 0x000040384438a981 */ /* 0x000162000c1e1d00 */
[----:B------:R-:W-:-:S13]  /*6670*/  ISETP.GE.AND P2, PT, R3, R117, PT ;  /* 0x000000750300720c */ /* 0x000fda0003f46270 */
[----:B------:R0:W5:Y:S04]  /*6680*/  @!P2 LDG.E.128 R40, desc[UR56][R64.64+0x80] ;  /* 0x000080384028a981 */ /* 0x000168000c1e1d00 */
[----:B------:R0:W5:Y:S02]  /*6690*/  @!P2 LDG.E.128 R52, desc[UR56][R68.64+0x80] ;  /* 0x000080384434a981 */ /* 0x000164000c1e1d00 */
.L_x_491:
[----:B------:R-:W-:Y:S05]  /*66a0*/  BSYNC B1 ;  /* 0x0000000000017941 */ /* 0x000fea0003800000 */
.L_x_490:
[----:B------:R-:W-:Y:S01]  /*66b0*/  ISETP.GE.AND P3, PT, R207, R100, PT ;  /* 0x00000064cf00720c */ /* 0x000fe20003f66270 */
[----:B------:R-:W-:Y:S01]  /*66c0*/  BSSY B1, `(.L_x_492) ;  /* 0x000002c000017945 */ /* 0x000fe20003800000 */
[----:B0-----:R-:W-:Y:S02]  /*66d0*/  CS2R R64, SRZ ;  /* 0x0000000000407805 */ /* 0x001fe4000001ff00 */
        /* <DEDUP_REMOVED lines=16> */
[----:B------:R-:W-:Y:S02]  /*67e0*/  CS2R R86, SRZ ;  /* 0x0000000000567805 */ /* 0x000fe4000001ff00 */
[----:B------:R-:W-:-:S02]  /*67f0*/  IADD3 R89, P2, P5, R104, R88, R14 ;  /* 0x0000005868597210 */ /* 0x000fc40007d5e00e */
[----:B------:R-:W-:Y:S02]  /*6800*/  CS2R R84, SRZ ;  /* 0x0000000000547805 */ /* 0x000fe4000001ff00 */
[----:B------:R-:W-:Y:S02]  /*6810*/  IADD3.X R102, R27, R102, R12, P2, P5 ;  /* 0x000000661b667210 */ /* 0x000fe400017ea40c */
[----:B------:R-:W-:-:S04]  /*6820*/  LEA R76, P2, R90, UR4, 0x1 ;  /* 0x000000045a4c7c11 */ /* 0x000fc8000f8408ff */
[----:B------:R-:W-:Y:S01]  /*6830*/  LEA.HI.X R77, R90, UR5, R101, 0x1, P2 ;  /* 0x000000055a4d7c11 */ /* 0x000fe200090f0c65 */
[----:B------:R-:W-:Y:S02]  /*6840*/  ULDC.64 UR4, c[0x0][0x400] ;  /* 0x0001000000047ab9 */ /* 0x000fe40000000a00 */
[----:B------:R-:W-:-:S04]  /*6850*/  LEA R88, P2, R89, UR4, 0x1 ;  /* 0x0000000459587c11 */ /* 0x000fc8000f8408ff */
[----:B------:R-:W-:Y:S02]  /*6860*/  LEA.HI.X R89, R89, UR5, R102, 0x1, P2 ;  /* 0x0000000559597c11 */ /* 0x000fe400090f0c66 */
[----:B------:R-:W-:Y:S02]  /*6870*/  ISETP.GE.AND P2, PT, R18, R117, PT ;  /* 0x000000751200720c */ /* 0x000fe40003f46270 */
[----:B------:R-:W-:Y:S02]  /*6880*/  CS2R R70, SRZ ;  /* 0x0000000000467805 */ /* 0x000fe4000001ff00 */
[----:B------:R-:W-:Y:S02]  /*6890*/  CS2R R68, SRZ ;  /* 0x0000000000447805 */ /* 0x000fe4000001ff00 */
[----:B------:R-:W-:Y:S02]  /*68a0*/  CS2R R82, SRZ ;  /* 0x0000000000527805 */ /* 0x000fe4000001ff00 */
[----:B------:R-:W-:-:S05]  /*68b0*/  CS2R R80, SRZ ;  /* 0x0000000000507805 */ /* 0x000fca000001ff00 */
[----:B------:R-:W5:Y:S04]  /*68c0*/  @!P2 LDG.E.128 R72, desc[UR56][R76.64] ;  /* 0x000000384c48a981 */ /* 0x000f68000c1e1d00 */
[----:B------:R-:W5:Y:S01]  /*68d0*/  @!P2 LDG.E.128 R84, desc[UR56][R88.64] ;  /* 0x000000385854a981 */ /* 0x000f62000c1e1d00 */
[----:B------:R-:W-:Y:S02]  /*68e0*/  ISETP.GE.AND P2, PT, R0, R117, PT ;  /* 0x000000750000720c */ /* 0x000fe40003f46270 */
[----:B------:R-:W-:Y:S02]  /*68f0*/  CS2R R66, SRZ ;  /* 0x0000000000427805 */ /* 0x000fe4000001ff00 */
[----:B------:R-:W-:-:S09]  /*6900*/  CS2R R64, SRZ ;  /* 0x0000000000407805 */ /* 0x000fd2000001ff00 */
[----:B------:R-:W5:Y:S04]  /*6910*/  @!P2 LDG.E.128 R68, desc[UR56][R76.64+0x40] ;  /* 0x000040384c44a981 */ /* 0x000f68000c1e1d00 */
[----:B------:R-:W5:Y:S01]  /*6920*/  @!P2 LDG.E.128 R80, desc[UR56][R88.64+0x40] ;  /* 0x000040385850a981 */ /* 0x000f62000c1e1d00 */
[----:B------:R-:W-:Y:S02]  /*6930*/  ISETP.GE.AND P2, PT, R3, R117, PT ;  /* 0x000000750300720c */ /* 0x000fe40003f46270 */
[----:B------:R-:W-:-:S11]  /*6940*/  CS2R R78, SRZ ;  /* 0x00000000004e7805 */ /* 0x000fd6000001ff00 */
[----:B------:R0:W5:Y:S02]  /*6950*/  @!P2 LDG.E.128 R64, desc[UR56][R76.64+0x80] ;  /* 0x000080384c40a981 */ /* 0x000164000c1e1d00 */
[----:B0-----:R-:W-:-:S06]  /*6960*/  CS2R R76, SRZ ;  /* 0x00000000004c7805 */ /* 0x001fcc000001ff00 */
[----:B------:R0:W5:Y:S02]  /*6970*/  @!P2 LDG.E.128 R76, desc[UR56][R88.64+0x80] ;  /* 0x00008038584ca981 */ /* 0x000164000c1e1d00 */
.L_x_493:
[----:B------:R-:W-:Y:S05]  /*6980*/  BSYNC B1 ;  /* 0x0000000000017941 */ /* 0x000fea0003800000 */
.L_x_492:
[----:B0----5:R-:W-:Y:S01]  /*6990*/  IMAD.MOV.U32 R89, RZ, RZ, R42 ;  /* 0x000000ffff597224 */ /* 0x021fe200078e002a */
[----:B------:R-:W-:Y:S01]  /*69a0*/  MOV R91, R40 ;  /* 0x00000028005b7202 */ /* 0x000fe20000000f00 */
[----:B------:R-:W-:Y:S01]  /*69b0*/  IMAD.MOV.U32 R88, RZ, RZ, R43 ;  /* 0x000000ffff587224 */ /* 0x000fe200078e002b */
[----:B------:R-:W-:Y:S01]  /*69c0*/  UISETP.NE.AND UP0, UPT, UR58, 0x3, UPT ;  /* 0x000000033a00788c */ /* 0x000fe2000bf05270 */
[----:B------:R-:W-:-:S03]  /*69d0*/  IMAD.MOV.U32 R90, RZ, RZ, R41 ;  /* 0x000000ffff5a7224 */ /* 0x000fc600078e0029 */
[----:B------:R-:W-:Y:S01]  /*69e0*/  PRMT R172, R89, 0x5410, R88 ;  /* 0x0000541059ac7816 */ /* 0x000fe20000000058 */
[----:B------:R-:W-:Y:S01]  /*69f0*/  IMAD.MOV.U32 R89, RZ, RZ, R46 ;  /* 0x000000ffff597224 */ /* 0x000fe200078e002e */
[----:B------:R-:W-:Y:S01]  /*6a00*/  PRMT R173, R91, 0x5410, R90 ;  /* 0x000054105bad7816 */ /* 0x000fe2000000005a */
[----:B------:R-:W-:Y:S01]  /*6a10*/  IMAD.MOV.U32 R88, RZ, RZ, R47 ;  /* 0x000000ffff587224 */ /* 0x000fe200078e002f */
[----:B------:R-:W-:Y:S01]  /*6a20*/  MOV R91, R44 ;  /* 0x0000002c005b7202 */ /* 0x000fe20000000f00 */
[----:B------:R-:W-:Y:S01]  /*6a30*/  IMAD.MOV.U32 R90, RZ, RZ, R51 ;  /* 0x000000ffff5a7224 */ /* 0x000fe200078e0033 */
[----:B------:R-:W-:Y:S01]  /*6a40*/  PRMT R176, R89, 0x7610, R176 ;  /* 0x0000761059b07816 */ /* 0x000fe200000000b0 */
[----:B------:R-:W-:Y:S01]  /*6a50*/  IMAD.MOV.U32 R89, RZ, RZ, R50 ;  /* 0x000000ffff597224 */ /* 0x000fe200078e0032 */
[----:B------:R-:W-:Y:S01]  /*6a60*/  PRMT R178, R88, 0x7610, R178 ;  /* 0x0000761058b27816 */ /* 0x000fe200000000b2 */
[----:B------:R-:W-:Y:S01]  /*6a70*/  IMAD.MOV.U32 R88, RZ, RZ, R45 ;  /* 0x000000ffff587224 */ /* 0x000fe200078e002d */
[----:B------:R-:W-:-:S02]  /*6a80*/  PRMT R177, R91, 0x7610, R177 ;  /* 0x000076105bb17816 */ /* 0x000fc400000000b1 */
[----:B------:R-:W-:Y:S01]  /*6a90*/  PRMT R180, R89, 0x5410, R90 ;  /* 0x0000541059b47816 */ /* 0x000fe2000000005a */
[----:B------:R-:W-:Y:S01]  /*6aa0*/  IMAD.MOV.U32 R89, RZ, RZ, R49 ;  /* 0x000000ffff597224 */ /* 0x000fe200078e0031 */
[----:B------:R-:W-:Y:S02]  /*6ab0*/  PRMT R179, R88, 0x7610, R179 ;  /* 0x0000761058b37816 */ /* 0x000fe400000000b3 */
[----:B------:R-:W-:Y:S02]  /*6ac0*/  MOV R88, R48 ;  /* 0x0000003000587202 */ /* 0x000fe40000000f00 */
[----:B------:R-:W-:Y:S01]  /*6ad0*/  PRMT R164, R89, 0x7610, R164 ;  /* 0x0000761059a47816 */ /* 0x000fe200000000a4 */
[----:B------:R-:W-:Y:S01]  /*6ae0*/  IMAD.MOV.U32 R89, RZ, RZ, R54 ;  /* 0x000000ffff597224 */ /* 0x000fe200078e0036 */
[----:B------:R-:W-:Y:S01]  /*6af0*/  PRMT R181, R88, 0x7610, R181 ;  /* 0x0000761058b57816 */ /* 0x000fe200000000b5 */
[----:B------:R-:W-:Y:S01]  /*6b00*/  IMAD.MOV.U32 R88, RZ, RZ, R55 ;  /* 0x000000ffff587224 */ /* 0x000fe200078e0037 */
[----:B------:R-:W-:-:S04]  /*6b10*/  PLOP3.LUT P2, PT, PT, PT, UP0, 0x80, 0x0 ;  /* 0x000000000000781c */ /* 0x000fc80003f4f008 */
        /* <DEDUP_REMOVED lines=9> */
[----:B------:R-:W-:Y:S02]  /*6bb0*/  MOV R89, R56 ;  /* 0x0000003800597202 */ /* 0x000fe40000000f00 */
[----:B------:R-:W-:Y:S01]  /*6bc0*/  PRMT R179, R179, 0x5410, R88 ;  /* 0x00005410b3b37816 */ /* 0x000fe20000000058 */
[----:B------:R-:W-:Y:S01]  /*6bd0*/  IMAD.MOV.U32 R88, RZ, RZ, R62 ;  /* 0x000000ffff587224 */ /* 0x000fe200078e003e */
[----:B------:R-:W-:Y:S01]  /*6be0*/  PRMT R177, R177, 0x5410, R89 ;  /* 0x00005410b1b17816 */ /* 0x000fe20000000059 */
[----:B------:R-:W-:-:S03]  /*6bf0*/  IMAD.MOV.U32 R89, RZ, RZ, R63 ;  /* 0x000000ffff597224 */ /* 0x000fc600078e003f */
[----:B------:R-:W-:Y:S02]  /*6c00*/  PRMT R181, R181, 0x5410, R88 ;  /* 0x00005410b5b57816 */ /* 0x000fe40000000058 */
[----:B------:R-:W-:Y:S01]  /*6c10*/  PRMT R182, R89, 0x7610, R182 ;  /* 0x0000761059b67816 */ /* 0x000fe200000000b6 */
[----:B------:R-:W-:Y:S01]  /*6c20*/  IMAD.MOV.U32 R89, RZ, RZ, R61 ;  /* 0x000000ffff597224 */ /* 0x000fe200078e003d */
[----:B------:R-:W-:-:S04]  /*6c30*/  MOV R88, R60 ;  /* 0x0000003c00587202 */ /* 0x000fc80000000f00 */
[----:B------:R-:W-:Y:S01]  /*6c40*/  PRMT R182, R182, 0x5410, R88 ;  /* 0x00005410b6b67816 */ /* 0x000fe20000000058 */
[----:B------:R-:W-:Y:S01]  /*6c50*/  IMAD.MOV.U32 R88, RZ, RZ, R67 ;  /* 0x000000ffff587224 */ /* 0x000fe200078e0043 */
[----:B------:R-:W-:Y:S01]  /*6c60*/  PRMT R161, R89, 0x7610, R161 ;  /* 0x0000761059a17816 */ /* 0x000fe200000000a1 */
        /* <DEDUP_REMOVED lines=36> */
[----:B------:R-:W-:Y:S02]  /*6eb0*/  PRMT R170, R170, 0x5410, R88 ;  /* 0x00005410aaaa7816 */ /* 0x000fe40000000058 */
[----:B------:R-:W-:-:S04]  /*6ec0*/  MOV R88, R84 ;  /* 0x0000005400587202 */ /* 0x000fc80000000f00 */
[----:B------:R-:W-:Y:S01]  /*6ed0*/  PRMT R171, R88, 0x7610, R171 ;  /* 0x0000761058ab7816 */ /* 0x000fe200000000ab */
[----:B------:R-:W-:-:S05]  /*6ee0*/  IMAD.MOV.U32 R88, RZ, RZ, R85 ;  /* 0x000000ffff587224 */ /* 0x000fca00078e0055 */
[----:B------:R-:W-:Y:S01]  /*6ef0*/  PRMT R171, R171, 0x5410, R88 ;  /* 0x00005410abab7816 */ /* 0x000fe20000000058 */
[----:B------:R-:W-:Y:S06]  /*6f00*/  @!P2 BRA `(.L_x_494) ;  /* 0x000000000004a947 */ /* 0x000fec0003800000 */
[----:B------:R-:W-:Y:S01]  /*6f10*/  BPT.TRAP 0x1 ;  /* 0x000000040000795c */ /* 0x000fe20000300000 */
.L_x_494:
[----:B------:R-:W-:Y:S01]  /*6f20*/  IMAD R101, R16, 0x8, R2 ;  /* 0x0000000810657824 */ /* 0x000fe200078e0202 */
[----:B------:R-:W-:Y:S01]  /*6f30*/  SHF.L.U32 R102, R184, 0x1f, RZ ;  /* 0x0000001fb8667819 */ /* 0x000fe200000006ff */
[----:B------:R-:W0:Y:S01]  /*6f40*/  LDC R146, c[0x0][0x2f4] ;  /* 0x0000bd00ff927b82 */ /* 0x000e220000000800 */
[----:B------:R-:W-:Y:S01]  /*6f50*/  BSSY B1, `(.L_x_495) ;  /* 0x0000004000017945 */ /* 0x000fe20003800000 */
[----:B------:R-:W-:Y:S01]  /*6f60*/  IMAD.MOV.U32 R125, RZ, RZ, R92 ;  /* 0x000000ffff7d7224 */ /* 0x000fe200078e005c */
[----:B------:R-:W1:Y:S02]  /*6f70*/  SYNCS.PHASECHK.TRANS64.TRYWAIT P5, [R101+URZ+0x34890], R102 ;  /* 0x03489066650075a7 */ /* 0x000e6400080a017f */
[----:B-1----:R-:W-:Y:S05]  /*6f80*/  @!P5 BRA `(.L_x_496) ;  /* 0x000001a8002cd947 */ /* 0x002fea0003800000 */
.L_x_800:
[----:B------:R-:W-:Y:S05]  /*6f90*/  BSYNC B1 ;  /* 0x0000000000017941 */ /* 0x000fea0003800000 */
.L_x_495:
[----:B------:R-:W2:Y:S01]  /*6fa0*/  LDC.64 R126, c[0x0][0x300] ;  /* 0x0000c000ff7e7b82 */ /* 0x000ea20000000a00 */
[----:B------:R-:W-:Y:S01]  /*6fb0*/  BSSY B1, `(.L_x_497) ;  /* 0x0000187000017945 */ /* 0x000fe20003800000 */
[----:B0-----:R-:W-:-:S03]  /*6fc0*/  IADD3 R148, -R122, R146, RZ ;  /* 0x000000927a947210 */ /* 0x001fc60007ffe1ff */
[----:B------:R-:W-:Y:S05]  /*6fd0*/  @P4 BRA `(.L_x_498) ;  /* 0x0000001800104947 */ /* 0x000fea0003800000 */
[----:B------:R-:W-:Y:S01]  /*6fe0*/  ISETP.NE.AND P4, PT, R34, RZ, PT ;  /* 0x000000ff2200720c */ /* 0x000fe20003f85270 */
[-C--:B--2---:R-:W-:Y:S01]  /*6ff0*/  IMAD R153, R144, R126.reuse, RZ ;  /* 0x0000007e90997224 */ /* 0x084fe200078e02ff */
[----:B------:R-:W-:Y:S01]  /*7000*/  BSSY B2, `(.L_x_499) ;  /* 0x0000082000027945 */ /* 0x000fe20003800000 */
[----:B------:R-:W-:-:S04]  /*7010*/  IMAD.WIDE.U32 R128, R17, R126, R124 ;  /* 0x0000007e11807225 */ /* 0x000fc800078e007c */
[----:B------:R-:W-:-:S04]  /*7020*/  IMAD R153, R17, R127, R153 ;  /* 0x0000007f11997224 */ /* 0x000fc800078e0299 */
[----:B------:R-:W-:Y:S02]  /*7030*/  IMAD.IADD R153, R153, 0x1, R129 ;  /* 0x0000000199997824 */ /* 0x000fe400078e0281 */
[----:B------:R-:W-:Y:S05]  /*7040*/  @!P4 BRA `(.L_x_500) ;  /* 0x0000000400f4c947 */ /* 0x000fea0003800000 */
[----:B------:R-:W-:Y:S01]  /*7050*/  SEL R88, R122, R148, !P0 ;  /* 0x000000947a587207 */ /* 0x000fe20004000000 */
[----:B------:R-:W-:Y:S01]  /*7060*/  BSSY B3, `(.L_x_501) ;  /* 0x000006f000037945 */ /* 0x000fe20003800000 */
[----:B------:R-:W-:Y:S02]  /*7070*/  ISETP.GE.AND P4, PT, R18, R117, PT ;  /* 0x000000751200720c */ /* 0x000fe40003f86270 */
[----:B------:R-:W-:-:S04]  /*7080*/  SHF.R.S32.HI R89, RZ, 0x1f, R88 ;  /* 0x0000001fff597819 */ /* 0x000fc80000011458 */
[----:B------:R-:W-:-:S04]  /*7090*/  LEA.HI R89, R89, R88, RZ, 0x4 ;  /* 0x0000005859597211 */ /* 0x000fc800078f20ff */
[----:B------:R-:W-:-:S04]  /*70a0*/  LEA.HI.SX32 R160, R89, R28, 0x1c ;  /* 0x0000001c59a07211 */ /* 0x000fc800078fe2ff */
[----:B------:R-:W-:-:S04]  /*70b0*/  SHF.R.S32.HI R88, RZ, 0x1f, R160 ;  /* 0x0000001fff587819 */ /* 0x000fc800000114a0 */
[----:B------:R-:W-:Y:S01]  /*70c0*/  LEA.HI R88, R88, R160, RZ, 0x3 ;  /* 0x000000a058587211 */ /* 0x000fe200078f18ff */
[----:B------:R-:W-:-:S04]  /*70d0*/  IMAD.SHL.U32 R160, R160, 0x8, RZ ;  /* 0x00000008a0a07824 */ /* 0x000fc800078e00ff */
[----:B------:R-:W-:Y:S01]  /*70e0*/  IMAD.SHL.U32 R88, R88, 0x400, RZ ;  /* 0x0000040058587824 */ /* 0x000fe200078e00ff */
[----:B------:R-:W-:-:S04]  /*70f0*/  LOP3.LUT R89, R191, 0x38, R160, 0xf8, !PT ;  /* 0x00000038bf597812 */ /* 0x000fc800078ef8a0 */
[----:B------:R-:W-:Y:S02]  /*7100*/  LOP3.LUT R88, R88, 0x7fffe000, RZ, 0xc0, !PT ;  /* 0x7fffe00058587812 */ /* 0x000fe400078ec0ff */
[----:B------:R-:W-:Y:S02]  /*7110*/  LOP3.LUT R89, R89, R193, RZ, 0x3c, !PT ;  /* 0x000000c159597212 */ /* 0x000fe400078e3cff */
[----:B------:R-:W-:-:S05]  /*7120*/  LEA R88, R192, R88, 0x9 ;  /* 0x00000058c0587211 */ /* 0x000fca00078e48ff */
[----:B------:R-:W-:-:S04]  /*7130*/  IMAD.IADD R88, R88, 0x1, R89 ;  /* 0x0000000158587824 */ /* 0x000fc800078e0259 */
[C---:B------:R-:W-:Y:S02]  /*7140*/  IMAD R92, R16.reuse, 0x6000, R88 ;  /* 0x00006000105c7824 */ /* 0x040fe400078e0258 */
[----:B------:R-:W-:Y:S02]  /*7150*/  IMAD R88, R16, 0x6000, R142 ;  /* 0x0000600010587824 */ /* 0x000fe400078e028e */
[--C-:B------:R-:W-:Y:S02]  /*7160*/  IMAD R92, R92, 0x2, R2.reuse ;  /* 0x000000025c5c7824 */ /* 0x100fe400078e0202 */
[----:B------:R-:W-:-:S04]  /*7170*/  IMAD R88, R88, 0x2, R2 ;  /* 0x0000000258587824 */ /* 0x000fc800078e0202 */
[----:B------:R-:W0:Y:S04]  /*7180*/  LDS.128 R92, [R92+0x1c400] ;  /* 0x01c400005c5c7984 */ /* 0x000e280000000c00 */
[----:B------:R-:W2:Y:S01]  /*7190*/  LDS.128 R88, [R88+0x1c400] ;  /* 0x01c4000058587984 */ /* 0x000ea20000000c00 */
[----:B------:R-:W-:Y:S05]  /*71a0*/  @P4 BRA `(.L_x_502) ;  /* 0x0000000400684947 */ /* 0x000fea0003800000 */
[----:B0-----:R-:W-:Y:S01]  /*71b0*/  MOV R163, R93 ;  /* 0x0000005d00a37202 */ /* 0x001fe20000000f00 */
[----:B--2---:R-:W-:Y:S01]  /*71c0*/  IMAD.MOV.U32 R162, RZ, RZ, R89 ;  /* 0x000000ffffa27224 */ /* 0x004fe200078e0059 */
[--C-:B------:R-:W-:Y:S01]  /*71d0*/  SHF.R.U64 R48, R48, 0x10, R49.reuse ;  /* 0x0000001030307819 */ /* 0x100fe20000001231 */
[----:B------:R-:W-:Y:S01]  /*71e0*/  HADD2.F32 R161, -RZ, R161.H0_H0 ;  /* 0x200000a1ffa17230 */ /* 0x000fe20000004100 */
[----:B------:R-:W-:Y:S01]  /*71f0*/  SHF.R.U32.HI R49, RZ, 0x10, R49 ;  /* 0x00000010ff317819 */ /* 0x000fe20000011631 */
[----:B------:R-:W-:Y:S01]  /*7200*/  HADD2.F32 R89, -RZ, R163.H0_H0 ;  /* 0x200000a3ff597230 */ /* 0x000fe20000004100 */
[----:B------:R-:W-:Y:S01]  /*7210*/  SHF.R.U64 R50, R50, 0x10, R51 ;  /* 0x0000001032327819 */ /* 0x000fe20000001233 */
[----:B------:R-:W-:Y:S02]  /*7220*/  HADD2.F32 R165, -RZ, R162.H0_H0 ;  /* 0x200000a2ffa57230 */ /* 0x000fe40000004100 */
[----:B------:R-:W-:Y:S02]  /*7230*/  HADD2.F32 R164, -RZ, R164.H0_H0 ;  /* 0x200000a4ffa47230 */ /* 0x000fe40000004100 */
[----:B------:R-:W-:Y:S01]  /*7240*/  FMUL.FTZ R93, R89, R161 ;  /* 0x000000a1595d7220 */ /* 0x000fe20000410000 */
[----:B------:R-:W-:-:S02]  /*7250*/  HADD2.F32 R49, -RZ, R49.H0_H0 ;  /* 0x20000031ff317230 */ /* 0x000fc40000004100 */
[C---:B------:R-:W-:Y:S01]  /*7260*/  FMUL.FTZ R161, R165.reuse, R161 ;  /* 0x000000a1a5a17220 */ /* 0x040fe20000410000 */
[----:B------:R-:W-:Y:S02]  /*7270*/  HADD2.F32 R50, -RZ, R50.H0_H0 ;  /* 0x20000032ff327230 */ /* 0x000fe40000004100 */
[-C--:B------:R-:W-:Y:S01]  /*7280*/  FFMA.FTZ R93, R165, R164.reuse, -R93 ;  /* 0x000000a4a55d7223 */ /* 0x080fe2000001085d */
[----:B------:R-:W-:Y:S01]  /*7290*/  FFMA.FTZ R89, R89, R164, R161 ;  /* 0x000000a459597223 */ /* 0x000fe200000100a1 */
[--C-:B------:R-:W-:Y:S02]  /*72a0*/  SHF.R.U32.HI R164, RZ, 0x10, R61.reuse ;  /* 0x00000010ffa47819 */ /* 0x100fe4000001163d */
[----:B------:R-:W-:Y:S01]  /*72b0*/  SHF.R.U64 R161, R60, 0x10, R61 ;  /* 0x000000103ca17819 */ /* 0x000fe2000000123d */
[----:B------:R-:W-:Y:S02]  /*72c0*/  HADD2.F32 R60, -RZ, R163.H1_H1 ;  /* 0x300000a3ff3c7230 */ /* 0x000fe40000004100 */
[----:B------:R-:W-:-:S02]  /*72d0*/  HADD2.F32 R164, -RZ, R164.H0_H0 ;  /* 0x200000a4ffa47230 */ /* 0x000fc40000004100 */
[----:B------:R-:W-:Y:S02]  /*72e0*/  HADD2.F32 R61, -RZ, R162.H1_H1 ;  /* 0x300000a2ff3d7230 */ /* 0x000fe40000004100 */
[----:B------:R-:W-:Y:S02]  /*72f0*/  HADD2.F32 R161, -RZ, R161.H0_H0 ;  /* 0x200000a1ffa17230 */ /* 0x000fe40000004100 */
[-C--:B------:R-:W-:Y:S01]  /*7300*/  FMUL.FTZ R162, R60, R164.reuse ;  /* 0x000000a43ca27220 */ /* 0x080fe20000410000 */
[----:B------:R-:W-:-:S03]  /*7310*/  FMUL.FTZ R164, R61, R164 ;  /* 0x000000a43da47220 */ /* 0x000fc60000410000 */
[-C--:B------:R-:W-:Y:S01]  /*7320*/  FFMA.FTZ R61, R61, R49.reuse, -R162 ;  /* 0x000000313d3d7223 */ /* 0x080fe200000108a2 */
[----:B------:R-:W-:Y:S02]  /*7330*/  HADD2.F32 R162, -RZ, R180.H1_H1 ;  /* 0x300000b4ffa27230 */ /* 0x000fe40000004100 */
[----:B------:R-:W-:Y:S01]  /*7340*/  FFMA.FTZ R49, R60, R49, R164 ;  /* 0x000000313c317223 */ /* 0x000fe200000100a4 */
[----:B------:R-:W-:Y:S02]  /*7350*/  IMAD.MOV.U32 R60, RZ, RZ, R91 ;  /* 0x000000ffff3c7224 */ /* 0x000fe400078e005b */
[----:B------:R-:W-:Y:S01]  /*7360*/  HADD2.F32 R164, -RZ, R182.H0_H0 ;  /* 0x200000b6ffa47230 */ /* 0x000fe20000004100 */
[----:B------:R-:W-:Y:S01]  /*7370*/  F2FP.F16.F32.PACK_AB R61, R61, R93 ;  /* 0x0000005d3d3d723e */ /* 0x000fe200000000ff */
[----:B------:R-:W-:Y:S01]  /*7380*/  HADD2.F32 R91, -RZ, R95.H0_H0 ;  /* 0x2000005fff5b7230 */ /* 0x000fe20000004100 */
[----:B------:R-:W-:Y:S01]  /*7390*/  F2FP.F16.F32.PACK_AB R49, R49, R89 ;  /* 0x000000593131723e */ /* 0x000fe200000000ff */
[--C-:B------:R-:W-:Y:S01]  /*73a0*/  HADD2.F32 R163, -RZ, R60.reuse.H0_H0 ;  /* 0x2000003cffa37230 */ /* 0x100fe20000004100 */
[----:B------:R-:W-:Y:S01]  /*73b0*/  MOV R89, R61 ;  /* 0x0000003d00597202 */ /* 0x000fe20000000f00 */
[----:B------:R-:W-:-:S02]  /*73c0*/  HADD2.F32 R60, -RZ, R60.H1_H1 ;  /* 0x3000003cff3c7230 */ /* 0x000fc40000004100 */
[----:B------:R-:W-:Y:S01]  /*73d0*/  FMUL.FTZ R165, R91, R164 ;  /* 0x000000a45ba57220 */ /* 0x000fe20000410000 */
[----:B------:R-:W-:-:S03]  /*73e0*/  IMAD.MOV.U32 R93, RZ, RZ, R49 ;  /* 0x000000ffff5d7224 */ /* 0x000fc600078e0031 */
[C---:B------:R-:W-:Y:S01]  /*73f0*/  FFMA.FTZ R165, R163.reuse, R162, -R165 ;  /* 0x000000a2a3a57223 */ /* 0x040fe200000108a5 */
[----:B------:R-:W-:Y:S01]  /*7400*/  FMUL.FTZ R163, R163, R164 ;  /* 0x000000a4a3a37220 */ /* 0x000fe20000410000 */
[----:B------:R-:W-:-:S03]  /*7410*/  HADD2.F32 R164, -RZ, R182.H1_H1 ;  /* 0x300000b6ffa47230 */ /* 0x000fc60000004100 */
[----:B------:R-:W-:Y:S01]  /*7420*/  FFMA.FTZ R163, R91, R162, R163 ;  /* 0x000000a25ba37223 */ /* 0x000fe200000100a3 */
[----:B------:R-:W-:Y:S02]  /*7430*/  SHF.R.U32.HI R91, RZ, 0x10, R51 ;  /* 0x00000010ff5b7819 */ /* 0x000fe40000011633 */
[--C-:B------:R-:W-:Y:S01]  /*7440*/  SHF.R.U64 R51, R62, 0x10, R63.reuse ;  /* 0x000000103e337819 */ /* 0x100fe2000000123f */
[----:B------:R-:W-:Y:S01]  /*7450*/  HADD2.F32 R62, -RZ, R95.H1_H1 ;  /* 0x3000005fff3e7230 */ /* 0x000fe20000004100 */
[----:B------:R-:W-:Y:S01]  /*7460*/  SHF.R.U32.HI R63, RZ, 0x10, R63 ;  /* 0x00000010ff3f7819 */ /* 0x000fe2000001163f */
[----:B------:R-:W-:Y:S02]  /*7470*/  HADD2.F32 R95, -RZ, R91.H0_H0 ;  /* 0x2000005bff5f7230 */ /* 0x000fe40000004100 */
[----:B------:R-:W-:Y:S02]  /*7480*/  HADD2.F32 R51, -RZ, R51.H0_H0 ;  /* 0x20000033ff337230 */ /* 0x000fe40000004100 */
[----:B------:R-:W-:-:S05]  /*7490*/  HADD2.F32 R63, -RZ, R63.H0_H0 ;  /* 0x2000003fff3f7230 */ /* 0x000fca0000004100 */
[----:B------:R-:W-:-:S04]  /*74a0*/  FMUL.FTZ R91, R62, R63 ;  /* 0x0000003f3e5b7220 */ /* 0x000fc80000410000 */
[C---:B------:R-:W-:Y:S01]  /*74b0*/  FFMA.FTZ R91, R60.reuse, R95, -R91 ;  /* 0x0000005f3c5b7223 */ /* 0x040fe2000001085b */
[----:B------:R-:W-:Y:S01]  /*74c0*/  FMUL.FTZ R60, R60, R63 ;  /* 0x0000003f3c3c7220 */ /* 0x000fe20000410000 */
[----:B------:R-:W-:-:S03]  /*74d0*/  HADD2.F32 R63, -RZ, R181.H0_H0 ;  /* 0x200000b5ff3f7230 */ /* 0x000fc60000004100 */
[----:B------:R-:W-:Y:S01]  /*74e0*/  FFMA.FTZ R60, R62, R95, R60 ;  /* 0x0000005f3e3c7223 */ /* 0x000fe2000001003c */
[----:B------:R-:W-:Y:S01]  /*74f0*/  HADD2.F32 R62, -RZ, R92.H0_H0 ;  /* 0x2000005cff3e7230 */ /* 0x000fe20000004100 */
[----:B------:R-:W-:Y:S01]  /*7500*/  F2FP.F16.F32.PACK_AB R91, R91, R165 ;  /* 0x000000a55b5b723e */ /* 0x000fe200000000ff */
[--C-:B------:R-:W-:Y:S02]  /*7510*/  HADD2.F32 R95, -RZ, R88.reuse.H0_H0 ;  /* 0x20000058ff5f7230 */ /* 0x100fe40000004100 */
[----:B------:R-:W-:Y:S02]  /*7520*/  HADD2.F32 R88, -RZ, R88.H1_H1 ;  /* 0x30000058ff587230 */ /* 0x000fe40000004100 */
[-C--:B------:R-:W-:Y:S01]  /*7530*/  FMUL.FTZ R162, R62, R164.reuse ;  /* 0x000000a43ea27220 */ /* 0x080fe20000410000 */
[----:B------:R-:W-:Y:S01]  /*7540*/  F2FP.F16.F32.PACK_AB R60, R60, R163 ;  /* 0x000000a33c3c723e */ /* 0x000fe200000000ff */
[C---:B------:R-:W-:Y:S02]  /*7550*/  FMUL.FTZ R164, R95.reuse, R164 ;  /* 0x000000a45fa47220 */ /* 0x040fe40000410000 */
[----:B------:R-:W-:-:S02]  /*7560*/  FFMA.FTZ R162, R95, R63, -R162 ;  /* 0x0000003f5fa27223 */ /* 0x000fc400000108a2 */
[----:B------:R-:W-:Y:S01]  /*7570*/  FFMA.FTZ R164, R62, R63, R164 ;  /* 0x0000003f3ea47223 */ /* 0x000fe200000100a4 */
[----:B------:R-:W-:Y:S02]  /*7580*/  HADD2.F32 R62, -RZ, R92.H1_H1 ;  /* 0x3000005cff3e7230 */ /* 0x000fe40000004100 */
[----:B------:R-:W-:Y:S02]  /*7590*/  HADD2.F32 R63, -RZ, R48.H0_H0 ;  /* 0x20000030ff3f7230 */ /* 0x000fe40000004100 */
[--C-:B------:R-:W-:Y:S02]  /*75a0*/  HADD2.F32 R92, -RZ, R90.reuse.H0_H0 ;  /* 0x2000005aff5c7230 */ /* 0x100fe40000004100 */
[-C--:B------:R-:W-:Y:S01]  /*75b0*/  FMUL.FTZ R48, R62, R161.reuse ;  /* 0x000000a13e307220 */ /* 0x080fe20000410000 */
[C---:B------:R-:W-:Y:S01]  /*75c0*/  FMUL.FTZ R161, R88.reuse, R161 ;  /* 0x000000a158a17220 */ /* 0x040fe20000410000 */
[----:B------:R-:W-:Y:S02]  /*75d0*/  HADD2.F32 R90, -RZ, R90.H1_H1 ;  /* 0x3000005aff5a7230 */ /* 0x000fe40000004100 */
[-C--:B------:R-:W-:Y:S01]  /*75e0*/  FFMA.FTZ R48, R88, R63.reuse, -R48 ;  /* 0x0000003f58307223 */ /* 0x080fe20000010830 */
[----:B------:R-:W-:Y:S01]  /*75f0*/  FFMA.FTZ R62, R62, R63, R161 ;  /* 0x0000003f3e3e7223 */ /* 0x000fe200000100a1 */
[----:B------:R-:W-:-:S02]  /*7600*/  HADD2.F32 R161, -RZ, R181.H1_H1 ;  /* 0x300000b5ffa17230 */ /* 0x000fc40000004100 */
[----:B------:R-:W-:Y:S01]  /*7610*/  HADD2.F32 R63, -RZ, R94.H0_H0 ;  /* 0x2000005eff3f7230 */ /* 0x000fe20000004100 */
[----:B------:R-:W-:Y:S01]  /*7620*/  F2FP.F16.F32.PACK_AB R48, R48, R162 ;  /* 0x000000a23030723e */ /* 0x000fe200000000ff */
[----:B------:R-:W-:Y:S01]  /*7630*/  HADD2.F32 R88, -RZ, R180.H0_H0 ;  /* 0x200000b4ff587230 */ /* 0x000fe20000004100 */
[----:B------:R-:W-:Y:S01]  /*7640*/  F2FP.F16.F32.PACK_AB R62, R62, R164 ;  /* 0x000000a43e3e723e */ /* 0x000fe200000000ff */
[----:B------:R-:W-:Y:S02]  /*7650*/  HADD2.F32 R94, -RZ, R94.H1_H1 ;  /* 0x3000005eff5e7230 */ /* 0x000fe40000004100 */
[-C--:B------:R-:W-:Y:S01]  /*7660*/  FMUL.FTZ R95, R63, R161.reuse ;  /* 0x000000a13f5f7220 */ /* 0x080fe20000410000 */
[----:B------:R-:W-:-:S03]  /*7670*/  FMUL.FTZ R161, R92, R161 ;  /* 0x000000a15ca17220 */ /* 0x000fc60000410000 */
[-C--:B------:R-:W-:Y:S01]  /*7680*/  FFMA.FTZ R95, R92, R88.reuse, -R95 ;  /* 0x000000585c5f7223 */ /* 0x080fe2000001085f */
[----:B------:R-:W-:Y:S01]  /*7690*/  FFMA.FTZ R161, R63, R88, R161 ;  /* 0x000000583fa17223 */ /* 0x000fe200000100a1 */
[-C--:B------:R-:W-:Y:S01]  /*76a0*/  FMUL.FTZ R63, R94, R51.reuse ;  /* 0x000000335e3f7220 */ /* 0x080fe20000410000 */
[C---:B------:R-:W-:Y:S01]  /*76b0*/  FMUL.FTZ R51, R90.reuse, R51 ;  /* 0x000000335a337220 */ /* 0x040fe20000410000 */
[----:B------:R-:W-:Y:S02]  /*76c0*/  IMAD.MOV.U32 R88, RZ, RZ, R48 ;  /* 0x000000ffff587224 */ /* 0x000fe400078e0030 */
[-C--:B------:R-:W-:Y:S01]  /*76d0*/  FFMA.FTZ R63, R90, R50.reuse, -R63 ;  /* 0x000000325a3f7223 */ /* 0x080fe2000001083f */
[----:B------:R-:W-:Y:S01]  /*76e0*/  FFMA.FTZ R51, R94, R50, R51 ;  /* 0x000000325e337223 */ /* 0x000fe20000010033 */
[----:B------:R-:W-:-:S03]  /*76f0*/  IMAD.MOV.U32 R92, RZ, RZ, R62 ;  /* 0x000000ffff5c7224 */ /* 0x000fc600078e003e */
[----:B------:R-:W-:Y:S01]  /*7700*/  F2FP.F16.F32.PACK_AB R63, R63, R95 ;  /* 0x0000005f3f3f723e */ /* 0x000fe200000000ff */
[----:B------:R-:W-:Y:S01]  /*7710*/  IMAD.MOV.U32 R95, RZ, RZ, R60 ;  /* 0x000000ffff5f7224 */ /* 0x000fe200078e003c */
[----:B------:R-:W-:-:S03]  /*7720*/  F2FP.F16.F32.PACK_AB R51, R51, R161 ;  /* 0x000000a13333723e */ /* 0x000fc600000000ff */
[----:B------:R-:W-:Y:S01]  /*7730*/  IMAD.MOV.U32 R90, RZ, RZ, R63 ;  /* 0x000000ffff5a7224 */ /* 0x000fe200078e003f */
[----:B------:R-:W-:-:S07]  /*7740*/  MOV R94, R51 ;  /* 0x00000033005e7202 */ /* 0x000fce0000000f00 */
.L_x_502:
[----:B------:R-:W-:Y:S05]  /*7750*/  BSYNC B3 ;  /* 0x0000000000037941 */ /* 0x000fea0003800000 */
.L_x_501:
[----:B------:R-:W-:-:S13]  /*7760*/  ISETP.GE.AND P4, PT, R160, R146, PT ;  /* 0x00000092a000720c */ /* 0x000fda0003f86270 */
[--C-:B------:R-:W-:Y:S02]  /*7770*/  @!P4 SHF.R.S32.HI R51, RZ, 0x1f, R160.reuse ;  /* 0x0000001fff33c819 */ /* 0x100fe400000114a0 */
[----:B------:R-:W-:-:S04]  /*7780*/  @!P4 IADD3 R160, P5, P6, R114, R128, R160 ;  /* 0x0000008072a0c210 */ /* 0x000fc80007ebe0a0 */
[----:B------:R-:W-:Y:S02]  /*7790*/  @!P4 IADD3.X R51, R6, R153, R51, P5, P6 ;  /* 0x000000990633c210 */ /* 0x000fe40002fec433 */
[----:B------:R-:W-:-:S04]  /*77a0*/  IADD3 R49, P5, P6, R114, R128, R29 ;  /* 0x0000008072317210 */ /* 0x000fc80007ebe01d */
[----:B------:R-:W-:Y:S02]  /*77b0*/  IADD3.X R50, R6, R153, R35, P5, P6 ;  /* 0x0000009906327210 */ /* 0x000fe40002fec423 */
[----:B------:R-:W-:-:S04]  /*77c0*/  LEA R48, P5, R49, R120, 0x1 ;  /* 0x0000007831307211 */ /* 0x000fc800078a08ff */
[----:B------:R-:W-:Y:S02]  /*77d0*/  LEA.HI.X R49, R49, R121, R50, 0x1, P5 ;  /* 0x0000007931317211 */ /* 0x000fe400028f0c32 */
[----:B------:R-:W-:-:S03]  /*77e0*/  @!P4 LEA R50, P5, R160, R120, 0x1 ;  /* 0x00000078a032c211 */ /* 0x000fc600078a08ff */
[----:B--2---:R2:W-:Y:S01]  /*77f0*/  STG.E.128 desc[UR56][R48.64], R88 ;  /* 0x0000005830007986 */ /* 0x0045e2000c101d38 */
[----:B------:R-:W-:-:S05]  /*7800*/  @!P4 LEA.HI.X R51, R160, R121, R51, 0x1, P5 ;  /* 0x00000079a033c211 */ /* 0x000fca00028f0c33 */
[----:B0-----:R2:W-:Y:S04]  /*7810*/  @!P4 STG.E.128 desc[UR56][R50.64], R92 ;  /* 0x0000005c3200c986 */ /* 0x0015e8000c101d38 */
.L_x_500:
[----:B------:R-:W-:Y:S05]  /*7820*/  BSYNC B2 ;  /* 0x0000000000027941 */ /* 0x000fea0003800000 */
.L_x_499:
[----:B------:R-:W-:Y:S01]  /*7830*/  ISETP.NE.AND P4, PT, R38, RZ, PT ;  /* 0x000000ff2600720c */ /* 0x000fe20003f85270 */
[----:B------:R-:W-:-:S12]  /*7840*/  BSSY B2, `(.L_x_503) ;  /* 0x000007f000027945 */ /* 0x000fd80003800000 */
[----:B------:R-:W-:Y:S05]  /*7850*/  @!P4 BRA `(.L_x_504) ;  /* 0x0000000400f4c947 */ /* 0x000fea0003800000 */
[----:B--2---:R-:W-:Y:S01]  /*7860*/  SEL R48, R122, R148, !P1 ;  /* 0x000000947a307207 */ /* 0x004fe20004800000 */
        /* <DEDUP_REMOVED lines=24> */
[----:B------:R-:W-:Y:S01]  /*79f0*/  HADD2.F32 R91, -RZ, R179.H1_H1 ;  /* 0x300000b3ff5b7230 */ /* 0x000fe20000004100 */
[----:B------:R-:W-:Y:S01]  /*7a00*/  SHF.R.U32.HI R45, RZ, 0x10, R45 ;  /* 0x00000010ff2d7819 */ /* 0x000fe2000001162d */
[--C-:B------:R-:W-:Y:S01]  /*7a10*/  HADD2.F32 R49, -RZ, R90.reuse.H0_H0 ;  /* 0x2000005aff317230 */ /* 0x100fe20000004100 */
[----:B------:R-:W-:Y:S01]  /*7a20*/  SHF.R.U64 R46, R46, 0x10, R47 ;  /* 0x000000102e2e7819 */ /* 0x000fe2000000122f */
[----:B------:R-:W-:Y:S02]  /*7a30*/  HADD2.F32 R93, -RZ, R89.H0_H0 ;  /* 0x20000059ff5d7230 */ /* 0x000fe40000004100 */
[----:B------:R-:W-:Y:S02]  /*7a40*/  HADD2.F32 R92, -RZ, R179.H0_H0 ;  /* 0x200000b3ff5c7230 */ /* 0x000fe40000004100 */
[----:B------:R-:W-:Y:S01]  /*7a50*/  FMUL.FTZ R61, R49, R91 ;  /* 0x0000005b313d7220 */ /* 0x000fe20000410000 */
[----:B------:R-:W-:-:S02]  /*7a60*/  HADD2.F32 R90, -RZ, R90.H1_H1 ;  /* 0x3000005aff5a7230 */ /* 0x000fc40000004100 */
[C---:B------:R-:W-:Y:S01]  /*7a70*/  FMUL.FTZ R91, R93.reuse, R91 ;  /* 0x0000005b5d5b7220 */ /* 0x040fe20000410000 */
[----:B------:R-:W-:Y:S02]  /*7a80*/  HADD2.F32 R45, -RZ, R45.H0_H0 ;  /* 0x2000002dff2d7230 */ /* 0x000fe40000004100 */
[-C--:B------:R-:W-:Y:S01]  /*7a90*/  FFMA.FTZ R61, R93, R92.reuse, -R61 ;  /* 0x0000005c5d3d7223 */ /* 0x080fe2000001083d */
[----:B------:R-:W-:Y:S02]  /*7aa0*/  HADD2.F32 R46, -RZ, R46.H0_H0 ;  /* 0x2000002eff2e7230 */ /* 0x000fe40000004100 */
[----:B------:R-:W-:Y:S01]  /*7ab0*/  FFMA.FTZ R49, R49, R92, R91 ;  /* 0x0000005c31317223 */ /* 0x000fe2000001005b */
[--C-:B------:R-:W-:Y:S01]  /*7ac0*/  SHF.R.U32.HI R91, RZ, 0x10, R57.reuse ;  /* 0x00000010ff5b7819 */ /* 0x100fe20000011639 */
[----:B------:R-:W-:Y:S01]  /*7ad0*/  HADD2.F32 R92, -RZ, R178.H1_H1 ;  /* 0x300000b2ff5c7230 */ /* 0x000fe20000004100 */
[----:B------:R-:W-:Y:S01]  /*7ae0*/  SHF.R.U64 R57, R56, 0x10, R57 ;  /* 0x0000001038397819 */ /* 0x000fe20000001239 */
[----:B------:R-:W-:-:S02]  /*7af0*/  HADD2.F32 R56, -RZ, R89.H1_H1 ;  /* 0x30000059ff387230 */ /* 0x000fc40000004100 */
[----:B------:R-:W-:Y:S02]  /*7b00*/  HADD2.F32 R91, -RZ, R91.H0_H0 ;  /* 0x2000005bff5b7230 */ /* 0x000fe40000004100 */
[----:B------:R-:W-:-:S03]  /*7b10*/  HADD2.F32 R57, -RZ, R57.H0_H0 ;  /* 0x20000039ff397230 */ /* 0x000fc60000004100 */
[-C--:B------:R-:W-:Y:S01]  /*7b20*/  FMUL.FTZ R89, R90, R91.reuse ;  /* 0x0000005b5a597220 */ /* 0x080fe20000410000 */
[----:B------:R-:W-:-:S03]  /*7b30*/  FMUL.FTZ R91, R56, R91 ;  /* 0x0000005b385b7220 */ /* 0x000fc60000410000 */
[-C--:B------:R-:W-:Y:S01]  /*7b40*/  FFMA.FTZ R56, R56, R45.reuse, -R89 ;  /* 0x0000002d38387223 */ /* 0x080fe20000010859 */
[----:B------:R-:W-:Y:S02]  /*7b50*/  HADD2.F32 R89, -RZ, R63.H0_H0 ;  /* 0x2000003fff597230 */ /* 0x000fe40000004100 */
[----:B------:R-:W-:Y:S01]  /*7b60*/  FFMA.FTZ R45, R90, R45, R91 ;  /* 0x0000002d5a2d7223 */ /* 0x000fe2000001005b */
[----:B------:R-:W-:Y:S02]  /*7b70*/  HADD2.F32 R90, -RZ, R178.H0_H0 ;  /* 0x200000b2ff5a7230 */ /* 0x000fe40000004100 */
[--C-:B------:R-:W-:Y:S02]  /*7b80*/  HADD2.F32 R91, -RZ, R51.reuse.H0_H0 ;  /* 0x20000033ff5b7230 */ /* 0x100fe40000004100 */
[----:B------:R-:W-:Y:S01]  /*7b90*/  FMUL.FTZ R93, R89, R92 ;  /* 0x0000005c595d7220 */ /* 0x000fe20000410000 */
[----:B------:R-:W-:Y:S01]  /*7ba0*/  HADD2.F32 R51, -RZ, R51.H1_H1 ;  /* 0x30000033ff337230 */ /* 0x000fe20000004100 */
[----:B------:R-:W-:-:S02]  /*7bb0*/  F2FP.F16.F32.PACK_AB R56, R56, R61 ;  /* 0x0000003d3838723e */ /* 0x000fc400000000ff */
[C---:B------:R-:W-:Y:S01]  /*7bc0*/  FFMA.FTZ R93, R91.reuse, R90, -R93 ;  /* 0x0000005a5b5d7223 */ /* 0x040fe2000001085d */
[----:B------:R-:W-:Y:S01]  /*7bd0*/  FMUL.FTZ R91, R91, R92 ;  /* 0x0000005c5b5b7220 */ /* 0x000fe20000410000 */
[----:B------:R-:W-:Y:S01]  /*7be0*/  HADD2.F32 R92, -RZ, R177.H1_H1 ;  /* 0x300000b1ff5c7230 */ /* 0x000fe20000004100 */
[----:B------:R-:W-:Y:S01]  /*7bf0*/  F2FP.F16.F32.PACK_AB R45, R45, R49 ;  /* 0x000000312d2d723e */ /* 0x000fe200000000ff */
[----:B------:R-:W-:Y:S02]  /*7c00*/  IMAD.MOV.U32 R49, RZ, RZ, R56 ;  /* 0x000000ffff317224 */ /* 0x000fe400078e0038 */
[----:B------:R-:W-:Y:S01]  /*7c10*/  FFMA.FTZ R91, R89, R90, R91 ;  /* 0x0000005a595b7223 */ /* 0x000fe2000001005b */
[----:B------:R-:W-:Y:S02]  /*7c20*/  SHF.R.U32.HI R89, RZ, 0x10, R47 ;  /* 0x00000010ff597819 */ /* 0x000fe4000001162f */
[--C-:B------:R-:W-:Y:S01]  /*7c30*/  SHF.R.U64 R47, R58, 0x10, R59.reuse ;  /* 0x000000103a2f7819 */ /* 0x100fe2000000123b */
[----:B------:R-:W-:Y:S01]  /*7c40*/  HADD2.F32 R58, -RZ, R63.H1_H1 ;  /* 0x3000003fff3a7230 */ /* 0x000fe20000004100 */
[----:B------:R-:W-:Y:S01]  /*7c50*/  SHF.R.U32.HI R59, RZ, 0x10, R59 ;  /* 0x00000010ff3b7819 */ /* 0x000fe2000001163b */
[----:B------:R-:W-:-:S02]  /*7c60*/  HADD2.F32 R89, -RZ, R89.H0_H0 ;  /* 0x20000059ff597230 */ /* 0x000fc40000004100 */
[----:B------:R-:W-:Y:S02]  /*7c70*/  HADD2.F32 R47, -RZ, R47.H0_H0 ;  /* 0x2000002fff2f7230 */ /* 0x000fe40000004100 */
[----:B------:R-:W-:Y:S02]  /*7c80*/  HADD2.F32 R59, -RZ, R59.H0_H0 ;  /* 0x2000003bff3b7230 */ /* 0x000fe40000004100 */
[----:B------:R-:W-:-:S03]  /*7c90*/  IMAD.MOV.U32 R61, RZ, RZ, R45 ;  /* 0x000000ffff3d7224 */ /* 0x000fc600078e002d */
[----:B------:R-:W-:-:S04]  /*7ca0*/  FMUL.FTZ R63, R58, R59 ;  /* 0x0000003b3a3f7220 */ /* 0x000fc80000410000 */
[C---:B------:R-:W-:Y:S01]  /*7cb0*/  FFMA.FTZ R63, R51.reuse, R89, -R63 ;  /* 0x00000059333f7223 */ /* 0x040fe2000001083f */
[----:B------:R-:W-:Y:S01]  /*7cc0*/  FMUL.FTZ R51, R51, R59 ;  /* 0x0000003b33337220 */ /* 0x000fe20000410000 */
[----:B------:R-:W-:-:S03]  /*7cd0*/  HADD2.F32 R59, -RZ, R177.H0_H0 ;  /* 0x200000b1ff3b7230 */ /* 0x000fc60000004100 */
[----:B------:R-:W-:Y:S01]  /*7ce0*/  FFMA.FTZ R51, R58, R89, R51 ;  /* 0x000000593a337223 */ /* 0x000fe20000010033 */
[----:B------:R-:W-:Y:S01]  /*7cf0*/  HADD2.F32 R58, -RZ, R60.H0_H0 ;  /* 0x2000003cff3a7230 */ /* 0x000fe20000004100 */
[----:B------:R-:W-:Y:S01]  /*7d00*/  F2FP.F16.F32.PACK_AB R63, R63, R93 ;  /* 0x0000005d3f3f723e */ /* 0x000fe200000000ff */
[----:B------:R-:W-:Y:S02]  /*7d10*/  HADD2.F32 R89, -RZ, R48.H0_H0 ;  /* 0x20000030ff597230 */ /* 0x000fe40000004100 */
[----:B------:R-:W-:Y:S02]  /*7d20*/  HADD2.F32 R60, -RZ, R60.H1_H1 ;  /* 0x3000003cff3c7230 */ /* 0x000fe40000004100 */
[-C--:B------:R-:W-:Y:S01]  /*7d30*/  FMUL.FTZ R90, R58, R92.reuse ;  /* 0x0000005c3a5a7220 */ /* 0x080fe20000410000 */
[----:B------:R-:W-:Y:S01]  /*7d40*/  F2FP.F16.F32.PACK_AB R91, R51, R91 ;  /* 0x0000005b335b723e */ /* 0x000fe200000000ff */
[----:B------:R-:W-:Y:S01]  /*7d50*/  FMUL.FTZ R92, R89, R92 ;  /* 0x0000005c595c7220 */ /* 0x000fe20000410000 */
[----:B------:R-:W-:-:S02]  /*7d60*/  IMAD.MOV.U32 R51, RZ, RZ, R63 ;  /* 0x000000ffff337224 */ /* 0x000fc400078e003f */
[-C--:B------:R-:W-:Y:S01]  /*7d70*/  FFMA.FTZ R90, R89, R59.reuse, -R90 ;  /* 0x0000003b595a7223 */ /* 0x080fe2000001085a */
[----:B------:R-:W-:Y:S02]  /*7d80*/  HADD2.F32 R89, -RZ, R176.H1_H1 ;  /* 0x300000b0ff597230 */ /* 0x000fe40000004100 */
[----:B------:R-:W-:Y:S01]  /*7d90*/  FFMA.FTZ R92, R58, R59, R92 ;  /* 0x0000003b3a5c7223 */ /* 0x000fe2000001005c */
[----:B------:R-:W-:Y:S02]  /*7da0*/  HADD2.F32 R58, -RZ, R48.H1_H1 ;  /* 0x30000030ff3a7230 */ /* 0x000fe40000004100 */
[----:B------:R-:W-:Y:S02]  /*7db0*/  HADD2.F32 R48, -RZ, R44.H0_H0 ;  /* 0x2000002cff307230 */ /* 0x000fe40000004100 */
[-C--:B------:R-:W-:Y:S01]  /*7dc0*/  FMUL.FTZ R44, R60, R57.reuse ;  /* 0x000000393c2c7220 */ /* 0x080fe20000410000 */
[--C-:B------:R-:W-:Y:S02]  /*7dd0*/  HADD2.F32 R59, -RZ, R50.reuse.H0_H0 ;  /* 0x20000032ff3b7230 */ /* 0x100fe40000004100 */
[----:B------:R-:W-:Y:S01]  /*7de0*/  FMUL.FTZ R57, R58, R57 ;  /* 0x000000393a397220 */ /* 0x000fe20000410000 */
[----:B------:R-:W-:-:S02]  /*7df0*/  HADD2.F32 R50, -RZ, R50.H1_H1 ;  /* 0x30000032ff327230 */ /* 0x000fc40000004100 */
[-C--:B------:R-:W-:Y:S01]  /*7e00*/  FFMA.FTZ R44, R58, R48.reuse, -R44 ;  /* 0x000000303a2c7223 */ /* 0x080fe2000001082c */
[----:B------:R-:W-:Y:S02]  /*7e10*/  HADD2.F32 R58, -RZ, R176.H0_H0 ;  /* 0x200000b0ff3a7230 */ /* 0x000fe40000004100 */
[----:B------:R-:W-:Y:S01]  /*7e20*/  FFMA.FTZ R48, R60, R48, R57 ;  /* 0x000000303c307223 */ /* 0x000fe20000010039 */
[--C-:B------:R-:W-:Y:S02]  /*7e30*/  HADD2.F32 R57, -RZ, R62.reuse.H0_H0 ;  /* 0x2000003eff397230 */ /* 0x100fe40000004100 */
[----:B------:R-:W-:Y:S01]  /*7e40*/  HADD2.F32 R62, -RZ, R62.H1_H1 ;  /* 0x3000003eff3e7230 */ /* 0x000fe20000004100 */
[----:B------:R-:W-:Y:S01]  /*7e50*/  F2FP.F16.F32.PACK_AB R44, R44, R90 ;  /* 0x0000005a2c2c723e */ /* 0x000fe200000000ff */
[----:B------:R-:W-:Y:S02]  /*7e60*/  IMAD.MOV.U32 R63, RZ, RZ, R91 ;  /* 0x000000ffff3f7224 */ /* 0x000fe400078e005b */
[-C--:B------:R-:W-:Y:S01]  /*7e70*/  FMUL.FTZ R60, R57, R89.reuse ;  /* 0x00000059393c7220 */ /* 0x080fe20000410000 */
[----:B------:R-:W-:Y:S01]  /*7e80*/  FMUL.FTZ R89, R59, R89 ;  /* 0x000000593b597220 */ /* 0x000fe20000410000 */
[----:B------:R-:W-:Y:S01]  /*7e90*/  F2FP.F16.F32.PACK_AB R92, R48, R92 ;  /* 0x0000005c305c723e */ /* 0x000fe200000000ff */
[----:B------:R-:W-:-:S02]  /*7ea0*/  IMAD.MOV.U32 R48, RZ, RZ, R44 ;  /* 0x000000ffff307224 */ /* 0x000fc400078e002c */
[-C--:B------:R-:W-:Y:S01]  /*7eb0*/  FFMA.FTZ R60, R59, R58.reuse, -R60 ;  /* 0x0000003a3b3c7223 */ /* 0x080fe2000001083c */
[----:B------:R-:W-:Y:S01]  /*7ec0*/  FFMA.FTZ R89, R57, R58, R89 ;  /* 0x0000003a39597223 */ /* 0x000fe20000010059 */
[-C--:B------:R-:W-:Y:S01]  /*7ed0*/  FMUL.FTZ R57, R62, R47.reuse ;  /* 0x0000002f3e397220 */ /* 0x080fe20000410000 */
[----:B------:R-:W-:-:S03]  /*7ee0*/  FMUL.FTZ R47, R50, R47 ;  /* 0x0000002f322f7220 */ /* 0x000fc60000410000 */
[-C--:B------:R-:W-:Y:S01]  /*7ef0*/  FFMA.FTZ R57, R50, R46.reuse, -R57 ;  /* 0x0000002e32397223 */ /* 0x080fe20000010839 */
[----:B------:R-:W-:-:S04]  /*7f00*/  FFMA.FTZ R47, R62, R46, R47 ;  /* 0x0000002e3e2f7223 */ /* 0x000fc8000001002f */
[----:B------:R-:W-:Y:S02]  /*7f10*/  F2FP.F16.F32.PACK_AB R57, R57, R60 ;  /* 0x0000003c3939723e */ /* 0x000fe400000000ff */
[----:B------:R-:W-:Y:S02]  /*7f20*/  F2FP.F16.F32.PACK_AB R47, R47, R89 ;  /* 0x000000592f2f723e */ /* 0x000fe400000000ff */
[----:B------:R-:W-:Y:S01]  /*7f30*/  MOV R60, R92 ;  /* 0x0000005c003c7202 */ /* 0x000fe20000000f00 */
[----:B------:R-:W-:Y:S01]  /*7f40*/  IMAD.MOV.U32 R50, RZ, RZ, R57 ;  /* 0x000000ffff327224 */ /* 0x000fe200078e0039 */
[----:B------:R-:W-:-:S07]  /*7f50*/  MOV R62, R47 ;  /* 0x0000002f003e7202 */ /* 0x000fce0000000f00 */
.L_x_506:
[----:B------:R-:W-:Y:S05]  /*7f60*/  BSYNC B3 ;  /* 0x0000000000037941 */ /* 0x000fea0003800000 */
.L_x_505:
        /* <DEDUP_REMOVED lines=12> */
.L_x_504:
[----:B------:R-:W-:Y:S05]  /*8030*/  BSYNC B2 ;  /* 0x0000000000027941 */ /* 0x000fea0003800000 */
.L_x_503:
[----:B------:R-:W-:-:S13]  /*8040*/  ISETP.NE.AND P4, PT, R39, RZ, PT ;  /* 0x000000ff2700720c */ /* 0x000fda0003f85270 */
[----:B------:R-:W-:Y:S05]  /*8050*/  @!P4 BRA `(.L_x_498) ;  /* 0x0000000400f0c947 */ /* 0x000fea0003800000 */
[----:B---3--:R-:W3:Y:S01]  /*8060*/  LDL R44, [R1+0x10] ;  /* 0x00001000012c7983 */ /* 0x008ee20000100800 */
[----:B------:R-:W-:Y:S01]  /*8070*/  ISETP.GE.AND P4, PT, R3, R117, PT ;  /* 0x000000750300720c */ /* 0x000fe20003f86270 */
[----:B------:R-:W-:Y:S01]  /*8080*/  BSSY B2, `(.L_x_507) ;  /* 0x000006d000027945 */ /* 0x000fe20003800000 */
[----:B---3--:R-:W-:-:S04]  /*8090*/  LOP3.LUT P5, RZ, R44, 0x1, RZ, 0xc0, !PT ;  /* 0x000000012cff7812 */ /* 0x008fc800078ac0ff */
[----:B------:R-:W-:-:S04]  /*80a0*/  SEL R44, R122, R148, !P5 ;  /* 0x000000947a2c7207 */ /* 0x000fc80006800000 */
        /* <DEDUP_REMOVED lines=12> */
[C---:B--2---:R-:W-:Y:S02]  /*8170*/  IMAD R48, R16.reuse, 0x6000, R44 ;  /* 0x0000600010307824 */ /* 0x044fe400078e022c */
[----:B------:R-:W-:Y:S02]  /*8180*/  IMAD R44, R16, 0x6000, R139 ;  /* 0x00006000102c7824 */ /* 0x000fe400078e028b */
[--C-:B------:R-:W-:Y:S02]  /*8190*/  IMAD R48, R48, 0x2, R2.reuse ;  /* 0x0000000230307824 */ /* 0x100fe400078e0202 */
[----:B------:R-:W-:-:S04]  /*81a0*/  IMAD R44, R44, 0x2, R2 ;  /* 0x000000022c2c7824 */ /* 0x000fc800078e0202 */
[----:B------:R-:W0:Y:S04]  /*81b0*/  LDS.128 R48, [R48+0x1c400] ;  /* 0x01c4000030307984 */ /* 0x000e280000000c00 */
[----:B------:R-:W2:Y:S01]  /*81c0*/  LDS.128 R44, [R44+0x1c400] ;  /* 0x01c400002c2c7984 */ /* 0x000ea20000000c00 */
[----:B------:R-:W-:Y:S05]  /*81d0*/  @P4 BRA `(.L_x_508) ;  /* 0x00000004005c4947 */ /* 0x000fea0003800000 */
[----:B------:R-:W-:Y:S01]  /*81e0*/  HADD2.F32 R58, -RZ, R175.H1_H1 ;  /* 0x300000afff3a7230 */ /* 0x000fe20000004100 */
[--C-:B------:R-:W-:Y:S01]  /*81f0*/  SHF.R.U64 R40, R40, 0x10, R41.reuse ;  /* 0x0000001028287819 */ /* 0x100fe20000001229 */
[----:B0-----:R-:W-:Y:S01]  /*8200*/  HADD2.F32 R57, -RZ, R49.H0_H0 ;  /* 0x20000031ff397230 */ /* 0x001fe20000004100 */
[----:B------:R-:W-:Y:S01]  /*8210*/  SHF.R.U32.HI R41, RZ, 0x10, R41 ;  /* 0x00000010ff297819 */ /* 0x000fe20000011629 */
[----:B--2---:R-:W-:Y:S01]  /*8220*/  HADD2.F32 R60, -RZ, R45.H0_H0 ;  /* 0x2000002dff3c7230 */ /* 0x004fe20000004100 */
[----:B------:R-:W-:Y:S01]  /*8230*/  SHF.R.U64 R52, R52, 0x10, R53 ;  /* 0x0000001034347819 */ /* 0x000fe20000001235 */
[----:B------:R-:W-:Y:S02]  /*8240*/  HADD2.F32 R59, -RZ, R173.H1_H1 ;  /* 0x300000adff3b7230 */ /* 0x000fe40000004100 */
[-C--:B------:R-:W-:Y:S01]  /*8250*/  FMUL.FTZ R61, R57, R58.reuse ;  /* 0x0000003a393d7220 */ /* 0x080fe20000410000 */
[----:B------:R-:W-:Y:S02]  /*8260*/  HADD2.F32 R49, -RZ, R49.H1_H1 ;  /* 0x30000031ff317230 */ /* 0x000fe40000004100 */
[----:B------:R-:W-:Y:S01]  /*8270*/  FMUL.FTZ R58, R60, R58 ;  /* 0x0000003a3c3a7220 */ /* 0x000fe20000410000 */
[----:B------:R-:W-:-:S02]  /*8280*/  HADD2.F32 R45, -RZ, R45.H1_H1 ;  /* 0x3000002dff2d7230 */ /* 0x000fc40000004100 */
[-C--:B------:R-:W-:Y:S01]  /*8290*/  FFMA.FTZ R61, R60, R59.reuse, -R61 ;  /* 0x0000003b3c3d7223 */ /* 0x080fe2000001083d */
[----:B------:R-:W-:Y:S02]  /*82a0*/  HADD2.F32 R41, -RZ, R41.H0_H0 ;  /* 0x20000029ff297230 */ /* 0x000fe40000004100 */
[----:B------:R-:W-:Y:S01]  /*82b0*/  FFMA.FTZ R57, R57, R59, R58 ;  /* 0x0000003b39397223 */ /* 0x000fe2000001003a */
[----:B------:R-:W-:Y:S01]  /*82c0*/  SHF.R.U32.HI R58, RZ, 0x10, R53 ;  /* 0x00000010ff3a7819 */ /* 0x000fe20000011635 */
[--C-:B------:R-:W-:Y:S01]  /*82d0*/  HADD2.F32 R59, -RZ, R47.reuse.H0_H0 ;  /* 0x2000002fff3b7230 */ /* 0x100fe20000004100 */
[----:B------:R-:W-:Y:S01]  /*82e0*/  SHF.R.U64 R42, R42, 0x10, R43 ;  /* 0x000000102a2a7819 */ /* 0x000fe2000000122b */
[----:B------:R-:W-:Y:S02]  /*82f0*/  HADD2.F32 R47, -RZ, R47.H1_H1 ;  /* 0x3000002fff2f7230 */ /* 0x000fe40000004100 */
[----:B------:R-:W-:Y:S02]  /*8300*/  HADD2.F32 R58, -RZ, R58.H0_H0 ;  /* 0x2000003aff3a7230 */ /* 0x000fe40000004100 */
[----:B------:R-:W-:-:S02]  /*8310*/  HADD2.F32 R175, -RZ, R175.H0_H0 ;  /* 0x200000afffaf7230 */ /* 0x000fc40000004100 */
[----:B------:R-:W-:Y:S02]  /*8320*/  HADD2.F32 R173, -RZ, R173.H0_H0 ;  /* 0x200000adffad7230 */ /* 0x000fe40000004100 */
[-C--:B------:R-:W-:Y:S01]  /*8330*/  FMUL.FTZ R53, R49, R58.reuse ;  /* 0x0000003a31357220 */ /* 0x080fe20000410000 */
[C---:B------:R-:W-:Y:S01]  /*8340*/  FMUL.FTZ R58, R45.reuse, R58 ;  /* 0x0000003a2d3a7220 */ /* 0x040fe20000410000 */
[----:B------:R-:W-:Y:S02]  /*8350*/  HADD2.F32 R52, -RZ, R52.H0_H0 ;  /* 0x20000034ff347230 */ /* 0x000fe40000004100 */
[-C--:B------:R-:W-:Y:S01]  /*8360*/  FFMA.FTZ R45, R45, R41.reuse, -R53 ;  /* 0x000000292d2d7223 */ /* 0x080fe20000010835 */
[----:B------:R-:W-:Y:S01]  /*8370*/  FFMA.FTZ R41, R49, R41, R58 ;  /* 0x0000002931297223 */ /* 0x000fe2000001003a */
[----:B------:R-:W-:Y:S01]  /*8380*/  MOV R49, R51 ;  /* 0x0000003300317202 */ /* 0x000fe20000000f00 */
[----:B------:R-:W-:Y:S02]  /*8390*/  HADD2.F32 R51, -RZ, R174.H1_H1 ;  /* 0x300000aeff337230 */ /* 0x000fe40000004100 */
[----:B------:R-:W-:Y:S01]  /*83a0*/  HADD2.F32 R58, -RZ, R172.H1_H1 ;  /* 0x300000acff3a7230 */ /* 0x000fe20000004100 */
[----:B------:R-:W-:Y:S01]  /*83b0*/  F2FP.F16.F32.PACK_AB R41, R41, R57 ;  /* 0x000000392929723e */ /* 0x000fe200000000ff */
[--C-:B------:R-:W-:Y:S01]  /*83c0*/  HADD2.F32 R53, -RZ, R49.reuse.H0_H0 ;  /* 0x20000031ff357230 */ /* 0x100fe20000004100 */
[----:B------:R-:W-:Y:S01]  /*83d0*/  F2FP.F16.F32.PACK_AB R45, R45, R61 ;  /* 0x0000003d2d2d723e */ /* 0x000fe200000000ff */
[----:B------:R-:W-:-:S02]  /*83e0*/  HADD2.F32 R49, -RZ, R49.H1_H1 ;  /* 0x30000031ff317230 */ /* 0x000fc40000004100 */
[----:B------:R-:W-:Y:S02]  /*83f0*/  HADD2.F32 R40, -RZ, R40.H0_H0 ;  /* 0x20000028ff287230 */ /* 0x000fe40000004100 */
[-C--:B------:R-:W-:Y:S01]  /*8400*/  FMUL.FTZ R60, R53, R51.reuse ;  /* 0x00000033353c7220 */ /* 0x080fe20000410000 */
[----:B------:R-:W-:Y:S01]  /*8410*/  FMUL.FTZ R51, R59, R51 ;  /* 0x000000333b337220 */ /* 0x000fe20000410000 */
[----:B------:R-:W-:Y:S02]  /*8420*/  HADD2.F32 R174, -RZ, R174.H0_H0 ;  /* 0x200000aeffae7230 */ /* 0x000fe40000004100 */
[----:B------:R-:W-:Y:S02]  /*8430*/  HADD2.F32 R172, -RZ, R172.H0_H0 ;  /* 0x200000acffac7230 */ /* 0x000fe40000004100 */
[-C--:B------:R-:W-:Y:S01]  /*8440*/  FFMA.FTZ R51, R53, R58.reuse, R51 ;  /* 0x0000003a35337223 */ /* 0x080fe20000010033 */
[----:B------:R-:W-:Y:S01]  /*8450*/  SHF.R.U32.HI R53, RZ, 0x10, R43 ;  /* 0x00000010ff357819 */ /* 0x000fe2000001162b */
[----:B------:R-:W-:Y:S01]  /*8460*/  HADD2.F32 R42, -RZ, R42.H0_H0 ;  /* 0x2000002aff2a7230 */ /* 0x000fe20000004100 */
[--C-:B------:R-:W-:Y:S01]  /*8470*/  SHF.R.U64 R43, R54, 0x10, R55.reuse ;  /* 0x00000010362b7819 */ /* 0x100fe20000001237 */
[----:B------:R-:W-:Y:S01]  /*8480*/  FFMA.FTZ R60, R59, R58, -R60 ;  /* 0x0000003a3b3c7223 */ /* 0x000fe2000001083c */
[----:B------:R-:W-:Y:S01]  /*8490*/  SHF.R.U32.HI R54, RZ, 0x10, R55 ;  /* 0x00000010ff367819 */ /* 0x000fe20000011637 */
[----:B------:R-:W-:-:S02]  /*84a0*/  HADD2.F32 R53, -RZ, R53.H0_H0 ;  /* 0x20000035ff357230 */ /* 0x000fc40000004100 */
[----:B------:R-:W-:Y:S02]  /*84b0*/  HADD2.F32 R43, -RZ, R43.H0_H0 ;  /* 0x2000002bff2b7230 */ /* 0x000fe40000004100 */
[----:B------:R-:W-:-:S05]  /*84c0*/  HADD2.F32 R54, -RZ, R54.H0_H0 ;  /* 0x20000036ff367230 */ /* 0x000fca0000004100 */
[----:B------:R-:W-:-:S04]  /*84d0*/  FMUL.FTZ R55, R49, R54 ;  /* 0x0000003631377220 */ /* 0x000fc80000410000 */
[C---:B------:R-:W-:Y:S01]  /*84e0*/  FFMA.FTZ R55, R47.reuse, R53, -R55 ;  /* 0x000000352f377223 */ /* 0x040fe20000010837 */
[----:B------:R-:W-:-:S04]  /*84f0*/  FMUL.FTZ R47, R47, R54 ;  /* 0x000000362f2f7220 */ /* 0x000fc80000410000 */
[----:B------:R-:W-:Y:S01]  /*8500*/  FFMA.FTZ R47, R49, R53, R47 ;  /* 0x00000035312f7223 */ /* 0x000fe2000001002f */
[----:B------:R-:W-:Y:S01]  /*8510*/  HADD2.F32 R49, -RZ, R48.H0_H0 ;  /* 0x20000030ff317230 */ /* 0x000fe20000004100 */
[----:B------:R-:W-:Y:S01]  /*8520*/  F2FP.F16.F32.PACK_AB R55, R55, R60 ;  /* 0x0000003c3737723e */ /* 0x000fe200000000ff */
[----:B------:R-:W-:Y:S02]  /*8530*/  HADD2.F32 R53, -RZ, R44.H0_H0 ;  /* 0x2000002cff357230 */ /* 0x000fe40000004100 */
[----:B------:R-:W-:Y:S02]  /*8540*/  HADD2.F32 R48, -RZ, R48.H1_H1 ;  /* 0x30000030ff307230 */ /* 0x000fe40000004100 */
[-C--:B------:R-:W-:Y:S01]  /*8550*/  FMUL.FTZ R54, R49, R175.reuse ;  /* 0x000000af31367220 */ /* 0x080fe20000410000 */
[----:B------:R-:W-:Y:S02]  /*8560*/  HADD2.F32 R44, -RZ, R44.H1_H1 ;  /* 0x3000002cff2c7230 */ /* 0x000fe40000004100 */
[----:B------:R-:W-:Y:S01]  /*8570*/  FMUL.FTZ R175, R53, R175 ;  /* 0x000000af35af7220 */ /* 0x000fe20000410000 */
[----:B------:R-:W-:Y:S01]  /*8580*/  F2FP.F16.F32.PACK_AB R51, R47, R51 ;  /* 0x000000332f33723e */ /* 0x000fe200000000ff */
[----:B------:R-:W-:Y:S01]  /*8590*/  FFMA.FTZ R54, R53, R173, -R54 ;  /* 0x000000ad35367223 */ /* 0x000fe20000010836 */
[----:B------:R-:W-:-:S02]  /*85a0*/  IMAD.MOV.U32 R47, RZ, RZ, R55 ;  /* 0x000000ffff2f7224 */ /* 0x000fc400078e0037 */
[----:B------:R-:W-:Y:S01]  /*85b0*/  FFMA.FTZ R175, R49, R173, R175 ;  /* 0x000000ad31af7223 */ /* 0x000fe200000100af */
[-C--:B------:R-:W-:Y:S01]  /*85c0*/  FMUL.FTZ R49, R48, R52.reuse ;  /* 0x0000003430317220 */ /* 0x080fe20000410000 */
[----:B------:R-:W-:-:S03]  /*85d0*/  FMUL.FTZ R52, R44, R52 ;  /* 0x000000342c347220 */ /* 0x000fc60000410000 */
[-C--:B------:R-:W-:Y:S01]  /*85e0*/  FFMA.FTZ R49, R44, R40.reuse, -R49 ;  /* 0x000000282c317223 */ /* 0x080fe20000010831 */
[----:B------:R-:W-:Y:S01]  /*85f0*/  FFMA.FTZ R52, R48, R40, R52 ;  /* 0x0000002830347223 */ /* 0x000fe20000010034 */
[----:B------:R-:W-:Y:S02]  /*8600*/  HADD2.F32 R40, -RZ, R50.H0_H0 ;  /* 0x20000032ff287230 */ /* 0x000fe40000004100 */
[----:B------:R-:W-:Y:S01]  /*8610*/  HADD2.F32 R44, -RZ, R46.H0_H0 ;  /* 0x2000002eff2c7230 */ /* 0x000fe20000004100 */
[----:B------:R-:W-:Y:S01]  /*8620*/  F2FP.F16.F32.PACK_AB R49, R49, R54 ;  /* 0x000000363131723e */ /* 0x000fe200000000ff */
        /* <DEDUP_REMOVED lines=9> */
[C---:B------:R-:W-:Y:S01]  /*86c0*/  FMUL.FTZ R43, R46.reuse, R43 ;  /* 0x0000002b2e2b7220 */ /* 0x040fe20000410000 */
[----:B------:R-:W-:Y:S02]  /*86d0*/  IMAD.MOV.U32 R49, RZ, RZ, R41 ;  /* 0x000000ffff317224 */ /* 0x000fe400078e0029 */
[-C--:B------:R-:W-:Y:S01]  /*86e0*/  FFMA.FTZ R40, R46, R42.reuse, -R40 ;  /* 0x0000002a2e287223 */ /* 0x080fe20000010828 */
[----:B------:R-:W-:-:S04]  /*86f0*/  FFMA.FTZ R43, R50, R42, R43 ;  /* 0x0000002a322b7223 */ /* 0x000fc8000001002b */
[----:B------:R-:W-:Y:S01]  /*8700*/  F2FP.F16.F32.PACK_AB R40, R40, R48 ;  /* 0x000000302828723e */ /* 0x000fe200000000ff */
[----:B------:R-:W-:Y:S01]  /*8710*/  IMAD.MOV.U32 R48, RZ, RZ, R52 ;  /* 0x000000ffff307224 */ /* 0x000fe200078e0034 */
[----:B------:R-:W-:Y:S02]  /*8720*/  F2FP.F16.F32.PACK_AB R43, R43, R174 ;  /* 0x000000ae2b2b723e */ /* 0x000fe400000000ff */
[----:B------:R-:W-:-:S03]  /*8730*/  MOV R46, R40 ;  /* 0x00000028002e7202 */ /* 0x000fc60000000f00 */
[----:B------:R-:W-:-:S07]  /*8740*/  IMAD.MOV.U32 R50, RZ, RZ, R43 ;  /* 0x000000ffff327224 */ /* 0x000fce00078e002b */
.L_x_508:
[----:B------:R-:W-:Y:S05]  /*8750*/  BSYNC B2 ;  /* 0x0000000000027941 */ /* 0x000fea0003800000 */
.L_x_507:
        /* <DEDUP_REMOVED lines=12> */
.L_x_498:
[----:B------:R-:W-:Y:S05]  /*8820*/  BSYNC B1 ;  /* 0x0000000000017941 */ /* 0x000fea0003800000 */
.L_x_497:
[-C--:B--2-4-:R-:W-:Y:S02]  /*8830*/  IMAD R40, R147, R126.reuse, RZ ;  /* 0x0000007e93287224 */ /* 0x094fe400078e02ff */
[----:B------:R-:W-:-:S04]  /*8840*/  IMAD.WIDE.U32 R124, R207, R126, R124 ;  /* 0x0000007ecf7c7225 */ /* 0x000fc800078e007c */
[----:B------:R-:W-:Y:S01]  /*8850*/  IMAD R40, R207, R127, R40 ;  /* 0x0000007fcf287224 */ /* 0x000fe200078e0228 */
[----:B------:R-:W-:Y:S06]  /*8860*/  @P3 BRA `(.L_x_467) ;  /* 0x0000001800b03947 */ /* 0x000fec0003800000 */
[----:B------:R-:W-:Y:S01]  /*8870*/  ISETP.NE.AND P3, PT, R34, RZ, PT ;  /* 0x000000ff2200720c */ /* 0x000fe20003f65270 */
[----:B------:R-:W-:Y:S01]  /*8880*/  BSSY B1, `(.L_x_509) ;  /* 0x000007e000017945 */ /* 0x000fe20003800000 */
[----:B------:R-:W-:-:S11]  /*8890*/  IMAD.IADD R52, R125, 0x1, R40 ;  /* 0x000000017d347824 */ /* 0x000fd600078e0228 */
[----:B------:R-:W-:Y:S05]  /*88a0*/  @!P3 BRA `(.L_x_510) ;  /* 0x0000000400ecb947 */ /* 0x000fea0003800000 */
[----:B------:R-:W-:Y:S01]  /*88b0*/  SEL R40, R122, R148, !P0 ;  /* 0x000000947a287207 */ /* 0x000fe20004000000 */
[----:B------:R-:W-:Y:S01]  /*88c0*/  BSSY B2, `(.L_x_511) ;  /* 0x0000077000027945 */ /* 0x000fe20003800000 */
[----:B---3--:R-:W-:Y:S02]  /*88d0*/  IADD3 R44, P3, P4, R114, R124, R29 ;  /* 0x0000007c722c7210 */ /* 0x008fe40007c7e01d */
[----:B------:R-:W-:Y:S02]  /*88e0*/  SHF.R.S32.HI R41, RZ, 0x1f, R40 ;  /* 0x0000001fff297819 */ /* 0x000fe40000011428 */
[----:B------:R-:W-:Y:S02]  /*88f0*/  IADD3.X R45, R6, R52, R35, P3, P4 ;  /* 0x00000034062d7210 */ /* 0x000fe40001fe8423 */
[----:B------:R-:W-:Y:S02]  /*8900*/  LEA.HI R40, R41, R40, RZ, 0x4 ;  /* 0x0000002829287211 */ /* 0x000fe400078f20ff */
[----:B------:R-:W-:-:S02]  /*8910*/  SHF.R.U32.HI R46, RZ, 0x3, R185 ;  /* 0x00000003ff2e7819 */ /* 0x000fc400000116b9 */
[----:B------:R-:W-:-:S04]  /*8920*/  LEA.HI.SX32 R40, R40, R28, 0x1c ;  /* 0x0000001c28287211 */ /* 0x000fc800078fe2ff */
[----:B------:R-:W-:-:S04]  /*8930*/  SHF.L.U32 R41, R40, 0x3, RZ ;  /* 0x0000000328297819 */ /* 0x000fc800000006ff */
[----:B------:R-:W-:-:S13]  /*8940*/  ISETP.GE.AND P3, PT, R41, R146, PT ;  /* 0x000000922900720c */ /* 0x000fda0003f66270 */
[--C-:B------:R-:W-:Y:S02]  /*8950*/  @!P3 SHF.R.S32.HI R43, RZ, 0x1f, R41.reuse ;  /* 0x0000001fff2bb819 */ /* 0x100fe40000011429 */
[--C-:B------:R-:W-:Y:S02]  /*8960*/  @!P3 IADD3 R42, P4, P5, R114, R124, R41.reuse ;  /* 0x0000007c722ab210 */ /* 0x100fe40007d9e029 */
[----:B------:R-:W-:Y:S02]  /*8970*/  LOP3.LUT R41, R185, 0x38, R41, 0xf8, !PT ;  /* 0x00000038b9297812 */ /* 0x000fe400078ef829 */
[----:B------:R-:W-:Y:S02]  /*8980*/  @!P3 IADD3.X R43, R6, R52, R43, P4, P5 ;  /* 0x00000034062bb210 */ /* 0x000fe400027ea42b */
[----:B------:R-:W-:Y:S02]  /*8990*/  LEA R48, P4, R44, R120, 0x1 ;  /* 0x000000782c307211 */ /* 0x000fe400078808ff */
[----:B------:R-:W-:-:S02]  /*89a0*/  LOP3.LUT R41, R41, R46, RZ, 0x3c, !PT ;  /* 0x0000002e29297212 */ /* 0x000fc400078e3cff */
[----:B------:R-:W-:Y:S02]  /*89b0*/  LEA.HI.X R49, R44, R121, R45, 0x1, P4 ;  /* 0x000000792c317211 */ /* 0x000fe400020f0c2d */
[----:B------:R-:W-:-:S04]  /*89c0*/  @!P3 LEA R50, P4, R42, R120, 0x1 ;  /* 0x000000782a32b211 */ /* 0x000fc800078808ff */
[----:B------:R-:W-:Y:S02]  /*89d0*/  @!P3 LEA.HI.X R51, R42, R121, R43, 0x1, P4 ;  /* 0x000000792a33b211 */ /* 0x000fe400020f0c2b */
[----:B------:R-:W-:Y:S02]  /*89e0*/  SHF.R.S32.HI R42, RZ, 0x1f, R40 ;  /* 0x0000001fff2a7819 */ /* 0x000fe40000011428 */
[----:B------:R-:W-:Y:S02]  /*89f0*/  ISETP.GE.AND P4, PT, R18, R117, PT ;  /* 0x000000751200720c */ /* 0x000fe40003f86270 */
[----:B------:R-:W-:Y:S01]  /*8a00*/  LEA.HI R42, R42, R40, RZ, 0x3 ;  /* 0x000000282a2a7211 */ /* 0x000fe200078f18ff */
[----:B------:R-:W-:-:S04]  /*8a10*/  IMAD R40, R16, 0x6000, R140 ;  /* 0x0000600010287824 */ /* 0x000fc800078e028c */
[----:B------:R-:W-:Y:S02]  /*8a20*/  IMAD.SHL.U32 R42, R42, 0x400, RZ ;  /* 0x000004002a2a7824 */ /* 0x000fe400078e00ff */
[----:B------:R-:W-:-:S03]  /*8a30*/  IMAD R40, R40, 0x2, R2 ;  /* 0x0000000228287824 */ /* 0x000fc600078e0202 */
[----:B------:R-:W-:-:S04]  /*8a40*/  LOP3.LUT R42, R42, 0x7fffe000, RZ, 0xc0, !PT ;  /* 0x7fffe0002a2a7812 */ /* 0x000fc800078ec0ff */
[----:B------:R-:W-:-:S05]  /*8a50*/  IADD3 R41, R41, R42, R195 ;  /* 0x0000002a29297210 */ /* 0x000fca0007ffe0c3 */
[----:B------:R-:W-:Y:S02]  /*8a60*/  IMAD R44, R16, 0x6000, R41 ;  /* 0x00006000102c7824 */ /* 0x000fe400078e0229 */
[----:B------:R-:W0:Y:S02]  /*8a70*/  LDS.128 R40, [R40+0x1c400] ;  /* 0x01c4000028287984 */ /* 0x000e240000000c00 */
[----:B------:R-:W-:-:S06]  /*8a80*/  IMAD R44, R44, 0x2, R2 ;  /* 0x000000022c2c7824 */ /* 0x000fcc00078e0202 */
[----:B------:R-:W2:Y:S01]  /*8a90*/  LDS.128 R44, [R44+0x1c400] ;  /* 0x01c400002c2c7984 */ /* 0x000ea20000000c00 */
[----:B------:R-:W-:Y:S05]  /*8aa0*/  @P4 BRA `(.L_x_512) ;  /* 0x0000000400604947 */ /* 0x000fea0003800000 */
[----:B------:R-:W-:Y:S01]  /*8ab0*/  HADD2.F32 R56, -RZ, R171.H1_H1 ;  /* 0x300000abff387230 */ /* 0x000fe20000004100 */
[----:B------:R-:W-:Y:S01]  /*8ac0*/  SHF.R.U64 R84, R84, 0x10, R85 ;  /* 0x0000001054547819 */ /* 0x000fe20000001255 */
[----:B--2---:R-:W-:Y:S01]  /*8ad0*/  HADD2.F32 R53, -RZ, R45.H0_H0 ;  /* 0x2000002dff357230 */ /* 0x004fe20000004100 */
[----:B------:R-:W-:Y:S01]  /*8ae0*/  SHF.R.U64 R72, R72, 0x10, R73 ;  /* 0x0000001048487819 */ /* 0x000fe20000001249 */
[----:B0-----:R-:W-:Y:S01]  /*8af0*/  HADD2.F32 R54, -RZ, R41.H0_H0 ;  /* 0x20000029ff367230 */ /* 0x001fe20000004100 */
[----:B------:R-:W-:Y:S01]  /*8b00*/  SHF.R.U64 R86, R86, 0x10, R87 ;  /* 0x0000001056567819 */ /* 0x000fe20000001257 */
[----:B------:R-:W-:Y:S02]  /*8b10*/  HADD2.F32 R55, -RZ, R169.H1_H1 ;  /* 0x300000a9ff377230 */ /* 0x000fe40000004100 */
[-C--:B------:R-:W-:Y:S01]  /*8b20*/  FMUL.FTZ R57, R53, R56.reuse ;  /* 0x0000003835397220 */ /* 0x080fe20000410000 */
[----:B------:R-:W-:Y:S02]  /*8b30*/  HADD2.F32 R171, -RZ, R171.H0_H0 ;  /* 0x200000abffab7230 */ /* 0x000fe40000004100 */
[----:B------:R-:W-:Y:S01]  /*8b40*/  FMUL.FTZ R56, R54, R56 ;  /* 0x0000003836387220 */ /* 0x000fe20000410000 */
[----:B------:R-:W-:-:S02]  /*8b50*/  HADD2.F32 R169, -RZ, R169.H0_H0 ;  /* 0x200000a9ffa97230 */ /* 0x000fc40000004100 */
[-C--:B------:R-:W-:Y:S01]  /*8b60*/  FFMA.FTZ R54, R54, R55.reuse, -R57 ;  /* 0x0000003736367223 */ /* 0x080fe20000010839 */
[----:B------:R-:W-:Y:S01]  /*8b70*/  SHF.R.U32.HI R57, RZ, 0x10, R73 ;  /* 0x00000010ff397819 */ /* 0x000fe20000011649 */
[----:B------:R-:W-:Y:S01]  /*8b80*/  FFMA.FTZ R53, R53, R55, R56 ;  /* 0x0000003735357223 */ /* 0x000fe20000010038 */
[----:B------:R-:W-:Y:S01]  /*8b90*/  SHF.R.U32.HI R56, RZ, 0x10, R85 ;  /* 0x00000010ff387819 */ /* 0x000fe20000011655 */
[----:B------:R-:W-:Y:S01]  /*8ba0*/  HADD2.F32 R55, -RZ, R45.H1_H1 ;  /* 0x3000002dff377230 */ /* 0x000fe20000004100 */
[----:B------:R-:W-:Y:S01]  /*8bb0*/  SHF.R.U64 R74, R74, 0x10, R75 ;  /* 0x000000104a4a7819 */ /* 0x000fe2000000124b */
[----:B------:R-:W-:Y:S02]  /*8bc0*/  HADD2.F32 R84, -RZ, R84.H0_H0 ;  /* 0x20000054ff547230 */ /* 0x000fe40000004100 */
[----:B------:R-:W-:Y:S02]  /*8bd0*/  HADD2.F32 R45, -RZ, R56.H0_H0 ;  /* 0x20000038ff2d7230 */ /* 0x000fe40000004100 */
[----:B------:R-:W-:-:S02]  /*8be0*/  HADD2.F32 R56, -RZ, R41.H1_H1 ;  /* 0x30000029ff387230 */ /* 0x000fc40000004100 */
[----:B------:R-:W-:Y:S02]  /*8bf0*/  HADD2.F32 R41, -RZ, R57.H0_H0 ;  /* 0x20000039ff297230 */ /* 0x000fe40000004100 */
[CC--:B------:R-:W-:Y:S01]  /*8c00*/  FMUL.FTZ R57, R55.reuse, R45.reuse ;  /* 0x0000002d37397220 */ /* 0x0c0fe20000410000 */
[----:B------:R-:W-:Y:S02]  /*8c10*/  HADD2.F32 R72, -RZ, R72.H0_H0 ;  /* 0x20000048ff487230 */ /* 0x000fe40000004100 */
[C---:B------:R-:W-:Y:S01]  /*8c20*/  FMUL.FTZ R58, R56.reuse, R45 ;  /* 0x0000002d383a7220 */ /* 0x040fe20000410000 */
[----:B------:R-:W-:Y:S02]  /*8c30*/  HADD2.F32 R86, -RZ, R86.H0_H0 ;  /* 0x20000056ff567230 */ /* 0x000fe40000004100 */
[-C--:B------:R-:W-:Y:S01]  /*8c40*/  FFMA.FTZ R45, R56, R41.reuse, -R57 ;  /* 0x00000029382d7223 */ /* 0x080fe20000010839 */
[----:B------:R-:W-:Y:S02]  /*8c50*/  HADD2.F32 R57, -RZ, R170.H1_H1 ;  /* 0x300000aaff397230 */ /* 0x000fe40000004100 */
[----:B------:R-:W-:Y:S01]  /*8c60*/  FFMA.FTZ R41, R55, R41, R58 ;  /* 0x0000002937297223 */ /* 0x000fe2000001003a */
[----:B------:R-:W-:-:S02]  /*8c70*/  HADD2.F32 R55, -RZ, R47.H0_H0 ;  /* 0x2000002fff377230 */ /* 0x000fc40000004100 */
[----:B------:R-:W-:Y:S01]  /*8c80*/  HADD2.F32 R56, -RZ, R43.H0_H0 ;  /* 0x2000002bff387230 */ /* 0x000fe20000004100 */
[----:B------:R-:W-:Y:S01]  /*8c90*/  F2FP.F16.F32.PACK_AB R45, R45, R54 ;  /* 0x000000362d2d723e */ /* 0x000fe200000000ff */
[----:B------:R-:W-:Y:S02]  /*8ca0*/  HADD2.F32 R58, -RZ, R168.H1_H1 ;  /* 0x300000a8ff3a7230 */ /* 0x000fe40000004100 */
[CC--:B------:R-:W-:Y:S01]  /*8cb0*/  FMUL.FTZ R59, R55.reuse, R57.reuse ;  /* 0x00000039373b7220 */ /* 0x0c0fe20000410000 */
[----:B------:R-:W-:Y:S02]  /*8cc0*/  HADD2.F32 R47, -RZ, R47.H1_H1 ;  /* 0x3000002fff2f7230 */ /* 0x000fe40000004100 */
[C---:B------:R-:W-:Y:S01]  /*8cd0*/  FMUL.FTZ R57, R56.reuse, R57 ;  /* 0x0000003938397220 */ /* 0x040fe20000410000 */
[----:B------:R-:W-:Y:S02]  /*8ce0*/  HADD2.F32 R43, -RZ, R43.H1_H1 ;  /* 0x3000002bff2b7230 */ /* 0x000fe40000004100 */
[-C--:B------:R-:W-:Y:S01]  /*8cf0*/  FFMA.FTZ R59, R56, R58.reuse, -R59 ;  /* 0x0000003a383b7223 */ /* 0x080fe2000001083b */
[----:B------:R-:W-:Y:S01]  /*8d00*/  SHF.R.U32.HI R56, RZ, 0x10, R75 ;  /* 0x00000010ff387819 */ /* 0x000fe2000001164b */
[----:B------:R-:W-:Y:S01]  /*8d10*/  FFMA.FTZ R57, R55, R58, R57 ;  /* 0x0000003a37397223 */ /* 0x000fe20000010039 */
[----:B------:R-:W-:Y:S01]  /*8d20*/  SHF.R.U32.HI R55, RZ, 0x10, R87 ;  /* 0x00000010ff377819 */ /* 0x000fe20000011657 */
[----:B------:R-:W-:Y:S01]  /*8d30*/  HADD2.F32 R170, -RZ, R170.H0_H0 ;  /* 0x200000aaffaa7230 */ /* 0x000fe20000004100 */
[----:B------:R-:W-:Y:S01]  /*8d40*/  F2FP.F16.F32.PACK_AB R53, R41, R53 ;  /* 0x000000352935723e */ /* 0x000fe200000000ff */
[----:B------:R-:W-:-:S02]  /*8d50*/  HADD2.F32 R56, -RZ, R56.H0_H0 ;  /* 0x20000038ff387230 */ /* 0x000fc40000004100 */
[----:B------:R-:W-:Y:S02]  /*8d60*/  HADD2.F32 R55, -RZ, R55.H0_H0 ;  /* 0x20000037ff377230 */ /* 0x000fe40000004100 */
[----:B------:R-:W-:Y:S02]  /*8d70*/  HADD2.F32 R168, -RZ, R168.H0_H0 ;  /* 0x200000a8ffa87230 */ /* 0x000fe40000004100 */
[----:B------:R-:W-:Y:S02]  /*8d80*/  HADD2.F32 R74, -RZ, R74.H0_H0 ;  /* 0x2000004aff4a7230 */ /* 0x000fe40000004100 */
[-C--:B------:R-:W-:Y:S01]  /*8d90*/  FMUL.FTZ R58, R47, R55.reuse ;  /* 0x000000372f3a7220 */ /* 0x080fe20000410000 */
[C---:B------:R-:W-:Y:S01]  /*8da0*/  FMUL.FTZ R55, R43.reuse, R55 ;  /* 0x000000372b377220 */ /* 0x040fe20000410000 */
[----:B------:R-:W-:Y:S02]  /*8db0*/  IMAD.MOV.U32 R41, RZ, RZ, R45 ;  /* 0x000000ffff297224 */ /* 0x000fe400078e002d */
[-C--:B------:R-:W-:Y:S01]  /*8dc0*/  FFMA.FTZ R58, R43, R56.reuse, -R58 ;  /* 0x000000382b3a7223 */ /* 0x080fe2000001083a */
[----:B------:R-:W-:Y:S01]  /*8dd0*/  FFMA.FTZ R55, R47, R56, R55 ;  /* 0x000000382f377223 */ /* 0x000fe20000010037 */
[----:B------:R-:W-:-:S02]  /*8de0*/  HADD2.F32 R43, -RZ, R44.H0_H0 ;  /* 0x2000002cff2b7230 */ /* 0x000fc40000004100 */
        /* <DEDUP_REMOVED lines=22> */
[----:B------:R-:W-:-:S02]  /*8f50*/  FFMA.FTZ R47, R44, R168, -R47 ;  /* 0x000000a82c2f7223 */ /* 0x000fc4000001082f */
[----:B------:R-:W-:Y:S01]  /*8f60*/  FFMA.FTZ R170, R40, R168, R170 ;  /* 0x000000a828aa7223 */ /* 0x000fe200000100aa */
[-C--:B------:R-:W-:Y:S01]  /*8f70*/  FMUL.FTZ R40, R46, R86.reuse ;  /* 0x000000562e287220 */ /* 0x080fe20000410000 */
[C---:B------:R-:W-:Y:S01]  /*8f80*/  FMUL.FTZ R86, R42.reuse, R86 ;  /* 0x000000562a567220 */ /* 0x040fe20000410000 */
[----:B------:R-:W-:Y:S02]  /*8f90*/  IMAD.MOV.U32 R44, RZ, RZ, R84 ;  /* 0x000000ffff2c7224 */ /* 0x000fe400078e0054 */
[-C--:B------:R-:W-:Y:S01]  /*8fa0*/  FFMA.FTZ R40, R42, R74.reuse, -R40 ;  /* 0x0000004a2a287223 */ /* 0x080fe20000010828 */
[----:B------:R-:W-:-:S04]  /*8fb0*/  FFMA.FTZ R86, R46, R74, R86 ;  /* 0x0000004a2e567223 */ /* 0x000fc80000010056 */
[----:B------:R-:W-:Y:S02]  /*8fc0*/  F2FP.F16.F32.PACK_AB R47, R40, R47 ;  /* 0x0000002f282f723e */ /* 0x000fe400000000ff */
[----:B------:R-:W-:Y:S02]  /*8fd0*/  F2FP.F16.F32.PACK_AB R86, R86, R170 ;  /* 0x000000aa5656723e */ /* 0x000fe400000000ff */
[----:B------:R-:W-:Y:S01]  /*8fe0*/  MOV R40, R43 ;  /* 0x0000002b00287202 */ /* 0x000fe20000000f00 */
[----:B------:R-:W-:Y:S01]  /*8ff0*/  IMAD.MOV.U32 R43, RZ, RZ, R58 ;  /* 0x000000ffff2b7224 */ /* 0x000fe200078e003a */
[----:B------:R-:W-:Y:S01]  /*9000*/  MOV R42, R47 ;  /* 0x0000002f002a7202 */ /* 0x000fe20000000f00 */
[----:B------:R-:W-:Y:S02]  /*9010*/  IMAD.MOV.U32 R46, RZ, RZ, R86 ;  /* 0x000000ffff2e7224 */ /* 0x000fe400078e0056 */
[----:B------:R-:W-:-:S07]  /*9020*/  IMAD.MOV.U32 R47, RZ, RZ, R55 ;  /* 0x000000ffff2f7224 */ /* 0x000fce00078e0037 */
.L_x_512:
[----:B------:R-:W-:Y:S05]  /*9030*/  BSYNC B2 ;  /* 0x0000000000027941 */ /* 0x000fea0003800000 */
.L_x_511:
[----:B0-----:R0:W-:Y:S04]  /*9040*/  STG.E.128 desc[UR56][R48.64], R40 ;  /* 0x0000002830007986 */ /* 0x0011e8000c101d38 */
[----:B--2---:R0:W-:Y:S02]  /*9050*/  @!P3 STG.E.128 desc[UR56][R50.64], R44 ;  /* 0x0000002c3200b986 */ /* 0x0041e4000c101d38 */
.L_x_510:
[----:B------:R-:W-:Y:S05]  /*9060*/  BSYNC B1 ;  /* 0x0000000000017941 */ /* 0x000fea0003800000 */
.L_x_509:
[----:B------:R-:W-:Y:S01]  /*9070*/  ISETP.NE.AND P3, PT, R38, RZ, PT ;  /* 0x000000ff2600720c */ /* 0x000fe20003f65270 */
[----:B------:R-:W-:-:S12]  /*9080*/  BSSY B1, `(.L_x_513) ;  /* 0x0000078000017945 */ /* 0x000fd80003800000 */
[----:B------:R-:W-:Y:S05]  /*9090*/  @!P3 BRA `(.L_x_514) ;  /* 0x0000000400d8b947 */ /* 0x000fea0003800000 */
[----:B0-----:R-:W-:Y:S01]  /*90a0*/  SEL R40, R122, R148, !P1 ;  /* 0x000000947a287207 */ /* 0x001fe20004800000 */
        /* <DEDUP_REMOVED lines=13> */
[----:B------:R-:W-:-:S04]  /*9180*/  LEA R48, P4, R45, R120, 0x1 ;  /* 0x000000782d307211 */ /* 0x000fc800078808ff */
[----:B------:R-:W-:Y:S02]  /*9190*/  LEA.HI.X R49, R45, R121, R44, 0x1, P4 ;  /* 0x000000792d317211 */ /* 0x000fe400020f0c2c */
[----:B------:R-:W-:-:S04]  /*91a0*/  @!P3 LEA R50, P4, R42, R120, 0x1 ;  /* 0x000000782a32b211 */ /* 0x000fc800078808ff */
[----:B------:R-:W-:Y:S02]  /*91b0*/  @!P3 LEA.HI.X R51, R42, R121, R43, 0x1, P4 ;  /* 0x000000792a33b211 */ /* 0x000fe400020f0c2b */
[----:B------:R-:W-:Y:S02]  /*91c0*/  SHF.R.S32.HI R43, RZ, 0x1f, R40 ;  /* 0x0000001fff2b7819 */ /* 0x000fe40000011428 */
[----:B------:R-:W-:Y:S02]  /*91d0*/  ISETP.GE.AND P4, PT, R0, R117, PT ;  /* 0x000000750000720c */ /* 0x000fe40003f86270 */
[----:B------:R-:W-:Y:S02]  /*91e0*/  LEA.HI R43, R43, R40, RZ, 0x3 ;  /* 0x000000282b2b7211 */ /* 0x000fe400078f18ff */
[----:B------:R-:W-:Y:S01]  /*91f0*/  LOP3.LUT R40, R41, R46, RZ, 0x3c, !PT ;  /* 0x0000002e29287212 */ /* 0x000fe200078e3cff */
[----:B------:R-:W-:Y:S02]  /*9200*/  IMAD R41, R16, 0x6000, R138 ;  /* 0x0000600010297824 */ /* 0x000fe400078e028a */
[----:B------:R-:W-:-:S02]  /*9210*/  IMAD.SHL.U32 R43, R43, 0x400, RZ ;  /* 0x000004002b2b7824 */ /* 0x000fc400078e00ff */
[----:B------:R-:W-:-:S03]  /*9220*/  IMAD R41, R41, 0x2, R2 ;  /* 0x0000000229297824 */ /* 0x000fc600078e0202 */
[----:B------:R-:W-:-:S04]  /*9230*/  LOP3.LUT R43, R43, 0x7fffe000, RZ, 0xc0, !PT ;  /* 0x7fffe0002b2b7812 */ /* 0x000fc800078ec0ff */
[----:B------:R-:W-:-:S05]  /*9240*/  IADD3 R43, R40, R43, R195 ;  /* 0x0000002b282b7210 */ /* 0x000fca0007ffe0c3 */
[----:B------:R-:W-:-:S04]  /*9250*/  IMAD R43, R16, 0x6000, R43 ;  /* 0x00006000102b7824 */ /* 0x000fc800078e022b */
[----:B------:R-:W-:Y:S02]  /*9260*/  IMAD R44, R43, 0x2, R2 ;  /* 0x000000022b2c7824 */ /* 0x000fe400078e0202 */
[----:B------:R-:W0:Y:S04]  /*9270*/  LDS.128 R40, [R41+0x1c400] ;  /* 0x01c4000029287984 */ /* 0x000e280000000c00 */
[----:B------:R-:W2:Y:S01]  /*9280*/  LDS.128 R44, [R44+0x1c400] ;  /* 0x01c400002c2c7984 */ /* 0x000ea20000000c00 */
[----:B------:R-:W-:Y:S05]  /*9290*/  @P4 BRA `(.L_x_516) ;  /* 0x00000004004c4947 */ /* 0x000fea0003800000 */
[--C-:B------:R-:W-:Y:S01]  /*92a0*/  SHF.R.U64 R54, R80, 0x10, R81.reuse ;  /* 0x0000001050367819 */ /* 0x100fe20000001251 */
[--C-:B--2---:R-:W-:Y:S01]  /*92b0*/  HADD2.F32 R59, -RZ, R45.reuse.H0_H0 ;  /* 0x2000002dff3b7230 */ /* 0x104fe20000004100 */
[----:B------:R-:W-:Y:S01]  /*92c0*/  SHF.R.U32.HI R80, RZ, 0x10, R81 ;  /* 0x00000010ff507819 */ /* 0x000fe20000011651 */
[----:B------:R-:W-:Y:S01]  /*92d0*/  HADD2.F32 R60, -RZ, R45.H1_H1 ;  /* 0x3000002dff3c7230 */ /* 0x000fe20000004100 */
[--C-:B------:R-:W-:Y:S01]  /*92e0*/  SHF.R.U64 R53, R68, 0x10, R69.reuse ;  /* 0x0000001044357819 */ /* 0x100fe20000001245 */
[----:B------:R-:W-:Y:S01]  /*92f0*/  HADD2.F32 R58, -RZ, R167.H1_H1 ;  /* 0x300000a7ff3a7230 */ /* 0x000fe20000004100 */
[----:B------:R-:W-:Y:S01]  /*9300*/  SHF.R.U32.HI R68, RZ, 0x10, R69 ;  /* 0x00000010ff447819 */ /* 0x000fe20000011645 */
[----:B0-----:R-:W-:Y:S01]  /*9310*/  HADD2.F32 R45, -RZ, R41.H0_H0 ;  /* 0x20000029ff2d7230 */ /* 0x001fe20000004100 */
[----:B------:R-:W-:Y:S01]  /*9320*/  SHF.R.U64 R56, R82, 0x10, R83 ;  /* 0x0000001052387819 */ /* 0x000fe20000001253 */
[----:B------:R-:W-:Y:S02]  /*9330*/  HADD2.F32 R57, -RZ, R159.H1_H1 ;  /* 0x3000009fff397230 */ /* 0x000fe40000004100 */
[----:B------:R-:W-:Y:S01]  /*9340*/  FMUL.FTZ R61, R59, R58 ;  /* 0x0000003a3b3d7220 */ /* 0x000fe20000410000 */
[----:B------:R-:W-:-:S02]  /*9350*/  HADD2.F32 R80, -RZ, R80.H0_H0 ;  /* 0x20000050ff507230 */ /* 0x000fc40000004100 */
[C---:B------:R-:W-:Y:S01]  /*9360*/  FMUL.FTZ R62, R45.reuse, R58 ;  /* 0x0000003a2d3e7220 */ /* 0x040fe20000410000 */
[----:B------:R-:W-:Y:S01]  /*9370*/  HADD2.F32 R41, -RZ, R41.H1_H1 ;  /* 0x30000029ff297230 */ /* 0x000fe20000004100 */
[----:B------:R-:W-:Y:S01]  /*9380*/  SHF.R.U32.HI R82, RZ, 0x10, R83 ;  /* 0x00000010ff527819 */ /* 0x000fe20000011653 */
[-C--:B------:R-:W-:Y:S01]  /*9390*/  FFMA.FTZ R61, R45, R57.reuse, -R61 ;  /* 0x000000392d3d7223 */ /* 0x080fe2000001083d */
[----:B------:R-:W-:Y:S01]  /*93a0*/  FFMA.FTZ R62, R59, R57, R62 ;  /* 0x000000393b3e7223 */ /* 0x000fe2000001003e */
[--C-:B------:R-:W-:Y:S01]  /*93b0*/  SHF.R.U64 R55, R70, 0x10, R71.reuse ;  /* 0x0000001046377819 */ /* 0x100fe20000001247 */
[----:B------:R-:W-:Y:S02]  /*93c0*/  HADD2.F32 R68, -RZ, R68.H0_H0 ;  /* 0x20000044ff447230 */ /* 0x000fe40000004100 */
[----:B------:R-:W-:Y:S01]  /*93d0*/  FMUL.FTZ R58, R60, R80 ;  /* 0x000000503c3a7220 */ /* 0x000fe20000410000 */
[--C-:B------:R-:W-:Y:S01]  /*93e0*/  HADD2.F32 R57, -RZ, R47.reuse.H0_H0 ;  /* 0x2000002fff397230 */ /* 0x100fe20000004100 */
[----:B------:R-:W-:Y:S01]  /*93f0*/  SHF.R.U32.HI R70, RZ, 0x10, R71 ;  /* 0x00000010ff467819 */ /* 0x000fe20000011647 */
[----:B------:R-:W-:-:S02]  /*9400*/  HADD2.F32 R59, -RZ, R47.H1_H1 ;  /* 0x3000002fff3b7230 */ /* 0x000fc40000004100 */
[C---:B------:R-:W-:Y:S01]  /*9410*/  FMUL.FTZ R80, R41.reuse, R80 ;  /* 0x0000005029507220 */ /* 0x040fe20000410000 */
[----:B------:R-:W-:Y:S02]  /*9420*/  HADD2.F32 R45, -RZ, R166.H1_H1 ;  /* 0x300000a6ff2d7230 */ /* 0x000fe40000004100 */
[-C--:B------:R-:W-:Y:S01]  /*9430*/  FFMA.FTZ R58, R41, R68.reuse, -R58 ;  /* 0x00000044293a7223 */ /* 0x080fe2000001083a */
[--C-:B------:R-:W-:Y:S02]  /*9440*/  HADD2.F32 R47, -RZ, R43.reuse.H0_H0 ;  /* 0x2000002bff2f7230 */ /* 0x100fe40000004100 */
[----:B------:R-:W-:Y:S01]  /*9450*/  FFMA.FTZ R80, R60, R68, R80 ;  /* 0x000000443c507223 */ /* 0x000fe20000010050 */
[----:B------:R-:W-:Y:S02]  /*9460*/  HADD2.F32 R82, -RZ, R82.H0_H0 ;  /* 0x20000052ff527230 */ /* 0x000fe40000004100 */
[----:B------:R-:W-:Y:S01]  /*9470*/  FMUL.FTZ R60, R57, R45 ;  /* 0x0000002d393c7220 */ /* 0x000fe20000410000 */
[----:B------:R-:W-:-:S02]  /*9480*/  HADD2.F32 R43, -RZ, R43.H1_H1 ;  /* 0x3000002bff2b7230 */ /* 0x000fc40000004100 */
[----:B------:R-:W-:Y:S01]  /*9490*/  FMUL.FTZ R63, R47, R45 ;  /* 0x0000002d2f3f7220 */ /* 0x000fe20000410000 */
[----:B------:R-:W-:Y:S02]  /*94a0*/  HADD2.F32 R70, -RZ, R70.H0_H0 ;  /* 0x20000046ff467230 */ /* 0x000fe40000004100 */
[-C--:B------:R-:W-:Y:S01]  /*94b0*/  FMUL.FTZ R45, R59, R82.reuse ;  /* 0x000000523b2d7220 */ /* 0x080fe20000410000 */
[----:B------:R-:W-:Y:S02]  /*94c0*/  HADD2.F32 R41, -RZ, R158.H1_H1 ;  /* 0x3000009eff297230 */ /* 0x000fe40000004100 */
[C---:B------:R-:W-:Y:S01]  /*94d0*/  FMUL.FTZ R82, R43.reuse, R82 ;  /* 0x000000522b527220 */ /* 0x040fe20000410000 */
[----:B------:R-:W-:Y:S02]  /*94e0*/  HADD2.F32 R167, -RZ, R167.H0_H0 ;  /* 0x200000a7ffa77230 */ /* 0x000fe40000004100 */
[----:B------:R-:W-:Y:S01]  /*94f0*/  FFMA.FTZ R45, R43, R70, -R45 ;  /* 0x000000462b2d7223 */ /* 0x000fe2000001082d */
[----:B------:R-:W-:-:S02]  /*9500*/  HADD2.F32 R43, -RZ, R44.H0_H0 ;  /* 0x2000002cff2b7230 */ /* 0x000fc40000004100 */
[-C--:B------:R-:W-:Y:S01]  /*9510*/  FFMA.FTZ R60, R47, R41.reuse, -R60 ;  /* 0x000000292f3c7223 */ /* 0x080fe2000001083c */
[----:B------:R-:W-:Y:S02]  /*9520*/  HADD2.F32 R54, -RZ, R54.H0_H0 ;  /* 0x20000036ff367230 */ /* 0x000fe40000004100 */
[----:B------:R-:W-:Y:S01]  /*9530*/  FFMA.FTZ R63, R57, R41, R63 ;  /* 0x00000029393f7223 */ /* 0x000fe2000001003f */
[----:B------:R-:W-:Y:S02]  /*9540*/  HADD2.F32 R44, -RZ, R44.H1_H1 ;  /* 0x3000002cff2c7230 */ /* 0x000fe40000004100 */
[----:B------:R-:W-:Y:S01]  /*9550*/  FMUL.FTZ R47, R43, R167 ;  /* 0x000000a72b2f7220 */ /* 0x000fe20000410000 */
[----:B------:R-:W-:Y:S02]  /*9560*/  HADD2.F32 R159, -RZ, R159.H0_H0 ;  /* 0x2000009fff9f7230 */ /* 0x000fe40000004100 */
[----:B------:R-:W-:Y:S01]  /*9570*/  FFMA.FTZ R82, R59, R70, R82 ;  /* 0x000000463b527223 */ /* 0x000fe20000010052 */
[----:B------:R-:W-:-:S02]  /*9580*/  HADD2.F32 R41, -RZ, R40.H0_H0 ;  /* 0x20000028ff297230 */ /* 0x000fc40000004100 */
[----:B------:R-:W-:Y:S01]  /*9590*/  FMUL.FTZ R57, R44, R54 ;  /* 0x000000362c397220 */ /* 0x000fe20000410000 */
[----:B------:R-:W-:Y:S01]  /*95a0*/  HADD2.F32 R40, -RZ, R40.H1_H1 ;  /* 0x30000028ff287230 */ /* 0x000fe20000004100 */
[----:B------:R-:W-:Y:S01]  /*95b0*/  F2FP.F16.F32.PACK_AB R60, R45, R60 ;  /* 0x0000003c2d3c723e */ /* 0x000fe200000000ff */
[----:B------:R-:W-:Y:S02]  /*95c0*/  HADD2.F32 R53, -RZ, R53.H0_H0 ;  /* 0x20000035ff357230 */ /* 0x000fe40000004100 */
[C---:B------:R-:W-:Y:S01]  /*95d0*/  FMUL.FTZ R167, R41.reuse, R167 ;  /* 0x000000a729a77220 */ /* 0x040fe20000410000 */
[----:B------:R-:W-:Y:S01]  /*95e0*/  FFMA.FTZ R47, R41, R159, -R47 ;  /* 0x0000009f292f7223 */ /* 0x000fe2000001082f */
[C---:B------:R-:W-:Y:S01]  /*95f0*/  FMUL.FTZ R54, R40.reuse, R54 ;  /* 0x0000003628367220 */ /* 0x040fe20000410000 */
[----:B------:R-:W-:Y:S02]  /*9600*/  HADD2.F32 R41, -RZ, R46.H0_H0 ;  /* 0x2000002eff297230 */ /* 0x000fe40000004100 */
[----:B------:R-:W-:Y:S01]  /*9610*/  FFMA.FTZ R57, R40, R53, -R57 ;  /* 0x0000003528397223 */ /* 0x000fe20000010839 */
[----:B------:R-:W-:-:S02]  /*9620*/  HADD2.F32 R166, -RZ, R166.H0_H0 ;  /* 0x200000a6ffa67230 */ /* 0x000fc40000004100 */
[----:B------:R-:W-:Y:S01]  /*9630*/  FFMA.FTZ R167, R43, R159, R167 ;  /* 0x0000009f2ba77223 */ /* 0x000fe200000100a7 */
[----:B------:R-:W-:Y:S02]  /*9640*/  HADD2.F32 R56, -RZ, R56.H0_H0 ;  /* 0x20000038ff387230 */ /* 0x000fe40000004100 */
[----:B------:R-:W-:Y:S01]  /*9650*/  FFMA.FTZ R54, R44, R53, R54 ;  /* 0x000000352c367223 */ /* 0x000fe20000010036 */
[----:B------:R-:W-:Y:S02]  /*9660*/  HADD2.F32 R40, -RZ, R42.H0_H0 ;  /* 0x2000002aff287230 */ /* 0x000fe40000004100 */
[-C--:B------:R-:W-:Y:S01]  /*9670*/  FMUL.FTZ R43, R41, R166.reuse ;  /* 0x000000a6292b7220 */ /* 0x080fe20000410000 */
[----:B------:R-:W-:Y:S01]  /*9680*/  HADD2.F32 R46, -RZ, R46.H1_H1 ;  /* 0x3000002eff2e7230 */ /* 0x000fe20000004100 */
[----:B------:R-:W-:Y:S01]  /*9690*/  F2FP.F16.F32.PACK_AB R63, R82, R63 ;  /* 0x0000003f523f723e */ /* 0x000fe200000000ff */
[----:B------:R-:W-:Y:S02]  /*96a0*/  HADD2.F32 R42, -RZ, R42.H1_H1 ;  /* 0x3000002aff2a7230 */ /* 0x000fe40000004100 */
[----:B------:R-:W-:Y:S01]  /*96b0*/  FMUL.FTZ R166, R40, R166 ;  /* 0x000000a628a67220 */ /* 0x000fe20000410000 */
[----:B------:R-:W-:-:S02]  /*96c0*/  HADD2.F32 R158, -RZ, R158.H0_H0 ;  /* 0x2000009eff9e7230 */ /* 0x000fc40000004100 */
[-C--:B------:R-:W-:Y:S01]  /*96d0*/  FMUL.FTZ R44, R46, R56.reuse ;  /* 0x000000382e2c7220 */ /* 0x080fe20000410000 */
[----:B------:R-:W-:Y:S02]  /*96e0*/  HADD2.F32 R55, -RZ, R55.H0_H0 ;  /* 0x20000037ff377230 */ /* 0x000fe40000004100 */
[----:B------:R-:W-:Y:S01]  /*96f0*/  FMUL.FTZ R56, R42, R56 ;  /* 0x000000382a387220 */ /* 0x000fe20000410000 */
[----:B------:R-:W-:Y:S01]  /*9700*/  F2FP.F16.F32.PACK_AB R54, R54, R167 ;  /* 0x000000a73636723e */ /* 0x000fe200000000ff */
[-C--:B------:R-:W-:Y:S01]  /*9710*/  FFMA.FTZ R43, R40, R158.reuse, -R43 ;  /* 0x0000009e282b7223 */ /* 0x080fe2000001082b */
[----:B------:R-:W-:Y:S01]  /*9720*/  FFMA.FTZ R166, R41, R158, R166 ;  /* 0x0000009e29a67223 */ /* 0x000fe200000100a6 */
[-C--:B------:R-:W-:Y:S01]  /*9730*/  FFMA.FTZ R44, R42, R55.reuse, -R44 ;  /* 0x000000372a2c7223 */ /* 0x080fe2000001082c */
[----:B------:R-:W-:Y:S01]  /*9740*/  FFMA.FTZ R55, R46, R55, R56 ;  /* 0x000000372e377223 */ /* 0x000fe20000010038 */
[----:B------:R-:W-:Y:S01]  /*9750*/  F2FP.F16.F32.PACK_AB R40, R57, R47 ;  /* 0x0000002f3928723e */ /* 0x000fe200000000ff */
[----:B------:R-:W-:Y:S01]  /*9760*/  IMAD.MOV.U32 R47, RZ, RZ, R63 ;  /* 0x000000ffff2f7224 */ /* 0x000fe200078e003f */
[----:B------:R-:W-:-:S02]  /*9770*/  F2FP.F16.F32.PACK_AB R41, R58, R61 ;  /* 0x0000003d3a29723e */ /* 0x000fc400000000ff */
[----:B------:R-:W-:Y:S01]  /*9780*/  F2FP.F16.F32.PACK_AB R42, R44, R43 ;  /* 0x0000002b2c2a723e */ /* 0x000fe200000000ff */
[----:B------:R-:W-:Y:S01]  /*9790*/  IMAD.MOV.U32 R43, RZ, RZ, R60 ;  /* 0x000000ffff2b7224 */ /* 0x000fe200078e003c */
[----:B------:R-:W-:Y:S02]  /*97a0*/  F2FP.F16.F32.PACK_AB R45, R80, R62 ;  /* 0x0000003e502d723e */ /* 0x000fe400000000ff */
[----:B------:R-:W-:Y:S02]  /*97b0*/  F2FP.F16.F32.PACK_AB R46, R55, R166 ;  /* 0x000000a6372e723e */ /* 0x000fe400000000ff */
[----:B------:R-:W-:-:S07]  /*97c0*/  MOV R44, R54 ;  /* 0x00000036002c7202 */ /* 0x000fce0000000f00 */
.L_x_516:
[----:B------:R-:W-:Y:S05]  /*97d0*/  BSYNC B2 ;  /* 0x0000000000027941 */ /* 0x000fea0003800000 */
.L_x_515:
[----:B0-----:R4:W-:Y:S04]  /*97e0*/  STG.E.128 desc[UR56][R48.64], R40 ;  /* 0x0000002830007986 */ /* 0x0019e8000c101d38 */
[----:B--2---:R4:W-:Y:S02]  /*97f0*/  @!P3 STG.E.128 desc[UR56][R50.64], R44 ;  /* 0x0000002c3200b986 */ /* 0x0049e4000c101d38 */
.L_x_514:
[----:B------:R-:W-:Y:S05]  /*9800*/  BSYNC B1 ;  /* 0x0000000000017941 */ /* 0x000fea0003800000 */
.L_x_513:
[----:B------:R-:W-:-:S13]  /*9810*/  ISETP.NE.AND P3, PT, R39, RZ, PT ;  /* 0x000000ff2700720c */ /* 0x000fda0003f65270 */
[----:B------:R-:W-:Y:S05]  /*9820*/  @!P3 BRA `(.L_x_467) ;  /* 0x0000000800c0b947 */ /* 0x000fea0003800000 */
[----:B0---4-:R-:W2:Y:S01]  /*9830*/  LDL R40, [R1+0x10] ;  /* 0x0000100001287983 */ /* 0x011ea20000100800 */
[----:B------:R-:W-:Y:S01]  /*9840*/  SHF.R.U32.HI R43, RZ, 0x3, R185 ;  /* 0x00000003ff2b7819 */ /* 0x000fe200000116b9 */
[----:B------:R-:W-:Y:S01]  /*9850*/  BSSY B1, `(.L_x_517) ;  /* 0x000006d000017945 */ /* 0x000fe20003800000 */
[----:B------:R-:W-:-:S04]  /*9860*/  IADD3 R42, P3, P4, R114, R124, R33 ;  /* 0x0000007c722a7210 */ /* 0x000fc80007c7e021 */
[----:B---3--:R-:W-:Y:S02]  /*9870*/  IADD3.X R45, R6, R52, R37, P3, P4 ;  /* 0x00000034062d7210 */ /* 0x008fe40001fe8425 */
[----:B------:R-:W-:-:S04]  /*9880*/  LEA R48, P3, R42, R120, 0x1 ;  /* 0x000000782a307211 */ /* 0x000fc800078608ff */
[----:B------:R-:W-:Y:S02]  /*9890*/  LEA.HI.X R49, R42, R121, R45, 0x1, P3 ;  /* 0x000000792a317211 */ /* 0x000fe400018f0c2d */
[----:B------:R-:W-:Y:S02]  /*98a0*/  ISETP.GE.AND P3, PT, R3, R117, PT ;  /* 0x000000750300720c */ /* 0x000fe40003f66270 */
[----:B--2---:R-:W-:-:S04]  /*98b0*/  LOP3.LUT P5, RZ, R40, 0x1, RZ, 0xc0, !PT ;  /* 0x0000000128ff7812 */ /* 0x004fc800078ac0ff */
[----:B------:R-:W-:-:S04]  /*98c0*/  SEL R148, R122, R148, !P5 ;  /* 0x000000947a947207 */ /* 0x000fc80006800000 */
[----:B------:R-:W-:-:S04]  /*98d0*/  SHF.R.S32.HI R41, RZ, 0x1f, R148 ;  /* 0x0000001fff297819 */ /* 0x000fc80000011494 */
[----:B------:R-:W-:-:S04]  /*98e0*/  LEA.HI R41, R41, R148, RZ, 0x4 ;  /* 0x0000009429297211 */ /* 0x000fc800078f20ff */
[----:B------:R-:W-:-:S04]  /*98f0*/  LEA.HI.SX32 R41, R41, R32, 0x1c ;  /* 0x0000002029297211 */ /* 0x000fc800078fe2ff */
[----:B------:R-:W-:Y:S01]  /*9900*/  SHF.R.S32.HI R40, RZ, 0x1f, R41 ;  /* 0x0000001fff287819 */ /* 0x000fe20000011429 */
[----:B------:R-:W-:-:S03]  /*9910*/  IMAD.SHL.U32 R51, R41, 0x8, RZ ;  /* 0x0000000829337824 */ /* 0x000fc600078e00ff */
[----:B------:R-:W-:Y:S02]  /*9920*/  LEA.HI R41, R40, R41, RZ, 0x3 ;  /* 0x0000002928297211 */ /* 0x000fe400078f18ff */
[----:B------:R-:W-:Y:S02]  /*9930*/  LOP3.LUT R40, R185, 0x38, R51, 0xf8, !PT ;  /* 0x00000038b9287812 */ /* 0x000fe400078ef833 */
[----:B------:R-:W-:Y:S02]  /*9940*/  SHF.L.U32 R41, R41, 0xa, RZ ;  /* 0x0000000a29297819 */ /* 0x000fe400000006ff */
[----:B------:R-:W-:Y:S02]  /*9950*/  LOP3.LUT R40, R40, R43, RZ, 0x3c, !PT ;  /* 0x0000002b28287212 */ /* 0x000fe400078e3cff */
[----:B------:R-:W-:-:S04]  /*9960*/  LOP3.LUT R41, R41, 0x7fffe000, RZ, 0xc0, !PT ;  /* 0x7fffe00029297812 */ /* 0x000fc800078ec0ff */
[----:B------:R-:W-:Y:S01]  /*9970*/  IADD3 R43, R40, R41, R195 ;  /* 0x00000029282b7210 */ /* 0x000fe20007ffe0c3 */
[----:B------:R-:W-:-:S04]  /*9980*/  IMAD R41, R16, 0x6000, R137 ;  /* 0x0000600010297824 */ /* 0x000fc800078e0289 */
[----:B------:R-:W-:Y:S02]  /*9990*/  IMAD R43, R16, 0x6000, R43 ;  /* 0x00006000102b7824 */ /* 0x000fe400078e022b */
[--C-:B------:R-:W-:Y:S02]  /*99a0*/  IMAD R41, R41, 0x2, R2.reuse ;  /* 0x0000000229297824 */ /* 0x100fe400078e0202 */
[----:B------:R-:W-:-:S04]  /*99b0*/  IMAD R44, R43, 0x2, R2 ;  /* 0x000000022b2c7824 */ /* 0x000fc800078e0202 */
[----:B------:R-:W0:Y:S04]  /*99c0*/  LDS.128 R40, [R41+0x1c400] ;  /* 0x01c4000029287984 */ /* 0x000e280000000c00 */
[----:B------:R-:W2:Y:S01]  /*99d0*/  LDS.128 R44, [R44+0x1c400] ;  /* 0x01c400002c2c7984 */ /* 0x000ea20000000c00 */
[----:B------:R-:W-:Y:S05]  /*99e0*/  @P3 BRA `(.L_x_518) ;  /* 0x00000004004c3947 */ /* 0x000fea0003800000 */
[----:B------:R-:W-:Y:S01]  /*99f0*/  SHF.R.U64 R53, R76, 0x10, R77 ;  /* 0x000000104c357819 */ /* 0x000fe2000000124d */
[----:B--2---:R-:W-:Y:S01]  /*9a00*/  IMAD.MOV.U32 R56, RZ, RZ, R45 ;  /* 0x000000ffff387224 */ /* 0x004fe200078e002d */
[----:B------:R-:W-:Y:S01]  /*9a10*/  SHF.R.U32.HI R76, RZ, 0x10, R77 ;  /* 0x00000010ff4c7819 */ /* 0x000fe2000001164d */
[----:B------:R-:W-:Y:S01]  /*9a20*/  HADD2.F32 R62, -RZ, R157.H1_H1 ;  /* 0x3000009dff3e7230 */ /* 0x000fe20000004100 */
[--C-:B------:R-:W-:Y:S01]  /*9a30*/  SHF.R.U64 R50, R64, 0x10, R65.reuse ;  /* 0x0000001040327819 */ /* 0x100fe20000001241 */
[----:B------:R-:W-:Y:S01]  /*9a40*/  HADD2.F32 R60, -RZ, R154.H1_H1 ;  /* 0x3000009aff3c7230 */ /* 0x000fe20000004100 */
[----:B------:R-:W-:Y:S01]  /*9a50*/  SHF.R.U32.HI R64, RZ, 0x10, R65 ;  /* 0x00000010ff407819 */ /* 0x000fe20000011641 */
[--C-:B------:R-:W-:Y:S01]  /*9a60*/  HADD2.F32 R57, -RZ, R56.reuse.H0_H0 ;  /* 0x20000038ff397230 */ /* 0x100fe20000004100 */
[----:B0-----:R-:W-:Y:S01]  /*9a70*/  MOV R45, R43 ;  /* 0x0000002b002d7202 */ /* 0x001fe20000000f00 */
[----:B------:R-:W-:Y:S01]  /*9a80*/  HADD2.F32 R58, -RZ, R56.H1_H1 ;  /* 0x30000038ff3a7230 */ /* 0x000fe20000004100 */
[--C-:B------:R-:W-:Y:S01]  /*9a90*/  SHF.R.U64 R55, R78, 0x10, R79.reuse ;  /* 0x000000104e377819 */ /* 0x100fe2000000124f */
[--C-:B------:R-:W-:Y:S01]  /*9aa0*/  HADD2.F32 R43, -RZ, R41.reuse.H0_H0 ;  /* 0x20000029ff2b7230 */ /* 0x100fe20000004100 */
[----:B------:R-:W-:Y:S01]  /*9ab0*/  SHF.R.U32.HI R78, RZ, 0x10, R79 ;  /* 0x00000010ff4e7819 */ /* 0x000fe2000001164f */
[----:B------:R-:W-:Y:S01]  /*9ac0*/  HADD2.F32 R61, -RZ, R76.H0_H0 ;  /* 0x2000004cff3d7230 */ /* 0x000fe20000004100 */
[--C-:B------:R-:W-:Y:S01]  /*9ad0*/  SHF.R.U64 R54, R66, 0x10, R67.reuse ;  /* 0x0000001042367819 */ /* 0x100fe20000001243 */
[----:B------:R-:W-:Y:S01]  /*9ae0*/  HADD2.F32 R56, -RZ, R41.H1_H1 ;  /* 0x30000029ff387230 */ /* 0x000fe20000004100 */
[----:B------:R-:W-:Y:S01]  /*9af0*/  SHF.R.U32.HI R66, RZ, 0x10, R67 ;  /* 0x00000010ff427819 */ /* 0x000fe20000011643 */
[----:B------:R-:W-:-:S02]  /*9b00*/  HADD2.F32 R59, -RZ, R64.H0_H0 ;  /* 0x20000040ff3b7230 */ /* 0x000fc40000004100 */
[-C--:B------:R-:W-:Y:S01]  /*9b10*/  FMUL.FTZ R64, R57, R62.reuse ;  /* 0x0000003e39407220 */ /* 0x080fe20000410000 */
[C---:B------:R-:W-:Y:S01]  /*9b20*/  FMUL.FTZ R62, R43.reuse, R62 ;  /* 0x0000003e2b3e7220 */ /* 0x040fe20000410000 */
[-C--:B------:R-:W-:Y:S01]  /*9b30*/  FMUL.FTZ R63, R58, R61.reuse ;  /* 0x0000003d3a3f7220 */ /* 0x080fe20000410000 */
[----:B------:R-:W-:Y:S01]  /*9b40*/  FMUL.FTZ R61, R56, R61 ;  /* 0x0000003d383d7220 */ /* 0x000fe20000410000 */
[-C--:B------:R-:W-:Y:S01]  /*9b50*/  FFMA.FTZ R41, R43, R60.reuse, -R64 ;  /* 0x0000003c2b297223 */ /* 0x080fe20000010840 */
[----:B------:R-:W-:Y:S01]  /*9b60*/  FFMA.FTZ R43, R57, R60, R62 ;  /* 0x0000003c392b7223 */ /* 0x000fe2000001003e */
[----:B------:R-:W-:Y:S02]  /*9b70*/  HADD2.F32 R68, -RZ, R156.H1_H1 ;  /* 0x3000009cff447230 */ /* 0x000fe40000004100 */
[-C--:B------:R-:W-:Y:S01]  /*9b80*/  FFMA.FTZ R58, R58, R59.reuse, R61 ;  /* 0x0000003b3a3a7223 */ /* 0x080fe2000001003d */
[--C-:B------:R-:W-:Y:S02]  /*9b90*/  HADD2.F32 R57, -RZ, R47.reuse.H0_H0 ;  /* 0x2000002fff397230 */ /* 0x100fe40000004100 */
[----:B------:R-:W-:Y:S01]  /*9ba0*/  FFMA.FTZ R56, R56, R59, -R63 ;  /* 0x0000003b38387223 */ /* 0x000fe2000001083f */
[----:B------:R-:W-:-:S02]  /*9bb0*/  HADD2.F32 R62, -RZ, R47.H1_H1 ;  /* 0x3000002fff3e7230 */ /* 0x000fc40000004100 */
[--C-:B------:R-:W-:Y:S02]  /*9bc0*/  HADD2.F32 R47, -RZ, R45.reuse.H0_H0 ;  /* 0x2000002dff2f7230 */ /* 0x100fe40000004100 */
[----:B------:R-:W-:Y:S01]  /*9bd0*/  HADD2.F32 R61, -RZ, R78.H0_H0 ;  /* 0x2000004eff3d7230 */ /* 0x000fe20000004100 */
[----:B------:R-:W-:Y:S01]  /*9be0*/  F2FP.F16.F32.PACK_AB R41, R56, R41 ;  /* 0x000000293829723e */ /* 0x000fe200000000ff */
[----:B------:R-:W-:Y:S02]  /*9bf0*/  HADD2.F32 R60, -RZ, R45.H1_H1 ;  /* 0x3000002dff3c7230 */ /* 0x000fe40000004100 */
[----:B------:R-:W-:Y:S02]  /*9c00*/  HADD2.F32 R64, -RZ, R155.H1_H1 ;  /* 0x3000009bff407230 */ /* 0x000fe40000004100 */
[-C--:B------:R-:W-:Y:S01]  /*9c10*/  FMUL.FTZ R63, R62, R61.reuse ;  /* 0x0000003d3e3f7220 */ /* 0x080fe20000410000 */
[----:B------:R-:W-:Y:S02]  /*9c20*/  HADD2.F32 R59, -RZ, R66.H0_H0 ;  /* 0x20000042ff3b7230 */ /* 0x000fe40000004100 */
[-C--:B------:R-:W-:Y:S01]  /*9c30*/  FMUL.FTZ R66, R57, R68.reuse ;  /* 0x0000004439427220 */ /* 0x080fe20000410000 */
[----:B------:R-:W-:Y:S01]  /*9c40*/  FMUL.FTZ R68, R47, R68 ;  /* 0x000000442f447220 */ /* 0x000fe20000410000 */
[----:B------:R-:W-:Y:S01]  /*9c50*/  FMUL.FTZ R61, R60, R61 ;  /* 0x0000003d3c3d7220 */ /* 0x000fe20000410000 */
[----:B------:R-:W-:-:S02]  /*9c60*/  HADD2.F32 R50, -RZ, R50.H0_H0 ;  /* 0x20000032ff327230 */ /* 0x000fc40000004100 */
[-C--:B------:R-:W-:Y:S01]  /*9c70*/  FFMA.FTZ R45, R47, R64.reuse, -R66 ;  /* 0x000000402f2d7223 */ /* 0x080fe20000010842 */
[----:B------:R-:W-:Y:S01]  /*9c80*/  FFMA.FTZ R47, R57, R64, R68 ;  /* 0x00000040392f7223 */ /* 0x000fe20000010044 */
[-C--:B------:R-:W-:Y:S01]  /*9c90*/  FFMA.FTZ R60, R60, R59.reuse, -R63 ;  /* 0x0000003b3c3c7223 */ /* 0x080fe2000001083f */
[----:B------:R-:W-:Y:S01]  /*9ca0*/  FFMA.FTZ R62, R62, R59, R61 ;  /* 0x0000003b3e3e7223 */ /* 0x000fe2000001003d */
[----:B------:R-:W-:Y:S02]  /*9cb0*/  HADD2.F32 R68, -RZ, R53.H0_H0 ;  /* 0x20000035ff447230 */ /* 0x000fe40000004100 */
[----:B------:R-:W-:Y:S01]  /*9cc0*/  HADD2.F32 R66, -RZ, R157.H0_H0 ;  /* 0x2000009dff427230 */ /* 0x000fe20000004100 */
[----:B------:R-:W-:Y:S01]  /*9cd0*/  F2FP.F16.F32.PACK_AB R60, R60, R45 ;  /* 0x0000002d3c3c723e */ /* 0x000fe200000000ff */
[----:B------:R-:W-:Y:S01]  /*9ce0*/  HADD2.F32 R59, -RZ, R44.H0_H0 ;  /* 0x2000002cff3b7230 */ /* 0x000fe20000004100 */
[----:B------:R-:W-:Y:S01]  /*9cf0*/  F2FP.F16.F32.PACK_AB R45, R58, R43 ;  /* 0x0000002b3a2d723e */ /* 0x000fe200000000ff */
[----:B------:R-:W-:Y:S01]  /*9d00*/  HADD2.F32 R53, -RZ, R40.H0_H0 ;  /* 0x20000028ff357230 */ /* 0x000fe20000004100 */
[----:B------:R-:W-:Y:S01]  /*9d10*/  F2FP.F16.F32.PACK_AB R47, R62, R47 ;  /* 0x0000002f3e2f723e */ /* 0x000fe200000000ff */
[----:B------:R-:W-:-:S02]  /*9d20*/  HADD2.F32 R61, -RZ, R44.H1_H1 ;  /* 0x3000002cff3d7230 */ /* 0x000fc40000004100 */
[----:B------:R-:W-:Y:S02]  /*9d30*/  HADD2.F32 R57, -RZ, R40.H1_H1 ;  /* 0x30000028ff397230 */ /* 0x000fe40000004100 */
[-C--:B------:R-:W-:Y:S01]  /*9d40*/  FMUL.FTZ R40, R59, R66.reuse ;  /* 0x000000423b287220 */ /* 0x080fe20000410000 */
[----:B------:R-:W-:Y:S02]  /*9d50*/  HADD2.F32 R64, -RZ, R155.H0_H0 ;  /* 0x2000009bff407230 */ /* 0x000fe40000004100 */
[----:B------:R-:W-:Y:S01]  /*9d60*/  FMUL.FTZ R44, R53, R66 ;  /* 0x00000042352c7220 */ /* 0x000fe20000410000 */
[-C--:B------:R-:W-:Y:S01]  /*9d70*/  FMUL.FTZ R66, R61, R68.reuse ;  /* 0x000000443d427220 */ /* 0x080fe20000410000 */
[----:B------:R-:W-:Y:S01]  /*9d80*/  FMUL.FTZ R68, R57, R68 ;  /* 0x0000004439447220 */ /* 0x000fe20000410000 */
[----:B------:R-:W-:Y:S02]  /*9d90*/  HADD2.F32 R154, -RZ, R154.H0_H0 ;  /* 0x2000009aff9a7230 */ /* 0x000fe40000004100 */
[-C--:B------:R-:W-:Y:S01]  /*9da0*/  FFMA.FTZ R44, R59, R64.reuse, R44 ;  /* 0x000000403b2c7223 */ /* 0x080fe2000001002c */
[----:B------:R-:W-:Y:S01]  /*9db0*/  FFMA.FTZ R40, R53, R64, -R40 ;  /* 0x0000004035287223 */ /* 0x000fe20000010828 */
[----:B------:R-:W-:-:S02]  /*9dc0*/  HADD2.F32 R59, -RZ, R55.H0_H0 ;  /* 0x20000037ff3b7230 */ /* 0x000fc40000004100 */
        /* <DEDUP_REMOVED lines=18> */
[----:B------:R-:W-:-:S03]  /*9ef0*/  IMAD.MOV.U32 R43, RZ, RZ, R60 ;  /* 0x000000ffff2b7224 */ /* 0x000fc600078e003c */
[----:B------:R-:W-:Y:S02]  /*9f00*/  F2FP.F16.F32.PACK_AB R42, R42, R63 ;  /* 0x0000003f2a2a723e */ /* 0x000fe400000000ff */
[----:B------:R-:W-:-:S07]  /*9f10*/  F2FP.F16.F32.PACK_AB R46, R59, R154 ;  /* 0x0000009a3b2e723e */ /* 0x000fce00000000ff */
.L_x_518:
[----:B------:R-:W-:Y:S05]  /*9f20*/  BSYNC B1 ;  /* 0x0000000000017941 */ /* 0x000fea0003800000 */
.L_x_517:
[----:B0-----:R0:W-:Y:S01]  /*9f30*/  STG.E.128 desc[UR56][R48.64], R40 ;  /* 0x0000002830007986 */ /* 0x0011e2000c101d38 */
[----:B------:R-:W-:-:S13]  /*9f40*/  ISETP.GE.AND P3, PT, R51, R146, PT ;  /* 0x000000923300720c */ /* 0x000fda0003f66270 */
[----:B------:R-:W-:Y:S05]  /*9f50*/  @P3 BRA `(.L_x_467) ;  /* 0x0000000000f43947 */ /* 0x000fea0003800000 */
[--C-:B0-----:R-:W-:Y:S02]  /*9f60*/  SHF.R.S32.HI R41, RZ, 0x1f, R51.reuse ;  /* 0x0000001fff297819 */ /* 0x101fe40000011433 */
[----:B------:R-:W-:-:S04]  /*9f70*/  IADD3 R51, P3, P4, R114, R124, R51 ;  /* 0x0000007c72337210 */ /* 0x000fc80007c7e033 */
[----:B------:R-:W-:Y:S02]  /*9f80*/  IADD3.X R52, R6, R52, R41, P3, P4 ;  /* 0x0000003406347210 */ /* 0x000fe40001fe8429 */
[----:B------:R-:W-:-:S04]  /*9f90*/  LEA R120, P3, R51, R120, 0x1 ;  /* 0x0000007833787211 */ /* 0x000fc800078608ff */
[----:B------:R-:W-:-:S05]  /*9fa0*/  LEA.HI.X R121, R51, R121, R52, 0x1, P3 ;  /* 0x0000007933797211 */ /* 0x000fca00018f0c34 */
[----:B--2---:R0:W-:Y:S01]  /*9fb0*/  STG.E.128 desc[UR56][R120.64], R44 ;  /* 0x0000002c78007986 */ /* 0x0041e2000c101d38 */
[----:B------:R-:W-:Y:S05]  /*9fc0*/  BRA `(.L_x_467) ;  /* 0x0000000000d87947 */ /* 0x000fea0003800000 */
.L_x_434:
[----:B------:R-:W-:-:S06]  /*9fd0*/  UISETP.NE.AND UP0, UPT, UR58, 0x3, UPT ;  /* 0x000000033a00788c */ /* 0x000fcc000bf05270 */
[----:B------:R-:W-:-:S13]  /*9fe0*/  PLOP3.LUT P2, PT, PT, PT, UP0, 0x80, 0x0 ;  /* 0x000000000000781c */ /* 0x000fda0003f4f008 */
[----:B------:R-:W-:Y:S05]  /*9ff0*/  @!P2 BRA `(.L_x_519) ;  /* 0x000000000004a947 */ /* 0x000fea0003800000 */
[----:B------:R-:W-:Y:S01]  /*a000*/  BPT.TRAP 0x1 ;  /* 0x000000040000795c */ /* 0x000fe20000300000 */
.L_x_519:
[----:B------:R-:W-:Y:S01]  /*a010*/  IMAD R101, R16, 0x8, R2 ;  /* 0x0000000810657824 */ /* 0x000fe200078e0202 */
[----:B------:R-:W-:Y:S01]  /*a020*/  SHF.L.U32 R102, R184, 0x1f, RZ ;  /* 0x0000001fb8667819 */ /* 0x000fe200000006ff */
[----:B------:R-:W-:Y:S01]  /*a030*/  IMAD R100, R25, -0x80, R24 ;  /* 0xffffff8019647824 */ /* 0x000fe200078e0218 */
[----:B------:R-:W-:Y:S02]  /*a040*/  BSSY B1, `(.L_x_520) ;  /* 0x0000004000017945 */ /* 0x000fe40003800000 */
[----:B------:R-:W0:Y:S02]  /*a050*/  SYNCS.PHASECHK.TRANS64.TRYWAIT P3, [R101+URZ+0x34890], R102 ;  /* 0x03489066650075a7 */ /* 0x000e24000806017f */
[----:B------:R-:W-:Y:S01]  /*a060*/  VIMNMX R100, R100, 0x80, PT ;  /* 0x0000008064647848 */ /* 0x000fe20003fe0100 */
[----:B0-----:R-:W-:Y:S06]  /*a070*/  @!P3 BRA `(.L_x_521) ;  /* 0x000001780004b947 */ /* 0x001fec0003800000 */
.L_x_801:
[----:B------:R-:W-:Y:S05]  /*a080*/  BSYNC B1 ;  /* 0x0000000000017941 */ /* 0x000fea0003800000 */
.L_x_520:
[----:B------:R-:W-:Y:S01]  /*a090*/  ISETP.GE.AND P3, PT, R17, R100, PT ;  /* 0x000000641100720c */ /* 0x000fe20003f66270 */
[----:B------:R-:W-:-:S12]  /*a0a0*/  BSSY B1, `(.L_x_522) ;  /* 0x0000014000017945 */ /* 0x000fd80003800000 */
[----:B------:R-:W-:Y:S05]  /*a0b0*/  @P3 BRA `(.L_x_523) ;  /* 0x0000000000483947 */ /* 0x000fea0003800000 */
[----:B------:R-:W-:-:S13]  /*a0c0*/  ISETP.NE.AND P3, PT, R34, RZ, PT ;  /* 0x000000ff2200720c */ /* 0x000fda0003f65270 */
[----:B------:R-:W1:Y:S04]  /*a0d0*/  @P3 LDS.128 R40, [R47] ;  /* 0x000000002f283984 */ /* 0x000e680000000c00 */
[----:B-1----:R-:W-:Y:S01]  /*a0e0*/  @P3 STG.E.128 desc[UR56][R48.64], R40 ;  /* 0x0000002830003986 */ /* 0x002fe2000c101d38 */
[----:B------:R-:W-:-:S13]  /*a0f0*/  ISETP.NE.AND P3, PT, R38, RZ, PT ;  /* 0x000000ff2600720c */ /* 0x000fda0003f65270 */
[----:B------:R-:W1:Y:S04]  /*a100*/  @P3 LDS.128 R40, [R46] ;  /* 0x000000002e283984 */ /* 0x000e680000000c00 */
[----:B-1----:R-:W-:Y:S01]  /*a110*/  @P3 STG.E.128 desc[UR56][R48.64+0x40], R40 ;  /* 0x0000402830003986 */ /* 0x002fe2000c101d38 */
[----:B------:R-:W-:-:S13]  /*a120*/  ISETP.NE.AND P3, PT, R39, RZ, PT ;  /* 0x000000ff2700720c */ /* 0x000fda0003f65270 */
[----:B------:R-:W1:Y:S04]  /*a130*/  @P3 LDS.128 R40, [R47+0x4000] ;  /* 0x004000002f283984 */ /* 0x000e680000000c00 */
        /* <DEDUP_REMOVED lines=9> */
[----:B-1----:R1:W-:Y:S02]  /*a1d0*/  @P3 STG.E.128 desc[UR56][R48.64+0x140], R40 ;  /* 0x0001402830003986 */ /* 0x0023e4000c101d38 */
.L_x_523:
[----:B------:R-:W-:Y:S05]  /*a1e0*/  BSYNC B1 ;  /* 0x0000000000017941 */ /* 0x000fea0003800000 */
.L_x_522:
[----:B------:R-:W-:-:S13]  /*a1f0*/  ISETP.GE.AND P3, PT, R207, R100, PT ;  /* 0x00000064cf00720c */ /* 0x000fda0003f66270 */
[----:B------:R-:W-:Y:S05]  /*a200*/  @P3 BRA `(.L_x_467) ;  /* 0x0000000000483947 */ /* 0x000fea0003800000 */
[----:B------:R-:W-:-:S13]  /*a210*/  ISETP.NE.AND P3, PT, R34, RZ, PT ;  /* 0x000000ff2200720c */ /* 0x000fda0003f65270 */
[----:B-1----:R-:W1:Y:S04]  /*a220*/  @P3 LDS.128 R40, [R47+0x2000] ;  /* 0x002000002f283984 */ /* 0x002e680000000c00 */
        /* <DEDUP_REMOVED lines=16> */
.L_x_467:
[----:B------:R-:W-:Y:S05]  /*a330*/  BSYNC B0 ;  /* 0x0000000000007941 */ /* 0x000fea0003800000 */
.L_x_433:
[----:B01234-:R-:W0:Y:S01]  /*a340*/  S2R R40, SR_TID.X ;  /* 0x0000000000287919 */ /* 0x01fe220000002100 */
[----:B------:R-:W-:Y:S01]  /*a350*/  @!PT LDS RZ, [RZ] ;  /* 0x00000000fffff984 */ /* 0x000fe20000000800 */
[----:B------:R-:W-:Y:S01]  /*a360*/  @!PT LDS RZ, [RZ] ;  /* 0x00000000fffff984 */ /* 0x000fe20000000800 */
[----:B------:R-:W-:Y:S01]  /*a370*/  @!PT LDS RZ, [RZ] ;  /* 0x00000000fffff984 */ /* 0x000fe20000000800 */
[----:B------:R-:W-:Y:S01]  /*a380*/  @!PT LDS RZ, [RZ] ;  /* 0x00000000fffff984 */ /* 0x000fe20000000800 */
[----:B------:R1:W-:Y:S06]  /*a390*/  MEMBAR.ALL.CTA ;  /* 0x0000000000007992 */ /* 0x0003ec0000008000 */
[----:B-1----:R-:W1:Y:S01]  /*a3a0*/  FENCE.VIEW.ASYNC.S ;  /* 0x00000000000073c6 */ /* 0x002e620000000000 */
[----:B------:R-:W-:Y:S05]  /*a3b0*/  WARPSYNC.ALL ;  /* 0x0000000000007948 */ /* 0x000fea0003800000 */
[----:B------:R-:W-:Y:S01]  /*a3c0*/  BSSY B0, `(.L_x_524) ;  /* 0x0000009000007945 */ /* 0x000fe20003800000 */
[----:B0-----:R-:W-:Y:S01]  /*a3d0*/  LOP3.LUT R40, R40, 0x7f, RZ, 0xc0, !PT ;  /* 0x0000007f28287812 */ /* 0x001fe200078ec0ff */
[----:B-1----:R0:W-:Y:S03]  /*a3e0*/  BAR.SYNC.DEFER_BLOCKING R151, 0x80 ;  /* 0x000200970000751d */ /* 0x0021e60000010000 */
[----:B------:R-:W-:-:S13]  /*a3f0*/  ISETP.NE.AND P3, PT, R40, RZ, PT ;  /* 0x000000ff2800720c */ /* 0x000fda0003f65270 */
[----:B------:R-:W-:-:S05]  /*a400*/  @!P3 VIADD R40, R101, 0x348a0 ;  /* 0x000348a06528b836 */ /* 0x000fca0000000000 */
[----:B------:R-:W-:-:S04]  /*a410*/  @!P3 PRMT R40, RZ, 0x654, R40 ;  /* 0x00000654ff28b816 */ /* 0x000fc80000000028 */
[----:B------:R0:W-:Y:S01]  /*a420*/  @!P3 SYNCS.ARRIVE.TRANS64.RED.A1T0 RZ, [R40+URZ], RZ ;  /* 0x000000ff28ffb9a7 */ /* 0x0001e2000810043f */
[----:B------:R-:W-:Y:S05]  /*a430*/  @!P2 BRA `(.L_x_525) ;  /* 0x000000000004a947 */ /* 0x000fea0003800000 */
[----:B------:R-:W-:Y:S01]  /*a440*/  BPT.TRAP 0x1 ;  /* 0x000000040000795c */ /* 0x000fe20000300000 */
.L_x_525:
[----:B------:R-:W-:Y:S05]  /*a450*/  BSYNC B0 ;  /* 0x0000000000007941 */ /* 0x000fea0003800000 */
.L_x_524:
[----:B------:R-:W1:Y:S01]  /*a460*/  SYNCS.PHASECHK.TRANS64.TRYWAIT P2, [R101+URZ+0x348b0], R102 ;  /* 0x0348b066650075a7 */ /* 0x000e62000804017f */
[----:B------:R-:W-:Y:S01]  /*a470*/  ULDC UR59, c[0x0][0x320] ;  /* 0x0000c800003b7ab9 */ /* 0x000fe20000000800 */
[----:B------:R-:W-:Y:S01]  /*a480*/  ULDC.64 UR38, c[0x0][0x328] ;  /* 0x0000ca0000267ab9 */ /* 0x000fe20000000a00 */
[----:B------:R-:W-:Y:S01]  /*a490*/  ULDC.64 UR36, c[0x0][0x318] ;  /* 0x0000c60000247ab9 */ /* 0x000fe20000000a00 */
[----:B------:R-:W-:Y:S04]  /*a4a0*/  BSSY B0, `(.L_x_526) ;  /* 0x0000002000007945 */ /* 0x000fe80003800000 */
[----:B-1----:R-:W-:Y:S05]  /*a4b0*/  @!P2 BRA `(.L_x_527) ;  /* 0x000001740008a947 */ /* 0x002fea0003800000 */
.L_x_802:
[----:B------:R-:W-:Y:S05]  /*a4c0*/  BSYNC B0 ;  /* 0x0000000000007941 */ /* 0x000fea0003800000 */
.L_x_526:
[----:B------:R-:W-:Y:S01]  /*a4d0*/  ISETP.GE.AND P2, PT, R17, R100, PT ;  /* 0x000000641100720c */ /* 0x000fe20003f46270 */
[----:B------:R-:W-:Y:S01]  /*a4e0*/  BSSY B0, `(.L_x_528) ;  /* 0x000001b000007945 */ /* 0x000fe20003800000 */
[----:B0-----:R-:W-:Y:S01]  /*a4f0*/  LEA R40, R16, R15, 0xe ;  /* 0x0000000f10287211 */ /* 0x001fe200078e70ff */
[----:B------:R-:W-:-:S04]  /*a500*/  IMAD.WIDE R44, R25, 0x80, R118 ;  /* 0x00000080192c7825 */ /* 0x000fc800078e0276 */
[----:B------:R-:W-:Y:S02]  /*a510*/  IMAD.IADD R48, R130, 0x1, R40 ;  /* 0x0000000182307824 */ /* 0x000fe400078e0228 */
[--C-:B------:R-:W-:Y:S02]  /*a520*/  IMAD R49, R40, 0x2, R103.reuse ;  /* 0x0000000228317824 */ /* 0x100fe400078e0267 */
[----:B------:R-:W-:Y:S02]  /*a530*/  IMAD R48, R48, 0x2, R103 ;  /* 0x0000000230307824 */ /* 0x000fe400078e0267 */
[----:B------:R-:W-:Y:S05]  /*a540*/  @P2 BRA `(.L_x_529) ;  /* 0x0000000000502947 */ /* 0x000fea0003800000 */
[----:B------:R-:W-:Y:S01]  /*a550*/  MOV R40, R112 ;  /* 0x0000007000287202 */ /* 0x000fe20000000f00 */
[----:B------:R-:W-:Y:S02]  /*a560*/  IMAD R43, R45, UR38, RZ ;  /* 0x000000262d2b7c24 */ /* 0x000fe4000f8e02ff */
[----:B------:R-:W-:Y:S02]  /*a570*/  IMAD.MOV.U32 R41, RZ, RZ, R99 ;  /* 0x000000ffff297224 */ /* 0x000fe400078e0063 */
[C---:B------:R-:W-:Y:S02]  /*a580*/  IMAD R43, R44.reuse, UR39, R43 ;  /* 0x000000272c2b7c24 */ /* 0x040fe4000f8e022b */
[----:B------:R-:W-:-:S04]  /*a590*/  IMAD.WIDE.U32 R40, R44, UR38, R40 ;  /* 0x000000262c287c25 */ /* 0x000fc8000f8e0028 */
[----:B------:R-:W-:Y:S01]  /*a5a0*/  IMAD.IADD R41, R41, 0x1, R43 ;  /* 0x0000000129297824 */ /* 0x000fe200078e022b */
[----:B------:R-:W-:-:S04]  /*a5b0*/  LEA R46, P2, R40, UR36, 0x1 ;  /* 0x00000024282e7c11 */ /* 0x000fc8000f8408ff */
[----:B------:R-:W-:Y:S02]  /*a5c0*/  LEA.HI.X R47, R40, UR37, R41, 0x1, P2 ;  /* 0x00000025282f7c11 */ /* 0x000fe400090f0c29 */
[----:B------:R-:W-:-:S13]  /*a5d0*/  ISETP.GE.AND P2, PT, R18, UR59, PT ;  /* 0x0000003b12007c0c */ /* 0x000fda000bf46270 */
[----:B------:R-:W0:Y:S04]  /*a5e0*/  @!P2 LDS.128 R40, [R49] ;  /* 0x000000003128a984 */ /* 0x000e280000000c00 */
[----:B0-----:R-:W-:Y:S01]  /*a5f0*/  @!P2 STG.E.128 desc[UR56][R46.64], R40 ;  /* 0x000000282e00a986 */ /* 0x001fe2000c101d38 */
[----:B------:R-:W-:-:S13]  /*a600*/  ISETP.GE.AND P2, PT, R0, UR59, PT ;  /* 0x0000003b00007c0c */ /* 0x000fda000bf46270 */
[----:B------:R-:W0:Y:S04]  /*a610*/  @!P2 LDS.128 R40, [R48] ;  /* 0x000000003028a984 */ /* 0x000e280000000c00 */
[----:B0-----:R-:W-:Y:S01]  /*a620*/  @!P2 STG.E.128 desc[UR56][R46.64+0x40], R40 ;  /* 0x000040282e00a986 */ /* 0x001fe2000c101d38 */
[----:B------:R-:W-:-:S13]  /*a630*/  ISETP.GE.AND P2, PT, R3, UR59, PT ;  /* 0x0000003b03007c0c */ /* 0x000fda000bf46270 */
[----:B------:R-:W0:Y:S04]  /*a640*/  @!P2 LDS.128 R40, [R49+0x4000] ;  /* 0x004000003128a984 */ /* 0x000e280000000c00 */
[----:B0-----:R-:W-:Y:S01]  /*a650*/  @!P2 STG.E.128 desc[UR56][R46.64+0x80], R40 ;  /* 0x000080282e00a986 */ /* 0x001fe2000c101d38 */
[----:B------:R-:W-:-:S13]  /*a660*/  ISETP.GE.AND P2, PT, R4, UR59, PT ;  /* 0x0000003b04007c0c */ /* 0x000fda000bf46270 */
[----:B------:R-:W0:Y:S04]  /*a670*/  @!P2 LDS.128 R40, [R48+0x4000] ;  /* 0x004000003028a984 */ /* 0x000e280000000c00 */
[----:B0-----:R0:W-:Y:S02]  /*a680*/  @!P2 STG.E.128 desc[UR56][R46.64+0xc0], R40 ;  /* 0x0000c0282e00a986 */ /* 0x0011e4000c101d38 */
.L_x_529:
[----:B------:R-:W-:Y:S05]  /*a690*/  BSYNC B0 ;  /* 0x0000000000007941 */ /* 0x000fea0003800000 */
.L_x_528:
[----:B------:R-:W-:Y:S01]  /*a6a0*/  ISETP.GE.AND P2, PT, R207, R100, PT ;  /* 0x00000064cf00720c */ /* 0x000fe20003f46270 */
[----:B------:R-:W-:-:S12]  /*a6b0*/  BSSY B0, `(.L_x_530) ;  /* 0x0000018000007945 */ /* 0x000fd80003800000 */
[----:B------:R-:W-:Y:S05]  /*a6c0*/  @P2 BRA `(.L_x_531) ;  /* 0x0000000000582947 */ /* 0x000fea0003800000 */
[----:B0-----:R-:W-:Y:S01]  /*a6d0*/  IADD3 R43, P2, R44, 0x40, RZ ;  /* 0x000000402c2b7810 */ /* 0x001fe20007f5e0ff */
[----:B------:R-:W-:Y:S01]  /*a6e0*/  IMAD.MOV.U32 R41, RZ, RZ, R99 ;  /* 0x000000ffff297224 */ /* 0x000fe200078e0063 */
[----:B------:R-:W-:-:S03]  /*a6f0*/  MOV R40, R112 ;  /* 0x0000007000287202 */ /* 0x000fc60000000f00 */
[----:B------:R-:W-:Y:S02]  /*a700*/  IMAD.X R44, RZ, RZ, R45, P2 ;  /* 0x000000ffff2c7224 */ /* 0x000fe400010e062d */
[----:B------:R-:W-:-:S04]  /*a710*/  IMAD.WIDE.U32 R40, R43, UR38, R40 ;  /* 0x000000262b287c25 */ /* 0x000fc8000f8e0028 */
[----:B------:R-:W-:-:S04]  /*a720*/  IMAD R44, R44, UR38, RZ ;  /* 0x000000262c2c7c24 */ /* 0x000fc8000f8e02ff */
[----:B------:R-:W-:Y:S01]  /*a730*/  IMAD R43, R43, UR39, R44 ;  /* 0x000000272b2b7c24 */ /* 0x000fe2000f8e022c */
[----:B------:R-:W-:-:S03]  /*a740*/  LEA R44, P2, R40, UR36, 0x1 ;  /* 0x00000024282c7c11 */ /* 0x000fc6000f8408ff */
[----:B------:R-:W-:-:S05]  /*a750*/  IMAD.IADD R41, R41, 0x1, R43 ;  /* 0x0000000129297824 */ /* 0x000fca00078e022b */
[----:B------:R-:W-:Y:S02]  /*a760*/  LEA.HI.X R45, R40, UR37, R41, 0x1, P2 ;  /* 0x00000025282d7c11 */ /* 0x000fe400090f0c29 */
[----:B------:R-:W-:-:S13]  /*a770*/  ISETP.GE.AND P2, PT, R18, UR59, PT ;  /* 0x0000003b12007c0c */ /* 0x000fda000bf46270 */
[----:B------:R-:W0:Y:S04]  /*a780*/  @!P2 LDS.128 R40, [R49+0x2000] ;  /* 0x002000003128a984 */ /* 0x000e280000000c00 */
[----:B0-----:R-:W-:Y:S01]  /*a790*/  @!P2 STG.E.128 desc[UR56][R44.64], R40 ;  /* 0x000000282c00a986 */ /* 0x001fe2000c101d38 */
        /* <DEDUP_REMOVED lines=8> */
[----:B0-----:R2:W-:Y:S02]  /*a820*/  @!P2 STG.E.128 desc[UR56][R44.64+0xc0], R40 ;  /* 0x0000c0282c00a986 */ /* 0x0015e4000c101d38 */
.L_x_531:
[----:B------:R-:W-:Y:S05]  /*a830*/  BSYNC B0 ;  /* 0x0000000000007941 */ /* 0x000fea0003800000 */
.L_x_530:
[----:B0-2---:R-:W2:Y:S01]  /*a840*/  LDL R40, [R1+0x10] ;  /* 0x0000100001287983 */ /* 0x005ea20000100800 */
[----:B-1----:R-:W-:Y:S01]  /*a850*/  @!P3 VIADD R101, R101, 0x348c0 ;  /* 0x000348c06565b836 */ /* 0x002fe20000000000 */
[----:B------:R-:W-:Y:S01]  /*a860*/  IADD3 R16, R16, 0x1, RZ ;  /* 0x0000000110107810 */ /* 0x000fe20007ffe0ff */
[----:B------:R-:W-:Y:S01]  /*a870*/  @!PT LDS RZ, [RZ] ;  /* 0x00000000fffff984 */ /* 0x000fe20000000800 */
[----:B------:R-:W-:Y:S01]  /*a880*/  @!PT LDS RZ, [RZ] ;  /* 0x00000000fffff984 */ /* 0x000fe20000000800 */
[----:B------:R-:W-:Y:S01]  /*a890*/  @!PT LDS RZ, [RZ] ;  /* 0x00000000fffff984 */ /* 0x000fe20000000800 */
[----:B------:R-:W-:Y:S01]  /*a8a0*/  @!PT LDS RZ, [RZ] ;  /* 0x00000000fffff984 */ /* 0x000fe20000000800 */
[----:B------:R0:W-:Y:S06]  /*a8b0*/  MEMBAR.ALL.CTA ;  /* 0x0000000000007992 */ /* 0x0001ec0000008000 */
[----:B0-----:R-:W0:Y:S02]  /*a8c0*/  FENCE.VIEW.ASYNC.S ;  /* 0x00000000000073c6 */ /* 0x001e240000000000 */
[----:B0-----:R1:W-:Y:S01]  /*a8d0*/  BAR.SYNC.DEFER_BLOCKING R151, 0x80 ;  /* 0x000200970000751d */ /* 0x0013e20000010000 */
[----:B------:R-:W-:-:S02]  /*a8e0*/  @!P3 PRMT R101, RZ, 0x654, R101 ;  /* 0x00000654ff65b816 */ /* 0x000fc40000000065 */
[----:B------:R-:W-:-:S03]  /*a8f0*/  PLOP3.LUT P2, PT, PT, PT, PT, 0x8, 0x0 ;  /* 0x000000000000781c */ /* 0x000fc60003f4e170 */
[----:B------:R1:W-:Y:S01]  /*a900*/  @!P3 SYNCS.ARRIVE.TRANS64.RED.A1T0 RZ, [R101+URZ], RZ ;  /* 0x000000ff65ffb9a7 */ /* 0x0003e2000810043f */
[----:B------:R-:W-:-:S04]  /*a910*/  ISETP.NE.AND P3, PT, R16, 0x2, PT ;  /* 0x000000021000780c */ /* 0x000fc80003f65270 */
[----:B------:R-:W-:Y:S02]  /*a920*/  SEL R41, RZ, 0x1, P3 ;  /* 0x00000001ff297807 */ /* 0x000fe40001800000 */
[----:B------:R-:W-:Y:S02]  /*a930*/  SEL R16, R16, RZ, P3 ;  /* 0x000000ff10107207 */ /* 0x000fe40001800000 */
[----:B------:R-:W-:Y:S02]  /*a940*/  LOP3.LUT R184, R184, R41, RZ, 0x3c, !PT ;  /* 0x00000029b8b87212 */ /* 0x000fe400078e3cff */
[----:B--2---:R-:W-:-:S13]  /*a950*/  LOP3.LUT P4, RZ, R40, 0x2, RZ, 0xc0, !PT ;  /* 0x0000000228ff7812 */ /* 0x004fda000788c0ff */
[----:B-1----:R-:W-:Y:S05]  /*a960*/  @P4 BRA `(.L_x_532) ;  /* 0xffffff8000e04947 */ /* 0x002fea000383ffff */
.L_x_428:
[----:B------:R-:W-:Y:S01]  /*a970*/  BSSY B0, `(.L_x_533) ;  /* 0x0000005000007945 */ /* 0x000fe20003800000 */
[----:B------:R-:W-:-:S03]  /*a980*/  IMAD.MOV.U32 R0, RZ, RZ, RZ ;  /* 0x000000ffff007224 */ /* 0x000fc600078e00ff */
[----:B------:R-:W-:Y:S05]  /*a990*/  @P2 BRA `(.L_x_534) ;  /* 0x0000000000082947 */ /* 0x000fea0003800000 */
[----:B------:R-:W1:Y:S02]  /*a9a0*/  FENCE.VIEW.ASYNC.G ;  /* 0x00000000000073c6 */ /* 0x000e640000000100 */
[----:B-1----:R-:W-:Y:S06]  /*a9b0*/  BAR.ARV 0xc, 0x180 ;  /* 0x0306000000007b1d */ /* 0x002fec0000002000 */
.L_x_534:
[----:B------:R-:W-:Y:S05]  /*a9c0*/  BSYNC B0 ;  /* 0x0000000000007941 */ /* 0x000fea0003800000 */
.L_x_533:
[----:B------:R-:W2:Y:S01]  /*a9d0*/  LDL R3, [R1+0x10] ;  /* 0x0000100001037983 */ /* 0x000ea20000100800 */
[----:B------:R-:W-:Y:S01]  /*a9e0*/  BSSY B0, `(.L_x_535) ;  /* 0x0000020000007945 */ /* 0x000fe20003800000 */
[----:B--2---:R-:W-:-:S13]  /*a9f0*/  LOP3.LUT P0, RZ, R3, 0x4, RZ, 0xc0, !PT ;  /* 0x0000000403ff7812 */ /* 0x004fda000780c0ff */
        /* <DEDUP_REMOVED lines=12> */
[----:B0-----:R-:W-:Y:S01]  /*aac0*/  VIADD R4, R3, 0xffffffe ;  /* 0x0ffffffe03047836 */ /* 0x001fe20000000000 */
[----:B------:R-:W-:-:S05]  /*aad0*/  IADD3 R3, RZ, -R10, RZ ;  /* 0x8000000aff037210 */ /* 0x000fca0007ffe0ff */
        /* <DEDUP_REMOVED lines=13> */
[----:B------:R-:W-:-:S04]  /*abb0*/  IMAD.MOV.U32 R0, RZ, RZ, R5 ;  /* 0x000000ffff007224 */ /* 0x000fc800078e0005 */
[----:B------:R-:W-:Y:S01]  /*abc0*/  @!P2 IMAD.MOV R0, RZ, RZ, -R0 ;  /* 0x000000ffff00a224 */ /* 0x000fe200078e0a00 */
[----:B------:R-:W-:-:S07]  /*abd0*/  @!P1 LOP3.LUT R0, RZ, R9, RZ, 0x33, !PT ;  /* 0x00000009ff009212 */ /* 0x000fce00078e33ff */
.L_x_536:
[----:B------:R-:W-:Y:S05]  /*abe0*/  BSYNC B0 ;  /* 0x0000000000007941 */ /* 0x000fea0003800000 */
.L_x_535:
[-C--:B------:R-:W-:Y:S01]  /*abf0*/  IMAD R197, R209, R0.reuse, RZ ;  /* 0x00000000d1c57224 */ /* 0x080fe200078e02ff */
[----:B------:R-:W-:Y:S02]  /*ac00*/  PLOP3.LUT P0, PT, PT, PT, PT, 0x80, 0x0 ;  /* 0x000000000000781c */ /* 0x000fe40003f0f070 */
[----:B------:R-:W-:Y:S02]  /*ac10*/  CS2R R20, SRZ ;  /* 0x0000000000147805 */ /* 0x000fe4000001ff00 */
[----:B------:R-:W-:Y:S02]  /*ac20*/  CS2R R86, SRZ ;  /* 0x0000000000567805 */ /* 0x000fe4000001ff00 */
[----:B------:R-:W-:Y:S02]  /*ac30*/  CS2R R84, SRZ ;  /* 0x0000000000547805 */ /* 0x000fe4000001ff00 */
[----:B------:R-:W-:Y:S02]  /*ac40*/  VIADDMNMX R149, R197, R0, R149, PT ;  /* 0x00000000c5957246 */ /* 0x000fe40003800195 */
[----:B------:R-:W-:-:S02]  /*ac50*/  CS2R R82, SRZ ;  /* 0x0000000000527805 */ /* 0x000fc4000001ff00 */
[----:B------:R-:W-:Y:S02]  /*ac60*/  CS2R R80, SRZ ;  /* 0x0000000000507805 */ /* 0x000fe4000001ff00 */
[----:B------:R-:W-:Y:S02]  /*ac70*/  CS2R R78, SRZ ;  /* 0x00000000004e7805 */ /* 0x000fe4000001ff00 */
[----:B------:R-:W-:Y:S02]  /*ac80*/  ISETP.GT.AND P1, PT, R149, R197, PT ;  /* 0x000000c59500720c */ /* 0x000fe40003f24270 */
        /* <DEDUP_REMOVED lines=28> */
[----:B------:R-:W1:Y:S02]  /*ae50*/  S2R R4, SR_TID.X ;  /* 0x0000000000047919 */ /* 0x000e640000002100 */
[----:B-1----:R-:W-:-:S05]  /*ae60*/  VIADD R4, R4, 0xffffff80 ;  /* 0xffffff8004047836 */ /* 0x002fca0000000000 */
[----:B------:R-:W-:-:S04]  /*ae70*/  SHF.R.S32.HI R3, RZ, 0x1f, R4 ;  /* 0x0000001fff037819 */ /* 0x000fc80000011404 */
[----:B------:R-:W-:-:S04]  /*ae80*/  LEA.HI R3, R3, R4, RZ, 0x7 ;  /* 0x0000000403037211 */ /* 0x000fc800078f38ff */
[----:B------:R-:W-:-:S05]  /*ae90*/  SHF.R.S32.HI R3, RZ, 0x7, R3 ;  /* 0x00000007ff037819 */ /* 0x000fca0000011403 */
[----:B------:R-:W1:Y:S02]  /*aea0*/  SHFL.IDX PT, R0, R3, RZ, 0x1f ;  /* 0x00001fff03007589 */ /* 0x000e6400000e0000 */
[----:B-1----:R-:W-:-:S04]  /*aeb0*/  LEA.HI R3, R0, R0, RZ, 0x1 ;  /* 0x0000000000037211 */ /* 0x002fc800078f08ff */
[----:B------:R-:W-:-:S04]  /*aec0*/  LOP3.LUT R3, R3, 0x1e, RZ, 0xc0, !PT ;  /* 0x0000001e03037812 */ /* 0x000fc800078ec0ff */
[----:B------:R-:W-:Y:S01]  /*aed0*/  IADD3 R3, R0, -R3, RZ ;  /* 0x8000000300037210 */ /* 0x000fe20007ffe0ff */
[----:B------:R-:W-:-:S03]  /*aee0*/  IMAD.U32 R0, RZ, RZ, UR61 ;  /* 0x0000003dff007e24 */ /* 0x000fc6000f8e00ff */
[----:B------:R-:W-:Y:S02]  /*aef0*/  LEA R3, R3, UR61, 0xd ;  /* 0x0000003d03037c11 */ /* 0x000fe4000f8e68ff */
[----:B------:R-:W-:Y:S02]  /*af00*/  LOP3.LUT P0, RZ, R0, 0x3ff, RZ, 0xc0, !PT ;  /* 0x000003ff00ff7812 */ /* 0x000fe4000780c0ff */
[----:B------:R-:W-:Y:S02]  /*af10*/  SHF.R.U32.HI R3, RZ, 0x4, R3 ;  /* 0x00000004ff037819 */ /* 0x000fe40000011603 */
[----:B------:R-:W-:Y:S02]  /*af20*/  P2R R24, PR, RZ, 0x1 ;  /* 0x00000001ff187803 */ /* 0x000fe40000000000 */
[----:B------:R-:W-:-:S07]  /*af30*/  LOP3.LUT R36, R3, 0x3fff, RZ, 0xc0, !PT ;  /* 0x00003fff03247812 */ /* 0x000fce00078ec0ff */
[----:B------:R-:W-:Y:S05]  /*af40*/  @!P0 BRA `(.L_x_538) ;  /* 0x0000000000408947 */ /* 0x000fea0003800000 */
[----:B------:R-:W-:Y:S01]  /*af50*/  MOV R14, 0x0 ;  /* 0x00000000000e7802 */ /* 0x000fe20000000f00 */
[----:B------:R-:W-:Y:S01]  /*af60*/  ULDC.64 UR4, c[0x4][0x118] ;  /* 0x0100460000047ab9 */ /* 0x000fe20000000a00 */
[----:B------:R-:W-:Y:S01]  /*af70*/  ULDC.64 UR6, c[0x4][0x120] ;  /* 0x0100480000067ab9 */ /* 0x000fe20000000a00 */
[----:B------:R-:W-:Y:S01]  /*af80*/  IMAD.U32 R4, RZ, RZ, UR4 ;  /* 0x00000004ff047e24 */ /* 0x000fe2000f8e00ff */
[----:B0-----:R-:W-:Y:S01]  /*af90*/  MOV R6, UR6 ;  /* 0x0000000600067c02 */ /* 0x001fe20008000f00 */
[----:B------:R-:W-:Y:S01]  /*afa0*/  IMAD.U32 R5, RZ, RZ, UR5 ;  /* 0x00000005ff057e24 */ /* 0x000fe2000f8e00ff */
[----:B------:R-:W0:Y:S01]  /*afb0*/  LDC.64 R14, c[0x4][R14] ;  /* 0x010000000e0e7b82 */ /* 0x000e220000000a00 */
[----:B------:R-:W-:Y:S01]  /*afc0*/  ULDC.64 UR4, c[0x4][0x98] ;  /* 0x0100260000047ab9 */ /* 0x000fe20000000a00 */
[----:B------:R-:W-:Y:S01]  /*afd0*/  IMAD.U32 R7, RZ, RZ, UR7 ;  /* 0x00000007ff077e24 */ /* 0x000fe2000f8e00ff */
[----:B------:R-:W-:Y:S01]  /*afe0*/  MOV R8, 0x70 ;  /* 0x0000007000087802 */ /* 0x000fe20000000f00 */
[----:B------:R-:W-:-:S02]  /*aff0*/  IMAD.U32 R10, RZ, RZ, UR4 ;  /* 0x00000004ff0a7e24 */ /* 0x000fc4000f8e00ff */
[----:B------:R-:W-:Y:S02]  /*b000*/  IMAD.U32 R11, RZ, RZ, UR5 ;  /* 0x00000005ff0b7e24 */ /* 0x000fe4000f8e00ff */
[----:B------:R-:W-:Y:S02]  /*b010*/  IMAD.MOV.U32 R12, RZ, RZ, 0x1 ;  /* 0x00000001ff0c7424 */ /* 0x000fe400078e00ff */
[----:B------:R-:W-:-:S07]  /*b020*/  IMAD.MOV.U32 R13, RZ, RZ, RZ ;  /* 0x000000ffff0d7224 */ /* 0x000fce00078e00ff */
[----:B------:R-:W-:-:S07]  /*b030*/  LEPC R20, `(.L_x_538) ;  /* 0x000000001014794e */ /* 0x000fce0000000000 */
[----:B0----5:R-:W-:Y:S05]  /*b040*/  CALL.ABS.NOINC R14 ;  /* 0x000000000e007343 */ /* 0x021fea0003c00000 */
.L_x_538:
[----:B------:R-:W-:Y:S02]  /*b050*/  ULDC UR4, c[0x0][0x3f4] ;  /* 0x0000fd0000047ab9 */ /* 0x000fe40000000800 */
[----:B------:R-:W-:-:S13]  /*b060*/  ISETP.LT.AND P0, PT, RZ, UR4, PT ;  /* 0x00000004ff007c0c */ /* 0x000fda000bf01270 */
[----:B------:R-:W-:Y:S05]  /*b070*/  @P0 BRA `(.L_x_539) ;  /* 0x00000000003c0947 */ /* 0x000fea0003800000 */
[----:B------:R-:W-:-:S04]  /*b080*/  LEA.HI R0, R206, R206, RZ, 0x1 ;  /* 0x000000cece007211 */ /* 0x000fc800078f08ff */
[----:B------:R-:W-:-:S05]  /*b090*/  LOP3.LUT R3, R0, 0xfffffffe, RZ, 0xc0, !PT ;  /* 0xfffffffe00037812 */ /* 0x000fca00078ec0ff */
[----:B------:R-:W-:-:S05]  /*b0a0*/  IMAD.IADD R3, R206, 0x1, -R3 ;  /* 0x00000001ce037824 */ /* 0x000fca00078e0a03 */
[----:B------:R-:W-:-:S04]  /*b0b0*/  SHF.L.U32 R3, R3, 0x1f, RZ ;  /* 0x0000001f03037819 */ /* 0x000fc800000006ff */
[----:B------:R1:W2:Y:S03]  /*b0c0*/  SYNCS.PHASECHK.TRANS64.TRYWAIT P0, [R2+URZ+0x34800], R3 ;  /* 0x03480003020075a7 */ /* 0x0002a6000800017f */
[----:B--2---:R-:W-:Y:S05]  /*b0d0*/  @!P0 NANOSLEEP.SYNCS 0x989680 ;  /* 0x009896800000895d */ /* 0x004fea0003900000 */
[----:B------:R-:W2:Y:S01]  /*b0e0*/  @!P0 SYNCS.PHASECHK.TRANS64 P0, [R2+URZ+0x34800], R3 ;  /* 0x03480003020085a7 */ /* 0x000ea2000800007f */
[----:B------:R-:W-:Y:S04]  /*b0f0*/  BSSY B0, `(.L_x_540) ;  /* 0x0000006000007945 */ /* 0x000fe80003800000 */
[----:B--2---:R-:W-:Y:S05]  /*b100*/  @P0 BRA `(.L_x_541) ;  /* 0x0000000000100947 */ /* 0x004fea0003800000 */
.L_x_542:
[----:B--2---:R2:W3:Y:S02]  /*b110*/  SYNCS.PHASECHK.TRANS64.TRYWAIT P0, [R2+URZ+0x34800], R3 ;  /* 0x03480003020075a7 */ /* 0x0044e4000800017f */
[----:B---3--:R-:W-:Y:S05]  /*b120*/  @!P0 NANOSLEEP.SYNCS 0x989680 ;  /* 0x009896800000895d */ /* 0x008fea0003900000 */
[----:B------:R-:W3:Y:S02]  /*b130*/  @!P0 SYNCS.PHASECHK.TRANS64 P0, [R2+URZ+0x34800], R3 ;  /* 0x03480003020085a7 */ /* 0x000ee4000800007f */
[----:B---3--:R-:W-:Y:S05]  /*b140*/  @!P0 BRA `(.L_x_542) ;  /* 0xfffffffc00f08947 */ /* 0x008fea000383ffff */
.L_x_541:
[----:B------:R-:W-:Y:S05]  /*b150*/  BSYNC B0 ;  /* 0x0000000000007941 */ /* 0x000fea0003800000 */
.L_x_540:
[----:B------:R-:W-:Y:S05]  /*b160*/  BRA `(.L_x_543) ;  /* 0x0000005800647947 */ /* 0x000fea0003800000 */
.L_x_539:
[----:B-----5:R-:W-:Y:S01]  /*b170*/  SHF.R.S32.HI R0, RZ, 0x1f, R143 ;  /* 0x0000001fff007819 */ /* 0x020fe2000001148f */
[----:B------:R-:W-:Y:S01]  /*b180*/  ULDC.64 UR4, c[0x0][0x3f8] ;  /* 0x0000fe0000047ab9 */ /* 0x000fe20000000a00 */
[----:B------:R-:W-:Y:S01]  /*b190*/  ULDC.64 UR6, c[0x0][0x408] ;  /* 0x0001020000067ab9 */ /* 0x000fe20000000a00 */
[----:B------:R-:W-:Y:S01]  /*b1a0*/  ISETP.NE.AND P2, PT, R24, RZ, PT ;  /* 0x000000ff1800720c */ /* 0x000fe20003f45270 */
[----:B------:R-:W-:-:S04]  /*b1b0*/  IMAD.WIDE.U32 R4, R143, UR4, RZ ;  /* 0x000000048f047c25 */ /* 0x000fc8000f8e00ff */
[C---:B0-----:R-:W-:Y:S02]  /*b1c0*/  IMAD R6, R0.reuse, UR4, RZ ;  /* 0x0000000400067c24 */ /* 0x041fe4000f8e02ff */
[----:B------:R-:W-:Y:S02]  /*b1d0*/  IMAD R0, R0, UR6, RZ ;  /* 0x0000000600007c24 */ /* 0x000fe4000f8e02ff */
[C---:B------:R-:W-:Y:S01]  /*b1e0*/  IMAD R41, R143.reuse, UR5, R6 ;  /* 0x000000058f297c24 */ /* 0x040fe2000f8e0206 */
[----:B------:R-:W-:Y:S01]  /*b1f0*/  ULDC.64 UR4, c[0x0][0x3e8] ;  /* 0x0000fa0000047ab9 */ /* 0x000fe20000000a00 */
[----:B------:R-:W-:Y:S01]  /*b200*/  IMAD.WIDE.U32 R44, R143, UR6, RZ ;  /* 0x000000068f2c7c25 */ /* 0x000fe2000f8e00ff */
[----:B------:R-:W-:Y:S02]  /*b210*/  LEA R39, P0, R4, UR4, 0x1 ;  /* 0x0000000404277c11 */ /* 0x000fe4000f8008ff */
[----:B------:R-:W-:Y:S01]  /*b220*/  IADD3 R41, R41, R5, RZ ;  /* 0x0000000529297210 */ /* 0x000fe20007ffe0ff */
[----:B------:R-:W-:Y:S01]  /*b230*/  IMAD R3, R143, UR7, R0 ;  /* 0x000000078f037c24 */ /* 0x000fe2000f8e0200 */
[----:B------:R-:W-:-:S02]  /*b240*/  ULDC.64 UR6, c[0x0][0x400] ;  /* 0x0001000000067ab9 */ /* 0x000fc40000000a00 */
[----:B------:R-:W-:Y:S01]  /*b250*/  LEA R37, P1, R44, UR6, 0x1 ;  /* 0x000000062c257c11 */ /* 0x000fe2000f8208ff */
[----:B------:R-:W-:Y:S01]  /*b260*/  IMAD.IADD R3, R3, 0x1, R45 ;  /* 0x0000000103037824 */ /* 0x000fe200078e022d */
[----:B------:R-:W-:-:S04]  /*b270*/  LEA.HI.X R41, R4, UR5, R41, 0x1, P0 ;  /* 0x0000000504297c11 */ /* 0x000fc800080f0c29 */
[----:B------:R-:W-:Y:S01]  /*b280*/  LEA.HI.X R44, R44, UR7, R3, 0x1, P1 ;  /* 0x000000072c2c7c11 */ /* 0x000fe200088f0c03 */
[----:B------:R-:W-:Y:S06]  /*b290*/  @!P2 BRA `(.L_x_544) ;  /* 0x000000000040a947 */ /* 0x000fec0003800000 */
[----:B------:R-:W-:Y:S01]  /*b2a0*/  MOV R14, 0x0 ;  /* 0x00000000000e7802 */ /* 0x000fe20000000f00 */
[----:B------:R-:W-:Y:S01]  /*b2b0*/  ULDC.64 UR4, c[0x4][0x118] ;  /* 0x0100460000047ab9 */ /* 0x000fe20000000a00 */
[----:B------:R-:W-:Y:S01]  /*b2c0*/  ULDC.64 UR6, c[0x4][0x120] ;  /* 0x0100480000067ab9 */ /* 0x000fe20000000a00 */
[----:B------:R-:W-:Y:S01]  /*b2d0*/  IMAD.U32 R4, RZ, RZ, UR4 ;  /* 0x00000004ff047e24 */ /* 0x000fe2000f8e00ff */
[----:B------:R-:W-:Y:S01]  /*b2e0*/  MOV R6, UR6 ;  /* 0x0000000600067c02 */ /* 0x000fe20008000f00 */
        /* <DEDUP_REMOVED lines=10> */
[----:B0-----:R-:W-:Y:S05]  /*b390*/  CALL.ABS.NOINC R14 ;  /* 0x000000000e007343 */ /* 0x001fea0003c00000 */
.L_x_544:
[----:B------:R-:W-:Y:S01]  /*b3a0*/  ULDC.U8 UR4, c[0x0][0x410] ;  /* 0x0001040000047ab9 */ /* 0x000fe20000000000 */
[----:B------:R-:W-:Y:S01]  /*b3b0*/  BSSY B0, `(.L_x_545) ;  /* 0x000056c000007945 */ /* 0x000fe20003800000 */
[----:B------:R-:W-:Y:S01]  /*b3c0*/  ISETP.NE.AND P0, PT, RZ, UR4, PT ;  /* 0x00000004ff007c0c */ /* 0x000fe2000bf05270 */
[----:B------:R-:W-:-:S12]  /*b3d0*/  IMAD R0, R145, 0x80, R17 ;  /* 0x0000008091007824 */ /* 0x000fd800078e0211 */
[----:B------:R-:W-:Y:S05]  /*b3e0*/  @!P0 BRA `(.L_x_546) ;  /* 0x0000002800b48947 */ /* 0x000fea0003800000 */
[----:B------:R-:W-:-:S03]  /*b3f0*/  UMOV UR4, 0xffffffff ;  /* 0xffffffff00047882 */ /* 0x000fc60000000000 */
[----:B------:R-:W-:Y:S05]  /*b400*/  BRA.DIV UR4, `(.L_x_547) ;  /* 0x0000016604487947 */ /* 0x000fea000b800000 */
[----:B------:R0:W1:Y:S04]  /*b410*/  SHFL.IDX PT, R42, R41, RZ, 0x1c1f ;  /* 0x001c1fff292a7589 */ /* 0x00006800000e0000 */
[----:B------:R-:W2:Y:S04]  /*b420*/  SHFL.IDX PT, R39, R39, RZ, 0x1c1f ;  /* 0x001c1fff27277589 */ /* 0x000ea800000e0000 */
[----:B------:R-:W3:Y:S04]  /*b430*/  SHFL.IDX PT, R44, R44, RZ, 0x1c1f ;  /* 0x001c1fff2c2c7589 */ /* 0x000ee800000e0000 */
[----:B0-----:R-:W4:Y:S02]  /*b440*/  SHFL.IDX PT, R37, R37, RZ, 0x1c1f ;  /* 0x001c1fff25257589 */ /* 0x001f2400000e0000 */
.L_x_808:
[----:B------:R-:W-:Y:S01]  /*b450*/  ULDC UR4, c[0x0][0x448] ;  /* 0x0001120000047ab9 */ /* 0x000fe20000000800 */
[----:B------:R-:W-:Y:S01]  /*b460*/  LOP3.LUT R8, R191, 0x18, R18, 0xf8, !PT ;  /* 0x00000018bf087812 */ /* 0x000fe200078ef812 */
[----:B------:R-:W-:Y:S01]  /*b470*/  IMAD R43, R150, UR4, RZ ;  /* 0x00000004962b7c24 */ /* 0x000fe2000f8e02ff */
[----:B------:R-:W-:Y:S01]  /*b480*/  BSSY B1, `(.L_x_548) ;  /* 0x0000054000017945 */ /* 0x000fe20003800000 */
[----:B------:R-:W-:Y:S02]  /*b490*/  LOP3.LUT P0, RZ, R231, 0x4, RZ, 0xc0, !PT ;  /* 0x00000004e7ff7812 */ /* 0x000fe4000780c0ff */
[----:B------:R-:W-:Y:S02]  /*b4a0*/  CS2R R4, SRZ ;  /* 0x0000000000047805 */ /* 0x000fe4000001ff00 */
[----:B------:R-:W-:Y:S02]  /*b4b0*/  LOP3.LUT R3, R8, R193, RZ, 0x3c, !PT ;  /* 0x000000c108037212 */ /* 0x000fe400078e3cff */
[----:B------:R-:W-:-:S02]  /*b4c0*/  CS2R R6, SRZ ;  /* 0x0000000000067805 */ /* 0x000fc4000001ff00 */
[----:B------:R-:W-:Y:S01]  /*b4d0*/  ISETP.GE.AND P1, PT, R0, R43, PT ;  /* 0x0000002b0000720c */ /* 0x000fe20003f26270 */
[----:B------:R-:W-:Y:S01]  /*b4e0*/  IMAD R43, R145, -0x80, R43 ;  /* 0xffffff80912b7824 */ /* 0x000fe200078e022b */
[----:B------:R-:W-:Y:S02]  /*b4f0*/  LEA R3, R192, R3, 0x9 ;  /* 0x00000003c0037211 */ /* 0x000fe400078e48ff */
[----:B------:R-:W-:Y:S02]  /*b500*/  CS2R R8, SRZ ;  /* 0x0000000000087805 */ /* 0x000fe4000001ff00 */
[----:B------:R-:W-:Y:S02]  /*b510*/  CS2R R10, SRZ ;  /* 0x00000000000a7805 */ /* 0x000fe4000001ff00 */
[----:B------:R-:W-:Y:S02]  /*b520*/  CS2R R12, SRZ ;  /* 0x00000000000c7805 */ /* 0x000fe4000001ff00 */
[----:B------:R-:W-:Y:S01]  /*b530*/  CS2R R14, SRZ ;  /* 0x00000000000e7805 */ /* 0x000fe2000001ff00 */
[----:B------:R-:W-:Y:S01]  /*b540*/  IMAD R3, R3, 0x2, R2 ;  /* 0x0000000203037824 */ /* 0x000fe200078e0202 */
[----:B------:R-:W-:-:S02]  /*b550*/  CS2R R20, SRZ ;  /* 0x0000000000147805 */ /* 0x000fc4000001ff00 */
[----:B------:R-:W-:Y:S02]  /*b560*/  CS2R R24, SRZ ;  /* 0x0000000000187805 */ /* 0x000fe4000001ff00 */
[----:B------:R-:W-:Y:S02]  /*b570*/  CS2R R26, SRZ ;  /* 0x00000000001a7805 */ /* 0x000fe4000001ff00 */
[----:B------:R-:W-:Y:S02]  /*b580*/  CS2R R28, SRZ ;  /* 0x00000000001c7805 */ /* 0x000fe4000001ff00 */
[----:B------:R-:W-:Y:S01]  /*b590*/  CS2R R30, SRZ ;  /* 0x00000000001e7805 */ /* 0x000fe2000001ff00 */
[C---:B------:R-:W-:Y:S01]  /*b5a0*/  VIADD R45, R3.reuse, 0x10400 ;  /* 0x00010400032d7836 */ /* 0x040fe20000000000 */
[----:B------:R-:W-:Y:S01]  /*b5b0*/  CS2R R32, SRZ ;  /* 0x0000000000207805 */ /* 0x000fe2000001ff00 */
[----:B------:R-:W-:Y:S01]  /*b5c0*/  VIADD R0, R3, 0x10440 ;  /* 0x0001044003007836 */ /* 0x000fe20000000000 */
[----:B------:R-:W-:Y:S06]  /*b5d0*/  @P1 BRA `(.L_x_549) ;  /* 0x0000000000f81947 */ /* 0x000fec0003800000 */
[----:B------:R-:W3:Y:S01]  /*b5e0*/  LDL R49, [R1+0x14] ;  /* 0x0000140001317983 */ /* 0x000ee20000100800 */
[----:B------:R-:W-:-:S03]  /*b5f0*/  ULDC UR4, c[0x0][0x3f4] ;  /* 0x0000fd0000047ab9 */ /* 0x000fc60000000800 */
[----:B------:R-:W3:Y:S04]  /*b600*/  LDL R38, [R1+0x4c] ;  /* 0x00004c0001267983 */ /* 0x000ee80000100800 */
[----:B------:R-:W3:Y:S04]  /*b610*/  LDL R47, [R1+0x48] ;  /* 0x00004800012f7983 */ /* 0x000ee80000100800 */
[----:B------:R-:W3:Y:S04]  /*b620*/  LDL R48, [R1+0x54] ;  /* 0x0000540001307983 */ /* 0x000ee80000100800 */
[----:B------:R-:W3:Y:S01]  /*b630*/  LDL R46, [R1+0x50] ;  /* 0x00005000012e7983 */ /* 0x000ee20000100800 */
[----:B------:R-:W-:-:S02]  /*b640*/  ISETP.GE.AND P2, PT, R22, UR4, PT ;  /* 0x0000000416007c0c */ /* 0x000fc4000bf46270 */
[----:B------:R-:W-:Y:S02]  /*b650*/  ISETP.GE.AND P3, PT, R187, UR4, PT ;  /* 0x00000004bb007c0c */ /* 0x000fe4000bf66270 */
[----:B------:R-:W-:Y:S02]  /*b660*/  ISETP.GE.AND P4, PT, R186, UR4, PT ;  /* 0x00000004ba007c0c */ /* 0x000fe4000bf86270 */
[----:B------:R-:W-:Y:S02]  /*b670*/  CS2R R20, SRZ ;  /* 0x0000000000147805 */ /* 0x000fe4000001ff00 */
[----:B------:R-:W-:-:S05]  /*b680*/  CS2R R4, SRZ ;  /* 0x0000000000047805 */ /* 0x000fca000001ff00 */
[----:B--2---:R-:W-:Y:S01]  /*b690*/  @!P2 MOV R8, R39 ;  /* 0x000000270008a202 */ /* 0x004fe20000000f00 */
[----:B-1----:R-:W-:Y:S02]  /*b6a0*/  @!P2 IMAD.MOV.U32 R9, RZ, RZ, R42 ;  /* 0x000000ffff09a224 */ /* 0x002fe400078e002a */
[----:B----4-:R-:W-:Y:S02]  /*b6b0*/  @!P2 IMAD.MOV.U32 R6, RZ, RZ, R37 ;  /* 0x000000ffff06a224 */ /* 0x010fe400078e0025 */
[----:B---3--:R-:W-:Y:S01]  /*b6c0*/  @!P2 IMAD.MOV.U32 R7, RZ, RZ, R44 ;  /* 0x000000ffff07a224 */ /* 0x008fe200078e002c */
[----:B------:R-:W-:Y:S01]  /*b6d0*/  @!P3 IADD3 R10, P1, R39, R234, RZ ;  /* 0x000000ea270ab210 */ /* 0x000fe20007f3e0ff */
[----:B------:R-:W-:-:S04]  /*b6e0*/  @!P2 IMAD.WIDE R8, R22, 0x2, R8 ;  /* 0x000000021608a825 */ /* 0x000fc800078e0208 */
[----:B------:R-:W-:Y:S01]  /*b6f0*/  @!P2 IMAD.WIDE R12, R22, 0x2, R6 ;  /* 0x00000002160ca825 */ /* 0x000fe200078e0206 */
[----:B------:R-:W-:Y:S01]  /*b700*/  @!P3 IADD3.X R11, R42, R233, RZ, P1, !PT ;  /* 0x000000e92a0bb210 */ /* 0x000fe20000ffe4ff */
[----:B------:R0:W5:Y:S01]  /*b710*/  @!P2 LD.E.64 R20, desc[UR56][R8.64] ;  /* 0x000000380814a980 */ /* 0x000162000c101b00 */
[----:B------:R-:W-:-:S03]  /*b720*/  @!P3 IADD3 R30, P1, R37, R234, RZ ;  /* 0x000000ea251eb210 */ /* 0x000fc60007f3e0ff */
[----:B------:R-:W5:Y:S01]  /*b730*/  @!P2 LD.E.64 R4, desc[UR56][R12.64] ;  /* 0x000000380c04a980 */ /* 0x000f62000c101b00 */
[----:B------:R-:W-:Y:S01]  /*b740*/  ISETP.GE.AND P2, PT, R189, UR4, PT ;  /* 0x00000004bd007c0c */ /* 0x000fe2000bf46270 */
[----:B------:R-:W-:Y:S01]  /*b750*/  @!P3 IMAD.X R31, R44, 0x1, R233, P1 ;  /* 0x000000012c1fb824 */ /* 0x000fe200008e06e9 */
[-C--:B------:R-:W-:Y:S02]  /*b760*/  @!P4 IADD3 R34, P5, R39, R236.reuse, RZ ;  /* 0x000000ec2722c210 */ /* 0x080fe40007fbe0ff */
[----:B------:R-:W-:Y:S02]  /*b770*/  CS2R R24, SRZ ;  /* 0x0000000000187805 */ /* 0x000fe4000001ff00 */
[----:B------:R-:W-:Y:S02]  /*b780*/  @!P4 IADD3 R40, P6, R37, R236, RZ ;  /* 0x000000ec2528c210 */ /* 0x000fe40007fde0ff */
[----:B------:R-:W-:Y:S02]  /*b790*/  CS2R R6, SRZ ;  /* 0x0000000000067805 */ /* 0x000fe4000001ff00 */
[----:B------:R-:W-:-:S02]  /*b7a0*/  ISETP.GE.AND P1, PT, R188, UR4, PT ;  /* 0x00000004bc007c0c */ /* 0x000fc4000bf26270 */
[----:B------:R-:W-:Y:S02]  /*b7b0*/  CS2R R26, SRZ ;  /* 0x00000000001a7805 */ /* 0x000fe4000001ff00 */
[----:B0-----:R-:W-:Y:S01]  /*b7c0*/  CS2R R8, SRZ ;  /* 0x0000000000087805 */ /* 0x001fe2000001ff00 */
[--C-:B------:R-:W-:Y:S01]  /*b7d0*/  @!P4 IMAD.X R35, R42, 0x1, R235.reuse, P5 ;  /* 0x000000012a23c824 */ /* 0x100fe200028e06eb */
[----:B------:R0:W5:Y:S01]  /*b7e0*/  @!P3 LD.E.64 R24, desc[UR56][R10.64] ;  /* 0x000000380a18b980 */ /* 0x000162000c101b00 */
[----:B------:R-:W-:-:S03]  /*b7f0*/  @!P4 IMAD.X R41, R44, 0x1, R235, P6 ;  /* 0x000000012c29c824 */ /* 0x000fc600030e06eb */
[----:B------:R1:W5:Y:S01]  /*b800*/  @!P3 LD.E.64 R6, desc[UR56][R30.64] ;  /* 0x000000381e06b980 */ /* 0x000362000c101b00 */
[----:B------:R-:W-:-:S03]  /*b810*/  ISETP.GE.AND P3, PT, R190, UR4, PT ;  /* 0x00000004be007c0c */ /* 0x000fc6000bf66270 */
[----:B------:R-:W5:Y:S04]  /*b820*/  @!P4 LD.E.64 R26, desc[UR56][R34.64] ;  /* 0x00000038221ac980 */ /* 0x000f68000c101b00 */
[----:B------:R2:W5:Y:S01]  /*b830*/  @!P4 LD.E.64 R8, desc[UR56][R40.64] ;  /* 0x000000382808c980 */ /* 0x000562000c101b00 */
[----:B------:R-:W-:Y:S02]  /*b840*/  CS2R R28, SRZ ;  /* 0x00000000001c7805 */ /* 0x000fe4000001ff00 */
[----:B0-----:R-:W-:Y:S02]  /*b850*/  CS2R R10, SRZ ;  /* 0x00000000000a7805 */ /* 0x001fe4000001ff00 */
[----:B-1----:R-:W-:Y:S02]  /*b860*/  CS2R R30, SRZ ;  /* 0x00000000001e7805 */ /* 0x002fe4000001ff00 */
[----:B------:R-:W-:-:S02]  /*b870*/  @!P2 IADD3 R14, P5, R37, R49, RZ ;  /* 0x00000031250ea210 */ /* 0x000fc40007fbe0ff */
[C---:B------:R-:W-:Y:S02]  /*b880*/  @!P2 IADD3 R12, P4, R39.reuse, R49, RZ ;  /* 0x00000031270ca210 */ /* 0x040fe40007f9e0ff */
[----:B------:R-:W-:Y:S01]  /*b890*/  @!P1 IADD3 R32, P6, R39, R38, RZ ;  /* 0x0000002627209210 */ /* 0x000fe20007fde0ff */
[----:B------:R-:W-:Y:S01]  /*b8a0*/  @!P2 IMAD.X R15, R44, 0x1, R237, P5 ;  /* 0x000000012c0fa824 */ /* 0x000fe200028e06ed */
[----:B------:R-:W-:-:S03]  /*b8b0*/  @!P2 IADD3.X R13, R42, R237, RZ, P4, !PT ;  /* 0x000000ed2a0da210 */ /* 0x000fc600027fe4ff */
[----:B------:R-:W-:Y:S01]  /*b8c0*/  @!P1 IMAD.X R33, R42, 0x1, R47, P6 ;  /* 0x000000012a219824 */ /* 0x000fe200030e062f */
[----:B------:R0:W5:Y:S01]  /*b8d0*/  @!P2 LD.E.64 R10, desc[UR56][R14.64] ;  /* 0x000000380e0aa980 */ /* 0x000162000c101b00 */
[----:B--2---:R-:W-:-:S03]  /*b8e0*/  @!P3 IADD3 R40, P5, R37, R48, RZ ;  /* 0x000000302528b210 */ /* 0x004fc60007fbe0ff */
[----:B------:R1:W5:Y:S01]  /*b8f0*/  @!P2 LD.E.64 R28, desc[UR56][R12.64] ;  /* 0x000000380c1ca980 */ /* 0x000362000c101b00 */
[----:B------:R-:W-:Y:S02]  /*b900*/  @!P1 IADD3 R34, P2, R37, R38, RZ ;  /* 0x0000002625229210 */ /* 0x000fe40007f5e0ff */
[----:B------:R-:W-:Y:S01]  /*b910*/  @!P3 IADD3 R38, P4, R39, R48, RZ ;  /* 0x000000302726b210 */ /* 0x000fe20007f9e0ff */
[----:B------:R2:W5:Y:S01]  /*b920*/  @!P1 LD.E.64 R30, desc[UR56][R32.64] ;  /* 0x00000038201e9980 */ /* 0x000562000c101b00 */
[C---:B------:R-:W-:Y:S01]  /*b930*/  @!P3 IMAD.X R41, R44.reuse, 0x1, R46, P5 ;  /* 0x000000012c29b824 */ /* 0x040fe200028e062e */
[----:B0-----:R-:W-:Y:S01]  /*b940*/  CS2R R14, SRZ ;  /* 0x00000000000e7805 */ /* 0x001fe2000001ff00 */
[----:B------:R-:W-:Y:S01]  /*b950*/  @!P1 IMAD.X R35, R44, 0x1, R47, P2 ;  /* 0x000000012c239824 */ /* 0x000fe200010e062f */
[----:B------:R-:W-:Y:S02]  /*b960*/  @!P3 IADD3.X R39, R42, R46, RZ, P4, !PT ;  /* 0x0000002e2a27b210 */ /* 0x000fe400027fe4ff */
[----:B-1----:R-:W-:-:S02]  /*b970*/  CS2R R12, SRZ ;  /* 0x00000000000c7805 */ /* 0x002fc4000001ff00 */
[----:B------:R0:W5:Y:S01]  /*b980*/  @!P3 LD.E.64 R14, desc[UR56][R40.64] ;  /* 0x00000038280eb980 */ /* 0x000162000c101b00 */
[----:B--2---:R-:W-:-:S03]  /*b990*/  CS2R R32, SRZ ;  /* 0x0000000000207805 */ /* 0x004fc6000001ff00 */
[----:B------:R0:W5:Y:S04]  /*b9a0*/  @!P1 LD.E.64 R12, desc[UR56][R34.64] ;  /* 0x00000038220c9980 */ /* 0x000168000c101b00 */
[----:B------:R0:W5:Y:S02]  /*b9b0*/  @!P3 LD.E.64 R32, desc[UR56][R38.64] ;  /* 0x000000382620b980 */ /* 0x000164000c101b00 */
.L_x_549:
[----:B------:R-:W-:Y:S05]  /*b9c0*/  BSYNC B1 ;  /* 0x0000000000017941 */ /* 0x000fea0003800000 */
.L_x_548:
[----:B0----5:R-:W-:Y:S01]  /*b9d0*/  IMAD.MOV.U32 R38, RZ, RZ, R4 ;  /* 0x000000ffff267224 */ /* 0x021fe200078e0004 */
[----:B------:R-:W-:Y:S01]  /*b9e0*/  SHF.R.U64 R60, R4, 0x10, R5 ;  /* 0x00000010043c7819 */ /* 0x000fe20000001205 */
[----:B------:R-:W-:Y:S01]  /*b9f0*/  IMAD.MOV.U32 R35, RZ, RZ, R20 ;  /* 0x000000ffff237224 */ /* 0x000fe200078e0014 */
[----:B------:R-:W-:Y:S01]  /*ba00*/  LEA.HI R4, R206, R206, RZ, 0x1 ;  /* 0x000000cece047211 */ /* 0x000fe200078f08ff */
[----:B------:R-:W-:Y:S01]  /*ba10*/  @P0 VIADD R0, R45, 0xffffffc0 ;  /* 0xffffffc02d000836 */ /* 0x000fe20000000000 */
[----:B----4-:R-:W-:Y:S01]  /*ba20*/  SHF.R.U64 R37, R20, 0x10, R21 ;  /* 0x0000001014257819 */ /* 0x010fe20000001215 */
[----:B------:R-:W-:Y:S01]  /*ba30*/  IMAD.MOV.U32 R46, RZ, RZ, R30 ;  /* 0x000000ffff2e7224 */ /* 0x000fe200078e001e */
[----:B------:R-:W-:Y:S01]  /*ba40*/  MOV R20, R5 ;  /* 0x0000000500147202 */ /* 0x000fe20000000f00 */
[----:B------:R-:W-:Y:S01]  /*ba50*/  IMAD.MOV.U32 R45, RZ, RZ, R29 ;  /* 0x000000ffff2d7224 */ /* 0x000fe200078e001d */
[----:B------:R-:W-:Y:S01]  /*ba60*/  SHF.R.U32.HI R61, RZ, 0x10, R5 ;  /* 0x00000010ff3d7819 */ /* 0x000fe20000011605 */
[----:B------:R-:W-:Y:S01]  /*ba70*/  IMAD.MOV.U32 R48, RZ, RZ, R33 ;  /* 0x000000ffff307224 */ /* 0x000fe200078e0021 */
[----:B------:R-:W-:Y:S01]  /*ba80*/  LOP3.LUT R5, R4, 0xfffffffe, RZ, 0xc0, !PT ;  /* 0xfffffffe04057812 */ /* 0x000fe200078ec0ff */
[----:B--2---:R-:W-:Y:S01]  /*ba90*/  IMAD.MOV.U32 R39, RZ, RZ, R25 ;  /* 0x000000ffff277224 */ /* 0x004fe200078e0019 */
[----:B------:R-:W-:Y:S01]  /*baa0*/  SHF.R.U64 R56, R30, 0x10, R31 ;  /* 0x000000101e387819 */ /* 0x000fe2000000121f */
[----:B------:R-:W-:Y:S01]  /*bab0*/  IMAD.MOV.U32 R30, RZ, RZ, R32 ;  /* 0x000000ffff1e7224 */ /* 0x000fe200078e0020 */
[----:B------:R-:W-:Y:S01]  /*bac0*/  SHF.R.U64 R54, R28, 0x10, R29 ;  /* 0x000000101c367819 */ /* 0x000fe2000000121d */
[----:B------:R-:W-:Y:S01]  /*bad0*/  IMAD.IADD R5, R206, 0x1, -R5 ;  /* 0x00000001ce057824 */ /* 0x000fe200078e0a05 */
[----:B------:R-:W-:Y:S01]  /*bae0*/  SHF.R.U32.HI R55, RZ, 0x10, R29 ;  /* 0x00000010ff377819 */ /* 0x000fe2000001161d */
[----:B------:R-:W-:Y:S01]  /*baf0*/  IMAD.MOV.U32 R29, RZ, RZ, R8 ;  /* 0x000000ffff1d7224 */ /* 0x000fe200078e0008 */
[----:B------:R-:W-:Y:S01]  /*bb00*/  MOV R34, R21 ;  /* 0x0000001500227202 */ /* 0x000fe20000000f00 */
[----:B---3--:R-:W-:Y:S01]  /*bb10*/  IMAD.MOV.U32 R44, RZ, RZ, R28 ;  /* 0x000000ffff2c7224 */ /* 0x008fe200078e001c */
[----:B------:R-:W-:Y:S01]  /*bb20*/  SHF.L.U32 R5, R5, 0x1f, RZ ;  /* 0x0000001f05057819 */ /* 0x000fe200000006ff */
[----:B------:R-:W-:Y:S01]  /*bb30*/  IMAD.MOV.U32 R41, RZ, RZ, R15 ;  /* 0x000000ffff297224 */ /* 0x000fe200078e000f */
[----:B------:R-:W-:Y:S01]  /*bb40*/  SHF.R.U32.HI R49, RZ, 0x10, R21 ;  /* 0x00000010ff317819 */ /* 0x000fe20000011615 */
[----:B------:R-:W-:Y:S01]  /*bb50*/  IMAD.MOV.U32 R21, RZ, RZ, R24 ;  /* 0x000000ffff157224 */ /* 0x000fe200078e0018 */
[----:B------:R-:W0:Y:S01]  /*bb60*/  SYNCS.PHASECHK.TRANS64.TRYWAIT P0, [R2+URZ+0x34800], R5 ;  /* 0x03480005020075a7 */ /* 0x000e22000800017f */
[----:B------:R-:W-:Y:S01]  /*bb70*/  SHF.R.U64 R50, R24, 0x10, R25 ;  /* 0x0000001018327819 */ /* 0x000fe20000001219 */
[----:B------:R-:W-:Y:S01]  /*bb80*/  IMAD.MOV.U32 R24, RZ, RZ, R26 ;  /* 0x000000ffff187224 */ /* 0x000fe200078e001a */
[--C-:B------:R-:W-:Y:S01]  /*bb90*/  SHF.R.U64 R58, R32, 0x10, R33.reuse ;  /* 0x00000010203a7819 */ /* 0x100fe20000001221 */
[----:B------:R-:W-:Y:S01]  /*bba0*/  BSSY B1, `(.L_x_550) ;  /* 0x0000034000017945 */ /* 0x000fe20003800000 */
[----:B------:R-:W-:Y:S01]  /*bbb0*/  SHF.R.U32.HI R59, RZ, 0x10, R33 ;  /* 0x00000010ff3b7819 */ /* 0x000fe20000011621 */
[----:B------:R-:W-:Y:S01]  /*bbc0*/  IMAD.MOV.U32 R33, RZ, RZ, R6 ;  /* 0x000000ffff217224 */ /* 0x000fe200078e0006 */
[----:B------:R-:W-:-:S02]  /*bbd0*/  SHF.R.U64 R8, R8, 0x10, R9 ;  /* 0x0000001008087819 */ /* 0x000fc40000001209 */
[----:B------:R-:W-:Y:S02]  /*bbe0*/  SHF.R.U32.HI R64, RZ, 0x10, R9 ;  /* 0x00000010ff407819 */ /* 0x000fe40000011609 */
[----:B------:R-:W-:Y:S01]  /*bbf0*/  SHF.R.U32.HI R51, RZ, 0x10, R25 ;  /* 0x00000010ff337819 */ /* 0x000fe20000011619 */
[----:B------:R-:W-:Y:S01]  /*bc00*/  IMAD.MOV.U32 R25, RZ, RZ, R7 ;  /* 0x000000ffff197224 */ /* 0x000fe200078e0007 */
[----:B------:R-:W-:Y:S01]  /*bc10*/  SHF.R.U64 R52, R26, 0x10, R27 ;  /* 0x000000101a347819 */ /* 0x000fe2000000121b */
[----:B------:R-:W-:Y:S01]  /*bc20*/  IMAD.MOV.U32 R26, RZ, RZ, R11 ;  /* 0x000000ffff1a7224 */ /* 0x000fe200078e000b */
[--C-:B------:R-:W-:Y:S02]  /*bc30*/  SHF.R.U64 R62, R6, 0x10, R7.reuse ;  /* 0x00000010063e7819 */ /* 0x100fe40000001207 */
[----:B------:R-:W-:Y:S01]  /*bc40*/  SHF.R.U32.HI R63, RZ, 0x10, R7 ;  /* 0x00000010ff3f7819 */ /* 0x000fe20000011607 */
[----:B------:R-:W-:Y:S01]  /*bc50*/  IMAD.MOV.U32 R7, RZ, RZ, R10 ;  /* 0x000000ffff077224 */ /* 0x000fe200078e000a */
[----:B------:R-:W-:-:S02]  /*bc60*/  MOV R6, R9 ;  /* 0x0000000900067202 */ /* 0x000fc40000000f00 */
[--C-:B------:R-:W-:Y:S02]  /*bc70*/  SHF.R.U64 R65, R10, 0x10, R11.reuse ;  /* 0x000000100a417819 */ /* 0x100fe4000000120b */
[----:B------:R-:W-:Y:S01]  /*bc80*/  SHF.R.U32.HI R66, RZ, 0x10, R11 ;  /* 0x00000010ff427819 */ /* 0x000fe2000001160b */
[----:B------:R-:W-:Y:S01]  /*bc90*/  IMAD.MOV.U32 R11, RZ, RZ, R12 ;  /* 0x000000ffff0b7224 */ /* 0x000fe200078e000c */
[----:B------:R-:W-:Y:S01]  /*bca0*/  SHF.R.U64 R67, R12, 0x10, R13 ;  /* 0x000000100c437819 */ /* 0x000fe2000000120d */
[----:B------:R-:W-:Y:S01]  /*bcb0*/  IMAD.MOV.U32 R12, RZ, RZ, R14 ;  /* 0x000000ffff0c7224 */ /* 0x000fe200078e000e */
[----:B------:R-:W-:Y:S02]  /*bcc0*/  PRMT R9, R30, 0x5410, R48 ;  /* 0x000054101e097816 */ /* 0x000fe40000000030 */
[----:B-1----:R-:W-:Y:S02]  /*bcd0*/  MOV R42, R27 ;  /* 0x0000001b002a7202 */ /* 0x002fe40000000f00 */
[----:B------:R-:W-:-:S02]  /*bce0*/  MOV R40, R13 ;  /* 0x0000000d00287202 */ /* 0x000fc40000000f00 */
[----:B------:R-:W-:Y:S02]  /*bcf0*/  PRMT R30, R8, 0x5410, R64 ;  /* 0x00005410081e7816 */ /* 0x000fe40000000040 */
[----:B------:R-:W-:Y:S02]  /*bd00*/  SHF.R.U32.HI R53, RZ, 0x10, R27 ;  /* 0x00000010ff357819 */ /* 0x000fe4000001161b */
[----:B------:R-:W-:Y:S02]  /*bd10*/  MOV R47, R31 ;  /* 0x0000001f002f7202 */ /* 0x000fe40000000f00 */
[----:B------:R-:W-:Y:S02]  /*bd20*/  SHF.R.U32.HI R57, RZ, 0x10, R31 ;  /* 0x00000010ff397819 */ /* 0x000fe4000001161f */
[----:B------:R-:W-:Y:S02]  /*bd30*/  SHF.R.U32.HI R68, RZ, 0x10, R13 ;  /* 0x00000010ff447819 */ /* 0x000fe4000001160d */
[----:B------:R-:W-:-:S02]  /*bd40*/  VIMNMX R8, R43, 0x80, PT ;  /* 0x000000802b087848 */ /* 0x000fc40003fe0100 */
[--C-:B------:R-:W-:Y:S02]  /*bd50*/  SHF.R.U64 R69, R14, 0x10, R15.reuse ;  /* 0x000000100e457819 */ /* 0x100fe4000000120f */
[----:B------:R-:W-:Y:S02]  /*bd60*/  SHF.R.U32.HI R70, RZ, 0x10, R15 ;  /* 0x00000010ff467819 */ /* 0x000fe4000001160f */
[----:B------:R-:W-:Y:S02]  /*bd70*/  PRMT R33, R33, 0x5410, R25 ;  /* 0x0000541021217816 */ /* 0x000fe40000000019 */
[----:B------:R-:W-:Y:S02]  /*bd80*/  PRMT R35, R35, 0x5410, R34 ;  /* 0x0000541023237816 */ /* 0x000fe40000000022 */
[----:B------:R-:W-:Y:S02]  /*bd90*/  PRMT R31, R21, 0x5410, R39 ;  /* 0x00005410151f7816 */ /* 0x000fe40000000027 */
[----:B------:R-:W-:-:S02]  /*bda0*/  PRMT R27, R24, 0x5410, R42 ;  /* 0x00005410181b7816 */ /* 0x000fc4000000002a */
[----:B------:R-:W-:Y:S02]  /*bdb0*/  PRMT R38, R38, 0x5410, R20 ;  /* 0x0000541026267816 */ /* 0x000fe40000000014 */
[----:B------:R-:W-:Y:S02]  /*bdc0*/  PRMT R25, R7, 0x5410, R26 ;  /* 0x0000541007197816 */ /* 0x000fe4000000001a */
        /* <DEDUP_REMOVED lines=13> */
[----:B------:R-:W-:Y:S02]  /*bea0*/  ISETP.GE.AND P1, PT, R17, R8, PT ;  /* 0x000000081100720c */ /* 0x000fe40003f26270 */
[----:B------:R-:W-:Y:S02]  /*beb0*/  PRMT R20, R67, 0x5410, R68 ;  /* 0x0000541043147816 */ /* 0x000fe40000000044 */
[----:B------:R-:W-:Y:S01]  /*bec0*/  PRMT R11, R12, 0x5410, R41 ;  /* 0x000054100c0b7816 */ /* 0x000fe20000000029 */
[----:B0-----:R-:W-:Y:S08]  /*bed0*/  @!P0 BRA `(.L_x_551) ;  /* 0x0000015c00088947 */ /* 0x001ff00003800000 */
.L_x_809:
[----:B------:R-:W-:Y:S05]  /*bee0*/  BSYNC B1 ;  /* 0x0000000000017941 */ /* 0x000fea0003800000 */
.L_x_550:
[----:B------:R-:W-:Y:S01]  /*bef0*/  BSSY B1, `(.L_x_552) ;  /* 0x00000fe000017945 */ /* 0x000fe20003800000 */
[----:B------:R-:W-:-:S03]  /*bf00*/  PRMT R12, R69, 0x5410, R70 ;  /* 0x00005410450c7816 */ /* 0x000fc60000000046 */
[----:B------:R-:W-:Y:S05]  /*bf10*/  @P1 BRA `(.L_x_553) ;  /* 0x0000000c00ec1947 */ /* 0x000fea0003800000 */
[----:B0-----:R-:W0:Y:S01]  /*bf20*/  LDC R5, c[0x0][0x3f4] ;  /* 0x0000fd00ff057b82 */ /* 0x001e220000000800 */
[----:B------:R-:W-:Y:S01]  /*bf30*/  BSSY B2, `(.L_x_554) ;  /* 0x000002e000027945 */ /* 0x000fe20003800000 */
[-C--:B0-----:R-:W-:Y:S02]  /*bf40*/  ISETP.GE.AND P0, PT, R22, R5.reuse, PT ;  /* 0x000000051600720c */ /* 0x081fe40003f06270 */
[-C--:B------:R-:W-:Y:S02]  /*bf50*/  ISETP.GE.AND P1, PT, R187, R5.reuse, PT ;  /* 0x00000005bb00720c */ /* 0x080fe40003f26270 */
[-C--:B------:R-:W-:Y:S02]  /*bf60*/  ISETP.GE.AND P2, PT, R186, R5.reuse, PT ;  /* 0x00000005ba00720c */ /* 0x080fe40003f46270 */
[-C--:B------:R-:W-:Y:S02]  /*bf70*/  ISETP.GE.AND P3, PT, R189, R5.reuse, PT ;  /* 0x00000005bd00720c */ /* 0x080fe40003f66270 */
[----:B------:R-:W-:-:S02]  /*bf80*/  ISETP.GE.AND P4, PT, R188, R5, PT ;  /* 0x00000005bc00720c */ /* 0x000fc40003f86270 */
[----:B------:R-:W-:-:S03]  /*bf90*/  ISETP.GE.AND P5, PT, R190, R5, PT ;  /* 0x00000005be00720c */ /* 0x000fc60003fa6270 */
[----:B------:R-:W-:Y:S10]  /*bfa0*/  @P0 BRA `(.L_x_555) ;  /* 0x0000000000980947 */ /* 0x000ff40003800000 */
[----:B------:R-:W0:Y:S01]  /*bfb0*/  LDS.128 R4, [R3+0x10400] ;  /* 0x0104000003047984 */ /* 0x000e220000000c00 */
[----:B------:R-:W-:Y:S02]  /*bfc0*/  HADD2.F32 R47, -RZ, R38.H0_H0 ;  /* 0x20000026ff2f7230 */ /* 0x000fe40000004100 */
[----:B------:R-:W-:Y:S02]  /*bfd0*/  HADD2.F32 R45, -RZ, R35.H0_H0 ;  /* 0x20000023ff2d7230 */ /* 0x000fe40000004100 */
[----:B------:R-:W-:Y:S02]  /*bfe0*/  HADD2.F32 R44, -RZ, R37.H0_H0 ;  /* 0x20000025ff2c7230 */ /* 0x000fe40000004100 */
[----:B------:R-:W-:Y:S02]  /*bff0*/  HADD2.F32 R46, -RZ, R39.H0_H0 ;  /* 0x20000027ff2e7230 */ /* 0x000fe40000004100 */
[--C-:B0-----:R-:W-:Y:S02]  /*c000*/  HADD2.F32 R40, -RZ, R4.reuse.H0_H0 ;  /* 0x20000004ff287230 */ /* 0x101fe40000004100 */
[----:B------:R-:W-:-:S02]  /*c010*/  HADD2.F32 R4, -RZ, R4.H1_H1 ;  /* 0x30000004ff047230 */ /* 0x000fc40000004100 */
[--C-:B------:R-:W-:Y:S02]  /*c020*/  HADD2.F32 R41, -RZ, R5.reuse.H0_H0 ;  /* 0x20000005ff297230 */ /* 0x100fe40000004100 */
[----:B------:R-:W-:Y:S02]  /*c030*/  HADD2.F32 R5, -RZ, R5.H1_H1 ;  /* 0x30000005ff057230 */ /* 0x000fe40000004100 */
[C---:B------:R-:W-:Y:S01]  /*c040*/  FMUL.FTZ R49, R4.reuse, R47 ;  /* 0x0000002f04317220 */ /* 0x040fe20000410000 */
[-C--:B------:R-:W-:Y:S01]  /*c050*/  FMUL.FTZ R4, R4, R45.reuse ;  /* 0x0000002d04047220 */ /* 0x080fe20000410000 */
[--C-:B------:R-:W-:Y:S02]  /*c060*/  HADD2.F32 R42, -RZ, R6.reuse.H0_H0 ;  /* 0x20000006ff2a7230 */ /* 0x100fe40000004100 */
[----:B------:R-:W-:Y:S02]  /*c070*/  HADD2.F32 R43, -RZ, R7.H0_H0 ;  /* 0x20000007ff2b7230 */ /* 0x000fe40000004100 */
[C---:B------:R-:W-:Y:S01]  /*c080*/  FMUL.FTZ R50, R5.reuse, R46 ;  /* 0x0000002e05327220 */ /* 0x040fe20000410000 */
[C---:B------:R-:W-:Y:S01]  /*c090*/  FFMA.FTZ R49, R40.reuse, R45, -R49 ;  /* 0x0000002d28317223 */ /* 0x040fe20000010831 */
[----:B------:R-:W-:Y:S01]  /*c0a0*/  FFMA.FTZ R48, R40, R47, R4 ;  /* 0x0000002f28307223 */ /* 0x000fe20000010004 */
[----:B------:R-:W-:Y:S01]  /*c0b0*/  FMUL.FTZ R52, R5, R44 ;  /* 0x0000002c05347220 */ /* 0x000fe20000410000 */
[----:B------:R-:W-:-:S02]  /*c0c0*/  HADD2.F32 R6, -RZ, R6.H1_H1 ;  /* 0x30000006ff067230 */ /* 0x000fc40000004100 */
[C---:B------:R-:W-:Y:S01]  /*c0d0*/  FFMA.FTZ R50, R41.reuse, R44, -R50 ;  /* 0x0000002c29327223 */ /* 0x040fe20000010832 */
[----:B------:R-:W-:Y:S02]  /*c0e0*/  HADD2.F32 R7, -RZ, R7.H1_H1 ;  /* 0x30000007ff077230 */ /* 0x000fe40000004100 */
[----:B------:R-:W-:Y:S01]  /*c0f0*/  FFMA.FTZ R41, R41, R46, R52 ;  /* 0x0000002e29297223 */ /* 0x000fe20000010034 */
[----:B------:R-:W-:Y:S02]  /*c100*/  HADD2.F32 R45, -RZ, R38.H1_H1 ;  /* 0x30000026ff2d7230 */ /* 0x000fe40000004100 */
[----:B------:R-:W-:Y:S02]  /*c110*/  HADD2.F32 R5, -RZ, R35.H1_H1 ;  /* 0x30000023ff057230 */ /* 0x000fe40000004100 */
[----:B------:R-:W-:Y:S02]  /*c120*/  HADD2.F32 R40, -RZ, R39.H1_H1 ;  /* 0x30000027ff287230 */ /* 0x000fe40000004100 */
[----:B------:R-:W-:Y:S01]  /*c130*/  FMUL.FTZ R47, R6, R45 ;  /* 0x0000002d062f7220 */ /* 0x000fe20000410000 */
[----:B------:R-:W-:-:S02]  /*c140*/  HADD2.F32 R4, -RZ, R37.H1_H1 ;  /* 0x30000025ff047230 */ /* 0x000fc40000004100 */
[-C--:B------:R-:W-:Y:S01]  /*c150*/  FMUL.FTZ R44, R6, R5.reuse ;  /* 0x00000005062c7220 */ /* 0x080fe20000410000 */
[C---:B------:R-:W-:Y:S01]  /*c160*/  FMUL.FTZ R46, R7.reuse, R40 ;  /* 0x00000028072e7220 */ /* 0x040fe20000410000 */
[C---:B------:R-:W-:Y:S01]  /*c170*/  FFMA.FTZ R6, R42.reuse, R5, -R47 ;  /* 0x000000052a067223 */ /* 0x040fe2000001082f */
[-C--:B------:R-:W-:Y:S01]  /*c180*/  FMUL.FTZ R51, R7, R4.reuse ;  /* 0x0000000407337220 */ /* 0x080fe20000410000 */
[----:B------:R-:W-:Y:S01]  /*c190*/  FFMA.FTZ R45, R42, R45, R44 ;  /* 0x0000002d2a2d7223 */ /* 0x000fe2000001002c */
[C---:B------:R-:W-:Y:S01]  /*c1a0*/  FFMA.FTZ R7, R43.reuse, R4, -R46 ;  /* 0x000000042b077223 */ /* 0x040fe2000001082e */
[----:B------:R-:W-:Y:S01]  /*c1b0*/  F2FP.F16.F32.PACK_AB R4, R48, R49 ;  /* 0x000000313004723e */ /* 0x000fe200000000ff */
[----:B------:R-:W-:Y:S01]  /*c1c0*/  FFMA.FTZ R40, R43, R40, R51 ;  /* 0x000000282b287223 */ /* 0x000fe20000010033 */
[----:B------:R-:W-:Y:S02]  /*c1d0*/  F2FP.F16.F32.PACK_AB R5, R41, R50 ;  /* 0x000000322905723e */ /* 0x000fe400000000ff */
[----:B------:R-:W-:-:S02]  /*c1e0*/  F2FP.F16.F32.PACK_AB R6, R45, R6 ;  /* 0x000000062d06723e */ /* 0x000fc400000000ff */
[----:B------:R-:W-:-:S05]  /*c1f0*/  F2FP.F16.F32.PACK_AB R7, R40, R7 ;  /* 0x000000072807723e */ /* 0x000fca00000000ff */
[----:B------:R0:W-:Y:S02]  /*c200*/  STS.128 [R3+0x10400], R4 ;  /* 0x0104000403007388 */ /* 0x0001e40000000c00 */
.L_x_555:
[----:B------:R-:W-:Y:S05]  /*c210*/  BSYNC B2 ;  /* 0x0000000000027941 */ /* 0x000fea0003800000 */
.L_x_554:
[----:B------:R-:W-:Y:S04]  /*c220*/  BSSY B2, `(.L_x_556) ;  /* 0x0000028000027945 */ /* 0x000fe80003800000 */
[----:B------:R-:W-:Y:S05]  /*c230*/  @P1 BRA `(.L_x_557) ;  /* 0x0000000000981947 */ /* 0x000fea0003800000 */
[----:B0-----:R-:W0:Y:S01]  /*c240*/  LDS.128 R4, [R0] ;  /* 0x0000000000047984 */ /* 0x001e220000000c00 */
        /* <DEDUP_REMOVED lines=36> */
[----:B------:R1:W-:Y:S02]  /*c490*/  STS.128 [R0], R4 ;  /* 0x0000000400007388 */ /* 0x0003e40000000c00 */
.L_x_557:
[----:B------:R-:W-:Y:S05]  /*c4a0*/  BSYNC B2 ;  /* 0x0000000000027941 */ /* 0x000fea0003800000 */
.L_x_556:
[----:B------:R-:W-:Y:S04]  /*c4b0*/  BSSY B2, `(.L_x_558) ;  /* 0x0000028000027945 */ /* 0x000fe80003800000 */
[----:B------:R-:W-:Y:S05]  /*c4c0*/  @P2 BRA `(.L_x_559) ;  /* 0x0000000000982947 */ /* 0x000fea0003800000 */
[----:B01----:R-:W0:Y:S01]  /*c4d0*/  LDS.128 R4, [R3+0x14400] ;  /* 0x0144000003047984 */ /* 0x003e220000000c00 */
        /* <DEDUP_REMOVED lines=37> */
.L_x_559:
[----:B------:R-:W-:Y:S05]  /*c730*/  BSYNC B2 ;  /* 0x0000000000027941 */ /* 0x000fea0003800000 */
.L_x_558:
[----:B------:R-:W-:Y:S04]  /*c740*/  BSSY B2, `(.L_x_560) ;  /* 0x0000028000027945 */ /* 0x000fe80003800000 */
[----:B------:R-:W-:Y:S05]  /*c750*/  @P3 BRA `(.L_x_561) ;  /* 0x0000000000983947 */ /* 0x000fea0003800000 */
[----:B012---:R-:W0:Y:S01]  /*c760*/  LDS.128 R4, [R0+0x4000] ;  /* 0x0040000000047984 */ /* 0x007e220000000c00 */
        /* <DEDUP_REMOVED lines=37> */
.L_x_561:
[----:B------:R-:W-:Y:S05]  /*c9c0*/  BSYNC B2 ;  /* 0x0000000000027941 */ /* 0x000fea0003800000 */
.L_x_560:
[----:B------:R-:W-:Y:S04]  /*c9d0*/  BSSY B2, `(.L_x_562) ;  /* 0x0000028000027945 */ /* 0x000fe80003800000 */
[----:B------:R-:W-:Y:S05]  /*c9e0*/  @P4 BRA `(.L_x_563) ;  /* 0x0000000000984947 */ /* 0x000fea0003800000 */
[----:B0123--:R-:W0:Y:S01]  /*c9f0*/  LDS.128 R4, [R3+0x18400] ;  /* 0x0184000003047984 */ /* 0x00fe220000000c00 */
        /* <DEDUP_REMOVED lines=37> */
.L_x_563:
[----:B------:R-:W-:Y:S05]  /*cc50*/  BSYNC B2 ;  /* 0x0000000000027941 */ /* 0x000fea0003800000 */
.L_x_562:
[----:B------:R-:W-:Y:S05]  /*cc60*/  @P5 BRA `(.L_x_553) ;  /* 0x0000000000985947 */ /* 0x000fea0003800000 */
[----:B01234-:R-:W0:Y:S01]  /*cc70*/  LDS.128 R4, [R0+0x8000] ;  /* 0x0080000000047984 */ /* 0x01fe220000000c00 */
        /* <DEDUP_REMOVED lines=37> */
.L_x_553:
[----:B------:R-:W-:Y:S05]  /*ced0*/  BSYNC B1 ;  /* 0x0000000000017941 */ /* 0x000fea0003800000 */
.L_x_552:
[----:B------:R-:W-:-:S13]  /*cee0*/  ISETP.GE.AND P0, PT, R207, R8, PT ;  /* 0x00000008cf00720c */ /* 0x000fda0003f06270 */
[----:B------:R-:W-:Y:S05]  /*cef0*/  @P0 BRA `(.L_x_564) ;  /* 0x0000003800dc0947 */ /* 0x000fea0003800000 */
[----:B01234-:R-:W0:Y:S01]  /*cf00*/  LDC R5, c[0x0][0x3f4] ;  /* 0x0000fd00ff057b82 */ /* 0x01fe220000000800 */
        /* <DEDUP_REMOVED lines=9> */
[--C-:B------:R-:W-:Y:S02]  /*cfa0*/  HADD2.F32 R48, -RZ, R38.reuse.H0_H0 ;  /* 0x20000026ff307230 */ /* 0x100fe40000004100 */
[----:B------:R-:W-:Y:S02]  /*cfb0*/  HADD2.F32 R50, -RZ, R39.H0_H0 ;  /* 0x20000027ff327230 */ /* 0x000fe40000004100 */
[----:B------:R-:W-:Y:S02]  /*cfc0*/  HADD2.F32 R44, -RZ, R35.H0_H0 ;  /* 0x20000023ff2c7230 */ /* 0x000fe40000004100 */
[----:B------:R-:W-:Y:S02]  /*cfd0*/  HADD2.F32 R46, -RZ, R37.H0_H0 ;  /* 0x20000025ff2e7230 */ /* 0x000fe40000004100 */
[----:B------:R-:W-:Y:S02]  /*cfe0*/  HADD2.F32 R49, -RZ, R38.H1_H1 ;  /* 0x30000026ff317230 */ /* 0x000fe40000004100 */
[----:B0-----:R-:W-:-:S02]  /*cff0*/  HADD2.F32 R8, -RZ, R4.H0_H0 ;  /* 0x20000004ff087230 */ /* 0x001fc40000004100 */
[----:B------:R-:W-:Y:S02]  /*d000*/  HADD2.F32 R4, -RZ, R4.H1_H1 ;  /* 0x30000004ff047230 */ /* 0x000fe40000004100 */
[--C-:B------:R-:W-:Y:S02]  /*d010*/  HADD2.F32 R40, -RZ, R5.reuse.H0_H0 ;  /* 0x20000005ff287230 */ /* 0x100fe40000004100 */
[----:B------:R-:W-:Y:S02]  /*d020*/  HADD2.F32 R5, -RZ, R5.H1_H1 ;  /* 0x30000005ff057230 */ /* 0x000fe40000004100 */
[-C--:B------:R-:W-:Y:S01]  /*d030*/  FMUL.FTZ R43, R48, R4.reuse ;  /* 0x00000004302b7220 */ /* 0x080fe20000410000 */
[----:B------:R-:W-:Y:S01]  /*d040*/  FMUL.FTZ R45, R44, R4 ;  /* 0x000000042c2d7220 */ /* 0x000fe20000410000 */
[----:B------:R-:W-:Y:S02]  /*d050*/  HADD2.F32 R41, -RZ, R6.H0_H0 ;  /* 0x20000006ff297230 */ /* 0x000fe40000004100 */
[-C--:B------:R-:W-:Y:S01]  /*d060*/  FMUL.FTZ R47, R50, R5.reuse ;  /* 0x00000005322f7220 */ /* 0x080fe20000410000 */
[----:B------:R-:W-:Y:S01]  /*d070*/  FFMA.FTZ R4, R44, R8, -R43 ;  /* 0x000000082c047223 */ /* 0x000fe2000001082b */
[----:B------:R-:W-:Y:S01]  /*d080*/  FMUL.FTZ R43, R46, R5 ;  /* 0x000000052e2b7220 */ /* 0x000fe20000410000 */
[----:B------:R-:W-:-:S02]  /*d090*/  HADD2.F32 R42, -RZ, R7.H0_H0 ;  /* 0x20000007ff2a7230 */ /* 0x000fc40000004100 */
[----:B------:R-:W-:Y:S01]  /*d0a0*/  FFMA.FTZ R5, R46, R40, -R47 ;  /* 0x000000282e057223 */ /* 0x000fe2000001082f */
[----:B------:R-:W-:Y:S02]  /*d0b0*/  HADD2.F32 R6, -RZ, R6.H1_H1 ;  /* 0x30000006ff067230 */ /* 0x000fe40000004100 */
[----:B------:R-:W-:Y:S01]  /*d0c0*/  FFMA.FTZ R45, R48, R8, R45 ;  /* 0x00000008302d7223 */ /* 0x000fe2000001002d */
[----:B------:R-:W-:Y:S02]  /*d0d0*/  HADD2.F32 R7, -RZ, R7.H1_H1 ;  /* 0x30000007ff077230 */ /* 0x000fe40000004100 */
[----:B------:R-:W-:Y:S01]  /*d0e0*/  FFMA.FTZ R40, R50, R40, R43 ;  /* 0x0000002832287223 */ /* 0x000fe2000001002b */
[----:B------:R-:W-:Y:S02]  /*d0f0*/  HADD2.F32 R46, -RZ, R39.H1_H1 ;  /* 0x30000027ff2e7230 */ /* 0x000fe40000004100 */
[----:B------:R-:W-:Y:S01]  /*d100*/  FMUL.FTZ R8, R49, R6 ;  /* 0x0000000631087220 */ /* 0x000fe20000410000 */
[----:B------:R-:W-:Y:S01]  /*d110*/  HADD2.F32 R47, -RZ, R35.H1_H1 ;  /* 0x30000023ff2f7230 */ /* 0x000fe20000004100 */
[----:B------:R-:W-:Y:S01]  /*d120*/  F2FP.F16.F32.PACK_AB R4, R45, R4 ;  /* 0x000000042d04723e */ /* 0x000fe200000000ff */
[----:B------:R-:W-:-:S02]  /*d130*/  HADD2.F32 R44, -RZ, R37.H1_H1 ;  /* 0x30000025ff2c7230 */ /* 0x000fc40000004100 */
[----:B------:R-:W-:Y:S01]  /*d140*/  FMUL.FTZ R35, R46, R7 ;  /* 0x000000072e237220 */ /* 0x000fe20000410000 */
[----:B------:R-:W-:Y:S01]  /*d150*/  F2FP.F16.F32.PACK_AB R5, R40, R5 ;  /* 0x000000052805723e */ /* 0x000fe200000000ff */
[C---:B------:R-:W-:Y:S01]  /*d160*/  FMUL.FTZ R38, R47.reuse, R6 ;  /* 0x000000062f267220 */ /* 0x040fe20000410000 */
[----:B------:R-:W-:Y:S01]  /*d170*/  FFMA.FTZ R6, R47, R41, -R8 ;  /* 0x000000292f067223 */ /* 0x000fe20000010808 */
[C---:B------:R-:W-:Y:S01]  /*d180*/  FMUL.FTZ R37, R44.reuse, R7 ;  /* 0x000000072c257220 */ /* 0x040fe20000410000 */
[-C--:B------:R-:W-:Y:S01]  /*d190*/  FFMA.FTZ R7, R44, R42.reuse, -R35 ;  /* 0x0000002a2c077223 */ /* 0x080fe20000010823 */
[----:B------:R-:W-:Y:S02]  /*d1a0*/  FFMA.FTZ R41, R49, R41, R38 ;  /* 0x0000002931297223 */ /* 0x000fe40000010026 */
[----:B------:R-:W-:-:S03]  /*d1b0*/  FFMA.FTZ R42, R46, R42, R37 ;  /* 0x0000002a2e2a7223 */ /* 0x000fc60000010025 */
[----:B------:R-:W-:Y:S02]  /*d1c0*/  F2FP.F16.F32.PACK_AB R6, R41, R6 ;  /* 0x000000062906723e */ /* 0x000fe400000000ff */
[----:B------:R-:W-:-:S05]  /*d1d0*/  F2FP.F16.F32.PACK_AB R7, R42, R7 ;  /* 0x000000072a07723e */ /* 0x000fca00000000ff */
[----:B------:R0:W-:Y:S02]  /*d1e0*/  STS.128 [R3+0x12400], R4 ;  /* 0x0124000403007388 */ /* 0x0001e40000000c00 */
.L_x_566:
[----:B------:R-:W-:Y:S05]  /*d1f0*/  BSYNC B1 ;  /* 0x0000000000017941 */ /* 0x000fea0003800000 */
.L_x_565:
[----:B------:R-:W-:Y:S04]  /*d200*/  BSSY B1, `(.L_x_567) ;  /* 0x0000028000017945 */ /* 0x000fe80003800000 */
[----:B------:R-:W-:Y:S05]  /*d210*/  @P1 BRA `(.L_x_568) ;  /* 0x0000000000981947 */ /* 0x000fea0003800000 */
[----:B0-----:R-:W0:Y:S01]  /*d220*/  LDS.128 R4, [R0+0x2000] ;  /* 0x0020000000047984 */ /* 0x001e220000000c00 */
        /* <DEDUP_REMOVED lines=8> */
[-C--:B------:R-:W-:Y:S01]  /*d2b0*/  FMUL.FTZ R39, R44, R4.reuse ;  /* 0x000000042c277220 */ /* 0x080fe20000410000 */
[C---:B------:R-:W-:Y:S01]  /*d2c0*/  FMUL.FTZ R41, R42.reuse, R4 ;  /* 0x000000042a297220 */ /* 0x040fe20000410000 */
[----:B------:R-:W-:Y:S02]  /*d2d0*/  HADD2.F32 R37, -RZ, R6.H0_H0 ;  /* 0x20000006ff257230 */ /* 0x000fe40000004100 */
[-C--:B------:R-:W-:Y:S01]  /*d2e0*/  FMUL.FTZ R40, R45, R5.reuse ;  /* 0x000000052d287220 */ /* 0x080fe20000410000 */
[-C--:B------:R-:W-:Y:S01]  /*d2f0*/  FFMA.FTZ R4, R42, R8.reuse, -R39 ;  /* 0x000000082a047223 */ /* 0x080fe20000010827 */
[----:B------:R-:W-:Y:S01]  /*d300*/  FFMA.FTZ R41, R44, R8, R41 ;  /* 0x000000082c297223 */ /* 0x000fe20000010029 */
[----:B------:R-:W-:Y:S01]  /*d310*/  FMUL.FTZ R8, R43, R5 ;  /* 0x000000052b087220 */ /* 0x000fe20000410000 */
[----:B------:R-:W-:-:S02]  /*d320*/  HADD2.F32 R38, -RZ, R7.H0_H0 ;  /* 0x20000007ff267230 */ /* 0x000fc40000004100 */
[-C--:B------:R-:W-:Y:S01]  /*d330*/  FFMA.FTZ R5, R43, R35.reuse, -R40 ;  /* 0x000000232b057223 */ /* 0x080fe20000010828 */
[----:B------:R-:W-:Y:S02]  /*d340*/  HADD2.F32 R6, -RZ, R6.H1_H1 ;  /* 0x30000006ff067230 */ /* 0x000fe40000004100 */
[----:B------:R-:W-:Y:S01]  /*d350*/  FFMA.FTZ R8, R45, R35, R8 ;  /* 0x000000232d087223 */ /* 0x000fe20000010008 */
[----:B------:R-:W-:Y:S01]  /*d360*/  HADD2.F32 R7, -RZ, R7.H1_H1 ;  /* 0x30000007ff077230 */ /* 0x000fe20000004100 */
[----:B------:R-:W-:Y:S01]  /*d370*/  F2FP.F16.F32.PACK_AB R4, R41, R4 ;  /* 0x000000042904723e */ /* 0x000fe200000000ff */
[----:B------:R-:W-:Y:S02]  /*d380*/  HADD2.F32 R43, -RZ, R33.H1_H1 ;  /* 0x30000021ff2b7230 */ /* 0x000fe40000004100 */
[----:B------:R-:W-:Y:S01]  /*d390*/  HADD2.F32 R42, -RZ, R34.H1_H1 ;  /* 0x30000022ff2a7230 */ /* 0x000fe20000004100 */
[----:B------:R-:W-:Y:S01]  /*d3a0*/  F2FP.F16.F32.PACK_AB R5, R8, R5 ;  /* 0x000000050805723e */ /* 0x000fe200000000ff */
[----:B------:R-:W-:-:S02]  /*d3b0*/  HADD2.F32 R39, -RZ, R31.H1_H1 ;  /* 0x3000001fff277230 */ /* 0x000fc40000004100 */
[----:B------:R-:W-:Y:S02]  /*d3c0*/  HADD2.F32 R40, -RZ, R32.H1_H1 ;  /* 0x30000020ff287230 */ /* 0x000fe40000004100 */
[-C--:B------:R-:W-:Y:S01]  /*d3d0*/  FMUL.FTZ R32, R43, R6.reuse ;  /* 0x000000062b207220 */ /* 0x080fe20000410000 */
[-C--:B------:R-:W-:Y:S01]  /*d3e0*/  FMUL.FTZ R31, R42, R7.reuse ;  /* 0x000000072a1f7220 */ /* 0x080fe20000410000 */
[C---:B------:R-:W-:Y:S01]  /*d3f0*/  FMUL.FTZ R34, R39.reuse, R6 ;  /* 0x0000000627227220 */ /* 0x040fe20000410000 */
[C---:B------:R-:W-:Y:S01]  /*d400*/  FMUL.FTZ R33, R40.reuse, R7 ;  /* 0x0000000728217220 */ /* 0x040fe20000410000 */
[-C--:B------:R-:W-:Y:S01]  /*d410*/  FFMA.FTZ R6, R39, R37.reuse, -R32 ;  /* 0x0000002527067223 */ /* 0x080fe20000010820 */
[-C--:B------:R-:W-:Y:S01]  /*d420*/  FFMA.FTZ R7, R40, R38.reuse, -R31 ;  /* 0x0000002628077223 */ /* 0x080fe2000001081f */
[----:B------:R-:W-:Y:S01]  /*d430*/  FFMA.FTZ R37, R43, R37, R34 ;  /* 0x000000252b257223 */ /* 0x000fe20000010022 */
[----:B------:R-:W-:-:S04]  /*d440*/  FFMA.FTZ R38, R42, R38, R33 ;  /* 0x000000262a267223 */ /* 0x000fc80000010021 */
[----:B------:R-:W-:Y:S02]  /*d450*/  F2FP.F16.F32.PACK_AB R6, R37, R6 ;  /* 0x000000062506723e */ /* 0x000fe400000000ff */
[----:B------:R-:W-:-:S05]  /*d460*/  F2FP.F16.F32.PACK_AB R7, R38, R7 ;  /* 0x000000072607723e */ /* 0x000fca00000000ff */
[----:B------:R1:W-:Y:S02]  /*d470*/  STS.128 [R0+0x2000], R4 ;  /* 0x0020000400007388 */ /* 0x0003e40000000c00 */
.L_x_568:
[----:B------:R-:W-:Y:S05]  /*d480*/  BSYNC B1 ;  /* 0x0000000000017941 */ /* 0x000fea0003800000 */
.L_x_567:
        /* <DEDUP_REMOVED lines=28> */
[-C--:B------:R-:W-:Y:S01]  /*d650*/  FMUL.FTZ R27, R38, R6.reuse ;  /* 0x00000006261b7220 */ /* 0x080fe20000410000 */
[----:B------:R-:W-:Y:S02]  /*d660*/  HADD2.F32 R35, -RZ, R28.H1_H1 ;  /* 0x3000001cff237230 */ /* 0x000fe40000004100 */
[C---:B------:R-:W-:Y:S01]  /*d670*/  FMUL.FTZ R29, R34.reuse, R6 ;  /* 0x00000006221d7220 */ /* 0x040fe20000410000 */
[-C--:B------:R-:W-:Y:S01]  /*d680*/  FMUL.FTZ R28, R39, R7.reuse ;  /* 0x00000007271c7220 */ /* 0x080fe20000410000 */
[-C--:B------:R-:W-:Y:S01]  /*d690*/  FFMA.FTZ R6, R34, R32.reuse, -R27 ;  /* 0x0000002022067223 */ /* 0x080fe2000001081b */
[C---:B------:R-:W-:Y:S01]  /*d6a0*/  FMUL.FTZ R30, R35.reuse, R7 ;  /* 0x00000007231e7220 */ /* 0x040fe20000410000 */
[----:B------:R-:W-:Y:S01]  /*d6b0*/  FFMA.FTZ R29, R38, R32, R29 ;  /* 0x00000020261d7223 */ /* 0x000fe2000001001d */
[-C--:B------:R-:W-:Y:S02]  /*d6c0*/  FFMA.FTZ R7, R35, R33.reuse, -R28 ;  /* 0x0000002123077223 */ /* 0x080fe4000001081c */
[----:B------:R-:W-:-:S02]  /*d6d0*/  FFMA.FTZ R30, R39, R33, R30 ;  /* 0x00000021271e7223 */ /* 0x000fc4000001001e */
[----:B------:R-:W-:-:S03]  /*d6e0*/  F2FP.F16.F32.PACK_AB R6, R29, R6 ;  /* 0x000000061d06723e */ /* 0x000fc600000000ff */
[----:B------:R-:W-:-:S05]  /*d6f0*/  F2FP.F16.F32.PACK_AB R7, R30, R7 ;  /* 0x000000071e07723e */ /* 0x000fca00000000ff */
[----:B------:R2:W-:Y:S02]  /*d700*/  STS.128 [R3+0x16400], R4 ;  /* 0x0164000403007388 */ /* 0x0005e40000000c00 */
.L_x_570:
[----:B------:R-:W-:Y:S05]  /*d710*/  BSYNC B1 ;  /* 0x0000000000017941 */ /* 0x000fea0003800000 */
.L_x_569:
        /* <DEDUP_REMOVED lines=40> */
.L_x_572:
[----:B------:R-:W-:Y:S05]  /*d9a0*/  BSYNC B1 ;  /* 0x0000000000017941 */ /* 0x000fea0003800000 */
.L_x_571:
        /* <DEDUP_REMOVED lines=40> */
.L_x_574:
[----:B------:R-:W-:Y:S05]  /*dc30*/  BSYNC B1 ;  /* 0x0000000000017941 */ /* 0x000fea0003800000 */
.L_x_573:
        /* <DEDUP_REMOVED lines=13> */
[----:B------:R-:W-:Y:S01]  /*dd10*/  FMUL.FTZ R15, R28, R5 ;  /* 0x000000051c0f7220 */ /* 0x000fe20000410000 */
[----:B------:R-:W-:Y:S01]  /*dd20*/  FFMA.FTZ R4, R21, R3, -R20 ;  /* 0x0000000315047223 */ /* 0x000fe20000010814 */
[----:B------:R-:W-:-:S02]  /*dd30*/  HADD2.F32 R14, -RZ, R7.H0_H0 ;  /* 0x20000007ff0e7230 */ /* 0x000fc40000004100 */
[----:B------:R-:W-:Y:S01]  /*dd40*/  FFMA.FTZ R3, R25, R3, R24 ;  /* 0x0000000319037223 */ /* 0x000fe20000010018 */
[C---:B------:R-:W-:Y:S01]  /*dd50*/  FMUL.FTZ R21, R26.reuse, R5 ;  /* 0x000000051a157220 */ /* 0x040fe20000410000 */
[----:B------:R-:W-:Y:S02]  /*dd60*/  HADD2.F32 R6, -RZ, R6.H1_H1 ;  /* 0x30000006ff067230 */ /* 0x000fe40000004100 */
[-C--:B------:R-:W-:Y:S01]  /*dd70*/  FFMA.FTZ R5, R26, R8.reuse, -R15 ;  /* 0x000000081a057223 */ /* 0x080fe2000001080f */
[----:B------:R-:W-:Y:S02]  /*dd80*/  HADD2.F32 R7, -RZ, R7.H1_H1 ;  /* 0x30000007ff077230 */ /* 0x000fe40000004100 */
[----:B------:R-:W-:Y:S01]  /*dd90*/  FFMA.FTZ R8, R28, R8, R21 ;  /* 0x000000081c087223 */ /* 0x000fe20000010015 */
[----:B------:R-:W-:Y:S01]  /*dda0*/  HADD2.F32 R25, -RZ, R11.H1_H1 ;  /* 0x3000000bff197230 */ /* 0x000fe20000004100 */
[----:B------:R-:W-:Y:S01]  /*ddb0*/  F2FP.F16.F32.PACK_AB R4, R3, R4 ;  /* 0x000000040304723e */ /* 0x000fe200000000ff */
[----:B------:R-:W-:-:S02]  /*ddc0*/  HADD2.F32 R24, -RZ, R12.H1_H1 ;  /* 0x3000000cff187230 */ /* 0x000fc40000004100 */
[----:B------:R-:W-:Y:S01]  /*ddd0*/  HADD2.F32 R15, -RZ, R9.H1_H1 ;  /* 0x30000009ff0f7230 */ /* 0x000fe20000004100 */
[----:B------:R-:W-:Y:S01]  /*dde0*/  F2FP.F16.F32.PACK_AB R5, R8, R5 ;  /* 0x000000050805723e */ /* 0x000fe200000000ff */
        /* <DEDUP_REMOVED lines=11> */
[----:B------:R0:W-:Y:S01]  /*dea0*/  STS.128 [R0+0xa000], R4 ;  /* 0x00a0000400007388 */ /* 0x0001e20000000c00 */
[----:B------:R-:W-:Y:S05]  /*deb0*/  BRA `(.L_x_564) ;  /* 0x0000002800ec7947 */ /* 0x000fea0003800000 */
.L_x_546:
[----:B------:R-:W-:-:S03]  /*dec0*/  UMOV UR4, 0xffffffff ;  /* 0xffffffff00047882 */ /* 0x000fc60000000000 */
[----:B------:R-:W-:Y:S05]  /*ded0*/  BRA.DIV UR4, `(.L_x_575) ;  /* 0x0000013e041c7947 */ /* 0x000fea000b800000 */
[----:B------:R-:W0:Y:S04]  /*dee0*/  SHFL.IDX PT, R41, R41, RZ, 0x1c1f ;  /* 0x001c1fff29297589 */ /* 0x000e2800000e0000 */
[----:B------:R1:W2:Y:S04]  /*def0*/  SHFL.IDX PT, R40, R39, RZ, 0x1c1f ;  /* 0x001c1fff27287589 */ /* 0x0002a800000e0000 */
[----:B------:R1:W3:Y:S04]  /*df00*/  SHFL.IDX PT, R21, R44, RZ, 0x1c1f ;  /* 0x001c1fff2c157589 */ /* 0x0002e800000e0000 */
[----:B------:R1:W4:Y:S02]  /*df10*/  SHFL.IDX PT, R20, R37, RZ, 0x1c1f ;  /* 0x001c1fff25147589 */ /* 0x00032400000e0000 */
.L_x_815:
[----:B------:R-:W-:Y:S01]  /*df20*/  ULDC UR4, c[0x0][0x448] ;  /* 0x0001120000047ab9 */ /* 0x000fe20000000800 */
[----:B------:R-:W-:Y:S01]  /*df30*/  BSSY B1, `(.L_x_576) ;  /* 0x0000031000017945 */ /* 0x000fe20003800000 */
[----:B------:R-:W-:Y:S01]  /*df40*/  IMAD R150, R150, UR4, RZ ;  /* 0x0000000496967c24 */ /* 0x000fe2000f8e02ff */
[----:B------:R-:W-:Y:S02]  /*df50*/  CS2R R4, SRZ ;  /* 0x0000000000047805 */ /* 0x000fe4000001ff00 */
[----:B------:R-:W-:Y:S02]  /*df60*/  CS2R R6, SRZ ;  /* 0x0000000000067805 */ /* 0x000fe4000001ff00 */
[----:B------:R-:W-:Y:S02]  /*df70*/  CS2R R8, SRZ ;  /* 0x0000000000087805 */ /* 0x000fe4000001ff00 */
[----:B------:R-:W-:Y:S02]  /*df80*/  CS2R R10, SRZ ;  /* 0x00000000000a7805 */ /* 0x000fe4000001ff00 */
[----:B------:R-:W-:Y:S01]  /*df90*/  ISETP.GE.AND P0, PT, R0, R150, PT ;  /* 0x000000960000720c */ /* 0x000fe20003f06270 */
[----:B------:R-:W-:Y:S01]  /*dfa0*/  IMAD R0, R145, -0x80, R150 ;  /* 0xffffff8091007824 */ /* 0x000fe200078e0296 */
[----:B------:R-:W-:-:S02]  /*dfb0*/  CS2R R12, SRZ ;  /* 0x00000000000c7805 */ /* 0x000fc4000001ff00 */
[----:B------:R-:W-:Y:S02]  /*dfc0*/  CS2R R14, SRZ ;  /* 0x00000000000e7805 */ /* 0x000fe4000001ff00 */
[----:B------:R-:W-:Y:S02]  /*dfd0*/  CS2R R24, SRZ ;  /* 0x0000000000187805 */ /* 0x000fe4000001ff00 */
[----:B------:R-:W-:Y:S02]  /*dfe0*/  CS2R R26, SRZ ;  /* 0x00000000001a7805 */ /* 0x000fe4000001ff00 */
[----:B------:R-:W-:Y:S02]  /*dff0*/  CS2R R28, SRZ ;  /* 0x00000000001c7805 */ /* 0x000fe4000001ff00 */
[----:B------:R-:W-:Y:S02]  /*e000*/  CS2R R30, SRZ ;  /* 0x00000000001e7805 */ /* 0x000fe4000001ff00 */
[----:B------:R-:W-:-:S02]  /*e010*/  CS2R R32, SRZ ;  /* 0x0000000000207805 */ /* 0x000fc4000001ff00 */
[----:B------:R-:W-:Y:S01]  /*e020*/  CS2R R34, SRZ ;  /* 0x0000000000227805 */ /* 0x000fe2000001ff00 */
[----:B------:R-:W-:Y:S06]  /*e030*/  @P0 BRA `(.L_x_577) ;  /* 0x0000000000800947 */ /* 0x000fec0003800000 */
[C---:B------:R-:W-:Y:S01]  /*e040*/  IADD3 R3, R18.reuse, 0x20, RZ ;  /* 0x0000002012037810 */ /* 0x040fe20007ffe0ff */
[C---:B------:R-:W-:Y:S01]  /*e050*/  VIADD R4, R18.reuse, 0x40 ;  /* 0x0000004012047836 */ /* 0x040fe20000000000 */
[----:B------:R-:W-:Y:S01]  /*e060*/  ULDC UR4, c[0x0][0x3f4] ;  /* 0x0000fd0000047ab9 */ /* 0x000fe20000000800 */
[----:B------:R-:W-:Y:S02]  /*e070*/  CS2R R24, SRZ ;  /* 0x0000000000187805 */ /* 0x000fe4000001ff00 */
[----:B------:R-:W-:Y:S02]  /*e080*/  ISETP.GE.AND P0, PT, R18, UR4, PT ;  /* 0x0000000412007c0c */ /* 0x000fe4000bf06270 */
[----:B------:R-:W-:Y:S02]  /*e090*/  CS2R R26, SRZ ;  /* 0x00000000001a7805 */ /* 0x000fe4000001ff00 */
[----:B------:R-:W-:Y:S02]  /*e0a0*/  ISETP.GE.AND P1, PT, R3, UR4, PT ;  /* 0x0000000403007c0c */ /* 0x000fe4000bf26270 */
[----:B------:R-:W-:-:S02]  /*e0b0*/  ISETP.GE.AND P2, PT, R4, UR4, PT ;  /* 0x0000000404007c0c */ /* 0x000fc4000bf46270 */
[----:B------:R-:W-:Y:S02]  /*e0c0*/  CS2R R4, SRZ ;  /* 0x0000000000047805 */ /* 0x000fe4000001ff00 */
[----:B------:R-:W-:Y:S02]  /*e0d0*/  CS2R R6, SRZ ;  /* 0x0000000000067805 */ /* 0x000fe4000001ff00 */
[----:B------:R-:W-:Y:S01]  /*e0e0*/  CS2R R28, SRZ ;  /* 0x00000000001c7805 */ /* 0x000fe2000001ff00 */
[----:B0-2---:R-:W-:-:S04]  /*e0f0*/  @!P0 IMAD.WIDE R12, R18, 0x2, R40 ;  /* 0x00000002120c8825 */ /* 0x005fc800078e0228 */
[----:B------:R-:W-:Y:S01]  /*e100*/  @!P1 IMAD.SHL.U32 R43, R229, 0x8, RZ ;  /* 0x00000008e52b9824 */ /* 0x000fe200078e00ff */
[----:B------:R0:W5:Y:S01]  /*e110*/  @!P0 LD.E.128 R24, desc[UR56][R12.64] ;  /* 0x000000380c188980 */ /* 0x000162000c101d00 */
[----:B------:R-:W-:Y:S01]  /*e120*/  @!P2 IMAD.SHL.U32 R45, R230, 0x8, RZ ;  /* 0x00000008e62da824 */ /* 0x000fe200078e00ff */
[----:B------:R-:W-:Y:S01]  /*e130*/  CS2R R30, SRZ ;  /* 0x00000000001e7805 */ /* 0x000fe2000001ff00 */
[--C-:B-1----:R-:W-:Y:S01]  /*e140*/  @!P1 IMAD.WIDE R38, R43, 0x2, R40.reuse ;  /* 0x000000022b269825 */ /* 0x102fe200078e0228 */
[----:B------:R-:W-:Y:S02]  /*e150*/  CS2R R8, SRZ ;  /* 0x0000000000087805 */ /* 0x000fe4000001ff00 */
[----:B------:R-:W-:Y:S02]  /*e160*/  CS2R R10, SRZ ;  /* 0x00000000000a7805 */ /* 0x000fe4000001ff00 */
[----:B------:R-:W-:Y:S01]  /*e170*/  CS2R R32, SRZ ;  /* 0x0000000000207805 */ /* 0x000fe2000001ff00 */
[----:B------:R-:W-:Y:S01]  /*e180*/  @!P2 IMAD.WIDE R40, R45, 0x2, R40 ;  /* 0x000000022d28a825 */ /* 0x000fe200078e0228 */
[----:B------:R-:W-:-:S02]  /*e190*/  CS2R R34, SRZ ;  /* 0x0000000000227805 */ /* 0x000fc4000001ff00 */
[----:B------:R-:W-:Y:S02]  /*e1a0*/  CS2R R14, SRZ ;  /* 0x00000000000e7805 */ /* 0x000fe4000001ff00 */
[----:B0-----:R-:W-:Y:S01]  /*e1b0*/  CS2R R12, SRZ ;  /* 0x00000000000c7805 */ /* 0x001fe2000001ff00 */
[--C-:B---34-:R-:W-:Y:S01]  /*e1c0*/  @!P1 IMAD.WIDE R42, R43, 0x2, R20.reuse ;  /* 0x000000022b2a9825 */ /* 0x118fe200078e0214 */
[----:B------:R0:W5:Y:S03]  /*e1d0*/  @!P1 LD.E.128 R28, desc[UR56][R38.64] ;  /* 0x00000038261c9980 */ /* 0x000166000c101d00 */
[--C-:B------:R-:W-:Y:S01]  /*e1e0*/  @!P2 IMAD.WIDE R44, R45, 0x2, R20.reuse ;  /* 0x000000022d2ca825 */ /* 0x100fe200078e0214 */
[----:B------:R0:W5:Y:S03]  /*e1f0*/  @!P1 LD.E.128 R8, desc[UR56][R42.64] ;  /* 0x000000382a089980 */ /* 0x000166000c101d00 */
[----:B------:R-:W-:Y:S01]  /*e200*/  @!P0 IMAD.WIDE R20, R18, 0x2, R20 ;  /* 0x0000000212148825 */ /* 0x000fe200078e0214 */
[----:B------:R0:W5:Y:S04]  /*e210*/  @!P2 LD.E.128 R32, desc[UR56][R40.64] ;  /* 0x000000382820a980 */ /* 0x000168000c101d00 */
[----:B------:R0:W5:Y:S04]  /*e220*/  @!P0 LD.E.128 R4, desc[UR56][R20.64] ;  /* 0x0000003814048980 */ /* 0x000168000c101d00 */
[----:B------:R0:W5:Y:S02]  /*e230*/  @!P2 LD.E.128 R12, desc[UR56][R44.64] ;  /* 0x000000382c0ca980 */ /* 0x000164000c101d00 */
.L_x_577:
[----:B------:R-:W-:Y:S05]  /*e240*/  BSYNC B1 ;  /* 0x0000000000017941 */ /* 0x000fea0003800000 */
.L_x_576:
[----:B-1---5:R-:W-:Y:S01]  /*e250*/  IMAD.MOV.U32 R37, RZ, RZ, R25 ;  /* 0x000000ffff257224 */ /* 0x022fe200078e0019 */
[----:B------:R-:W-:Y:S01]  /*e260*/  MOV R3, R24 ;  /* 0x0000001800037202 */ /* 0x000fe20000000f00 */
[--C-:B0-2---:R-:W-:Y:S01]  /*e270*/  IMAD.MOV.U32 R40, RZ, RZ, R33.reuse ;  /* 0x000000ffff287224 */ /* 0x105fe200078e0021 */
[----:B------:R-:W-:Y:S01]  /*e280*/  SHF.R.U64 R50, R32, 0x10, R33 ;  /* 0x0000001020327819 */ /* 0x000fe20000001221 */
[----:B----4-:R-:W-:Y:S01]  /*e290*/  IMAD.MOV.U32 R20, RZ, RZ, R5 ;  /* 0x000000ffff147224 */ /* 0x010fe200078e0005 */
[----:B------:R-:W-:Y:S01]  /*e2a0*/  SHF.R.U32.HI R51, RZ, 0x10, R33 ;  /* 0x00000010ff337819 */ /* 0x000fe20000011621 */
[----:B------:R-:W-:Y:S01]  /*e2b0*/  IMAD.MOV.U32 R33, RZ, RZ, R34 ;  /* 0x000000ffff217224 */ /* 0x000fe200078e0022 */
[----:B------:R-:W-:Y:S01]  /*e2c0*/  SHF.R.U64 R52, R34, 0x10, R35 ;  /* 0x0000001022347819 */ /* 0x000fe20000001223 */
[----:B------:R-:W-:Y:S01]  /*e2d0*/  IMAD.MOV.U32 R41, RZ, RZ, R6 ;  /* 0x000000ffff297224 */ /* 0x000fe200078e0006 */
[----:B------:R-:W-:Y:S01]  /*e2e0*/  PRMT R34, R3, 0x5410, R37 ;  /* 0x0000541003227816 */ /* 0x000fe20000000025 */
[----:B------:R-:W-:Y:S01]  /*e2f0*/  IMAD.MOV.U32 R42, RZ, RZ, R35 ;  /* 0x000000ffff2a7224 */ /* 0x000fe200078e0023 */
[----:B------:R-:W-:Y:S01]  /*e300*/  LEA.HI R3, R206, R206, RZ, 0x1 ;  /* 0x000000cece037211 */ /* 0x000fe200078f08ff */
[----:B---3--:R-:W-:Y:S01]  /*e310*/  IMAD.MOV.U32 R21, RZ, RZ, R14 ;  /* 0x000000ffff157224 */ /* 0x008fe200078e000e */
[----:B------:R-:W-:Y:S01]  /*e320*/  SHF.R.U64 R54, R4, 0x10, R5 ;  /* 0x0000001004367819 */ /* 0x000fe20000001205 */
[----:B------:R-:W-:Y:S01]  /*e330*/  BSSY B1, `(.L_x_578) ;  /* 0x0000042000017945 */ /* 0x000fe20003800000 */
[----:B------:R-:W-:-:S02]  /*e340*/  LOP3.LUT R3, R3, 0xfffffffe, RZ, 0xc0, !PT ;  /* 0xfffffffe03037812 */ /* 0x000fc400078ec0ff */
[----:B------:R-:W-:Y:S02]  /*e350*/  SHF.R.U32.HI R55, RZ, 0x10, R5 ;  /* 0x00000010ff377819 */ /* 0x000fe40000011605 */
[----:B------:R-:W-:Y:S02]  /*e360*/  IADD3 R3, R206, -R3, RZ ;  /* 0x80000003ce037210 */ /* 0x000fe40007ffe0ff */
[--C-:B------:R-:W-:Y:S01]  /*e370*/  SHF.R.U64 R38, R24, 0x10, R25.reuse ;  /* 0x0000001018267819 */ /* 0x100fe20000001219 */
[----:B------:R-:W-:Y:S01]  /*e380*/  IMAD.MOV.U32 R24, RZ, RZ, R26 ;  /* 0x000000ffff187224 */ /* 0x000fe200078e001a */
[----:B------:R-:W-:Y:S02]  /*e390*/  SHF.L.U32 R5, R3, 0x1f, RZ ;  /* 0x0000001f03057819 */ /* 0x000fe400000006ff */
[----:B------:R-:W-:Y:S01]  /*e3a0*/  SHF.R.U32.HI R43, RZ, 0x10, R25 ;  /* 0x00000010ff2b7819 */ /* 0x000fe20000011619 */
[--C-:B------:R-:W-:Y:S01]  /*e3b0*/  IMAD.MOV.U32 R25, RZ, RZ, R27.reuse ;  /* 0x000000ffff197224 */ /* 0x100fe200078e001b */
[----:B------:R-:W0:Y:S01]  /*e3c0*/  SYNCS.PHASECHK.TRANS64.TRYWAIT P0, [R2+URZ+0x34800], R5 ;  /* 0x03480005020075a7 */ /* 0x000e22000800017f */
[----:B------:R-:W-:-:S02]  /*e3d0*/  SHF.R.U64 R44, R26, 0x10, R27 ;  /* 0x000000101a2c7819 */ /* 0x000fc4000000121b */
[----:B------:R-:W-:Y:S01]  /*e3e0*/  SHF.R.U32.HI R45, RZ, 0x10, R27 ;  /* 0x00000010ff2d7819 */ /* 0x000fe2000001161b */
[--C-:B------:R-:W-:Y:S01]  /*e3f0*/  IMAD.MOV.U32 R27, RZ, RZ, R29.reuse ;  /* 0x000000ffff1b7224 */ /* 0x100fe200078e001d */
[--C-:B------:R-:W-:Y:S02]  /*e400*/  SHF.R.U64 R46, R28, 0x10, R29.reuse ;  /* 0x000000101c2e7819 */ /* 0x100fe4000000121d */
[----:B------:R-:W-:Y:S01]  /*e410*/  SHF.R.U32.HI R47, RZ, 0x10, R29 ;  /* 0x00000010ff2f7819 */ /* 0x000fe2000001161d */
[--C-:B------:R-:W-:Y:S01]  /*e420*/  IMAD.MOV.U32 R29, RZ, RZ, R31.reuse ;  /* 0x000000ffff1d7224 */ /* 0x100fe200078e001f */
[--C-:B------:R-:W-:Y:S02]  /*e430*/  SHF.R.U64 R48, R30, 0x10, R31.reuse ;  /* 0x000000101e307819 */ /* 0x100fe4000000121f */
[----:B------:R-:W-:Y:S02]  /*e440*/  SHF.R.U32.HI R49, RZ, 0x10, R31 ;  /* 0x00000010ff317819 */ /* 0x000fe4000001161f */
[----:B------:R-:W-:Y:S01]  /*e450*/  MOV R26, R28 ;  /* 0x0000001c001a7202 */ /* 0x000fe20000000f00 */
[----:B------:R-:W-:Y:S01]  /*e460*/  IMAD.MOV.U32 R28, RZ, RZ, R30 ;  /* 0x000000ffff1c7224 */ /* 0x000fe200078e001e */
[----:B------:R-:W-:Y:S01]  /*e470*/  MOV R31, R32 ;  /* 0x00000020001f7202 */ /* 0x000fe20000000f00 */
[----:B------:R-:W-:Y:S01]  /*e480*/  IMAD.MOV.U32 R32, RZ, RZ, R10 ;  /* 0x000000ffff207224 */ /* 0x000fe200078e000a */
[----:B------:R-:W-:Y:S01]  /*e490*/  MOV R39, R4 ;  /* 0x0000000400277202 */ /* 0x000fe20000000f00 */
[--C-:B------:R-:W-:Y:S01]  /*e4a0*/  IMAD.MOV.U32 R4, RZ, RZ, R7.reuse ;  /* 0x000000ffff047224 */ /* 0x100fe200078e0007 */
[----:B------:R-:W-:Y:S01]  /*e4b0*/  SHF.R.U64 R56, R6, 0x10, R7 ;  /* 0x0000001006387819 */ /* 0x000fe20000001207 */
[----:B------:R-:W-:Y:S01]  /*e4c0*/  IMAD.MOV.U32 R6, RZ, RZ, R9 ;  /* 0x000000ffff067224 */ /* 0x000fe200078e0009 */
[----:B------:R-:W-:Y:S01]  /*e4d0*/  SHF.R.U32.HI R57, RZ, 0x10, R7 ;  /* 0x00000010ff397819 */ /* 0x000fe20000011607 */
[----:B------:R-:W-:Y:S01]  /*e4e0*/  IMAD.MOV.U32 R7, RZ, RZ, R11 ;  /* 0x000000ffff077224 */ /* 0x000fe200078e000b */
[----:B------:R-:W-:-:S02]  /*e4f0*/  SHF.R.U64 R58, R8, 0x10, R9 ;  /* 0x00000010083a7819 */ /* 0x000fc40000001209 */
[----:B------:R-:W-:Y:S01]  /*e500*/  SHF.R.U32.HI R59, RZ, 0x10, R9 ;  /* 0x00000010ff3b7819 */ /* 0x000fe20000011609 */
[----:B------:R-:W-:Y:S01]  /*e510*/  IMAD.MOV.U32 R9, RZ, RZ, R13 ;  /* 0x000000ffff097224 */ /* 0x000fe200078e000d */
[----:B------:R-:W-:Y:S01]  /*e520*/  SHF.R.U64 R60, R10, 0x10, R11 ;  /* 0x000000100a3c7819 */ /* 0x000fe2000000120b */
[----:B------:R-:W-:Y:S01]  /*e530*/  IMAD.MOV.U32 R10, RZ, RZ, R15 ;  /* 0x000000ffff0a7224 */ /* 0x000fe200078e000f */
[----:B------:R-:W-:Y:S02]  /*e540*/  MOV R30, R8 ;  /* 0x00000008001e7202 */ /* 0x000fe40000000f00 */
[----:B------:R-:W-:Y:S02]  /*e550*/  SHF.R.U32.HI R53, RZ, 0x10, R35 ;  /* 0x00000010ff357819 */ /* 0x000fe40000011623 */
[----:B------:R-:W-:Y:S02]  /*e560*/  SHF.R.U32.HI R11, RZ, 0x10, R11 ;  /* 0x00000010ff0b7819 */ /* 0x000fe4000001160b */
[----:B------:R-:W-:-:S02]  /*e570*/  MOV R8, R12 ;  /* 0x0000000c00087202 */ /* 0x000fc40000000f00 */
[--C-:B------:R-:W-:Y:S02]  /*e580*/  SHF.R.U64 R61, R12, 0x10, R13.reuse ;  /* 0x000000100c3d7819 */ /* 0x100fe4000000120d */
[----:B------:R-:W-:Y:S02]  /*e590*/  SHF.R.U32.HI R62, RZ, 0x10, R13 ;  /* 0x00000010ff3e7819 */ /* 0x000fe4000001160d */
[----:B------:R-:W-:Y:S02]  /*e5a0*/  VIMNMX R0, R0, 0x80, PT ;  /* 0x0000008000007848 */ /* 0x000fe40003fe0100 */
[--C-:B------:R-:W-:Y:S02]  /*e5b0*/  SHF.R.U64 R63, R14, 0x10, R15.reuse ;  /* 0x000000100e3f7819 */ /* 0x100fe4000000120f */
[----:B------:R-:W-:Y:S02]  /*e5c0*/  SHF.R.U32.HI R64, RZ, 0x10, R15 ;  /* 0x00000010ff407819 */ /* 0x000fe4000001160f */
        /* <DEDUP_REMOVED lines=19> */
[----:B------:R-:W-:Y:S02]  /*e700*/  ISETP.GE.AND P1, PT, R17, R0, PT ;  /* 0x000000001100720c */ /* 0x000fe40003f26270 */
[----:B------:R-:W-:Y:S02]  /*e710*/  PRMT R15, R8, 0x5410, R9 ;  /* 0x00005410080f7816 */ /* 0x000fe40000000009 */
[----:B------:R-:W-:Y:S02]  /*e720*/  PRMT R20, R61, 0x5410, R62 ;  /* 0x000054103d147816 */ /* 0x000fe4000000003e */
[----:B------:R-:W-:Y:S01]  /*e730*/  PRMT R21, R21, 0x5410, R10 ;  /* 0x0000541015157816 */ /* 0x000fe2000000000a */
[----:B0-----:R-:W-:Y:S06]  /*e740*/  @!P0 BRA `(.L_x_579) ;  /* 0x0000013400748947 */ /* 0x001fec0003800000 */
.L_x_816:
[----:B------:R-:W-:Y:S05]  /*e750*/  BSYNC B1 ;  /* 0x0000000000017941 */ /* 0x000fea0003800000 */
.L_x_578:
[----:B------:R-:W-:Y:S01]  /*e760*/  BSSY B1, `(.L_x_580) ;  /* 0x000011b000017945 */ /* 0x000fe20003800000 */
[----:B------:R-:W-:-:S03]  /*e770*/  PRMT R24, R63, 0x5410, R64 ;  /* 0x000054103f187816 */ /* 0x000fc60000000040 */
[----:B------:R-:W-:Y:S05]  /*e780*/  @P1 BRA `(.L_x_581) ;  /* 0x0000001000601947 */ /* 0x000fea0003800000 */
[----:B------:R-:W1:Y:S01]  /*e790*/  LDC R25, c[0x0][0x3f4] ;  /* 0x0000fd00ff197b82 */ /* 0x000e620000000800 */
[C---:B------:R-:W-:Y:S01]  /*e7a0*/  VIADD R4, R18.reuse, 0x20 ;  /* 0x0000002012047836 */ /* 0x040fe20000000000 */
[----:B------:R-:W-:Y:S01]  /*e7b0*/  BSSY B2, `(.L_x_582) ;  /* 0x0000061000027945 */ /* 0x000fe20003800000 */
[C---:B------:R-:W-:Y:S01]  /*e7c0*/  VIADD R6, R18.reuse, 0x40 ;  /* 0x0000004012067836 */ /* 0x040fe20000000000 */
[-C--:B-1----:R-:W-:Y:S02]  /*e7d0*/  ISETP.GE.AND P0, PT, R18, R25.reuse, PT ;  /* 0x000000191200720c */ /* 0x082fe40003f06270 */
[-C--:B------:R-:W-:Y:S02]  /*e7e0*/  ISETP.GE.AND P1, PT, R4, R25.reuse, PT ;  /* 0x000000190400720c */ /* 0x080fe40003f26270 */
[----:B------:R-:W-:-:S09]  /*e7f0*/  ISETP.GE.AND P2, PT, R6, R25, PT ;  /* 0x000000190600720c */ /* 0x000fd20003f46270 */
[----:B------:R-:W-:Y:S05]  /*e800*/  @P0 BRA `(.L_x_583) ;  /* 0x00000004006c0947 */ /* 0x000fea0003800000 */
[----:B------:R-:W-:Y:S01]  /*e810*/  LEA.HI R6, R25, R228, RZ, 0x1d ;  /* 0x000000e419067211 */ /* 0x000fe200078fe8ff */
[----:B------:R-:W-:Y:S01]  /*e820*/  HADD2.F32 R54, -RZ, R34.H0_H0 ;  /* 0x20000022ff367230 */ /* 0x000fe20000004100 */
[----:B------:R-:W-:Y:S01]  /*e830*/  LOP3.LUT R4, R191, 0x38, R18, 0xf8, !PT ;  /* 0x00000038bf047812 */ /* 0x000fe200078ef812 */
[--C-:B------:R-:W-:Y:S01]  /*e840*/  HADD2.F32 R56, -RZ, R39.reuse.H0_H0 ;  /* 0x20000027ff387230 */ /* 0x100fe20000004100 */
[----:B0-----:R-:W-:Y:S01]  /*e850*/  SHF.R.S32.HI R5, RZ, 0x1f, R6 ;  /* 0x0000001fff057819 */ /* 0x001fe20000011406 */
[----:B------:R-:W-:Y:S02]  /*e860*/  HADD2.F32 R53, -RZ, R40.H0_H0 ;  /* 0x20000028ff357230 */ /* 0x000fe40000004100 */
[----:B------:R-:W-:Y:S01]  /*e870*/  HADD2.F32 R55, -RZ, R39.H1_H1 ;  /* 0x30000027ff377230 */ /* 0x000fe20000004100 */
[----:B------:R-:W-:Y:S01]  /*e880*/  LEA.HI R7, R5, R6, RZ, 0x3 ;  /* 0x0000000605077211 */ /* 0x000fe200078f18ff */
[----:B------:R-:W-:Y:S01]  /*e890*/  IMAD.SHL.U32 R6, R6, 0x8, RZ ;  /* 0x0000000806067824 */ /* 0x000fe200078e00ff */
[----:B------:R-:W-:-:S02]  /*e8a0*/  LOP3.LUT R5, R4, R193, RZ, 0x3c, !PT ;  /* 0x000000c104057212 */ /* 0x000fc400078e3cff */
[----:B------:R-:W-:Y:S02]  /*e8b0*/  SHF.L.U32 R7, R7, 0xa, RZ ;  /* 0x0000000a07077819 */ /* 0x000fe400000006ff */
[----:B------:R-:W-:Y:S01]  /*e8c0*/  LOP3.LUT R6, R191, 0x38, R6, 0xf8, !PT ;  /* 0x00000038bf067812 */ /* 0x000fe200078ef806 */
[----:B------:R-:W-:Y:S01]  /*e8d0*/  IMAD R5, R192, 0x200, R5 ;  /* 0x00000200c0057824 */ /* 0x000fe200078e0205 */
[----:B------:R-:W-:Y:S02]  /*e8e0*/  LOP3.LUT R7, R7, 0x7fffe000, RZ, 0xc0, !PT ;  /* 0x7fffe00007077812 */ /* 0x000fe400078ec0ff */
[----:B------:R-:W-:Y:S01]  /*e8f0*/  LOP3.LUT R9, R6, R193, RZ, 0x3c, !PT ;  /* 0x000000c106097212 */ /* 0x000fe200078e3cff */
[----:B------:R-:W-:Y:S02]  /*e900*/  IMAD R43, R5, 0x2, R2 ;  /* 0x00000002052b7824 */ /* 0x000fe400078e0202 */
[----:B------:R-:W-:-:S03]  /*e910*/  IMAD R8, R192, 0x200, R7 ;  /* 0x00000200c0087824 */ /* 0x000fc600078e0207 */
[----:B------:R-:W0:Y:S02]  /*e920*/  LDS.128 R4, [R43+0x10400] ;  /* 0x010400002b047984 */ /* 0x000e240000000c00 */
[----:B------:R-:W-:-:S05]  /*e930*/  IADD3 R9, R8, R9, RZ ;  /* 0x0000000908097210 */ /* 0x000fca0007ffe0ff */
[----:B------:R-:W-:-:S05]  /*e940*/  IMAD R44, R9, 0x2, R2 ;  /* 0x00000002092c7824 */ /* 0x000fca00078e0202 */
[----:B------:R-:W1:Y:S01]  /*e950*/  LDS.128 R8, [R44+0x10400] ;  /* 0x010400002c087984 */ /* 0x000e620000000c00 */
[--C-:B0-----:R-:W-:Y:S02]  /*e960*/  HADD2.F32 R45, -RZ, R4.reuse.H0_H0 ;  /* 0x20000004ff2d7230 */ /* 0x101fe40000004100 */
[----:B------:R-:W-:Y:S02]  /*e970*/  HADD2.F32 R4, -RZ, R4.H1_H1 ;  /* 0x30000004ff047230 */ /* 0x000fe40000004100 */
[--C-:B------:R-:W-:Y:S02]  /*e980*/  HADD2.F32 R46, -RZ, R5.reuse.H0_H0 ;  /* 0x20000005ff2e7230 */ /* 0x100fe40000004100 */
[----:B------:R-:W-:Y:S02]  /*e990*/  HADD2.F32 R5, -RZ, R5.H1_H1 ;  /* 0x30000005ff057230 */ /* 0x000fe40000004100 */
[--C-:B------:R-:W-:Y:S02]  /*e9a0*/  HADD2.F32 R47, -RZ, R6.reuse.H0_H0 ;  /* 0x20000006ff2f7230 */ /* 0x100fe40000004100 */
[----:B------:R-:W-:-:S02]  /*e9b0*/  HADD2.F32 R6, -RZ, R6.H1_H1 ;  /* 0x30000006ff067230 */ /* 0x000fc40000004100 */
[--C-:B-1----:R-:W-:Y:S02]  /*e9c0*/  HADD2.F32 R49, -RZ, R8.reuse.H0_H0 ;  /* 0x20000008ff317230 */ /* 0x102fe40000004100 */
[----:B------:R-:W-:Y:S02]  /*e9d0*/  HADD2.F32 R8, -RZ, R8.H1_H1 ;  /* 0x30000008ff087230 */ /* 0x000fe40000004100 */
[----:B------:R-:W-:Y:S02]  /*e9e0*/  HADD2.F32 R50, -RZ, R9.H0_H0 ;  /* 0x20000009ff327230 */ /* 0x000fe40000004100 */
[C---:B------:R-:W-:Y:S01]  /*e9f0*/  FMUL.FTZ R58, R49.reuse, R56 ;  /* 0x00000038313a7220 */ /* 0x040fe20000410000 */
[-C--:B------:R-:W-:Y:S01]  /*ea00*/  FMUL.FTZ R60, R49, R54.reuse ;  /* 0x00000036313c7220 */ /* 0x080fe20000410000 */
[----:B------:R-:W-:Y:S02]  /*ea10*/  HADD2.F32 R49, -RZ, R35.H0_H0 ;  /* 0x20000023ff317230 */ /* 0x000fe40000004100 */
[----:B------:R-:W-:Y:S01]  /*ea20*/  FMUL.FTZ R57, R8, R53 ;  /* 0x0000003508397220 */ /* 0x000fe20000410000 */
[C---:B------:R-:W-:Y:S01]  /*ea30*/  FFMA.FTZ R58, R45.reuse, R54, -R58 ;  /* 0x000000362d3a7223 */ /* 0x040fe2000001083a */
[----:B------:R-:W-:Y:S01]  /*ea40*/  FFMA.FTZ R60, R45, R56, R60 ;  /* 0x000000382d3c7223 */ /* 0x000fe2000001003c */
[----:B------:R-:W-:-:S02]  /*ea50*/  HADD2.F32 R45, -RZ, R34.H1_H1 ;  /* 0x30000022ff2d7230 */ /* 0x000fc40000004100 */
[-C--:B------:R-:W-:Y:S01]  /*ea60*/  FMUL.FTZ R59, R8, R49.reuse ;  /* 0x00000031083b7220 */ /* 0x080fe20000410000 */
[----:B------:R-:W-:Y:S01]  /*ea70*/  FFMA.FTZ R57, R4, R49, -R57 ;  /* 0x0000003104397223 */ /* 0x000fe20000010839 */
[C---:B------:R-:W-:Y:S01]  /*ea80*/  FMUL.FTZ R49, R50.reuse, R55 ;  /* 0x0000003732317220 */ /* 0x040fe20000410000 */
[----:B------:R-:W-:Y:S02]  /*ea90*/  HADD2.F32 R9, -RZ, R9.H1_H1 ;  /* 0x30000009ff097230 */ /* 0x000fe40000004100 */
[----:B------:R-:W-:Y:S01]  /*eaa0*/  FMUL.FTZ R50, R50, R45 ;  /* 0x0000002d32327220 */ /* 0x000fe20000410000 */
[----:B------:R-:W-:Y:S02]  /*eab0*/  HADD2.F32 R54, -RZ, R40.H1_H1 ;  /* 0x30000028ff367230 */ /* 0x000fe40000004100 */
[----:B------:R-:W-:Y:S01]  /*eac0*/  FFMA.FTZ R59, R4, R53, R59 ;  /* 0x00000035043b7223 */ /* 0x000fe2000001003b */
[----:B------:R-:W-:Y:S02]  /*ead0*/  HADD2.F32 R4, -RZ, R35.H1_H1 ;  /* 0x30000023ff047230 */ /* 0x000fe40000004100 */
[C---:B------:R-:W-:Y:S01]  /*eae0*/  FFMA.FTZ R49, R46.reuse, R45, -R49 ;  /* 0x0000002d2e317223 */ /* 0x040fe20000010831 */
[----:B------:R-:W-:Y:S01]  /*eaf0*/  FFMA.FTZ R50, R46, R55, R50 ;  /* 0x000000372e327223 */ /* 0x000fe20000010032 */
[----:B------:R-:W-:-:S02]  /*eb00*/  HADD2.F32 R51, -RZ, R10.H0_H0 ;  /* 0x2000000aff337230 */ /* 0x000fc40000004100 */
[C---:B------:R-:W-:Y:S01]  /*eb10*/  FMUL.FTZ R56, R9.reuse, R54 ;  /* 0x0000003609387220 */ /* 0x040fe20000410000 */
[----:B------:R-:W-:Y:S02]  /*eb20*/  HADD2.F32 R8, -RZ, R37.H0_H0 ;  /* 0x20000025ff087230 */ /* 0x000fe40000004100 */
[-C--:B------:R-:W-:Y:S01]  /*eb30*/  FMUL.FTZ R62, R9, R4.reuse ;  /* 0x00000004093e7220 */ /* 0x080fe20000410000 */
[----:B------:R-:W-:Y:S02]  /*eb40*/  HADD2.F32 R46, -RZ, R41.H0_H0 ;  /* 0x20000029ff2e7230 */ /* 0x000fe40000004100 */
[----:B------:R-:W-:Y:S01]  /*eb50*/  FFMA.FTZ R56, R5, R4, -R56 ;  /* 0x0000000405387223 */ /* 0x000fe20000010838 */
[----:B------:R-:W-:Y:S02]  /*eb60*/  HADD2.F32 R10, -RZ, R10.H1_H1 ;  /* 0x3000000aff0a7230 */ /* 0x000fe40000004100 */
[----:B------:R-:W-:Y:S01]  /*eb70*/  FMUL.FTZ R55, R51, R8 ;  /* 0x0000000833377220 */ /* 0x000fe20000410000 */
[----:B------:R-:W-:-:S02]  /*eb80*/  HADD2.F32 R45, -RZ, R42.H0_H0 ;  /* 0x2000002aff2d7230 */ /* 0x000fc40000004100 */
[----:B------:R-:W-:Y:S01]  /*eb90*/  FMUL.FTZ R4, R51, R46 ;  /* 0x0000002e33047220 */ /* 0x000fe20000410000 */
[----:B------:R-:W-:Y:S02]  /*eba0*/  HADD2.F32 R9, -RZ, R38.H0_H0 ;  /* 0x20000026ff097230 */ /* 0x000fe40000004100 */
[----:B------:R-:W-:Y:S01]  /*ebb0*/  FFMA.FTZ R51, R5, R54, R62 ;  /* 0x0000003605337223 */ /* 0x000fe2000001003e */
[C---:B------:R-:W-:Y:S01]  /*ebc0*/  FFMA.FTZ R55, R47.reuse, R46, R55 ;  /* 0x0000002e2f377223 */ /* 0x040fe20000010037 */
[C---:B------:R-:W-:Y:S01]  /*ebd0*/  FMUL.FTZ R5, R10.reuse, R45 ;  /* 0x0000002d0a057220 */ /* 0x040fe20000410000 */
[----:B------:R-:W-:Y:S01]  /*ebe0*/  FFMA.FTZ R53, R47, R8, -R4 ;  /* 0x000000082f357223 */ /* 0x000fe20000010804 */
[-C--:B------:R-:W-:Y:S01]  /*ebf0*/  FMUL.FTZ R47, R10, R9.reuse ;  /* 0x000000090a2f7220 */ /* 0x080fe20000410000 */
[----:B------:R-:W-:Y:S02]  /*ec00*/  HADD2.F32 R52, -RZ, R11.H0_H0 ;  /* 0x2000000bff347230 */ /* 0x000fe40000004100 */
[----:B------:R-:W-:Y:S01]  /*ec10*/  FFMA.FTZ R10, R6, R9, -R5 ;  /* 0x00000009060a7223 */ /* 0x000fe20000010805 */
[----:B------:R-:W-:-:S02]  /*ec20*/  HADD2.F32 R9, -RZ, R41.H1_H1 ;  /* 0x30000029ff097230 */ /* 0x000fc40000004100 */
[----:B------:R-:W-:Y:S01]  /*ec30*/  FFMA.FTZ R46, R6, R45, R47 ;  /* 0x0000002d062e7223 */ /* 0x000fe2000001002f */
[----:B------:R-:W-:Y:S02]  /*ec40*/  HADD2.F32 R5, -RZ, R37.H1_H1 ;  /* 0x30000025ff057230 */ /* 0x000fe40000004100 */
[----:B------:R-:W-:Y:S02]  /*ec50*/  HADD2.F32 R11, -RZ, R11.H1_H1 ;  /* 0x3000000bff0b7230 */ /* 0x000fe40000004100 */
[C---:B------:R-:W-:Y:S01]  /*ec60*/  FMUL.FTZ R45, R52.reuse, R9 ;  /* 0x00000009342d7220 */ /* 0x040fe20000410000 */
[----:B------:R-:W-:Y:S02]  /*ec70*/  HADD2.F32 R8, -RZ, R42.H1_H1 ;  /* 0x3000002aff087230 */ /* 0x000fe40000004100 */
[----:B------:R-:W-:Y:S01]  /*ec80*/  FMUL.FTZ R52, R52, R5 ;  /* 0x0000000534347220 */ /* 0x000fe20000410000 */
[----:B------:R-:W-:Y:S02]  /*ec90*/  HADD2.F32 R4, -RZ, R38.H1_H1 ;  /* 0x30000026ff047230 */ /* 0x000fe40000004100 */
[----:B------:R-:W-:-:S02]  /*eca0*/  HADD2.F32 R48, -RZ, R7.H0_H0 ;  /* 0x20000007ff307230 */ /* 0x000fc40000004100 */
[C---:B------:R-:W-:Y:S01]  /*ecb0*/  FMUL.FTZ R6, R11.reuse, R8 ;  /* 0x000000080b067220 */ /* 0x040fe20000410000 */
[----:B------:R-:W-:Y:S02]  /*ecc0*/  HADD2.F32 R7, -RZ, R7.H1_H1 ;  /* 0x30000007ff077230 */ /* 0x000fe40000004100 */
[-C--:B------:R-:W-:Y:S01]  /*ecd0*/  FMUL.FTZ R47, R11, R4.reuse ;  /* 0x000000040b2f7220 */ /* 0x080fe20000410000 */
[C---:B------:R-:W-:Y:S01]  /*ece0*/  FFMA.FTZ R45, R48.reuse, R5, -R45 ;  /* 0x00000005302d7223 */ /* 0x040fe2000001082d */
[----:B------:R-:W-:Y:S01]  /*ecf0*/  FFMA.FTZ R11, R48, R9, R52 ;  /* 0x00000009300b7223 */ /* 0x000fe20000010034 */
[C---:B------:R-:W-:Y:S01]  /*ed00*/  FFMA.FTZ R48, R7.reuse, R4, -R6 ;  /* 0x0000000407307223 */ /* 0x040fe20000010806 */
[----:B------:R-:W-:Y:S01]  /*ed10*/  FFMA.FTZ R52, R7, R8, R47 ;  /* 0x0000000807347223 */ /* 0x000fe2000001002f */
[----:B------:R-:W-:Y:S02]  /*ed20*/  F2FP.F16.F32.PACK_AB R4, R57, R58 ;  /* 0x0000003a3904723e */ /* 0x000fe400000000ff */
[----:B------:R-:W-:-:S02]  /*ed30*/  F2FP.F16.F32.PACK_AB R5, R56, R49 ;  /* 0x000000313805723e */ /* 0x000fc400000000ff */
[----:B------:R-:W-:Y:S02]  /*ed40*/  F2FP.F16.F32.PACK_AB R6, R10, R53 ;  /* 0x000000350a06723e */ /* 0x000fe400000000ff */
[----:B------:R-:W-:Y:S02]  /*ed50*/  F2FP.F16.F32.PACK_AB R7, R48, R45 ;  /* 0x0000002d3007723e */ /* 0x000fe400000000ff */
[----:B------:R-:W-:Y:S02]  /*ed60*/  F2FP.F16.F32.PACK_AB R8, R59, R60 ;  /* 0x0000003c3b08723e */ /* 0x000fe400000000ff */
[----:B------:R-:W-:Y:S01]  /*ed70*/  F2FP.F16.F32.PACK_AB R9, R51, R50 ;  /* 0x000000323309723e */ /* 0x000fe200000000ff */
[----:B------:R1:W-:Y:S01]  /*ed80*/  STS.128 [R43+0x10400], R4 ;  /* 0x010400042b007388 */ /* 0x0003e20000000c00 */
[----:B------:R-:W-:Y:S02]  /*ed90*/  F2FP.F16.F32.PACK_AB R10, R46, R55 ;  /* 0x000000372e0a723e */ /* 0x000fe400000000ff */
[----:B------:R-:W-:-:S05]  /*eda0*/  F2FP.F16.F32.PACK_AB R11, R52, R11 ;  /* 0x0000000b340b723e */ /* 0x000fca00000000ff */
[----:B------:R1:W-:Y:S02]  /*edb0*/  STS.128 [R44+0x10400], R8 ;  /* 0x010400082c007388 */ /* 0x0003e40000000c00 */
.L_x_583:
[----:B------:R-:W-:Y:S05]  /*edc0*/  BSYNC B2 ;  /* 0x0000000000027941 */ /* 0x000fea0003800000 */
.L_x_582:
[----:B------:R-:W-:Y:S04]  /*edd0*/  BSSY B2, `(.L_x_584) ;  /* 0x000005a000027945 */ /* 0x000fe80003800000 */
[----:B------:R-:W-:Y:S05]  /*ede0*/  @P1 BRA `(.L_x_585) ;  /* 0x0000000400601947 */ /* 0x000fea0003800000 */
[----:B------:R-:W2:Y:S01]  /*edf0*/  LDL R60, [R1+0x78] ;  /* 0x00007800013c7983 */ /* 0x000ea20000100800 */
[----:B-1----:R-:W-:Y:S01]  /*ee00*/  LEA.HI R4, R25, R229, RZ, 0x1d ;  /* 0x000000e519047211 */ /* 0x002fe200078fe8ff */
[----:B------:R-:W-:Y:S02]  /*ee10*/  HADD2.F32 R55, -RZ, R30.H0_H0 ;  /* 0x2000001eff377230 */ /* 0x000fe40000004100 */
[----:B------:R-:W-:Y:S01]  /*ee20*/  HADD2.F32 R53, -RZ, R26.H0_H0 ;  /* 0x2000001aff357230 */ /* 0x000fe20000004100 */
[----:B0-----:R-:W-:Y:S01]  /*ee30*/  SHF.R.S32.HI R5, RZ, 0x1f, R4 ;  /* 0x0000001fff057819 */ /* 0x001fe20000011404 */
[----:B------:R-:W-:-:S03]  /*ee40*/  HADD2.F32 R57, -RZ, R31.H0_H0 ;  /* 0x2000001fff397230 */ /* 0x000fc60000004100 */
        /* <DEDUP_REMOVED lines=8> */
[----:B------:R-:W-:-:S05]  /*eed0*/  IMAD R43, R9, 0x2, R2 ;  /* 0x00000002092b7824 */ /* 0x000fca00078e0202 */
[----:B------:R-:W0:Y:S02]  /*eee0*/  LDS.128 R8, [R43+0x10400] ;  /* 0x010400002b087984 */ /* 0x000e240000000c00 */
[--C-:B0-----:R-:W-:Y:S02]  /*eef0*/  HADD2.F32 R48, -RZ, R8.reuse.H0_H0 ;  /* 0x20000008ff307230 */ /* 0x101fe40000004100 */
[----:B------:R-:W-:Y:S02]  /*ef00*/  HADD2.F32 R8, -RZ, R8.H1_H1 ;  /* 0x30000008ff087230 */ /* 0x000fe40000004100 */
[----:B------:R-:W-:Y:S02]  /*ef10*/  HADD2.F32 R49, -RZ, R9.H0_H0 ;  /* 0x20000009ff317230 */ /* 0x000fe40000004100 */
[C---:B------:R-:W-:Y:S01]  /*ef20*/  FMUL.FTZ R59, R48.reuse, R55 ;  /* 0x00000037303b7220 */ /* 0x040fe20000410000 */
[----:B------:R-:W-:Y:S01]  /*ef30*/  FMUL.FTZ R61, R48, R53 ;  /* 0x00000035303d7220 */ /* 0x000fe20000410000 */
[----:B------:R-:W-:-:S02]  /*ef40*/  HADD2.F32 R48, -RZ, R30.H1_H1 ;  /* 0x3000001eff307230 */ /* 0x000fc40000004100 */
[----:B------:R-:W-:Y:S01]  /*ef50*/  FMUL.FTZ R63, R8, R57 ;  /* 0x00000039083f7220 */ /* 0x000fe20000410000 */
[----:B------:R-:W-:Y:S02]  /*ef60*/  HADD2.F32 R9, -RZ, R9.H1_H1 ;  /* 0x30000009ff097230 */ /* 0x000fe40000004100 */
[--C-:B------:R-:W-:Y:S02]  /*ef70*/  HADD2.F32 R50, -RZ, R10.reuse.H0_H0 ;  /* 0x2000000aff327230 */ /* 0x100fe40000004100 */
[----:B------:R-:W-:Y:S01]  /*ef80*/  FMUL.FTZ R56, R49, R48 ;  /* 0x0000003031387220 */ /* 0x000fe20000410000 */
[----:B------:R-:W-:Y:S02]  /*ef90*/  HADD2.F32 R10, -RZ, R10.H1_H1 ;  /* 0x3000000aff0a7230 */ /* 0x000fe40000004100 */
[--C-:B------:R-:W-:Y:S02]  /*efa0*/  HADD2.F32 R51, -RZ, R11.reuse.H0_H0 ;  /* 0x2000000bff337230 */ /* 0x100fe40000004100 */
[----:B------:R-:W-:Y:S01]  /*efb0*/  HADD2.F32 R11, -RZ, R11.H1_H1 ;  /* 0x3000000bff0b7230 */ /* 0x000fe20000004100 */
[----:B--2---:R-:W0:Y:S02]  /*efc0*/  LDS.128 R4, [R60] ;  /* 0x000000003c047984 */ /* 0x004e240000000c00 */
[----:B0-----:R-:W-:-:S02]  /*efd0*/  HADD2.F32 R44, -RZ, R4.H0_H0 ;  /* 0x20000004ff2c7230 */ /* 0x001fc40000004100 */
[----:B------:R-:W-:Y:S02]  /*efe0*/  HADD2.F32 R4, -RZ, R4.H1_H1 ;  /* 0x30000004ff047230 */ /* 0x000fe40000004100 */
[----:B------:R-:W-:Y:S02]  /*eff0*/  HADD2.F32 R45, -RZ, R5.H0_H0 ;  /* 0x20000005ff2d7230 */ /* 0x000fe40000004100 */
[C---:B------:R-:W-:Y:S01]  /*f000*/  FFMA.FTZ R59, R44.reuse, R53, -R59 ;  /* 0x000000352c3b7223 */ /* 0x040fe2000001083b */
[----:B------:R-:W-:Y:S02]  /*f010*/  HADD2.F32 R53, -RZ, R27.H0_H0 ;  /* 0x2000001bff357230 */ /* 0x000fe40000004100 */
[----:B------:R-:W-:Y:S01]  /*f020*/  FFMA.FTZ R61, R44, R55, R61 ;  /* 0x000000372c3d7223 */ /* 0x000fe2000001003d */
[----:B------:R-:W-:Y:S02]  /*f030*/  HADD2.F32 R44, -RZ, R26.H1_H1 ;  /* 0x3000001aff2c7230 */ /* 0x000fe40000004100 */
[----:B------:R-:W-:-:S02]  /*f040*/  HADD2.F32 R5, -RZ, R5.H1_H1 ;  /* 0x30000005ff057230 */ /* 0x000fc40000004100 */
[-C--:B------:R-:W-:Y:S01]  /*f050*/  FMUL.FTZ R55, R8, R53.reuse ;  /* 0x0000003508377220 */ /* 0x080fe20000410000 */
[C---:B------:R-:W-:Y:S01]  /*f060*/  FFMA.FTZ R52, R4.reuse, R53, -R63 ;  /* 0x0000003504347223 */ /* 0x040fe2000001083f */
[----:B------:R-:W-:Y:S01]  /*f070*/  FMUL.FTZ R49, R49, R44 ;  /* 0x0000002c31317220 */ /* 0x000fe20000410000 */
[----:B------:R-:W-:Y:S02]  /*f080*/  HADD2.F32 R8, -RZ, R31.H1_H1 ;  /* 0x3000001fff087230 */ /* 0x000fe40000004100 */
[----:B------:R-:W-:Y:S01]  /*f090*/  FFMA.FTZ R54, R4, R57, R55 ;  /* 0x0000003904367223 */ /* 0x000fe20000010037 */
[----:B------:R-:W-:Y:S02]  /*f0a0*/  HADD2.F32 R4, -RZ, R27.H1_H1 ;  /* 0x3000001bff047230 */ /* 0x000fe40000004100 */
[C---:B------:R-:W-:Y:S01]  /*f0b0*/  FFMA.FTZ R48, R45.reuse, R48, R49 ;  /* 0x000000302d307223 */ /* 0x040fe20000010031 */
[----:B------:R-:W-:Y:S02]  /*f0c0*/  HADD2.F32 R49, -RZ, R32.H0_H0 ;  /* 0x20000020ff317230 */ /* 0x000fe40000004100 */
[----:B------:R-:W-:Y:S01]  /*f0d0*/  FFMA.FTZ R56, R45, R44, -R56 ;  /* 0x0000002c2d387223 */ /* 0x000fe20000010838 */
[----:B------:R-:W-:-:S02]  /*f0e0*/  HADD2.F32 R46, -RZ, R6.H0_H0 ;  /* 0x20000006ff2e7230 */ /* 0x000fc40000004100 */
[C---:B------:R-:W-:Y:S01]  /*f0f0*/  FMUL.FTZ R44, R9.reuse, R8 ;  /* 0x00000008092c7220 */ /* 0x040fe20000410000 */
[----:B------:R-:W-:Y:S02]  /*f100*/  HADD2.F32 R45, -RZ, R28.H0_H0 ;  /* 0x2000001cff2d7230 */ /* 0x000fe40000004100 */
[-C--:B------:R-:W-:Y:S01]  /*f110*/  FMUL.FTZ R58, R9, R4.reuse ;  /* 0x00000004093a7220 */ /* 0x080fe20000410000 */
[----:B------:R-:W-:Y:S02]  /*f120*/  HADD2.F32 R53, -RZ, R33.H0_H0 ;  /* 0x20000021ff357230 */ /* 0x000fe40000004100 */
[C---:B------:R-:W-:Y:S01]  /*f130*/  FMUL.FTZ R63, R50.reuse, R49 ;  /* 0x00000031323f7220 */ /* 0x040fe20000410000 */
[----:B------:R-:W-:Y:S02]  /*f140*/  HADD2.F32 R9, -RZ, R29.H0_H0 ;  /* 0x2000001dff097230 */ /* 0x000fe40000004100 */
[C---:B------:R-:W-:Y:S01]  /*f150*/  FFMA.FTZ R55, R5.reuse, R4, -R44 ;  /* 0x0000000405377223 */ /* 0x040fe2000001082c */
[-C--:B------:R-:W-:Y:S01]  /*f160*/  FMUL.FTZ R50, R50, R45.reuse ;  /* 0x0000002d32327220 */ /* 0x080fe20000410000 */
[----:B------:R-:W-:Y:S01]  /*f170*/  FFMA.FTZ R57, R5, R8, R58 ;  /* 0x0000000805397223 */ /* 0x000fe2000001003a */
[----:B------:R-:W-:Y:S01]  /*f180*/  FFMA.FTZ R63, R46, R45, -R63 ;  /* 0x0000002d2e3f7223 */ /* 0x000fe2000001083f */
[----:B------:R-:W-:-:S02]  /*f190*/  HADD2.F32 R6, -RZ, R6.H1_H1 ;  /* 0x30000006ff067230 */ /* 0x000fc40000004100 */
[C---:B------:R-:W-:Y:S01]  /*f1a0*/  FMUL.FTZ R5, R10.reuse, R53 ;  /* 0x000000350a057220 */ /* 0x040fe20000410000 */
[----:B------:R-:W-:Y:S01]  /*f1b0*/  FMUL.FTZ R45, R10, R9 ;  /* 0x000000090a2d7220 */ /* 0x000fe20000410000 */
[----:B------:R-:W-:Y:S02]  /*f1c0*/  HADD2.F32 R10, -RZ, R32.H1_H1 ;  /* 0x30000020ff0a7230 */ /* 0x000fe40000004100 */
[----:B------:R-:W-:Y:S01]  /*f1d0*/  FFMA.FTZ R50, R46, R49, R50 ;  /* 0x000000312e327223 */ /* 0x000fe20000010032 */
[----:B------:R-:W-:Y:S02]  /*f1e0*/  HADD2.F32 R44, -RZ, R33.H1_H1 ;  /* 0x30000021ff2c7230 */ /* 0x000fe40000004100 */
[C---:B------:R-:W-:Y:S01]  /*f1f0*/  FFMA.FTZ R46, R6.reuse, R9, -R5 ;  /* 0x00000009062e7223 */ /* 0x040fe20000010805 */
[----:B------:R-:W-:Y:S02]  /*f200*/  HADD2.F32 R4, -RZ, R28.H1_H1 ;  /* 0x3000001cff047230 */ /* 0x000fe40000004100 */
[----:B------:R-:W-:Y:S01]  /*f210*/  FFMA.FTZ R45, R6, R53, R45 ;  /* 0x00000035062d7223 */ /* 0x000fe2000001002d */
[----:B------:R-:W-:-:S02]  /*f220*/  HADD2.F32 R8, -RZ, R29.H1_H1 ;  /* 0x3000001dff087230 */ /* 0x000fc40000004100 */
[----:B------:R-:W-:Y:S01]  /*f230*/  FMUL.FTZ R6, R51, R10 ;  /* 0x0000000a33067220 */ /* 0x000fe20000410000 */
[--C-:B------:R-:W-:Y:S02]  /*f240*/  HADD2.F32 R47, -RZ, R7.reuse.H0_H0 ;  /* 0x20000007ff2f7230 */ /* 0x100fe40000004100 */
[----:B------:R-:W-:Y:S01]  /*f250*/  FMUL.FTZ R58, R11, R44 ;  /* 0x0000002c0b3a7220 */ /* 0x000fe20000410000 */
[----:B------:R-:W-:Y:S02]  /*f260*/  HADD2.F32 R7, -RZ, R7.H1_H1 ;  /* 0x30000007ff077230 */ /* 0x000fe40000004100 */
[----:B------:R-:W-:Y:S01]  /*f270*/  FMUL.FTZ R51, R51, R4 ;  /* 0x0000000433337220 */ /* 0x000fe20000410000 */
[----:B------:R-:W-:Y:S01]  /*f280*/  FMUL.FTZ R5, R11, R8 ;  /* 0x000000080b057220 */ /* 0x000fe20000410000 */
[----:B------:R-:W-:Y:S01]  /*f290*/  FFMA.FTZ R11, R47, R4, -R6 ;  /* 0x000000042f0b7223 */ /* 0x000fe20000010806 */
[----:B------:R-:W-:Y:S01]  /*f2a0*/  F2FP.F16.F32.PACK_AB R4, R52, R59 ;  /* 0x0000003b3404723e */ /* 0x000fe200000000ff */
[----:B------:R-:W-:Y:S01]  /*f2b0*/  FFMA.FTZ R58, R7, R8, -R58 ;  /* 0x00000008073a7223 */ /* 0x000fe2000001083a */
[----:B------:R-:W-:Y:S01]  /*f2c0*/  FFMA.FTZ R51, R47, R10, R51 ;  /* 0x0000000a2f337223 */ /* 0x000fe20000010033 */
[----:B------:R-:W-:Y:S01]  /*f2d0*/  FFMA.FTZ R44, R7, R44, R5 ;  /* 0x0000002c072c7223 */ /* 0x000fe20000010005 */
[----:B------:R-:W-:-:S02]  /*f2e0*/  F2FP.F16.F32.PACK_AB R5, R55, R56 ;  /* 0x000000383705723e */ /* 0x000fc400000000ff */
[----:B------:R-:W-:Y:S02]  /*f2f0*/  F2FP.F16.F32.PACK_AB R6, R46, R63 ;  /* 0x0000003f2e06723e */ /* 0x000fe400000000ff */
[----:B------:R-:W-:Y:S02]  /*f300*/  F2FP.F16.F32.PACK_AB R7, R58, R11 ;  /* 0x0000000b3a07723e */ /* 0x000fe400000000ff */
[----:B------:R-:W-:Y:S02]  /*f310*/  F2FP.F16.F32.PACK_AB R8, R54, R61 ;  /* 0x0000003d3608723e */ /* 0x000fe400000000ff */
[----:B------:R-:W-:Y:S01]  /*f320*/  F2FP.F16.F32.PACK_AB R9, R57, R48 ;  /* 0x000000303909723e */ /* 0x000fe200000000ff */
[----:B------:R2:W-:Y:S01]  /*f330*/  STS.128 [R60], R4 ;  /* 0x000000043c007388 */ /* 0x0005e20000000c00 */
[----:B------:R-:W-:Y:S02]  /*f340*/  F2FP.F16.F32.PACK_AB R10, R45, R50 ;  /* 0x000000322d0a723e */ /* 0x000fe400000000ff */
[----:B------:R-:W-:-:S05]  /*f350*/  F2FP.F16.F32.PACK_AB R11, R44, R51 ;  /* 0x000000332c0b723e */ /* 0x000fca00000000ff */
[----:B------:R2:W-:Y:S02]  /*f360*/  STS.128 [R43+0x10400], R8 ;  /* 0x010400082b007388 */ /* 0x0005e40000000c00 */
.L_x_585:
[----:B------:R-:W-:Y:S05]  /*f370*/  BSYNC B2 ;  /* 0x0000000000027941 */ /* 0x000fea0003800000 */
.L_x_584:
[----:B------:R-:W-:Y:S05]  /*f380*/  @P2 BRA `(.L_x_581) ;  /* 0x0000000400602947 */ /* 0x000fea0003800000 */
[----:B------:R-:W3:Y:S01]  /*f390*/  LDL R59, [R1+0x70] ;  /* 0x00007000013b7983 */ /* 0x000ee20000100800 */
[----:B------:R-:W-:Y:S01]  /*f3a0*/  LEA.HI R25, R25, R230, RZ, 0x1d ;  /* 0x000000e619197211 */ /* 0x000fe200078fe8ff */
[----:B------:R-:W-:Y:S02]  /*f3b0*/  HADD2.F32 R52, -RZ, R3.H0_H0 ;  /* 0x20000003ff347230 */ /* 0x000fe40000004100 */
[--C-:B------:R-:W-:Y:S01]  /*f3c0*/  HADD2.F32 R54, -RZ, R15.reuse.H0_H0 ;  /* 0x2000000fff367230 */ /* 0x100fe20000004100 */
[----:B-12---:R-:W-:Y:S01]  /*f3d0*/  SHF.R.S32.HI R4, RZ, 0x1f, R25 ;  /* 0x0000001fff047819 */ /* 0x006fe20000011419 */
[----:B------:R-:W-:Y:S02]  /*f3e0*/  HADD2.F32 R51, -RZ, R20.H0_H0 ;  /* 0x20000014ff337230 */ /* 0x000fe40000004100 */
[----:B------:R-:W-:Y:S01]  /*f3f0*/  HADD2.F32 R53, -RZ, R15.H1_H1 ;  /* 0x3000000fff357230 */ /* 0x000fe20000004100 */
[----:B0-----:R-:W-:Y:S01]  /*f400*/  LEA.HI R5, R4, R25, RZ, 0x3 ;  /* 0x0000001904057211 */ /* 0x001fe200078f18ff */
[----:B------:R-:W-:-:S03]  /*f410*/  IMAD.SHL.U32 R4, R25, 0x8, RZ ;  /* 0x0000000819047824 */ /* 0x000fc600078e00ff */
[----:B------:R-:W-:Y:S02]  /*f420*/  SHF.L.U32 R5, R5, 0xa, RZ ;  /* 0x0000000a05057819 */ /* 0x000fe400000006ff */
[----:B------:R-:W-:Y:S02]  /*f430*/  LOP3.LUT R4, R191, 0x38, R4, 0xf8, !PT ;  /* 0x00000038bf047812 */ /* 0x000fe400078ef804 */
[----:B------:R-:W-:Y:S02]  /*f440*/  LOP3.LUT R5, R5, 0x7fffe000, RZ, 0xc0, !PT ;  /* 0x7fffe00005057812 */ /* 0x000fe400078ec0ff */
[----:B------:R-:W-:-:S03]  /*f450*/  LOP3.LUT R9, R4, R193, RZ, 0x3c, !PT ;  /* 0x000000c104097212 */ /* 0x000fc600078e3cff */
[----:B------:R-:W-:-:S04]  /*f460*/  IMAD R8, R192, 0x200, R5 ;  /* 0x00000200c0087824 */ /* 0x000fc800078e0205 */
        /* <DEDUP_REMOVED lines=8> */
[----:B------:R-:W-:-:S02]  /*f4f0*/  HADD2.F32 R47, -RZ, R12.H0_H0 ;  /* 0x2000000cff2f7230 */ /* 0x000fc40000004100 */
[C---:B------:R-:W-:Y:S01]  /*f500*/  FMUL.FTZ R55, R8.reuse, R51 ;  /* 0x0000003308377220 */ /* 0x040fe20000410000 */
[----:B------:R-:W-:Y:S02]  /*f510*/  HADD2.F32 R9, -RZ, R9.H1_H1 ;  /* 0x30000009ff097230 */ /* 0x000fe40000004100 */
[--C-:B------:R-:W-:Y:S02]  /*f520*/  HADD2.F32 R49, -RZ, R10.reuse.H0_H0 ;  /* 0x2000000aff317230 */ /* 0x100fe40000004100 */
[----:B------:R-:W-:Y:S01]  /*f530*/  FMUL.FTZ R57, R8, R47 ;  /* 0x0000002f08397220 */ /* 0x000fe20000410000 */
[----:B------:R-:W-:Y:S02]  /*f540*/  HADD2.F32 R8, -RZ, R13.H0_H0 ;  /* 0x2000000dff087230 */ /* 0x000fe40000004100 */
[----:B------:R-:W-:Y:S02]  /*f550*/  HADD2.F32 R10, -RZ, R10.H1_H1 ;  /* 0x3000000aff0a7230 */ /* 0x000fe40000004100 */
[----:B------:R-:W-:-:S02]  /*f560*/  HADD2.F32 R50, -RZ, R11.H0_H0 ;  /* 0x2000000bff327230 */ /* 0x000fc40000004100 */
[----:B------:R-:W-:Y:S01]  /*f570*/  HADD2.F32 R11, -RZ, R11.H1_H1 ;  /* 0x3000000bff0b7230 */ /* 0x000fe20000004100 */
[----:B---3--:R-:W0:Y:S02]  /*f580*/  LDS.128 R4, [R59] ;  /* 0x000000003b047984 */ /* 0x008e240000000c00 */
[--C-:B0-----:R-:W-:Y:S02]  /*f590*/  HADD2.F32 R43, -RZ, R4.reuse.H0_H0 ;  /* 0x20000004ff2b7230 */ /* 0x101fe40000004100 */
[----:B------:R-:W-:Y:S02]  /*f5a0*/  HADD2.F32 R4, -RZ, R4.H1_H1 ;  /* 0x30000004ff047230 */ /* 0x000fe40000004100 */
[----:B------:R-:W-:Y:S02]  /*f5b0*/  HADD2.F32 R44, -RZ, R5.H0_H0 ;  /* 0x20000005ff2c7230 */ /* 0x000fe40000004100 */
[C---:B------:R-:W-:Y:S01]  /*f5c0*/  FFMA.FTZ R56, R43.reuse, R52, -R56 ;  /* 0x000000342b387223 */ /* 0x040fe20000010838 */
[----:B------:R-:W-:Y:S01]  /*f5d0*/  FFMA.FTZ R58, R43, R54, R58 ;  /* 0x000000362b3a7223 */ /* 0x000fe2000001003a */
[----:B------:R-:W-:-:S02]  /*f5e0*/  HADD2.F32 R43, -RZ, R3.H1_H1 ;  /* 0x30000003ff2b7230 */ /* 0x000fc40000004100 */
[----:B------:R-:W-:Y:S01]  /*f5f0*/  FFMA.FTZ R55, R4, R47, -R55 ;  /* 0x0000002f04377223 */ /* 0x000fe20000010837 */
[----:B------:R-:W-:Y:S01]  /*f600*/  FMUL.FTZ R47, R48, R53 ;  /* 0x00000035302f7220 */ /* 0x000fe20000410000 */
[----:B------:R-:W-:Y:S02]  /*f610*/  HADD2.F32 R52, -RZ, R20.H1_H1 ;  /* 0x30000014ff347230 */ /* 0x000fe40000004100 */
[----:B------:R-:W-:Y:S01]  /*f620*/  FFMA.FTZ R57, R4, R51, R57 ;  /* 0x0000003304397223 */ /* 0x000fe20000010039 */
[-C--:B------:R-:W-:Y:S01]  /*f630*/  FMUL.FTZ R48, R48, R43.reuse ;  /* 0x0000002b30307220 */ /* 0x080fe20000410000 */
[----:B------:R-:W-:Y:S02]  /*f640*/  HADD2.F32 R4, -RZ, R12.H1_H1 ;  /* 0x3000000cff047230 */ /* 0x000fe40000004100 */
[C---:B------:R-:W-:Y:S01]  /*f650*/  FFMA.FTZ R47, R44.reuse, R43, -R47 ;  /* 0x0000002b2c2f7223 */ /* 0x040fe2000001082f */
[----:B------:R-:W-:Y:S02]  /*f660*/  HADD2.F32 R5, -RZ, R5.H1_H1 ;  /* 0x30000005ff057230 */ /* 0x000fe40000004100 */
[----:B------:R-:W-:Y:S01]  /*f670*/  FFMA.FTZ R48, R44, R53, R48 ;  /* 0x000000352c307223 */ /* 0x000fe20000010030 */
[----:B------:R-:W-:Y:S01]  /*f680*/  FMUL.FTZ R54, R9, R52 ;  /* 0x0000003409367220 */ /* 0x000fe20000410000 */
[----:B------:R-:W-:-:S02]  /*f690*/  HADD2.F32 R44, -RZ, R21.H0_H0 ;  /* 0x20000015ff2c7230 */ /* 0x000fc40000004100 */
[-C--:B------:R-:W-:Y:S01]  /*f6a0*/  FMUL.FTZ R60, R9, R4.reuse ;  /* 0x00000004093c7220 */ /* 0x080fe20000410000 */
[----:B------:R-:W-:Y:S02]  /*f6b0*/  HADD2.F32 R43, -RZ, R24.H0_H0 ;  /* 0x20000018ff2b7230 */ /* 0x000fe40000004100 */
[----:B------:R-:W-:Y:S01]  /*f6c0*/  FFMA.FTZ R54, R5, R4, -R54 ;  /* 0x0000000405367223 */ /* 0x000fe20000010836 */
[----:B------:R-:W-:Y:S02]  /*f6d0*/  HADD2.F32 R45, -RZ, R6.H0_H0 ;  /* 0x20000006ff2d7230 */ /* 0x000fe40000004100 */
[C---:B------:R-:W-:Y:S01]  /*f6e0*/  FMUL.FTZ R4, R49.reuse, R44 ;  /* 0x0000002c31047220 */ /* 0x040fe20000410000 */
[----:B------:R-:W-:Y:S02]  /*f6f0*/  HADD2.F32 R9, -RZ, R14.H0_H0 ;  /* 0x2000000eff097230 */ /* 0x000fe40000004100 */
[----:B------:R-:W-:Y:S01]  /*f700*/  FMUL.FTZ R53, R49, R8 ;  /* 0x0000000831357220 */ /* 0x000fe20000410000 */
[----:B------:R-:W-:-:S02]  /*f710*/  HADD2.F32 R6, -RZ, R6.H1_H1 ;  /* 0x30000006ff067230 */ /* 0x000fc40000004100 */
[----:B------:R-:W-:Y:S01]  /*f720*/  FFMA.FTZ R49, R5, R52, R60 ;  /* 0x0000003405317223 */ /* 0x000fe2000001003c */
[C---:B------:R-:W-:Y:S01]  /*f730*/  FMUL.FTZ R5, R10.reuse, R43 ;  /* 0x0000002b0a057220 */ /* 0x040fe20000410000 */
[C---:B------:R-:W-:Y:S01]  /*f740*/  FFMA.FTZ R51, R45.reuse, R8, -R4 ;  /* 0x000000082d337223 */ /* 0x040fe20000010804 */
[----:B------:R-:W-:Y:S01]  /*f750*/  FFMA.FTZ R53, R45, R44, R53 ;  /* 0x0000002c2d357223 */ /* 0x000fe20000010035 */
[-C--:B------:R-:W-:Y:S01]  /*f760*/  FMUL.FTZ R45, R10, R9.reuse ;  /* 0x000000090a2d7220 */ /* 0x080fe20000410000 */
[C---:B------:R-:W-:Y:S01]  /*f770*/  FFMA.FTZ R10, R6.reuse, R9, -R5 ;  /* 0x00000009060a7223 */ /* 0x040fe20000010805 */
[----:B------:R-:W-:Y:S02]  /*f780*/  HADD2.F32 R9, -RZ, R21.H1_H1 ;  /* 0x30000015ff097230 */ /* 0x000fe40000004100 */
[----:B------:R-:W-:Y:S02]  /*f790*/  HADD2.F32 R5, -RZ, R13.H1_H1 ;  /* 0x3000000dff057230 */ /* 0x000fe40000004100 */
[----:B------:R-:W-:Y:S01]  /*f7a0*/  FFMA.FTZ R44, R6, R43, R45 ;  /* 0x0000002b062c7223 */ /* 0x000fe2000001002d */
[----:B------:R-:W-:-:S02]  /*f7b0*/  HADD2.F32 R8, -RZ, R24.H1_H1 ;  /* 0x30000018ff087230 */ /* 0x000fc40000004100 */
[C---:B------:R-:W-:Y:S01]  /*f7c0*/  FMUL.FTZ R43, R50.reuse, R9 ;  /* 0x00000009322b7220 */ /* 0x040fe20000410000 */
[----:B------:R-:W-:Y:S02]  /*f7d0*/  HADD2.F32 R4, -RZ, R14.H1_H1 ;  /* 0x3000000eff047230 */ /* 0x000fe40000004100 */
[-C--:B------:R-:W-:Y:S01]  /*f7e0*/  FMUL.FTZ R50, R50, R5.reuse ;  /* 0x0000000532327220 */ /* 0x080fe20000410000 */
[--C-:B------:R-:W-:Y:S02]  /*f7f0*/  HADD2.F32 R46, -RZ, R7.reuse.H0_H0 ;  /* 0x20000007ff2e7230 */ /* 0x100fe40000004100 */
[C---:B------:R-:W-:Y:S01]  /*f800*/  FMUL.FTZ R6, R11.reuse, R8 ;  /* 0x000000080b067220 */ /* 0x040fe20000410000 */
[----:B------:R-:W-:Y:S02]  /*f810*/  HADD2.F32 R7, -RZ, R7.H1_H1 ;  /* 0x30000007ff077230 */ /* 0x000fe40000004100 */
[-C--:B------:R-:W-:Y:S01]  /*f820*/  FMUL.FTZ R45, R11, R4.reuse ;  /* 0x000000040b2d7220 */ /* 0x080fe20000410000 */
[C---:B------:R-:W-:Y:S01]  /*f830*/  FFMA.FTZ R43, R46.reuse, R5, -R43 ;  /* 0x000000052e2b7223 */ /* 0x040fe2000001082b */
[----:B------:R-:W-:Y:S01]  /*f840*/  FFMA.FTZ R11, R46, R9, R50 ;  /* 0x000000092e0b7223 */ /* 0x000fe20000010032 */
[C---:B------:R-:W-:Y:S01]  /*f850*/  FFMA.FTZ R46, R7.reuse, R4, -R6 ;  /* 0x00000004072e7223 */ /* 0x040fe20000010806 */
[----:B------:R-:W-:Y:S01]  /*f860*/  FFMA.FTZ R50, R7, R8, R45 ;  /* 0x0000000807327223 */ /* 0x000fe2000001002d */
[----:B------:R-:W-:-:S02]  /*f870*/  F2FP.F16.F32.PACK_AB R4, R55, R56 ;  /* 0x000000383704723e */ /* 0x000fc400000000ff */
[----:B------:R-:W-:Y:S02]  /*f880*/  F2FP.F16.F32.PACK_AB R5, R54, R47 ;  /* 0x0000002f3605723e */ /* 0x000fe400000000ff */
[----:B------:R-:W-:Y:S02]  /*f890*/  F2FP.F16.F32.PACK_AB R6, R10, R51 ;  /* 0x000000330a06723e */ /* 0x000fe400000000ff */
[----:B------:R-:W-:Y:S02]  /*f8a0*/  F2FP.F16.F32.PACK_AB R7, R46, R43 ;  /* 0x0000002b2e07723e */ /* 0x000fe400000000ff */
[----:B------:R-:W-:Y:S02]  /*f8b0*/  F2FP.F16.F32.PACK_AB R8, R57, R58 ;  /* 0x0000003a3908723e */ /* 0x000fe400000000ff */
[----:B------:R-:W-:Y:S01]  /*f8c0*/  F2FP.F16.F32.PACK_AB R9, R49, R48 ;  /* 0x000000303109723e */ /* 0x000fe200000000ff */
[----:B------:R3:W-:Y:S01]  /*f8d0*/  STS.128 [R59], R4 ;  /* 0x000000043b007388 */ /* 0x0007e20000000c00 */
[----:B------:R-:W-:-:S02]  /*f8e0*/  F2FP.F16.F32.PACK_AB R10, R44, R53 ;  /* 0x000000352c0a723e */ /* 0x000fc400000000ff */
[----:B------:R-:W-:-:S05]  /*f8f0*/  F2FP.F16.F32.PACK_AB R11, R50, R11 ;  /* 0x0000000b320b723e */ /* 0x000fca00000000ff */
[----:B------:R3:W-:Y:S02]  /*f900*/  STS.128 [R25+0x10400], R8 ;  /* 0x0104000819007388 */ /* 0x0007e40000000c00 */
.L_x_581:
[----:B------:R-:W-:Y:S05]  /*f910*/  BSYNC B1 ;  /* 0x0000000000017941 */ /* 0x000fea0003800000 */
.L_x_580:
[----:B------:R-:W-:-:S13]  /*f920*/  ISETP.GE.AND P0, PT, R207, R0, PT ;  /* 0x00000000cf00720c */ /* 0x000fda0003f06270 */
[----:B------:R-:W-:Y:S05]  /*f930*/  @P0 BRA `(.L_x_564) ;  /* 0x00000010004c0947 */ /* 0x000fea0003800000 */
[----:B---3--:R-:W3:Y:S01]  /*f940*/  LDC R25, c[0x0][0x3f4] ;  /* 0x0000fd00ff197b82 */ /* 0x008ee20000000800 */
[C---:B-12---:R-:W-:Y:S01]  /*f950*/  VIADD R4, R18.reuse, 0x40 ;  /* 0x0000004012047836 */ /* 0x046fe20000000000 */
[C---:B------:R-:W-:Y:S01]  /*f960*/  IADD3 R0, R18.reuse, 0x20, RZ ;  /* 0x0000002012007810 */ /* 0x040fe20007ffe0ff */
[----:B------:R-:W-:Y:S01]  /*f970*/  BSSY B1, `(.L_x_586) ;  /* 0x000005d000017945 */ /* 0x000fe20003800000 */
[----:B------:R-:W-:Y:S02]  /*f980*/  SHF.R.U32.HI R59, RZ, 0x3, R185 ;  /* 0x00000003ff3b7819 */ /* 0x000fe400000116b9 */
[-C--:B---3--:R-:W-:Y:S02]  /*f990*/  ISETP.GE.AND P0, PT, R18, R25.reuse, PT ;  /* 0x000000191200720c */ /* 0x088fe40003f06270 */
[-C--:B------:R-:W-:Y:S02]  /*f9a0*/  ISETP.GE.AND P1, PT, R0, R25.reuse, PT ;  /* 0x000000190000720c */ /* 0x080fe40003f26270 */
[----:B------:R-:W-:-:S09]  /*f9b0*/  ISETP.GE.AND P2, PT, R4, R25, PT ;  /* 0x000000190400720c */ /* 0x000fd20003f46270 */
[----:B------:R-:W-:Y:S05]  /*f9c0*/  @P0 BRA `(.L_x_587) ;  /* 0x00000004005c0947 */ /* 0x000fea0003800000 */
[----:B------:R-:W2:Y:S01]  /*f9d0*/  LDL R61, [R1+0x74] ;  /* 0x00007400013d7983 */ /* 0x000ea20000100800 */
[----:B------:R-:W-:Y:S01]  /*f9e0*/  LEA.HI R0, R25, R228, RZ, 0x1d ;  /* 0x000000e419007211 */ /* 0x000fe200078fe8ff */
[----:B------:R-:W-:Y:S02]  /*f9f0*/  HADD2.F32 R51, -RZ, R34.H0_H0 ;  /* 0x20000022ff337230 */ /* 0x000fe40000004100 */
[----:B------:R-:W-:Y:S01]  /*fa00*/  HADD2.F32 R53, -RZ, R39.H0_H0 ;  /* 0x20000027ff357230 */ /* 0x000fe20000004100 */
[----:B0-----:R-:W-:Y:S01]  /*fa10*/  SHF.R.S32.HI R5, RZ, 0x1f, R0 ;  /* 0x0000001fff057819 */ /* 0x001fe20000011400 */
[----:B------:R-:W-:Y:S02]  /*fa20*/  IMAD.SHL.U32 R4, R0, 0x8, RZ ;  /* 0x0000000800047824 */ /* 0x000fe400078e00ff */
[----:B------:R-:W-:Y:S01]  /*fa30*/  HADD2.F32 R58, -RZ, R40.H0_H0 ;  /* 0x20000028ff3a7230 */ /* 0x000fe20000004100 */
[----:B------:R-:W-:Y:S01]  /*fa40*/  LEA.HI R5, R5, R0, RZ, 0x3 ;  /* 0x0000000005057211 */ /* 0x000fe200078f18ff */
[----:B------:R-:W-:Y:S01]  /*fa50*/  HADD2.F32 R56, -RZ, R35.H0_H0 ;  /* 0x20000023ff387230 */ /* 0x000fe20000004100 */
[----:B------:R-:W-:Y:S01]  /*fa60*/  LOP3.LUT R0, R185, 0x38, R4, 0xf8, !PT ;  /* 0x00000038b9007812 */ /* 0x000fe200078ef804 */
[----:B------:R-:W-:-:S02]  /*fa70*/  HADD2.F32 R60, -RZ, R39.H1_H1 ;  /* 0x30000027ff3c7230 */ /* 0x000fc40000004100 */
[----:B------:R-:W-:Y:S01]  /*fa80*/  IMAD.SHL.U32 R5, R5, 0x400, RZ ;  /* 0x0000040005057824 */ /* 0x000fe200078e00ff */
[----:B------:R-:W-:Y:S01]  /*fa90*/  LOP3.LUT R0, R0, R59, RZ, 0x3c, !PT ;  /* 0x0000003b00007212 */ /* 0x000fe200078e3cff */
[----:B------:R-:W-:Y:S02]  /*faa0*/  HADD2.F32 R34, -RZ, R34.H1_H1 ;  /* 0x30000022ff227230 */ /* 0x000fe40000004100 */
[----:B------:R-:W-:Y:S01]  /*fab0*/  HADD2.F32 R55, -RZ, R40.H1_H1 ;  /* 0x30000028ff377230 */ /* 0x000fe20000004100 */
[----:B------:R-:W-:Y:S01]  /*fac0*/  LOP3.LUT R9, R5, 0x7fffe000, RZ, 0xc0, !PT ;  /* 0x7fffe00005097812 */ /* 0x000fe200078ec0ff */
[----:B------:R-:W-:Y:S02]  /*fad0*/  HADD2.F32 R35, -RZ, R35.H1_H1 ;  /* 0x30000023ff237230 */ /* 0x000fe40000004100 */
[----:B------:R-:W-:Y:S01]  /*fae0*/  HADD2.F32 R57, -RZ, R41.H0_H0 ;  /* 0x20000029ff397230 */ /* 0x000fe20000004100 */
[----:B------:R-:W-:-:S04]  /*faf0*/  IADD3 R9, R0, R9, R195 ;  /* 0x0000000900097210 */ /* 0x000fc80007ffe0c3 */
[----:B------:R-:W-:-:S05]  /*fb00*/  LEA R0, R9, R2, 0x1 ;  /* 0x0000000209007211 */ /* 0x000fca00078e08ff */
[----:B------:R-:W0:Y:S02]  /*fb10*/  LDS.128 R8, [R0+0x10400] ;  /* 0x0104000000087984 */ /* 0x000e240000000c00 */
[--C-:B0-----:R-:W-:Y:S02]  /*fb20*/  HADD2.F32 R47, -RZ, R8.reuse.H0_H0 ;  /* 0x20000008ff2f7230 */ /* 0x101fe40000004100 */
[----:B------:R-:W-:Y:S02]  /*fb30*/  HADD2.F32 R8, -RZ, R8.H1_H1 ;  /* 0x30000008ff087230 */ /* 0x000fe40000004100 */
[--C-:B------:R-:W-:Y:S02]  /*fb40*/  HADD2.F32 R48, -RZ, R9.reuse.H0_H0 ;  /* 0x20000009ff307230 */ /* 0x100fe40000004100 */
[-C--:B------:R-:W-:Y:S01]  /*fb50*/  FMUL.FTZ R52, R53, R47.reuse ;  /* 0x0000002f35347220 */ /* 0x080fe20000410000 */
[----:B------:R-:W-:Y:S01]  /*fb60*/  FMUL.FTZ R54, R51, R47 ;  /* 0x0000002f33367220 */ /* 0x000fe20000410000 */
[----:B------:R-:W-:-:S02]  /*fb70*/  HADD2.F32 R9, -RZ, R9.H1_H1 ;  /* 0x30000009ff097230 */ /* 0x000fc40000004100 */
[----:B------:R-:W-:Y:S01]  /*fb80*/  FMUL.FTZ R39, R58, R8 ;  /* 0x000000083a277220 */ /* 0x000fe20000410000 */
        /* <DEDUP_REMOVED lines=8> */
[--C-:B------:R-:W-:Y:S02]  /*fc10*/  HADD2.F32 R44, -RZ, R5.reuse.H0_H0 ;  /* 0x20000005ff2c7230 */ /* 0x100fe40000004100 */
[-C--:B------:R-:W-:Y:S01]  /*fc20*/  FFMA.FTZ R52, R51, R43.reuse, -R52 ;  /* 0x0000002b33347223 */ /* 0x080fe20000010834 */
[----:B------:R-:W-:Y:S01]  /*fc30*/  FFMA.FTZ R54, R53, R43, R54 ;  /* 0x0000002b35367223 */ /* 0x000fe20000010036 */
[C---:B------:R-:W-:Y:S01]  /*fc40*/  FMUL.FTZ R43, R56.reuse, R8 ;  /* 0x00000008382b7220 */ /* 0x040fe20000410000 */
[----:B------:R-:W-:Y:S02]  /*fc50*/  HADD2.F32 R5, -RZ, R5.H1_H1 ;  /* 0x30000005ff057230 */ /* 0x000fe40000004100 */
[----:B------:R-:W-:Y:S01]  /*fc60*/  FFMA.FTZ R39, R56, R4, -R39 ;  /* 0x0000000438277223 */ /* 0x000fe20000010827 */
[----:B------:R-:W-:Y:S01]  /*fc70*/  FMUL.FTZ R51, R34, R48 ;  /* 0x0000003022337220 */ /* 0x000fe20000410000 */
[----:B------:R-:W-:Y:S01]  /*fc80*/  FFMA.FTZ R43, R58, R4, R43 ;  /* 0x000000043a2b7223 */ /* 0x000fe2000001002b */
[----:B------:R-:W-:Y:S01]  /*fc90*/  FMUL.FTZ R4, R55, R9 ;  /* 0x0000000937047220 */ /* 0x000fe20000410000 */
[----:B------:R-:W-:-:S02]  /*fca0*/  HADD2.F32 R53, -RZ, R37.H0_H0 ;  /* 0x20000025ff357230 */ /* 0x000fc40000004100 */
[C---:B------:R-:W-:Y:S01]  /*fcb0*/  FMUL.FTZ R8, R35.reuse, R9 ;  /* 0x0000000923087220 */ /* 0x040fe20000410000 */
[----:B------:R-:W-:Y:S02]  /*fcc0*/  HADD2.F32 R56, -RZ, R42.H0_H0 ;  /* 0x2000002aff387230 */ /* 0x000fe40000004100 */
[-C--:B------:R-:W-:Y:S01]  /*fcd0*/  FFMA.FTZ R47, R34, R44.reuse, -R47 ;  /* 0x0000002c222f7223 */ /* 0x080fe2000001082f */
[----:B------:R-:W-:Y:S02]  /*fce0*/  HADD2.F32 R45, -RZ, R6.H0_H0 ;  /* 0x20000006ff2d7230 */ /* 0x000fe40000004100 */
[----:B------:R-:W-:Y:S01]  /*fcf0*/  FFMA.FTZ R51, R60, R44, R51 ;  /* 0x0000002c3c337223 */ /* 0x000fe20000010033 */
[----:B------:R-:W-:Y:S02]  /*fd00*/  HADD2.F32 R48, -RZ, R38.H0_H0 ;  /* 0x20000026ff307230 */ /* 0x000fe40000004100 */
[----:B------:R-:W-:Y:S01]  /*fd10*/  FFMA.FTZ R34, R35, R5, -R4 ;  /* 0x0000000523227223 */ /* 0x000fe20000010804 */
[----:B------:R-:W-:-:S02]  /*fd20*/  HADD2.F32 R6, -RZ, R6.H1_H1 ;  /* 0x30000006ff067230 */ /* 0x000fc40000004100 */
[----:B------:R-:W-:Y:S01]  /*fd30*/  FFMA.FTZ R40, R55, R5, R8 ;  /* 0x0000000537287223 */ /* 0x000fe20000010008 */
[-C--:B------:R-:W-:Y:S01]  /*fd40*/  FMUL.FTZ R4, R57, R49.reuse ;  /* 0x0000003139047220 */ /* 0x080fe20000410000 */
[C---:B------:R-:W-:Y:S01]  /*fd50*/  FMUL.FTZ R44, R53.reuse, R49 ;  /* 0x00000031352c7220 */ /* 0x040fe20000410000 */
[-C--:B------:R-:W-:Y:S01]  /*fd60*/  FMUL.FTZ R5, R56, R10.reuse ;  /* 0x0000000a38057220 */ /* 0x080fe20000410000 */
[C---:B------:R-:W-:Y:S01]  /*fd70*/  FMUL.FTZ R9, R48.reuse, R10 ;  /* 0x0000000a30097220 */ /* 0x040fe20000410000 */
[-C--:B------:R-:W-:Y:S01]  /*fd80*/  FFMA.FTZ R35, R53, R45.reuse, -R4 ;  /* 0x0000002d35237223 */ /* 0x080fe20000010804 */
[----:B------:R-:W-:Y:S01]  /*fd90*/  FFMA.FTZ R44, R57, R45, R44 ;  /* 0x0000002d392c7223 */ /* 0x000fe2000001002c */
[----:B------:R-:W-:Y:S01]  /*fda0*/  FFMA.FTZ R10, R48, R6, -R5 ;  /* 0x00000006300a7223 */ /* 0x000fe20000010805 */
[----:B------:R-:W-:Y:S02]  /*fdb0*/  HADD2.F32 R48, -RZ, R41.H1_H1 ;  /* 0x30000029ff307230 */ /* 0x000fe40000004100 */
[----:B------:R-:W-:-:S02]  /*fdc0*/  HADD2.F32 R45, -RZ, R42.H1_H1 ;  /* 0x3000002aff2d7230 */ /* 0x000fc40000004100 */
[----:B------:R-:W-:Y:S02]  /*fdd0*/  HADD2.F32 R8, -RZ, R37.H1_H1 ;  /* 0x30000025ff087230 */ /* 0x000fe40000004100 */
[----:B------:R-:W-:Y:S01]  /*fde0*/  FFMA.FTZ R37, R56, R6, R9 ;  /* 0x0000000638257223 */ /* 0x000fe20000010009 */
[----:B------:R-:W-:Y:S02]  /*fdf0*/  HADD2.F32 R41, -RZ, R38.H1_H1 ;  /* 0x30000026ff297230 */ /* 0x000fe40000004100 */
[-C--:B------:R-:W-:Y:S01]  /*fe00*/  FMUL.FTZ R5, R48, R50.reuse ;  /* 0x0000003230057220 */ /* 0x080fe20000410000 */
[--C-:B------:R-:W-:Y:S02]  /*fe10*/  HADD2.F32 R46, -RZ, R7.reuse.H0_H0 ;  /* 0x20000007ff2e7230 */ /* 0x100fe40000004100 */
[-C--:B------:R-:W-:Y:S01]  /*fe20*/  FMUL.FTZ R4, R45, R11.reuse ;  /* 0x0000000b2d047220 */ /* 0x080fe20000410000 */
[----:B------:R-:W-:Y:S02]  /*fe30*/  HADD2.F32 R7, -RZ, R7.H1_H1 ;  /* 0x30000007ff077230 */ /* 0x000fe40000004100 */
[C---:B------:R-:W-:Y:S01]  /*fe40*/  FMUL.FTZ R9, R8.reuse, R50 ;  /* 0x0000003208097220 */ /* 0x040fe20000410000 */
[C---:B------:R-:W-:Y:S01]  /*fe50*/  FMUL.FTZ R6, R41.reuse, R11 ;  /* 0x0000000b29067220 */ /* 0x040fe20000410000 */
[-C--:B------:R-:W-:Y:S01]  /*fe60*/  FFMA.FTZ R11, R8, R46.reuse, -R5 ;  /* 0x0000002e080b7223 */ /* 0x080fe20000010805 */
[----:B------:R-:W-:Y:S01]  /*fe70*/  F2FP.F16.F32.PACK_AB R5, R34, R47 ;  /* 0x0000002f2205723e */ /* 0x000fe200000000ff */
[-C--:B------:R-:W-:Y:S01]  /*fe80*/  FFMA.FTZ R38, R41, R7.reuse, -R4 ;  /* 0x0000000729267223 */ /* 0x080fe20000010804 */
        /* <DEDUP_REMOVED lines=11> */
.L_x_587:
[----:B------:R-:W-:Y:S05]  /*ff40*/  BSYNC B1 ;  /* 0x0000000000017941 */ /* 0x000fea0003800000 */
.L_x_586:
[----:B------:R-:W-:Y:S04]  /*ff50*/  BSSY B1, `(.L_x_588) ;  /* 0x0000059000017945 */ /* 0x000fe80003800000 */
[----:B------:R-:W-:Y:S05]  /*ff60*/  @P1 BRA `(.L_x_589) ;  /* 0x00000004005c1947 */ /* 0x000fea0003800000 */
[----:B------:R-:W2:Y:S01]  /*ff70*/  LDL R50, [R1+0x6c] ;  /* 0x00006c0001327983 */ /* 0x000ea20000100800 */
[----:B-1----:R-:W-:Y:S01]  /*ff80*/  LEA.HI R0, R25, R229, RZ, 0x1d ;  /* 0x000000e519007211 */ /* 0x002fe200078fe8ff */
[----:B------:R-:W-:Y:S02]  /*ff90*/  HADD2.F32 R46, -RZ, R30.H0_H0 ;  /* 0x2000001eff2e7230 */ /* 0x000fe40000004100 */
[----:B------:R-:W-:Y:S01]  /*ffa0*/  HADD2.F32 R44, -RZ, R26.H0_H0 ;  /* 0x2000001aff2c7230 */ /* 0x000fe20000004100 */
[----:B0-----:R-:W-:Y:S01]  /*ffb0*/  SHF.R.S32.HI R5, RZ, 0x1f, R0 ;  /* 0x0000001fff057819 */ /* 0x001fe20000011400 */
[----:B------:R-:W-:Y:S02]  /*ffc0*/  IMAD.SHL.U32 R4, R0, 0x8, RZ ;  /* 0x0000000800047824 */ /* 0x000fe400078e00ff */
[----:B------:R-:W-:Y:S01]  /*ffd0*/  HADD2.F32 R48, -RZ, R31.H0_H0 ;  /* 0x2000001fff307230 */ /* 0x000fe20000004100 */
[----:B------:R-:W-:Y:S01]  /*ffe0*/  LEA.HI R5, R5, R0, RZ, 0x3 ;  /* 0x0000000005057211 */ /* 0x000fe200078f18ff */
[----:B------:R-:W-:Y:S01]  /*fff0*/  HADD2.F32 R51, -RZ, R30.H1_H1 ;  /* 0x3000001eff337230 */ /* 0x000fe20000004100 */
[----:B------:R-:W-:Y:S01]  /*10000*/  LOP3.LUT R0, R185, 0x38, R4, 0xf8, !PT ;  /* 0x00000038b9007812 */ /* 0x000fe200078ef804 */
[----:B------:R-:W-:-:S02]  /*10010*/  HADD2.F32 R49, -RZ, R26.H1_H1 ;  /* 0x3000001aff317230 */ /* 0x000fc40000004100 */
[----:B------:R-:W-:Y:S01]  /*10020*/  IMAD.SHL.U32 R5, R5, 0x400, RZ ;  /* 0x0000040005057824 */ /* 0x000fe200078e00ff */
[----:B------:R-:W-:-:S04]  /*10030*/  LOP3.LUT R0, R0, R59, RZ, 0x3c, !PT ;  /* 0x0000003b00007212 */ /* 0x000fc800078e3cff */
[----:B------:R-:W-:-:S04]  /*10040*/  LOP3.LUT R9, R5, 0x7fffe000, RZ, 0xc0, !PT ;  /* 0x7fffe00005097812 */ /* 0x000fc800078ec0ff */
[----:B------:R-:W-:-:S05]  /*10050*/  IADD3 R9, R0, R9, R195 ;  /* 0x0000000900097210 */ /* 0x000fca0007ffe0c3 */
[----:B------:R-:W-:-:S05]  /*10060*/  IMAD R0, R9, 0x2, R2 ;  /* 0x0000000209007824 */ /* 0x000fca00078e0202 */
[----:B------:R-:W0:Y:S02]  /*10070*/  LDS.128 R8, [R0+0x10400] ;  /* 0x0104000000087984 */ /* 0x000e240000000c00 */
[--C-:B0-----:R-:W-:Y:S02]  /*10080*/  HADD2.F32 R39, -RZ, R8.reuse.H0_H0 ;  /* 0x20000008ff277230 */ /* 0x101fe40000004100 */
[----:B------:R-:W-:Y:S02]  /*10090*/  HADD2.F32 R8, -RZ, R8.H1_H1 ;  /* 0x30000008ff087230 */ /* 0x000fe40000004100 */
[--C-:B------:R-:W-:Y:S02]  /*100a0*/  HADD2.F32 R40, -RZ, R9.reuse.H0_H0 ;  /* 0x20000009ff287230 */ /* 0x100fe40000004100 */
[-C--:B------:R-:W-:Y:S01]  /*100b0*/  FMUL.FTZ R43, R46, R39.reuse ;  /* 0x000000272e2b7220 */ /* 0x080fe20000410000 */
[----:B------:R-:W-:Y:S01]  /*100c0*/  FMUL.FTZ R39, R44, R39 ;  /* 0x000000272c277220 */ /* 0x000fe20000410000 */
[----:B------:R-:W-:Y:S01]  /*100d0*/  FMUL.FTZ R45, R48, R8 ;  /* 0x00000008302d7220 */ /* 0x000fe20000410000 */
[----:B------:R-:W-:-:S02]  /*100e0*/  HADD2.F32 R9, -RZ, R9.H1_H1 ;  /* 0x30000009ff097230 */ /* 0x000fc40000004100 */
[-C--:B------:R-:W-:Y:S01]  /*100f0*/  FMUL.FTZ R30, R51, R40.reuse ;  /* 0x00000028331e7220 */ /* 0x080fe20000410000 */
[----:B------:R-:W-:Y:S01]  /*10100*/  FMUL.FTZ R40, R49, R40 ;  /* 0x0000002831287220 */ /* 0x000fe20000410000 */
[--C-:B------:R-:W-:Y:S02]  /*10110*/  HADD2.F32 R41, -RZ, R10.reuse.H0_H0 ;  /* 0x2000000aff297230 */ /* 0x100fe40000004100 */
[----:B------:R-:W-:Y:S02]  /*10120*/  HADD2.F32 R10, -RZ, R10.H1_H1 ;  /* 0x3000000aff0a7230 */ /* 0x000fe40000004100 */
[--C-:B------:R-:W-:Y:S02]  /*10130*/  HADD2.F32 R42, -RZ, R11.reuse.H0_H0 ;  /* 0x2000000bff2a7230 */ /* 0x100fe40000004100 */
[----:B------:R-:W-:Y:S01]  /*10140*/  HADD2.F32 R11, -RZ, R11.H1_H1 ;  /* 0x3000000bff0b7230 */ /* 0x000fe20000004100 */
[----:B--2---:R-:W0:Y:S02]  /*10150*/  LDS.128 R4, [R50] ;  /* 0x0000000032047984 */ /* 0x004e240000000c00 */
[----:B0-----:R-:W-:-:S02]  /*10160*/  HADD2.F32 R34, -RZ, R4.H0_H0 ;  /* 0x20000004ff227230 */ /* 0x001fc40000004100 */
[----:B------:R-:W-:Y:S02]  /*10170*/  HADD2.F32 R4, -RZ, R4.H1_H1 ;  /* 0x30000004ff047230 */ /* 0x000fe40000004100 */
[----:B------:R-:W-:Y:S02]  /*10180*/  HADD2.F32 R35, -RZ, R5.H0_H0 ;  /* 0x20000005ff237230 */ /* 0x000fe40000004100 */
[-C--:B------:R-:W-:Y:S01]  /*10190*/  FFMA.FTZ R43, R44, R34.reuse, -R43 ;  /* 0x000000222c2b7223 */ /* 0x080fe2000001082b */
[--C-:B------:R-:W-:Y:S02]  /*101a0*/  HADD2.F32 R44, -RZ, R27.reuse.H0_H0 ;  /* 0x2000001bff2c7230 */ /* 0x100fe40000004100 */
[----:B------:R-:W-:Y:S01]  /*101b0*/  FFMA.FTZ R39, R46, R34, R39 ;  /* 0x000000222e277223 */ /* 0x000fe20000010027 */
[----:B------:R-:W-:Y:S02]  /*101c0*/  HADD2.F32 R27, -RZ, R27.H1_H1 ;  /* 0x3000001bff1b7230 */ /* 0x000fe40000004100 */
[----:B------:R-:W-:Y:S01]  /*101d0*/  FFMA.FTZ R30, R49, R35, -R30 ;  /* 0x00000023311e7223 */ /* 0x000fe2000001081e */
[----:B------:R-:W-:-:S02]  /*101e0*/  HADD2.F32 R5, -RZ, R5.H1_H1 ;  /* 0x30000005ff057230 */ /* 0x000fc40000004100 */
[C---:B------:R-:W-:Y:S01]  /*101f0*/  FMUL.FTZ R47, R44.reuse, R8 ;  /* 0x000000082c2f7220 */ /* 0x040fe20000410000 */
[-C--:B------:R-:W-:Y:S01]  /*10200*/  FFMA.FTZ R8, R44, R4.reuse, -R45 ;  /* 0x000000042c087223 */ /* 0x080fe2000001082d */
[----:B------:R-:W-:Y:S02]  /*10210*/  HADD2.F32 R45, -RZ, R31.H1_H1 ;  /* 0x3000001fff2d7230 */ /* 0x000fe40000004100 */
[----:B------:R-:W-:Y:S01]  /*10220*/  FFMA.FTZ R40, R51, R35, R40 ;  /* 0x0000002333287223 */ /* 0x000fe20000010028 */
[----:B------:R-:W-:Y:S01]  /*10230*/  FFMA.FTZ R26, R48, R4, R47 ;  /* 0x00000004301a7223 */ /* 0x000fe2000001002f */
[----:B------:R-:W-:Y:S02]  /*10240*/  HADD2.F32 R31, -RZ, R28.H0_H0 ;  /* 0x2000001cff1f7230 */ /* 0x000fe40000004100 */
[-C--:B------:R-:W-:Y:S01]  /*10250*/  FMUL.FTZ R34, R27, R9.reuse ;  /* 0x000000091b227220 */ /* 0x080fe20000410000 */
[----:B------:R-:W-:Y:S01]  /*10260*/  FMUL.FTZ R4, R45, R9 ;  /* 0x000000092d047220 */ /* 0x000fe20000410000 */
[----:B------:R-:W-:-:S02]  /*10270*/  HADD2.F32 R35, -RZ, R32.H0_H0 ;  /* 0x20000020ff237230 */ /* 0x000fc40000004100 */
[--C-:B------:R-:W-:Y:S02]  /*10280*/  HADD2.F32 R37, -RZ, R6.reuse.H0_H0 ;  /* 0x20000006ff257230 */ /* 0x100fe40000004100 */
[----:B------:R-:W-:Y:S01]  /*10290*/  FFMA.FTZ R9, R27, R5, -R4 ;  /* 0x000000051b097223 */ /* 0x000fe20000010804 */
[----:B------:R-:W-:Y:S02]  /*102a0*/  HADD2.F32 R48, -RZ, R33.H0_H0 ;  /* 0x20000021ff307230 */ /* 0x000fe40000004100 */
[-C--:B------:R-:W-:Y:S01]  /*102b0*/  FMUL.FTZ R4, R35, R41.reuse ;  /* 0x0000002923047220 */ /* 0x080fe20000410000 */
[----:B------:R-:W-:Y:S01]  /*102c0*/  FMUL.FTZ R44, R31, R41 ;  /* 0x000000291f2c7220 */ /* 0x000fe20000410000 */
[----:B------:R-:W-:Y:S02]  /*102d0*/  HADD2.F32 R46, -RZ, R29.H0_H0 ;  /* 0x2000001dff2e7230 */ /* 0x000fe40000004100 */
[----:B------:R-:W-:Y:S01]  /*102e0*/  FFMA.FTZ R27, R45, R5, R34 ;  /* 0x000000052d1b7223 */ /* 0x000fe20000010022 */
[----:B------:R-:W-:-:S02]  /*102f0*/  HADD2.F32 R6, -RZ, R6.H1_H1 ;  /* 0x30000006ff067230 */ /* 0x000fc40000004100 */
[-C--:B------:R-:W-:Y:S01]  /*10300*/  FMUL.FTZ R5, R48, R10.reuse ;  /* 0x0000000a30057220 */ /* 0x080fe20000410000 */
[-C--:B------:R-:W-:Y:S01]  /*10310*/  FFMA.FTZ R31, R31, R37.reuse, -R4 ;  /* 0x000000251f1f7223 */ /* 0x080fe20000010804 */
[----:B------:R-:W-:Y:S01]  /*10320*/  FFMA.FTZ R44, R35, R37, R44 ;  /* 0x00000025232c7223 */ /* 0x000fe2000001002c */
[----:B------:R-:W-:Y:S02]  /*10330*/  HADD2.F32 R32, -RZ, R32.H1_H1 ;  /* 0x30000020ff207230 */ /* 0x000fe40000004100 */
[C---:B------:R-:W-:Y:S01]  /*10340*/  FMUL.FTZ R35, R46.reuse, R10 ;  /* 0x0000000a2e237220 */ /* 0x040fe20000410000 */
[----:B------:R-:W-:Y:S02]  /*10350*/  HADD2.F32 R28, -RZ, R28.H1_H1 ;  /* 0x3000001cff1c7230 */ /* 0x000fe40000004100 */
[----:B------:R-:W-:Y:S01]  /*10360*/  FFMA.FTZ R10, R46, R6, -R5 ;  /* 0x000000062e0a7223 */ /* 0x000fe20000010805 */
[----:B------:R-:W-:Y:S02]  /*10370*/  HADD2.F32 R37, -RZ, R33.H1_H1 ;  /* 0x30000021ff257230 */ /* 0x000fe40000004100 */
[----:B------:R-:W-:Y:S01]  /*10380*/  FMUL.FTZ R5, R32, R42 ;  /* 0x0000002a20057220 */ /* 0x000fe20000410000 */
[----:B------:R-:W-:-:S02]  /*10390*/  HADD2.F32 R33, -RZ, R29.H1_H1 ;  /* 0x3000001dff217230 */ /* 0x000fc40000004100 */
[----:B------:R-:W-:Y:S01]  /*103a0*/  FFMA.FTZ R35, R48, R6, R35 ;  /* 0x0000000630237223 */ /* 0x000fe20000010023 */
[--C-:B------:R-:W-:Y:S02]  /*103b0*/  HADD2.F32 R38, -RZ, R7.reuse.H0_H0 ;  /* 0x20000007ff267230 */ /* 0x100fe40000004100 */
[C---:B------:R-:W-:Y:S01]  /*103c0*/  FMUL.FTZ R29, R28.reuse, R42 ;  /* 0x0000002a1c1d7220 */ /* 0x040fe20000410000 */
[----:B------:R-:W-:Y:S02]  /*103d0*/  HADD2.F32 R7, -RZ, R7.H1_H1 ;  /* 0x30000007ff077230 */ /* 0x000fe40000004100 */
[-C--:B------:R-:W-:Y:S01]  /*103e0*/  FMUL.FTZ R4, R37, R11.reuse ;  /* 0x0000000b25047220 */ /* 0x080fe20000410000 */
[C---:B------:R-:W-:Y:S01]  /*103f0*/  FMUL.FTZ R6, R33.reuse, R11 ;  /* 0x0000000b21067220 */ /* 0x040fe20000410000 */
[-C--:B------:R-:W-:Y:S01]  /*10400*/  FFMA.FTZ R11, R28, R38.reuse, -R5 ;  /* 0x000000261c0b7223 */ /* 0x080fe20000010805 */
[----:B------:R-:W-:Y:S01]  /*10410*/  FFMA.FTZ R29, R32, R38, R29 ;  /* 0x00000026201d7223 */ /* 0x000fe2000001001d */
[-C--:B------:R-:W-:Y:S01]  /*10420*/  FFMA.FTZ R28, R33, R7.reuse, -R4 ;  /* 0x00000007211c7223 */ /* 0x080fe20000010804 */
        /* <DEDUP_REMOVED lines=11> */
.L_x_589:
[----:B------:R-:W-:Y:S05]  /*104e0*/  BSYNC B1 ;  /* 0x0000000000017941 */ /* 0x000fea0003800000 */
.L_x_588:
[----:B------:R-:W-:Y:S05]  /*104f0*/  @P2 BRA `(.L_x_564) ;  /* 0x00000004005c2947 */ /* 0x000fea0003800000 */
[----:B------:R-:W0:Y:S01]  /*10500*/  LDL R41, [R1+0x68] ;  /* 0x0000680001297983 */ /* 0x000e220000100800 */
[----:B------:R-:W-:Y:S01]  /*10510*/  LEA.HI R25, R25, R230, RZ, 0x1d ;  /* 0x000000e619197211 */ /* 0x000fe200078fe8ff */
[----:B------:R-:W-:Y:S02]  /*10520*/  HADD2.F32 R33, -RZ, R3.H0_H0 ;  /* 0x20000003ff217230 */ /* 0x000fe40000004100 */
[--C-:B------:R-:W-:Y:S01]  /*10530*/  HADD2.F32 R35, -RZ, R15.reuse.H0_H0 ;  /* 0x2000000fff237230 */ /* 0x100fe20000004100 */
[----:B-12---:R-:W-:Y:S01]  /*10540*/  SHF.R.S32.HI R4, RZ, 0x1f, R25 ;  /* 0x0000001fff047819 */ /* 0x006fe20000011419 */
[----:B------:R-:W-:Y:S01]  /*10550*/  HADD2.F32 R44, -RZ, R20.H0_H0 ;  /* 0x20000014ff2c7230 */ /* 0x000fe20000004100 */
[----:B------:R-:W-:Y:S01]  /*10560*/  SHF.L.U32 R0, R25, 0x3, RZ ;  /* 0x0000000319007819 */ /* 0x000fe200000006ff */
[----:B------:R-:W-:Y:S01]  /*10570*/  HADD2.F32 R40, -RZ, R12.H0_H0 ;  /* 0x2000000cff287230 */ /* 0x000fe20000004100 */
[----:B------:R-:W-:Y:S01]  /*10580*/  LEA.HI R4, R4, R25, RZ, 0x3 ;  /* 0x0000001904047211 */ /* 0x000fe200078f18ff */
[----:B------:R-:W-:Y:S01]  /*10590*/  HADD2.F32 R46, -RZ, R15.H1_H1 ;  /* 0x3000000fff2e7230 */ /* 0x000fe20000004100 */
[----:B------:R-:W-:Y:S01]  /*105a0*/  LOP3.LUT R0, R185, 0x38, R0, 0xf8, !PT ;  /* 0x00000038b9007812 */ /* 0x000fe200078ef800 */
[----:B------:R-:W-:-:S02]  /*105b0*/  HADD2.F32 R42, -RZ, R3.H1_H1 ;  /* 0x30000003ff2a7230 */ /* 0x000fc40000004100 */
[----:B------:R-:W-:Y:S01]  /*105c0*/  IMAD.SHL.U32 R4, R4, 0x400, RZ ;  /* 0x0000040004047824 */ /* 0x000fe200078e00ff */
[----:B------:R-:W-:Y:S01]  /*105d0*/  LOP3.LUT R0, R0, R59, RZ, 0x3c, !PT ;  /* 0x0000003b00007212 */ /* 0x000fe200078e3cff */
[----:B------:R-:W-:Y:S02]  /*105e0*/  HADD2.F32 R37, -RZ, R20.H1_H1 ;  /* 0x30000014ff257230 */ /* 0x000fe40000004100 */
[----:B------:R-:W-:Y:S01]  /*105f0*/  HADD2.F32 R39, -RZ, R21.H0_H0 ;  /* 0x20000015ff277230 */ /* 0x000fe20000004100 */
[----:B------:R-:W-:-:S04]  /*10600*/  LOP3.LUT R9, R4, 0x7fffe000, RZ, 0xc0, !PT ;  /* 0x7fffe00004097812 */ /* 0x000fc800078ec0ff */
[----:B------:R-:W-:-:S05]  /*10610*/  IADD3 R9, R0, R9, R195 ;  /* 0x0000000900097210 */ /* 0x000fca0007ffe0c3 */
[----:B------:R-:W-:-:S05]  /*10620*/  IMAD R0, R9, 0x2, R2 ;  /* 0x0000000209007824 */ /* 0x000fca00078e0202 */
[----:B------:R-:W1:Y:S02]  /*10630*/  LDS.128 R8, [R0+0x10400] ;  /* 0x0104000000087984 */ /* 0x000e640000000c00 */
[--C-:B-1----:R-:W-:Y:S02]  /*10640*/  HADD2.F32 R29, -RZ, R8.reuse.H0_H0 ;  /* 0x20000008ff1d7230 */ /* 0x102fe40000004100 */
[----:B------:R-:W-:Y:S02]  /*10650*/  HADD2.F32 R8, -RZ, R8.H1_H1 ;  /* 0x30000008ff087230 */ /* 0x000fe40000004100 */
[--C-:B------:R-:W-:Y:S02]  /*10660*/  HADD2.F32 R30, -RZ, R9.reuse.H0_H0 ;  /* 0x20000009ff1e7230 */ /* 0x100fe40000004100 */
[-C--:B------:R-:W-:Y:S01]  /*10670*/  FMUL.FTZ R34, R35, R29.reuse ;  /* 0x0000001d23227220 */ /* 0x080fe20000410000 */
[----:B------:R-:W-:Y:S01]  /*10680*/  FMUL.FTZ R38, R33, R29 ;  /* 0x0000001d21267220 */ /* 0x000fe20000410000 */
[----:B------:R-:W-:-:S02]  /*10690*/  HADD2.F32 R9, -RZ, R9.H1_H1 ;  /* 0x30000009ff097230 */ /* 0x000fc40000004100 */
[-C--:B------:R-:W-:Y:S01]  /*106a0*/  FMUL.FTZ R15, R44, R8.reuse ;  /* 0x000000082c0f7220 */ /* 0x080fe20000410000 */
[----:B------:R-:W-:Y:S01]  /*106b0*/  FMUL.FTZ R3, R40, R8 ;  /* 0x0000000828037220 */ /* 0x000fe20000410000 */
[--C-:B------:R-:W-:Y:S02]  /*106c0*/  HADD2.F32 R31, -RZ, R10.reuse.H0_H0 ;  /* 0x2000000aff1f7230 */ /* 0x100fe40000004100 */
[----:B------:R-:W-:Y:S01]  /*106d0*/  FMUL.FTZ R29, R42, R30 ;  /* 0x0000001e2a1d7220 */ /* 0x000fe20000410000 */
[----:B------:R-:W-:Y:S02]  /*106e0*/  HADD2.F32 R10, -RZ, R10.H1_H1 ;  /* 0x3000000aff0a7230 */ /* 0x000fe40000004100 */
[--C-:B------:R-:W-:Y:S02]  /*106f0*/  HADD2.F32 R32, -RZ, R11.reuse.H0_H0 ;  /* 0x2000000bff207230 */ /* 0x100fe40000004100 */
[----:B------:R-:W-:Y:S01]  /*10700*/  HADD2.F32 R11, -RZ, R11.H1_H1 ;  /* 0x3000000bff0b7230 */ /* 0x000fe20000004100 */
[----:B0-----:R-:W0:Y:S02]  /*10710*/  LDS.128 R4, [R41] ;  /* 0x0000000029047984 */ /* 0x001e240000000c00 */
[----:B0-----:R-:W-:-:S02]  /*10720*/  HADD2.F32 R25, -RZ, R4.H0_H0 ;  /* 0x20000004ff197230 */ /* 0x001fc40000004100 */
[----:B------:R-:W-:Y:S02]  /*10730*/  HADD2.F32 R4, -RZ, R4.H1_H1 ;  /* 0x30000004ff047230 */ /* 0x000fe40000004100 */
[--C-:B------:R-:W-:Y:S02]  /*10740*/  HADD2.F32 R26, -RZ, R5.reuse.H0_H0 ;  /* 0x20000005ff1a7230 */ /* 0x100fe40000004100 */
[-C--:B------:R-:W-:Y:S01]  /*10750*/  FFMA.FTZ R34, R33, R25.reuse, -R34 ;  /* 0x0000001921227223 */ /* 0x080fe20000010822 */
[----:B------:R-:W-:Y:S01]  /*10760*/  FFMA.FTZ R38, R35, R25, R38 ;  /* 0x0000001923267223 */ /* 0x000fe20000010026 */
[----:B------:R-:W-:Y:S01]  /*10770*/  FMUL.FTZ R25, R46, R30 ;  /* 0x0000001e2e197220 */ /* 0x000fe20000410000 */
[----:B------:R-:W-:Y:S02]  /*10780*/  HADD2.F32 R33, -RZ, R12.H1_H1 ;  /* 0x3000000cff217230 */ /* 0x000fe40000004100 */
[----:B------:R-:W-:Y:S01]  /*10790*/  FFMA.FTZ R15, R40, R4, -R15 ;  /* 0x00000004280f7223 */ /* 0x000fe2000001080f */
[----:B------:R-:W-:-:S02]  /*107a0*/  HADD2.F32 R5, -RZ, R5.H1_H1 ;  /* 0x30000005ff057230 */ /* 0x000fc40000004100 */
[----:B------:R-:W-:Y:S01]  /*107b0*/  FFMA.FTZ R3, R44, R4, R3 ;  /* 0x000000042c037223 */ /* 0x000fe20000010003 */
[----:B------:R-:W-:Y:S01]  /*107c0*/  FFMA.FTZ R25, R42, R26, -R25 ;  /* 0x0000001a2a197223 */ /* 0x000fe20000010819 */
[-C--:B------:R-:W-:Y:S01]  /*107d0*/  FMUL.FTZ R4, R37, R9.reuse ;  /* 0x0000000925047220 */ /* 0x080fe20000410000 */
[----:B------:R-:W-:Y:S02]  /*107e0*/  HADD2.F32 R35, -RZ, R13.H0_H0 ;  /* 0x2000000dff237230 */ /* 0x000fe40000004100 */
[C---:B------:R-:W-:Y:S01]  /*107f0*/  FMUL.FTZ R8, R33.reuse, R9 ;  /* 0x0000000921087220 */ /* 0x040fe20000410000 */
[----:B------:R-:W-:Y:S02]  /*10800*/  HADD2.F32 R42, -RZ, R24.H0_H0 ;  /* 0x20000018ff2a7230 */ /* 0x000fe40000004100 */
[-C--:B------:R-:W-:Y:S01]  /*10810*/  FFMA.FTZ R12, R33, R5.reuse, -R4 ;  /* 0x00000005210c7223 */ /* 0x080fe20000010804 */
[----:B------:R-:W-:Y:S02]  /*10820*/  HADD2.F32 R40, -RZ, R14.H0_H0 ;  /* 0x2000000eff287230 */ /* 0x000fe40000004100 */
[----:B------:R-:W-:Y:S01]  /*10830*/  FFMA.FTZ R20, R37, R5, R8 ;  /* 0x0000000525147223 */ /* 0x000fe20000010008 */
[----:B------:R-:W-:-:S02]  /*10840*/  HADD2.F32 R27, -RZ, R6.H0_H0 ;  /* 0x20000006ff1b7230 */ /* 0x000fc40000004100 */
[-C--:B------:R-:W-:Y:S01]  /*10850*/  FMUL.FTZ R4, R39, R31.reuse ;  /* 0x0000001f27047220 */ /* 0x080fe20000410000 */
[----:B------:R-:W-:Y:S02]  /*10860*/  HADD2.F32 R6, -RZ, R6.H1_H1 ;  /* 0x30000006ff067230 */ /* 0x000fe40000004100 */
[C---:B------:R-:W-:Y:S01]  /*10870*/  FMUL.FTZ R30, R35.reuse, R31 ;  /* 0x0000001f231e7220 */ /* 0x040fe20000410000 */
[-C--:B------:R-:W-:Y:S01]  /*10880*/  FMUL.FTZ R5, R42, R10.reuse ;  /* 0x0000000a2a057220 */ /* 0x080fe20000410000 */
[----:B------:R-:W-:Y:S01]  /*10890*/  FMUL.FTZ R9, R40, R10 ;  /* 0x0000000a28097220 */ /* 0x000fe20000410000 */
[----:B------:R-:W-:Y:S02]  /*108a0*/  HADD2.F32 R10, -RZ, R21.H1_H1 ;  /* 0x30000015ff0a7230 */ /* 0x000fe40000004100 */
[----:B------:R-:W-:Y:S01]  /*108b0*/  FFMA.FTZ R29, R46, R26, R29 ;  /* 0x0000001a2e1d7223 */ /* 0x000fe2000001001d */
[----:B------:R-:W-:Y:S02]  /*108c0*/  HADD2.F32 R31, -RZ, R24.H1_H1 ;  /* 0x30000018ff1f7230 */ /* 0x000fe40000004100 */
[----:B------:R-:W-:Y:S01]  /*108d0*/  FFMA.FTZ R26, R35, R27, -R4 ;  /* 0x0000001b231a7223 */ /* 0x000fe20000010804 */
[----:B------:R-:W-:-:S02]  /*108e0*/  HADD2.F32 R8, -RZ, R13.H1_H1 ;  /* 0x3000000dff087230 */ /* 0x000fc40000004100 */
[----:B------:R-:W-:Y:S01]  /*108f0*/  FFMA.FTZ R30, R39, R27, R30 ;  /* 0x0000001b271e7223 */ /* 0x000fe2000001001e */
[----:B------:R-:W-:Y:S02]  /*10900*/  HADD2.F32 R21, -RZ, R14.H1_H1 ;  /* 0x3000000eff157230 */ /* 0x000fe40000004100 */
[-C--:B------:R-:W-:Y:S01]  /*10910*/  FFMA.FTZ R27, R40, R6.reuse, -R5 ;  /* 0x00000006281b7223 */ /* 0x080fe20000010805 */
[--C-:B------:R-:W-:Y:S02]  /*10920*/  HADD2.F32 R28, -RZ, R7.reuse.H0_H0 ;  /* 0x20000007ff1c7230 */ /* 0x100fe40000004100 */
[----:B------:R-:W-:Y:S01]  /*10930*/  FFMA.FTZ R13, R42, R6, R9 ;  /* 0x000000062a0d7223 */ /* 0x000fe20000010009 */
        /* <DEDUP_REMOVED lines=19> */
.L_x_564:
[----:B------:R-:W-:Y:S05]  /*10a70*/  BSYNC B0 ;  /* 0x0000000000007941 */ /* 0x000fea0003800000 */
.L_x_545:
[----:B------:R-:W-:Y:S01]  /*10a80*/  @!PT LDS RZ, [RZ] ;  /* 0x00000000fffff984 */ /* 0x000fe20000000800 */
[----:B------:R-:W-:Y:S01]  /*10a90*/  @!PT LDS RZ, [RZ] ;  /* 0x00000000fffff984 */ /* 0x000fe20000000800 */
[----:B------:R-:W-:Y:S01]  /*10aa0*/  @!PT LDS RZ, [RZ] ;  /* 0x00000000fffff984 */ /* 0x000fe20000000800 */
[----:B------:R-:W-:Y:S01]  /*10ab0*/  @!PT LDS RZ, [RZ] ;  /* 0x00000000fffff984 */ /* 0x000fe20000000800 */
[----:B------:R5:W-:Y:S06]  /*10ac0*/  MEMBAR.ALL.CTA ;  /* 0x0000000000007992 */ /* 0x000bec0000008000 */
[----:B-----5:R-:W5:Y:S01]  /*10ad0*/  FENCE.VIEW.ASYNC.S ;  /* 0x00000000000073c6 */ /* 0x020f620000000000 */
[----:B------:R-:W-:Y:S05]  /*10ae0*/  WARPSYNC.ALL ;  /* 0x0000000000007948 */ /* 0x000fea0003800000 */
[----:B-----5:R-:W-:Y:S06]  /*10af0*/  BAR.SYNC.DEFER_BLOCKING 0xd, 0x100 ;  /* 0x0344000000007b1d */ /* 0x020fec0000010000 */
.L_x_543:
[----:B0123--:R-:W-:-:S05]  /*10b00*/  IMAD.U32 R0, RZ, RZ, UR58 ;  /* 0x0000003aff007e24 */ /* 0x00ffca000f8e00ff */
[----:B------:R-:W-:-:S13]  /*10b10*/  ISETP.NE.AND P0, PT, R0, 0x3, PT ;  /* 0x000000030000780c */ /* 0x000fda0003f05270 */
[----:B------:R-:W-:Y:S05]  /*10b20*/  @!P0 BRA `(.L_x_590) ;  /* 0x0000000000048947 */ /* 0x000fea0003800000 */
[----:B------:R-:W-:Y:S01]  /*10b30*/  BPT.TRAP 0x1 ;  /* 0x000000040000795c */ /* 0x000fe20000300000 */
.L_x_590:
[----:B------:R-:W-:Y:S02]  /*10b40*/  LEA R10, R194, R2, 0x3 ;  /* 0x00000002c20a7211 */ /* 0x000fe400078e18ff */
[----:B----4-:R-:W-:-:S04]  /*10b50*/  SHF.L.U32 R3, R196, 0x1f, RZ ;  /* 0x0000001fc4037819 */ /* 0x010fc800000006ff */
[----:B------:R0:W1:Y:S01]  /*10b60*/  SYNCS.PHASECHK.TRANS64.TRYWAIT P2, [R10+URZ+0x34830], R3 ;  /* 0x034830030a0075a7 */ /* 0x000062000804017f */
[----:B------:R-:W-:Y:S05]  /*10b70*/  @!P0 BRA `(.L_x_591) ;  /* 0x0000000000048947 */ /* 0x000fea0003800000 */
[----:B------:R-:W-:Y:S01]  /*10b80*/  BPT.TRAP 0x1 ;  /* 0x000000040000795c */ /* 0x000fe20000300000 */
.L_x_591:
[----:B------:R-:W2:Y:S01]  /*10b90*/  S2R R0, SR_TID.X ;  /* 0x0000000000007919 */ /* 0x000ea20000002100 */
[----:B------:R-:W-:Y:S01]  /*10ba0*/  IMAD.MOV.U32 R151, RZ, RZ, RZ ;  /* 0x000000ffff977224 */ /* 0x000fe200078e00ff */
[----:B--2---:R-:W-:-:S04]  /*10bb0*/  LOP3.LUT R0, R0, 0x7f, RZ, 0xc0, !PT ;  /* 0x0000007f00007812 */ /* 0x004fc800078ec0ff */
[----:B------:R-:W-:Y:S01]  /*10bc0*/  ISETP.NE.AND P1, PT, R0, RZ, PT ;  /* 0x000000ff0000720c */ /* 0x000fe20003f25270 */
[----:B-1----:R-:W-:-:S12]  /*10bd0*/  @P2 BRA `(.L_x_592) ;  /* 0x0000000000082947 */ /* 0x002fd80003800000 */
[----:B------:R-:W1:Y:S02]  /*10be0*/  SYNCS.PHASECHK.TRANS64.TRYWAIT P2, [R10+URZ+0x34830], R3 ;  /* 0x034830030a0075a7 */ /* 0x000e64000804017f */
[----:B-1----:R-:W-:Y:S05]  /*10bf0*/  @!P2 BRA `(.L_x_593) ;  /* 0x00000110005ca947 */ /* 0x002fea0003800000 */
.L_x_592:
[----:B------:R-:W-:Y:S05]  /*10c00*/  WARPSYNC.ALL ;  /* 0x0000000000007948 */ /* 0x000fea0003800000 */
[----:B------:R-:W-:Y:S01]  /*10c10*/  VIADD R0, R2, 0x1c400 ;  /* 0x0001c40002007836 */ /* 0x000fe20000000000 */
[----:B------:R-:W-:Y:S01]  /*10c20*/  R2UR UR4, R36 ;  /* 0x00000000240472ca */ /* 0x000fe200000e0000 */
[----:B------:R-:W-:Y:S01]  /*10c30*/  IMAD.MOV.U32 R5, RZ, RZ, 0x40000040 ;  /* 0x40000040ff057424 */ /* 0x000fe200078e00ff */
[----:B------:R-:W-:Y:S01]  /*10c40*/  WARPGROUP.ARRIVE ;  /* 0x00000000000079c5 */ /* 0x000fe20000000000 */
[----:B------:R-:W-:Y:S01]  /*10c50*/  UMOV UR9, 0x40000040 ;  /* 0x4000004000097882 */ /* 0x000fe20000000000 */
[----:B------:R-:W-:Y:S01]  /*10c60*/  SHF.R.U32.HI R0, RZ, 0x4, R0 ;  /* 0x00000004ff007819 */ /* 0x000fe20000011600 */
[----:B------:R-:W-:Y:S01]  /*10c70*/  IMAD.MOV.U32 R9, RZ, RZ, 0x40000040 ;  /* 0x40000040ff097424 */ /* 0x000fe200078e00ff */
[----:B------:R-:W-:Y:S01]  /*10c80*/  R2UR UR11, R5 ;  /* 0x00000000050b72ca */ /* 0x000fe200000e0000 */
[----:B------:R-:W-:Y:S01]  /*10c90*/  IMAD.U32 R21, RZ, RZ, UR9 ;  /* 0x00000009ff157e24 */ /* 0x000fe2000f8e00ff */
[----:B------:R-:W-:Y:S01]  /*10ca0*/  LOP3.LUT R0, R0, 0x3fff, RZ, 0xc0, !PT ;  /* 0x00003fff00007812 */ /* 0x000fe200078ec0ff */
[----:B------:R-:W-:Y:S01]  /*10cb0*/  UMOV UR41, 0x40000040 ;  /* 0x4000004000297882 */ /* 0x000fe20000000000 */
[----:B------:R-:W-:Y:S01]  /*10cc0*/  UMOV UR45, 0x40000040 ;  /* 0x40000040002d7882 */ /* 0x000fe20000000000 */
[----:B------:R-:W-:Y:S01]  /*10cd0*/  UMOV UR49, 0x40000040 ;  /* 0x4000004000317882 */ /* 0x000fe20000000000 */
[----:B------:R-:W-:Y:S01]  /*10ce0*/  LOP3.LUT R6, R0, 0x10000, RZ, 0xfc, !PT ;  /* 0x0001000000067812 */ /* 0x000fe200078efcff */
[----:B------:R-:W-:Y:S01]  /*10cf0*/  ULOP3.LUT UR4, UR4, 0x10000, URZ, 0xfc, !UPT ;  /* 0x0001000004047892 */ /* 0x000fe2000f8efc3f */
[----:B------:R-:W-:Y:S01]  /*10d00*/  IMAD.MOV.U32 R5, RZ, RZ, 0x40000040 ;  /* 0x40000040ff057424 */ /* 0x000fe200078e00ff */
[----:B------:R-:W-:Y:S01]  /*10d10*/  UMOV UR53, 0x40000040 ;  /* 0x4000004000357882 */ /* 0x000fe20000000000 */
[----:B------:R-:W-:Y:S01]  /*10d20*/  P2R R12, PR, RZ, 0x2 ;  /* 0x00000002ff0c7803 */ /* 0x000fe20000000000 */
[----:B------:R-:W-:Y:S01]  /*10d30*/  IMAD R4, R194, 0xc00, R6 ;  /* 0x00000c00c2047824 */ /* 0x000fe200078e0206 */
[----:B------:R-:W-:Y:S01]  /*10d40*/  UIADD3 UR5, UR4, 0x2, URZ ;  /* 0x0000000204057890 */ /* 0x000fe2000fffe03f */
[----:B------:R-:W-:Y:S01]  /*10d50*/  R2UR UR55, R5 ;  /* 0x00000000053772ca */ /* 0x000fe200000e0000 */
[----:B------:R-:W-:Y:S01]  /*10d60*/  UMOV UR8, UR4 ;  /* 0x0000000400087c82 */ /* 0x000fe20008000000 */
[C---:B------:R-:W-:Y:S01]  /*10d70*/  VIADD R8, R4.reuse, 0x2 ;  /* 0x0000000204087836 */ /* 0x040fe20000000000 */
[----:B------:R-:W-:Y:S01]  /*10d80*/  R2UR UR10, R4 ;  /* 0x00000000040a72ca */ /* 0x000fe200000e0000 */
[----:B------:R-:W-:Y:S01]  /*10d90*/  UIADD3 UR40, UR4, 0x800, URZ ;  /* 0x0000080004287890 */ /* 0x000fe2000fffe03f */
[----:B------:R-:W-:Y:S01]  /*10da0*/  MOV R20, UR8 ;  /* 0x0000000800147c02 */ /* 0x000fe20008000f00 */
[----:B------:R-:W-:Y:S01]  /*10db0*/  UIADD3 UR44, UR4, 0x802, URZ ;  /* 0x00000802042c7890 */ /* 0x000fe2000fffe03f */
[----:B------:R-:W-:Y:S01]  /*10dc0*/  P2R R14, PR, RZ, 0x1 ;  /* 0x00000001ff0e7803 */ /* 0x000fe20000000000 */
[----:B------:R-:W-:Y:S01]  /*10dd0*/  UIADD3 UR48, UR4, 0x804, URZ ;  /* 0x0000080404307890 */ /* 0x000fe2000fffe03f */
[----:B------:R-:W-:Y:S01]  /*10de0*/  BSSY B0, `(.L_x_594) ;  /* 0x00004c0000007945 */ /* 0x000fe20003800000 */
[----:B------:R2:W-:Y:S01]  /*10df0*/  STL.64 [R1+0x40], R20 ;  /* 0x0000401401007387 */ /* 0x0005e20000100a00 */
[----:B------:R-:W-:Y:S01]  /*10e00*/  UIADD3 UR52, UR4, 0x806, URZ ;  /* 0x0000080604347890 */ /* 0x000fe2000fffe03f */
[--C-:B------:R-:W-:Y:S01]  /*10e10*/  IMAD.MOV.U32 R150, RZ, RZ, R151.reuse ;  /* 0x000000ffff967224 */ /* 0x100fe200078e0097 */
[----:B------:R-:W-:Y:S01]  /*10e20*/  ULDC UR60, c[0x0][0x988] ;  /* 0x00026200003c7ab9 */ /* 0x000fe20000000800 */
[--C-:B------:R-:W-:Y:S01]  /*10e30*/  IMAD.MOV.U32 R148, RZ, RZ, R151.reuse ;  /* 0x000000ffff947224 */ /* 0x100fe200078e0097 */
[-C--:B------:R-:W-:Y:S01]  /*10e40*/  MOV R145, R151.reuse ;  /* 0x0000009700917202 */ /* 0x080fe20000000f00 */
[----:B------:R-:W-:Y:S01]  /*10e50*/  HGMMA.64x128x16.F32 R24, gdesc[UR8], RZ, !UPT, gsb0 ;  /* 0x01e00000081879f0 */ /* 0x000fe2000c0008ff */
[----:B------:R-:W-:Y:S01]  /*10e60*/  R2UR UR10, R8 ;  /* 0x00000000080a72ca */ /* 0x000fe200000e0000 */
[----:B------:R-:W-:Y:S01]  /*10e70*/  UMOV UR8, UR5 ;  /* 0x0000000500087c82 */ /* 0x000fe20008000000 */
[----:B------:R-:W-:Y:S01]  /*10e80*/  R2UR UR11, R9 ;  /* 0x00000000090b72ca */ /* 0x000fe200000e0000 */
[----:B------:R-:W-:Y:S01]  /*10e90*/  UMOV UR9, 0x40000040 ;  /* 0x4000004000097882 */ /* 0x000fe20000000000 */
[----:B------:R-:W-:Y:S01]  /*10ea0*/  VIADD R8, R4, 0x4 ;  /* 0x0000000404087836 */ /* 0x000fe20000000000 */
[----:B------:R-:W-:Y:S01]  /*10eb0*/  UIADD3 UR5, UR4, 0x4, URZ ;  /* 0x0000000404057890 */ /* 0x000fe2000fffe03f */
[----:B------:R-:W-:Y:S01]  /*10ec0*/  IMAD.MOV.U32 R9, RZ, RZ, 0x40000040 ;  /* 0x40000040ff097424 */ /* 0x000fe200078e00ff */
[----:B--2---:R-:W-:Y:S01]  /*10ed0*/  MOV R20, UR8 ;  /* 0x0000000800147c02 */ /* 0x004fe20008000f00 */
[----:B------:R-:W-:Y:S01]  /*10ee0*/  IMAD.U32 R21, RZ, RZ, UR9 ;  /* 0x00000009ff157e24 */ /* 0x000fe2000f8e00ff */
[-C--:B------:R-:W-:Y:S01]  /*10ef0*/  MOV R141, R151.reuse ;  /* 0x00000097008d7202 */ /* 0x080fe20000000f00 */
[--C-:B------:R-:W-:Y:S01]  /*10f00*/  IMAD.MOV.U32 R147, RZ, RZ, R151.reuse ;  /* 0x000000ffff937224 */ /* 0x100fe200078e0097 */
[----:B------:R-:W-:Y:S01]  /*10f10*/  MOV R137, R151 ;  /* 0x0000009700897202 */ /* 0x000fe20000000f00 */
[--C-:B------:R-:W-:Y:S01]  /*10f20*/  IMAD.MOV.U32 R146, RZ, RZ, R151.reuse ;  /* 0x000000ffff927224 */ /* 0x100fe200078e0097 */
[----:B------:R2:W-:Y:S01]  /*10f30*/  STL.64 [R1+0x38], R20 ;  /* 0x0000381401007387 */ /* 0x0005e20000100a00 */
[----:B------:R-:W-:-:S02]  /*10f40*/  IMAD.MOV.U32 R144, RZ, RZ, R151 ;  /* 0x000000ffff907224 */ /* 0x000fc400078e0097 */
[--C-:B-----5:R-:W-:Y:S02]  /*10f50*/  IMAD.MOV.U32 R143, RZ, RZ, R151.reuse ;  /* 0x000000ffff8f7224 */ /* 0x120fe400078e0097 */
        /* <DEDUP_REMOVED lines=29> */
[----:B------:R-:W-:Y:S01]  /*11130*/  IMAD.MOV.U32 R88, RZ, RZ, R151 ;  /* 0x000000ffff587224 */ /* 0x000fe200078e0097 */
[----:B------:R-:W-:Y:S02]  /*11140*/  WARPGROUP.DEPBAR.LE gsb0, 0x0 ;  /* 0x00008000000079c5 */ /* 0x000fe40000010000 */
[----:B------:R-:W-:-:S06]  /*11150*/  WARPGROUP.ARRIVE ;  /* 0x00000000000079c5 */ /* 0x000fcc0000000000 */
[----:B------:R-:W-:Y:S01]  /*11160*/  HGMMA.64x128x16.F32 R24, gdesc[UR8], R24, gsb0 ;  /* 0x01e00000081879f0 */ /* 0x000fe20008000818 */
        /* <DEDUP_REMOVED lines=8> */
[----:B------:R-:W-:-:S05]  /*111f0*/  IMAD.U32 R21, RZ, RZ, UR9 ;  /* 0x00000009ff157e24 */ /* 0x000fca000f8e00ff */
[----:B------:R2:W-:Y:S01]  /*11200*/  STL.64 [R1+0x30], R20 ;  /* 0x0000301401007387 */ /* 0x0005e20000100a00 */
        /* <DEDUP_REMOVED lines=51> */
[----:B------:R-:W-:-:S04]  /*11540*/  ULDC UR4, c[0x0][0x988] ;  /* 0x0002620000047ab9 */ /* 0x000fc80000000800 */
        /* <DEDUP_REMOVED lines=9> */
[----:B--2---:R-:W-:Y:S01]  /*115e0*/  MOV R20, UR8 ;  /* 0x0000000800147c02 */ /* 0x004fe20008000f00 */
[----:B------:R-:W-:Y:S02]  /*115f0*/  IMAD.MOV.U32 R9, RZ, RZ, 0x40000040 ;  /* 0x40000040ff097424 */ /* 0x000fe400078e00ff */
[----:B------:R-:W-:Y:S01]  /*11600*/  IMAD.U32 R21, RZ, RZ, UR9 ;  /* 0x00000009ff157e24 */ /* 0x000fe2000f8e00ff */
[----:B------:R-:W-:-:S02]  /*11610*/  R2UR UR42, R8 ;  /* 0x00000000082a72ca */ /* 0x000fc400000e0000 */
[----:B------:R-:W-:Y:S01]  /*11620*/  R2UR UR43, R9 ;  /* 0x00000000092b72ca */ /* 0x000fe200000e0000 */
[----:B------:R-:W-:Y:S01]  /*11630*/  IMAD.MOV.U32 R9, RZ, RZ, 0x40000040 ;  /* 0x40000040ff097424 */ /* 0x000fe200078e00ff */
[----:B------:R-:W-:Y:S01]  /*11640*/  IADD3 R8, R4, 0x802, RZ ;  /* 0x0000080204087810 */ /* 0x000fe20007ffe0ff */
[----:B------:R2:W-:Y:S03]  /*11650*/  STL.64 [R1], R20 ;  /* 0x0000001401007387 */ /* 0x0005e60000100a00 */
[----:B------:R-:W-:Y:S01]  /*11660*/  R2UR UR46, R8 ;  /* 0x00000000082e72ca */ /* 0x000fe200000e0000 */
[C---:B------:R-:W-:Y:S01]  /*11670*/  VIADD R8, R4.reuse, 0x804 ;  /* 0x0000080404087836 */ /* 0x040fe20000000000 */
[----:B------:R-:W-:Y:S01]  /*11680*/  R2UR UR47, R9 ;  /* 0x00000000092f72ca */ /* 0x000fe200000e0000 */
[----:B------:R-:W-:Y:S01]  /*11690*/  IMAD.MOV.U32 R9, RZ, RZ, 0x40000040 ;  /* 0x40000040ff097424 */ /* 0x000fe200078e00ff */
[----:B------:R-:W-:-:S02]  /*116a0*/  IADD3 R4, R4, 0x806, RZ ;  /* 0x0000080604047810 */ /* 0x000fc40007ffe0ff */
[----:B------:R-:W-:Y:S02]  /*116b0*/  R2UR UR50, R8 ;  /* 0x00000000083272ca */ /* 0x000fe400000e0000 */
[----:B------:R-:W-:Y:S02]  /*116c0*/  R2UR UR51, R9 ;  /* 0x00000000093372ca */ /* 0x000fe400000e0000 */
[----:B------:R-:W-:Y:S02]  /*116d0*/  R2UR UR54, R4 ;  /* 0x00000000043672ca */ /* 0x000fe400000e0000 */
[----:B------:R-:W-:-:S05]  /*116e0*/  IADD3 R4, R152, 0x80, -R225 ;  /* 0x0000008098047810 */ /* 0x000fca0007ffe8e1 */
[----:B------:R-:W-:-:S05]  /*116f0*/  IMAD R4, R149, -0x80, R4 ;  /* 0xffffff8095047824 */ /* 0x000fca00078e0204 */
[C---:B------:R-:W-:Y:S02]  /*11700*/  ISETP.GT.AND P4, PT, R4.reuse, RZ, PT ;  /* 0x000000ff0400720c */ /* 0x040fe40003f84270 */
[C---:B------:R-:W-:Y:S02]  /*11710*/  ISETP.GT.AND P3, PT, R4.reuse, 0x1, PT ;  /* 0x000000010400780c */ /* 0x040fe40003f64270 */
[C---:B------:R-:W-:Y:S02]  /*11720*/  ISETP.GT.AND P2, PT, R4.reuse, 0x8, PT ;  /* 0x000000080400780c */ /* 0x040fe40003f44270 */
[C---:B------:R-:W-:Y:S02]  /*11730*/  ISETP.GT.AND P6, PT, R4.reuse, 0x9, PT ;  /* 0x000000090400780c */ /* 0x040fe40003fc4270 */
[C---:B------:R-:W-:Y:S02]  /*11740*/  ISETP.GT.AND P5, PT, R4.reuse, 0x10, PT ;  /* 0x000000100400780c */ /* 0x040fe40003fa4270 */
[----:B------:R-:W-:-:S02]  /*11750*/  ISETP.GT.AND P1, PT, R4, 0x59, PT ;  /* 0x000000590400780c */ /* 0x000fc40003f24270 */
[----:B------:R-:W-:Y:S01]  /*11760*/  ISETP.GT.AND P0, PT, R4, 0x60, PT ;  /* 0x000000600400780c */ /* 0x000fe20003f04270 */
        /* <DEDUP_REMOVED lines=54> */
[----:B--2---:R-:W-:Y:S02]  /*11ad0*/  FSEL R21, R42, -INF , P6 ;  /* 0xff8000002a157808 */ /* 0x004fe40003000000 */
        /* <DEDUP_REMOVED lines=76> */
[----:B01----:R-:W0:Y:S01]  /*11fa0*/  SHFL.BFLY PT, R3, R8, 0x2, 0x1f ;  /* 0x0c401f0008037f89 */ /* 0x003e2200000e0000 */
        /* <DEDUP_REMOVED lines=8> */
[----:B------:R-:W-:Y:S02]  /*12030*/  ISETP.NE.AND P1, PT, R12, RZ, PT ;  /* 0x000000ff0c00720c */ /* 0x000fe40003f25270 */
[----:B------:R-:W-:Y:S02]  /*12040*/  ISETP.NE.AND P0, PT, R14, RZ, PT ;  /* 0x000000ff0e00720c */ /* 0x000fe40003f05270 */
[----:B0-----:R-:W-:-:S02]  /*12050*/  FMNMX.FTZ R20, R8, R3, !PT ;  /* 0x0000000308147209 */ /* 0x001fc40007810000 */
[----:B------:R-:W-:-:S03]  /*12060*/  FMNMX.FTZ R8, R5, R27, !PT ;  /* 0x0000001b05087209 */ /* 0x000fc60007810000 */
        /* <DEDUP_REMOVED lines=39> */
[--C-:B------:R-:W-:Y:S01]  /*122e0*/  FFMA.FTZ R29, R29, R0, -R4.reuse ;  /* 0x000000001d1d7223 */ /* 0x100fe20000010804 */
[----:B------:R-:W-:Y:S01]  /*122f0*/  MUFU.EX2 R182, R182 ;  /* 0x000000b600b67308 */ /* 0x000fe20000000800 */
[----:B------:R-:W-:Y:S01]  /*12300*/  FMNMX.FTZ R8, R61, R8, !PT ;  /* 0x000000083d087209 */ /* 0x000fe20007810000 */
[-CC-:B------:R-:W-:Y:S01]  /*12310*/  FFMA.FTZ R168, R97, R0.reuse, -R4.reuse ;  /* 0x0000000061a87223 */ /* 0x180fe20000010804 */
[-CC-:B------:R-:W-:Y:S01]  /*12320*/  FFMA.FTZ R81, R103, R0.reuse, -R4.reuse ;  /* 0x0000000067517223 */ /* 0x180fe20000010804 */
        /* <DEDUP_REMOVED lines=12> */
[----:B------:R-:W0:Y:S01]  /*123f0*/  MUFU.EX2 R25, R25 ;  /* 0x0000001900197308 */ /* 0x000e220000000800 */
[----:B------:R-:W-:Y:S01]  /*12400*/  FMNMX.FTZ R8, R69, R8, !PT ;  /* 0x0000000845087209 */ /* 0x000fe20007810000 */
[-CC-:B------:R-:W-:Y:S01]  /*12410*/  FFMA.FTZ R101, R119, R0.reuse, -R4.reuse ;  /* 0x0000000077657223 */ /* 0x180fe20000010804 */
[-CC-:B------:R-:W-:Y:S01]  /*12420*/  FFMA.FTZ R160, R121, R0.reuse, -R4.reuse ;  /* 0x0000000079a07223 */ /* 0x180fe20000010804 */
[--C-:B------:R-:W-:Y:S01]  /*12430*/  FFMA.FTZ R103, R123, R0, -R4.reuse ;  /* 0x000000007b677223 */ /* 0x100fe20000010804 */
[----:B------:R-:W-:Y:S01]  /*12440*/  FMNMX.FTZ R8, R71, R8, !PT ;  /* 0x0000000847087209 */ /* 0x000fe20007810000 */
[-CC-:B------:R-:W-:Y:S01]  /*12450*/  FFMA.FTZ R162, R129, R0.reuse, -R4.reuse ;  /* 0x0000000081a27223 */ /* 0x180fe20000010804 */
[--C-:B------:R-:W-:Y:S01]  /*12460*/  FFMA.FTZ R105, R133, R0, -R4.reuse ;  /* 0x0000000085697223 */ /* 0x100fe20000010804 */
[----:B------:R-:W1:Y:S01]  /*12470*/  MUFU.EX2 R29, R29 ;  /* 0x0000001d001d7308 */ /* 0x000e620000000800 */
[----:B------:R-:W-:Y:S01]  /*12480*/  FMNMX.FTZ R8, R73, R8, !PT ;  /* 0x0000000849087209 */ /* 0x000fe20007810000 */
[-CC-:B------:R-:W-:Y:S01]  /*12490*/  FFMA.FTZ R164, R127, R0.reuse, -R4.reuse ;  /* 0x000000007fa47223 */ /* 0x180fe20000010804 */
[-CC-:B------:R-:W-:Y:S01]  /*124a0*/  FFMA.FTZ R107, R131, R0.reuse, -R4.reuse ;  /* 0x00000000836b7223 */ /* 0x180fe20000010804 */
[--C-:B------:R-:W-:Y:S01]  /*124b0*/  FFMA.FTZ R166, R125, R0, -R4.reuse ;  /* 0x000000007da67223 */ /* 0x100fe20000010804 */
[----:B------:R-:W-:Y:S01]  /*124c0*/  FMNMX.FTZ R8, R75, R8, !PT ;  /* 0x000000084b087209 */ /* 0x000fe20007810000 */
[----:B------:R-:W-:Y:S01]  /*124d0*/  FFMA.FTZ R85, R85, R0, -R4 ;  /* 0x0000000055557223 */ /* 0x000fe20000010804 */
[-C--:B------:R-:W-:Y:S01]  /*124e0*/  MOV R133, R151.reuse ;  /* 0x0000009700857202 */ /* 0x080fe20000000f00 */
[----:B------:R-:W2:Y:S01]  /*124f0*/  MUFU.EX2 R176, R176 ;  /* 0x000000b000b07308 */ /* 0x000ea20000000800 */
[----:B------:R-:W-:Y:S01]  /*12500*/  FMNMX.FTZ R8, R77, R8, !PT ;  /* 0x000000084d087209 */ /* 0x000fe20007810000 */
[--C-:B------:R-:W-:Y:S01]  /*12510*/  IMAD.MOV.U32 R131, RZ, RZ, R151.reuse ;  /* 0x000000ffff837224 */ /* 0x100fe200078e0097 */
[-C--:B------:R-:W-:Y:S01]  /*12520*/  MOV R129, R151.reuse ;  /* 0x0000009700817202 */ /* 0x080fe20000000f00 */
[--C-:B------:R-:W-:Y:S01]  /*12530*/  IMAD.MOV.U32 R127, RZ, RZ, R151.reuse ;  /* 0x000000ffff7f7224 */ /* 0x100fe200078e0097 */
[----:B------:R-:W-:Y:S01]  /*12540*/  FMNMX.FTZ R8, R89, R8, !PT ;  /* 0x0000000859087209 */ /* 0x000fe20007810000 */
[--C-:B------:R-:W-:Y:S01]  /*12550*/  IMAD.MOV.U32 R123, RZ, RZ, R151.reuse ;  /* 0x000000ffff7b7224 */ /* 0x100fe200078e0097 */
[-C--:B------:R-:W-:Y:S01]  /*12560*/  MOV R125, R151.reuse ;  /* 0x00000097007d7202 */ /* 0x080fe20000000f00 */
[----:B------:R-:W3:Y:S01]  /*12570*/  MUFU.EX2 R15, R15 ;  /* 0x0000000f000f7308 */ /* 0x000ee20000000800 */
[----:B------:R-:W-:Y:S01]  /*12580*/  FMNMX.FTZ R8, R91, R8, !PT ;  /* 0x000000085b087209 */ /* 0x000fe20007810000 */
[--C-:B------:R-:W-:Y:S01]  /*12590*/  IMAD.MOV.U32 R119, RZ, RZ, R151.reuse ;  /* 0x000000ffff777224 */ /* 0x100fe200078e0097 */
[----:B------:R-:W-:Y:S01]  /*125a0*/  MOV R121, R151 ;  /* 0x0000009700797202 */ /* 0x000fe20000000f00 */
[----:B------:R-:W-:Y:S01]  /*125b0*/  IMAD.MOV.U32 R115, RZ, RZ, R151 ;  /* 0x000000ffff737224 */ /* 0x000fe200078e0097 */
[----:B------:R-:W-:-:S02]  /*125c0*/  FMNMX.FTZ R8, R93, R8, !PT ;  /* 0x000000085d087209 */ /* 0x000fc40007810000 */
[-C--:B------:R-:W-:Y:S01]  /*125d0*/  MOV R117, R151.reuse ;  /* 0x0000009700757202 */ /* 0x080fe20000000f00 */
[----:B------:R-:W4:Y:S01]  /*125e0*/  MUFU.EX2 R178, R178 ;  /* 0x000000b200b27308 */ /* 0x000f220000000800 */
[----:B------:R-:W-:Y:S02]  /*125f0*/  FMNMX.FTZ R8, R95, R8, !PT ;  /* 0x000000085f087209 */ /* 0x000fe40007810000 */
[-C--:B------:R-:W-:Y:S02]  /*12600*/  MOV R113, R151.reuse ;  /* 0x0000009700717202 */ /* 0x080fe40000000f00 */
[----:B------:R-:W-:Y:S02]  /*12610*/  FMNMX.FTZ R8, R99, R8, !PT ;  /* 0x0000000863087209 */ /* 0x000fe40007810000 */
[----:B------:R-:W-:Y:S01]  /*12620*/  MOV R109, R151 ;  /* 0x00000097006d7202 */ /* 0x000fe20000000f00 */
[----:B------:R-:W4:Y:S02]  /*12630*/  MUFU.EX2 R33, R33 ;  /* 0x0000002100217308 */ /* 0x000f240000000800 */
[----:B------:R-:W0:Y:S06]  /*12640*/  SHFL.BFLY PT, R7, R8, 0x2, 0x1f ;  /* 0x0c401f0008077f89 */ /* 0x000e2c00000e0000 */
[----:B------:R-:W-:Y:S08]  /*12650*/  MUFU.EX2 R172, R172 ;  /* 0x000000ac00ac7308 */ /* 0x000ff00000000800 */
[----:B------:R-:W-:Y:S08]  /*12660*/  MUFU.EX2 R37, R37 ;  /* 0x0000002500257308 */ /* 0x000ff00000000800 */
[----:B------:R-:W-:Y:S01]  /*12670*/  MUFU.EX2 R174, R174 ;  /* 0x000000ae00ae7308 */ /* 0x000fe20000000800 */
[----:B0-----:R-:W-:-:S05]  /*12680*/  FMNMX.FTZ R12, R8, R7, !PT ;  /* 0x00000007080c7209 */ /* 0x001fca0007810000 */
[----:B------:R-:W0:Y:S02]  /*12690*/  SHFL.BFLY PT, R7, R12, 0x1, 0x1f ;  /* 0x0c201f000c077f89 */ /* 0x000e2400000e0000 */
[----:B------:R-:W-:Y:S08]  /*126a0*/  MUFU.EX2 R41, R41 ;  /* 0x0000002900297308 */ /* 0x000ff00000000800 */
[----:B------:R-:W-:Y:S08]  /*126b0*/  MUFU.EX2 R168, R168 ;  /* 0x000000a800a87308 */ /* 0x000ff00000000800 */
[----:B------:R-:W-:Y:S01]  /*126c0*/  MUFU.EX2 R81, R81 ;  /* 0x0000005100517308 */ /* 0x000fe20000000800 */
[----:B0-----:R-:W-:-:S07]  /*126d0*/  FMNMX.FTZ R7, R12, R7, !PT ;  /* 0x000000070c077209 */ /* 0x001fce0007810000 */
[----:B------:R-:W-:Y:S01]  /*126e0*/  MUFU.EX2 R170, R170 ;  /* 0x000000aa00aa7308 */ /* 0x000fe20000000800 */
[C---:B------:R-:W-:Y:S01]  /*126f0*/  FSETP.NEU.FTZ.AND P2, PT, R7.reuse, -INF , PT ;  /* 0xff8000000700780b */ /* 0x040fe20003f5d000 */
[----:B------:R-:W-:-:S06]  /*12700*/  FMUL.FTZ R24, R7, R0 ;  /* 0x0000000007187220 */ /* 0x000fcc0000410000 */
[----:B------:R-:W-:Y:S01]  /*12710*/  MUFU.EX2 R79, R111 ;  /* 0x0000006f004f7308 */ /* 0x000fe20000000800 */
[----:B------:R-:W-:-:S05]  /*12720*/  FSEL R24, R24, RZ, P2 ;  /* 0x000000ff18187208 */ /* 0x000fca0001000000 */
[-CC-:B------:R-:W-:Y:S01]  /*12730*/  FFMA.FTZ R181, R5, R0.reuse, -R24.reuse ;  /* 0x0000000005b57223 */ /* 0x180fe20000010818 */
[-CC-:B------:R-:W-:Y:S01]  /*12740*/  FFMA.FTZ R4, R27, R0.reuse, -R24.reuse ;  /* 0x000000001b047223 */ /* 0x180fe20000010818 */
[-CC-:B------:R-:W-:Y:S01]  /*12750*/  FFMA.FTZ R183, R9, R0.reuse, -R24.reuse ;  /* 0x0000000009b77223 */ /* 0x180fe20000010818 */
[----:B------:R-:W-:Y:S01]  /*12760*/  FADD.FTZ R5, R180, R25 ;  /* 0x00000019b4057221 */ /* 0x000fe20000010000 */
[-CC-:B------:R-:W-:Y:S01]  /*12770*/  FFMA.FTZ R8, R31, R0.reuse, -R24.reuse ;  /* 0x000000001f087223 */ /* 0x180fe20000010818 */
[-CC-:B------:R-:W-:Y:S01]  /*12780*/  FFMA.FTZ R177, R11, R0.reuse, -R24.reuse ;  /* 0x000000000bb17223 */ /* 0x180fe20000010818 */
[----:B------:R-:W-:Y:S01]  /*12790*/  MUFU.EX2 R181, R181 ;  /* 0x000000b500b57308 */ /* 0x000fe20000000800 */
[----:B------:R-:W-:Y:S01]  /*127a0*/  FADD.FTZ R32, R182, R5 ;  /* 0x00000005b6207221 */ /* 0x000fe20000010000 */
[-CC-:B------:R-:W-:Y:S01]  /*127b0*/  FFMA.FTZ R12, R35, R0.reuse, -R24.reuse ;  /* 0x00000000230c7223 */ /* 0x180fe20000010818 */
[-CC-:B------:R-:W-:Y:S01]  /*127c0*/  FFMA.FTZ R179, R13, R0.reuse, -R24.reuse ;  /* 0x000000000db37223 */ /* 0x180fe20000010818 */
[-C--:B------:R-:W-:Y:S01]  /*127d0*/  FFMA.FTZ R14, R39, R0.reuse, -R24 ;  /* 0x00000000270e7223 */ /* 0x080fe20000010818 */
[----:B-1----:R-:W-:Y:S01]  /*127e0*/  FADD.FTZ R5, R29, R32 ;  /* 0x000000201d057221 */ /* 0x002fe20000010000 */
[-CC-:B------:R-:W-:Y:S01]  /*127f0*/  FFMA.FTZ R173, R21, R0.reuse, -R24.reuse ;  /* 0x0000000015ad7223 */ /* 0x180fe20000010818 */
[-CC-:B------:R-:W-:Y:S01]  /*12800*/  FFMA.FTZ R20, R43, R0.reuse, -R24.reuse ;  /* 0x000000002b147223 */ /* 0x180fe20000010818 */
[----:B------:R-:W0:Y:S01]  /*12810*/  MUFU.EX2 R4, R4 ;  /* 0x0000000400047308 */ /* 0x000e220000000800 */
[----:B--2---:R-:W-:Y:S01]  /*12820*/  FADD.FTZ R34, R176, R5 ;  /* 0x00000005b0227221 */ /* 0x004fe20000010000 */
[-CC-:B------:R-:W-:Y:S01]  /*12830*/  FFMA.FTZ R175, R45, R0.reuse, -R24.reuse ;  /* 0x000000002daf7223 */ /* 0x180fe20000010818 */
[-CC-:B------:R-:W-:Y:S01]  /*12840*/  FFMA.FTZ R26, R47, R0.reuse, -R24.reuse ;  /* 0x000000002f1a7223 */ /* 0x180fe20000010818 */
[-C--:B------:R-:W-:Y:S01]  /*12850*/  FFMA.FTZ R169, R49, R0.reuse, -R24 ;  /* 0x0000000031a97223 */ /* 0x080fe20000010818 */
[----:B---3--:R-:W-:Y:S01]  /*12860*/  FADD.FTZ R5, R15, R34 ;  /* 0x000000220f057221 */ /* 0x008fe20000010000 */
[-CC-:B------:R-:W-:Y:S01]  /*12870*/  FFMA.FTZ R28, R51, R0.reuse, -R24.reuse ;  /* 0x00000000331c7223 */ /* 0x180fe20000010818 */
[-CC-:B------:R-:W-:Y:S01]  /*12880*/  FFMA.FTZ R171, R53, R0.reuse, -R24.reuse ;  /* 0x0000000035ab7223 */ /* 0x180fe20000010818 */
[----:B------:R-:W1:Y:S01]  /*12890*/  MUFU.EX2 R183, R183 ;  /* 0x000000b700b77308 */ /* 0x000e620000000800 */
[----:B----4-:R-:W-:Y:S01]  /*128a0*/  FADD.FTZ R34, R178, R5 ;  /* 0x00000005b2227221 */ /* 0x010fe20000010000 */
        /* <DEDUP_REMOVED lines=19> */
[-CC-:B------:R-:W-:Y:S01]  /*129e0*/  FFMA.FTZ R89, R89, R0.reuse, -R24.reuse ;  /* 0x0000000059597223 */ /* 0x180fe20000010818 */
[-CC-:B------:R-:W-:Y:S01]  /*129f0*/  FFMA.FTZ R91, R91, R0.reuse, -R24.reuse ;  /* 0x000000005b5b7223 */ /* 0x180fe20000010818 */
[-CC-:B------:R-:W-:Y:S01]  /*12a00*/  FFMA.FTZ R93, R93, R0.reuse, -R24.reuse ;  /* 0x000000005d5d7223 */ /* 0x180fe20000010818 */
[----:B------:R-:W1:Y:S01]  /*12a10*/  MUFU.EX2 R12, R12 ;  /* 0x0000000c000c7308 */ /* 0x000e620000000800 */
[C---:B--2---:R-:W-:Y:S01]  /*12a20*/  FADD.FTZ R36, R8.reuse, R5 ;  /* 0x0000000508247221 */ /* 0x044fe20000010000 */
[-CC-:B------:R-:W-:Y:S01]  /*12a30*/  FFMA.FTZ R95, R95, R0.reuse, -R24.reuse ;  /* 0x000000005f5f7223 */ /* 0x180fe20000010818 */
[----:B------:R-:W-:Y:S01]  /*12a40*/  FFMA.FTZ R99, R99, R0, -R24 ;  /* 0x0000000063637223 */ /* 0x000fe20000010818 */
[----:B------:R-:W-:Y:S01]  /*12a50*/  F2FP.F16.F32.PACK_AB R183, R8, R183 ;  /* 0x000000b708b7723e */ /* 0x000fe200000000ff */
[----:B------:R-:W-:Y:S01]  /*12a60*/  IMAD.MOV.U32 R111, RZ, RZ, R151 ;  /* 0x000000ffff6f7224 */ /* 0x000fe200078e0097 */
[----:B------:R-:W-:-:S02]  /*12a70*/  F2FP.F16.F32.PACK_AB R181, R4, R181 ;  /* 0x000000b504b5723e */ /* 0x000fc400000000ff */
[----:B------:R-:W2:Y:S01]  /*12a80*/  MUFU.EX2 R179, R179 ;  /* 0x000000b300b37308 */ /* 0x000ea20000000800 */
[----:B0-----:R-:W-:Y:S01]  /*12a90*/  FADD.FTZ R5, R177, R36 ;  /* 0x00000024b1057221 */ /* 0x001fe20000010000 */
[----:B------:R-:W-:Y:S02]  /*12aa0*/  F2FP.F16.F32.PACK_AB R180, R25, R180 ;  /* 0x000000b419b4723e */ /* 0x000fe400000000ff */
[----:B------:R-:W-:Y:S02]  /*12ab0*/  F2FP.F16.F32.PACK_AB R182, R29, R182 ;  /* 0x000000b61db6723e */ /* 0x000fe400000000ff */
[----:B------:R-:W-:Y:S02]  /*12ac0*/  F2FP.F16.F32.PACK_AB R176, R15, R176 ;  /* 0x000000b00fb0723e */ /* 0x000fe400000000ff */
[----:B------:R-:W0:Y:S01]  /*12ad0*/  MUFU.EX2 R14, R14 ;  /* 0x0000000e000e7308 */ /* 0x000e220000000800 */
[C---:B-1----:R-:W-:Y:S01]  /*12ae0*/  FADD.FTZ R36, R12.reuse, R5 ;  /* 0x000000050c247221 */ /* 0x042fe20000010000 */
[----:B------:R-:W-:Y:S01]  /*12af0*/  FADD.FTZ R5, R41, R38 ;  /* 0x0000002629057221 */ /* 0x000fe20000010000 */
[----:B------:R-:W-:-:S02]  /*12b00*/  F2FP.F16.F32.PACK_AB R177, R12, R177 ;  /* 0x000000b10cb1723e */ /* 0x000fc400000000ff */
[----:B------:R-:W-:Y:S01]  /*12b10*/  IADD3 R12, R149, -0x2, RZ ;  /* 0xfffffffe950c7810 */ /* 0x000fe20007ffe0ff */
[----:B------:R-:W-:Y:S01]  /*12b20*/  FADD.FTZ R38, R168, R5 ;  /* 0x00000005a8267221 */ /* 0x000fe20000010000 */
[----:B------:R-:W-:Y:S01]  /*12b30*/  @!P1 VIADD R5, R10, 0x34840 ;  /* 0x000348400a059836 */ /* 0x000fe20000000000 */
[----:B------:R-:W1:Y:S01]  /*12b40*/  MUFU.EX2 R173, R173 ;  /* 0x000000ad00ad7308 */ /* 0x000e620000000800 */
[----:B--2---:R-:W-:Y:S01]  /*12b50*/  FADD.FTZ R9, R179, R36 ;  /* 0x00000024b3097221 */ /* 0x004fe20000010000 */
[----:B------:R-:W-:Y:S01]  /*12b60*/  FADD.FTZ R11, R81, R38 ;  /* 0x00000026510b7221 */ /* 0x000fe20000010000 */
[----:B------:R-:W-:Y:S02]  /*12b70*/  ISETP.GE.AND P2, PT, R12, R197, PT ;  /* 0x000000c50c00720c */ /* 0x000fe40003f46270 */
[----:B------:R-:W-:Y:S02]  /*12b80*/  @!P1 PRMT R5, RZ, 0x654, R5 ;  /* 0x00000654ff059816 */ /* 0x000fe40000000005 */
[----:B------:R-:W-:Y:S01]  /*12b90*/  F2FP.F16.F32.PACK_AB R178, R33, R178 ;  /* 0x000000b221b2723e */ /* 0x000fe200000000ff */
[----:B------:R-:W2:Y:S01]  /*12ba0*/  MUFU.EX2 R20, R20 ;  /* 0x0000001400147308 */ /* 0x000ea20000000800 */
[----:B0-----:R-:W-:Y:S01]  /*12bb0*/  FADD.FTZ R36, R14, R9 ;  /* 0x000000090e247221 */ /* 0x001fe20000010000 */
[----:B------:R0:W-:Y:S01]  /*12bc0*/  @!P1 SYNCS.ARRIVE.TRANS64.RED.A1T0 RZ, [R5+URZ], RZ ;  /* 0x000000ff05ff99a7 */ /* 0x0001e2000810043f */
[----:B------:R-:W-:-:S02]  /*12bd0*/  F2FP.F16.F32.PACK_AB R172, R37, R172 ;  /* 0x000000ac25ac723e */ /* 0x000fc400000000ff */
[----:B------:R-:W-:Y:S02]  /*12be0*/  F2FP.F16.F32.PACK_AB R174, R41, R174 ;  /* 0x000000ae29ae723e */ /* 0x000fe400000000ff */
[----:B------:R-:W-:Y:S01]  /*12bf0*/  F2FP.F16.F32.PACK_AB R168, R81, R168 ;  /* 0x000000a851a8723e */ /* 0x000fe200000000ff */
[----:B------:R-:W0:Y:S01]  /*12c00*/  MUFU.EX2 R175, R175 ;  /* 0x000000af00af7308 */ /* 0x000e220000000800 */
[----:B-1----:R-:W-:Y:S01]  /*12c10*/  FADD.FTZ R9, R173, R36 ;  /* 0x00000024ad097221 */ /* 0x002fe20000010000 */
[----:B------:R-:W-:Y:S01]  /*12c20*/  FADD.FTZ R36, R170, R11 ;  /* 0x0000000baa247221 */ /* 0x000fe20000010000 */
[C---:B------:R-:W-:Y:S02]  /*12c30*/  F2FP.F16.F32.PACK_AB R170, R79.reuse, R170 ;  /* 0x000000aa4faa723e */ /* 0x040fe400000000ff */
[----:B------:R-:W-:Y:S02]  /*12c40*/  F2FP.F16.F32.PACK_AB R179, R14, R179 ;  /* 0x000000b30eb3723e */ /* 0x000fe400000000ff */
[----:B------:R-:W-:Y:S01]  /*12c50*/  MOV R149, R151 ;  /* 0x0000009700957202 */ /* 0x000fe20000000f00 */
[----:B------:R-:W1:Y:S01]  /*12c60*/  MUFU.EX2 R26, R26 ;  /* 0x0000001a001a7308 */ /* 0x000e620000000800 */
[C---:B--2---:R-:W-:Y:S01]  /*12c70*/  FADD.FTZ R38, R20.reuse, R9 ;  /* 0x0000000914267221 */ /* 0x044fe20000010000 */
[----:B------:R-:W-:Y:S01]  /*12c80*/  FADD.FTZ R9, R79, R36 ;  /* 0x000000244f097221 */ /* 0x000fe20000010000 */
[----:B------:R-:W-:Y:S01]  /*12c90*/  FFMA.FTZ R36, R71, R0, -R24 ;  /* 0x0000000047247223 */ /* 0x000fe20000010818 */
[----:B------:R-:W-:-:S04]  /*12ca0*/  F2FP.F16.F32.PACK_AB R173, R20, R173 ;  /* 0x000000ad14ad723e */ /* 0x000fc800000000ff */
        /* <DEDUP_REMOVED lines=31> */
[----:B------:R-:W-:Y:S02]  /*12ea0*/  F2FP.F16.F32.PACK_AB R156, R97, R156 ;  /* 0x0000009c619c723e */ /* 0x000fe400000000ff */
[----:B------:R-:W-:-:S04]  /*12eb0*/  MOV R97, R151 ;  /* 0x0000009700617202 */ /* 0x000fc80000000f00 */
        /* <DEDUP_REMOVED lines=9> */
[----:B------:R-:W-:Y:S02]  /*12f50*/  F2FP.F16.F32.PACK_AB R158, R101, R158 ;  /* 0x0000009e659e723e */ /* 0x000fe400000000ff */
[----:B------:R-:W-:-:S04]  /*12f60*/  MOV R101, R151 ;  /* 0x0000009700657202 */ /* 0x000fc80000000f00 */
        /* <DEDUP_REMOVED lines=33> */
[----:B------:R-:W1:Y:S01]  /*13180*/  MUFU.EX2 R77, R77 ;  /* 0x0000004d004d7308 */ /* 0x000e620000000800 */
[C---:B--2---:R-:W-:Y:S01]  /*13190*/  FADD.FTZ R42, R24.reuse, R5 ;  /* 0x00000005182a7221 */ /* 0x044fe20000010000 */
[----:B------:R-:W-:-:S06]  /*131a0*/  F2FP.F16.F32.PACK_AB R161, R24, R161 ;  /* 0x000000a118a1723e */ /* 0x000fcc00000000ff */
[----:B------:R2:W3:Y:S01]  /*131b0*/  MUFU.EX2 R38, R89 ;  /* 0x0000005900267308 */ /* 0x0004e20000000800 */
[----:B0-----:R-:W-:-:S07]  /*131c0*/  FADD.FTZ R44, R166, R9 ;  /* 0x00000009a62c7221 */ /* 0x001fce0000010000 */
[----:B------:R-:W0:Y:S01]  /*131d0*/  MUFU.EX2 R91, R91 ;  /* 0x0000005b005b7308 */ /* 0x000e220000000800 */
[----:B-1----:R-:W-:Y:S01]  /*131e0*/  FADD.FTZ R9, R77, R42 ;  /* 0x0000002a4d097221 */ /* 0x002fe20000010000 */
[----:B--2---:R-:W-:-:S06]  /*131f0*/  MOV R89, R151 ;  /* 0x0000009700597202 */ /* 0x004fcc0000000f00 */
[----:B------:R1:W2:Y:S01]  /*13200*/  MUFU.EX2 R40, R93 ;  /* 0x0000005d00287308 */ /* 0x0002a20000000800 */
[C---:B---3--:R-:W-:Y:S01]  /*13210*/  FADD.FTZ R4, R38.reuse, R9 ;  /* 0x0000000926047221 */ /* 0x048fe20000010000 */
[----:B------:R-:W-:-:S06]  /*13220*/  F2FP.F16.F32.PACK_AB R163, R38, R77 ;  /* 0x0000004d26a3723e */ /* 0x000fcc00000000ff */
[----:B------:R-:W3:Y:S01]  /*13230*/  MUFU.EX2 R95, R95 ;  /* 0x0000005f005f7308 */ /* 0x000ee20000000800 */
[----:B0-----:R-:W-:Y:S01]  /*13240*/  FADD.FTZ R9, R91, R4 ;  /* 0x000000045b097221 */ /* 0x001fe20000010000 */
[----:B-1----:R-:W-:-:S06]  /*13250*/  MOV R93, R151 ;  /* 0x00000097005d7202 */ /* 0x002fcc0000000f00 */
[----:B------:R0:W1:Y:S01]  /*13260*/  MUFU.EX2 R8, R99 ;  /* 0x0000006300087308 */ /* 0x0000620000000800 */
[C---:B--2---:R-:W-:Y:S01]  /*13270*/  FADD.FTZ R4, R40.reuse, R9 ;  /* 0x0000000928047221 */ /* 0x044fe20000010000 */
[----:B------:R-:W-:Y:S01]  /*13280*/  F2FP.F16.F32.PACK_AB R165, R40, R91 ;  /* 0x0000005b28a5723e */ /* 0x000fe200000000ff */
[----:B------:R-:W-:-:S05]  /*13290*/  IMAD.MOV.U32 R91, RZ, RZ, R151 ;  /* 0x000000ffff5b7224 */ /* 0x000fca00078e0097 */
[----:B------:R-:W2:Y:S01]  /*132a0*/  MUFU.EX2 R85, R85 ;  /* 0x0000005500557308 */ /* 0x000ea20000000800 */
[----:B---3--:R-:W-:Y:S01]  /*132b0*/  FADD.FTZ R9, R95, R4 ;  /* 0x000000045f097221 */ /* 0x008fe20000010000 */
[----:B0-----:R-:W-:-:S03]  /*132c0*/  IMAD.MOV.U32 R99, RZ, RZ, R151 ;  /* 0x000000ffff637224 */ /* 0x001fc600078e0097 */
[C---:B-1----:R-:W-:Y:S01]  /*132d0*/  FADD.FTZ R4, R8.reuse, R9 ;  /* 0x0000000908047221 */ /* 0x042fe20000010000 */
[----:B------:R-:W-:Y:S01]  /*132e0*/  F2FP.F16.F32.PACK_AB R167, R8, R95 ;  /* 0x0000005f08a7723e */ /* 0x000fe200000000ff */
[----:B------:R-:W-:Y:S02]  /*132f0*/  IMAD.MOV.U32 R8, RZ, RZ, 0x3f800000 ;  /* 0x3f800000ff087424 */ /* 0x000fe400078e00ff */
[----:B------:R-:W-:Y:S02]  /*13300*/  IMAD.MOV.U32 R9, RZ, RZ, 0x3f800000 ;  /* 0x3f800000ff097424 */ /* 0x000fe400078e00ff */
[----:B------:R-:W-:Y:S02]  /*13310*/  IMAD.MOV.U32 R95, RZ, RZ, R151 ;  /* 0x000000ffff5f7224 */ /* 0x000fe400078e0097 */
[C---:B--2---:R-:W-:Y:S01]  /*13320*/  FADD.FTZ R5, R85.reuse, R44 ;  /* 0x0000002c55057221 */ /* 0x044fe20000010000 */
[----:B------:R-:W-:Y:S01]  /*13330*/  F2FP.F16.F32.PACK_AB R166, R85, R166 ;  /* 0x000000a655a6723e */ /* 0x000fe200000000ff */
[----:B------:R-:W-:Y:S06]  /*13340*/  @!P2 BRA `(.L_x_595) ;  /* 0x0000002400a4a947 */ /* 0x000fec0003800000 */
[----:B------:R-:W-:Y:S01]  /*13350*/  IMAD.MOV.U32 R13, RZ, RZ, R7 ;  /* 0x000000ffff0d7224 */ /* 0x000fe200078e0007 */
[----:B------:R-:W-:Y:S01]  /*13360*/  MOV R11, R196 ;  /* 0x000000c4000b7202 */ /* 0x000fe20000000f00 */
[----:B------:R-:W-:Y:S01]  /*13370*/  IMAD.MOV.U32 R14, RZ, RZ, R3 ;  /* 0x000000ffff0e7224 */ /* 0x000fe200078e0003 */
[----:B------:R-:W-:Y:S01]  /*13380*/  CS2R R150, SRZ ;  /* 0x0000000000967805 */ /* 0x000fe2000001ff00 */
[----:B------:R-:W-:Y:S01]  /*13390*/  IMAD.MOV.U32 R10, RZ, RZ, R194 ;  /* 0x000000ffff0a7224 */ /* 0x000fe200078e00c2 */
        /* <DEDUP_REMOVED lines=32> */
.L_x_606:
[----:B------:R-:W-:-:S05]  /*135a0*/  VIADD R0, R10, 0x1 ;  /* 0x000000010a007836 */ /* 0x000fca0000000000 */
[----:B------:R-:W-:-:S04]  /*135b0*/  ISETP.NE.AND P2, PT, R0, 0x2, PT ;  /* 0x000000020000780c */ /* 0x000fc80003f45270 */
[----:B------:R-:W-:Y:S02]  /*135c0*/  SEL R196, RZ, 0x1, P2 ;  /* 0x00000001ffc47807 */ /* 0x000fe40001000000 */
[----:B------:R-:W-:Y:S02]  /*135d0*/  SEL R194, R0, RZ, P2 ;  /* 0x000000ff00c27207 */ /* 0x000fe40001000000 */
[----:B------:R-:W-:Y:S01]  /*135e0*/  LOP3.LUT R196, R11, R196, RZ, 0x3c, !PT ;  /* 0x000000c40bc47212 */ /* 0x000fe200078e3cff */
[----:B------:R-:W-:Y:S06]  /*135f0*/  @!P0 BRA `(.L_x_596) ;  /* 0x0000000000048947 */ /* 0x000fec0003800000 */
[----:B------:R-:W-:Y:S01]  /*13600*/  BPT.TRAP 0x1 ;  /* 0x000000040000795c */ /* 0x000fe20000300000 */
.L_x_596:
[----:B------:R-:W-:Y:S02]  /*13610*/  LEA R15, R194, R2, 0x3 ;  /* 0x00000002c20f7211 */ /* 0x000fe400078e18ff */
[----:B------:R-:W-:-:S04]  /*13620*/  SHF.L.U32 R20, R196, 0x1f, RZ ;  /* 0x0000001fc4147819 */ /* 0x000fc800000006ff */
[----:B------:R0:W1:Y:S01]  /*13630*/  SYNCS.PHASECHK.TRANS64.TRYWAIT P2, [R15+URZ+0x34830], R20 ;  /* 0x034830140f0075a7 */ /* 0x000062000804017f */
[----:B------:R-:W-:Y:S05]  /*13640*/  @!P0 BRA `(.L_x_597) ;  /* 0x0000000000048947 */ /* 0x000fea0003800000 */
[----:B------:R-:W-:Y:S01]  /*13650*/  BPT.TRAP 0x1 ;  /* 0x000000040000795c */ /* 0x000fe20000300000 */
.L_x_597:
[----:B------:R-:W-:Y:S01]  /*13660*/  IMAD R0, R194, 0xc00, R6 ;  /* 0x00000c00c2007824 */ /* 0x000fe200078e0206 */
[----:B------:R-:W-:Y:S03]  /*13670*/  BSSY B1, `(.L_x_598) ;  /* 0x0000006000017945 */ /* 0x000fe60003800000 */
[C---:B------:R-:W-:Y:S02]  /*13680*/  VIADD R24, R0.reuse, 0x2 ;  /* 0x0000000200187836 */ /* 0x040fe40000000000 */
[----:B------:R-:W-:Y:S01]  /*13690*/  VIADD R3, R0, 0x4 ;  /* 0x0000000400037836 */ /* 0x000fe20000000000 */
[----:B-1----:R-:W-:Y:S06]  /*136a0*/  @P2 BRA `(.L_x_599) ;  /* 0x0000000000082947 */ /* 0x002fec0003800000 */
[----:B------:R-:W1:Y:S02]  /*136b0*/  SYNCS.PHASECHK.TRANS64.TRYWAIT P2, [R15+URZ+0x34830], R20 ;  /* 0x034830140f0075a7 */ /* 0x000e64000804017f */
[----:B-1----:R-:W-:Y:S05]  /*136c0*/  @!P2 BRA `(.L_x_600) ;  /* 0x000000e400bca947 */ /* 0x002fea0003800000 */
.L_x_599:
[----:B------:R-:W-:Y:S05]  /*136d0*/  BSYNC B1 ;  /* 0x0000000000017941 */ /* 0x000fea0003800000 */
.L_x_598:
[----:B------:R-:W2:Y:S04]  /*136e0*/  LDL.64 R28, [R1+0x40] ;  /* 0x00004000011c7983 */ /* 0x000ea80000100a00 */
[----:B------:R3:W-:Y:S01]  /*136f0*/  STL.64 [R1+0xa8], R12 ;  /* 0x0000a80c01007387 */ /* 0x0007e20000100a00 */
[-C--:B------:R-:W-:Y:S01]  /*13700*/  FMUL.FTZ R88, R88, R9.reuse ;  /* 0x0000000958587220 */ /* 0x080fe20000410000 */
[-C--:B------:R-:W-:Y:S01]  /*13710*/  FMUL.FTZ R89, R89, R9.reuse ;  /* 0x0000000959597220 */ /* 0x080fe20000410000 */
[-C--:B------:R-:W-:Y:S01]  /*13720*/  FMUL.FTZ R92, R92, R9.reuse ;  /* 0x000000095c5c7220 */ /* 0x080fe20000410000 */
[-C--:B------:R-:W-:Y:S01]  /*13730*/  FMUL.FTZ R93, R93, R9.reuse ;  /* 0x000000095d5d7220 */ /* 0x080fe20000410000 */
[-C--:B------:R-:W-:Y:S01]  /*13740*/  FMUL.FTZ R96, R96, R9.reuse ;  /* 0x0000000960607220 */ /* 0x080fe20000410000 */
[-C--:B------:R-:W-:Y:S01]  /*13750*/  FMUL.FTZ R97, R97, R9.reuse ;  /* 0x0000000961617220 */ /* 0x080fe20000410000 */
[-C--:B------:R-:W-:Y:S01]  /*13760*/  FMUL.FTZ R100, R100, R9.reuse ;  /* 0x0000000964647220 */ /* 0x080fe20000410000 */
[----:B---3--:R-:W3:Y:S04]  /*13770*/  LDL.64 R12, [R1+0x30] ;  /* 0x00003000010c7983 */ /* 0x008ee80000100a00 */
        /* <DEDUP_REMOVED lines=10> */
[----:B----4-:R-:W4:Y:S01]  /*13820*/  LDL.64 R10, [R1+0x28] ;  /* 0x00002800010a7983 */ /* 0x010f220000100a00 */
[-C--:B------:R-:W-:Y:S01]  /*13830*/  FMUL.FTZ R120, R120, R9.reuse ;  /* 0x0000000978787220 */ /* 0x080fe20000410000 */
[----:B------:R-:W-:-:S02]  /*13840*/  FMUL.FTZ R121, R121, R9 ;  /* 0x0000000979797220 */ /* 0x000fc40000410000 */
[----:B------:R0:W-:Y:S01]  /*13850*/  STL [R1+0x98], R6 ;  /* 0x0000980601007387 */ /* 0x0001e20000100800 */
        /* <DEDUP_REMOVED lines=9> */
[----:B0-----:R-:W4:Y:S01]  /*138f0*/  LDL.64 R6, [R1+0x20] ;  /* 0x0000200001067983 */ /* 0x001f220000100a00 */
[-C--:B------:R-:W-:Y:S01]  /*13900*/  FMUL.FTZ R141, R141, R9.reuse ;  /* 0x000000098d8d7220 */ /* 0x080fe20000410000 */
[-C--:B------:R-:W-:Y:S01]  /*13910*/  FMUL.FTZ R144, R144, R9.reuse ;  /* 0x0000000990907220 */ /* 0x080fe20000410000 */
[-C--:B------:R-:W-:Y:S01]  /*13920*/  FMUL.FTZ R145, R145, R9.reuse ;  /* 0x0000000991917220 */ /* 0x080fe20000410000 */
[----:B------:R0:W-:Y:S01]  /*13930*/  STL.64 [R1+0x90], R4 ;  /* 0x0000900401007387 */ /* 0x0001e20000100a00 */
        /* <DEDUP_REMOVED lines=34> */
[----:B------:R-:W-:Y:S01]  /*13b60*/  R2UR UR10, R24 ;  /* 0x00000000180a72ca */ /* 0x000fe200000e0000 */
[----:B------:R-:W3:Y:S01]  /*13b70*/  LDL.64 R8, [R1+0x38] ;  /* 0x0000380001087983 */ /* 0x000ee20000100a00 */
[----:B------:R-:W-:Y:S01]  /*13b80*/  IMAD.MOV.U32 R24, RZ, RZ, R3 ;  /* 0x000000ffff187224 */ /* 0x000fe200078e0003 */
[----:B------:R-:W-:Y:S01]  /*13b90*/  MOV R21, 0x40000040 ;  /* 0x4000004000157802 */ /* 0x000fe20000000f00 */
[----:B-1----:R-:W-:Y:S01]  /*13ba0*/  IMAD.MOV.U32 R20, RZ, RZ, R0 ;  /* 0x000000ffff147224 */ /* 0x002fe200078e0000 */
[----:B0-----:R-:W4:Y:S01]  /*13bb0*/  LDL.64 R4, [R1+0x18] ;  /* 0x0000180001047983 */ /* 0x001f220000100a00 */
[----:B------:R-:W-:Y:S01]  /*13bc0*/  VIADD R26, R0, 0x402 ;  /* 0x00000402001a7836 */ /* 0x000fe20000000000 */
[----:B------:R-:W-:Y:S01]  /*13bd0*/  R2UR UR14, R24 ;  /* 0x00000000180e72ca */ /* 0x000fe200000e0000 */
[----:B------:R-:W-:Y:S01]  /*13be0*/  IMAD.MOV.U32 R25, RZ, RZ, 0x40000040 ;  /* 0x40000040ff197424 */ /* 0x000fe200078e00ff */
[----:B------:R-:W-:Y:S01]  /*13bf0*/  IADD3 R24, R0, 0x400, RZ ;  /* 0x0000040000187810 */ /* 0x000fe20007ffe0ff */
[----:B------:R-:W-:Y:S01]  /*13c00*/  IMAD.MOV.U32 R27, RZ, RZ, 0x40000040 ;  /* 0x40000040ff1b7424 */ /* 0x000fe200078e00ff */
[----:B------:R-:W-:Y:S01]  /*13c10*/  R2UR UR6, R20 ;  /* 0x00000000140672ca */ /* 0x000fe200000e0000 */
[----:B------:R-:W-:Y:S01]  /*13c20*/  VIADD R20, R0, 0x6 ;  /* 0x0000000600147836 */ /* 0x000fe20000000000 */
[----:B------:R-:W-:-:S02]  /*13c30*/  R2UR UR22, R24 ;  /* 0x00000000181672ca */ /* 0x000fc400000e0000 */
[----:B------:R-:W-:Y:S02]  /*13c40*/  IADD3 R24, R0, 0x406, RZ ;  /* 0x0000040600187810 */ /* 0x000fe40007ffe0ff */
[----:B------:R-:W-:Y:S02]  /*13c50*/  R2UR UR7, R21 ;  /* 0x00000000150772ca */ /* 0x000fe400000e0000 */
[----:B------:R-:W-:Y:S01]  /*13c60*/  R2UR UR26, R26 ;  /* 0x000000001a1a72ca */ /* 0x000fe200000e0000 */
[----:B------:R-:W-:Y:S01]  /*13c70*/  VIADD R26, R0, 0x800 ;  /* 0x00000800001a7836 */ /* 0x000fe20000000000 */
[----:B------:R-:W-:Y:S01]  /*13c80*/  R2UR UR34, R24 ;  /* 0x00000000182272ca */ /* 0x000fe200000e0000 */
[----:B------:R-:W-:Y:S01]  /*13c90*/  VIADD R24, R0, 0x804 ;  /* 0x0000080400187836 */ /* 0x000fe20000000000 */
[C---:B------:R-:W-:Y:S02]  /*13ca0*/  R2UR UR11, R25.reuse ;  /* 0x00000000190b72ca */ /* 0x040fe400000e0000 */
[----:B------:R-:W-:-:S02]  /*13cb0*/  R2UR UR15, R25 ;  /* 0x00000000190f72ca */ /* 0x000fc400000e0000 */
[----:B------:R-:W-:Y:S02]  /*13cc0*/  R2UR UR23, R25 ;  /* 0x00000000191772ca */ /* 0x000fe400000e0000 */
[----:B------:R-:W-:Y:S02]  /*13cd0*/  R2UR UR27, R27 ;  /* 0x000000001b1b72ca */ /* 0x000fe400000e0000 */
[----:B------:R-:W-:Y:S02]  /*13ce0*/  R2UR UR35, R25 ;  /* 0x00000000192372ca */ /* 0x000fe400000e0000 */
[----:B------:R-:W-:Y:S02]  /*13cf0*/  R2UR UR42, R26 ;  /* 0x000000001a2a72ca */ /* 0x000fe400000e0000 */
[----:B------:R-:W-:Y:S02]  /*13d00*/  R2UR UR43, R27 ;  /* 0x000000001b2b72ca */ /* 0x000fe400000e0000 */
[----:B------:R-:W-:-:S02]  /*13d10*/  R2UR UR50, R24 ;  /* 0x00000000183272ca */ /* 0x000fc400000e0000 */
[----:B------:R-:W-:Y:S02]  /*13d20*/  R2UR UR51, R25 ;  /* 0x00000000193372ca */ /* 0x000fe400000e0000 */
[----:B------:R-:W-:Y:S01]  /*13d30*/  R2UR UR18, R20 ;  /* 0x00000000141272ca */ /* 0x000fe200000e0000 */
[----:B------:R-:W-:Y:S01]  /*13d40*/  VIADD R20, R0, 0x404 ;  /* 0x0000040400147836 */ /* 0x000fe20000000000 */
[C---:B------:R-:W-:Y:S02]  /*13d50*/  R2UR UR19, R21.reuse ;  /* 0x00000000151372ca */ /* 0x040fe400000e0000 */
[C---:B------:R-:W-:Y:S02]  /*13d60*/  R2UR UR31, R21.reuse ;  /* 0x00000000151f72ca */ /* 0x040fe400000e0000 */
[----:B------:R-:W-:Y:S01]  /*13d70*/  R2UR UR30, R20 ;  /* 0x00000000141e72ca */ /* 0x000fe200000e0000 */
[----:B------:R-:W-:Y:S01]  /*13d80*/  VIADD R20, R0, 0x802 ;  /* 0x0000080200147836 */ /* 0x000fe20000000000 */
[----:B------:R-:W-:-:S04]  /*13d90*/  R2UR UR47, R21 ;  /* 0x00000000152f72ca */ /* 0x000fc800000e0000 */
[----:B------:R-:W-:Y:S02]  /*13da0*/  R2UR UR46, R20 ;  /* 0x00000000142e72ca */ /* 0x000fe400000e0000 */
[----:B------:R-:W-:Y:S02]  /*13db0*/  IADD3 R20, R0, 0x806, RZ ;  /* 0x0000080600147810 */ /* 0x000fe40007ffe0ff */
[----:B--2---:R-:W-:Y:S02]  /*13dc0*/  R2UR UR4, R28 ;  /* 0x000000001c0472ca */ /* 0x004fe400000e0000 */
[----:B------:R-:W-:Y:S02]  /*13dd0*/  R2UR UR5, R29 ;  /* 0x000000001d0572ca */ /* 0x000fe400000e0000 */
[----:B------:R-:W-:-:S11]  /*13de0*/  WARPGROUP.ARRIVE ;  /* 0x00000000000079c5 */ /* 0x000fd60000000000 */
[----:B------:R-:W-:Y:S01]  /*13df0*/  HGMMA.64x128x16.F32 R24, gdesc[UR4], RZ, !UPT, gsb0 ;  /* 0x01e00000041879f0 */ /* 0x000fe2000c0008ff */
[----:B---3--:R-:W-:Y:S02]  /*13e00*/  R2UR UR8, R8 ;  /* 0x00000000080872ca */ /* 0x008fe400000e0000 */
[----:B------:R-:W-:Y:S02]  /*13e10*/  R2UR UR9, R9 ;  /* 0x00000000090972ca */ /* 0x000fe400000e0000 */
[----:B------:R-:W-:Y:S01]  /*13e20*/  R2UR UR12, R12 ;  /* 0x000000000c0c72ca */ /* 0x000fe200000e0000 */
[----:B------:R-:W2:Y:S01]  /*13e30*/  LDL.64 R8, [R1] ;  /* 0x0000000001087983 */ /* 0x000ea20000100a00 */
[----:B------:R-:W-:Y:S02]  /*13e40*/  WARPGROUP.DEPBAR.LE gsb0, 0x0 ;  /* 0x00008000000079c5 */ /* 0x000fe40000010000 */
[----:B------:R-:W-:-:S07]  /*13e50*/  WARPGROUP.ARRIVE ;  /* 0x00000000000079c5 */ /* 0x000fce0000000000 */
[----:B------:R-:W-:Y:S01]  /*13e60*/  HGMMA.64x128x16.F32 R24, gdesc[UR8], R24, gsb0 ;  /* 0x01e00000081879f0 */ /* 0x000fe20008000818 */
[----:B------:R-:W-:Y:S02]  /*13e70*/  R2UR UR13, R13 ;  /* 0x000000000d0d72ca */ /* 0x000fe400000e0000 */
[----:B----4-:R-:W-:Y:S02]  /*13e80*/  R2UR UR16, R10 ;  /* 0x000000000a1072ca */ /* 0x010fe400000e0000 */
[----:B------:R-:W-:Y:S01]  /*13e90*/  R2UR UR17, R11 ;  /* 0x000000000b1172ca */ /* 0x000fe200000e0000 */
[----:B------:R-:W-:Y:S02]  /*13ea0*/  WARPGROUP.DEPBAR.LE gsb0, 0x0 ;  /* 0x00008000000079c5 */ /* 0x000fe40000010000 */
[----:B------:R-:W-:-:S06]  /*13eb0*/  WARPGROUP.ARRIVE ;  /* 0x00000000000079c5 */ /* 0x000fcc0000000000 */
[----:B------:R-:W-:Y:S01]  /*13ec0*/  HGMMA.64x128x16.F32 R24, gdesc[UR12], R24, gsb0 ;  /* 0x01e000000c1879f0 */ /* 0x000fe20008000818 */
[----:B------:R-:W-:Y:S02]  /*13ed0*/  R2UR UR54, R20 ;  /* 0x00000000143672ca */ /* 0x000fe400000e0000 */
[----:B------:R-:W-:Y:S02]  /*13ee0*/  R2UR UR55, R21 ;  /* 0x00000000153772ca */ /* 0x000fe400000e0000 */
[----:B------:R-:W3:Y:S01]  /*13ef0*/  LDL.64 R20, [R1+0x8] ;  /* 0x0000080001147983 */ /* 0x000ee20000100a00 */
[----:B------:R-:W-:Y:S02]  /*13f00*/  R2UR UR20, R6 ;  /* 0x00000000061472ca */ /* 0x000fe400000e0000 */
[----:B------:R-:W-:Y:S01]  /*13f10*/  R2UR UR21, R7 ;  /* 0x00000000071572ca */ /* 0x000fe200000e0000 */
[----:B------:R0:W5:Y:S01]  /*13f20*/  LDL.LU.64 R12, [R1+0xa8] ;  /* 0x0000a800010c7983 */ /* 0x0001620000300a00 */
[----:B------:R-:W-:-:S02]  /*13f30*/  R2UR UR24, R4 ;  /* 0x00000000041872ca */ /* 0x000fc400000e0000 */
[----:B------:R-:W-:Y:S01]  /*13f40*/  R2UR UR25, R5 ;  /* 0x00000000051972ca */ /* 0x000fe200000e0000 */
[----:B------:R0:W5:Y:S04]  /*13f50*/  LDL.LU.64 R10, [R1+0xa0] ;  /* 0x0000a000010a7983 */ /* 0x0001680000300a00 */
[----:B------:R0:W5:Y:S04]  /*13f60*/  LDL.LU R6, [R1+0x98] ;  /* 0x0000980001067983 */ /* 0x0001680000300800 */
[----:B------:R0:W5:Y:S01]  /*13f70*/  LDL.LU.64 R4, [R1+0x90] ;  /* 0x0000900001047983 */ /* 0x0001620000300a00 */
[----:B------:R-:W-:-:S02]  /*13f80*/  WARPGROUP.DEPBAR.LE gsb0, 0x0 ;  /* 0x00008000000079c5 */ /* 0x000fc40000010000 */
[----:B------:R-:W-:-:S06]  /*13f90*/  WARPGROUP.ARRIVE ;  /* 0x00000000000079c5 */ /* 0x000fcc0000000000 */
[----:B------:R-:W-:Y:S03]  /*13fa0*/  HGMMA.64x128x16.F32 R24, gdesc[UR16], R24, gsb0 ;  /* 0x01e00000101879f0 */ /* 0x000fe60008000818 */
[----:B------:R-:W-:Y:S02]  /*13fb0*/  WARPGROUP.DEPBAR.LE gsb0, 0x0 ;  /* 0x00008000000079c5 */ /* 0x000fe40000010000 */
[----:B------:R-:W-:-:S07]  /*13fc0*/  WARPGROUP.ARRIVE ;  /* 0x00000000000079c5 */ /* 0x000fce0000000000 */
[----:B------:R-:W-:Y:S01]  /*13fd0*/  HGMMA.64x128x16.F32 R24, gdesc[UR20], R24, gsb0 ;  /* 0x01e00000141879f0 */ /* 0x000fe20008000818 */
[----:B---3--:R-:W-:Y:S02]  /*13fe0*/  R2UR UR28, R20 ;  /* 0x00000000141c72ca */ /* 0x008fe400000e0000 */
[----:B------:R-:W-:Y:S01]  /*13ff0*/  R2UR UR29, R21 ;  /* 0x00000000151d72ca */ /* 0x000fe200000e0000 */
[----:B------:R-:W-:Y:S02]  /*14000*/  WARPGROUP.DEPBAR.LE gsb0, 0x0 ;  /* 0x00008000000079c5 */ /* 0x000fe40000010000 */
[----:B------:R-:W-:-:S06]  /*14010*/  WARPGROUP.ARRIVE ;  /* 0x00000000000079c5 */ /* 0x000fcc0000000000 */
[----:B------:R-:W-:Y:S01]  /*14020*/  HGMMA.64x128x16.F32 R24, gdesc[UR24], R24, gsb0 ;  /* 0x01e00000181879f0 */ /* 0x000fe20008000818 */
[----:B--2---:R-:W-:Y:S02]  /*14030*/  R2UR UR32, R8 ;  /* 0x00000000082072ca */ /* 0x004fe400000e0000 */
[----:B------:R-:W-:Y:S01]  /*14040*/  R2UR UR33, R9 ;  /* 0x00000000092172ca */ /* 0x000fe200000e0000 */
        /* <DEDUP_REMOVED lines=19> */
[----:B0-----:R-:W-:Y:S05]  /*14180*/  @!P0 BRA `(.L_x_601) ;  /* 0x0000000000048947 */ /* 0x001fea0003800000 */
[----:B------:R-:W-:Y:S01]  /*14190*/  BPT.TRAP 0x1 ;  /* 0x000000040000795c */ /* 0x000fe20000300000 */
.L_x_601:
[----:B-----5:R-:W-:Y:S01]  /*141a0*/  SHF.L.U32 R0, R11, 0x1f, RZ ;  /* 0x0000001f0b007819 */ /* 0x020fe200000006ff */
[----:B------:R-:W-:-:S04]  /*141b0*/  IMAD R20, R10, 0x8, R2 ;  /* 0x000000080a147824 */ /* 0x000fc800078e0202 */
[----:B------:R0:W1:Y:S01]  /*141c0*/  SYNCS.PHASECHK.TRANS64.TRYWAIT P2, [R20+URZ+0x34850], R0 ;  /* 0x03485000140075a7 */ /* 0x000062000804017f */
[----:B------:R-:W-:Y:S05]  /*141d0*/  @!P0 BRA `(.L_x_602) ;  /* 0x0000000000048947 */ /* 0x000fea0003800000 */
[----:B------:R-:W-:Y:S01]  /*141e0*/  BPT.TRAP 0x1 ;  /* 0x000000040000795c */ /* 0x000fe20000300000 */
.L_x_602:
[----:B------:R-:W-:Y:S04]  /*141f0*/  BSSY B1, `(.L_x_603) ;  /* 0x0000004000017945 */ /* 0x000fe80003800000 */
[----:B-1----:R-:W-:Y:S05]  /*14200*/  @P2 BRA `(.L_x_604) ;  /* 0x0000000000082947 */ /* 0x002fea0003800000 */
[----:B------:R-:W1:Y:S02]  /*14210*/  SYNCS.PHASECHK.TRANS64.TRYWAIT P2, [R20+URZ+0x34850], R0 ;  /* 0x03485000140075a7 */ /* 0x000e64000804017f */
[----:B-1----:R-:W-:Y:S05]  /*14220*/  @!P2 BRA `(.L_x_605) ;  /* 0x000000d800f8a947 */ /* 0x002fea0003800000 */
.L_x_604:
[----:B------:R-:W-:Y:S05]  /*14230*/  BSYNC B1 ;  /* 0x0000000000017941 */ /* 0x000fea0003800000 */
.L_x_603:
[----:B01----:R-:W-:Y:S01]  /*14240*/  VIADD R0, R2, 0x400 ;  /* 0x0000040002007836 */ /* 0x003fe20000000000 */
[----:B------:R-:W-:Y:S01]  /*14250*/  MOV R11, 0x40000040 ;  /* 0x40000040000b7802 */ /* 0x000fe20000000f00 */
[----:B------:R-:W-:Y:S01]  /*14260*/  WARPGROUP.ARRIVE ;  /* 0x00000000000079c5 */ /* 0x000fe20000000000 */
[----:B------:R-:W-:Y:S01]  /*14270*/  IMAD.MOV.U32 R9, RZ, RZ, 0x40000040 ;  /* 0x40000040ff097424 */ /* 0x000fe200078e00ff */
[----:B------:R-:W-:Y:S01]  /*14280*/  @!P1 IADD3 R15, R15, 0x34840, RZ ;  /* 0x000348400f0f9810 */ /* 0x000fe20007ffe0ff */
[----:B------:R-:W-:Y:S01]  /*14290*/  @!P1 VIADD R20, R20, 0x34860 ;  /* 0x0003486014149836 */ /* 0x000fe20000000000 */
[----:B------:R-:W-:Y:S02]  /*142a0*/  SHF.R.U32.HI R0, RZ, 0x4, R0 ;  /* 0x00000004ff007819 */ /* 0x000fe40000011600 */
[----:B------:R-:W-:Y:S02]  /*142b0*/  R2UR UR7, R11 ;  /* 0x000000000b0772ca */ /* 0x000fe400000e0000 */
[----:B------:R-:W-:-:S02]  /*142c0*/  LOP3.LUT R0, R0, 0x3fff, RZ, 0xc0, !PT ;  /* 0x00003fff00007812 */ /* 0x000fc400078ec0ff */
[----:B------:R-:W-:Y:S02]  /*142d0*/  @!P1 PRMT R15, RZ, 0x654, R15 ;  /* 0x00000654ff0f9816 */ /* 0x000fe4000000000f */
[----:B------:R-:W-:Y:S02]  /*142e0*/  LOP3.LUT R0, R0, 0x4000000, RZ, 0xfc, !PT ;  /* 0x0400000000007812 */ /* 0x000fe400078efcff */
[----:B------:R-:W-:Y:S02]  /*142f0*/  @!P1 PRMT R20, RZ, 0x654, R20 ;  /* 0x00000654ff149816 */ /* 0x000fe40000000014 */
[----:B------:R-:W-:Y:S01]  /*14300*/  ISETP.GT.AND P2, PT, R12, R197, PT ;  /* 0x000000c50c00720c */ /* 0x000fe20003f44270 */
[----:B------:R-:W-:Y:S01]  /*14310*/  IMAD R10, R10, 0x800, R0 ;  /* 0x000008000a0a7824 */ /* 0x000fe200078e0200 */
[----:B------:R-:W-:Y:S01]  /*14320*/  FMNMX.FTZ R0, R24, R14, !PT ;  /* 0x0000000e18007209 */ /* 0x000fe20007810000 */
[----:B------:R-:W-:Y:S02]  /*14330*/  VIADD R12, R12, 0xffffffff ;  /* 0xffffffff0c0c7836 */ /* 0x000fe40000000000 */
[C---:B------:R-:W-:Y:S01]  /*14340*/  VIADD R8, R10.reuse, 0x80 ;  /* 0x000000800a087836 */ /* 0x040fe20000000000 */
[----:B------:R-:W-:-:S02]  /*14350*/  R2UR UR6, R10 ;  /* 0x000000000a0672ca */ /* 0x000fc400000e0000 */
[----:B------:R-:W-:-:S04]  /*14360*/  FMNMX.FTZ R0, R25, R0, !PT ;  /* 0x0000000019007209 */ /* 0x000fc80007810000 */
[----:B------:R-:W-:-:S04]  /*14370*/  FMNMX.FTZ R0, R28, R0, !PT ;  /* 0x000000001c007209 */ /* 0x000fc80007810000 */
[----:B------:R-:W-:-:S03]  /*14380*/  FMNMX.FTZ R0, R29, R0, !PT ;  /* 0x000000001d007209 */ /* 0x000fc60007810000 */
[----:B------:R-:W-:Y:S01]  /*14390*/  HGMMA.64x128x16.F32 R88, R180, gdesc[UR4].tnspB, R88, gsb0 ;  /* 0x41e00004b4587df0 */ /* 0x000fe20008000858 */
[----:B------:R-:W-:Y:S01]  /*143a0*/  R2UR UR6, R8 ;  /* 0x00000000080672ca */ /* 0x000fe200000e0000 */
[----:B------:R-:W-:Y:S01]  /*143b0*/  VIADD R8, R10, 0x100 ;  /* 0x000001000a087836 */ /* 0x000fe20000000000 */
[----:B------:R-:W-:Y:S02]  /*143c0*/  R2UR UR7, R9 ;  /* 0x00000000090772ca */ /* 0x000fe400000e0000 */
[----:B------:R-:W-:Y:S02]  /*143d0*/  MOV R9, 0x40000040 ;  /* 0x4000004000097802 */ /* 0x000fe40000000f00 */
        /* <DEDUP_REMOVED lines=28> */
[----:B------:R-:W0:Y:S01]  /*145a0*/  SHFL.BFLY PT, R0, R3, 0x2, 0x1f ;  /* 0x0c401f0003007f89 */ /* 0x000e2200000e0000 */
[----:B------:R-:W-:Y:S02]  /*145b0*/  WARPGROUP.DEPBAR.LE gsb0, 0x0 ;  /* 0x00008000000079c5 */ /* 0x000fe40000010000 */
[----:B------:R-:W-:Y:S01]  /*145c0*/  WARPGROUP.ARRIVE ;  /* 0x00000000000079c5 */ /* 0x000fe20000000000 */
[----:B0-----:R-:W-:-:S05]  /*145d0*/  FMNMX.FTZ R3, R3, R0, !PT ;  /* 0x0000000003037209 */ /* 0x001fca0007810000 */
[----:B------:R-:W-:Y:S01]  /*145e0*/  HGMMA.64x128x16.F32 R88, R176, gdesc[UR4].tnspB, R88, gsb0 ;  /* 0x41e00004b0587df0 */ /* 0x000fe20008000858 */
[----:B------:R-:W-:Y:S01]  /*145f0*/  R2UR UR6, R8 ;  /* 0x00000000080672ca */ /* 0x000fe200000e0000 */
[----:B------:R-:W-:Y:S01]  /*14600*/  VIADD R8, R10, 0x180 ;  /* 0x000001800a087836 */ /* 0x000fe20000000000 */
[----:B------:R-:W-:Y:S01]  /*14610*/  R2UR UR7, R9 ;  /* 0x00000000090772ca */ /* 0x000fe200000e0000 */
[----:B------:R-:W-:Y:S01]  /*14620*/  IMAD.MOV.U32 R9, RZ, RZ, 0x40000040 ;  /* 0x40000040ff097424 */ /* 0x000fe200078e00ff */
[----:B------:R-:W0:Y:S02]  /*14630*/  SHFL.BFLY PT, R0, R3, 0x1, 0x1f ;  /* 0x0c201f0003007f89 */ /* 0x000e2400000e0000 */
[----:B0-----:R-:W-:Y:S01]  /*14640*/  FMNMX.FTZ R3, R3, R0, !PT ;  /* 0x0000000003037209 */ /* 0x001fe20007810000 */
[----:B------:R-:W-:-:S04]  /*14650*/  IMAD.U32 R0, RZ, RZ, UR60 ;  /* 0x0000003cff007e24 */ /* 0x000fc8000f8e00ff */
[C---:B------:R-:W-:Y:S01]  /*14660*/  FADD.FTZ R7, -R3.reuse, R14 ;  /* 0x0000000e03077221 */ /* 0x040fe20000010100 */
[----:B------:R-:W-:-:S03]  /*14670*/  FMUL.FTZ R11, R3, R0 ;  /* 0x00000000030b7220 */ /* 0x000fc60000410000 */
[-C--:B------:R-:W-:Y:S01]  /*14680*/  FMUL.FTZ R7, R7, R0.reuse ;  /* 0x0000000007077220 */ /* 0x080fe20000410000 */
[-CC-:B------:R-:W-:Y:S01]  /*14690*/  FFMA.FTZ R14, R25, R0.reuse, -R11.reuse ;  /* 0x00000000190e7223 */ /* 0x180fe2000001080b */
[-CC-:B------:R-:W-:Y:S01]  /*146a0*/  FFMA.FTZ R180, R24, R0.reuse, -R11.reuse ;  /* 0x0000000018b47223 */ /* 0x180fe2000001080b */
[----:B------:R-:W-:Y:S01]  /*146b0*/  IMAD.MOV.U32 R25, RZ, RZ, 0x40000040 ;  /* 0x40000040ff197424 */ /* 0x000fe200078e00ff */
[----:B------:R-:W-:Y:S01]  /*146c0*/  IADD3 R24, R10, 0x300, RZ ;  /* 0x000003000a187810 */ /* 0x000fe20007ffe0ff */
        /* <DEDUP_REMOVED lines=15> */
[-CC-:B------:R-:W-:Y:S01]  /*147c0*/  FFMA.FTZ R36, R45, R0.reuse, -R11.reuse ;  /* 0x000000002d247223 */ /* 0x180fe2000001080b */
[-CC-:B------:R-:W-:Y:S01]  /*147d0*/  FFMA.FTZ R176, R32, R0.reuse, -R11.reuse ;  /* 0x0000000020b07223 */ /* 0x180fe2000001080b */
[-CC-:B------:R-:W-:Y:S01]  /*147e0*/  FFMA.FTZ R45, R49, R0.reuse, -R11.reuse ;  /* 0x00000000312d7223 */ /* 0x180fe2000001080b */
[-CC-:B------:R-:W-:Y:S01]  /*147f0*/  FFMA.FTZ R32, R65, R0.reuse, -R11.reuse ;  /* 0x0000000041207223 */ /* 0x180fe2000001080b */
[----:B------:R-:W-:Y:S01]  /*14800*/  HGMMA.64x128x16.F32 R88, R172, gdesc[UR4].tnspB, R88, gsb0 ;  /* 0x41e00004ac587df0 */ /* 0x000fe20008000858 */
[----:B------:R-:W-:Y:S01]  /*14810*/  R2UR UR6, R8 ;  /* 0x00000000080672ca */ /* 0x000fe200000e0000 */
[----:B------:R-:W-:Y:S01]  /*14820*/  VIADD R8, R10, 0x200 ;  /* 0x000002000a087836 */ /* 0x000fe20000000000 */
[----:B------:R-:W-:Y:S01]  /*14830*/  R2UR UR7, R9 ;  /* 0x00000000090772ca */ /* 0x000fe200000e0000 */
[----:B------:R-:W-:Y:S01]  /*14840*/  FFMA.FTZ R49, R77, R0, -R11 ;  /* 0x000000004d317223 */ /* 0x000fe2000001080b */
[----:B------:R-:W-:Y:S01]  /*14850*/  MOV R9, 0x40000040 ;  /* 0x4000004000097802 */ /* 0x000fe20000000f00 */
        /* <DEDUP_REMOVED lines=11> */
[----:B------:R-:W-:Y:S02]  /*14910*/  FFMA.FTZ R40, R69, R0, -R11 ;  /* 0x0000000045287223 */ /* 0x000fe4000001080b */
[----:B------:R-:W-:Y:S01]  /*14920*/  HGMMA.64x128x16.F32 R88, R168, gdesc[UR4].tnspB, R88, gsb0 ;  /* 0x41e00004a8587df0 */ /* 0x000fe20008000858 */
[----:B------:R-:W-:Y:S01]  /*14930*/  R2UR UR6, R8 ;  /* 0x00000000080672ca */ /* 0x000fe200000e0000 */
[C---:B------:R-:W-:Y:S01]  /*14940*/  VIADD R8, R10.reuse, 0x280 ;  /* 0x000002800a087836 */ /* 0x040fe20000000000 */
[----:B------:R-:W-:Y:S01]  /*14950*/  R2UR UR7, R9 ;  /* 0x00000000090772ca */ /* 0x000fe200000e0000 */
[----:B------:R-:W-:Y:S01]  /*14960*/  IMAD.MOV.U32 R9, RZ, RZ, 0x40000040 ;  /* 0x40000040ff097424 */ /* 0x000fe200078e00ff */
[----:B------:R-:W-:Y:S01]  /*14970*/  MUFU.EX2 R172, R172 ;  /* 0x000000ac00ac7308 */ /* 0x000fe20000000800 */
[----:B------:R-:W-:-:S07]  /*14980*/  VIADD R10, R10, 0x380 ;  /* 0x000003800a0a7836 */ /* 0x000fce0000000000 */
        /* <DEDUP_REMOVED lines=11> */
[----:B------:R-:W-:Y:S01]  /*14a40*/  MUFU.EX2 R168, R168 ;  /* 0x000000a800a87308 */ /* 0x000fe20000000800 */
[----:B------:R-:W-:-:S07]  /*14a50*/  R2UR UR7, R9 ;  /* 0x00000000090772ca */ /* 0x000fce00000e0000 */
[----:B------:R0:W1:Y:S08]  /*14a60*/  MUFU.EX2 R9, R7 ;  /* 0x0000000700097308 */ /* 0x0000700000000800 */
[----:B------:R-:W-:Y:S01]  /*14a70*/  MUFU.EX2 R170, R170 ;  /* 0x000000aa00aa7308 */ /* 0x000fe20000000800 */
[----:B0-----:R-:W-:-:S04]  /*14a80*/  FMNMX.FTZ R7, R26, R13, !PT ;  /* 0x0000000d1a077209 */ /* 0x001fc80007810000 */
[----:B------:R-:W-:-:S03]  /*14a90*/  FMNMX.FTZ R7, R27, R7, !PT ;  /* 0x000000071b077209 */ /* 0x000fc60007810000 */
[----:B------:R-:W-:Y:S01]  /*14aa0*/  MUFU.EX2 R48, R48 ;  /* 0x0000003000307308 */ /* 0x000fe20000000800 */
[----:B------:R-:W-:Y:S01]  /*14ab0*/  FMNMX.FTZ R7, R30, R7, !PT ;  /* 0x000000071e077209 */ /* 0x000fe20007810000 */
[----:B-1----:R-:W-:Y:S01]  /*14ac0*/  FFMA.FTZ R5, R9, R5, R180 ;  /* 0x0000000509057223 */ /* 0x002fe200000100b4 */
[C---:B------:R-:W-:Y:S02]  /*14ad0*/  F2FP.F16.F32.PACK_AB R180, R14.reuse, R180 ;  /* 0x000000b40eb4723e */ /* 0x040fe400000000ff */
[----:B------:R-:W-:Y:S01]  /*14ae0*/  FMNMX.FTZ R7, R31, R7, !PT ;  /* 0x000000071f077209 */ /* 0x000fe20007810000 */
[----:B------:R-:W-:Y:S02]  /*14af0*/  FADD.FTZ R5, R14, R5 ;  /* 0x000000050e057221 */ /* 0x000fe40000010000 */
[----:B------:R-:W-:Y:S01]  /*14b00*/  MUFU.EX2 R52, R52 ;  /* 0x0000003400347308 */ /* 0x000fe20000000800 */
[----:B------:R-:W-:Y:S01]  /*14b10*/  FMNMX.FTZ R7, R34, R7, !PT ;  /* 0x0000000722077209 */ /* 0x000fe20007810000 */
[----:B------:R-:W-:-:S03]  /*14b20*/  FADD.FTZ R5, R182, R5 ;  /* 0x00000005b6057221 */ /* 0x000fc60000010000 */
        /* <DEDUP_REMOVED lines=25> */
[----:B------:R-:W-:Y:S01]  /*14cc0*/  FMNMX.FTZ R7, R86, R7, !PT ;  /* 0x0000000756077209 */ /* 0x000fe20007810000 */
[----:B------:R-:W-:Y:S02]  /*14cd0*/  WARPGROUP.DEPBAR.LE gsb0, 0x0 ;  /* 0x00008000000079c5 */ /* 0x000fe40000010000 */
[----:B------:R-:W-:Y:S01]  /*14ce0*/  WARPGROUP.ARRIVE ;  /* 0x00000000000079c5 */ /* 0x000fe20000000000 */
[----:B------:R-:W-:Y:S01]  /*14cf0*/  FMNMX.FTZ R7, R87, R7, !PT ;  /* 0x0000000757077209 */ /* 0x000fe20007810000 */
[-CC-:B------:R-:W-:Y:S01]  /*14d00*/  FFMA.FTZ R155, R29, R0.reuse, -R11.reuse ;  /* 0x000000001d9b7223 */ /* 0x180fe2000001080b */
[-CC-:B------:R-:W-:Y:S01]  /*14d10*/  FFMA.FTZ R153, R37, R0.reuse, -R11.reuse ;  /* 0x0000000025997223 */ /* 0x180fe2000001080b */
[-CC-:B------:R-:W-:Y:S01]  /*14d20*/  FFMA.FTZ R29, R53, R0.reuse, -R11.reuse ;  /* 0x00000000351d7223 */ /* 0x180fe2000001080b */
[-CC-:B------:R-:W-:Y:S01]  /*14d30*/  FFMA.FTZ R152, R56, R0.reuse, -R11.reuse ;  /* 0x0000000038987223 */ /* 0x180fe2000001080b */
[----:B------:R-:W-:Y:S01]  /*14d40*/  HGMMA.64x128x16.F32 R88, R156, gdesc[UR4].tnspB, R88, gsb0 ;  /* 0x41e000049c587df0 */ /* 0x000fe20008000858 */
[----:B------:R-:W-:Y:S01]  /*14d50*/  R2UR UR6, R24 ;  /* 0x00000000180672ca */ /* 0x000fe200000e0000 */
[----:B------:R-:W0:Y:S01]  /*14d60*/  SHFL.BFLY PT, R8, R7, 0x2, 0x1f ;  /* 0x0c401f0007087f89 */ /* 0x000e2200000e0000 */
[----:B------:R-:W-:Y:S01]  /*14d70*/  R2UR UR7, R25 ;  /* 0x00000000190772ca */ /* 0x000fe200000e0000 */
[-CC-:B------:R-:W-:Y:S01]  /*14d80*/  FFMA.FTZ R37, R57, R0.reuse, -R11.reuse ;  /* 0x0000000039257223 */ /* 0x180fe2000001080b */
[-CC-:B------:R-:W-:Y:S01]  /*14d90*/  FFMA.FTZ R154, R60, R0.reuse, -R11.reuse ;  /* 0x000000003c9a7223 */ /* 0x180fe2000001080b */
[-CC-:B------:R-:W-:Y:S01]  /*14da0*/  FFMA.FTZ R53, R81, R0.reuse, -R11.reuse ;  /* 0x0000000051357223 */ /* 0x180fe2000001080b */
[----:B------:R-:W-:Y:S01]  /*14db0*/  FFMA.FTZ R56, R84, R0, -R11 ;  /* 0x0000000054387223 */ /* 0x000fe2000001080b */
[----:B------:R-:W1:Y:S08]  /*14dc0*/  MUFU.EX2 R155, R155 ;  /* 0x0000009b009b7308 */ /* 0x000e700000000800 */
[----:B------:R-:W2:Y:S08]  /*14dd0*/  MUFU.EX2 R153, R153 ;  /* 0x0000009900997308 */ /* 0x000eb00000000800 */
[----:B------:R-:W3:Y:S01]  /*14de0*/  MUFU.EX2 R29, R29 ;  /* 0x0000001d001d7308 */ /* 0x000ee20000000800 */
[----:B-1----:R-:W-:-:S02]  /*14df0*/  F2FP.F16.F32.PACK_AB R182, R155, R182 ;  /* 0x000000b69bb6723e */ /* 0x002fc400000000ff */
[----:B0-----:R-:W-:-:S05]  /*14e00*/  FMNMX.FTZ R7, R7, R8, !PT ;  /* 0x0000000807077209 */ /* 0x001fca0007810000 */
[----:B------:R-:W0:Y:S01]  /*14e10*/  SHFL.BFLY PT, R8, R7, 0x1, 0x1f ;  /* 0x0c201f0007087f89 */ /* 0x000e2200000e0000 */
[----:B------:R-:W1:Y:S08]  /*14e20*/  MUFU.EX2 R152, R152 ;  /* 0x0000009800987308 */ /* 0x000e700000000800 */
[----:B------:R-:W4:Y:S08]  /*14e30*/  MUFU.EX2 R37, R37 ;  /* 0x0000002500257308 */ /* 0x000f300000000800 */
[----:B------:R-:W5:Y:S01]  /*14e40*/  MUFU.EX2 R154, R154 ;  /* 0x0000009a009a7308 */ /* 0x000f620000000800 */
[----:B0-----:R-:W-:-:S07]  /*14e50*/  FMNMX.FTZ R7, R7, R8, !PT ;  /* 0x0000000807077209 */ /* 0x001fce0007810000 */
[----:B------:R-:W-:Y:S01]  /*14e60*/  MUFU.EX2 R53, R53 ;  /* 0x0000003500357308 */ /* 0x000fe20000000800 */
[C---:B------:R-:W-:Y:S01]  /*14e70*/  FADD.FTZ R8, -R7.reuse, R13 ;  /* 0x0000000d07087221 */ /* 0x040fe20000010100 */
[----:B------:R-:W-:-:S03]  /*14e80*/  FMUL.FTZ R25, R7, R0 ;  /* 0x0000000007197220 */ /* 0x000fc60000410000 */
[-C--:B------:R-:W-:Y:S01]  /*14e90*/  FMUL.FTZ R8, R8, R0.reuse ;  /* 0x0000000008087220 */ /* 0x080fe20000410000 */
[-CC-:B------:R-:W-:Y:S01]  /*14ea0*/  FFMA.FTZ R181, R26, R0.reuse, -R25.reuse ;  /* 0x000000001ab57223 */ /* 0x180fe20000010819 */
[-CC-:B------:R-:W-:Y:S01]  /*14eb0*/  FFMA.FTZ R24, R27, R0.reuse, -R25.reuse ;  /* 0x000000001b187223 */ /* 0x180fe20000010819 */
[-CC-:B------:R-:W-:Y:S01]  /*14ec0*/  FFMA.FTZ R183, R30, R0.reuse, -R25.reuse ;  /* 0x000000001eb77223 */ /* 0x180fe20000010819 */
[-CC-:B------:R-:W-:Y:S01]  /*14ed0*/  FFMA.FTZ R26, R31, R0.reuse, -R25.reuse ;  /* 0x000000001f1a7223 */ /* 0x180fe20000010819 */
[-CC-:B------:R-:W-:Y:S01]  /*14ee0*/  FFMA.FTZ R177, R34, R0.reuse, -R25.reuse ;  /* 0x0000000022b17223 */ /* 0x180fe20000010819 */
[----:B------:R-:W-:Y:S01]  /*14ef0*/  MUFU.EX2 R8, R8 ;  /* 0x0000000800087308 */ /* 0x000fe20000000800 */
[-CC-:B------:R-:W-:Y:S01]  /*14f00*/  FFMA.FTZ R27, R35, R0.reuse, -R25.reuse ;  /* 0x00000000231b7223 */ /* 0x180fe20000010819 */
[-CC-:B------:R-:W-:Y:S01]  /*14f10*/  FFMA.FTZ R179, R38, R0.reuse, -R25.reuse ;  /* 0x0000000026b37223 */ /* 0x180fe20000010819 */
[-CC-:B------:R-:W-:Y:S01]  /*14f20*/  FFMA.FTZ R30, R39, R0.reuse, -R25.reuse ;  /* 0x00000000271e7223 */ /* 0x180fe20000010819 */
[-C--:B------:R-:W-:Y:S01]  /*14f30*/  FFMA.FTZ R173, R42, R0.reuse, -R25 ;  /* 0x000000002aad7223 */ /* 0x080fe20000010819 */
[----:B------:R-:W-:Y:S01]  /*14f40*/  FADD.FTZ R39, R155, R5 ;  /* 0x000000059b277221 */ /* 0x000fe20000010000 */
[-CC-:B------:R-:W-:Y:S01]  /*14f50*/  FFMA.FTZ R31, R43, R0.reuse, -R25.reuse ;  /* 0x000000002b1f7223 */ /* 0x180fe20000010819 */
[-C--:B------:R-:W-:Y:S01]  /*14f60*/  FFMA.FTZ R175, R46, R0.reuse, -R25 ;  /* 0x000000002eaf7223 */ /* 0x080fe20000010819 */
[----:B------:R-:W-:Y:S01]  /*14f70*/  MUFU.EX2 R181, R181 ;  /* 0x000000b500b57308 */ /* 0x000fe20000000800 */
[----:B------:R-:W-:Y:S01]  /*14f80*/  FADD.FTZ R39, R176, R39 ;  /* 0x00000027b0277221 */ /* 0x000fe20000010000 */
        /* <DEDUP_REMOVED lines=11> */
[----:B--2---:R-:W-:Y:S01]  /*15040*/  FADD.FTZ R39, R153, R39 ;  /* 0x0000002799277221 */ /* 0x004fe20000010000 */
[-CC-:B------:R-:W-:Y:S01]  /*15050*/  FFMA.FTZ R78, R78, R0.reuse, -R25.reuse ;  /* 0x000000004e4e7223 */ /* 0x180fe20000010819 */
[-C--:B------:R-:W-:Y:S01]  /*15060*/  FFMA.FTZ R79, R79, R0.reuse, -R25 ;  /* 0x000000004f4f7223 */ /* 0x080fe20000010819 */
[----:B------:R-:W-:Y:S01]  /*15070*/  MUFU.EX2 R183, R183 ;  /* 0x000000b700b77308 */ /* 0x000fe20000000800 */
[----:B------:R-:W-:Y:S01]  /*15080*/  FADD.FTZ R39, R172, R39 ;  /* 0x00000027ac277221 */ /* 0x000fe20000010000 */
[--C-:B------:R-:W-:Y:S01]  /*15090*/  FFMA.FTZ R82, R82, R0, -R25.reuse ;  /* 0x0000000052527223 */ /* 0x100fe20000010819 */
[----:B------:R-:W-:Y:S01]  /*150a0*/  F2FP.F16.F32.PACK_AB R178, R153, R178 ;  /* 0x000000b299b2723e */ /* 0x000fe200000000ff */
[-C--:B------:R-:W-:Y:S01]  /*150b0*/  FFMA.FTZ R83, R83, R0.reuse, -R25 ;  /* 0x0000000053537223 */ /* 0x080fe20000010819 */
[----:B------:R-:W-:Y:S01]  /*150c0*/  FADD.FTZ R39, R28, R39 ;  /* 0x000000271c277221 */ /* 0x000fe20000010000 */
[----:B------:R-:W-:Y:S01]  /*150d0*/  FFMA.FTZ R86, R86, R0, -R25 ;  /* 0x0000000056567223 */ /* 0x000fe20000010819 */
[----:B------:R-:W-:Y:S01]  /*150e0*/  F2FP.F16.F32.PACK_AB R176, R33, R176 ;  /* 0x000000b021b0723e */ /* 0x000fe200000000ff */
[----:B------:R-:W-:Y:S01]  /*150f0*/  MUFU.EX2 R26, R26 ;  /* 0x0000001a001a7308 */ /* 0x000fe20000000800 */
[----:B------:R-:W-:Y:S01]  /*15100*/  FADD.FTZ R39, R174, R39 ;  /* 0x00000027ae277221 */ /* 0x000fe20000010000 */
[----:B------:R-:W-:-:S02]  /*15110*/  F2FP.F16.F32.PACK_AB R172, R28, R172 ;  /* 0x000000ac1cac723e */ /* 0x000fc400000000ff */
[C---:B------:R-:W-:Y:S01]  /*15120*/  F2FP.F16.F32.PACK_AB R174, R36.reuse, R174 ;  /* 0x000000ae24ae723e */ /* 0x040fe200000000ff */
[----:B------:R-:W-:-:S03]  /*15130*/  FADD.FTZ R39, R36, R39 ;  /* 0x0000002724277221 */ /* 0x000fc60000010000 */
[----:B------:R-:W-:Y:S01]  /*15140*/  MUFU.EX2 R177, R177 ;  /* 0x000000b100b17308 */ /* 0x000fe20000000800 */
[----:B------:R-:W-:Y:S01]  /*15150*/  FADD.FTZ R39, R168, R39 ;  /* 0x00000027a8277221 */ /* 0x000fe20000010000 */
[----:B------:R-:W-:-:S03]  /*15160*/  F2FP.F16.F32.PACK_AB R168, R45, R168 ;  /* 0x000000a82da8723e */ /* 0x000fc600000000ff */
[----:B------:R-:W-:-:S03]  /*15170*/  FADD.FTZ R39, R45, R39 ;  /* 0x000000272d277221 */ /* 0x000fc60000010000 */
[----:B------:R-:W-:Y:S01]  /*15180*/  MUFU.EX2 R27, R27 ;  /* 0x0000001b001b7308 */ /* 0x000fe20000000800 */
[----:B------:R-:W-:Y:S01]  /*15190*/  FADD.FTZ R39, R170, R39 ;  /* 0x00000027aa277221 */ /* 0x000fe20000010000 */
[----:B---3--:R-:W-:-:S03]  /*151a0*/  F2FP.F16.F32.PACK_AB R170, R29, R170 ;  /* 0x000000aa1daa723e */ /* 0x008fc600000000ff */
[----:B------:R-:W-:-:S03]  /*151b0*/  FADD.FTZ R39, R29, R39 ;  /* 0x000000271d277221 */ /* 0x000fc60000010000 */
[----:B------:R-:W-:Y:S01]  /*151c0*/  MUFU.EX2 R179, R179 ;  /* 0x000000b300b37308 */ /* 0x000fe20000000800 */
[----:B-1----:R-:W-:Y:S01]  /*151d0*/  FADD.FTZ R39, R152, R39 ;  /* 0x0000002798277221 */ /* 0x002fe20000010000 */
[----:B----4-:R-:W-:-:S03]  /*151e0*/  F2FP.F16.F32.PACK_AB R152, R37, R152 ;  /* 0x000000982598723e */ /* 0x010fc600000000ff */
[----:B------:R-:W-:-:S03]  /*151f0*/  FADD.FTZ R39, R37, R39 ;  /* 0x0000002725277221 */ /* 0x000fc60000010000 */
[----:B------:R-:W-:Y:S01]  /*15200*/  MUFU.EX2 R30, R30 ;  /* 0x0000001e001e7308 */ /* 0x000fe20000000800 */
[----:B-----5:R-:W-:Y:S01]  /*15210*/  FADD.FTZ R39, R154, R39 ;  /* 0x000000279a277221 */ /* 0x020fe20000010000 */
[----:B------:R-:W-:-:S03]  /*15220*/  F2FP.F16.F32.PACK_AB R154, R44, R154 ;  /* 0x0000009a2c9a723e */ /* 0x000fc600000000ff */
[----:B------:R-:W-:Y:S01]  /*15230*/  FADD.FTZ R39, R44, R39 ;  /* 0x000000272c277221 */ /* 0x000fe20000010000 */
[----:B------:R-:W-:Y:S02]  /*15240*/  WARPGROUP.DEPBAR.LE gsb0, 0x0 ;  /* 0x00008000000079c5 */ /* 0x000fe40000010000 */
[----:B------:R-:W-:Y:S01]  /*15250*/  WARPGROUP.ARRIVE ;  /* 0x00000000000079c5 */ /* 0x000fe20000000000 */
[-CC-:B------:R-:W-:Y:S01]  /*15260*/  FFMA.FTZ R156, R64, R0.reuse, -R11.reuse ;  /* 0x00000000409c7223 */ /* 0x180fe2000001080b */
[-CC-:B------:R-:W-:Y:S01]  /*15270*/  FFMA.FTZ R158, R68, R0.reuse, -R11.reuse ;  /* 0x00000000449e7223 */ /* 0x180fe2000001080b */
[-C--:B------:R-:W-:Y:S01]  /*15280*/  FFMA.FTZ R11, R85, R0.reuse, -R11 ;  /* 0x00000000550b7223 */ /* 0x080fe2000001080b */
[----:B------:R-:W-:Y:S01]  /*15290*/  MUFU.EX2 R173, R173 ;  /* 0x000000ad00ad7308 */ /* 0x000fe20000000800 */
[-CC-:B------:R-:W-:Y:S01]  /*152a0*/  FFMA.FTZ R157, R66, R0.reuse, -R25.reuse ;  /* 0x00000000429d7223 */ /* 0x180fe20000010819 */
[----:B------:R-:W-:Y:S01]  /*152b0*/  HGMMA.64x128x16.F32 R88, R160, gdesc[UR4].tnspB, R88, gsb0 ;  /* 0x41e00004a0587df0 */ /* 0x000fe20008000858 */
[----:B------:R-:W-:Y:S01]  /*152c0*/  R2UR UR6, R10 ;  /* 0x000000000a0672ca */ /* 0x000fe200000e0000 */
[-CC-:B------:R-:W-:Y:S01]  /*152d0*/  FFMA.FTZ R10, R58, R0.reuse, -R25.reuse ;  /* 0x000000003a0a7223 */ /* 0x180fe20000010819 */
[----:B------:R-:W-:-:S03]  /*152e0*/  FFMA.FTZ R159, R70, R0, -R25 ;  /* 0x00000000469f7223 */ /* 0x000fc60000010819 */
[----:B------:R0:W-:Y:S08]  /*152f0*/  MUFU.EX2 R13, R11 ;  /* 0x0000000b000d7308 */ /* 0x0001f00000000800 */
[----:B------:R-:W-:Y:S01]  /*15300*/  MUFU.EX2 R31, R31 ;  /* 0x0000001f001f7308 */ /* 0x000fe20000000800 */
[----:B0-----:R-:W-:-:S05]  /*15310*/  IMAD.MOV.U32 R11, RZ, RZ, 0x40000040 ;  /* 0x40000040ff0b7424 */ /* 0x001fca00078e00ff */
[----:B------:R-:W-:Y:S01]  /*15320*/  R2UR UR7, R11 ;  /* 0x000000000b0772ca */ /* 0x000fe200000e0000 */
        /* <DEDUP_REMOVED lines=8> */
[----:B------:R-:W0:Y:S08]  /*153b0*/  MUFU.EX2 R11, R11 ;  /* 0x0000000b000b7308 */ /* 0x000e300000000800 */
[----:B------:R-:W-:Y:S08]  /*153c0*/  MUFU.EX2 R5, R63 ;  /* 0x0000003f00057308 */ /* 0x000ff00000000800 */
[----:B------:R-:W1:Y:S01]  /*153d0*/  MUFU.EX2 R156, R156 ;  /* 0x0000009c009c7308 */ /* 0x000e620000000800 */
[----:B0-----:R-:W-:-:S07]  /*153e0*/  F2FP.F16.F32.PACK_AB R153, R11, R10 ;  /* 0x0000000a0b99723e */ /* 0x001fce00000000ff */
[----:B------:R-:W-:Y:S08]  /*153f0*/  MUFU.EX2 R157, R157 ;  /* 0x0000009d009d7308 */ /* 0x000ff00000000800 */
[----:B------:R-:W0:Y:S01]  /*15400*/  MUFU.EX2 R158, R158 ;  /* 0x0000009e009e7308 */ /* 0x000e220000000800 */
[----:B-1----:R-:W-:Y:S01]  /*15410*/  FADD.FTZ R39, R156, R39 ;  /* 0x000000279c277221 */ /* 0x002fe20000010000 */
[----:B------:R-:W-:-:S03]  /*15420*/  F2FP.F16.F32.PACK_AB R156, R32, R156 ;  /* 0x0000009c209c723e */ /* 0x000fc600000000ff */
[----:B------:R-:W-:-:S03]  /*15430*/  FADD.FTZ R39, R32, R39 ;  /* 0x0000002720277221 */ /* 0x000fc60000010000 */
[----:B------:R-:W-:Y:S08]  /*15440*/  MUFU.EX2 R159, R159 ;  /* 0x0000009f009f7308 */ /* 0x000ff00000000800 */
[----:B------:R-:W-:Y:S01]  /*15450*/  MUFU.EX2 R75, R75 ;  /* 0x0000004b004b7308 */ /* 0x000fe20000000800 */
[----:B0-----:R-:W-:Y:S01]  /*15460*/  FADD.FTZ R39, R158, R39 ;  /* 0x000000279e277221 */ /* 0x001fe20000010000 */
[----:B------:R-:W-:-:S03]  /*15470*/  F2FP.F16.F32.PACK_AB R158, R40, R158 ;  /* 0x0000009e289e723e */ /* 0x000fc600000000ff */
[----:B------:R-:W-:-:S03]  /*15480*/  FADD.FTZ R14, R40, R39 ;  /* 0x00000027280e7221 */ /* 0x000fc60000010000 */
[----:B------:R-:W-:Y:S01]  /*15490*/  MUFU.EX2 R78, R78 ;  /* 0x0000004e004e7308 */ /* 0x000fe20000000800 */
[----:B------:R-:W-:Y:S01]  /*154a0*/  FADD.FTZ R14, R21, R14 ;  /* 0x0000000e150e7221 */ /* 0x000fe20000010000 */
[----:B------:R-:W-:Y:S02]  /*154b0*/  WARPGROUP.DEPBAR.LE gsb0, 0x0 ;  /* 0x00008000000079c5 */ /* 0x000fe40000010000 */
[----:B------:R-:W-:Y:S01]  /*154c0*/  WARPGROUP.ARRIVE ;  /* 0x00000000000079c5 */ /* 0x000fe20000000000 */
[----:B------:R-:W-:-:S03]  /*154d0*/  FFMA.FTZ R161, R74, R0, -R25 ;  /* 0x000000004aa17223 */ /* 0x000fc60000010819 */
[----:B------:R-:W0:Y:S01]  /*154e0*/  MUFU.EX2 R79, R79 ;  /* 0x0000004f004f7308 */ /* 0x000e220000000800 */
[----:B------:R-:W-:Y:S02]  /*154f0*/  F2FP.F16.F32.PACK_AB R160, R41, R21 ;  /* 0x0000001529a0723e */ /* 0x000fe400000000ff */
[----:B------:R-:W-:Y:S01]  /*15500*/  F2FP.F16.F32.PACK_AB R162, R49, R48 ;  /* 0x0000003031a2723e */ /* 0x000fe200000000ff */
[----:B------:R-:W-:Y:S04]  /*15510*/  HGMMA.64x128x16.F32 R88, R164, gdesc[UR4].tnspB, R88, gsb0 ;  /* 0x41e00004a4587df0 */ /* 0x000fe80008000858 */
[----:B------:R-:W-:Y:S08]  /*15520*/  MUFU.EX2 R161, R161 ;  /* 0x000000a100a17308 */ /* 0x000ff00000000800 */
[----:B------:R-:W-:Y:S01]  /*15530*/  MUFU.EX2 R82, R82 ;  /* 0x0000005200527308 */ /* 0x000fe20000000800 */
[----:B0-----:R-:W-:-:S07]  /*15540*/  F2FP.F16.F32.PACK_AB R163, R79, R78 ;  /* 0x0000004e4fa3723e */ /* 0x001fce00000000ff */
[----:B------:R-:W-:Y:S08]  /*15550*/  MUFU.EX2 R83, R83 ;  /* 0x0000005300537308 */ /* 0x000ff00000000800 */
[----:B------:R-:W0:Y:S08]  /*15560*/  MUFU.EX2 R56, R56 ;  /* 0x0000003800387308 */ /* 0x000e300000000800 */
[----:B------:R-:W-:Y:S01]  /*15570*/  MUFU.EX2 R86, R86 ;  /* 0x0000005600567308 */ /* 0x000fe20000000800 */
[----:B------:R-:W-:-:S02]  /*15580*/  WARPGROUP.DEPBAR.LE gsb0, 0x0 ;  /* 0x00008000000079c5 */ /* 0x000fc40000010000 */
[----:B------:R1:W-:Y:S01]  /*15590*/  @!P1 SYNCS.ARRIVE.TRANS64.RED.A1T0 RZ, [R15+URZ], RZ ;  /* 0x000000ff0fff99a7 */ /* 0x0003e2000810043f */
[----:B0-----:R-:W-:Y:S02]  /*155a0*/  F2FP.F16.F32.PACK_AB R166, R13, R56 ;  /* 0x000000380da6723e */ /* 0x001fe400000000ff */
[----:B------:R-:W-:Y:S02]  /*155b0*/  F2FP.F16.F32.PACK_AB R164, R53, R52 ;  /* 0x0000003435a4723e */ /* 0x000fe400000000ff */
[----:B------:R-:W-:Y:S01]  /*155c0*/  F2FP.F16.F32.PACK_AB R165, R83, R82 ;  /* 0x0000005253a5723e */ /* 0x000fe200000000ff */
[----:B-1----:R-:W-:Y:S01]  /*155d0*/  FFMA.FTZ R15, R8, R4, R181 ;  /* 0x00000004080f7223 */ /* 0x002fe200000100b5 */
[----:B------:R0:W-:Y:S01]  /*155e0*/  @!P1 SYNCS.ARRIVE.TRANS64.RED.A1T0 RZ, [R20+URZ], RZ ;  /* 0x000000ff14ff99a7 */ /* 0x0001e2000810043f */
[----:B------:R-:W1:Y:S01]  /*155f0*/  MUFU.EX2 R4, R62 ;  /* 0x0000003e00047308 */ /* 0x000e620000000800 */
[C---:B------:R-:W-:Y:S01]  /*15600*/  F2FP.F16.F32.PACK_AB R181, R24.reuse, R181 ;  /* 0x000000b518b5723e */ /* 0x040fe200000000ff */
[----:B------:R-:W-:-:S04]  /*15610*/  FADD.FTZ R15, R24, R15 ;  /* 0x0000000f180f7221 */ /* 0x000fc80000010000 */
[----:B------:R-:W-:Y:S01]  /*15620*/  FADD.FTZ R15, R183, R15 ;  /* 0x0000000fb70f7221 */ /* 0x000fe20000010000 */
[----:B------:R-:W-:-:S03]  /*15630*/  F2FP.F16.F32.PACK_AB R183, R26, R183 ;  /* 0x000000b71ab7723e */ /* 0x000fc600000000ff */
[----:B0-----:R-:W-:Y:S01]  /*15640*/  FADD.FTZ R20, R26, R15 ;  /* 0x0000000f1a147221 */ /* 0x001fe20000010000 */
[----:B------:R-:W-:-:S03]  /*15650*/  FFMA.FTZ R15, R67, R0, -R25 ;  /* 0x00000000430f7223 */ /* 0x000fc60000010819 */
[----:B------:R-:W-:Y:S01]  /*15660*/  FADD.FTZ R20, R177, R20 ;  /* 0x00000014b1147221 */ /* 0x000fe20000010000 */
[C---:B------:R-:W-:Y:S02]  /*15670*/  F2FP.F16.F32.PACK_AB R177, R27.reuse, R177 ;  /* 0x000000b11bb1723e */ /* 0x040fe400000000ff */
[----:B------:R-:W-:Y:S01]  /*15680*/  MUFU.EX2 R15, R15 ;  /* 0x0000000f000f7308 */ /* 0x000fe20000000800 */
[----:B------:R-:W-:Y:S01]  /*15690*/  FADD.FTZ R42, R27, R20 ;  /* 0x000000141b2a7221 */ /* 0x000fe20000010000 */
[--C-:B------:R-:W-:Y:S01]  /*156a0*/  FFMA.FTZ R20, R71, R0, -R25.reuse ;  /* 0x0000000047147223 */ /* 0x100fe20000010819 */
[----:B-1----:R-:W-:Y:S01]  /*156b0*/  F2FP.F16.F32.PACK_AB R155, R5, R4 ;  /* 0x00000004059b723e */ /* 0x002fe200000000ff */
[----:B------:R-:W-:Y:S01]  /*156c0*/  FFMA.FTZ R25, R87, R0, -R25 ;  /* 0x0000000057197223 */ /* 0x000fe20000010819 */
[----:B------:R-:W-:Y:S01]  /*156d0*/  FADD.FTZ R42, R179, R42 ;  /* 0x0000002ab32a7221 */ /* 0x000fe20000010000 */
[C---:B------:R-:W-:Y:S02]  /*156e0*/  F2FP.F16.F32.PACK_AB R179, R30.reuse, R179 ;  /* 0x000000b31eb3723e */ /* 0x040fe400000000ff */
[----:B------:R-:W-:Y:S01]  /*156f0*/  MUFU.EX2 R20, R20 ;  /* 0x0000001400147308 */ /* 0x000fe20000000800 */
[----:B------:R-:W-:-:S04]  /*15700*/  FADD.FTZ R42, R30, R42 ;  /* 0x0000002a1e2a7221 */ /* 0x000fc80000010000 */
[----:B------:R-:W-:Y:S01]  /*15710*/  FADD.FTZ R42, R173, R42 ;  /* 0x0000002aad2a7221 */ /* 0x000fe20000010000 */
[C---:B------:R-:W-:Y:S02]  /*15720*/  F2FP.F16.F32.PACK_AB R173, R31.reuse, R173 ;  /* 0x000000ad1fad723e */ /* 0x040fe400000000ff */
[----:B------:R-:W0:Y:S01]  /*15730*/  MUFU.EX2 R25, R25 ;  /* 0x0000001900197308 */ /* 0x000e220000000800 */
[----:B------:R-:W-:-:S04]  /*15740*/  FADD.FTZ R42, R31, R42 ;  /* 0x0000002a1f2a7221 */ /* 0x000fc80000010000 */
[----:B------:R-:W-:Y:S01]  /*15750*/  FADD.FTZ R42, R175, R42 ;  /* 0x0000002aaf2a7221 */ /* 0x000fe20000010000 */
[----:B------:R-:W-:-:S03]  /*15760*/  F2FP.F16.F32.PACK_AB R175, R34, R175 ;  /* 0x000000af22af723e */ /* 0x000fc600000000ff */
[----:B------:R-:W-:-:S04]  /*15770*/  FADD.FTZ R42, R34, R42 ;  /* 0x0000002a222a7221 */ /* 0x000fc80000010000 */
[----:B------:R-:W-:Y:S01]  /*15780*/  FADD.FTZ R42, R169, R42 ;  /* 0x0000002aa92a7221 */ /* 0x000fe20000010000 */
[----:B------:R-:W-:-:S03]  /*15790*/  F2FP.F16.F32.PACK_AB R169, R35, R169 ;  /* 0x000000a923a9723e */ /* 0x000fc600000000ff */
[----:B------:R-:W-:Y:S01]  /*157a0*/  FADD.FTZ R42, R35, R42 ;  /* 0x0000002a232a7221 */ /* 0x000fe20000010000 */
[----:B0-----:R-:W-:-:S03]  /*157b0*/  F2FP.F16.F32.PACK_AB R167, R25, R86 ;  /* 0x0000005619a7723e */ /* 0x001fc600000000ff */
[----:B------:R-:W-:Y:S01]  /*157c0*/  FADD.FTZ R42, R171, R42 ;  /* 0x0000002aab2a7221 */ /* 0x000fe20000010000 */
[----:B------:R-:W-:-:S03]  /*157d0*/  F2FP.F16.F32.PACK_AB R171, R38, R171 ;  /* 0x000000ab26ab723e */ /* 0x000fc600000000ff */
[----:B------:R-:W-:-:S04]  /*157e0*/  FADD.FTZ R42, R38, R42 ;  /* 0x0000002a262a7221 */ /* 0x000fc80000010000 */
[----:B------:R-:W-:-:S04]  /*157f0*/  FADD.FTZ R42, R10, R42 ;  /* 0x0000002a0a2a7221 */ /* 0x000fc80000010000 */
[----:B------:R-:W-:-:S04]  /*15800*/  FADD.FTZ R42, R11, R42 ;  /* 0x0000002a0b2a7221 */ /* 0x000fc80000010000 */
[----:B------:R-:W-:-:S04]  /*15810*/  FADD.FTZ R42, R4, R42 ;  /* 0x0000002a042a7221 */ /* 0x000fc80000010000 */
[----:B------:R-:W-:Y:S01]  /*15820*/  FADD.FTZ R42, R5, R42 ;  /* 0x0000002a052a7221 */ /* 0x000fe20000010000 */
[----:B------:R-:W-:Y:S01]  /*15830*/  FADD.FTZ R5, R41, R14 ;  /* 0x0000000e29057221 */ /* 0x000fe20000010000 */
[----:B------:R-:W-:Y:S02]  /*15840*/  IMAD.MOV.U32 R14, RZ, RZ, R3 ;  /* 0x000000ffff0e7224 */ /* 0x000fe400078e0003 */
        /* <DEDUP_REMOVED lines=15> */
[----:B------:R-:W-:Y:S02]  /*15940*/  IMAD.MOV.U32 R13, RZ, RZ, R7 ;  /* 0x000000ffff0d7224 */ /* 0x000fe400078e0007 */
[----:B------:R-:W-:-:S04]  /*15950*/  FADD.FTZ R10, R78, R11 ;  /* 0x0000000b4e0a7221 */ /* 0x000fc80000010000 */
[----:B------:R-:W-:-:S04]  /*15960*/  FADD.FTZ R11, R79, R10 ;  /* 0x0000000a4f0b7221 */ /* 0x000fc80000010000 */
[----:B------:R-:W-:-:S04]  /*15970*/  FADD.FTZ R10, R82, R11 ;  /* 0x0000000b520a7221 */ /* 0x000fc80000010000 */
[----:B------:R-:W-:-:S04]  /*15980*/  FADD.FTZ R11, R83, R10 ;  /* 0x0000000a530b7221 */ /* 0x000fc80000010000 */
[----:B------:R-:W-:Y:S01]  /*15990*/  FADD.FTZ R10, R86, R11 ;  /* 0x0000000b560a7221 */ /* 0x000fe20000010000 */
[----:B------:R-:W-:-:S03]  /*159a0*/  IMAD.MOV.U32 R11, RZ, RZ, R196 ;  /* 0x000000ffff0b7224 */ /* 0x000fc600078e00c4 */
[----:B------:R-:W-:Y:S01]  /*159b0*/  FADD.FTZ R4, R25, R10 ;  /* 0x0000000a19047221 */ /* 0x000fe20000010000 */
[----:B------:R-:W-:Y:S01]  /*159c0*/  MOV R10, R194 ;  /* 0x000000c2000a7202 */ /* 0x000fe20000000f00 */
[----:B------:R-:W-:Y:S06]  /*159d0*/  @P2 BRA `(.L_x_606) ;  /* 0xffffffd800f02947 */ /* 0x000fec000383ffff */
.L_x_595:
[----:B------:R-:W-:Y:S05]  /*159e0*/  BSYNC B0 ;  /* 0x0000000000007941 */ /* 0x000fea0003800000 */
.L_x_594:
        /* <DEDUP_REMOVED lines=67> */
.L_x_607:
[----:B------:R-:W-:Y:S01]  /*15e20*/  IMAD R6, R194, 0x8, R2 ;  /* 0x00000008c2067824 */ /* 0x000fe200078e0202 */
[----:B------:R-:W-:-:S04]  /*15e30*/  SHF.L.U32 R9, R196, 0x1f, RZ ;  /* 0x0000001fc4097819 */ /* 0x000fc800000006ff */
[----:B------:R0:W1:Y:S01]  /*15e40*/  SYNCS.PHASECHK.TRANS64.TRYWAIT P2, [R6+URZ+0x34850], R9 ;  /* 0x03485009060075a7 */ /* 0x000062000804017f */
[----:B------:R-:W-:Y:S05]  /*15e50*/  @!P0 BRA `(.L_x_608) ;  /* 0x0000000000048947 */ /* 0x000fea0003800000 */
[----:B------:R-:W-:Y:S01]  /*15e60*/  BPT.TRAP 0x1 ;  /* 0x000000040000795c */ /* 0x000fe20000300000 */
.L_x_608:
[----:B------:R-:W-:Y:S01]  /*15e70*/  IADD3 R2, R2, 0x400, RZ ;  /* 0x0000040002027810 */ /* 0x000fe20007ffe0ff */
[----:B------:R-:W-:Y:S03]  /*15e80*/  BSSY B0, `(.L_x_609) ;  /* 0x0000008000007945 */ /* 0x000fe60003800000 */
[----:B------:R-:W-:-:S04]  /*15e90*/  SHF.R.U32.HI R2, RZ, 0x4, R2 ;  /* 0x00000004ff027819 */ /* 0x000fc80000011602 */
[----:B------:R-:W-:-:S04]  /*15ea0*/  LOP3.LUT R2, R2, 0x3fff, RZ, 0xc0, !PT ;  /* 0x00003fff02027812 */ /* 0x000fc800078ec0ff */
[----:B------:R-:W-:-:S05]  /*15eb0*/  LOP3.LUT R11, R2, 0x4000000, RZ, 0xfc, !PT ;  /* 0x04000000020b7812 */ /* 0x000fca00078efcff */
[----:B------:R-:W-:Y:S01]  /*15ec0*/  IMAD R2, R194, 0x800, R11 ;  /* 0x00000800c2027824 */ /* 0x000fe200078e020b */
[----:B-1----:R-:W-:Y:S06]  /*15ed0*/  @P2 BRA `(.L_x_610) ;  /* 0x0000000000082947 */ /* 0x002fec0003800000 */
[----:B------:R-:W1:Y:S02]  /*15ee0*/  SYNCS.PHASECHK.TRANS64.TRYWAIT P0, [R6+URZ+0x34850], R9 ;  /* 0x03485009060075a7 */ /* 0x000e64000800017f */
[----:B-1----:R-:W-:Y:S05]  /*15ef0*/  @!P0 BRA `(.L_x_611) ;  /* 0x000000bc00d88947 */ /* 0x002fea0003800000 */
.L_x_610:
[----:B------:R-:W-:Y:S05]  /*15f00*/  BSYNC B0 ;  /* 0x0000000000007941 */ /* 0x000fea0003800000 */
.L_x_609:
[----:B------:R-:W-:Y:S01]  /*15f10*/  IMAD.MOV.U32 R8, RZ, RZ, R2 ;  /* 0x000000ffff087224 */ /* 0x000fe200078e0002 */
[----:B------:R-:W-:Y:S01]  /*15f20*/  WARPGROUP.ARRIVE ;  /* 0x00000000000079c5 */ /* 0x000fe20000000000 */
[----:B01----:R-:W-:Y:S01]  /*15f30*/  IMAD.MOV.U32 R9, RZ, RZ, 0x40000040 ;  /* 0x40000040ff097424 */ /* 0x003fe200078e00ff */
[----:B------:R-:W-:Y:S01]  /*15f40*/  IADD3 R206, R206, 0x1, RZ ;  /* 0x00000001cece7810 */ /* 0x000fe20007ffe0ff */
[----:B------:R-:W-:Y:S01]  /*15f50*/  VIADD R194, R194, 0x1 ;  /* 0x00000001c2c27836 */ /* 0x000fe20000000000 */
[----:B------:R-:W-:Y:S01]  /*15f60*/  R2UR UR6, R8 ;  /* 0x00000000080672ca */ /* 0x000fe200000e0000 */
[----:B------:R-:W-:Y:S01]  /*15f70*/  IMAD.MOV.U32 R21, RZ, RZ, -0x800000 ;  /* 0xff800000ff157424 */ /* 0x000fe200078e00ff */
[----:B------:R-:W-:Y:S01]  /*15f80*/  R2UR UR7, R9 ;  /* 0x00000000090772ca */ /* 0x000fe200000e0000 */
[----:B------:R-:W-:Y:S01]  /*15f90*/  IMAD.MOV.U32 R9, RZ, RZ, 0x40000040 ;  /* 0x40000040ff097424 */ /* 0x000fe200078e00ff */
[----:B------:R-:W-:Y:S01]  /*15fa0*/  IADD3 R8, R2, 0x80, RZ ;  /* 0x0000008002087810 */ /* 0x000fe20007ffe0ff */
[----:B------:R-:W-:Y:S01]  /*15fb0*/  IMAD.MOV.U32 R20, RZ, RZ, -0x800000 ;  /* 0xff800000ff147424 */ /* 0x000fe200078e00ff */
[----:B------:R-:W-:-:S04]  /*15fc0*/  ISETP.NE.AND P2, PT, R194, 0x2, PT ;  /* 0x00000002c200780c */ /* 0x000fc80003f45270 */
[----:B------:R-:W-:-:S05]  /*15fd0*/  SEL R194, R194, RZ, P2 ;  /* 0x000000ffc2c27207 */ /* 0x000fca0001000000 */
        /* <DEDUP_REMOVED lines=8> */
[----:B------:R-:W-:Y:S02]  /*16060*/  R2UR UR6, R8 ;  /* 0x00000000080672ca */ /* 0x000fe400000e0000 */
[----:B------:R-:W-:Y:S01]  /*16070*/  R2UR UR7, R9 ;  /* 0x00000000090772ca */ /* 0x000fe200000e0000 */
[----:B------:R-:W-:Y:S01]  /*16080*/  IMAD.MOV.U32 R9, RZ, RZ, 0x40000040 ;  /* 0x40000040ff097424 */ /* 0x000fe200078e00ff */
[----:B------:R-:W-:Y:S01]  /*16090*/  IADD3 R8, R2, 0x180, RZ ;  /* 0x0000018002087810 */ /* 0x000fe20007ffe0ff */
[----:B------:R-:W-:Y:S02]  /*160a0*/  WARPGROUP.DEPBAR.LE gsb0, 0x0 ;  /* 0x00008000000079c5 */ /* 0x000fe40000010000 */
[----:B------:R-:W-:-:S08]  /*160b0*/  WARPGROUP.ARRIVE ;  /* 0x00000000000079c5 */ /* 0x000fd00000000000 */
        /* <DEDUP_REMOVED lines=25> */
[----:B------:R-:W-:Y:S02]  /*16250*/  IADD3 R8, R2, 0x380, RZ ;  /* 0x0000038002087810 */ /* 0x000fe40007ffe0ff */
[----:B------:R-:W0:Y:S02]  /*16260*/  SHFL.BFLY PT, R2, R5, 0x2, 0x1f ;  /* 0x0c401f0005027f89 */ /* 0x000e2400000e0000 */
[----:B0-----:R-:W-:Y:S01]  /*16270*/  FADD.FTZ R2, R2, R5 ;  /* 0x0000000502027221 */ /* 0x001fe20000010000 */
[----:B------:R-:W-:-:S02]  /*16280*/  WARPGROUP.DEPBAR.LE gsb0, 0x0 ;  /* 0x00008000000079c5 */ /* 0x000fc40000010000 */
[----:B------:R-:W-:-:S06]  /*16290*/  WARPGROUP.ARRIVE ;  /* 0x00000000000079c5 */ /* 0x000fcc0000000000 */
[----:B------:R-:W-:Y:S01]  /*162a0*/  HGMMA.64x128x16.F32 R24, R160, gdesc[UR4].tnspB, R24, gsb0 ;  /* 0x41e00004a0187df0 */ /* 0x000fe20008000818 */
[----:B------:R-:W-:Y:S02]  /*162b0*/  R2UR UR6, R8 ;  /* 0x00000000080672ca */ /* 0x000fe400000e0000 */
[----:B------:R-:W-:Y:S02]  /*162c0*/  R2UR UR7, R9 ;  /* 0x00000000090772ca */ /* 0x000fe400000e0000 */
[----:B------:R-:W0:Y:S02]  /*162d0*/  SHFL.BFLY PT, R9, R4, 0x2, 0x1f ;  /* 0x0c401f0004097f89 */ /* 0x000e2400000e0000 */
[----:B0-----:R-:W-:Y:S01]  /*162e0*/  FADD.FTZ R8, R9, R4 ;  /* 0x0000000409087221 */ /* 0x001fe20000010000 */
[----:B------:R-:W-:Y:S01]  /*162f0*/  IMAD.MOV.U32 R4, RZ, RZ, RZ ;  /* 0x000000ffff047224 */ /* 0x000fe200078e00ff */
[----:B------:R-:W0:Y:S04]  /*16300*/  SHFL.BFLY PT, R9, R2, 0x1, 0x1f ;  /* 0x0c201f0002097f89 */ /* 0x000e2800000e0000 */
[----:B------:R-:W1:Y:S01]  /*16310*/  SHFL.BFLY PT, R11, R8, 0x1, 0x1f ;  /* 0x0c201f00080b7f89 */ /* 0x000e6200000e0000 */
[----:B0-----:R-:W-:Y:S01]  /*16320*/  FADD.FTZ R10, R2, R9 ;  /* 0x00000009020a7221 */ /* 0x001fe20000010000 */
[----:B------:R-:W-:-:S02]  /*16330*/  IMAD.MOV.U32 R2, RZ, RZ, RZ ;  /* 0x000000ffff027224 */ /* 0x000fc400078e00ff */
[----:B-1----:R-:W-:Y:S02]  /*16340*/  FADD.FTZ R12, R8, R11 ;  /* 0x0000000b080c7221 */ /* 0x002fe40000010000 */
[----:B------:R-:W-:Y:S02]  /*16350*/  FSETP.NE.FTZ.AND P0, PT, R10, RZ, PT ;  /* 0x000000ff0a00720b */ /* 0x000fe40003f15000 */
[----:B------:R-:W-:Y:S02]  /*16360*/  @!P1 IADD3 R8, R6, 0x34860, RZ ;  /* 0x0003486006089810 */ /* 0x000fe40007ffe0ff */
[----:B------:R-:W-:Y:S02]  /*16370*/  FSETP.NE.FTZ.AND P3, PT, R12, RZ, PT ;  /* 0x000000ff0c00720b */ /* 0x000fe40003f75000 */
[----:B------:R-:W-:Y:S02]  /*16380*/  @!P1 PRMT R8, RZ, 0x654, R8 ;  /* 0x00000654ff089816 */ /* 0x000fe40000000008 */
[----:B------:R-:W-:-:S04]  /*16390*/  SEL R11, RZ, 0x1, P2 ;  /* 0x00000001ff0b7807 */ /* 0x000fc80001000000 */
[----:B------:R-:W-:Y:S01]  /*163a0*/  LOP3.LUT R196, R196, R11, RZ, 0x3c, !PT ;  /* 0x0000000bc4c47212 */ /* 0x000fe200078e3cff */
[----:B------:R-:W0:Y:S01]  /*163b0*/  @P0 MUFU.LG2 R5, R10 ;  /* 0x0000000a00050308 */ /* 0x000e220000000c00 */
[----:B------:R-:W-:-:S03]  /*163c0*/  @P0 FMUL.FTZ R6, R0, 0.69314718246459960938 ;  /* 0x3f31721800060820 */ /* 0x000fc60000410000 */
[----:B------:R-:W-:-:S04]  /*163d0*/  @P3 FMUL.FTZ R11, R0, 0.69314718246459960938 ;  /* 0x3f317218000b3820 */ /* 0x000fc80000410000 */
        /* <DEDUP_REMOVED lines=77> */
.L_x_537:
[----:B------:R-:W1:Y:S08]  /*168b0*/  S2UR UR5, SR_CgaCtaId ;  /* 0x00000000000579c3 */ /* 0x000e700000008800 */
[----:B------:R-:W-:Y:S06]  /*168c0*/  BAR.SYNC.DEFER_BLOCKING 0x5, 0x180 ;  /* 0x0146000000007b1d */ /* 0x000fec0000010000 */
[----:B------:R-:W-:Y:S01]  /*168d0*/  UMOV UR4, 0x400 ;  /* 0x0000040000047882 */ /* 0x000fe20000000000 */
[----:B------:R-:W-:Y:S01]  /*168e0*/  BSSY B0, `(.L_x_612) ;  /* 0x00002da000007945 */ /* 0x000fe20003800000 */
[----:B-1----:R-:W-:-:S06]  /*168f0*/  ULEA UR4, UR5, UR4, 0x18 ;  /* 0x0000000405047291 */ /* 0x002fcc000f8ec03f */
[----:B------:R-:W-:-:S05]  /*16900*/  IMAD.U32 R2, RZ, RZ, UR4 ;  /* 0x00000004ff027e24 */ /* 0x000fca000f8e00ff */
[----:B------:R1:W2:Y:S01]  /*16910*/  LDS.128 R144, [R2+0x348d0] ;  /* 0x0348d00002907984 */ /* 0x0002a20000000c00 */
[----:B------:R-:W-:Y:S06]  /*16920*/  BAR.ARV 0x4, 0x180 ;  /* 0x0106000000007b1d */ /* 0x000fec0000002000 */
[----:B------:R-:W-:Y:S05]  /*16930*/  @P0 BRA `(.L_x_613) ;  /* 0x0000002000640947 */ /* 0x000fea0003800000 */
[----:B------:R-:W3:Y:S01]  /*16940*/  LDL R0, [R1+0x84] ;  /* 0x0000840001007983 */ /* 0x000ee20000100800 */
[----:B------:R-:W4:Y:S01]  /*16950*/  S2R R3, SR_SWINHI ;  /* 0x0000000000037919 */ /* 0x000f220000002f00 */
[----:B------:R-:W-:Y:S01]  /*16960*/  F2FP.F16.F32.PACK_AB R32, R73, R72 ;  /* 0x000000484920723e */ /* 0x000fe200000000ff */
[----:B------:R-:W-:Y:S01]  /*16970*/  ULDC.64 UR6, c[0x0][0xc00] ;  /* 0x0003000000067ab9 */ /* 0x000fe20000000a00 */
[----:B------:R-:W-:Y:S01]  /*16980*/  ULDC.64 UR4, c[0x0][0xc08] ;  /* 0x0003020000047ab9 */ /* 0x000fe20000000a00 */
[----:B------:R-:W2:Y:S01]  /*16990*/  LDL R104, [R1+0x80] ;  /* 0x0000800001687983 */ /* 0x000ea20000100800 */
[----:B------:R-:W-:Y:S02]  /*169a0*/  MOV R100, R2 ;  /* 0x0000000200647202 */ /* 0x000fe40000000f00 */
[----:B----4-:R-:W-:Y:S01]  /*169b0*/  MOV R101, R3 ;  /* 0x0000000300657202 */ /* 0x010fe20000000f00 */
[----:B------:R-:W-:Y:S02]  /*169c0*/  BAR.SYNC.DEFER_BLOCKING 0x1, 0x100 ;  /* 0x0044000000007b1d */ /* 0x000fe40000010000 */
[----:B---3--:R-:W-:-:S03]  /*169d0*/  IMAD.WIDE R8, R0, 0x2, R100 ;  /* 0x0000000200087825 */ /* 0x008fc600078e0264 */
[C---:B------:R-:W-:Y:S02]  /*169e0*/  LOP3.LUT R3, R8.reuse, 0x380, RZ, 0xc0, !PT ;  /* 0x0000038008037812 */ /* 0x040fe400078ec0ff */
[C---:B------:R-:W-:Y:S02]  /*169f0*/  IADD3 R11, P6, R8.reuse, 0x20, RZ ;  /* 0x00000020080b7810 */ /* 0x040fe40007fde0ff */
[----:B------:R-:W-:Y:S02]  /*16a00*/  SHF.R.U64 R3, R3, 0x3, RZ ;  /* 0x0000000303037819 */ /* 0x000fe400000012ff */
[C---:B0-----:R-:W-:Y:S02]  /*16a10*/  IADD3 R6, P5, R8.reuse, 0x40, RZ ;  /* 0x0000004008067810 */ /* 0x041fe40007fbe0ff */
[C---:B------:R-:W-:Y:S02]  /*16a20*/  IADD3 R31, P4, R8.reuse, 0x60, RZ ;  /* 0x00000060081f7810 */ /* 0x040fe40007f9e0ff */
[----:B------:R-:W-:-:S02]  /*16a30*/  IADD3 R33, P3, R8, 0x4000, RZ ;  /* 0x0000400008217810 */ /* 0x000fc40007f7e0ff */
[C---:B------:R-:W-:Y:S02]  /*16a40*/  IADD3 R35, P2, R8.reuse, 0x4020, RZ ;  /* 0x0000402008237810 */ /* 0x040fe40007f5e0ff */
[C---:B------:R-:W-:Y:S02]  /*16a50*/  IADD3 R26, P1, R8.reuse, 0x4040, RZ ;  /* 0x00004040081a7810 */ /* 0x040fe40007f3e0ff */
[----:B------:R-:W-:Y:S02]  /*16a60*/  IADD3 R103, P0, R8, 0x4060, RZ ;  /* 0x0000406008677810 */ /* 0x000fe40007f1e0ff */
[----:B------:R-:W-:Y:S02]  /*16a70*/  LOP3.LUT R8, R3, R8, RZ, 0x3c, !PT ;  /* 0x0000000803087212 */ /* 0x000fe400078e3cff */
[----:B------:R-:W-:Y:S02]  /*16a80*/  LOP3.LUT R0, R11, 0x380, RZ, 0xc0, !PT ;  /* 0x000003800b007812 */ /* 0x000fe400078ec0ff */
[----:B------:R-:W-:-:S02]  /*16a90*/  LOP3.LUT R3, R6, 0x380, RZ, 0xc0, !PT ;  /* 0x0000038006037812 */ /* 0x000fc400078ec0ff */
[----:B------:R-:W-:Y:S02]  /*16aa0*/  LOP3.LUT R10, R31, 0x380, RZ, 0xc0, !PT ;  /* 0x000003801f0a7812 */ /* 0x000fe400078ec0ff */
[----:B------:R-:W-:Y:S02]  /*16ab0*/  SHF.R.U64 R0, R0, 0x3, RZ ;  /* 0x0000000300007819 */ /* 0x000fe400000012ff */
[----:B------:R-:W-:Y:S02]  /*16ac0*/  SHF.R.U64 R3, R3, 0x3, RZ ;  /* 0x0000000303037819 */ /* 0x000fe400000012ff */
[----:B------:R-:W-:Y:S02]  /*16ad0*/  LOP3.LUT R14, R33, 0x380, RZ, 0xc0, !PT ;  /* 0x00000380210e7812 */ /* 0x000fe400078ec0ff */
[----:B------:R-:W-:Y:S02]  /*16ae0*/  SHF.R.U64 R10, R10, 0x3, RZ ;  /* 0x000000030a0a7819 */ /* 0x000fe400000012ff */
[----:B------:R-:W-:-:S02]  /*16af0*/  LOP3.LUT R4, R0, R11, RZ, 0x3c, !PT ;  /* 0x0000000b00047212 */ /* 0x000fc400078e3cff */
[----:B------:R-:W-:Y:S02]  /*16b00*/  LOP3.LUT R6, R3, R6, RZ, 0x3c, !PT ;  /* 0x0000000603067212 */ /* 0x000fe400078e3cff */
[----:B------:R-:W-:Y:S01]  /*16b10*/  LOP3.LUT R0, R35, 0x380, RZ, 0xc0, !PT ;  /* 0x0000038023007812 */ /* 0x000fe200078ec0ff */
[--C-:B------:R-:W-:Y:S01]  /*16b20*/  IMAD.X R5, RZ, RZ, R9.reuse, P6 ;  /* 0x000000ffff057224 */ /* 0x100fe200030e0609 */
[----:B------:R-:W-:Y:S01]  /*16b30*/  SHF.R.U64 R14, R14, 0x3, RZ ;  /* 0x000000030e0e7819 */ /* 0x000fe200000012ff */
[--C-:B------:R-:W-:Y:S01]  /*16b40*/  IMAD.X R7, RZ, RZ, R9.reuse, P5 ;  /* 0x000000ffff077224 */ /* 0x100fe200028e0609 */
[----:B------:R-:W-:Y:S01]  /*16b50*/  LOP3.LUT R3, R26, 0x380, RZ, 0xc0, !PT ;  /* 0x000003801a037812 */ /* 0x000fe200078ec0ff */
[--C-:B------:R-:W-:Y:S01]  /*16b60*/  IMAD.X R15, RZ, RZ, R9.reuse, P3 ;  /* 0x000000ffff0f7224 */ /* 0x100fe200018e0609 */
[-C--:B------:R-:W-:Y:S01]  /*16b70*/  IADD3.X R13, RZ, R9.reuse, RZ, P4, !PT ;  /* 0x00000009ff0d7210 */ /* 0x080fe200027fe4ff */
[--C-:B------:R-:W-:Y:S01]  /*16b80*/  IMAD.X R25, RZ, RZ, R9.reuse, P2 ;  /* 0x000000ffff197224 */ /* 0x100fe200010e0609 */
[----:B------:R-:W-:Y:S01]  /*16b90*/  IADD3.X R29, RZ, R9, RZ, P0, !PT ;  /* 0x00000009ff1d7210 */ /* 0x000fe200007fe4ff */
[----:B------:R-:W-:Y:S01]  /*16ba0*/  IMAD.X R27, RZ, RZ, R9, P1 ;  /* 0x000000ffff1b7224 */ /* 0x000fe200008e0609 */
[----:B------:R-:W-:-:S02]  /*16bb0*/  LOP3.LUT R12, R10, R31, RZ, 0x3c, !PT ;  /* 0x0000001f0a0c7212 */ /* 0x000fc400078e3cff */
[----:B------:R-:W-:Y:S02]  /*16bc0*/  MOV R30, R8 ;  /* 0x00000008001e7202 */ /* 0x000fe40000000f00 */
[----:B------:R-:W-:Y:S02]  /*16bd0*/  LOP3.LUT R28, R103, 0x380, RZ, 0xc0, !PT ;  /* 0x00000380671c7812 */ /* 0x000fe400078ec0ff */
[----:B------:R-:W-:Y:S02]  /*16be0*/  F2FP.F16.F32.PACK_AB R8, R89, R88 ;  /* 0x000000585908723e */ /* 0x000fe400000000ff */
[----:B------:R-:W-:Y:S02]  /*16bf0*/  F2FP.F16.F32.PACK_AB R9, R95, R94 ;  /* 0x0000005e5f09723e */ /* 0x000fe400000000ff */
[----:B------:R-:W-:Y:S02]  /*16c00*/  F2FP.F16.F32.PACK_AB R10, R91, R90 ;  /* 0x0000005a5b0a723e */ /* 0x000fe400000000ff */
[----:B------:R-:W-:-:S02]  /*16c10*/  F2FP.F16.F32.PACK_AB R11, R97, R96 ;  /* 0x00000060610b723e */ /* 0x000fc400000000ff */
[----:B------:R-:W-:Y:S02]  /*16c20*/  SHF.R.U64 R0, R0, 0x3, RZ ;  /* 0x0000000300007819 */ /* 0x000fe400000012ff */
[----:B------:R-:W-:Y:S02]  /*16c30*/  LOP3.LUT R14, R14, R33, RZ, 0x3c, !PT ;  /* 0x000000210e0e7212 */ /* 0x000fe400078e3cff */
[----:B------:R-:W-:Y:S02]  /*16c40*/  SHF.R.U64 R3, R3, 0x3, RZ ;  /* 0x0000000303037819 */ /* 0x000fe400000012ff */
[----:B------:R-:W-:Y:S01]  /*16c50*/  SHF.R.U64 R28, R28, 0x3, RZ ;  /* 0x000000031c1c7819 */ /* 0x000fe200000012ff */
[----:B------:R0:W-:Y:S01]  /*16c60*/  STSM.16.M88.4 [R30], R8 ;  /* 0x000000081e007844 */ /* 0x0001e20000000200 */
[----:B------:R-:W-:Y:S02]  /*16c70*/  MOV R33, R4 ;  /* 0x0000000400217202 */ /* 0x000fe40000000f00 */
[----:B------:R-:W-:-:S02]  /*16c80*/  MOV R34, R6 ;  /* 0x0000000600227202 */ /* 0x000fc40000000f00 */
[----:B------:R-:W-:Y:S02]  /*16c90*/  LOP3.LUT R24, R0, R35, RZ, 0x3c, !PT ;  /* 0x0000002300187212 */ /* 0x000fe400078e3cff */
[----:B------:R-:W-:Y:S02]  /*16ca0*/  F2FP.F16.F32.PACK_AB R4, R93, R92 ;  /* 0x0000005c5d04723e */ /* 0x000fe400000000ff */
[----:B------:R-:W-:Y:S02]  /*16cb0*/  F2FP.F16.F32.PACK_AB R5, R99, R98 ;  /* 0x000000626305723e */ /* 0x000fe400000000ff */
[----:B------:R-:W-:Y:S02]  /*16cc0*/  F2FP.F16.F32.PACK_AB R6, R37, R36 ;  /* 0x000000242506723e */ /* 0x000fe400000000ff */
[----:B------:R-:W-:Y:S02]  /*16cd0*/  F2FP.F16.F32.PACK_AB R7, R39, R38 ;  /* 0x000000262707723e */ /* 0x000fe400000000ff */
[----:B------:R-:W-:-:S02]  /*16ce0*/  LOP3.LUT R26, R3, R26, RZ, 0x3c, !PT ;  /* 0x0000001a031a7212 */ /* 0x000fc400078e3cff */
[----:B------:R-:W-:Y:S02]  /*16cf0*/  MOV R35, R12 ;  /* 0x0000000c00237202 */ /* 0x000fe40000000f00 */
[----:B------:R-:W-:Y:S02]  /*16d00*/  MOV R0, R14 ;  /* 0x0000000e00007202 */ /* 0x000fe40000000f00 */
[----:B0-----:R-:W-:Y:S02]  /*16d10*/  F2FP.F16.F32.PACK_AB R8, R41, R40 ;  /* 0x000000282908723e */ /* 0x001fe400000000ff */
[----:B------:R-:W-:Y:S02]  /*16d20*/  F2FP.F16.F32.PACK_AB R9, R43, R42 ;  /* 0x0000002a2b09723e */ /* 0x000fe400000000ff */
[----:B------:R-:W-:Y:S02]  /*16d30*/  F2FP.F16.F32.PACK_AB R10, R45, R44 ;  /* 0x0000002c2d0a723e */ /* 0x000fe400000000ff */
[----:B------:R-:W-:-:S02]  /*16d40*/  F2FP.F16.F32.PACK_AB R11, R47, R46 ;  /* 0x0000002e2f0b723e */ /* 0x000fc400000000ff */
[----:B------:R-:W-:Y:S02]  /*16d50*/  LOP3.LUT R28, R28, R103, RZ, 0x3c, !PT ;  /* 0x000000671c1c7212 */ /* 0x000fe400078e3cff */
[----:B------:R-:W-:Y:S02]  /*16d60*/  F2FP.F16.F32.PACK_AB R12, R49, R48 ;  /* 0x00000030310c723e */ /* 0x000fe400000000ff */
[----:B------:R-:W-:Y:S02]  /*16d70*/  F2FP.F16.F32.PACK_AB R13, R51, R50 ;  /* 0x00000032330d723e */ /* 0x000fe400000000ff */
[----:B------:R-:W-:Y:S02]  /*16d80*/  F2FP.F16.F32.PACK_AB R14, R53, R52 ;  /* 0x00000034350e723e */ /* 0x000fe400000000ff */
[----:B------:R-:W-:Y:S01]  /*16d90*/  F2FP.F16.F32.PACK_AB R15, R55, R54 ;  /* 0x00000036370f723e */ /* 0x000fe200000000ff */
[----:B------:R0:W-:Y:S01]  /*16da0*/  STSM.16.M88.4 [R33], R4 ;  /* 0x0000000421007844 */ /* 0x0001e20000000200 */
[----:B------:R-:W-:-:S02]  /*16db0*/  MOV R3, R24 ;  /* 0x0000001800037202 */ /* 0x000fc40000000f00 */
[----:B------:R-:W-:Y:S01]  /*16dc0*/  MOV R103, R26 ;  /* 0x0000001a00677202 */ /* 0x000fe20000000f00 */
[----:B------:R-:W-:Y:S01]  /*16dd0*/  STSM.16.M88.4 [R34], R8 ;  /* 0x0000000822007844 */ /* 0x000fe20000000200 */
[----:B------:R-:W-:Y:S02]  /*16de0*/  F2FP.F16.F32.PACK_AB R24, R57, R56 ;  /* 0x000000383918723e */ /* 0x000fe400000000ff */
[----:B------:R-:W-:Y:S01]  /*16df0*/  F2FP.F16.F32.PACK_AB R25, R59, R58 ;  /* 0x0000003a3b19723e */ /* 0x000fe200000000ff */
[----:B------:R3:W-:Y:S01]  /*16e00*/  STSM.16.M88.4 [R35], R12 ;  /* 0x0000000c23007844 */ /* 0x0007e20000000200 */
[----:B------:R-:W-:Y:S02]  /*16e10*/  F2FP.F16.F32.PACK_AB R26, R61, R60 ;  /* 0x0000003c3d1a723e */ /* 0x000fe400000000ff */
[----:B------:R-:W-:Y:S02]  /*16e20*/  F2FP.F16.F32.PACK_AB R27, R63, R62 ;  /* 0x0000003e3f1b723e */ /* 0x000fe400000000ff */
[----:B------:R-:W-:-:S02]  /*16e30*/  MOV R102, R28 ;  /* 0x0000001c00667202 */ /* 0x000fc40000000f00 */
[----:B------:R-:W-:Y:S02]  /*16e40*/  F2FP.F16.F32.PACK_AB R28, R65, R64 ;  /* 0x00000040411c723e */ /* 0x000fe400000000ff */
[----:B------:R-:W-:Y:S02]  /*16e50*/  F2FP.F16.F32.PACK_AB R29, R67, R66 ;  /* 0x00000042431d723e */ /* 0x000fe400000000ff */
[----:B------:R-:W-:Y:S02]  /*16e60*/  F2FP.F16.F32.PACK_AB R30, R69, R68 ;  /* 0x00000044451e723e */ /* 0x000fe400000000ff */
[----:B------:R-:W-:Y:S02]  /*16e70*/  F2FP.F16.F32.PACK_AB R31, R71, R70 ;  /* 0x00000046471f723e */ /* 0x000fe400000000ff */
[----:B0-----:R-:W-:Y:S01]  /*16e80*/  F2FP.F16.F32.PACK_AB R33, R75, R74 ;  /* 0x0000004a4b21723e */ /* 0x001fe200000000ff */
[----:B---3--:R-:W0:Y:S01]  /*16e90*/  LDC.64 R14, c[0x0][0xba8] ;  /* 0x0002ea00ff0e7b82 */ /* 0x008e220000000a00 */
[----:B------:R-:W-:-:S02]  /*16ea0*/  F2FP.F16.F32.PACK_AB R34, R77, R76 ;  /* 0x0000004c4d22723e */ /* 0x000fc400000000ff */
[----:B------:R-:W-:Y:S02]  /*16eb0*/  F2FP.F16.F32.PACK_AB R35, R79, R78 ;  /* 0x0000004e4f23723e */ /* 0x000fe400000000ff */
[----:B------:R-:W-:Y:S02]  /*16ec0*/  F2FP.F16.F32.PACK_AB R4, R81, R80 ;  /* 0x000000505104723e */ /* 0x000fe400000000ff */
[----:B------:R-:W-:Y:S02]  /*16ed0*/  F2FP.F16.F32.PACK_AB R5, R83, R82 ;  /* 0x000000525305723e */ /* 0x000fe400000000ff */
[----:B------:R-:W-:Y:S02]  /*16ee0*/  F2FP.F16.F32.PACK_AB R6, R85, R84 ;  /* 0x000000545506723e */ /* 0x000fe400000000ff */
[----:B------:R-:W-:Y:S01]  /*16ef0*/  F2FP.F16.F32.PACK_AB R7, R87, R86 ;  /* 0x000000565707723e */ /* 0x000fe200000000ff */
[----:B------:R3:W-:Y:S04]  /*16f00*/  STSM.16.M88.4 [R0], R24 ;  /* 0x0000001800007844 */ /* 0x0007e80000000200 */
[----:B------:R-:W-:Y:S04]  /*16f10*/  STSM.16.M88.4 [R3], R28 ;  /* 0x0000001c03007844 */ /* 0x000fe80000000200 */
[----:B------:R-:W-:Y:S04]  /*16f20*/  STSM.16.M88.4 [R103], R32 ;  /* 0x0000002067007844 */ /* 0x000fe80000000200 */
[----:B------:R4:W-:Y:S01]  /*16f30*/  STSM.16.M88.4 [R102], R4 ;  /* 0x0000000466007844 */ /* 0x0009e20000000200 */
[----:B------:R-:W-:Y:S01]  /*16f40*/  BAR.SYNC.DEFER_BLOCKING 0x1, 0x100 ;  /* 0x0044000000007b1d */ /* 0x000fe20000010000 */
[----:B------:R-:W-:-:S04]  /*16f50*/  ISETP.NE.U32.AND P0, PT, RZ, UR6, PT ;  /* 0x00000006ff007c0c */ /* 0x000fc8000bf05070 */
[----:B------:R-:W-:Y:S02]  /*16f60*/  ISETP.NE.AND.EX P0, PT, RZ, UR7, PT, P0 ;  /* 0x00000007ff007c0c */ /* 0x000fe4000bf05300 */
[----:B------:R-:W-:Y:S01]  /*16f70*/  IADD3 R8, P1, R204, UR6, RZ ;  /* 0x00000006cc087c10 */ /* 0x000fe2000ff3e0ff */
[----:B---3--:R-:W-:-:S03]  /*16f80*/  IMAD.MOV.U32 R0, RZ, RZ, RZ ;  /* 0x000000ffff007224 */ /* 0x008fc600078e00ff */
[----:B------:R-:W-:Y:S01]  /*16f90*/  IADD3.X R9, R205, UR7, RZ, P1, !PT ;  /* 0x00000007cd097c10 */ /* 0x000fe20008ffe4ff */
[----:B------:R-:W-:Y:S01]  /*16fa0*/  IMAD.MOV.U32 R24, RZ, RZ, 0x9b8 ;  /* 0x000009b8ff187424 */ /* 0x000fe200078e00ff */
[----:B----4-:R-:W3:Y:S05]  /*16fb0*/  LDC R102, c[0x0][0xbe8] ;  /* 0x0002fa00ff667b82 */ /* 0x010eea0000000800 */
[----:B------:R-:W4:Y:S01]  /*16fc0*/  @P0 LDG.E R0, desc[UR56][R8.64] ;  /* 0x0000003808000981 */ /* 0x000f22000c1e1900 */
[----:B------:R-:W-:-:S04]  /*16fd0*/  ISETP.NE.U32.AND P1, PT, RZ, UR4, PT ;  /* 0x00000004ff007c0c */ /* 0x000fc8000bf25070 */
[----:B------:R-:W-:-:S13]  /*16fe0*/  ISETP.NE.AND.EX P1, PT, RZ, UR5, PT, P1 ;  /* 0x00000005ff007c0c */ /* 0x000fda000bf25310 */
[----:B------:R-:W-:Y:S01]  /*16ff0*/  @P1 IADD3 R204, P2, R204, UR4, RZ ;  /* 0x00000004cccc1c10 */ /* 0x000fe2000ff5e0ff */
[----:B------:R-:W-:Y:S02]  /*17000*/  ULDC UR4, c[0x0][0xa88] ;  /* 0x0002a20000047ab9 */ /* 0x000fe40000000800 */
[----:B------:R-:W-:Y:S01]  /*17010*/  IMAD.U32 R3, RZ, RZ, UR4 ;  /* 0x00000004ff037e24 */ /* 0x000fe2000f8e00ff */
[----:B------:R-:W-:Y:S01]  /*17020*/  @P1 IADD3.X R205, R205, UR5, RZ, P2, !PT ;  /* 0x00000005cdcd1c10 */ /* 0x000fe200097fe4ff */
[----:B------:R-:W-:-:S04]  /*17030*/  ULDC UR4, c[0x0][0xad4] ;  /* 0x0002b50000047ab9 */ /* 0x000fc80000000800 */
[----:B------:R0:W5:Y:S01]  /*17040*/  @P1 LDG.E R3, desc[UR56][R204.64] ;  /* 0x00000038cc031981 */ /* 0x000162000c1e1900 */
[----:B------:R-:W-:-:S04]  /*17050*/  ISETP.NE.AND P2, PT, R202, RZ, PT ;  /* 0x000000ffca00720c */ /* 0x000fc80003f45270 */
[----:B------:R-:W-:-:S04]  /*17060*/  SEL R202, R202, UR4, P2 ;  /* 0x00000004caca7c07 */ /* 0x000fc80009000000 */
[----:B------:R-:W-:-:S04]  /*17070*/  ISETP.GT.AND P3, PT, R202, 0x1, PT ;  /* 0x00000001ca00780c */ /* 0x000fc80003f64270 */
[----:B------:R-:W-:-:S04]  /*17080*/  SEL R24, R24, 0x978, P3 ;  /* 0x0000097818187807 */ /* 0x000fc80001800000 */
[----:B------:R-:W1:Y:S08]  /*17090*/  LDC.64 R6, c[0x0][R24+0x220] ;  /* 0x0000880018067b82 */ /* 0x000e700000000a00 */
[----:B------:R-:W2:Y:S01]  /*170a0*/  LDC.64 R10, c[0x0][R24+0x218] ;  /* 0x00008600180a7b82 */ /* 0x000ea20000000a00 */
[----:B---3--:R-:W-:-:S07]  /*170b0*/  ISETP.NE.AND P4, PT, R102, 0x1, PT ;  /* 0x000000016600780c */ /* 0x008fce0003f85270 */
[----:B------:R-:W3:Y:S01]  /*170c0*/  LDC.64 R12, c[0x0][R24+0x228] ;  /* 0x00008a00180c7b82 */ /* 0x000ee20000000a00 */
[----:B------:R-:W-:-:S07]  /*170d0*/  ISETP.NE.U32.AND P2, PT, RZ, UR6, PT ;  /* 0x00000006ff007c0c */ /* 0x000fce000bf45070 */
[----:B------:R4:W4:Y:S01]  /*170e0*/  LDC.64 R4, c[0x0][R24+0x210] ;  /* 0x0000840018047b82 */ /* 0x0009220000000a00 */
[----:B------:R-:W-:-:S07]  /*170f0*/  ISETP.NE.AND.EX P2, PT, RZ, UR7, PT, P2 ;  /* 0x00000007ff007c0c */ /* 0x000fce000bf45320 */
[----:B------:R-:W4:Y:S01]  /*17100*/  @P4 LDC R26, c[0x0][0xbec] ;  /* 0x0002fb00ff1a4b82 */ /* 0x000f220000000800 */
[----:B------:R-:W-:-:S07]  /*17110*/  SEL R203, R203, RZ, !P2 ;  /* 0x000000ffcbcb7207 */ /* 0x000fce0005000000 */
[----:B------:R-:W4:Y:S01]  /*17120*/  @P4 LDC R33, c[0x0][0xbf0] ;  /* 0x0002fc00ff214b82 */ /* 0x000f220000000800 */
[----:B------:R-:W-:Y:S01]  /*17130*/  SEL R25, R226, RZ, !P2 ;  /* 0x000000ffe2197207 */ /* 0x000fe20005000000 */
[----:B-1----:R-:W-:-:S06]  /*17140*/  IMAD R7, R7, R203, RZ ;  /* 0x000000cb07077224 */ /* 0x002fcc00078e02ff */
[----:B0-----:R-:W0:Y:S01]  /*17150*/  @!P3 LDC R14, c[0x0][0xb50] ;  /* 0x0002d400ff0ebb82 */ /* 0x001e220000000800 */
[----:B------:R-:W-:Y:S01]  /*17160*/  IMAD R31, R6, R25, R7 ;  /* 0x00000019061f7224 */ /* 0x000fe200078e0207 */
[----:B--2---:R-:W-:Y:S01]  /*17170*/  LEA R25, R208, R104, 0x7 ;  /* 0x00000068d0197211 */ /* 0x004fe200078e38ff */
[----:B------:R-:W-:-:S05]  /*17180*/  IMAD.WIDE.U32 R6, R6, R203, RZ ;  /* 0x000000cb06067225 */ /* 0x000fca00078e00ff */
[----:B------:R-:W1:Y:S01]  /*17190*/  @!P3 LDC R15, c[0x0][0xb54] ;  /* 0x0002d500ff0fbb82 */ /* 0x000e620000000800 */
[-C--:B------:R-:W-:Y:S02]  /*171a0*/  IMAD R29, R11, R199.reuse, RZ ;  /* 0x000000c70b1d7224 */ /* 0x080fe400078e02ff */
[----:B------:R-:W-:Y:S01]  /*171b0*/  IMAD.WIDE.U32 R10, R10, R199, RZ ;  /* 0x000000c70a0a7225 */ /* 0x000fe200078e00ff */
[----:B------:R-:W-:-:S03]  /*171c0*/  SEL R27, R209, RZ, P3 ;  /* 0x000000ffd11b7207 */ /* 0x000fc60001800000 */
[----:B------:R-:W-:Y:S02]  /*171d0*/  IMAD.IADD R28, R11, 0x1, R29 ;  /* 0x000000010b1c7824 */ /* 0x000fe400078e021d */
[----:B------:R-:W-:Y:S02]  /*171e0*/  IMAD.IADD R11, R7, 0x1, R31 ;  /* 0x00000001070b7824 */ /* 0x000fe400078e021f */
[----:B------:R-:W-:Y:S02]  /*171f0*/  IMAD.MOV.U32 R7, RZ, RZ, R25 ;  /* 0x000000ffff077224 */ /* 0x000fe400078e0019 */
[-C--:B---3--:R-:W-:Y:S02]  /*17200*/  IMAD R29, R13, R27.reuse, RZ ;  /* 0x0000001b0d1d7224 */ /* 0x088fe400078e02ff */
[----:B------:R-:W-:-:S04]  /*17210*/  IMAD.WIDE.U32 R12, R12, R27, RZ ;  /* 0x0000001b0c0c7225 */ /* 0x000fc800078e00ff */
[----:B------:R-:W-:Y:S01]  /*17220*/  IMAD.IADD R29, R13, 0x1, R29 ;  /* 0x000000010d1d7824 */ /* 0x000fe200078e021d */
[--C-:B----4-:R-:W-:Y:S01]  /*17230*/  IADD3 R10, P2, P5, R6, R10, R0.reuse ;  /* 0x0000000a060a7210 */ /* 0x110fe20007d5e000 */
[----:B------:R-:W-:Y:S01]  /*17240*/  @P4 IMAD.HI.U32 R6, R25, R26, RZ ;  /* 0x0000001a19064227 */ /* 0x000fe200078e00ff */
[----:B------:R-:W-:-:S04]  /*17250*/  SHF.R.S32.HI R103, RZ, 0x1f, R0 ;  /* 0x0000001fff677819 */ /* 0x000fc80000011400 */
[----:B------:R-:W-:-:S04]  /*17260*/  @P4 SHF.R.U32.HI R7, RZ, R33, R6 ;  /* 0x00000021ff074219 */ /* 0x000fc80000011606 */
[----:B------:R-:W-:Y:S02]  /*17270*/  IADD3 R24, -R7, RZ, RZ ;  /* 0x000000ff07187210 */ /* 0x000fe40007ffe1ff */
[----:B------:R-:W-:Y:S02]  /*17280*/  IADD3.X R11, R11, R28, R103, P2, P5 ;  /* 0x0000001c0b0b7210 */ /* 0x000fe400017ea467 */
[----:B------:R-:W-:Y:S02]  /*17290*/  IADD3 R12, P2, P5, R7, R10, R12 ;  /* 0x0000000a070c7210 */ /* 0x000fe40007d5e00c */
[----:B------:R-:W-:Y:S01]  /*172a0*/  SHF.R.S32.HI R6, RZ, 0x1f, R7 ;  /* 0x0000001fff067819 */ /* 0x000fe20000011407 */
[----:B------:R-:W-:-:S03]  /*172b0*/  IMAD R7, R102, R24, R25 ;  /* 0x0000001866077224 */ /* 0x000fc600078e0219 */
[----:B------:R-:W-:Y:S01]  /*172c0*/  IADD3.X R13, R6, R11, R29, P2, P5 ;  /* 0x0000000b060d7210 */ /* 0x000fe200017ea41d */
[-C--:B------:R-:W-:Y:S01]  /*172d0*/  IMAD R5, R5, R7.reuse, RZ ;  /* 0x0000000705057224 */ /* 0x080fe200078e02ff */
[----:B------:R-:W-:Y:S01]  /*172e0*/  SHF.R.S32.HI R11, RZ, 0x1f, R7 ;  /* 0x0000001fff0b7819 */ /* 0x000fe20000011407 */
[----:B------:R-:W-:-:S04]  /*172f0*/  IMAD.WIDE.U32 R12, R4, R7, R12 ;  /* 0x00000007040c7225 */ /* 0x000fc800078e000c */
[----:B------:R-:W-:Y:S01]  /*17300*/  IMAD R5, R4, R11, R5 ;  /* 0x0000000b04057224 */ /* 0x000fe200078e0205 */
[----:B0-----:R-:W-:-:S03]  /*17310*/  LEA R14, P2, R12, R14, 0x2 ;  /* 0x0000000e0c0e7211 */ /* 0x001fc600078410ff */
[----:B------:R-:W-:-:S05]  /*17320*/  IMAD.IADD R4, R13, 0x1, R5 ;  /* 0x000000010d047824 */ /* 0x000fca00078e0205 */
[----:B-1----:R-:W-:Y:S01]  /*17330*/  LEA.HI.X R15, R12, R15, R4, 0x2, P2 ;  /* 0x0000000f0c0f7211 */ /* 0x002fe200010f1404 */
[----:B------:R-:W-:Y:S06]  /*17340*/  @P1 BRA `(.L_x_614) ;  /* 0x0000000000101947 */ /* 0x000fec0003800000 */
[----:B------:R-:W-:Y:S05]  /*17350*/  @!P0 BRA `(.L_x_614) ;  /* 0x00000000000c8947 */ /* 0x000fea0003800000 */
[----:B------:R-:W2:Y:S04]  /*17360*/  LDG.E R4, desc[UR56][R8.64] ;  /* 0x0000003808047981 */ /* 0x000ea8000c1e1900 */
[----:B-----5:R-:W2:Y:S02]  /*17370*/  LDG.E R3, desc[UR56][R8.64+0x4] ;  /* 0x0000043808037981 */ /* 0x020ea4000c1e1900 */
[----:B--2---:R-:W-:-:S07]  /*17380*/  IMAD.IADD R3, R3, 0x1, -R4 ;  /* 0x0000000103037824 */ /* 0x004fce00078e0a04 */
.L_x_614:
[----:B------:R-:W2:Y:S01]  /*17390*/  LDL R8, [R1+0x7c] ;  /* 0x00007c0001087983 */ /* 0x000ea20000100800 */
[----:B-----5:R-:W-:Y:S01]  /*173a0*/  IMAD R3, R3, R102, RZ ;  /* 0x0000006603037224 */ /* 0x020fe200078e02ff */
[----:B------:R-:W-:Y:S02]  /*173b0*/  LOP3.LUT P0, RZ, R232, 0x3, RZ, 0xc0, !PT ;  /* 0x00000003e8ff7812 */ /* 0x000fe4000780c0ff */
[----:B------:R-:W-:Y:S04]  /*173c0*/  SHFL.IDX PT, R4, R14, RZ, 0x1c1f ;  /* 0x001c1fff0e047589 */ /* 0x000fe800000e0000 */
[----:B------:R-:W0:Y:S04]  /*173d0*/  SHFL.IDX PT, R5, R15, RZ, 0x1c1f ;  /* 0x001c1fff0f057589 */ /* 0x000e2800000e0000 */
[----:B------:R-:W-:Y:S04]  /*173e0*/  SHFL.IDX PT, R6, R14, 0x1, 0x1c1f ;  /* 0x003c1f000e067f89 */ /* 0x000fe800000e0000 */
[----:B------:R-:W1:Y:S01]  /*173f0*/  SHFL.IDX PT, R7, R15, 0x1, 0x1c1f ;  /* 0x003c1f000f077f89 */ /* 0x000e6200000e0000 */
[----:B--2---:R-:W-:-:S04]  /*17400*/  LEA R8, R208, R8, 0x7 ;  /* 0x00000008d0087211 */ /* 0x004fc800078e38ff */
[C---:B------:R-:W-:Y:S01]  /*17410*/  ISETP.GE.OR P1, PT, R8.reuse, R3, P0 ;  /* 0x000000030800720c */ /* 0x040fe20000726670 */
[----:B------:R-:W-:-:S05]  /*17420*/  VIADD R12, R8, 0x8 ;  /* 0x00000008080c7836 */ /* 0x000fca0000000000 */
[----:B------:R-:W-:-:S07]  /*17430*/  ISETP.GE.OR P0, PT, R12, R3, P0 ;  /* 0x000000030c00720c */ /* 0x000fce0000706670 */
[----:B0-----:R0:W-:Y:S06]  /*17440*/  @!P1 ST.E desc[UR56][R4.64], R21 ;  /* 0x0000001504009985 */ /* 0x0011ec000c101938 */
[----:B-1----:R0:W-:Y:S01]  /*17450*/  @!P0 ST.E desc[UR56][R6.64], R20 ;  /* 0x0000001406008985 */ /* 0x0021e2000c101938 */
[----:B------:R-:W-:Y:S05]  /*17460*/  @P3 BRA `(.L_x_615) ;  /* 0x0000000800843947 */ /* 0x000fea0003800000 */
[----:B0-----:R-:W-:Y:S01]  /*17470*/  IMAD R5, R227, 0x40, R198 ;  /* 0x00000040e3057824 */ /* 0x001fe200078e02c6 */
[----:B------:R-:W0:Y:S01]  /*17480*/  @P4 LDC R47, c[0x0][0xbec] ;  /* 0x0002fb00ff2f4b82 */ /* 0x000e220000000800 */
[----:B------:R-:W-:Y:S02]  /*17490*/  ULDC.64 UR4, c[0x0][0xaa0] ;  /* 0x0002a80000047ab9 */ /* 0x000fe40000000a00 */
[----:B------:R-:W-:-:S05]  /*174a0*/  IMAD.WIDE R100, R5, 0x2, R100 ;  /* 0x0000000205647825 */ /* 0x000fca00078e0264 */
[----:B------:R-:W1:Y:S01]  /*174b0*/  @P4 LDC R49, c[0x0][0xbf0] ;  /* 0x0002fc00ff314b82 */ /* 0x000e620000000800 */
[C---:B------:R-:W-:Y:S01]  /*174c0*/  IADD3 R9, P6, R100.reuse, 0x1000, RZ ;  /* 0x0000100064097810 */ /* 0x040fe20007fde0ff */
[----:B------:R-:W-:Y:S01]  /*174d0*/  IMAD R103, R103, UR4, RZ ;  /* 0x0000000467677c24 */ /* 0x000fe2000f8e02ff */
[----:B------:R-:W-:Y:S01]  /*174e0*/  IADD3 R13, P5, R100, 0x2000, RZ ;  /* 0x00002000640d7810 */ /* 0x000fe20007fbe0ff */
[----:B------:R-:W-:Y:S01]  /*174f0*/  IMAD.WIDE.U32 R20, R0, UR4, RZ ;  /* 0x0000000400147c25 */ /* 0x000fe2000f8e00ff */
[----:B------:R-:W-:Y:S02]  /*17500*/  LOP3.LUT R8, R9, 0x380, RZ, 0xc0, !PT ;  /* 0x0000038009087812 */ /* 0x000fe400078ec0ff */
[----:B------:R-:W-:Y:S01]  /*17510*/  IADD3 R25, P3, R100, 0x3000, RZ ;  /* 0x0000300064197810 */ /* 0x000fe20007f7e0ff */
[----:B------:R-:W-:Y:S01]  /*17520*/  IMAD R103, R0, UR5, R103 ;  /* 0x0000000500677c24 */ /* 0x000fe2000f8e0267 */
[----:B------:R-:W-:Y:S01]  /*17530*/  SHF.R.U64 R8, R8, 0x3, RZ ;  /* 0x0000000308087819 */ /* 0x000fe200000012ff */
[----:B------:R-:W-:Y:S01]  /*17540*/  IMAD R45, R201, 0x20, R227 ;  /* 0x00000020c92d7824 */ /* 0x000fe200078e02e3 */
[----:B------:R-:W-:Y:S01]  /*17550*/  ULDC.64 UR4, c[0x0][0xae8] ;  /* 0x0002ba0000047ab9 */ /* 0x000fe20000000a00 */
[----:B------:R-:W-:Y:S01]  /*17560*/  IMAD.IADD R21, R21, 0x1, R103 ;  /* 0x0000000115157824 */ /* 0x000fe200078e0267 */
[----:B------:R-:W-:Y:S01]  /*17570*/  LOP3.LUT R8, R8, R9, RZ, 0x3c, !PT ;  /* 0x0000000908087212 */ /* 0x000fe200078e3cff */
[----:B------:R-:W-:Y:S01]  /*17580*/  IMAD.X R9, RZ, RZ, R101, P6 ;  /* 0x000000ffff097224 */ /* 0x000fe200030e0665 */
[----:B------:R-:W-:Y:S01]  /*17590*/  LEA R46, R208, R45, 0x7 ;  /* 0x0000002dd02e7211 */ /* 0x000fe200078e38ff */
[----:B------:R-:W-:Y:S01]  /*175a0*/  IMAD.WIDE.U32 R20, R199, UR4, R20 ;  /* 0x00000004c7147c25 */ /* 0x000fe2000f8e0014 */
[----:B------:R-:W-:-:S02]  /*175b0*/  IADD3 R29, P2, R100, 0x4000, RZ ;  /* 0x00004000641d7810 */ /* 0x000fc40007f5e0ff */
[C---:B------:R-:W-:Y:S02]  /*175c0*/  IADD3 R33, P1, R100.reuse, 0x5000, RZ ;  /* 0x0000500064217810 */ /* 0x040fe40007f3e0ff */
[----:B------:R-:W-:Y:S01]  /*175d0*/  IADD3 R37, P0, R100, 0x6000, RZ ;  /* 0x0000600064257810 */ /* 0x000fe20007f1e0ff */
[----:B0-----:R-:W-:Y:S01]  /*175e0*/  @P4 IMAD.HI.U32 R0, R46, R47, RZ ;  /* 0x0000002f2e004227 */ /* 0x001fe200078e00ff */
[----:B------:R-:W-:Y:S01]  /*175f0*/  IADD3 R5, P6, R100, 0x7000, RZ ;  /* 0x0000700064057810 */ /* 0x000fe20007fde0ff */
[----:B------:R-:W5:Y:S01]  /*17600*/  LD.E.128 R8, desc[UR56][R8.64] ;  /* 0x0000003808087980 */ /* 0x000f62000c101d00 */
[----:B------:R-:W-:Y:S01]  /*17610*/  SHF.R.S32.HI R44, RZ, 0x1f, R203 ;  /* 0x0000001fff2c7819 */ /* 0x000fe200000114cb */
[----:B------:R-:W-:Y:S01]  /*17620*/  IMAD R21, R199, UR5, R21 ;  /* 0x00000005c7157c24 */ /* 0x000fe2000f8e0215 */
[----:B------:R-:W-:Y:S01]  /*17630*/  LOP3.LUT R12, R13, 0x380, RZ, 0xc0, !PT ;  /* 0x000003800d0c7812 */ /* 0x000fe200078ec0ff */
[----:B------:R-:W-:Y:S01]  /*17640*/  ULDC.64 UR4, c[0x0][0xaf0] ;  /* 0x0002bc0000047ab9 */ /* 0x000fe20000000a00 */
[----:B------:R-:W-:Y:S01]  /*17650*/  LOP3.LUT R24, R25, 0x380, RZ, 0xc0, !PT ;  /* 0x0000038019187812 */ /* 0x000fe200078ec0ff */
[----:B------:R-:W-:Y:S01]  /*17660*/  IMAD.MOV.U32 R45, RZ, RZ, R46 ;  /* 0x000000ffff2d7224 */ /* 0x000fe200078e002e */
[----:B------:R-:W-:Y:S01]  /*17670*/  LOP3.LUT R28, R29, 0x380, RZ, 0xc0, !PT ;  /* 0x000003801d1c7812 */ /* 0x000fe200078ec0ff */
[----:B------:R-:W-:Y:S01]  /*17680*/  IMAD.X R41, RZ, RZ, R101, P6 ;  /* 0x000000ffff297224 */ /* 0x000fe200030e0665 */
[----:B------:R-:W-:-:S02]  /*17690*/  LOP3.LUT R32, R33, 0x380, RZ, 0xc0, !PT ;  /* 0x0000038021207812 */ /* 0x000fc400078ec0ff */
[----:B------:R-:W-:Y:S02]  /*176a0*/  LOP3.LUT R36, R37, 0x380, RZ, 0xc0, !PT ;  /* 0x0000038025247812 */ /* 0x000fe400078ec0ff */
[----:B------:R-:W-:Y:S01]  /*176b0*/  LOP3.LUT R4, R5, 0x380, RZ, 0xc0, !PT ;  /* 0x0000038005047812 */ /* 0x000fe200078ec0ff */
[----:B------:R-:W-:Y:S01]  /*176c0*/  IMAD R44, R44, UR4, RZ ;  /* 0x000000042c2c7c24 */ /* 0x000fe2000f8e02ff */
[----:B------:R-:W-:Y:S02]  /*176d0*/  LOP3.LUT R7, R100, 0x380, RZ, 0xc0, !PT ;  /* 0x0000038064077812 */ /* 0x000fe400078ec0ff */
[----:B-1----:R-:W-:Y:S02]  /*176e0*/  @P4 SHF.R.U32.HI R45, RZ, R49, R0 ;  /* 0x00000031ff2d4219 */ /* 0x002fe40000011600 */
[----:B------:R-:W-:Y:S02]  /*176f0*/  SHF.R.U64 R12, R12, 0x3, RZ ;  /* 0x000000030c0c7819 */ /* 0x000fe400000012ff */
[----:B------:R-:W-:-:S02]  /*17700*/  SHF.R.U64 R24, R24, 0x3, RZ ;  /* 0x0000000318187819 */ /* 0x000fc400000012ff */
[----:B------:R-:W-:Y:S02]  /*17710*/  SHF.R.U64 R28, R28, 0x3, RZ ;  /* 0x000000031c1c7819 */ /* 0x000fe400000012ff */
[----:B------:R-:W-:Y:S02]  /*17720*/  SHF.R.U64 R32, R32, 0x3, RZ ;  /* 0x0000000320207819 */ /* 0x000fe400000012ff */
[----:B------:R-:W-:Y:S02]  /*17730*/  SHF.R.U64 R36, R36, 0x3, RZ ;  /* 0x0000000324247819 */ /* 0x000fe400000012ff */
[----:B------:R-:W-:Y:S01]  /*17740*/  SHF.R.U64 R4, R4, 0x3, RZ ;  /* 0x0000000304047819 */ /* 0x000fe200000012ff */
[----:B------:R-:W-:Y:S01]  /*17750*/  IMAD R47, R203, UR5, R44 ;  /* 0x00000005cb2f7c24 */ /* 0x000fe2000f8e022c */
[----:B------:R-:W-:Y:S01]  /*17760*/  SHF.R.U64 R7, R7, 0x3, RZ ;  /* 0x0000000307077819 */ /* 0x000fe200000012ff */
[----:B------:R-:W-:Y:S01]  /*17770*/  IMAD.WIDE.U32 R20, R203, UR4, R20 ;  /* 0x00000004cb147c25 */ /* 0x000fe2000f8e0014 */
[--C-:B------:R-:W-:Y:S01]  /*17780*/  SHF.R.S32.HI R0, RZ, 0x1f, R45.reuse ;  /* 0x0000001fff007819 */ /* 0x100fe2000001142d */
[----:B------:R-:W-:Y:S01]  /*17790*/  ULDC.64 UR4, c[0x0][0xae0] ;  /* 0x0002b80000047ab9 */ /* 0x000fe20000000a00 */
[----:B------:R-:W-:Y:S01]  /*177a0*/  LOP3.LUT R12, R12, R13, RZ, 0x3c, !PT ;  /* 0x0000000d0c0c7212 */ /* 0x000fe200078e3cff */
[----:B------:R-:W-:Y:S01]  /*177b0*/  IMAD.MOV R49, RZ, RZ, -R45 ;  /* 0x000000ffff317224 */ /* 0x000fe200078e0a2d */
[----:B------:R-:W-:Y:S01]  /*177c0*/  LOP3.LUT R24, R24, R25, RZ, 0x3c, !PT ;  /* 0x0000001918187212 */ /* 0x000fe200078e3cff */
[--C-:B------:R-:W-:Y:S01]  /*177d0*/  IMAD.X R25, RZ, RZ, R101.reuse, P3 ;  /* 0x000000ffff197224 */ /* 0x100fe200018e0665 */
[----:B------:R-:W-:Y:S01]  /*177e0*/  LOP3.LUT R28, R28, R29, RZ, 0x3c, !PT ;  /* 0x0000001d1c1c7212 */ /* 0x000fe200078e3cff */
[--C-:B------:R-:W-:Y:S01]  /*177f0*/  IMAD.X R29, RZ, RZ, R101.reuse, P2 ;  /* 0x000000ffff1d7224 */ /* 0x100fe200010e0665 */
[----:B------:R-:W-:Y:S01]  /*17800*/  LOP3.LUT R32, R32, R33, RZ, 0x3c, !PT ;  /* 0x0000002120207212 */ /* 0x000fe200078e3cff */
[----:B------:R-:W-:Y:S01]  /*17810*/  IMAD.X R33, RZ, RZ, R101, P1 ;  /* 0x000000ffff217224 */ /* 0x000fe200008e0665 */
[----:B------:R-:W-:-:S02]  /*17820*/  LOP3.LUT R36, R36, R37, RZ, 0x3c, !PT ;  /* 0x0000002524247212 */ /* 0x000fc400078e3cff */
[----:B------:R-:W-:Y:S01]  /*17830*/  LOP3.LUT R40, R4, R5, RZ, 0x3c, !PT ;  /* 0x0000000504287212 */ /* 0x000fe200078e3cff */
[----:B------:R-:W-:Y:S01]  /*17840*/  IMAD.IADD R21, R21, 0x1, R47 ;  /* 0x0000000115157824 */ /* 0x000fe200078e022f */
[-C--:B------:R-:W-:Y:S02]  /*17850*/  IADD3.X R13, RZ, R101.reuse, RZ, P5, !PT ;  /* 0x00000065ff0d7210 */ /* 0x080fe40002ffe4ff */
[----:B------:R-:W-:Y:S01]  /*17860*/  LOP3.LUT R100, R7, R100, RZ, 0x3c, !PT ;  /* 0x0000006407647212 */ /* 0x000fe200078e3cff */
[----:B------:R-:W-:Y:S01]  /*17870*/  IMAD R0, R0, UR4, RZ ;  /* 0x0000000400007c24 */ /* 0x000fe2000f8e02ff */
[----:B------:R-:W-:Y:S01]  /*17880*/  IADD3.X R37, RZ, R101, RZ, P0, !PT ;  /* 0x00000065ff257210 */ /* 0x000fe200007fe4ff */
[----:B------:R-:W-:Y:S01]  /*17890*/  IMAD R47, R102, R49, R46 ;  /* 0x00000031662f7224 */ /* 0x000fe200078e022e */
[----:B------:R-:W5:Y:S01]  /*178a0*/  LD.E.128 R12, desc[UR56][R12.64] ;  /* 0x000000380c0c7980 */ /* 0x000f62000c101d00 */
[----:B------:R-:W-:-:S03]  /*178b0*/  IMAD R49, R45, UR5, R0 ;  /* 0x000000052d317c24 */ /* 0x000fc6000f8e0200 */
[----:B------:R0:W5:Y:S01]  /*178c0*/  LD.E.128 R4, desc[UR56][R100.64] ;  /* 0x0000003864047980 */ /* 0x000162000c101d00 */
[----:B------:R-:W-:-:S03]  /*178d0*/  SHF.R.S32.HI R0, RZ, 0x1f, R47 ;  /* 0x0000001fff007819 */ /* 0x000fc6000001142f */
[----:B------:R-:W5:Y:S01]  /*178e0*/  LD.E.128 R24, desc[UR56][R24.64] ;  /* 0x0000003818187980 */ /* 0x000f62000c101d00 */
[----:B------:R-:W-:Y:S01]  /*178f0*/  IMAD.WIDE.U32 R20, R45, UR4, R20 ;  /* 0x000000042d147c25 */ /* 0x000fe2000f8e0014 */
[----:B------:R-:W-:Y:S01]  /*17900*/  LEA R48, R208, R227, 0x7 ;  /* 0x000000e3d0307211 */ /* 0x000fe200078e38ff */
[----:B------:R-:W-:Y:S01]  /*17910*/  ULDC.64 UR4, c[0x0][0xad8] ;  /* 0x0002b60000047ab9 */ /* 0x000fe20000000a00 */
[----:B------:R-:W5:Y:S04]  /*17920*/  LD.E.128 R28, desc[UR56][R28.64] ;  /* 0x000000381c1c7980 */ /* 0x000f68000c101d00 */
[----:B------:R-:W5:Y:S04]  /*17930*/  LD.E.128 R32, desc[UR56][R32.64] ;  /* 0x0000003820207980 */ /* 0x000f68000c101d00 */
[----:B------:R-:W5:Y:S04]  /*17940*/  LD.E.128 R36, desc[UR56][R36.64] ;  /* 0x0000003824247980 */ /* 0x000f68000c101d00 */
[----:B------:R-:W5:Y:S01]  /*17950*/  LD.E.128 R40, desc[UR56][R40.64] ;  /* 0x0000003828287980 */ /* 0x000f62000c101d00 */
        /* <DEDUP_REMOVED lines=8> */
[C---:B------:R-:W-:Y:S02]  /*179e0*/  VIADD R0, R48.reuse, 0x20 ;  /* 0x0000002030007836 */ /* 0x040fe40000000000 */
[C---:B------:R-:W-:Y:S02]  /*179f0*/  IMAD R45, R47.reuse, UR5, R44 ;  /* 0x000000052f2d7c24 */ /* 0x040fe4000f8e022c */
[----:B------:R-:W-:Y:S01]  /*17a00*/  IMAD.WIDE.U32 R20, R47, UR4, R20 ;  /* 0x000000042f147c25 */ /* 0x000fe2000f8e0014 */
[-C--:B------:R-:W-:Y:S01]  /*17a10*/  ISETP.GE.AND P2, PT, R48, R3.reuse, PT ;  /* 0x000000033000720c */ /* 0x080fe20003f46270 */
[----:B------:R-:W-:Y:S01]  /*17a20*/  ULDC.64 UR4, c[0x0][0xa80] ;  /* 0x0002a00000047ab9 */ /* 0x000fe20000000a00 */
[----:B------:R-:W-:Y:S01]  /*17a30*/  ISETP.GE.AND P0, PT, R0, R3, PT ;  /* 0x000000030000720c */ /* 0x000fe20003f06270 */
[----:B------:R-:W-:Y:S01]  /*17a40*/  IMAD.IADD R21, R21, 0x1, R45 ;  /* 0x0000000115157824 */ /* 0x000fe200078e022d */
[----:B------:R-:W-:Y:S01]  /*17a50*/  LEA R46, P3, R20, UR4, 0x1 ;  /* 0x00000004142e7c11 */ /* 0x000fe2000f8608ff */
[----:B------:R-:W-:-:S03]  /*17a60*/  VIADD R0, R2, 0x34820 ;  /* 0x0003482002007836 */ /* 0x000fc60000000000 */
[----:B------:R-:W-:Y:S02]  /*17a70*/  LEA.HI.X R47, R20, UR5, R21, 0x1, P3 ;  /* 0x00000005142f7c11 */ /* 0x000fe400098f0c15 */
[----:B------:R-:W-:Y:S01]  /*17a80*/  PRMT R0, RZ, 0x654, R0 ;  /* 0x00000654ff007816 */ /* 0x000fe20000000000 */
[----:B-1----:R0:W1:Y:S01]  /*17a90*/  SHFL.IDX PT, R21, R46, RZ, 0x181f ;  /* 0x00181fff2e157589 */ /* 0x00206200000e0000 */
[----:B------:R-:W-:Y:S01]  /*17aa0*/  IADD3 R44, R48, 0x40, RZ ;  /* 0x00000040302c7810 */ /* 0x000fe20007ffe0ff */
[----:B------:R-:W-:Y:S01]  /*17ab0*/  BSSY B1, `(.L_x_616) ;  /* 0x0000010000017945 */ /* 0x000fe20003800000 */
[----:B------:R0:W-:Y:S01]  /*17ac0*/  SYNCS.ARRIVE.TRANS64.RED.A1T0 RZ, [R0+URZ], RZ ;  /* 0x000000ff00ff79a7 */ /* 0x0001e2000810043f */
[----:B------:R0:W2:Y:S01]  /*17ad0*/  SHFL.IDX PT, R45, R47, RZ, 0x181f ;  /* 0x00181fff2f2d7589 */ /* 0x0000a200000e0000 */
[----:B------:R-:W-:Y:S02]  /*17ae0*/  ISETP.GE.AND P1, PT, R44, R3, PT ;  /* 0x000000032c00720c */ /* 0x000fe40003f26270 */
[----:B------:R-:W-:-:S02]  /*17af0*/  SHF.R.S32.HI R104, RZ, 0x1f, R200 ;  /* 0x0000001fff687819 */ /* 0x000fc400000114c8 */
[----:B------:R-:W-:Y:S01]  /*17b00*/  SHF.R.S32.HI R105, RZ, 0x1f, R198 ;  /* 0x0000001fff697819 */ /* 0x000fe200000114c6 */
[----:B------:R-:W-:Y:S08]  /*17b10*/  @P2 BRA `(.L_x_617) ;  /* 0x0000000000242947 */ /* 0x000ff00003800000 */
[----:B------:R-:W-:Y:S02]  /*17b20*/  ULDC UR4, c[0x0][0xac8] ;  /* 0x0002b20000047ab9 */ /* 0x000fe40000000800 */
[----:B------:R-:W-:Y:S02]  /*17b30*/  ISETP.GE.AND P2, PT, R198, UR4, PT ;  /* 0x00000004c6007c0c */ /* 0x000fe4000bf46270 */
[----:B------:R-:W-:-:S11]  /*17b40*/  ISETP.GE.AND P3, PT, R200, UR4, PT ;  /* 0x00000004c8007c0c */ /* 0x000fd6000bf66270 */
[-C--:B-1----:R-:W-:Y:S02]  /*17b50*/  @!P2 LEA R20, P4, R198, R21.reuse, 0x1 ;  /* 0x00000015c614a211 */ /* 0x082fe400078808ff */
[----:B------:R-:W-:Y:S02]  /*17b60*/  @!P3 LEA R44, P5, R200, R21, 0x1 ;  /* 0x00000015c82cb211 */ /* 0x000fe400078a08ff */
[-C--:B--2---:R-:W-:Y:S02]  /*17b70*/  @!P2 LEA.HI.X R21, R198, R45.reuse, R105, 0x1, P4 ;  /* 0x0000002dc615a211 */ /* 0x084fe400020f0c69 */
[----:B------:R-:W-:-:S03]  /*17b80*/  @!P3 LEA.HI.X R45, R200, R45, R104, 0x1, P5 ;  /* 0x0000002dc82db211 */ /* 0x000fc600028f0c68 */
[----:B-----5:R3:W-:Y:S04]  /*17b90*/  @!P2 ST.E.128 desc[UR56][R20.64], R4 ;  /* 0x000000041400a985 */ /* 0x0207e8000c101d38 */
[----:B------:R3:W-:Y:S02]  /*17ba0*/  @!P3 ST.E.128 desc[UR56][R44.64], R28 ;  /* 0x0000001c2c00b985 */ /* 0x0007e4000c101d38 */
.L_x_617:
[----:B------:R-:W-:Y:S05]  /*17bb0*/  BSYNC B1 ;  /* 0x0000000000017941 */ /* 0x000fea0003800000 */
.L_x_616:
[----:B---3-5:R3:W4:Y:S01]  /*17bc0*/  SHFL.IDX PT, R7, R47, 0x1, 0x181f ;  /* 0x00381f002f077f89 */ /* 0x02872200000e0000 */
[----:B------:R-:W-:Y:S03]  /*17bd0*/  BSSY B1, `(.L_x_618) ;  /* 0x000000c000017945 */ /* 0x000fe60003800000 */
[----:B------:R3:W0:Y:S01]  /*17be0*/  SHFL.IDX PT, R5, R46, 0x1, 0x181f ;  /* 0x00381f002e057f89 */ /* 0x00062200000e0000 */
[----:B------:R-:W-:Y:S05]  /*17bf0*/  @P0 BRA `(.L_x_619) ;  /* 0x0000000000240947 */ /* 0x000fea0003800000 */
[----:B------:R-:W-:Y:S02]  /*17c00*/  ULDC UR4, c[0x0][0xac8] ;  /* 0x0002b20000047ab9 */ /* 0x000fe40000000800 */
[----:B------:R-:W-:Y:S02]  /*17c10*/  ISETP.GE.AND P3, PT, R198, UR4, PT ;  /* 0x00000004c6007c0c */ /* 0x000fe4000bf66270 */
[----:B------:R-:W-:-:S11]  /*17c20*/  ISETP.GE.AND P4, PT, R200, UR4, PT ;  /* 0x00000004c8007c0c */ /* 0x000fd6000bf86270 */
[-C--:B0-----:R-:W-:Y:S02]  /*17c30*/  @!P3 LEA R4, P0, R198, R5.reuse, 0x1 ;  /* 0x00000005c604b211 */ /* 0x081fe400078008ff */
[----:B------:R-:W-:Y:S02]  /*17c40*/  @!P4 LEA R6, P2, R200, R5, 0x1 ;  /* 0x00000005c806c211 */ /* 0x000fe400078408ff */
[-C--:B----4-:R-:W-:Y:S02]  /*17c50*/  @!P3 LEA.HI.X R5, R198, R7.reuse, R105, 0x1, P0 ;  /* 0x00000007c605b211 */ /* 0x090fe400000f0c69 */
[----:B------:R-:W-:-:S03]  /*17c60*/  @!P4 LEA.HI.X R7, R200, R7, R104, 0x1, P2 ;  /* 0x00000007c807c211 */ /* 0x000fc600010f0c68 */
[----:B------:R0:W-:Y:S04]  /*17c70*/  @!P3 ST.E.128 desc[UR56][R4.64], R8 ;  /* 0x000000080400b985 */ /* 0x0001e8000c101d38 */
[----:B------:R0:W-:Y:S02]  /*17c80*/  @!P4 ST.E.128 desc[UR56][R6.64], R32 ;  /* 0x000000200600c985 */ /* 0x0001e4000c101d38 */
.L_x_619:
[----:B------:R-:W-:Y:S05]  /*17c90*/  BSYNC B1 ;  /* 0x0000000000017941 */ /* 0x000fea0003800000 */
.L_x_618:
[----:B0---4-:R0:W4:Y:S01]  /*17ca0*/  SHFL.IDX PT, R7, R47, 0x2, 0x181f ;  /* 0x00581f002f077f89 */ /* 0x01112200000e0000 */
        /* <DEDUP_REMOVED lines=12> */
.L_x_621:
[----:B------:R-:W-:Y:S05]  /*17d70*/  BSYNC B1 ;  /* 0x0000000000017941 */ /* 0x000fea0003800000 */
.L_x_620:
[----:B------:R-:W-:Y:S01]  /*17d80*/  VIADD R0, R48, 0x60 ;  /* 0x0000006030007836 */ /* 0x000fe20000000000 */
[----:B0--3--:R-:W0:Y:S04]  /*17d90*/  SHFL.IDX PT, R47, R47, 0x3, 0x181f ;  /* 0x00781f002f2f7f89 */ /* 0x009e2800000e0000 */
[----:B------:R-:W-:Y:S01]  /*17da0*/  ISETP.GE.AND P0, PT, R0, R3, PT ;  /* 0x000000030000720c */ /* 0x000fe20003f06270 */
[----:B----4-:R3:W4:-:S12]  /*17db0*/  SHFL.IDX PT, R7, R46, 0x3, 0x181f ;  /* 0x00781f002e077f89 */ /* 0x01071800000e0000 */
[----:B---3--:R-:W-:Y:S05]  /*17dc0*/  @P0 BRA `(.L_x_622) ;  /* 0x00000018002c0947 */ /* 0x008fea0003800000 */
[----:B------:R-:W-:Y:S02]  /*17dd0*/  ULDC UR4, c[0x0][0xac8] ;  /* 0x0002b20000047ab9 */ /* 0x000fe40000000800 */
[----:B------:R-:W-:-:S13]  /*17de0*/  ISETP.GE.AND P1, PT, R198, UR4, PT ;  /* 0x00000004c6007c0c */ /* 0x000fda000bf26270 */
[----:B----4-:R-:W-:-:S04]  /*17df0*/  @!P1 LEA R4, P0, R198, R7, 0x1 ;  /* 0x00000007c6049211 */ /* 0x010fc800078008ff */
        /* <DEDUP_REMOVED lines=8> */
.L_x_615:
[----:B0-----:R-:W0:Y:S01]  /*17e80*/  @P4 LDC R6, c[0x0][0xbec] ;  /* 0x0002fb00ff064b82 */ /* 0x001e220000000800 */
[----:B------:R-:W-:Y:S01]  /*17e90*/  ULDC.64 UR4, c[0x0][0xb08] ;  /* 0x0002c20000047ab9 */ /* 0x000fe20000000a00 */
[----:B------:R-:W-:Y:S01]  /*17ea0*/  MOV R7, R25 ;  /* 0x0000001900077202 */ /* 0x000fe20000000f00 */
[----:B------:R-:W-:Y:S01]  /*17eb0*/  IMAD R103, R103, UR4, RZ ;  /* 0x0000000467677c24 */ /* 0x000fe2000f8e02ff */
[----:B------:R-:W-:Y:S01]  /*17ec0*/  ULDC.64 UR6, c[0x0][0xb30] ;  /* 0x0002cc0000067ab9 */ /* 0x000fe20000000a00 */
[----:B------:R-:W-:Y:S01]  /*17ed0*/  IMAD.WIDE.U32 R4, R0, UR4, RZ ;  /* 0x0000000400047c25 */ /* 0x000fe2000f8e00ff */
[----:B------:R-:W-:Y:S01]  /*17ee0*/  ISETP.GE.AND P0, PT, R8, R3, PT ;  /* 0x000000030800720c */ /* 0x000fe20003f06270 */
[----:B------:R-:W-:Y:S01]  /*17ef0*/  BSSY B1, `(.L_x_623) ;  /* 0x0000077000017945 */ /* 0x000fe20003800000 */
[----:B------:R-:W1:Y:S01]  /*17f00*/  @P4 LDC R11, c[0x0][0xbf0] ;  /* 0x0002fc00ff0b4b82 */ /* 0x000e620000000800 */
[----:B------:R-:W-:Y:S01]  /*17f10*/  IMAD R103, R0, UR5, R103 ;  /* 0x0000000500677c24 */ /* 0x000fe2000f8e0267 */
[----:B------:R-:W-:Y:S01]  /*17f20*/  ULDC.64 UR4, c[0x0][0xb38] ;  /* 0x0002ce0000047ab9 */ /* 0x000fe20000000a00 */
[----:B------:R-:W-:-:S02]  /*17f30*/  SHF.R.S32.HI R0, RZ, 0x1f, R203 ;  /* 0x0000001fff007819 */ /* 0x000fc400000114cb */
[----:B------:R-:W-:Y:S01]  /*17f40*/  IMAD.IADD R5, R5, 0x1, R103 ;  /* 0x0000000105057824 */ /* 0x000fe200078e0267 */
[----:B------:R-:W-:Y:S02]  /*17f50*/  SHF.R.S32.HI R15, RZ, 0x1f, R210 ;  /* 0x0000001fff0f7819 */ /* 0x000fe400000114d2 */
[----:B------:R-:W-:Y:S01]  /*17f60*/  SHF.R.S32.HI R24, RZ, 0x1f, R211 ;  /* 0x0000001fff187819 */ /* 0x000fe200000114d3 */
[C---:B------:R-:W-:Y:S01]  /*17f70*/  IMAD.WIDE.U32 R4, R199.reuse, UR4, R4 ;  /* 0x00000004c7047c25 */ /* 0x040fe2000f8e0004 */
[----:B------:R-:W-:Y:S02]  /*17f80*/  SHF.R.S32.HI R26, RZ, 0x1f, R212 ;  /* 0x0000001fff1a7819 */ /* 0x000fe400000114d4 */
[----:B------:R-:W-:Y:S01]  /*17f90*/  SHF.R.S32.HI R27, RZ, 0x1f, R213 ;  /* 0x0000001fff1b7819 */ /* 0x000fe200000114d5 */
[----:B------:R-:W-:Y:S01]  /*17fa0*/  IMAD R5, R199, UR5, R5 ;  /* 0x00000005c7057c24 */ /* 0x000fe2000f8e0205 */
[----:B------:R-:W-:Y:S01]  /*17fb0*/  ULDC.64 UR4, c[0x0][0xb40] ;  /* 0x0002d00000047ab9 */ /* 0x000fe20000000a00 */
[----:B------:R-:W-:Y:S01]  /*17fc0*/  SHF.R.S32.HI R28, RZ, 0x1f, R214 ;  /* 0x0000001fff1c7819 */ /* 0x000fe200000114d6 */
[----:B------:R-:W-:Y:S01]  /*17fd0*/  IMAD R0, R0, UR4, RZ ;  /* 0x0000000400007c24 */ /* 0x000fe2000f8e02ff */
[----:B------:R-:W-:Y:S01]  /*17fe0*/  SHF.R.S32.HI R29, RZ, 0x1f, R215 ;  /* 0x0000001fff1d7819 */ /* 0x000fe200000114d7 */
[----:B0-----:R-:W-:Y:S01]  /*17ff0*/  @P4 IMAD.HI.U32 R6, R25, R6, RZ ;  /* 0x0000000619064227 */ /* 0x001fe200078e00ff */
[----:B------:R-:W-:-:S02]  /*18000*/  SHF.R.S32.HI R30, RZ, 0x1f, R216 ;  /* 0x0000001fff1e7819 */ /* 0x000fc400000114d8 */
[----:B------:R-:W-:Y:S01]  /*18010*/  SHF.R.S32.HI R31, RZ, 0x1f, R217 ;  /* 0x0000001fff1f7819 */ /* 0x000fe200000114d9 */
[C---:B------:R-:W-:Y:S01]  /*18020*/  IMAD R9, R203.reuse, UR5, R0 ;  /* 0x00000005cb097c24 */ /* 0x040fe2000f8e0200 */
[----:B------:R-:W-:Y:S01]  /*18030*/  SHF.R.S32.HI R32, RZ, 0x1f, R218 ;  /* 0x0000001fff207819 */ /* 0x000fe200000114da */
[----:B------:R-:W-:Y:S01]  /*18040*/  IMAD.WIDE.U32 R4, R203, UR4, R4 ;  /* 0x00000004cb047c25 */ /* 0x000fe2000f8e0004 */
[----:B-1----:R-:W-:Y:S01]  /*18050*/  @P4 SHF.R.U32.HI R7, RZ, R11, R6 ;  /* 0x0000000bff074219 */ /* 0x002fe20000011606 */
[----:B------:R-:W-:Y:S01]  /*18060*/  ULDC.64 UR4, c[0x0][0xb48] ;  /* 0x0002d20000047ab9 */ /* 0x000fe20000000a00 */
[----:B------:R-:W-:Y:S01]  /*18070*/  IADD3 R6, R2, 0x34820, RZ ;  /* 0x0003482002067810 */ /* 0x000fe20007ffe0ff */
[----:B------:R-:W-:Y:S01]  /*18080*/  IMAD.IADD R5, R5, 0x1, R9 ;  /* 0x0000000105057824 */ /* 0x000fe200078e0209 */
[--C-:B------:R-:W-:Y:S01]  /*18090*/  SHF.R.S32.HI R0, RZ, 0x1f, R7.reuse ;  /* 0x0000001fff007819 */ /* 0x100fe20000011407 */
[----:B------:R-:W-:Y:S01]  /*180a0*/  IMAD.MOV R9, RZ, RZ, -R7 ;  /* 0x000000ffff097224 */ /* 0x000fe200078e0a07 */
[----:B------:R-:W-:Y:S01]  /*180b0*/  PRMT R6, RZ, 0x654, R6 ;  /* 0x00000654ff067816 */ /* 0x000fe20000000006 */
[----:B------:R-:W-:Y:S01]  /*180c0*/  IMAD.WIDE.U32 R4, R209, UR4, R4 ;  /* 0x00000004d1047c25 */ /* 0x000fe2000f8e0004 */
[----:B------:R-:W-:-:S02]  /*180d0*/  SHF.R.S32.HI R33, RZ, 0x1f, R219 ;  /* 0x0000001fff217819 */ /* 0x000fc400000114db */
[----:B------:R0:W-:Y:S01]  /*180e0*/  SYNCS.ARRIVE.TRANS64.RED.A1T0 RZ, [R6+URZ], RZ ;  /* 0x000000ff06ff79a7 */ /* 0x0001e2000810043f */
[----:B------:R-:W-:Y:S01]  /*180f0*/  IMAD R9, R102, R9, R25 ;  /* 0x0000000966097224 */ /* 0x000fe200078e0219 */
[----:B------:R-:W-:Y:S01]  /*18100*/  SHF.R.S32.HI R34, RZ, 0x1f, R220 ;  /* 0x0000001fff227819 */ /* 0x000fe200000114dc */
[----:B------:R-:W-:Y:S01]  /*18110*/  IMAD R0, R0, UR6, RZ ;  /* 0x0000000600007c24 */ /* 0x000fe2000f8e02ff */
[----:B------:R-:W-:Y:S01]  /*18120*/  SHF.R.S32.HI R35, RZ, 0x1f, R221 ;  /* 0x0000001fff237819 */ /* 0x000fe200000114dd */
[----:B------:R-:W-:Y:S01]  /*18130*/  IMAD R5, R209, UR5, R5 ;  /* 0x00000005d1057c24 */ /* 0x000fe2000f8e0205 */
[----:B------:R-:W-:Y:S01]  /*18140*/  ULDC.64 UR4, c[0x0][0xb28] ;  /* 0x0002ca0000047ab9 */ /* 0x000fe20000000a00 */
[C---:B------:R-:W-:Y:S01]  /*18150*/  IMAD R11, R7.reuse, UR7, R0 ;  /* 0x00000007070b7c24 */ /* 0x040fe2000f8e0200 */
[----:B------:R-:W-:Y:S01]  /*18160*/  SHF.R.S32.HI R0, RZ, 0x1f, R9 ;  /* 0x0000001fff007819 */ /* 0x000fe20000011409 */
[----:B------:R-:W-:Y:S01]  /*18170*/  IMAD.WIDE.U32 R4, R7, UR6, R4 ;  /* 0x0000000607047c25 */ /* 0x000fe2000f8e0004 */
[----:B------:R-:W-:-:S02]  /*18180*/  SHF.R.S32.HI R100, RZ, 0x1f, R222 ;  /* 0x0000001fff647819 */ /* 0x000fc400000114de */
[----:B------:R-:W-:Y:S01]  /*18190*/  SHF.R.S32.HI R20, RZ, 0x1f, R223 ;  /* 0x0000001fff147819 */ /* 0x000fe200000114df */
[----:B------:R-:W-:Y:S01]  /*181a0*/  IMAD R0, R0, UR4, RZ ;  /* 0x0000000400007c24 */ /* 0x000fe2000f8e02ff */
[----:B------:R-:W-:Y:S01]  /*181b0*/  SHF.R.S32.HI R14, RZ, 0x1f, R224 ;  /* 0x0000001fff0e7819 */ /* 0x000fe200000114e0 */
[----:B------:R-:W-:Y:S02]  /*181c0*/  IMAD.IADD R5, R5, 0x1, R11 ;  /* 0x0000000105057824 */ /* 0x000fe400078e020b */
[C---:B------:R-:W-:Y:S02]  /*181d0*/  IMAD R7, R9.reuse, UR5, R0 ;  /* 0x0000000509077c24 */ /* 0x040fe4000f8e0200 */
[----:B------:R-:W-:Y:S01]  /*181e0*/  IMAD.WIDE.U32 R4, R9, UR4, R4 ;  /* 0x0000000409047c25 */ /* 0x000fe2000f8e0004 */
[----:B------:R-:W-:-:S03]  /*181f0*/  ULDC.64 UR4, c[0x0][0xb00] ;  /* 0x0002c00000047ab9 */ /* 0x000fc60000000a00 */
[----:B------:R-:W-:Y:S01]  /*18200*/  IMAD.IADD R5, R5, 0x1, R7 ;  /* 0x0000000105057824 */ /* 0x000fe200078e0207 */
[----:B------:R-:W-:-:S04]  /*18210*/  LEA R0, P1, R4, UR4, 0x2 ;  /* 0x0000000404007c11 */ /* 0x000fc8000f8210ff */
[----:B------:R-:W-:Y:S02]  /*18220*/  LEA.HI.X R13, R4, UR5, R5, 0x2, P1 ;  /* 0x00000005040d7c11 */ /* 0x000fe400088f1405 */
[----:B------:R0:W1:Y:S04]  /*18230*/  SHFL.IDX PT, R4, R0, RZ, 0x1c1f ;  /* 0x001c1fff00047589 */ /* 0x00006800000e0000 */
[----:B------:R0:W2:Y:S01]  /*18240*/  SHFL.IDX PT, R5, R13, RZ, 0x1c1f ;  /* 0x001c1fff0d057589 */ /* 0x0000a200000e0000 */
[----:B------:R-:W-:Y:S05]  /*18250*/  @P0 BRA `(.L_x_624) ;  /* 0x0000000400000947 */ /* 0x000fea0003800000 */
[----:B------:R-:W-:Y:S02]  /*18260*/  ULDC UR4, c[0x0][0xac8] ;  /* 0x0002b20000047ab9 */ /* 0x000fe40000000800 */
[----:B------:R-:W-:Y:S02]  /*18270*/  ISETP.GE.AND P3, PT, R225, UR4, PT ;  /* 0x00000004e1007c0c */ /* 0x000fe4000bf66270 */
[----:B------:R-:W-:Y:S02]  /*18280*/  ISETP.GE.AND P2, PT, R210, UR4, PT ;  /* 0x00000004d2007c0c */ /* 0x000fe4000bf46270 */
[----:B------:R-:W-:Y:S02]  /*18290*/  ISETP.GE.AND P1, PT, R224, UR4, PT ;  /* 0x00000004e0007c0c */ /* 0x000fe4000bf26270 */
[----:B------:R-:W-:Y:S02]  /*182a0*/  ISETP.GE.AND P0, PT, R223, UR4, PT ;  /* 0x00000004df007c0c */ /* 0x000fe4000bf06270 */
[----:B------:R-:W-:-:S05]  /*182b0*/  ISETP.GE.AND P4, PT, R221, UR4, PT ;  /* 0x00000004dd007c0c */ /* 0x000fca000bf86270 */
[----:B012---:R-:W-:-:S04]  /*182c0*/  @!P3 IMAD.WIDE R6, R225, 0x4, R4 ;  /* 0x00000004e106b825 */ /* 0x007fc800078e0204 */
[-C--:B------:R-:W-:Y:S01]  /*182d0*/  @!P1 LEA R8, P5, R224, R4.reuse, 0x2 ;  /* 0x00000004e0089211 */ /* 0x080fe200078a10ff */
[----:B------:R0:W-:Y:S01]  /*182e0*/  @!P3 ST.E.64 desc[UR56][R6.64], R88 ;  /* 0x000000580600b985 */ /* 0x0001e2000c101b38 */
[----:B------:R-:W-:Y:S02]  /*182f0*/  ISETP.GE.AND P3, PT, R222, UR4, PT ;  /* 0x00000004de007c0c */ /* 0x000fe4000bf66270 */
[----:B------:R-:W-:Y:S02]  /*18300*/  @!P1 LEA.HI.X R9, R224, R5, R14, 0x2, P5 ;  /* 0x00000005e0099211 */ /* 0x000fe400028f140e */
[----:B------:R-:W-:Y:S02]  /*18310*/  ISETP.GE.AND P5, PT, R220, UR4, PT ;  /* 0x00000004dc007c0c */ /* 0x000fe4000bfa6270 */
[----:B0-----:R-:W-:-:S04]  /*18320*/  @!P2 LEA R6, P6, R210, R4, 0x2 ;  /* 0x00000004d206a211 */ /* 0x001fc800078c10ff */
[----:B------:R-:W-:Y:S02]  /*18330*/  @!P2 LEA.HI.X R7, R210, R5, R15, 0x2, P6 ;  /* 0x00000005d207a211 */ /* 0x000fe400030f140f */
[----:B------:R-:W-:-:S03]  /*18340*/  @!P0 LEA R10, P6, R223, R4, 0x2 ;  /* 0x00000004df0a8211 */ /* 0x000fc600078c10ff */
[----:B------:R0:W-:Y:S01]  /*18350*/  @!P2 ST.E.64 desc[UR56][R6.64], R90 ;  /* 0x0000005a0600a985 */ /* 0x0001e2000c101b38 */
[----:B------:R-:W-:Y:S02]  /*18360*/  @!P0 LEA.HI.X R11, R223, R5, R20, 0x2, P6 ;  /* 0x00000005df0b8211 */ /* 0x000fe400030f1414 */
[----:B------:R-:W-:Y:S01]  /*18370*/  ISETP.GE.AND P2, PT, R219, UR4, PT ;  /* 0x00000004db007c0c */ /* 0x000fe2000bf46270 */
[----:B------:R1:W-:Y:S01]  /*18380*/  @!P1 ST.E.64 desc[UR56][R8.64], R92 ;  /* 0x0000005c08009985 */ /* 0x0003e2000c101b38 */
[----:B------:R-:W-:-:S03]  /*18390*/  ISETP.GE.AND P1, PT, R218, UR4, PT ;  /* 0x00000004da007c0c */ /* 0x000fc6000bf26270 */
[----:B------:R2:W-:Y:S01]  /*183a0*/  @!P0 ST.E.64 desc[UR56][R10.64], R36 ;  /* 0x000000240a008985 */ /* 0x0005e2000c101b38 */
[CC--:B0-----:R-:W-:Y:S02]  /*183b0*/  @!P3 LEA R6, P6, R222.reuse, R4.reuse, 0x2 ;  /* 0x00000004de06b211 */ /* 0x0c1fe400078c10ff */
[CC--:B-1----:R-:W-:Y:S02]  /*183c0*/  @!P4 LEA R8, P0, R221.reuse, R4.reuse, 0x2 ;  /* 0x00000004dd08c211 */ /* 0x0c2fe400078010ff */
[-C--:B------:R-:W-:Y:S02]  /*183d0*/  @!P3 LEA.HI.X R7, R222, R5.reuse, R100, 0x2, P6 ;  /* 0x00000005de07b211 */ /* 0x080fe400030f1464 */
[----:B------:R-:W-:Y:S02]  /*183e0*/  @!P4 LEA.HI.X R9, R221, R5, R35, 0x2, P0 ;  /* 0x00000005dd09c211 */ /* 0x000fe400000f1423 */
[----:B------:R-:W-:Y:S01]  /*183f0*/  ISETP.GE.AND P0, PT, R217, UR4, PT ;  /* 0x00000004d9007c0c */ /* 0x000fe2000bf06270 */
[----:B------:R0:W-:Y:S01]  /*18400*/  @!P3 ST.E.64 desc[UR56][R6.64], R40 ;  /* 0x000000280600b985 */ /* 0x0001e2000c101b38 */
[----:B--2---:R-:W-:-:S02]  /*18410*/  @!P5 LEA R10, P6, R220, R4, 0x2 ;  /* 0x00000004dc0ad211 */ /* 0x004fc400078c10ff */
[----:B------:R-:W-:Y:S01]  /*18420*/  ISETP.GE.AND P3, PT, R216, UR4, PT ;  /* 0x00000004d8007c0c */ /* 0x000fe2000bf66270 */
[----:B------:R1:W-:Y:S01]  /*18430*/  @!P4 ST.E.64 desc[UR56][R8.64], R44 ;  /* 0x0000002c0800c985 */ /* 0x0003e2000c101b38 */
[----:B------:R-:W-:-:S05]  /*18440*/  @!P5 LEA.HI.X R11, R220, R5, R34, 0x2, P6 ;  /* 0x00000005dc0bd211 */ /* 0x000fca00030f1422 */
[----:B------:R2:W-:Y:S01]  /*18450*/  @!P5 ST.E.64 desc[UR56][R10.64], R48 ;  /* 0x000000300a00d985 */ /* 0x0005e2000c101b38 */
[CC--:B0-----:R-:W-:Y:S02]  /*18460*/  @!P2 LEA R6, P4, R219.reuse, R4.reuse, 0x2 ;  /* 0x00000004db06a211 */ /* 0x0c1fe400078810ff */
[CC--:B-1----:R-:W-:Y:S02]  /*18470*/  @!P1 LEA R8, P5, R218.reuse, R4.reuse, 0x2 ;  /* 0x00000004da089211 */ /* 0x0c2fe400078a10ff */
[-C--:B------:R-:W-:Y:S02]  /*18480*/  @!P2 LEA.HI.X R7, R219, R5.reuse, R33, 0x2, P4 ;  /* 0x00000005db07a211 */ /* 0x080fe400020f1421 */
[----:B------:R-:W-:Y:S02]  /*18490*/  ISETP.GE.AND P4, PT, R215, UR4, PT ;  /* 0x00000004d7007c0c */ /* 0x000fe4000bf86270 */
[----:B--2---:R-:W-:Y:S01]  /*184a0*/  @!P0 LEA R10, P6, R217, R4, 0x2 ;  /* 0x00000004d90a8211 */ /* 0x004fe200078c10ff */
[----:B------:R0:W-:Y:S01]  /*184b0*/  @!P2 ST.E.64 desc[UR56][R6.64], R52 ;  /* 0x000000340600a985 */ /* 0x0001e2000c101b38 */
[----:B------:R-:W-:-:S02]  /*184c0*/  @!P1 LEA.HI.X R9, R218, R5, R32, 0x2, P5 ;  /* 0x00000005da099211 */ /* 0x000fc400028f1420 */
[----:B------:R-:W-:Y:S02]  /*184d0*/  @!P0 LEA.HI.X R11, R217, R5, R31, 0x2, P6 ;  /* 0x00000005d90b8211 */ /* 0x000fe400030f141f */
[----:B------:R-:W-:Y:S01]  /*184e0*/  ISETP.GE.AND P2, PT, R214, UR4, PT ;  /* 0x00000004d6007c0c */ /* 0x000fe2000bf46270 */
[----:B------:R1:W-:Y:S01]  /*184f0*/  @!P1 ST.E.64 desc[UR56][R8.64], R56 ;  /* 0x0000003808009985 */ /* 0x0003e2000c101b38 */
[----:B------:R-:W-:-:S03]  /*18500*/  ISETP.GE.AND P1, PT, R213, UR4, PT ;  /* 0x00000004d5007c0c */ /* 0x000fc6000bf26270 */
[----:B------:R2:W-:Y:S01]  /*18510*/  @!P0 ST.E.64 desc[UR56][R10.64], R60 ;  /* 0x0000003c0a008985 */ /* 0x0005e2000c101b38 */
[----:B------:R-:W-:Y:S02]  /*18520*/  ISETP.GE.AND P0, PT, R212, UR4, PT ;  /* 0x00000004d4007c0c */ /* 0x000fe4000bf06270 */
[----:B0-----:R-:W-:-:S04]  /*18530*/  @!P3 LEA R6, P5, R216, R4, 0x2 ;  /* 0x00000004d806b211 */ /* 0x001fc800078a10ff */
[-C--:B------:R-:W-:Y:S02]  /*18540*/  @!P3 LEA.HI.X R7, R216, R5.reuse, R30, 0x2, P5 ;  /* 0x00000005d807b211 */ /* 0x080fe400028f141e */
[----:B------:R-:W-:Y:S02]  /*18550*/  ISETP.GE.AND P5, PT, R211, UR4, PT ;  /* 0x00000004d3007c0c */ /* 0x000fe4000bfa6270 */
[CC--:B-1----:R-:W-:Y:S01]  /*18560*/  @!P4 LEA R8, P6, R215.reuse, R4.reuse, 0x2 ;  /* 0x00000004d708c211 */ /* 0x0c2fe200078c10ff */
[----:B------:R0:W-:Y:S03]  /*18570*/  @!P3 ST.E.64 desc[UR56][R6.64], R64 ;  /* 0x000000400600b985 */ /* 0x0001e6000c101b38 */
[----:B------:R-:W-:Y:S02]  /*18580*/  @!P4 LEA.HI.X R9, R215, R5, R29, 0x2, P6 ;  /* 0x00000005d709c211 */ /* 0x000fe400030f141d */
[----:B--2---:R-:W-:-:S03]  /*18590*/  @!P1 LEA R10, P6, R213, R4, 0x2 ;  /* 0x00000004d50a9211 */ /* 0x004fc600078c10ff */
[----:B------:R1:W-:Y:S01]  /*185a0*/  @!P4 ST.E.64 desc[UR56][R8.64], R68 ;  /* 0x000000440800c985 */ /* 0x0003e2000c101b38 */
[----:B------:R-:W-:Y:S02]  /*185b0*/  @!P1 LEA.HI.X R11, R213, R5, R27, 0x2, P6 ;  /* 0x00000005d50b9211 */ /* 0x000fe400030f141b */
[----:B0-----:R-:W-:-:S04]  /*185c0*/  @!P2 LEA R6, P3, R214, R4, 0x2 ;  /* 0x00000004d606a211 */ /* 0x001fc800078610ff */
[----:B------:R-:W-:Y:S02]  /*185d0*/  @!P2 LEA.HI.X R7, R214, R5, R28, 0x2, P3 ;  /* 0x00000005d607a211 */ /* 0x000fe400018f141c */
[----:B-1----:R-:W-:-:S03]  /*185e0*/  @!P0 LEA R8, P4, R212, R4, 0x2 ;  /* 0x00000004d4088211 */ /* 0x002fc600078810ff */
[----:B------:R3:W-:Y:S01]  /*185f0*/  @!P2 ST.E.64 desc[UR56][R6.64], R72 ;  /* 0x000000480600a985 */ /* 0x0007e2000c101b38 */
[C---:B------:R-:W-:Y:S02]  /*18600*/  @!P5 LEA R4, P3, R211.reuse, R4, 0x2 ;  /* 0x00000004d304d211 */ /* 0x040fe400078610ff */
[-C--:B------:R-:W-:Y:S01]  /*18610*/  @!P0 LEA.HI.X R9, R212, R5.reuse, R26, 0x2, P4 ;  /* 0x00000005d4098211 */ /* 0x080fe200020f141a */
[----:B------:R3:W-:Y:S01]  /*18620*/  @!P1 ST.E.64 desc[UR56][R10.64], R76 ;  /* 0x0000004c0a009985 */ /* 0x0007e2000c101b38 */
[----:B------:R-:W-:-:S03]  /*18630*/  @!P5 LEA.HI.X R5, R211, R5, R24, 0x2, P3 ;  /* 0x00000005d305d211 */ /* 0x000fc600018f1418 */
[----:B------:R3:W-:Y:S04]  /*18640*/  @!P0 ST.E.64 desc[UR56][R8.64], R80 ;  /* 0x0000005008008985 */ /* 0x0007e8000c101b38 */
[----:B------:R3:W-:Y:S02]  /*18650*/  @!P5 ST.E.64 desc[UR56][R4.64], R84 ;  /* 0x000000540400d985 */ /* 0x0007e4000c101b38 */
.L_x_624:
[----:B------:R-:W-:Y:S05]  /*18660*/  BSYNC B1 ;  /* 0x0000000000017941 */ /* 0x000fea0003800000 */
.L_x_623:
[----:B------:R-:W-:Y:S01]  /*18670*/  ISETP.GE.AND P0, PT, R12, R3, PT ;  /* 0x000000030c00720c */ /* 0x000fe20003f06270 */
[----:B--23--:R2:W3:Y:S04]  /*18680*/  SHFL.IDX PT, R5, R13, 0x1, 0x1c1f ;  /* 0x003c1f000d057f89 */ /* 0x00c4e800000e0000 */
[----:B-1----:R2:W1:Y:S08]  /*18690*/  SHFL.IDX PT, R4, R0, 0x1, 0x1c1f ;  /* 0x003c1f0000047f89 */ /* 0x00247000000e0000 */
[----:B--2---:R-:W-:Y:S05]  /*186a0*/  @P0 BRA `(.L_x_622) ;  /* 0x0000000c00f40947 */ /* 0x004fea0003800000 */
[----:B------:R-:W-:Y:S02]  /*186b0*/  ULDC UR4, c[0x0][0xac8] ;  /* 0x0002b20000047ab9 */ /* 0x000fe40000000800 */
[----:B------:R-:W-:Y:S02]  /*186c0*/  ISETP.GE.AND P1, PT, R210, UR4, PT ;  /* 0x00000004d2007c0c */ /* 0x000fe4000bf26270 */
[----:B------:R-:W-:Y:S02]  /*186d0*/  ISETP.GE.AND P0, PT, R224, UR4, PT ;  /* 0x00000004e0007c0c */ /* 0x000fe4000bf06270 */
[----:B------:R-:W-:Y:S02]  /*186e0*/  ISETP.GE.AND P2, PT, R225, UR4, PT ;  /* 0x00000004e1007c0c */ /* 0x000fe4000bf46270 */
[----:B------:R-:W-:Y:S02]  /*186f0*/  ISETP.GE.AND P4, PT, R222, UR4, PT ;  /* 0x00000004de007c0c */ /* 0x000fe4000bf86270 */
[----:B------:R-:W-:-:S05]  /*18700*/  ISETP.GE.AND P3, PT, R223, UR4, PT ;  /* 0x00000004df007c0c */ /* 0x000fca000bf66270 */
[-C--:B-1----:R-:W-:Y:S02]  /*18710*/  @!P1 LEA R8, P5, R210, R4.reuse, 0x2 ;  /* 0x00000004d2089211 */ /* 0x082fe400078a10ff */
[-C--:B------:R-:W-:Y:S02]  /*18720*/  @!P0 LEA R10, P6, R224, R4.reuse, 0x2 ;  /* 0x00000004e00a8211 */ /* 0x080fe400078c10ff */
[-C--:B---3--:R-:W-:Y:S01]  /*18730*/  @!P1 LEA.HI.X R9, R210, R5.reuse, R15, 0x2, P5 ;  /* 0x00000005d2099211 */ /* 0x088fe200028f140f */
[----:B0-----:R-:W-:Y:S01]  /*18740*/  @!P2 IMAD.WIDE R6, R225, 0x4, R4 ;  /* 0x00000004e106a825 */ /* 0x001fe200078e0204 */
        /* <DEDUP_REMOVED lines=18> */
[-C--:B-1----:R-:W-:Y:S01]  /*18870*/  @!P2 LEA R10, P6, R218, R4.reuse, 0x2 ;  /* 0x00000004da0aa211 */ /* 0x082fe200078c10ff */
[----:B------:R-:W-:Y:S01]  /*18880*/  @!P5 ST.E.64 desc[UR56][R20.64], R46 ;  /* 0x0000002e1400d985 */ /* 0x000fe2000c101b38 */
[----:B------:R-:W-:Y:S02]  /*18890*/  @!P1 LEA R8, P5, R219, R4, 0x2 ;  /* 0x00000004db089211 */ /* 0x000fe400078a10ff */
[----:B------:R-:W-:-:S02]  /*188a0*/  @!P0 LEA.HI.X R7, R220, R5, R34, 0x2, P4 ;  /* 0x00000005dc078211 */ /* 0x000fc400020f1422 */
[-C--:B------:R-:W-:Y:S02]  /*188b0*/  @!P1 LEA.HI.X R9, R219, R5.reuse, R33, 0x2, P5 ;  /* 0x00000005db099211 */ /* 0x080fe400028f1421 */
[----:B------:R-:W-:Y:S01]  /*188c0*/  ISETP.GE.AND P4, PT, R216, UR4, PT ;  /* 0x00000004d8007c0c */ /* 0x000fe2000bf86270 */
[----:B------:R-:W-:Y:S01]  /*188d0*/  @!P0 ST.E.64 desc[UR56][R6.64], R50 ;  /* 0x0000003206008985 */ /* 0x000fe2000c101b38 */
[----:B------:R-:W-:Y:S02]  /*188e0*/  @!P2 LEA.HI.X R11, R218, R5, R32, 0x2, P6 ;  /* 0x00000005da0ba211 */ /* 0x000fe400030f1420 */
[----:B--2---:R-:W-:Y:S01]  /*188f0*/  @!P3 LEA R12, P5, R217, R4, 0x2 ;  /* 0x00000004d90cb211 */ /* 0x004fe200078a10ff */
[----:B------:R0:W-:Y:S01]  /*18900*/  @!P1 ST.E.64 desc[UR56][R8.64], R54 ;  /* 0x0000003608009985 */ /* 0x0001e2000c101b38 */
[----:B------:R-:W-:Y:S02]  /*18910*/  ISETP.GE.AND P1, PT, R214, UR4, PT ;  /* 0x00000004d6007c0c */ /* 0x000fe4000bf26270 */
[----:B------:R-:W-:Y:S01]  /*18920*/  ISETP.GE.AND P0, PT, R213, UR4, PT ;  /* 0x00000004d5007c0c */ /* 0x000fe2000bf06270 */
[----:B------:R1:W-:Y:S01]  /*18930*/  @!P2 ST.E.64 desc[UR56][R10.64], R58 ;  /* 0x0000003a0a00a985 */ /* 0x0003e2000c101b38 */
[----:B------:R-:W-:-:S02]  /*18940*/  ISETP.GE.AND P2, PT, R215, UR4, PT ;  /* 0x00000004d7007c0c */ /* 0x000fc4000bf46270 */
[-C--:B------:R-:W-:Y:S02]  /*18950*/  @!P3 LEA.HI.X R13, R217, R5.reuse, R31, 0x2, P5 ;  /* 0x00000005d90db211 */ /* 0x080fe400028f141f */
[----:B------:R-:W-:Y:S02]  /*18960*/  ISETP.GE.AND P5, PT, R212, UR4, PT ;  /* 0x00000004d4007c0c */ /* 0x000fe4000bfa6270 */
[CC--:B---3--:R-:W-:Y:S01]  /*18970*/  @!P4 LEA R14, P6, R216.reuse, R4.reuse, 0x2 ;  /* 0x00000004d80ec211 */ /* 0x0c8fe200078c10ff */
[----:B------:R2:W-:Y:S03]  /*18980*/  @!P3 ST.E.64 desc[UR56][R12.64], R62 ;  /* 0x0000003e0c00b985 */ /* 0x0005e6000c101b38 */
[----:B------:R-:W-:Y:S02]  /*18990*/  @!P4 LEA.HI.X R15, R216, R5, R30, 0x2, P6 ;  /* 0x00000005d80fc211 */ /* 0x000fe400030f141e */
[----:B0-----:R-:W-:-:S02]  /*189a0*/  @!P1 LEA R8, P6, R214, R4, 0x2 ;  /* 0x00000004d6089211 */ /* 0x001fc400078c10ff */
[-C--:B------:R-:W-:Y:S01]  /*189b0*/  @!P2 LEA R6, P3, R215, R4.reuse, 0x2 ;  /* 0x00000004d706a211 */ /* 0x080fe200078610ff */
[----:B------:R2:W-:Y:S01]  /*189c0*/  @!P4 ST.E.64 desc[UR56][R14.64], R66 ;  /* 0x000000420e00c985 */ /* 0x0005e2000c101b38 */
[-C--:B-1----:R-:W-:Y:S02]  /*189d0*/  @!P0 LEA R10, P4, R213, R4.reuse, 0x2 ;  /* 0x00000004d50a8211 */ /* 0x082fe400078810ff */
        /* <DEDUP_REMOVED lines=11> */
[----:B------:R-:W-:-:S04]  /*18a90*/  LEA R4, P0, R211, R4, 0x2 ;  /* 0x00000004d3047211 */ /* 0x000fc800078010ff */
[----:B------:R-:W-:-:S05]  /*18aa0*/  LEA.HI.X R5, R211, R5, R24, 0x2, P0 ;  /* 0x00000005d3057211 */ /* 0x000fca00000f1418 */
[----:B------:R4:W-:Y:S01]  /*18ab0*/  ST.E.64 desc[UR56][R4.64], R86 ;  /* 0x0000005604007985 */ /* 0x0009e2000c101b38 */
[----:B------:R-:W-:Y:S05]  /*18ac0*/  BRA `(.L_x_622) ;  /* 0x0000000800ec7947 */ /* 0x000fea0003800000 */
.L_x_613:
[----:B------:R-:W-:Y:S01]  /*18ad0*/  ULDC.64 UR6, c[0x0][0xc08] ;  /* 0x0003020000067ab9 */ /* 0x000fe20000000a00 */
[----:B------:R-:W-:Y:S01]  /*18ae0*/  ULDC.64 UR4, c[0x0][0xc00] ;  /* 0x0003000000047ab9 */ /* 0x000fe20000000a00 */
[----:B------:R-:W-:Y:S01]  /*18af0*/  ISETP.NE.U32.AND P1, PT, RZ, UR6, PT ;  /* 0x00000006ff007c0c */ /* 0x000fe2000bf25070 */
[----:B------:R-:W-:Y:S01]  /*18b00*/  IMAD.MOV.U32 R3, RZ, RZ, RZ ;  /* 0x000000ffff037224 */ /* 0x000fe200078e00ff */
[----:B------:R-:W-:Y:S02]  /*18b10*/  ISETP.NE.U32.AND P0, PT, RZ, UR4, PT ;  /* 0x00000004ff007c0c */ /* 0x000fe4000bf05070 */
[----:B------:R-:W-:Y:S02]  /*18b20*/  ISETP.NE.AND.EX P1, PT, RZ, UR7, PT, P1 ;  /* 0x00000007ff007c0c */ /* 0x000fe4000bf25310 */
[----:B------:R-:W-:Y:S02]  /*18b30*/  IADD3 R4, P2, R204, UR4, RZ ;  /* 0x00000004cc047c10 */ /* 0x000fe4000ff5e0ff */
[----:B------:R-:W-:-:S02]  /*18b40*/  ISETP.NE.AND.EX P0, PT, RZ, UR5, PT, P0 ;  /* 0x00000005ff007c0c */ /* 0x000fc4000bf05300 */
[----:B------:R-:W-:Y:S01]  /*18b50*/  IADD3.X R5, R205, UR5, RZ, P2, !PT ;  /* 0x00000005cd057c10 */ /* 0x000fe200097fe4ff */
[----:B------:R-:W-:Y:S02]  /*18b60*/  ULDC UR4, c[0x0][0xa88] ;  /* 0x0002a20000047ab9 */ /* 0x000fe40000000800 */
[----:B------:R-:W-:-:S04]  /*18b70*/  IMAD.U32 R0, RZ, RZ, UR4 ;  /* 0x00000004ff007e24 */ /* 0x000fc8000f8e00ff */
[----:B------:R-:W-:-:S04]  /*18b80*/  @P1 IADD3 R204, P2, R204, UR6, RZ ;  /* 0x00000006cccc1c10 */ /* 0x000fc8000ff5e0ff */
[----:B------:R-:W-:Y:S01]  /*18b90*/  @P1 IADD3.X R205, R205, UR7, RZ, P2, !PT ;  /* 0x00000007cdcd1c10 */ /* 0x000fe200097fe4ff */
[----:B------:R3:W5:Y:S04]  /*18ba0*/  @P0 LDG.E R3, desc[UR56][R4.64] ;  /* 0x0000003804030981 */ /* 0x000768000c1e1900 */
[----:B------:R3:W5:Y:S01]  /*18bb0*/  @P1 LDG.E R0, desc[UR56][R204.64] ;  /* 0x00000038cc001981 */ /* 0x000762000c1e1900 */
[----:B------:R-:W-:Y:S01]  /*18bc0*/  ISETP.NE.AND P2, PT, R202, RZ, PT ;  /* 0x000000ffca00720c */ /* 0x000fe20003f45270 */
[----:B0-----:R-:W0:-:S12]  /*18bd0*/  S2R R6, SR_TID.X ;  /* 0x0000000000067919 */ /* 0x001e180000002100 */
[----:B------:R-:W4:Y:S01]  /*18be0*/  @!P2 LDC R202, c[0x0][0xad4] ;  /* 0x0002b500ffcaab82 */ /* 0x000f220000000800 */
[----:B0-----:R-:W-:Y:S02]  /*18bf0*/  IADD3 R6, R6, -0x80, RZ ;  /* 0xffffff8006067810 */ /* 0x001fe40007ffe0ff */
[----:B----4-:R-:W-:Y:S02]  /*18c00*/  ISETP.GT.AND P2, PT, R202, 0x1, PT ;  /* 0x00000001ca00780c */ /* 0x010fe40003f44270 */
[----:B------:R-:W-:Y:S01]  /*18c10*/  ISETP.GT.AND P3, PT, R6, 0x7f, PT ;  /* 0x0000007f0600780c */ /* 0x000fe20003f64270 */
[----:B---3--:R-:W-:-:S12]  /*18c20*/  @P1 BRA `(.L_x_625) ;  /* 0x0000000000101947 */ /* 0x008fd80003800000 */
[----:B------:R-:W-:Y:S05]  /*18c30*/  @!P0 BRA `(.L_x_625) ;  /* 0x00000000000c8947 */ /* 0x000fea0003800000 */
[----:B------:R-:W3:Y:S04]  /*18c40*/  LDG.E R7, desc[UR56][R4.64] ;  /* 0x0000003804077981 */ /* 0x000ee8000c1e1900 */
[----:B-----5:R-:W3:Y:S02]  /*18c50*/  LDG.E R0, desc[UR56][R4.64+0x4] ;  /* 0x0000043804007981 */ /* 0x020ee4000c1e1900 */
[----:B---3--:R-:W-:-:S07]  /*18c60*/  IMAD.IADD R0, R0, 0x1, -R7 ;  /* 0x0000000100007824 */ /* 0x008fce00078e0a07 */
.L_x_625:
[----:B------:R-:W-:Y:S01]  /*18c70*/  BSSY B1, `(.L_x_626) ;  /* 0x0000037000017945 */ /* 0x000fe20003800000 */
[----:B------:R-:W-:Y:S02]  /*18c80*/  SEL R203, R203, RZ, !P0 ;  /* 0x000000ffcbcb7207 */ /* 0x000fe40004000000 */
[----:B------:R-:W-:Y:S02]  /*18c90*/  SEL R226, R226, RZ, !P0 ;  /* 0x000000ffe2e27207 */ /* 0x000fe40004000000 */
[----:B-----5:R-:W-:Y:S01]  /*18ca0*/  SHF.R.S32.HI R26, RZ, 0x1f, R3 ;  /* 0x0000001fff1a7819 */ /* 0x020fe20000011403 */
[----:B------:R-:W-:Y:S06]  /*18cb0*/  @P3 BRA `(.L_x_627) ;  /* 0x0000000000c83947 */ /* 0x000fec0003800000 */
[----:B------:R-:W0:Y:S01]  /*18cc0*/  S2R R5, SR_TID.X ;  /* 0x0000000000057919 */ /* 0x000e220000002100 */
[----:B------:R-:W3:Y:S01]  /*18cd0*/  LDC R29, c[0x0][0xbe8] ;  /* 0x0002fa00ff1d7b82 */ /* 0x000ee20000000800 */
[----:B0-----:R-:W-:Y:S02]  /*18ce0*/  IMAD R4, R208, 0x80, R5 ;  /* 0x00000080d0047824 */ /* 0x001fe400078e0205 */
[----:B---3--:R-:W-:Y:S02]  /*18cf0*/  IMAD R5, R0, R29, RZ ;  /* 0x0000001d00057224 */ /* 0x008fe400078e02ff */
[----:B------:R-:W-:-:S05]  /*18d00*/  VIADD R27, R4, 0xffffff80 ;  /* 0xffffff80041b7836 */ /* 0x000fca0000000000 */
[----:B------:R-:W-:-:S13]  /*18d10*/  ISETP.GE.AND P0, PT, R27, R5, PT ;  /* 0x000000051b00720c */ /* 0x000fda0003f06270 */
[----:B------:R-:W-:Y:S05]  /*18d20*/  @P0 BRA `(.L_x_627) ;  /* 0x0000000000ac0947 */ /* 0x000fea0003800000 */
[----:B------:R-:W-:Y:S01]  /*18d30*/  ISETP.GT.AND P0, PT, R202, 0x1, PT ;  /* 0x00000001ca00780c */ /* 0x000fe20003f04270 */
[----:B------:R-:W0:Y:S01]  /*18d40*/  LDC.64 R4, c[0x0][0xba8] ;  /* 0x0002ea00ff047b82 */ /* 0x000e220000000a00 */
[----:B------:R-:W-:Y:S01]  /*18d50*/  MOV R24, 0x9b8 ;  /* 0x000009b800187802 */ /* 0x000fe20000000f00 */
[----:B------:R-:W-:Y:S01]  /*18d60*/  IMAD.MOV.U32 R21, RZ, RZ, R27 ;  /* 0x000000ffff157224 */ /* 0x000fe200078e001b */
[----:B------:R-:W-:Y:S02]  /*18d70*/  ISETP.NE.AND P1, PT, R29, 0x1, PT ;  /* 0x000000011d00780c */ /* 0x000fe40003f25270 */
[----:B------:R-:W-:Y:S02]  /*18d80*/  SEL R24, R24, 0x978, P0 ;  /* 0x0000097818187807 */ /* 0x000fe40000000000 */
[----:B------:R-:W-:Y:S02]  /*18d90*/  SEL R209, R209, RZ, P0 ;  /* 0x000000ffd1d17207 */ /* 0x000fe40000000000 */
[----:B------:R-:W3:Y:S08]  /*18da0*/  LDC.64 R12, c[0x0][R24+0x220] ;  /* 0x00008800180c7b82 */ /* 0x000ef00000000a00 */
[----:B------:R-:W4:Y:S08]  /*18db0*/  LDC.64 R14, c[0x0][R24+0x218] ;  /* 0x00008600180e7b82 */ /* 0x000f300000000a00 */
[----:B------:R-:W5:Y:S08]  /*18dc0*/  LDC.64 R8, c[0x0][R24+0x228] ;  /* 0x00008a0018087b82 */ /* 0x000f700000000a00 */
[----:B------:R-:W1:Y:S08]  /*18dd0*/  LDC.64 R6, c[0x0][R24+0x210] ;  /* 0x0000840018067b82 */ /* 0x000e700000000a00 */
[----:B------:R-:W2:Y:S08]  /*18de0*/  @P1 LDC R20, c[0x0][0xbec] ;  /* 0x0002fb00ff141b82 */ /* 0x000eb00000000800 */
[----:B------:R-:W5:Y:S01]  /*18df0*/  @P1 LDC R31, c[0x0][0xbf0] ;  /* 0x0002fc00ff1f1b82 */ /* 0x000f620000000800 */
[----:B---3--:R-:W-:-:S07]  /*18e00*/  IMAD R13, R13, R203, RZ ;  /* 0x000000cb0d0d7224 */ /* 0x008fce00078e02ff */
[----:B0-----:R-:W0:Y:S01]  /*18e10*/  @!P0 LDC R4, c[0x0][0xb50] ;  /* 0x0002d400ff048b82 */ /* 0x001e220000000800 */
[----:B------:R-:W-:-:S04]  /*18e20*/  IMAD.WIDE.U32 R10, R12, R203, RZ ;  /* 0x000000cb0c0a7225 */ /* 0x000fc800078e00ff */
[----:B------:R-:W-:Y:S02]  /*18e30*/  IMAD R13, R12, R226, R13 ;  /* 0x000000e20c0d7224 */ /* 0x000fe400078e020d */
[----:B--2---:R-:W-:Y:S01]  /*18e40*/  @P1 IMAD.HI.U32 R20, R27, R20, RZ ;  /* 0x000000141b141227 */ /* 0x004fe200078e00ff */
[----:B------:R-:W2:Y:S02]  /*18e50*/  @!P0 LDC R5, c[0x0][0xb54] ;  /* 0x0002d500ff058b82 */ /* 0x000ea40000000800 */
[----:B------:R-:W-:Y:S01]  /*18e60*/  IADD3 R12, R11, R13, RZ ;  /* 0x0000000d0b0c7210 */ /* 0x000fe20007ffe0ff */
[-C--:B----4-:R-:W-:Y:S02]  /*18e70*/  IMAD R25, R15, R199.reuse, RZ ;  /* 0x000000c70f197224 */ /* 0x090fe400078e02ff */
[----:B------:R-:W-:Y:S01]  /*18e80*/  IMAD.WIDE.U32 R14, R14, R199, RZ ;  /* 0x000000c70e0e7225 */ /* 0x000fe200078e00ff */
[----:B-----5:R-:W-:-:S03]  /*18e90*/  @P1 SHF.R.U32.HI R21, RZ, R31, R20 ;  /* 0x0000001fff151219 */ /* 0x020fc60000011614 */
[----:B------:R-:W-:Y:S01]  /*18ea0*/  IMAD.IADD R25, R15, 0x1, R25 ;  /* 0x000000010f197824 */ /* 0x000fe200078e0219 */
[----:B------:R-:W-:Y:S01]  /*18eb0*/  IADD3 R14, P1, P3, R10, R14, R3 ;  /* 0x0000000e0a0e7210 */ /* 0x000fe20007b3e003 */
[-C--:B------:R-:W-:Y:S02]  /*18ec0*/  IMAD R13, R9, R209.reuse, RZ ;  /* 0x000000d1090d7224 */ /* 0x080fe400078e02ff */
[----:B------:R-:W-:Y:S02]  /*18ed0*/  IMAD.MOV R10, RZ, RZ, -R21 ;  /* 0x000000ffff0a7224 */ /* 0x000fe400078e0a15 */
[----:B------:R-:W-:-:S04]  /*18ee0*/  IMAD.WIDE.U32 R8, R8, R209, RZ ;  /* 0x000000d108087225 */ /* 0x000fc800078e00ff */
[----:B------:R-:W-:Y:S01]  /*18ef0*/  IMAD R11, R29, R10, R27 ;  /* 0x0000000a1d0b7224 */ /* 0x000fe200078e021b */
[----:B------:R-:W-:Y:S01]  /*18f00*/  IADD3.X R10, R12, R25, R26, P1, P3 ;  /* 0x000000190c0a7210 */ /* 0x000fe20000fe641a */
[----:B------:R-:W-:Y:S01]  /*18f10*/  IMAD.IADD R13, R9, 0x1, R13 ;  /* 0x00000001090d7824 */ /* 0x000fe200078e020d */
[----:B------:R-:W-:Y:S01]  /*18f20*/  IADD3 R8, P0, P1, R21, R14, R8 ;  /* 0x0000000e15087210 */ /* 0x000fe2000791e008 */
[----:B-1----:R-:W-:Y:S01]  /*18f30*/  IMAD R7, R7, R11, RZ ;  /* 0x0000000b07077224 */ /* 0x002fe200078e02ff */
[----:B------:R-:W-:-:S04]  /*18f40*/  SHF.R.S32.HI R21, RZ, 0x1f, R21 ;  /* 0x0000001fff157819 */ /* 0x000fc80000011415 */
[----:B------:R-:W-:Y:S02]  /*18f50*/  IADD3.X R9, R21, R10, R13, P0, P1 ;  /* 0x0000000a15097210 */ /* 0x000fe400007e240d */
[----:B------:R-:W-:-:S05]  /*18f60*/  SHF.R.S32.HI R13, RZ, 0x1f, R11 ;  /* 0x0000001fff0d7819 */ /* 0x000fca000001140b */
[C---:B------:R-:W-:Y:S02]  /*18f70*/  IMAD R13, R6.reuse, R13, R7 ;  /* 0x0000000d060d7224 */ /* 0x040fe400078e0207 */
[----:B------:R-:W-:-:S04]  /*18f80*/  IMAD.WIDE.U32 R6, R6, R11, R8 ;  /* 0x0000000b06067225 */ /* 0x000fc800078e0008 */
[----:B------:R-:W-:Y:S01]  /*18f90*/  IMAD.IADD R7, R7, 0x1, R13 ;  /* 0x0000000107077824 */ /* 0x000fe200078e020d */
[----:B0-----:R-:W-:-:S04]  /*18fa0*/  LEA R4, P0, R6, R4, 0x2 ;  /* 0x0000000406047211 */ /* 0x001fc800078010ff */
[----:B--2---:R-:W-:Y:S01]  /*18fb0*/  LEA.HI.X R5, R6, R5, R7, 0x2, P0 ;  /* 0x0000000506057211 */ /* 0x004fe200000f1407 */
[----:B------:R-:W-:-:S05]  /*18fc0*/  IMAD.MOV.U32 R7, RZ, RZ, -0x800000 ;  /* 0xff800000ff077424 */ /* 0x000fca00078e00ff */
[----:B------:R0:W-:Y:S03]  /*18fd0*/  STG.E desc[UR56][R4.64], R7 ;  /* 0x0000000704007986 */ /* 0x0001e6000c101938 */
.L_x_627:
[----:B------:R-:W-:Y:S05]  /*18fe0*/  BSYNC B1 ;  /* 0x0000000000017941 */ /* 0x000fea0003800000 */
.L_x_626:
[----:B------:R-:W-:Y:S05]  /*18ff0*/  @P2 BRA `(.L_x_622) ;  /* 0x0000000400a02947 */ /* 0x000fea0003800000 */
[----:B------:R-:W3:Y:S01]  /*19000*/  LDC R11, c[0x0][0xbe8] ;  /* 0x0002fa00ff0b7b82 */ /* 0x000ee20000000800 */
[----:B------:R-:W-:Y:S01]  /*19010*/  ULDC.64 UR4, c[0x0][0xaa0] ;  /* 0x0002a80000047ab9 */ /* 0x000fe20000000a00 */
[----:B------:R-:W-:Y:S01]  /*19020*/  ULDC.64 UR6, c[0x0][0xaf0] ;  /* 0x0002bc0000067ab9 */ /* 0x000fe20000000a00 */
[----:B0-----:R-:W-:Y:S01]  /*19030*/  IMAD R4, R26, UR4, RZ ;  /* 0x000000041a047c24 */ /* 0x001fe2000f8e02ff */
[----:B------:R-:W-:Y:S01]  /*19040*/  BSSY B1, `(.L_x_628) ;  /* 0x0000039000017945 */ /* 0x000fe20003800000 */
[----:B------:R-:W-:Y:S02]  /*19050*/  SHF.R.S32.HI R10, RZ, 0x1f, R200 ;  /* 0x0000001fff0a7819 */ /* 0x000fe400000114c8 */
[C---:B------:R-:W-:Y:S01]  /*19060*/  IMAD R7, R3.reuse, UR5, R4 ;  /* 0x0000000503077c24 */ /* 0x040fe2000f8e0204 */
[----:B------:R-:W-:Y:S01]  /*19070*/  SHF.R.S32.HI R14, RZ, 0x1f, R198 ;  /* 0x0000001fff0e7819 */ /* 0x000fe200000114c6 */
[----:B------:R-:W-:Y:S01]  /*19080*/  IMAD.WIDE.U32 R4, R3, UR4, RZ ;  /* 0x0000000403047c25 */ /* 0x000fe2000f8e00ff */
[----:B------:R-:W-:Y:S01]  /*19090*/  LEA R3, R201, R227, 0x5 ;  /* 0x000000e3c9037211 */ /* 0x000fe200078e28ff */
[----:B------:R-:W-:-:S02]  /*190a0*/  ULDC.64 UR4, c[0x0][0xae8] ;  /* 0x0002ba0000047ab9 */ /* 0x000fc40000000a00 */
[----:B------:R-:W-:Y:S02]  /*190b0*/  IMAD.IADD R5, R5, 0x1, R7 ;  /* 0x0000000105057824 */ /* 0x000fe400078e0207 */
[----:B------:R-:W-:Y:S02]  /*190c0*/  IMAD R9, R208, 0x80, R3 ;  /* 0x00000080d0097824 */ /* 0x000fe400078e0203 */
[----:B------:R-:W-:-:S04]  /*190d0*/  IMAD.WIDE.U32 R4, R199, UR4, R4 ;  /* 0x00000004c7047c25 */ /* 0x000fc8000f8e0004 */
[----:B------:R-:W-:Y:S02]  /*190e0*/  IMAD.MOV.U32 R3, RZ, RZ, R9 ;  /* 0x000000ffff037224 */ /* 0x000fe400078e0009 */
[----:B------:R-:W-:Y:S01]  /*190f0*/  IMAD R7, R226, UR6, RZ ;  /* 0x00000006e2077c24 */ /* 0x000fe2000f8e02ff */
[----:B---3--:R-:W-:Y:S01]  /*19100*/  ISETP.NE.AND P0, PT, R11, 0x1, PT ;  /* 0x000000010b00780c */ /* 0x008fe20003f05270 */
[----:B------:R-:W-:Y:S01]  /*19110*/  IMAD R5, R199, UR5, R5 ;  /* 0x00000005c7057c24 */ /* 0x000fe2000f8e0205 */
[----:B------:R-:W-:Y:S01]  /*19120*/  ULDC.64 UR4, c[0x0][0xae0] ;  /* 0x0002b80000047ab9 */ /* 0x000fe20000000a00 */
[C---:B------:R-:W-:Y:S02]  /*19130*/  IMAD R7, R203.reuse, UR7, R7 ;  /* 0x00000007cb077c24 */ /* 0x040fe4000f8e0207 */
[----:B------:R-:W-:-:S04]  /*19140*/  IMAD.WIDE.U32 R4, R203, UR6, R4 ;  /* 0x00000006cb047c25 */ /* 0x000fc8000f8e0004 */
[----:B------:R-:W-:-:S04]  /*19150*/  IMAD.IADD R5, R5, 0x1, R7 ;  /* 0x0000000105057824 */ /* 0x000fc800078e0207 */
[----:B------:R-:W0:Y:S08]  /*19160*/  @P0 LDC R6, c[0x0][0xbec] ;  /* 0x0002fb00ff060b82 */ /* 0x000e300000000800 */
[----:B------:R-:W3:Y:S01]  /*19170*/  @P0 LDC R13, c[0x0][0xbf0] ;  /* 0x0002fc00ff0d0b82 */ /* 0x000ee20000000800 */
[----:B0-----:R-:W-:-:S05]  /*19180*/  @P0 IMAD.HI.U32 R6, R9, R6, RZ ;  /* 0x0000000609060227 */ /* 0x001fca00078e00ff */
[----:B---3--:R-:W-:-:S04]  /*19190*/  @P0 SHF.R.U32.HI R3, RZ, R13, R6 ;  /* 0x0000000dff030219 */ /* 0x008fc80000011606 */
[----:B------:R-:W-:Y:S01]  /*191a0*/  SHF.R.S32.HI R6, RZ, 0x1f, R3 ;  /* 0x0000001fff067819 */ /* 0x000fe20000011403 */
[C---:B------:R-:W-:Y:S01]  /*191b0*/  IMAD.WIDE.U32 R4, R3.reuse, UR4, R4 ;  /* 0x0000000403047c25 */ /* 0x040fe2000f8e0004 */
[----:B------:R-:W-:-:S03]  /*191c0*/  IADD3 R8, -R3, RZ, RZ ;  /* 0x000000ff03087210 */ /* 0x000fc60007ffe1ff */
[----:B------:R-:W-:Y:S02]  /*191d0*/  IMAD R6, R6, UR4, RZ ;  /* 0x0000000406067c24 */ /* 0x000fe4000f8e02ff */
[----:B------:R-:W-:Y:S02]  /*191e0*/  IMAD R7, R11, R8, R9 ;  /* 0x000000080b077224 */ /* 0x000fe400078e0209 */
[----:B------:R-:W-:Y:S01]  /*191f0*/  IMAD R9, R3, UR5, R6 ;  /* 0x0000000503097c24 */ /* 0x000fe2000f8e0206 */
[----:B------:R-:W-:Y:S01]  /*19200*/  ULDC.64 UR4, c[0x0][0xad8] ;  /* 0x0002b60000047ab9 */ /* 0x000fe20000000a00 */
[----:B------:R-:W-:Y:S01]  /*19210*/  IMAD R8, R208, 0x80, R227 ;  /* 0x00000080d0087824 */ /* 0x000fe200078e02e3 */
[----:B------:R-:W-:Y:S01]  /*19220*/  SHF.R.S32.HI R3, RZ, 0x1f, R7 ;  /* 0x0000001fff037819 */ /* 0x000fe20000011407 */
[----:B------:R-:W-:Y:S02]  /*19230*/  IMAD.IADD R5, R5, 0x1, R9 ;  /* 0x0000000105057824 */ /* 0x000fe400078e0209 */
[----:B------:R-:W-:Y:S01]  /*19240*/  IMAD R11, R0, R11, RZ ;  /* 0x0000000b000b7224 */ /* 0x000fe200078e02ff */
[----:B------:R-:W-:Y:S01]  /*19250*/  IADD3 R0, R8, 0x20, RZ ;  /* 0x0000002008007810 */ /* 0x000fe20007ffe0ff */
[----:B------:R-:W-:-:S02]  /*19260*/  IMAD R6, R3, UR4, RZ ;  /* 0x0000000403067c24 */ /* 0x000fc4000f8e02ff */
[C---:B------:R-:W-:Y:S01]  /*19270*/  IMAD.WIDE.U32 R4, R7.reuse, UR4, R4 ;  /* 0x0000000407047c25 */ /* 0x040fe2000f8e0004 */
[-C--:B------:R-:W-:Y:S02]  /*19280*/  ISETP.GE.AND P2, PT, R8, R11.reuse, PT ;  /* 0x0000000b0800720c */ /* 0x080fe40003f46270 */
[----:B------:R-:W-:Y:S01]  /*19290*/  ISETP.GE.AND P1, PT, R0, R11, PT ;  /* 0x0000000b0000720c */ /* 0x000fe20003f26270 */
[----:B------:R-:W-:Y:S01]  /*192a0*/  IMAD R3, R7, UR5, R6 ;  /* 0x0000000507037c24 */ /* 0x000fe2000f8e0206 */
[----:B------:R-:W-:Y:S01]  /*192b0*/  ULDC.64 UR4, c[0x0][0xa80] ;  /* 0x0002a00000047ab9 */ /* 0x000fe20000000a00 */
[----:B------:R-:W-:Y:S01]  /*192c0*/  VIADD R0, R8, 0x40 ;  /* 0x0000004008007836 */ /* 0x000fe20000000000 */
[----:B------:R-:W-:Y:S01]  /*192d0*/  LEA R6, P3, R4, UR4, 0x1 ;  /* 0x0000000404067c11 */ /* 0x000fe2000f8608ff */
[----:B------:R-:W-:-:S03]  /*192e0*/  IMAD.IADD R3, R5, 0x1, R3 ;  /* 0x0000000105037824 */ /* 0x000fc600078e0203 */
[----:B------:R-:W-:Y:S01]  /*192f0*/  ISETP.GE.AND P0, PT, R0, R11, PT ;  /* 0x0000000b0000720c */ /* 0x000fe20003f06270 */
[----:B------:R0:W3:Y:S01]  /*19300*/  SHFL.IDX PT, R7, R6, RZ, 0x181f ;  /* 0x00181fff06077589 */ /* 0x0000e200000e0000 */
[----:B------:R-:W-:-:S05]  /*19310*/  LEA.HI.X R3, R4, UR5, R3, 0x1, P3 ;  /* 0x0000000504037c11 */ /* 0x000fca00098f0c03 */
[----:B------:R0:W4:Y:S01]  /*19320*/  SHFL.IDX PT, R5, R3, RZ, 0x181f ;  /* 0x00181fff03057589 */ /* 0x00012200000e0000 */
        /* <DEDUP_REMOVED lines=8> */
[----:B------:R3:W-:Y:S04]  /*193b0*/  @!P4 ST.E.128 desc[UR56][R12.64], RZ ;  /* 0x000000ff0c00c985 */ /* 0x0007e8000c101d38 */
[----:B------:R3:W-:Y:S02]  /*193c0*/  @!P5 ST.E.128 desc[UR56][R4.64], RZ ;  /* 0x000000ff0400d985 */ /* 0x0007e4000c101d38 */
.L_x_629:
[----:B------:R-:W-:Y:S05]  /*193d0*/  BSYNC B1 ;  /* 0x0000000000017941 */ /* 0x000fea0003800000 */
.L_x_628:
[----:B---34-:R3:W4:Y:S01]  /*193e0*/  SHFL.IDX PT, R5, R3, 0x1, 0x181f ;  /* 0x00381f0003057f89 */ /* 0x01872200000e0000 */
        /* <DEDUP_REMOVED lines=10> */
[----:B------:R0:W-:Y:S04]  /*19490*/  @!P3 ST.E.128 desc[UR56][R12.64], RZ ;  /* 0x000000ff0c00b985 */ /* 0x0001e8000c101d38 */
[----:B------:R0:W-:Y:S02]  /*194a0*/  @!P4 ST.E.128 desc[UR56][R4.64], RZ ;  /* 0x000000ff0400c985 */ /* 0x0001e4000c101d38 */
.L_x_631:
[----:B------:R-:W-:Y:S05]  /*194b0*/  BSYNC B1 ;  /* 0x0000000000017941 */ /* 0x000fea0003800000 */
.L_x_630:
        /* <DEDUP_REMOVED lines=13> */
.L_x_633:
[----:B------:R-:W-:Y:S05]  /*19590*/  BSYNC B1 ;  /* 0x0000000000017941 */ /* 0x000fea0003800000 */
.L_x_632:
[----:B------:R-:W-:Y:S01]  /*195a0*/  VIADD R0, R8, 0x60 ;  /* 0x0000006008007836 */ /* 0x000fe20000000000 */
[----:B0--3--:R-:W0:Y:S04]  /*195b0*/  SHFL.IDX PT, R3, R3, 0x3, 0x181f ;  /* 0x00781f0003037f89 */ /* 0x009e2800000e0000 */
[----:B------:R-:W-:Y:S01]  /*195c0*/  ISETP.GE.AND P0, PT, R0, R11, PT ;  /* 0x0000000b0000720c */ /* 0x000fe20003f06270 */
[----:B----4-:R3:W4:-:S12]  /*195d0*/  SHFL.IDX PT, R5, R6, 0x3, 0x181f ;  /* 0x00781f0006057f89 */ /* 0x01071800000e0000 */
[----:B---3--:R-:W-:Y:S05]  /*195e0*/  @P0 BRA `(.L_x_622) ;  /* 0x0000000000240947 */ /* 0x008fea0003800000 */
[----:B------:R-:W-:Y:S02]  /*195f0*/  ULDC UR4, c[0x0][0xac8] ;  /* 0x0002b20000047ab9 */ /* 0x000fe40000000800 */
[----:B------:R-:W-:Y:S02]  /*19600*/  ISETP.GE.AND P2, PT, R198, UR4, PT ;  /* 0x00000004c6007c0c */ /* 0x000fe4000bf46270 */
[----:B------:R-:W-:-:S11]  /*19610*/  ISETP.GE.AND P3, PT, R200, UR4, PT ;  /* 0x00000004c8007c0c */ /* 0x000fd6000bf66270 */
[-C--:B----4-:R-:W-:Y:S02]  /*19620*/  @!P2 LEA R6, P0, R198, R5.reuse, 0x1 ;  /* 0x00000005c606a211 */ /* 0x090fe400078008ff */
[----:B------:R-:W-:Y:S02]  /*19630*/  @!P3 LEA R4, P1, R200, R5, 0x1 ;  /* 0x00000005c804b211 */ /* 0x000fe400078208ff */
[-C--:B0-----:R-:W-:Y:S02]  /*19640*/  @!P2 LEA.HI.X R7, R198, R3.reuse, R14, 0x1, P0 ;  /* 0x00000003c607a211 */ /* 0x081fe400000f0c0e */
[----:B------:R-:W-:-:S03]  /*19650*/  @!P3 LEA.HI.X R5, R200, R3, R10, 0x1, P1 ;  /* 0x00000003c805b211 */ /* 0x000fc600008f0c0a */
[----:B------:R0:W-:Y:S04]  /*19660*/  @!P2 ST.E.128 desc[UR56][R6.64], RZ ;  /* 0x000000ff0600a985 */ /* 0x0001e8000c101d38 */
[----:B------:R0:W-:Y:S02]  /*19670*/  @!P3 ST.E.128 desc[UR56][R4.64], RZ ;  /* 0x000000ff0400b985 */ /* 0x0001e4000c101d38 */
.L_x_622:
[----:B------:R-:W-:Y:S05]  /*19680*/  BSYNC B0 ;  /* 0x0000000000007941 */ /* 0x000fea0003800000 */
.L_x_612:
[----:B------:R-:W-:Y:S02]  /*19690*/  ULDC UR4, c[0x0][0xc3c] ;  /* 0x00030f0000047ab9 */ /* 0x000fe40000000800 */
[----:B--2---:R-:W-:-:S13]  /*196a0*/  ISETP.GE.AND P0, PT, R147, UR4, PT ;  /* 0x0000000493007c0c */ /* 0x004fda000bf06270 */
[----:B------:R-:W-:Y:S05]  /*196b0*/  @!P0 BRA `(.L_x_634) ;  /* 0xfffffe7c00c88947 */ /* 0x000fea000383ffff */
[----:B------:R-:W-:Y:S05]  /*196c0*/  BRA `(.L_x_422) ;  /* 0x0000008000407947 */ /* 0x000fea0003800000 */
.L_x_420:
[----:B------:R-:W-:-:S08]  /*196d0*/  NOP ;  /* 0x0000000000007918 */ /* 0x000fd00000000000 */
[----:B0-----:R-:W0:-:S00]  /*196e0*/  USETMAXREG.DEALLOC.CTAPOOL 0x18 ;  /* 0x00000018000079c8 */ /* 0x001e0000080e0500 */
[----:B0-----:R-:W2:Y:S01]  /*196f0*/  LDL.LU R2, [R1+0x10] ;  /* 0x0000100001027983 */ /* 0x001ea20000300800 */
[----:B------:R-:W-:Y:S02]  /*19700*/  LOP3.LUT R0, R0, 0x3, RZ, 0xc0, !PT ;  /* 0x0000000300007812 */ /* 0x000fe400078ec0ff */
[----:B------:R-:W-:-:S04]  /*19710*/  MOV R7, RZ ;  /* 0x000000ff00077202 */ /* 0x000fc80000000f00 */
        /* <DEDUP_REMOVED lines=15> */
.L_x_635:
[----:B------:R-:W-:Y:S01]  /*19810*/  LOP3.LUT R0, R6, 0x1f, RZ, 0xc0, !PT ;  /* 0x0000001f06007812 */ /* 0x000fe200078ec0ff */
[----:B------:R-:W-:Y:S01]  /*19820*/  ULDC UR4, c[0x0][0xc3c] ;  /* 0x00030f0000047ab9 */ /* 0x000fe20000000800 */
[----:B------:R-:W-:Y:S01]  /*19830*/  IMAD.MOV.U32 R10, RZ, RZ, RZ ;  /* 0x000000ffff0a7224 */ /* 0x000fe200078e00ff */
[----:B------:R-:W1:Y:S01]  /*19840*/  S2UR UR6, SR_CTAID.X ;  /* 0x00000000000679c3 */ /* 0x000e620000002500 */
[----:B------:R-:W-:Y:S01]  /*19850*/  ISETP.NE.AND P0, PT, R0, 0x1f, PT ;  /* 0x0000001f0000780c */ /* 0x000fe20003f05270 */
[----:B------:R-:W-:-:S03]  /*19860*/  ULDC UR5, c[0x0][0xc38] ;  /* 0x00030e0000057ab9 */ /* 0x000fc60000000800 */
[----:B------:R-:W-:-:S13]  /*19870*/  ISETP.GE.OR P1, PT, R0, UR4, !P0 ;  /* 0x0000000400007c0c */ /* 0x000fda000c726670 */
[----:B0-----:R-:W0:Y:S08]  /*19880*/  @!P1 LDC.64 R2, c[0x0][0xc80] ;  /* 0x00032000ff029b82 */ /* 0x001e300000000a00 */
[----:B------:R-:W2:Y:S01]  /*19890*/  @!P1 LDC.64 R4, c[0x0][0xc78] ;  /* 0x00031e00ff049b82 */ /* 0x000ea20000000a00 */
[----:B0-----:R-:W-:-:S05]  /*198a0*/  @!P1 IMAD.WIDE.U32 R2, R0, 0x4, R2 ;  /* 0x0000000400029825 */ /* 0x001fca00078e0002 */
[----:B------:R2:W3:Y:S02]  /*198b0*/  @!P1 LDG.E R7, desc[UR56][R2.64] ;  /* 0x0000003802079981 */ /* 0x0004e4000c1e1900 */
[----:B--2---:R-:W-:-:S05]  /*198c0*/  @!P1 IMAD.WIDE.U32 R2, R0, 0x4, R4 ;  /* 0x0000000400029825 */ /* 0x004fca00078e0004 */
        /* <DEDUP_REMOVED lines=15> */
[----:B0-----:R-:W-:-:S04]  /*199c0*/  SEL R9, R9, RZ, P3 ;  /* 0x000000ff09097207 */ /* 0x001fc80001800000 */
[----:B------:R-:W-:-:S05]  /*199d0*/  IADD3 R9, R8, R9, RZ ;  /* 0x0000000908097210 */ /* 0x000fca0007ffe0ff */
        /* <DEDUP_REMOVED lines=9> */
[----:B-1----:R-:W-:-:S13]  /*19a70*/  ISETP.GT.AND P6, PT, R8, UR6, PT ;  /* 0x0000000608007c0c */ /* 0x002fda000bfc4270 */
[----:B------:R-:W-:Y:S05]  /*19a80*/  @P6 BRA `(.L_x_637) ;  /* 0x0000000000a46947 */ /* 0x000fea0003800000 */
[----:B------:R-:W-:Y:S01]  /*19a90*/  MOV R8, R11 ;  /* 0x0000000b00087202 */ /* 0x000fe20000000f00 */
[----:B------:R-:W-:Y:S01]  /*19aa0*/  UMOV UR4, URZ ;  /* 0x0000003f00047c82 */ /* 0x000fe20008000000 */
[----:B------:R-:W-:-:S05]  /*19ab0*/  ULDC UR5, c[0x0][0xc38] ;  /* 0x00030e0000057ab9 */ /* 0x000fca0000000800 */
.L_x_639:
        /* <DEDUP_REMOVED lines=12> */
[----:B------:R-:W-:Y:S01]  /*19b80*/  MOV R10, RZ ;  /* 0x000000ff000a7202 */ /* 0x000fe20000000f00 */
[----:B0-----:R-:W-:-:S05]  /*19b90*/  @!P6 IMAD.WIDE R2, R9, 0x4, R2 ;  /* 0x000000040902e825 */ /* 0x001fca00078e0202 */
[----:B------:R1:W2:Y:S02]  /*19ba0*/  @!P6 LDG.E R7, desc[UR56][R2.64] ;  /* 0x000000380207e981 */ /* 0x0002a4000c1e1900 */
[----:B-1----:R-:W-:-:S05]  /*19bb0*/  @!P6 IMAD.WIDE R2, R9, 0x4, R4 ;  /* 0x000000040902e825 */ /* 0x002fca00078e0204 */
        /* <DEDUP_REMOVED lines=22> */
.L_x_637:
        /* <DEDUP_REMOVED lines=14> */
[----:B0-----:R-:W-:-:S06]  /*19e00*/  IADD3 R3, R13, 0xffffffe, RZ ;  /* 0x0ffffffe0d037810 */ /* 0x001fcc0007ffe0ff */
[----:B------:R-:W0:Y:S02]  /*19e10*/  F2I.FTZ.U32.TRUNC.NTZ R3, R3 ;  /* 0x0000000300037305 */ /* 0x000e24000021f000 */
[----:B0-----:R-:W-:Y:S01]  /*19e20*/  IMAD.MOV R16, RZ, RZ, -R3 ;  /* 0x000000ffff107224 */ /* 0x001fe200078e0a03 */
[----:B------:R-:W-:Y:S06]  /*19e30*/  @!P0 BRA `(.L_x_640) ;  /* 0x0000000000088947 */ /* 0x000fec0003800000 */
[----:B------:R-:W-:-:S05]  /*19e40*/  VIADD R13, R4, 0xffffffff ;  /* 0xffffffff040d7836 */ /* 0x000fca0000000000 */
[----:B------:R0:W1:Y:S02]  /*19e50*/  SHFL.IDX PT, R14, R2, R13, 0x1f ;  /* 0x00001f0d020e7589 */ /* 0x00006400000e0000 */
.L_x_640:
[----:B-1----:R-:W-:Y:S01]  /*19e60*/  IMAD R10, R14, UR5, R11 ;  /* 0x000000050e0a7c24 */ /* 0x002fe2000f8e020b */
[----:B0-----:R-:W-:Y:S01]  /*19e70*/  MOV R2, RZ ;  /* 0x000000ff00027202 */ /* 0x001fe20000000f00 */
[----:B------:R-:W-:Y:S01]  /*19e80*/  IMAD R11, R16, R5, RZ ;  /* 0x00000005100b7224 */ /* 0x000fe200078e02ff */
[----:B------:R-:W0:Y:S02]  /*19e90*/  MUFU.RCP R12, R12 ;  /* 0x0000000c000c7308 */ /* 0x000e240000001000 */
[----:B------:R1:W-:Y:S01]  /*19ea0*/  STL [R1], R10 ;  /* 0x0000000a01007387 */ /* 0x0003e20000100800 */
[----:B------:R-:W-:Y:S01]  /*19eb0*/  IMAD.HI.U32 R2, R3, R11, R2 ;  /* 0x0000000b03027227 */ /* 0x000fe200078e0002 */
[----:B------:R-:W-:-:S05]  /*19ec0*/  IABS R11, R7 ;  /* 0x00000007000b7213 */ /* 0x000fca0000000000 */
[----:B------:R-:W-:Y:S01]  /*19ed0*/  IMAD.MOV R14, RZ, RZ, -R11 ;  /* 0x000000ffff0e7224 */ /* 0x000fe200078e0a0b */
[----:B-1----:R-:W-:-:S04]  /*19ee0*/  IADD3 R10, -R10, UR6, RZ ;  /* 0x000000060a0a7c10 */ /* 0x002fc8000fffe1ff */
[----:B------:R-:W-:-:S05]  /*19ef0*/  IABS R3, R10 ;  /* 0x0000000a00037213 */ /* 0x000fca0000000000 */
[----:B------:R-:W-:-:S04]  /*19f00*/  IMAD.HI.U32 R11, R2, R3, RZ ;  /* 0x00000003020b7227 */ /* 0x000fc800078e00ff */
[----:B------:R-:W-:Y:S02]  /*19f10*/  IMAD R2, R11, R14, R3 ;  /* 0x0000000e0b027224 */ /* 0x000fe400078e0203 */
[----:B0-----:R-:W-:-:S03]  /*19f20*/  VIADD R3, R12, 0xffffffe ;  /* 0x0ffffffe0c037836 */ /* 0x001fc60000000000 */
[----:B------:R-:W-:-:S03]  /*19f30*/  ISETP.GT.U32.AND P1, PT, R5, R2, PT ;  /* 0x000000020500720c */ /* 0x000fc60003f24070 */
[----:B------:R-:W0:Y:S10]  /*19f40*/  F2I.FTZ.U32.TRUNC.NTZ R3, R3 ;  /* 0x0000000300037305 */ /* 0x000e34000021f000 */
[----:B------:R-:W-:-:S02]  /*19f50*/  @!P1 IMAD.IADD R2, R2, 0x1, -R5 ;  /* 0x0000000102029824 */ /* 0x000fc400078e0a05 */
[----:B------:R-:W-:Y:S01]  /*19f60*/  @!P1 VIADD R11, R11, 0x1 ;  /* 0x000000010b0b9836 */ /* 0x000fe20000000000 */
[----:B------:R-:W-:Y:S02]  /*19f70*/  ISETP.NE.AND P1, PT, R7, RZ, PT ;  /* 0x000000ff0700720c */ /* 0x000fe40003f25270 */
[----:B------:R-:W-:Y:S01]  /*19f80*/  ISETP.GE.U32.AND P0, PT, R2, R5, PT ;  /* 0x000000050200720c */ /* 0x000fe20003f06070 */
[----:B------:R-:W-:Y:S01]  /*19f90*/  IMAD.MOV.U32 R2, RZ, RZ, RZ ;  /* 0x000000ffff027224 */ /* 0x000fe200078e00ff */
[----:B0-----:R-:W-:-:S05]  /*19fa0*/  IADD3 R5, RZ, -R3, RZ ;  /* 0x80000003ff057210 */ /* 0x001fca0007ffe0ff */
[----:B------:R-:W-:-:S04]  /*19fb0*/  IMAD R5, R5, R8, RZ ;  /* 0x0000000805057224 */ /* 0x000fc800078e02ff */
[----:B------:R-:W-:Y:S01]  /*19fc0*/  IMAD.HI.U32 R5, R3, R5, R2 ;  /* 0x0000000503057227 */ /* 0x000fe200078e0002 */
[----:B------:R-:W-:Y:S02]  /*19fd0*/  LOP3.LUT R2, R10, R7, RZ, 0x3c, !PT ;  /* 0x000000070a027212 */ /* 0x000fe400078e3cff */
[----:B------:R-:W-:Y:S01]  /*19fe0*/  IABS R3, R9 ;  /* 0x0000000900037213 */ /* 0x000fe20000000000 */
[----:B------:R-:W-:Y:S01]  /*19ff0*/  @P0 VIADD R11, R11, 0x1 ;  /* 0x000000010b0b0836 */ /* 0x000fe20000000000 */
[----:B------:R-:W-:-:S03]  /*1a000*/  ISETP.GE.AND P2, PT, R2, RZ, PT ;  /* 0x000000ff0200720c */ /* 0x000fc60003f46270 */
[----:B------:R-:W-:-:S10]  /*1a010*/  IMAD.MOV R3, RZ, RZ, -R3 ;  /* 0x000000ffff037224 */ /* 0x000fd400078e0a03 */
[----:B------:R-:W-:Y:S02]  /*1a020*/  @!P2 IADD3 R11, -R11, RZ, RZ ;  /* 0x000000ff0b0ba210 */ /* 0x000fe40007ffe1ff */
[----:B------:R-:W-:-:S04]  /*1a030*/  @!P1 LOP3.LUT R11, RZ, R7, RZ, 0x33, !PT ;  /* 0x00000007ff0b9212 */ /* 0x000fc800078e33ff */
[-C--:B------:R-:W-:Y:S01]  /*1a040*/  IABS R2, R11.reuse ;  /* 0x0000000b00027213 */ /* 0x080fe20000000000 */
[----:B------:R-:W-:-:S04]  /*1a050*/  IMAD R7, R7, R11, RZ ;  /* 0x0000000b07077224 */ /* 0x000fc800078e02ff */
[----:B------:R-:W-:-:S04]  /*1a060*/  IMAD.HI.U32 R5, R5, R2, RZ ;  /* 0x0000000205057227 */ /* 0x000fc800078e00ff */
[----:B------:R-:W-:Y:S01]  /*1a070*/  IMAD R3, R5, R3, R2 ;  /* 0x0000000305037224 */ /* 0x000fe200078e0202 */
[----:B------:R-:W-:-:S04]  /*1a080*/  LOP3.LUT R2, R11, R9, RZ, 0x3c, !PT ;  /* 0x000000090b027212 */ /* 0x000fc800078e3cff */
[----:B------:R-:W-:Y:S02]  /*1a090*/  ISETP.GT.U32.AND P1, PT, R8, R3, PT ;  /* 0x000000030800720c */ /* 0x000fe40003f24070 */
[----:B------:R-:W-:-:S11]  /*1a0a0*/  ISETP.GE.AND P2, PT, R2, RZ, PT ;  /* 0x000000ff0200720c */ /* 0x000fd60003f46270 */
[----:B------:R-:W-:Y:S02]  /*1a0b0*/  @!P1 IMAD.IADD R3, R3, 0x1, -R8 ;  /* 0x0000000103039824 */ /* 0x000fe400078e0a08 */
[----:B------:R-:W-:Y:S01]  /*1a0c0*/  @!P1 VIADD R5, R5, 0x1 ;  /* 0x0000000105059836 */ /* 0x000fe20000000000 */
[----:B------:R-:W-:Y:S02]  /*1a0d0*/  ISETP.NE.AND P1, PT, R9, RZ, PT ;  /* 0x000000ff0900720c */ /* 0x000fe40003f25270 */
[----:B------:R-:W-:-:S13]  /*1a0e0*/  ISETP.GE.U32.AND P0, PT, R3, R8, PT ;  /* 0x000000080300720c */ /* 0x000fda0003f06070 */
[----:B------:R-:W-:-:S05]  /*1a0f0*/  @P0 IADD3 R5, R5, 0x1, RZ ;  /* 0x0000000105050810 */ /* 0x000fca0007ffe0ff */
[----:B------:R-:W-:Y:S01]  /*1a100*/  @!P2 IMAD.MOV R5, RZ, RZ, -R5 ;  /* 0x000000ffff05a224 */ /* 0x000fe200078e0a05 */
[----:B------:R-:W-:-:S05]  /*1a110*/  @!P1 LOP3.LUT R5, RZ, R9, RZ, 0x33, !PT ;  /* 0x00000009ff059212 */ /* 0x000fca00078e33ff */
[----:B------:R-:W-:-:S04]  /*1a120*/  IMAD.MOV R2, RZ, RZ, -R5 ;  /* 0x000000ffff027224 */ /* 0x000fc800078e0a05 */
[C---:B------:R-:W-:Y:S02]  /*1a130*/  IMAD R11, R9.reuse, R2, R11 ;  /* 0x00000002090b7224 */ /* 0x040fe400078e020b */
[----:B------:R-:W-:Y:S01]  /*1a140*/  IMAD R2, R9, 0x1000000, R5 ;  /* 0x0100000009027824 */ /* 0x000fe200078e0205 */
[----:B------:R-:W-:-:S03]  /*1a150*/  IADD3 R5, R10, -R7, RZ ;  /* 0x800000070a057210 */ /* 0x000fc60007ffe0ff */
[----:B------:R-:W-:Y:S02]  /*1a160*/  IMAD R3, R11, 0x10000, R2 ;  /* 0x000100000b037824 */ /* 0x000fe400078e0202 */
[----:B------:R-:W-:Y:S01]  /*1a170*/  VIADD R2, R4, UR4 ;  /* 0x0000000404027c36 */ /* 0x000fe20008000000 */
[----:B------:R1:W-:Y:S04]  /*1a180*/  STL [R1+0x4], R5 ;  /* 0x0000040501007387 */ /* 0x0003e80000100800 */
[----:B------:R1:W-:Y:S04]  /*1a190*/  STL [R1+0xc], R2 ;  /* 0x00000c0201007387 */ /* 0x0003e80000100800 */
[----:B------:R1:W-:Y:S01]  /*1a1a0*/  STL [R1+0x8], R3 ;  /* 0x0000080301007387 */ /* 0x0003e20000100800 */
[----:B------:R-:W-:Y:S05]  /*1a1b0*/  BRA `(.L_x_641) ;  /* 0x0000000000107947 */ /* 0x000fea0003800000 */
.L_x_638:
[----:B------:R-:W-:Y:S01]  /*1a1c0*/  IMAD.U32 R2, RZ, RZ, UR6 ;  /* 0x00000006ff027e24 */ /* 0x000fe2000f8e00ff */
[----:B------:R0:W-:Y:S04]  /*1a1d0*/  STL [R1+0x4], RZ ;  /* 0x000004ff01007387 */ /* 0x0001e80000100800 */
[----:B------:R0:W-:Y:S04]  /*1a1e0*/  STL [R1+0x8], RZ ;  /* 0x000008ff01007387 */ /* 0x0001e80000100800 */
[----:B------:R0:W-:Y:S02]  /*1a1f0*/  STL [R1], R2 ;  /* 0x0000000201007387 */ /* 0x0001e40000100800 */
.L_x_641:
[----:B------:R-:W2:Y:S04]  /*1a200*/  LDL R8, [R1] ;  /* 0x0000000001087983 */ /* 0x000ea80000100800 */
[----:B------:R-:W2:Y:S04]  /*1a210*/  LDL R9, [R1+0x4] ;  /* 0x0000040001097983 */ /* 0x000ea80000100800 */
[----:B------:R-:W2:Y:S04]  /*1a220*/  LDL R10, [R1+0x8] ;  /* 0x00000800010a7983 */ /* 0x000ea80000100800 */
[----:B------:R-:W2:Y:S01]  /*1a230*/  LDL R11, [R1+0xc] ;  /* 0x00000c00010b7983 */ /* 0x000ea20000100800 */
[----:B------:R-:W-:-:S13]  /*1a240*/  ISETP.NE.AND P0, PT, R0, RZ, PT ;  /* 0x000000ff0000720c */ /* 0x000fda0003f05270 */
[----:B-1----:R-:W1:Y:S01]  /*1a250*/  @!P0 S2R R3, SR_CgaCtaId ;  /* 0x0000000000038919 */ /* 0x002e620000008800 */
[----:B------:R-:W-:-:S04]  /*1a260*/  @!P0 MOV R0, 0x400 ;  /* 0x0000040000008802 */ /* 0x000fc80000000f00 */
[----:B-1----:R-:W-:-:S05]  /*1a270*/  @!P0 LEA R0, R3, R0, 0x18 ;  /* 0x0000000003008211 */ /* 0x002fca00078ec0ff */
[----:B--2---:R2:W-:Y:S01]  /*1a280*/  @!P0 STS.128 [R0+0x348d0], R8 ;  /* 0x0348d00800008388 */ /* 0x0045e20000000c00 */
[----:B------:R-:W-:Y:S06]  /*1a290*/  BAR.ARV 0x5, 0x180 ;  /* 0x0146000000007b1d */ /* 0x000fec0000002000 */
.L_x_636:
[----:B--2---:R-:W2:Y:S01]  /*1a2a0*/  LDL R0, [R1+0xc] ;  /* 0x00000c0001007983 */ /* 0x004ea20000100800 */
[----:B------:R-:W-:Y:S01]  /*1a2b0*/  ULDC UR4, c[0x0][0xc3c] ;  /* 0x00030f0000047ab9 */ /* 0x000fe20000000800 */
[----:B------:R-:W-:Y:S01]  /*1a2c0*/  IMAD.MOV.U32 R19, RZ, RZ, RZ ;  /* 0x000000ffff137224 */ /* 0x000fe200078e00ff */
[----:B--2---:R-:W-:Y:S02]  /*1a2d0*/  ISETP.GE.AND P0, PT, R0, UR4, PT ;  /* 0x0000000400007c0c */ /* 0x004fe4000bf06270 */
[----:B------:R-:W-:-:S05]  /*1a2e0*/  MOV R0, 0x1 ;  /* 0x0000000100007802 */ /* 0x000fca0000000f00 */
[----:B------:R2:W-:Y:S04]  /*1a2f0*/  STL [R1+0x1c], R0 ;  /* 0x00001c0001007387 */ /* 0x0005e80000100800 */
[----:B------:R2:W-:Y:S02]  /*1a300*/  STL [R1+0x64], RZ ;  /* 0x000064ff01007387 */ /* 0x0005e40000100800 */
[----:B------:R-:W-:Y:S05]  /*1a310*/  @P0 BRA `(.L_x_642) ;  /* 0x0000007000440947 */ /* 0x000fea0003800000 */
[----:B--2---:R-:W2:Y:S04]  /*1a320*/  LDL R0, [R1+0x88] ;  /* 0x0000880001007983 */ /* 0x004ea80000100800 */
[----:B------:R-:W3:Y:S01]  /*1a330*/  LDL.LU R4, [R1+0x10] ;  /* 0x0000100001047983 */ /* 0x000ee20000300800 */
[----:B------:R-:W4:Y:S01]  /*1a340*/  S2UR UR5, SR_CgaCtaId ;  /* 0x00000000000579c3 */ /* 0x000f220000008800 */
[----:B------:R-:W-:Y:S01]  /*1a350*/  LOP3.LUT R5, R6, 0x7f, RZ, 0xc0, !PT ;  /* 0x0000007f06057812 */ /* 0x000fe200078ec0ff */
[----:B------:R-:W-:Y:S01]  /*1a360*/  UMOV UR4, 0x400 ;  /* 0x0000040000047882 */ /* 0x000fe20000000000 */
[----:B------:R-:W-:Y:S01]  /*1a370*/  BSSY B8, `(.L_x_642) ;  /* 0x000070b000087945 */ /* 0x000fe20003800000 */
[----:B------:R-:W-:Y:S01]  /*1a380*/  MOV R19, RZ ;  /* 0x000000ff00137202 */ /* 0x000fe20000000f00 */
[----:B------:R-:W-:Y:S01]  /*1a390*/  ULDC.64 UR36, c[0x0][0x198] ;  /* 0x0000660000247ab9 */ /* 0x000fe20000000a00 */
[C---:B------:R-:W-:Y:S01]  /*1a3a0*/  ISETP.NE.AND P1, PT, R5.reuse, RZ, PT ;  /* 0x000000ff0500720c */ /* 0x040fe20003f25270 */
[----:B0-----:R-:W-:Y:S01]  /*1a3b0*/  IMAD.SHL.U32 R2, R5, 0x8, RZ ;  /* 0x0000000805027824 */ /* 0x001fe200078e00ff */
[----:B------:R-:W-:Y:S01]  /*1a3c0*/  ULDC UR39, c[0x0][0xc] ;  /* 0x0000030000277ab9 */ /* 0x000fe20000000800 */
[----:B----4-:R-:W-:-:S06]  /*1a3d0*/  ULEA UR4, UR5, UR4, 0x18 ;  /* 0x0000000405047291 */ /* 0x010fcc000f8ec03f */
[----:B------:R-:W-:Y:S01]  /*1a3e0*/  IMAD.U32 R18, RZ, RZ, UR4 ;  /* 0x00000004ff127e24 */ /* 0x000fe2000f8e00ff */
[----:B--2---:R-:W-:Y:S01]  /*1a3f0*/  R2UR UR6, R0 ;  /* 0x00000000000672ca */ /* 0x004fe200000e0000 */
[----:B------:R-:W-:Y:S01]  /*1a400*/  IMAD.SHL.U32 R0, R6, 0x8, RZ ;  /* 0x0000000806007824 */ /* 0x000fe200078e00ff */
[----:B---3--:R-:W-:-:S04]  /*1a410*/  LOP3.LUT R4, R4, 0xfffffffd, RZ, 0xc0, !PT ;  /* 0xfffffffd04047812 */ /* 0x008fc800078ec0ff */
[----:B------:R-:W-:Y:S02]  /*1a420*/  LOP3.LUT R3, R0, 0x1f8, RZ, 0xc0, !PT ;  /* 0x000001f800037812 */ /* 0x000fe400078ec0ff */
[----:B------:R-:W-:Y:S02]  /*1a430*/  @P1 LOP3.LUT R4, R4, 0x2, RZ, 0xfc, !PT ;  /* 0x0000000204041812 */ /* 0x000fe400078efcff */
[----:B------:R-:W-:Y:S02]  /*1a440*/  LOP3.LUT R3, R3, 0x38, R6, 0x78, !PT ;  /* 0x0000003803037812 */ /* 0x000fe400078e7806 */
[----:B------:R-:W-:Y:S01]  /*1a450*/  LOP3.LUT R4, R4, 0xfffffffe, RZ, 0xc0, !PT ;  /* 0xfffffffe04047812 */ /* 0x000fe200078ec0ff */
[----:B------:R-:W-:Y:S01]  /*1a460*/  ULOP3.LUT UR38, UR6, 0x2, URZ, 0xfc, !UPT ;  /* 0x0000000206267892 */ /* 0x000fe2000f8efc3f */
[----:B------:R-:W-:Y:S02]  /*1a470*/  LOP3.LUT R3, R3, 0x200, R2, 0xf8, !PT ;  /* 0x0000020003037812 */ /* 0x000fe400078ef802 */
[----:B------:R-:W-:-:S02]  /*1a480*/  LOP3.LUT P0, R2, R6, 0x1f, RZ, 0xc0, !PT ;  /* 0x0000001f06027812 */ /* 0x000fc4000780c0ff */
[----:B------:R-:W-:Y:S02]  /*1a490*/  SHF.L.U32 R6, R6, 0x4, RZ ;  /* 0x0000000406067819 */ /* 0x000fe400000006ff */
[----:B------:R-:W-:Y:S01]  /*1a4a0*/  LOP3.LUT R0, R0, 0x38, RZ, 0xc0, !PT ;  /* 0x0000003800007812 */ /* 0x000fe200078ec0ff */
[----:B------:R0:W-:Y:S08]  /*1a4b0*/  STL [R1+0x2c], R2 ;  /* 0x00002c0201007387 */ /* 0x0001f00000100800 */
[----:B------:R-:W-:-:S02]  /*1a4c0*/  @P0 LOP3.LUT R4, R4, 0x1, RZ, 0xfc, !PT ;  /* 0x0000000104040812 */ /* 0x000fc400078efcff */
[----:B------:R-:W-:Y:S02]  /*1a4d0*/  ISETP.NE.OR P0, PT, R5, RZ, !P0 ;  /* 0x000000ff0500720c */ /* 0x000fe40004705670 */
[----:B0-----:R-:W-:Y:S02]  /*1a4e0*/  SHF.R.U32.HI R2, RZ, 0x3, R5 ;  /* 0x00000003ff027819 */ /* 0x001fe40000011605 */
[----:B------:R-:W-:Y:S02]  /*1a4f0*/  LOP3.LUT R4, R4, 0xfffffff7, RZ, 0xc0, !PT ;  /* 0xfffffff704047812 */ /* 0x000fe400078ec0ff */
[----:B------:R-:W-:Y:S01]  /*1a500*/  LOP3.LUT R5, R2, 0x70, R6, 0xf8, !PT ;  /* 0x0000007002057812 */ /* 0x000fe200078ef806 */
[----:B------:R-:W-:Y:S02]  /*1a510*/  IMAD R2, R3, 0x2, R18 ;  /* 0x0000000203027824 */ /* 0x000fe400078e0212 */
[----:B------:R-:W-:-:S03]  /*1a520*/  IMAD.MOV.U32 R3, RZ, RZ, 0x1 ;  /* 0x00000001ff037424 */ /* 0x000fc600078e00ff */
[----:B------:R0:W-:Y:S01]  /*1a530*/  STL [R1+0x30], R2 ;  /* 0x0000300201007387 */ /* 0x0001e20000100800 */
[----:B------:R-:W-:-:S03]  /*1a540*/  @P0 LOP3.LUT R4, R4, 0x8, RZ, 0xfc, !PT ;  /* 0x0000000804040812 */ /* 0x000fc600078efcff */
[----:B------:R-:W-:Y:S04]  /*1a550*/  STL [R1+0x64], RZ ;  /* 0x000064ff01007387 */ /* 0x000fe80000100800 */
[----:B------:R-:W-:Y:S01]  /*1a560*/  STL [R1+0x10], R4 ;  /* 0x0000100401007387 */ /* 0x000fe20000100800 */
[----:B0-----:R-:W-:-:S05]  /*1a570*/  IMAD.MOV.U32 R2, RZ, RZ, 0x1 ;  /* 0x00000001ff027424 */ /* 0x001fca00078e00ff */
[----:B------:R0:W-:Y:S04]  /*1a580*/  STL [R1+0x24], R2 ;  /* 0x0000240201007387 */ /* 0x0001e80000100800 */
[----:B------:R2:W-:Y:S04]  /*1a590*/  STL [R1+0x14], RZ ;  /* 0x000014ff01007387 */ /* 0x0005e80000100800 */
[----:B------:R2:W-:Y:S01]  /*1a5a0*/  STL [R1+0x1c], R3 ;  /* 0x00001c0301007387 */ /* 0x0005e20000100800 */
[C---:B0-----:R-:W-:Y:S02]  /*1a5b0*/  LOP3.LUT R2, R0.reuse, 0x40, RZ, 0xfc, !PT ;  /* 0x0000004000027812 */ /* 0x041fe400078efcff */
[----:B------:R-:W-:-:S07]  /*1a5c0*/  LOP3.LUT R0, R0, 0x80, RZ, 0xfc, !PT ;  /* 0x0000008000007812 */ /* 0x000fce00078efcff */
.L_x_788:
[----:B------:R-:W3:Y:S01]  /*1a5d0*/  LDL R0, [R1+0xc] ;  /* 0x00000c0001007983 */ /* 0x000ee20000100800 */
[----:B--2---:R-:W3:Y:S01]  /*1a5e0*/  LDC.64 R2, c[0x0][0xc88] ;  /* 0x00032200ff027b82 */ /* 0x004ee20000000a00 */
[----:B------:R-:W-:Y:S05]  /*1a5f0*/  YIELD ;  /* 0x0000000000007946 */ /* 0x000fea0003800000 */
[----:B------:R-:W-:Y:S01]  /*1a600*/  ULDC.64 UR4, c[0x0][0xa28] ;  /* 0x00028a0000047ab9 */ /* 0x000fe20000000a00 */
[----:B------:R-:W-:Y:S01]  /*1a610*/  ULDC.64 UR10, c[0x0][0xa18] ;  /* 0x00028600000a7ab9 */ /* 0x000fe20000000a00 */
[----:B------:R-:W-:Y:S01]  /*1a620*/  ISETP.NE.U32.AND P0, PT, RZ, UR4, PT ;  /* 0x00000004ff007c0c */ /* 0x000fe2000bf05070 */
[----:B------:R-:W-:Y:S01]  /*1a630*/  ULDC.64 UR6, c[0x0][0xa08] ;  /* 0x0002820000067ab9 */ /* 0x000fe20000000a00 */
[----:B---3--:R-:W-:Y:S01]  /*1a640*/  IMAD.WIDE R2, R0, 0x4, R2 ;  /* 0x0000000400027825 */ /* 0x008fe200078e0202 */
[----:B------:R-:W-:Y:S01]  /*1a650*/  MOV R12, RZ ;  /* 0x000000ff000c7202 */ /* 0x000fe20000000f00 */
[----:B------:R-:W-:-:S03]  /*1a660*/  ULDC.64 UR8, c[0x0][0xa10] ;  /* 0x0002840000087ab9 */ /* 0x000fc60000000a00 */
[----:B------:R-:W2:Y:S01]  /*1a670*/  LDG.E R15, desc[UR56][R2.64] ;  /* 0x00000038020f7981 */ /* 0x000ea2000c1e1900 */
[----:B------:R-:W-:Y:S01]  /*1a680*/  ISETP.NE.AND.EX P0, PT, RZ, UR5, PT, P0 ;  /* 0x00000005ff007c0c */ /* 0x000fe2000bf05300 */
[----:B------:R-:W-:Y:S01]  /*1a690*/  IMAD.MOV.U32 R0, RZ, RZ, RZ ;  /* 0x000000ffff007224 */ /* 0x000fe200078e00ff */
[----:B------:R-:W-:-:S04]  /*1a6a0*/  ISETP.NE.U32.AND P3, PT, RZ, UR10, PT ;  /* 0x0000000aff007c0c */ /* 0x000fc8000bf65070 */
[----:B------:R-:W-:Y:S02]  /*1a6b0*/  ISETP.NE.AND.EX P3, PT, RZ, UR11, PT, P3 ;  /* 0x0000000bff007c0c */ /* 0x000fe4000bf65330 */
[----:B012---:R-:W-:Y:S01]  /*1a6c0*/  SHF.R.S32.HI R4, RZ, 0x1f, R15 ;  /* 0x0000001fff047819 */ /* 0x007fe2000001140f */
[----:B------:R-:W-:-:S04]  /*1a6d0*/  IMAD.SHL.U32 R14, R15, 0x4, RZ ;  /* 0x000000040f0e7824 */ /* 0x000fc800078e00ff */
[C---:B------:R-:W-:Y:S01]  /*1a6e0*/  @P0 LEA R2, P1, R15.reuse, UR4, 0x2 ;  /* 0x000000040f020c11 */ /* 0x040fe2000f8210ff */
[----:B------:R-:W-:Y:S01]  /*1a6f0*/  STL [R1+0x38], R15 ;  /* 0x0000380f01007387 */ /* 0x000fe20000100800 */
[C-C-:B------:R-:W-:Y:S02]  /*1a700*/  SHF.L.U64.HI R13, R15.reuse, 0x2, R4.reuse ;  /* 0x000000020f0d7819 */ /* 0x140fe40000010204 */
[----:B------:R-:W-:Y:S01]  /*1a710*/  @P0 LEA.HI.X R3, R15, UR5, R4, 0x2, P1 ;  /* 0x000000050f030c11 */ /* 0x000fe200088f1404 */
[----:B------:R-:W-:Y:S01]  /*1a720*/  ULDC.64 UR4, c[0x0][0xa00] ;  /* 0x0002800000047ab9 */ /* 0x000fe20000000a00 */
[C---:B-1----:R-:W-:Y:S01]  /*1a730*/  @P3 IADD3 R8, P1, R14.reuse, UR10, RZ ;  /* 0x0000000a0e083c10 */ /* 0x042fe2000ff3e0ff */
[----:B------:R0:W-:Y:S03]  /*1a740*/  STL [R1+0x58], R4 ;  /* 0x0000580401007387 */ /* 0x0001e60000100800 */
[----:B------:R-:W-:Y:S01]  /*1a750*/  @P3 IADD3.X R9, R13, UR11, RZ, P1, !PT ;  /* 0x0000000b0d093c10 */ /* 0x000fe20008ffe4ff */
[----:B------:R1:W5:Y:S01]  /*1a760*/  @P0 LDG.E R0, desc[UR56][R2.64] ;  /* 0x0000003802000981 */ /* 0x000362000c1e1900 */
[----:B------:R-:W-:-:S02]  /*1a770*/  IADD3 R6, P1, R14, UR6, RZ ;  /* 0x000000060e067c10 */ /* 0x000fc4000ff3e0ff */
[----:B------:R-:W-:Y:S02]  /*1a780*/  CS2R R10, SRZ ;  /* 0x00000000000a7805 */ /* 0x000fe4000001ff00 */
[----:B------:R-:W-:Y:S01]  /*1a790*/  ISETP.NE.U32.AND P2, PT, RZ, UR6, PT ;  /* 0x00000006ff007c0c */ /* 0x000fe2000bf45070 */
[----:B------:R-:W-:Y:S01]  /*1a7a0*/  STL [R1+0x28], R14 ;  /* 0x0000280e01007387 */ /* 0x000fe20000100800 */
[----:B------:R-:W-:Y:S02]  /*1a7b0*/  IADD3.X R7, R13, UR7, RZ, P1, !PT ;  /* 0x000000070d077c10 */ /* 0x000fe40008ffe4ff */
[----:B------:R-:W-:Y:S01]  /*1a7c0*/  ISETP.NE.U32.AND P1, PT, RZ, UR4, PT ;  /* 0x00000004ff007c0c */ /* 0x000fe2000bf25070 */
[----:B------:R-:W-:Y:S01]  /*1a7d0*/  STL [R1+0x3c], R13 ;  /* 0x00003c0d01007387 */ /* 0x000fe20000100800 */
[----:B------:R-:W-:Y:S02]  /*1a7e0*/  ISETP.NE.AND.EX P2, PT, RZ, UR7, PT, P2 ;  /* 0x00000007ff007c0c */ /* 0x000fe4000bf45320 */
[----:B------:R-:W-:-:S02]  /*1a7f0*/  ISETP.NE.AND.EX P1, PT, RZ, UR5, PT, P1 ;  /* 0x00000005ff007c0c */ /* 0x000fc4000bf25310 */
[----:B-1----:R-:W-:-:S04]  /*1a800*/  IADD3 R2, P0, R14, UR4, RZ ;  /* 0x000000040e027c10 */ /* 0x002fc8000ff1e0ff */
[----:B------:R-:W-:Y:S01]  /*1a810*/  IADD3.X R3, R13, UR5, RZ, P0, !PT ;  /* 0x000000050d037c10 */ /* 0x000fe200087fe4ff */
[----:B------:R-:W-:Y:S01]  /*1a820*/  ULDC UR4, c[0x0][0x288] ;  /* 0x0000a20000047ab9 */ /* 0x000fe20000000800 */
[----:B0-----:R-:W-:-:S03]  /*1a830*/  IADD3 R4, P0, R14, UR8, RZ ;  /* 0x000000080e047c10 */ /* 0x001fc6000ff1e0ff */
[----:B------:R-:W5:Y:S01]  /*1a840*/  @P2 LDG.E R11, desc[UR56][R6.64] ;  /* 0x00000038060b2981 */ /* 0x000f62000c1e1900 */
[----:B------:R-:W-:Y:S02]  /*1a850*/  IADD3.X R5, R13, UR9, RZ, P0, !PT ;  /* 0x000000090d057c10 */ /* 0x000fe400087fe4ff */
[----:B------:R-:W-:Y:S01]  /*1a860*/  ISETP.NE.U32.AND P0, PT, RZ, UR8, PT ;  /* 0x00000008ff007c0c */ /* 0x000fe2000bf05070 */
[----:B------:R-:W2:Y:S03]  /*1a870*/  @P1 LDG.E R12, desc[UR56][R2.64] ;  /* 0x00000038020c1981 */ /* 0x000ea6000c1e1900 */
[----:B------:R-:W-:-:S13]  /*1a880*/  ISETP.NE.AND.EX P0, PT, RZ, UR9, PT, P0 ;  /* 0x00000009ff007c0c */ /* 0x000fda000bf05300 */
[----:B------:R-:W5:Y:S04]  /*1a890*/  @P0 LDG.E R10, desc[UR56][R4.64] ;  /* 0x00000038040a0981 */ /* 0x000f68000c1e1900 */
[----:B--2---:R0:W-:Y:S02]  /*1a8a0*/  STL [R1+0x4c], R12 ;  /* 0x00004c0c01007387 */ /* 0x0041e40000100800 */
[----:B0-----:R-:W-:Y:S01]  /*1a8b0*/  IMAD.U32 R12, RZ, RZ, UR4 ;  /* 0x00000004ff0c7e24 */ /* 0x001fe2000f8e00ff */
[----:B------:R-:W-:-:S05]  /*1a8c0*/  ULDC.64 UR4, c[0x0][0x418] ;  /* 0x0001060000047ab9 */ /* 0x000fca0000000a00 */
[----:B------:R0:W2:Y:S01]  /*1a8d0*/  @P3 LDG.E R12, desc[UR56][R8.64] ;  /* 0x00000038080c3981 */ /* 0x0000a2000c1e1900 */
[----:B------:R-:W-:-:S03]  /*1a8e0*/  UISETP.NE.U32.AND UP0, UPT, UR4, URZ, UPT ;  /* 0x0000003f0400728c */ /* 0x000fc6000bf05070 */
[----:B------:R-:W-:Y:S01]  /*1a8f0*/  ULDC UR4, c[0x0][0x424] ;  /* 0x0001090000047ab9 */ /* 0x000fe20000000800 */
[----:B------:R-:W-:-:S03]  /*1a900*/  UISETP.NE.AND.EX UP0, UPT, UR5, URZ, UPT, UP0 ;  /* 0x0000003f0500728c */ /* 0x000fc6000bf05300 */
[----:B------:R-:W-:Y:S01]  /*1a910*/  ULDC UR5, c[0x0][0x2f0] ;  /* 0x0000bc0000057ab9 */ /* 0x000fe20000000800 */
[----:B------:R-:W-:-:S04]  /*1a920*/  USEL UR4, UR4, 0x1, UP0 ;  /* 0x0000000104047887 */ /* 0x000fc80008000000 */
[----:B------:R-:W-:-:S03]  /*1a930*/  UIMAD UR4, UR4, UR5, URZ ;  /* 0x00000005040472a4 */ /* 0x000fc6000f8e023f */
[----:B------:R-:W-:Y:S02]  /*1a940*/  ULDC UR5, c[0x0][0x348] ;  /* 0x0000d20000057ab9 */ /* 0x000fe40000000800 */
[----:B0-----:R-:W-:Y:S02]  /*1a950*/  IMAD.U32 R9, RZ, RZ, UR5 ;  /* 0x00000005ff097e24 */ /* 0x001fe4000f8e00ff */
[----:B------:R-:W-:Y:S01]  /*1a960*/  IMAD.U32 R8, RZ, RZ, UR4 ;  /* 0x00000004ff087e24 */ /* 0x000fe2000f8e00ff */
[----:B--2---:R0:W-:Y:S01]  /*1a970*/  STL [R1+0x5c], R12 ;  /* 0x00005c0c01007387 */ /* 0x0041e20000100800 */
[----:B------:R-:W-:Y:S05]  /*1a980*/  @P3 BRA `(.L_x_643) ;  /* 0x0000000000143947 */ /* 0x000fea0003800000 */
[----:B------:R-:W-:Y:S05]  /*1a990*/  @!P1 BRA `(.L_x_643) ;  /* 0x0000000000109947 */ /* 0x000fea0003800000 */
[----:B0-----:R-:W2:Y:S04]  /*1a9a0*/  LDG.E R12, desc[UR56][R2.64] ;  /* 0x00000038020c7981 */ /* 0x001ea8000c1e1900 */
[----:B------:R-:W2:Y:S02]  /*1a9b0*/  LDG.E R2, desc[UR56][R2.64+0x4] ;  /* 0x0000043802027981 */ /* 0x000ea4000c1e1900 */
[----:B--2---:R-:W-:-:S05]  /*1a9c0*/  IADD3 R2, -R12, R2, RZ ;  /* 0x000000020c027210 */ /* 0x004fca0007ffe1ff */
[----:B------:R1:W-:Y:S02]  /*1a9d0*/  STL [R1+0x5c], R2 ;  /* 0x00005c0201007387 */ /* 0x0003e40000100800 */
.L_x_643:
[----:B------:R-:W2:Y:S01]  /*1a9e0*/  LDL.LU R3, [R1+0x8] ;  /* 0x0000080001037983 */ /* 0x000ea20000300800 */
[----:B0-----:R-:W-:Y:S01]  /*1a9f0*/  IMAD.MOV.U32 R12, RZ, RZ, R15 ;  /* 0x000000ffff0c7224 */ /* 0x001fe200078e000f */
[----:B------:R-:W-:Y:S02]  /*1aa00*/  ULDC.64 UR4, c[0x0][0xa20] ;  /* 0x0002880000047ab9 */ /* 0x000fe40000000a00 */
[----:B------:R-:W-:Y:S02]  /*1aa10*/  ISETP.NE.U32.AND P1, PT, RZ, UR4, PT ;  /* 0x00000004ff007c0c */ /* 0x000fe4000bf25070 */
[----:B------:R0:W-:Y:S02]  /*1aa20*/  STL [R1+0x18], R12 ;  /* 0x0000180c01007387 */ /* 0x0001e40000100800 */
[----:B------:R-:W-:Y:S02]  /*1aa30*/  ISETP.NE.AND.EX P1, PT, RZ, UR5, PT, P1 ;  /* 0x00000005ff007c0c */ /* 0x000fe4000bf25310 */
[----:B--2---:R-:W-:-:S02]  /*1aa40*/  LOP3.LUT R17, R3, 0xff000000, RZ, 0xc0, !PT ;  /* 0xff00000003117812 */ /* 0x004fc400078ec0ff */
[C---:B-1----:R-:W-:Y:S02]  /*1aa50*/  LOP3.LUT R2, R3.reuse, 0xff0000, RZ, 0xc0, !PT ;  /* 0x00ff000003027812 */ /* 0x042fe400078ec0ff */
[----:B------:R-:W-:Y:S02]  /*1aa60*/  SHF.R.U32.HI R17, RZ, 0x8, R17 ;  /* 0x00000008ff117819 */ /* 0x000fe40000011611 */
[----:B------:R-:W-:Y:S02]  /*1aa70*/  LOP3.LUT R16, R3, 0xffff, RZ, 0xc0, !PT ;  /* 0x0000ffff03107812 */ /* 0x000fe400078ec0ff */
[----:B------:R-:W-:Y:S01]  /*1aa80*/  LEA.HI R17, R2, R17, RZ, 0x10 ;  /* 0x0000001102117211 */ /* 0x000fe200078f80ff */
[----:B-----5:R-:W-:-:S05]  /*1aa90*/  IMAD.IADD R2, R11, 0x1, R0 ;  /* 0x000000010b027824 */ /* 0x020fca00078e0200 */
[----:B------:R0:W-:Y:S01]  /*1aaa0*/  STL [R1+0x20], R2 ;  /* 0x0000200201007387 */ /* 0x0001e20000100800 */
[----:B------:R-:W-:Y:S05]  /*1aab0*/  @!P1 BRA `(.L_x_644) ;  /* 0x0000000000109947 */ /* 0x000fea0003800000 */
[----:B0-----:R-:W-:-:S04]  /*1aac0*/  IADD3 R2, P1, R14, UR4, RZ ;  /* 0x000000040e027c10 */ /* 0x001fc8000ff3e0ff */
[----:B------:R-:W-:-:S05]  /*1aad0*/  IADD3.X R3, R13, UR5, RZ, P1, !PT ;  /* 0x000000050d037c10 */ /* 0x000fca0008ffe4ff */
[----:B------:R0:W5:Y:S01]  /*1aae0*/  LDG.E R8, desc[UR56][R2.64] ;  /* 0x0000003802087981 */ /* 0x000162000c1e1900 */
[----:B------:R-:W-:Y:S05]  /*1aaf0*/  BRA `(.L_x_645) ;  /* 0x0000000000107947 */ /* 0x000fea0003800000 */
.L_x_644:
[----:B------:R-:W-:Y:S05]  /*1ab00*/  @!P2 BRA `(.L_x_645) ;  /* 0x00000000000ca947 */ /* 0x000fea0003800000 */
[----:B------:R-:W2:Y:S04]  /*1ab10*/  LDG.E R8, desc[UR56][R6.64] ;  /* 0x0000003806087981 */ /* 0x000ea8000c1e1900 */
[----:B------:R-:W2:Y:S02]  /*1ab20*/  LDG.E R6, desc[UR56][R6.64+0x4] ;  /* 0x0000043806067981 */ /* 0x000ea4000c1e1900 */
[----:B--2---:R-:W-:-:S07]  /*1ab30*/  IMAD.IADD R8, R6, 0x1, -R8 ;  /* 0x0000000106087824 */ /* 0x004fce00078e0a08 */
.L_x_645:
[----:B-----5:R-:W-:Y:S01]  /*1ab40*/  IADD3 R6, -R0, R8, RZ ;  /* 0x0000000800067210 */ /* 0x020fe20007ffe1ff */
[----:B0-----:R-:W2:Y:S04]  /*1ab50*/  LDL.LU R3, [R1+0x10] ;  /* 0x0000100001037983 */ /* 0x001ea80000300800 */
[----:B------:R-:W3:Y:S04]  /*1ab60*/  @P0 LDG.E R0, desc[UR56][R4.64] ;  /* 0x0000003804000981 */ /* 0x000ee8000c1e1900 */
[----:B------:R-:W3:Y:S01]  /*1ab70*/  @P0 LDG.E R4, desc[UR56][R4.64+0x4] ;  /* 0x0000043804040981 */ /* 0x000ee2000c1e1900 */
[----:B------:R-:W-:Y:S01]  /*1ab80*/  LOP3.LUT R13, R17, 0xff, RZ, 0xc0, !PT ;  /* 0x000000ff110d7812 */ /* 0x000fe200078ec0ff */
[----:B------:R-:W-:Y:S01]  /*1ab90*/  BSSY B0, `(.L_x_646) ;  /* 0x000002d000007945 */ /* 0x000fe20003800000 */
[----:B------:R-:W-:-:S03]  /*1aba0*/  SHF.R.U32.HI R17, RZ, 0x10, R17 ;  /* 0x00000010ff117819 */ /* 0x000fc60000011611 */
[----:B------:R0:W-:Y:S01]  /*1abb0*/  STL [R1+0x60], R13 ;  /* 0x0000600d01007387 */ /* 0x0001e20000100800 */
[----:B--2---:R-:W-:Y:S01]  /*1abc0*/  LOP3.LUT R3, R3, 0xfffffffb, RZ, 0xc0, !PT ;  /* 0xfffffffb03037812 */ /* 0x004fe200078ec0ff */
[----:B---3--:R-:W-:-:S04]  /*1abd0*/  @P0 IMAD.IADD R9, R4, 0x1, -R0 ;  /* 0x0000000104090824 */ /* 0x008fc800078e0a00 */
[----:B------:R-:W-:-:S04]  /*1abe0*/  IMAD.IADD R2, R6, 0x1, R9 ;  /* 0x0000000106027824 */ /* 0x000fc800078e0209 */
[C---:B------:R-:W-:Y:S01]  /*1abf0*/  VIADD R0, R2.reuse, 0x7f ;  /* 0x0000007f02007836 */ /* 0x040fe20000000000 */
[----:B------:R-:W-:-:S04]  /*1ac00*/  ISETP.GE.AND P1, PT, R2, 0x1, PT ;  /* 0x000000010200780c */ /* 0x000fc80003f26270 */
[----:B------:R-:W-:-:S04]  /*1ac10*/  SHF.R.S32.HI R2, RZ, 0x1f, R0 ;  /* 0x0000001fff027819 */ /* 0x000fc80000011400 */
[----:B------:R-:W-:Y:S02]  /*1ac20*/  LEA.HI R2, R2, R0, RZ, 0x7 ;  /* 0x0000000002027211 */ /* 0x000fe400078f38ff */
[----:B------:R-:W-:Y:S02]  /*1ac30*/  MOV R0, RZ ;  /* 0x000000ff00007202 */ /* 0x000fe40000000f00 */
[----:B------:R-:W-:Y:S02]  /*1ac40*/  SHF.R.S32.HI R11, RZ, 0x7, R2 ;  /* 0x00000007ff0b7819 */ /* 0x000fe40000011402 */
[----:B------:R-:W-:-:S05]  /*1ac50*/  @P1 LOP3.LUT R3, R3, 0x4, RZ, 0xfc, !PT ;  /* 0x0000000403031812 */ /* 0x000fca00078efcff */
[----:B------:R0:W-:Y:S04]  /*1ac60*/  STL [R1+0x10], R3 ;  /* 0x0000100301007387 */ /* 0x0001e80000100800 */
[----:B------:R0:W-:Y:S01]  /*1ac70*/  STL [R1+0x40], R11 ;  /* 0x0000400b01007387 */ /* 0x0001e20000100800 */
[----:B------:R-:W-:Y:S05]  /*1ac80*/  @!P1 BRA `(.L_x_647) ;  /* 0x0000000000749947 */ /* 0x000fea0003800000 */
[----:B------:R-:W-:Y:S01]  /*1ac90*/  ISETP.NE.AND P1, PT, R17, RZ, PT ;  /* 0x000000ff1100720c */ /* 0x000fe20003f25270 */
[----:B------:R-:W-:-:S03]  /*1aca0*/  ULDC UR4, c[0x0][0x9f0] ;  /* 0x00027c0000047ab9 */ /* 0x000fc60000000800 */
[----:B------:R-:W-:-:S04]  /*1acb0*/  SEL R2, R17, UR4, P1 ;  /* 0x0000000411027c07 */ /* 0x000fc80008800000 */
[----:B0-----:R-:W-:-:S04]  /*1acc0*/  IABS R3, R2 ;  /* 0x0000000200037213 */ /* 0x001fc80000000000 */
[----:B------:R-:W0:Y:S08]  /*1acd0*/  I2F.RP R4, R3 ;  /* 0x0000000300047306 */ /* 0x000e300000209400 */
[----:B0-----:R-:W0:Y:S02]  /*1ace0*/  MUFU.RCP R4, R4 ;  /* 0x0000000400047308 */ /* 0x001e240000001000 */
[----:B0-----:R-:W-:-:S06]  /*1acf0*/  VIADD R4, R4, 0xffffffe ;  /* 0x0ffffffe04047836 */ /* 0x001fcc0000000000 */
[----:B------:R0:W1:Y:S02]  /*1ad00*/  F2I.FTZ.U32.TRUNC.NTZ R5, R4 ;  /* 0x0000000400057305 */ /* 0x000064000021f000 */
[----:B0-----:R-:W-:Y:S02]  /*1ad10*/  IMAD.MOV.U32 R4, RZ, RZ, RZ ;  /* 0x000000ffff047224 */ /* 0x001fe400078e00ff */
[----:B-1----:R-:W-:-:S04]  /*1ad20*/  IMAD.MOV R0, RZ, RZ, -R5 ;  /* 0x000000ffff007224 */ /* 0x002fc800078e0a05 */
[----:B------:R-:W-:-:S04]  /*1ad30*/  IMAD R0, R0, R3, RZ ;  /* 0x0000000300007224 */ /* 0x000fc800078e02ff */
[----:B------:R-:W-:Y:S01]  /*1ad40*/  IMAD.HI.U32 R8, R5, R0, R4 ;  /* 0x0000000005087227 */ /* 0x000fe200078e0004 */
[----:B------:R-:W-:Y:S02]  /*1ad50*/  IABS R0, R2 ;  /* 0x0000000200007213 */ /* 0x000fe40000000000 */
[----:B------:R-:W-:Y:S02]  /*1ad60*/  IADD3 R5, R2, -0x1, R11 ;  /* 0xffffffff02057810 */ /* 0x000fe40007ffe00b */
[----:B------:R-:W-:Y:S02]  /*1ad70*/  IADD3 R0, RZ, -R0, RZ ;  /* 0x80000000ff007210 */ /* 0x000fe40007ffe0ff */
[----:B------:R-:W-:Y:S02]  /*1ad80*/  IABS R4, R5 ;  /* 0x0000000500047213 */ /* 0x000fe40000000000 */
[----:B------:R-:W-:Y:S01]  /*1ad90*/  LOP3.LUT R5, R5, R2, RZ, 0x3c, !PT ;  /* 0x0000000205057212 */ /* 0x000fe200078e3cff */
[----:B------:R-:W-:-:S02]  /*1ada0*/  IMAD.MOV.U32 R7, RZ, RZ, R0 ;  /* 0x000000ffff077224 */ /* 0x000fc400078e0000 */
[----:B------:R-:W-:-:S04]  /*1adb0*/  IMAD.HI.U32 R0, R8, R4, RZ ;  /* 0x0000000408007227 */ /* 0x000fc800078e00ff */
[----:B------:R-:W-:-:S05]  /*1adc0*/  IMAD R4, R0, R7, R4 ;  /* 0x0000000700047224 */ /* 0x000fca00078e0204 */
[----:B------:R-:W-:-:S13]  /*1add0*/  ISETP.GT.U32.AND P1, PT, R3, R4, PT ;  /* 0x000000040300720c */ /* 0x000fda0003f24070 */
[----:B------:R-:W-:Y:S02]  /*1ade0*/  @!P1 IMAD.IADD R4, R4, 0x1, -R3 ;  /* 0x0000000104049824 */ /* 0x000fe400078e0a03 */
[----:B------:R-:W-:-:S03]  /*1adf0*/  @!P1 VIADD R0, R0, 0x1 ;  /* 0x0000000100009836 */ /* 0x000fc60000000000 */
[----:B------:R-:W-:-:S13]  /*1ae00*/  ISETP.GE.U32.AND P1, PT, R4, R3, PT ;  /* 0x000000030400720c */ /* 0x000fda0003f26070 */
[----:B------:R-:W-:Y:S02]  /*1ae10*/  @P1 IADD3 R0, R0, 0x1, RZ ;  /* 0x0000000100001810 */ /* 0x000fe40007ffe0ff */
[----:B------:R-:W-:-:S13]  /*1ae20*/  ISETP.GE.AND P1, PT, R5, RZ, PT ;  /* 0x000000ff0500720c */ /* 0x000fda0003f26270 */
[----:B------:R-:W-:Y:S01]  /*1ae30*/  @!P1 IMAD.MOV R0, RZ, RZ, -R0 ;  /* 0x000000ffff009224 */ /* 0x000fe200078e0a00 */
[----:B------:R-:W-:-:S13]  /*1ae40*/  ISETP.NE.AND P1, PT, R2, RZ, PT ;  /* 0x000000ff0200720c */ /* 0x000fda0003f25270 */
[----:B------:R-:W-:-:S07]  /*1ae50*/  @!P1 LOP3.LUT R0, RZ, R2, RZ, 0x33, !PT ;  /* 0x00000002ff009212 */ /* 0x000fce00078e33ff */
.L_x_647:
[----:B------:R-:W-:Y:S05]  /*1ae60*/  BSYNC B0 ;  /* 0x0000000000007941 */ /* 0x000fea0003800000 */
.L_x_646:
[----:B------:R-:W-:Y:S01]  /*1ae70*/  IMAD R2, R13, R0, RZ ;  /* 0x000000000d027224 */ /* 0x000fe200078e02ff */
[----:B------:R-:W-:Y:S01]  /*1ae80*/  BSSY B0, `(.L_x_648) ;  /* 0x0000142000007945 */ /* 0x000fe20003800000 */
[----:B------:R-:W-:-:S03]  /*1ae90*/  PLOP3.LUT P5, PT, PT, PT, PT, 0x80, 0x0 ;  /* 0x000000000000781c */ /* 0x000fc60003faf070 */
[C---:B------:R-:W-:Y:S01]  /*1aea0*/  VIADDMNMX R0, R2.reuse, R0, R11, PT ;  /* 0x0000000002007246 */ /* 0x040fe2000380010b */
[----:B------:R-:W-:-:S04]  /*1aeb0*/  IMAD R2, R2, 0x80, -R6 ;  /* 0x0000008002027824 */ /* 0x000fc800078e0a06 */
[----:B------:R-:W-:Y:S01]  /*1aec0*/  IMAD R6, R0, 0x80, -R6 ;  /* 0x0000008000067824 */ /* 0x000fe200078e0a06 */
[----:B------:R-:W-:-:S04]  /*1aed0*/  VIMNMX R2, RZ, R2, !PT ;  /* 0x00000002ff027248 */ /* 0x000fc80007fe0100 */
[----:B------:R-:W-:-:S04]  /*1aee0*/  VIMNMX R9, R6, R9, PT ;  /* 0x0000000906097248 */ /* 0x000fc80003fe0100 */
[----:B------:R-:W-:-:S13]  /*1aef0*/  ISETP.GT.AND P1, PT, R9, R2, PT ;  /* 0x000000020900720c */ /* 0x000fda0003f24270 */
[----:B------:R-:W-:Y:S02]  /*1af00*/  @P1 IADD3 R0, R9, 0x7f, RZ ;  /* 0x0000007f09001810 */ /* 0x000fe40007ffe0ff */
[----:B------:R-:W-:Y:S02]  /*1af10*/  SHF.R.U32.HI R9, RZ, 0x7, R2 ;  /* 0x00000007ff097819 */ /* 0x000fe40000011602 */
[----:B------:R-:W-:-:S03]  /*1af20*/  @P1 SHF.R.S32.HI R2, RZ, 0x1f, R0 ;  /* 0x0000001fff021819 */ /* 0x000fc60000011400 */
[----:B------:R-:W-:Y:S01]  /*1af30*/  IMAD.MOV.U32 R6, RZ, RZ, R9 ;  /* 0x000000ffff067224 */ /* 0x000fe200078e0009 */
[----:B------:R-:W-:-:S04]  /*1af40*/  @P1 LEA.HI R0, R2, R0, RZ, 0x7 ;  /* 0x0000000002001211 */ /* 0x000fc800078f38ff */
[----:B------:R-:W-:-:S04]  /*1af50*/  @P1 SHF.R.S32.HI R6, RZ, 0x7, R0 ;  /* 0x00000007ff061819 */ /* 0x000fc80000011400 */
[----:B------:R-:W-:-:S13]  /*1af60*/  ISETP.GT.AND P1, PT, R6, R9, PT ;  /* 0x000000090600720c */ /* 0x000fda0003f24270 */
[----:B------:R-:W-:Y:S05]  /*1af70*/  @!P1 BRA `(.L_x_649) ;  /* 0x0000001000c89947 */ /* 0x000fea0003800000 */
[----:B------:R-:W-:Y:S01]  /*1af80*/  UMOV UR4, 0xffffffff ;  /* 0xffffffff00047882 */ /* 0x000fe20000000000 */
[----:B------:R-:W-:Y:S02]  /*1af90*/  SEL R0, R12, RZ, !P0 ;  /* 0x000000ff0c007207 */ /* 0x000fe40004000000 */
[----:B------:R-:W-:Y:S05]  /*1afa0*/  BRA.DIV UR4, `(.L_x_650) ;  /* 0x0000006e04c07947 */ /* 0x000fea000b800000 */
[----:B------:R-:W1:Y:S02]  /*1afb0*/  S2R R2, SR_TID.X ;  /* 0x0000000000027919 */ /* 0x000e640000002100 */
[----:B-1----:R-:W-:-:S04]  /*1afc0*/  SHF.R.U32.HI R2, RZ, 0x5, R2 ;  /* 0x00000005ff027819 */ /* 0x002fc80000011602 */
[----:B------:R-:W-:-:S05]  /*1afd0*/  LOP3.LUT R2, R2, 0x3, RZ, 0xc0, !PT ;  /* 0x0000000302027812 */ /* 0x000fca00078ec0ff */
[----:B------:R1:W2:Y:S02]  /*1afe0*/  SHFL.IDX PT, R14, R2, RZ, 0x1f ;  /* 0x00001fff020e7589 */ /* 0x0002a400000e0000 */
.L_x_819:
[----:B--2---:R-:W-:Y:S02]  /*1aff0*/  ISETP.NE.AND P0, PT, R14, RZ, PT ;  /* 0x000000ff0e00720c */ /* 0x004fe40003f05270 */
[----:B------:R-:W-:-:S11]  /*1b000*/  PLOP3.LUT P2, PT, PT, PT, PT, 0x8, 0x0 ;  /* 0x000000000000781c */ /* 0x000fd60003f4e170 */
[----:B------:R-:W-:Y:S05]  /*1b010*/  @P0 BRA `(.L_x_651) ;  /* 0x00000000000c0947 */ /* 0x000fea0003800000 */
[----:B------:R-:W-:-:S03]  /*1b020*/  UMOV UR4, 0xffffffff ;  /* 0xffffffff00047882 */ /* 0x000fc60000000000 */
[----:B------:R-:W-:Y:S05]  /*1b030*/  BRA.DIV UR4, `(.L_x_652) ;  /* 0x0000006e04d07947 */ /* 0x000fea000b800000 */
[----:B------:R-:W-:-:S13]  /*1b040*/  ELECT P2, URZ, PT ;  /* 0x00000000003f782f */ /* 0x000fda0003840000 */
.L_x_651:
[----:B-1----:R-:W2:Y:S01]  /*1b050*/  LDL R2, [R1+0x64] ;  /* 0x0000640001027983 */ /* 0x002ea20000100800 */
[----:B------:R-:W-:Y:S01]  /*1b060*/  BSSY B1, `(.L_x_653) ;  /* 0x0000008000017945 */ /* 0x000fe20003800000 */
[----:B--2---:R-:W-:-:S05]  /*1b070*/  VIADD R2, R2, 0x1 ;  /* 0x0000000102027836 */ /* 0x004fca0000000000 */
[----:B0-----:R-:W-:-:S04]  /*1b080*/  LEA.HI R3, R2, R2, RZ, 0x1 ;  /* 0x0000000202037211 */ /* 0x001fc800078f08ff */
[----:B------:R-:W-:-:S04]  /*1b090*/  LOP3.LUT R3, R3, 0xfffffffe, RZ, 0xc0, !PT ;  /* 0xfffffffe03037812 */ /* 0x000fc800078ec0ff */
[----:B------:R-:W-:-:S04]  /*1b0a0*/  IADD3 R2, R2, -R3, RZ ;  /* 0x8000000302027210 */ /* 0x000fc80007ffe0ff */
[----:B------:R-:W-:-:S04]  /*1b0b0*/  SHF.L.U32 R2, R2, 0x1f, RZ ;  /* 0x0000001f02027819 */ /* 0x000fc800000006ff */
[----:B------:R-:W0:Y:S02]  /*1b0c0*/  SYNCS.PHASECHK.TRANS64.TRYWAIT P0, [R18+URZ+0x34820], R2 ;  /* 0x03482002120075a7 */ /* 0x000e24000800017f */
[----:B0-----:R-:W-:Y:S05]  /*1b0d0*/  @!P0 BRA `(.L_x_654) ;  /* 0x0000006c00cc8947 */ /* 0x001fea0003800000 */
.L_x_822:
[----:B------:R-:W-:Y:S05]  /*1b0e0*/  BSYNC B1 ;  /* 0x0000000000017941 */ /* 0x000fea0003800000 */
.L_x_653:
[----:B------:R-:W-:Y:S04]  /*1b0f0*/  BSSY B1, `(.L_x_655) ;  /* 0x0000082000017945 */ /* 0x000fe80003800000 */
[----:B------:R-:W-:Y:S05]  /*1b100*/  @!P2 BRA `(.L_x_656) ;  /* 0x000000080000a947 */ /* 0x000fea0003800000 */
[----:B------:R-:W2:Y:S04]  /*1b110*/  LDL R5, [R1+0x14] ;  /* 0x0000140001057983 */ /* 0x000ea80000100800 */
[----:B------:R-:W3:Y:S01]  /*1b120*/  LDL R4, [R1+0x24] ;  /* 0x0000240001047983 */ /* 0x000ee20000100800 */
[----:B------:R-:W-:Y:S01]  /*1b130*/  BSSY B2, `(.L_x_657) ;  /* 0x0000008000027945 */ /* 0x000fe20003800000 */
[----:B------:R-:W1:Y:S02]  /*1b140*/  S2R R3, SR_TID.X ;  /* 0x0000000000037919 */ /* 0x000e640000002100 */
[----:B-1----:R-:W-:-:S04]  /*1b150*/  LOP3.LUT R3, R3, 0x7f, RZ, 0xc0, !PT ;  /* 0x0000007f03037812 */ /* 0x002fc800078ec0ff */
[----:B------:R-:W-:Y:S01]  /*1b160*/  ISETP.NE.AND P4, PT, R3, RZ, PT ;  /* 0x000000ff0300720c */ /* 0x000fe20003f85270 */
[----:B--2---:R-:W-:Y:S01]  /*1b170*/  IMAD R5, R5, 0x8, R18 ;  /* 0x0000000805057824 */ /* 0x004fe200078e0212 */
[----:B---3--:R-:W-:-:S04]  /*1b180*/  SHF.L.U32 R8, R4, 0x1f, RZ ;  /* 0x0000001f04087819 */ /* 0x008fc800000006ff */
[----:B------:R-:W1:Y:S02]  /*1b190*/  SYNCS.PHASECHK.TRANS64.TRYWAIT P0, [R5+URZ+0x348a0], R8 ;  /* 0x0348a008050075a7 */ /* 0x000e64000800017f */
[----:B-1----:R-:W-:Y:S05]  /*1b1a0*/  @!P0 BRA `(.L_x_658) ;  /* 0x0000006c00ac8947 */ /* 0x002fea0003800000 */
.L_x_823:
[----:B------:R-:W-:Y:S05]  /*1b1b0*/  BSYNC B2 ;  /* 0x0000000000027941 */ /* 0x000fea0003800000 */
.L_x_657:
[----:B------:R-:W-:Y:S04]  /*1b1c0*/  BSSY B2, `(.L_x_659) ;  /* 0x0000008000027945 */ /* 0x000fe80003800000 */
[----:B------:R-:W-:Y:S05]  /*1b1d0*/  @P4 BRA `(.L_x_660) ;  /* 0x0000000000184947 */ /* 0x000fea0003800000 */
[----:B0-----:R-:W2:Y:S02]  /*1b1e0*/  LDL R2, [R1+0x10] ;  /* 0x0000100001027983 */ /* 0x001ea40000100800 */
[----:B--2---:R-:W-:Y:S01]  /*1b1f0*/  LOP3.LUT P0, RZ, R2, 0x1, RZ, 0xc0, !PT ;  /* 0x0000000102ff7812 */ /* 0x004fe2000780c0ff */
[----:B------:R-:W-:-:S04]  /*1b200*/  IMAD.MOV.U32 R2, RZ, RZ, 0xc000 ;  /* 0x0000c000ff027424 */ /* 0x000fc800078e00ff */
[----:B------:R2:W-:Y:S08]  /*1b210*/  SYNCS.ARRIVE.TRANS64 RZ, [R5+URZ+0x34890], R2 ;  /* 0x0348900205ff79a7 */ /* 0x0005f0000800003f */
[----:B------:R-:W-:Y:S05]  /*1b220*/  @!P0 BRA `(.L_x_660) ;  /* 0x0000000000048947 */ /* 0x000fea0003800000 */
[----:B------:R-:W-:Y:S01]  /*1b230*/  BPT.TRAP 0x1 ;  /* 0x000000040000795c */ /* 0x000fe20000300000 */
.L_x_660:
[----:B------:R-:W-:Y:S05]  /*1b240*/  BSYNC B2 ;  /* 0x0000000000027941 */ /* 0x000fea0003800000 */
.L_x_659:
[----:B0-2---:R-:W2:Y:S01]  /*1b250*/  LDL R2, [R1+0x14] ;  /* 0x0000140001027983 */ /* 0x005ea20000100800 */
[----:B------:R-:W-:Y:S01]  /*1b260*/  IMAD.MOV.U32 R11, RZ, RZ, RZ ;  /* 0x000000ffff0b7224 */ /* 0x000fe200078e00ff */
[----:B------:R-:W-:Y:S01]  /*1b270*/  LEA R3, R6, R10, 0x7 ;  /* 0x0000000a06037211 */ /* 0x000fe200078e38ff */
[----:B------:R-:W-:Y:S01]  /*1b280*/  UIADD3 UR4, UP0, UR36, 0x570, URZ ;  /* 0x0000057024047890 */ /* 0x000fe2000ff1e03f */
[----:B------:R-:W-:Y:S01]  /*1b290*/  PLOP3.LUT P0, PT, PT, PT, PT, 0x80, 0x0 ;  /* 0x000000000000781c */ /* 0x000fe20003f0f070 */
[----:B------:R-:W-:Y:S01]  /*1b2a0*/  UMOV UR6, 0x0 ;  /* 0x0000000000067882 */ /* 0x000fe20000000000 */
[----:B------:R-:W-:Y:S01]  /*1b2b0*/  R2UR UR10, R11 ;  /* 0x000000000b0a72ca */ /* 0x000fe200000e0000 */
[----:B------:R-:W-:Y:S01]  /*1b2c0*/  VIADD R3, R3, 0xffffff80 ;  /* 0xffffff8003037836 */ /* 0x000fe20000000000 */
[----:B------:R-:W-:Y:S01]  /*1b2d0*/  UMOV UR7, 0x12f00000 ;  /* 0x12f0000000077882 */ /* 0x000fe20000000000 */
[----:B------:R-:W-:Y:S01]  /*1b2e0*/  UIADD3.X UR5, URZ, UR37, URZ, UP0, !UPT ;  /* 0x000000253f057290 */ /* 0x000fe200087fe43f */
[----:B--2---:R-:W-:Y:S01]  /*1b2f0*/  IMAD R7, R2, 0xc000, R18 ;  /* 0x0000c00002077824 */ /* 0x004fe200078e0212 */
[----:B------:R-:W-:-:S03]  /*1b300*/  IADD3 R2, R5, 0x34890, RZ ;  /* 0x0003489005027810 */ /* 0x000fc60007ffe0ff */
[----:B------:R-:W-:-:S07]  /*1b310*/  VIADD R4, R7, 0x1c400 ;  /* 0x0001c40007047836 */ /* 0x000fce0000000000 */
.L_x_661:
        /* <DEDUP_REMOVED lines=11> */
[----:B------:R-:W-:Y:S01]  /*1b3d0*/  IADD3 R4, R7, 0x20400, RZ ;  /* 0x0002040007047810 */ /* 0x000fe20007ffe0ff */
[----:B------:R-:W-:Y:S01]  /*1b3e0*/  UMOV UR6, 0x0 ;  /* 0x0000000000067882 */ /* 0x000fe20000000000 */
[----:B------:R-:W-:Y:S01]  /*1b3f0*/  PLOP3.LUT P0, PT, PT, PT, PT, 0x80, 0x0 ;  /* 0x000000000000781c */ /* 0x000fe20003f0f070 */
[----:B------:R-:W-:Y:S01]  /*1b400*/  UMOV UR7, 0x12f00000 ;  /* 0x12f0000000077882 */ /* 0x000fe20000000000 */
[----:B------:R-:W-:-:S15]  /*1b410*/  R2UR UR10, R14 ;  /* 0x000000000e0a72ca */ /* 0x000fde00000e0000 */
.L_x_662:
        /* <DEDUP_REMOVED lines=10> */
[----:B------:R-:W-:Y:S01]  /*1b4c0*/  VIADD R4, R7, 0x24400 ;  /* 0x0002440007047836 */ /* 0x000fe20000000000 */
[----:B------:R-:W-:Y:S01]  /*1b4d0*/  PLOP3.LUT P0, PT, PT, PT, PT, 0x80, 0x0 ;  /* 0x000000000000781c */ /* 0x000fe20003f0f070 */
[----:B------:R-:W-:Y:S01]  /*1b4e0*/  UMOV UR6, 0x0 ;  /* 0x0000000000067882 */ /* 0x000fe20000000000 */
[----:B------:R-:W-:Y:S01]  /*1b4f0*/  UMOV UR7, 0x12f00000 ;  /* 0x12f0000000077882 */ /* 0x000fe20000000000 */
[----:B------:R-:W-:-:S10]  /*1b500*/  UMOV UR10, 0x80 ;  /* 0x00000080000a7882 */ /* 0x000fd40000000000 */
.L_x_663:
        /* <DEDUP_REMOVED lines=10> */
[----:B------:R-:W0:Y:S01]  /*1b5b0*/  SYNCS.PHASECHK.TRANS64.TRYWAIT P0, [R5+URZ+0x348c0], R8 ;  /* 0x0348c008050075a7 */ /* 0x000e22000800017f */
[----:B------:R-:W-:Y:S04]  /*1b5c0*/  BSSY B2, `(.L_x_664) ;  /* 0x0000002000027945 */ /* 0x000fe80003800000 */
[----:B0-----:R-:W-:Y:S05]  /*1b5d0*/  @!P0 BRA `(.L_x_665) ;  /* 0x0000006800b48947 */ /* 0x001fea0003800000 */
.L_x_824:
[----:B------:R-:W-:Y:S05]  /*1b5e0*/  BSYNC B2 ;  /* 0x0000000000027941 */ /* 0x000fea0003800000 */
.L_x_664:
[----:B------:R-:W-:Y:S01]  /*1b5f0*/  BSSY B2, `(.L_x_666) ;  /* 0x000000a000027945 */ /* 0x000fe20003800000 */
[----:B------:R-:W-:Y:S01]  /*1b600*/  IMAD.MOV.U32 R12, RZ, RZ, 0x0 ;  /* 0x00000000ff0c7424 */ /* 0x000fe200078e00ff */
[----:B------:R-:W-:Y:S02]  /*1b610*/  MOV R13, 0x12f00000 ;  /* 0x12f00000000d7802 */ /* 0x000fe40000000f00 */
[----:B------:R-:W-:Y:S05]  /*1b620*/  @P4 BRA `(.L_x_667) ;  /* 0x0000000000184947 */ /* 0x000fea0003800000 */
[----:B------:R-:W2:Y:S02]  /*1b630*/  LDL R2, [R1+0x10] ;  /* 0x0000100001027983 */ /* 0x000ea40000100800 */
[----:B--2---:R-:W-:Y:S01]  /*1b640*/  LOP3.LUT P0, RZ, R2, 0x1, RZ, 0xc0, !PT ;  /* 0x0000000102ff7812 */ /* 0x004fe2000780c0ff */
[----:B------:R-:W-:-:S04]  /*1b650*/  IMAD.MOV.U32 R2, RZ, RZ, 0x8000 ;  /* 0x00008000ff027424 */ /* 0x000fc800078e00ff */
[----:B------:R2:W-:Y:S08]  /*1b660*/  SYNCS.ARRIVE.TRANS64 RZ, [R5+URZ+0x348b0], R2 ;  /* 0x0348b00205ff79a7 */ /* 0x0005f0000800003f */
[----:B------:R-:W-:Y:S05]  /*1b670*/  @!P0 BRA `(.L_x_667) ;  /* 0x0000000000048947 */ /* 0x000fea0003800000 */
[----:B------:R-:W-:Y:S01]  /*1b680*/  BPT.TRAP 0x1 ;  /* 0x000000040000795c */ /* 0x000fe20000300000 */
.L_x_667:
[----:B------:R-:W-:Y:S05]  /*1b690*/  BSYNC B2 ;  /* 0x0000000000027941 */ /* 0x000fea0003800000 */
.L_x_666:
[----:B--2---:R-:W2:Y:S01]  /*1b6a0*/  LDL R2, [R1+0x14] ;  /* 0x0000140001027983 */ /* 0x004ea20000100800 */
[----:B------:R-:W-:Y:S01]  /*1b6b0*/  R2UR UR10, R11 ;  /* 0x000000000b0a72ca */ /* 0x000fe200000e0000 */
[----:B------:R-:W-:Y:S01]  /*1b6c0*/  VIADD R4, R18, 0x400 ;  /* 0x0000040012047836 */ /* 0x000fe20000000000 */
[----:B------:R-:W-:Y:S01]  /*1b6d0*/  R2UR UR6, R12 ;  /* 0x000000000c0672ca */ /* 0x000fe200000e0000 */
[----:B------:R-:W-:Y:S01]  /*1b6e0*/  UIADD3 UR4, UP0, UR36, 0x670, URZ ;  /* 0x0000067024047890 */ /* 0x000fe2000ff1e03f */
[----:B------:R-:W-:Y:S02]  /*1b6f0*/  R2UR UR7, R13 ;  /* 0x000000000d0772ca */ /* 0x000fe400000e0000 */
[----:B------:R-:W-:Y:S01]  /*1b700*/  PLOP3.LUT P0, PT, PT, PT, PT, 0x80, 0x0 ;  /* 0x000000000000781c */ /* 0x000fe20003f0f070 */
[----:B------:R-:W-:Y:S01]  /*1b710*/  UIADD3.X UR5, URZ, UR37, URZ, UP0, !UPT ;  /* 0x000000253f057290 */ /* 0x000fe200087fe43f */
[----:B01----:R-:W-:Y:S01]  /*1b720*/  IADD3 R5, R5, 0x348b0, RZ ;  /* 0x000348b005057810 */ /* 0x003fe20007ffe0ff */
[----:B--2---:R-:W-:-:S10]  /*1b730*/  IMAD R2, R2, 0x8000, R4 ;  /* 0x0000800002027824 */ /* 0x004fd400078e0204 */
.L_x_668:
        /* <DEDUP_REMOVED lines=10> */
[----:B------:R-:W2:Y:S01]  /*1b7e0*/  LDL R7, [R1+0x14] ;  /* 0x0000140001077983 */ /* 0x000ea20000100800 */
[----:B------:R-:W-:Y:S01]  /*1b7f0*/  IMAD.MOV.U32 R2, RZ, RZ, 0x6000 ;  /* 0x00006000ff027424 */ /* 0x000fe200078e00ff */
[----:B------:R-:W-:Y:S02]  /*1b800*/  R2UR UR10, R14 ;  /* 0x000000000e0a72ca */ /* 0x000fe400000e0000 */
[----:B------:R-:W-:Y:S02]  /*1b810*/  R2UR UR6, R12 ;  /* 0x000000000c0672ca */ /* 0x000fe400000e0000 */
[----:B------:R-:W-:Y:S02]  /*1b820*/  R2UR UR7, R13 ;  /* 0x000000000d0772ca */ /* 0x000fe400000e0000 */
[----:B------:R-:W-:Y:S01]  /*1b830*/  PLOP3.LUT P0, PT, PT, PT, PT, 0x80, 0x0 ;  /* 0x000000000000781c */ /* 0x000fe20003f0f070 */
[----:B--2---:R-:W-:-:S04]  /*1b840*/  IMAD R2, R7, R2, 0x2000 ;  /* 0x0000200007027424 */ /* 0x004fc800078e0202 */
[----:B------:R-:W-:-:S05]  /*1b850*/  IMAD R2, R7, -0x2000, R2 ;  /* 0xffffe00007027824 */ /* 0x000fca00078e0202 */
[----:B------:R-:W-:-:S07]  /*1b860*/  LEA R2, R2, R4, 0x1 ;  /* 0x0000000402027211 */ /* 0x000fce00078e08ff */
.L_x_669:
        /* <DEDUP_REMOVED lines=10> */
.L_x_656:
[----:B------:R-:W-:Y:S05]  /*1b910*/  BSYNC B1 ;  /* 0x0000000000017941 */ /* 0x000fea0003800000 */
.L_x_655:
[----:B------:R-:W0:Y:S04]  /*1b920*/  LDL.LU R7, [R1+0x14] ;  /* 0x0000140001077983 */ /* 0x000e280000300800 */
[----:B------:R-:W2:Y:S01]  /*1b930*/  LDL.LU R4, [R1+0x24] ;  /* 0x0000240001047983 */ /* 0x000ea20000300800 */
[----:B------:R-:W-:Y:S01]  /*1b940*/  PLOP3.LUT P5, PT, PT, PT, PT, 0x8, 0x0 ;  /* 0x000000000000781c */ /* 0x000fe20003fae170 */
[----:B0-----:R-:W-:Y:S02]  /*1b950*/  VIADD R2, R7, 0x1 ;  /* 0x0000000107027836 */ /* 0x001fe40000000000 */
[----:B------:R-:W-:-:S03]  /*1b960*/  VIADD R7, R6, 0xfffffffe ;  /* 0xfffffffe06077836 */ /* 0x000fc60000000000 */
[----:B------:R-:W-:-:S04]  /*1b970*/  ISETP.NE.AND P0, PT, R2, 0x2, PT ;  /* 0x000000020200780c */ /* 0x000fc80003f05270 */
[----:B------:R-:W-:Y:S02]  /*1b980*/  SEL R3, RZ, 0x1, P0 ;  /* 0x00000001ff037807 */ /* 0x000fe40000000000 */
[----:B------:R-:W-:Y:S02]  /*1b990*/  SEL R2, R2, RZ, P0 ;  /* 0x000000ff02027207 */ /* 0x000fe40000000000 */
[----:B--2---:R-:W-:Y:S02]  /*1b9a0*/  LOP3.LUT R4, R4, R3, RZ, 0x3c, !PT ;  /* 0x0000000304047212 */ /* 0x004fe400078e3cff */
[----:B------:R-:W-:-:S03]  /*1b9b0*/  ISETP.GE.AND P0, PT, R7, R9, PT ;  /* 0x000000090700720c */ /* 0x000fc60003f06270 */
[----:B------:R1:W-:Y:S04]  /*1b9c0*/  STL [R1+0x24], R4 ;  /* 0x0000240401007387 */ /* 0x0003e80000100800 */
[----:B------:R1:W-:Y:S06]  /*1b9d0*/  STL [R1+0x14], R2 ;  /* 0x0000140201007387 */ /* 0x0003ec0000100800 */
[----:B------:R-:W-:Y:S05]  /*1b9e0*/  @!P0 BRA `(.L_x_649) ;  /* 0x00000008002c8947 */ /* 0x000fea0003800000 */
.L_x_685:
[----:B------:R-:W-:Y:S05]  /*1b9f0*/  YIELD ;  /* 0x0000000000007946 */ /* 0x000fea0003800000 */
[----:B------:R-:W-:Y:S04]  /*1ba00*/  BSSY B1, `(.L_x_670) ;  /* 0x000007d000017945 */ /* 0x000fe80003800000 */
[----:B--2---:R-:W-:Y:S05]  /*1ba10*/  @!P2 BRA `(.L_x_671) ;  /* 0x0000000400eca947 */ /* 0x004fea0003800000 */
[----:B------:R-:W2:Y:S04]  /*1ba20*/  LDL R3, [R1+0x14] ;  /* 0x0000140001037983 */ /* 0x000ea80000100800 */
[----:B-1----:R-:W3:Y:S01]  /*1ba30*/  LDL R2, [R1+0x24] ;  /* 0x0000240001027983 */ /* 0x002ee20000100800 */
[----:B------:R-:W-:Y:S01]  /*1ba40*/  BSSY B2, `(.L_x_672) ;  /* 0x0000005000027945 */ /* 0x000fe20003800000 */
[----:B--2---:R-:W-:Y:S02]  /*1ba50*/  LEA R6, R3, R18, 0x3 ;  /* 0x0000001203067211 */ /* 0x004fe400078e18ff */
[----:B---3--:R-:W-:-:S04]  /*1ba60*/  SHF.L.U32 R5, R2, 0x1f, RZ ;  /* 0x0000001f02057819 */ /* 0x008fc800000006ff */
[----:B------:R-:W0:Y:S02]  /*1ba70*/  SYNCS.PHASECHK.TRANS64.TRYWAIT P0, [R6+URZ+0x348a0], R5 ;  /* 0x0348a005060075a7 */ /* 0x000e24000800017f */
[----:B0-----:R-:W-:Y:S05]  /*1ba80*/  @!P0 BRA `(.L_x_673) ;  /* 0x00000064009c8947 */ /* 0x001fea0003800000 */
.L_x_825:
[----:B------:R-:W-:Y:S05]  /*1ba90*/  BSYNC B2 ;  /* 0x0000000000027941 */ /* 0x000fea0003800000 */
.L_x_672:
[----:B------:R-:W1:Y:S01]  /*1baa0*/  S2R R2, SR_TID.X ;  /* 0x0000000000027919 */ /* 0x000e620000002100 */
[----:B------:R-:W-:Y:S01]  /*1bab0*/  BSSY B2, `(.L_x_674) ;  /* 0x000000a000027945 */ /* 0x000fe20003800000 */
[----:B-1----:R-:W-:-:S04]  /*1bac0*/  LOP3.LUT R2, R2, 0x7f, RZ, 0xc0, !PT ;  /* 0x0000007f02027812 */ /* 0x002fc800078ec0ff */
[----:B------:R-:W-:-:S13]  /*1bad0*/  ISETP.NE.AND P1, PT, R2, RZ, PT ;  /* 0x000000ff0200720c */ /* 0x000fda0003f25270 */
[----:B------:R-:W-:Y:S05]  /*1bae0*/  @P1 BRA `(.L_x_675) ;  /* 0x0000000000181947 */ /* 0x000fea0003800000 */
[----:B------:R-:W2:Y:S02]  /*1baf0*/  LDL R2, [R1+0x10] ;  /* 0x0000100001027983 */ /* 0x000ea40000100800 */
[----:B--2---:R-:W-:Y:S01]  /*1bb00*/  LOP3.LUT P0, RZ, R2, 0x1, RZ, 0xc0, !PT ;  /* 0x0000000102ff7812 */ /* 0x004fe2000780c0ff */
[----:B------:R-:W-:-:S04]  /*1bb10*/  IMAD.MOV.U32 R2, RZ, RZ, 0xc000 ;  /* 0x0000c000ff027424 */ /* 0x000fc800078e00ff */
[----:B------:R1:W-:Y:S08]  /*1bb20*/  SYNCS.ARRIVE.TRANS64 RZ, [R6+URZ+0x34890], R2 ;  /* 0x0348900206ff79a7 */ /* 0x0003f0000800003f */
[----:B------:R-:W-:Y:S05]  /*1bb30*/  @!P0 BRA `(.L_x_675) ;  /* 0x0000000000048947 */ /* 0x000fea0003800000 */
[----:B------:R-:W-:Y:S01]  /*1bb40*/  BPT.TRAP 0x1 ;  /* 0x000000040000795c */ /* 0x000fe20000300000 */
.L_x_675:
[----:B------:R-:W-:Y:S05]  /*1bb50*/  BSYNC B2 ;  /* 0x0000000000027941 */ /* 0x000fea0003800000 */
.L_x_674:
[----:B-1----:R-:W2:Y:S01]  /*1bb60*/  LDL R2, [R1+0x14] ;  /* 0x0000140001027983 */ /* 0x002ea20000100800 */
[----:B------:R-:W-:Y:S01]  /*1bb70*/  IMAD.MOV.U32 R11, RZ, RZ, RZ ;  /* 0x000000ffff0b7224 */ /* 0x000fe200078e00ff */
[----:B------:R-:W-:Y:S01]  /*1bb80*/  UIADD3 UR4, UP0, UR36, 0x570, URZ ;  /* 0x0000057024047890 */ /* 0x000fe2000ff1e03f */
[----:B------:R-:W-:Y:S01]  /*1bb90*/  LEA R3, R7, R10, 0x7 ;  /* 0x0000000a07037211 */ /* 0x000fe200078e38ff */
[----:B------:R-:W-:Y:S01]  /*1bba0*/  UMOV UR6, 0x0 ;  /* 0x0000000000067882 */ /* 0x000fe20000000000 */
[----:B------:R-:W-:Y:S01]  /*1bbb0*/  PLOP3.LUT P0, PT, PT, PT, PT, 0x80, 0x0 ;  /* 0x000000000000781c */ /* 0x000fe20003f0f070 */
[----:B------:R-:W-:Y:S01]  /*1bbc0*/  UIADD3.X UR5, URZ, UR37, URZ, UP0, !UPT ;  /* 0x000000253f057290 */ /* 0x000fe200087fe43f */
[----:B------:R-:W-:Y:S01]  /*1bbd0*/  R2UR UR10, R11 ;  /* 0x000000000b0a72ca */ /* 0x000fe200000e0000 */
[----:B------:R-:W-:Y:S01]  /*1bbe0*/  UMOV UR7, 0x12f00000 ;  /* 0x12f0000000077882 */ /* 0x000fe20000000000 */
[----:B--2---:R-:W-:Y:S02]  /*1bbf0*/  IMAD R4, R2, 0xc000, R18 ;  /* 0x0000c00002047824 */ /* 0x004fe400078e0212 */
[----:B------:R-:W-:-:S02]  /*1bc00*/  VIADD R2, R6, 0x34890 ;  /* 0x0003489006027836 */ /* 0x000fc40000000000 */
[----:B------:R-:W-:-:S09]  /*1bc10*/  VIADD R8, R4, 0x1c400 ;  /* 0x0001c40004087836 */ /* 0x000fd20000000000 */
.L_x_676:
        /* <DEDUP_REMOVED lines=10> */
[----:B------:R-:W-:Y:S01]  /*1bcc0*/  MOV R12, 0x40 ;  /* 0x00000040000c7802 */ /* 0x000fe20000000f00 */
[----:B------:R-:W-:Y:S01]  /*1bcd0*/  VIADD R8, R4, 0x20400 ;  /* 0x0002040004087836 */ /* 0x000fe20000000000 */
[----:B------:R-:W-:Y:S01]  /*1bce0*/  PLOP3.LUT P0, PT, PT, PT, PT, 0x80, 0x0 ;  /* 0x000000000000781c */ /* 0x000fe20003f0f070 */
[----:B------:R-:W-:Y:S01]  /*1bcf0*/  UMOV UR6, 0x0 ;  /* 0x0000000000067882 */ /* 0x000fe20000000000 */
[----:B------:R-:W-:Y:S01]  /*1bd00*/  R2UR UR10, R12 ;  /* 0x000000000c0a72ca */ /* 0x000fe200000e0000 */
[----:B------:R-:W-:-:S14]  /*1bd10*/  UMOV UR7, 0x12f00000 ;  /* 0x12f0000000077882 */ /* 0x000fdc0000000000 */
.L_x_677:
        /* <DEDUP_REMOVED lines=10> */
[----:B------:R-:W-:Y:S01]  /*1bdc0*/  VIADD R4, R4, 0x24400 ;  /* 0x0002440004047836 */ /* 0x000fe20000000000 */
[----:B------:R-:W-:Y:S01]  /*1bdd0*/  PLOP3.LUT P0, PT, PT, PT, PT, 0x80, 0x0 ;  /* 0x000000000000781c */ /* 0x000fe20003f0f070 */
[----:B------:R-:W-:Y:S01]  /*1bde0*/  UMOV UR6, 0x0 ;  /* 0x0000000000067882 */ /* 0x000fe20000000000 */
[----:B------:R-:W-:Y:S01]  /*1bdf0*/  UMOV UR7, 0x12f00000 ;  /* 0x12f0000000077882 */ /* 0x000fe20000000000 */
[----:B------:R-:W-:-:S10]  /*1be00*/  UMOV UR10, 0x80 ;  /* 0x00000080000a7882 */ /* 0x000fd40000000000 */
.L_x_678:
        /* <DEDUP_REMOVED lines=10> */
[----:B------:R-:W1:Y:S01]  /*1beb0*/  SYNCS.PHASECHK.TRANS64.TRYWAIT P0, [R6+URZ+0x348c0], R5 ;  /* 0x0348c005060075a7 */ /* 0x000e62000800017f */
[----:B------:R-:W-:Y:S04]  /*1bec0*/  BSSY B2, `(.L_x_679) ;  /* 0x0000002000027945 */ /* 0x000fe80003800000 */
[----:B-1----:R-:W-:Y:S05]  /*1bed0*/  @!P0 BRA `(.L_x_680) ;  /* 0x00000060009c8947 */ /* 0x002fea0003800000 */
.L_x_826:
[----:B------:R-:W-:Y:S05]  /*1bee0*/  BSYNC B2 ;  /* 0x0000000000027941 */ /* 0x000fea0003800000 */
.L_x_679:
[----:B------:R-:W-:Y:S01]  /*1bef0*/  BSSY B2, `(.L_x_681) ;  /* 0x000000a000027945 */ /* 0x000fe20003800000 */
[----:B------:R-:W-:Y:S01]  /*1bf00*/  MOV R4, 0x0 ;  /* 0x0000000000047802 */ /* 0x000fe20000000f00 */
[----:B01----:R-:W-:Y:S02]  /*1bf10*/  IMAD.MOV.U32 R5, RZ, RZ, 0x12f00000 ;  /* 0x12f00000ff057424 */ /* 0x003fe400078e00ff */
[----:B------:R-:W-:Y:S05]  /*1bf20*/  @P1 BRA `(.L_x_682) ;  /* 0x0000000000181947 */ /* 0x000fea0003800000 */
[----:B------:R-:W2:Y:S02]  /*1bf30*/  LDL R2, [R1+0x10] ;  /* 0x0000100001027983 */ /* 0x000ea40000100800 */
[----:B--2---:R-:W-:Y:S01]  /*1bf40*/  LOP3.LUT P0, RZ, R2, 0x1, RZ, 0xc0, !PT ;  /* 0x0000000102ff7812 */ /* 0x004fe2000780c0ff */
[----:B------:R-:W-:-:S04]  /*1bf50*/  IMAD.MOV.U32 R2, RZ, RZ, 0x8000 ;  /* 0x00008000ff027424 */ /* 0x000fc800078e00ff */
[----:B------:R0:W-:Y:S08]  /*1bf60*/  SYNCS.ARRIVE.TRANS64 RZ, [R6+URZ+0x348b0], R2 ;  /* 0x0348b00206ff79a7 */ /* 0x0001f0000800003f */
[----:B------:R-:W-:Y:S05]  /*1bf70*/  @!P0 BRA `(.L_x_682) ;  /* 0x0000000000048947 */ /* 0x000fea0003800000 */
[----:B------:R-:W-:Y:S01]  /*1bf80*/  BPT.TRAP 0x1 ;  /* 0x000000040000795c */ /* 0x000fe20000300000 */
.L_x_682:
[----:B------:R-:W-:Y:S05]  /*1bf90*/  BSYNC B2 ;  /* 0x0000000000027941 */ /* 0x000fea0003800000 */
.L_x_681:
[----:B------:R-:W2:Y:S01]  /*1bfa0*/  LDL R8, [R1+0x14] ;  /* 0x0000140001087983 */ /* 0x000ea20000100800 */
[----:B------:R-:W-:Y:S01]  /*1bfb0*/  R2UR UR10, R11 ;  /* 0x000000000b0a72ca */ /* 0x000fe200000e0000 */
[----:B------:R-:W-:Y:S01]  /*1bfc0*/  UIADD3 UR4, UP0, UR36, 0x670, URZ ;  /* 0x0000067024047890 */ /* 0x000fe2000ff1e03f */
[----:B------:R-:W-:Y:S01]  /*1bfd0*/  R2UR UR6, R4 ;  /* 0x00000000040672ca */ /* 0x000fe200000e0000 */
[----:B0-----:R-:W-:Y:S01]  /*1bfe0*/  VIADD R6, R6, 0x348b0 ;  /* 0x000348b006067836 */ /* 0x001fe20000000000 */
[----:B------:R-:W-:Y:S01]  /*1bff0*/  R2UR UR7, R5 ;  /* 0x00000000050772ca */ /* 0x000fe200000e0000 */
[----:B------:R-:W-:Y:S01]  /*1c000*/  UIADD3.X UR5, URZ, UR37, URZ, UP0, !UPT ;  /* 0x000000253f057290 */ /* 0x000fe200087fe43f */
[----:B------:R-:W-:Y:S02]  /*1c010*/  IADD3 R2, R18, 0x400, RZ ;  /* 0x0000040012027810 */ /* 0x000fe40007ffe0ff */
[----:B------:R-:W-:-:S03]  /*1c020*/  PLOP3.LUT P0, PT, PT, PT, PT, 0x80, 0x0 ;  /* 0x000000000000781c */ /* 0x000fc60003f0f070 */
[----:B--2---:R-:W-:-:S10]  /*1c030*/  IMAD R2, R8, 0x8000, R2 ;  /* 0x0000800008027824 */ /* 0x004fd400078e0202 */
.L_x_683:
        /* <DEDUP_REMOVED lines=10> */
[----:B------:R-:W-:Y:S02]  /*1c0e0*/  R2UR UR10, R12 ;  /* 0x000000000c0a72ca */ /* 0x000fe400000e0000 */
[----:B------:R-:W-:Y:S02]  /*1c0f0*/  R2UR UR6, R4 ;  /* 0x00000000040672ca */ /* 0x000fe400000e0000 */
[----:B------:R-:W-:Y:S02]  /*1c100*/  R2UR UR7, R5 ;  /* 0x00000000050772ca */ /* 0x000fe400000e0000 */
[----:B------:R-:W-:Y:S02]  /*1c110*/  IADD3 R2, R2, 0x4000, RZ ;  /* 0x0000400002027810 */ /* 0x000fe40007ffe0ff */
[----:B------:R-:W-:-:S13]  /*1c120*/  PLOP3.LUT P0, PT, PT, PT, PT, 0x80, 0x0 ;  /* 0x000000000000781c */ /* 0x000fda0003f0f070 */
.L_x_684:
        /* <DEDUP_REMOVED lines=10> */
.L_x_671:
[----:B------:R-:W-:Y:S05]  /*1c1d0*/  BSYNC B1 ;  /* 0x0000000000017941 */ /* 0x000fea0003800000 */
.L_x_670:
[----:B------:R-:W2:Y:S04]  /*1c1e0*/  LDL.LU R5, [R1+0x14] ;  /* 0x0000140001057983 */ /* 0x000ea80000300800 */
[----:B-1----:R-:W3:Y:S01]  /*1c1f0*/  LDL.LU R4, [R1+0x24] ;  /* 0x0000240001047983 */ /* 0x002ee20000300800 */
[----:B--2---:R-:W-:-:S05]  /*1c200*/  VIADD R2, R5, 0x1 ;  /* 0x0000000105027836 */ /* 0x004fca0000000000 */
[----:B------:R-:W-:-:S04]  /*1c210*/  ISETP.NE.AND P0, PT, R2, 0x2, PT ;  /* 0x000000020200780c */ /* 0x000fc80003f05270 */
[----:B------:R-:W-:Y:S02]  /*1c220*/  SEL R3, RZ, 0x1, P0 ;  /* 0x00000001ff037807 */ /* 0x000fe40000000000 */
[----:B------:R-:W-:Y:S02]  /*1c230*/  SEL R2, R2, RZ, P0 ;  /* 0x000000ff02027207 */ /* 0x000fe40000000000 */
[----:B---3--:R-:W-:Y:S02]  /*1c240*/  LOP3.LUT R4, R4, R3, RZ, 0x3c, !PT ;  /* 0x0000000304047212 */ /* 0x008fe400078e3cff */
[C---:B------:R-:W-:Y:S01]  /*1c250*/  ISETP.GT.AND P0, PT, R7.reuse, R9, PT ;  /* 0x000000090700720c */ /* 0x040fe20003f04270 */
[----:B------:R-:W-:Y:S02]  /*1c260*/  VIADD R7, R7, 0xffffffff ;  /* 0xffffffff07077836 */ /* 0x000fe40000000000 */
[----:B------:R2:W-:Y:S04]  /*1c270*/  STL [R1+0x24], R4 ;  /* 0x0000240401007387 */ /* 0x0005e80000100800 */
[----:B------:R2:W-:Y:S06]  /*1c280*/  STL [R1+0x14], R2 ;  /* 0x0000140201007387 */ /* 0x0005ec0000100800 */
[----:B------:R-:W-:Y:S05]  /*1c290*/  @P0 BRA `(.L_x_685) ;  /* 0xfffffff400d40947 */ /* 0x000fea000383ffff */
.L_x_649:
[----:B------:R-:W-:Y:S05]  /*1c2a0*/  BSYNC B0 ;  /* 0x0000000000007941 */ /* 0x000fea0003800000 */
.L_x_648:
[----:B-12---:R-:W2:Y:S04]  /*1c2b0*/  LDL R2, [R1+0x10] ;  /* 0x0000100001027983 */ /* 0x006ea80000100800 */
[----:B------:R1:W5:Y:S01]  /*1c2c0*/  LDL R8, [R1+0x40] ;  /* 0x0000400001087983 */ /* 0x0003620000100800 */
[----:B------:R-:W-:Y:S05]  /*1c2d0*/  @!P5 WARPSYNC.ALL ;  /* 0x000000000000d948 */ /* 0x000fea0003800000 */
[----:B------:R1:W-:Y:S01]  /*1c2e0*/  STL [R1+0x44], RZ ;  /* 0x000044ff01007387 */ /* 0x0003e20000100800 */
[----:B------:R-:W-:Y:S01]  /*1c2f0*/  BSSY B0, `(.L_x_686) ;  /* 0x0000021000007945 */ /* 0x000fe20003800000 */
[----:B------:R-:W-:Y:S01]  /*1c300*/  @!P5 BAR.SYNC.DEFER_BLOCKING 0xc, 0x180 ;  /* 0x030600000000db1d */ /* 0x000fe20000010000 */
[----:B--2---:R-:W-:-:S13]  /*1c310*/  LOP3.LUT P0, RZ, R2, 0x4, RZ, 0xc0, !PT ;  /* 0x0000000402ff7812 */ /* 0x004fda000780c0ff */
[----:B-1----:R-:W-:Y:S05]  /*1c320*/  @!P0 BRA `(.L_x_687) ;  /* 0x0000000000748947 */ /* 0x002fea0003800000 */
[----:B------:R-:W-:-:S13]  /*1c330*/  ISETP.NE.AND P0, PT, R17, RZ, PT ;  /* 0x000000ff1100720c */ /* 0x000fda0003f05270 */
[----:B------:R-:W1:Y:S02]  /*1c340*/  @!P0 LDC R17, c[0x0][0x9f0] ;  /* 0x00027c00ff118b82 */ /* 0x000e640000000800 */
[----:B-1----:R-:W-:-:S04]  /*1c350*/  IABS R0, R17 ;  /* 0x0000001100007213 */ /* 0x002fc80000000000 */
[----:B------:R-:W1:Y:S08]  /*1c360*/  I2F.RP R2, R0 ;  /* 0x0000000000027306 */ /* 0x000e700000209400 */
[----:B-1----:R-:W1:Y:S02]  /*1c370*/  MUFU.RCP R2, R2 ;  /* 0x0000000200027308 */ /* 0x002e640000001000 */
[----:B-1----:R-:W-:-:S06]  /*1c380*/  IADD3 R2, R2, 0xffffffe, RZ ;  /* 0x0ffffffe02027810 */ /* 0x002fcc0007ffe0ff */
[----:B0-----:R-:W0:Y:S02]  /*1c390*/  F2I.FTZ.U32.TRUNC.NTZ R3, R2 ;  /* 0x0000000200037305 */ /* 0x001e24000021f000 */
[----:B0-----:R-:W-:-:S04]  /*1c3a0*/  IMAD.MOV R2, RZ, RZ, -R3 ;  /* 0x000000ffff027224 */ /* 0x001fc800078e0a03 */
[----:B------:R-:W-:Y:S02]  /*1c3b0*/  IMAD R4, R2, R0, RZ ;  /* 0x0000000002047224 */ /* 0x000fe400078e02ff */
[----:B------:R-:W-:-:S04]  /*1c3c0*/  IMAD.MOV.U32 R2, RZ, RZ, RZ ;  /* 0x000000ffff027224 */ /* 0x000fc800078e00ff */
[----:B------:R-:W-:Y:S01]  /*1c3d0*/  IMAD.HI.U32 R6, R3, R4, R2 ;  /* 0x0000000403067227 */ /* 0x000fe200078e0002 */
[-C--:B------:R-:W-:Y:S02]  /*1c3e0*/  IABS R2, R17.reuse ;  /* 0x0000001100027213 */ /* 0x080fe40000000000 */
[----:B-----5:R-:W-:Y:S02]  /*1c3f0*/  IADD3 R4, R8, -0x1, R17 ;  /* 0xffffffff08047810 */ /* 0x020fe40007ffe011 */
[----:B------:R-:W-:Y:S02]  /*1c400*/  IADD3 R2, RZ, -R2, RZ ;  /* 0x80000002ff027210 */ /* 0x000fe40007ffe0ff */
[----:B------:R-:W-:Y:S02]  /*1c410*/  IABS R3, R4 ;  /* 0x0000000400037213 */ /* 0x000fe40000000000 */
[----:B------:R-:W-:Y:S01]  /*1c420*/  LOP3.LUT R4, R4, R17, RZ, 0x3c, !PT ;  /* 0x0000001104047212 */ /* 0x000fe200078e3cff */
[----:B------:R-:W-:-:S02]  /*1c430*/  IMAD.MOV.U32 R5, RZ, RZ, R2 ;  /* 0x000000ffff057224 */ /* 0x000fc400078e0002 */
[----:B------:R-:W-:Y:S01]  /*1c440*/  IMAD.HI.U32 R2, R6, R3, RZ ;  /* 0x0000000306027227 */ /* 0x000fe200078e00ff */
[----:B------:R-:W-:-:S03]  /*1c450*/  ISETP.GE.AND P1, PT, R4, RZ, PT ;  /* 0x000000ff0400720c */ /* 0x000fc60003f26270 */
[----:B------:R-:W-:-:S05]  /*1c460*/  IMAD R3, R2, R5, R3 ;  /* 0x0000000502037224 */ /* 0x000fca00078e0203 */
[----:B------:R-:W-:-:S13]  /*1c470*/  ISETP.GT.U32.AND P2, PT, R0, R3, PT ;  /* 0x000000030000720c */ /* 0x000fda0003f44070 */
[----:B------:R-:W-:Y:S01]  /*1c480*/  @!P2 IMAD.IADD R3, R3, 0x1, -R0 ;  /* 0x000000010303a824 */ /* 0x000fe200078e0a00 */
[----:B------:R-:W-:Y:S02]  /*1c490*/  @!P2 IADD3 R2, R2, 0x1, RZ ;  /* 0x000000010202a810 */ /* 0x000fe40007ffe0ff */
[----:B------:R-:W-:Y:S02]  /*1c4a0*/  ISETP.NE.AND P2, PT, R17, RZ, PT ;  /* 0x000000ff1100720c */ /* 0x000fe40003f45270 */
[----:B------:R-:W-:-:S13]  /*1c4b0*/  ISETP.GE.U32.AND P0, PT, R3, R0, PT ;  /* 0x000000000300720c */ /* 0x000fda0003f06070 */
[----:B------:R-:W-:-:S04]  /*1c4c0*/  @P0 VIADD R2, R2, 0x1 ;  /* 0x0000000102020836 */ /* 0x000fc80000000000 */
[----:B------:R-:W-:Y:S01]  /*1c4d0*/  @!P1 IMAD.MOV R2, RZ, RZ, -R2 ;  /* 0x000000ffff029224 */ /* 0x000fe200078e0a02 */
[----:B------:R-:W-:-:S05]  /*1c4e0*/  @!P2 LOP3.LUT R2, RZ, R17, RZ, 0x33, !PT ;  /* 0x00000011ff02a212 */ /* 0x000fca00078e33ff */
[----:B------:R1:W-:Y:S02]  /*1c4f0*/  STL [R1+0x44], R2 ;  /* 0x0000440201007387 */ /* 0x0003e40000100800 */
.L_x_687:
[----:B------:R-:W-:Y:S05]  /*1c500*/  BSYNC B0 ;  /* 0x0000000000007941 */ /* 0x000fea0003800000 */
.L_x_686:
[----:B------:R-:W2:Y:S04]  /*1c510*/  LDL R0, [R1+0x44] ;  /* 0x0000440001007983 */ /* 0x000ea80000100800 */
[----:B-1----:R-:W2:Y:S01]  /*1c520*/  LDL R2, [R1+0x60] ;  /* 0x0000600001027983 */ /* 0x002ea20000100800 */
[----:B------:R-:W-:Y:S01]  /*1c530*/  BSSY B7, `(.L_x_688) ;  /* 0x0000415000077945 */ /* 0x000fe20003800000 */
[----:B--2---:R-:W-:-:S05]  /*1c540*/  IMAD R2, R2, R0, RZ ;  /* 0x0000000002027224 */ /* 0x004fca00078e02ff */
[----:B-----5:R-:W-:Y:S01]  /*1c550*/  VIADDMNMX R0, R2, R0, R8, PT ;  /* 0x0000000002007246 */ /* 0x020fe20003800108 */
[----:B------:R1:W-:Y:S03]  /*1c560*/  STL [R1+0x34], R2 ;  /* 0x0000340201007387 */ /* 0x0003e60000100800 */
[----:B------:R-:W-:Y:S01]  /*1c570*/  ISETP.GT.AND P0, PT, R0, R2, PT ;  /* 0x000000020000720c */ /* 0x000fe20003f04270 */
[----:B------:R1:W-:-:S12]  /*1c580*/  STL [R1+0x48], R0 ;  /* 0x0000480001007387 */ /* 0x0003d80000100800 */
[----:B-1----:R-:W-:Y:S05]  /*1c590*/  @P0 BRA `(.L_x_689) ;  /* 0x0000000000480947 */ /* 0x002fea0003800000 */
[----:B------:R-:W1:Y:S02]  /*1c5a0*/  S2R R0, SR_TID.X ;  /* 0x0000000000007919 */ /* 0x000e640000002100 */
[----:B-1----:R-:W-:-:S04]  /*1c5b0*/  LOP3.LUT R0, R0, 0x7f, RZ, 0xc0, !PT ;  /* 0x0000007f00007812 */ /* 0x002fc800078ec0ff */
[----:B------:R-:W-:-:S13]  /*1c5c0*/  ISETP.NE.AND P1, PT, R0, RZ, PT ;  /* 0x000000ff0000720c */ /* 0x000fda0003f25270 */
[----:B------:R-:W-:Y:S05]  /*1c5d0*/  @P1 BRA `(.L_x_690) ;  /* 0x0000004000281947 */ /* 0x000fea0003800000 */
[----:B0-----:R-:W0:Y:S01]  /*1c5e0*/  S2R R3, SR_LANEID ;  /* 0x0000000000037919 */ /* 0x001e220000000000 */
[----:B------:R-:W-:Y:S02]  /*1c5f0*/  VOTEU.ANY UR4, UPT, PT ;  /* 0x0000000000047886 */ /* 0x000fe400038e0100 */
[----:B------:R-:W0:Y:S08]  /*1c600*/  FLO.U32 R0, UR4 ;  /* 0x0000000400007d00 */ /* 0x000e3000080e0000 */
[----:B------:R-:W1:Y:S01]  /*1c610*/  POPC R4, UR4 ;  /* 0x0000000400047d09 */ /* 0x000e620008000000 */
[----:B0-----:R-:W-:-:S02]  /*1c620*/  ISETP.EQ.U32.AND P0, PT, R0, R3, PT ;  /* 0x000000030000720c */ /* 0x001fc40003f02070 */
[----:B------:R-:W1:Y:S11]  /*1c630*/  LDC.64 R2, c[0x0][0xc60] ;  /* 0x00031800ff027b82 */ /* 0x000e760000000a00 */
[----:B-1----:R-:W2:Y:S01]  /*1c640*/  @P0 ATOMG.E.ADD.STRONG.GPU PT, R3, desc[UR56][R2.64], R4 ;  /* 0x00000004020309a8 */ /* 0x002ea200081ee1f8 */
[----:B------:R-:W0:Y:S02]  /*1c650*/  S2R R5, SR_LTMASK ;  /* 0x0000000000057919 */ /* 0x000e240000003900 */
[----:B0-----:R-:W-:-:S06]  /*1c660*/  LOP3.LUT R5, R5, UR4, RZ, 0xc0, !PT ;  /* 0x0000000405057c12 */ /* 0x001fcc000f8ec0ff */
[----:B------:R-:W0:Y:S01]  /*1c670*/  POPC R5, R5 ;  /* 0x0000000500057309 */ /* 0x000e220000000000 */
[----:B--2---:R-:W0:Y:S02]  /*1c680*/  SHFL.IDX PT, R0, R3, R0, 0x1f ;  /* 0x00001f0003007589 */ /* 0x004e2400000e0000 */
[----:B0-----:R-:W-:-:S05]  /*1c690*/  IADD3 R0, R0, UR39, R5 ;  /* 0x0000002700007c10 */ /* 0x001fca000fffe005 */
[----:B------:R1:W-:Y:S01]  /*1c6a0*/  STL [R1], R0 ;  /* 0x0000000001007387 */ /* 0x0003e20000100800 */
[----:B------:R-:W-:Y:S05]  /*1c6b0*/  BRA `(.L_x_690) ;  /* 0x0000003c00f07947 */ /* 0x000fea0003800000 */
.L_x_689:
[----:B------:R-:W-:Y:S01]  /*1c6c0*/  IADD3 R0, R18, 0x1c400, RZ ;  /* 0x0001c40012007810 */ /* 0x000fe20007ffe0ff */
[----:B------:R-:W-:Y:S03]  /*1c6d0*/  BSSY B6, `(.L_x_691) ;  /* 0x0000013000067945 */ /* 0x000fe60003800000 */
[----:B------:R-:W-:-:S13]  /*1c6e0*/  LOP3.LUT P0, RZ, R0, 0x3ff, RZ, 0xc0, !PT ;  /* 0x000003ff00ff7812 */ /* 0x000fda000780c0ff */
        /* <DEDUP_REMOVED lines=8> */
[----:B------:R-:W-:Y:S01]  /*1c770*/  IMAD.U32 R5, RZ, RZ, UR7 ;  /* 0x00000007ff057e24 */ /* 0x000fe2000f8e00ff */
[----:B------:R-:W-:Y:S01]  /*1c780*/  MOV R11, UR5 ;  /* 0x00000005000b7c02 */ /* 0x000fe20008000f00 */
[----:B------:R-:W-:Y:S01]  /*1c790*/  IMAD.U32 R7, RZ, RZ, UR9 ;  /* 0x00000009ff077e24 */ /* 0x000fe2000f8e00ff */
[----:B------:R-:W-:Y:S01]  /*1c7a0*/  MOV R13, RZ ;  /* 0x000000ff000d7202 */ /* 0x000fe20000000f00 */
[----:B------:R-:W-:-:S02]  /*1c7b0*/  IMAD.U32 R10, RZ, RZ, UR4 ;  /* 0x00000004ff0a7e24 */ /* 0x000fc4000f8e00ff */
[----:B------:R-:W-:Y:S02]  /*1c7c0*/  IMAD.MOV.U32 R8, RZ, RZ, 0x70 ;  /* 0x00000070ff087424 */ /* 0x000fe400078e00ff */
[----:B------:R-:W-:-:S07]  /*1c7d0*/  IMAD.MOV.U32 R12, RZ, RZ, 0x1 ;  /* 0x00000001ff0c7424 */ /* 0x000fce00078e00ff */
[----:B------:R-:W-:-:S07]  /*1c7e0*/  LEPC R20, `(.L_x_692) ;  /* 0x000000001014794e */ /* 0x000fce0000000000 */
[----:B0-----:R-:W-:Y:S05]  /*1c7f0*/  CALL.ABS.NOINC R2 ;  /* 0x0000000002007343 */ /* 0x001fea0003c00000 */
.L_x_692:
[----:B------:R-:W-:Y:S05]  /*1c800*/  BSYNC B6 ;  /* 0x0000000000067941 */ /* 0x000fea0003800000 */
.L_x_691:
        /* <DEDUP_REMOVED lines=8> */
[----:B0-----:R0:W1:Y:S01]  /*1c890*/  LDC.64 R2, c[0x4][R17] ;  /* 0x0100000011027b82 */ /* 0x0010620000000a00 */
[----:B------:R-:W-:Y:S01]  /*1c8a0*/  IMAD.U32 R4, RZ, RZ, UR6 ;  /* 0x00000006ff047e24 */ /* 0x000fe2000f8e00ff */
[----:B------:R-:W-:Y:S01]  /*1c8b0*/  MOV R5, UR7 ;  /* 0x0000000700057c02 */ /* 0x000fe20008000f00 */
[----:B------:R-:W-:Y:S01]  /*1c8c0*/  IMAD.U32 R6, RZ, RZ, UR8 ;  /* 0x00000008ff067e24 */ /* 0x000fe2000f8e00ff */
[----:B------:R-:W-:Y:S01]  /*1c8d0*/  MOV R10, UR4 ;  /* 0x00000004000a7c02 */ /* 0x000fe20008000f00 */
[----:B------:R-:W-:Y:S01]  /*1c8e0*/  IMAD.U32 R7, RZ, RZ, UR9 ;  /* 0x00000009ff077e24 */ /* 0x000fe2000f8e00ff */
[----:B------:R-:W-:Y:S01]  /*1c8f0*/  MOV R12, 0x1 ;  /* 0x00000001000c7802 */ /* 0x000fe20000000f00 */
[----:B------:R-:W-:-:S02]  /*1c900*/  IMAD.U32 R11, RZ, RZ, UR5 ;  /* 0x00000005ff0b7e24 */ /* 0x000fc4000f8e00ff */
[----:B------:R-:W-:Y:S02]  /*1c910*/  IMAD.MOV.U32 R8, RZ, RZ, 0x70 ;  /* 0x00000070ff087424 */ /* 0x000fe400078e00ff */
[----:B0-----:R-:W-:-:S07]  /*1c920*/  IMAD.MOV.U32 R13, RZ, RZ, RZ ;  /* 0x000000ffff0d7224 */ /* 0x001fce00078e00ff */
[----:B------:R-:W-:-:S07]  /*1c930*/  LEPC R20, `(.L_x_695) ;  /* 0x000000001014794e */ /* 0x000fce0000000000 */
[----:B-1----:R-:W-:Y:S05]  /*1c940*/  CALL.ABS.NOINC R2 ;  /* 0x0000000002007343 */ /* 0x002fea0003c00000 */
.L_x_695:
[----:B------:R0:W1:Y:S01]  /*1c950*/  LDC.64 R2, c[0x4][R17] ;  /* 0x0100000011027b82 */ /* 0x0000620000000a00 */
[----:B------:R-:W-:Y:S01]  /*1c960*/  ULDC.64 UR4, c[0x4][0x118] ;  /* 0x0100460000047ab9 */ /* 0x000fe20000000a00 */
[----:B------:R-:W-:Y:S01]  /*1c970*/  ULDC.64 UR6, c[0x4][0x120] ;  /* 0x0100480000067ab9 */ /* 0x000fe20000000a00 */
[----:B------:R-:W-:Y:S01]  /*1c980*/  ULDC.64 UR8, c[0x4][0x80] ;  /* 0x0100200000087ab9 */ /* 0x000fe20000000a00 */
        /* <DEDUP_REMOVED lines=11> */
.L_x_694:
[----:B------:R-:W-:Y:S05]  /*1ca40*/  BSYNC B6 ;  /* 0x0000000000067941 */ /* 0x000fea0003800000 */
.L_x_693:
[----:B------:R-:W2:Y:S01]  /*1ca50*/  LDL.LU R2, [R1+0x28] ;  /* 0x0000280001027983 */ /* 0x000ea20000300800 */
[----:B------:R-:W-:-:S03]  /*1ca60*/  ULDC.64 UR4, c[0x0][0x9f8] ;  /* 0x00027e0000047ab9 */ /* 0x000fc60000000a00 */
[----:B------:R-:W0:Y:S04]  /*1ca70*/  LDL.LU R0, [R1+0x3c] ;  /* 0x00003c0001007983 */ /* 0x000e280000300800 */
[----:B------:R-:W3:Y:S01]  /*1ca80*/  LDL R7, [R1+0x18] ;  /* 0x0000180001077983 */ /* 0x000ee20000100800 */
[----:B------:R-:W-:-:S03]  /*1ca90*/  ISETP.NE.U32.AND P0, PT, RZ, UR4, PT ;  /* 0x00000004ff007c0c */ /* 0x000fc6000bf05070 */
[----:B------:R-:W4:Y:S01]  /*1caa0*/  LDL R17, [R1+0x48] ;  /* 0x0000480001117983 */ /* 0x000f220000100800 */
[----:B------:R-:W-:-:S13]  /*1cab0*/  ISETP.NE.AND.EX P0, PT, RZ, UR5, PT, P0 ;  /* 0x00000005ff007c0c */ /* 0x000fda000bf05300 */
[----:B--2---:R-:W-:-:S04]  /*1cac0*/  @P0 IADD3 R2, P1, R2, UR4, RZ ;  /* 0x0000000402020c10 */ /* 0x004fc8000ff3e0ff */
[----:B0-----:R-:W-:Y:S01]  /*1cad0*/  @P0 IADD3.X R3, R0, UR5, RZ, P1, !PT ;  /* 0x0000000500030c10 */ /* 0x001fe20008ffe4ff */
[----:B------:R-:W-:-:S04]  /*1cae0*/  ULDC.64 UR4, c[0x0][0xa08] ;  /* 0x0002820000047ab9 */ /* 0x000fc80000000a00 */
[----:B---3--:R0:W2:Y:S02]  /*1caf0*/  @P0 LDG.E R7, desc[UR56][R2.64] ;  /* 0x0000003802070981 */ /* 0x0080a4000c1e1900 */
[----:B0-----:R-:W0:Y:S01]  /*1cb00*/  LDC.64 R2, c[0x0][0x418] ;  /* 0x00010600ff027b82 */ /* 0x001e220000000a00 */
[----:B----4-:R-:W-:Y:S01]  /*1cb10*/  VIADD R0, R17, 0xffffffff ;  /* 0xffffffff11007836 */ /* 0x010fe20000000000 */
[----:B--2---:R-:W-:Y:S01]  /*1cb20*/  SHF.R.S32.HI R8, RZ, 0x1f, R7 ;  /* 0x0000001fff087819 */ /* 0x004fe20000011407 */
[----:B------:R1:W-:Y:S04]  /*1cb30*/  @P0 STL [R1+0x18], R7 ;  /* 0x0000180701000387 */ /* 0x0003e80000100800 */
[----:B------:R1:W-:Y:S01]  /*1cb40*/  STL [R1+0x28], R8 ;  /* 0x0000280801007387 */ /* 0x0003e20000100800 */
[----:B0-----:R-:W-:Y:S01]  /*1cb50*/  LOP3.LUT P0, RZ, R2, UR4, RZ, 0xfc, !PT ;  /* 0x0000000402ff7c12 */ /* 0x001fe2000f80fcff */
[----:B------:R-:W-:-:S03]  /*1cb60*/  UMOV UR4, 0xffffffff ;  /* 0xffffffff00047882 */ /* 0x000fc60000000000 */
[----:B------:R-:W-:-:S04]  /*1cb70*/  LOP3.LUT P0, RZ, R3, UR5, RZ, 0xfc, P0 ;  /* 0x0000000503ff7c12 */ /* 0x000fc8000800fcff */
[----:B------:R-:W-:Y:S01]  /*1cb80*/  SEL R17, R7, RZ, !P0 ;  /* 0x000000ff07117207 */ /* 0x000fe20004000000 */
[----:B-1----:R-:W-:Y:S08]  /*1cb90*/  BRA.DIV UR4, `(.L_x_696) ;  /* 0x0000005604807947 */ /* 0x002ff0000b800000 */
[----:B------:R-:W0:Y:S02]  /*1cba0*/  S2R R4, SR_TID.X ;  /* 0x0000000000047919 */ /* 0x000e240000002100 */
[----:B0-----:R-:W-:-:S04]  /*1cbb0*/  SHF.R.U32.HI R4, RZ, 0x5, R4 ;  /* 0x00000005ff047819 */ /* 0x001fc80000011604 */
[----:B------:R-:W-:-:S05]  /*1cbc0*/  LOP3.LUT R4, R4, 0x3, RZ, 0xc0, !PT ;  /* 0x0000000304047812 */ /* 0x000fca00078ec0ff */
[----:B------:R0:W1:Y:S02]  /*1cbd0*/  SHFL.IDX PT, R14, R4, RZ, 0x1f ;  /* 0x00001fff040e7589 */ /* 0x00006400000e0000 */
.L_x_829:
[----:B0-----:R-:W2:Y:S01]  /*1cbe0*/  LDL.LU R4, [R1+0x10] ;  /* 0x0000100001047983 */ /* 0x001ea20000300800 */
[----:B------:R-:W-:Y:S02]  /*1cbf0*/  PLOP3.LUT P1, PT, PT, PT, PT, 0x8, 0x0 ;  /* 0x000000000000781c */ /* 0x000fe40003f2e170 */
[----:B-1----:R-:W-:Y:S01]  /*1cc00*/  ISETP.NE.AND P0, PT, R14, RZ, PT ;  /* 0x000000ff0e00720c */ /* 0x002fe20003f05270 */
        /* <DEDUP_REMOVED lines=8> */
.L_x_832:
[----:B------:R-:W-:Y:S05]  /*1cc90*/  @!P6 BRA `(.L_x_697) ;  /* 0x000000040020e947 */ /* 0x000fea0003800000 */
[----:B------:R-:W-:-:S04]  /*1cca0*/  ISETP.NE.U32.AND P0, PT, R2, RZ, PT ;  /* 0x000000ff0200720c */ /* 0x000fc80003f05070 */
[----:B------:R-:W-:-:S13]  /*1ccb0*/  ISETP.NE.AND.EX P0, PT, R3, RZ, PT, P0 ;  /* 0x000000ff0300720c */ /* 0x000fda0003f05300 */
[----:B------:R-:W-:Y:S05]  /*1ccc0*/  @!P0 BRA `(.L_x_699) ;  /* 0x0000000000508947 */ /* 0x000fea0003800000 */
[----:B------:R-:W1:Y:S01]  /*1ccd0*/  LDC R6, c[0x0][0x43c] ;  /* 0x00010f00ff067b82 */ /* 0x000e620000000800 */
[----:B------:R-:W-:Y:S01]  /*1cce0*/  MOV R9, R0 ;  /* 0x0000000000097202 */ /* 0x000fe20000000f00 */
[----:B------:R-:W-:-:S04]  /*1ccf0*/  ULDC.64 UR4, c[0x0][0x428] ;  /* 0x00010a0000047ab9 */ /* 0x000fc80000000a00 */
[----:B0-----:R-:W-:Y:S01]  /*1cd00*/  IMAD.MOV.U32 R0, RZ, RZ, R9 ;  /* 0x000000ffff007224 */ /* 0x001fe200078e0009 */
[----:B-1----:R-:W-:-:S13]  /*1cd10*/  ISETP.NE.AND P0, PT, R6, 0x1, PT ;  /* 0x000000010600780c */ /* 0x002fda0003f05270 */
[----:B------:R-:W0:Y:S02]  /*1cd20*/  @P0 LDC.64 R4, c[0x0][0x440] ;  /* 0x00011000ff040b82 */ /* 0x000e240000000a00 */
[----:B0-----:R-:W-:-:S05]  /*1cd30*/  @P0 IMAD.HI.U32 R4, R9, R4, RZ ;  /* 0x0000000409040227 */ /* 0x001fca00078e00ff */
[----:B------:R-:W-:-:S04]  /*1cd40*/  @P0 SHF.R.U32.HI R0, RZ, R5, R4 ;  /* 0x00000005ff000219 */ /* 0x000fc80000011604 */
[--C-:B------:R-:W-:Y:S01]  /*1cd50*/  SHF.R.S32.HI R5, RZ, 0x1f, R0.reuse ;  /* 0x0000001fff057819 */ /* 0x100fe20000011400 */
[----:B------:R-:W-:-:S04]  /*1cd60*/  IMAD.MOV R4, RZ, RZ, -R0 ;  /* 0x000000ffff047224 */ /* 0x000fc800078e0a00 */
[----:B------:R-:W-:Y:S01]  /*1cd70*/  IMAD R9, R6, R4, R9 ;  /* 0x0000000406097224 */ /* 0x000fe200078e0209 */
[----:B------:R-:W-:Y:S01]  /*1cd80*/  MOV R4, R0 ;  /* 0x0000000000047202 */ /* 0x000fe20000000f00 */
[----:B------:R-:W-:-:S03]  /*1cd90*/  IMAD R6, R8, UR4, RZ ;  /* 0x0000000408067c24 */ /* 0x000fc6000f8e02ff */
[----:B------:R1:W-:Y:S01]  /*1cda0*/  STL [R1+0x8], R9 ;  /* 0x0000080901007387 */ /* 0x0003e20000100800 */
[----:B------:R-:W-:-:S04]  /*1cdb0*/  IMAD.WIDE.U32 R4, R7, UR4, R4 ;  /* 0x0000000407047c25 */ /* 0x000fc8000f8e0004 */
[----:B------:R-:W-:Y:S01]  /*1cdc0*/  IMAD R0, R7, UR5, R6 ;  /* 0x0000000507007c24 */ /* 0x000fe2000f8e0206 */
[----:B------:R-:W-:-:S03]  /*1cdd0*/  LEA R2, P0, R4, R2, 0x2 ;  /* 0x0000000204027211 */ /* 0x000fc600078010ff */
[----:B------:R-:W-:-:S05]  /*1cde0*/  IMAD.IADD R0, R5, 0x1, R0 ;  /* 0x0000000105007824 */ /* 0x000fca00078e0200 */
[----:B------:R-:W-:-:S05]  /*1cdf0*/  LEA.HI.X R3, R4, R3, R0, 0x2, P0 ;  /* 0x0000000304037211 */ /* 0x000fca00000f1400 */
[----:B------:R1:W5:Y:S02]  /*1ce00*/  LDG.E R17, desc[UR56][R2.64] ;  /* 0x0000003802117981 */ /* 0x000364000c1e1900 */
.L_x_699:
[----:B-1----:R-:W2:Y:S01]  /*1ce10*/  LDL R2, [R1+0x1c] ;  /* 0x00001c0001027983 */ /* 0x002ea20000100800 */
[----:B0-----:R-:W-:Y:S01]  /*1ce20*/  IMAD R0, R19, 0x8, R18 ;  /* 0x0000000813007824 */ /* 0x001fe200078e0212 */
[----:B--2---:R-:W-:-:S04]  /*1ce30*/  SHF.L.U32 R2, R2, 0x1f, RZ ;  /* 0x0000001f02027819 */ /* 0x004fc800000006ff */
[----:B------:R-:W0:Y:S02]  /*1ce40*/  SYNCS.PHASECHK.TRANS64.TRYWAIT P0, [R0+URZ+0x34840], R2 ;  /* 0x03484002000075a7 */ /* 0x000e24000800017f */
[----:B0-----:R-:W-:Y:S05]  /*1ce50*/  @!P0 BRA `(.L_x_700) ;  /* 0x0000005400248947 */ /* 0x001fea0003800000 */
.L_x_833:
[----:B------:R1:W5:Y:S01]  /*1ce60*/  LDL R3, [R1+0x10] ;  /* 0x0000100001037983 */ /* 0x0003620000100800 */
[----:B------:R-:W2:Y:S02]  /*1ce70*/  S2R R4, SR_TID.X ;  /* 0x0000000000047919 */ /* 0x000ea40000002100 */
[----:B--2---:R-:W-:-:S04]  /*1ce80*/  LOP3.LUT R4, R4, 0x7f, RZ, 0xc0, !PT ;  /* 0x0000007f04047812 */ /* 0x004fc800078ec0ff */
[----:B------:R-:W-:-:S13]  /*1ce90*/  ISETP.NE.AND P0, PT, R4, RZ, PT ;  /* 0x000000ff0400720c */ /* 0x000fda0003f05270 */
[----:B-1----:R-:W-:Y:S05]  /*1cea0*/  @P0 BRA `(.L_x_701) ;  /* 0x0000000000140947 */ /* 0x002fea0003800000 */
[----:B-----5:R-:W-:Y:S02]  /*1ceb0*/  LOP3.LUT P1, RZ, R3, 0x1, RZ, 0xc0, !PT ;  /* 0x0000000103ff7812 */ /* 0x020fe4000782c0ff */
[----:B0-----:R-:W-:-:S04]  /*1cec0*/  MOV R2, 0xc000 ;  /* 0x0000c00000027802 */ /* 0x001fc80000000f00 */
[----:B------:R1:W-:Y:S07]  /*1ced0*/  SYNCS.ARRIVE.TRANS64 RZ, [R0+URZ+0x34830], R2 ;  /* 0x0348300200ff79a7 */ /* 0x0003ee000800003f */
[----:B------:R-:W-:Y:S05]  /*1cee0*/  @!P1 BRA `(.L_x_701) ;  /* 0x0000000000049947 */ /* 0x000fea0003800000 */
[----:B------:R-:W-:Y:S01]  /*1cef0*/  BPT.TRAP 0x1 ;  /* 0x000000040000795c */ /* 0x000fe20000300000 */
.L_x_701:
[----:B------:R-:W2:Y:S04]  /*1cf00*/  LDL R4, [R1+0x8] ;  /* 0x0000080001047983 */ /* 0x000ea80000100800 */
[----:B01----:R-:W3:Y:S01]  /*1cf10*/  LDL R2, [R1+0x20] ;  /* 0x0000200001027983 */ /* 0x003ee20000100800 */
        /* <DEDUP_REMOVED lines=10> */
[----:B------:R-:W-:Y:S01]  /*1cfc0*/  UMOV UR17, 0x40 ;  /* 0x0000004000117882 */ /* 0x000fe20000000000 */
[----:B------:R-:W-:-:S02]  /*1cfd0*/  LOP3.LUT R3, R3, 0xfffffffb, RZ, 0xc0, !PT ;  /* 0xfffffffb03037812 */ /* 0x000fc400078ec0ff */
[----:B------:R-:W-:-:S07]  /*1cfe0*/  UIADD3 UR9, UR9, 0x34830, URZ ;  /* 0x0003483009097890 */ /* 0x000fce000fffe03f */
[----:B------:R-:W-:Y:S02]  /*1cff0*/  UIADD3 UR14, UR8, 0x1c400, URZ ;  /* 0x0001c400080e7890 */ /* 0x000fe4000fffe03f */
[----:B------:R-:W-:Y:S01]  /*1d000*/  UIADD3 UR15, UR8, 0x20400, URZ ;  /* 0x00020400080f7890 */ /* 0x000fe2000fffe03f */
[----:B------:R-:W-:Y:S01]  /*1d010*/  @P0 LOP3.LUT R3, R3, 0x4, RZ, 0xfc, !PT ;  /* 0x0000000403030812 */ /* 0x000fe200078efcff */
[----:B------:R-:W-:-:S03]  /*1d020*/  UIADD3 UR16, UR8, 0x24400, URZ ;  /* 0x0002440008107890 */ /* 0x000fc6000fffe03f */
[----:B------:R-:W-:Y:S01]  /*1d030*/  UMOV UR8, UR14 ;  /* 0x0000000e00087c82 */ /* 0x000fe20008000000 */
[----:B------:R-:W-:Y:S01]  /*1d040*/  UMOV UR14, 0x80 ;  /* 0x00000080000e7882 */ /* 0x000fe20000000000 */
[----:B------:R1:W-:Y:S01]  /*1d050*/  STL [R1+0x10], R3 ;  /* 0x0000100301007387 */ /* 0x0003e20000100800 */
[----:B--2---:R-:W-:Y:S02]  /*1d060*/  R2UR UR11, R4 ;  /* 0x00000000040b72ca */ /* 0x004fe400000e0000 */
[----:B---3--:R-:W-:-:S13]  /*1d070*/  R2UR UR5, R2 ;  /* 0x00000000020572ca */ /* 0x008fda00000e0000 */
[----:B------:R-:W-:Y:S02]  /*1d080*/  ULEA UR11, UR11, UR5, 0x7 ;  /* 0x000000050b0b7291 */ /* 0x000fe4000f8e383f */
[----:B------:R-:W-:-:S09]  /*1d090*/  UIADD3.X UR5, URZ, UR37, URZ, UP0, !UPT ;  /* 0x000000253f057290 */ /* 0x000fd200087fe43f */
[----:B------:R0:W-:Y:S02]  /*1d0a0*/  UTMALDG.4D [UR8], [UR4], desc[UR6] ;  /* 0x00000608040075b4 */ /* 0x0001e40008019000 */
[----:B0-----:R-:W-:Y:S01]  /*1d0b0*/  UMOV UR8, UR15 ;  /* 0x0000000f00087c82 */ /* 0x001fe20008000000 */
[----:B------:R-:W-:Y:S02]  /*1d0c0*/  UMOV UR10, UR17 ;  /* 0x00000011000a7c82 */ /* 0x000fe40008000000 */
[----:B------:R0:W-:Y:S02]  /*1d0d0*/  UTMALDG.4D [UR8], [UR4], desc[UR6] ;  /* 0x00000608040075b4 */ /* 0x0001e40008019000 */
[----:B0-----:R-:W-:Y:S01]  /*1d0e0*/  UMOV UR8, UR16 ;  /* 0x0000001000087c82 */ /* 0x001fe20008000000 */
[----:B------:R-:W-:Y:S02]  /*1d0f0*/  UMOV UR10, UR14 ;  /* 0x0000000e000a7c82 */ /* 0x000fe40008000000 */
[----:B------:R1:W-:Y:S02]  /*1d100*/  UTMALDG.4D [UR8], [UR4], desc[UR6] ;  /* 0x00000608040075b4 */ /* 0x0003e40008019000 */
[----:B-1----:R-:W-:Y:S01]  /*1d110*/  NOP ;  /* 0x0000000000007918 */ /* 0x002fe20000000000 */
.L_x_697:
[----:B------:R-:W2:Y:S04]  /*1d120*/  LDL.LU R3, [R1+0x4c] ;  /* 0x00004c0001037983 */ /* 0x000ea80000300800 */
[----:B------:R-:W3:Y:S04]  /*1d130*/  LDL.LU R5, [R1+0x38] ;  /* 0x0000380001057983 */ /* 0x000ee80000300800 */
[----:B0-----:R-:W4:Y:S01]  /*1d140*/  LDL.LU R4, [R1+0x58] ;  /* 0x0000580001047983 */ /* 0x001f220000300800 */
        /* <DEDUP_REMOVED lines=10> */
[----:B---3--:R-:W-:-:S03]  /*1d1f0*/  SEL R5, R5, RZ, !P0 ;  /* 0x000000ff05057207 */ /* 0x008fc60004000000 */
[----:B------:R-:W-:Y:S01]  /*1d200*/  IMAD R0, R0, UR4, RZ ;  /* 0x0000000400007c24 */ /* 0x000fe2000f8e02ff */
[----:B----4-:R-:W-:-:S03]  /*1d210*/  SEL R4, R4, RZ, !P0 ;  /* 0x000000ff04047207 */ /* 0x010fc60004000000 */
        /* <DEDUP_REMOVED lines=8> */
[----:B0-----:R-:W-:Y:S01]  /*1d2a0*/  MOV R2, 0x0 ;  /* 0x0000000000027802 */ /* 0x001fe20000000f00 */
[----:B------:R-:W-:Y:S01]  /*1d2b0*/  ULDC.64 UR4, c[0x4][0x118] ;  /* 0x0100460000047ab9 */ /* 0x000fe20000000a00 */
[----:B------:R-:W-:Y:S01]  /*1d2c0*/  ULDC.64 UR6, c[0x4][0x120] ;  /* 0x0100480000067ab9 */ /* 0x000fe20000000a00 */
[----:B------:R-:W-:Y:S01]  /*1d2d0*/  ULDC.64 UR8, c[0x4][0x88] ;  /* 0x0100220000087ab9 */ /* 0x000fe20000000a00 */
[----:B------:R-:W-:Y:S01]  /*1d2e0*/  MOV R4, UR4 ;  /* 0x0000000400047c02 */ /* 0x000fe20008000f00 */
[----:B------:R-:W-:Y:S01]  /*1d2f0*/  IMAD.U32 R5, RZ, RZ, UR5 ;  /* 0x00000005ff057e24 */ /* 0x000fe2000f8e00ff */
[----:B------:R-:W0:Y:S01]  /*1d300*/  LDC.64 R2, c[0x4][R2] ;  /* 0x0100000002027b82 */ /* 0x000e220000000a00 */
[----:B------:R-:W-:Y:S01]  /*1d310*/  IMAD.U32 R6, RZ, RZ, UR6 ;  /* 0x00000006ff067e24 */ /* 0x000fe2000f8e00ff */
[----:B------:R-:W-:Y:S01]  /*1d320*/  MOV R7, UR7 ;  /* 0x0000000700077c02 */ /* 0x000fe20008000f00 */
[----:B------:R-:W-:Y:S01]  /*1d330*/  IMAD.U32 R10, RZ, RZ, UR8 ;  /* 0x00000008ff0a7e24 */ /* 0x000fe2000f8e00ff */
[----:B------:R-:W-:Y:S01]  /*1d340*/  MOV R8, 0x70 ;  /* 0x0000007000087802 */ /* 0x000fe20000000f00 */
[----:B------:R-:W-:-:S02]  /*1d350*/  IMAD.U32 R11, RZ, RZ, UR9 ;  /* 0x00000009ff0b7e24 */ /* 0x000fc4000f8e00ff */
[----:B------:R-:W-:Y:S02]  /*1d360*/  IMAD.MOV.U32 R12, RZ, RZ, 0x1 ;  /* 0x00000001ff0c7424 */ /* 0x000fe400078e00ff */
[----:B------:R-:W-:-:S07]  /*1d370*/  IMAD.MOV.U32 R13, RZ, RZ, RZ ;  /* 0x000000ffff0d7224 */ /* 0x000fce00078e00ff */
[----:B------:R-:W-:-:S07]  /*1d380*/  LEPC R20, `(.L_x_703) ;  /* 0x000000001014794e */ /* 0x000fce0000000000 */
[----:B0-----:R-:W-:Y:S05]  /*1d390*/  CALL.ABS.NOINC R2 ;  /* 0x0000000002007343 */ /* 0x001fea0003c00000 */
.L_x_703:
[----:B------:R-:W-:Y:S05]  /*1d3a0*/  BSYNC B6 ;  /* 0x0000000000067941 */ /* 0x000fea0003800000 */
.L_x_702:
[----:B0-----:R-:W2:Y:S01]  /*1d3b0*/  LDL.LU R0, [R1+0x4c] ;  /* 0x00004c0001007983 */ /* 0x001ea20000300800 */
[----:B------:R-:W-:Y:S01]  /*1d3c0*/  ULDC.64 UR4, c[0x0][0x2d8] ;  /* 0x0000b60000047ab9 */ /* 0x000fe20000000a00 */
[----:B------:R-:W0:Y:S02]  /*1d3d0*/  LDC R8, c[0x0][0x448] ;  /* 0x00011200ff087b82 */ /* 0x000e240000000800 */
[----:B------:R-:W3:Y:S04]  /*1d3e0*/  LDL.LU R5, [R1+0x3c] ;  /* 0x00003c0001057983 */ /* 0x000ee80000300800 */
[----:B------:R-:W3:Y:S04]  /*1d3f0*/  LDL.LU.64 R2, [R1+0x50] ;  /* 0x0000500001027983 */ /* 0x000ee80000300a00 */
[----:B------:R-:W4:Y:S01]  /*1d400*/  LDL.LU R4, [R1+0x38] ;  /* 0x0000380001047983 */ /* 0x000f220000300800 */
[----:B0-----:R-:W-:-:S13]  /*1d410*/  ISETP.NE.AND P0, PT, R8, 0x1, PT ;  /* 0x000000010800780c */ /* 0x001fda0003f05270 */
[----:B------:R-:W0:Y:S01]  /*1d420*/  @P0 LDC R7, c[0x0][0x450] ;  /* 0x00011400ff070b82 */ /* 0x000e220000000800 */
[----:B---3--:R-:W-:Y:S02]  /*1d430*/  MOV R3, R5 ;  /* 0x0000000500037202 */ /* 0x008fe40000000f00 */
[----:B------:R-:W3:Y:S01]  /*1d440*/  LDL.LU R5, [R1+0x4] ;  /* 0x0000040001057983 */ /* 0x000ee20000300800 */
[C---:B------:R-:W-:Y:S01]  /*1d450*/  IMAD.WIDE.U32 R2, R16.reuse, UR4, R2 ;  /* 0x0000000410027c25 */ /* 0x040fe2000f8e0002 */
[----:B------:R-:W1:Y:S03]  /*1d460*/  S2R R10, SR_TID.X ;  /* 0x00000000000a7919 */ /* 0x000e660000002100 */
[----:B------:R-:W-:Y:S01]  /*1d470*/  IMAD R3, R16, UR5, R3 ;  /* 0x0000000510037c24 */ /* 0x000fe2000f8e0203 */
[----:B------:R-:W-:Y:S01]  /*1d480*/  ULDC.64 UR4, c[0x0][0x2e0] ;  /* 0x0000b80000047ab9 */ /* 0x000fe20000000a00 */
[----:B------:R-:W5:Y:S01]  /*1d490*/  S2R R9, SR_TID.X ;  /* 0x0000000000097919 */ /* 0x000f620000002100 */
[----:B--2---:R-:W-:-:S02]  /*1d4a0*/  IMAD R0, R0, UR4, RZ ;  /* 0x0000000400007c24 */ /* 0x004fc4000f8e02ff */
[----:B----4-:R-:W-:-:S04]  /*1d4b0*/  IMAD.WIDE.U32 R2, R4, UR4, R2 ;  /* 0x0000000404027c25 */ /* 0x010fc8000f8e0002 */
[----:B------:R-:W-:Y:S01]  /*1d4c0*/  IMAD R0, R4, UR5, R0 ;  /* 0x0000000504007c24 */ /* 0x000fe2000f8e0200 */
[----:B------:R-:W-:Y:S01]  /*1d4d0*/  ULDC.64 UR4, c[0x0][0x2d0] ;  /* 0x0000b40000047ab9 */ /* 0x000fe20000000a00 */
[----:B------:R-:W2:Y:S02]  /*1d4e0*/  S2R R4, SR_TID.X ;  /* 0x0000000000047919 */ /* 0x000ea40000002100 */
[----:B------:R-:W-:Y:S01]  /*1d4f0*/  IMAD.IADD R3, R3, 0x1, R0 ;  /* 0x0000000103037824 */ /* 0x000fe200078e0200 */
[----:B-1----:R-:W-:-:S04]  /*1d500*/  SHF.L.U32 R10, R10, 0x3, RZ ;  /* 0x000000030a0a7819 */ /* 0x002fc800000006ff */
[----:B------:R-:W-:Y:S01]  /*1d510*/  LOP3.LUT R10, R10, 0x38, RZ, 0xc0, !PT ;  /* 0x000000380a0a7812 */ /* 0x000fe200078ec0ff */
[----:B-----5:R-:W-:-:S03]  /*1d520*/  IMAD.SHL.U32 R9, R9, 0x8, RZ ;  /* 0x0000000809097824 */ /* 0x020fc600078e00ff */
[C---:B------:R-:W-:Y:S02]  /*1d530*/  LOP3.LUT R11, R10.reuse, 0x40, RZ, 0xfc, !PT ;  /* 0x000000400a0b7812 */ /* 0x040fe400078efcff */
[----:B------:R-:W-:Y:S02]  /*1d540*/  LOP3.LUT R9, R9, 0x38, RZ, 0xc0, !PT ;  /* 0x0000003809097812 */ /* 0x000fe400078ec0ff */
[----:B------:R-:W-:Y:S02]  /*1d550*/  LOP3.LUT R10, R10, 0x80, RZ, 0xfc, !PT ;  /* 0x000000800a0a7812 */ /* 0x000fe400078efcff */
[----:B--2---:R-:W-:-:S04]  /*1d560*/  LOP3.LUT R4, R4, 0x7f, RZ, 0xc0, !PT ;  /* 0x0000007f04047812 */ /* 0x004fc800078ec0ff */
[----:B------:R-:W-:Y:S02]  /*1d570*/  SHF.R.U32.HI R6, RZ, 0x3, R4 ;  /* 0x00000003ff067819 */ /* 0x000fe40000011604 */
[----:B------:R-:W1:Y:S02]  /*1d580*/  S2R R4, SR_TID.X ;  /* 0x0000000000047919 */ /* 0x000e640000002100 */
[----:B-1----:R-:W-:-:S05]  /*1d590*/  IMAD.SHL.U32 R4, R4, 0x10, RZ ;  /* 0x0000001004047824 */ /* 0x002fca00078e00ff */
[----:B------:R-:W-:Y:S02]  /*1d5a0*/  LOP3.LUT R4, R6, 0x70, R4, 0xf8, !PT ;  /* 0x0000007006047812 */ /* 0x000fe400078ef804 */
[----:B------:R-:W1:Y:S01]  /*1d5b0*/  @P0 LDC R6, c[0x0][0x44c] ;  /* 0x00011300ff060b82 */ /* 0x000e620000000800 */
[----:B---3--:R-:W-:-:S04]  /*1d5c0*/  SHF.L.U32 R5, R5, 0x7, RZ ;  /* 0x0000000705057819 */ /* 0x008fc800000006ff */
[----:B------:R-:W-:-:S05]  /*1d5d0*/  LOP3.LUT R4, R4, R5, RZ, 0xfc, !PT ;  /* 0x0000000504047212 */ /* 0x000fca00078efcff */
        /* <DEDUP_REMOVED lines=9> */
[----:B------:R-:W-:-:S04]  /*1d670*/  ULDC.64 UR4, c[0x0][0x2c8] ;  /* 0x0000b20000047ab9 */ /* 0x000fc80000000a00 */
[----:B------:R-:W-:Y:S02]  /*1d680*/  IADD3 R3, R3, R0, RZ ;  /* 0x0000000003037210 */ /* 0x000fe40007ffe0ff */
[----:B------:R-:W-:Y:S01]  /*1d690*/  SHF.R.S32.HI R0, RZ, 0x1f, R4 ;  /* 0x0000001fff007819 */ /* 0x000fe20000011404 */
[----:B------:R-:W-:-:S04]  /*1d6a0*/  IMAD.WIDE.U32 R2, R4, UR4, R2 ;  /* 0x0000000404027c25 */ /* 0x000fc8000f8e0002 */
[----:B------:R-:W-:-:S04]  /*1d6b0*/  IMAD R0, R0, UR4, RZ ;  /* 0x0000000400007c24 */ /* 0x000fc8000f8e02ff */
[----:B------:R-:W-:Y:S01]  /*1d6c0*/  IMAD R4, R4, UR5, R0 ;  /* 0x0000000504047c24 */ /* 0x000fe2000f8e0200 */
[----:B------:R-:W-:-:S03]  /*1d6d0*/  ULDC.64 UR4, c[0x0][0x280] ;  /* 0x0000a00000047ab9 */ /* 0x000fc60000000a00 */
[----:B------:R-:W-:Y:S01]  /*1d6e0*/  IMAD.IADD R3, R3, 0x1, R4 ;  /* 0x0000000103037824 */ /* 0x000fe200078e0204 */
[C---:B------:R-:W-:Y:S01]  /*1d6f0*/  LEA R4, P0, R2.reuse, UR4, 0x1 ;  /* 0x0000000402047c11 */ /* 0x040fe2000f8008ff */
[----:B------:R-:W-:Y:S02]  /*1d700*/  ULDC UR4, c[0x0][0x2b8] ;  /* 0x0000ae0000047ab9 */ /* 0x000fe40000000800 */
[----:B------:R-:W-:Y:S02]  /*1d710*/  ISETP.GE.AND P3, PT, R9, UR4, PT ;  /* 0x0000000409007c0c */ /* 0x000fe4000bf66270 */
[----:B------:R-:W-:Y:S01]  /*1d720*/  LEA.HI.X R3, R2, UR5, R3, 0x1, P0 ;  /* 0x0000000502037c11 */ /* 0x000fe200080f0c03 */
[----:B------:R-:W-:Y:S01]  /*1d730*/  UMOV UR5, 0xffffffff ;  /* 0xffffffff00057882 */ /* 0x000fe20000000000 */
[----:B------:R-:W-:Y:S02]  /*1d740*/  ISETP.GE.AND P0, PT, R11, UR4, PT ;  /* 0x000000040b007c0c */ /* 0x000fe4000bf06270 */
[----:B------:R-:W-:Y:S01]  /*1d750*/  ISETP.GE.AND P1, PT, R10, UR4, PT ;  /* 0x000000040a007c0c */ /* 0x000fe2000bf26270 */
[----:B------:R-:W-:-:S12]  /*1d760*/  BRA.DIV UR5, `(.L_x_704) ;  /* 0x0000004a05f47947 */ /* 0x000fd8000b800000 */
[----:B------:R-:W2:Y:S04]  /*1d770*/  LDL.LU R6, [R1+0x5c] ;  /* 0x00005c0001067983 */ /* 0x000ea80000300800 */
[----:B------:R-:W3:Y:S01]  /*1d780*/  LDL R10, [R1+0x30] ;  /* 0x00003000010a7983 */ /* 0x000ee20000100800 */
[----:B------:R-:W0:Y:S02]  /*1d790*/  S2R R7, SR_TID.X ;  /* 0x0000000000077919 */ /* 0x000e240000002100 */
[----:B0-----:R-:W-:-:S04]  /*1d7a0*/  LOP3.LUT R7, R7, 0x7f, RZ, 0xc0, !PT ;  /* 0x0000007f07077812 */ /* 0x001fc800078ec0ff */
[----:B------:R-:W-:Y:S02]  /*1d7b0*/  SHF.R.U32.HI R11, RZ, 0x3, R7 ;  /* 0x00000003ff0b7819 */ /* 0x000fe40000011607 */
[----:B------:R-:W0:Y:S03]  /*1d7c0*/  SHFL.IDX PT, R7, R4, RZ, 0x181f ;  /* 0x00181fff04077589 */ /* 0x000e2600000e0000 */
[----:B------:R-:W-:-:S05]  /*1d7d0*/  IMAD.IADD R0, R11, 0x1, R5 ;  /* 0x000000010b007824 */ /* 0x000fca00078e0205 */
[----:B------:R-:W-:Y:S01]  /*1d7e0*/  IADD3 R5, R0, 0x10, RZ ;  /* 0x0000001000057810 */ /* 0x000fe20007ffe0ff */
[----:B--2---:R-:W-:Y:S02]  /*1d7f0*/  IMAD R2, R6, R8, RZ ;  /* 0x0000000806027224 */ /* 0x004fe400078e02ff */
[----:B------:R-:W1:Y:S03]  /*1d800*/  SHFL.IDX PT, R6, R3, RZ, 0x181f ;  /* 0x00181fff03067589 */ /* 0x000e6600000e0000 */
[----:B------:R-:W-:-:S13]  /*1d810*/  ISETP.GE.AND P2, PT, R0, R2, PT ;  /* 0x000000020000720c */ /* 0x000fda0003f46270 */
[----:B0-----:R-:W-:-:S05]  /*1d820*/  @!P2 LEA R7, P4, R9, R7, 0x1 ;  /* 0x000000070907a211 */ /* 0x001fca00078808ff */
[----:B-1----:R-:W-:-:S05]  /*1d830*/  @!P2 IMAD.X R6, RZ, RZ, R6, P4 ;  /* 0x000000ffff06a224 */ /* 0x002fca00020e0606 */
[----:B------:R-:W-:-:S04]  /*1d840*/  @!P2 LOP3.LUT R7, R7, R6, RZ, 0x3c, !PT ;  /* 0x000000060707a212 */ /* 0x000fc800078e3cff */
[----:B------:R-:W-:-:S04]  /*1d850*/  @!P2 LOP3.LUT R6, R7, R6, RZ, 0x3c, !PT ;  /* 0x000000060706a212 */ /* 0x000fc800078e3cff */
[----:B------:R-:W-:-:S05]  /*1d860*/  @!P2 LOP3.LUT R7, R7, R6, RZ, 0x3c, !PT ;  /* 0x000000060707a212 */ /* 0x000fca00078e3cff */
[----:B------:R-:W-:Y:S01]  /*1d870*/  @!PT LDS RZ, [RZ] ;  /* 0x00000000fffff984 */ /* 0x000fe20000000800 */
[----:B---3--:R-:W-:Y:S04]  /*1d880*/  @!P2 LDGSTS.E.BYPASS.LTC128B.128 [R10+0x10400], desc[UR56][R6.64], !P3 ;  /* 0x10400000060aafae */ /* 0x008fe8000d901d78 */
[----:B------:R-:W-:Y:S04]  /*1d890*/  @!P2 LDGSTS.E.BYPASS.LTC128B.128 [R10+0x14400], desc[UR56][R6.64+0x80], !P0 ;  /* 0x14400080060aafae */ /* 0x000fe8000c101d78 */
[----:B------:R0:W-:Y:S01]  /*1d8a0*/  @!P2 LDGSTS.E.BYPASS.LTC128B.128 [R10+0x18400], desc[UR56][R6.64+0x100], !P1 ;  /* 0x18400100060aafae */ /* 0x0001e2000c901d78 */
[----:B------:R-:W-:-:S03]  /*1d8b0*/  ISETP.GE.AND P2, PT, R5, R2, PT ;  /* 0x000000020500720c */ /* 0x000fc60003f46270 */
[----:B------:R-:W1:Y:S04]  /*1d8c0*/  SHFL.IDX PT, R5, R4, 0x1, 0x181f ;  /* 0x00381f0004057f89 */ /* 0x000e6800000e0000 */
[----:B0-----:R-:W0:Y:S06]  /*1d8d0*/  SHFL.IDX PT, R6, R3, 0x1, 0x181f ;  /* 0x00381f0003067f89 */ /* 0x001e2c00000e0000 */
[----:B-1----:R-:W-:-:S05]  /*1d8e0*/  @!P2 LEA R5, P4, R9, R5, 0x1 ;  /* 0x000000050905a211 */ /* 0x002fca00078808ff */
[----:B0-----:R-:W-:-:S04]  /*1d8f0*/  @!P2 IMAD.X R6, RZ, RZ, R6, P4 ;  /* 0x000000ffff06a224 */ /* 0x001fc800020e0606 */
[----:B------:R-:W-:Y:S01]  /*1d900*/  @!P2 IMAD.MOV.U32 R7, RZ, RZ, R6 ;  /* 0x000000ffff07a224 */ /* 0x000fe200078e0006 */
[----:B------:R-:W-:Y:S01]  /*1d910*/  @!P2 MOV R6, R5 ;  /* 0x000000050006a202 */ /* 0x000fe20000000f00 */
[----:B------:R-:W-:-:S04]  /*1d920*/  VIADD R5, R0, 0x20 ;  /* 0x0000002000057836 */ /* 0x000fc80000000000 */
[----:B------:R-:W-:Y:S04]  /*1d930*/  @!P2 LDGSTS.E.BYPASS.LTC128B.128 [R10+0x10c00], desc[UR56][R6.64], !P3 ;  /* 0x10c00000060aafae */ /* 0x000fe8000d901d78 */
[----:B------:R-:W-:Y:S04]  /*1d940*/  @!P2 LDGSTS.E.BYPASS.LTC128B.128 [R10+0x14c00], desc[UR56][R6.64+0x80], !P0 ;  /* 0x14c00080060aafae */ /* 0x000fe8000c101d78 */
[----:B------:R0:W-:Y:S01]  /*1d950*/  @!P2 LDGSTS.E.BYPASS.LTC128B.128 [R10+0x18c00], desc[UR56][R6.64+0x100], !P1 ;  /* 0x18c00100060aafae */ /* 0x0001e2000c901d78 */
[----:B------:R-:W-:-:S03]  /*1d960*/  ISETP.GE.AND P2, PT, R5, R2, PT ;  /* 0x000000020500720c */ /* 0x000fc60003f46270 */
[----:B------:R-:W1:Y:S04]  /*1d970*/  SHFL.IDX PT, R5, R4, 0x2, 0x181f ;  /* 0x00581f0004057f89 */ /* 0x000e6800000e0000 */
[----:B0-----:R-:W0:Y:S06]  /*1d980*/  SHFL.IDX PT, R6, R3, 0x2, 0x181f ;  /* 0x00581f0003067f89 */ /* 0x001e2c00000e0000 */
[----:B-1----:R-:W-:-:S05]  /*1d990*/  @!P2 LEA R5, P4, R9, R5, 0x1 ;  /* 0x000000050905a211 */ /* 0x002fca00078808ff */
[----:B0-----:R-:W-:-:S05]  /*1d9a0*/  @!P2 IMAD.X R6, RZ, RZ, R6, P4 ;  /* 0x000000ffff06a224 */ /* 0x001fca00020e0606 */
[----:B------:R-:W-:Y:S01]  /*1d9b0*/  @!P2 MOV R7, R6 ;  /* 0x000000060007a202 */ /* 0x000fe20000000f00 */
        /* <DEDUP_REMOVED lines=8> */
[----:B-1----:R-:W-:-:S04]  /*1da40*/  @!P2 LEA R5, P4, R9, R5, 0x1 ;  /* 0x000000050905a211 */ /* 0x002fc800078808ff */
[----:B0-----:R-:W-:-:S05]  /*1da50*/  @!P2 IADD3.X R6, RZ, R6, RZ, P4, !PT ;  /* 0x00000006ff06a210 */ /* 0x001fca00027fe4ff */
[----:B------:R-:W-:Y:S02]  /*1da60*/  @!P2 IMAD.MOV.U32 R7, RZ, RZ, R6 ;  /* 0x000000ffff07a224 */ /* 0x000fe400078e0006 */
[----:B------:R-:W-:Y:S01]  /*1da70*/  @!P2 IMAD.MOV.U32 R6, RZ, RZ, R5 ;  /* 0x000000ffff06a224 */ /* 0x000fe200078e0005 */
[----:B------:R-:W-:-:S04]  /*1da80*/  IADD3 R5, R0, 0x40, RZ ;  /* 0x0000004000057810 */ /* 0x000fc80007ffe0ff */
        /* <DEDUP_REMOVED lines=31> */
[----:B------:R-:W-:Y:S02]  /*1dc80*/  @!P2 IMAD.MOV.U32 R6, RZ, RZ, R5 ;  /* 0x000000ffff06a224 */ /* 0x000fe400078e0005 */
[----:B------:R1:W2:Y:S04]  /*1dc90*/  SHFL.IDX PT, R5, R3, 0x7, 0x181f ;  /* 0x00f81f0003057f89 */ /* 0x0002a800000e0000 */
[----:B------:R1:W-:Y:S04]  /*1dca0*/  @!P2 LDGSTS.E.BYPASS.LTC128B.128 [R10+0x13400], desc[UR56][R6.64], !P3 ;  /* 0x13400000060aafae */ /* 0x0003e8000d901d78 */
[----:B------:R1:W-:Y:S04]  /*1dcb0*/  @!P2 LDGSTS.E.BYPASS.LTC128B.128 [R10+0x17400], desc[UR56][R6.64+0x80], !P0 ;  /* 0x17400080060aafae */ /* 0x0003e8000c101d78 */
[----:B------:R1:W-:Y:S04]  /*1dcc0*/  @!P2 LDGSTS.E.BYPASS.LTC128B.128 [R10+0x1b400], desc[UR56][R6.64+0x100], !P1 ;  /* 0x1b400100060aafae */ /* 0x0003e8000c901d78 */
[----:B------:R1:W3:Y:S02]  /*1dcd0*/  SHFL.IDX PT, R3, R4, 0x7, 0x181f ;  /* 0x00f81f0004037f89 */ /* 0x0002e400000e0000 */
.L_x_850:
[----:B------:R-:W-:Y:S01]  /*1dce0*/  IADD3 R0, R0, 0x70, RZ ;  /* 0x0000007000007810 */ /* 0x000fe20007ffe0ff */
[----:B------:R-:W-:Y:S03]  /*1dcf0*/  BSSY B0, `(.L_x_705) ;  /* 0x000000c000007945 */ /* 0x000fe60003800000 */
[----:B------:R-:W-:-:S13]  /*1dd00*/  ISETP.GE.AND P2, PT, R0, R2, PT ;  /* 0x000000020000720c */ /* 0x000fda0003f46270 */
[----:B------:R-:W-:Y:S05]  /*1dd10*/  @P2 BRA `(.L_x_706) ;  /* 0x0000000000242947 */ /* 0x000fea0003800000 */
[----:B-1----:R-:W4:Y:S01]  /*1dd20*/  LDL R4, [R1+0x30] ;  /* 0x0000300001047983 */ /* 0x002f220000100800 */
[----:B---3--:R-:W-:-:S05]  /*1dd30*/  LEA R2, P2, R9, R3, 0x1 ;  /* 0x0000000309027211 */ /* 0x008fca00078408ff */
[----:B--2---:R-:W-:-:S05]  /*1dd40*/  IMAD.X R3, RZ, RZ, R5, P2 ;  /* 0x000000ffff037224 */ /* 0x004fca00010e0605 */
[----:B------:R-:W-:Y:S01]  /*1dd50*/  @!PT LDS RZ, [RZ] ;  /* 0x00000000fffff984 */ /* 0x000fe20000000800 */
[----:B------:R-:W-:Y:S01]  /*1dd60*/  @!PT LDS RZ, [RZ] ;  /* 0x00000000fffff984 */ /* 0x000fe20000000800 */
[----:B------:R-:W-:Y:S01]  /*1dd70*/  @!PT LDS RZ, [RZ] ;  /* 0x00000000fffff984 */ /* 0x000fe20000000800 */
[----:B----4-:R4:W-:Y:S04]  /*1dd80*/  LDGSTS.E.BYPASS.LTC128B.128 [R4+0x13c00], desc[UR56][R2.64], !P3 ;  /* 0x13c0000002047fae */ /* 0x0109e8000d901d78 */
[----:B------:R4:W-:Y:S04]  /*1dd90*/  LDGSTS.E.BYPASS.LTC128B.128 [R4+0x17c00], desc[UR56][R2.64+0x80], !P0 ;  /* 0x17c0008002047fae */ /* 0x0009e8000c101d78 */
[----:B------:R4:W-:Y:S02]  /*1dda0*/  LDGSTS.E.BYPASS.LTC128B.128 [R4+0x1bc00], desc[UR56][R2.64+0x100], !P1 ;  /* 0x1bc0010002047fae */ /* 0x0009e4000c901d78 */
.L_x_706:
[----:B------:R-:W-:Y:S05]  /*1ddb0*/  BSYNC B0 ;  /* 0x0000000000007941 */ /* 0x000fea0003800000 */
.L_x_705:
[----:B------:R-:W-:Y:S01]  /*1ddc0*/  NOP ;  /* 0x0000000000007918 */ /* 0x000fe20000000000 */
[----:B------:R-:W-:-:S13]  /*1ddd0*/  PLOP3.LUT P0, PT, PT, PT, PT, 0x80, 0x0 ;  /* 0x000000000000781c */ /* 0x000fda0003f0f070 */
.L_x_707:
        /* <DEDUP_REMOVED lines=10> */
[----:B------:R-:W-:-:S04]  /*1de80*/  LOP3.LUT R0, R0, 0xfffffffe, RZ, 0xc0, !PT ;  /* 0xfffffffe00007812 */ /* 0x000fc800078ec0ff */
[----:B------:R-:W-:-:S04]  /*1de90*/  IADD3 R0, R2, -R0, RZ ;  /* 0x8000000002007210 */ /* 0x000fc80007ffe0ff */
[----:B------:R-:W-:Y:S01]  /*1dea0*/  SHF.L.U32 R0, R0, 0x1f, RZ ;  /* 0x0000001f00007819 */ /* 0x000fe200000006ff */
[----:B------:R-:W-:Y:S01]  /*1deb0*/  NOP ;  /* 0x0000000000007918 */ /* 0x000fe20000000000 */
[----:B------:R4:W-:Y:S01]  /*1dec0*/  SYNCS.ARRIVE.TRANS64.A1T0 RZ, [R18+URZ+0x34800], RZ ;  /* 0x034800ff12ff79a7 */ /* 0x0009e2000810003f */
[----:B------:R-:W-:Y:S01]  /*1ded0*/  BSSY B0, `(.L_x_708) ;  /* 0x0000003000007945 */ /* 0x000fe20003800000 */
[----:B------:R-:W5:Y:S03]  /*1dee0*/  SYNCS.PHASECHK.TRANS64.TRYWAIT P0, [R18+URZ+0x34820], R0 ;  /* 0x03482000120075a7 */ /* 0x000f66000800017f */
[----:B----45:R-:W-:Y:S05]  /*1def0*/  @!P0 BRA `(.L_x_709) ;  /* 0x0000004c00f48947 */ /* 0x030fea0003800000 */
.L_x_851:
[----:B------:R-:W-:Y:S05]  /*1df00*/  BSYNC B0 ;  /* 0x0000000000007941 */ /* 0x000fea0003800000 */
.L_x_708:
[----:B-1-3--:R-:W4:Y:S04]  /*1df10*/  LDL R3, [R1+0x48] ;  /* 0x0000480001037983 */ /* 0x00af280000100800 */
[----:B------:R-:W3:Y:S01]  /*1df20*/  LDL R2, [R1+0x34] ;  /* 0x0000340001027983 */ /* 0x000ee20000100800 */
[----:B------:R-:W-:Y:S01]  /*1df30*/  BSSY B0, `(.L_x_710) ;  /* 0x0000219000007945 */ /* 0x000fe20003800000 */
[----:B----4-:R-:W-:-:S05]  /*1df40*/  VIADD R0, R3, 0xfffffffe ;  /* 0xfffffffe03007836 */ /* 0x010fca0000000000 */
[----:B---3--:R-:W-:-:S13]  /*1df50*/  ISETP.GE.AND P0, PT, R0, R2, PT ;  /* 0x000000020000720c */ /* 0x008fda0003f06270 */
[----:B------:R-:W-:Y:S05]  /*1df60*/  @!P0 BRA `(.L_x_711) ;  /* 0x0000002000548947 */ /* 0x000fea0003800000 */
[----:B--2---:R-:W0:Y:S04]  /*1df70*/  LDL.LU R5, [R1+0x60] ;  /* 0x0000600001057983 */ /* 0x004e280000300800 */
[----:B------:R-:W2:Y:S04]  /*1df80*/  LDL.LU R4, [R1+0x44] ;  /* 0x0000440001047983 */ /* 0x000ea80000300800 */
[----:B------:R-:W3:Y:S01]  /*1df90*/  LDL.LU R3, [R1+0x40] ;  /* 0x0000400001037983 */ /* 0x000ee20000300800 */
[----:B------:R-:W-:Y:S01]  /*1dfa0*/  LOP3.LUT R2, RZ, R2, RZ, 0x33, !PT ;  /* 0x00000002ff027212 */ /* 0x000fe200078e33ff */
[----:B------:R-:W-:Y:S01]  /*1dfb0*/  BSSY B2, `(.L_x_712) ;  /* 0x00000b6000027945 */ /* 0x000fe20003800000 */
[----:B0-----:R-:W-:-:S04]  /*1dfc0*/  VIADD R6, R5, 0x1 ;  /* 0x0000000105067836 */ /* 0x001fc80000000000 */
[----:B--2---:R-:W-:-:S05]  /*1dfd0*/  IMAD R6, R6, R4, RZ ;  /* 0x0000000406067224 */ /* 0x004fca00078e02ff */
[----:B---3--:R-:W-:-:S04]  /*1dfe0*/  VIMNMX R6, R3, R6, PT ;  /* 0x0000000603067248 */ /* 0x008fc80003fe0100 */
[----:B------:R-:W-:-:S04]  /*1dff0*/  IADD3 R9, -R6, RZ, RZ ;  /* 0x000000ff06097210 */ /* 0x000fc80007ffe1ff */
        /* <DEDUP_REMOVED lines=16> */
[----:B------:R-:W-:Y:S02]  /*1e100*/  MOV R4, R17 ;  /* 0x0000001100047202 */ /* 0x000fe40000000f00 */
        /* <DEDUP_REMOVED lines=17> */
[----:B------:R-:W-:-:S05]  /*1e220*/  IMAD.WIDE.U32 R2, R7, UR6, R2 ;  /* 0x0000000607027c25 */ /* 0x000fca000f8e0002 */
[----:B------:R-:W-:Y:S02]  /*1e230*/  IADD3 R3, R4, R3, RZ ;  /* 0x0000000304037210 */ /* 0x000fe40007ffe0ff */
[----:B------:R-:W-:-:S04]  /*1e240*/  LEA R4, P0, R2, UR4, 0x2 ;  /* 0x0000000402047c11 */ /* 0x000fc8000f8010ff */
[----:B------:R-:W-:-:S05]  /*1e250*/  LEA.HI.X R5, R2, UR5, R3, 0x2, P0 ;  /* 0x0000000502057c11 */ /* 0x000fca00080f1403 */
[----:B------:R0:W5:Y:S04]  /*1e260*/  LDG.E R4, desc[UR56][R4.64] ;  /* 0x0000003804047981 */ /* 0x000168000c1e1900 */
.L_x_716:
[----:B------:R-:W-:Y:S01]  /*1e270*/  IMAD R3, R8, 0x8, R18 ;  /* 0x0000000808037824 */ /* 0x000fe200078e0212 */
[----:B------:R-:W-:Y:S01]  /*1e280*/  SHF.L.U32 R2, R10, 0x1f, RZ ;  /* 0x0000001f0a027819 */ /* 0x000fe200000006ff */
[----:B------:R-:W-:Y:S03]  /*1e290*/  BSSY B3, `(.L_x_717) ;  /* 0x0000003000037945 */ /* 0x000fe60003800000 */
[----:B------:R-:W1:Y:S02]  /*1e2a0*/  SYNCS.PHASECHK.TRANS64.TRYWAIT P0, [R3+URZ+0x34840], R2 ;  /* 0x03484002030075a7 */ /* 0x000e64000800017f */
[----:B-1----:R-:W-:Y:S05]  /*1e2b0*/  @!P0 BRA `(.L_x_718) ;  /* 0x0000004c00188947 */ /* 0x002fea0003800000 */
.L_x_852:
[----:B------:R-:W-:Y:S05]  /*1e2c0*/  BSYNC B3 ;  /* 0x0000000000037941 */ /* 0x000fea0003800000 */
.L_x_717:
[----:B0-----:R-:W0:Y:S01]  /*1e2d0*/  S2R R5, SR_TID.X ;  /* 0x0000000000057919 */ /* 0x001e220000002100 */
[----:B------:R-:W-:Y:S01]  /*1e2e0*/  BSSY B3, `(.L_x_719) ;  /* 0x000000a000037945 */ /* 0x000fe20003800000 */
[----:B0-----:R-:W-:-:S04]  /*1e2f0*/  LOP3.LUT R5, R5, 0x7f, RZ, 0xc0, !PT ;  /* 0x0000007f05057812 */ /* 0x001fc800078ec0ff */
[----:B------:R-:W-:-:S13]  /*1e300*/  ISETP.NE.AND P0, PT, R5, RZ, PT ;  /* 0x000000ff0500720c */ /* 0x000fda0003f05270 */
[----:B------:R-:W-:Y:S05]  /*1e310*/  @P0 BRA `(.L_x_720) ;  /* 0x0000000000180947 */ /* 0x000fea0003800000 */
[----:B------:R-:W2:Y:S01]  /*1e320*/  LDL R5, [R1+0x10] ;  /* 0x0000100001057983 */ /* 0x000ea20000100800 */
[----:B-1----:R-:W-:-:S04]  /*1e330*/  IMAD.MOV.U32 R2, RZ, RZ, 0xc000 ;  /* 0x0000c000ff027424 */ /* 0x002fc800078e00ff */
[----:B------:R0:W-:Y:S01]  /*1e340*/  SYNCS.ARRIVE.TRANS64 RZ, [R3+URZ+0x34830], R2 ;  /* 0x0348300203ff79a7 */ /* 0x0001e2000800003f */
[----:B--2---:R-:W-:-:S13]  /*1e350*/  LOP3.LUT P1, RZ, R5, 0x1, RZ, 0xc0, !PT ;  /* 0x0000000105ff7812 */ /* 0x004fda000782c0ff */
[----:B0-----:R-:W-:Y:S05]  /*1e360*/  @!P1 BRA `(.L_x_720) ;  /* 0x0000000000049947 */ /* 0x001fea0003800000 */
[----:B------:R-:W-:Y:S01]  /*1e370*/  BPT.TRAP 0x1 ;  /* 0x000000040000795c */ /* 0x000fe20000300000 */
.L_x_720:
[----:B------:R-:W-:Y:S05]  /*1e380*/  BSYNC B3 ;  /* 0x0000000000037941 */ /* 0x000fea0003800000 */
.L_x_719:
[----:B-1----:R-:W2:Y:S01]  /*1e390*/  LDL R2, [R1+0x20] ;  /* 0x0000200001027983 */ /* 0x002ea20000100800 */
[----:B------:R-:W-:Y:S01]  /*1e3a0*/  MOV R11, RZ ;  /* 0x000000ff000b7202 */ /* 0x000fe20000000f00 */
[----:B------:R-:W-:Y:S01]  /*1e3b0*/  IMAD R7, R8, 0xc000, R18 ;  /* 0x0000c00008077824 */ /* 0x000fe200078e0212 */
[----:B------:R-:W-:Y:S01]  /*1e3c0*/  UIADD3 UR4, UP0, UR36, 0x370, URZ ;  /* 0x0000037024047890 */ /* 0x000fe2000ff1e03f */
[----:B------:R-:W-:Y:S01]  /*1e3d0*/  PLOP3.LUT P0, PT, PT, PT, PT, 0x80, 0x0 ;  /* 0x000000000000781c */ /* 0x000fe20003f0f070 */
[----:B------:R-:W-:Y:S01]  /*1e3e0*/  VIADD R3, R3, 0x34830 ;  /* 0x0003483003037836 */ /* 0x000fe20000000000 */
[----:B------:R-:W-:Y:S01]  /*1e3f0*/  R2UR UR10, R11 ;  /* 0x000000000b0a72ca */ /* 0x000fe200000e0000 */
[----:B------:R-:W-:Y:S01]  /*1e400*/  UIADD3.X UR5, URZ, UR37, URZ, UP0, !UPT ;  /* 0x000000253f057290 */ /* 0x000fe200087fe43f */
[----:B------:R-:W-:Y:S01]  /*1e410*/  IADD3 R5, R7, 0x1c400, RZ ;  /* 0x0001c40007057810 */ /* 0x000fe20007ffe0ff */
[----:B------:R-:W-:Y:S01]  /*1e420*/  UMOV UR6, 0x0 ;  /* 0x0000000000067882 */ /* 0x000fe20000000000 */
[----:B------:R-:W-:Y:S01]  /*1e430*/  UMOV UR7, 0x14f00000 ;  /* 0x14f0000000077882 */ /* 0x000fe20000000000 */
[----:B--2---:R-:W-:-:S10]  /*1e440*/  IMAD R2, R0, 0x80, R2 ;  /* 0x0000008000027824 */ /* 0x004fd400078e0202 */
.L_x_721:
        /* <DEDUP_REMOVED lines=16> */
.L_x_722:
        /* <DEDUP_REMOVED lines=11> */
[----:B------:R-:W-:Y:S01]  /*1e600*/  UMOV UR6, 0x0 ;  /* 0x0000000000067882 */ /* 0x000fe20000000000 */
[----:B------:R-:W-:Y:S01]  /*1e610*/  IADD3 R5, R7, 0x24400, RZ ;  /* 0x0002440007057810 */ /* 0x000fe20007ffe0ff */
[----:B------:R-:W-:Y:S01]  /*1e620*/  UMOV UR7, 0x14f00000 ;  /* 0x14f0000000077882 */ /* 0x000fe20000000000 */
[----:B------:R-:W-:-:S09]  /*1e630*/  UMOV UR10, 0x80 ;  /* 0x00000080000a7882 */ /* 0x000fd20000000000 */
.L_x_723:
        /* <DEDUP_REMOVED lines=16> */
.L_x_853:
[----:B------:R-:W-:Y:S05]  /*1e740*/  BSYNC B3 ;  /* 0x0000000000037941 */ /* 0x000fea0003800000 */
.L_x_724:
[----:B------:R-:W1:Y:S01]  /*1e750*/  S2R R5, SR_TID.X ;  /* 0x0000000000057919 */ /* 0x000e620000002100 */
[----:B------:R-:W-:-:S04]  /*1e760*/  UPRMT UR4, UR38, 0x9910, URZ ;  /* 0x0000991026047896 */ /* 0x000fc8000800003f */
[----:B------:R-:W-:Y:S01]  /*1e770*/  UISETP.NE.AND UP0, UPT, UR4, 0x2, UPT ;  /* 0x000000020400788c */ /* 0x000fe2000bf05270 */
[----:B-1----:R-:W-:-:S04]  /*1e780*/  LOP3.LUT R5, R5, 0x7f, RZ, 0xc0, !PT ;  /* 0x0000007f05057812 */ /* 0x002fc800078ec0ff */
[----:B------:R-:W-:-:S13]  /*1e790*/  ISETP.NE.AND P0, PT, R5, RZ, PT ;  /* 0x000000ff0500720c */ /* 0x000fda0003f05270 */
[----:B0-----:R-:W-:-:S04]  /*1e7a0*/  @!P0 IMAD.MOV.U32 R3, RZ, RZ, 0x8000 ;  /* 0x00008000ff038424 */ /* 0x001fc800078e00ff */
[----:B------:R0:W-:Y:S01]  /*1e7b0*/  @!P0 SYNCS.ARRIVE.TRANS64 RZ, [R2+URZ+0x34850], R3 ;  /* 0x0348500302ff89a7 */ /* 0x0001e2000800003f */
[----:B------:R-:W-:-:S13]  /*1e7c0*/  PLOP3.LUT P0, PT, PT, PT, UP0, 0x80, 0x0 ;  /* 0x000000000000781c */ /* 0x000fda0003f0f008 */
[----:B0-----:R-:W-:Y:S05]  /*1e7d0*/  @P0 BRA `(.L_x_726) ;  /* 0x0000000000040947 */ /* 0x001fea0003800000 */
[----:B------:R-:W-:Y:S01]  /*1e7e0*/  BPT.TRAP 0x1 ;  /* 0x000000040000795c */ /* 0x000fe20000300000 */
.L_x_726:
[----:B------:R-:W2:Y:S01]  /*1e7f0*/  LDL R3, [R1+0x10] ;  /* 0x0000100001037983 */ /* 0x000ea20000100800 */
[----:B------:R-:W-:Y:S01]  /*1e800*/  BSSY B3, `(.L_x_727) ;  /* 0x0000004000037945 */ /* 0x000fe20003800000 */
[----:B--2---:R-:W-:-:S13]  /*1e810*/  LOP3.LUT P0, RZ, R3, 0x8, RZ, 0xc0, !PT ;  /* 0x0000000803ff7812 */ /* 0x004fda000780c0ff */
[----:B------:R-:W-:Y:S05]  /*1e820*/  @P0 BRA `(.L_x_728) ;  /* 0x0000000000040947 */ /* 0x000fea0003800000 */
[----:B------:R-:W-:Y:S01]  /*1e830*/  BPT.TRAP 0x1 ;  /* 0x000000040000795c */ /* 0x000fe20000300000 */
.L_x_728:
[----:B------:R-:W-:Y:S05]  /*1e840*/  BSYNC B3 ;  /* 0x0000000000037941 */ /* 0x000fea0003800000 */
.L_x_727:
[----:B------:R-:W2:Y:S04]  /*1e850*/  LDL R5, [R1+0x20] ;  /* 0x0000200001057983 */ /* 0x000ea80000100800 */
[----:B------:R-:W2:Y:S01]  /*1e860*/  LDL.LU R3, [R1+0x8] ;  /* 0x0000080001037983 */ /* 0x000ea20000300800 */
[----:B------:R-:W-:Y:S01]  /*1e870*/  R2UR UR10, R11 ;  /* 0x000000000b0a72ca */ /* 0x000fe200000e0000 */
[----:B------:R-:W-:Y:S01]  /*1e880*/  UIADD3 UR4, UP0, UR36, 0x470, URZ ;  /* 0x0000047024047890 */ /* 0x000fe2000ff1e03f */
[----:B------:R-:W-:Y:S01]  /*1e890*/  LEA R7, R19, R18, 0xf ;  /* 0x0000001213077211 */ /* 0x000fe200078e78ff */
[----:B------:R-:W-:Y:S01]  /*1e8a0*/  VIADD R2, R2, 0x34850 ;  /* 0x0003485002027836 */ /* 0x000fe20000000000 */
[----:B------:R-:W-:Y:S01]  /*1e8b0*/  PLOP3.LUT P0, PT, PT, PT, PT, 0x80, 0x0 ;  /* 0x000000000000781c */ /* 0x000fe20003f0f070 */
[----:B------:R-:W-:Y:S01]  /*1e8c0*/  UIADD3.X UR5, URZ, UR37, URZ, UP0, !UPT ;  /* 0x000000253f057290 */ /* 0x000fe200087fe43f */
[----:B------:R-:W-:Y:S01]  /*1e8d0*/  UMOV UR6, 0x0 ;  /* 0x0000000000067882 */ /* 0x000fe20000000000 */
[----:B------:R-:W-:Y:S01]  /*1e8e0*/  UMOV UR7, 0x14f00000 ;  /* 0x14f0000000077882 */ /* 0x000fe20000000000 */
[----:B--2---:R-:W-:Y:S01]  /*1e8f0*/  IMAD R3, R3, 0x80, R5 ;  /* 0x0000008003037824 */ /* 0x004fe200078e0205 */
[----:B------:R-:W-:-:S08]  /*1e900*/  IADD3 R5, R7, 0x400, RZ ;  /* 0x0000040007057810 */ /* 0x000fd00007ffe0ff */
.L_x_729:
        /* <DEDUP_REMOVED lines=12> */
[----:B------:R-:W-:Y:S01]  /*1e9d0*/  PLOP3.LUT P0, PT, PT, PT, PT, 0x80, 0x0 ;  /* 0x000000000000781c */ /* 0x000fe20003f0f070 */
[----:B------:R-:W-:Y:S01]  /*1e9e0*/  UMOV UR6, 0x0 ;  /* 0x0000000000067882 */ /* 0x000fe20000000000 */
[----:B------:R-:W-:-:S11]  /*1e9f0*/  UMOV UR7, 0x14f00000 ;  /* 0x14f0000000077882 */ /* 0x000fd60000000000 */
.L_x_730:
        /* <DEDUP_REMOVED lines=12> */
.L_x_715:
[----:B------:R-:W-:Y:S05]  /*1eac0*/  BSYNC B1 ;  /* 0x0000000000017941 */ /* 0x000fea0003800000 */
.L_x_714:
[----:B0-----:R-:W2:Y:S01]  /*1ead0*/  LDL.LU R0, [R1+0x48] ;  /* 0x0000480001007983 */ /* 0x001ea20000300800 */
[----:B------:R-:W-:-:S03]  /*1eae0*/  IMAD.MOV.U32 R19, RZ, RZ, R8 ;  /* 0x000000ffff137224 */ /* 0x000fc600078e0008 */
[----:B------:R0:W-:Y:S02]  /*1eaf0*/  STL [R1+0x1c], R10 ;  /* 0x00001c0a01007387 */ /* 0x0001e40000100800 */
[----:B0-2---:R-:W-:-:S07]  /*1eb00*/  IADD3 R0, R0, -0x3, RZ ;  /* 0xfffffffd00007810 */ /* 0x005fce0007ffe0ff */
.L_x_713:
[----:B------:R-:W-:Y:S05]  /*1eb10*/  BSYNC B2 ;  /* 0x0000000000027941 */ /* 0x000fea0003800000 */
.L_x_712:
[----:B------:R-:W-:Y:S01]  /*1eb20*/  VIADD R9, R9, 0xfffffffe ;  /* 0xfffffffe09097836 */ /* 0x000fe20000000000 */
[----:B------:R-:W-:-:S04]  /*1eb30*/  LOP3.LUT R6, RZ, R6, RZ, 0x33, !PT ;  /* 0x00000006ff067212 */ /* 0x000fc800078e33ff */
[----:B------:R-:W-:-:S13]  /*1eb40*/  ISETP.NE.AND P0, PT, R9, R6, PT ;  /* 0x000000060900720c */ /* 0x000fda0003f05270 */
[----:B------:R-:W-:Y:S05]  /*1eb50*/  @!P0 BRA `(.L_x_711) ;  /* 0x0000001400588947 */ /* 0x000fea0003800000 */
[----:B------:R-:W-:-:S07]  /*1eb60*/  MOV R9, R17 ;  /* 0x0000001100097202 */ /* 0x000fce0000000f00 */
.L_x_765:
        /* <DEDUP_REMOVED lines=22> */
[----:B0-----:R-:W-:Y:S01]  /*1ecd0*/  @P0 IMAD.HI.U32 R6, R0, R2, RZ ;  /* 0x0000000200060227 */ /* 0x001fe200078e00ff */
[----:B------:R-:W-:-:S04]  /*1ece0*/  MOV R2, R0 ;  /* 0x0000000000027202 */ /* 0x000fc80000000f00 */
        /* <DEDUP_REMOVED lines=11> */
.L_x_733:
[----:B------:R-:W-:Y:S01]  /*1eda0*/  LEA R3, R4, R18, 0x3 ;  /* 0x0000001204037211 */ /* 0x000fe200078e18ff */
[----:B------:R-:W-:Y:S01]  /*1edb0*/  BSSY B2, `(.L_x_734) ;  /* 0x0000004000027945 */ /* 0x000fe20003800000 */
[----:B------:R-:W-:-:S04]  /*1edc0*/  SHF.L.U32 R2, R5, 0x1f, RZ ;  /* 0x0000001f05027819 */ /* 0x000fc800000006ff */
[----:B------:R-:W1:Y:S02]  /*1edd0*/  SYNCS.PHASECHK.TRANS64.TRYWAIT P0, [R3+URZ+0x34840], R2 ;  /* 0x03484002030075a7 */ /* 0x000e64000800017f */
[----:B-1----:R-:W-:Y:S05]  /*1ede0*/  @!P0 BRA `(.L_x_735) ;  /* 0x0000004000748947 */ /* 0x002fea0003800000 */
.L_x_854:
[----:B------:R-:W-:Y:S05]  /*1edf0*/  BSYNC B2 ;  /* 0x0000000000027941 */ /* 0x000fea0003800000 */
.L_x_734:
[----:B------:R-:W2:Y:S01]  /*1ee00*/  S2R R7, SR_TID.X ;  /* 0x0000000000077919 */ /* 0x000ea20000002100 */
[----:B------:R-:W-:Y:S01]  /*1ee10*/  BSSY B2, `(.L_x_736) ;  /* 0x000000a000027945 */ /* 0x000fe20003800000 */
[----:B--2---:R-:W-:-:S04]  /*1ee20*/  LOP3.LUT R7, R7, 0x7f, RZ, 0xc0, !PT ;  /* 0x0000007f07077812 */ /* 0x004fc800078ec0ff */
[----:B------:R-:W-:-:S13]  /*1ee30*/  ISETP.NE.AND P0, PT, R7, RZ, PT ;  /* 0x000000ff0700720c */ /* 0x000fda0003f05270 */
[----:B------:R-:W-:Y:S05]  /*1ee40*/  @P0 BRA `(.L_x_737) ;  /* 0x0000000000180947 */ /* 0x000fea0003800000 */
[----:B------:R-:W2:Y:S01]  /*1ee50*/  LDL R7, [R1+0x10] ;  /* 0x0000100001077983 */ /* 0x000ea20000100800 */
[----:B-1----:R-:W-:-:S04]  /*1ee60*/  IMAD.MOV.U32 R2, RZ, RZ, 0xc000 ;  /* 0x0000c000ff027424 */ /* 0x002fc800078e00ff */
[----:B------:R3:W-:Y:S01]  /*1ee70*/  SYNCS.ARRIVE.TRANS64 RZ, [R3+URZ+0x34830], R2 ;  /* 0x0348300203ff79a7 */ /* 0x0007e2000800003f */
[----:B--2---:R-:W-:-:S13]  /*1ee80*/  LOP3.LUT P1, RZ, R7, 0x1, RZ, 0xc0, !PT ;  /* 0x0000000107ff7812 */ /* 0x004fda000782c0ff */
[----:B---3--:R-:W-:Y:S05]  /*1ee90*/  @!P1 BRA `(.L_x_737) ;  /* 0x0000000000049947 */ /* 0x008fea0003800000 */
[----:B------:R-:W-:Y:S01]  /*1eea0*/  BPT.TRAP 0x1 ;  /* 0x000000040000795c */ /* 0x000fe20000300000 */
.L_x_737:
[----:B------:R-:W-:Y:S05]  /*1eeb0*/  BSYNC B2 ;  /* 0x0000000000027941 */ /* 0x000fea0003800000 */
.L_x_736:
[----:B-1----:R-:W2:Y:S01]  /*1eec0*/  LDL R2, [R1+0x20] ;  /* 0x0000200001027983 */ /* 0x002ea20000100800 */
[----:B------:R-:W-:Y:S01]  /*1eed0*/  IMAD.MOV.U32 R10, RZ, RZ, RZ ;  /* 0x000000ffff0a7224 */ /* 0x000fe200078e00ff */
[----:B------:R-:W-:Y:S01]  /*1eee0*/  UIADD3 UR4, UP0, UR36, 0x370, URZ ;  /* 0x0000037024047890 */ /* 0x000fe2000ff1e03f */
[----:B------:R-:W-:Y:S01]  /*1eef0*/  IMAD R7, R4, 0xc000, R18 ;  /* 0x0000c00004077824 */ /* 0x000fe200078e0212 */
[----:B------:R-:W-:Y:S01]  /*1ef00*/  PLOP3.LUT P0, PT, PT, PT, PT, 0x80, 0x0 ;  /* 0x000000000000781c */ /* 0x000fe20003f0f070 */
[----:B------:R-:W-:Y:S01]  /*1ef10*/  UMOV UR6, 0x0 ;  /* 0x0000000000067882 */ /* 0x000fe20000000000 */
[----:B------:R-:W-:Y:S01]  /*1ef20*/  R2UR UR10, R10 ;  /* 0x000000000a0a72ca */ /* 0x000fe200000e0000 */
[----:B0-----:R-:W-:Y:S01]  /*1ef30*/  VIADD R8, R7, 0x1c400 ;  /* 0x0001c40007087836 */ /* 0x001fe20000000000 */
[----:B------:R-:W-:Y:S01]  /*1ef40*/  IADD3 R3, R3, 0x34830, RZ ;  /* 0x0003483003037810 */ /* 0x000fe20007ffe0ff */
[----:B------:R-:W-:Y:S01]  /*1ef50*/  UIADD3.X UR5, URZ, UR37, URZ, UP0, !UPT ;  /* 0x000000253f057290 */ /* 0x000fe200087fe43f */
[----:B------:R-:W-:Y:S01]  /*1ef60*/  UMOV UR7, 0x14f00000 ;  /* 0x14f0000000077882 */ /* 0x000fe20000000000 */
[----:B--2---:R-:W-:-:S10]  /*1ef70*/  IMAD R2, R6, 0x80, R2 ;  /* 0x0000008006027824 */ /* 0x004fd400078e0202 */
.L_x_738:
        /* <DEDUP_REMOVED lines=10> */
[----:B------:R-:W-:Y:S01]  /*1f020*/  MOV R11, 0x40 ;  /* 0x00000040000b7802 */ /* 0x000fe20000000f00 */
[----:B------:R-:W-:Y:S01]  /*1f030*/  VIADD R8, R7, 0x20400 ;  /* 0x0002040007087836 */ /* 0x000fe20000000000 */
[----:B------:R-:W-:Y:S01]  /*1f040*/  PLOP3.LUT P0, PT, PT, PT, PT, 0x80, 0x0 ;  /* 0x000000000000781c */ /* 0x000fe20003f0f070 */
[----:B------:R-:W-:Y:S01]  /*1f050*/  UMOV UR6, 0x0 ;  /* 0x0000000000067882 */ /* 0x000fe20000000000 */
[----:B------:R-:W-:Y:S01]  /*1f060*/  R2UR UR10, R11 ;  /* 0x000000000b0a72ca */ /* 0x000fe200000e0000 */
[----:B------:R-:W-:-:S14]  /*1f070*/  UMOV UR7, 0x14f00000 ;  /* 0x14f0000000077882 */ /* 0x000fdc0000000000 */
.L_x_739:
        /* <DEDUP_REMOVED lines=15> */
.L_x_740:
        /* <DEDUP_REMOVED lines=11> */
[----:B------:R-:W-:Y:S01]  /*1f220*/  LEA R2, R19, R18, 0x3 ;  /* 0x0000001213027211 */ /* 0x000fe200078e18ff */
[----:B------:R-:W-:Y:S01]  /*1f230*/  BSSY B2, `(.L_x_741) ;  /* 0x0000004000027945 */ /* 0x000fe20003800000 */
[----:B--2---:R-:W-:-:S04]  /*1f240*/  SHF.L.U32 R3, R8, 0x1f, RZ ;  /* 0x0000001f08037819 */ /* 0x004fc800000006ff */
[----:B------:R-:W0:Y:S02]  /*1f250*/  SYNCS.PHASECHK.TRANS64.TRYWAIT P0, [R2+URZ+0x34860], R3 ;  /* 0x03486003020075a7 */ /* 0x000e24000800017f */
[----:B0-----:R-:W-:Y:S05]  /*1f260*/  @!P0 BRA `(.L_x_742) ;  /* 0x0000003c00688947 */ /* 0x001fea0003800000 */
.L_x_855:
[----:B------:R-:W-:Y:S05]  /*1f270*/  BSYNC B2 ;  /* 0x0000000000027941 */ /* 0x000fea0003800000 */
.L_x_741:
        /* <DEDUP_REMOVED lines=10> */
.L_x_743:
[----:B------:R-:W2:Y:S01]  /*1f320*/  LDL R3, [R1+0x10] ;  /* 0x0000100001037983 */ /* 0x000ea20000100800 */
[----:B------:R-:W-:Y:S01]  /*1f330*/  BSSY B2, `(.L_x_744) ;  /* 0x0000004000027945 */ /* 0x000fe20003800000 */
[----:B--2---:R-:W-:-:S13]  /*1f340*/  LOP3.LUT P0, RZ, R3, 0x8, RZ, 0xc0, !PT ;  /* 0x0000000803ff7812 */ /* 0x004fda000780c0ff */
[----:B------:R-:W-:Y:S05]  /*1f350*/  @P0 BRA `(.L_x_745) ;  /* 0x0000000000040947 */ /* 0x000fea0003800000 */
[----:B------:R-:W-:Y:S01]  /*1f360*/  BPT.TRAP 0x1 ;  /* 0x000000040000795c */ /* 0x000fe20000300000 */
.L_x_745:
[----:B------:R-:W-:Y:S05]  /*1f370*/  BSYNC B2 ;  /* 0x0000000000027941 */ /* 0x000fea0003800000 */
.L_x_744:
[----:B------:R-:W2:Y:S04]  /*1f380*/  LDL R7, [R1+0x20] ;  /* 0x0000200001077983 */ /* 0x000ea80000100800 */
[----:B------:R-:W2:Y:S01]  /*1f390*/  LDL.LU R3, [R1+0x8] ;  /* 0x0000080001037983 */ /* 0x000ea20000300800 */
[----:B------:R-:W-:Y:S01]  /*1f3a0*/  R2UR UR10, R10 ;  /* 0x000000000a0a72ca */ /* 0x000fe200000e0000 */
[----:B------:R-:W-:Y:S01]  /*1f3b0*/  IMAD R19, R19, 0x8000, R18 ;  /* 0x0000800013137824 */ /* 0x000fe200078e0212 */
[----:B------:R-:W-:Y:S01]  /*1f3c0*/  UIADD3 UR4, UP0, UR36, 0x470, URZ ;  /* 0x0000047024047890 */ /* 0x000fe2000ff1e03f */
[----:B------:R-:W-:Y:S01]  /*1f3d0*/  PLOP3.LUT P0, PT, PT, PT, PT, 0x80, 0x0 ;  /* 0x000000000000781c */ /* 0x000fe20003f0f070 */
[----:B------:R-:W-:Y:S01]  /*1f3e0*/  VIADD R2, R2, 0x34850 ;  /* 0x0003485002027836 */ /* 0x000fe20000000000 */
[----:B------:R-:W-:Y:S01]  /*1f3f0*/  UMOV UR6, 0x0 ;  /* 0x0000000000067882 */ /* 0x000fe20000000000 */
[----:B------:R-:W-:Y:S01]  /*1f400*/  UIADD3.X UR5, URZ, UR37, URZ, UP0, !UPT ;  /* 0x000000253f057290 */ /* 0x000fe200087fe43f */
[----:B------:R-:W-:Y:S01]  /*1f410*/  UMOV UR7, 0x14f00000 ;  /* 0x14f0000000077882 */ /* 0x000fe20000000000 */
[----:B--2---:R-:W-:Y:S01]  /*1f420*/  LEA R3, R3, R7, 0x7 ;  /* 0x0000000703037211 */ /* 0x004fe200078e38ff */
[----:B------:R-:W-:-:S09]  /*1f430*/  VIADD R7, R19, 0x400 ;  /* 0x0000040013077836 */ /* 0x000fd20000000000 */
.L_x_746:
        /* <DEDUP_REMOVED lines=11> */
[----:B------:R-:W-:Y:S01]  /*1f4f0*/  UMOV UR6, 0x0 ;  /* 0x0000000000067882 */ /* 0x000fe20000000000 */
[----:B------:R-:W-:Y:S01]  /*1f500*/  PLOP3.LUT P0, PT, PT, PT, PT, 0x80, 0x0 ;  /* 0x000000000000781c */ /* 0x000fe20003f0f070 */
[----:B------:R-:W-:Y:S01]  /*1f510*/  UMOV UR7, 0x14f00000 ;  /* 0x14f0000000077882 */ /* 0x000fe20000000000 */
[----:B------:R-:W-:-:S11]  /*1f520*/  IADD3 R19, R19, 0x4400, RZ ;  /* 0x0000440013137810 */ /* 0x000fd60007ffe0ff */
.L_x_747:
        /* <DEDUP_REMOVED lines=12> */
.L_x_732:
[----:B------:R-:W-:Y:S05]  /*1f5f0*/  BSYNC B1 ;  /* 0x0000000000017941 */ /* 0x000fea0003800000 */
.L_x_731:
[----:B------:R-:W2:Y:S01]  /*1f600*/  LDL R2, [R1+0x10] ;  /* 0x0000100001027983 */ /* 0x000ea20000100800 */
[----:B------:R-:W-:Y:S01]  /*1f610*/  VIADD R19, R4, 0x1 ;  /* 0x0000000104137836 */ /* 0x000fe20000000000 */
[----:B------:R-:W-:Y:S01]  /*1f620*/  BSSY B1, `(.L_x_748) ;  /* 0x00000a5000017945 */ /* 0x000fe20003800000 */
[----:B0-----:R-:W-:-:S03]  /*1f630*/  IADD3 R6, R0, -0x1, RZ ;  /* 0xffffffff00067810 */ /* 0x001fc60007ffe0ff */
        /* <DEDUP_REMOVED lines=21> */
[----:B------:R-:W-:Y:S02]  /*1f790*/  IADD3 R7, -R2, RZ, RZ ;  /* 0x000000ff02077210 */ /* 0x000fe40007ffe1ff */
[----:B------:R-:W-:-:S03]  /*1f7a0*/  SHF.R.S32.HI R3, RZ, 0x1f, R2 ;  /* 0x0000001fff037819 */ /* 0x000fc60000011402 */
        /* <DEDUP_REMOVED lines=8> */
.L_x_750:
[----:B------:R-:W-:Y:S01]  /*1f830*/  IMAD R3, R19, 0x8, R18 ;  /* 0x0000000813037824 */ /* 0x000fe200078e0212 */
[----:B------:R-:W-:Y:S01]  /*1f840*/  SHF.L.U32 R2, R10, 0x1f, RZ ;  /* 0x0000001f0a027819 */ /* 0x000fe200000006ff */
[----:B------:R-:W-:Y:S03]  /*1f850*/  BSSY B2, `(.L_x_751) ;  /* 0x0000003000027945 */ /* 0x000fe60003800000 */
[----:B------:R-:W2:Y:S02]  /*1f860*/  SYNCS.PHASECHK.TRANS64.TRYWAIT P0, [R3+URZ+0x34840], R2 ;  /* 0x03484002030075a7 */ /* 0x000ea4000800017f */
[----:B--2---:R-:W-:Y:S05]  /*1f870*/  @!P0 BRA `(.L_x_752) ;  /* 0x0000003400f88947 */ /* 0x004fea0003800000 */
.L_x_856:
[----:B------:R-:W-:Y:S05]  /*1f880*/  BSYNC B2 ;  /* 0x0000000000027941 */ /* 0x000fea0003800000 */
.L_x_751:
[----:B-1----:R-:W1:Y:S01]  /*1f890*/  S2R R8, SR_TID.X ;  /* 0x0000000000087919 */ /* 0x002e620000002100 */
[----:B------:R-:W-:Y:S01]  /*1f8a0*/  BSSY B2, `(.L_x_753) ;  /* 0x000000a000027945 */ /* 0x000fe20003800000 */
[----:B-1----:R-:W-:-:S04]  /*1f8b0*/  LOP3.LUT R8, R8, 0x7f, RZ, 0xc0, !PT ;  /* 0x0000007f08087812 */ /* 0x002fc800078ec0ff */
[----:B------:R-:W-:-:S13]  /*1f8c0*/  ISETP.NE.AND P0, PT, R8, RZ, PT ;  /* 0x000000ff0800720c */ /* 0x000fda0003f05270 */
[----:B------:R-:W-:Y:S05]  /*1f8d0*/  @P0 BRA `(.L_x_754) ;  /* 0x0000000000180947 */ /* 0x000fea0003800000 */
[----:B------:R-:W3:Y:S01]  /*1f8e0*/  LDL R8, [R1+0x10] ;  /* 0x0000100001087983 */ /* 0x000ee20000100800 */
[----:B--2---:R-:W-:-:S04]  /*1f8f0*/  MOV R2, 0xc000 ;  /* 0x0000c00000027802 */ /* 0x004fc80000000f00 */
[----:B------:R1:W-:Y:S01]  /*1f900*/  SYNCS.ARRIVE.TRANS64 RZ, [R3+URZ+0x34830], R2 ;  /* 0x0348300203ff79a7 */ /* 0x0003e2000800003f */
[----:B---3--:R-:W-:-:S13]  /*1f910*/  LOP3.LUT P1, RZ, R8, 0x1, RZ, 0xc0, !PT ;  /* 0x0000000108ff7812 */ /* 0x008fda000782c0ff */
[----:B-1----:R-:W-:Y:S05]  /*1f920*/  @!P1 BRA `(.L_x_754) ;  /* 0x0000000000049947 */ /* 0x002fea0003800000 */
[----:B------:R-:W-:Y:S01]  /*1f930*/  BPT.TRAP 0x1 ;  /* 0x000000040000795c */ /* 0x000fe20000300000 */
.L_x_754:
[----:B------:R-:W-:Y:S05]  /*1f940*/  BSYNC B2 ;  /* 0x0000000000027941 */ /* 0x000fea0003800000 */
.L_x_753:
[----:B--2---:R-:W2:Y:S01]  /*1f950*/  LDL R2, [R1+0x20] ;  /* 0x0000200001027983 */ /* 0x004ea20000100800 */
[----:B------:R-:W-:Y:S01]  /*1f960*/  IMAD.MOV.U32 R11, RZ, RZ, RZ ;  /* 0x000000ffff0b7224 */ /* 0x000fe200078e00ff */
[----:B------:R-:W-:Y:S01]  /*1f970*/  UIADD3 UR4, UP0, UR36, 0x370, URZ ;  /* 0x0000037024047890 */ /* 0x000fe2000ff1e03f */
[----:B------:R-:W-:Y:S01]  /*1f980*/  IMAD R8, R19, 0xc000, R18 ;  /* 0x0000c00013087824 */ /* 0x000fe200078e0212 */
[----:B------:R-:W-:Y:S01]  /*1f990*/  PLOP3.LUT P0, PT, PT, PT, PT, 0x80, 0x0 ;  /* 0x000000000000781c */ /* 0x000fe20003f0f070 */
[----:B------:R-:W-:Y:S01]  /*1f9a0*/  VIADD R3, R3, 0x34830 ;  /* 0x0003483003037836 */ /* 0x000fe20000000000 */
[----:B------:R-:W-:Y:S01]  /*1f9b0*/  R2UR UR10, R11 ;  /* 0x000000000b0a72ca */ /* 0x000fe200000e0000 */
[----:B0-----:R-:W-:Y:S01]  /*1f9c0*/  VIADD R10, R8, 0x1c400 ;  /* 0x0001c400080a7836 */ /* 0x001fe20000000000 */
[----:B------:R-:W-:Y:S01]  /*1f9d0*/  UIADD3.X UR5, URZ, UR37, URZ, UP0, !UPT ;  /* 0x000000253f057290 */ /* 0x000fe200087fe43f */
[----:B------:R-:W-:Y:S01]  /*1f9e0*/  UMOV UR6, 0x0 ;  /* 0x0000000000067882 */ /* 0x000fe20000000000 */
[----:B------:R-:W-:Y:S01]  /*1f9f0*/  UMOV UR7, 0x14f00000 ;  /* 0x14f0000000077882 */ /* 0x000fe20000000000 */
[----:B--2---:R-:W-:-:S10]  /*1fa00*/  LEA R2, R7, R2, 0x7 ;  /* 0x0000000207027211 */ /* 0x004fd400078e38ff */
.L_x_755:
        /* <DEDUP_REMOVED lines=12> */
[----:B------:R-:W-:Y:S01]  /*1fad0*/  UMOV UR6, 0x0 ;  /* 0x0000000000067882 */ /* 0x000fe20000000000 */
[----:B------:R-:W-:Y:S01]  /*1fae0*/  IADD3 R10, R8, 0x20400, RZ ;  /* 0x00020400080a7810 */ /* 0x000fe20007ffe0ff */
[----:B------:R-:W-:Y:S01]  /*1faf0*/  UMOV UR7, 0x14f00000 ;  /* 0x14f0000000077882 */ /* 0x000fe20000000000 */
[----:B------:R-:W-:-:S15]  /*1fb00*/  R2UR UR10, R12 ;  /* 0x000000000c0a72ca */ /* 0x000fde00000e0000 */
.L_x_756:
        /* <DEDUP_REMOVED lines=15> */
.L_x_757:
        /* <DEDUP_REMOVED lines=15> */
.L_x_857:
[----:B------:R-:W-:Y:S05]  /*1fcf0*/  BSYNC B2 ;  /* 0x0000000000027941 */ /* 0x000fea0003800000 */
.L_x_758:
[----:B------:R-:W1:Y:S01]  /*1fd00*/  S2R R3, SR_TID.X ;  /* 0x0000000000037919 */ /* 0x000e620000002100 */
[----:B------:R-:W-:-:S04]  /*1fd10*/  UPRMT UR4, UR38, 0x9910, URZ ;  /* 0x0000991026047896 */ /* 0x000fc8000800003f */
[----:B------:R-:W-:Y:S01]  /*1fd20*/  UISETP.NE.AND UP0, UPT, UR4, 0x2, UPT ;  /* 0x000000020400788c */ /* 0x000fe2000bf05270 */
[----:B-1----:R-:W-:-:S04]  /*1fd30*/  LOP3.LUT R3, R3, 0x7f, RZ, 0xc0, !PT ;  /* 0x0000007f03037812 */ /* 0x002fc800078ec0ff */
[----:B------:R-:W-:-:S13]  /*1fd40*/  ISETP.NE.AND P0, PT, R3, RZ, PT ;  /* 0x000000ff0300720c */ /* 0x000fda0003f05270 */
[----:B------:R-:W-:-:S04]  /*1fd50*/  @!P0 MOV R3, 0x8000 ;  /* 0x0000800000038802 */ /* 0x000fc80000000f00 */
[----:B------:R1:W-:Y:S01]  /*1fd60*/  @!P0 SYNCS.ARRIVE.TRANS64 RZ, [R2+URZ+0x34850], R3 ;  /* 0x0348500302ff89a7 */ /* 0x0003e2000800003f */
[----:B------:R-:W-:-:S13]  /*1fd70*/  PLOP3.LUT P0, PT, PT, PT, UP0, 0x80, 0x0 ;  /* 0x000000000000781c */ /* 0x000fda0003f0f008 */
[----:B-1----:R-:W-:Y:S05]  /*1fd80*/  @P0 BRA `(.L_x_760) ;  /* 0x0000000000040947 */ /* 0x002fea0003800000 */
[----:B------:R-:W-:Y:S01]  /*1fd90*/  BPT.TRAP 0x1 ;  /* 0x000000040000795c */ /* 0x000fe20000300000 */
.L_x_760:
[----:B------:R-:W2:Y:S01]  /*1fda0*/  LDL R3, [R1+0x10] ;  /* 0x0000100001037983 */ /* 0x000ea20000100800 */
[----:B------:R-:W-:Y:S01]  /*1fdb0*/  BSSY B2, `(.L_x_761) ;  /* 0x0000004000027945 */ /* 0x000fe20003800000 */
[----:B--2---:R-:W-:-:S13]  /*1fdc0*/  LOP3.LUT P0, RZ, R3, 0x8, RZ, 0xc0, !PT ;  /* 0x0000000803ff7812 */ /* 0x004fda000780c0ff */
[----:B------:R-:W-:Y:S05]  /*1fdd0*/  @P0 BRA `(.L_x_762) ;  /* 0x0000000000040947 */ /* 0x000fea0003800000 */
[----:B------:R-:W-:Y:S01]  /*1fde0*/  BPT.TRAP 0x1 ;  /* 0x000000040000795c */ /* 0x000fe20000300000 */
.L_x_762:
[----:B------:R-:W-:Y:S05]  /*1fdf0*/  BSYNC B2 ;  /* 0x0000000000027941 */ /* 0x000fea0003800000 */
.L_x_761:
[----:B0-----:R-:W2:Y:S04]  /*1fe00*/  LDL R5, [R1+0x20] ;  /* 0x0000200001057983 */ /* 0x001ea80000100800 */
[----:B------:R-:W2:Y:S01]  /*1fe10*/  LDL.LU R3, [R1+0x8] ;  /* 0x0000080001037983 */ /* 0x000ea20000300800 */
[----:B------:R-:W-:Y:S01]  /*1fe20*/  R2UR UR10, R11 ;  /* 0x000000000b0a72ca */ /* 0x000fe200000e0000 */
[----:B------:R-:W-:Y:S01]  /*1fe30*/  IMAD R4, R4, 0x8000, R18 ;  /* 0x0000800004047824 */ /* 0x000fe200078e0212 */
[----:B------:R-:W-:Y:S01]  /*1fe40*/  UIADD3 UR4, UP0, UR36, 0x470, URZ ;  /* 0x0000047024047890 */ /* 0x000fe2000ff1e03f */
[----:B------:R-:W-:Y:S01]  /*1fe50*/  PLOP3.LUT P0, PT, PT, PT, PT, 0x80, 0x0 ;  /* 0x000000000000781c */ /* 0x000fe20003f0f070 */
[----:B------:R-:W-:Y:S01]  /*1fe60*/  UMOV UR6, 0x0 ;  /* 0x0000000000067882 */ /* 0x000fe20000000000 */
[----:B------:R-:W-:Y:S01]  /*1fe70*/  IADD3 R2, R2, 0x34850, RZ ;  /* 0x0003485002027810 */ /* 0x000fe20007ffe0ff */
[----:B------:R-:W-:Y:S01]  /*1fe80*/  UIADD3.X UR5, URZ, UR37, URZ, UP0, !UPT ;  /* 0x000000253f057290 */ /* 0x000fe200087fe43f */
[----:B------:R-:W-:Y:S01]  /*1fe90*/  UMOV UR7, 0x14f00000 ;  /* 0x14f0000000077882 */ /* 0x000fe20000000000 */
[----:B--2---:R-:W-:-:S02]  /*1fea0*/  IMAD R3, R3, 0x80, R5 ;  /* 0x0000008003037824 */ /* 0x004fc400078e0205 */
[----:B------:R-:W-:-:S08]  /*1feb0*/  VIADD R5, R4, 0x400 ;  /* 0x0000040004057836 */ /* 0x000fd00000000000 */
.L_x_763:
        /* <DEDUP_REMOVED lines=15> */
.L_x_764:
        /* <DEDUP_REMOVED lines=11> */
[----:B------:R-:W-:-:S07]  /*20060*/  MOV R17, R9 ;  /* 0x0000000900117202 */ /* 0x000fce0000000f00 */
.L_x_749:
[----:B------:R-:W-:Y:S05]  /*20070*/  BSYNC B1 ;  /* 0x0000000000017941 */ /* 0x000fea0003800000 */
.L_x_748:
[----:B------:R-:W2:Y:S01]  /*20080*/  LDL R2, [R1+0x34] ;  /* 0x0000340001027983 */ /* 0x000ea20000100800 */
[----:B------:R-:W-:Y:S01]  /*20090*/  VIADD R0, R0, 0xfffffffe ;  /* 0xfffffffe00007836 */ /* 0x000fe20000000000 */
[----:B--2---:R-:W-:-:S13]  /*200a0*/  ISETP.GT.AND P0, PT, R6, R2, PT ;  /* 0x000000020600720c */ /* 0x004fda0003f04270 */
[----:B------:R-:W-:Y:S05]  /*200b0*/  @P0 BRA `(.L_x_765) ;  /* 0xffffffe800ac0947 */ /* 0x000fea000383ffff */
.L_x_711:
[----:B------:R-:W-:Y:S05]  /*200c0*/  BSYNC B0 ;  /* 0x0000000000007941 */ /* 0x000fea0003800000 */
.L_x_710:
        /* <DEDUP_REMOVED lines=18> */
.L_x_767:
[----:B------:R-:W-:Y:S05]  /*201f0*/  BSYNC B0 ;  /* 0x0000000000007941 */ /* 0x000fea0003800000 */
.L_x_766:
[----:B---3--:R-:W3:Y:S01]  /*20200*/  LDL R0, [R1+0x10] ;  /* 0x0000100001007983 */ /* 0x008ee20000100800 */
[----:B------:R-:W-:Y:S01]  /*20210*/  BSSY B0, `(.L_x_768) ;  /* 0x000003f000007945 */ /* 0x000fe20003800000 */
[----:B---3--:R-:W-:-:S13]  /*20220*/  LOP3.LUT P0, RZ, R0, 0x4, RZ, 0xc0, !PT ;  /* 0x0000000400ff7812 */ /* 0x008fda000780c0ff */
[----:B------:R-:W-:Y:S05]  /*20230*/  @!P0 BRA `(.L_x_769) ;  /* 0x0000000000f08947 */ /* 0x000fea0003800000 */
[----:B------:R-:W3:Y:S01]  /*20240*/  LDL R2, [R1+0x1c] ;  /* 0x00001c0001027983 */ /* 0x000ee20000100800 */
[----:B------:R-:W-:Y:S01]  /*20250*/  IMAD R0, R19, 0x8, R18 ;  /* 0x0000000813007824 */ /* 0x000fe200078e0212 */
[----:B------:R-:W-:Y:S01]  /*20260*/  BSSY B1, `(.L_x_770) ;  /* 0x0000004000017945 */ /* 0x000fe20003800000 */
[----:B---3--:R-:W-:-:S04]  /*20270*/  SHF.L.U32 R2, R2, 0x1f, RZ ;  /* 0x0000001f02027819 */ /* 0x008fc800000006ff */
[----:B------:R-:W3:Y:S02]  /*20280*/  SYNCS.PHASECHK.TRANS64.TRYWAIT P0, [R0+URZ+0x34860], R2 ;  /* 0x03486002000075a7 */ /* 0x000ee4000800017f */
[----:B---3--:R-:W-:Y:S05]  /*20290*/  @!P0 BRA `(.L_x_771) ;  /* 0x0000002c00988947 */ /* 0x008fea0003800000 */
.L_x_858:
[----:B------:R-:W-:Y:S05]  /*202a0*/  BSYNC B1 ;  /* 0x0000000000017941 */ /* 0x000fea0003800000 */
.L_x_770:
[----:B------:R-:W4:Y:S01]  /*202b0*/  S2R R3, SR_TID.X ;  /* 0x0000000000037919 */ /* 0x000f220000002100 */
[----:B------:R-:W-:-:S04]  /*202c0*/  UPRMT UR4, UR38, 0x9910, URZ ;  /* 0x0000991026047896 */ /* 0x000fc8000800003f */
[----:B------:R-:W-:Y:S01]  /*202d0*/  UISETP.NE.AND UP0, UPT, UR4, 0x2, UPT ;  /* 0x000000020400788c */ /* 0x000fe2000bf05270 */
[----:B----4-:R-:W-:-:S04]  /*202e0*/  LOP3.LUT R3, R3, 0x7f, RZ, 0xc0, !PT ;  /* 0x0000007f03037812 */ /* 0x010fc800078ec0ff */
[----:B------:R-:W-:-:S13]  /*202f0*/  ISETP.NE.AND P0, PT, R3, RZ, PT ;  /* 0x000000ff0300720c */ /* 0x000fda0003f05270 */
[----:B---3--:R-:W-:-:S04]  /*20300*/  @!P0 MOV R2, 0x8000 ;  /* 0x0000800000028802 */ /* 0x008fc80000000f00 */
[----:B------:R3:W-:Y:S01]  /*20310*/  @!P0 SYNCS.ARRIVE.TRANS64 RZ, [R0+URZ+0x34850], R2 ;  /* 0x0348500200ff89a7 */ /* 0x0007e2000800003f */
[----:B------:R-:W-:-:S13]  /*20320*/  PLOP3.LUT P0, PT, PT, PT, UP0, 0x80, 0x0 ;  /* 0x000000000000781c */ /* 0x000fda0003f0f008 */
[----:B---3--:R-:W-:Y:S05]  /*20330*/  @P0 BRA `(.L_x_772) ;  /* 0x0000000000040947 */ /* 0x008fea0003800000 */
[----:B------:R-:W-:Y:S01]  /*20340*/  BPT.TRAP 0x1 ;  /* 0x000000040000795c */ /* 0x000fe20000300000 */
.L_x_772:
[----:B------:R-:W3:Y:S01]  /*20350*/  LDL R2, [R1+0x10] ;  /* 0x0000100001027983 */ /* 0x000ee20000100800 */
[----:B------:R-:W-:Y:S01]  /*20360*/  BSSY B1, `(.L_x_773) ;  /* 0x0000004000017945 */ /* 0x000fe20003800000 */
[----:B---3--:R-:W-:-:S13]  /*20370*/  LOP3.LUT P0, RZ, R2, 0x8, RZ, 0xc0, !PT ;  /* 0x0000000802ff7812 */ /* 0x008fda000780c0ff */
[----:B------:R-:W-:Y:S05]  /*20380*/  @P0 BRA `(.L_x_774) ;  /* 0x0000000000040947 */ /* 0x000fea0003800000 */
[----:B------:R-:W-:Y:S01]  /*20390*/  BPT.TRAP 0x1 ;  /* 0x000000040000795c */ /* 0x000fe20000300000 */
.L_x_774:
[----:B------:R-:W-:Y:S05]  /*203a0*/  BSYNC B1 ;  /* 0x0000000000017941 */ /* 0x000fea0003800000 */
.L_x_773:
[----:B------:R-:W3:Y:S04]  /*203b0*/  LDL.LU R3, [R1+0x20] ;  /* 0x0000200001037983 */ /* 0x000ee80000300800 */
[----:B------:R-:W3:Y:S01]  /*203c0*/  LDL.LU R2, [R1+0x8] ;  /* 0x0000080001027983 */ /* 0x000ee20000300800 */
[----:B------:R-:W-:Y:S01]  /*203d0*/  UIADD3 UR4, UP0, UR36, 0x470, URZ ;  /* 0x0000047024047890 */ /* 0x000fe2000ff1e03f */
[----:B------:R-:W-:Y:S01]  /*203e0*/  PLOP3.LUT P0, PT, PT, PT, PT, 0x80, 0x0 ;  /* 0x000000000000781c */ /* 0x000fe20003f0f070 */
[----:B------:R-:W-:Y:S01]  /*203f0*/  UMOV UR6, 0x0 ;  /* 0x0000000000067882 */ /* 0x000fe20000000000 */
[----:B------:R-:W-:Y:S01]  /*20400*/  IADD3 R0, R0, 0x34850, RZ ;  /* 0x0003485000007810 */ /* 0x000fe20007ffe0ff */
[----:B------:R-:W-:Y:S01]  /*20410*/  UIADD3.X UR5, URZ, UR37, URZ, UP0, !UPT ;  /* 0x000000253f057290 */ /* 0x000fe200087fe43f */
[----:B------:R-:W-:Y:S01]  /*20420*/  UMOV UR7, 0x14f00000 ;  /* 0x14f0000000077882 */ /* 0x000fe20000000000 */
[----:B------:R-:W-:Y:S01]  /*20430*/  UMOV UR10, URZ ;  /* 0x0000003f000a7c82 */ /* 0x000fe20008000000 */
[----:B---3--:R-:W-:-:S02]  /*20440*/  IMAD R3, R2, 0x80, R3 ;  /* 0x0000008002037824 */ /* 0x008fc400078e0203 */
[----:B------:R-:W-:-:S04]  /*20450*/  IMAD R2, R19, 0x8000, R18 ;  /* 0x0000800013027824 */ /* 0x000fc800078e0212 */
[----:B------:R-:W-:-:S07]  /*20460*/  VIADD R4, R2, 0x400 ;  /* 0x0000040002047836 */ /* 0x000fce0000000000 */
.L_x_775:
        /* <DEDUP_REMOVED lines=15> */
.L_x_776:
        /* <DEDUP_REMOVED lines=10> */
.L_x_769:
[----:B------:R-:W-:Y:S05]  /*20600*/  BSYNC B0 ;  /* 0x0000000000007941 */ /* 0x000fea0003800000 */
.L_x_768:
[----:B------:R-:W3:Y:S01]  /*20610*/  LDL.LU R4, [R1+0x1c] ;  /* 0x00001c0001047983 */ /* 0x000ee20000300800 */
[----:B------:R-:W-:-:S04]  /*20620*/  IADD3 R19, R19, 0x1, RZ ;  /* 0x0000000113137810 */ /* 0x000fc80007ffe0ff */
[----:B------:R-:W-:-:S04]  /*20630*/  ISETP.NE.AND P0, PT, R19, 0x2, PT ;  /* 0x000000021300780c */ /* 0x000fc80003f05270 */
[----:B------:R-:W-:Y:S02]  /*20640*/  SEL R0, RZ, 0x1, P0 ;  /* 0x00000001ff007807 */ /* 0x000fe40000000000 */
[----:B------:R-:W-:Y:S02]  /*20650*/  SEL R19, R19, RZ, P0 ;  /* 0x000000ff13137207 */ /* 0x000fe40000000000 */
[----:B---3--:R-:W-:-:S05]  /*20660*/  LOP3.LUT R4, R4, R0, RZ, 0x3c, !PT ;  /* 0x0000000004047212 */ /* 0x008fca00078e3cff */
[----:B------:R3:W-:Y:S02]  /*20670*/  STL [R1+0x1c], R4 ;  /* 0x00001c0401007387 */ /* 0x0007e40000100800 */
.L_x_690:
[----:B------:R-:W-:Y:S05]  /*20680*/  BSYNC B7 ;  /* 0x0000000000077941 */ /* 0x000fea0003800000 */
.L_x_688:
[----:B------:R-:W4:Y:S02]  /*20690*/  LDL R9, [R1+0x10] ;  /* 0x0000100001097983 */ /* 0x000f240000100800 */
        /* <DEDUP_REMOVED lines=8> */
[----:B0123--:R-:W0:Y:S04]  /*20720*/  LDS.128 R4, [R18+0x348d0] ;  /* 0x0348d00012047984 */ /* 0x00fe280000000c00 */
[----:B0-----:R0:W-:Y:S04]  /*20730*/  STL.64 [R1], R4 ;  /* 0x0000000401007387 */ /* 0x0011e80000100a00 */
[----:B------:R0:W-:Y:S01]  /*20740*/  STL.64 [R1+0x8], R6 ;  /* 0x0000080601007387 */ /* 0x0001e20000100a00 */
[----:B------:R-:W-:Y:S06]  /*20750*/  BAR.ARV 0x4, 0x180 ;  /* 0x0106000000007b1d */ /* 0x000fec0000002000 */
[----:B------:R-:W-:Y:S05]  /*20760*/  BRA `(.L_x_778) ;  /* 0x0000000c001c7947 */ /* 0x000fea0003800000 */
.L_x_777:
[----:B------:R-:W4:Y:S01]  /*20770*/  LDL R17, [R1+0x2c] ;  /* 0x00002c0001117983 */ /* 0x000f220000100800 */
[----:B------:R-:W-:Y:S01]  /*20780*/  UMOV UR4, 0xffffffff ;  /* 0xffffffff00047882 */ /* 0x000fe20000000000 */
[----:B----4-:R-:W-:Y:S02]  /*20790*/  ISETP.NE.AND P5, PT, R17, 0x1f, PT ;  /* 0x0000001f1100780c */ /* 0x010fe40003fa5270 */
[----:B------:R-:W-:Y:S11]  /*207a0*/  BRA.DIV UR4, `(.L_x_779) ;  /* 0x0000002a04687947 */ /* 0x000ff6000b800000 */
[----:B0-----:R-:W1:Y:S01]  /*207b0*/  LDL R3, [R1+0xc] ;  /* 0x00000c0001037983 */ /* 0x001e620000100800 */
[----:B------:R-:W-:-:S03]  /*207c0*/  ULDC UR4, c[0x0][0xc3c] ;  /* 0x00030f0000047ab9 */ /* 0x000fc60000000800 */
[----:B------:R-:W4:Y:S01]  /*207d0*/  LDL.LU R2, [R1] ;  /* 0x0000000001027983 */ /* 0x000f220000300800 */
[----:B------:R-:W-:Y:S01]  /*207e0*/  LOP3.LUT P4, RZ, R9, 0x1, RZ, 0xc0, !PT ;  /* 0x0000000109ff7812 */ /* 0x000fe2000788c0ff */
[----:B-1----:R-:W-:Y:S01]  /*207f0*/  IMAD.IADD R0, R3, 0x1, R17 ;  /* 0x0000000103007824 */ /* 0x002fe200078e0211 */
[----:B----4-:R-:W-:-:S04]  /*20800*/  MOV R9, R2 ;  /* 0x0000000200097202 */ /* 0x010fc80000000f00 */
[----:B------:R-:W-:-:S13]  /*20810*/  ISETP.GE.OR P0, PT, R0, UR4, !P5 ;  /* 0x0000000400007c0c */ /* 0x000fda000ef06670 */
[----:B------:R-:W0:Y:S08]  /*20820*/  @!P0 LDC.64 R2, c[0x0][0xc80] ;  /* 0x00032000ff028b82 */ /* 0x000e300000000a00 */
[----:B------:R-:W1:Y:S01]  /*20830*/  @!P0 LDC.64 R6, c[0x0][0xc78] ;  /* 0x00031e00ff068b82 */ /* 0x000e620000000a00 */
[----:B0-----:R-:W-:-:S05]  /*20840*/  @!P0 IMAD.WIDE R2, R0, 0x4, R2 ;  /* 0x0000000400028825 */ /* 0x001fca00078e0202 */
[----:B------:R1:W4:Y:S02]  /*20850*/  @!P0 LDG.E R8, desc[UR56][R2.64] ;  /* 0x0000003802088981 */ /* 0x000324000c1e1900 */
[----:B-1----:R-:W-:-:S06]  /*20860*/  @!P0 IMAD.WIDE R2, R0, 0x4, R6 ;  /* 0x0000000400028825 */ /* 0x002fcc00078e0206 */
[----:B------:R-:W5:Y:S01]  /*20870*/  @!P0 LDG.E R2, desc[UR56][R2.64] ;  /* 0x0000003802028981 */ /* 0x000f62000c1e1900 */
[----:B---3--:R-:W-:Y:S01]  /*20880*/  IMAD.MOV.U32 R4, RZ, RZ, RZ ;  /* 0x000000ffff047224 */ /* 0x008fe200078e00ff */
[----:B------:R-:W-:Y:S01]  /*20890*/  MOV R6, RZ ;  /* 0x000000ff00067202 */ /* 0x000fe20000000f00 */
[----:B------:R-:W-:Y:S01]  /*208a0*/  IMAD.MOV.U32 R10, RZ, RZ, RZ ;  /* 0x000000ffff0a7224 */ /* 0x000fe200078e00ff */
[C---:B------:R-:W-:Y:S01]  /*208b0*/  ISETP.GE.U32.AND P1, PT, R17.reuse, 0x4, PT ;  /* 0x000000041100780c */ /* 0x040fe20003f26070 */
[----:B--2---:R-:W-:Y:S01]  /*208c0*/  SHFL.IDX PT, R5, R9, RZ, 0x1f ;  /* 0x00001fff09057589 */ /* 0x004fe200000e0000 */
[C---:B------:R-:W-:Y:S02]  /*208d0*/  ISETP.GE.U32.AND P2, PT, R17.reuse, 0x8, PT ;  /* 0x000000081100780c */ /* 0x040fe40003f46070 */
[----:B------:R-:W-:Y:S01]  /*208e0*/  ISETP.GE.U32.AND P3, PT, R17, 0x10, PT ;  /* 0x000000101100780c */ /* 0x000fe20003f66070 */
[----:B------:R-:W-:Y:S01]  /*208f0*/  SHFL.IDX PT, R0, R9, 0x1, 0x1f ;  /* 0x00201f0009007f89 */ /* 0x000fe200000e0000 */
[----:B----4-:R-:W-:-:S02]  /*20900*/  @!P0 IMAD.MOV.U32 R4, RZ, RZ, R8 ;  /* 0x000000ffff048224 */ /* 0x010fc400078e0008 */
[----:B-----5:R-:W-:Y:S01]  /*20910*/  @!P0 IMAD.MOV.U32 R6, RZ, RZ, R2 ;  /* 0x000000ffff068224 */ /* 0x020fe200078e0002 */
[----:B------:R-:W-:-:S03]  /*20920*/  ISETP.GE.U32.AND P0, PT, R17, 0x2, PT ;  /* 0x000000021100780c */ /* 0x000fc60003f06070 */
[----:B------:R-:W-:-:S05]  /*20930*/  IMAD R2, R6, R4, RZ ;  /* 0x0000000406027224 */ /* 0x000fca00078e02ff */
        /* <DEDUP_REMOVED lines=15> */
[----:B------:R0:W1:Y:S02]  /*20a30*/  SHFL.IDX PT, R16, R7, 0x1f, 0x1f ;  /* 0x03e01f0007107f89 */ /* 0x00006400000e0000 */
.L_x_868:
[----:B------:R-:W-:Y:S02]  /*20a40*/  ULDC UR4, c[0x0][0xc38] ;  /* 0x00030e0000047ab9 */ /* 0x000fe40000000800 */
[----:B------:R-:W-:-:S04]  /*20a50*/  IMAD.U32 R2, RZ, RZ, UR4 ;  /* 0x00000004ff027e24 */ /* 0x000fc8000f8e00ff */
[----:B-1----:R-:W-:-:S05]  /*20a60*/  IMAD R16, R16, R2, RZ ;  /* 0x0000000210107224 */ /* 0x002fca00078e02ff */
[----:B------:R-:W-:-:S04]  /*20a70*/  IADD3 R0, R0, R16, RZ ;  /* 0x0000001000007210 */ /* 0x000fc80007ffe0ff */
[----:B------:R-:W-:-:S13]  /*20a80*/  ISETP.GT.AND P4, PT, R0, R5, PT ;  /* 0x000000050000720c */ /* 0x000fda0003f84270 */
[----:B------:R-:W-:Y:S05]  /*20a90*/  @P4 BRA `(.L_x_780) ;  /* 0x0000000000b04947 */ /* 0x000fea0003800000 */
.L_x_783:
[----:B------:R-:W2:Y:S01]  /*20aa0*/  LDL.LU R3, [R1+0xc] ;  /* 0x00000c0001037983 */ /* 0x000ea20000300800 */
[----:B------:R-:W1:Y:S01]  /*20ab0*/  LDC R2, c[0x0][0xc3c] ;  /* 0x00030f00ff027b82 */ /* 0x000e620000000800 */
[----:B--2---:R-:W-:-:S05]  /*20ac0*/  VIADD R3, R3, 0x1f ;  /* 0x0000001f03037836 */ /* 0x004fca0000000000 */
[----:B-1----:R-:W-:-:S13]  /*20ad0*/  ISETP.GE.AND P4, PT, R3, R2, PT ;  /* 0x000000020300720c */ /* 0x002fda0003f86270 */
[----:B------:R-:W-:Y:S05]  /*20ae0*/  @P4 BRA `(.L_x_781) ;  /* 0x0000000400d84947 */ /* 0x000fea0003800000 */
[----:B------:R-:W2:Y:S04]  /*20af0*/  LDL R4, [R1+0x2c] ;  /* 0x00002c0001047983 */ /* 0x000ea80000100800 */
[----:B------:R1:W-:Y:S01]  /*20b00*/  STL [R1+0xc], R3 ;  /* 0x00000c0301007387 */ /* 0x0003e20000100800 */
[----:B--2---:R-:W-:Y:S01]  /*20b10*/  IMAD.IADD R6, R3, 0x1, R4 ;  /* 0x0000000103067824 */ /* 0x004fe200078e0204 */
[----:B------:R-:W-:-:S04]  /*20b20*/  MOV R4, RZ ;  /* 0x000000ff00047202 */ /* 0x000fc80000000f00 */
[----:B------:R-:W-:-:S13]  /*20b30*/  ISETP.GE.OR P4, PT, R6, R2, !P5 ;  /* 0x000000020600720c */ /* 0x000fda0006f86670 */
[----:B-1----:R-:W1:Y:S02]  /*20b40*/  @!P4 LDC.64 R2, c[0x0][0xc80] ;  /* 0x00032000ff02cb82 */ /* 0x002e640000000a00 */
        /* <DEDUP_REMOVED lines=9> */
[----:B------:R-:W2:Y:S02]  /*20be0*/  LDL R3, [R1+0x10] ;  /* 0x0000100001037983 */ /* 0x000ea40000100800 */
[----:B--2---:R-:W-:Y:S02]  /*20bf0*/  LOP3.LUT P4, RZ, R3, 0x1, RZ, 0xc0, !PT ;  /* 0x0000000103ff7812 */ /* 0x004fe4000788c0ff */
[----:B------:R-:W1:Y:S02]  /*20c00*/  SHFL.UP PT, R3, R2, 0x1, RZ ;  /* 0x0420000002037989 */ /* 0x000e6400000e00ff */
[----:B-1----:R-:W-:-:S05]  /*20c10*/  SEL R3, R3, RZ, P4 ;  /* 0x000000ff03037207 */ /* 0x002fca0002000000 */
[----:B------:R-:W-:-:S05]  /*20c20*/  IMAD.IADD R2, R2, 0x1, R3 ;  /* 0x0000000102027824 */ /* 0x000fca00078e0203 */
[----:B------:R-:W1:Y:S02]  /*20c30*/  SHFL.UP PT, R3, R2, 0x2, RZ ;  /* 0x0440000002037989 */ /* 0x000e6400000e00ff */
[----:B-1----:R-:W-:-:S04]  /*20c40*/  SEL R3, R3, RZ, P0 ;  /* 0x000000ff03037207 */ /* 0x002fc80000000000 */
[----:B------:R-:W-:-:S05]  /*20c50*/  IADD3 R2, R2, R3, RZ ;  /* 0x0000000302027210 */ /* 0x000fca0007ffe0ff */
[----:B------:R-:W1:Y:S02]  /*20c60*/  SHFL.UP PT, R3, R2, 0x4, RZ ;  /* 0x0480000002037989 */ /* 0x000e6400000e00ff */
[----:B-1----:R-:W-:-:S05]  /*20c70*/  SEL R3, R3, RZ, P1 ;  /* 0x000000ff03037207 */ /* 0x002fca0000800000 */
[----:B------:R-:W-:-:S05]  /*20c80*/  IMAD.IADD R2, R2, 0x1, R3 ;  /* 0x0000000102027824 */ /* 0x000fca00078e0203 */
[----:B------:R-:W1:Y:S02]  /*20c90*/  SHFL.UP PT, R3, R2, 0x8, RZ ;  /* 0x0500000002037989 */ /* 0x000e6400000e00ff */
[----:B-1----:R-:W-:-:S05]  /*20ca0*/  SEL R3, R3, RZ, P2 ;  /* 0x000000ff03037207 */ /* 0x002fca0001000000 */
[----:B------:R-:W-:-:S05]  /*20cb0*/  IMAD.IADD R2, R2, 0x1, R3 ;  /* 0x0000000102027824 */ /* 0x000fca00078e0203 */
[----:B------:R-:W1:Y:S02]  /*20cc0*/  SHFL.UP PT, R3, R2, 0x10, RZ ;  /* 0x0600000002037989 */ /* 0x000e6400000e00ff */
[----:B-1----:R-:W-:-:S04]  /*20cd0*/  SEL R3, R3, RZ, P3 ;  /* 0x000000ff03037207 */ /* 0x002fc80001800000 */
[----:B0-----:R-:W-:-:S05]  /*20ce0*/  IADD3 R7, R2, R3, RZ ;  /* 0x0000000302077210 */ /* 0x001fca0007ffe0ff */
[----:B------:R0:W1:Y:S02]  /*20cf0*/  SHFL.IDX PT, R16, R7, 0x1f, 0x1f ;  /* 0x03e01f0007107f89 */ /* 0x00006400000e0000 */
.L_x_876:
[----:B------:R-:W-:Y:S02]  /*20d00*/  ULDC UR4, c[0x0][0xc38] ;  /* 0x00030e0000047ab9 */ /* 0x000fe40000000800 */
[----:B------:R-:W-:-:S04]  /*20d10*/  IMAD.U32 R2, RZ, RZ, UR4 ;  /* 0x00000004ff027e24 */ /* 0x000fc8000f8e00ff */
[----:B-1----:R-:W-:-:S04]  /*20d20*/  IMAD R16, R16, R2, RZ ;  /* 0x0000000210107224 */ /* 0x002fc800078e02ff */
[----:B------:R-:W-:-:S05]  /*20d30*/  IMAD.IADD R0, R16, 0x1, R0 ;  /* 0x0000000110007824 */ /* 0x000fca00078e0200 */
[----:B------:R-:W-:-:S13]  /*20d40*/  ISETP.GT.AND P4, PT, R0, R5, PT ;  /* 0x000000050000720c */ /* 0x000fda0003f84270 */
[----:B------:R-:W-:Y:S05]  /*20d50*/  @!P4 BRA `(.L_x_783) ;  /* 0xfffffffc0050c947 */ /* 0x000fea000383ffff */
.L_x_780:
[----:B------:R-:W-:Y:S01]  /*20d60*/  IADD3 R16, -R16, R0, RZ ;  /* 0x0000000010107210 */ /* 0x000fe20007ffe1ff */
[----:B------:R-:W-:-:S04]  /*20d70*/  UMOV UR4, 0xffffffff ;  /* 0xffffffff00047882 */ /* 0x000fc80000000000 */
[----:B------:R-:W-:-:S05]  /*20d80*/  IMAD R0, R7, R2, R16 ;  /* 0x0000000207007224 */ /* 0x000fca00078e0210 */
[----:B------:R-:W-:Y:S01]  /*20d90*/  ISETP.GT.AND P6, PT, R0, R5, PT ;  /* 0x000000050000720c */ /* 0x000fe20003fc4270 */
[----:B------:R-:W-:-:S12]  /*20da0*/  BRA.DIV UR4, `(.L_x_784) ;  /* 0x0000002e04247947 */ /* 0x000fd8000b800000 */
[----:B------:R-:W-:-:S04]  /*20db0*/  VOTE.ANY R3, PT, !P6 ;  /* 0x0000000000037806 */ /* 0x000fc800070e0100 */
[----:B------:R-:W1:Y:S02]  /*20dc0*/  POPC R0, R3 ;  /* 0x0000000300007309 */ /* 0x000e640000000000 */
[----:B-1----:R1:W2:Y:S04]  /*20dd0*/  SHFL.IDX PT, R4, R4, R0, 0x1f ;  /* 0x00001f0004047589 */ /* 0x0022a800000e0000 */
[----:B------:R1:W3:Y:S02]  /*20de0*/  SHFL.IDX PT, R6, R6, R0, 0x1f ;  /* 0x00001f0006067589 */ /* 0x0002e400000e0000 */
.L_x_881:
[----:B------:R-:W-:-:S13]  /*20df0*/  ISETP.NE.AND P0, PT, R3, RZ, PT ;  /* 0x000000ff0300720c */ /* 0x000fda0003f05270 */
[----:B------:R-:W-:Y:S05]  /*20e00*/  @!P0 BRA `(.L_x_785) ;  /* 0x0000000000148947 */ /* 0x000fea0003800000 */
[----:B------:R-:W-:Y:S01]  /*20e10*/  UMOV UR4, 0xffffffff ;  /* 0xffffffff00047882 */ /* 0x000fe20000000000 */
[----:B------:R-:W-:Y:S02]  /*20e20*/  VIADD R12, R0, 0xffffffff ;  /* 0xffffffff000c7836 */ /* 0x000fe40000000000 */
[----:B------:R-:W-:Y:S05]  /*20e30*/  BRA.DIV UR4, `(.L_x_786) ;  /* 0x0000002e045c7947 */ /* 0x000fea000b800000 */
[----:B0-----:R0:W4:Y:S02]  /*20e40*/  SHFL.IDX PT, R7, R7, R12, 0x1f ;  /* 0x00001f0c07077589 */ /* 0x00112400000e0000 */
.L_x_884:
[----:B----4-:R-:W-:-:S07]  /*20e50*/  IMAD.MOV.U32 R10, RZ, RZ, R7 ;  /* 0x000000ffff0a7224 */ /* 0x010fce00078e0007 */
.L_x_785:
[----:B------:R-:W4:Y:S01]  /*20e60*/  LDL.LU R11, [R1+0xc] ;  /* 0x00000c00010b7983 */ /* 0x000f220000300800 */
[----:B--2---:R-:W-:Y:S01]  /*20e70*/  IABS R3, R4 ;  /* 0x0000000400037213 */ /* 0x004fe20000000000 */
[----:B------:R-:W-:Y:S02]  /*20e80*/  IMAD R2, R10, R2, R16 ;  /* 0x000000020a027224 */ /* 0x000fe400078e0210 */
[----:B------:R-:W-:Y:S01]  /*20e90*/  IMAD.MOV.U32 R8, RZ, RZ, RZ ;  /* 0x000000ffff087224 */ /* 0x000fe200078e00ff */
[----:B0-----:R-:W0:Y:S02]  /*20ea0*/  I2F.RP R7, R3 ;  /* 0x0000000300077306 */ /* 0x001e240000209400 */
[----:B------:R-:W-:Y:S01]  /*20eb0*/  IADD3 R5, R5, -R2, RZ ;  /* 0x8000000205057210 */ /* 0x000fe20007ffe0ff */
[----:B------:R2:W-:Y:S03]  /*20ec0*/  STL [R1], R2 ;  /* 0x0000000201007387 */ /* 0x0005e60000100800 */
[----:B--2---:R-:W-:-:S02]  /*20ed0*/  IABS R2, R5 ;  /* 0x0000000500027213 */ /* 0x004fc40000000000 */
[----:B0-----:R-:W0:Y:S02]  /*20ee0*/  MUFU.RCP R7, R7 ;  /* 0x0000000700077308 */ /* 0x001e240000001000 */
[----:B0-----:R-:W-:-:S06]  /*20ef0*/  IADD3 R7, R7, 0xffffffe, RZ ;  /* 0x0ffffffe07077810 */ /* 0x001fcc0007ffe0ff */
[----:B------:R-:W0:Y:S02]  /*20f00*/  F2I.FTZ.U32.TRUNC.NTZ R9, R7 ;  /* 0x0000000700097305 */ /* 0x000e24000021f000 */
[----:B0-----:R-:W-:-:S04]  /*20f10*/  IMAD.MOV R7, RZ, RZ, -R9 ;  /* 0x000000ffff077224 */ /* 0x001fc800078e0a09 */
[----:B------:R-:W-:-:S04]  /*20f20*/  IMAD R7, R7, R3, RZ ;  /* 0x0000000307077224 */ /* 0x000fc800078e02ff */
[----:B------:R-:W-:Y:S01]  /*20f30*/  IMAD.HI.U32 R7, R9, R7, R8 ;  /* 0x0000000709077227 */ /* 0x000fe200078e0008 */
[----:B------:R-:W-:-:S05]  /*20f40*/  IABS R8, R4 ;  /* 0x0000000400087213 */ /* 0x000fca0000000000 */
[----:B------:R-:W-:Y:S02]  /*20f50*/  IMAD.MOV R8, RZ, RZ, -R8 ;  /* 0x000000ffff087224 */ /* 0x000fe400078e0a08 */
[----:B------:R-:W-:-:S04]  /*20f60*/  IMAD.HI.U32 R7, R7, R2, RZ ;  /* 0x0000000207077227 */ /* 0x000fc800078e00ff */
[----:B------:R-:W-:Y:S01]  /*20f70*/  IMAD R2, R7, R8, R2 ;  /* 0x0000000807027224 */ /* 0x000fe200078e0202 */
[----:B---3--:R-:W-:-:S04]  /*20f80*/  IABS R8, R6 ;  /* 0x0000000600087213 */ /* 0x008fc80000000000 */
[----:B------:R-:W-:-:S13]  /*20f90*/  ISETP.GT.U32.AND P2, PT, R3, R2, PT ;  /* 0x000000020300720c */ /* 0x000fda0003f44070 */
[----:B------:R-:W-:Y:S01]  /*20fa0*/  @!P2 IMAD.IADD R2, R2, 0x1, -R3 ;  /* 0x000000010202a824 */ /* 0x000fe200078e0a03 */
[----:B------:R-:W-:Y:S02]  /*20fb0*/  @!P2 IADD3 R7, R7, 0x1, RZ ;  /* 0x000000010707a810 */ /* 0x000fe40007ffe0ff */
[----:B------:R-:W-:Y:S02]  /*20fc0*/  ISETP.NE.AND P2, PT, R4, RZ, PT ;  /* 0x000000ff0400720c */ /* 0x000fe40003f45270 */
[----:B------:R-:W-:Y:S02]  /*20fd0*/  ISETP.GE.U32.AND P0, PT, R2, R3, PT ;  /* 0x000000030200720c */ /* 0x000fe40003f06070 */
[----:B------:R-:W0:Y:S11]  /*20fe0*/  I2F.RP R2, R8 ;  /* 0x0000000800027306 */ /* 0x000e360000209400 */
[----:B------:R-:W-:Y:S01]  /*20ff0*/  @P0 VIADD R7, R7, 0x1 ;  /* 0x0000000107070836 */ /* 0x000fe20000000000 */
[----:B0-----:R-:W0:Y:S02]  /*21000*/  MUFU.RCP R2, R2 ;  /* 0x0000000200027308 */ /* 0x001e240000001000 */
[----:B0-----:R-:W-:-:S06]  /*21010*/  IADD3 R2, R2, 0xffffffe, RZ ;  /* 0x0ffffffe02027810 */ /* 0x001fcc0007ffe0ff */
[----:B------:R-:W0:Y:S02]  /*21020*/  F2I.FTZ.U32.TRUNC.NTZ R3, R2 ;  /* 0x0000000200037305 */ /* 0x000e24000021f000 */
[----:B0-----:R-:W-:-:S04]  /*21030*/  IMAD.MOV R2, RZ, RZ, -R3 ;  /* 0x000000ffff027224 */ /* 0x001fc800078e0a03 */
[----:B------:R-:W-:Y:S02]  /*21040*/  IMAD R9, R2, R8, RZ ;  /* 0x0000000802097224 */ /* 0x000fe400078e02ff */
[----:B------:R-:W-:-:S04]  /*21050*/  IMAD.MOV.U32 R2, RZ, RZ, RZ ;  /* 0x000000ffff027224 */ /* 0x000fc800078e00ff */
[----:B------:R-:W-:Y:S01]  /*21060*/  IMAD.HI.U32 R2, R3, R9, R2 ;  /* 0x0000000903027227 */ /* 0x000fe200078e0002 */
[----:B------:R-:W-:Y:S02]  /*21070*/  LOP3.LUT R3, R5, R4, RZ, 0x3c, !PT ;  /* 0x0000000405037212 */ /* 0x000fe400078e3cff */
[----:B------:R-:W-:Y:S02]  /*21080*/  IABS R9, R6 ;  /* 0x0000000600097213 */ /* 0x000fe40000000000 */
[----:B------:R-:W-:Y:S02]  /*21090*/  ISETP.GE.AND P1, PT, R3, RZ, PT ;  /* 0x000000ff0300720c */ /* 0x000fe40003f26270 */
[----:B------:R-:W-:-:S11]  /*210a0*/  IADD3 R9, RZ, -R9, RZ ;  /* 0x80000009ff097210 */ /* 0x000fd60007ffe0ff */
[----:B------:R-:W-:Y:S01]  /*210b0*/  @!P1 IMAD.MOV R7, RZ, RZ, -R7 ;  /* 0x000000ffff079224 */ /* 0x000fe200078e0a07 */
[----:B------:R-:W-:-:S04]  /*210c0*/  @!P2 LOP3.LUT R7, RZ, R4, RZ, 0x33, !PT ;  /* 0x00000004ff07a212 */ /* 0x000fc800078e33ff */
[-C--:B------:R-:W-:Y:S01]  /*210d0*/  IABS R3, R7.reuse ;  /* 0x0000000700037213 */ /* 0x080fe20000000000 */
[----:B------:R-:W-:-:S04]  /*210e0*/  IMAD R4, R4, R7, RZ ;  /* 0x0000000704047224 */ /* 0x000fc800078e02ff */
[----:B------:R-:W-:-:S04]  /*210f0*/  IMAD.HI.U32 R2, R2, R3, RZ ;  /* 0x0000000302027227 */ /* 0x000fc800078e00ff */
[----:B------:R-:W-:Y:S02]  /*21100*/  IMAD R3, R2, R9, R3 ;  /* 0x0000000902037224 */ /* 0x000fe400078e0203 */
[----:B------:R-:W-:-:S03]  /*21110*/  IMAD.IADD R4, R5, 0x1, -R4 ;  /* 0x0000000105047824 */ /* 0x000fc600078e0a04 */
[----:B------:R-:W-:-:S13]  /*21120*/  ISETP.GT.U32.AND P2, PT, R8, R3, PT ;  /* 0x000000030800720c */ /* 0x000fda0003f44070 */
[----:B------:R-:W-:Y:S02]  /*21130*/  @!P2 IMAD.IADD R3, R3, 0x1, -R8 ;  /* 0x000000010303a824 */ /* 0x000fe400078e0a08 */
[----:B------:R-:W-:Y:S01]  /*21140*/  @!P2 VIADD R2, R2, 0x1 ;  /* 0x000000010202a836 */ /* 0x000fe20000000000 */
[----:B------:R-:W-:Y:S02]  /*21150*/  ISETP.NE.AND P2, PT, R6, RZ, PT ;  /* 0x000000ff0600720c */ /* 0x000fe40003f45270 */
[----:B------:R-:W-:Y:S02]  /*21160*/  ISETP.GE.U32.AND P0, PT, R3, R8, PT ;  /* 0x000000080300720c */ /* 0x000fe40003f06070 */
[----:B------:R-:W-:-:S04]  /*21170*/  LOP3.LUT R3, R7, R6, RZ, 0x3c, !PT ;  /* 0x0000000607037212 */ /* 0x000fc800078e3cff */
[----:B------:R-:W-:-:S07]  /*21180*/  ISETP.GE.AND P1, PT, R3, RZ, PT ;  /* 0x000000ff0300720c */ /* 0x000fce0003f26270 */
[----:B------:R-:W-:-:S06]  /*21190*/  @P0 IADD3 R2, R2, 0x1, RZ ;  /* 0x0000000102020810 */ /* 0x000fcc0007ffe0ff */
[----:B------:R-:W-:Y:S01]  /*211a0*/  @!P1 IMAD.MOV R2, RZ, RZ, -R2 ;  /* 0x000000ffff029224 */ /* 0x000fe200078e0a02 */
[----:B------:R-:W-:-:S05]  /*211b0*/  @!P2 LOP3.LUT R2, RZ, R6, RZ, 0x33, !PT ;  /* 0x00000006ff02a212 */ /* 0x000fca00078e33ff */
[----:B------:R-:W-:Y:S01]  /*211c0*/  IMAD.MOV R3, RZ, RZ, -R2 ;  /* 0x000000ffff037224 */ /* 0x000fe200078e0a02 */
[----:B------:R-:W-:-:S03]  /*211d0*/  LEA R2, R6, R2, 0x18 ;  /* 0x0000000206027211 */ /* 0x000fc600078ec0ff */
[----:B------:R-:W-:Y:S02]  /*211e0*/  IMAD R3, R6, R3, R7 ;  /* 0x0000000306037224 */ /* 0x000fe400078e0207 */
[----:B----4-:R-:W-:-:S03]  /*211f0*/  IMAD.IADD R11, R0, 0x1, R11 ;  /* 0x00000001000b7824 */ /* 0x010fc600078e020b */
[----:B-1----:R-:W-:-:S05]  /*21200*/  LEA R0, R3, R2, 0x10 ;  /* 0x0000000203007211 */ /* 0x002fca00078e80ff */
[----:B------:R0:W-:Y:S04]  /*21210*/  STL [R1+0x8], R0 ;  /* 0x0000080001007387 */ /* 0x0001e80000100800 */
[----:B------:R0:W-:Y:S04]  /*21220*/  STL [R1+0xc], R11 ;  /* 0x00000c0b01007387 */ /* 0x0001e80000100800 */
[----:B------:R0:W-:Y:S01]  /*21230*/  STL [R1+0x4], R4 ;  /* 0x0000040401007387 */ /* 0x0001e20000100800 */
[----:B------:R-:W-:Y:S05]  /*21240*/  BRA `(.L_x_787) ;  /* 0x0000000000287947 */ /* 0x000fea0003800000 */
.L_x_781:
[----:B------:R-:W-:Y:S01]  /*21250*/  UMOV UR4, URZ ;  /* 0x0000003f00047c82 */ /* 0x000fe20008000000 */
[----:B------:R-:W-:Y:S01]  /*21260*/  ULDC UR6, c[0x0][0xc3c] ;  /* 0x00030f0000067ab9 */ /* 0x000fe20000000800 */
[----:B------:R-:W-:Y:S01]  /*21270*/  UMOV UR5, URZ ;  /* 0x0000003f00057c82 */ /* 0x000fe20008000000 */
[----:B------:R-:W-:Y:S01]  /*21280*/  IMAD.U32 R3, RZ, RZ, UR4 ;  /* 0x00000004ff037e24 */ /* 0x000fe2000f8e00ff */
[----:B------:R-:W-:Y:S01]  /*21290*/  MOV R0, UR6 ;  /* 0x0000000600007c02 */ /* 0x000fe20008000f00 */
[----:B------:R-:W-:Y:S01]  /*212a0*/  IMAD.U32 R2, RZ, RZ, UR5 ;  /* 0x00000005ff027e24 */ /* 0x000fe2000f8e00ff */
[----:B------:R1:W-:Y:S04]  /*212b0*/  STL [R1], R5 ;  /* 0x0000000501007387 */ /* 0x0003e80000100800 */
[----:B------:R1:W-:Y:S04]  /*212c0*/  STL [R1+0x4], R3 ;  /* 0x0000040301007387 */ /* 0x0003e80000100800 */
[----:B------:R1:W-:Y:S04]  /*212d0*/  STL [R1+0xc], R0 ;  /* 0x00000c0001007387 */ /* 0x0003e80000100800 */
[----:B------:R1:W-:Y:S02]  /*212e0*/  STL [R1+0x8], R2 ;  /* 0x0000080201007387 */ /* 0x0003e40000100800 */
.L_x_787:
[----:B01----:R-:W2:Y:S04]  /*212f0*/  LDL R0, [R1+0x2c] ;  /* 0x00002c0001007983 */ /* 0x003ea80000100800 */
[----:B------:R-:W3:Y:S04]  /*21300*/  LDL R2, [R1+0xc] ;  /* 0x00000c0001027983 */ /* 0x000ee80000100800 */
[----:B------:R-:W4:Y:S04]  /*21310*/  LDL R3, [R1+0x8] ;  /* 0x0000080001037983 */ /* 0x000f280000100800 */
[----:B------:R-:W5:Y:S04]  /*21320*/  LDL R4, [R1] ;  /* 0x0000000001047983 */ /* 0x000f680000100800 */
[----:B------:R-:W5:Y:S01]  /*21330*/  LDL R5, [R1+0x4] ;  /* 0x0000040001057983 */ /* 0x000f620000100800 */
[----:B------:R-:W-:Y:S05]  /*21340*/  WARPSYNC.ALL ;  /* 0x0000000000007948 */ /* 0x000fea0003800000 */
[----:B------:R-:W-:Y:S01]  /*21350*/  BAR.SYNC.DEFER_BLOCKING 0x4, 0x180 ;  /* 0x0106000000007b1d */ /* 0x000fe20000010000 */
[----:B--2---:R-:W-:-:S13]  /*21360*/  ISETP.NE.AND P0, PT, R0, RZ, PT ;  /* 0x000000ff0000720c */ /* 0x004fda0003f05270 */
[----:B------:R-:W0:Y:S01]  /*21370*/  @!P0 S2R R0, SR_CgaCtaId ;  /* 0x0000000000008919 */ /* 0x000e220000008800 */
[----:B---3--:R-:W-:Y:S01]  /*21380*/  IMAD.MOV.U32 R7, RZ, RZ, R2 ;  /* 0x000000ffff077224 */ /* 0x008fe200078e0002 */
[----:B------:R-:W-:Y:S01]  /*21390*/  @!P0 MOV R2, 0x400 ;  /* 0x0000040000028802 */ /* 0x000fe20000000f00 */
[----:B----4-:R-:W-:-:S03]  /*213a0*/  IMAD.MOV.U32 R6, RZ, RZ, R3 ;  /* 0x000000ffff067224 */ /* 0x010fc600078e0003 */
[----:B0-----:R-:W-:-:S05]  /*213b0*/  @!P0 LEA R18, R0, R2, 0x18 ;  /* 0x0000000200128211 */ /* 0x001fca00078ec0ff */
[----:B-----5:R1:W-:Y:S01]  /*213c0*/  @!P0 STS.128 [R18+0x348d0], R4 ;  /* 0x0348d00412008388 */ /* 0x0203e20000000c00 */
[----:B------:R-:W-:Y:S06]  /*213d0*/  BAR.ARV 0x5, 0x180 ;  /* 0x0146000000007b1d */ /* 0x000fec0000002000 */
.L_x_778:
[----:B------:R-:W2:Y:S01]  /*213e0*/  LDL R0, [R1+0xc] ;  /* 0x00000c0001007983 */ /* 0x000ea20000100800 */
[----:B------:R-:W-:Y:S02]  /*213f0*/  ULDC UR4, c[0x0][0xc3c] ;  /* 0x00030f0000047ab9 */ /* 0x000fe40000000800 */
[----:B--2---:R-:W-:-:S13]  /*21400*/  ISETP.GE.AND P0, PT, R0, UR4, PT ;  /* 0x0000000400007c0c */ /* 0x004fda000bf06270 */
[----:B------:R-:W-:Y:S05]  /*21410*/  @!P0 BRA `(.L_x_788) ;  /* 0xffffff90006c8947 */ /* 0x000fea000383ffff */
[----:B------:R-:W-:Y:S05]  /*21420*/  BSYNC B8 ;  /* 0x0000000000087941 */ /* 0x000fea0003800000 */
.L_x_642:
[----:B--2---:R-:W2:Y:S01]  /*21430*/  LDL.LU R0, [R1+0x64] ;  /* 0x0000640001007983 */ /* 0x004ea20000300800 */
[----:B------:R-:W-:Y:S01]  /*21440*/  BSSY B0, `(.L_x_789) ;  /* 0x000000b000007945 */ /* 0x000fe20003800000 */
[----:B01----:R-:W0:Y:S01]  /*21450*/  S2R R5, SR_CgaCtaId ;  /* 0x0000000000057919 */ /* 0x003e220000008800 */
[----:B--2---:R-:W-:-:S04]  /*21460*/  IADD3 R0, R0, 0x1, RZ ;  /* 0x0000000100007810 */ /* 0x004fc80007ffe0ff */
[----:B------:R-:W-:-:S04]  /*21470*/  LEA.HI R2, R0, R0, RZ, 0x1 ;  /* 0x0000000000027211 */ /* 0x000fc800078f08ff */
[----:B------:R-:W-:-:S05]  /*21480*/  LOP3.LUT R3, R2, 0xfffffffe, RZ, 0xc0, !PT ;  /* 0xfffffffe02037812 */ /* 0x000fca00078ec0ff */
[----:B------:R-:W-:Y:S01]  /*21490*/  IMAD.IADD R3, R0, 0x1, -R3 ;  /* 0x0000000100037824 */ /* 0x000fe200078e0a03 */
[----:B------:R-:W-:-:S04]  /*214a0*/  MOV R0, 0x400 ;  /* 0x0000040000007802 */ /* 0x000fc80000000f00 */
[----:B0-----:R-:W-:Y:S02]  /*214b0*/  LEA R0, R5, R0, 0x18 ;  /* 0x0000000005007211 */ /* 0x001fe400078ec0ff */
[----:B------:R-:W-:-:S04]  /*214c0*/  SHF.L.U32 R3, R3, 0x1f, RZ ;  /* 0x0000001f03037819 */ /* 0x000fc800000006ff */
[----:B------:R-:W0:Y:S02]  /*214d0*/  SYNCS.PHASECHK.TRANS64.TRYWAIT P0, [R0+URZ+0x34820], R3 ;  /* 0x03482003000075a7 */ /* 0x000e24000800017f */
[----:B0-----:R-:W-:Y:S05]  /*214e0*/  @!P0 BRA `(.L_x_790) ;  /* 0x0000002400d88947 */ /* 0x001fea0003800000 */
.L_x_885:
[----:B------:R-:W-:Y:S05]  /*214f0*/  BSYNC B0 ;  /* 0x0000000000007941 */ /* 0x000fea0003800000 */
.L_x_789:
[----:B------:R-:W-:-:S03]  /*21500*/  UMOV UR4, 0xffffffff ;  /* 0xffffffff00047882 */ /* 0x000fc60000000000 */
[----:B------:R-:W-:Y:S05]  /*21510*/  BRA.DIV UR4, `(.L_x_791) ;  /* 0x0000002604e07947 */ /* 0x000fea000b800000 */
[----:B------:R-:W1:Y:S02]  /*21520*/  S2R R2, SR_TID.X ;  /* 0x0000000000027919 */ /* 0x000e640000002100 */
[----:B-1----:R-:W-:-:S04]  /*21530*/  SHF.R.U32.HI R2, RZ, 0x5, R2 ;  /* 0x00000005ff027819 */ /* 0x002fc80000011602 */
[----:B------:R-:W-:-:S05]  /*21540*/  LOP3.LUT R2, R2, 0x3, RZ, 0xc0, !PT ;  /* 0x0000000302027812 */ /* 0x000fca00078ec0ff */
[----:B------:R1:W2:Y:S02]  /*21550*/  SHFL.IDX PT, R14, R2, RZ, 0x1f ;  /* 0x00001fff020e7589 */ /* 0x0002a400000e0000 */
.L_x_888:
[----:B--2---:R-:W-:-:S13]  /*21560*/  ISETP.NE.AND P0, PT, R14, RZ, PT ;  /* 0x000000ff0e00720c */ /* 0x004fda0003f05270 */
[----:B------:R-:W-:Y:S05]  /*21570*/  @P0 BRA `(.L_x_422) ;  /* 0x0000000000940947 */ /* 0x000fea0003800000 */
[----:B------:R-:W-:-:S03]  /*21580*/  UMOV UR4, 0xffffffff ;  /* 0xffffffff00047882 */ /* 0x000fc60000000000 */
[----:B------:R-:W-:Y:S05]  /*21590*/  BRA.DIV UR4, `(.L_x_792) ;  /* 0x0000002604f47947 */ /* 0x000fea000b800000 */
[----:B------:R-:W-:-:S13]  /*215a0*/  ELECT P6, URZ, PT ;  /* 0x00000000003f782f */ /* 0x000fda00038c0000 */
.L_x_891:
[----:B------:R-:W-:Y:S05]  /*215b0*/  @!P6 BRA `(.L_x_422) ;  /* 0x000000000084e947 */ /* 0x000fea0003800000 */
[----:B-1----:R-:W2:Y:S02]  /*215c0*/  LDL R2, [R1+0x88] ;  /* 0x0000880001027983 */ /* 0x002ea40000100800 */
[----:B--2---:R-:W-:-:S13]  /*215d0*/  R2UR UR4, R2 ;  /* 0x00000000020472ca */ /* 0x004fda00000e0000 */
[----:B------:R-:W-:-:S06]  /*215e0*/  ULOP3.LUT UR4, UR4, 0x2, URZ, 0xfc, !UPT ;  /* 0x0000000204047892 */ /* 0x000fcc000f8efc3f */
[----:B------:R-:W-:-:S05]  /*215f0*/  IMAD.U32 R2, RZ, RZ, UR4 ;  /* 0x00000004ff027e24 */ /* 0x000fca000f8e00ff */
[----:B------:R-:W-:-:S13]  /*21600*/  ISETP.NE.AND P2, PT, R2, 0x3, PT ;  /* 0x000000030200780c */ /* 0x000fda0003f45270 */
[----:B------:R-:W-:Y:S05]  /*21610*/  @!P2 BRA `(.L_x_793) ;  /* 0x000000000004a947 */ /* 0x000fea0003800000 */
[----:B------:R-:W-:Y:S01]  /*21620*/  BPT.TRAP 0x1 ;  /* 0x000000040000795c */ /* 0x000fe20000300000 */
.L_x_793:
[----:B------:R-:W2:Y:S01]  /*21630*/  LDL.LU R7, [R1+0x1c] ;  /* 0x00001c0001077983 */ /* 0x000ea20000300800 */
[----:B------:R-:W-:Y:S01]  /*21640*/  IADD3 R2, R0, 0x34840, RZ ;  /* 0x0003484000027810 */ /* 0x000fe20007ffe0ff */
[----:B0-----:R-:W-:-:S04]  /*21650*/  VIADD R3, R19, 0x1 ;  /* 0x0000000113037836 */ /* 0x001fc80000000000 */
[----:B------:R-:W-:Y:S01]  /*21660*/  IMAD R6, R19, 0x8, R2 ;  /* 0x0000000813067824 */ /* 0x000fe200078e0202 */
[----:B------:R-:W-:-:S04]  /*21670*/  ISETP.NE.AND P1, PT, R3, 0x2, PT ;  /* 0x000000020300780c */ /* 0x000fc80003f25270 */
[----:B------:R-:W-:Y:S02]  /*21680*/  SEL R4, RZ, 0x1, P1 ;  /* 0x00000001ff047807 */ /* 0x000fe40000800000 */
[----:B------:R-:W-:Y:S02]  /*21690*/  SEL R3, R3, RZ, P1 ;  /* 0x000000ff03037207 */ /* 0x000fe40000800000 */
[C---:B--2---:R-:W-:Y:S02]  /*216a0*/  SHF.L.U32 R5, R7.reuse, 0x1f, RZ ;  /* 0x0000001f07057819 */ /* 0x044fe400000006ff */
[----:B------:R-:W-:Y:S02]  /*216b0*/  LOP3.LUT R4, R7, R4, RZ, 0x3c, !PT ;  /* 0x0000000407047212 */ /* 0x000fe400078e3cff */
[----:B------:R-:W0:Y:S01]  /*216c0*/  SYNCS.PHASECHK.TRANS64.TRYWAIT P0, [R6+URZ], R5 ;  /* 0x00000005060075a7 */ /* 0x000e22000800017f */
[----:B------:R-:W-:Y:S02]  /*216d0*/  LEA R7, R3, R2, 0x3 ;  /* 0x0000000203077211 */ /* 0x000fe400078e18ff */
[----:B------:R-:W-:Y:S01]  /*216e0*/  SHF.L.U32 R2, R4, 0x1f, RZ ;  /* 0x0000001f04027819 */ /* 0x000fe200000006ff */
[----:B0-----:R-:W-:Y:S06]  /*216f0*/  @!P0 BRA `(.L_x_794) ;  /* 0x0000002400bc8947 */ /* 0x001fec0003800000 */
.L_x_892:
[----:B------:R-:W1:Y:S02]  /*21700*/  SYNCS.PHASECHK.TRANS64.TRYWAIT P0, [R7+URZ], R2 ;  /* 0x00000002070075a7 */ /* 0x000e64000800017f */
[----:B-1----:R-:W-:Y:S05]  /*21710*/  @!P0 BRA `(.L_x_795) ;  /* 0x0000002400c88947 */ /* 0x002fea0003800000 */
.L_x_893:
[----:B------:R-:W-:Y:S05]  /*21720*/  @!P2 BRA `(.L_x_796) ;  /* 0x000000000004a947 */ /* 0x000fea0003800000 */
[----:B------:R-:W-:Y:S01]  /*21730*/  BPT.TRAP 0x1 ;  /* 0x000000040000795c */ /* 0x000fe20000300000 */
.L_x_796:
[----:B------:R-:W-:-:S04]  /*21740*/  VIADD R0, R0, 0x34860 ;  /* 0x0003486000007836 */ /* 0x000fc80000000000 */
[----:B------:R-:W-:-:S04]  /*21750*/  IMAD R4, R19, 0x8, R0 ;  /* 0x0000000813047824 */ /* 0x000fc800078e0200 */
[----:B------:R-:W2:Y:S02]  /*21760*/  SYNCS.PHASECHK.TRANS64.TRYWAIT P0, [R4+URZ], R5 ;  /* 0x00000005040075a7 */ /* 0x000ea4000800017f */
[----:B--2---:R-:W-:Y:S05]  /*21770*/  @!P0 BRA `(.L_x_797) ;  /* 0x0000002400c48947 */ /* 0x004fea0003800000 */
.L_x_894:
[----:B------:R-:W-:-:S07]  /*21780*/  LEA R3, R3, R0, 0x3 ;  /* 0x0000000003037211 */ /* 0x000fce00078e18ff */
.L_x_798:
[----:B---3--:R3:W4:Y:S02]  /*21790*/  SYNCS.PHASECHK.TRANS64.TRYWAIT P0, [R3+URZ], R2 ;  /* 0x00000002030075a7 */ /* 0x008724000800017f */
[----:B----4-:R-:W-:Y:S05]  /*217a0*/  @!P0 NANOSLEEP.SYNCS 0x989680 ;  /* 0x009896800000895d */ /* 0x010fea0003900000 */
[----:B------:R-:W4:Y:S02]  /*217b0*/  @!P0 SYNCS.PHASECHK.TRANS64 P0, [R3+URZ], R2 ;  /* 0x00000002030085a7 */ /* 0x000f24000800007f */
[----:B----4-:R-:W-:Y:S05]  /*217c0*/  @!P0 BRA `(.L_x_798) ;  /* 0xfffffffc00f08947 */ /* 0x010fea000383ffff */
.L_x_422:
[----:B------:R-:W-:Y:S05]  /*217d0*/  BSYNC B9 ;  /* 0x0000000000097941 */ /* 0x000fea0003800000 */
.L_x_419:
[----:B------:R-:W-:Y:S05]  /*217e0*/  EXIT ;  /* 0x000000000000794d */ /* 0x000fea0003800000 */
.L_x_442:
[----:B0-----:R0:W1:Y:S02]  /*217f0*/  SYNCS.PHASECHK.TRANS64.TRYWAIT P5, [R101+URZ+0x34890], R102 ;  /* 0x03489066650075a7 */ /* 0x00106400080a017f */
[----:B-1----:R-:W-:Y:S05]  /*21800*/  @!P5 NANOSLEEP.SYNCS 0x989680 ;  /* 0x009896800000d95d */ /* 0x002fea0003900000 */
[----:B------:R-:W1:Y:S02]  /*21810*/  @!P5 SYNCS.PHASECHK.TRANS64 P5, [R101+URZ+0x34890], R102 ;  /* 0x034890666500d5a7 */ /* 0x000e6400080a007f */
[----:B-1----:R-:W-:Y:S05]  /*21820*/  @!P5 BRA `(.L_x_442) ;  /* 0xfffffffc00f0d947 */ /* 0x002fea000383ffff */
[----:B------:R-:W-:Y:S05]  /*21830*/  BRA `(.L_x_799) ;  /* 0xfffffe2000f87947 */ /* 0x000fea000383ffff */
.L_x_496:
[----:B-1----:R1:W2:Y:S02]  /*21840*/  SYNCS.PHASECHK.TRANS64.TRYWAIT P5, [R101+URZ+0x34890], R102 ;  /* 0x03489066650075a7 */ /* 0x0022a400080a017f */
[----:B--2---:R-:W-:Y:S05]  /*21850*/  @!P5 NANOSLEEP.SYNCS 0x989680 ;  /* 0x009896800000d95d */ /* 0x004fea0003900000 */
[----:B------:R-:W2:Y:S02]  /*21860*/  @!P5 SYNCS.PHASECHK.TRANS64 P5, [R101+URZ+0x34890], R102 ;  /* 0x034890666500d5a7 */ /* 0x000ea400080a007f */
[----:B--2---:R-:W-:Y:S05]  /*21870*/  @!P5 BRA `(.L_x_496) ;  /* 0xfffffffc00f0d947 */ /* 0x004fea000383ffff */
[----:B------:R-:W-:Y:S05]  /*21880*/  BRA `(.L_x_800) ;  /* 0xfffffe5400c07947 */ /* 0x000fea000383ffff */
.L_x_521:
[----:B0-----:R0:W1:Y:S02]  /*21890*/  SYNCS.PHASECHK.TRANS64.TRYWAIT P3, [R101+URZ+0x34890], R102 ;  /* 0x03489066650075a7 */ /* 0x001064000806017f */
[----:B-1----:R-:W-:Y:S05]  /*218a0*/  @!P3 NANOSLEEP.SYNCS 0x989680 ;  /* 0x009896800000b95d */ /* 0x002fea0003900000 */
[----:B------:R-:W1:Y:S02]  /*218b0*/  @!P3 SYNCS.PHASECHK.TRANS64 P3, [R101+URZ+0x34890], R102 ;  /* 0x034890666500b5a7 */ /* 0x000e64000806007f */
[----:B-1----:R-:W-:Y:S05]  /*218c0*/  @!P3 BRA `(.L_x_521) ;  /* 0xfffffffc00f0b947 */ /* 0x002fea000383ffff */
[----:B------:R-:W-:Y:S05]  /*218d0*/  BRA `(.L_x_801) ;  /* 0xfffffe8400e87947 */ /* 0x000fea000383ffff */
.L_x_527:
[----:B-1----:R1:W2:Y:S02]  /*218e0*/  SYNCS.PHASECHK.TRANS64.TRYWAIT P2, [R101+URZ+0x348b0], R102 ;  /* 0x0348b066650075a7 */ /* 0x0022a4000804017f */
[----:B--2---:R-:W-:Y:S05]  /*218f0*/  @!P2 NANOSLEEP.SYNCS 0x989680 ;  /* 0x009896800000a95d */ /* 0x004fea0003900000 */
[----:B------:R-:W2:Y:S02]  /*21900*/  @!P2 SYNCS.PHASECHK.TRANS64 P2, [R101+URZ+0x348b0], R102 ;  /* 0x0348b0666500a5a7 */ /* 0x000ea4000804007f */
[----:B--2---:R-:W-:Y:S05]  /*21910*/  @!P2 BRA `(.L_x_527) ;  /* 0xfffffffc00f0a947 */ /* 0x004fea000383ffff */
[----:B------:R-:W-:Y:S05]  /*21920*/  BRA `(.L_x_802) ;  /* 0xfffffe8800e47947 */ /* 0x000fea000383ffff */
.L_x_547:
[----:B------:R-:W-:Y:S01]  /*21930*/  BSSY B1, `(.L_x_803) ;  /* 0x0000008000017945 */ /* 0x000fe20003800000 */
[----:B------:R-:W-:Y:S01]  /*21940*/  IMAD.MOV.U32 R13, RZ, RZ, R41 ;  /* 0x000000ffff0d7224 */ /* 0x000fe200078e0029 */
[----:B------:R-:W-:Y:S01]  /*21950*/  MOV R11, 0x1c1f ;  /* 0x00001c1f000b7802 */ /* 0x000fe20000000f00 */
[----:B------:R-:W-:Y:S02]  /*21960*/  IMAD.MOV.U32 R12, RZ, RZ, RZ ;  /* 0x000000ffff0c7224 */ /* 0x000fe400078e00ff */
[----:B------:R-:W-:-:S07]  /*21970*/  IMAD.MOV.U32 R15, RZ, RZ, -0x1 ;  /* 0xffffffffff0f7424 */ /* 0x000fce00078e00ff */
[----:B------:R-:W-:Y:S05]  /*21980*/  WARPSYNC.COLLECTIVE R15, `(.L_x_804) ;  /* 0x000000000f087348 */ /* 0x000fea0003c00000 */
[----:B------:R0:W1:Y:S02]  /*21990*/  SHFL.IDX P6, R14, R13, R12, R11 ;  /* 0x0000000c0d0e7389 */ /* 0x00006400000c000b */
[----:B01----:R-:W-:Y:S01]  /*219a0*/  ENDCOLLECTIVE ;  /* 0x000000000000791b */ /* 0x003fe20003800000 */
.L_x_804:
[----:B------:R-:W-:Y:S05]  /*219b0*/  BSYNC B1 ;  /* 0x0000000000017941 */ /* 0x000fea0003800000 */
.L_x_803:
[----:B------:R-:W-:Y:S01]  /*219c0*/  MOV R13, R39 ;  /* 0x00000027000d7202 */ /* 0x000fe20000000f00 */
[----:B------:R-:W-:Y:S01]  /*219d0*/  IMAD.MOV.U32 R12, RZ, RZ, RZ ;  /* 0x000000ffff0c7224 */ /* 0x000fe200078e00ff */
[----:B------:R-:W-:Y:S01]  /*219e0*/  MOV R15, 0xffffffff ;  /* 0xffffffff000f7802 */ /* 0x000fe20000000f00 */
[----:B------:R-:W-:Y:S02]  /*219f0*/  IMAD.MOV.U32 R11, RZ, RZ, 0x1c1f ;  /* 0x00001c1fff0b7424 */ /* 0x000fe400078e00ff */
[----:B------:R-:W-:-:S07]  /*21a00*/  IMAD.MOV.U32 R42, RZ, RZ, R14 ;  /* 0x000000ffff2a7224 */ /* 0x000fce00078e000e */
[----:B------:R-:W-:Y:S05]  /*21a10*/  WARPSYNC.COLLECTIVE R15, `(.L_x_805) ;  /* 0x000000000f087348 */ /* 0x000fea0003c00000 */
[----:B------:R0:W1:Y:S02]  /*21a20*/  SHFL.IDX P6, R14, R13, R12, R11 ;  /* 0x0000000c0d0e7389 */ /* 0x00006400000c000b */
[----:B01----:R-:W-:Y:S01]  /*21a30*/  ENDCOLLECTIVE ;  /* 0x000000000000791b */ /* 0x003fe20003800000 */
.L_x_805:
[----:B------:R-:W-:Y:S02]  /*21a40*/  IMAD.MOV.U32 R13, RZ, RZ, R44 ;  /* 0x000000ffff0d7224 */ /* 0x000fe400078e002c */
[----:B------:R-:W-:-:S07]  /*21a50*/  IMAD.MOV.U32 R39, RZ, RZ, R14 ;  /* 0x000000ffff277224 */ /* 0x000fce00078e000e */
[----:B------:R-:W-:Y:S05]  /*21a60*/  WARPSYNC.COLLECTIVE R15, `(.L_x_806) ;  /* 0x000000000f087348 */ /* 0x000fea0003c00000 */
[----:B------:R0:W1:Y:S02]  /*21a70*/  SHFL.IDX P6, R14, R13, R12, R11 ;  /* 0x0000000c0d0e7389 */ /* 0x00006400000c000b */
[----:B01----:R-:W-:Y:S01]  /*21a80*/  ENDCOLLECTIVE ;  /* 0x000000000000791b */ /* 0x003fe20003800000 */
.L_x_806:
[----:B------:R-:W-:Y:S01]  /*21a90*/  IMAD.MOV.U32 R13, RZ, RZ, R37 ;  /* 0x000000ffff0d7224 */ /* 0x000fe200078e0025 */
[----:B------:R-:W-:-:S07]  /*21aa0*/  MOV R44, R14 ;  /* 0x0000000e002c7202 */ /* 0x000fce0000000f00 */
[----:B------:R-:W-:Y:S05]  /*21ab0*/  WARPSYNC.COLLECTIVE R15, `(.L_x_807) ;  /* 0x000000000f087348 */ /* 0x000fea0003c00000 */
[----:B------:R0:W1:Y:S02]  /*21ac0*/  SHFL.IDX P6, R14, R13, R12, R11 ;  /* 0x0000000c0d0e7389 */ /* 0x00006400000c000b */
[----:B01----:R-:W-:Y:S01]  /*21ad0*/  ENDCOLLECTIVE ;  /* 0x000000000000791b */ /* 0x003fe20003800000 */
.L_x_807:
[----:B------:R-:W-:Y:S01]  /*21ae0*/  IMAD.MOV.U32 R37, RZ, RZ, R14 ;  /* 0x000000ffff257224 */ /* 0x000fe200078e000e */
[----:B------:R-:W-:Y:S06]  /*21af0*/  BRA `(.L_x_808) ;  /* 0xfffffe9800547947 */ /* 0x000fec000383ffff */
.L_x_551:
[----:B0-----:R0:W1:Y:S02]  /*21b00*/  SYNCS.PHASECHK.TRANS64.TRYWAIT P0, [R2+URZ+0x34800], R5 ;  /* 0x03480005020075a7 */ /* 0x001064000800017f */
[----:B-1----:R-:W-:Y:S05]  /*21b10*/  @!P0 NANOSLEEP.SYNCS 0x989680 ;  /* 0x009896800000895d */ /* 0x002fea0003900000 */
[----:B------:R-:W1:Y:S02]  /*21b20*/  @!P0 SYNCS.PHASECHK.TRANS64 P0, [R2+URZ+0x34800], R5 ;  /* 0x03480005020085a7 */ /* 0x000e64000800007f */
[----:B-1----:R-:W-:Y:S05]  /*21b30*/  @!P0 BRA `(.L_x_551) ;  /* 0xfffffffc00f08947 */ /* 0x002fea000383ffff */
[----:B------:R-:W-:Y:S05]  /*21b40*/  BRA `(.L_x_809) ;  /* 0xfffffea000e47947 */ /* 0x000fea000383ffff */
.L_x_575:
[----:B------:R-:W-:Y:S01]  /*21b50*/  BSSY B1, `(.L_x_810) ;  /* 0x0000008000017945 */ /* 0x000fe20003800000 */
[----:B------:R-:W-:Y:S01]  /*21b60*/  MOV R13, R41 ;  /* 0x00000029000d7202 */ /* 0x000fe20000000f00 */
[----:B------:R-:W-:Y:S01]  /*21b70*/  IMAD.MOV.U32 R12, RZ, RZ, RZ ;  /* 0x000000ffff0c7224 */ /* 0x000fe200078e00ff */
[----:B------:R-:W-:Y:S01]  /*21b80*/  MOV R15, 0xffffffff ;  /* 0xffffffff000f7802 */ /* 0x000fe20000000f00 */
[----:B------:R-:W-:-:S07]  /*21b90*/  IMAD.MOV.U32 R11, RZ, RZ, 0x1c1f ;  /* 0x00001c1fff0b7424 */ /* 0x000fce00078e00ff */
[----:B------:R-:W-:Y:S05]  /*21ba0*/  WARPSYNC.COLLECTIVE R15, `(.L_x_811) ;  /* 0x000000000f087348 */ /* 0x000fea0003c00000 */
[----:B------:R0:W1:Y:S02]  /*21bb0*/  SHFL.IDX P6, R14, R13, R12, R11 ;  /* 0x0000000c0d0e7389 */ /* 0x00006400000c000b */
[----:B01----:R-:W-:Y:S01]  /*21bc0*/  ENDCOLLECTIVE ;  /* 0x000000000000791b */ /* 0x003fe20003800000 */
.L_x_811:
[----:B------:R-:W-:Y:S05]  /*21bd0*/  BSYNC B1 ;  /* 0x0000000000017941 */ /* 0x000fea0003800000 */
.L_x_810:
[----:B------:R-:W-:Y:S01]  /*21be0*/  IMAD.MOV.U32 R13, RZ, RZ, R39 ;  /* 0x000000ffff0d7224 */ /* 0x000fe200078e0027 */
[----:B------:R-:W-:Y:S01]  /*21bf0*/  MOV R12, RZ ;  /* 0x000000ff000c7202 */ /* 0x000fe20000000f00 */
[----:B------:R-:W-:Y:S02]  /*21c00*/  IMAD.MOV.U32 R11, RZ, RZ, 0x1c1f ;  /* 0x00001c1fff0b7424 */ /* 0x000fe400078e00ff */
[----:B------:R-:W-:Y:S02]  /*21c10*/  IMAD.MOV.U32 R15, RZ, RZ, -0x1 ;  /* 0xffffffffff0f7424 */ /* 0x000fe400078e00ff */
[----:B------:R-:W-:-:S07]  /*21c20*/  IMAD.MOV.U32 R41, RZ, RZ, R14 ;  /* 0x000000ffff297224 */ /* 0x000fce00078e000e */
[----:B------:R-:W-:Y:S05]  /*21c30*/  WARPSYNC.COLLECTIVE R15, `(.L_x_812) ;  /* 0x000000000f087348 */ /* 0x000fea0003c00000 */
[----:B------:R0:W1:Y:S02]  /*21c40*/  SHFL.IDX P6, R14, R13, R12, R11 ;  /* 0x0000000c0d0e7389 */ /* 0x00006400000c000b */
[----:B01----:R-:W-:Y:S01]  /*21c50*/  ENDCOLLECTIVE ;  /* 0x000000000000791b */ /* 0x003fe20003800000 */
.L_x_812:
[----:B------:R-:W-:Y:S01]  /*21c60*/  IMAD.MOV.U32 R13, RZ, RZ, R44 ;  /* 0x000000ffff0d7224 */ /* 0x000fe200078e002c */
[----:B------:R-:W-:-:S07]  /*21c70*/  MOV R40, R14 ;  /* 0x0000000e00287202 */ /* 0x000fce0000000f00 */
[----:B------:R-:W-:Y:S05]  /*21c80*/  WARPSYNC.COLLECTIVE R15, `(.L_x_813) ;  /* 0x000000000f087348 */ /* 0x000fea0003c00000 */
[----:B------:R0:W1:Y:S02]  /*21c90*/  SHFL.IDX P6, R14, R13, R12, R11 ;  /* 0x0000000c0d0e7389 */ /* 0x00006400000c000b */
[----:B01----:R-:W-:Y:S01]  /*21ca0*/  ENDCOLLECTIVE ;  /* 0x000000000000791b */ /* 0x003fe20003800000 */
.L_x_813:
[----:B------:R-:W-:Y:S01]  /*21cb0*/  MOV R13, R37 ;  /* 0x00000025000d7202 */ /* 0x000fe20000000f00 */
[----:B------:R-:W-:-:S07]  /*21cc0*/  IMAD.MOV.U32 R21, RZ, RZ, R14 ;  /* 0x000000ffff157224 */ /* 0x000fce00078e000e */
[----:B------:R-:W-:Y:S05]  /*21cd0*/  WARPSYNC.COLLECTIVE R15, `(.L_x_814) ;  /* 0x000000000f087348 */ /* 0x000fea0003c00000 */
[----:B------:R0:W1:Y:S02]  /*21ce0*/  SHFL.IDX P6, R14, R13, R12, R11 ;  /* 0x0000000c0d0e7389 */ /* 0x00006400000c000b */
[----:B01----:R-:W-:Y:S01]  /*21cf0*/  ENDCOLLECTIVE ;  /* 0x000000000000791b */ /* 0x003fe20003800000 */
.L_x_814:
[----:B------:R-:W-:Y:S01]  /*21d00*/  IMAD.MOV.U32 R20, RZ, RZ, R14 ;  /* 0x000000ffff147224 */ /* 0x000fe200078e000e */
[----:B------:R-:W-:Y:S06]  /*21d10*/  BRA `(.L_x_815) ;  /* 0xfffffec000807947 */ /* 0x000fec000383ffff */
.L_x_579:
[----:B0-----:R0:W1:Y:S02]  /*21d20*/  SYNCS.PHASECHK.TRANS64.TRYWAIT P0, [R2+URZ+0x34800], R5 ;  /* 0x03480005020075a7 */ /* 0x001064000800017f */
[----:B-1----:R-:W-:Y:S05]  /*21d30*/  @!P0 NANOSLEEP.SYNCS 0x989680 ;  /* 0x009896800000895d */ /* 0x002fea0003900000 */
[----:B------:R-:W1:Y:S02]  /*21d40*/  @!P0 SYNCS.PHASECHK.TRANS64 P0, [R2+URZ+0x34800], R5 ;  /* 0x03480005020085a7 */ /* 0x000e64000800007f */
[----:B-1----:R-:W-:Y:S05]  /*21d50*/  @!P0 BRA `(.L_x_579) ;  /* 0xfffffffc00f08947 */ /* 0x002fea000383ffff */
[----:B------:R-:W-:Y:S05]  /*21d60*/  BRA `(.L_x_816) ;  /* 0xfffffec800787947 */ /* 0x000fea000383ffff */
.L_x_593:
[----:B-1----:R1:W2:Y:S02]  /*21d70*/  SYNCS.PHASECHK.TRANS64.TRYWAIT P2, [R10+URZ+0x34830], R3 ;  /* 0x034830030a0075a7 */ /* 0x0022a4000804017f */
[----:B--2---:R-:W-:Y:S05]  /*21d80*/  @!P2 NANOSLEEP.SYNCS 0x989680 ;  /* 0x009896800000a95d */ /* 0x004fea0003900000 */
[----:B------:R-:W2:Y:S02]  /*21d90*/  @!P2 SYNCS.PHASECHK.TRANS64 P2, [R10+URZ+0x34830], R3 ;  /* 0x034830030a00a5a7 */ /* 0x000ea4000804007f */
[----:B--2---:R-:W-:Y:S05]  /*21da0*/  @!P2 BRA `(.L_x_593) ;  /* 0xfffffffc00f0a947 */ /* 0x004fea000383ffff */
[----:B------:R-:W-:Y:S05]  /*21db0*/  BRA `(.L_x_592) ;  /* 0xfffffeec00907947 */ /* 0x000fea000383ffff */
.L_x_600:
[----:B-1----:R1:W2:Y:S02]  /*21dc0*/  SYNCS.PHASECHK.TRANS64.TRYWAIT P2, [R15+URZ+0x34830], R20 ;  /* 0x034830140f0075a7 */ /* 0x0022a4000804017f */
[----:B--2---:R-:W-:Y:S05]  /*21dd0*/  @!P2 NANOSLEEP.SYNCS 0x989680 ;  /* 0x009896800000a95d */ /* 0x004fea0003900000 */
[----:B------:R-:W2:Y:S02]  /*21de0*/  @!P2 SYNCS.PHASECHK.TRANS64 P2, [R15+URZ+0x34830], R20 ;  /* 0x034830140f00a5a7 */ /* 0x000ea4000804007f */
[----:B--2---:R-:W-:Y:S05]  /*21df0*/  @!P2 BRA `(.L_x_600) ;  /* 0xfffffffc00f0a947 */ /* 0x004fea000383ffff */
[----:B------:R-:W-:Y:S05]  /*21e00*/  BRA `(.L_x_599) ;  /* 0xffffff1800307947 */ /* 0x000fea000383ffff */
.L_x_605:
[----:B-1----:R1:W2:Y:S02]  /*21e10*/  SYNCS.PHASECHK.TRANS64.TRYWAIT P2, [R20+URZ+0x34850], R0 ;  /* 0x03485000140075a7 */ /* 0x0022a4000804017f */
[----:B--2---:R-:W-:Y:S05]  /*21e20*/  @!P2 NANOSLEEP.SYNCS 0x989680 ;  /* 0x009896800000a95d */ /* 0x004fea0003900000 */
[----:B------:R-:W2:Y:S02]  /*21e30*/  @!P2 SYNCS.PHASECHK.TRANS64 P2, [R20+URZ+0x34850], R0 ;  /* 0x034850001400a5a7 */ /* 0x000ea4000804007f */
[----:B--2---:R-:W-:Y:S05]  /*21e40*/  @!P2 BRA `(.L_x_605) ;  /* 0xfffffffc00f0a947 */ /* 0x004fea000383ffff */
[----:B------:R-:W-:Y:S05]  /*21e50*/  BRA `(.L_x_604) ;  /* 0xffffff2000f47947 */ /* 0x000fea000383ffff */
.L_x_611:
[----:B-1----:R1:W2:Y:S02]  /*21e60*/  SYNCS.PHASECHK.TRANS64.TRYWAIT P0, [R6+URZ+0x34850], R9 ;  /* 0x03485009060075a7 */ /* 0x0022a4000800017f */
[----:B--2---:R-:W-:Y:S05]  /*21e70*/  @!P0 NANOSLEEP.SYNCS 0x989680 ;  /* 0x009896800000895d */ /* 0x004fea0003900000 */
[----:B------:R-:W2:Y:S02]  /*21e80*/  @!P0 SYNCS.PHASECHK.TRANS64 P0, [R6+URZ+0x34850], R9 ;  /* 0x03485009060085a7 */ /* 0x000ea4000800007f */
[----:B--2---:R-:W-:Y:S05]  /*21e90*/  @!P0 BRA `(.L_x_611) ;  /* 0xfffffffc00f08947 */ /* 0x004fea000383ffff */
[----:B------:R-:W-:Y:S05]  /*21ea0*/  BRA `(.L_x_610) ;  /* 0xffffff4000147947 */ /* 0x000fea000383ffff */
.L_x_650:
[----:B0-----:R-:W0:Y:S01]  /*21eb0*/  S2R R3, SR_TID.X ;  /* 0x0000000000037919 */ /* 0x001e220000002100 */
[----:B------:R-:W-:Y:S01]  /*21ec0*/  BSSY B1, `(.L_x_817) ;  /* 0x000000a000017945 */ /* 0x000fe20003800000 */
[----:B------:R-:W-:Y:S01]  /*21ed0*/  MOV R12, RZ ;  /* 0x000000ff000c7202 */ /* 0x000fe20000000f00 */
[----:B------:R-:W-:Y:S02]  /*21ee0*/  IMAD.MOV.U32 R11, RZ, RZ, 0x1f ;  /* 0x0000001fff0b7424 */ /* 0x000fe400078e00ff */
[----:B------:R-:W-:Y:S01]  /*21ef0*/  IMAD.MOV.U32 R15, RZ, RZ, -0x1 ;  /* 0xffffffffff0f7424 */ /* 0x000fe200078e00ff */
[----:B0-----:R-:W-:-:S04]  /*21f00*/  SHF.R.U32.HI R3, RZ, 0x5, R3 ;  /* 0x00000005ff037819 */ /* 0x001fc80000011603 */
[----:B------:R-:W-:-:S05]  /*21f10*/  LOP3.LUT R3, R3, 0x3, RZ, 0xc0, !PT ;  /* 0x0000000303037812 */ /* 0x000fca00078ec0ff */
[----:B------:R-:W-:-:S07]  /*21f20*/  IMAD.MOV.U32 R13, RZ, RZ, R3 ;  /* 0x000000ffff0d7224 */ /* 0x000fce00078e0003 */
[----:B------:R-:W-:Y:S05]  /*21f30*/  WARPSYNC.COLLECTIVE R15, `(.L_x_818) ;  /* 0x000000000f087348 */ /* 0x000fea0003c00000 */
[----:B------:R0:W1:Y:S02]  /*21f40*/  SHFL.IDX P6, R14, R13, R12, R11 ;  /* 0x0000000c0d0e7389 */ /* 0x00006400000c000b */
[----:B01----:R-:W-:Y:S01]  /*21f50*/  ENDCOLLECTIVE ;  /* 0x000000000000791b */ /* 0x003fe20003800000 */
.L_x_818:
[----:B------:R-:W-:Y:S05]  /*21f60*/  BSYNC B1 ;  /* 0x0000000000017941 */ /* 0x000fea0003800000 */
.L_x_817:
[----:B------:R-:W-:Y:S05]  /*21f70*/  BRA `(.L_x_819) ;  /* 0xffffff90001c7947 */ /* 0x000fea000383ffff */
.L_x_652:
[----:B------:R-:W-:Y:S01]  /*21f80*/  BSSY B1, `(.L_x_820) ;  /* 0x0000006000017945 */ /* 0x000fe20003800000 */
[----:B------:R-:W-:-:S07]  /*21f90*/  MOV R15, 0xffffffff ;  /* 0xffffffff000f7802 */ /* 0x000fce0000000f00 */
[----:B01----:R-:W-:Y:S05]  /*21fa0*/  WARPSYNC.COLLECTIVE R15, `(.L_x_821) ;  /* 0x000000000f0c7348 */ /* 0x003fea0003c00000 */
[----:B------:R-:W-:Y:S02]  /*21fb0*/  ELECT P6, UR62, PT ;  /* 0x00000000003e782f */ /* 0x000fe400038c0000 */
[----:B------:R-:W-:Y:S01]  /*21fc0*/  MOV R14, UR62 ;  /* 0x0000003e000e7c02 */ /* 0x000fe20008000f00 */
[----:B01----:R-:W-:Y:S10]  /*21fd0*/  ENDCOLLECTIVE ;  /* 0x000000000000791b */ /* 0x003ff40003800000 */
.L_x_821:
[----:B------:R-:W-:Y:S05]  /*21fe0*/  BSYNC B1 ;  /* 0x0000000000017941 */ /* 0x000fea0003800000 */
.L_x_820:
[----:B------:R-:W-:Y:S01]  /*21ff0*/  PLOP3.LUT P2, PT, P6, PT, PT, 0x80, 0x0 ;  /* 0x000000000000781c */ /* 0x000fe2000374f070 */
[----:B------:R-:W-:-:S12]  /*22000*/  BRA `(.L_x_651) ;  /* 0xffffff9000107947 */ /* 0x000fd8000383ffff */
.L_x_654:
[----:B0-----:R0:W1:Y:S02]  /*22010*/  SYNCS.PHASECHK.TRANS64.TRYWAIT P0, [R18+URZ+0x34820], R2 ;  /* 0x03482002120075a7 */ /* 0x001064000800017f */
[----:B-1----:R-:W-:Y:S05]  /*22020*/  @!P0 NANOSLEEP.SYNCS 0x989680 ;  /* 0x009896800000895d */ /* 0x002fea0003900000 */
[----:B------:R-:W1:Y:S02]  /*22030*/  @!P0 SYNCS.PHASECHK.TRANS64 P0, [R18+URZ+0x34820], R2 ;  /* 0x03482002120085a7 */ /* 0x000e64000800007f */
[----:B-1----:R-:W-:Y:S05]  /*22040*/  @!P0 BRA `(.L_x_654) ;  /* 0xfffffffc00f08947 */ /* 0x002fea000383ffff */
[----:B------:R-:W-:Y:S05]  /*22050*/  BRA `(.L_x_822) ;  /* 0xffffff9000207947 */ /* 0x000fea000383ffff */
.L_x_658:
[----:B-1----:R1:W2:Y:S02]  /*22060*/  SYNCS.PHASECHK.TRANS64.TRYWAIT P0, [R5+URZ+0x348a0], R8 ;  /* 0x0348a008050075a7 */ /* 0x0022a4000800017f */
[----:B--2---:R-:W-:Y:S05]  /*22070*/  @!P0 NANOSLEEP.SYNCS 0x989680 ;  /* 0x009896800000895d */ /* 0x004fea0003900000 */
[----:B------:R-:W2:Y:S02]  /*22080*/  @!P0 SYNCS.PHASECHK.TRANS64 P0, [R5+URZ+0x348a0], R8 ;  /* 0x0348a008050085a7 */ /* 0x000ea4000800007f */
[----:B--2---:R-:W-:Y:S05]  /*22090*/  @!P0 BRA `(.L_x_658) ;  /* 0xfffffffc00f08947 */ /* 0x004fea000383ffff */
[----:B------:R-:W-:Y:S05]  /*220a0*/  BRA `(.L_x_823) ;  /* 0xffffff9000407947 */ /* 0x000fea000383ffff */
.L_x_665:
[----:B0-----:R0:W2:Y:S02]  /*220b0*/  SYNCS.PHASECHK.TRANS64.TRYWAIT P0, [R5+URZ+0x348c0], R8 ;  /* 0x0348c008050075a7 */ /* 0x0010a4000800017f */
[----:B--2---:R-:W-:Y:S05]  /*220c0*/  @!P0 NANOSLEEP.SYNCS 0x989680 ;  /* 0x009896800000895d */ /* 0x004fea0003900000 */
[----:B------:R-:W2:Y:S02]  /*220d0*/  @!P0 SYNCS.PHASECHK.TRANS64 P0, [R5+URZ+0x348c0], R8 ;  /* 0x0348c008050085a7 */ /* 0x000ea4000800007f */
[----:B--2---:R-:W-:Y:S05]  /*220e0*/  @!P0 BRA `(.L_x_665) ;  /* 0xfffffffc00f08947 */ /* 0x004fea000383ffff */
[----:B------:R-:W-:Y:S05]  /*220f0*/  BRA `(.L_x_824) ;  /* 0xffffff9400387947 */ /* 0x000fea000383ffff */
.L_x_673:
[----:B0-----:R0:W1:Y:S02]  /*22100*/  SYNCS.PHASECHK.TRANS64.TRYWAIT P0, [R6+URZ+0x348a0], R5 ;  /* 0x0348a005060075a7 */ /* 0x001064000800017f */
[----:B-1----:R-:W-:Y:S05]  /*22110*/  @!P0 NANOSLEEP.SYNCS 0x989680 ;  /* 0x009896800000895d */ /* 0x002fea0003900000 */
[----:B------:R-:W1:Y:S02]  /*22120*/  @!P0 SYNCS.PHASECHK.TRANS64 P0, [R6+URZ+0x348a0], R5 ;  /* 0x0348a005060085a7 */ /* 0x000e64000800007f */
[----:B-1----:R-:W-:Y:S05]  /*22130*/  @!P0 BRA `(.L_x_673) ;  /* 0xfffffffc00f08947 */ /* 0x002fea000383ffff */
[----:B------:R-:W-:Y:S05]  /*22140*/  BRA `(.L_x_825) ;  /* 0xffffff9800507947 */ /* 0x000fea000383ffff */
.L_x_680:
[----:B-1----:R1:W2:Y:S02]  /*22150*/  SYNCS.PHASECHK.TRANS64.TRYWAIT P0, [R6+URZ+0x348c0], R5 ;  /* 0x0348c005060075a7 */ /* 0x0022a4000800017f */
[----:B--2---:R-:W-:Y:S05]  /*22160*/  @!P0 NANOSLEEP.SYNCS 0x989680 ;  /* 0x009896800000895d */ /* 0x004fea0003900000 */
[----:B------:R-:W2:Y:S02]  /*22170*/  @!P0 SYNCS.PHASECHK.TRANS64 P0, [R6+URZ+0x348c0], R5 ;  /* 0x0348c005060085a7 */ /* 0x000ea4000800007f */
[----:B--2---:R-:W-:Y:S05]  /*22180*/  @!P0 BRA `(.L_x_680) ;  /* 0xfffffffc00f08947 */ /* 0x004fea000383ffff */
[----:B------:R-:W-:Y:S05]  /*22190*/  BRA `(.L_x_826) ;  /* 0xffffff9c00507947 */ /* 0x000fea000383ffff */
.L_x_696:
[----:B------:R-:W0:Y:S01]  /*221a0*/  S2R R4, SR_TID.X ;  /* 0x0000000000047919 */ /* 0x000e220000002100 */
[----:B------:R-:W-:Y:S01]  /*221b0*/  BSSY B0, `(.L_x_827) ;  /* 0x000000a000007945 */ /* 0x000fe20003800000 */
[----:B------:R-:W-:Y:S01]  /*221c0*/  IMAD.MOV.U32 R12, RZ, RZ, RZ ;  /* 0x000000ffff0c7224 */ /* 0x000fe200078e00ff */
[----:B------:R-:W-:Y:S01]  /*221d0*/  MOV R11, 0x1f ;  /* 0x0000001f000b7802 */ /* 0x000fe20000000f00 */
[----:B------:R-:W-:Y:S01]  /*221e0*/  IMAD.MOV.U32 R15, RZ, RZ, -0x1 ;  /* 0xffffffffff0f7424 */ /* 0x000fe200078e00ff */
[----:B0-----:R-:W-:-:S04]  /*221f0*/  SHF.R.U32.HI R4, RZ, 0x5, R4 ;  /* 0x00000005ff047819 */ /* 0x001fc80000011604 */
[----:B------:R-:W-:-:S05]  /*22200*/  LOP3.LUT R4, R4, 0x3, RZ, 0xc0, !PT ;  /* 0x0000000304047812 */ /* 0x000fca00078ec0ff */
[----:B------:R-:W-:-:S07]  /*22210*/  IMAD.MOV.U32 R13, RZ, RZ, R4 ;  /* 0x000000ffff0d7224 */ /* 0x000fce00078e0004 */
[----:B------:R-:W-:Y:S05]  /*22220*/  WARPSYNC.COLLECTIVE R15, `(.L_x_828) ;  /* 0x000000000f087348 */ /* 0x000fea0003c00000 */
[----:B------:R0:W1:Y:S02]  /*22230*/  SHFL.IDX P6, R14, R13, R12, R11 ;  /* 0x0000000c0d0e7389 */ /* 0x00006400000c000b */
[----:B01----:R-:W-:Y:S01]  /*22240*/  ENDCOLLECTIVE ;  /* 0x000000000000791b */ /* 0x003fe20003800000 */
.L_x_828:
[----:B------:R-:W-:Y:S05]  /*22250*/  BSYNC B0 ;  /* 0x0000000000007941 */ /* 0x000fea0003800000 */
.L_x_827:
[----:B------:R-:W-:Y:S05]  /*22260*/  BRA `(.L_x_829) ;  /* 0xffffffa8005c7947 */ /* 0x000fea000383ffff */
.L_x_698:
[----:B------:R-:W-:Y:S01]  /*22270*/  BSSY B0, `(.L_x_830) ;  /* 0x0000006000007945 */ /* 0x000fe20003800000 */
[----:B------:R-:W-:-:S07]  /*22280*/  IMAD.MOV.U32 R15, RZ, RZ, -0x1 ;  /* 0xffffffffff0f7424 */ /* 0x000fce00078e00ff */
[----:B0-----:R-:W-:Y:S05]  /*22290*/  WARPSYNC.COLLECTIVE R15, `(.L_x_831) ;  /* 0x000000000f0c7348 */ /* 0x001fea0003c00000 */
[----:B------:R-:W-:Y:S02]  /*222a0*/  ELECT P6, UR62, PT ;  /* 0x00000000003e782f */ /* 0x000fe400038c0000 */
[----:B------:R-:W-:Y:S01]  /*222b0*/  MOV R14, UR62 ;  /* 0x0000003e000e7c02 */ /* 0x000fe20008000f00 */
[----:B0-----:R-:W-:Y:S10]  /*222c0*/  ENDCOLLECTIVE ;  /* 0x000000000000791b */ /* 0x001ff40003800000 */
.L_x_831:
[----:B------:R-:W-:Y:S05]  /*222d0*/  BSYNC B0 ;  /* 0x0000000000007941 */ /* 0x000fea0003800000 */
.L_x_830:
[----:B------:R-:W-:Y:S05]  /*222e0*/  BRA `(.L_x_832) ;  /* 0xffffffa800687947 */ /* 0x000fea000383ffff */
.L_x_700:
[----:B0-----:R0:W1:Y:S02]  /*222f0*/  SYNCS.PHASECHK.TRANS64.TRYWAIT P0, [R0+URZ+0x34840], R2 ;  /* 0x03484002000075a7 */ /* 0x001064000800017f */
[----:B-1----:R-:W-:Y:S05]  /*22300*/  @!P0 NANOSLEEP.SYNCS 0x989680 ;  /* 0x009896800000895d */ /* 0x002fea0003900000 */
[----:B------:R-:W1:Y:S02]  /*22310*/  @!P0 SYNCS.PHASECHK.TRANS64 P0, [R0+URZ+0x34840], R2 ;  /* 0x03484002000085a7 */ /* 0x000e64000800007f */
[----:B-1----:R-:W-:Y:S05]  /*22320*/  @!P0 BRA `(.L_x_700) ;  /* 0xfffffffc00f08947 */ /* 0x002fea000383ffff */
[----:B------:R-:W-:Y:S05]  /*22330*/  BRA `(.L_x_833) ;  /* 0xffffffa800c87947 */ /* 0x000fea000383ffff */
.L_x_704:
[----:B------:R0:W5:Y:S01]  /*22340*/  LDL.LU R10, [R1+0x5c] ;  /* 0x00005c00010a7983 */ /* 0x0001620000300800 */
[----:B------:R-:W-:Y:S01]  /*22350*/  MOV R13, R3 ;  /* 0x00000003000d7202 */ /* 0x000fe20000000f00 */
[----:B------:R-:W-:Y:S01]  /*22360*/  IMAD.MOV.U32 R12, RZ, RZ, RZ ;  /* 0x000000ffff0c7224 */ /* 0x000fe200078e00ff */
[----:B------:R-:W-:Y:S01]  /*22370*/  MOV R15, 0xffffffff ;  /* 0xffffffff000f7802 */ /* 0x000fe20000000f00 */
[----:B------:R-:W1:Y:S01]  /*22380*/  S2R R7, SR_TID.X ;  /* 0x0000000000077919 */ /* 0x000e620000002100 */
[----:B------:R-:W-:-:S07]  /*22390*/  IMAD.MOV.U32 R11, RZ, RZ, 0x181f ;  /* 0x0000181fff0b7424 */ /* 0x000fce00078e00ff */
[----:B01---5:R-:W-:Y:S05]  /*223a0*/  WARPSYNC.COLLECTIVE R15, `(.L_x_834) ;  /* 0x000000000f087348 */ /* 0x023fea0003c00000 */
[----:B------:R2:W3:Y:S02]  /*223b0*/  SHFL.IDX P6, R14, R13, R12, R11 ;  /* 0x0000000c0d0e7389 */ /* 0x0004e400000c000b */
[----:B0123-5:R-:W-:Y:S01]  /*223c0*/  ENDCOLLECTIVE ;  /* 0x000000000000791b */ /* 0x02ffe20003800000 */
.L_x_834:
[----:B------:R-:W-:Y:S02]  /*223d0*/  IMAD.MOV.U32 R13, RZ, RZ, R4 ;  /* 0x000000ffff0d7224 */ /* 0x000fe400078e0004 */
[----:B------:R-:W-:-:S07]  /*223e0*/  IMAD.MOV.U32 R6, RZ, RZ, R14 ;  /* 0x000000ffff067224 */ /* 0x000fce00078e000e */
[----:B------:R-:W-:Y:S05]  /*223f0*/  WARPSYNC.COLLECTIVE R15, `(.L_x_835) ;  /* 0x000000000f087348 */ /* 0x000fea0003c00000 */
[----:B------:R0:W1:Y:S02]  /*22400*/  SHFL.IDX P6, R14, R13, R12, R11 ;  /* 0x0000000c0d0e7389 */ /* 0x00006400000c000b */
[----:B01----:R-:W-:Y:S01]  /*22410*/  ENDCOLLECTIVE ;  /* 0x000000000000791b */ /* 0x003fe20003800000 */
.L_x_835:
[----:B------:R-:W-:-:S04]  /*22420*/  LOP3.LUT R7, R7, 0x7f, RZ, 0xc0, !PT ;  /* 0x0000007f07077812 */ /* 0x000fc800078ec0ff */
[----:B------:R-:W-:Y:S01]  /*22430*/  SHF.R.U32.HI R0, RZ, 0x3, R7 ;  /* 0x00000003ff007819 */ /* 0x000fe20000011607 */
[----:B------:R-:W-:Y:S02]  /*22440*/  IMAD R2, R10, R8, RZ ;  /* 0x000000080a027224 */ /* 0x000fe400078e02ff */
[----:B------:R0:W5:Y:S02]  /*22450*/  LDL R10, [R1+0x30] ;  /* 0x00003000010a7983 */ /* 0x0001640000100800 */
[----:B------:R-:W-:Y:S01]  /*22460*/  IMAD.IADD R0, R0, 0x1, R5 ;  /* 0x0000000100007824 */ /* 0x000fe200078e0205 */
[----:B------:R-:W-:Y:S01]  /*22470*/  MOV R7, R14 ;  /* 0x0000000e00077202 */ /* 0x000fe20000000f00 */
[----:B------:R-:W-:Y:S02]  /*22480*/  IMAD.MOV.U32 R13, RZ, RZ, R3 ;  /* 0x000000ffff0d7224 */ /* 0x000fe400078e0003 */
[----:B------:R-:W-:Y:S01]  /*22490*/  IMAD.MOV.U32 R12, RZ, RZ, 0x1 ;  /* 0x00000001ff0c7424 */ /* 0x000fe200078e00ff */
[----:B------:R-:W-:-:S02]  /*224a0*/  ISETP.GE.AND P2, PT, R0, R2, PT ;  /* 0x000000020000720c */ /* 0x000fc40003f46270 */
[----:B0-----:R-:W-:-:S11]  /*224b0*/  IADD3 R5, R0, 0x10, RZ ;  /* 0x0000001000057810 */ /* 0x001fd60007ffe0ff */
[----:B-----5:R-:W-:Y:S05]  /*224c0*/  WARPSYNC.COLLECTIVE R15, `(.L_x_836) ;  /* 0x000000000f087348 */ /* 0x020fea0003c00000 */
[----:B------:R0:W1:Y:S02]  /*224d0*/  SHFL.IDX P6, R14, R13, R12, R11 ;  /* 0x0000000c0d0e7389 */ /* 0x00006400000c000b */
[----:B01---5:R-:W-:Y:S01]  /*224e0*/  ENDCOLLECTIVE ;  /* 0x000000000000791b */ /* 0x023fe20003800000 */
.L_x_836:
[----:B------:R-:W-:-:S05]  /*224f0*/  @!P2 LEA R7, P4, R9, R7, 0x1 ;  /* 0x000000070907a211 */ /* 0x000fca00078808ff */
[----:B------:R-:W-:Y:S02]  /*22500*/  @!P2 IMAD.X R6, RZ, RZ, R6, P4 ;  /* 0x000000ffff06a224 */ /* 0x000fe400020e0606 */
[----:B------:R-:W-:-:S03]  /*22510*/  IMAD.MOV.U32 R13, RZ, RZ, R4 ;  /* 0x000000ffff0d7224 */ /* 0x000fc600078e0004 */
[----:B------:R-:W-:-:S04]  /*22520*/  @!P2 LOP3.LUT R7, R7, R6, RZ, 0x3c, !PT ;  /* 0x000000060707a212 */ /* 0x000fc800078e3cff */
[----:B------:R-:W-:-:S04]  /*22530*/  @!P2 LOP3.LUT R6, R7, R6, RZ, 0x3c, !PT ;  /* 0x000000060706a212 */ /* 0x000fc800078e3cff */
[----:B------:R-:W-:-:S05]  /*22540*/  @!P2 LOP3.LUT R7, R7, R6, RZ, 0x3c, !PT ;  /* 0x000000060707a212 */ /* 0x000fca00078e3cff */
[----:B------:R-:W-:Y:S01]  /*22550*/  @!PT LDS RZ, [RZ] ;  /* 0x00000000fffff984 */ /* 0x000fe20000000800 */
[----:B------:R-:W-:Y:S01]  /*22560*/  @!PT LDS RZ, [RZ] ;  /* 0x00000000fffff984 */ /* 0x000fe20000000800 */
[----:B------:R-:W-:Y:S01]  /*22570*/  @!PT LDS RZ, [RZ] ;  /* 0x00000000fffff984 */ /* 0x000fe20000000800 */
[----:B------:R-:W-:Y:S04]  /*22580*/  @!P2 LDGSTS.E.BYPASS.LTC128B.128 [R10+0x10400], desc[UR56][R6.64], !P3 ;  /* 0x10400000060aafae */ /* 0x000fe8000d901d78 */
[----:B------:R-:W-:Y:S04]  /*22590*/  @!P2 LDGSTS.E.BYPASS.LTC128B.128 [R10+0x14400], desc[UR56][R6.64+0x80], !P0 ;  /* 0x14400080060aafae */ /* 0x000fe8000c101d78 */
[----:B------:R0:W-:Y:S01]  /*225a0*/  @!P2 LDGSTS.E.BYPASS.LTC128B.128 [R10+0x18400], desc[UR56][R6.64+0x100], !P1 ;  /* 0x18400100060aafae */ /* 0x0001e2000c901d78 */
[----:B------:R-:W-:Y:S02]  /*225b0*/  ISETP.GE.AND P2, PT, R5, R2, PT ;  /* 0x000000020500720c */ /* 0x000fe40003f46270 */
[----:B0-----:R-:W-:-:S11]  /*225c0*/  MOV R6, R14 ;  /* 0x0000000e00067202 */ /* 0x001fd60000000f00 */
[----:B------:R-:W-:Y:S05]  /*225d0*/  WARPSYNC.COLLECTIVE R15, `(.L_x_837) ;  /* 0x000000000f087348 */ /* 0x000fea0003c00000 */
[----:B------:R0:W1:Y:S02]  /*225e0*/  SHFL.IDX P6, R14, R13, R12, R11 ;  /* 0x0000000c0d0e7389 */ /* 0x00006400000c000b */
[----:B01----:R-:W-:Y:S01]  /*225f0*/  ENDCOLLECTIVE ;  /* 0x000000000000791b */ /* 0x003fe20003800000 */
.L_x_837:
[----:B------:R-:W-:Y:S02]  /*22600*/  IMAD.MOV.U32 R13, RZ, RZ, R3 ;  /* 0x000000ffff0d7224 */ /* 0x000fe400078e0003 */
[----:B------:R-:W-:Y:S02]  /*22610*/  IMAD.MOV.U32 R12, RZ, RZ, 0x2 ;  /* 0x00000002ff0c7424 */ /* 0x000fe400078e00ff */
[----:B------:R-:W-:-:S07]  /*22620*/  IMAD.MOV.U32 R5, RZ, RZ, R14 ;  /* 0x000000ffff057224 */ /* 0x000fce00078e000e */
[----:B------:R-:W-:Y:S05]  /*22630*/  WARPSYNC.COLLECTIVE R15, `(.L_x_838) ;  /* 0x000000000f087348 */ /* 0x000fea0003c00000 */
[----:B------:R0:W1:Y:S02]  /*22640*/  SHFL.IDX P6, R14, R13, R12, R11 ;  /* 0x0000000c0d0e7389 */ /* 0x00006400000c000b */
[----:B01----:R-:W-:Y:S01]  /*22650*/  ENDCOLLECTIVE ;  /* 0x000000000000791b */ /* 0x003fe20003800000 */
.L_x_838:
[----:B------:R-:W-:-:S04]  /*22660*/  @!P2 LEA R5, P4, R9, R5, 0x1 ;  /* 0x000000050905a211 */ /* 0x000fc800078808ff */
[----:B------:R-:W-:-:S05]  /*22670*/  @!P2 IADD3.X R6, RZ, R6, RZ, P4, !PT ;  /* 0x00000006ff06a210 */ /* 0x000fca00027fe4ff */
[----:B------:R-:W-:Y:S02]  /*22680*/  @!P2 IMAD.MOV.U32 R7, RZ, RZ, R6 ;  /* 0x000000ffff07a224 */ /* 0x000fe400078e0006 */
[----:B------:R-:W-:Y:S01]  /*22690*/  @!P2 IMAD.MOV.U32 R6, RZ, RZ, R5 ;  /* 0x000000ffff06a224 */ /* 0x000fe200078e0005 */
[----:B------:R-:W-:Y:S01]  /*226a0*/  IADD3 R5, R0, 0x20, RZ ;  /* 0x0000002000057810 */ /* 0x000fe20007ffe0ff */
[----:B------:R-:W-:-:S03]  /*226b0*/  IMAD.MOV.U32 R13, RZ, RZ, R4 ;  /* 0x000000ffff0d7224 */ /* 0x000fc600078e0004 */
        /* <DEDUP_REMOVED lines=11> */
.L_x_839:
[----:B------:R-:W-:Y:S02]  /*22770*/  IMAD.MOV.U32 R13, RZ, RZ, R3 ;  /* 0x000000ffff0d7224 */ /* 0x000fe400078e0003 */
[----:B------:R-:W-:Y:S02]  /*22780*/  IMAD.MOV.U32 R12, RZ, RZ, 0x3 ;  /* 0x00000003ff0c7424 */ /* 0x000fe400078e00ff */
[----:B------:R-:W-:-:S07]  /*22790*/  IMAD.MOV.U32 R5, RZ, RZ, R14 ;  /* 0x000000ffff057224 */ /* 0x000fce00078e000e */
[----:B------:R-:W-:Y:S05]  /*227a0*/  WARPSYNC.COLLECTIVE R15, `(.L_x_840) ;  /* 0x000000000f087348 */ /* 0x000fea0003c00000 */
[----:B------:R0:W1:Y:S02]  /*227b0*/  SHFL.IDX P6, R14, R13, R12, R11 ;  /* 0x0000000c0d0e7389 */ /* 0x00006400000c000b */
[----:B01----:R-:W-:Y:S01]  /*227c0*/  ENDCOLLECTIVE ;  /* 0x000000000000791b */ /* 0x003fe20003800000 */
.L_x_840:
        /* <DEDUP_REMOVED lines=17> */
.L_x_841:
[----:B------:R-:W-:Y:S02]  /*228e0*/  IMAD.MOV.U32 R13, RZ, RZ, R3 ;  /* 0x000000ffff0d7224 */ /* 0x000fe400078e0003 */
[----:B------:R-:W-:Y:S02]  /*228f0*/  IMAD.MOV.U32 R12, RZ, RZ, 0x4 ;  /* 0x00000004ff0c7424 */ /* 0x000fe400078e00ff */
[----:B------:R-:W-:-:S07]  /*22900*/  IMAD.MOV.U32 R5, RZ, RZ, R14 ;  /* 0x000000ffff057224 */ /* 0x000fce00078e000e */
[----:B------:R-:W-:Y:S05]  /*22910*/  WARPSYNC.COLLECTIVE R15, `(.L_x_842) ;  /* 0x000000000f087348 */ /* 0x000fea0003c00000 */
[----:B------:R0:W1:Y:S02]  /*22920*/  SHFL.IDX P6, R14, R13, R12, R11 ;  /* 0x0000000c0d0e7389 */ /* 0x00006400000c000b */
[----:B01----:R-:W-:Y:S01]  /*22930*/  ENDCOLLECTIVE ;  /* 0x000000000000791b */ /* 0x003fe20003800000 */
.L_x_842:
        /* <DEDUP_REMOVED lines=17> */
.L_x_843:
[----:B------:R-:W-:Y:S02]  /*22a50*/  IMAD.MOV.U32 R13, RZ, RZ, R3 ;  /* 0x000000ffff0d7224 */ /* 0x000fe400078e0003 */
[----:B------:R-:W-:Y:S02]  /*22a60*/  IMAD.MOV.U32 R12, RZ, RZ, 0x5 ;  /* 0x00000005ff0c7424 */ /* 0x000fe400078e00ff */
[----:B------:R-:W-:-:S07]  /*22a70*/  IMAD.MOV.U32 R5, RZ, RZ, R14 ;  /* 0x000000ffff057224 */ /* 0x000fce00078e000e */
[----:B------:R-:W-:Y:S05]  /*22a80*/  WARPSYNC.COLLECTIVE R15, `(.L_x_844) ;  /* 0x000000000f087348 */ /* 0x000fea0003c00000 */
[----:B------:R0:W1:Y:S02]  /*22a90*/  SHFL.IDX P6, R14, R13, R12, R11 ;  /* 0x0000000c0d0e7389 */ /* 0x00006400000c000b */
[----:B01----:R-:W-:Y:S01]  /*22aa0*/  ENDCOLLECTIVE ;  /* 0x000000000000791b */ /* 0x003fe20003800000 */
.L_x_844:
        /* <DEDUP_REMOVED lines=17> */
.L_x_845:
[----:B------:R-:W-:Y:S02]  /*22bc0*/  IMAD.MOV.U32 R13, RZ, RZ, R3 ;  /* 0x000000ffff0d7224 */ /* 0x000fe400078e0003 */
[----:B------:R-:W-:Y:S02]  /*22bd0*/  IMAD.MOV.U32 R12, RZ, RZ, 0x6 ;  /* 0x00000006ff0c7424 */ /* 0x000fe400078e00ff */
[----:B------:R-:W-:-:S07]  /*22be0*/  IMAD.MOV.U32 R5, RZ, RZ, R14 ;  /* 0x000000ffff057224 */ /* 0x000fce00078e000e */
[----:B------:R-:W-:Y:S05]  /*22bf0*/  WARPSYNC.COLLECTIVE R15, `(.L_x_846) ;  /* 0x000000000f087348 */ /* 0x000fea0003c00000 */
[----:B------:R0:W1:Y:S02]  /*22c00*/  SHFL.IDX P6, R14, R13, R12, R11 ;  /* 0x0000000c0d0e7389 */ /* 0x00006400000c000b */
[----:B01----:R-:W-:Y:S01]  /*22c10*/  ENDCOLLECTIVE ;  /* 0x000000000000791b */ /* 0x003fe20003800000 */
.L_x_846:
        /* <DEDUP_REMOVED lines=17> */
.L_x_847:
[----:B------:R-:W-:Y:S01]  /*22d30*/  MOV R13, R3 ;  /* 0x00000003000d7202 */ /* 0x000fe20000000f00 */
[----:B------:R-:W-:Y:S02]  /*22d40*/  IMAD.MOV.U32 R12, RZ, RZ, 0x7 ;  /* 0x00000007ff0c7424 */ /* 0x000fe400078e00ff */
[----:B------:R-:W-:-:S07]  /*22d50*/  IMAD.MOV.U32 R5, RZ, RZ, R14 ;  /* 0x000000ffff057224 */ /* 0x000fce00078e000e */
[----:B------:R-:W-:Y:S05]  /*22d60*/  WARPSYNC.COLLECTIVE R15, `(.L_x_848) ;  /* 0x000000000f087348 */ /* 0x000fea0003c00000 */
[----:B------:R0:W1:Y:S02]  /*22d70*/  SHFL.IDX P6, R14, R13, R12, R11 ;  /* 0x0000000c0d0e7389 */ /* 0x00006400000c000b */
[----:B01----:R-:W-:Y:S01]  /*22d80*/  ENDCOLLECTIVE ;  /* 0x000000000000791b */ /* 0x003fe20003800000 */
.L_x_848:
[----:B------:R-:W-:-:S04]  /*22d90*/  @!P2 LEA R5, P4, R9, R5, 0x1 ;  /* 0x000000050905a211 */ /* 0x000fc800078808ff */
[----:B------:R-:W-:-:S05]  /*22da0*/  @!P2 IADD3.X R6, RZ, R6, RZ, P4, !PT ;  /* 0x00000006ff06a210 */ /* 0x000fca00027fe4ff */
[----:B------:R-:W-:Y:S01]  /*22db0*/  @!P2 IMAD.MOV.U32 R7, RZ, RZ, R6 ;  /* 0x000000ffff07a224 */ /* 0x000fe200078e0006 */
[----:B------:R-:W-:Y:S01]  /*22dc0*/  MOV R13, R4 ;  /* 0x00000004000d7202 */ /* 0x000fe20000000f00 */
        /* <DEDUP_REMOVED lines=10> */
.L_x_849:
[----:B------:R-:W-:Y:S01]  /*22e70*/  @!PT LDS RZ, [RZ] ;  /* 0x00000000fffff984 */ /* 0x000fe20000000800 */
[----:B------:R-:W-:Y:S01]  /*22e80*/  @!PT LDS RZ, [RZ] ;  /* 0x00000000fffff984 */ /* 0x000fe20000000800 */
[----:B------:R-:W-:Y:S01]  /*22e90*/  @!PT LDS RZ, [RZ] ;  /* 0x00000000fffff984 */ /* 0x000fe20000000800 */
[----:B------:R0:W-:Y:S01]  /*22ea0*/  @!P2 LDGSTS.E.BYPASS.LTC128B.128 [R10+0x1b400], desc[UR56][R6.64+0x100], !P1 ;  /* 0x1b400100060aafae */ /* 0x0001e2000c901d78 */
[----:B------:R-:W-:Y:S01]  /*22eb0*/  IMAD.MOV.U32 R3, RZ, RZ, R14 ;  /* 0x000000ffff037224 */ /* 0x000fe200078e000e */
[----:B------:R-:W-:Y:S06]  /*22ec0*/  BRA `(.L_x_850) ;  /* 0xffffffac00847947 */ /* 0x000fec000383ffff */
.L_x_709:
[----:B----4-:R4:W0:Y:S02]  /*22ed0*/  SYNCS.PHASECHK.TRANS64.TRYWAIT P0, [R18+URZ+0x34820], R0 ;  /* 0x03482000120075a7 */ /* 0x010824000800017f */
[----:B0-----:R-:W-:Y:S05]  /*22ee0*/  @!P0 NANOSLEEP.SYNCS 0x989680 ;  /* 0x009896800000895d */ /* 0x001fea0003900000 */
[----:B------:R-:W0:Y:S02]  /*22ef0*/  @!P0 SYNCS.PHASECHK.TRANS64 P0, [R18+URZ+0x34820], R0 ;  /* 0x03482000120085a7 */ /* 0x000e24000800007f */
[----:B0-----:R-:W-:Y:S05]  /*22f00*/  @!P0 BRA `(.L_x_709) ;  /* 0xfffffffc00f08947 */ /* 0x001fea000383ffff */
[----:B------:R-:W-:Y:S05]  /*22f10*/  BRA `(.L_x_851) ;  /* 0xffffffac00f87947 */ /* 0x000fea000383ffff */
.L_x_718:
[----:B-1----:R1:W2:Y:S02]  /*22f20*/  SYNCS.PHASECHK.TRANS64.TRYWAIT P0, [R3+URZ+0x34840], R2 ;  /* 0x03484002030075a7 */ /* 0x0022a4000800017f */
[----:B--2---:R-:W-:Y:S05]  /*22f30*/  @!P0 NANOSLEEP.SYNCS 0x989680 ;  /* 0x009896800000895d */ /* 0x004fea0003900000 */
[----:B------:R-:W2:Y:S02]  /*22f40*/  @!P0 SYNCS.PHASECHK.TRANS64 P0, [R3+URZ+0x34840], R2 ;  /* 0x03484002030085a7 */ /* 0x000ea4000800007f */
[----:B--2---:R-:W-:Y:S05]  /*22f50*/  @!P0 BRA `(.L_x_718) ;  /* 0xfffffffc00f08947 */ /* 0x004fea000383ffff */
[----:B------:R-:W-:Y:S05]  /*22f60*/  BRA `(.L_x_852) ;  /* 0xffffffb000d47947 */ /* 0x000fea000383ffff */
.L_x_725:
[----:B0-----:R0:W1:Y:S02]  /*22f70*/  SYNCS.PHASECHK.TRANS64.TRYWAIT P0, [R2+URZ+0x34860], R3 ;  /* 0x03486003020075a7 */ /* 0x001064000800017f */
[----:B-1----:R-:W-:Y:S05]  /*22f80*/  @!P0 NANOSLEEP.SYNCS 0x989680 ;  /* 0x009896800000895d */ /* 0x002fea0003900000 */
[----:B------:R-:W1:Y:S02]  /*22f90*/  @!P0 SYNCS.PHASECHK.TRANS64 P0, [R2+URZ+0x34860], R3 ;  /* 0x03486003020085a7 */ /* 0x000e64000800007f */
[----:B-1----:R-:W-:Y:S05]  /*22fa0*/  @!P0 BRA `(.L_x_725) ;  /* 0xfffffffc00f08947 */ /* 0x002fea000383ffff */
[----:B------:R-:W-:Y:S05]  /*22fb0*/  BRA `(.L_x_853) ;  /* 0xffffffb400e07947 */ /* 0x000fea000383ffff */
.L_x_735:
[----:B-1----:R1:W2:Y:S02]  /*22fc0*/  SYNCS.PHASECHK.TRANS64.TRYWAIT P0, [R3+URZ+0x34840], R2 ;  /* 0x03484002030075a7 */ /* 0x0022a4000800017f */
[----:B--2---:R-:W-:Y:S05]  /*22fd0*/  @!P0 NANOSLEEP.SYNCS 0x989680 ;  /* 0x009896800000895d */ /* 0x004fea0003900000 */
[----:B------:R-:W2:Y:S02]  /*22fe0*/  @!P0 SYNCS.PHASECHK.TRANS64 P0, [R3+URZ+0x34840], R2 ;  /* 0x03484002030085a7 */ /* 0x000ea4000800007f */
[----:B--2---:R-:W-:Y:S05]  /*22ff0*/  @!P0 BRA `(.L_x_735) ;  /* 0xfffffffc00f08947 */ /* 0x004fea000383ffff */
[----:B------:R-:W-:Y:S05]  /*23000*/  BRA `(.L_x_854) ;  /* 0xffffffbc00787947 */ /* 0x000fea000383ffff */
.L_x_742:
[----:B0-----:R0:W1:Y:S02]  /*23010*/  SYNCS.PHASECHK.TRANS64.TRYWAIT P0, [R2+URZ+0x34860], R3 ;  /* 0x03486003020075a7 */ /* 0x001064000800017f */
[----:B-1----:R-:W-:Y:S05]  /*23020*/  @!P0 NANOSLEEP.SYNCS 0x989680 ;  /* 0x009896800000895d */ /* 0x002fea0003900000 */
[----:B------:R-:W1:Y:S02]  /*23030*/  @!P0 SYNCS.PHASECHK.TRANS64 P0, [R2+URZ+0x34860], R3 ;  /* 0x03486003020085a7 */ /* 0x000e64000800007f */
[----:B-1----:R-:W-:Y:S05]  /*23040*/  @!P0 BRA `(.L_x_742) ;  /* 0xfffffffc00f08947 */ /* 0x002fea000383ffff */
[----:B------:R-:W-:Y:S05]  /*23050*/  BRA `(.L_x_855) ;  /* 0xffffffc000847947 */ /* 0x000fea000383ffff */
.L_x_752:
[----:B--2---:R2:W3:Y:S02]  /*23060*/  SYNCS.PHASECHK.TRANS64.TRYWAIT P0, [R3+URZ+0x34840], R2 ;  /* 0x03484002030075a7 */ /* 0x0044e4000800017f */
[----:B---3--:R-:W-:Y:S05]  /*23070*/  @!P0 NANOSLEEP.SYNCS 0x989680 ;  /* 0x009896800000895d */ /* 0x008fea0003900000 */
[----:B------:R-:W3:Y:S02]  /*23080*/  @!P0 SYNCS.PHASECHK.TRANS64 P0, [R3+URZ+0x34840], R2 ;  /* 0x03484002030085a7 */ /* 0x000ee4000800007f */
[----:B---3--:R-:W-:Y:S05]  /*23090*/  @!P0 BRA `(.L_x_752) ;  /* 0xfffffffc00f08947 */ /* 0x008fea000383ffff */
[----:B------:R-:W-:Y:S05]  /*230a0*/  BRA `(.L_x_856) ;  /* 0xffffffc400f47947 */ /* 0x000fea000383ffff */
.L_x_759:
[----:B0-----:R0:W1:Y:S02]  /*230b0*/  SYNCS.PHASECHK.TRANS64.TRYWAIT P0, [R2+URZ+0x34860], R5 ;  /* 0x03486005020075a7 */ /* 0x001064000800017f */
[----:B-1----:R-:W-:Y:S05]  /*230c0*/  @!P0 NANOSLEEP.SYNCS 0x989680 ;  /* 0x009896800000895d */ /* 0x002fea0003900000 */
[----:B------:R-:W1:Y:S02]  /*230d0*/  @!P0 SYNCS.PHASECHK.TRANS64 P0, [R2+URZ+0x34860], R5 ;  /* 0x03486005020085a7 */ /* 0x000e64000800007f */
[----:B-1----:R-:W-:Y:S05]  /*230e0*/  @!P0 BRA `(.L_x_759) ;  /* 0xfffffffc00f08947 */ /* 0x002fea000383ffff */
[----:B------:R-:W-:Y:S05]  /*230f0*/  BRA `(.L_x_857) ;  /* 0xffffffc800fc7947 */ /* 0x000fea000383ffff */
.L_x_771:
[----:B---3--:R3:W4:Y:S02]  /*23100*/  SYNCS.PHASECHK.TRANS64.TRYWAIT P0, [R0+URZ+0x34860], R2 ;  /* 0x03486002000075a7 */ /* 0x008724000800017f */
[----:B----4-:R-:W-:Y:S05]  /*23110*/  @!P0 NANOSLEEP.SYNCS 0x989680 ;  /* 0x009896800000895d */ /* 0x010fea0003900000 */
[----:B------:R-:W4:Y:S02]  /*23120*/  @!P0 SYNCS.PHASECHK.TRANS64 P0, [R0+URZ+0x34860], R2 ;  /* 0x03486002000085a7 */ /* 0x000f24000800007f */
[----:B----4-:R-:W-:Y:S05]  /*23130*/  @!P0 BRA `(.L_x_771) ;  /* 0xfffffffc00f08947 */ /* 0x010fea000383ffff */
[----:B------:R-:W-:Y:S05]  /*23140*/  BRA `(.L_x_858) ;  /* 0xffffffd000547947 */ /* 0x000fea000383ffff */
.L_x_779:
[----:B-1----:R-:W4:Y:S01]  /*23150*/  LDL R0, [R1] ;  /* 0x0000000001007983 */ /* 0x002f220000100800 */
[----:B------:R-:W-:Y:S01]  /*23160*/  BSSY B0, `(.L_x_859) ;  /* 0x0000008000007945 */ /* 0x000fe20003800000 */
[----:B------:R-:W-:Y:S01]  /*23170*/  MOV R12, RZ ;  /* 0x000000ff000c7202 */ /* 0x000fe20000000f00 */
[----:B0-----:R-:W-:Y:S02]  /*23180*/  IMAD.MOV.U32 R11, RZ, RZ, 0x1f ;  /* 0x0000001fff0b7424 */ /* 0x001fe400078e00ff */
[----:B------:R-:W-:Y:S02]  /*23190*/  IMAD.MOV.U32 R15, RZ, RZ, -0x1 ;  /* 0xffffffffff0f7424 */ /* 0x000fe400078e00ff */
[----:B----4-:R-:W-:-:S07]  /*231a0*/  IMAD.MOV.U32 R13, RZ, RZ, R0 ;  /* 0x000000ffff0d7224 */ /* 0x010fce00078e0000 */
[----:B--23--:R-:W-:Y:S05]  /*231b0*/  WARPSYNC.COLLECTIVE R15, `(.L_x_860) ;  /* 0x000000000f087348 */ /* 0x00cfea0003c00000 */
[----:B------:R0:W1:Y:S02]  /*231c0*/  SHFL.IDX P6, R14, R13, R12, R11 ;  /* 0x0000000c0d0e7389 */ /* 0x00006400000c000b */
[----:B0123--:R-:W-:Y:S01]  /*231d0*/  ENDCOLLECTIVE ;  /* 0x000000000000791b */ /* 0x00ffe20003800000 */
.L_x_860:
[----:B------:R-:W-:Y:S05]  /*231e0*/  BSYNC B0 ;  /* 0x0000000000007941 */ /* 0x000fea0003800000 */
.L_x_859:
[----:B------:R0:W5:Y:S01]  /*231f0*/  LDL R2, [R1+0xc] ;  /* 0x00000c0001027983 */ /* 0x0001620000100800 */
[----:B------:R-:W-:Y:S01]  /*23200*/  IMAD.MOV.U32 R13, RZ, RZ, R0 ;  /* 0x000000ffff0d7224 */ /* 0x000fe200078e0000 */
[----:B------:R-:W-:Y:S01]  /*23210*/  MOV R11, 0x1f ;  /* 0x0000001f000b7802 */ /* 0x000fe20000000f00 */
[----:B------:R-:W-:Y:S01]  /*23220*/  IMAD.MOV.U32 R12, RZ, RZ, 0x1 ;  /* 0x00000001ff0c7424 */ /* 0x000fe200078e00ff */
[----:B------:R-:W-:Y:S01]  /*23230*/  MOV R5, R14 ;  /* 0x0000000e00057202 */ /* 0x000fe20000000f00 */
[----:B------:R-:W-:Y:S01]  /*23240*/  IMAD.MOV.U32 R15, RZ, RZ, -0x1 ;  /* 0xffffffffff0f7424 */ /* 0x000fe200078e00ff */
[----:B------:R-:W-:-:S13]  /*23250*/  LOP3.LUT P1, RZ, R9, 0x1, RZ, 0xc0, !PT ;  /* 0x0000000109ff7812 */ /* 0x000fda000782c0ff */
[----:B0----5:R-:W-:Y:S05]  /*23260*/  WARPSYNC.COLLECTIVE R15, `(.L_x_861) ;  /* 0x000000000f087348 */ /* 0x021fea0003c00000 */
[----:B------:R1:W2:Y:S02]  /*23270*/  SHFL.IDX P6, R14, R13, R12, R11 ;  /* 0x0000000c0d0e7389 */ /* 0x0002a400000c000b */
[----:B012--5:R-:W-:Y:S01]  /*23280*/  ENDCOLLECTIVE ;  /* 0x000000000000791b */ /* 0x027fe20003800000 */
.L_x_861:
[----:B------:R-:W-:Y:S01]  /*23290*/  ULDC UR4, c[0x0][0xc3c] ;  /* 0x00030f0000047ab9 */ /* 0x000fe20000000800 */
[----:B------:R-:W-:Y:S02]  /*232a0*/  IADD3 R4, R2, R17, RZ ;  /* 0x0000001102047210 */ /* 0x000fe40007ffe0ff */
[----:B------:R-:W-:Y:S01]  /*232b0*/  CS2R R10, SRZ ;  /* 0x00000000000a7805 */ /* 0x000fe2000001ff00 */
        /* <DEDUP_REMOVED lines=9> */
[----:B------:R-:W-:Y:S02]  /*23350*/  MOV R6, RZ ;  /* 0x000000ff00067202 */ /* 0x000fe40000000f00 */
[C---:B------:R-:W-:Y:S02]  /*23360*/  ISETP.GE.U32.AND P2, PT, R17.reuse, 0x8, PT ;  /* 0x000000081100780c */ /* 0x040fe40003f46070 */
[C---:B------:R-:W-:Y:S01]  /*23370*/  ISETP.GE.U32.AND P3, PT, R17.reuse, 0x10, PT ;  /* 0x000000101100780c */ /* 0x040fe20003f66070 */
[----:B--2---:R-:W-:Y:S02]  /*23380*/  @!P0 IMAD.MOV.U32 R4, RZ, RZ, R8 ;  /* 0x000000ffff048224 */ /* 0x004fe400078e0008 */
[----:B---3--:R-:W-:Y:S01]  /*23390*/  @!P0 IMAD.MOV.U32 R6, RZ, RZ, R2 ;  /* 0x000000ffff068224 */ /* 0x008fe200078e0002 */
[----:B------:R-:W-:-:S03]  /*233a0*/  ISETP.GE.U32.AND P0, PT, R17, 0x2, PT ;  /* 0x000000021100780c */ /* 0x000fc60003f06070 */
[----:B------:R-:W-:-:S04]  /*233b0*/  IMAD R2, R6, R4, RZ ;  /* 0x0000000406027224 */ /* 0x000fc800078e02ff */
[----:B------:R-:W-:-:S07]  /*233c0*/  IMAD.MOV.U32 R13, RZ, RZ, R2 ;  /* 0x000000ffff0d7224 */ /* 0x000fce00078e0002 */
[----:B------:R-:W-:Y:S05]  /*233d0*/  WARPSYNC.COLLECTIVE R15, `(.L_x_862) ;  /* 0x000000000f087348 */ /* 0x000fea0003c00000 */
[----:B------:R0:W1:Y:S02]  /*233e0*/  SHFL.UP P6, R14, R13, R12, R11 ;  /* 0x0400000c0d0e7389 */ /* 0x00006400000c000b */
[----:B01----:R-:W-:Y:S01]  /*233f0*/  ENDCOLLECTIVE ;  /* 0x000000000000791b */ /* 0x003fe20003800000 */
.L_x_862:
[----:B------:R-:W-:Y:S02]  /*23400*/  MOV R12, 0x2 ;  /* 0x00000002000c7802 */ /* 0x000fe40000000f00 */
[----:B------:R-:W-:-:S04]  /*23410*/  MOV R3, R14 ;  /* 0x0000000e00037202 */ /* 0x000fc80000000f00 */
[----:B------:R-:W-:Y:S02]  /*23420*/  SEL R3, R3, RZ, P1 ;  /* 0x000000ff03037207 */ /* 0x000fe40000800000 */
[----:B------:R-:W-:-:S03]  /*23430*/  ISETP.GE.U32.AND P1, PT, R17, 0x4, PT ;  /* 0x000000041100780c */ /* 0x000fc60003f26070 */
[----:B------:R-:W-:-:S04]  /*23440*/  IMAD.IADD R2, R2, 0x1, R3 ;  /* 0x0000000102027824 */ /* 0x000fc800078e0203 */
[----:B------:R-:W-:-:S07]  /*23450*/  IMAD.MOV.U32 R13, RZ, RZ, R2 ;  /* 0x000000ffff0d7224 */ /* 0x000fce00078e0002 */
[----:B------:R-:W-:Y:S05]  /*23460*/  WARPSYNC.COLLECTIVE R15, `(.L_x_863) ;  /* 0x000000000f087348 */ /* 0x000fea0003c00000 */
[----:B------:R0:W1:Y:S02]  /*23470*/  SHFL.UP P6, R14, R13, R12, R11 ;  /* 0x0400000c0d0e7389 */ /* 0x00006400000c000b */
[----:B01----:R-:W-:Y:S01]  /*23480*/  ENDCOLLECTIVE ;  /* 0x000000000000791b */ /* 0x003fe20003800000 */
.L_x_863:
[----:B------:R-:W-:Y:S02]  /*23490*/  IMAD.MOV.U32 R12, RZ, RZ, 0x4 ;  /* 0x00000004ff0c7424 */ /* 0x000fe400078e00ff */
[----:B------:R-:W-:-:S05]  /*234a0*/  IMAD.MOV.U32 R3, RZ, RZ, R14 ;  /* 0x000000ffff037224 */ /* 0x000fca00078e000e */
[----:B------:R-:W-:-:S05]  /*234b0*/  SEL R3, R3, RZ, P0 ;  /* 0x000000ff03037207 */ /* 0x000fca0000000000 */
[----:B------:R-:W-:-:S05]  /*234c0*/  IMAD.IADD R2, R2, 0x1, R3 ;  /* 0x0000000102027824 */ /* 0x000fca00078e0203 */
[----:B------:R-:W-:-:S07]  /*234d0*/  MOV R13, R2 ;  /* 0x00000002000d7202 */ /* 0x000fce0000000f00 */
[----:B------:R-:W-:Y:S05]  /*234e0*/  WARPSYNC.COLLECTIVE R15, `(.L_x_864) ;  /* 0x000000000f087348 */ /* 0x000fea0003c00000 */
[----:B------:R0:W1:Y:S02]  /*234f0*/  SHFL.UP P6, R14, R13, R12, R11 ;  /* 0x0400000c0d0e7389 */ /* 0x00006400000c000b */
[----:B01----:R-:W-:Y:S01]  /*23500*/  ENDCOLLECTIVE ;  /* 0x000000000000791b */ /* 0x003fe20003800000 */
.L_x_864:
[----:B------:R-:W-:Y:S02]  /*23510*/  IMAD.MOV.U32 R12, RZ, RZ, 0x8 ;  /* 0x00000008ff0c7424 */ /* 0x000fe400078e00ff */
[----:B------:R-:W-:-:S05]  /*23520*/  IMAD.MOV.U32 R3, RZ, RZ, R14 ;  /* 0x000000ffff037224 */ /* 0x000fca00078e000e */
[----:B------:R-:W-:-:S04]  /*23530*/  SEL R3, R3, RZ, P1 ;  /* 0x000000ff03037207 */ /* 0x000fc80000800000 */
[----:B------:R-:W-:-:S05]  /*23540*/  IADD3 R2, R2, R3, RZ ;  /* 0x0000000302027210 */ /* 0x000fca0007ffe0ff */
[----:B------:R-:W-:-:S07]  /*23550*/  IMAD.MOV.U32 R13, RZ, RZ, R2 ;  /* 0x000000ffff0d7224 */ /* 0x000fce00078e0002 */
[----:B------:R-:W-:Y:S05]  /*23560*/  WARPSYNC.COLLECTIVE R15, `(.L_x_865) ;  /* 0x000000000f087348 */ /* 0x000fea0003c00000 */
[----:B------:R0:W1:Y:S02]  /*23570*/  SHFL.UP P6, R14, R13, R12, R11 ;  /* 0x0400000c0d0e7389 */ /* 0x00006400000c000b */
[----:B01----:R-:W-:Y:S01]  /*23580*/  ENDCOLLECTIVE ;  /* 0x000000000000791b */ /* 0x003fe20003800000 */
.L_x_865:
[----:B------:R-:W-:Y:S02]  /*23590*/  MOV R12, 0x10 ;  /* 0x00000010000c7802 */ /* 0x000fe40000000f00 */
[----:B------:R-:W-:-:S04]  /*235a0*/  MOV R3, R14 ;  /* 0x0000000e00037202 */ /* 0x000fc80000000f00 */
[----:B------:R-:W-:-:S05]  /*235b0*/  SEL R3, R3, RZ, P2 ;  /* 0x000000ff03037207 */ /* 0x000fca0001000000 */
[----:B------:R-:W-:-:S04]  /*235c0*/  IMAD.IADD R2, R2, 0x1, R3 ;  /* 0x0000000102027824 */ /* 0x000fc800078e0203 */
[----:B------:R-:W-:-:S07]  /*235d0*/  IMAD.MOV.U32 R13, RZ, RZ, R2 ;  /* 0x000000ffff0d7224 */ /* 0x000fce00078e0002 */
[----:B------:R-:W-:Y:S05]  /*235e0*/  WARPSYNC.COLLECTIVE R15, `(.L_x_866) ;  /* 0x000000000f087348 */ /* 0x000fea0003c00000 */
[----:B------:R0:W1:Y:S02]  /*235f0*/  SHFL.UP P6, R14, R13, R12, R11 ;  /* 0x0400000c0d0e7389 */ /* 0x00006400000c000b */
[----:B01----:R-:W-:Y:S01]  /*23600*/  ENDCOLLECTIVE ;  /* 0x000000000000791b */ /* 0x003fe20003800000 */
.L_x_866:
[----:B------:R-:W-:Y:S02]  /*23610*/  IMAD.MOV.U32 R12, RZ, RZ, 0x1f ;  /* 0x0000001fff0c7424 */ /* 0x000fe400078e00ff */
[----:B------:R-:W-:Y:S02]  /*23620*/  IMAD.MOV.U32 R11, RZ, RZ, 0x1f ;  /* 0x0000001fff0b7424 */ /* 0x000fe400078e00ff */
[----:B------:R-:W-:-:S05]  /*23630*/  IMAD.MOV.U32 R3, RZ, RZ, R14 ;  /* 0x000000ffff037224 */ /* 0x000fca00078e000e */
[----:B------:R-:W-:-:S05]  /*23640*/  SEL R3, R3, RZ, P3 ;  /* 0x000000ff03037207 */ /* 0x000fca0001800000 */
[----:B------:R-:W-:-:S05]  /*23650*/  IMAD.IADD R7, R2, 0x1, R3 ;  /* 0x0000000102077824 */ /* 0x000fca00078e0203 */
[----:B------:R-:W-:-:S07]  /*23660*/  MOV R13, R7 ;  /* 0x00000007000d7202 */ /* 0x000fce0000000f00 */
[----:B------:R-:W-:Y:S05]  /*23670*/  WARPSYNC.COLLECTIVE R15, `(.L_x_867) ;  /* 0x000000000f087348 */ /* 0x000fea0003c00000 */
[----:B------:R0:W1:Y:S02]  /*23680*/  SHFL.IDX P6, R14, R13, R12, R11 ;  /* 0x0000000c0d0e7389 */ /* 0x00006400000c000b */
[----:B01----:R-:W-:Y:S01]  /*23690*/  ENDCOLLECTIVE ;  /* 0x000000000000791b */ /* 0x003fe20003800000 */
.L_x_867:
[----:B------:R-:W-:Y:S01]  /*236a0*/  MOV R16, R14 ;  /* 0x0000000e00107202 */ /* 0x000fe20000000f00 */
[----:B------:R-:W-:Y:S06]  /*236b0*/  BRA `(.L_x_868) ;  /* 0xffffffd000e07947 */ /* 0x000fec000383ffff */
.L_x_782:
[----:B------:R-:W-:Y:S01]  /*236c0*/  BSSY B0, `(.L_x_869) ;  /* 0x0000008000007945 */ /* 0x000fe20003800000 */
[----:B------:R-:W-:Y:S01]  /*236d0*/  IMAD.MOV.U32 R13, RZ, RZ, R2 ;  /* 0x000000ffff0d7224 */ /* 0x000fe200078e0002 */
[----:B------:R-:W-:Y:S01]  /*236e0*/  MOV R11, RZ ;  /* 0x000000ff000b7202 */ /* 0x000fe20000000f00 */
[----:B------:R-:W-:Y:S02]  /*236f0*/  IMAD.MOV.U32 R12, RZ, RZ, 0x1 ;  /* 0x00000001ff0c7424 */ /* 0x000fe400078e00ff */
[----:B------:R-:W-:-:S07]  /*23700*/  IMAD.MOV.U32 R15, RZ, RZ, -0x1 ;  /* 0xffffffffff0f7424 */ /* 0x000fce00078e00ff */
[----:B0-----:R-:W-:Y:S05]  /*23710*/  WARPSYNC.COLLECTIVE R15, `(.L_x_870) ;  /* 0x000000000f087348 */ /* 0x001fea0003c00000 */
[----:B------:R1:W2:Y:S02]  /*23720*/  SHFL.UP P6, R14, R13, R12, R11 ;  /* 0x0400000c0d0e7389 */ /* 0x0002a400000c000b */
[----:B012---:R-:W-:Y:S01]  /*23730*/  ENDCOLLECTIVE ;  /* 0x000000000000791b */ /* 0x007fe20003800000 */
.L_x_870:
[----:B------:R-:W-:Y:S05]  /*23740*/  BSYNC B0 ;  /* 0x0000000000007941 */ /* 0x000fea0003800000 */
.L_x_869:
[----:B------:R-:W2:Y:S01]  /*23750*/  LDL R7, [R1+0x10] ;  /* 0x0000100001077983 */ /* 0x000ea20000100800 */
[----:B------:R-:W-:Y:S01]  /*23760*/  IMAD.MOV.U32 R3, RZ, RZ, R14 ;  /* 0x000000ffff037224 */ /* 0x000fe200078e000e */
[----:B------:R-:W-:Y:S01]  /*23770*/  MOV R11, RZ ;  /* 0x000000ff000b7202 */ /* 0x000fe20000000f00 */
[----:B------:R-:W-:Y:S02]  /*23780*/  IMAD.MOV.U32 R12, RZ, RZ, 0x2 ;  /* 0x00000002ff0c7424 */ /* 0x000fe400078e00ff */
[----:B------:R-:W-:Y:S01]  /*23790*/  IMAD.MOV.U32 R15, RZ, RZ, -0x1 ;  /* 0xffffffffff0f7424 */ /* 0x000fe200078e00ff */
[----:B--2---:R-:W-:-:S04]  /*237a0*/  LOP3.LUT P4, RZ, R7, 0x1, RZ, 0xc0, !PT ;  /* 0x0000000107ff7812 */ /* 0x004fc8000788c0ff */
[----:B------:R-:W-:-:S04]  /*237b0*/  SEL R3, R3, RZ, P4 ;  /* 0x000000ff03037207 */ /* 0x000fc80002000000 */
[----:B------:R-:W-:-:S05]  /*237c0*/  IADD3 R2, R2, R3, RZ ;  /* 0x0000000302027210 */ /* 0x000fca0007ffe0ff */
[----:B------:R-:W-:-:S07]  /*237d0*/  IMAD.MOV.U32 R13, RZ, RZ, R2 ;  /* 0x000000ffff0d7224 */ /* 0x000fce00078e0002 */
[----:B------:R-:W-:Y:S05]  /*237e0*/  WARPSYNC.COLLECTIVE R15, `(.L_x_871) ;  /* 0x000000000f087348 */ /* 0x000fea0003c00000 */
[----:B------:R0:W1:Y:S02]  /*237f0*/  SHFL.UP P6, R14, R13, R12, R11 ;  /* 0x0400000c0d0e7389 */ /* 0x00006400000c000b */
[----:B01----:R-:W-:Y:S01]  /*23800*/  ENDCOLLECTIVE ;  /* 0x000000000000791b */ /* 0x003fe20003800000 */
.L_x_871:
        /* <DEDUP_REMOVED lines=8> */
.L_x_872:
        /* <DEDUP_REMOVED lines=8> */
.L_x_873:
        /* <DEDUP_REMOVED lines=8> */
.L_x_874:
[----:B------:R-:W-:Y:S01]  /*23990*/  IMAD.MOV.U32 R12, RZ, RZ, 0x1f ;  /* 0x0000001fff0c7424 */ /* 0x000fe200078e00ff */
[----:B------:R-:W-:Y:S01]  /*239a0*/  MOV R11, 0x1f ;  /* 0x0000001f000b7802 */ /* 0x000fe20000000f00 */
[----:B------:R-:W-:-:S05]  /*239b0*/  IMAD.MOV.U32 R3, RZ, RZ, R14 ;  /* 0x000000ffff037224 */ /* 0x000fca00078e000e */
[----:B------:R-:W-:-:S04]  /*239c0*/  SEL R3, R3, RZ, P3 ;  /* 0x000000ff03037207 */ /* 0x000fc80001800000 */
[----:B------:R-:W-:-:S05]  /*239d0*/  IADD3 R7, R2, R3, RZ ;  /* 0x0000000302077210 */ /* 0x000fca0007ffe0ff */
[----:B------:R-:W-:-:S07]  /*239e0*/  IMAD.MOV.U32 R13, RZ, RZ, R7 ;  /* 0x000000ffff0d7224 */ /* 0x000fce00078e0007 */
[----:B------:R-:W-:Y:S05]  /*239f0*/  WARPSYNC.COLLECTIVE R15, `(.L_x_875) ;  /* 0x000000000f087348 */ /* 0x000fea0003c00000 */
[----:B------:R0:W1:Y:S02]  /*23a00*/  SHFL.IDX P6, R14, R13, R12, R11 ;  /* 0x0000000c0d0e7389 */ /* 0x00006400000c000b */
[----:B01----:R-:W-:Y:S01]  /*23a10*/  ENDCOLLECTIVE ;  /* 0x000000000000791b */ /* 0x003fe20003800000 */
.L_x_875:
[----:B------:R-:W-:Y:S01]  /*23a20*/  IMAD.MOV.U32 R16, RZ, RZ, R14 ;  /* 0x000000ffff107224 */ /* 0x000fe200078e000e */
[----:B------:R-:W-:Y:S06]  /*23a30*/  BRA `(.L_x_876) ;  /* 0xffffffd000b07947 */ /* 0x000fec000383ffff */
.L_x_784:
[----:B------:R-:W-:Y:S01]  /*23a40*/  BSSY B0, `(.L_x_877) ;  /* 0x0000006000007945 */ /* 0x000fe20003800000 */
[----:B------:R-:W-:Y:S01]  /*23a50*/  PLOP3.LUT P6, PT, P6, PT, PT, 0x8, 0x0 ;  /* 0x000000000000781c */ /* 0x000fe200037ce170 */
[----:B------:R-:W-:-:S12]  /*23a60*/  IMAD.MOV.U32 R15, RZ, RZ, -0x1 ;  /* 0xffffffffff0f7424 */ /* 0x000fd800078e00ff */
[----:B0-----:R-:W-:Y:S05]  /*23a70*/  WARPSYNC.COLLECTIVE R15, `(.L_x_878) ;  /* 0x000000000f087348 */ /* 0x001fea0003c00000 */
[----:B------:R-:W-:Y:S01]  /*23a80*/  VOTE.ANY R14, PT, P6 ;  /* 0x00000000000e7806 */ /* 0x000fe200030e0100 */
[----:B0-----:R-:W-:Y:S06]  /*23a90*/  ENDCOLLECTIVE ;  /* 0x000000000000791b */ /* 0x001fec0003800000 */
.L_x_878:
[----:B------:R-:W-:Y:S05]  /*23aa0*/  BSYNC B0 ;  /* 0x0000000000007941 */ /* 0x000fea0003800000 */
.L_x_877:
[----:B------:R-:W-:Y:S01]  /*23ab0*/  MOV R3, R14 ;  /* 0x0000000e00037202 */ /* 0x000fe20000000f00 */
[----:B------:R-:W-:Y:S01]  /*23ac0*/  IMAD.MOV.U32 R13, RZ, RZ, R4 ;  /* 0x000000ffff0d7224 */ /* 0x000fe200078e0004 */
[----:B------:R-:W-:Y:S01]  /*23ad0*/  MOV R11, 0x1f ;  /* 0x0000001f000b7802 */ /* 0x000fe20000000f00 */
[----:B------:R-:W-:Y:S01]  /*23ae0*/  IMAD.MOV.U32 R15, RZ, RZ, -0x1 ;  /* 0xffffffffff0f7424 */ /* 0x000fe200078e00ff */
[----:B------:R-:W0:Y:S02]  /*23af0*/  POPC R0, R3 ;  /* 0x0000000300007309 */ /* 0x000e240000000000 */
[----:B0-----:R-:W-:-:S07]  /*23b00*/  IMAD.MOV.U32 R12, RZ, RZ, R0 ;  /* 0x000000ffff0c7224 */ /* 0x001fce00078e0000 */
[----:B------:R-:W-:Y:S05]  /*23b10*/  WARPSYNC.COLLECTIVE R15, `(.L_x_879) ;  /* 0x000000000f087348 */ /* 0x000fea0003c00000 */
[----:B------:R0:W1:Y:S02]  /*23b20*/  SHFL.IDX P6, R14, R13, R12, R11 ;  /* 0x0000000c0d0e7389 */ /* 0x00006400000c000b */
[----:B01----:R-:W-:Y:S01]  /*23b30*/  ENDCOLLECTIVE ;  /* 0x000000000000791b */ /* 0x003fe20003800000 */
.L_x_879:
[----:B------:R-:W-:Y:S01]  /*23b40*/  MOV R13, R6 ;  /* 0x00000006000d7202 */ /* 0x000fe20000000f00 */
[----:B------:R-:W-:-:S07]  /*23b50*/  IMAD.MOV.U32 R4, RZ, RZ, R14 ;  /* 0x000000ffff047224 */ /* 0x000fce00078e000e */
[----:B------:R-:W-:Y:S05]  /*23b60*/  WARPSYNC.COLLECTIVE R15, `(.L_x_880) ;  /* 0x000000000f087348 */ /* 0x000fea0003c00000 */
[----:B------:R0:W1:Y:S02]  /*23b70*/  SHFL.IDX P6, R14, R13, R12, R11 ;  /* 0x0000000c0d0e7389 */ /* 0x00006400000c000b */
[----:B01----:R-:W-:Y:S01]  /*23b80*/  ENDCOLLECTIVE ;  /* 0x000000000000791b */ /* 0x003fe20003800000 */
.L_x_880:
[----:B------:R-:W-:Y:S01]  /*23b90*/  IMAD.MOV.U32 R6, RZ, RZ, R14 ;  /* 0x000000ffff067224 */ /* 0x000fe200078e000e */
[----:B------:R-:W-:Y:S06]  /*23ba0*/  BRA `(.L_x_881) ;  /* 0xffffffd000907947 */ /* 0x000fec000383ffff */
.L_x_786:
[----:B------:R-:W-:Y:S01]  /*23bb0*/  BSSY B0, `(.L_x_882) ;  /* 0x0000007000007945 */ /* 0x000fe20003800000 */
[----:B------:R-:W-:Y:S01]  /*23bc0*/  IMAD.MOV.U32 R13, RZ, RZ, R7 ;  /* 0x000000ffff0d7224 */ /* 0x000fe200078e0007 */
[----:B------:R-:W-:Y:S01]  /*23bd0*/  MOV R11, 0x1f ;  /* 0x0000001f000b7802 */ /* 0x000fe20000000f00 */
[----:B------:R-:W-:-:S07]  /*23be0*/  IMAD.MOV.U32 R15, RZ, RZ, -0x1 ;  /* 0xffffffffff0f7424 */ /* 0x000fce00078e00ff */
[----:B0123--:R-:W-:Y:S05]  /*23bf0*/  WARPSYNC.COLLECTIVE R15, `(.L_x_883) ;  /* 0x000000000f087348 */ /* 0x00ffea0003c00000 */
[----:B------:R4:W0:Y:S02]  /*23c00*/  SHFL.IDX P6, R14, R13, R12, R11 ;  /* 0x0000000c0d0e7389 */ /* 0x00082400000c000b */
[----:B01234-:R-:W-:Y:S01]  /*23c10*/  ENDCOLLECTIVE ;  /* 0x000000000000791b */ /* 0x01ffe20003800000 */
.L_x_883:
[----:B------:R-:W-:Y:S05]  /*23c20*/  BSYNC B0 ;  /* 0x0000000000007941 */ /* 0x000fea0003800000 */
.L_x_882:
[----:B------:R-:W-:Y:S01]  /*23c30*/  IMAD.MOV.U32 R7, RZ, RZ, R14 ;  /* 0x000000ffff077224 */ /* 0x000fe200078e000e */
[----:B------:R-:W-:Y:S06]  /*23c40*/  BRA `(.L_x_884) ;  /* 0xffffffd000807947 */ /* 0x000fec000383ffff */
.L_x_790:
[----:B0-----:R0:W1:Y:S02]  /*23c50*/  SYNCS.PHASECHK.TRANS64.TRYWAIT P0, [R0+URZ+0x34820], R3 ;  /* 0x03482003000075a7 */ /* 0x001064000800017f */
[----:B-1----:R-:W-:Y:S05]  /*23c60*/  @!P0 NANOSLEEP.SYNCS 0x989680 ;  /* 0x009896800000895d */ /* 0x002fea0003900000 */
[----:B------:R-:W1:Y:S02]  /*23c70*/  @!P0 SYNCS.PHASECHK.TRANS64 P0, [R0+URZ+0x34820], R3 ;  /* 0x03482003000085a7 */ /* 0x000e64000800007f */
[----:B-1----:R-:W-:Y:S05]  /*23c80*/  @!P0 BRA `(.L_x_790) ;  /* 0xfffffffc00f08947 */ /* 0x002fea000383ffff */
[----:B------:R-:W-:Y:S05]  /*23c90*/  BRA `(.L_x_885) ;  /* 0xffffffd800147947 */ /* 0x000fea000383ffff */
.L_x_791:
[----:B------:R-:W1:Y:S01]  /*23ca0*/  S2R R2, SR_TID.X ;  /* 0x0000000000027919 */ /* 0x000e620000002100 */
[----:B------:R-:W-:Y:S01]  /*23cb0*/  BSSY B0, `(.L_x_886) ;  /* 0x000000a000007945 */ /* 0x000fe20003800000 */
[----:B------:R-:W-:Y:S01]  /*23cc0*/  IMAD.MOV.U32 R12, RZ, RZ, RZ ;  /* 0x000000ffff0c7224 */ /* 0x000fe200078e00ff */
[----:B------:R-:W-:Y:S01]  /*23cd0*/  MOV R15, 0xffffffff ;  /* 0xffffffff000f7802 */ /* 0x000fe20000000f00 */
[----:B------:R-:W-:Y:S01]  /*23ce0*/  IMAD.MOV.U32 R11, RZ, RZ, 0x1f ;  /* 0x0000001fff0b7424 */ /* 0x000fe200078e00ff */
[----:B-1----:R-:W-:-:S04]  /*23cf0*/  SHF.R.U32.HI R2, RZ, 0x5, R2 ;  /* 0x00000005ff027819 */ /* 0x002fc80000011602 */
[----:B------:R-:W-:-:S04]  /*23d00*/  LOP3.LUT R2, R2, 0x3, RZ, 0xc0, !PT ;  /* 0x0000000302027812 */ /* 0x000fc800078ec0ff */
[----:B------:R-:W-:-:S07]  /*23d10*/  MOV R13, R2 ;  /* 0x00000002000d7202 */ /* 0x000fce0000000f00 */
[----:B0-----:R-:W-:Y:S05]  /*23d20*/  WARPSYNC.COLLECTIVE R15, `(.L_x_887) ;  /* 0x000000000f087348 */ /* 0x001fea0003c00000 */
[----:B------:R1:W2:Y:S02]  /*23d30*/  SHFL.IDX P6, R14, R13, R12, R11 ;  /* 0x0000000c0d0e7389 */ /* 0x0002a400000c000b */
[----:B012---:R-:W-:Y:S01]  /*23d40*/  ENDCOLLECTIVE ;  /* 0x000000000000791b */ /* 0x007fe20003800000 */
.L_x_887:
[----:B------:R-:W-:Y:S05]  /*23d50*/  BSYNC B0 ;  /* 0x0000000000007941 */ /* 0x000fea0003800000 */
.L_x_886:
[----:B------:R-:W-:Y:S05]  /*23d60*/  BRA `(.L_x_888) ;  /* 0xffffffd400fc7947 */ /* 0x000fea000383ffff */
.L_x_792:
[----:B------:R-:W-:Y:S01]  /*23d70*/  BSSY B0, `(.L_x_889) ;  /* 0x0000006000007945 */ /* 0x000fe20003800000 */
[----:B------:R-:W-:-:S07]  /*23d80*/  IMAD.MOV.U32 R15, RZ, RZ, -0x1 ;  /* 0xffffffffff0f7424 */ /* 0x000fce00078e00ff */
[----:B01----:R-:W-:Y:S05]  /*23d90*/  WARPSYNC.COLLECTIVE R15, `(.L_x_890) ;  /* 0x000000000f0c7348 */ /* 0x003fea0003c00000 */
[----:B------:R-:W-:Y:S02]  /*23da0*/  ELECT P6, UR62, PT ;  /* 0x00000000003e782f */ /* 0x000fe400038c0000 */
[----:B------:R-:W-:Y:S01]  /*23db0*/  MOV R14, UR62 ;  /* 0x0000003e000e7c02 */ /* 0x000fe20008000f00 */
[----:B01----:R-:W-:Y:S10]  /*23dc0*/  ENDCOLLECTIVE ;  /* 0x000000000000791b */ /* 0x003ff40003800000 */
.L_x_890:
[----:B------:R-:W-:Y:S05]  /*23dd0*/  BSYNC B0 ;  /* 0x0000000000007941 */ /* 0x000fea0003800000 */
.L_x_889:
[----:B------:R-:W-:Y:S05]  /*23de0*/  BRA `(.L_x_891) ;  /* 0xffffffd400f07947 */ /* 0x000fea000383ffff */
.L_x_794:
[----:B0-----:R0:W1:Y:S02]  /*23df0*/  SYNCS.PHASECHK.TRANS64.TRYWAIT P0, [R6+URZ], R5 ;  /* 0x00000005060075a7 */ /* 0x001064000800017f */
[----:B-1----:R-:W-:Y:S05]  /*23e00*/  @!P0 NANOSLEEP.SYNCS 0x989680 ;  /* 0x009896800000895d */ /* 0x002fea0003900000 */
[----:B------:R-:W1:Y:S02]  /*23e10*/  @!P0 SYNCS.PHASECHK.TRANS64 P0, [R6+URZ], R5 ;  /* 0x00000005060085a7 */ /* 0x000e64000800007f */
[----:B-1----:R-:W-:Y:S05]  /*23e20*/  @!P0 BRA `(.L_x_794) ;  /* 0xfffffffc00f08947 */ /* 0x002fea000383ffff */
[----:B------:R-:W-:Y:S05]  /*23e30*/  BRA `(.L_x_892) ;  /* 0xffffffd800307947 */ /* 0x000fea000383ffff */
.L_x_795:
[----:B-1----:R1:W2:Y:S02]  /*23e40*/  SYNCS.PHASECHK.TRANS64.TRYWAIT P0, [R7+URZ], R2 ;  /* 0x00000002070075a7 */ /* 0x0022a4000800017f */
[----:B--2---:R-:W-:Y:S05]  /*23e50*/  @!P0 NANOSLEEP.SYNCS 0x989680 ;  /* 0x009896800000895d */ /* 0x004fea0003900000 */
[----:B------:R-:W2:Y:S02]  /*23e60*/  @!P0 SYNCS.PHASECHK.TRANS64 P0, [R7+URZ], R2 ;  /* 0x00000002070085a7 */ /* 0x000ea4000800007f */
[----:B--2---:R-:W-:Y:S05]  /*23e70*/  @!P0 BRA `(.L_x_795) ;  /* 0xfffffffc00f08947 */ /* 0x004fea000383ffff */
[----:B------:R-:W-:Y:S05]  /*23e80*/  BRA `(.L_x_893) ;  /* 0xffffffd800247947 */ /* 0x000fea000383ffff */
.L_x_797:
[----:B--2---:R2:W3:Y:S02]  /*23e90*/  SYNCS.PHASECHK.TRANS64.TRYWAIT P0, [R4+URZ], R5 ;  /* 0x00000005040075a7 */ /* 0x0044e4000800017f */
[----:B---3--:R-:W-:Y:S05]  /*23ea0*/  @!P0 NANOSLEEP.SYNCS 0x989680 ;  /* 0x009896800000895d */ /* 0x008fea0003900000 */
[----:B------:R-:W3:Y:S02]  /*23eb0*/  @!P0 SYNCS.PHASECHK.TRANS64 P0, [R4+URZ], R5 ;  /* 0x00000005040085a7 */ /* 0x000ee4000800007f */
[----:B---3--:R-:W-:Y:S05]  /*23ec0*/  @!P0 BRA `(.L_x_797) ;  /* 0xfffffffc00f08947 */ /* 0x008fea000383ffff */
[----:B------:R-:W-:Y:S05]  /*23ed0*/  BRA `(.L_x_894) ;  /* 0xffffffd800287947 */ /* 0x000fea000383ffff */
.L_x_895:
        /* <DEDUP_REMOVED lines=10> */
.L_x_14989:


//--------------------- .text._ZN7cutlass13device_kernelIN5flash11enable_sm90INS1_16FlashAttnFwdSm90INS1_25CollectiveMainloopFwdSm90ILi2EN4cute5tupleIJNS5_1CILi1EEES8_S8_EEENS6_IJNS7_ILi128EEENS7_ILi96EEENS7_ILi192EEEEEELi128ENS_6half_tEfNS_4arch4Sm90ELb0ELb1ELb0ELb0ELb0ELb0ELb0ELb1ELb1ELb1ELb1ELb0EEENS1_21CollectiveEpilogueFwdINS6_IJSA_SA_SB_EEES9_SE_SG_Li256ELb0ELb1ELb1ELb0EEENS1_19SingleTileSchedulerILb0ELb1ELb1ELi128EEEEEEEEEvNT_6ParamsE --------------------------
	.section	.text._ZN7cutlass13device_kernelIN5flash11enable_sm90INS1_16FlashAttnFwdSm90INS1_25CollectiveMainloopFwdSm90ILi2EN4cute5tupleIJNS5_1CILi1EEES8_S8_EEENS6_IJNS7_ILi128EEENS7_ILi96EEENS7_ILi192EEEEEELi128ENS_6half_tEfNS_4arch4Sm90ELb0ELb1ELb0ELb0ELb0ELb0ELb0ELb1ELb1ELb1ELb1ELb0EEENS1_21CollectiveEpilogueFwdINS6_IJSA_SA_SB_EEES9_SE_SG_Li256ELb0ELb1ELb1ELb0EEENS1_19SingleTileSchedulerILb0ELb1ELb1ELi128EEEEEEEEEvNT_6ParamsE,"ax",@progbits
	.align	128
.text._ZN7cutlass13device_kernelIN5flash11enable_sm90INS1_16FlashAttnFwdSm90INS1_25CollectiveMainloopFwdSm90ILi2EN4cute5tupleIJNS5_1CILi1EEES8_S8_EEENS6_IJNS7_ILi128EEENS7_ILi96EEENS7_ILi192EEEEEELi128ENS_6half_tEfNS_4arch4Sm90ELb0ELb1ELb0ELb0ELb0ELb0ELb0ELb1ELb1ELb1ELb1ELb0EEENS1_21CollectiveEpilogueFwdINS6_IJSA_SA_SB_EEES9_SE_SG_Li256ELb0ELb1ELb1ELb0EEENS1_19SingleTileSchedulerILb0ELb1ELb1ELi128EEEEEEEEEvNT_6ParamsE:
        .type           _ZN7cutlass13device_kernelIN5flash11enable_sm90INS1_16FlashAttnFwdSm90INS1_25CollectiveMainloopFwdSm90ILi2EN4cute5tupleIJNS5_1CILi1EEES8_S8_EEENS6_IJNS7_ILi128EEENS7_ILi96EEENS7_ILi192EEEEEELi128ENS_6half_tEfNS_4arch4Sm90ELb0ELb1ELb0ELb0ELb0ELb0ELb0ELb1ELb1ELb1ELb1ELb0EEENS1_21CollectiveEpilogueFwdINS6_IJSA_SA_SB_EEES9_SE_SG_Li256ELb0ELb1ELb1ELb0EEENS1_19SingleTileSchedulerILb0ELb1ELb1ELi128EEEEEEEEEvNT_6ParamsE,@function
        .size           _ZN7cutlass13device_kernelIN5flash11enable_sm90INS1_16FlashAttnFwdSm90INS1_25CollectiveMainloopFwdSm90ILi2EN4cute5tupleIJNS5_1CILi1EEES8_S8_EEENS6_IJNS7_ILi128EEENS7_ILi96EEENS7_ILi192EEEEEELi128ENS_6half_tEfNS_4arch4Sm90ELb0ELb1ELb0ELb0ELb0ELb0ELb0ELb1ELb1ELb1ELb1ELb0EEENS1_21CollectiveEpilogueFwdINS6_IJSA_SA_SB_EEES9_SE_SG_Li256ELb0ELb1ELb1ELb0EEENS1_19SingleTileSchedulerILb0ELb1ELb1ELi128EEEEEEEEEvNT_6ParamsE,(.L_x_14990 - _ZN7cutlass13device_kernelIN5flash11enable_sm90INS1_16FlashAttnFwdSm90INS1_25CollectiveMainloopFwdSm90ILi2EN4cute5tupleIJNS5_1CILi1EEES8_S8_EEENS6_IJNS7_ILi128EEENS7_ILi96EEENS7_ILi192EEEEEELi128ENS_6half_tEfNS_4arch4Sm90ELb0ELb1ELb0ELb0ELb0ELb0ELb0ELb1ELb1ELb1ELb1ELb0EEENS1_21CollectiveEpilogueFwdINS6_IJSA_SA_SB_EEES9_SE_SG_Li256ELb0ELb1ELb1ELb0EEENS1_19SingleTileSchedulerILb0ELb1ELb1ELi128EEEEEEEEEvNT_6ParamsE)
        .other          _ZN7cutlass13device_kernelIN5flash11enable_sm90INS1_16FlashAttnFwdSm90INS1_25CollectiveMainloopFwdSm90ILi2EN4cute5tupleIJNS5_1CILi1EEES8_S8_EEENS6_IJNS7_ILi128EEENS7_ILi96EEENS7_ILi192EEEEEELi128ENS_6half_tEfNS_4arch4Sm90ELb0ELb1ELb0ELb0ELb0ELb0ELb0ELb1ELb1ELb1ELb1ELb0EEENS1_21CollectiveEpilogueFwdINS6_IJSA_SA_SB_EEES9_SE_SG_Li256ELb0ELb1ELb1ELb0EEENS1_19SingleTileSchedulerILb0ELb1ELb1ELi128EEEEEEEEEvNT_6ParamsE,@"STO_CUDA_ENTRY STV_DEFAULT"
_ZN7cutlass13device_kernelIN5flash11enable_sm90INS1_16FlashAttnFwdSm90INS1_25CollectiveMainloopFwdSm90ILi2EN4cute5tupleIJNS5_1CILi1EEES8_S8_EEENS6_IJNS7_ILi128EEENS7_ILi96EEENS7_ILi192EEEEEELi128ENS_6half_tEfNS_4arch4Sm90ELb0ELb1ELb0ELb0ELb0ELb0ELb0ELb1ELb1ELb1ELb1ELb0EEENS1_21CollectiveEpilogueFwdINS6_IJSA_SA_SB_EEES9_SE_SG_Li256ELb0ELb1ELb1ELb0EEENS1_19SingleTileSchedulerILb0ELb1ELb1ELi128EEEEEEEEEvNT_6ParamsE:
        /* <DEDUP_REMOVED lines=17> */
.L_x_897:
[----:B------:R-:W-:Y:S05]  /*0110*/  BSYNC B0 ;  /* 0x0000000000007941 */ /* 0x000fea0003800000 */
.L_x_896:
        /* <DEDUP_REMOVED lines=40> */
.L_x_898:
        /* <DEDUP_REMOVED lines=22> */
.L_x_899:
        /* <DEDUP_REMOVED lines=18> */
.L_x_900:
        /* <DEDUP_REMOVED lines=22> */
.L_x_901:
        /* <DEDUP_REMOVED lines=22> */
.L_x_902:
        /* <DEDUP_REMOVED lines=9> */
.L_x_905:
        /* <DEDUP_REMOVED lines=18> */
[----:B------:R-:W0:Y:S01]  /*0a90*/  LDC R0, c[0x0][0x448] ;  /* 0x00011200ff007b82 */ /* 0x000e220000000800 */
[----:B------:R-:W1:Y:S01]  /*0aa0*/  S2R R22, SR_CTAID.X ;  /* 0x0000000000167919 */ /* 0x000e620000002500 */
[----:B------:R-:W2:Y:S06]  /*0ab0*/  S2R R4, SR_TID.X ;  /* 0x0000000000047919 */ /* 0x000eac0000002100 */
[----:B------:R-:W3:Y:S08]  /*0ac0*/  LDC.64 R2, c[0x0][0x418] ;  /* 0x00010600ff027b82 */ /* 0x000ef00000000a00 */
[----:B------:R-:W4:Y:S01]  /*0ad0*/  LDC.64 R10, c[0x0][0x9e0] ;  /* 0x00027800ff0a7b82 */ /* 0x000f220000000a00 */
[----:B0-----:R-:W-:-:S07]  /*0ae0*/  ISETP.NE.AND P1, PT, R0, 0x1, PT ;  /* 0x000000010000780c */ /* 0x001fce0003f25270 */
[----:B------:R-:W0:Y:S01]  /*0af0*/  LDC R8, c[0x0][0x288] ;  /* 0x0000a200ff087b82 */ /* 0x000e220000000800 */
[----:B---3--:R-:W-:-:S07]  /*0b00*/  ISETP.NE.U32.AND P0, PT, R2, RZ, PT ;  /* 0x000000ff0200720c */ /* 0x008fce0003f05070 */
[----:B------:R-:W3:Y:S01]  /*0b10*/  LDC R16, c[0x0][0x424] ;  /* 0x00010900ff107b82 */ /* 0x000ee20000000800 */
[----:B-1----:R-:W-:Y:S01]  /*0b20*/  IMAD.SHL.U32 R22, R22, 0x80, RZ ;  /* 0x0000008016167824 */ /* 0x002fe200078e00ff */
[----:B------:R-:W-:Y:S01]  /*0b30*/  ISETP.NE.AND.EX P0, PT, R3, RZ, PT, P0 ;  /* 0x000000ff0300720c */ /* 0x000fe20003f05300 */
[----:B--2---:R-:W-:Y:S02]  /*0b40*/  VIADD R73, R4, 0xffffff80 ;  /* 0xffffff8004497836 */ /* 0x004fe40000000000 */
[----:B------:R-:W-:Y:S01]  /*0b50*/  @P1 VIADD R0, R22, 0x7f ;  /* 0x0000007f16001836 */ /* 0x000fe20000000000 */
[----:B----4-:R-:W-:Y:S02]  /*0b60*/  ISETP.GE.AND P2, PT, R11, 0x1, PT ;  /* 0x000000010b00780c */ /* 0x010fe40003f46270 */
[----:B------:R-:W1:Y:S08]  /*0b70*/  @P1 LDC R5, c[0x0][0x44c] ;  /* 0x00011300ff051b82 */ /* 0x000e700000000800 */
[----:B------:R-:W2:Y:S01]  /*0b80*/  @P1 LDC R7, c[0x0][0x450] ;  /* 0x00011400ff071b82 */ /* 0x000ea20000000800 */
[----:B0-----:R-:W-:-:S07]  /*0b90*/  IADD3 R3, -R8, 0x1, RZ ;  /* 0x0000000108037810 */ /* 0x001fce0007ffe1ff */
[----:B------:R-:W0:Y:S01]  /*0ba0*/  LDC R23, c[0x0][0x2f0] ;  /* 0x0000bc00ff177b82 */ /* 0x000e220000000800 */
[----:B---3--:R-:W-:Y:S01]  /*0bb0*/  SEL R16, R16, 0x1, P0 ;  /* 0x0000000110107807 */ /* 0x008fe20000000000 */
[----:B-1----:R-:W-:-:S04]  /*0bc0*/  @P1 IMAD.HI.U32 R2, R0, R5, RZ ;  /* 0x0000000500021227 */ /* 0x002fc800078e00ff */
[----:B------:R-:W-:Y:S01]  /*0bd0*/  VIADD R0, R22, 0x7f ;  /* 0x0000007f16007836 */ /* 0x000fe20000000000 */
[----:B--2---:R-:W-:Y:S01]  /*0be0*/  @P1 SHF.R.U32.HI R0, RZ, R7, R2 ;  /* 0x00000007ff001219 */ /* 0x004fe20000011602 */
[CC--:B0-----:R-:W-:Y:S02]  /*0bf0*/  IMAD R3, R16.reuse, R23.reuse, R3 ;  /* 0x0000001710037224 */ /* 0x0c1fe400078e0203 */
[----:B------:R-:W-:Y:S02]  /*0c00*/  IMAD R19, R16, R23, RZ ;  /* 0x0000001710137224 */ /* 0x000fe400078e02ff */
[----:B------:R-:W-:-:S04]  /*0c10*/  IMAD.IADD R3, R3, 0x1, R0 ;  /* 0x0000000103037824 */ /* 0x000fc800078e0200 */
[----:B------:R-:W-:Y:S01]  /*0c20*/  IMAD.IADD R0, R3, 0x1, R10 ;  /* 0x0000000103007824 */ /* 0x000fe200078e020a */
[----:B------:R-:W-:Y:S06]  /*0c30*/  @!P2 BRA `(.L_x_907) ;  /* 0x000000000040a947 */ /* 0x000fec0003800000 */
[C---:B------:R-:W-:Y:S01]  /*0c40*/  ISETP.GT.AND P0, PT, R3.reuse, RZ, PT ;  /* 0x000000ff0300720c */ /* 0x040fe20003f04270 */
[----:B------:R-:W-:-:S12]  /*0c50*/  VIADD R2, R3, 0xffffffff ;  /* 0xffffffff03027836 */ /* 0x000fd80000000000 */
[----:B------:R-:W-:Y:S05]  /*0c60*/  @P0 BRA `(.L_x_908) ;  /* 0x00000000001c0947 */ /* 0x000fea0003800000 */
[----:B------:R-:W-:Y:S01]  /*0c70*/  ISETP.NE.AND P0, PT, R11, 0x1, PT ;  /* 0x000000010b00780c */ /* 0x000fe20003f05270 */
[----:B------:R-:W-:-:S12]  /*0c80*/  IMAD.MOV R3, RZ, RZ, -R3 ;  /* 0x000000ffff037224 */ /* 0x000fd800078e0a03 */
[----:B------:R-:W0:Y:S02]  /*0c90*/  @P0 LDC.64 R4, c[0x0][0x9e8] ;  /* 0x00027a00ff040b82 */ /* 0x000e240000000a00 */
[----:B0-----:R-:W-:-:S05]  /*0ca0*/  @P0 IMAD.HI.U32 R2, R3, R4, RZ ;  /* 0x0000000403020227 */ /* 0x001fca00078e00ff */
[----:B------:R-:W-:-:S04]  /*0cb0*/  @P0 SHF.R.U32.HI R3, RZ, R5, R2 ;  /* 0x00000005ff030219 */ /* 0x000fc80000011602 */
[----:B------:R-:W-:Y:S01]  /*0cc0*/  LOP3.LUT R2, RZ, R3, RZ, 0x33, !PT ;  /* 0x00000003ff027212 */ /* 0x000fe200078e33ff */
[----:B------:R-:W-:Y:S06]  /*0cd0*/  BRA `(.L_x_909) ;  /* 0x0000000000107947 */ /* 0x000fec0003800000 */
.L_x_908:
[----:B------:R-:W-:-:S13]  /*0ce0*/  ISETP.NE.AND P0, PT, R11, 0x1, PT ;  /* 0x000000010b00780c */ /* 0x000fda0003f05270 */
[----:B------:R-:W0:Y:S02]  /*0cf0*/  @P0 LDC.64 R4, c[0x0][0x9e8] ;  /* 0x00027a00ff040b82 */ /* 0x000e240000000a00 */
[----:B0-----:R-:W-:-:S05]  /*0d00*/  @P0 IMAD.HI.U32 R4, R2, R4, RZ ;  /* 0x0000000402040227 */ /* 0x001fca00078e00ff */
[----:B------:R-:W-:-:S07]  /*0d10*/  @P0 SHF.R.U32.HI R2, RZ, R5, R4 ;  /* 0x00000005ff020219 */ /* 0x000fce0000011604 */
.L_x_909:
[----:B------:R-:W-:-:S05]  /*0d20*/  IMAD R3, R2, R11, R11 ;  /* 0x0000000b02037224 */ /* 0x000fca00078e020b */
[----:B------:R-:W-:-:S07]  /*0d30*/  VIMNMX R0, R0, R3, PT ;  /* 0x0000000300007248 */ /* 0x000fce0003fe0100 */
.L_x_907:
[----:B------:R-:W0:Y:S01]  /*0d40*/  @P1 LDC R3, c[0x0][0x44c] ;  /* 0x00011300ff031b82 */ /* 0x000e220000000800 */
[----:B------:R-:W-:Y:S01]  /*0d50*/  VIADD R2, R0, 0x5f ;  /* 0x0000005f00027836 */ /* 0x000fe20000000000 */
[----:B------:R-:W-:Y:S01]  /*0d60*/  ULDC UR4, c[0x0][0x9dc] ;  /* 0x0002770000047ab9 */ /* 0x000fe20000000800 */
[----:B------:R-:W-:Y:S02]  /*0d70*/  IMAD R0, R16, R23, 0x5f ;  /* 0x0000005f10007424 */ /* 0x000fe400078e0217 */
[----:B------:R-:W-:-:S03]  /*0d80*/  IMAD.HI R2, R2, 0x2aaaaaab, RZ ;  /* 0x2aaaaaab02027827 */ /* 0x000fc600078e02ff */
[----:B------:R-:W1:Y:S01]  /*0d90*/  @P1 LDC R7, c[0x0][0x450] ;  /* 0x00011400ff071b82 */ /* 0x000e620000000800 */
[----:B------:R-:W-:Y:S01]  /*0da0*/  IMAD.HI R0, R0, 0x2aaaaaab, RZ ;  /* 0x2aaaaaab00007827 */ /* 0x000fe200078e02ff */
[----:B------:R-:W-:-:S03]  /*0db0*/  SHF.R.U32.HI R5, RZ, 0x1f, R2 ;  /* 0x0000001fff057819 */ /* 0x000fc60000011602 */
[----:B------:R-:W-:Y:S01]  /*0dc0*/  IMAD.MOV.U32 R4, RZ, RZ, R22 ;  /* 0x000000ffff047224 */ /* 0x000fe200078e0016 */
[----:B------:R-:W-:Y:S01]  /*0dd0*/  LEA.HI.SX32 R2, R2, R5, 0x1c ;  /* 0x0000000502027211 */ /* 0x000fe200078fe2ff */
[----:B------:R-:W-:Y:S02]  /*0de0*/  IMAD R23, R16, R23, -R8 ;  /* 0x0000001710177224 */ /* 0x000fe400078e0a08 */
[----:B0-----:R-:W-:Y:S01]  /*0df0*/  @P1 IMAD.HI.U32 R6, R22, R3, RZ ;  /* 0x0000000316061227 */ /* 0x001fe200078e00ff */
[----:B------:R-:W-:-:S04]  /*0e00*/  SHF.R.U32.HI R3, RZ, 0x1f, R0 ;  /* 0x0000001fff037819 */ /* 0x000fc80000011600 */
[----:B------:R-:W-:Y:S02]  /*0e10*/  LEA.HI.SX32 R3, R0, R3, 0x1c ;  /* 0x0000000300037211 */ /* 0x000fe400078fe2ff */
[----:B-1----:R-:W-:Y:S02]  /*0e20*/  @P1 SHF.R.U32.HI R4, RZ, R7, R6 ;  /* 0x00000007ff041219 */ /* 0x002fe40000011606 */
[----:B------:R-:W-:-:S03]  /*0e30*/  VIMNMX R9, R3, R2, PT ;  /* 0x0000000203097248 */ /* 0x000fc60003fe0100 */
[----:B------:R-:W-:-:S04]  /*0e40*/  IMAD.IADD R0, R23, 0x1, R4 ;  /* 0x0000000117007824 */ /* 0x000fc800078e0204 */
[----:B------:R-:W-:Y:S01]  /*0e50*/  VIADD R2, R0, -UR4 ;  /* 0x8000000400027c36 */ /* 0x000fe20008000000 */
[----:B------:R-:W-:Y:S06]  /*0e60*/  @!P2 BRA `(.L_x_910) ;  /* 0x00000000003ca947 */ /* 0x000fec0003800000 */
[----:B------:R-:W-:-:S13]  /*0e70*/  ISETP.GT.AND P0, PT, R0, -0x1, PT ;  /* 0xffffffff0000780c */ /* 0x000fda0003f04270 */
[----:B------:R-:W-:Y:S05]  /*0e80*/  @P0 BRA `(.L_x_911) ;  /* 0x00000000001c0947 */ /* 0x000fea0003800000 */
[----:B------:R-:W-:Y:S02]  /*0e90*/  ISETP.NE.AND P0, PT, R11, 0x1, PT ;  /* 0x000000010b00780c */ /* 0x000fe40003f05270 */
[----:B------:R-:W-:-:S11]  /*0ea0*/  LOP3.LUT R3, RZ, R0, RZ, 0x33, !PT ;  /* 0x00000000ff037212 */ /* 0x000fd600078e33ff */
[----:B------:R-:W0:Y:S02]  /*0eb0*/  @P0 LDC.64 R4, c[0x0][0x9e8] ;  /* 0x00027a00ff040b82 */ /* 0x000e240000000a00 */
[----:B0-----:R-:W-:-:S05]  /*0ec0*/  @P0 IMAD.HI.U32 R0, R3, R4, RZ ;  /* 0x0000000403000227 */ /* 0x001fca00078e00ff */
[----:B------:R-:W-:-:S04]  /*0ed0*/  @P0 SHF.R.U32.HI R3, RZ, R5, R0 ;  /* 0x00000005ff030219 */ /* 0x000fc80000011600 */
[----:B------:R-:W-:Y:S01]  /*0ee0*/  LOP3.LUT R0, RZ, R3, RZ, 0x33, !PT ;  /* 0x00000003ff007212 */ /* 0x000fe200078e33ff */
[----:B------:R-:W-:Y:S06]  /*0ef0*/  BRA `(.L_x_912) ;  /* 0x0000000000107947 */ /* 0x000fec0003800000 */
.L_x_911:
[----:B------:R-:W-:-:S13]  /*0f00*/  ISETP.NE.AND P0, PT, R11, 0x1, PT ;  /* 0x000000010b00780c */ /* 0x000fda0003f05270 */
[----:B------:R-:W0:Y:S02]  /*0f10*/  @P0 LDC.64 R4, c[0x0][0x9e8] ;  /* 0x00027a00ff040b82 */ /* 0x000e240000000a00 */
[----:B0-----:R-:W-:-:S05]  /*0f20*/  @P0 IMAD.HI.U32 R4, R0, R4, RZ ;  /* 0x0000000400040227 */ /* 0x001fca00078e00ff */
[----:B------:R-:W-:-:S07]  /*0f30*/  @P0 SHF.R.U32.HI R0, RZ, R5, R4 ;  /* 0x00000005ff000219 */ /* 0x000fce0000011604 */
.L_x_912:
[----:B------:R-:W-:-:S05]  /*0f40*/  IMAD R3, R0, R11, RZ ;  /* 0x0000000b00037224 */ /* 0x000fca00078e02ff */
[----:B------:R-:W-:-:S07]  /*0f50*/  VIMNMX R2, R2, R3, !PT ;  /* 0x0000000302027248 */ /* 0x000fce0007fe0100 */
.L_x_910:
[----:B------:R-:W-:Y:S01]  /*0f60*/  SHF.R.U32.HI R0, RZ, 0x10, R17 ;  /* 0x00000010ff007819 */ /* 0x000fe20000011611 */
[----:B------:R-:W-:Y:S01]  /*0f70*/  IMAD.HI R2, R2, 0x2aaaaaab, RZ ;  /* 0x2aaaaaab02027827 */ /* 0x000fe200078e02ff */
[----:B------:R-:W-:Y:S02]  /*0f80*/  LOP3.LUT R17, R17, 0xffff, RZ, 0xc0, !PT ;  /* 0x0000ffff11117812 */ /* 0x000fe400078ec0ff */
[----:B------:R-:W-:Y:S01]  /*0f90*/  ISETP.NE.AND P0, PT, R0, RZ, PT ;  /* 0x000000ff0000720c */ /* 0x000fe20003f05270 */
[----:B------:R-:W-:Y:S01]  /*0fa0*/  IMAD.MOV.U32 R72, RZ, RZ, RZ ;  /* 0x000000ffff487224 */ /* 0x000fe200078e00ff */
[----:B------:R-:W-:-:S04]  /*0fb0*/  SHF.R.U32.HI R3, RZ, 0x1f, R2 ;  /* 0x0000001fff037819 */ /* 0x000fc80000011602 */
[----:B------:R-:W-:-:S04]  /*0fc0*/  LEA.HI.SX32 R3, R2, R3, 0x1c ;  /* 0x0000000302037211 */ /* 0x000fc800078fe2ff */
[----:B------:R-:W-:-:S03]  /*0fd0*/  VIMNMX R8, RZ, R3, !PT ;  /* 0x00000003ff087248 */ /* 0x000fc60007fe0100 */
[----:B------:R-:W0:Y:S01]  /*0fe0*/  @!P0 LDC R0, c[0x0][0x9f0] ;  /* 0x00027c00ff008b82 */ /* 0x000e220000000800 */
[----:B------:R-:W-:-:S13]  /*0ff0*/  ISETP.GT.AND P1, PT, R9, R8, PT ;  /* 0x000000080900720c */ /* 0x000fda0003f24270 */
[----:B------:R-:W-:Y:S05]  /*1000*/  @!P1 BRA `(.L_x_913) ;  /* 0x0000000000709947 */ /* 0x000fea0003800000 */
[-C--:B0-----:R-:W-:Y:S02]  /*1010*/  IABS R6, R0.reuse ;  /* 0x0000000000067213 */ /* 0x081fe40000000000 */
[----:B------:R-:W-:Y:S02]  /*1020*/  IADD3 R2, R0, -0x1, R9 ;  /* 0xffffffff00027810 */ /* 0x000fe40007ffe009 */
[----:B------:R-:W0:Y:S03]  /*1030*/  I2F.RP R4, R6 ;  /* 0x0000000600047306 */ /* 0x000e260000209400 */
[----:B------:R-:W-:Y:S01]  /*1040*/  IMAD.IADD R5, R2, 0x1, -R8 ;  /* 0x0000000102057824 */ /* 0x000fe200078e0a08 */
[----:B------:R-:W-:-:S04]  /*1050*/  IABS R2, R0 ;  /* 0x0000000000027213 */ /* 0x000fc80000000000 */
[----:B------:R-:W-:Y:S02]  /*1060*/  IABS R10, R5 ;  /* 0x00000005000a7213 */ /* 0x000fe40000000000 */
[----:B------:R-:W-:-:S04]  /*1070*/  LOP3.LUT R5, R5, R0, RZ, 0x3c, !PT ;  /* 0x0000000005057212 */ /* 0x000fc800078e3cff */
[----:B------:R-:W-:Y:S01]  /*1080*/  ISETP.GE.AND P2, PT, R5, RZ, PT ;  /* 0x000000ff0500720c */ /* 0x000fe20003f46270 */
[----:B0-----:R-:W0:Y:S02]  /*1090*/  MUFU.RCP R4, R4 ;  /* 0x0000000400047308 */ /* 0x001e240000001000 */
[----:B0-----:R-:W-:Y:S02]  /*10a0*/  VIADD R3, R4, 0xffffffe ;  /* 0x0ffffffe04037836 */ /* 0x001fe40000000000 */
[----:B------:R-:W-:Y:S02]  /*10b0*/  IMAD.MOV R4, RZ, RZ, -R2 ;  /* 0x000000ffff047224 */ /* 0x000fe400078e0a02 */
[----:B------:R-:W-:Y:S02]  /*10c0*/  IMAD.MOV.U32 R2, RZ, RZ, RZ ;  /* 0x000000ffff027224 */ /* 0x000fe400078e00ff */
[----:B------:R-:W0:Y:S02]  /*10d0*/  F2I.FTZ.U32.TRUNC.NTZ R3, R3 ;  /* 0x0000000300037305 */ /* 0x000e24000021f000 */
[----:B0-----:R-:W-:-:S04]  /*10e0*/  IMAD.MOV R7, RZ, RZ, -R3 ;  /* 0x000000ffff077224 */ /* 0x001fc800078e0a03 */
[----:B------:R-:W-:-:S04]  /*10f0*/  IMAD R7, R7, R6, RZ ;  /* 0x0000000607077224 */ /* 0x000fc800078e02ff */
[----:B------:R-:W-:-:S04]  /*1100*/  IMAD.HI.U32 R2, R3, R7, R2 ;  /* 0x0000000703027227 */ /* 0x000fc800078e0002 */
[----:B------:R-:W-:-:S04]  /*1110*/  IMAD.MOV.U32 R3, RZ, RZ, R10 ;  /* 0x000000ffff037224 */ /* 0x000fc800078e000a */
        /* <DEDUP_REMOVED lines=11> */
.L_x_913:
[-C--:B------:R-:W-:Y:S01]  /*11d0*/  IMAD R17, R17, R72.reuse, R8 ;  /* 0x0000004811117224 */ /* 0x080fe200078e0208 */
[----:B------:R-:W-:Y:S01]  /*11e0*/  PLOP3.LUT P0, PT, PT, PT, PT, 0x80, 0x0 ;  /* 0x000000000000781c */ /* 0x000fe20003f0f070 */
[----:B0-----:R-:W-:Y:S01]  /*11f0*/  IMAD.MOV.U32 R0, RZ, RZ, RZ ;  /* 0x000000ffff007224 */ /* 0x001fe200078e00ff */
[----:B------:R-:W-:Y:S01]  /*1200*/  CS2R R86, SRZ ;  /* 0x0000000000567805 */ /* 0x000fe2000001ff00 */
[----:B------:R-:W-:Y:S01]  /*1210*/  IMAD.MOV.U32 R4, RZ, RZ, RZ ;  /* 0x000000ffff047224 */ /* 0x000fe200078e00ff */
[----:B------:R-:W-:Y:S02]  /*1220*/  VIADDMNMX R72, R17, R72, R9, PT ;  /* 0x0000004811487246 */ /* 0x000fe40003800109 */
[----:B------:R-:W-:Y:S02]  /*1230*/  CS2R R84, SRZ ;  /* 0x0000000000547805 */ /* 0x000fe4000001ff00 */
[----:B------:R-:W-:Y:S02]  /*1240*/  CS2R R82, SRZ ;  /* 0x0000000000527805 */ /* 0x000fe4000001ff00 */
[----:B------:R-:W-:-:S02]  /*1250*/  CS2R R80, SRZ ;  /* 0x0000000000507805 */ /* 0x000fc4000001ff00 */
[----:B------:R-:W-:Y:S02]  /*1260*/  ISETP.GT.AND P1, PT, R72, R17, PT ;  /* 0x000000114800720c */ /* 0x000fe40003f24270 */
        /* <DEDUP_REMOVED lines=33> */
[----:B------:R-:W-:-:S05]  /*1480*/  SHF.R.S32.HI R76, RZ, 0x7, R75 ;  /* 0x00000007ff4c7819 */ /* 0x000fca000001144b */
        /* <DEDUP_REMOVED lines=29> */
.L_x_915:
[----:B------:R-:W2:Y:S01]  /*1660*/  LDL.LU R20, [R1+0x14] ;  /* 0x0000140001147983 */ /* 0x000ea20000300800 */
[----:B------:R-:W-:-:S04]  /*1670*/  SHF.L.U32 R2, RZ, 0x1f, RZ ;  /* 0x0000001fff027819 */ /* 0x000fc800000006ff */
[----:B------:R-:W0:Y:S01]  /*1680*/  SYNCS.PHASECHK.TRANS64.TRYWAIT P1, [UR56+0x2a800], R2 ;  /* 0x02a80002ff0075a7 */ /* 0x000e220008020178 */
[----:B--2---:R-:W-:-:S04]  /*1690*/  LOP3.LUT R0, R20, 0x1, RZ, 0xfc, !PT ;  /* 0x0000000114007812 */ /* 0x004fc800078efcff */
[----:B------:R-:W-:Y:S01]  /*16a0*/  ISETP.NE.AND P0, PT, R0, 0x3, PT ;  /* 0x000000030000780c */ /* 0x000fe20003f05270 */
[----:B0-----:R-:W-:-:S12]  /*16b0*/  @!P1 BRA `(.L_x_916) ;  /* 0x0000010c00549947 */ /* 0x001fd80003800000 */
.L_x_1079:
[----:B------:R-:W-:Y:S05]  /*16c0*/  @!P0 BRA `(.L_x_917) ;  /* 0x0000000000048947 */ /* 0x000fea0003800000 */
[----:B------:R-:W-:Y:S01]  /*16d0*/  BPT.TRAP 0x1 ;  /* 0x000000040000795c */ /* 0x000fe20000300000 */
.L_x_917:
[----:B------:R1:W2:Y:S01]  /*16e0*/  SYNCS.PHASECHK.TRANS64.TRYWAIT P2, [UR56+0x2a830], R2 ;  /* 0x02a83002ff0075a7 */ /* 0x0002a20008040178 */
[----:B------:R-:W-:Y:S05]  /*16f0*/  @!P0 BRA `(.L_x_918) ;  /* 0x0000000000048947 */ /* 0x000fea0003800000 */
[----:B------:R-:W-:Y:S01]  /*1700*/  BPT.TRAP 0x1 ;  /* 0x000000040000795c */ /* 0x000fe20000300000 */
.L_x_918:
[----:B------:R-:W3:Y:S01]  /*1710*/  S2R R0, SR_TID.X ;  /* 0x0000000000007919 */ /* 0x000ee20000002100 */
[----:B------:R-:W-:-:S05]  /*1720*/  IMAD.U32 R6, RZ, RZ, UR36 ;  /* 0x00000024ff067e24 */ /* 0x000fca000f8e00ff */
[----:B------:R-:W-:Y:S02]  /*1730*/  LOP3.LUT R6, R6, 0x10000, RZ, 0xfc, !PT ;  /* 0x0001000006067812 */ /* 0x000fe400078efcff */
[----:B---3--:R-:W-:-:S04]  /*1740*/  LOP3.LUT R0, R0, 0x7f, RZ, 0xc0, !PT ;  /* 0x0000007f00007812 */ /* 0x008fc800078ec0ff */
[----:B------:R-:W-:Y:S01]  /*1750*/  ISETP.NE.AND P1, PT, R0, RZ, PT ;  /* 0x000000ff0000720c */ /* 0x000fe20003f25270 */
[----:B--2---:R-:W-:-:S12]  /*1760*/  @P2 BRA `(.L_x_919) ;  /* 0x0000000000082947 */ /* 0x004fd80003800000 */
[----:B------:R-:W2:Y:S02]  /*1770*/  SYNCS.PHASECHK.TRANS64.TRYWAIT P2, [UR56+0x2a830], R2 ;  /* 0x02a83002ff0075a7 */ /* 0x000ea40008040178 */
[----:B--2---:R-:W-:Y:S05]  /*1780*/  @!P2 BRA `(.L_x_920) ;  /* 0x0000010c0038a947 */ /* 0x004fea0003800000 */
.L_x_919:
[----:B------:R-:W-:Y:S05]  /*1790*/  WARPSYNC.ALL ;  /* 0x0000000000007948 */ /* 0x000fea0003800000 */
[----:B------:R-:W-:Y:S01]  /*17a0*/  IMAD.MOV.U32 R7, RZ, RZ, 0x40000040 ;  /* 0x40000040ff077424 */ /* 0x000fe200078e00ff */
[----:B------:R-:W-:Y:S01]  /*17b0*/  UIADD3 UR4, UR56, 0x18400, URZ ;  /* 0x0001840038047890 */ /* 0x000fe2000fffe03f */
[----:B------:R-:W-:Y:S01]  /*17c0*/  R2UR UR8, R6 ;  /* 0x00000000060872ca */ /* 0x000fe200000e0000 */
[----:B------:R-:W-:Y:S02]  /*17d0*/  WARPGROUP.ARRIVE ;  /* 0x00000000000079c5 */ /* 0x000fe40000000000 */
[----:B------:R-:W-:Y:S01]  /*17e0*/  R2UR UR9, R7 ;  /* 0x00000000070972ca */ /* 0x000fe200000e0000 */
[----:B------:R-:W-:Y:S01]  /*17f0*/  USHF.R.U32.HI UR4, URZ, 0x4, UR4 ;  /* 0x000000043f047899 */ /* 0x000fe20008011604 */
[----:B------:R-:W2:Y:S01]  /*1800*/  LDC R160, c[0x0][0x448] ;  /* 0x00011200ffa07b82 */ /* 0x000ea20000000800 */
[----:B------:R-:W-:Y:S01]  /*1810*/  UMOV UR11, 0x40000040 ;  /* 0x40000040000b7882 */ /* 0x000fe20000000000 */
[----:B------:R-:W-:Y:S01]  /*1820*/  UMOV UR13, 0x40000040 ;  /* 0x40000040000d7882 */ /* 0x000fe20000000000 */
[----:B------:R-:W-:Y:S01]  /*1830*/  ULOP3.LUT UR4, UR4, 0x3fff, URZ, 0xc0, !UPT ;  /* 0x00003fff04047892 */ /* 0x000fe2000f8ec03f */
[----:B------:R-:W-:Y:S01]  /*1840*/  LOP3.LUT R0, R75, 0xffffff80, RZ, 0xc0, !PT ;  /* 0xffffff804b007812 */ /* 0x000fe200078ec0ff */
[----:B------:R-:W-:Y:S01]  /*1850*/  UMOV UR15, 0x40000040 ;  /* 0x40000040000f7882 */ /* 0x000fe20000000000 */
[----:B------:R-:W-:Y:S01]  /*1860*/  UMOV UR17, 0x40000040 ;  /* 0x4000004000117882 */ /* 0x000fe20000000000 */
[----:B------:R-:W-:Y:S01]  /*1870*/  ULOP3.LUT UR57, UR4, 0x10000, URZ, 0xfc, !UPT ;  /* 0x0001000004397892 */ /* 0x000fe2000f8efc3f */
[----:B------:R-:W-:Y:S01]  /*1880*/  LEA.HI R74, R74, R73, RZ, 0x2 ;  /* 0x000000494a4a7211 */ /* 0x000fe200078f10ff */
[----:B------:R-:W-:Y:S01]  /*1890*/  UMOV UR19, 0x40000040 ;  /* 0x4000004000137882 */ /* 0x000fe20000000000 */
[----:B------:R-:W-:Y:S01]  /*18a0*/  R2UR UR4, R6 ;  /* 0x00000000060472ca */ /* 0x000fe200000e0000 */
[----:B------:R-:W-:Y:S01]  /*18b0*/  UIADD3 UR14, UR57, 0x4, URZ ;  /* 0x00000004390e7890 */ /* 0x000fe2000fffe03f */
[----:B------:R-:W-:Y:S01]  /*18c0*/  IMAD.IADD R10, R73, 0x1, -R0 ;  /* 0x00000001490a7824 */ /* 0x000fe200078e0a00 */
[----:B------:R-:W-:Y:S01]  /*18d0*/  UIADD3 UR18, UR57, 0x6, URZ ;  /* 0x0000000639127890 */ /* 0x000fe2000fffe03f */
[----:B------:R-:W-:Y:S01]  /*18e0*/  LOP3.LUT R74, R74, 0xfffffffc, RZ, 0xc0, !PT ;  /* 0xfffffffc4a4a7812 */ /* 0x000fe200078ec0ff */
[----:B------:R-:W-:Y:S01]  /*18f0*/  UMOV UR10, UR57 ;  /* 0x00000039000a7c82 */ /* 0x000fe20008000000 */
[----:B------:R-:W-:Y:S01]  /*1900*/  UIADD3 UR22, UR57, 0x300, URZ ;  /* 0x0000030039167890 */ /* 0x000fe2000fffe03f */
[----:B------:R-:W-:Y:S01]  /*1910*/  HGMMA.64x96x16.F32 R24, gdesc[UR8], RZ, !UPT, gsb0 ;  /* 0x01600000081879f0 */ /* 0x000fe2000c0008ff */
[----:B------:R-:W-:Y:S01]  /*1920*/  UIADD3 UR10, UR57, 0x2, URZ ;  /* 0x00000002390a7890 */ /* 0x000fe2000fffe03f */
[----:B0-----:R-:W-:Y:S01]  /*1930*/  SHF.R.S32.HI R3, RZ, 0x1f, R10 ;  /* 0x0000001fff037819 */ /* 0x001fe2000001140a */
[----:B------:R-:W-:Y:S01]  /*1940*/  UMOV UR9, 0x40000040 ;  /* 0x4000004000097882 */ /* 0x000fe20000000000 */
[----:B------:R-:W-:Y:S01]  /*1950*/  UMOV UR11, 0x40000040 ;  /* 0x40000040000b7882 */ /* 0x000fe20000000000 */
[----:B------:R-:W-:Y:S01]  /*1960*/  UMOV UR21, 0x40000040 ;  /* 0x4000004000157882 */ /* 0x000fe20000000000 */
[----:B------:R-:W-:Y:S01]  /*1970*/  UIADD3 UR8, UR4, 0x2, URZ ;  /* 0x0000000204087890 */ /* 0x000fe2000fffe03f */
[----:B--2---:R-:W-:Y:S01]  /*1980*/  ISETP.NE.AND P2, PT, R160, 0x1, PT ;  /* 0x00000001a000780c */ /* 0x004fe20003f45270 */
[----:B------:R-:W-:Y:S01]  /*1990*/  UIADD3 UR12, UR4, 0x4, URZ ;  /* 0x00000004040c7890 */ /* 0x000fe2000fffe03f */
[CC--:B-1----:R-:W-:Y:S01]  /*19a0*/  LEA.HI R2, R3.reuse, R10.reuse, RZ, 0x2 ;  /* 0x0000000a03027211 */ /* 0x0c2fe200078f10ff */
[----:B------:R-:W-:Y:S01]  /*19b0*/  UIADD3 UR16, UR4, 0x6, URZ ;  /* 0x0000000604107890 */ /* 0x000fe2000fffe03f */
[----:B------:R-:W-:Y:S01]  /*19c0*/  LEA.HI R3, R3, R10, RZ, 0x5 ;  /* 0x0000000a03037211 */ /* 0x000fe200078f28ff */
[----:B------:R-:W-:Y:S01]  /*19d0*/  UIADD3 UR20, UR4, 0x400, URZ ;  /* 0x0000040004147890 */ /* 0x000fe2000fffe03f */
[--C-:B------:R-:W-:Y:S01]  /*19e0*/  SHF.R.S32.HI R0, RZ, 0x2, R2.reuse ;  /* 0x00000002ff007819 */ /* 0x100fe20000011402 */
[----:B------:R-:W-:Y:S01]  /*19f0*/  UMOV UR23, 0x40000040 ;  /* 0x4000004000177882 */ /* 0x000fe20000000000 */
[----:B------:R-:W-:Y:S01]  /*1a00*/  UIADD3 UR24, UR4, 0x402, URZ ;  /* 0x0000040204187890 */ /* 0x000fe2000fffe03f */
[----:B------:R-:W-:Y:S01]  /*1a10*/  SHF.R.S32.HI R5, RZ, 0x1f, R2 ;  /* 0x0000001fff057819 */ /* 0x000fe20000011402 */
[----:B------:R-:W-:Y:S01]  /*1a20*/  UIADD3 UR26, UR57, 0x302, URZ ;  /* 0x00000302391a7890 */ /* 0x000fe2000fffe03f */
[----:B------:R-:W-:Y:S01]  /*1a30*/  SHF.R.S32.HI R3, RZ, 0x5, R3 ;  /* 0x00000005ff037819 */ /* 0x000fe20000011403 */
[----:B------:R-:W-:Y:S01]  /*1a40*/  UMOV UR25, 0x40000040 ;  /* 0x4000004000197882 */ /* 0x000fe20000000000 */
[----:B------:R-:W-:Y:S01]  /*1a50*/  UMOV UR27, 0x40000040 ;  /* 0x40000040001b7882 */ /* 0x000fe20000000000 */
[----:B------:R-:W-:Y:S01]  /*1a60*/  UIADD3 UR28, UR4, 0x404, URZ ;  /* 0x00000404041c7890 */ /* 0x000fe2000fffe03f */
[----:B------:R-:W0:Y:S01]  /*1a70*/  @P2 LDC R12, c[0x0][0x44c] ;  /* 0x00011300ff0c2b82 */ /* 0x000e220000000800 */
[----:B------:R-:W-:Y:S01]  /*1a80*/  UIADD3 UR30, UR57, 0x304, URZ ;  /* 0x00000304391e7890 */ /* 0x000fe2000fffe03f */
[----:B------:R-:W-:Y:S01]  /*1a90*/  IMAD.IADD R74, R73, 0x1, -R74 ;  /* 0x00000001494a7824 */ /* 0x000fe200078e0a4a */
[----:B------:R-:W-:Y:S01]  /*1aa0*/  UMOV UR29, 0x40000040 ;  /* 0x40000040001d7882 */ /* 0x000fe20000000000 */
[----:B------:R-:W-:Y:S01]  /*1ab0*/  UMOV UR31, 0x40000040 ;  /* 0x40000040001f7882 */ /* 0x000fe20000000000 */
[----:B------:R-:W-:Y:S01]  /*1ac0*/  UIADD3 UR32, UR4, 0x406, URZ ;  /* 0x0000040604207890 */ /* 0x000fe2000fffe03f */
[----:B------:R-:W-:Y:S01]  /*1ad0*/  LEA.HI R4, R76, R76, RZ, 0x1 ;  /* 0x0000004c4c047211 */ /* 0x000fe200078f08ff */
[----:B------:R-:W-:Y:S01]  /*1ae0*/  UIADD3 UR34, UR57, 0x306, URZ ;  /* 0x0000030639227890 */ /* 0x000fe2000fffe03f */
[----:B------:R-:W-:Y:S01]  /*1af0*/  LEA.HI R5, R5, R0, RZ, 0x3 ;  /* 0x0000000005057211 */ /* 0x000fe200078f18ff */
[----:B------:R-:W-:Y:S01]  /*1b00*/  UMOV UR33, 0x40000040 ;  /* 0x4000004000217882 */ /* 0x000fe20000000000 */
[----:B------:R-:W-:Y:S01]  /*1b10*/  UMOV UR35, 0x40000040 ;  /* 0x4000004000237882 */ /* 0x000fe20000000000 */
[----:B------:R-:W-:Y:S01]  /*1b20*/  UIADD3 UR36, UR4, 0x800, URZ ;  /* 0x0000080004247890 */ /* 0x000fe2000fffe03f */
[----:B------:R-:W1:Y:S01]  /*1b30*/  @P2 LDC R11, c[0x0][0x450] ;  /* 0x00011400ff0b2b82 */ /* 0x000e620000000800 */
[----:B------:R-:W-:Y:S01]  /*1b40*/  UIADD3 UR38, UR57, 0x600, URZ ;  /* 0x0000060039267890 */ /* 0x000fe2000fffe03f */
[----:B------:R-:W-:Y:S01]  /*1b50*/  LOP3.LUT R9, R4, 0x3fffffe, RZ, 0xc0, !PT ;  /* 0x03fffffe04097812 */ /* 0x000fe200078ec0ff */
[----:B------:R-:W-:Y:S01]  /*1b60*/  UMOV UR37, 0x40000040 ;  /* 0x4000004000257882 */ /* 0x000fe20000000000 */
[----:B------:R-:W-:Y:S01]  /*1b70*/  UMOV UR39, 0x40000040 ;  /* 0x4000004000277882 */ /* 0x000fe20000000000 */
[----:B------:R-:W-:Y:S01]  /*1b80*/  UIADD3 UR40, UR4, 0x802, URZ ;  /* 0x0000080204287890 */ /* 0x000fe2000fffe03f */
[----:B------:R-:W-:Y:S01]  /*1b90*/  IMAD R8, R3, 0x10, R22 ;  /* 0x0000001003087824 */ /* 0x000fe200078e0216 */
[----:B------:R-:W-:Y:S01]  /*1ba0*/  UIADD3 UR42, UR57, 0x602, URZ ;  /* 0x00000602392a7890 */ /* 0x000fe2000fffe03f */
[----:B------:R-:W-:Y:S01]  /*1bb0*/  LEA.HI R4, R74, R74, RZ, 0x1 ;  /* 0x0000004a4a047211 */ /* 0x000fe200078f08ff */
[----:B------:R-:W-:Y:S01]  /*1bc0*/  UMOV UR41, 0x40000040 ;  /* 0x4000004000297882 */ /* 0x000fe20000000000 */
[----:B------:R-:W-:Y:S01]  /*1bd0*/  UMOV UR43, 0x40000040 ;  /* 0x40000040002b7882 */ /* 0x000fe20000000000 */
[----:B------:R-:W-:Y:S01]  /*1be0*/  UIADD3 UR44, UR4, 0x804, URZ ;  /* 0x00000804042c7890 */ /* 0x000fe2000fffe03f */
[----:B------:R-:W-:Y:S01]  /*1bf0*/  LOP3.LUT R5, R5, 0xfffffff8, RZ, 0xc0, !PT ;  /* 0xfffffff805057812 */ /* 0x000fe200078ec0ff */
[----:B------:R-:W-:Y:S01]  /*1c00*/  UIADD3 UR46, UR57, 0x604, URZ ;  /* 0x00000604392e7890 */ /* 0x000fe2000fffe03f */
[----:B------:R-:W-:Y:S01]  /*1c10*/  LOP3.LUT R3, R4, 0x1ffffffe, RZ, 0xc0, !PT ;  /* 0x1ffffffe04037812 */ /* 0x000fe200078ec0ff */
[----:B------:R-:W-:Y:S01]  /*1c20*/  UMOV UR45, 0x40000040 ;  /* 0x40000040002d7882 */ /* 0x000fe20000000000 */
[----:B------:R-:W-:Y:S01]  /*1c30*/  UMOV UR47, 0x40000040 ;  /* 0x40000040002f7882 */ /* 0x000fe20000000000 */
[----:B------:R-:W-:Y:S01]  /*1c40*/  UIADD3 UR48, UR4, 0x806, URZ ;  /* 0x0000080604307890 */ /* 0x000fe2000fffe03f */
[----:B------:R-:W-:Y:S01]  /*1c50*/  IADD3 R8, R8, R0, -R5 ;  /* 0x0000000008087210 */ /* 0x000fe20007ffe805 */
[----:B------:R-:W-:Y:S01]  /*1c60*/  UIADD3 UR50, UR57, 0x606, URZ ;  /* 0x0000060639327890 */ /* 0x000fe2000fffe03f */
[----:B------:R-:W-:Y:S01]  /*1c70*/  IMAD.IADD R9, R76, 0x1, -R9 ;  /* 0x000000014c097824 */ /* 0x000fe200078e0a09 */
[----:B------:R-:W-:Y:S01]  /*1c80*/  UMOV UR49, 0x40000040 ;  /* 0x4000004000317882 */ /* 0x000fe20000000000 */
[----:B------:R-:W-:Y:S01]  /*1c90*/  UMOV UR51, 0x40000040 ;  /* 0x4000004000337882 */ /* 0x000fe20000000000 */
[----:B------:R-:W-:Y:S01]  /*1ca0*/  IMAD.IADD R3, R74, 0x1, -R3 ;  /* 0x000000014a037824 */ /* 0x000fe200078e0a03 */
[----:B------:R-:W-:Y:S01]  /*1cb0*/  ULDC UR59, c[0x0][0x288] ;  /* 0x0000a200003b7ab9 */ /* 0x000fe20000000800 */
[----:B------:R-:W-:Y:S01]  /*1cc0*/  IMAD R8, R9, 0x40, R8 ;  /* 0x0000004009087824 */ /* 0x000fe200078e0208 */
[----:B------:R-:W2:Y:S01]  /*1cd0*/  LDC.64 R74, c[0x0][0x9e0] ;  /* 0x00027800ff4a7b82 */ /* 0x000ea20000000a00 */
[----:B------:R-:W-:Y:S01]  /*1ce0*/  IMAD.MOV.U32 R5, RZ, RZ, -0x60 ;  /* 0xffffffa0ff057424 */ /* 0x000fe200078e00ff */
[----:B------:R-:W-:Y:S01]  /*1cf0*/  ULDC UR4, c[0x0][0x9dc] ;  /* 0x0002770000047ab9 */ /* 0x000fe20000000800 */
[----:B------:R-:W-:Y:S01]  /*1d00*/  IMAD R9, R3, 0x8, R8 ;  /* 0x0000000803097824 */ /* 0x000fe200078e0208 */
[----:B------:R-:W-:Y:S01]  /*1d10*/  ULOP3.LUT UR5, URZ, UR4, URZ, 0x33, !UPT ;  /* 0x000000043f057292 */ /* 0x000fe2000f8e333f */
[----:B------:R-:W-:-:S02]  /*1d20*/  IMAD.U32 R3, RZ, RZ, UR56 ;  /* 0x00000038ff037e24 */ /* 0x000fc4000f8e00ff */
[----:B0-----:R-:W-:-:S04]  /*1d30*/  @P2 IMAD.HI.U32 R0, R9, R12, RZ ;  /* 0x0000000c09002227 */ /* 0x001fc800078e00ff */
[----:B------:R-:W-:Y:S01]  /*1d40*/  IMAD.MOV.U32 R4, RZ, RZ, R9 ;  /* 0x000000ffff047224 */ /* 0x000fe200078e0009 */
[----:B-1----:R-:W-:Y:S01]  /*1d50*/  @P2 SHF.R.U32.HI R4, RZ, R11, R0 ;  /* 0x0000000bff042219 */ /* 0x002fe20000011600 */
[----:B------:R-:W-:Y:S01]  /*1d60*/  @!P1 VIADD R0, R3, 0x2a840 ;  /* 0x0002a84003009836 */ /* 0x000fe20000000000 */
[----:B------:R-:W-:Y:S01]  /*1d70*/  LOP3.LUT R3, R2, 0x7ffffffc, RZ, 0xc0, !PT ;  /* 0x7ffffffc02037812 */ /* 0x000fe200078ec0ff */
[----:B------:R-:W-:Y:S02]  /*1d80*/  IMAD R5, R72, R5, 0x61 ;  /* 0x0000006148057424 */ /* 0x000fe400078e0205 */
[----:B------:R-:W0:Y:S01]  /*1d90*/  SHFL.IDX PT, R8, R4, RZ, 0x1c1f ;  /* 0x001c1fff04087589 */ /* 0x000e2200000e0000 */
[----:B------:R-:W-:Y:S01]  /*1da0*/  @!P1 PRMT R0, RZ, 0x654, R0 ;  /* 0x00000654ff009816 */ /* 0x000fe20000000000 */
[----:B------:R-:W-:Y:S02]  /*1db0*/  IMAD.IADD R10, R10, 0x1, -R3 ;  /* 0x000000010a0a7824 */ /* 0x000fe400078e0a03 */
[----:B------:R-:W-:-:S02]  /*1dc0*/  IMAD.U32 R12, RZ, RZ, UR5 ;  /* 0x00000005ff0c7e24 */ /* 0x000fc4000f8e00ff */
[----:B------:R-:W-:Y:S01]  /*1dd0*/  IMAD R2, R10, -0x2, R5 ;  /* 0xfffffffe0a027824 */ /* 0x000fe200078e0205 */
[----:B--2---:R-:W-:Y:S01]  /*1de0*/  ISETP.GE.AND P2, PT, R75, 0x1, PT ;  /* 0x000000014b00780c */ /* 0x004fe20003f46270 */
[----:B------:R-:W-:Y:S02]  /*1df0*/  VIADD R5, R5, 0xffffffff ;  /* 0xffffffff05057836 */ /* 0x000fe40000000000 */
[C---:B------:R-:W-:Y:S01]  /*1e00*/  VIADD R20, R2.reuse, 0xffffffff ;  /* 0xffffffff02147836 */ /* 0x040fe20000000000 */
[----:B------:R-:W-:Y:S02]  /*1e10*/  IADD3 R11, R2, -UR59, R19 ;  /* 0x8000003b020b7c10 */ /* 0x000fe4000fffe013 */
[----:B------:R-:W-:-:S03]  /*1e20*/  P2R R161, PR, RZ, 0x4 ;  /* 0x00000004ffa17803 */ /* 0x000fc60000000000 */
[C---:B------:R-:W-:Y:S02]  /*1e30*/  IMAD.IADD R14, R11.reuse, 0x1, R74 ;  /* 0x000000010b0e7824 */ /* 0x040fe400078e024a */
[----:B------:R-:W-:-:S04]  /*1e40*/  VIADD R15, R11, UR5 ;  /* 0x000000050b0f7c36 */ /* 0x000fc80008000000 */
[----:B0-----:R-:W-:Y:S01]  /*1e50*/  IMAD.IADD R2, R15, 0x1, R8 ;  /* 0x000000010f027824 */ /* 0x001fe200078e0208 */
[----:B------:R-:W-:Y:S02]  /*1e60*/  WARPGROUP.DEPBAR.LE gsb0, 0x0 ;  /* 0x00008000000079c5 */ /* 0x000fe40000010000 */
[----:B------:R-:W-:-:S06]  /*1e70*/  WARPGROUP.ARRIVE ;  /* 0x00000000000079c5 */ /* 0x000fcc0000000000 */
[----:B------:R-:W-:Y:S03]  /*1e80*/  HGMMA.64x96x16.F32 R24, gdesc[UR8], R24, gsb0 ;  /* 0x01600000081879f0 */ /* 0x000fe60008000818 */
        /* <DEDUP_REMOVED lines=31> */
[----:B------:R0:W-:Y:S02]  /*2080*/  @!P1 SYNCS.ARRIVE.TRANS64.RED.A1T0 RZ, [R0+URZ], RZ ;  /* 0x000000ff00ff99a7 */ /* 0x0001e4000810043f */
[----:B0-----:R-:W-:-:S04]  /*2090*/  IMAD R0, R72, -0x60, R19 ;  /* 0xffffffa048007824 */ /* 0x001fc800078e0213 */
[----:B------:R-:W-:-:S04]  /*20a0*/  VIADD R3, R0, 0x60 ;  /* 0x0000006000037836 */ /* 0x000fc80000000000 */
[----:B------:R-:W-:-:S05]  /*20b0*/  IMAD R13, R10, -0x2, R3 ;  /* 0xfffffffe0a0d7824 */ /* 0x000fca00078e0203 */
[----:B------:R-:W-:Y:S01]  /*20c0*/  VIADDMNMX R0, R8, R14, R13, PT ;  /* 0x0000000e08007246 */ /* 0x000fe2000380010d */
[----:B------:R-:W-:Y:S06]  /*20d0*/  @!P2 BRA `(.L_x_921) ;  /* 0x00000000004ca947 */ /* 0x000fec0003800000 */
[----:B------:R-:W-:Y:S01]  /*20e0*/  IADD3 R3, R19, -UR59, R8 ;  /* 0x8000003b13037c10 */ /* 0x000fe2000fffe008 */
[----:B------:R-:W-:Y:S03]  /*20f0*/  BSSY B0, `(.L_x_922) ;  /* 0x000000e000007945 */ /* 0x000fe60003800000 */
        /* <DEDUP_REMOVED lines=9> */
.L_x_923:
[----:B------:R-:W-:-:S13]  /*2190*/  ISETP.NE.AND P2, PT, R75, 0x1, PT ;  /* 0x000000014b00780c */ /* 0x000fda0003f45270 */
[----:B------:R-:W0:Y:S02]  /*21a0*/  @P2 LDC.64 R76, c[0x0][0x9e8] ;  /* 0x00027a00ff4c2b82 */ /* 0x000e240000000a00 */
[----:B0-----:R-:W-:-:S05]  /*21b0*/  @P2 IMAD.HI.U32 R8, R3, R76, RZ ;  /* 0x0000004c03082227 */ /* 0x001fca00078e00ff */
[----:B------:R-:W-:-:S07]  /*21c0*/  @P2 SHF.R.U32.HI R3, RZ, R77, R8 ;  /* 0x0000004dff032219 */ /* 0x000fce0000011608 */
.L_x_924:
[----:B------:R-:W-:Y:S05]  /*21d0*/  BSYNC B0 ;  /* 0x0000000000007941 */ /* 0x000fea0003800000 */
.L_x_922:
[----:B------:R-:W-:-:S05]  /*21e0*/  IMAD R3, R3, R75, R20 ;  /* 0x0000004b03037224 */ /* 0x000fca00078e0214 */
[----:B------:R-:W-:Y:S02]  /*21f0*/  VIMNMX R2, R2, R3, !PT ;  /* 0x0000000302027248 */ /* 0x000fe40007fe0100 */
[----:B------:R-:W-:-:S07]  /*2200*/  VIADDMNMX R0, R3, R75, R0, PT ;  /* 0x0000004b03007246 */ /* 0x000fce0003800100 */
.L_x_921:
[C---:B------:R-:W-:Y:S01]  /*2210*/  ISETP.GE.AND P2, PT, R5.reuse, 0x2, PT ;  /* 0x000000020500780c */ /* 0x040fe20003f46270 */
[----:B------:R-:W0:Y:S01]  /*2220*/  SHFL.IDX PT, R4, R4, 0x1, 0x1c1f ;  /* 0x003c1f0004047f89 */ /* 0x000e2200000e0000 */
[C---:B------:R-:W-:Y:S02]  /*2230*/  ISETP.GE.AND P6, PT, R5.reuse, 0x9, PT ;  /* 0x000000090500780c */ /* 0x040fe40003fc6270 */
[----:B------:R-:W-:Y:S02]  /*2240*/  ISETP.GT.AND P3, PT, R2, 0x1, !P2 ;  /* 0x000000010200780c */ /* 0x000fe40005764270 */
[----:B------:R-:W-:Y:S02]  /*2250*/  ISETP.GE.AND P4, PT, R5, 0xa, PT ;  /* 0x0000000a0500780c */ /* 0x000fe40003f86270 */
[----:B------:R-:W-:Y:S02]  /*2260*/  ISETP.LT.OR P3, PT, R0, 0x2, P3 ;  /* 0x000000020000780c */ /* 0x000fe40001f61670 */
[----:B------:R-:W-:-:S02]  /*2270*/  P2R R8, PR, RZ, 0x10 ;  /* 0x00000010ff087803 */ /* 0x000fc40000000000 */
[----:B------:R-:W-:Y:S02]  /*2280*/  FSEL R76, R25, -INF , !P3 ;  /* 0xff800000194c7808 */ /* 0x000fe40005800000 */
[----:B------:R-:W-:-:S04]  /*2290*/  ISETP.GT.AND P3, PT, R2, 0x8, !P6 ;  /* 0x000000080200780c */ /* 0x000fc80007764270 */
[----:B------:R-:W-:-:S04]  /*22a0*/  ISETP.LT.OR P3, PT, R0, 0x9, P3 ;  /* 0x000000090000780c */ /* 0x000fc80001f61670 */
[----:B------:R-:W-:Y:S02]  /*22b0*/  FSEL R28, R28, -INF , !P3 ;  /* 0xff8000001c1c7808 */ /* 0x000fe40005800000 */
[----:B------:R-:W-:Y:S02]  /*22c0*/  ISETP.GT.AND P3, PT, R2, 0x9, !P4 ;  /* 0x000000090200780c */ /* 0x000fe40006764270 */
[----:B------:R-:W-:Y:S02]  /*22d0*/  ISETP.GE.AND P4, PT, R5, 0x11, PT ;  /* 0x000000110500780c */ /* 0x000fe40003f86270 */
[----:B------:R-:W-:Y:S02]  /*22e0*/  ISETP.LT.OR P3, PT, R0, 0xa, P3 ;  /* 0x0000000a0000780c */ /* 0x000fe40001f61670 */
[----:B------:R-:W-:Y:S02]  /*22f0*/  P2R R11, PR, RZ, 0x10 ;  /* 0x00000010ff0b7803 */ /* 0x000fe40000000000 */
[----:B------:R-:W-:-:S02]  /*2300*/  FSEL R78, R29, -INF , !P3 ;  /* 0xff8000001d4e7808 */ /* 0x000fc40005800000 */
[----:B------:R-:W-:Y:S02]  /*2310*/  ISETP.GT.AND P3, PT, R2, 0x10, !P4 ;  /* 0x000000100200780c */ /* 0x000fe40006764270 */
[----:B------:R-:W-:Y:S02]  /*2320*/  ISETP.GE.AND P4, PT, R5, 0x12, PT ;  /* 0x000000120500780c */ /* 0x000fe40003f86270 */
[----:B------:R-:W-:Y:S02]  /*2330*/  ISETP.LT.OR P3, PT, R0, 0x11, P3 ;  /* 0x000000110000780c */ /* 0x000fe40001f61670 */
[----:B------:R-:W-:Y:S02]  /*2340*/  P2R R21, PR, RZ, 0x10 ;  /* 0x00000010ff157803 */ /* 0x000fe40000000000 */
[----:B------:R-:W-:Y:S02]  /*2350*/  FSEL R32, R32, -INF , !P3 ;  /* 0xff80000020207808 */ /* 0x000fe40005800000 */
[----:B------:R-:W-:-:S02]  /*2360*/  ISETP.GT.AND P3, PT, R2, 0x11, !P4 ;  /* 0x000000110200780c */ /* 0x000fc40006764270 */
[----:B------:R-:W-:Y:S02]  /*2370*/  ISETP.GE.AND P4, PT, R5, 0x19, PT ;  /* 0x000000190500780c */ /* 0x000fe40003f86270 */
[----:B------:R-:W-:Y:S02]  /*2380*/  ISETP.LT.OR P3, PT, R0, 0x12, P3 ;  /* 0x000000120000780c */ /* 0x000fe40001f61670 */
[----:B------:R-:W-:Y:S02]  /*2390*/  P2R R25, PR, RZ, 0x10 ;  /* 0x00000010ff197803 */ /* 0x000fe40000000000 */
[----:B------:R-:W-:Y:S02]  /*23a0*/  FSEL R80, R33, -INF , !P3 ;  /* 0xff80000021507808 */ /* 0x000fe40005800000 */
[----:B------:R-:W-:Y:S02]  /*23b0*/  ISETP.GT.AND P3, PT, R2, 0x18, !P4 ;  /* 0x000000180200780c */ /* 0x000fe40006764270 */
[----:B------:R-:W-:-:S02]  /*23c0*/  ISETP.GE.AND P4, PT, R5, 0x1a, PT ;  /* 0x0000001a0500780c */ /* 0x000fc40003f86270 */
[----:B------:R-:W-:Y:S02]  /*23d0*/  ISETP.LT.OR P3, PT, R0, 0x19, P3 ;  /* 0x000000190000780c */ /* 0x000fe40001f61670 */
[----:B------:R-:W-:Y:S02]  /*23e0*/  P2R R29, PR, RZ, 0x10 ;  /* 0x00000010ff1d7803 */ /* 0x000fe40000000000 */
[----:B------:R-:W-:Y:S02]  /*23f0*/  FSEL R36, R36, -INF , !P3 ;  /* 0xff80000024247808 */ /* 0x000fe40005800000 */
[----:B------:R-:W-:Y:S02]  /*2400*/  ISETP.GT.AND P3, PT, R2, 0x19, !P4 ;  /* 0x000000190200780c */ /* 0x000fe40006764270 */
[----:B------:R-:W-:Y:S02]  /*2410*/  ISETP.GE.AND P4, PT, R5, 0x21, PT ;  /* 0x000000210500780c */ /* 0x000fe40003f86270 */
[----:B------:R-:W-:-:S02]  /*2420*/  ISETP.LT.OR P3, PT, R0, 0x1a, P3 ;  /* 0x0000001a0000780c */ /* 0x000fc40001f61670 */
[----:B------:R-:W-:Y:S02]  /*2430*/  P2R R33, PR, RZ, 0x10 ;  /* 0x00000010ff217803 */ /* 0x000fe40000000000 */
[----:B------:R-:W-:Y:S02]  /*2440*/  FSEL R82, R37, -INF , !P3 ;  /* 0xff80000025527808 */ /* 0x000fe40005800000 */
[----:B------:R-:W-:Y:S02]  /*2450*/  ISETP.GT.AND P3, PT, R2, 0x20, !P4 ;  /* 0x000000200200780c */ /* 0x000fe40006764270 */
[----:B------:R-:W-:Y:S02]  /*2460*/  ISETP.GE.AND P4, PT, R5, 0x22, PT ;  /* 0x000000220500780c */ /* 0x000fe40003f86270 */
[----:B------:R-:W-:Y:S02]  /*2470*/  ISETP.LT.OR P3, PT, R0, 0x21, P3 ;  /* 0x000000210000780c */ /* 0x000fe40001f61670 */
[----:B------:R-:W-:-:S02]  /*2480*/  P2R R37, PR, RZ, 0x10 ;  /* 0x00000010ff257803 */ /* 0x000fc40000000000 */
[----:B------:R-:W-:Y:S02]  /*2490*/  FSEL R40, R40, -INF , !P3 ;  /* 0xff80000028287808 */ /* 0x000fe40005800000 */
[----:B------:R-:W-:Y:S02]  /*24a0*/  ISETP.GT.AND P3, PT, R2, 0x21, !P4 ;  /* 0x000000210200780c */ /* 0x000fe40006764270 */
[----:B------:R-:W-:Y:S02]  /*24b0*/  ISETP.GE.AND P4, PT, R5, 0x29, PT ;  /* 0x000000290500780c */ /* 0x000fe40003f86270 */
[----:B------:R-:W-:-:S04]  /*24c0*/  ISETP.LT.OR P3, PT, R0, 0x22, P3 ;  /* 0x000000220000780c */ /* 0x000fc80001f61670 */
[----:B------:R-:W-:Y:S02]  /*24d0*/  FSEL R84, R41, -INF , !P3 ;  /* 0xff80000029547808 */ /* 0x000fe40005800000 */
[----:B------:R-:W-:Y:S02]  /*24e0*/  ISETP.GT.AND P3, PT, R2, 0x28, !P4 ;  /* 0x000000280200780c */ /* 0x000fe40006764270 */
[----:B------:R-:W-:Y:S02]  /*24f0*/  P2R R41, PR, RZ, 0x10 ;  /* 0x00000010ff297803 */ /* 0x000fe40000000000 */
[----:B------:R-:W-:Y:S02]  /*2500*/  ISETP.LT.OR P3, PT, R0, 0x29, P3 ;  /* 0x000000290000780c */ /* 0x000fe40001f61670 */
[----:B------:R-:W-:Y:S02]  /*2510*/  ISETP.GE.AND P4, PT, R5, 0x2a, PT ;  /* 0x0000002a0500780c */ /* 0x000fe40003f86270 */
[----:B------:R-:W-:-:S02]  /*2520*/  FSEL R44, R44, -INF , !P3 ;  /* 0xff8000002c2c7808 */ /* 0x000fc40005800000 */
[----:B------:R-:W-:Y:S02]  /*2530*/  ISETP.GT.AND P3, PT, R2, 0x29, !P4 ;  /* 0x000000290200780c */ /* 0x000fe40006764270 */
[----:B------:R-:W-:Y:S02]  /*2540*/  P2R R73, PR, RZ, 0x10 ;  /* 0x00000010ff497803 */ /* 0x000fe40000000000 */
[----:B------:R-:W-:Y:S02]  /*2550*/  ISETP.LT.OR P3, PT, R0, 0x2a, P3 ;  /* 0x0000002a0000780c */ /* 0x000fe40001f61670 */
[----:B------:R-:W-:Y:S02]  /*2560*/  ISETP.GE.AND P4, PT, R5, 0x31, PT ;  /* 0x000000310500780c */ /* 0x000fe40003f86270 */
[----:B------:R-:W-:Y:S02]  /*2570*/  FSEL R86, R45, -INF , !P3 ;  /* 0xff8000002d567808 */ /* 0x000fe40005800000 */
[----:B------:R-:W-:-:S02]  /*2580*/  ISETP.GT.AND P3, PT, R2, 0x30, !P4 ;  /* 0x000000300200780c */ /* 0x000fc40006764270 */
[----:B------:R-:W-:Y:S02]  /*2590*/  P2R R45, PR, RZ, 0x10 ;  /* 0x00000010ff2d7803 */ /* 0x000fe40000000000 */
[----:B------:R-:W-:Y:S02]  /*25a0*/  ISETP.LT.OR P3, PT, R0, 0x31, P3 ;  /* 0x000000310000780c */ /* 0x000fe40001f61670 */
[----:B------:R-:W-:Y:S02]  /*25b0*/  ISETP.GE.AND P4, PT, R5, 0x32, PT ;  /* 0x000000320500780c */ /* 0x000fe40003f86270 */
[----:B------:R-:W-:Y:S02]  /*25c0*/  FSEL R48, R48, -INF , !P3 ;  /* 0xff80000030307808 */ /* 0x000fe40005800000 */
[----:B------:R-:W-:Y:S02]  /*25d0*/  ISETP.GT.AND P3, PT, R2, 0x31, !P4 ;  /* 0x000000310200780c */ /* 0x000fe40006764270 */
[----:B------:R-:W-:-:S02]  /*25e0*/  P2R R77, PR, RZ, 0x10 ;  /* 0x00000010ff4d7803 */ /* 0x000fc40000000000 */
[----:B------:R-:W-:Y:S02]  /*25f0*/  ISETP.LT.OR P3, PT, R0, 0x32, P3 ;  /* 0x000000320000780c */ /* 0x000fe40001f61670 */
[----:B------:R-:W-:Y:S02]  /*2600*/  ISETP.GE.AND P4, PT, R5, 0x39, PT ;  /* 0x000000390500780c */ /* 0x000fe40003f86270 */
[----:B------:R-:W-:Y:S02]  /*2610*/  FSEL R88, R49, -INF , !P3 ;  /* 0xff80000031587808 */ /* 0x000fe40005800000 */
[----:B------:R-:W-:Y:S02]  /*2620*/  ISETP.GT.AND P3, PT, R2, 0x38, !P4 ;  /* 0x000000380200780c */ /* 0x000fe40006764270 */
[----:B------:R-:W-:Y:S02]  /*2630*/  P2R R49, PR, RZ, 0x10 ;  /* 0x00000010ff317803 */ /* 0x000fe40000000000 */
[----:B------:R-:W-:-:S02]  /*2640*/  ISETP.LT.OR P3, PT, R0, 0x39, P3 ;  /* 0x000000390000780c */ /* 0x000fc40001f61670 */
[C---:B------:R-:W-:Y:S02]  /*2650*/  ISETP.GE.AND P4, PT, R5.reuse, 0x3a, PT ;  /* 0x0000003a0500780c */ /* 0x040fe40003f86270 */
[----:B------:R-:W-:Y:S02]  /*2660*/  FSEL R52, R52, -INF , !P3 ;  /* 0xff80000034347808 */ /* 0x000fe40005800000 */
[----:B------:R-:W-:Y:S02]  /*2670*/  ISETP.GT.AND P3, PT, R2, 0x39, !P4 ;  /* 0x000000390200780c */ /* 0x000fe40006764270 */
[----:B------:R-:W-:Y:S02]  /*2680*/  P2R R79, PR, RZ, 0x10 ;  /* 0x00000010ff4f7803 */ /* 0x000fe40000000000 */
[----:B------:R-:W-:Y:S02]  /*2690*/  ISETP.LT.OR P3, PT, R0, 0x3a, P3 ;  /* 0x0000003a0000780c */ /* 0x000fe40001f61670 */
[----:B------:R-:W-:-:S02]  /*26a0*/  ISETP.GE.AND P4, PT, R5, 0x41, PT ;  /* 0x000000410500780c */ /* 0x000fc40003f86270 */
        /* <DEDUP_REMOVED lines=24> */
[----:B------:R-:W-:Y:S02]  /*2830*/  ISETP.GE.AND P4, PT, R5, 0x52, PT ;  /* 0x000000520500780c */ /* 0x000fe40003f86270 */
[----:B------:R-:W-:Y:S02]  /*2840*/  FSEL R64, R64, -INF , !P3 ;  /* 0xff80000040407808 */ /* 0x000fe40005800000 */
[----:B------:R-:W-:Y:S02]  /*2850*/  ISETP.GT.AND P3, PT, R2, 0x51, !P4 ;  /* 0x000000510200780c */ /* 0x000fe40006764270 */
[----:B------:R-:W-:Y:S02]  /*2860*/  P2R R85, PR, RZ, 0x10 ;  /* 0x00000010ff557803 */ /* 0x000fe40000000000 */
[----:B------:R-:W-:-:S04]  /*2870*/  ISETP.LT.OR P3, PT, R0, 0x52, P3 ;  /* 0x000000520000780c */ /* 0x000fc80001f61670 */
[----:B------:R-:W-:Y:S02]  /*2880*/  FSEL R96, R65, -INF , !P3 ;  /* 0xff80000041607808 */ /* 0x000fe40005800000 */
[----:B------:R-:W-:-:S04]  /*2890*/  ISETP.GE.AND P3, PT, R5, 0x59, PT ;  /* 0x000000590500780c */ /* 0x000fc80003f66270 */
[----:B------:R-:W-:-:S04]  /*28a0*/  ISETP.GT.AND P4, PT, R2, 0x58, !P3 ;  /* 0x000000580200780c */ /* 0x000fc80005f84270 */
[----:B------:R-:W-:-:S04]  /*28b0*/  ISETP.LT.OR P4, PT, R0, 0x59, P4 ;  /* 0x000000590000780c */ /* 0x000fc80002781670 */
[----:B------:R-:W-:Y:S02]  /*28c0*/  FSEL R68, R68, -INF , !P4 ;  /* 0xff80000044447808 */ /* 0x000fe40006000000 */
[----:B------:R-:W-:-:S04]  /*28d0*/  ISETP.GE.AND P4, PT, R5, 0x1, PT ;  /* 0x000000010500780c */ /* 0x000fc80003f86270 */
[----:B------:R-:W-:-:S04]  /*28e0*/  ISETP.GT.AND P5, PT, R2, RZ, !P4 ;  /* 0x000000ff0200720c */ /* 0x000fc800067a4270 */
[----:B------:R-:W-:-:S04]  /*28f0*/  ISETP.LT.OR P5, PT, R0, 0x1, P5 ;  /* 0x000000010000780c */ /* 0x000fc80002fa1670 */
[----:B------:R-:W-:Y:S02]  /*2900*/  FSEL R24, R24, -INF , !P5 ;  /* 0xff80000018187808 */ /* 0x000fe40006800000 */
[----:B------:R-:W-:-:S04]  /*2910*/  ISETP.GE.AND P5, PT, R5, 0x5a, PT ;  /* 0x0000005a0500780c */ /* 0x000fc80003fa6270 */
[----:B------:R-:W-:Y:S02]  /*2920*/  P2R R65, PR, RZ, 0x20 ;  /* 0x00000020ff417803 */ /* 0x000fe40000000000 */
[----:B------:R-:W-:Y:S01]  /*2930*/  ISETP.GT.AND P5, PT, R2, 0x59, !P5 ;  /* 0x000000590200780c */ /* 0x000fe20006fa4270 */
[----:B0-----:R-:W-:-:S03]  /*2940*/  IMAD.IADD R2, R15, 0x1, R4 ;  /* 0x000000010f027824 */ /* 0x001fc600078e0204 */
[----:B------:R-:W-:Y:S02]  /*2950*/  ISETP.LT.OR P5, PT, R0, 0x5a, P5 ;  /* 0x0000005a0000780c */ /* 0x000fe40002fa1670 */
[----:B------:R-:W-:Y:S02]  /*2960*/  VIADDMNMX R0, R4, R14, R13, PT ;  /* 0x0000000e04007246 */ /* 0x000fe4000380010d */
[----:B------:R-:W-:Y:S02]  /*2970*/  FSEL R98, R69, -INF , !P5 ;  /* 0xff80000045627808 */ /* 0x000fe40006800000 */
[----:B------:R-:W-:-:S13]  /*2980*/  ISETP.GE.AND P5, PT, R75, 0x1, PT ;  /* 0x000000014b00780c */ /* 0x000fda0003fa6270 */
[----:B------:R-:W-:Y:S05]  /*2990*/  @!P5 BRA `(.L_x_925) ;  /* 0x00000000004cd947 */ /* 0x000fea0003800000 */
        /* <DEDUP_REMOVED lines=11> */
.L_x_927:
[----:B------:R-:W-:-:S13]  /*2a50*/  ISETP.NE.AND P5, PT, R75, 0x1, PT ;  /* 0x000000014b00780c */ /* 0x000fda0003fa5270 */
[----:B------:R-:W0:Y:S02]  /*2a60*/  @P5 LDC.64 R4, c[0x0][0x9e8] ;  /* 0x00027a00ff045b82 */ /* 0x000e240000000a00 */
[----:B0-----:R-:W-:-:S05]  /*2a70*/  @P5 IMAD.HI.U32 R4, R3, R4, RZ ;  /* 0x0000000403045227 */ /* 0x001fca00078e00ff */
[----:B------:R-:W-:-:S07]  /*2a80*/  @P5 SHF.R.U32.HI R3, RZ, R5, R4 ;  /* 0x00000005ff035219 */ /* 0x000fce0000011604 */
.L_x_928:
[----:B------:R-:W-:Y:S05]  /*2a90*/  BSYNC B0 ;  /* 0x0000000000007941 */ /* 0x000fea0003800000 */
.L_x_926:
[----:B------:R-:W-:-:S05]  /*2aa0*/  IMAD R3, R3, R75, R20 ;  /* 0x0000004b03037224 */ /* 0x000fca00078e0214 */
[----:B------:R-:W-:Y:S02]  /*2ab0*/  VIMNMX R2, R2, R3, !PT ;  /* 0x0000000302027248 */ /* 0x000fe40007fe0100 */
[----:B------:R-:W-:-:S07]  /*2ac0*/  VIADDMNMX R0, R3, R75, R0, PT ;  /* 0x0000004b03007246 */ /* 0x000fce0003800100 */
.L_x_925:
[----:B------:R-:W-:Y:S01]  /*2ad0*/  ISETP.GT.AND P2, PT, R2, 0x1, !P2 ;  /* 0x000000010200780c */ /* 0x000fe20005744270 */
[----:B------:R-:W-:Y:S01]  /*2ae0*/  ULDC UR4, c[0x0][0x988] ;  /* 0x0002620000047ab9 */ /* 0x000fe20000000800 */
[----:B------:R-:W-:Y:S01]  /*2af0*/  FMNMX.FTZ R3, R24, R76, !PT ;  /* 0x0000004c18037209 */ /* 0x000fe20007810000 */
[----:B------:R-:W-:Y:S01]  /*2b00*/  IMAD.U32 R14, RZ, RZ, UR4 ;  /* 0x00000004ff0e7e24 */ /* 0x000fe2000f8e00ff */
[----:B------:R-:W-:Y:S02]  /*2b10*/  ISETP.LT.OR P2, PT, R0, 0x2, P2 ;  /* 0x000000020000780c */ /* 0x000fe40001741670 */
[----:B------:R-:W-:Y:S02]  /*2b20*/  FMNMX.FTZ R3, R28, R3, !PT ;  /* 0x000000031c037209 */ /* 0x000fe40007810000 */
[----:B------:R-:W-:Y:S02]  /*2b30*/  FSEL R27, R27, -INF , !P2 ;  /* 0xff8000001b1b7808 */ /* 0x000fe40005000000 */
[----:B------:R-:W-:-:S02]  /*2b40*/  ISETP.NE.AND P2, PT, R8, RZ, PT ;  /* 0x000000ff0800720c */ /* 0x000fc40003f45270 */
[C---:B------:R-:W-:Y:S02]  /*2b50*/  ISETP.GT.AND P6, PT, R2.reuse, 0x8, !P6 ;  /* 0x000000080200780c */ /* 0x040fe400077c4270 */
[----:B------:R-:W-:Y:S02]  /*2b60*/  ISETP.GT.AND P2, PT, R2, 0x9, !P2 ;  /* 0x000000090200780c */ /* 0x000fe40005744270 */
[----:B------:R-:W-:Y:S02]  /*2b70*/  FMNMX.FTZ R3, R78, R3, !PT ;  /* 0x000000034e037209 */ /* 0x000fe40007810000 */
[C---:B------:R-:W-:Y:S02]  /*2b80*/  ISETP.LT.OR P2, PT, R0.reuse, 0xa, P2 ;  /* 0x0000000a0000780c */ /* 0x040fe40001741670 */
[----:B------:R-:W-:Y:S02]  /*2b90*/  ISETP.LT.OR P6, PT, R0, 0x9, P6 ;  /* 0x000000090000780c */ /* 0x000fe400037c1670 */
[----:B------:R-:W-:-:S02]  /*2ba0*/  FSEL R31, R31, -INF , !P2 ;  /* 0xff8000001f1f7808 */ /* 0x000fc40005000000 */
[----:B------:R-:W-:Y:S02]  /*2bb0*/  ISETP.NE.AND P2, PT, R11, RZ, PT ;  /* 0x000000ff0b00720c */ /* 0x000fe40003f45270 */
[----:B------:R-:W-:Y:S02]  /*2bc0*/  FMNMX.FTZ R3, R32, R3, !PT ;  /* 0x0000000320037209 */ /* 0x000fe40007810000 */
[----:B------:R-:W-:Y:S02]  /*2bd0*/  ISETP.GT.AND P2, PT, R2, 0x10, !P2 ;  /* 0x000000100200780c */ /* 0x000fe40005744270 */
[----:B------:R-:W-:Y:S02]  /*2be0*/  FSEL R13, R30, -INF , !P6 ;  /* 0xff8000001e0d7808 */ /* 0x000fe40007000000 */
[----:B------:R-:W-:Y:S02]  /*2bf0*/  ISETP.LT.OR P2, PT, R0, 0x11, P2 ;  /* 0x000000110000780c */ /* 0x000fe40001741670 */
[----:B------:R-:W-:-:S02]  /*2c00*/  ISETP.NE.AND P6, PT, R29, RZ, PT ;  /* 0x000000ff1d00720c */ /* 0x000fc40003fc5270 */
[----:B------:R-:W-:Y:S02]  /*2c10*/  FSEL R15, R34, -INF , !P2 ;  /* 0xff800000220f7808 */ /* 0x000fe40005000000 */
[----:B------:R-:W-:Y:S02]  /*2c20*/  ISETP.NE.AND P2, PT, R21, RZ, PT ;  /* 0x000000ff1500720c */ /* 0x000fe40003f45270 */
[----:B------:R-:W-:Y:S02]  /*2c30*/  FMNMX.FTZ R3, R80, R3, !PT ;  /* 0x0000000350037209 */ /* 0x000fe40007810000 */
[----:B------:R-:W-:Y:S02]  /*2c40*/  ISETP.GT.AND P2, PT, R2, 0x11, !P2 ;  /* 0x000000110200780c */ /* 0x000fe40005744270 */
[----:B------:R-:W-:Y:S02]  /*2c50*/  FMNMX.FTZ R3, R36, R3, !PT ;  /* 0x0000000324037209 */ /* 0x000fe40007810000 */
[----:B------:R-:W-:-:S02]  /*2c60*/  ISETP.LT.OR P2, PT, R0, 0x12, P2 ;  /* 0x000000120000780c */ /* 0x000fc40001741670 */
[----:B------:R-:W-:Y:S02]  /*2c70*/  ISETP.NE.AND P5, PT, R33, RZ, PT ;  /* 0x000000ff2100720c */ /* 0x000fe40003fa5270 */
[----:B------:R-:W-:Y:S02]  /*2c80*/  FSEL R35, R35, -INF , !P2 ;  /* 0xff80000023237808 */ /* 0x000fe40005000000 */
[----:B------:R-:W-:Y:S02]  /*2c90*/  ISETP.NE.AND P2, PT, R25, RZ, PT ;  /* 0x000000ff1900720c */ /* 0x000fe40003f45270 */
[----:B------:R-:W-:Y:S02]  /*2ca0*/  FMNMX.FTZ R3, R82, R3, !PT ;  /* 0x0000000352037209 */ /* 0x000fe40007810000 */
[----:B------:R-:W-:Y:S02]  /*2cb0*/  ISETP.GT.AND P2, PT, R2, 0x18, !P2 ;  /* 0x000000180200780c */ /* 0x000fe40005744270 */
[----:B------:R-:W-:-:S02]  /*2cc0*/  FMNMX.FTZ R3, R40, R3, !PT ;  /* 0x0000000328037209 */ /* 0x000fc40007810000 */
[----:B------:R-:W-:Y:S02]  /*2cd0*/  ISETP.LT.OR P2, PT, R0, 0x19, P2 ;  /* 0x000000190000780c */ /* 0x000fe40001741670 */
[----:B------:R-:W-:Y:S02]  /*2ce0*/  FMNMX.FTZ R3, R84, R3, !PT ;  /* 0x0000000354037209 */ /* 0x000fe40007810000 */
[----:B------:R-:W-:Y:S02]  /*2cf0*/  FSEL R21, R38, -INF , !P2 ;  /* 0xff80000026157808 */ /* 0x000fe40005000000 */
[----:B------:R-:W-:Y:S02]  /*2d00*/  ISETP.GT.AND P2, PT, R2, 0x19, !P6 ;  /* 0x000000190200780c */ /* 0x000fe40007744270 */
[----:B------:R-:W-:Y:S02]  /*2d10*/  FMNMX.FTZ R3, R44, R3, !PT ;  /* 0x000000032c037209 */ /* 0x000fe40007810000 */
[----:B------:R-:W-:-:S02]  /*2d20*/  ISETP.LT.OR P2, PT, R0, 0x1a, P2 ;  /* 0x0000001a0000780c */ /* 0x000fc40001741670 */
[----:B------:R-:W-:Y:S02]  /*2d30*/  FMNMX.FTZ R3, R86, R3, !PT ;  /* 0x0000000356037209 */ /* 0x000fe40007810000 */
[----:B------:R-:W-:Y:S02]  /*2d40*/  FSEL R39, R39, -INF , !P2 ;  /* 0xff80000027277808 */ /* 0x000fe40005000000 */
[----:B------:R-:W-:Y:S02]  /*2d50*/  ISETP.GT.AND P2, PT, R2, 0x20, !P5 ;  /* 0x000000200200780c */ /* 0x000fe40006f44270 */
[----:B------:R-:W-:Y:S02]  /*2d60*/  FMNMX.FTZ R3, R48, R3, !PT ;  /* 0x0000000330037209 */ /* 0x000fe40007810000 */
[----:B------:R-:W-:Y:S02]  /*2d70*/  ISETP.LT.OR P2, PT, R0, 0x21, P2 ;  /* 0x000000210000780c */ /* 0x000fe40001741670 */
[----:B------:R-:W-:-:S02]  /*2d80*/  FMNMX.FTZ R3, R88, R3, !PT ;  /* 0x0000000358037209 */ /* 0x000fc40007810000 */
[----:B------:R-:W-:Y:S02]  /*2d90*/  FSEL R25, R42, -INF , !P2 ;  /* 0xff8000002a197808 */ /* 0x000fe40005000000 */
[----:B------:R-:W-:Y:S02]  /*2da0*/  ISETP.NE.AND P2, PT, R37, RZ, PT ;  /* 0x000000ff2500720c */ /* 0x000fe40003f45270 */
[----:B------:R-:W-:Y:S02]  /*2db0*/  FMNMX.FTZ R3, R52, R3, !PT ;  /* 0x0000000334037209 */ /* 0x000fe40007810000 */
[----:B------:R-:W-:Y:S02]  /*2dc0*/  ISETP.GT.AND P2, PT, R2, 0x21, !P2 ;  /* 0x000000210200780c */ /* 0x000fe40005744270 */
[----:B------:R-:W-:Y:S02]  /*2dd0*/  FMNMX.FTZ R3, R90, R3, !PT ;  /* 0x000000035a037209 */ /* 0x000fe40007810000 */
[----:B------:R-:W-:-:S02]  /*2de0*/  ISETP.LT.OR P2, PT, R0, 0x22, P2 ;  /* 0x000000220000780c */ /* 0x000fc40001741670 */
[----:B------:R-:W-:Y:S02]  /*2df0*/  FMNMX.FTZ R3, R56, R3, !PT ;  /* 0x0000000338037209 */ /* 0x000fe40007810000 */
        /* <DEDUP_REMOVED lines=8> */
[----:B------:R-:W-:Y:S02]  /*2e80*/  ISETP.NE.AND P2, PT, R73, RZ, PT ;  /* 0x000000ff4900720c */ /* 0x000fe40003f45270 */
[----:B------:R-:W-:Y:S02]  /*2e90*/  FMNMX.FTZ R3, R64, R3, !PT ;  /* 0x0000000340037209 */ /* 0x000fe40007810000 */
[----:B------:R-:W-:-:S02]  /*2ea0*/  ISETP.GT.AND P2, PT, R2, 0x29, !P2 ;  /* 0x000000290200780c */ /* 0x000fc40005744270 */
[----:B------:R-:W-:Y:S02]  /*2eb0*/  FMNMX.FTZ R3, R96, R3, !PT ;  /* 0x0000000360037209 */ /* 0x000fe40007810000 */
[----:B------:R-:W-:Y:S02]  /*2ec0*/  ISETP.LT.OR P2, PT, R0, 0x2a, P2 ;  /* 0x0000002a0000780c */ /* 0x000fe40001741670 */
[----:B------:R-:W-:Y:S02]  /*2ed0*/  FMNMX.FTZ R3, R68, R3, !PT ;  /* 0x0000000344037209 */ /* 0x000fe40007810000 */
[----:B------:R-:W-:Y:S02]  /*2ee0*/  FSEL R47, R47, -INF , !P2 ;  /* 0xff8000002f2f7808 */ /* 0x000fe40005000000 */
[----:B------:R-:W-:Y:S02]  /*2ef0*/  ISETP.NE.AND P2, PT, R45, RZ, PT ;  /* 0x000000ff2d00720c */ /* 0x000fe40003f45270 */
[----:B------:R-:W-:-:S02]  /*2f00*/  FMNMX.FTZ R4, R98, R3, !PT ;  /* 0x0000000362047209 */ /* 0x000fc40007810000 */
[C---:B------:R-:W-:Y:S02]  /*2f10*/  ISETP.GT.AND P2, PT, R2.reuse, 0x30, !P2 ;  /* 0x000000300200780c */ /* 0x040fe40005744270 */
[----:B------:R-:W-:Y:S01]  /*2f20*/  ISETP.GT.AND P4, PT, R2, RZ, !P4 ;  /* 0x000000ff0200720c */ /* 0x000fe20006784270 */
[----:B------:R-:W0:Y:S01]  /*2f30*/  SHFL.BFLY PT, R3, R4, 0x2, 0x1f ;  /* 0x0c401f0004037f89 */ /* 0x000e2200000e0000 */
[C---:B------:R-:W-:Y:S02]  /*2f40*/  ISETP.LT.OR P2, PT, R0.reuse, 0x31, P2 ;  /* 0x000000310000780c */ /* 0x040fe40001741670 */
[----:B------:R-:W-:Y:S02]  /*2f50*/  ISETP.LT.OR P4, PT, R0, 0x1, P4 ;  /* 0x000000010000780c */ /* 0x000fe40002781670 */
[----:B------:R-:W-:Y:S02]  /*2f60*/  FSEL R33, R50, -INF , !P2 ;  /* 0xff80000032217808 */ /* 0x000fe40005000000 */
[----:B------:R-:W-:-:S02]  /*2f70*/  ISETP.NE.AND P2, PT, R77, RZ, PT ;  /* 0x000000ff4d00720c */ /* 0x000fc40003f45270 */
[----:B------:R-:W-:Y:S02]  /*2f80*/  FSEL R5, R26, -INF , !P4 ;  /* 0xff8000001a057808 */ /* 0x000fe40006000000 */
[----:B------:R-:W-:Y:S02]  /*2f90*/  ISETP.GT.AND P2, PT, R2, 0x31, !P2 ;  /* 0x000000310200780c */ /* 0x000fe40005744270 */
[----:B------:R-:W-:Y:S02]  /*2fa0*/  ISETP.NE.AND P6, PT, R57, RZ, PT ;  /* 0x000000ff3900720c */ /* 0x000fe40003fc5270 */
[----:B------:R-:W-:Y:S02]  /*2fb0*/  ISETP.LT.OR P2, PT, R0, 0x32, P2 ;  /* 0x000000320000780c */ /* 0x000fe40001741670 */
[----:B------:R-:W-:Y:S02]  /*2fc0*/  ISETP.NE.AND P5, PT, R83, RZ, PT ;  /* 0x000000ff5300720c */ /* 0x000fe40003fa5270 */
[----:B------:R-:W-:-:S02]  /*2fd0*/  FSEL R51, R51, -INF , !P2 ;  /* 0xff80000033337808 */ /* 0x000fc40005000000 */
[----:B------:R-:W-:Y:S02]  /*2fe0*/  ISETP.NE.AND P2, PT, R49, RZ, PT ;  /* 0x000000ff3100720c */ /* 0x000fe40003f45270 */
[C---:B------:R-:W-:Y:S02]  /*2ff0*/  ISETP.GT.AND P3, PT, R2.reuse, 0x58, !P3 ;  /* 0x000000580200780c */ /* 0x040fe40005f64270 */
[----:B------:R-:W-:Y:S02]  /*3000*/  ISETP.GT.AND P2, PT, R2, 0x38, !P2 ;  /* 0x000000380200780c */ /* 0x000fe40005744270 */
[----:B0-----:R-:W-:Y:S02]  /*3010*/  FMNMX.FTZ R8, R4, R3, !PT ;  /* 0x0000000304087209 */ /* 0x001fe40007810000 */
[----:B------:R-:W-:Y:S02]  /*3020*/  ISETP.LT.OR P2, PT, R0, 0x39, P2 ;  /* 0x000000390000780c */ /* 0x000fe40001741670 */
[----:B------:R-:W-:Y:S01]  /*3030*/  FMNMX.FTZ R4, R5, R27, !PT ;  /* 0x0000001b05047209 */ /* 0x000fe20007810000 */
[----:B------:R-:W0:Y:S01]  /*3040*/  SHFL.BFLY PT, R3, R8, 0x1, 0x1f ;  /* 0x0c201f0008037f89 */ /* 0x000e2200000e0000 */
[----:B------:R-:W-:-:S02]  /*3050*/  FSEL R37, R54, -INF , !P2 ;  /* 0xff80000036257808 */ /* 0x000fc40005000000 */
[----:B------:R-:W-:Y:S02]  /*3060*/  ISETP.NE.AND P2, PT, R79, RZ, PT ;  /* 0x000000ff4f00720c */ /* 0x000fe40003f45270 */
[----:B------:R-:W-:Y:S02]  /*3070*/  FMNMX.FTZ R4, R13, R4, !PT ;  /* 0x000000040d047209 */ /* 0x000fe40007810000 */
        /* <DEDUP_REMOVED lines=25> */
[----:B0-----:R-:W-:Y:S02]  /*3210*/  FMNMX.FTZ R3, R8, R3, !PT ;  /* 0x0000000308037209 */ /* 0x001fe40007810000 */
[----:B------:R-:W-:Y:S02]  /*3220*/  FMNMX.FTZ R4, R51, R4, !PT ;  /* 0x0000000433047209 */ /* 0x000fe40007810000 */
[----:B------:R-:W-:Y:S01]  /*3230*/  ISETP.LT.OR P2, PT, R0, 0x4a, P2 ;  /* 0x0000004a0000780c */ /* 0x000fe20001741670 */
[----:B------:R-:W-:Y:S01]  /*3240*/  FMUL.FTZ R11, R3, R14 ;  /* 0x0000000e030b7220 */ /* 0x000fe20000410000 */
[----:B------:R-:W-:-:S02]  /*3250*/  FMNMX.FTZ R4, R37, R4, !PT ;  /* 0x0000000425047209 */ /* 0x000fc40007810000 */
[----:B------:R-:W-:Y:S02]  /*3260*/  FSEL R63, R63, -INF , !P2 ;  /* 0xff8000003f3f7808 */ /* 0x000fe40005000000 */
[----:B------:R-:W-:Y:S02]  /*3270*/  FSETP.NEU.FTZ.AND P2, PT, R3, -INF , PT ;  /* 0xff8000000300780b */ /* 0x000fe40003f5d000 */
[----:B------:R-:W-:Y:S02]  /*3280*/  ISETP.NE.AND P5, PT, R61, RZ, PT ;  /* 0x000000ff3d00720c */ /* 0x000fe40003fa5270 */
[----:B------:R-:W-:Y:S02]  /*3290*/  FMNMX.FTZ R4, R55, R4, !PT ;  /* 0x0000000437047209 */ /* 0x000fe40007810000 */
[----:B------:R-:W-:Y:S02]  /*32a0*/  FSEL R57, R11, RZ, P2 ;  /* 0x000000ff0b397208 */ /* 0x000fe40001000000 */
[----:B------:R-:W-:-:S02]  /*32b0*/  ISETP.GT.AND P2, PT, R2, 0x50, !P5 ;  /* 0x000000500200780c */ /* 0x000fc40006f44270 */
[----:B------:R-:W-:Y:S01]  /*32c0*/  FMNMX.FTZ R4, R41, R4, !PT ;  /* 0x0000000429047209 */ /* 0x000fe20007810000 */
[-CC-:B------:R-:W-:Y:S01]  /*32d0*/  FFMA.FTZ R11, R76, R14.reuse, -R57.reuse ;  /* 0x0000000e4c0b7223 */ /* 0x180fe20000010839 */
[----:B------:R-:W-:Y:S01]  /*32e0*/  ISETP.LT.OR P2, PT, R0, 0x51, P2 ;  /* 0x000000510000780c */ /* 0x000fe20001741670 */
[--C-:B------:R-:W-:Y:S01]  /*32f0*/  FFMA.FTZ R8, R24, R14, -R57.reuse ;  /* 0x0000000e18087223 */ /* 0x100fe20000010839 */
[----:B------:R-:W-:Y:S01]  /*3300*/  ISETP.NE.AND P6, PT, R85, RZ, PT ;  /* 0x000000ff5500720c */ /* 0x000fe20003fc5270 */
[----:B------:R0:W-:Y:S01]  /*3310*/  MUFU.EX2 R61, R11 ;  /* 0x0000000b003d7308 */ /* 0x0001e20000000800 */
[----:B------:R-:W-:Y:S01]  /*3320*/  FMNMX.FTZ R4, R59, R4, !PT ;  /* 0x000000043b047209 */ /* 0x000fe20007810000 */
[-CC-:B------:R-:W-:Y:S01]  /*3330*/  FFMA.FTZ R24, R78, R14.reuse, -R57.reuse ;  /* 0x0000000e4e187223 */ /* 0x180fe20000010839 */
[----:B------:R-:W-:Y:S01]  /*3340*/  FSEL R49, R66, -INF , !P2 ;  /* 0xff80000042317808 */ /* 0x000fe20005000000 */
[-CC-:B------:R-:W-:Y:S01]  /*3350*/  FFMA.FTZ R20, R28, R14.reuse, -R57.reuse ;  /* 0x0000000e1c147223 */ /* 0x180fe20000010839 */
[----:B------:R-:W-:Y:S01]  /*3360*/  ISETP.GT.AND P2, PT, R2, 0x51, !P6 ;  /* 0x000000510200780c */ /* 0x000fe20007744270 */
[--C-:B------:R-:W-:Y:S01]  /*3370*/  FFMA.FTZ R26, R32, R14, -R57.reuse ;  /* 0x0000000e201a7223 */ /* 0x100fe20000010839 */
[----:B------:R-:W-:Y:S01]  /*3380*/  FMNMX.FTZ R4, R45, R4, !PT ;  /* 0x000000042d047209 */ /* 0x000fe20007810000 */
[----:B------:R-:W1:Y:S01]  /*3390*/  MUFU.EX2 R8, R8 ;  /* 0x0000000800087308 */ /* 0x000e620000000800 */
[----:B------:R-:W-:Y:S01]  /*33a0*/  ISETP.NE.AND P5, PT, R65, RZ, PT ;  /* 0x000000ff4100720c */ /* 0x000fe20003fa5270 */
[-CC-:B0-----:R-:W-:Y:S01]  /*33b0*/  FFMA.FTZ R11, R80, R14.reuse, -R57.reuse ;  /* 0x0000000e500b7223 */ /* 0x181fe20000010839 */
[----:B------:R-:W-:Y:S01]  /*33c0*/  ISETP.LT.OR P2, PT, R0, 0x52, P2 ;  /* 0x000000520000780c */ /* 0x000fe20001741670 */
[--C-:B------:R-:W-:Y:S01]  /*33d0*/  FFMA.FTZ R38, R96, R14, -R57.reuse ;  /* 0x0000000e60267223 */ /* 0x100fe20000010839 */
[----:B------:R-:W-:Y:S01]  /*33e0*/  FMNMX.FTZ R4, R63, R4, !PT ;  /* 0x000000043f047209 */ /* 0x000fe20007810000 */
[-CC-:B------:R-:W-:Y:S01]  /*33f0*/  FFMA.FTZ R28, R36, R14.reuse, -R57.reuse ;  /* 0x0000000e241c7223 */ /* 0x180fe20000010839 */
[----:B------:R-:W-:Y:S01]  /*3400*/  ISETP.GT.AND P4, PT, R2, 0x59, !P5 ;  /* 0x000000590200780c */ /* 0x000fe20006f84270 */
[----:B------:R0:W-:Y:S01]  /*3410*/  MUFU.EX2 R69, R11 ;  /* 0x0000000b00457308 */ /* 0x0001e20000000800 */
[----:B------:R-:W-:Y:S01]  /*3420*/  ISETP.LT.OR P3, PT, R0, 0x59, P3 ;  /* 0x000000590000780c */ /* 0x000fe20001f61670 */
[-CC-:B------:R-:W-:Y:S01]  /*3430*/  FFMA.FTZ R2, R84, R14.reuse, -R57.reuse ;  /* 0x0000000e54027223 */ /* 0x180fe20000010839 */
[----:B------:R-:W-:Y:S01]  /*3440*/  FSEL R67, R67, -INF , !P2 ;  /* 0xff80000043437808 */ /* 0x000fe20005000000 */
[--C-:B------:R-:W-:Y:S01]  /*3450*/  FFMA.FTZ R32, R52, R14, -R57.reuse ;  /* 0x0000000e34207223 */ /* 0x100fe20000010839 */
[----:B------:R-:W-:Y:S01]  /*3460*/  FMNMX.FTZ R4, R49, R4, !PT ;  /* 0x0000000431047209 */ /* 0x000fe20007810000 */
[-CC-:B------:R-:W-:Y:S01]  /*3470*/  FFMA.FTZ R30, R48, R14.reuse, -R57.reuse ;  /* 0x0000000e301e7223 */ /* 0x180fe20000010839 */
[----:B------:R-:W-:Y:S01]  /*3480*/  ISETP.LT.OR P4, PT, R0, 0x5a, P4 ;  /* 0x0000005a0000780c */ /* 0x000fe20002781670 */
[-CC-:B------:R-:W-:Y:S01]  /*3490*/  FFMA.FTZ R0, R44, R14.reuse, -R57.reuse ;  /* 0x0000000e2c007223 */ /* 0x180fe20000010839 */
[----:B------:R-:W-:Y:S01]  /*34a0*/  FSEL R53, R70, -INF , !P3 ;  /* 0xff80000046357808 */ /* 0x000fe20005800000 */
[--C-:B0-----:R-:W-:Y:S01]  /*34b0*/  FFMA.FTZ R11, R40, R14, -R57.reuse ;  /* 0x0000000e280b7223 */ /* 0x101fe20000010839 */
[----:B------:R-:W-:Y:S01]  /*34c0*/  FMNMX.FTZ R4, R67, R4, !PT ;  /* 0x0000000443047209 */ /* 0x000fe20007810000 */
[----:B------:R-:W-:Y:S01]  /*34d0*/  MUFU.EX2 R150, R0 ;  /* 0x0000000000967308 */ /* 0x000fe20000000800 */
[----:B------:R-:W-:Y:S01]  /*34e0*/  FSEL R71, R71, -INF , !P4 ;  /* 0xff80000047477808 */ /* 0x000fe20006000000 */
[--C-:B------:R-:W-:Y:S01]  /*34f0*/  FFMA.FTZ R36, R56, R14, -R57.reuse ;  /* 0x0000000e38247223 */ /* 0x100fe20000010839 */
[----:B------:R-:W-:Y:S01]  /*3500*/  FMNMX.FTZ R4, R53, R4, !PT ;  /* 0x0000000435047209 */ /* 0x000fe20007810000 */
[----:B------:R-:W-:Y:S01]  /*3510*/  FFMA.FTZ R34, R90, R14, -R57 ;  /* 0x0000000e5a227223 */ /* 0x000fe20000010839 */
[----:B------:R-:W-:-:S02]  /*3520*/  ISETP.NE.AND P5, PT, R160, 0x1, PT ;  /* 0x00000001a000780c */ /* 0x000fc40003fa5270 */
[----:B------:R-:W-:Y:S01]  /*3530*/  FMNMX.FTZ R4, R71, R4, !PT ;  /* 0x0000000447047209 */ /* 0x000fe20007810000 */
[----:B------:R0:W-:Y:S01]  /*3540*/  MUFU.EX2 R148, R11 ;  /* 0x0000000b00947308 */ /* 0x0001e20000000800 */
[----:B-1----:R-:W-:-:S07]  /*3550*/  F2FP.F16.F32.PACK_AB R156, R61, R8 ;  /* 0x000000083d9c723e */ /* 0x002fce00000000ff */
[----:B------:R1:W-:Y:S01]  /*3560*/  MUFU.EX2 R65, R24 ;  /* 0x0000001800417308 */ /* 0x0003e20000000800 */
[----:B0-----:R-:W0:Y:S01]  /*3570*/  SHFL.BFLY PT, R11, R4, 0x2, 0x1f ;  /* 0x0c401f00040b7f89 */ /* 0x001e2200000e0000 */
[----:B------:R-:W2:Y:S06]  /*3580*/  @P5 LDC R58, c[0x0][0x450] ;  /* 0x00011400ff3a5b82 */ /* 0x000eac0000000800 */
[----:B------:R-:W3:Y:S01]  /*3590*/  MUFU.EX2 R20, R20 ;  /* 0x0000001400147308 */ /* 0x000ee20000000800 */
[----:B-1----:R-:W-:-:S07]  /*35a0*/  FFMA.FTZ R24, R82, R14, -R57 ;  /* 0x0000000e52187223 */ /* 0x002fce0000010839 */
[----:B------:R1:W-:Y:S08]  /*35b0*/  MUFU.EX2 R73, R24 ;  /* 0x0000001800497308 */ /* 0x0003f00000000800 */
[----:B------:R-:W4:Y:S01]  /*35c0*/  MUFU.EX2 R26, R26 ;  /* 0x0000001a001a7308 */ /* 0x000f220000000800 */
[----:B0-----:R-:W-:Y:S01]  /*35d0*/  FMNMX.FTZ R0, R4, R11, !PT ;  /* 0x0000000b04007209 */ /* 0x001fe20007810000 */
[-CC-:B------:R-:W-:Y:S01]  /*35e0*/  FFMA.FTZ R4, R92, R14.reuse, -R57.reuse ;  /* 0x0000000e5c047223 */ /* 0x180fe20000010839 */
[----:B-1----:R-:W-:Y:S01]  /*35f0*/  FFMA.FTZ R24, R86, R14, -R57 ;  /* 0x0000000e56187223 */ /* 0x002fe20000010839 */
[----:B---3--:R-:W-:-:S02]  /*3600*/  F2FP.F16.F32.PACK_AB R158, R65, R20 ;  /* 0x00000014419e723e */ /* 0x008fc400000000ff */
[----:B------:R-:W0:Y:S02]  /*3610*/  SHFL.BFLY PT, R11, R0, 0x1, 0x1f ;  /* 0x0c201f00000b7f89 */ /* 0x000e2400000e0000 */
[----:B------:R-:W-:Y:S08]  /*3620*/  MUFU.EX2 R85, R4 ;  /* 0x0000000400557308 */ /* 0x000ff00000000800 */
[----:B------:R1:W-:Y:S01]  /*3630*/  MUFU.EX2 R79, R24 ;  /* 0x00000018004f7308 */ /* 0x0003e20000000800 */
[----:B----4-:R-:W-:-:S07]  /*3640*/  F2FP.F16.F32.PACK_AB R152, R69, R26 ;  /* 0x0000001a4598723e */ /* 0x010fce00000000ff */
[----:B------:R-:W-:Y:S01]  /*3650*/  MUFU.EX2 R89, R38 ;  /* 0x0000002600597308 */ /* 0x000fe20000000800 */
[-CC-:B-1----:R-:W-:Y:S01]  /*3660*/  FFMA.FTZ R24, R94, R14.reuse, -R57.reuse ;  /* 0x0000000e5e187223 */ /* 0x182fe20000010839 */
[----:B0-----:R-:W-:Y:S01]  /*3670*/  FMNMX.FTZ R11, R0, R11, !PT ;  /* 0x0000000b000b7209 */ /* 0x001fe20007810000 */
[----:B------:R-:W-:-:S05]  /*3680*/  FFMA.FTZ R0, R68, R14, -R57 ;  /* 0x0000000e44007223 */ /* 0x000fca0000010839 */
[----:B------:R-:W-:Y:S01]  /*3690*/  MUFU.EX2 R87, R24 ;  /* 0x0000001800577308 */ /* 0x000fe20000000800 */
[C---:B------:R-:W-:Y:S01]  /*36a0*/  FSETP.NEU.FTZ.AND P2, PT, R11.reuse, -INF , PT ;  /* 0xff8000000b00780b */ /* 0x040fe20003f5d000 */
[----:B------:R-:W-:-:S05]  /*36b0*/  FMUL.FTZ R4, R11, R14 ;  /* 0x0000000e0b047220 */ /* 0x000fca0000410000 */
[----:B------:R-:W-:Y:S01]  /*36c0*/  FSEL R4, R4, RZ, P2 ;  /* 0x000000ff04047208 */ /* 0x000fe20001000000 */
[----:B------:R-:W-:Y:S04]  /*36d0*/  MUFU.EX2 R28, R28 ;  /* 0x0000001c001c7308 */ /* 0x000fe80000000800 */
        /* <DEDUP_REMOVED lines=14> */
[----:B0-----:R-:W-:Y:S01]  /*37c0*/  FADD.FTZ R27, R8, R61 ;  /* 0x0000003d081b7221 */ /* 0x001fe20000010000 */
[-CC-:B------:R-:W-:Y:S01]  /*37d0*/  FFMA.FTZ R33, R33, R14.reuse, -R4.reuse ;  /* 0x0000000e21217223 */ /* 0x180fe20000010804 */
[-CC-:B------:R-:W-:Y:S01]  /*37e0*/  FFMA.FTZ R51, R51, R14.reuse, -R4.reuse ;  /* 0x0000000e33337223 */ /* 0x180fe20000010804 */
[-CC-:B------:R-:W-:Y:S01]  /*37f0*/  FFMA.FTZ R37, R37, R14.reuse, -R4.reuse ;  /* 0x0000000e25257223 */ /* 0x180fe20000010804 */
[----:B------:R-:W-:Y:S01]  /*3800*/  FADD.FTZ R50, R20, R27 ;  /* 0x0000001b14327221 */ /* 0x000fe20000010000 */
[-CC-:B------:R-:W-:Y:S01]  /*3810*/  FFMA.FTZ R55, R55, R14.reuse, -R4.reuse ;  /* 0x0000000e37377223 */ /* 0x180fe20000010804 */
[-C--:B------:R-:W-:Y:S01]  /*3820*/  FFMA.FTZ R41, R41, R14.reuse, -R4 ;  /* 0x0000000e29297223 */ /* 0x080fe20000010804 */
[----:B------:R-:W0:Y:S01]  /*3830*/  MUFU.EX2 R13, R13 ;  /* 0x0000000d000d7308 */ /* 0x000e220000000800 */
[----:B------:R-:W-:Y:S01]  /*3840*/  FADD.FTZ R27, R65, R50 ;  /* 0x00000032411b7221 */ /* 0x000fe20000010000 */
[-CC-:B------:R-:W-:Y:S01]  /*3850*/  FFMA.FTZ R59, R59, R14.reuse, -R4.reuse ;  /* 0x0000000e3b3b7223 */ /* 0x180fe20000010804 */
[-CC-:B------:R-:W-:Y:S01]  /*3860*/  FFMA.FTZ R45, R45, R14.reuse, -R4.reuse ;  /* 0x0000000e2d2d7223 */ /* 0x180fe20000010804 */
[-CC-:B------:R-:W-:Y:S01]  /*3870*/  FFMA.FTZ R63, R63, R14.reuse, -R4.reuse ;  /* 0x0000000e3f3f7223 */ /* 0x180fe20000010804 */
[----:B------:R-:W-:Y:S01]  /*3880*/  FADD.FTZ R52, R26, R27 ;  /* 0x0000001b1a347221 */ /* 0x000fe20000010000 */
[-CC-:B------:R-:W-:Y:S01]  /*3890*/  FFMA.FTZ R49, R49, R14.reuse, -R4.reuse ;  /* 0x0000000e31317223 */ /* 0x180fe20000010804 */
[-C--:B------:R-:W-:Y:S01]  /*38a0*/  FFMA.FTZ R67, R67, R14.reuse, -R4 ;  /* 0x0000000e43437223 */ /* 0x080fe20000010804 */
[----:B------:R3:W4:Y:S01]  /*38b0*/  MUFU.EX2 R38, R31 ;  /* 0x0000001f00267308 */ /* 0x0007220000000800 */
[----:B-1----:R-:W-:Y:S01]  /*38c0*/  FADD.FTZ R50, R5, R24 ;  /* 0x0000001805327221 */ /* 0x002fe20000010000 */
[-CC-:B------:R-:W-:Y:S01]  /*38d0*/  FFMA.FTZ R53, R53, R14.reuse, -R4.reuse ;  /* 0x0000000e35357223 */ /* 0x180fe20000010804 */
[----:B------:R-:W-:Y:S01]  /*38e0*/  FFMA.FTZ R71, R71, R14, -R4 ;  /* 0x0000000e47477223 */ /* 0x000fe20000010804 */
[----:B------:R-:W-:-:S02]  /*38f0*/  F2FP.F16.F32.PACK_AB R157, R24, R5 ;  /* 0x00000005189d723e */ /* 0x000fc400000000ff */
[----:B------:R-:W-:Y:S02]  /*3900*/  F2FP.F16.F32.PACK_AB R154, R73, R28 ;  /* 0x0000001c499a723e */ /* 0x000fe400000000ff */
[----:B------:R-:W1:Y:S01]  /*3910*/  MUFU.EX2 R15, R15 ;  /* 0x0000000f000f7308 */ /* 0x000e620000000800 */
[----:B0-----:R-:W-:Y:S01]  /*3920*/  FADD.FTZ R27, R13, R50 ;  /* 0x000000320d1b7221 */ /* 0x001fe20000010000 */
[----:B---3--:R-:W-:-:S04]  /*3930*/  FADD.FTZ R31, R69, R52 ;  /* 0x00000034451f7221 */ /* 0x008fc80000010000 */
[----:B------:R-:W-:Y:S02]  /*3940*/  FADD.FTZ R54, R28, R31 ;  /* 0x0000001f1c367221 */ /* 0x000fe40000010000 */
[----:B------:R0:W3:Y:S01]  /*3950*/  MUFU.EX2 R40, R35 ;  /* 0x0000002300287308 */ /* 0x0000e20000000800 */
[C---:B----4-:R-:W-:Y:S01]  /*3960*/  FADD.FTZ R52, R38.reuse, R27 ;  /* 0x0000001b26347221 */ /* 0x050fe20000010000 */
[----:B------:R-:W-:Y:S01]  /*3970*/  FADD.FTZ R31, R73, R54 ;  /* 0x00000036491f7221 */ /* 0x000fe20000010000 */
[----:B------:R-:W-:-:S03]  /*3980*/  F2FP.F16.F32.PACK_AB R159, R38, R13 ;  /* 0x0000000d269f723e */ /* 0x000fc600000000ff */
[----:B------:R-:W-:Y:S02]  /*3990*/  FADD.FTZ R54, R148, R31 ;  /* 0x0000001f94367221 */ /* 0x000fe40000010000 */
[----:B------:R-:W4:Y:S01]  /*39a0*/  MUFU.EX2 R21, R21 ;  /* 0x0000001500157308 */ /* 0x000f220000000800 */
[----:B0-----:R-:W0:Y:S01]  /*39b0*/  @P5 LDC R35, c[0x0][0x44c] ;  /* 0x00011300ff235b82 */ /* 0x001e220000000800 */
[----:B-1----:R-:W-:-:S06]  /*39c0*/  FADD.FTZ R27, R15, R52 ;  /* 0x000000340f1b7221 */ /* 0x002fcc0000010000 */
[----:B------:R1:W5:Y:S01]  /*39d0*/  MUFU.EX2 R77, R2 ;  /* 0x00000002004d7308 */ /* 0x0003620000000800 */
[C---:B---3--:R-:W-:Y:S01]  /*39e0*/  FADD.FTZ R52, R40.reuse, R27 ;  /* 0x0000001b28347221 */ /* 0x048fe20000010000 */
[----:B------:R-:W-:-:S06]  /*39f0*/  F2FP.F16.F32.PACK_AB R153, R40, R15 ;  /* 0x0000000f2899723e */ /* 0x000fcc00000000ff */
[----:B------:R-:W3:Y:S01]  /*3a00*/  MUFU.EX2 R42, R39 ;  /* 0x00000027002a7308 */ /* 0x000ee20000000800 */
[----:B-1----:R-:W-:Y:S01]  /*3a10*/  FFMA.FTZ R2, R88, R14, -R57 ;  /* 0x0000000e58027223 */ /* 0x002fe20000010839 */
[----:B----4-:R-:W-:-:S06]  /*3a20*/  FADD.FTZ R27, R21, R52 ;  /* 0x00000034151b7221 */ /* 0x010fcc0000010000 */
[----:B------:R-:W1:Y:S01]  /*3a30*/  MUFU.EX2 R25, R25 ;  /* 0x0000001900197308 */ /* 0x000e620000000800 */
[C---:B-----5:R-:W-:Y:S01]  /*3a40*/  FADD.FTZ R31, R77.reuse, R54 ;  /* 0x000000364d1f7221 */ /* 0x060fe20000010000 */
[----:B0-----:R-:W-:Y:S01]  /*3a50*/  @P5 IMAD.HI.U32 R35, R22, R35, RZ ;  /* 0x0000002316235227 */ /* 0x001fe200078e00ff */
[----:B------:R-:W-:-:S03]  /*3a60*/  F2FP.F16.F32.PACK_AB R148, R77, R148 ;  /* 0x000000944d94723e */ /* 0x000fc600000000ff */
[----:B------:R-:W-:Y:S01]  /*3a70*/  FADD.FTZ R56, R150, R31 ;  /* 0x0000001f96387221 */ /* 0x000fe20000010000 */
[C---:B------:R-:W-:Y:S01]  /*3a80*/  F2FP.F16.F32.PACK_AB R150, R79.reuse, R150 ;  /* 0x000000964f96723e */ /* 0x040fe200000000ff */
[----:B------:R-:W0:Y:S01]  /*3a90*/  MUFU.EX2 R44, R43 ;  /* 0x0000002b002c7308 */ /* 0x000e220000000800 */
[C---:B---3--:R-:W-:Y:S01]  /*3aa0*/  FADD.FTZ R54, R42.reuse, R27 ;  /* 0x0000001b2a367221 */ /* 0x048fe20000010000 */
[----:B------:R-:W-:Y:S01]  /*3ab0*/  FADD.FTZ R31, R79, R56 ;  /* 0x000000384f1f7221 */ /* 0x000fe20000010000 */
[----:B--2---:R-:W-:Y:S02]  /*3ac0*/  @P5 SHF.R.U32.HI R22, RZ, R58, R35 ;  /* 0x0000003aff165219 */ /* 0x004fe40000011623 */
[----:B------:R-:W-:Y:S02]  /*3ad0*/  ISETP.GE.AND P5, PT, R75, 0x1, PT ;  /* 0x000000014b00780c */ /* 0x000fe40003fa6270 */
[----:B------:R-:W-:Y:S01]  /*3ae0*/  F2FP.F16.F32.PACK_AB R155, R42, R21 ;  /* 0x000000152a9b723e */ /* 0x000fe200000000ff */
[----:B------:R-:W2:Y:S01]  /*3af0*/  MUFU.EX2 R30, R30 ;  /* 0x0000001e001e7308 */ /* 0x000ea20000000800 */
[----:B-1----:R-:W-:-:S07]  /*3b00*/  FADD.FTZ R27, R25, R54 ;  /* 0x00000036191b7221 */ /* 0x002fce0000010000 */
[----:B------:R-:W1:Y:S01]  /*3b10*/  MUFU.EX2 R29, R29 ;  /* 0x0000001d001d7308 */ /* 0x000e620000000800 */
[C---:B0-----:R-:W-:Y:S01]  /*3b20*/  FADD.FTZ R54, R44.reuse, R27 ;  /* 0x0000001b2c367221 */ /* 0x041fe20000010000 */
[----:B------:R-:W-:-:S06]  /*3b30*/  F2FP.F16.F32.PACK_AB R149, R44, R25 ;  /* 0x000000192c95723e */ /* 0x000fcc00000000ff */
[----:B------:R0:W3:Y:S01]  /*3b40*/  MUFU.EX2 R81, R2 ;  /* 0x0000000200517308 */ /* 0x0000e20000000800 */
[----:B--2---:R-:W-:-:S07]  /*3b50*/  FADD.FTZ R56, R30, R31 ;  /* 0x0000001f1e387221 */ /* 0x004fce0000010000 */
[----:B------:R-:W2:Y:S01]  /*3b60*/  MUFU.EX2 R46, R47 ;  /* 0x0000002f002e7308 */ /* 0x000ea20000000800 */
[----:B0-----:R-:W-:Y:S01]  /*3b70*/  FFMA.FTZ R2, R60, R14, -R57 ;  /* 0x0000000e3c027223 */ /* 0x001fe20000010839 */
[----:B-1----:R-:W-:-:S06]  /*3b80*/  FADD.FTZ R27, R29, R54 ;  /* 0x000000361d1b7221 */ /* 0x002fcc0000010000 */
[----:B------:R-:W0:Y:S01]  /*3b90*/  MUFU.EX2 R32, R32 ;  /* 0x0000002000207308 */ /* 0x000e220000000800 */
[C---:B---3--:R-:W-:Y:S01]  /*3ba0*/  FADD.FTZ R31, R81.reuse, R56 ;  /* 0x00000038511f7221 */ /* 0x048fe20000010000 */
[----:B------:R-:W-:-:S06]  /*3bb0*/  F2FP.F16.F32.PACK_AB R144, R81, R30 ;  /* 0x0000001e5190723e */ /* 0x000fcc00000000ff */
[----:B------:R-:W1:Y:S01]  /*3bc0*/  MUFU.EX2 R33, R33 ;  /* 0x0000002100217308 */ /* 0x000e620000000800 */
[C---:B--2---:R-:W-:Y:S01]  /*3bd0*/  FADD.FTZ R54, R46.reuse, R27 ;  /* 0x0000001b2e367221 */ /* 0x044fe20000010000 */
[----:B------:R-:W-:-:S06]  /*3be0*/  F2FP.F16.F32.PACK_AB R151, R46, R29 ;  /* 0x0000001d2e97723e */ /* 0x000fcc00000000ff */
[----:B------:R2:W3:Y:S01]  /*3bf0*/  MUFU.EX2 R83, R34 ;  /* 0x0000002200537308 */ /* 0x0004e20000000800 */
[----:B0-----:R-:W-:Y:S01]  /*3c00*/  FADD.FTZ R56, R32, R31 ;  /* 0x0000001f20387221 */ /* 0x001fe20000010000 */
[----:B------:R-:W-:-:S04]  /*3c10*/  IMAD.IADD R31, R23, 0x1, R22 ;  /* 0x00000001171f7824 */ /* 0x000fc800078e0216 */
[----:B------:R-:W-:Y:S02]  /*3c20*/  IMAD.IADD R74, R31, 0x1, R74 ;  /* 0x000000011f4a7824 */ /* 0x000fe400078e024a */
[----:B------:R-:W0:Y:S01]  /*3c30*/  MUFU.EX2 R48, R51 ;  /* 0x0000003300307308 */ /* 0x000e220000000800 */
[-CC-:B--2---:R-:W-:Y:S01]  /*3c40*/  FFMA.FTZ R34, R64, R14.reuse, -R57.reuse ;  /* 0x0000000e40227223 */ /* 0x184fe20000010839 */
[----:B-1----:R-:W-:Y:S01]  /*3c50*/  FADD.FTZ R23, R33, R54 ;  /* 0x0000003621177221 */ /* 0x002fe20000010000 */
[----:B------:R-:W-:-:S05]  /*3c60*/  FFMA.FTZ R57, R98, R14, -R57 ;  /* 0x0000000e62397223 */ /* 0x000fca0000010839 */
[----:B------:R-:W1:Y:S01]  /*3c70*/  MUFU.EX2 R36, R36 ;  /* 0x0000002400247308 */ /* 0x000e620000000800 */
[C---:B---3--:R-:W-:Y:S01]  /*3c80*/  FADD.FTZ R27, R83.reuse, R56 ;  /* 0x00000038531b7221 */ /* 0x048fe20000010000 */
[----:B------:R-:W-:-:S06]  /*3c90*/  F2FP.F16.F32.PACK_AB R146, R83, R32 ;  /* 0x000000205392723e */ /* 0x000fcc00000000ff */
[----:B------:R-:W2:Y:S01]  /*3ca0*/  MUFU.EX2 R37, R37 ;  /* 0x0000002500257308 */ /* 0x000ea20000000800 */
[C---:B0-----:R-:W-:Y:S01]  /*3cb0*/  FADD.FTZ R8, R48.reuse, R23 ;  /* 0x0000001730087221 */ /* 0x041fe20000010000 */
[----:B------:R-:W-:-:S06]  /*3cc0*/  F2FP.F16.F32.PACK_AB R145, R48, R33 ;  /* 0x000000213091723e */ /* 0x000fcc00000000ff */
[----:B------:R-:W0:Y:S01]  /*3cd0*/  MUFU.EX2 R50, R55 ;  /* 0x0000003700327308 */ /* 0x000e220000000800 */
[----:B-1----:R-:W-:Y:S01]  /*3ce0*/  FADD.FTZ R22, R36, R27 ;  /* 0x0000001b24167221 */ /* 0x002fe20000010000 */
[----:B------:R-:W-:-:S03]  /*3cf0*/  F2FP.F16.F32.PACK_AB R140, R85, R36 ;  /* 0x00000024558c723e */ /* 0x000fc600000000ff */
[----:B------:R-:W-:-:S03]  /*3d00*/  FADD.FTZ R27, R85, R22 ;  /* 0x00000016551b7221 */ /* 0x000fc60000010000 */
[----:B------:R-:W1:Y:S01]  /*3d10*/  MUFU.EX2 R2, R2 ;  /* 0x0000000200027308 */ /* 0x000e620000000800 */
[----:B--2---:R-:W-:-:S07]  /*3d20*/  FADD.FTZ R23, R37, R8 ;  /* 0x0000000825177221 */ /* 0x004fce0000010000 */
        /* <DEDUP_REMOVED lines=26> */
[C---:B0-----:R-:W-:Y:S01]  /*3ed0*/  F2FP.F16.F32.PACK_AB R138, R57.reuse, R0 ;  /* 0x00000000398a723e */ /* 0x041fe200000000ff */
[----:B------:R-:W-:-:S06]  /*3ee0*/  FADD.FTZ R8, R57, R8 ;  /* 0x0000000839087221 */ /* 0x000fcc0000010000 */
[----:B------:R-:W0:Y:S01]  /*3ef0*/  MUFU.EX2 R2, R71 ;  /* 0x0000004700027308 */ /* 0x000e220000000800 */
[C---:B-1----:R-:W-:Y:S01]  /*3f00*/  FADD.FTZ R0, R20.reuse, R5 ;  /* 0x0000000514007221 */ /* 0x042fe20000010000 */
[----:B------:R-:W-:Y:S01]  /*3f10*/  F2FP.F16.F32.PACK_AB R137, R20, R49 ;  /* 0x000000311489723e */ /* 0x000fe200000000ff */
[----:B------:R-:W-:Y:S02]  /*3f20*/  VIADD R20, R72, 0xfffffffe ;  /* 0xfffffffe48147836 */ /* 0x000fe40000000000 */
[----:B--2---:R-:W-:-:S04]  /*3f30*/  FADD.FTZ R5, R53, R0 ;  /* 0x0000000035057221 */ /* 0x004fc80000010000 */
[C---:B0-----:R-:W-:Y:S01]  /*3f40*/  FADD.FTZ R5, R2.reuse, R5 ;  /* 0x0000000502057221 */ /* 0x041fe20000010000 */
[----:B------:R-:W-:Y:S01]  /*3f50*/  F2FP.F16.F32.PACK_AB R139, R2, R53 ;  /* 0x00000035028b723e */ /* 0x000fe200000000ff */
        /* <DEDUP_REMOVED lines=11> */
.L_x_930:
[----:B------:R-:W-:-:S13]  /*4010*/  ISETP.NE.AND P2, PT, R75, 0x1, PT ;  /* 0x000000014b00780c */ /* 0x000fda0003f45270 */
[----:B------:R-:W0:Y:S02]  /*4020*/  @P2 LDC.64 R22, c[0x0][0x9e8] ;  /* 0x00027a00ff162b82 */ /* 0x000e240000000a00 */
[----:B0-----:R-:W-:-:S05]  /*4030*/  @P2 IMAD.HI.U32 R2, R0, R22, RZ ;  /* 0x0000001600022227 */ /* 0x001fca00078e00ff */
[----:B------:R-:W-:-:S07]  /*4040*/  @P2 SHF.R.U32.HI R0, RZ, R23, R2 ;  /* 0x00000017ff002219 */ /* 0x000fce0000011602 */
.L_x_931:
[----:B------:R-:W-:-:S05]  /*4050*/  IMAD R75, R0, R75, R75 ;  /* 0x0000004b004b7224 */ /* 0x000fca00078e024b */
[----:B------:R-:W-:-:S07]  /*4060*/  VIMNMX R74, R74, R75, PT ;  /* 0x0000004b4a4a7248 */ /* 0x000fce0003fe0100 */
.L_x_929:
[----:B------:R-:W-:Y:S01]  /*4070*/  IMAD.HI R74, R74, 0x2aaaaaab, RZ ;  /* 0x2aaaaaab4a4a7827 */ /* 0x000fe200078e02ff */
[----:B------:R-:W-:Y:S01]  /*4080*/  UMOV UR4, URZ ;  /* 0x0000003f00047c82 */ /* 0x000fe20008000000 */
[----:B------:R-:W-:Y:S02]  /*4090*/  CS2R R86, SRZ ;  /* 0x0000000000567805 */ /* 0x000fe4000001ff00 */
[----:B------:R-:W-:Y:S01]  /*40a0*/  CS2R R84, SRZ ;  /* 0x0000000000547805 */ /* 0x000fe2000001ff00 */
[----:B------:R-:W-:Y:S01]  /*40b0*/  IMAD.MOV.U32 R2, RZ, RZ, 0x3f800000 ;  /* 0x3f800000ff027424 */ /* 0x000fe200078e00ff */
[----:B------:R-:W-:Y:S01]  /*40c0*/  SHF.R.U32.HI R13, RZ, 0x1f, R74 ;  /* 0x0000001fff0d7819 */ /* 0x000fe2000001164a */
[----:B------:R-:W-:Y:S01]  /*40d0*/  IMAD.MOV.U32 R0, RZ, RZ, 0x3f800000 ;  /* 0x3f800000ff007424 */ /* 0x000fe200078e00ff */
[----:B------:R-:W-:Y:S01]  /*40e0*/  CS2R R82, SRZ ;  /* 0x0000000000527805 */ /* 0x000fe2000001ff00 */
[----:B------:R-:W-:Y:S01]  /*40f0*/  IMAD.MOV.U32 R4, RZ, RZ, RZ ;  /* 0x000000ffff047224 */ /* 0x000fe200078e00ff */
[----:B------:R-:W-:-:S02]  /*4100*/  LEA.HI.SX32 R22, R74, R13, 0x1c ;  /* 0x0000000d4a167211 */ /* 0x000fc400078fe2ff */
[----:B------:R-:W-:Y:S02]  /*4110*/  CS2R R80, SRZ ;  /* 0x0000000000507805 */ /* 0x000fe4000001ff00 */
[----:B------:R-:W-:Y:S02]  /*4120*/  CS2R R78, SRZ ;  /* 0x00000000004e7805 */ /* 0x000fe4000001ff00 */
[----:B------:R-:W-:Y:S02]  /*4130*/  CS2R R76, SRZ ;  /* 0x00000000004c7805 */ /* 0x000fe4000001ff00 */
[----:B------:R-:W-:Y:S02]  /*4140*/  VIMNMX R13, R17, R22, !PT ;  /* 0x00000016110d7248 */ /* 0x000fe40007fe0100 */
[----:B------:R-:W-:Y:S02]  /*4150*/  CS2R R74, SRZ ;  /* 0x00000000004a7805 */ /* 0x000fe4000001ff00 */
[----:B------:R-:W-:-:S02]  /*4160*/  CS2R R72, SRZ ;  /* 0x0000000000487805 */ /* 0x000fc4000001ff00 */
[----:B------:R-:W-:Y:S02]  /*4170*/  CS2R R70, SRZ ;  /* 0x0000000000467805 */ /* 0x000fe4000001ff00 */
[----:B------:R-:W-:Y:S02]  /*4180*/  ISETP.GE.AND P2, PT, R20, R13, PT ;  /* 0x0000000d1400720c */ /* 0x000fe40003f46270 */
        /* <DEDUP_REMOVED lines=23> */
[----:B------:R-:W-:Y:S06]  /*4300*/  @!P2 BRA `(.L_x_932) ;  /* 0x0000002c0064a947 */ /* 0x000fec0003800000 */
[----:B------:R-:W-:Y:S01]  /*4310*/  IMAD.MOV.U32 R21, RZ, RZ, RZ ;  /* 0x000000ffff157224 */ /* 0x000fe200078e00ff */
[----:B------:R-:W-:Y:S01]  /*4320*/  UMOV UR5, URZ ;  /* 0x0000003f00057c82 */ /* 0x000fe20008000000 */
[----:B------:R-:W-:Y:S01]  /*4330*/  IMAD.MOV.U32 R2, RZ, RZ, 0x3f800000 ;  /* 0x3f800000ff027424 */ /* 0x000fe200078e00ff */
[----:B------:R-:W-:Y:S01]  /*4340*/  ULDC UR6, c[0x0][0x9e4] ;  /* 0x0002790000067ab9 */ /* 0x000fe20000000800 */
[----:B------:R-:W-:Y:S01]  /*4350*/  IMAD.MOV.U32 R87, RZ, RZ, RZ ;  /* 0x000000ffff577224 */ /* 0x000fe200078e00ff */
[----:B------:R-:W-:Y:S01]  /*4360*/  ULDC UR59, c[0x0][0x288] ;  /* 0x0000a200003b7ab9 */ /* 0x000fe20000000800 */
[----:B------:R-:W-:-:S05]  /*4370*/  ULDC UR7, c[0x0][0x2f0] ;  /* 0x0000bc0000077ab9 */ /* 0x000fca0000000800 */
.L_x_949:
[----:B------:R-:W-:-:S04]  /*4380*/  UIADD3 UR4, UR5, 0x1, URZ ;  /* 0x0000000105047890 */ /* 0x000fc8000fffe03f */
[----:B------:R-:W-:-:S04]  /*4390*/  UISETP.NE.AND UP0, UPT, UR4, 0x2, UPT ;  /* 0x000000020400788c */ /* 0x000fc8000bf05270 */
[----:B------:R-:W-:Y:S02]  /*43a0*/  USEL UR10, URZ, 0x1, UP0 ;  /* 0x000000013f0a7887 */ /* 0x000fe40008000000 */
[----:B------:R-:W-:-:S04]  /*43b0*/  USEL UR4, UR4, URZ, UP0 ;  /* 0x0000003f04047287 */ /* 0x000fc80008000000 */
[----:B------:R-:W-:Y:S01]  /*43c0*/  LOP3.LUT R4, R21, UR10, RZ, 0x3c, !PT ;  /* 0x0000000a15047c12 */ /* 0x000fe2000f8e3cff */
[----:B------:R-:W-:Y:S07]  /*43d0*/  @!P0 BRA `(.L_x_933) ;  /* 0x0000000000048947 */ /* 0x000fee0003800000 */
[----:B------:R-:W-:Y:S01]  /*43e0*/  BPT.TRAP 0x1 ;  /* 0x000000040000795c */ /* 0x000fe20000300000 */
.L_x_933:
[----:B------:R-:W-:Y:S01]  /*43f0*/  ULEA UR58, UR4, UR56, 0x3 ;  /* 0x00000038043a7291 */ /* 0x000fe2000f8e183f */
[----:B------:R-:W-:-:S08]  /*4400*/  SHF.L.U32 R14, R4, 0x1f, RZ ;  /* 0x0000001f040e7819 */ /* 0x000fd000000006ff */
[----:B------:R0:W1:Y:S01]  /*4410*/  SYNCS.PHASECHK.TRANS64.TRYWAIT P2, [UR58+0x2a830], R14 ;  /* 0x02a8300eff0075a7 */ /* 0x000062000804017a */
[----:B------:R-:W-:Y:S05]  /*4420*/  @!P0 BRA `(.L_x_934) ;  /* 0x0000000000048947 */ /* 0x000fea0003800000 */
[----:B------:R-:W-:Y:S01]  /*4430*/  BPT.TRAP 0x1 ;  /* 0x000000040000795c */ /* 0x000fe20000300000 */
.L_x_934:
[----:B-1----:R-:W-:Y:S05]  /*4440*/  @P2 BRA `(.L_x_935) ;  /* 0x0000000000082947 */ /* 0x002fea0003800000 */
[----:B------:R-:W1:Y:S02]  /*4450*/  SYNCS.PHASECHK.TRANS64.TRYWAIT P2, [UR58+0x2a830], R14 ;  /* 0x02a8300eff0075a7 */ /* 0x000e64000804017a */
[----:B-1----:R-:W-:Y:S05]  /*4460*/  @!P2 BRA `(.L_x_936) ;  /* 0x000000e00018a947 */ /* 0x002fea0003800000 */
.L_x_935:
[----:B------:R-:W-:Y:S01]  /*4470*/  R2UR UR52, R6 ;  /* 0x00000000063472ca */ /* 0x000fe200000e0000 */
[----:B------:R-:W-:Y:S01]  /*4480*/  UIMAD UR50, UR4, 0x900, UR57 ;  /* 0x00000900043278a4 */ /* 0x000fe2000f8e0239 */
[----:B------:R-:W-:Y:S01]  /*4490*/  R2UR UR53, R7 ;  /* 0x00000000073572ca */ /* 0x000fe200000e0000 */
[----:B------:R-:W-:Y:S01]  /*44a0*/  WARPGROUP.ARRIVE ;  /* 0x00000000000079c5 */ /* 0x000fe20000000000 */
[----:B------:R-:W-:Y:S01]  /*44b0*/  UMOV UR55, 0x40000040 ;  /* 0x4000004000377882 */ /* 0x000fe20000000000 */
[----:B------:R-:W-:Y:S01]  /*44c0*/  UIADD3 UR10, UR50, 0x2, URZ ;  /* 0x00000002320a7890 */ /* 0x000fe2000fffe03f */
[-C--:B------:R-:W-:Y:S01]  /*44d0*/  FMUL.FTZ R24, R24, R0.reuse ;  /* 0x0000000018187220 */ /* 0x080fe20000410000 */
[----:B------:R-:W-:Y:S01]  /*44e0*/  UMOV UR11, 0x40000040 ;  /* 0x40000040000b7882 */ /* 0x000fe20000000000 */
[----:B------:R-:W-:Y:S01]  /*44f0*/  UMOV UR54, UR50 ;  /* 0x0000003200367c82 */ /* 0x000fe20008000000 */
[----:B------:R-:W-:Y:S01]  /*4500*/  UIADD3 UR14, UR50, 0x4, URZ ;  /* 0x00000004320e7890 */ /* 0x000fe2000fffe03f */
[-C--:B------:R-:W-:Y:S01]  /*4510*/  FMUL.FTZ R25, R25, R0.reuse ;  /* 0x0000000019197220 */ /* 0x080fe20000410000 */
[----:B------:R-:W-:Y:S01]  /*4520*/  UMOV UR15, 0x40000040 ;  /* 0x40000040000f7882 */ /* 0x000fe20000000000 */
[----:B------:R-:W-:Y:S01]  /*4530*/  UIADD3 UR18, UR50, 0x6, URZ ;  /* 0x0000000632127890 */ /* 0x000fe2000fffe03f */
[-C--:B------:R-:W-:Y:S01]  /*4540*/  FMUL.FTZ R28, R28, R0.reuse ;  /* 0x000000001c1c7220 */ /* 0x080fe20000410000 */
[----:B------:R-:W-:Y:S01]  /*4550*/  UMOV UR19, 0x40000040 ;  /* 0x4000004000137882 */ /* 0x000fe20000000000 */
[----:B------:R-:W-:Y:S01]  /*4560*/  HGMMA.64x96x16.F32 R88, gdesc[UR52], RZ, !UPT, gsb0 ;  /* 0x01600000345879f0 */ /* 0x000fe2000c0008ff */
[----:B------:R-:W-:Y:S01]  /*4570*/  UIADD3 UR22, UR50, 0x300, URZ ;  /* 0x0000030032167890 */ /* 0x000fe2000fffe03f */
[-C--:B------:R-:W-:Y:S01]  /*4580*/  FMUL.FTZ R29, R29, R0.reuse ;  /* 0x000000001d1d7220 */ /* 0x080fe20000410000 */
[----:B------:R-:W-:Y:S01]  /*4590*/  UMOV UR23, 0x40000040 ;  /* 0x4000004000177882 */ /* 0x000fe20000000000 */
        /* <DEDUP_REMOVED lines=108> */
[----:B------:R-:W-:Y:S05]  /*4c60*/  @!P0 BRA `(.L_x_937) ;  /* 0x0000000000048947 */ /* 0x000fea0003800000 */
[----:B------:R-:W-:Y:S01]  /*4c70*/  BPT.TRAP 0x1 ;  /* 0x000000040000795c */ /* 0x000fe20000300000 */
.L_x_937:
[----:B------:R-:W-:Y:S01]  /*4c80*/  ULEA UR11, UR5, UR56, 0x3 ;  /* 0x00000038050b7291 */ /* 0x000fe2000f8e183f */
[----:B------:R-:W-:-:S08]  /*4c90*/  SHF.L.U32 R0, R21, 0x1f, RZ ;  /* 0x0000001f15007819 */ /* 0x000fd000000006ff */
[----:B------:R2:W3:Y:S01]  /*4ca0*/  SYNCS.PHASECHK.TRANS64.TRYWAIT P2, [UR11+0x2a850], R0 ;  /* 0x02a85000ff0075a7 */ /* 0x0004e2000804014b */
[----:B------:R-:W-:Y:S05]  /*4cb0*/  @!P0 BRA `(.L_x_938) ;  /* 0x0000000000048947 */ /* 0x000fea0003800000 */
[----:B------:R-:W-:Y:S01]  /*4cc0*/  BPT.TRAP 0x1 ;  /* 0x000000040000795c */ /* 0x000fe20000300000 */
.L_x_938:
[----:B---3--:R-:W-:Y:S05]  /*4cd0*/  @P2 BRA `(.L_x_939) ;  /* 0x0000000000082947 */ /* 0x008fea0003800000 */
[----:B------:R-:W3:Y:S02]  /*4ce0*/  SYNCS.PHASECHK.TRANS64.TRYWAIT P2, [UR11+0x2a850], R0 ;  /* 0x02a85000ff0075a7 */ /* 0x000ee4000804014b */
[----:B---3--:R-:W-:Y:S05]  /*4cf0*/  @!P2 BRA `(.L_x_940) ;  /* 0x000000d8000ca947 */ /* 0x008fea0003800000 */
.L_x_939:
[----:B------:R-:W-:Y:S01]  /*4d00*/  UIADD3 UR10, UR56, 0x400, URZ ;  /* 0x00000400380a7890 */ /* 0x000fe2000fffe03f */
[----:B------:R-:W-:Y:S01]  /*4d10*/  WARPGROUP.ARRIVE ;  /* 0x00000000000079c5 */ /* 0x000fe20000000000 */
[----:B------:R-:W-:Y:S01]  /*4d20*/  UMOV UR15, 0x40000040 ;  /* 0x40000040000f7882 */ /* 0x000fe20000000000 */
[----:B------:R-:W-:Y:S01]  /*4d30*/  ISETP.NE.AND P3, PT, R160, 0x1, PT ;  /* 0x00000001a000780c */ /* 0x000fe20003f65270 */
[----:B------:R-:W-:Y:S01]  /*4d40*/  USHF.R.U32.HI UR10, URZ, 0x4, UR10 ;  /* 0x000000043f0a7899 */ /* 0x000fe2000801160a */
[----:B01----:R-:W-:Y:S01]  /*4d50*/  IMAD.MOV.U32 R14, RZ, RZ, R9 ;  /* 0x000000ffff0e7224 */ /* 0x003fe200078e0009 */
[----:B------:R-:W-:Y:S01]  /*4d60*/  R2UR UR18, R12 ;  /* 0x000000000c1272ca */ /* 0x000fe200000e0000 */
[----:B------:R-:W-:Y:S01]  /*4d70*/  IMAD.U32 R2, RZ, RZ, UR58 ;  /* 0x0000003aff027e24 */ /* 0x000fe2000f8e00ff */
[----:B------:R-:W-:Y:S01]  /*4d80*/  ULOP3.LUT UR10, UR10, 0x3fff, URZ, 0xc0, !UPT ;  /* 0x00003fff0a0a7892 */ /* 0x000fe2000f8ec03f */
[----:B------:R-:W-:Y:S01]  /*4d90*/  ISETP.NE.AND P2, PT, R161, RZ, PT ;  /* 0x000000ffa100720c */ /* 0x000fe20003f45270 */
[----:B------:R-:W-:-:S02]  /*4da0*/  ULDC UR19, c[0x0][0x9e0] ;  /* 0x0002780000137ab9 */ /* 0x000fc40000000800 */
[----:B------:R-:W-:-:S04]  /*4db0*/  ULOP3.LUT UR10, UR10, 0x3000000, URZ, 0xfc, !UPT ;  /* 0x030000000a0a7892 */ /* 0x000fc8000f8efc3f */
[----:B------:R-:W-:Y:S01]  /*4dc0*/  UIMAD UR10, UR5, 0x600, UR10 ;  /* 0x00000600050a78a4 */ /* 0x000fe2000f8e020a */
[----:B--2---:R-:W0:Y:S06]  /*4dd0*/  @P3 LDC R0, c[0x0][0x44c] ;  /* 0x00011300ff003b82 */ /* 0x004e2c0000000800 */
[----:B------:R-:W-:Y:S02]  /*4de0*/  UMOV UR14, UR10 ;  /* 0x0000000a000e7c82 */ /* 0x000fe40008000000 */
[----:B------:R-:W-:Y:S01]  /*4df0*/  HGMMA.64x128x16.F32 R24, R156, gdesc[UR12].tnspB, R24, gsb0 ;  /* 0x41e0000c9c187df0 */ /* 0x000fe20008000818 */
[----:B------:R-:W-:Y:S01]  /*4e00*/  UIADD3 UR14, UR10, 0x80, URZ ;  /* 0x000000800a0e7890 */ /* 0x000fe2000fffe03f */
[----:B------:R-:W1:Y:S01]  /*4e10*/  @P3 LDC R15, c[0x0][0x450] ;  /* 0x00011400ff0f3b82 */ /* 0x000e620000000800 */
[----:B------:R-:W-:Y:S01]  /*4e20*/  UMOV UR15, 0x40000040 ;  /* 0x40000040000f7882 */ /* 0x000fe20000000000 */
[----:B0-----:R-:W-:-:S05]  /*4e30*/  @P3 IMAD.HI.U32 R0, R9, R0, RZ ;  /* 0x0000000009003227 */ /* 0x001fca00078e00ff */
[----:B-1----:R-:W-:Y:S01]  /*4e40*/  @P3 SHF.R.U32.HI R14, RZ, R15, R0 ;  /* 0x0000000fff0e3219 */ /* 0x002fe20000011600 */
[----:B------:R-:W-:-:S04]  /*4e50*/  @!P1 VIADD R0, R2, 0x2a840 ;  /* 0x0002a84002009836 */ /* 0x000fc80000000000 */
[----:B------:R-:W0:Y:S01]  /*4e60*/  SHFL.IDX PT, R21, R14, RZ, 0x1c1f ;  /* 0x001c1fff0e157589 */ /* 0x000e2200000e0000 */
[----:B------:R-:W-:Y:S01]  /*4e70*/  @!P1 PRMT R0, RZ, 0x654, R0 ;  /* 0x00000654ff009816 */ /* 0x000fe20000000000 */
        /* <DEDUP_REMOVED lines=11> */
[----:B------:R-:W-:Y:S01]  /*4f30*/  WARPGROUP.ARRIVE ;  /* 0x00000000000079c5 */ /* 0x000fe20000000000 */
[----:B------:R-:W-:-:S04]  /*4f40*/  IMAD R149, R20, -0x60, RZ ;  /* 0xffffffa014957824 */ /* 0x000fc800078e02ff */
[----:B------:R-:W-:Y:S02]  /*4f50*/  VIADD R15, R149, 0x1 ;  /* 0x00000001950f7836 */ /* 0x000fe40000000000 */
[----:B------:R-:W-:Y:S01]  /*4f60*/  HGMMA.64x128x16.F32 R24, R144, gdesc[UR12].tnspB, R24, gsb0 ;  /* 0x41e0000c90187df0 */ /* 0x000fe20008000818 */
[----:B------:R-:W-:Y:S01]  /*4f70*/  UIADD3 UR14, UR10, 0x200, URZ ;  /* 0x000002000a0e7890 */ /* 0x000fe2000fffe03f */
[----:B------:R-:W-:Y:S01]  /*4f80*/  UMOV UR15, 0x40000040 ;  /* 0x40000040000f7882 */ /* 0x000fe20000000000 */
[----:B------:R-:W-:Y:S01]  /*4f90*/  UIADD3 UR10, UR10, 0x280, URZ ;  /* 0x000002800a0a7890 */ /* 0x000fe2000fffe03f */
[----:B------:R-:W-:Y:S01]  /*4fa0*/  IMAD R15, R10, -0x2, R15 ;  /* 0xfffffffe0a0f7824 */ /* 0x000fe200078e020f */
[----:B------:R-:W-:Y:S02]  /*4fb0*/  WARPGROUP.DEPBAR.LE gsb0, 0x0 ;  /* 0x00008000000079c5 */ /* 0x000fe40000010000 */
[----:B------:R-:W-:-:S06]  /*4fc0*/  WARPGROUP.ARRIVE ;  /* 0x00000000000079c5 */ /* 0x000fcc0000000000 */
[----:B------:R-:W-:Y:S01]  /*4fd0*/  HGMMA.64x128x16.F32 R24, R140, gdesc[UR12].tnspB, R24, gsb0 ;  /* 0x41e0000c8c187df0 */ /* 0x000fe20008000818 */
[----:B------:R-:W-:Y:S01]  /*4fe0*/  UMOV UR14, UR10 ;  /* 0x0000000a000e7c82 */ /* 0x000fe20008000000 */
[----:B------:R-:W-:Y:S01]  /*4ff0*/  UMOV UR15, 0x40000040 ;  /* 0x40000040000f7882 */ /* 0x000fe20000000000 */
[----:B------:R-:W-:Y:S02]  /*5000*/  WARPGROUP.DEPBAR.LE gsb0, 0x0 ;  /* 0x00008000000079c5 */ /* 0x000fe40000010000 */
[----:B------:R-:W-:Y:S01]  /*5010*/  WARPGROUP.ARRIVE ;  /* 0x00000000000079c5 */ /* 0x000fe20000000000 */
[----:B------:R-:W-:-:S06]  /*5020*/  VIADD R140, R15, 0xffffffff ;  /* 0xffffffff0f8c7836 */ /* 0x000fcc0000000000 */
[----:B------:R-:W-:Y:S03]  /*5030*/  HGMMA.64x128x16.F32 R24, R136, gdesc[UR12].tnspB, R24, gsb0 ;  /* 0x41e0000c88187df0 */ /* 0x000fe60008000818 */
[----:B------:R-:W-:Y:S02]  /*5040*/  WARPGROUP.DEPBAR.LE gsb0, 0x0 ;  /* 0x00008000000079c5 */ /* 0x000fe40000010000 */
[----:B------:R1:W-:Y:S02]  /*5050*/  @!P1 SYNCS.ARRIVE.TRANS64.RED.A1T0 RZ, [R0+URZ], RZ ;  /* 0x000000ff00ff99a7 */ /* 0x0003e4000810043f */
[----:B-1----:R-:W-:-:S04]  /*5060*/  IMAD R0, R16, UR7, R15 ;  /* 0x0000000710007c24 */ /* 0x002fc8000f8e020f */
[----:B------:R-:W-:-:S04]  /*5070*/  VIADD R0, R0, -UR59 ;  /* 0x8000003b00007c36 */ /* 0x000fc80008000000 */
[C---:B------:R-:W-:Y:S02]  /*5080*/  VIADD R136, R0.reuse, UR19 ;  /* 0x0000001300887c36 */ /* 0x040fe40008000000 */
[----:B------:R-:W-:Y:S02]  /*5090*/  VIADD R138, R0, UR18 ;  /* 0x00000012008a7c36 */ /* 0x000fe40008000000 */
[--C-:B0-----:R-:W-:Y:S02]  /*50a0*/  IMAD.IADD R0, R136, 0x1, R21.reuse ;  /* 0x0000000188007824 */ /* 0x101fe400078e0215 */
[----:B------:R-:W-:Y:S01]  /*50b0*/  IMAD.IADD R2, R138, 0x1, R21 ;  /* 0x000000018a027824 */ /* 0x000fe200078e0215 */
[----:B------:R-:W-:Y:S06]  /*50c0*/  @!P2 BRA `(.L_x_941) ;  /* 0x000000000058a947 */ /* 0x000fec0003800000 */
[----:B------:R-:W-:Y:S01]  /*50d0*/  IMAD R15, R16, UR7, R21 ;  /* 0x00000007100f7c24 */ /* 0x000fe2000f8e0215 */
[----:B------:R-:W-:Y:S03]  /*50e0*/  BSSY B0, `(.L_x_942) ;  /* 0x0000011000007945 */ /* 0x000fe60003800000 */
[----:B------:R-:W-:-:S05]  /*50f0*/  VIADD R15, R15, -UR59 ;  /* 0x8000003b0f0f7c36 */ /* 0x000fca0008000000 */
[----:B------:R-:W-:-:S13]  /*5100*/  ISETP.GT.AND P2, PT, R15, -0x1, PT ;  /* 0xffffffff0f00780c */ /* 0x000fda0003f44270 */
[----:B------:R-:W-:Y:S05]  /*5110*/  @P2 BRA `(.L_x_943) ;  /* 0x0000000000202947 */ /* 0x000fea0003800000 */
[----:B------:R-:W-:Y:S01]  /*5120*/  IMAD.U32 R21, RZ, RZ, UR6 ;  /* 0x00000006ff157e24 */ /* 0x000fe2000f8e00ff */
[----:B------:R-:W-:-:S04]  /*5130*/  LOP3.LUT R15, RZ, R15, RZ, 0x33, !PT ;  /* 0x0000000fff0f7212 */ /* 0x000fc800078e33ff */
[----:B------:R-:W-:-:S13]  /*5140*/  ISETP.NE.AND P2, PT, R21, 0x1, PT ;  /* 0x000000011500780c */ /* 0x000fda0003f45270 */
[----:B------:R-:W0:Y:S02]  /*5150*/  @P2 LDC.64 R22, c[0x0][0x9e8] ;  /* 0x00027a00ff162b82 */ /* 0x000e240000000a00 */
[----:B0-----:R-:W-:-:S05]  /*5160*/  @P2 IMAD.HI.U32 R22, R15, R22, RZ ;  /* 0x000000160f162227 */ /* 0x001fca00078e00ff */
[----:B------:R-:W-:-:S04]  /*5170*/  @P2 SHF.R.U32.HI R15, RZ, R23, R22 ;  /* 0x00000017ff0f2219 */ /* 0x000fc80000011616 */
[----:B------:R-:W-:Y:S01]  /*5180*/  LOP3.LUT R15, RZ, R15, RZ, 0x33, !PT ;  /* 0x0000000fff0f7212 */ /* 0x000fe200078e33ff */
[----:B------:R-:W-:Y:S06]  /*5190*/  BRA `(.L_x_944) ;  /* 0x0000000000147947 */ /* 0x000fec0003800000 */
.L_x_943:
[----:B------:R-:W-:-:S05]  /*51a0*/  IMAD.U32 R21, RZ, RZ, UR6 ;  /* 0x00000006ff157e24 */ /* 0x000fca000f8e00ff */
[----:B------:R-:W-:-:S13]  /*51b0*/  ISETP.NE.AND P2, PT, R21, 0x1, PT ;  /* 0x000000011500780c */ /* 0x000fda0003f45270 */
[----:B------:R-:W0:Y:S02]  /*51c0*/  @P2 LDC.64 R22, c[0x0][0x9e8] ;  /* 0x00027a00ff162b82 */ /* 0x000e240000000a00 */
[----:B0-----:R-:W-:-:S05]  /*51d0*/  @P2 IMAD.HI.U32 R22, R15, R22, RZ ;  /* 0x000000160f162227 */ /* 0x001fca00078e00ff */
[----:B------:R-:W-:-:S07]  /*51e0*/  @P2 SHF.R.U32.HI R15, RZ, R23, R22 ;  /* 0x00000017ff0f2219 */ /* 0x000fce0000011616 */
.L_x_944:
[----:B------:R-:W-:Y:S05]  /*51f0*/  BSYNC B0 ;  /* 0x0000000000007941 */ /* 0x000fea0003800000 */
.L_x_942:
[----:B------:R-:W-:-:S05]  /*5200*/  IMAD R15, R15, R21, R140 ;  /* 0x000000150f0f7224 */ /* 0x000fca00078e028c */
[----:B------:R-:W-:Y:S02]  /*5210*/  VIADDMNMX R0, R15, R21, R0, PT ;  /* 0x000000150f007246 */ /* 0x000fe40003800100 */
[----:B------:R-:W-:-:S07]  /*5220*/  VIMNMX R2, R2, R15, !PT ;  /* 0x0000000f02027248 */ /* 0x000fce0007fe0100 */
.L_x_941:
[C---:B------:R-:W-:Y:S02]  /*5230*/  ISETP.GE.AND P2, PT, R149.reuse, 0x2, PT ;  /* 0x000000029500780c */ /* 0x040fe40003f46270 */
[C---:B------:R-:W-:Y:S02]  /*5240*/  ISETP.GE.AND P5, PT, R149.reuse, 0xa, PT ;  /* 0x0000000a9500780c */ /* 0x040fe40003fa6270 */
[----:B------:R-:W-:Y:S02]  /*5250*/  ISETP.GT.AND P3, PT, R2, 0x1, !P2 ;  /* 0x000000010200780c */ /* 0x000fe40005764270 */
[----:B------:R-:W-:Y:S02]  /*5260*/  P2R R139, PR, RZ, 0x20 ;  /* 0x00000020ff8b7803 */ /* 0x000fe40000000000 */
[----:B------:R-:W-:Y:S02]  /*5270*/  ISETP.LT.OR P4, PT, R0, 0x2, P3 ;  /* 0x000000020000780c */ /* 0x000fe40001f81670 */
[----:B------:R-:W-:-:S02]  /*5280*/  ISETP.GE.AND P3, PT, R149, 0x9, PT ;  /* 0x000000099500780c */ /* 0x000fc40003f66270 */
        /* <DEDUP_REMOVED lines=28> */
[----:B------:R-:W-:Y:S01]  /*5450*/  ISETP.GT.AND P4, PT, R2, 0x20, !P5 ;  /* 0x000000200200780c */ /* 0x000fe20006f84270 */
[----:B------:R-:W0:Y:S01]  /*5460*/  SHFL.IDX PT, R101, R14, 0x1, 0x1c1f ;  /* 0x003c1f000e657f89 */ /* 0x000e2200000e0000 */
        /* <DEDUP_REMOVED lines=61> */
[----:B------:R-:W-:-:S04]  /*5840*/  ISETP.LT.OR P4, PT, R0, 0x51, P4 ;  /* 0x000000510000780c */ /* 0x000fc80002781670 */
[----:B------:R-:W-:Y:S02]  /*5850*/  FSEL R93, R128, -INF , !P4 ;  /* 0xff800000805d7808 */ /* 0x000fe40006000000 */
[----:B------:R-:W-:-:S04]  /*5860*/  ISETP.GE.AND P4, PT, R149, 0x52, PT ;  /* 0x000000529500780c */ /* 0x000fc80003f86270 */
[----:B------:R-:W-:-:S04]  /*5870*/  ISETP.GT.AND P5, PT, R2, 0x51, !P4 ;  /* 0x000000510200780c */ /* 0x000fc800067a4270 */
[----:B------:R-:W-:-:S04]  /*5880*/  ISETP.LT.OR P5, PT, R0, 0x52, P5 ;  /* 0x000000520000780c */ /* 0x000fc80002fa1670 */
[----:B------:R-:W-:Y:S02]  /*5890*/  FSEL R129, R129, -INF , !P5 ;  /* 0xff80000081817808 */ /* 0x000fe40006800000 */
[----:B------:R-:W-:-:S04]  /*58a0*/  ISETP.GE.AND P5, PT, R149, 0x59, PT ;  /* 0x000000599500780c */ /* 0x000fc80003fa6270 */
[----:B------:R-:W-:-:S04]  /*58b0*/  ISETP.GT.AND P6, PT, R2, 0x58, !P5 ;  /* 0x000000580200780c */ /* 0x000fc80006fc4270 */
[----:B------:R-:W-:-:S04]  /*58c0*/  ISETP.LT.OR P6, PT, R0, 0x59, P6 ;  /* 0x000000590000780c */ /* 0x000fc800037c1670 */
[----:B------:R-:W-:Y:S02]  /*58d0*/  FSEL R89, R132, -INF , !P6 ;  /* 0xff80000084597808 */ /* 0x000fe40007000000 */
[----:B------:R-:W-:-:S04]  /*58e0*/  ISETP.GE.AND P6, PT, R149, 0x1, PT ;  /* 0x000000019500780c */ /* 0x000fc80003fc6270 */
[----:B------:R-:W-:Y:S02]  /*58f0*/  P2R R92, PR, RZ, 0x40 ;  /* 0x00000040ff5c7803 */ /* 0x000fe40000000000 */
[----:B------:R-:W-:-:S04]  /*5900*/  ISETP.GT.AND P6, PT, R2, RZ, !P6 ;  /* 0x000000ff0200720c */ /* 0x000fc800077c4270 */
[----:B------:R-:W-:-:S04]  /*5910*/  ISETP.LT.OR P6, PT, R0, 0x1, P6 ;  /* 0x000000010000780c */ /* 0x000fc800037c1670 */
[----:B------:R-:W-:Y:S02]  /*5920*/  FSEL R165, R88, -INF , !P6 ;  /* 0xff80000058a57808 */ /* 0x000fe40007000000 */
[----:B------:R-:W-:-:S04]  /*5930*/  ISETP.GE.AND P6, PT, R149, 0x5a, PT ;  /* 0x0000005a9500780c */ /* 0x000fc80003fc6270 */
[----:B------:R-:W-:Y:S02]  /*5940*/  P2R R128, PR, RZ, 0x40 ;  /* 0x00000040ff807803 */ /* 0x000fe40000000000 */
[----:B------:R-:W-:Y:S01]  /*5950*/  ISETP.GT.AND P6, PT, R2, 0x59, !P6 ;  /* 0x000000590200780c */ /* 0x000fe200077c4270 */
[----:B0-----:R-:W-:-:S03]  /*5960*/  IMAD.IADD R2, R138, 0x1, R101 ;  /* 0x000000018a027824 */ /* 0x001fc600078e0265 */
[----:B------:R-:W-:Y:S01]  /*5970*/  ISETP.LT.OR P6, PT, R0, 0x5a, P6 ;  /* 0x0000005a0000780c */ /* 0x000fe200037c1670 */
[----:B------:R-:W-:-:S03]  /*5980*/  IMAD.IADD R0, R136, 0x1, R101 ;  /* 0x0000000188007824 */ /* 0x000fc600078e0265 */
[----:B------:R-:W-:Y:S02]  /*5990*/  FSEL R133, R133, -INF , !P6 ;  /* 0xff80000085857808 */ /* 0x000fe40007000000 */
[----:B------:R-:W-:-:S13]  /*59a0*/  ISETP.NE.AND P6, PT, R161, RZ, PT ;  /* 0x000000ffa100720c */ /* 0x000fda0003fc5270 */
[----:B------:R-:W-:Y:S05]  /*59b0*/  @!P6 BRA `(.L_x_945) ;  /* 0x000000000058e947 */ /* 0x000fea0003800000 */
        /* <DEDUP_REMOVED lines=13> */
.L_x_947:
[----:B------:R-:W-:-:S05]  /*5a90*/  IMAD.U32 R22, RZ, RZ, UR6 ;  /* 0x00000006ff167e24 */ /* 0x000fca000f8e00ff */
[----:B------:R-:W-:-:S13]  /*5aa0*/  ISETP.NE.AND P6, PT, R22, 0x1, PT ;  /* 0x000000011600780c */ /* 0x000fda0003fc5270 */
[----:B------:R-:W0:Y:S02]  /*5ab0*/  @P6 LDC.64 R104, c[0x0][0x9e8] ;  /* 0x00027a00ff686b82 */ /* 0x000e240000000a00 */
[----:B0-----:R-:W-:-:S05]  /*5ac0*/  @P6 IMAD.HI.U32 R14, R101, R104, RZ ;  /* 0x00000068650e6227 */ /* 0x001fca00078e00ff */
[----:B------:R-:W-:-:S07]  /*5ad0*/  @P6 SHF.R.U32.HI R101, RZ, R105, R14 ;  /* 0x00000069ff656219 */ /* 0x000fce000001160e */
.L_x_948:
[----:B------:R-:W-:Y:S05]  /*5ae0*/  BSYNC B0 ;  /* 0x0000000000007941 */ /* 0x000fea0003800000 */
.L_x_946:
[----:B------:R-:W-:-:S05]  /*5af0*/  IMAD R101, R101, R22, R140 ;  /* 0x0000001665657224 */ /* 0x000fca00078e028c */
[----:B------:R-:W-:Y:S02]  /*5b00*/  VIADDMNMX R0, R101, R22, R0, PT ;  /* 0x0000001665007246 */ /* 0x000fe40003800100 */
[----:B------:R-:W-:-:S07]  /*5b10*/  VIMNMX R2, R2, R101, !PT ;  /* 0x0000006502027248 */ /* 0x000fce0007fe0100 */
.L_x_945:
[C---:B------:R-:W-:Y:S01]  /*5b20*/  ISETP.GT.AND P2, PT, R2.reuse, 0x1, !P2 ;  /* 0x000000010200780c */ /* 0x040fe20005744270 */
[----:B------:R-:W-:Y:S01]  /*5b30*/  UMOV UR5, UR4 ;  /* 0x0000000400057c82 */ /* 0x000fe20008000000 */
[----:B------:R-:W-:Y:S02]  /*5b40*/  ISETP.GT.AND P3, PT, R2, 0x8, !P3 ;  /* 0x000000080200780c */ /* 0x000fe40005f64270 */
        /* <DEDUP_REMOVED lines=38> */
[----:B------:R-:W-:Y:S02]  /*5db0*/  ISETP.GT.AND P2, PT, R2, 0x20, !P3 ;  /* 0x000000200200780c */ /* 0x000fe40005f44270 */
[----:B------:R-:W-:-:S02]  /*5dc0*/  FMNMX.FTZ R14, R23, R14, !PT ;  /* 0x0000000e170e7209 */ /* 0x000fc40007810000 */
[----:B------:R-:W-:Y:S02]  /*5dd0*/  ISETP.LT.OR P2, PT, R0, 0x21, P2 ;  /* 0x000000210000780c */ /* 0x000fe40001741670 */
[----:B------:R-:W-:Y:S02]  /*5de0*/  FMNMX.FTZ R14, R113, R14, !PT ;  /* 0x0000000e710e7209 */ /* 0x000fe40007810000 */
[----:B------:R-:W-:Y:S02]  /*5df0*/  FSEL R141, R106, -INF , !P2 ;  /* 0xff8000006a8d7808 */ /* 0x000fe40005000000 */
[----:B------:R-:W-:Y:S02]  /*5e00*/  ISETP.GT.AND P2, PT, R2, 0x21, !P6 ;  /* 0x000000210200780c */ /* 0x000fe40007744270 */
[----:B------:R-:W-:Y:S02]  /*5e10*/  ISETP.NE.AND P6, PT, R147, RZ, PT ;  /* 0x000000ff9300720c */ /* 0x000fe40003fc5270 */
        /* <DEDUP_REMOVED lines=19> */
[----:B------:R-:W-:Y:S02]  /*5f50*/  ISETP.GT.AND P2, PT, R2, 0x30, !P2 ;  /* 0x000000300200780c */ /* 0x000fe40005744270 */
[----:B------:R-:W-:Y:S02]  /*5f60*/  ISETP.NE.AND P3, PT, R124, RZ, PT ;  /* 0x000000ff7c00720c */ /* 0x000fe40003f65270 */
[----:B------:R-:W-:Y:S02]  /*5f70*/  ISETP.LT.OR P2, PT, R0, 0x31, P2 ;  /* 0x000000310000780c */ /* 0x000fe40001741670 */
[----:B------:R-:W-:Y:S02]  /*5f80*/  FMNMX.FTZ R14, R89, R14, !PT ;  /* 0x0000000e590e7209 */ /* 0x000fe40007810000 */
[----:B------:R-:W-:Y:S02]  /*5f90*/  FSEL R107, R114, -INF , !P2 ;  /* 0xff800000726b7808 */ /* 0x000fe40005000000 */
[----:B------:R-:W-:-:S02]  /*5fa0*/  ISETP.NE.AND P2, PT, R112, RZ, PT ;  /* 0x000000ff7000720c */ /* 0x000fc40003f45270 */
[----:B------:R-:W-:Y:S02]  /*5fb0*/  FMNMX.FTZ R22, R133, R14, !PT ;  /* 0x0000000e85167209 */ /* 0x000fe40007810000 */
[C---:B------:R-:W-:Y:S01]  /*5fc0*/  ISETP.GT.AND P2, PT, R2.reuse, 0x31, !P2 ;  /* 0x000000310200780c */ /* 0x040fe20005744270 */
[----:B------:R-:W0:Y:S01]  /*5fd0*/  LDC R14, c[0x0][0x988] ;  /* 0x00026200ff0e7b82 */ /* 0x000e220000000800 */
[----:B------:R-:W-:Y:S01]  /*5fe0*/  ISETP.GT.AND P4, PT, R2, 0x51, !P4 ;  /* 0x000000510200780c */ /* 0x000fe20006784270 */
[----:B------:R-:W1:Y:S01]  /*5ff0*/  SHFL.BFLY PT, R163, R22, 0x2, 0x1f ;  /* 0x0c401f0016a37f89 */ /* 0x000e6200000e0000 */
[C---:B------:R-:W-:Y:S02]  /*6000*/  ISETP.LT.OR P2, PT, R0.reuse, 0x32, P2 ;  /* 0x000000320000780c */ /* 0x040fe40001741670 */
[----:B------:R-:W-:Y:S02]  /*6010*/  ISETP.LT.OR P4, PT, R0, 0x52, P4 ;  /* 0x000000520000780c */ /* 0x000fe40002781670 */
[----:B------:R-:W-:-:S02]  /*6020*/  FSEL R115, R115, -INF , !P2 ;  /* 0xff80000073737808 */ /* 0x000fc40005000000 */
[----:B------:R-:W-:Y:S02]  /*6030*/  ISETP.NE.AND P2, PT, R150, RZ, PT ;  /* 0x000000ff9600720c */ /* 0x000fe40003f45270 */
[C---:B------:R-:W-:Y:S02]  /*6040*/  ISETP.GT.AND P5, PT, R2.reuse, 0x58, !P5 ;  /* 0x000000580200780c */ /* 0x040fe40006fa4270 */
[----:B------:R-:W-:Y:S02]  /*6050*/  ISETP.GT.AND P2, PT, R2, 0x38, !P2 ;  /* 0x000000380200780c */ /* 0x000fe40005744270 */
[----:B------:R-:W-:Y:S02]  /*6060*/  FSEL R131, R131, -INF , !P4 ;  /* 0xff80000083837808 */ /* 0x000fe40006000000 */
[C---:B------:R-:W-:Y:S02]  /*6070*/  ISETP.LT.OR P2, PT, R0.reuse, 0x39, P2 ;  /* 0x000000390000780c */ /* 0x040fe40001741670 */
[----:B------:R-:W-:-:S02]  /*6080*/  ISETP.LT.OR P5, PT, R0, 0x59, P5 ;  /* 0x000000590000780c */ /* 0x000fc40002fa1670 */
[----:B------:R-:W-:Y:S02]  /*6090*/  FSEL R111, R118, -INF , !P2 ;  /* 0xff800000766f7808 */ /* 0x000fe40005000000 */
[----:B------:R-:W-:Y:S02]  /*60a0*/  ISETP.NE.AND P2, PT, R116, RZ, PT ;  /* 0x000000ff7400720c */ /* 0x000fe40003f45270 */
[----:B-1----:R-:W-:Y:S02]  /*60b0*/  FMNMX.FTZ R88, R22, R163, !PT ;  /* 0x000000a316587209 */ /* 0x002fe40007810000 */
[----:B------:R-:W-:-:S03]  /*60c0*/  ISETP.GT.AND P2, PT, R2, 0x39, !P2 ;  /* 0x000000390200780c */ /* 0x000fc60005744270 */
[----:B------:R-:W1:Y:S01]  /*60d0*/  SHFL.BFLY PT, R163, R88, 0x1, 0x1f ;  /* 0x0c201f0058a37f89 */ /* 0x000e6200000e0000 */
[----:B------:R-:W-:-:S04]  /*60e0*/  ISETP.LT.OR P2, PT, R0, 0x3a, P2 ;  /* 0x0000003a0000780c */ /* 0x000fc80001741670 */
[----:B------:R-:W-:Y:S02]  /*60f0*/  FSEL R119, R119, -INF , !P2 ;  /* 0xff80000077777808 */ /* 0x000fe40005000000 */
[----:B------:R-:W-:-:S04]  /*6100*/  ISETP.NE.AND P2, PT, R152, RZ, PT ;  /* 0x000000ff9800720c */ /* 0x000fc80003f45270 */
[----:B------:R-:W-:-:S04]  /*6110*/  ISETP.GT.AND P2, PT, R2, 0x40, !P2 ;  /* 0x000000400200780c */ /* 0x000fc80005744270 */
[----:B------:R-:W-:-:S04]  /*6120*/  ISETP.LT.OR P2, PT, R0, 0x41, P2 ;  /* 0x000000410000780c */ /* 0x000fc80001741670 */
[----:B------:R-:W-:Y:S02]  /*6130*/  FSEL R153, R122, -INF , !P2 ;  /* 0xff8000007a997808 */ /* 0x000fe40005000000 */
[----:B------:R-:W-:Y:S02]  /*6140*/  ISETP.NE.AND P2, PT, R120, RZ, PT ;  /* 0x000000ff7800720c */ /* 0x000fe40003f45270 */
[----:B-1----:R-:W-:Y:S02]  /*6150*/  FMNMX.FTZ R163, R88, R163, !PT ;  /* 0x000000a358a37209 */ /* 0x002fe40007810000 */
[----:B------:R-:W-:-:S04]  /*6160*/  ISETP.GT.AND P2, PT, R2, 0x41, !P2 ;  /* 0x000000410200780c */ /* 0x000fc80005744270 */
[----:B------:R-:W-:-:S04]  /*6170*/  ISETP.LT.OR P2, PT, R0, 0x42, P2 ;  /* 0x000000420000780c */ /* 0x000fc80001741670 */
[----:B------:R-:W-:Y:S02]  /*6180*/  FSEL R123, R123, -INF , !P2 ;  /* 0xff8000007b7b7808 */ /* 0x000fe40005000000 */
[----:B------:R-:W-:-:S04]  /*6190*/  ISETP.NE.AND P2, PT, R154, RZ, PT ;  /* 0x000000ff9a00720c */ /* 0x000fc80003f45270 */
[----:B------:R-:W-:-:S04]  /*61a0*/  ISETP.GT.AND P2, PT, R2, 0x48, !P2 ;  /* 0x000000480200780c */ /* 0x000fc80005744270 */
[----:B------:R-:W-:-:S04]  /*61b0*/  ISETP.LT.OR P2, PT, R0, 0x49, P2 ;  /* 0x000000490000780c */ /* 0x000fc80001741670 */
[----:B------:R-:W-:Y:S02]  /*61c0*/  FSEL R157, R126, -INF , !P2 ;  /* 0xff8000007e9d7808 */ /* 0x000fe40005000000 */
[----:B------:R-:W-:-:S04]  /*61d0*/  ISETP.GT.AND P2, PT, R2, 0x49, !P3 ;  /* 0x000000490200780c */ /* 0x000fc80005f44270 */
[----:B------:R-:W-:-:S04]  /*61e0*/  ISETP.LT.OR P2, PT, R0, 0x4a, P2 ;  /* 0x0000004a0000780c */ /* 0x000fc80001741670 */
[----:B------:R-:W-:Y:S02]  /*61f0*/  FSEL R127, R127, -INF , !P2 ;  /* 0xff8000007f7f7808 */ /* 0x000fe40005000000 */
[----:B------:R-:W-:Y:S02]  /*6200*/  ISETP.GT.AND P2, PT, R2, 0x50, !P6 ;  /* 0x000000500200780c */ /* 0x000fe40007744270 */
[----:B------:R-:W-:Y:S01]  /*6210*/  ISETP.NE.AND P6, PT, R92, RZ, PT ;  /* 0x000000ff5c00720c */ /* 0x000fe20003fc5270 */
[----:B0-----:R-:W-:Y:S01]  /*6220*/  FMUL.FTZ R92, R163, R14 ;  /* 0x0000000ea35c7220 */ /* 0x001fe20000410000 */
[----:B------:R-:W-:-:S04]  /*6230*/  ISETP.LT.OR P2, PT, R0, 0x51, P2 ;  /* 0x000000510000780c */ /* 0x000fc80001741670 */
[----:B------:R-:W-:Y:S02]  /*6240*/  FSEL R159, R130, -INF , !P2 ;  /* 0xff800000829f7808 */ /* 0x000fe40005000000 */
[----:B------:R-:W-:Y:S02]  /*6250*/  ISETP.GT.AND P2, PT, R2, RZ, !P6 ;  /* 0x000000ff0200720c */ /* 0x000fe40007744270 */
[----:B------:R-:W-:Y:S02]  /*6260*/  ISETP.NE.AND P6, PT, R128, RZ, PT ;  /* 0x000000ff8000720c */ /* 0x000fe40003fc5270 */
[----:B------:R-:W-:Y:S02]  /*6270*/  ISETP.LT.OR P2, PT, R0, 0x1, P2 ;  /* 0x000000010000780c */ /* 0x000fe40001741670 */
[----:B------:R-:W-:Y:S02]  /*6280*/  ISETP.GT.AND P3, PT, R2, 0x59, !P6 ;  /* 0x000000590200780c */ /* 0x000fe40007764270 */
[----:B------:R-:W-:-:S02]  /*6290*/  FSEL R90, R90, -INF , !P2 ;  /* 0xff8000005a5a7808 */ /* 0x000fc40005000000 */
[----:B------:R-:W-:Y:S02]  /*62a0*/  FSETP.NEU.FTZ.AND P2, PT, R163, -INF , PT ;  /* 0xff800000a300780b */ /* 0x000fe40003f5d000 */
[----:B------:R-:W-:Y:S02]  /*62b0*/  FMNMX.FTZ R22, R90, R11, !PT ;  /* 0x0000000b5a167209 */ /* 0x000fe40007810000 */
[----:B------:R-:W-:Y:S02]  /*62c0*/  FSEL R92, R92, RZ, P2 ;  /* 0x000000ff5c5c7208 */ /* 0x000fe40001000000 */
[----:B------:R-:W-:Y:S02]  /*62d0*/  FMNMX.FTZ R22, R101, R22, !PT ;  /* 0x0000001665167209 */ /* 0x000fe40007810000 */
[----:B------:R-:W-:Y:S01]  /*62e0*/  ISETP.LT.OR P3, PT, R0, 0x5a, P3 ;  /* 0x0000005a0000780c */ /* 0x000fe20001f61670 */
[--C-:B------:R-:W-:Y:S01]  /*62f0*/  FFMA.FTZ R148, R151, R14, -R92.reuse ;  /* 0x0000000e97947223 */ /* 0x100fe2000001085c */
[----:B------:R-:W-:Y:S01]  /*6300*/  FMNMX.FTZ R22, R91, R22, !PT ;  /* 0x000000165b167209 */ /* 0x000fe20007810000 */
[-CC-:B------:R-:W-:Y:S01]  /*6310*/  FFMA.FTZ R150, R137, R14.reuse, -R92.reuse ;  /* 0x0000000e89967223 */ /* 0x180fe2000001085c */
[----:B------:R-:W-:Y:S01]  /*6320*/  FSEL R151, R134, -INF , !P5 ;  /* 0xff80000086977808 */ /* 0x000fe20006800000 */
[--C-:B------:R-:W-:Y:S01]  /*6330*/  FFMA.FTZ R142, R15, R14, -R92.reuse ;  /* 0x0000000e0f8e7223 */ /* 0x100fe2000001085c */
[----:B------:R-:W-:Y:S01]  /*6340*/  FMNMX.FTZ R22, R95, R22, !PT ;  /* 0x000000165f167209 */ /* 0x000fe20007810000 */
[-CC-:B------:R-:W-:Y:S01]  /*6350*/  FFMA.FTZ R138, R89, R14.reuse, -R92.reuse ;  /* 0x0000000e598a7223 */ /* 0x180fe2000001085c */
[----:B------:R-:W-:Y:S01]  /*6360*/  FSEL R135, R135, -INF , !P3 ;  /* 0xff80000087877808 */ /* 0x000fe20005800000 */
[--C-:B------:R-:W-:Y:S01]  /*6370*/  FFMA.FTZ R144, R23, R14, -R92.reuse ;  /* 0x0000000e17907223 */ /* 0x100fe2000001085c */
[----:B------:R-:W-:Y:S01]  /*6380*/  FMNMX.FTZ R22, R105, R22, !PT ;  /* 0x0000001669167209 */ /* 0x000fe20007810000 */
[-CC-:B------:R-:W-:Y:S01]  /*6390*/  FFMA.FTZ R23, R113, R14.reuse, -R92.reuse ;  /* 0x0000000e71177223 */ /* 0x180fe2000001085c */
[----:B------:R-:W-:Y:S01]  /*63a0*/  FSEL R2, R163, RZ, P2 ;  /* 0x000000ffa3027208 */ /* 0x000fe20001000000 */
[--C-:B------:R-:W-:Y:S01]  /*63b0*/  FFMA.FTZ R146, R97, R14, -R92.reuse ;  /* 0x0000000e61927223 */ /* 0x100fe2000001085c */
[----:B------:R-:W-:Y:S01]  /*63c0*/  FMNMX.FTZ R22, R99, R22, !PT ;  /* 0x0000001663167209 */ /* 0x000fe20007810000 */
[-CC-:B------:R-:W-:Y:S01]  /*63d0*/  FFMA.FTZ R140, R21, R14.reuse, -R92.reuse ;  /* 0x0000000e158c7223 */ /* 0x180fe2000001085c */
[--C-:B------:R-:W-:Y:S01]  /*63e0*/  FFMA.FTZ R136, R93, R14, -R92.reuse ;  /* 0x0000000e5d887223 */ /* 0x100fe2000001085c */
[----:B------:R-:W-:Y:S01]  /*63f0*/  FADD.FTZ R89, -R2, R3 ;  /* 0x0000000302597221 */ /* 0x000fe20000010100 */
        /* <DEDUP_REMOVED lines=39> */
[----:B------:R-:W-:Y:S04]  /*6670*/  MUFU.EX2 R154, R154 ;  /* 0x0000009a009a7308 */ /* 0x000fe80000000800 */
[----:B------:R-:W0:Y:S04]  /*6680*/  SHFL.BFLY PT, R137, R22, 0x2, 0x1f ;  /* 0x0c401f0016897f89 */ /* 0x000e2800000e0000 */
        /* <DEDUP_REMOVED lines=9> */
[----:B0-----:R-:W-:Y:S01]  /*6720*/  FMNMX.FTZ R15, R137, R0, !PT ;  /* 0x00000000890f7209 */ /* 0x001fe20007810000 */
[----:B------:R-:W-:-:S03]  /*6730*/  FMUL.FTZ R0, R89, R14 ;  /* 0x0000000e59007220 */ /* 0x000fc60000410000 */
[C---:B------:R-:W-:Y:S01]  /*6740*/  FSETP.NEU.FTZ.AND P2, PT, R15.reuse, -INF , PT ;  /* 0xff8000000f00780b */ /* 0x040fe20003f5d000 */
[CC--:B------:R-:W-:Y:S02]  /*6750*/  FMUL.FTZ R2, R15.reuse, R14.reuse ;  /* 0x0000000e0f027220 */ /* 0x0c0fe40000410000 */
[----:B------:R-:W0:Y:S03]  /*6760*/  MUFU.EX2 R0, R0 ;  /* 0x0000000000007308 */ /* 0x000e260000000800 */
[----:B------:R-:W-:Y:S02]  /*6770*/  FSEL R92, R2, RZ, P2 ;  /* 0x000000ff025c7208 */ /* 0x000fe40001000000 */
[----:B------:R-:W-:Y:S02]  /*6780*/  FSEL R2, R15, RZ, P2 ;  /* 0x000000ff0f027208 */ /* 0x000fe40001000000 */
[----:B------:R-:W-:Y:S01]  /*6790*/  ISETP.GT.AND P2, PT, R20, R13, PT ;  /* 0x0000000d1400720c */ /* 0x000fe20003f44270 */
[-CC-:B------:R-:W-:Y:S01]  /*67a0*/  FFMA.FTZ R89, R90, R14.reuse, -R92.reuse ;  /* 0x0000000e5a597223 */ /* 0x180fe2000001085c */
[-CC-:B------:R-:W-:Y:S01]  /*67b0*/  FFMA.FTZ R88, R101, R14.reuse, -R92.reuse ;  /* 0x0000000e65587223 */ /* 0x180fe2000001085c */
[----:B------:R-:W-:Y:S01]  /*67c0*/  FADD.FTZ R11, -R2, R11 ;  /* 0x0000000b020b7221 */ /* 0x000fe20000010100 */
[-CC-:B------:R-:W-:Y:S01]  /*67d0*/  FFMA.FTZ R22, R91, R14.reuse, -R92.reuse ;  /* 0x0000000e5b167223 */ /* 0x180fe2000001085c */
[-CC-:B------:R-:W-:Y:S01]  /*67e0*/  FFMA.FTZ R95, R95, R14.reuse, -R92.reuse ;  /* 0x0000000e5f5f7223 */ /* 0x180fe2000001085c */
[-CC-:B------:R-:W-:Y:S01]  /*67f0*/  FFMA.FTZ R105, R105, R14.reuse, -R92.reuse ;  /* 0x0000000e69697223 */ /* 0x180fe2000001085c */
[-C--:B------:R-:W-:Y:S01]  /*6800*/  FMUL.FTZ R11, R11, R14.reuse ;  /* 0x0000000e0b0b7220 */ /* 0x080fe20000410000 */
[----:B------:R-:W-:Y:S01]  /*6810*/  MUFU.EX2 R89, R89 ;  /* 0x0000005900597308 */ /* 0x000fe20000000800 */
[--C-:B------:R-:W-:Y:S01]  /*6820*/  FFMA.FTZ R99, R99, R14, -R92.reuse ;  /* 0x0000000e63637223 */ /* 0x100fe2000001085c */
[----:B0-----:R-:W-:Y:S01]  /*6830*/  FFMA.FTZ R91, R0, R8, R165 ;  /* 0x00000008005b7223 */ /* 0x001fe200000100a5 */
[-CC-:B------:R-:W-:Y:S01]  /*6840*/  FFMA.FTZ R139, R139, R14.reuse, -R92.reuse ;  /* 0x0000000e8b8b7223 */ /* 0x180fe2000001085c */
[-CC-:B------:R-:W-:Y:S01]  /*6850*/  FFMA.FTZ R103, R103, R14.reuse, -R92.reuse ;  /* 0x0000000e67677223 */ /* 0x180fe2000001085c */
[-CC-:B------:R-:W-:Y:S01]  /*6860*/  FFMA.FTZ R141, R141, R14.reuse, -R92.reuse ;  /* 0x0000000e8d8d7223 */ /* 0x180fe2000001085c */
[----:B------:R-:W-:Y:S01]  /*6870*/  FADD.FTZ R91, R156, R91 ;  /* 0x0000005b9c5b7221 */ /* 0x000fe20000010000 */
[-CC-:B------:R-:W-:Y:S01]  /*6880*/  FFMA.FTZ R143, R143, R14.reuse, -R92.reuse ;  /* 0x0000000e8f8f7223 */ /* 0x180fe2000001085c */
[----:B------:R0:W1:Y:S01]  /*6890*/  MUFU.EX2 R2, R11 ;  /* 0x0000000b00027308 */ /* 0x0000620000000800 */
[-CC-:B------:R-:W-:Y:S01]  /*68a0*/  FFMA.FTZ R147, R147, R14.reuse, -R92.reuse ;  /* 0x0000000e93937223 */ /* 0x180fe2000001085c */
[----:B------:R-:W-:Y:S01]  /*68b0*/  FADD.FTZ R8, R158, R91 ;  /* 0x0000005b9e087221 */ /* 0x000fe20000010000 */
[-CC-:B------:R-:W-:Y:S01]  /*68c0*/  FFMA.FTZ R149, R149, R14.reuse, -R92.reuse ;  /* 0x0000000e95957223 */ /* 0x180fe2000001085c */
[-CC-:B------:R-:W-:Y:S01]  /*68d0*/  FFMA.FTZ R107, R107, R14.reuse, -R92.reuse ;  /* 0x0000000e6b6b7223 */ /* 0x180fe2000001085c */
[-C--:B------:R-:W-:Y:S01]  /*68e0*/  FFMA.FTZ R115, R115, R14.reuse, -R92 ;  /* 0x0000000e73737223 */ /* 0x080fe2000001085c */
[----:B------:R-:W-:Y:S01]  /*68f0*/  FADD.FTZ R91, R167, R8 ;  /* 0x00000008a75b7221 */ /* 0x000fe20000010000 */
[-CC-:B------:R-:W-:Y:S01]  /*6900*/  FFMA.FTZ R111, R111, R14.reuse, -R92.reuse ;  /* 0x0000000e6f6f7223 */ /* 0x180fe2000001085c */
[----:B------:R-:W2:Y:S01]  /*6910*/  MUFU.EX2 R88, R88 ;  /* 0x0000005800587308 */ /* 0x000ea20000000800 */
[----:B------:R-:W-:Y:S01]  /*6920*/  FFMA.FTZ R119, R119, R14, -R92 ;  /* 0x0000000e77777223 */ /* 0x000fe2000001085c */
[----:B------:R-:W-:Y:S01]  /*6930*/  FADD.FTZ R8, R152, R91 ;  /* 0x0000005b98087221 */ /* 0x000fe20000010000 */
[----:B------:R-:W-:-:S02]  /*6940*/  IMAD.U32 R90, RZ, RZ, UR11 ;  /* 0x0000000bff5a7e24 */ /* 0x000fc4000f8e00ff */
[-CC-:B------:R-:W-:Y:S01]  /*6950*/  FFMA.FTZ R153, R153, R14.reuse, -R92.reuse ;  /* 0x0000000e99997223 */ /* 0x180fe2000001085c */
[-C--:B------:R-:W-:Y:S01]  /*6960*/  FFMA.FTZ R123, R123, R14.reuse, -R92 ;  /* 0x0000000e7b7b7223 */ /* 0x080fe2000001085c */
[----:B0-----:R-:W-:Y:S01]  /*6970*/  FADD.FTZ R11, R169, R8 ;  /* 0x00000008a90b7221 */ /* 0x001fe20000010000 */
[----:B------:R-:W-:Y:S01]  /*6980*/  @!P1 VIADD R90, R90, 0x2a860 ;  /* 0x0002a8605a5a9836 */ /* 0x000fe20000000000 */
[----:B------:R-:W0:Y:S01]  /*6990*/  MUFU.EX2 R22, R22 ;  /* 0x0000001600167308 */ /* 0x000e220000000800 */
[----:B-1----:R-:W-:Y:S01]  /*69a0*/  FFMA.FTZ R5, R2, R5, R89 ;  /* 0x0000000502057223 */ /* 0x002fe20000010059 */
[----:B------:R-:W-:Y:S01]  /*69b0*/  FADD.FTZ R8, R154, R11 ;  /* 0x0000000b9a087221 */ /* 0x000fe20000010000 */
[-C--:B------:R-:W-:Y:S01]  /*69c0*/  FFMA.FTZ R157, R157, R14.reuse, -R92 ;  /* 0x0000000e9d9d7223 */ /* 0x080fe2000001085c */
[----:B------:R-:W-:Y:S01]  /*69d0*/  @!P1 PRMT R90, RZ, 0x654, R90 ;  /* 0x00000654ff5a9816 */ /* 0x000fe2000000005a */
[-C--:B------:R-:W-:Y:S01]  /*69e0*/  FFMA.FTZ R127, R127, R14.reuse, -R92 ;  /* 0x0000000e7f7f7223 */ /* 0x080fe2000001085c */
[----:B------:R-:W-:Y:S01]  /*69f0*/  FADD.FTZ R11, R155, R8 ;  /* 0x000000089b0b7221 */ /* 0x000fe20000010000 */
[-CC-:B------:R-:W-:Y:S01]  /*6a00*/  FFMA.FTZ R159, R159, R14.reuse, -R92.reuse ;  /* 0x0000000e9f9f7223 */ /* 0x180fe2000001085c */
[----:B------:R-:W1:Y:S01]  /*6a10*/  MUFU.EX2 R95, R95 ;  /* 0x0000005f005f7308 */ /* 0x000e620000000800 */
[----:B--2---:R-:W-:Y:S01]  /*6a20*/  FADD.FTZ R5, R88, R5 ;  /* 0x0000000558057221 */ /* 0x004fe20000010000 */
[----:B------:R-:W-:Y:S01]  /*6a30*/  FADD.FTZ R8, R148, R11 ;  /* 0x0000000b94087221 */ /* 0x000fe20000010000 */
[----:B------:R2:W-:Y:S01]  /*6a40*/  @!P1 SYNCS.ARRIVE.TRANS64.RED.A1T0 RZ, [R90+URZ], RZ ;  /* 0x000000ff5aff99a7 */ /* 0x0005e2000810043f */
[-CC-:B------:R-:W-:Y:S01]  /*6a50*/  FFMA.FTZ R131, R131, R14.reuse, -R92.reuse ;  /* 0x0000000e83837223 */ /* 0x180fe2000001085c */
[-C--:B------:R-:W-:Y:S01]  /*6a60*/  FFMA.FTZ R151, R151, R14.reuse, -R92 ;  /* 0x0000000e97977223 */ /* 0x080fe2000001085c */
[----:B------:R-:W-:Y:S01]  /*6a70*/  FADD.FTZ R11, R145, R8 ;  /* 0x00000008910b7221 */ /* 0x000fe20000010000 */
[----:B------:R-:W-:Y:S01]  /*6a80*/  FFMA.FTZ R92, R135, R14, -R92 ;  /* 0x0000000e875c7223 */ /* 0x000fe2000001085c */
[----:B------:R-:W3:Y:S01]  /*6a90*/  MUFU.EX2 R94, R105 ;  /* 0x00000069005e7308 */ /* 0x000ee20000000800 */
[----:B0-----:R-:W-:Y:S01]  /*6aa0*/  FADD.FTZ R5, R22, R5 ;  /* 0x0000000516057221 */ /* 0x001fe20000010000 */
[----:B------:R-:W-:Y:S01]  /*6ab0*/  FADD.FTZ R8, R150, R11 ;  /* 0x0000000b96087221 */ /* 0x000fe20000010000 */
[----:B------:R-:W-:Y:S01]  /*6ac0*/  F2FP.F16.F32.PACK_AB R154, R155, R154 ;  /* 0x0000009a9b9a723e */ /* 0x000fe200000000ff */
[----:B------:R-:W-:Y:S01]  /*6ad0*/  VIADD R20, R20, 0xffffffff ;  /* 0xffffffff14147836 */ /* 0x000fe20000000000 */
[----:B------:R-:W-:Y:S01]  /*6ae0*/  F2FP.F16.F32.PACK_AB R148, R145, R148 ;  /* 0x000000949194723e */ /* 0x000fe200000000ff */
[----:B------:R-:W-:Y:S01]  /*6af0*/  FADD.FTZ R11, R109, R8 ;  /* 0x000000086d0b7221 */ /* 0x000fe20000010000 */
[----:B------:R-:W-:Y:S01]  /*6b00*/  F2FP.F16.F32.PACK_AB R156, R156, R165 ;  /* 0x000000a59c9c723e */ /* 0x000fe200000000ff */
[----:B------:R-:W0:Y:S01]  /*6b10*/  MUFU.EX2 R99, R99 ;  /* 0x0000006300637308 */ /* 0x000e220000000800 */
[----:B-1----:R-:W-:Y:S01]  /*6b20*/  FADD.FTZ R5, R95, R5 ;  /* 0x000000055f057221 */ /* 0x002fe20000010000 */
[----:B------:R-:W-:Y:S01]  /*6b30*/  FADD.FTZ R8, R144, R11 ;  /* 0x0000000b90087221 */ /* 0x000fe20000010000 */
[----:B------:R-:W-:-:S02]  /*6b40*/  F2FP.F16.F32.PACK_AB R158, R167, R158 ;  /* 0x0000009ea79e723e */ /* 0x000fc400000000ff */
[----:B------:R-:W-:Y:S01]  /*6b50*/  F2FP.F16.F32.PACK_AB R152, R169, R152 ;  /* 0x00000098a998723e */ /* 0x000fe200000000ff */
[----:B------:R-:W-:Y:S01]  /*6b60*/  FADD.FTZ R11, R23, R8 ;  /* 0x00000008170b7221 */ /* 0x000fe20000010000 */
[----:B------:R-:W-:Y:S01]  /*6b70*/  F2FP.F16.F32.PACK_AB R150, R109, R150 ;  /* 0x000000966d96723e */ /* 0x000fe200000000ff */
[----:B------:R-:W1:Y:S01]  /*6b80*/  MUFU.EX2 R96, R139 ;  /* 0x0000008b00607308 */ /* 0x000e620000000800 */
[----:B---3--:R-:W-:Y:S01]  /*6b90*/  FADD.FTZ R5, R94, R5 ;  /* 0x000000055e057221 */ /* 0x008fe20000010000 */
[----:B------:R-:W-:-:S06]  /*6ba0*/  F2FP.F16.F32.PACK_AB R144, R23, R144 ;  /* 0x000000901790723e */ /* 0x000fcc00000000ff */
[----:B------:R-:W3:Y:S01]  /*6bb0*/  MUFU.EX2 R103, R103 ;  /* 0x0000006700677308 */ /* 0x000ee20000000800 */
[----:B0-----:R-:W-:-:S07]  /*6bc0*/  FADD.FTZ R5, R99, R5 ;  /* 0x0000000563057221 */ /* 0x001fce0000010000 */
[----:B------:R-:W0:Y:S01]  /*6bd0*/  MUFU.EX2 R98, R141 ;  /* 0x0000008d00627308 */ /* 0x000e220000000800 */
[----:B-1----:R-:W-:-:S07]  /*6be0*/  FADD.FTZ R5, R96, R5 ;  /* 0x0000000560057221 */ /* 0x002fce0000010000 */
[----:B------:R-:W1:Y:S01]  /*6bf0*/  MUFU.EX2 R143, R143 ;  /* 0x0000008f008f7308 */ /* 0x000e620000000800 */
[C---:B---3--:R-:W-:Y:S01]  /*6c00*/  FADD.FTZ R5, R103.reuse, R5 ;  /* 0x0000000567057221 */ /* 0x048fe20000010000 */
[----:B------:R-:W-:-:S06]  /*6c10*/  F2FP.F16.F32.PACK_AB R155, R103, R96 ;  /* 0x00000060679b723e */ /* 0x000fcc00000000ff */
[----:B------:R-:W3:Y:S01]  /*6c20*/  MUFU.EX2 R100, R147 ;  /* 0x0000009300647308 */ /* 0x000ee20000000800 */
[----:B0-----:R-:W-:-:S07]  /*6c30*/  FADD.FTZ R5, R98, R5 ;  /* 0x0000000562057221 */ /* 0x001fce0000010000 */
[----:B------:R0:W4:Y:S01]  /*6c40*/  MUFU.EX2 R101, R149 ;  /* 0x0000009500657308 */ /* 0x0001220000000800 */
[----:B-1----:R-:W-:-:S07]  /*6c50*/  FADD.FTZ R5, R143, R5 ;  /* 0x000000058f057221 */ /* 0x002fce0000010000 */
[----:B------:R-:W1:Y:S01]  /*6c60*/  MUFU.EX2 R102, R107 ;  /* 0x0000006b00667308 */ /* 0x000e620000000800 */
[----:B---3--:R-:W-:Y:S01]  /*6c70*/  FADD.FTZ R5, R100, R5 ;  /* 0x0000000564057221 */ /* 0x008fe20000010000 */
[----:B0-----:R-:W-:-:S06]  /*6c80*/  F2FP.F16.F32.PACK_AB R149, R143, R98 ;  /* 0x000000628f95723e */ /* 0x001fcc00000000ff */
[----:B------:R-:W0:Y:S01]  /*6c90*/  MUFU.EX2 R115, R115 ;  /* 0x0000007300737308 */ /* 0x000e220000000800 */
[----:B----4-:R-:W-:-:S07]  /*6ca0*/  FADD.FTZ R5, R101, R5 ;  /* 0x0000000565057221 */ /* 0x010fce0000010000 */
[----:B------:R-:W3:Y:S01]  /*6cb0*/  MUFU.EX2 R146, R146 ;  /* 0x0000009200927308 */ /* 0x000ee20000000800 */
[----:B-1----:R-:W-:-:S07]  /*6cc0*/  FADD.FTZ R5, R102, R5 ;  /* 0x0000000566057221 */ /* 0x002fce0000010000 */
[----:B------:R-:W1:Y:S01]  /*6cd0*/  MUFU.EX2 R104, R111 ;  /* 0x0000006f00687308 */ /* 0x000e620000000800 */
[C---:B0-----:R-:W-:Y:S01]  /*6ce0*/  FADD.FTZ R5, R115.reuse, R5 ;  /* 0x0000000573057221 */ /* 0x041fe20000010000 */
[----:B------:R-:W-:-:S06]  /*6cf0*/  F2FP.F16.F32.PACK_AB R145, R115, R102 ;  /* 0x000000667391723e */ /* 0x000fcc00000000ff */
[----:B------:R-:W0:Y:S01]  /*6d00*/  MUFU.EX2 R97, R97 ;  /* 0x0000006100617308 */ /* 0x000e220000000800 */
[----:B---3--:R-:W-:-:S07]  /*6d10*/  FADD.FTZ R8, R146, R11 ;  /* 0x0000000b92087221 */ /* 0x008fce0000010000 */
[----:B------:R-:W3:Y:S01]  /*6d20*/  MUFU.EX2 R119, R119 ;  /* 0x0000007700777308 */ /* 0x000ee20000000800 */
[----:B-1----:R-:W-:-:S07]  /*6d30*/  FADD.FTZ R5, R104, R5 ;  /* 0x0000000568057221 */ /* 0x002fce0000010000 */
[----:B------:R-:W1:Y:S01]  /*6d40*/  MUFU.EX2 R140, R140 ;  /* 0x0000008c008c7308 */ /* 0x000e620000000800 */
[C---:B0-----:R-:W-:Y:S01]  /*6d50*/  FADD.FTZ R11, R97.reuse, R8 ;  /* 0x00000008610b7221 */ /* 0x041fe20000010000 */
[----:B------:R-:W-:-:S06]  /*6d60*/  F2FP.F16.F32.PACK_AB R146, R97, R146 ;  /* 0x000000926192723e */ /* 0x000fcc00000000ff */
[----:B------:R0:W4:Y:S01]  /*6d70*/  MUFU.EX2 R106, R153 ;  /* 0x00000099006a7308 */ /* 0x0001220000000800 */
[C---:B---3--:R-:W-:Y:S01]  /*6d80*/  FADD.FTZ R5, R119.reuse, R5 ;  /* 0x0000000577057221 */ /* 0x048fe20000010000 */
[----:B------:R-:W-:-:S06]  /*6d90*/  F2FP.F16.F32.PACK_AB R147, R119, R104 ;  /* 0x000000687793723e */ /* 0x000fcc00000000ff */
[----:B------:R-:W3:Y:S01]  /*6da0*/  MUFU.EX2 R21, R21 ;  /* 0x0000001500157308 */ /* 0x000ee20000000800 */
[----:B-1----:R-:W-:Y:S01]  /*6db0*/  FADD.FTZ R8, R140, R11 ;  /* 0x0000000b8c087221 */ /* 0x002fe20000010000 */
[----:B0-----:R-:W-:-:S06]  /*6dc0*/  F2FP.F16.F32.PACK_AB R153, R99, R94 ;  /* 0x0000005e6399723e */ /* 0x001fcc00000000ff */
[----:B------:R-:W0:Y:S01]  /*6dd0*/  MUFU.EX2 R123, R123 ;  /* 0x0000007b007b7308 */ /* 0x000e220000000800 */
[----:B----4-:R-:W-:-:S07]  /*6de0*/  FADD.FTZ R5, R106, R5 ;  /* 0x000000056a057221 */ /* 0x010fce0000010000 */
[----:B------:R-:W1:Y:S01]  /*6df0*/  MUFU.EX2 R142, R142 ;  /* 0x0000008e008e7308 */ /* 0x000e620000000800 */
[C---:B---3--:R-:W-:Y:S01]  /*6e00*/  FADD.FTZ R11, R21.reuse, R8 ;  /* 0x00000008150b7221 */ /* 0x048fe20000010000 */
[----:B------:R-:W-:Y:S01]  /*6e10*/  F2FP.F16.F32.PACK_AB R140, R21, R140 ;  /* 0x0000008c158c723e */ /* 0x000fe200000000ff */
[----:B------:R-:W-:-:S05]  /*6e20*/  IMAD.MOV.U32 R21, RZ, RZ, R4 ;  /* 0x000000ffff157224 */ /* 0x000fca00078e0004 */
[----:B--2---:R2:W3:Y:S01]  /*6e30*/  MUFU.EX2 R90, R157 ;  /* 0x0000009d005a7308 */ /* 0x0044e20000000800 */
[C---:B0-----:R-:W-:Y:S01]  /*6e40*/  FADD.FTZ R5, R123.reuse, R5 ;  /* 0x000000057b057221 */ /* 0x041fe20000010000 */
[----:B------:R-:W-:-:S06]  /*6e50*/  F2FP.F16.F32.PACK_AB R141, R123, R106 ;  /* 0x0000006a7b8d723e */ /* 0x000fcc00000000ff */
[----:B------:R-:W0:Y:S01]  /*6e60*/  MUFU.EX2 R113, R113 ;  /* 0x0000007100717308 */ /* 0x000e220000000800 */
[----:B-1----:R-:W-:Y:S01]  /*6e70*/  FADD.FTZ R8, R142, R11 ;  /* 0x0000000b8e087221 */ /* 0x002fe20000010000 */
[----:B--2---:R-:W-:-:S06]  /*6e80*/  F2FP.F16.F32.PACK_AB R157, R88, R89 ;  /* 0x00000059589d723e */ /* 0x004fcc00000000ff */
[----:B------:R-:W1:Y:S01]  /*6e90*/  MUFU.EX2 R127, R127 ;  /* 0x0000007f007f7308 */ /* 0x000e620000000800 */
[----:B---3--:R-:W-:-:S07]  /*6ea0*/  FADD.FTZ R5, R90, R5 ;  /* 0x000000055a057221 */ /* 0x008fce0000010000 */
[----:B------:R-:W2:Y:S01]  /*6eb0*/  MUFU.EX2 R136, R136 ;  /* 0x0000008800887308 */ /* 0x000ea20000000800 */
[C---:B0-----:R-:W-:Y:S01]  /*6ec0*/  FADD.FTZ R11, R113.reuse, R8 ;  /* 0x00000008710b7221 */ /* 0x041fe20000010000 */
[----:B------:R-:W-:-:S06]  /*6ed0*/  F2FP.F16.F32.PACK_AB R142, R113, R142 ;  /* 0x0000008e718e723e */ /* 0x000fcc00000000ff */
[----:B------:R0:W3:Y:S01]  /*6ee0*/  MUFU.EX2 R108, R159 ;  /* 0x0000009f006c7308 */ /* 0x0000e20000000800 */
[C---:B-1----:R-:W-:Y:S01]  /*6ef0*/  FADD.FTZ R5, R127.reuse, R5 ;  /* 0x000000057f057221 */ /* 0x042fe20000010000 */
[----:B------:R-:W-:-:S06]  /*6f00*/  F2FP.F16.F32.PACK_AB R143, R127, R90 ;  /* 0x0000005a7f8f723e */ /* 0x000fcc00000000ff */
[----:B------:R-:W1:Y:S01]  /*6f10*/  MUFU.EX2 R93, R93 ;  /* 0x0000005d005d7308 */ /* 0x000e620000000800 */
[----:B--2---:R-:W-:Y:S01]  /*6f20*/  FADD.FTZ R8, R136, R11 ;  /* 0x0000000b88087221 */ /* 0x004fe20000010000 */
[----:B0-----:R-:W-:-:S06]  /*6f30*/  F2FP.F16.F32.PACK_AB R159, R95, R22 ;  /* 0x000000165f9f723e */ /* 0x001fcc00000000ff */
[----:B------:R-:W0:Y:S01]  /*6f40*/  MUFU.EX2 R131, R131 ;  /* 0x0000008300837308 */ /* 0x000e220000000800 */
[----:B---3--:R-:W-:-:S07]  /*6f50*/  FADD.FTZ R5, R108, R5 ;  /* 0x000000056c057221 */ /* 0x008fce0000010000 */
[----:B------:R-:W2:Y:S01]  /*6f60*/  MUFU.EX2 R138, R138 ;  /* 0x0000008a008a7308 */ /* 0x000ea20000000800 */
[C---:B-1----:R-:W-:Y:S01]  /*6f70*/  FADD.FTZ R11, R93.reuse, R8 ;  /* 0x000000085d0b7221 */ /* 0x042fe20000010000 */
[----:B------:R-:W-:-:S06]  /*6f80*/  F2FP.F16.F32.PACK_AB R136, R93, R136 ;  /* 0x000000885d88723e */ /* 0x000fcc00000000ff */
[----:B------:R1:W3:Y:S01]  /*6f90*/  MUFU.EX2 R110, R151 ;  /* 0x00000097006e7308 */ /* 0x0002e20000000800 */
[C---:B0-----:R-:W-:Y:S01]  /*6fa0*/  FADD.FTZ R5, R131.reuse, R5 ;  /* 0x0000000583057221 */ /* 0x041fe20000010000 */
[----:B------:R-:W-:-:S06]  /*6fb0*/  F2FP.F16.F32.PACK_AB R137, R131, R108 ;  /* 0x0000006c8389723e */ /* 0x000fcc00000000ff */
[----:B------:R-:W0:Y:S01]  /*6fc0*/  MUFU.EX2 R3, R3 ;  /* 0x0000000300037308 */ /* 0x000e220000000800 */
[----:B--2---:R-:W-:Y:S01]  /*6fd0*/  FADD.FTZ R8, R138, R11 ;  /* 0x0000000b8a087221 */ /* 0x004fe20000010000 */
[----:B-1----:R-:W-:Y:S01]  /*6fe0*/  F2FP.F16.F32.PACK_AB R151, R101, R100 ;  /* 0x000000646597723e */ /* 0x002fe200000000ff */
[----:B------:R-:W-:-:S05]  /*6ff0*/  IMAD.MOV.U32 R11, RZ, RZ, R15 ;  /* 0x000000ffff0b7224 */ /* 0x000fca00078e000f */
[----:B------:R-:W1:Y:S01]  /*7000*/  MUFU.EX2 R92, R92 ;  /* 0x0000005c005c7308 */ /* 0x000e620000000800 */
[----:B---3--:R-:W-:Y:S01]  /*7010*/  FADD.FTZ R5, R110, R5 ;  /* 0x000000056e057221 */ /* 0x008fe20000010000 */
[C---:B0-----:R-:W-:Y:S01]  /*7020*/  FADD.FTZ R8, R3.reuse, R8 ;  /* 0x0000000803087221 */ /* 0x041fe20000010000 */
[----:B------:R-:W-:Y:S01]  /*7030*/  F2FP.F16.F32.PACK_AB R138, R3, R138 ;  /* 0x0000008a038a723e */ /* 0x000fe200000000ff */
[----:B------:R-:W-:Y:S02]  /*7040*/  IMAD.MOV.U32 R3, RZ, RZ, R163 ;  /* 0x000000ffff037224 */ /* 0x000fe400078e00a3 */
[C---:B-1----:R-:W-:Y:S01]  /*7050*/  FADD.FTZ R5, R92.reuse, R5 ;  /* 0x000000055c057221 */ /* 0x042fe20000010000 */
[----:B------:R-:W-:Y:S01]  /*7060*/  F2FP.F16.F32.PACK_AB R139, R92, R110 ;  /* 0x0000006e5c8b723e */ /* 0x000fe200000000ff */
[----:B------:R-:W-:Y:S06]  /*7070*/  @P2 BRA `(.L_x_949) ;  /* 0xffffffd000c02947 */ /* 0x000fec000383ffff */
[----:B------:R-:W-:Y:S02]  /*7080*/  IMAD.MOV.U32 R11, RZ, RZ, R15 ;  /* 0x000000ffff0b7224 */ /* 0x000fe400078e000f */
[----:B------:R-:W-:-:S07]  /*7090*/  IMAD.MOV.U32 R3, RZ, RZ, R163 ;  /* 0x000000ffff037224 */ /* 0x000fce00078e00a3 */
.L_x_932:
[----:B------:R-:W0:Y:S01]  /*70a0*/  LDC R160, c[0x0][0x448] ;  /* 0x00011200ffa07b82 */ /* 0x000e220000000800 */
[----:B------:R-:W-:-:S07]  /*70b0*/  UIADD3 UR59, -UR59, 0x1, URZ ;  /* 0x000000013b3b7890 */ /* 0x000fce000fffe13f */
[----:B------:R-:W1:Y:S08]  /*70c0*/  S2UR UR5, SR_CTAID.X ;  /* 0x00000000000579c3 */ /* 0x000e700000002500 */
[----:B------:R-:W2:Y:S01]  /*70d0*/  LDC R13, c[0x0][0x9e4] ;  /* 0x00027900ff0d7b82 */ /* 0x000ea20000000800 */
[----:B0-----:R-:W-:-:S07]  /*70e0*/  ISETP.NE.AND P2, PT, R160, 0x1, PT ;  /* 0x00000001a000780c */ /* 0x001fce0003f45270 */
[----:B------:R-:W0:Y:S01]  /*70f0*/  LDC R23, c[0x0][0x2f0] ;  /* 0x0000bc00ff177b82 */ /* 0x000e220000000800 */
[----:B-1----:R-:W-:-:S07]  /*7100*/  ULEA UR5, UR5, 0x7f, 0x7 ;  /* 0x0000007f05057891 */ /* 0x002fce000f8e383f */
[----:B------:R-:W1:Y:S01]  /*7110*/  @P2 LDC R21, c[0x0][0x44c] ;  /* 0x00011300ff152b82 */ /* 0x000e620000000800 */
[----:B------:R-:W-:-:S07]  /*7120*/  IMAD.U32 R15, RZ, RZ, UR5 ;  /* 0x00000005ff0f7e24 */ /* 0x000fce000f8e00ff */
[----:B------:R-:W3:Y:S01]  /*7130*/  @P2 LDC R22, c[0x0][0x450] ;  /* 0x00011400ff162b82 */ /* 0x000ee20000000800 */
[----:B0-----:R-:W-:Y:S02]  /*7140*/  IMAD R88, R16, R23, UR59 ;  /* 0x0000003b10587e24 */ /* 0x001fe4000f8e0217 */
[----:B-1----:R-:W-:Y:S01]  /*7150*/  @P2 IMAD.HI.U32 R21, R21, UR5, RZ ;  /* 0x0000000515152c27 */ /* 0x002fe2000f8e00ff */
[----:B------:R-:W-:-:S04]  /*7160*/  ULDC UR5, c[0x0][0x9dc] ;  /* 0x0002770000057ab9 */ /* 0x000fc80000000800 */
[----:B---3--:R-:W-:Y:S02]  /*7170*/  @P2 SHF.R.U32.HI R15, RZ, R22, R21 ;  /* 0x00000016ff0f2219 */ /* 0x008fe40000011615 */
[----:B--2---:R-:W-:-:S03]  /*7180*/  ISETP.GE.AND P2, PT, R13, 0x1, PT ;  /* 0x000000010d00780c */ /* 0x004fc60003f46270 */
[----:B------:R-:W-:-:S04]  /*7190*/  IMAD.IADD R15, R88, 0x1, R15 ;  /* 0x00000001580f7824 */ /* 0x000fc800078e020f */
[----:B------:R-:W-:-:S06]  /*71a0*/  VIADD R21, R15, -UR5 ;  /* 0x800000050f157c36 */ /* 0x000fcc0008000000 */
[----:B------:R-:W-:Y:S05]  /*71b0*/  @!P2 BRA `(.L_x_950) ;  /* 0x00000000003ca947 */ /* 0x000fea0003800000 */
        /* <DEDUP_REMOVED lines=9> */
.L_x_951:
[----:B------:R-:W-:-:S13]  /*7250*/  ISETP.NE.AND P2, PT, R13, 0x1, PT ;  /* 0x000000010d00780c */ /* 0x000fda0003f45270 */
[----:B------:R-:W0:Y:S02]  /*7260*/  @P2 LDC.64 R22, c[0x0][0x9e8] ;  /* 0x00027a00ff162b82 */ /* 0x000e240000000a00 */
[----:B0-----:R-:W-:-:S05]  /*7270*/  @P2 IMAD.HI.U32 R22, R15, R22, RZ ;  /* 0x000000160f162227 */ /* 0x001fca00078e00ff */
[----:B------:R-:W-:-:S07]  /*7280*/  @P2 SHF.R.U32.HI R15, RZ, R23, R22 ;  /* 0x00000017ff0f2219 */ /* 0x000fce0000011616 */
.L_x_952:
[----:B------:R-:W-:-:S05]  /*7290*/  IMAD R22, R15, R13, RZ ;  /* 0x0000000d0f167224 */ /* 0x000fca00078e02ff */
[----:B------:R-:W-:-:S07]  /*72a0*/  VIMNMX R21, R21, R22, !PT ;  /* 0x0000001615157248 */ /* 0x000fce0007fe0100 */
.L_x_950:
[----:B------:R-:W-:-:S04]  /*72b0*/  VIADD R21, R21, 0x5f ;  /* 0x0000005f15157836 */ /* 0x000fc80000000000 */
[----:B------:R-:W-:-:S05]  /*72c0*/  IMAD.HI R21, R21, 0x2aaaaaab, RZ ;  /* 0x2aaaaaab15157827 */ /* 0x000fca00078e02ff */
[----:B------:R-:W-:-:S04]  /*72d0*/  SHF.R.U32.HI R22, RZ, 0x1f, R21 ;  /* 0x0000001fff167819 */ /* 0x000fc80000011615 */
[----:B------:R-:W-:-:S04]  /*72e0*/  LEA.HI.SX32 R22, R21, R22, 0x1c ;  /* 0x0000001615167211 */ /* 0x000fc800078fe2ff */
[----:B------:R-:W-:-:S04]  /*72f0*/  VIMNMX R15, R17, R22, !PT ;  /* 0x00000016110f7248 */ /* 0x000fc80007fe0100 */
[----:B------:R-:W-:-:S13]  /*7300*/  ISETP.GE.AND P2, PT, R20, R15, PT ;  /* 0x0000000f1400720c */ /* 0x000fda0003f46270 */
[----:B------:R-:W-:Y:S05]  /*7310*/  @!P2 BRA `(.L_x_953) ;  /* 0x0000001800eca947 */ /* 0x000fea0003800000 */
[----:B------:R-:W-:Y:S01]  /*7320*/  IMAD.MOV.U32 R21, RZ, RZ, R11 ;  /* 0x000000ffff157224 */ /* 0x000fe200078e000b */
[----:B------:R-:W-:Y:S01]  /*7330*/  UMOV UR5, UR4 ;  /* 0x0000000400057c82 */ /* 0x000fe20008000000 */
[----:B------:R-:W-:Y:S02]  /*7340*/  IMAD.MOV.U32 R22, RZ, RZ, R3 ;  /* 0x000000ffff167224 */ /* 0x000fe400078e0003 */
[----:B------:R-:W-:-:S07]  /*7350*/  IMAD.MOV.U32 R23, RZ, RZ, R4 ;  /* 0x000000ffff177224 */ /* 0x000fce00078e0004 */
.L_x_962:
[----:B------:R-:W-:-:S04]  /*7360*/  UIADD3 UR4, UR5, 0x1, URZ ;  /* 0x0000000105047890 */ /* 0x000fc8000fffe03f */
[----:B------:R-:W-:-:S04]  /*7370*/  UISETP.NE.AND UP0, UPT, UR4, 0x2, UPT ;  /* 0x000000020400788c */ /* 0x000fc8000bf05270 */
[----:B------:R-:W-:Y:S02]  /*7380*/  USEL UR6, URZ, 0x1, UP0 ;  /* 0x000000013f067887 */ /* 0x000fe40008000000 */
[----:B------:R-:W-:-:S04]  /*7390*/  USEL UR4, UR4, URZ, UP0 ;  /* 0x0000003f04047287 */ /* 0x000fc80008000000 */
[----:B------:R-:W-:Y:S01]  /*73a0*/  LOP3.LUT R4, R23, UR6, RZ, 0x3c, !PT ;  /* 0x0000000617047c12 */ /* 0x000fe2000f8e3cff */
[----:B------:R-:W-:Y:S07]  /*73b0*/  @!P0 BRA `(.L_x_954) ;  /* 0x0000000000048947 */ /* 0x000fee0003800000 */
[----:B------:R-:W-:Y:S01]  /*73c0*/  BPT.TRAP 0x1 ;  /* 0x000000040000795c */ /* 0x000fe20000300000 */
.L_x_954:
[----:B------:R-:W-:Y:S01]  /*73d0*/  ULEA UR7, UR4, UR56, 0x3 ;  /* 0x0000003804077291 */ /* 0x000fe2000f8e183f */
[----:B------:R-:W-:-:S08]  /*73e0*/  SHF.L.U32 R3, R4, 0x1f, RZ ;  /* 0x0000001f04037819 */ /* 0x000fd000000006ff */
[----:B------:R0:W1:Y:S01]  /*73f0*/  SYNCS.PHASECHK.TRANS64.TRYWAIT P2, [UR7+0x2a830], R3 ;  /* 0x02a83003ff0075a7 */ /* 0x0000620008040147 */
[----:B------:R-:W-:Y:S05]  /*7400*/  @!P0 BRA `(.L_x_955) ;  /* 0x0000000000048947 */ /* 0x000fea0003800000 */
[----:B------:R-:W-:Y:S01]  /*7410*/  BPT.TRAP 0x1 ;  /* 0x000000040000795c */ /* 0x000fe20000300000 */
.L_x_955:
[----:B-1----:R-:W-:Y:S05]  /*7420*/  @P2 BRA `(.L_x_956) ;  /* 0x0000000000082947 */ /* 0x002fea0003800000 */
[----:B------:R-:W1:Y:S02]  /*7430*/  SYNCS.PHASECHK.TRANS64.TRYWAIT P2, [UR7+0x2a830], R3 ;  /* 0x02a83003ff0075a7 */ /* 0x000e640008040147 */
[----:B-1----:R-:W-:Y:S05]  /*7440*/  @!P2 BRA `(.L_x_957) ;  /* 0x000000b00050a947 */ /* 0x002fea0003800000 */
.L_x_956:
        /* <DEDUP_REMOVED lines=129> */
.L_x_958:
[----:B------:R-:W-:Y:S01]  /*7c60*/  ULEA UR11, UR5, UR56, 0x3 ;  /* 0x00000038050b7291 */ /* 0x000fe2000f8e183f */
[----:B------:R-:W-:-:S08]  /*7c70*/  SHF.L.U32 R0, R23, 0x1f, RZ ;  /* 0x0000001f17007819 */ /* 0x000fd000000006ff */
[----:B------:R2:W3:Y:S01]  /*7c80*/  SYNCS.PHASECHK.TRANS64.TRYWAIT P2, [UR11+0x2a850], R0 ;  /* 0x02a85000ff0075a7 */ /* 0x0004e2000804014b */
[----:B------:R-:W-:Y:S05]  /*7c90*/  @!P0 BRA `(.L_x_959) ;  /* 0x0000000000048947 */ /* 0x000fea0003800000 */
[----:B------:R-:W-:Y:S01]  /*7ca0*/  BPT.TRAP 0x1 ;  /* 0x000000040000795c */ /* 0x000fe20000300000 */
.L_x_959:
[----:B---3--:R-:W-:Y:S05]  /*7cb0*/  @P2 BRA `(.L_x_960) ;  /* 0x0000000000082947 */ /* 0x008fea0003800000 */
[----:B------:R-:W3:Y:S02]  /*7cc0*/  SYNCS.PHASECHK.TRANS64.TRYWAIT P2, [UR11+0x2a850], R0 ;  /* 0x02a85000ff0075a7 */ /* 0x000ee4000804014b */
[----:B---3--:R-:W-:Y:S05]  /*7cd0*/  @!P2 BRA `(.L_x_961) ;  /* 0x000000a80044a947 */ /* 0x008fea0003800000 */
.L_x_960:
[----:B------:R-:W-:Y:S01]  /*7ce0*/  UIADD3 UR6, UR56, 0x400, URZ ;  /* 0x0000040038067890 */ /* 0x000fe2000fffe03f */
[----:B------:R-:W-:Y:S01]  /*7cf0*/  WARPGROUP.ARRIVE ;  /* 0x00000000000079c5 */ /* 0x000fe20000000000 */
[----:B------:R-:W-:Y:S01]  /*7d00*/  UMOV UR15, 0x40000040 ;  /* 0x40000040000f7882 */ /* 0x000fe20000000000 */
[----:B0-2---:R-:W-:Y:S01]  /*7d10*/  FMNMX.FTZ R0, R88, R22, !PT ;  /* 0x0000001658007209 */ /* 0x005fe20007810000 */
[----:B------:R-:W-:Y:S01]  /*7d20*/  USHF.R.U32.HI UR6, URZ, 0x4, UR6 ;  /* 0x000000043f067899 */ /* 0x000fe20008011606 */
[----:B-1----:R-:W0:Y:S01]  /*7d30*/  LDC R14, c[0x0][0x988] ;  /* 0x00026200ff0e7b82 */ /* 0x002e220000000800 */
[----:B------:R-:W-:Y:S02]  /*7d40*/  FMNMX.FTZ R2, R90, R21, !PT ;  /* 0x000000155a027209 */ /* 0x000fe40007810000 */
[----:B------:R-:W-:Y:S01]  /*7d50*/  ULOP3.LUT UR6, UR6, 0x3fff, URZ, 0xc0, !UPT ;  /* 0x00003fff06067892 */ /* 0x000fe2000f8ec03f */
[----:B------:R-:W-:Y:S02]  /*7d60*/  FMNMX.FTZ R3, R89, R0, !PT ;  /* 0x0000000059037209 */ /* 0x000fe40007810000 */
[----:B------:R-:W-:Y:S01]  /*7d70*/  ISETP.GT.AND P2, PT, R20, R15, PT ;  /* 0x0000000f1400720c */ /* 0x000fe20003f44270 */
[----:B------:R-:W-:Y:S01]  /*7d80*/  ULOP3.LUT UR6, UR6, 0x3000000, URZ, 0xfc, !UPT ;  /* 0x0300000006067892 */ /* 0x000fe2000f8efc3f */
[----:B------:R-:W-:Y:S01]  /*7d90*/  FMNMX.FTZ R0, R92, R3, !PT ;  /* 0x000000035c007209 */ /* 0x000fe20007810000 */
[----:B------:R-:W-:-:S02]  /*7da0*/  VIADD R20, R20, 0xffffffff ;  /* 0xffffffff14147836 */ /* 0x000fc40000000000 */
[----:B------:R-:W-:Y:S01]  /*7db0*/  UIMAD UR6, UR5, 0x600, UR6 ;  /* 0x00000600050678a4 */ /* 0x000fe2000f8e0206 */
[----:B------:R-:W-:Y:S02]  /*7dc0*/  FMNMX.FTZ R3, R93, R0, !PT ;  /* 0x000000005d037209 */ /* 0x000fe40007810000 */
[----:B------:R-:W-:Y:S01]  /*7dd0*/  UMOV UR5, UR4 ;  /* 0x0000000400057c82 */ /* 0x000fe20008000000 */
[----:B------:R-:W-:Y:S01]  /*7de0*/  UIADD3 UR10, UR6, 0x80, URZ ;  /* 0x00000080060a7890 */ /* 0x000fe2000fffe03f */
[----:B------:R-:W-:Y:S02]  /*7df0*/  FMNMX.FTZ R0, R96, R3, !PT ;  /* 0x0000000360007209 */ /* 0x000fe40007810000 */
[----:B------:R-:W-:Y:S02]  /*7e00*/  UMOV UR14, UR6 ;  /* 0x00000006000e7c82 */ /* 0x000fe40008000000 */
[----:B------:R-:W-:Y:S01]  /*7e10*/  HGMMA.64x128x16.F32 R24, R156, gdesc[UR12].tnspB, R24, gsb0 ;  /* 0x41e0000c9c187df0 */ /* 0x000fe20008000818 */
[----:B------:R-:W-:Y:S01]  /*7e20*/  UMOV UR15, 0x40000040 ;  /* 0x40000040000f7882 */ /* 0x000fe20000000000 */
[----:B------:R-:W-:Y:S01]  /*7e30*/  UMOV UR14, UR10 ;  /* 0x0000000a000e7c82 */ /* 0x000fe20008000000 */
[----:B------:R-:W-:Y:S01]  /*7e40*/  UIADD3 UR10, UR6, 0x100, URZ ;  /* 0x00000100060a7890 */ /* 0x000fe2000fffe03f */
        /* <DEDUP_REMOVED lines=19> */
[----:B------:R-:W1:Y:S01]  /*7f80*/  SHFL.BFLY PT, R3, R0, 0x2, 0x1f ;  /* 0x0c401f0000037f89 */ /* 0x000e6200000e0000 */
[----:B------:R-:W-:Y:S02]  /*7f90*/  WARPGROUP.DEPBAR.LE gsb0, 0x0 ;  /* 0x00008000000079c5 */ /* 0x000fe40000010000 */
[----:B------:R-:W-:-:S06]  /*7fa0*/  WARPGROUP.ARRIVE ;  /* 0x00000000000079c5 */ /* 0x000fcc0000000000 */
[----:B------:R-:W-:Y:S01]  /*7fb0*/  HGMMA.64x128x16.F32 R24, R152, gdesc[UR12].tnspB, R24, gsb0 ;  /* 0x41e0000c98187df0 */ /* 0x000fe20008000818 */
[----:B------:R-:W-:Y:S01]  /*7fc0*/  UMOV UR14, UR10 ;  /* 0x0000000a000e7c82 */ /* 0x000fe20008000000 */
[----:B------:R-:W-:Y:S01]  /*7fd0*/  UMOV UR15, 0x40000040 ;  /* 0x40000040000f7882 */ /* 0x000fe20000000000 */
[----:B------:R-:W-:Y:S01]  /*7fe0*/  UIADD3 UR10, UR6, 0x180, URZ ;  /* 0x00000180060a7890 */ /* 0x000fe2000fffe03f */
[----:B------:R-:W-:Y:S02]  /*7ff0*/  WARPGROUP.DEPBAR.LE gsb0, 0x0 ;  /* 0x00008000000079c5 */ /* 0x000fe40000010000 */
[----:B------:R-:W-:-:S06]  /*8000*/  WARPGROUP.ARRIVE ;  /* 0x00000000000079c5 */ /* 0x000fcc0000000000 */
[----:B------:R-:W-:Y:S01]  /*8010*/  HGMMA.64x128x16.F32 R24, R148, gdesc[UR12].tnspB, R24, gsb0 ;  /* 0x41e0000c94187df0 */ /* 0x000fe20008000818 */
[----:B------:R-:W-:Y:S01]  /*8020*/  UMOV UR14, UR10 ;  /* 0x0000000a000e7c82 */ /* 0x000fe20008000000 */
[----:B------:R-:W-:Y:S01]  /*8030*/  UMOV UR15, 0x40000040 ;  /* 0x40000040000f7882 */ /* 0x000fe20000000000 */
[----:B------:R-:W-:Y:S02]  /*8040*/  UIADD3 UR10, UR6, 0x200, URZ ;  /* 0x00000200060a7890 */ /* 0x000fe4000fffe03f */
[----:B------:R-:W-:Y:S01]  /*8050*/  UIADD3 UR6, UR6, 0x280, URZ ;  /* 0x0000028006067890 */ /* 0x000fe2000fffe03f */
[----:B------:R-:W-:Y:S02]  /*8060*/  WARPGROUP.DEPBAR.LE gsb0, 0x0 ;  /* 0x00008000000079c5 */ /* 0x000fe40000010000 */
[----:B------:R-:W-:Y:S01]  /*8070*/  WARPGROUP.ARRIVE ;  /* 0x00000000000079c5 */ /* 0x000fe20000000000 */
[----:B-1----:R-:W-:-:S05]  /*8080*/  FMNMX.FTZ R148, R0, R3, !PT ;  /* 0x0000000300947209 */ /* 0x002fca0007810000 */
[----:B------:R-:W-:Y:S01]  /*8090*/  HGMMA.64x128x16.F32 R24, R144, gdesc[UR12].tnspB, R24, gsb0 ;  /* 0x41e0000c90187df0 */ /* 0x000fe20008000818 */
[----:B------:R-:W1:Y:S01]  /*80a0*/  SHFL.BFLY PT, R3, R148, 0x1, 0x1f ;  /* 0x0c201f0094037f89 */ /* 0x000e6200000e0000 */
[----:B------:R-:W-:Y:S01]  /*80b0*/  UMOV UR14, UR10 ;  /* 0x0000000a000e7c82 */ /* 0x000fe20008000000 */
[----:B------:R-:W-:Y:S01]  /*80c0*/  UMOV UR15, 0x40000040 ;  /* 0x40000040000f7882 */ /* 0x000fe20000000000 */
[----:B-1----:R-:W-:-:S05]  /*80d0*/  FMNMX.FTZ R3, R148, R3, !PT ;  /* 0x0000000394037209 */ /* 0x002fca0007810000 */
[C---:B------:R-:W-:Y:S01]  /*80e0*/  FADD.FTZ R11, -R3.reuse, R22 ;  /* 0x00000016030b7221 */ /* 0x040fe20000010100 */
[----:B0-----:R-:W-:-:S03]  /*80f0*/  FMUL.FTZ R149, R3, R14 ;  /* 0x0000000e03957220 */ /* 0x001fc60000410000 */
[----:B------:R-:W-:Y:S01]  /*8100*/  FMUL.FTZ R22, R11, R14 ;  /* 0x0000000e0b167220 */ /* 0x000fe20000410000 */
        /* <DEDUP_REMOVED lines=17> */
[----:B------:R0:W-:Y:S01]  /*8220*/  MUFU.EX2 R0, R22 ;  /* 0x0000001600007308 */ /* 0x0001e20000000800 */
[-CC-:B------:R-:W-:Y:S01]  /*8230*/  FFMA.FTZ R158, R92, R14.reuse, -R149.reuse ;  /* 0x0000000e5c9e7223 */ /* 0x180fe20000010895 */
[-CC-:B------:R-:W-:Y:S01]  /*8240*/  FFMA.FTZ R154, R100, R14.reuse, -R149.reuse ;  /* 0x0000000e649a7223 */ /* 0x180fe20000010895 */
[----:B------:R-:W-:Y:S01]  /*8250*/  FMNMX.FTZ R2, R102, R11, !PT ;  /* 0x0000000b66027209 */ /* 0x000fe20007810000 */
[-CC-:B------:R-:W-:Y:S01]  /*8260*/  FFMA.FTZ R152, R96, R14.reuse, -R149.reuse ;  /* 0x0000000e60987223 */ /* 0x180fe20000010895 */
[-CC-:B------:R-:W-:Y:S01]  /*8270*/  FFMA.FTZ R148, R104, R14.reuse, -R149.reuse ;  /* 0x0000000e68947223 */ /* 0x180fe20000010895 */
[--C-:B------:R-:W-:Y:S01]  /*8280*/  FFMA.FTZ R150, R108, R14, -R149.reuse ;  /* 0x0000000e6c967223 */ /* 0x100fe20000010895 */
[----:B------:R-:W-:Y:S01]  /*8290*/  FMNMX.FTZ R11, R103, R2, !PT ;  /* 0x00000002670b7209 */ /* 0x000fe20007810000 */
[----:B------:R-:W-:Y:S01]  /*82a0*/  MUFU.EX2 R23, R23 ;  /* 0x0000001700177308 */ /* 0x000fe20000000800 */
[-CC-:B0-----:R-:W-:Y:S01]  /*82b0*/  FFMA.FTZ R22, R120, R14.reuse, -R149.reuse ;  /* 0x0000000e78167223 */ /* 0x181fe20000010895 */
[-CC-:B------:R-:W-:Y:S01]  /*82c0*/  FFMA.FTZ R88, R124, R14.reuse, -R149.reuse ;  /* 0x0000000e7c587223 */ /* 0x180fe20000010895 */
        /* <DEDUP_REMOVED lines=36> */
[----:B0-----:R-:W-:-:S06]  /*8510*/  FMNMX.FTZ R11, R2, R11, !PT ;  /* 0x0000000b020b7209 */ /* 0x001fcc0007810000 */
[----:B------:R-:W-:Y:S01]  /*8520*/  MUFU.EX2 R144, R144 ;  /* 0x0000009000907308 */ /* 0x000fe20000000800 */
[----:B------:R-:W0:Y:S07]  /*8530*/  SHFL.BFLY PT, R2, R11, 0x1, 0x1f ;  /* 0x0c201f000b027f89 */ /* 0x000e2e00000e0000 */
[----:B------:R-:W-:Y:S08]  /*8540*/  MUFU.EX2 R109, R109 ;  /* 0x0000006d006d7308 */ /* 0x000ff00000000800 */
[----:B------:R-:W-:Y:S08]  /*8550*/  MUFU.EX2 R146, R146 ;  /* 0x0000009200927308 */ /* 0x000ff00000000800 */
[----:B------:R-:W-:Y:S01]  /*8560*/  MUFU.EX2 R113, R113 ;  /* 0x0000007100717308 */ /* 0x000fe20000000800 */
[----:B0-----:R-:W-:-:S05]  /*8570*/  FMNMX.FTZ R11, R11, R2, !PT ;  /* 0x000000020b0b7209 */ /* 0x001fca0007810000 */
[----:B------:R-:W-:Y:S02]  /*8580*/  FADD.FTZ R129, -R11, R21 ;  /* 0x000000150b817221 */ /* 0x000fe40000010100 */
[----:B------:R-:W-:Y:S02]  /*8590*/  MUFU.EX2 R22, R22 ;  /* 0x0000001600167308 */ /* 0x000fe40000000800 */
[----:B------:R-:W-:-:S06]  /*85a0*/  FMUL.FTZ R129, R129, R14 ;  /* 0x0000000e81817220 */ /* 0x000fcc0000410000 */
[----:B------:R-:W-:Y:S08]  /*85b0*/  MUFU.EX2 R2, R129 ;  /* 0x0000008100027308 */ /* 0x000ff00000000800 */
[----:B------:R-:W0:Y:S08]  /*85c0*/  MUFU.EX2 R117, R117 ;  /* 0x0000007500757308 */ /* 0x000e300000000800 */
[----:B------:R-:W-:Y:S08]  /*85d0*/  MUFU.EX2 R88, R88 ;  /* 0x0000005800587308 */ /* 0x000ff00000000800 */
[----:B------:R-:W-:Y:S08]  /*85e0*/  MUFU.EX2 R121, R121 ;  /* 0x0000007900797308 */ /* 0x000ff00000000800 */
[----:B------:R-:W-:Y:S08]  /*85f0*/  MUFU.EX2 R92, R92 ;  /* 0x0000005c005c7308 */ /* 0x000ff00000000800 */
[----:B------:R-:W-:Y:S08]  /*8600*/  MUFU.EX2 R125, R125 ;  /* 0x0000007d007d7308 */ /* 0x000ff00000000800 */
[----:B------:R-:W-:Y:S08]  /*8610*/  MUFU.EX2 R96, R96 ;  /* 0x0000006000607308 */ /* 0x000ff00000000800 */
[----:B------:R-:W-:Y:S01]  /*8620*/  MUFU.EX2 R21, R133 ;  /* 0x0000008500157308 */ /* 0x000fe20000000800 */
[----:B------:R-:W-:-:S02]  /*8630*/  WARPGROUP.DEPBAR.LE gsb0, 0x0 ;  /* 0x00008000000079c5 */ /* 0x000fc40000010000 */
[----:B------:R-:W-:Y:S01]  /*8640*/  FMUL.FTZ R141, R11, R14 ;  /* 0x0000000e0b8d7220 */ /* 0x000fe20000410000 */
[----:B------:R-:W-:Y:S01]  /*8650*/  WARPGROUP.ARRIVE ;  /* 0x00000000000079c5 */ /* 0x000fe20000000000 */
[----:B0-----:R-:W-:Y:S02]  /*8660*/  F2FP.F16.F32.PACK_AB R140, R117, R22 ;  /* 0x00000016758c723e */ /* 0x001fe400000000ff */
[-CC-:B------:R-:W-:Y:S01]  /*8670*/  FFMA.FTZ R90, R90, R14.reuse, -R141.reuse ;  /* 0x0000000e5a5a7223 */ /* 0x180fe2000001088d */
[-CC-:B------:R-:W-:Y:S01]  /*8680*/  FFMA.FTZ R91, R91, R14.reuse, -R141.reuse ;  /* 0x0000000e5b5b7223 */ /* 0x180fe2000001088d */
[-CC-:B------:R-:W-:Y:S01]  /*8690*/  FFMA.FTZ R94, R94, R14.reuse, -R141.reuse ;  /* 0x0000000e5e5e7223 */ /* 0x180fe2000001088d */
[-CC-:B------:R-:W-:Y:S01]  /*86a0*/  FFMA.FTZ R95, R95, R14.reuse, -R141.reuse ;  /* 0x0000000e5f5f7223 */ /* 0x180fe2000001088d */
[----:B------:R0:W1:Y:S01]  /*86b0*/  MUFU.EX2 R157, R90 ;  /* 0x0000005a009d7308 */ /* 0x0000620000000800 */
[-CC-:B------:R-:W-:Y:S01]  /*86c0*/  FFMA.FTZ R98, R98, R14.reuse, -R141.reuse ;  /* 0x0000000e62627223 */ /* 0x180fe2000001088d */
[-CC-:B------:R-:W-:Y:S01]  /*86d0*/  FFMA.FTZ R99, R99, R14.reuse, -R141.reuse ;  /* 0x0000000e63637223 */ /* 0x180fe2000001088d */
[-CC-:B------:R-:W-:Y:S01]  /*86e0*/  FFMA.FTZ R102, R102, R14.reuse, -R141.reuse ;  /* 0x0000000e66667223 */ /* 0x180fe2000001088d */
[-CC-:B------:R-:W-:Y:S01]  /*86f0*/  FFMA.FTZ R103, R103, R14.reuse, -R141.reuse ;  /* 0x0000000e67677223 */ /* 0x180fe2000001088d */
[-CC-:B------:R-:W-:Y:S01]  /*8700*/  FFMA.FTZ R106, R106, R14.reuse, -R141.reuse ;  /* 0x0000000e6a6a7223 */ /* 0x180fe2000001088d */
[-CC-:B------:R-:W-:Y:S01]  /*8710*/  FFMA.FTZ R107, R107, R14.reuse, -R141.reuse ;  /* 0x0000000e6b6b7223 */ /* 0x180fe2000001088d */
[-CC-:B------:R-:W-:Y:S01]  /*8720*/  FFMA.FTZ R110, R110, R14.reuse, -R141.reuse ;  /* 0x0000000e6e6e7223 */ /* 0x180fe2000001088d */
[----:B------:R2:W3:Y:S01]  /*8730*/  MUFU.EX2 R100, R91 ;  /* 0x0000005b00647308 */ /* 0x0004e20000000800 */
[----:B0-----:R-:W-:Y:S01]  /*8740*/  IMAD.U32 R90, RZ, RZ, UR7 ;  /* 0x00000007ff5a7e24 */ /* 0x001fe2000f8e00ff */
[----:B------:R-:W-:Y:S01]  /*8750*/  UMOV UR7, 0x40000040 ;  /* 0x4000004000077882 */ /* 0x000fe20000000000 */
[-CC-:B------:R-:W-:Y:S01]  /*8760*/  FFMA.FTZ R111, R111, R14.reuse, -R141.reuse ;  /* 0x0000000e6f6f7223 */ /* 0x180fe2000001088d */
[----:B------:R-:W-:Y:S01]  /*8770*/  HGMMA.64x128x16.F32 R24, R136, gdesc[UR4].tnspB, R24, gsb0 ;  /* 0x41e0000488187df0 */ /* 0x000fe20008000818 */
[-CC-:B------:R-:W-:Y:S01]  /*8780*/  FFMA.FTZ R114, R114, R14.reuse, -R141.reuse ;  /* 0x0000000e72727223 */ /* 0x180fe2000001088d */
[-CC-:B------:R-:W-:Y:S01]  /*8790*/  FFMA.FTZ R115, R115, R14.reuse, -R141.reuse ;  /* 0x0000000e73737223 */ /* 0x180fe2000001088d */
[----:B------:R-:W-:Y:S01]  /*87a0*/  FFMA.FTZ R118, R118, R14, -R141 ;  /* 0x0000000e76767223 */ /* 0x000fe2000001088d */
[----:B------:R-:W0:Y:S01]  /*87b0*/  MUFU.EX2 R94, R94 ;  /* 0x0000005e005e7308 */ /* 0x000e220000000800 */
[----:B--2---:R-:W-:Y:S01]  /*87c0*/  FFMA.FTZ R91, R0, R8, R23 ;  /* 0x00000008005b7223 */ /* 0x004fe20000010017 */
[----:B-1----:R-:W-:Y:S01]  /*87d0*/  FFMA.FTZ R5, R2, R5, R157 ;  /* 0x0000000502057223 */ /* 0x002fe2000001009d */
[-CC-:B------:R-:W-:Y:S01]  /*87e0*/  FFMA.FTZ R119, R119, R14.reuse, -R141.reuse ;  /* 0x0000000e77777223 */ /* 0x180fe2000001088d */
[-C--:B------:R-:W-:Y:S01]  /*87f0*/  FFMA.FTZ R122, R122, R14.reuse, -R141 ;  /* 0x0000000e7a7a7223 */ /* 0x080fe2000001088d */
[C---:B------:R-:W-:Y:S01]  /*8800*/  FADD.FTZ R91, R156.reuse, R91 ;  /* 0x0000005b9c5b7221 */ /* 0x040fe20000010000 */
[----:B------:R-:W-:Y:S01]  /*8810*/  F2FP.F16.F32.PACK_AB R156, R156, R23 ;  /* 0x000000179c9c723e */ /* 0x000fe200000000ff */
[-C--:B------:R-:W-:Y:S01]  /*8820*/  FFMA.FTZ R123, R123, R14.reuse, -R141 ;  /* 0x0000000e7b7b7223 */ /* 0x080fe2000001088d */
[----:B------:R-:W1:Y:S01]  /*8830*/  MUFU.EX2 R95, R95 ;  /* 0x0000005f005f7308 */ /* 0x000e620000000800 */
[----:B---3--:R-:W-:Y:S01]  /*8840*/  FADD.FTZ R5, R100, R5 ;  /* 0x0000000564057221 */ /* 0x008fe20000010000 */
[----:B------:R-:W-:Y:S01]  /*8850*/  FADD.FTZ R8, R158, R91 ;  /* 0x0000005b9e087221 */ /* 0x000fe20000010000 */
[-CC-:B------:R-:W-:Y:S01]  /*8860*/  FFMA.FTZ R126, R126, R14.reuse, -R141.reuse ;  /* 0x0000000e7e7e7223 */ /* 0x180fe2000001088d */
[-CC-:B------:R-:W-:Y:S01]  /*8870*/  FFMA.FTZ R127, R127, R14.reuse, -R141.reuse ;  /* 0x0000000e7f7f7223 */ /* 0x180fe2000001088d */
[-CC-:B------:R-:W-:Y:S01]  /*8880*/  FFMA.FTZ R130, R130, R14.reuse, -R141.reuse ;  /* 0x0000000e82827223 */ /* 0x180fe2000001088d */
[----:B------:R-:W-:Y:S01]  /*8890*/  FADD.FTZ R91, R89, R8 ;  /* 0x00000008595b7221 */ /* 0x000fe20000010000 */
[-C--:B------:R-:W-:Y:S01]  /*88a0*/  FFMA.FTZ R131, R131, R14.reuse, -R141 ;  /* 0x0000000e83837223 */ /* 0x080fe2000001088d */
[----:B------:R-:W2:Y:S01]  /*88b0*/  MUFU.EX2 R98, R98 ;  /* 0x0000006200627308 */ /* 0x000ea20000000800 */
[----:B0-----:R-:W-:Y:S01]  /*88c0*/  FADD.FTZ R5, R94, R5 ;  /* 0x000000055e057221 */ /* 0x001fe20000010000 */
[----:B------:R-:W-:Y:S01]  /*88d0*/  FADD.FTZ R8, R152, R91 ;  /* 0x0000005b98087221 */ /* 0x000fe20000010000 */
[----:B------:R-:W-:Y:S01]  /*88e0*/  FFMA.FTZ R134, R134, R14, -R141 ;  /* 0x0000000e86867223 */ /* 0x000fe2000001088d */
[----:B------:R-:W-:-:S02]  /*88f0*/  @!P1 VIADD R90, R90, 0x2a840 ;  /* 0x0002a8405a5a9836 */ /* 0x000fc40000000000 */
[----:B------:R-:W-:Y:S01]  /*8900*/  FFMA.FTZ R135, R135, R14, -R141 ;  /* 0x0000000e87877223 */ /* 0x000fe2000001088d */
[----:B------:R-:W-:Y:S01]  /*8910*/  FADD.FTZ R91, R93, R8 ;  /* 0x000000085d5b7221 */ /* 0x000fe20000010000 */
[----:B------:R-:W-:Y:S01]  /*8920*/  F2FP.F16.F32.PACK_AB R158, R89, R158 ;  /* 0x0000009e599e723e */ /* 0x000fe200000000ff */
[----:B------:R-:W0:Y:S01]  /*8930*/  MUFU.EX2 R99, R99 ;  /* 0x0000006300637308 */ /* 0x000e220000000800 */
[----:B-1----:R-:W-:Y:S01]  /*8940*/  FADD.FTZ R5, R95, R5 ;  /* 0x000000055f057221 */ /* 0x002fe20000010000 */
[----:B------:R-:W-:Y:S01]  /*8950*/  FADD.FTZ R8, R154, R91 ;  /* 0x0000005b9a087221 */ /* 0x000fe20000010000 */
[----:B------:R-:W-:Y:S02]  /*8960*/  @!P1 PRMT R90, RZ, 0x654, R90 ;  /* 0x00000654ff5a9816 */ /* 0x000fe4000000005a */
[----:B------:R-:W-:Y:S01]  /*8970*/  F2FP.F16.F32.PACK_AB R152, R93, R152 ;  /* 0x000000985d98723e */ /* 0x000fe200000000ff */
[----:B------:R-:W-:Y:S01]  /*8980*/  FADD.FTZ R91, R97, R8 ;  /* 0x00000008615b7221 */ /* 0x000fe20000010000 */
[----:B------:R-:W-:Y:S01]  /*8990*/  F2FP.F16.F32.PACK_AB R157, R100, R157 ;  /* 0x0000009d649d723e */ /* 0x000fe200000000ff */
[----:B------:R-:W1:Y:S01]  /*89a0*/  MUFU.EX2 R102, R102 ;  /* 0x0000006600667308 */ /* 0x000e620000000800 */
[----:B--2---:R-:W-:Y:S01]  /*89b0*/  FADD.FTZ R5, R98, R5 ;  /* 0x0000000562057221 */ /* 0x004fe20000010000 */
[----:B------:R-:W-:Y:S01]  /*89c0*/  FADD.FTZ R8, R148, R91 ;  /* 0x0000005b94087221 */ /* 0x000fe20000010000 */
[----:B------:R-:W-:-:S02]  /*89d0*/  F2FP.F16.F32.PACK_AB R159, R95, R94 ;  /* 0x0000005e5f9f723e */ /* 0x000fc400000000ff */
[----:B------:R-:W-:Y:S01]  /*89e0*/  F2FP.F16.F32.PACK_AB R154, R97, R154 ;  /* 0x0000009a619a723e */ /* 0x000fe200000000ff */
[C---:B------:R-:W-:Y:S01]  /*89f0*/  FADD.FTZ R91, R101.reuse, R8 ;  /* 0x00000008655b7221 */ /* 0x040fe20000010000 */
[----:B------:R-:W-:Y:S01]  /*8a00*/  F2FP.F16.F32.PACK_AB R148, R101, R148 ;  /* 0x000000946594723e */ /* 0x000fe200000000ff */
[----:B------:R-:W2:Y:S01]  /*8a10*/  MUFU.EX2 R103, R103 ;  /* 0x0000006700677308 */ /* 0x000ea20000000800 */
[C---:B0-----:R-:W-:Y:S01]  /*8a20*/  FADD.FTZ R5, R99.reuse, R5 ;  /* 0x0000000563057221 */ /* 0x041fe20000010000 */
[----:B------:R-:W-:Y:S01]  /*8a30*/  FADD.FTZ R8, R150, R91 ;  /* 0x0000005b96087221 */ /* 0x000fe20000010000 */
[----:B------:R-:W-:Y:S02]  /*8a40*/  F2FP.F16.F32.PACK_AB R153, R99, R98 ;  /* 0x000000626399723e */ /* 0x000fe400000000ff */
[C---:B------:R-:W-:Y:S01]  /*8a50*/  F2FP.F16.F32.PACK_AB R150, R105.reuse, R150 ;  /* 0x000000966996723e */ /* 0x040fe200000000ff */
[----:B------:R-:W-:Y:S01]  /*8a60*/  FADD.FTZ R23, R105, R8 ;  /* 0x0000000869177221 */ /* 0x000fe20000010000 */
[----:B------:R-:W-:Y:S01]  /*8a70*/  F2FP.F16.F32.PACK_AB R142, R121, R88 ;  /* 0x00000058798e723e */ /* 0x000fe200000000ff */
[----:B------:R-:W0:Y:S01]  /*8a80*/  MUFU.EX2 R106, R106 ;  /* 0x0000006a006a7308 */ /* 0x000e220000000800 */
[----:B-1----:R-:W-:Y:S01]  /*8a90*/  FADD.FTZ R5, R102, R5 ;  /* 0x0000000566057221 */ /* 0x002fe20000010000 */
[----:B------:R-:W-:Y:S01]  /*8aa0*/  FADD.FTZ R8, R144, R23 ;  /* 0x0000001790087221 */ /* 0x000fe20000010000 */
[----:B------:R-:W-:-:S03]  /*8ab0*/  F2FP.F16.F32.PACK_AB R144, R109, R144 ;  /* 0x000000906d90723e */ /* 0x000fc600000000ff */
[----:B------:R-:W-:Y:S02]  /*8ac0*/  FADD.FTZ R23, R109, R8 ;  /* 0x000000086d177221 */ /* 0x000fe40000010000 */
[----:B------:R-:W1:Y:S01]  /*8ad0*/  MUFU.EX2 R107, R107 ;  /* 0x0000006b006b7308 */ /* 0x000e620000000800 */
[C---:B--2---:R-:W-:Y:S01]  /*8ae0*/  FADD.FTZ R5, R103.reuse, R5 ;  /* 0x0000000567057221 */ /* 0x044fe20000010000 */
[----:B------:R-:W-:Y:S01]  /*8af0*/  FADD.FTZ R8, R146, R23 ;  /* 0x0000001792087221 */ /* 0x000fe20000010000 */
[----:B------:R-:W-:Y:S02]  /*8b00*/  F2FP.F16.F32.PACK_AB R155, R103, R102 ;  /* 0x00000066679b723e */ /* 0x000fe400000000ff */
[C---:B------:R-:W-:Y:S01]  /*8b10*/  F2FP.F16.F32.PACK_AB R146, R113.reuse, R146 ;  /* 0x000000927192723e */ /* 0x040fe200000000ff */
[----:B------:R-:W-:Y:S02]  /*8b20*/  FADD.FTZ R23, R113, R8 ;  /* 0x0000000871177221 */ /* 0x000fe40000010000 */
[----:B------:R-:W2:Y:S01]  /*8b30*/  MUFU.EX2 R110, R110 ;  /* 0x0000006e006e7308 */ /* 0x000ea20000000800 */
[----:B0-----:R-:W-:Y:S01]  /*8b40*/  FADD.FTZ R5, R106, R5 ;  /* 0x000000056a057221 */ /* 0x001fe20000010000 */
[----:B------:R-:W-:Y:S01]  /*8b50*/  FADD.FTZ R8, R22, R23 ;  /* 0x0000001716087221 */ /* 0x000fe20000010000 */
[----:B------:R-:W-:-:S03]  /*8b60*/  IMAD.MOV.U32 R22, RZ, RZ, R3 ;  /* 0x000000ffff167224 */ /* 0x000fc600078e0003 */
[----:B------:R-:W-:Y:S02]  /*8b70*/  FADD.FTZ R23, R117, R8 ;  /* 0x0000000875177221 */ /* 0x000fe40000010000 */
[----:B------:R-:W0:Y:S01]  /*8b80*/  MUFU.EX2 R111, R111 ;  /* 0x0000006f006f7308 */ /* 0x000e220000000800 */
[C---:B-1----:R-:W-:Y:S01]  /*8b90*/  FADD.FTZ R5, R107.reuse, R5 ;  /* 0x000000056b057221 */ /* 0x042fe20000010000 */
[----:B------:R-:W-:Y:S01]  /*8ba0*/  FADD.FTZ R8, R88, R23 ;  /* 0x0000001758087221 */ /* 0x000fe20000010000 */
[----:B------:R-:W-:-:S03]  /*8bb0*/  F2FP.F16.F32.PACK_AB R149, R107, R106 ;  /* 0x0000006a6b95723e */ /* 0x000fc600000000ff */
[----:B------:R-:W-:Y:S02]  /*8bc0*/  FADD.FTZ R23, R121, R8 ;  /* 0x0000000879177221 */ /* 0x000fe40000010000 */
[----:B------:R-:W1:Y:S01]  /*8bd0*/  MUFU.EX2 R114, R114 ;  /* 0x0000007200727308 */ /* 0x000e620000000800 */
[----:B--2---:R-:W-:Y:S01]  /*8be0*/  FADD.FTZ R5, R110, R5 ;  /* 0x000000056e057221 */ /* 0x004fe20000010000 */
[----:B------:R-:W-:-:S04]  /*8bf0*/  FADD.FTZ R8, R92, R23 ;  /* 0x000000175c087221 */ /* 0x000fc80000010000 */
[----:B------:R-:W-:Y:S02]  /*8c00*/  FADD.FTZ R23, R125, R8 ;  /* 0x000000087d177221 */ /* 0x000fe40000010000 */
[----:B------:R-:W2:Y:S01]  /*8c10*/  MUFU.EX2 R115, R115 ;  /* 0x0000007300737308 */ /* 0x000ea20000000800 */
[C---:B0-----:R-:W-:Y:S01]  /*8c20*/  FADD.FTZ R5, R111.reuse, R5 ;  /* 0x000000056f057221 */ /* 0x041fe20000010000 */
[----:B------:R-:W-:Y:S01]  /*8c30*/  FADD.FTZ R8, R96, R23 ;  /* 0x0000001760087221 */ /* 0x000fe20000010000 */
[----:B------:R-:W-:Y:S01]  /*8c40*/  F2FP.F16.F32.PACK_AB R151, R111, R110 ;  /* 0x0000006e6f97723e */ /* 0x000fe200000000ff */
[----:B------:R-:W-:Y:S02]  /*8c50*/  IMAD.MOV.U32 R23, RZ, RZ, R4 ;  /* 0x000000ffff177224 */ /* 0x000fe400078e0004 */
[----:B------:R-:W-:Y:S02]  /*8c60*/  FADD.FTZ R8, R21, R8 ;  /* 0x0000000815087221 */ /* 0x000fe40000010000 */
[----:B------:R-:W0:Y:S01]  /*8c70*/  MUFU.EX2 R118, R118 ;  /* 0x0000007600767308 */ /* 0x000e220000000800 */
[----:B-1----:R-:W-:-:S07]  /*8c80*/  FADD.FTZ R5, R114, R5 ;  /* 0x0000000572057221 */ /* 0x002fce0000010000 */
[----:B------:R-:W1:Y:S01]  /*8c90*/  MUFU.EX2 R119, R119 ;  /* 0x0000007700777308 */ /* 0x000e620000000800 */
[C---:B--2---:R-:W-:Y:S01]  /*8ca0*/  FADD.FTZ R5, R115.reuse, R5 ;  /* 0x0000000573057221 */ /* 0x044fe20000010000 */
[----:B------:R-:W-:-:S06]  /*8cb0*/  F2FP.F16.F32.PACK_AB R145, R115, R114 ;  /* 0x000000727391723e */ /* 0x000fcc00000000ff */
        /* <DEDUP_REMOVED lines=8> */
[----:B0-----:R-:W-:Y:S01]  /*8d40*/  FADD.FTZ R5, R123, R5 ;  /* 0x000000057b057221 */ /* 0x001fe20000010000 */
[----:B------:R-:W-:Y:S02]  /*8d50*/  WARPGROUP.DEPBAR.LE gsb0, 0x0 ;  /* 0x00008000000079c5 */ /* 0x000fe40000010000 */
[----:B------:R0:W-:Y:S01]  /*8d60*/  @!P1 SYNCS.ARRIVE.TRANS64.RED.A1T0 RZ, [R90+URZ], RZ ;  /* 0x000000ff5aff99a7 */ /* 0x0001e2000810043f */
[----:B------:R-:W-:Y:S01]  /*8d70*/  F2FP.F16.F32.PACK_AB R138, R21, R96 ;  /* 0x00000060158a723e */ /* 0x000fe200000000ff */
[----:B------:R-:W-:Y:S01]  /*8d80*/  IMAD.MOV.U32 R21, RZ, RZ, R11 ;  /* 0x000000ffff157224 */ /* 0x000fe200078e000b */
[----:B------:R-:W-:Y:S01]  /*8d90*/  F2FP.F16.F32.PACK_AB R141, R123, R122 ;  /* 0x0000007a7b8d723e */ /* 0x000fe200000000ff */
[----:B------:R-:W3:Y:S01]  /*8da0*/  MUFU.EX2 R130, R130 ;  /* 0x0000008200827308 */ /* 0x000ee20000000800 */
[----:B-1----:R-:W-:Y:S01]  /*8db0*/  FADD.FTZ R5, R126, R5 ;  /* 0x000000057e057221 */ /* 0x002fe20000010000 */
[----:B------:R-:W-:Y:S01]  /*8dc0*/  F2FP.F16.F32.PACK_AB R136, R125, R92 ;  /* 0x0000005c7d88723e */ /* 0x000fe200000000ff */
[----:B0-----:R-:W-:-:S05]  /*8dd0*/  IMAD.U32 R90, RZ, RZ, UR11 ;  /* 0x0000000bff5a7e24 */ /* 0x001fca000f8e00ff */
[----:B------:R-:W0:Y:S01]  /*8de0*/  MUFU.EX2 R131, R131 ;  /* 0x0000008300837308 */ /* 0x000e220000000800 */
[C---:B--2---:R-:W-:Y:S01]  /*8df0*/  FADD.FTZ R5, R127.reuse, R5 ;  /* 0x000000057f057221 */ /* 0x044fe20000010000 */
[----:B------:R-:W-:Y:S01]  /*8e00*/  @!P1 VIADD R90, R90, 0x2a860 ;  /* 0x0002a8605a5a9836 */ /* 0x000fe20000000000 */
[----:B------:R-:W-:-:S04]  /*8e10*/  F2FP.F16.F32.PACK_AB R143, R127, R126 ;  /* 0x0000007e7f8f723e */ /* 0x000fc800000000ff */
[----:B------:R-:W-:Y:S01]  /*8e20*/  @!P1 PRMT R90, RZ, 0x654, R90 ;  /* 0x00000654ff5a9816 */ /* 0x000fe2000000005a */
[----:B------:R-:W1:Y:S01]  /*8e30*/  MUFU.EX2 R134, R134 ;  /* 0x0000008600867308 */ /* 0x000e620000000800 */
[----:B---3--:R-:W-:Y:S02]  /*8e40*/  FADD.FTZ R5, R130, R5 ;  /* 0x0000000582057221 */ /* 0x008fe40000010000 */
[----:B------:R2:W-:Y:S05]  /*8e50*/  @!P1 SYNCS.ARRIVE.TRANS64.RED.A1T0 RZ, [R90+URZ], RZ ;  /* 0x000000ff5aff99a7 */ /* 0x0005ea000810043f */
[----:B------:R-:W3:Y:S01]  /*8e60*/  MUFU.EX2 R135, R135 ;  /* 0x0000008700877308 */ /* 0x000ee20000000800 */
[C---:B0-----:R-:W-:Y:S01]  /*8e70*/  FADD.FTZ R5, R131.reuse, R5 ;  /* 0x0000000583057221 */ /* 0x041fe20000010000 */
[----:B------:R-:W-:-:S03]  /*8e80*/  F2FP.F16.F32.PACK_AB R137, R131, R130 ;  /* 0x000000828389723e */ /* 0x000fc600000000ff */
[----:B-1----:R-:W-:-:S04]  /*8e90*/  FADD.FTZ R5, R134, R5 ;  /* 0x0000000586057221 */ /* 0x002fc80000010000 */
[C---:B---3--:R-:W-:Y:S01]  /*8ea0*/  FADD.FTZ R5, R135.reuse, R5 ;  /* 0x0000000587057221 */ /* 0x048fe20000010000 */
[----:B------:R-:W-:Y:S01]  /*8eb0*/  F2FP.F16.F32.PACK_AB R139, R135, R134 ;  /* 0x00000086878b723e */ /* 0x000fe200000000ff */
[----:B--2---:R-:W-:Y:S06]  /*8ec0*/  @P2 BRA `(.L_x_962) ;  /* 0xffffffe400242947 */ /* 0x004fec000383ffff */
.L_x_953:
[----:B------:R-:W-:-:S13]  /*8ed0*/  ISETP.GE.AND P2, PT, R20, R17, PT ;  /* 0x000000111400720c */ /* 0x000fda0003f46270 */
[----:B------:R-:W-:Y:S05]  /*8ee0*/  @!P2 BRA `(.L_x_963) ;  /* 0x0000002c006ca947 */ /* 0x000fea0003800000 */
[----:B------:R-:W-:Y:S01]  /*8ef0*/  IMAD.MOV.U32 R15, RZ, RZ, R11 ;  /* 0x000000ffff0f7224 */ /* 0x000fe200078e000b */
[----:B------:R-:W-:Y:S01]  /*8f00*/  UMOV UR5, UR4 ;  /* 0x0000000400057c82 */ /* 0x000fe20008000000 */
[----:B------:R-:W-:Y:S01]  /*8f10*/  IMAD.MOV.U32 R21, RZ, RZ, R3 ;  /* 0x000000ffff157224 */ /* 0x000fe200078e0003 */
[----:B------:R-:W-:Y:S01]  /*8f20*/  ULDC UR58, c[0x0][0x9e4] ;  /* 0x00027900003a7ab9 */ /* 0x000fe20000000800 */
[----:B------:R-:W-:Y:S01]  /*8f30*/  IMAD.MOV.U32 R22, RZ, RZ, R4 ;  /* 0x000000ffff167224 */ /* 0x000fe200078e0004 */
[----:B------:R-:W-:-:S06]  /*8f40*/  ULDC UR59, c[0x0][0x288] ;  /* 0x0000a200003b7ab9 */ /* 0x000fcc0000000800 */
.L_x_980:
[----:B------:R-:W-:-:S04]  /*8f50*/  UIADD3 UR4, UR5, 0x1, URZ ;  /* 0x0000000105047890 */ /* 0x000fc8000fffe03f */
[----:B------:R-:W-:-:S04]  /*8f60*/  UISETP.NE.AND UP0, UPT, UR4, 0x2, UPT ;  /* 0x000000020400788c */ /* 0x000fc8000bf05270 */
[----:B------:R-:W-:Y:S02]  /*8f70*/  USEL UR6, URZ, 0x1, UP0 ;  /* 0x000000013f067887 */ /* 0x000fe40008000000 */
[----:B------:R-:W-:-:S04]  /*8f80*/  USEL UR4, UR4, URZ, UP0 ;  /* 0x0000003f04047287 */ /* 0x000fc80008000000 */
[----:B------:R-:W-:Y:S01]  /*8f90*/  LOP3.LUT R4, R22, UR6, RZ, 0x3c, !PT ;  /* 0x0000000616047c12 */ /* 0x000fe2000f8e3cff */
[----:B------:R-:W-:Y:S07]  /*8fa0*/  @!P0 BRA `(.L_x_964) ;  /* 0x0000000000048947 */ /* 0x000fee0003800000 */
[----:B------:R-:W-:Y:S01]  /*8fb0*/  BPT.TRAP 0x1 ;  /* 0x000000040000795c */ /* 0x000fe20000300000 */
.L_x_964:
[----:B------:R-:W-:Y:S01]  /*8fc0*/  ULEA UR7, UR4, UR56, 0x3 ;  /* 0x0000003804077291 */ /* 0x000fe2000f8e183f */
[----:B------:R-:W-:-:S08]  /*8fd0*/  SHF.L.U32 R3, R4, 0x1f, RZ ;  /* 0x0000001f04037819 */ /* 0x000fd000000006ff */
[----:B------:R0:W1:Y:S01]  /*8fe0*/  SYNCS.PHASECHK.TRANS64.TRYWAIT P2, [UR7+0x2a830], R3 ;  /* 0x02a83003ff0075a7 */ /* 0x0000620008040147 */
[----:B------:R-:W-:Y:S05]  /*8ff0*/  @!P0 BRA `(.L_x_965) ;  /* 0x0000000000048947 */ /* 0x000fea0003800000 */
[----:B------:R-:W-:Y:S01]  /*9000*/  BPT.TRAP 0x1 ;  /* 0x000000040000795c */ /* 0x000fe20000300000 */
.L_x_965:
[----:B-1----:R-:W-:Y:S05]  /*9010*/  @P2 BRA `(.L_x_966) ;  /* 0x0000000000082947 */ /* 0x002fea0003800000 */
[----:B------:R-:W1:Y:S02]  /*9020*/  SYNCS.PHASECHK.TRANS64.TRYWAIT P2, [UR7+0x2a830], R3 ;  /* 0x02a83003ff0075a7 */ /* 0x000e640008040147 */
[----:B-1----:R-:W-:Y:S05]  /*9030*/  @!P2 BRA `(.L_x_967) ;  /* 0x000000940084a947 */ /* 0x002fea0003800000 */
.L_x_966:
        /* <DEDUP_REMOVED lines=129> */
.L_x_968:
[----:B------:R-:W-:Y:S01]  /*9850*/  ULEA UR11, UR5, UR56, 0x3 ;  /* 0x00000038050b7291 */ /* 0x000fe2000f8e183f */
[----:B------:R-:W-:-:S08]  /*9860*/  SHF.L.U32 R0, R22, 0x1f, RZ ;  /* 0x0000001f16007819 */ /* 0x000fd000000006ff */
[----:B------:R2:W3:Y:S01]  /*9870*/  SYNCS.PHASECHK.TRANS64.TRYWAIT P2, [UR11+0x2a850], R0 ;  /* 0x02a85000ff0075a7 */ /* 0x0004e2000804014b */
[----:B------:R-:W-:Y:S05]  /*9880*/  @!P0 BRA `(.L_x_969) ;  /* 0x0000000000048947 */ /* 0x000fea0003800000 */
[----:B------:R-:W-:Y:S01]  /*9890*/  BPT.TRAP 0x1 ;  /* 0x000000040000795c */ /* 0x000fe20000300000 */
.L_x_969:
[----:B---3--:R-:W-:Y:S05]  /*98a0*/  @P2 BRA `(.L_x_970) ;  /* 0x0000000000082947 */ /* 0x008fea0003800000 */
[----:B------:R-:W3:Y:S02]  /*98b0*/  SYNCS.PHASECHK.TRANS64.TRYWAIT P2, [UR11+0x2a850], R0 ;  /* 0x02a85000ff0075a7 */ /* 0x000ee4000804014b */
[----:B---3--:R-:W-:Y:S05]  /*98c0*/  @!P2 BRA `(.L_x_971) ;  /* 0x0000008c0078a947 */ /* 0x008fea0003800000 */
.L_x_970:
        /* <DEDUP_REMOVED lines=9> */
[----:B------:R-:W-:Y:S01]  /*9960*/  IMAD R22, R20, -0x60, RZ ;  /* 0xffffffa014167824 */ /* 0x000fe200078e02ff */
[----:B------:R-:W-:-:S02]  /*9970*/  ULDC UR19, c[0x0][0x9e0] ;  /* 0x0002780000137ab9 */ /* 0x000fc40000000800 */
[----:B------:R-:W-:-:S04]  /*9980*/  ULOP3.LUT UR6, UR6, 0x3000000, URZ, 0xfc, !UPT ;  /* 0x0300000006067892 */ /* 0x000fc8000f8efc3f */
[----:B------:R-:W-:Y:S01]  /*9990*/  UIMAD UR6, UR5, 0x600, UR6 ;  /* 0x00000600050678a4 */ /* 0x000fe2000f8e0206 */
[----:B--2---:R-:W0:Y:S03]  /*99a0*/  @P2 LDC R0, c[0x0][0x44c] ;  /* 0x00011300ff002b82 */ /* 0x004e260000000800 */
[----:B------:R-:W-:-:S03]  /*99b0*/  UIADD3 UR10, UR6, 0x80, URZ ;  /* 0x00000080060a7890 */ /* 0x000fc6000fffe03f */
[----:B------:R-:W-:Y:S02]  /*99c0*/  UMOV UR14, UR6 ;  /* 0x00000006000e7c82 */ /* 0x000fe40008000000 */
[----:B------:R-:W-:Y:S01]  /*99d0*/  HGMMA.64x128x16.F32 R24, R156, gdesc[UR12].tnspB, R24, gsb0 ;  /* 0x41e0000c9c187df0 */ /* 0x000fe20008000818 */
[----:B------:R-:W-:Y:S01]  /*99e0*/  UMOV UR15, 0x40000040 ;  /* 0x40000040000f7882 */ /* 0x000fe20000000000 */
[----:B------:R-:W-:Y:S01]  /*99f0*/  UMOV UR14, UR10 ;  /* 0x0000000a000e7c82 */ /* 0x000fe20008000000 */
[----:B------:R-:W-:Y:S01]  /*9a00*/  UIADD3 UR10, UR6, 0x100, URZ ;  /* 0x00000100060a7890 */ /* 0x000fe2000fffe03f */
[----:B------:R-:W1:Y:S01]  /*9a10*/  @P2 LDC R11, c[0x0][0x450] ;  /* 0x00011400ff0b2b82 */ /* 0x000e620000000800 */
[----:B0-----:R-:W-:-:S05]  /*9a20*/  @P2 IMAD.HI.U32 R0, R9, R0, RZ ;  /* 0x0000000009002227 */ /* 0x001fca00078e00ff */
[----:B-1----:R-:W-:Y:S01]  /*9a30*/  @P2 SHF.R.U32.HI R3, RZ, R11, R0 ;  /* 0x0000000bff032219 */ /* 0x002fe20000011600 */
[----:B------:R-:W-:Y:S01]  /*9a40*/  @!P1 VIADD R0, R2, 0x2a840 ;  /* 0x0002a84002009836 */ /* 0x000fe20000000000 */
[----:B------:R-:W-:Y:S01]  /*9a50*/  ISETP.GE.AND P2, PT, R13, 0x1, PT ;  /* 0x000000010d00780c */ /* 0x000fe20003f46270 */
[----:B------:R-:W-:Y:S02]  /*9a60*/  VIADD R11, R22, 0x1 ;  /* 0x00000001160b7836 */ /* 0x000fe40000000000 */
[----:B------:R-:W0:Y:S01]  /*9a70*/  SHFL.IDX PT, R23, R3, RZ, 0x1c1f ;  /* 0x001c1fff03177589 */ /* 0x000e2200000e0000 */
[----:B------:R-:W-:Y:S01]  /*9a80*/  @!P1 PRMT R0, RZ, 0x654, R0 ;  /* 0x00000654ff009816 */ /* 0x000fe20000000000 */
        /* <DEDUP_REMOVED lines=20> */
[----:B------:R-:W-:Y:S01]  /*9bd0*/  HGMMA.64x128x16.F32 R24, R140, gdesc[UR12].tnspB, R24, gsb0 ;  /* 0x41e0000c8c187df0 */ /* 0x000fe20008000818 */
[----:B------:R-:W-:Y:S01]  /*9be0*/  UMOV UR14, UR6 ;  /* 0x00000006000e7c82 */ /* 0x000fe20008000000 */
[----:B------:R-:W-:Y:S01]  /*9bf0*/  UMOV UR15, 0x40000040 ;  /* 0x40000040000f7882 */ /* 0x000fe20000000000 */
[----:B------:R-:W-:Y:S02]  /*9c00*/  WARPGROUP.DEPBAR.LE gsb0, 0x0 ;  /* 0x00008000000079c5 */ /* 0x000fe40000010000 */
[----:B------:R-:W-:-:S07]  /*9c10*/  WARPGROUP.ARRIVE ;  /* 0x00000000000079c5 */ /* 0x000fce0000000000 */
[----:B------:R-:W-:Y:S03]  /*9c20*/  HGMMA.64x128x16.F32 R24, R136, gdesc[UR12].tnspB, R24, gsb0 ;  /* 0x41e0000c88187df0 */ /* 0x000fe60008000818 */
[----:B------:R-:W-:Y:S02]  /*9c30*/  WARPGROUP.DEPBAR.LE gsb0, 0x0 ;  /* 0x00008000000079c5 */ /* 0x000fe40000010000 */
[----:B------:R1:W-:Y:S02]  /*9c40*/  @!P1 SYNCS.ARRIVE.TRANS64.RED.A1T0 RZ, [R0+URZ], RZ ;  /* 0x000000ff00ff99a7 */ /* 0x0003e4000810043f */
[----:B-1----:R-:W-:-:S04]  /*9c50*/  IMAD R0, R10, -0x2, R11 ;  /* 0xfffffffe0a007824 */ /* 0x002fc800078e020b */
[C---:B------:R-:W-:Y:S01]  /*9c60*/  VIADD R138, R0.reuse, 0xffffffff ;  /* 0xffffffff008a7836 */ /* 0x040fe20000000000 */
[----:B------:R-:W-:-:S05]  /*9c70*/  IADD3 R2, R0, -UR59, R19 ;  /* 0x8000003b00027c10 */ /* 0x000fca000fffe013 */
[C---:B------:R-:W-:Y:S02]  /*9c80*/  VIADD R136, R2.reuse, UR19 ;  /* 0x0000001302887c36 */ /* 0x040fe40008000000 */
[----:B------:R-:W-:Y:S02]  /*9c90*/  VIADD R137, R2, UR18 ;  /* 0x0000001202897c36 */ /* 0x000fe40008000000 */
[--C-:B0-----:R-:W-:Y:S02]  /*9ca0*/  IMAD.IADD R0, R136, 0x1, R23.reuse ;  /* 0x0000000188007824 */ /* 0x101fe400078e0217 */
[----:B------:R-:W-:Y:S01]  /*9cb0*/  IMAD.IADD R2, R137, 0x1, R23 ;  /* 0x0000000189027824 */ /* 0x000fe200078e0217 */
[----:B------:R-:W-:Y:S06]  /*9cc0*/  @!P2 BRA `(.L_x_972) ;  /* 0x00000000005ca947 */ /* 0x000fec0003800000 */
[----:B------:R-:W-:Y:S01]  /*9cd0*/  ULDC UR5, c[0x0][0x2f0] ;  /* 0x0000bc0000057ab9 */ /* 0x000fe20000000800 */
[----:B------:R-:W-:Y:S01]  /*9ce0*/  BSSY B0, `(.L_x_973) ;  /* 0x0000012000007945 */ /* 0x000fe20003800000 */
[----:B------:R-:W-:-:S04]  /*9cf0*/  IMAD R11, R16, UR5, R23 ;  /* 0x00000005100b7c24 */ /* 0x000fc8000f8e0217 */
        /* <DEDUP_REMOVED lines=11> */
.L_x_974:
[----:B------:R-:W-:-:S05]  /*9db0*/  IMAD.U32 R23, RZ, RZ, UR58 ;  /* 0x0000003aff177e24 */ /* 0x000fca000f8e00ff */
[----:B------:R-:W-:-:S13]  /*9dc0*/  ISETP.NE.AND P2, PT, R23, 0x1, PT ;  /* 0x000000011700780c */ /* 0x000fda0003f45270 */
[----:B------:R-:W0:Y:S02]  /*9dd0*/  @P2 LDC.64 R140, c[0x0][0x9e8] ;  /* 0x00027a00ff8c2b82 */ /* 0x000e240000000a00 */
[----:B0-----:R-:W-:-:S05]  /*9de0*/  @P2 IMAD.HI.U32 R14, R11, R140, RZ ;  /* 0x0000008c0b0e2227 */ /* 0x001fca00078e00ff */
[----:B------:R-:W-:-:S07]  /*9df0*/  @P2 SHF.R.U32.HI R11, RZ, R141, R14 ;  /* 0x0000008dff0b2219 */ /* 0x000fce000001160e */
.L_x_975:
[----:B------:R-:W-:Y:S05]  /*9e00*/  BSYNC B0 ;  /* 0x0000000000007941 */ /* 0x000fea0003800000 */
.L_x_973:
[----:B------:R-:W-:-:S05]  /*9e10*/  IMAD R11, R11, R23, R138 ;  /* 0x000000170b0b7224 */ /* 0x000fca00078e028a */
[----:B------:R-:W-:Y:S02]  /*9e20*/  VIADDMNMX R0, R11, R23, R0, PT ;  /* 0x000000170b007246 */ /* 0x000fe40003800100 */
[----:B------:R-:W-:-:S07]  /*9e30*/  VIMNMX R2, R2, R11, !PT ;  /* 0x0000000b02027248 */ /* 0x000fce0007fe0100 */
.L_x_972:
[C---:B------:R-:W-:Y:S01]  /*9e40*/  ISETP.GE.AND P2, PT, R22.reuse, 0x2, PT ;  /* 0x000000021600780c */ /* 0x040fe20003f46270 */
[----:B------:R-:W0:Y:S01]  /*9e50*/  SHFL.IDX PT, R3, R3, 0x1, 0x1c1f ;  /* 0x003c1f0003037f89 */ /* 0x000e2200000e0000 */
[----:B------:R-:W-:Y:S02]  /*9e60*/  ISETP.GE.AND P5, PT, R22, 0xa, PT ;  /* 0x0000000a1600780c */ /* 0x000fe40003fa6270 */
        /* <DEDUP_REMOVED lines=116> */
[----:B------:R-:W-:-:S13]  /*a5b0*/  ISETP.GE.AND P6, PT, R13, 0x1, PT ;  /* 0x000000010d00780c */ /* 0x000fda0003fc6270 */
[----:B------:R-:W-:Y:S05]  /*a5c0*/  @!P6 BRA `(.L_x_976) ;  /* 0x00000000005ce947 */ /* 0x000fea0003800000 */
        /* <DEDUP_REMOVED lines=14> */
.L_x_978:
[----:B------:R-:W-:-:S05]  /*a6b0*/  IMAD.U32 R22, RZ, RZ, UR58 ;  /* 0x0000003aff167e24 */ /* 0x000fca000f8e00ff */
[----:B------:R-:W-:-:S13]  /*a6c0*/  ISETP.NE.AND P6, PT, R22, 0x1, PT ;  /* 0x000000011600780c */ /* 0x000fda0003fc5270 */
[----:B------:R-:W0:Y:S02]  /*a6d0*/  @P6 LDC.64 R104, c[0x0][0x9e8] ;  /* 0x00027a00ff686b82 */ /* 0x000e240000000a00 */
[----:B0-----:R-:W-:-:S05]  /*a6e0*/  @P6 IMAD.HI.U32 R14, R3, R104, RZ ;  /* 0x00000068030e6227 */ /* 0x001fca00078e00ff */
[----:B------:R-:W-:-:S07]  /*a6f0*/  @P6 SHF.R.U32.HI R3, RZ, R105, R14 ;  /* 0x00000069ff036219 */ /* 0x000fce000001160e */
.L_x_979:
[----:B------:R-:W-:Y:S05]  /*a700*/  BSYNC B0 ;  /* 0x0000000000007941 */ /* 0x000fea0003800000 */
.L_x_977:
[----:B------:R-:W-:-:S05]  /*a710*/  IMAD R3, R3, R22, R138 ;  /* 0x0000001603037224 */ /* 0x000fca00078e028a */
[----:B------:R-:W-:Y:S02]  /*a720*/  VIADDMNMX R0, R3, R22, R0, PT ;  /* 0x0000001603007246 */ /* 0x000fe40003800100 */
[----:B------:R-:W-:-:S07]  /*a730*/  VIMNMX R2, R2, R3, !PT ;  /* 0x0000000302027248 */ /* 0x000fce0007fe0100 */
.L_x_976:
        /* <DEDUP_REMOVED lines=139> */
[----:B------:R-:W-:Y:S01]  /*aff0*/  MUFU.EX2 R163, R163 ;  /* 0x000000a300a37308 */ /* 0x000fe20000000800 */
        /* <DEDUP_REMOVED lines=8> */
[----:B------:R-:W-:Y:S01]  /*b080*/  MUFU.EX2 R156, R156 ;  /* 0x0000009c009c7308 */ /* 0x000fe20000000800 */
        /* <DEDUP_REMOVED lines=34> */
[----:B------:R-:W-:Y:S02]  /*b2b0*/  MUFU.EX2 R148, R148 ;  /* 0x0000009400947308 */ /* 0x000fe40000000800 */
        /* <DEDUP_REMOVED lines=9> */
[----:B0-----:R-:W-:Y:S01]  /*b350*/  FMNMX.FTZ R11, R139, R0, !PT ;  /* 0x000000008b0b7209 */ /* 0x001fe20007810000 */
[----:B------:R-:W-:-:S06]  /*b360*/  FMUL.FTZ R0, R93, R14 ;  /* 0x0000000e5d007220 */ /* 0x000fcc0000410000 */
[----:B------:R-:W-:Y:S01]  /*b370*/  MUFU.EX2 R101, R101 ;  /* 0x0000006500657308 */ /* 0x000fe20000000800 */
[C---:B------:R-:W-:Y:S01]  /*b380*/  FSETP.NEU.FTZ.AND P2, PT, R11.reuse, -INF , PT ;  /* 0xff8000000b00780b */ /* 0x040fe20003f5d000 */
[----:B------:R-:W-:-:S05]  /*b390*/  FMUL.FTZ R2, R11, R14 ;  /* 0x0000000e0b027220 */ /* 0x000fca0000410000 */
[----:B------:R-:W-:Y:S01]  /*b3a0*/  FSEL R88, R2, RZ, P2 ;  /* 0x000000ff02587208 */ /* 0x000fe20001000000 */
[----:B------:R-:W0:Y:S01]  /*b3b0*/  MUFU.EX2 R0, R0 ;  /* 0x0000000000007308 */ /* 0x000e220000000800 */
[----:B------:R-:W-:Y:S02]  /*b3c0*/  FSEL R2, R11, RZ, P2 ;  /* 0x000000ff0b027208 */ /* 0x000fe40001000000 */
[----:B------:R-:W-:Y:S01]  /*b3d0*/  ISETP.GT.AND P2, PT, R20, R17, PT ;  /* 0x000000111400720c */ /* 0x000fe20003f44270 */
[-CC-:B------:R-:W-:Y:S01]  /*b3e0*/  FFMA.FTZ R93, R90, R14.reuse, -R88.reuse ;  /* 0x0000000e5a5d7223 */ /* 0x180fe20000010858 */
[-CC-:B------:R-:W-:Y:S01]  /*b3f0*/  FFMA.FTZ R91, R91, R14.reuse, -R88.reuse ;  /* 0x0000000e5b5b7223 */ /* 0x180fe20000010858 */
[----:B------:R-:W-:Y:S01]  /*b400*/  FADD.FTZ R15, -R2, R15 ;  /* 0x0000000f020f7221 */ /* 0x000fe20000010100 */
[-CC-:B------:R-:W-:Y:S01]  /*b410*/  FFMA.FTZ R22, R105, R14.reuse, -R88.reuse ;  /* 0x0000000e69167223 */ /* 0x180fe20000010858 */
[-CC-:B------:R-:W-:Y:S01]  /*b420*/  FFMA.FTZ R95, R95, R14.reuse, -R88.reuse ;  /* 0x0000000e5f5f7223 */ /* 0x180fe20000010858 */
[----:B------:R0:W-:Y:S01]  /*b430*/  MUFU.EX2 R92, R91 ;  /* 0x0000005b005c7308 */ /* 0x0001e20000000800 */
[-C--:B------:R-:W-:Y:S01]  /*b440*/  FMUL.FTZ R15, R15, R14.reuse ;  /* 0x0000000e0f0f7220 */ /* 0x080fe20000410000 */
[-CC-:B------:R-:W-:Y:S01]  /*b450*/  FFMA.FTZ R137, R137, R14.reuse, -R88.reuse ;  /* 0x0000000e89897223 */ /* 0x180fe20000010858 */
[-CC-:B------:R-:W-:Y:S01]  /*b460*/  FFMA.FTZ R99, R99, R14.reuse, -R88.reuse ;  /* 0x0000000e63637223 */ /* 0x180fe20000010858 */
[-CC-:B------:R-:W-:Y:S01]  /*b470*/  FFMA.FTZ R141, R141, R14.reuse, -R88.reuse ;  /* 0x0000000e8d8d7223 */ /* 0x180fe20000010858 */
[-CC-:B------:R-:W-:Y:S01]  /*b480*/  FFMA.FTZ R103, R103, R14.reuse, -R88.reuse ;  /* 0x0000000e67677223 */ /* 0x180fe20000010858 */
[-CC-:B------:R-:W-:Y:S01]  /*b490*/  FFMA.FTZ R143, R143, R14.reuse, -R88.reuse ;  /* 0x0000000e8f8f7223 */ /* 0x180fe20000010858 */
[--C-:B------:R-:W-:Y:S01]  /*b4a0*/  FFMA.FTZ R147, R147, R14, -R88.reuse ;  /* 0x0000000e93937223 */ /* 0x100fe20000010858 */
[----:B------:R-:W-:Y:S01]  /*b4b0*/  MUFU.EX2 R93, R93 ;  /* 0x0000005d005d7308 */ /* 0x000fe20000000800 */
[----:B0-----:R-:W-:Y:S01]  /*b4c0*/  FFMA.FTZ R91, R0, R8, R163 ;  /* 0x00000008005b7223 */ /* 0x001fe200000100a3 */
[-CC-:B------:R-:W-:Y:S01]  /*b4d0*/  FFMA.FTZ R149, R149, R14.reuse, -R88.reuse ;  /* 0x0000000e95957223 */ /* 0x180fe20000010858 */
[-CC-:B------:R-:W-:Y:S01]  /*b4e0*/  FFMA.FTZ R151, R151, R14.reuse, -R88.reuse ;  /* 0x0000000e97977223 */ /* 0x180fe20000010858 */
[-CC-:B------:R-:W-:Y:S01]  /*b4f0*/  FFMA.FTZ R107, R107, R14.reuse, -R88.reuse ;  /* 0x0000000e6b6b7223 */ /* 0x180fe20000010858 */
[----:B------:R-:W-:Y:S01]  /*b500*/  FADD.FTZ R91, R156, R91 ;  /* 0x0000005b9c5b7221 */ /* 0x000fe20000010000 */
[-CC-:B------:R-:W-:Y:S01]  /*b510*/  FFMA.FTZ R115, R115, R14.reuse, -R88.reuse ;  /* 0x0000000e73737223 */ /* 0x180fe20000010858 */
[-CC-:B------:R-:W-:Y:S01]  /*b520*/  FFMA.FTZ R111, R111, R14.reuse, -R88.reuse ;  /* 0x0000000e6f6f7223 */ /* 0x180fe20000010858 */
[----:B------:R0:W1:Y:S01]  /*b530*/  MUFU.EX2 R2, R15 ;  /* 0x0000000f00027308 */ /* 0x0000620000000800 */
[----:B------:R-:W-:Y:S01]  /*b540*/  FADD.FTZ R8, R158, R91 ;  /* 0x0000005b9e087221 */ /* 0x000fe20000010000 */
[----:B------:R-:W-:Y:S01]  /*b550*/  FFMA.FTZ R119, R119, R14, -R88 ;  /* 0x0000000e77777223 */ /* 0x000fe20000010858 */
[----:B------:R-:W-:-:S02]  /*b560*/  IMAD.U32 R90, RZ, RZ, UR11 ;  /* 0x0000000bff5a7e24 */ /* 0x000fc4000f8e00ff */
[-C--:B------:R-:W-:Y:S01]  /*b570*/  FFMA.FTZ R157, R157, R14.reuse, -R88 ;  /* 0x0000000e9d9d7223 */ /* 0x080fe20000010858 */
[----:B------:R-:W-:Y:S01]  /*b580*/  FADD.FTZ R91, R165, R8 ;  /* 0x00000008a55b7221 */ /* 0x000fe20000010000 */
[-CC-:B------:R-:W-:Y:S01]  /*b590*/  FFMA.FTZ R123, R123, R14.reuse, -R88.reuse ;  /* 0x0000000e7b7b7223 */ /* 0x180fe20000010858 */
[----:B------:R-:W-:Y:S01]  /*b5a0*/  @!P1 VIADD R90, R90, 0x2a860 ;  /* 0x0002a8605a5a9836 */ /* 0x000fe20000000000 */
[----:B------:R-:W2:Y:S01]  /*b5b0*/  MUFU.EX2 R22, R22 ;  /* 0x0000001600167308 */ /* 0x000ea20000000800 */
[----:B------:R-:W-:Y:S01]  /*b5c0*/  FADD.FTZ R8, R152, R91 ;  /* 0x0000005b98087221 */ /* 0x000fe20000010000 */
[-CC-:B------:R-:W-:Y:S01]  /*b5d0*/  FFMA.FTZ R159, R159, R14.reuse, -R88.reuse ;  /* 0x0000000e9f9f7223 */ /* 0x180fe20000010858 */
[-C--:B------:R-:W-:Y:S01]  /*b5e0*/  FFMA.FTZ R127, R127, R14.reuse, -R88 ;  /* 0x0000000e7f7f7223 */ /* 0x080fe20000010858 */
[----:B------:R-:W-:Y:S01]  /*b5f0*/  @!P1 PRMT R90, RZ, 0x654, R90 ;  /* 0x00000654ff5a9816 */ /* 0x000fe2000000005a */
[----:B0-----:R-:W-:Y:S01]  /*b600*/  FADD.FTZ R15, R167, R8 ;  /* 0x00000008a70f7221 */ /* 0x001fe20000010000 */
[-CC-:B------:R-:W-:Y:S01]  /*b610*/  FFMA.FTZ R161, R161, R14.reuse, -R88.reuse ;  /* 0x0000000ea1a17223 */ /* 0x180fe20000010858 */
[-CC-:B------:R-:W-:Y:S01]  /*b620*/  FFMA.FTZ R131, R131, R14.reuse, -R88.reuse ;  /* 0x0000000e83837223 */ /* 0x180fe20000010858 */
[----:B------:R-:W0:Y:S01]  /*b630*/  MUFU.EX2 R95, R95 ;  /* 0x0000005f005f7308 */ /* 0x000e220000000800 */
[----:B-1----:R-:W-:Y:S01]  /*b640*/  FFMA.FTZ R5, R2, R5, R93 ;  /* 0x0000000502057223 */ /* 0x002fe2000001005d */
[----:B------:R-:W-:Y:S01]  /*b650*/  FADD.FTZ R8, R154, R15 ;  /* 0x0000000f9a087221 */ /* 0x000fe20000010000 */
[----:B------:R1:W-:Y:S01]  /*b660*/  @!P1 SYNCS.ARRIVE.TRANS64.RED.A1T0 RZ, [R90+URZ], RZ ;  /* 0x000000ff5aff99a7 */ /* 0x0003e2000810043f */
[-C--:B------:R-:W-:Y:S01]  /*b670*/  FFMA.FTZ R153, R153, R14.reuse, -R88 ;  /* 0x0000000e99997223 */ /* 0x080fe20000010858 */
[----:B------:R-:W-:Y:S01]  /*b680*/  FADD.FTZ R5, R92, R5 ;  /* 0x000000055c057221 */ /* 0x000fe20000010000 */
[----:B------:R-:W-:Y:S01]  /*b690*/  FADD.FTZ R15, R155, R8 ;  /* 0x000000089b0f7221 */ /* 0x000fe20000010000 */
[----:B------:R-:W-:Y:S01]  /*b6a0*/  FFMA.FTZ R88, R135, R14, -R88 ;  /* 0x0000000e87587223 */ /* 0x000fe20000010858 */
[----:B------:R-:W3:Y:S01]  /*b6b0*/  MUFU.EX2 R94, R137 ;  /* 0x00000089005e7308 */ /* 0x000ee20000000800 */
[----:B--2---:R-:W-:Y:S01]  /*b6c0*/  FADD.FTZ R5, R22, R5 ;  /* 0x0000000516057221 */ /* 0x004fe20000010000 */
[----:B------:R-:W-:Y:S01]  /*b6d0*/  FADD.FTZ R8, R148, R15 ;  /* 0x0000000f94087221 */ /* 0x000fe20000010000 */
[----:B------:R-:W-:Y:S01]  /*b6e0*/  F2FP.F16.F32.PACK_AB R154, R155, R154 ;  /* 0x0000009a9b9a723e */ /* 0x000fe200000000ff */
[----:B------:R-:W-:Y:S01]  /*b6f0*/  VIADD R20, R20, 0xffffffff ;  /* 0xffffffff14147836 */ /* 0x000fe20000000000 */
[C---:B------:R-:W-:Y:S01]  /*b700*/  F2FP.F16.F32.PACK_AB R148, R145.reuse, R148 ;  /* 0x000000949194723e */ /* 0x040fe200000000ff */
[----:B------:R-:W-:Y:S01]  /*b710*/  FADD.FTZ R15, R145, R8 ;  /* 0x00000008910f7221 */ /* 0x000fe20000010000 */
[----:B------:R-:W-:Y:S01]  /*b720*/  F2FP.F16.F32.PACK_AB R156, R156, R163 ;  /* 0x000000a39c9c723e */ /* 0x000fe200000000ff */
[----:B------:R-:W2:Y:S01]  /*b730*/  MUFU.EX2 R99, R99 ;  /* 0x0000006300637308 */ /* 0x000ea20000000800 */
[----:B0-----:R-:W-:Y:S01]  /*b740*/  FADD.FTZ R5, R95, R5 ;  /* 0x000000055f057221 */ /* 0x001fe20000010000 */
[----:B------:R-:W-:Y:S01]  /*b750*/  FADD.FTZ R8, R150, R15 ;  /* 0x0000000f96087221 */ /* 0x000fe20000010000 */
[----:B------:R-:W-:-:S02]  /*b760*/  F2FP.F16.F32.PACK_AB R158, R165, R158 ;  /* 0x0000009ea59e723e */ /* 0x000fc400000000ff */
[----:B------:R-:W-:Y:S01]  /*b770*/  F2FP.F16.F32.PACK_AB R152, R167, R152 ;  /* 0x00000098a798723e */ /* 0x000fe200000000ff */
[C---:B------:R-:W-:Y:S01]  /*b780*/  FADD.FTZ R15, R109.reuse, R8 ;  /* 0x000000086d0f7221 */ /* 0x040fe20000010000 */
[----:B------:R-:W-:Y:S01]  /*b790*/  F2FP.F16.F32.PACK_AB R150, R109, R150 ;  /* 0x000000966d96723e */ /* 0x000fe200000000ff */
[----:B------:R-:W0:Y:S01]  /*b7a0*/  MUFU.EX2 R96, R141 ;  /* 0x0000008d00607308 */ /* 0x000e220000000800 */
[----:B---3--:R-:W-:Y:S01]  /*b7b0*/  FADD.FTZ R5, R94, R5 ;  /* 0x000000055e057221 */ /* 0x008fe20000010000 */
[----:B------:R-:W-:Y:S01]  /*b7c0*/  FADD.FTZ R8, R144, R15 ;  /* 0x0000000f90087221 */ /* 0x000fe20000010000 */
[----:B------:R-:W-:-:S03]  /*b7d0*/  F2FP.F16.F32.PACK_AB R144, R89, R144 ;  /* 0x000000905990723e */ /* 0x000fc600000000ff */
[----:B------:R-:W-:Y:S02]  /*b7e0*/  FADD.FTZ R15, R89, R8 ;  /* 0x00000008590f7221 */ /* 0x000fe40000010000 */
[----:B------:R-:W3:Y:S01]  /*b7f0*/  MUFU.EX2 R103, R103 ;  /* 0x0000006700677308 */ /* 0x000ee20000000800 */
[----:B--2---:R-:W-:Y:S01]  /*b800*/  FADD.FTZ R5, R99, R5 ;  /* 0x0000000563057221 */ /* 0x004fe20000010000 */
[----:B------:R-:W-:Y:S01]  /*b810*/  FADD.FTZ R8, R146, R15 ;  /* 0x0000000f92087221 */ /* 0x000fe20000010000 */
[----:B------:R-:W-:-:S03]  /*b820*/  F2FP.F16.F32.PACK_AB R146, R101, R146 ;  /* 0x000000926592723e */ /* 0x000fc600000000ff */
[----:B------:R-:W-:Y:S02]  /*b830*/  FADD.FTZ R15, R101, R8 ;  /* 0x00000008650f7221 */ /* 0x000fe40000010000 */
[----:B------:R-:W2:Y:S01]  /*b840*/  MUFU.EX2 R98, R143 ;  /* 0x0000008f00627308 */ /* 0x000ea20000000800 */
[----:B0-----:R-:W-:-:S07]  /*b850*/  FADD.FTZ R5, R96, R5 ;  /* 0x0000000560057221 */ /* 0x001fce0000010000 */
[----:B------:R-:W0:Y:S01]  /*b860*/  MUFU.EX2 R147, R147 ;  /* 0x0000009300937308 */ /* 0x000e220000000800 */
[C---:B---3--:R-:W-:Y:S01]  /*b870*/  FADD.FTZ R5, R103.reuse, R5 ;  /* 0x0000000567057221 */ /* 0x048fe20000010000 */
[----:B------:R-:W-:-:S06]  /*b880*/  F2FP.F16.F32.PACK_AB R155, R103, R96 ;  /* 0x00000060679b723e */ /* 0x000fcc00000000ff */
[----:B------:R3:W4:Y:S01]  /*b890*/  MUFU.EX2 R100, R149 ;  /* 0x0000009500647308 */ /* 0x0007220000000800 */
[----:B--2---:R-:W-:-:S07]  /*b8a0*/  FADD.FTZ R5, R98, R5 ;  /* 0x0000000562057221 */ /* 0x004fce0000010000 */
[----:B------:R-:W2:Y:S01]  /*b8b0*/  MUFU.EX2 R151, R151 ;  /* 0x0000009700977308 */ /* 0x000ea20000000800 */
[C---:B0-----:R-:W-:Y:S01]  /*b8c0*/  FADD.FTZ R5, R147.reuse, R5 ;  /* 0x0000000593057221 */ /* 0x041fe20000010000 */
[----:B---3--:R-:W-:-:S06]  /*b8d0*/  F2FP.F16.F32.PACK_AB R149, R147, R98 ;  /* 0x000000629395723e */ /* 0x008fcc00000000ff */
[----:B------:R-:W0:Y:S01]  /*b8e0*/  MUFU.EX2 R102, R107 ;  /* 0x0000006b00667308 */ /* 0x000e220000000800 */
[----:B----4-:R-:W-:-:S07]  /*b8f0*/  FADD.FTZ R5, R100, R5 ;  /* 0x0000000564057221 */ /* 0x010fce0000010000 */
[----:B------:R-:W3:Y:S01]  /*b900*/  MUFU.EX2 R115, R115 ;  /* 0x0000007300737308 */ /* 0x000ee20000000800 */
[C---:B--2---:R-:W-:Y:S01]  /*b910*/  FADD.FTZ R5, R151.reuse, R5 ;  /* 0x0000000597057221 */ /* 0x044fe20000010000 */
[----:B------:R-:W-:-:S06]  /*b920*/  F2FP.F16.F32.PACK_AB R151, R151, R100 ;  /* 0x000000649797723e */ /* 0x000fcc00000000ff */
[----:B------:R-:W2:Y:S01]  /*b930*/  MUFU.EX2 R104, R111 ;  /* 0x0000006f00687308 */ /* 0x000ea20000000800 */
[----:B0-----:R-:W-:-:S07]  /*b940*/  FADD.FTZ R5, R102, R5 ;  /* 0x0000000566057221 */ /* 0x001fce0000010000 */
[----:B------:R-:W0:Y:S01]  /*b950*/  MUFU.EX2 R119, R119 ;  /* 0x0000007700777308 */ /* 0x000e220000000800 */
[C---:B---3--:R-:W-:Y:S01]  /*b960*/  FADD.FTZ R5, R115.reuse, R5 ;  /* 0x0000000573057221 */ /* 0x048fe20000010000 */
[----:B------:R-:W-:-:S06]  /*b970*/  F2FP.F16.F32.PACK_AB R145, R115, R102 ;  /* 0x000000667391723e */ /* 0x000fcc00000000ff */
[----:B------:R-:W3:Y:S01]  /*b980*/  MUFU.EX2 R140, R140 ;  /* 0x0000008c008c7308 */ /* 0x000ee20000000800 */
[----:B--2---:R-:W-:-:S07]  /*b990*/  FADD.FTZ R5, R104, R5 ;  /* 0x0000000568057221 */ /* 0x004fce0000010000 */
[----:B------:R2:W4:Y:S01]  /*b9a0*/  MUFU.EX2 R106, R157 ;  /* 0x0000009d006a7308 */ /* 0x0005220000000800 */
[C---:B0-----:R-:W-:Y:S01]  /*b9b0*/  FADD.FTZ R5, R119.reuse, R5 ;  /* 0x0000000577057221 */ /* 0x041fe20000010000 */
[----:B------:R-:W-:-:S06]  /*b9c0*/  F2FP.F16.F32.PACK_AB R147, R119, R104 ;  /* 0x000000687793723e */ /* 0x000fcc00000000ff */
[----:B------:R-:W0:Y:S01]  /*b9d0*/  MUFU.EX2 R23, R23 ;  /* 0x0000001700177308 */ /* 0x000e220000000800 */
[----:B---3--:R-:W-:Y:S01]  /*b9e0*/  FADD.FTZ R8, R140, R15 ;  /* 0x0000000f8c087221 */ /* 0x008fe20000010000 */
[----:B--2---:R-:W-:-:S06]  /*b9f0*/  F2FP.F16.F32.PACK_AB R157, R92, R93 ;  /* 0x0000005d5c9d723e */ /* 0x004fcc00000000ff */
[----:B------:R-:W2:Y:S01]  /*ba00*/  MUFU.EX2 R123, R123 ;  /* 0x0000007b007b7308 */ /* 0x000ea20000000800 */
[----:B----4-:R-:W-:-:S07]  /*ba10*/  FADD.FTZ R5, R106, R5 ;  /* 0x000000056a057221 */ /* 0x010fce0000010000 */
[----:B------:R-:W3:Y:S01]  /*ba20*/  MUFU.EX2 R142, R142 ;  /* 0x0000008e008e7308 */ /* 0x000ee20000000800 */
[C---:B0-----:R-:W-:Y:S01]  /*ba30*/  FADD.FTZ R15, R23.reuse, R8 ;  /* 0x00000008170f7221 */ /* 0x041fe20000010000 */
[----:B------:R-:W-:-:S06]  /*ba40*/  F2FP.F16.F32.PACK_AB R140, R23, R140 ;  /* 0x0000008c178c723e */ /* 0x000fcc00000000ff */
[----:B-1----:R0:W1:Y:S01]  /*ba50*/  MUFU.EX2 R90, R159 ;  /* 0x0000009f005a7308 */ /* 0x0020620000000800 */
[C---:B--2---:R-:W-:Y:S01]  /*ba60*/  FADD.FTZ R5, R123.reuse, R5 ;  /* 0x000000057b057221 */ /* 0x044fe20000010000 */
[----:B------:R-:W-:-:S06]  /*ba70*/  F2FP.F16.F32.PACK_AB R141, R123, R106 ;  /* 0x0000006a7b8d723e */ /* 0x000fcc00000000ff */
[----:B------:R-:W2:Y:S01]  /*ba80*/  MUFU.EX2 R113, R113 ;  /* 0x0000007100717308 */ /* 0x000ea20000000800 */
[----:B---3--:R-:W-:Y:S01]  /*ba90*/  FADD.FTZ R8, R142, R15 ;  /* 0x0000000f8e087221 */ /* 0x008fe20000010000 */
[----:B0-----:R-:W-:Y:S01]  /*baa0*/  F2FP.F16.F32.PACK_AB R159, R95, R22 ;  /* 0x000000165f9f723e */ /* 0x001fe200000000ff */
[----:B------:R-:W-:-:S05]  /*bab0*/  IMAD.MOV.U32 R22, RZ, RZ, R4 ;  /* 0x000000ffff167224 */ /* 0x000fca00078e0004 */
        /* <DEDUP_REMOVED lines=20> */
[----:B0-----:R-:W-:Y:S01]  /*bc00*/  F2FP.F16.F32.PACK_AB R153, R99, R94 ;  /* 0x0000005e6399723e */ /* 0x001fe200000000ff */
[----:B------:R-:W-:-:S05]  /*bc10*/  IMAD.MOV.U32 R15, RZ, RZ, R11 ;  /* 0x000000ffff0f7224 */ /* 0x000fca00078e000b */
[----:B------:R-:W0:Y:S01]  /*bc20*/  MUFU.EX2 R88, R88 ;  /* 0x0000005800587308 */ /* 0x000e220000000800 */
[----:B---3--:R-:W-:Y:S01]  /*bc30*/  FADD.FTZ R5, R110, R5 ;  /* 0x000000056e057221 */ /* 0x008fe20000010000 */
[C---:B-1----:R-:W-:Y:S01]  /*bc40*/  FADD.FTZ R8, R21.reuse, R8 ;  /* 0x0000000815087221 */ /* 0x042fe20000010000 */
[----:B------:R-:W-:Y:S01]  /*bc50*/  F2FP.F16.F32.PACK_AB R138, R21, R138 ;  /* 0x0000008a158a723e */ /* 0x000fe200000000ff */
[----:B------:R-:W-:Y:S02]  /*bc60*/  IMAD.MOV.U32 R21, RZ, RZ, R3 ;  /* 0x000000ffff157224 */ /* 0x000fe400078e0003 */
[C---:B0-----:R-:W-:Y:S01]  /*bc70*/  FADD.FTZ R5, R88.reuse, R5 ;  /* 0x0000000558057221 */ /* 0x041fe20000010000 */
[----:B------:R-:W-:Y:S01]  /*bc80*/  F2FP.F16.F32.PACK_AB R139, R88, R110 ;  /* 0x0000006e588b723e */ /* 0x000fe200000000ff */
[----:B------:R-:W-:Y:S06]  /*bc90*/  @P2 BRA `(.L_x_980) ;  /* 0xffffffd000ac2947 */ /* 0x000fec000383ffff */
.L_x_963:
        /* <DEDUP_REMOVED lines=67> */
.L_x_981:
[----:B------:R-:W-:Y:S01]  /*c0d0*/  ULEA UR5, UR4, UR56, 0x3 ;  /* 0x0000003804057291 */ /* 0x000fe2000f8e183f */
[----:B------:R-:W-:-:S08]  /*c0e0*/  SHF.L.U32 R4, R4, 0x1f, RZ ;  /* 0x0000001f04047819 */ /* 0x000fd000000006ff */
[----:B------:R0:W1:Y:S01]  /*c0f0*/  SYNCS.PHASECHK.TRANS64.TRYWAIT P2, [UR5+0x2a850], R4 ;  /* 0x02a85004ff0075a7 */ /* 0x0000620008040145 */
[----:B------:R-:W-:Y:S05]  /*c100*/  @!P0 BRA `(.L_x_982) ;  /* 0x0000000000048947 */ /* 0x000fea0003800000 */
[----:B------:R-:W-:Y:S01]  /*c110*/  BPT.TRAP 0x1 ;  /* 0x000000040000795c */ /* 0x000fe20000300000 */
.L_x_982:
[----:B-1----:R-:W-:Y:S05]  /*c120*/  @P2 BRA `(.L_x_983) ;  /* 0x0000000000082947 */ /* 0x002fea0003800000 */
[----:B------:R-:W1:Y:S02]  /*c130*/  SYNCS.PHASECHK.TRANS64.TRYWAIT P0, [UR5+0x2a850], R4 ;  /* 0x02a85004ff0075a7 */ /* 0x000e640008000145 */
[----:B-1----:R-:W-:Y:S05]  /*c140*/  @!P0 BRA `(.L_x_984) ;  /* 0x0000006400708947 */ /* 0x002fea0003800000 */
.L_x_983:
[----:B------:R-:W-:Y:S01]  /*c150*/  UIADD3 UR56, UR56, 0x400, URZ ;  /* 0x0000040038387890 */ /* 0x000fe2000fffe03f */
[----:B------:R-:W-:Y:S01]  /*c160*/  WARPGROUP.ARRIVE ;  /* 0x00000000000079c5 */ /* 0x000fe20000000000 */
[----:B------:R-:W-:Y:S01]  /*c170*/  UMOV UR7, 0x40000040 ;  /* 0x4000004000077882 */ /* 0x000fe20000000000 */
[----:B-1----:R-:W1:Y:S01]  /*c180*/  SHFL.BFLY PT, R7, R8, 0x2, 0x1f ;  /* 0x0c401f0008077f89 */ /* 0x002e6200000e0000 */
[----:B------:R-:W-:Y:S01]  /*c190*/  USHF.R.U32.HI UR56, URZ, 0x4, UR56 ;  /* 0x000000043f387899 */ /* 0x000fe20008011638 */
[----:B------:R-:W-:Y:S02]  /*c1a0*/  IMAD.U32 R10, RZ, RZ, UR5 ;  /* 0x00000005ff0a7e24 */ /* 0x000fe4000f8e00ff */
[----:B------:R-:W2:Y:S01]  /*c1b0*/  SHFL.BFLY PT, R0, R5, 0x2, 0x1f ;  /* 0x0c401f0005007f89 */ /* 0x000ea200000e0000 */
[----:B------:R-:W-:Y:S01]  /*c1c0*/  ULOP3.LUT UR56, UR56, 0x3fff, URZ, 0xc0, !UPT ;  /* 0x00003fff38387892 */ /* 0x000fe2000f8ec03f */
[----:B------:R-:W-:Y:S02]  /*c1d0*/  @!P1 VIADD R10, R10, 0x2a860 ;  /* 0x0002a8600a0a9836 */ /* 0x000fe40000000000 */
[----:B0-----:R-:W-:Y:S01]  /*c1e0*/  IMAD.MOV.U32 R4, RZ, RZ, -0x800000 ;  /* 0xff800000ff047424 */ /* 0x001fe200078e00ff */
[----:B------:R-:W-:-:S02]  /*c1f0*/  ULOP3.LUT UR56, UR56, 0x3000000, URZ, 0xfc, !UPT ;  /* 0x0300000038387892 */ /* 0x000fc4000f8efc3f */
[----:B------:R-:W-:Y:S02]  /*c200*/  @!P1 PRMT R10, RZ, 0x654, R10 ;  /* 0x00000654ff0a9816 */ /* 0x000fe4000000000a */
[----:B------:R-:W-:-:S07]  /*c210*/  UIMAD UR4, UR4, 0x600, UR56 ;  /* 0x00000600040478a4 */ /* 0x000fce000f8e0238 */
[----:B------:R-:W-:Y:S02]  /*c220*/  UMOV UR6, UR4 ;  /* 0x0000000400067c82 */ /* 0x000fe40008000000 */
[----:B------:R-:W-:Y:S01]  /*c230*/  HGMMA.64x128x16.F32 R24, R156, gdesc[UR4].tnspB, R24, gsb0 ;  /* 0x41e000049c187df0 */ /* 0x000fe20008000818 */
[----:B------:R-:W-:Y:S01]  /*c240*/  UIADD3 UR6, UR4, 0x80, URZ ;  /* 0x0000008004067890 */ /* 0x000fe2000fffe03f */
[----:B-1----:R-:W-:Y:S01]  /*c250*/  FADD.FTZ R7, R7, R8 ;  /* 0x0000000807077221 */ /* 0x002fe20000010000 */
[----:B------:R-:W-:Y:S01]  /*c260*/  UMOV UR7, 0x40000040 ;  /* 0x4000004000077882 */ /* 0x000fe20000000000 */
[----:B------:R-:W-:Y:S02]  /*c270*/  IMAD.MOV.U32 R8, RZ, RZ, RZ ;  /* 0x000000ffff087224 */ /* 0x000fe400078e00ff */
[----:B--2---:R-:W-:Y:S01]  /*c280*/  FADD.FTZ R2, R0, R5 ;  /* 0x0000000500027221 */ /* 0x004fe20000010000 */
        /* <DEDUP_REMOVED lines=109> */
.L_x_914:
        /* <DEDUP_REMOVED lines=20> */
[----:B------:R-:W-:-:S03]  /*caa0*/  LOP3.LUT R6, R6, 0xfffffffc, RZ, 0xc0, !PT ;  /* 0xfffffffc06067812 */ /* 0x000fc600078ec0ff */
[C---:B------:R-:W-:Y:S01]  /*cab0*/  IMAD.IADD R88, R5.reuse, 0x1, -R8 ;  /* 0x0000000105587824 */ /* 0x040fe200078e0a08 */
[----:B------:R-:W-:Y:S01]  /*cac0*/  SHF.R.S32.HI R8, RZ, 0x7, R7 ;  /* 0x00000007ff087819 */ /* 0x000fe20000011407 */
[----:B------:R-:W-:Y:S01]  /*cad0*/  IMAD.IADD R12, R5, 0x1, -R6 ;  /* 0x00000001050c7824 */ /* 0x000fe200078e0a06 */
[----:B------:R-:W5:Y:S02]  /*cae0*/  @P0 LDC R15, c[0x0][0xbec] ;  /* 0x0002fb00ff0f0b82 */ /* 0x000f640000000800 */
[----:B------:R-:W-:Y:S02]  /*caf0*/  SHF.R.S32.HI R9, RZ, 0x1f, R88 ;  /* 0x0000001fff097819 */ /* 0x000fe40000011458 */
[----:B------:R-:W-:Y:S02]  /*cb00*/  LEA.HI R5, R7, R8, RZ, 0x1 ;  /* 0x0000000807057211 */ /* 0x000fe400078f08ff */
[CC--:B------:R-:W-:Y:S02]  /*cb10*/  LEA.HI R90, R9.reuse, R88.reuse, RZ, 0x2 ;  /* 0x00000058095a7211 */ /* 0x0c0fe400078f10ff */
[----:B------:R-:W-:Y:S01]  /*cb20*/  LEA.HI R9, R9, R88, RZ, 0x5 ;  /* 0x0000005809097211 */ /* 0x000fe200078f28ff */
[----:B------:R-:W5:Y:S01]  /*cb30*/  @P0 LDC R91, c[0x0][0xbec] ;  /* 0x0002fb00ff5b0b82 */ /* 0x000f620000000800 */
[----:B------:R-:W-:-:S02]  /*cb40*/  SHF.R.S32.HI R10, RZ, 0x2, R90 ;  /* 0x00000002ff0a7819 */ /* 0x000fc4000001145a */
[----:B------:R-:W-:Y:S02]  /*cb50*/  SHF.R.S32.HI R11, RZ, 0x1f, R90 ;  /* 0x0000001fff0b7819 */ /* 0x000fe4000001145a */
[----:B------:R-:W-:Y:S02]  /*cb60*/  LOP3.LUT R5, R5, 0x3fffffe, RZ, 0xc0, !PT ;  /* 0x03fffffe05057812 */ /* 0x000fe400078ec0ff */
[----:B------:R-:W-:Y:S01]  /*cb70*/  LEA.HI R11, R11, R10, RZ, 0x3 ;  /* 0x0000000a0b0b7211 */ /* 0x000fe200078f18ff */
[----:B------:R-:W5:Y:S01]  /*cb80*/  @P0 LDC R17, c[0x0][0xbf0] ;  /* 0x0002fc00ff110b82 */ /* 0x000f620000000800 */
[----:B------:R-:W-:Y:S01]  /*cb90*/  LEA.HI R7, R12, R12, RZ, 0x1 ;  /* 0x0000000c0c077211 */ /* 0x000fe200078f08ff */
[----:B------:R-:W-:Y:S01]  /*cba0*/  IMAD.IADD R5, R8, 0x1, -R5 ;  /* 0x0000000108057824 */ /* 0x000fe200078e0a05 */
[----:B------:R-:W-:Y:S02]  /*cbb0*/  LOP3.LUT R11, R11, 0xfffffff8, RZ, 0xc0, !PT ;  /* 0xfffffff80b0b7812 */ /* 0x000fe400078ec0ff */
[----:B------:R-:W-:-:S02]  /*cbc0*/  SHF.R.S32.HI R9, RZ, 0x5, R9 ;  /* 0x00000005ff097819 */ /* 0x000fc40000011409 */
[----:B------:R-:W-:Y:S01]  /*cbd0*/  LOP3.LUT R7, R7, 0x1ffffffe, RZ, 0xc0, !PT ;  /* 0x1ffffffe07077812 */ /* 0x000fe200078ec0ff */
[----:B------:R-:W-:Y:S01]  /*cbe0*/  IMAD.IADD R6, R10, 0x1, -R11 ;  /* 0x000000010a067824 */ /* 0x000fe200078e0a0b */
[----:B------:R-:W5:Y:S03]  /*cbf0*/  @P0 LDC R16, c[0x0][0xbf0] ;  /* 0x0002fc00ff100b82 */ /* 0x000f660000000800 */
[----:B------:R-:W-:Y:S02]  /*cc00*/  IMAD R6, R9, 0x10, R6 ;  /* 0x0000001009067824 */ /* 0x000fe400078e0206 */
[----:B------:R-:W-:Y:S02]  /*cc10*/  IMAD R9, R13, UR4, RZ ;  /* 0x000000040d097c24 */ /* 0x000fe4000f8e02ff */
[----:B------:R-:W-:Y:S02]  /*cc20*/  IMAD.IADD R10, R12, 0x1, -R7 ;  /* 0x000000010c0a7824 */ /* 0x000fe400078e0a07 */
[----:B------:R-:W-:-:S02]  /*cc30*/  IMAD R5, R5, 0x40, R6 ;  /* 0x0000004005057824 */ /* 0x000fc400078e0206 */
[----:B------:R-:W-:Y:S01]  /*cc40*/  IMAD.WIDE.U32 R6, R18, UR4, RZ ;  /* 0x0000000412067c25 */ /* 0x000fe2000f8e00ff */
[----:B---3--:R-:W-:-:S03]  /*cc50*/  USHF.R.S32.HI UR4, URZ, 0x1f, UR9 ;  /* 0x0000001f3f047899 */ /* 0x008fc60008011409 */
[C---:B------:R-:W-:Y:S02]  /*cc60*/  IMAD R11, R18.reuse, UR5, R9 ;  /* 0x00000005120b7c24 */ /* 0x040fe4000f8e0209 */
[----:B------:R-:W-:Y:S02]  /*cc70*/  IMAD R13, R13, UR6, RZ ;  /* 0x000000060d0d7c24 */ /* 0x000fe4000f8e02ff */
[----:B------:R-:W-:Y:S02]  /*cc80*/  IMAD.IADD R7, R7, 0x1, R11 ;  /* 0x0000000107077824 */ /* 0x000fe400078e020b */
[----:B------:R-:W-:-:S04]  /*cc90*/  IMAD.WIDE.U32 R8, R18, UR6, RZ ;  /* 0x0000000612087c25 */ /* 0x000fc8000f8e00ff */
        /* <DEDUP_REMOVED lines=17> */
[----:B------:R-:W-:Y:S02]  /*cdb0*/  IMAD.IADD R7, R7, 0x1, R13 ;  /* 0x0000000107077824 */ /* 0x000fe400078e020d */
[----:B------:R-:W-:-:S04]  /*cdc0*/  @P0 IMAD.HI.U32 R91, R10, R91, RZ ;  /* 0x0000005b0a5b0227 */ /* 0x000fc800078e00ff */
[----:B------:R-:W-:Y:S02]  /*cdd0*/  IMAD.IADD R9, R9, 0x1, R15 ;  /* 0x0000000109097824 */ /* 0x000fe400078e020f */
[----:B------:R-:W-:Y:S01]  /*cde0*/  IMAD.MOV.U32 R11, RZ, RZ, R10 ;  /* 0x000000ffff0b7224 */ /* 0x000fe200078e000a */
[----:B------:R-:W-:Y:S01]  /*cdf0*/  @P0 SHF.R.U32.HI R11, RZ, R17, R12 ;  /* 0x00000011ff0b0219 */ /* 0x000fe2000001160c */
[----:B------:R-:W-:Y:S02]  /*ce00*/  IMAD R15, R14, UR6, RZ ;  /* 0x000000060e0f7c24 */ /* 0x000fe4000f8e02ff */
[----:B------:R-:W-:-:S04]  /*ce10*/  IMAD.WIDE.U32 R6, R89, UR4, R6 ;  /* 0x0000000459067c25 */ /* 0x000fc8000f8e0006 */
[----:B------:R-:W-:Y:S01]  /*ce20*/  IMAD.MOV.U32 R13, RZ, RZ, R10 ;  /* 0x000000ffff0d7224 */ /* 0x000fe200078e000a */
[----:B------:R-:W-:Y:S01]  /*ce30*/  @P0 SHF.R.U32.HI R13, RZ, R16, R91 ;  /* 0x00000010ff0d0219 */ /* 0x000fe2000001165b */
        /* <DEDUP_REMOVED lines=34> */
[----:B------:R-:W-:Y:S01]  /*d060*/  LEA R22, P1, R8, UR8, 0x2 ;  /* 0x0000000808167c11 */ /* 0x000fe2000f8210ff */
[----:B------:R-:W-:Y:S01]  /*d070*/  IMAD.IADD R7, R9, 0x1, R17 ;  /* 0x0000000109077824 */ /* 0x000fe200078e0211 */
[----:B0-----:R-:W-:Y:S01]  /*d080*/  ULEA UR4, UR5, UR4, 0x18 ;  /* 0x0000000405047291 */ /* 0x001fe2000f8ec03f */
[----:B------:R-:W-:Y:S01]  /*d090*/  IMAD R5, R73, 0x80, R5 ;  /* 0x0000008049057824 */ /* 0x000fe200078e0205 */
[----:B------:R-:W-:Y:S01]  /*d0a0*/  LEA.HI.X R11, R6, UR7, R11, 0x2, P0 ;  /* 0x00000007060b7c11 */ /* 0x000fe200080f140b */
[----:B------:R-:W-:Y:S01]  /*d0b0*/  IMAD R18, R19, UR6, RZ ;  /* 0x0000000613127c24 */ /* 0x000fe2000f8e02ff */
[----:B------:R-:W-:Y:S01]  /*d0c0*/  LEA.HI.X R72, R8, UR9, R7, 0x2, P1 ;  /* 0x0000000908487c11 */ /* 0x000fe200088f1407 */
[----:B------:R-:W-:Y:S01]  /*d0d0*/  SHFL.IDX PT, R6, R10, RZ, 0x1c1f ;  /* 0x001c1fff0a067589 */ /* 0x000fe200000e0000 */
[----:B------:R-:W-:Y:S01]  /*d0e0*/  LOP3.LUT P0, RZ, R88, 0x3, RZ, 0xc0, !PT ;  /* 0x0000000358ff7812 */ /* 0x000fe2000780c0ff */
[C---:B------:R-:W-:Y:S01]  /*d0f0*/  VIADD R19, R5.reuse, 0x8 ;  /* 0x0000000805137836 */ /* 0x040fe20000000000 */
[----:B------:R-:W-:Y:S01]  /*d100*/  UIADD3 UR4, UR4, 0x2a820, URZ ;  /* 0x0002a82004047890 */ /* 0x000fe2000fffe03f */
[----:B------:R-:W0:Y:S01]  /*d110*/  SHFL.IDX PT, R7, R11, RZ, 0x1c1f ;  /* 0x001c1fff0b077589 */ /* 0x000e2200000e0000 */
[----:B------:R-:W-:-:S02]  /*d120*/  ISETP.GE.OR P1, PT, R5, R18, P0 ;  /* 0x000000120500720c */ /* 0x000fc40000726670 */
[-C--:B------:R-:W-:Y:S01]  /*d130*/  ISETP.GE.OR P0, PT, R19, R18.reuse, P0 ;  /* 0x000000121300720c */ /* 0x080fe20000706670 */
[----:B------:R-:W-:Y:S01]  /*d140*/  SHFL.IDX PT, R8, R10, 0x1, 0x1c1f ;  /* 0x003c1f000a087f89 */ /* 0x000fe200000e0000 */
[----:B------:R-:W-:Y:S01]  /*d150*/  UPRMT UR4, URZ, 0x654, UR4 ;  /* 0x000006543f047896 */ /* 0x000fe20008000004 */
[----:B------:R-:W-:Y:S02]  /*d160*/  ISETP.GE.AND P2, PT, R5, R18, PT ;  /* 0x000000120500720c */ /* 0x000fe40003f46270 */
[----:B------:R1:W2:Y:S04]  /*d170*/  SHFL.IDX PT, R9, R11, 0x1, 0x1c1f ;  /* 0x003c1f000b097f89 */ /* 0x0002a800000e0000 */
[----:B------:R3:W4:Y:S02]  /*d180*/  SHFL.IDX PT, R16, R22, RZ, 0x1c1f ;  /* 0x001c1fff16107589 */ /* 0x00072400000e0000 */
[----:B------:R-:W-:Y:S01]  /*d190*/  SYNCS.ARRIVE.TRANS64.RED.A1T0 RZ, [UR4], RZ ;  /* 0x000000ffffff79a7 */ /* 0x000fe20008100404 */
[----:B-1----:R-:W-:Y:S01]  /*d1a0*/  LOP3.LUT R11, R90, 0x7ffffffc, RZ, 0xc0, !PT ;  /* 0x7ffffffc5a0b7812 */ /* 0x002fe200078ec0ff */
[----:B------:R3:W1:Y:S04]  /*d1b0*/  SHFL.IDX PT, R17, R72, RZ, 0x1c1f ;  /* 0x001c1fff48117589 */ /* 0x00066800000e0000 */
[----:B------:R-:W-:Y:S01]  /*d1c0*/  IMAD.IADD R11, R88, 0x1, -R11 ;  /* 0x00000001580b7824 */ /* 0x000fe200078e0a0b */
[----:B0-----:R3:W-:Y:S03]  /*d1d0*/  @!P1 ST.E desc[UR60][R6.64], R4 ;  /* 0x0000000406009985 */ /* 0x0017e6000c10193c */
[----:B------:R-:W-:Y:S01]  /*d1e0*/  IMAD.SHL.U32 R21, R11, 0x2, RZ ;  /* 0x000000020b157824 */ /* 0x000fe200078e00ff */
[----:B--2---:R3:W-:Y:S01]  /*d1f0*/  @!P0 ST.E desc[UR60][R8.64], R0 ;  /* 0x0000000008008985 */ /* 0x0047e2000c10193c */
[----:B------:R-:W-:Y:S05]  /*d200*/  @P2 BRA `(.L_x_987) ;  /* 0x0000000400782947 */ /* 0x000fea0003800000 */
[C---:B---3--:R-:W-:Y:S01]  /*d210*/  VIADD R0, R21.reuse, 0x8 ;  /* 0x0000000815007836 */ /* 0x048fe20000000000 */
[----:B------:R-:W-:Y:S01]  /*d220*/  ULDC UR4, c[0x0][0xac8] ;  /* 0x0002b20000047ab9 */ /* 0x000fe20000000800 */
[C---:B------:R-:W-:Y:S01]  /*d230*/  VIADD R8, R21.reuse, 0x10 ;  /* 0x0000001015087836 */ /* 0x040fe20000000000 */
[C---:B------:R-:W-:Y:S01]  /*d240*/  ISETP.GE.AND P2, PT, R21.reuse, UR4, PT ;  /* 0x0000000415007c0c */ /* 0x040fe2000bf46270 */
[C---:B------:R-:W-:Y:S01]  /*d250*/  VIADD R9, R21.reuse, 0x18 ;  /* 0x0000001815097836 */ /* 0x040fe20000000000 */
[----:B------:R-:W-:Y:S01]  /*d260*/  ISETP.GE.AND P3, PT, R0, UR4, PT ;  /* 0x0000000400007c0c */ /* 0x000fe2000bf66270 */
[C---:B------:R-:W-:Y:S01]  /*d270*/  VIADD R10, R21.reuse, 0x28 ;  /* 0x00000028150a7836 */ /* 0x040fe20000000000 */
[----:B------:R-:W-:Y:S01]  /*d280*/  ISETP.GE.AND P0, PT, R8, UR4, PT ;  /* 0x0000000408007c0c */ /* 0x000fe2000bf06270 */
[----:B------:R-:W-:Y:S01]  /*d290*/  VIADD R11, R21, 0x30 ;  /* 0x00000030150b7836 */ /* 0x000fe20000000000 */
[----:B------:R-:W-:Y:S01]  /*d2a0*/  ISETP.GE.AND P1, PT, R9, UR4, PT ;  /* 0x0000000409007c0c */ /* 0x000fe2000bf26270 */
[----:B------:R-:W-:-:S02]  /*d2b0*/  VIADD R12, R21, 0x38 ;  /* 0x00000038150c7836 */ /* 0x000fc40000000000 */
[----:B------:R-:W-:Y:S01]  /*d2c0*/  VIADD R13, R21, 0x40 ;  /* 0x00000040150d7836 */ /* 0x000fe20000000000 */
[----:B------:R-:W-:Y:S01]  /*d2d0*/  ISETP.GE.AND P4, PT, R11, UR4, PT ;  /* 0x000000040b007c0c */ /* 0x000fe2000bf86270 */
[C---:B------:R-:W-:Y:S01]  /*d2e0*/  VIADD R14, R21.reuse, 0x50 ;  /* 0x00000050150e7836 */ /* 0x040fe20000000000 */
[----:B------:R-:W-:Y:S01]  /*d2f0*/  ISETP.GE.AND P5, PT, R12, UR4, PT ;  /* 0x000000040c007c0c */ /* 0x000fe2000bfa6270 */
[----:B-1--4-:R-:W-:Y:S01]  /*d300*/  @!P2 IMAD.WIDE R4, R21, 0x4, R16 ;  /* 0x000000041504a825 */ /* 0x012fe200078e0210 */
[----:B------:R-:W-:Y:S02]  /*d310*/  ISETP.GE.AND P6, PT, R13, UR4, PT ;  /* 0x000000040d007c0c */ /* 0x000fe4000bfc6270 */
[----:B------:R-:W-:Y:S01]  /*d320*/  @!P3 LEA.HI R0, R0, R0, RZ, 0x1 ;  /* 0x000000000000b211 */ /* 0x000fe200078f08ff */
[----:B------:R-:W-:Y:S01]  /*d330*/  VIADD R20, R21, 0x60 ;  /* 0x0000006015147836 */ /* 0x000fe20000000000 */
[----:B------:R0:W-:Y:S01]  /*d340*/  @!P2 ST.E.64 desc[UR60][R4.64], R24 ;  /* 0x000000180400a985 */ /* 0x0001e2000c101b3c */
[----:B------:R-:W-:-:S02]  /*d350*/  @!P0 LEA.HI R8, R8, R8, RZ, 0x1 ;  /* 0x0000000808088211 */ /* 0x000fc400078f08ff */
[----:B------:R-:W-:Y:S01]  /*d360*/  @!P3 LOP3.LUT R7, R0, 0xfffffffe, RZ, 0xc0, !PT ;  /* 0xfffffffe0007b812 */ /* 0x000fe200078ec0ff */
[----:B------:R-:W-:Y:S01]  /*d370*/  VIADD R0, R21, 0x20 ;  /* 0x0000002015007836 */ /* 0x000fe20000000000 */
[----:B------:R-:W-:Y:S02]  /*d380*/  @!P1 LEA.HI R9, R9, R9, RZ, 0x1 ;  /* 0x0000000909099211 */ /* 0x000fe400078f08ff */
[----:B------:R-:W-:Y:S01]  /*d390*/  @!P5 LEA.HI R12, R12, R12, RZ, 0x1 ;  /* 0x0000000c0c0cd211 */ /* 0x000fe200078f08ff */
[----:B------:R-:W-:Y:S01]  /*d3a0*/  @!P3 IMAD.WIDE R6, R7, 0x4, R16 ;  /* 0x000000040706b825 */ /* 0x000fe200078e0210 */
[----:B------:R-:W-:Y:S02]  /*d3b0*/  ISETP.GE.AND P2, PT, R0, UR4, PT ;  /* 0x0000000400007c0c */ /* 0x000fe4000bf46270 */
[----:B------:R-:W-:Y:S02]  /*d3c0*/  @!P5 LOP3.LUT R15, R12, 0xfffffffe, RZ, 0xc0, !PT ;  /* 0xfffffffe0c0fd812 */ /* 0x000fe400078ec0ff */
[----:B------:R1:W-:Y:S01]  /*d3d0*/  @!P3 ST.E.64 desc[UR60][R6.64], R28 ;  /* 0x0000001c0600b985 */ /* 0x0003e2000c101b3c */
[----:B------:R-:W-:-:S02]  /*d3e0*/  ISETP.GE.AND P3, PT, R10, UR4, PT ;  /* 0x000000040a007c0c */ /* 0x000fc4000bf66270 */
[----:B0-----:R-:W-:Y:S02]  /*d3f0*/  @!P0 LOP3.LUT R5, R8, 0xfffffffe, RZ, 0xc0, !PT ;  /* 0xfffffffe08058812 */ /* 0x001fe400078ec0ff */
[----:B------:R-:W-:-:S03]  /*d400*/  @!P4 LEA.HI R8, R11, R11, RZ, 0x1 ;  /* 0x0000000b0b08c211 */ /* 0x000fc600078f08ff */
        /* <DEDUP_REMOVED lines=62> */
.L_x_987:
[----:B------:R-:W-:Y:S05]  /*d7f0*/  BSYNC B0 ;  /* 0x0000000000007941 */ /* 0x000fea0003800000 */
.L_x_986:
[----:B------:R-:W-:Y:S01]  /*d800*/  ISETP.GE.AND P0, PT, R19, R18, PT ;  /* 0x000000121300720c */ /* 0x000fe20003f06270 */
[----:B0-----:R2:W0:Y:S04]  /*d810*/  SHFL.IDX PT, R13, R72, 0x1, 0x1c1f ;  /* 0x003c1f00480d7f89 */ /* 0x00142800000e0000 */
[----:B------:R2:W0:Y:S08]  /*d820*/  SHFL.IDX PT, R12, R22, 0x1, 0x1c1f ;  /* 0x003c1f00160c7f89 */ /* 0x00043000000e0000 */
[----:B--2---:R-:W-:Y:S05]  /*d830*/  @P0 BRA `(.L_x_906) ;  /* 0x0000004800ec0947 */ /* 0x004fea0003800000 */
[----:B------:R-:W-:Y:S01]  /*d840*/  ULDC UR4, c[0x0][0xac8] ;  /* 0x0002b20000047ab9 */ /* 0x000fe20000000800 */
[C---:B---3--:R-:W-:Y:S01]  /*d850*/  VIADD R0, R21.reuse, 0x8 ;  /* 0x0000000815007836 */ /* 0x048fe20000000000 */
[C---:B------:R-:W-:Y:S01]  /*d860*/  ISETP.GE.AND P0, PT, R21.reuse, UR4, PT ;  /* 0x0000000415007c0c */ /* 0x040fe2000bf06270 */
[C---:B------:R-:W-:Y:S02]  /*d870*/  VIADD R4, R21.reuse, 0x10 ;  /* 0x0000001015047836 */ /* 0x040fe40000000000 */
[C---:B------:R-:W-:Y:S01]  /*d880*/  VIADD R6, R21.reuse, 0x18 ;  /* 0x0000001815067836 */ /* 0x040fe20000000000 */
[----:B------:R-:W-:Y:S01]  /*d890*/  ISETP.GE.AND P5, PT, R0, UR4, PT ;  /* 0x0000000400007c0c */ /* 0x000fe2000bfa6270 */
[C---:B------:R-:W-:Y:S01]  /*d8a0*/  VIADD R8, R21.reuse, 0x20 ;  /* 0x0000002015087836 */ /* 0x040fe20000000000 */
[----:B------:R-:W-:Y:S01]  /*d8b0*/  ISETP.GE.AND P6, PT, R4, UR4, PT ;  /* 0x0000000404007c0c */ /* 0x000fe2000bfc6270 */
[C---:B------:R-:W-:Y:S02]  /*d8c0*/  VIADD R9, R21.reuse, 0x28 ;  /* 0x0000002815097836 */ /* 0x040fe40000000000 */
[C---:B------:R-:W-:Y:S01]  /*d8d0*/  VIADD R10, R21.reuse, 0x30 ;  /* 0x00000030150a7836 */ /* 0x040fe20000000000 */
[----:B------:R-:W-:Y:S01]  /*d8e0*/  ISETP.GE.AND P4, PT, R8, UR4, PT ;  /* 0x0000000408007c0c */ /* 0x000fe2000bf86270 */
[----:B------:R-:W-:Y:S01]  /*d8f0*/  VIADD R11, R21, 0x38 ;  /* 0x00000038150b7836 */ /* 0x000fe20000000000 */
[----:B------:R-:W-:Y:S01]  /*d900*/  ISETP.GE.AND P3, PT, R9, UR4, PT ;  /* 0x0000000409007c0c */ /* 0x000fe2000bf66270 */
[----:B0-----:R-:W-:Y:S01]  /*d910*/  @!P0 IMAD.WIDE R2, R21, 0x4, R12 ;  /* 0x0000000415028825 */ /* 0x001fe200078e020c */
[----:B------:R-:W-:-:S02]  /*d920*/  ISETP.GE.AND P2, PT, R10, UR4, PT ;  /* 0x000000040a007c0c */ /* 0x000fc4000bf46270 */
[----:B------:R-:W-:Y:S01]  /*d930*/  ISETP.GE.AND P1, PT, R11, UR4, PT ;  /* 0x000000040b007c0c */ /* 0x000fe2000bf26270 */
[C---:B----4-:R-:W-:Y:S01]  /*d940*/  VIADD R16, R21.reuse, 0x40 ;  /* 0x0000004015107836 */ /* 0x050fe20000000000 */
[----:B------:R0:W-:Y:S01]  /*d950*/  @!P0 ST.E.64 desc[UR60][R2.64], R26 ;  /* 0x0000001a02008985 */ /* 0x0001e2000c101b3c */
[----:B------:R-:W-:Y:S01]  /*d960*/  ISETP.GE.AND P0, PT, R6, UR4, PT ;  /* 0x0000000406007c0c */ /* 0x000fe2000bf06270 */
[C---:B------:R-:W-:Y:S01]  /*d970*/  VIADD R18, R21.reuse, 0x48 ;  /* 0x0000004815127836 */ /* 0x040fe20000000000 */
[----:B------:R-:W-:Y:S01]  /*d980*/  @!P5 LEA.HI R0, R0, R0, RZ, 0x1 ;  /* 0x000000000000d211 */ /* 0x000fe200078f08ff */
[----:B------:R-:W-:Y:S01]  /*d990*/  VIADD R19, R21, 0x70 ;  /* 0x0000007015137836 */ /* 0x000fe20000000000 */
        /* <DEDUP_REMOVED lines=9> */
[----:B------:R-:W-:Y:S01]  /*da30*/  @!P1 LEA.HI R14, R11, R11, RZ, 0x1 ;  /* 0x0000000b0b0e9211 */ /* 0x000fe200078f08ff */
[----:B------:R0:W-:Y:S01]  /*da40*/  @!P5 ST.E.64 desc[UR60][R2.64], R30 ;  /* 0x0000001e0200d985 */ /* 0x0001e2000c101b3c */
[----:B------:R-:W-:-:S02]  /*da50*/  @!P0 LOP3.LUT R7, R6, 0xfffffffe, RZ, 0xc0, !PT ;  /* 0xfffffffe06078812 */ /* 0x000fc400078ec0ff */
[----:B------:R-:W-:Y:S01]  /*da60*/  @!P4 LOP3.LUT R9, R8, 0xfffffffe, RZ, 0xc0, !PT ;  /* 0xfffffffe0809c812 */ /* 0x000fe200078ec0ff */
[----:B------:R2:W-:Y:S01]  /*da70*/  @!P6 ST.E.64 desc[UR60][R4.64], R34 ;  /* 0x000000220400e985 */ /* 0x0005e2000c101b3c */
[----:B------:R-:W-:Y:S01]  /*da80*/  @!P3 LOP3.LUT R11, R0, 0xfffffffe, RZ, 0xc0, !PT ;  /* 0xfffffffe000bb812 */ /* 0x000fe200078ec0ff */
[C---:B------:R-:W-:Y:S01]  /*da90*/  VIADD R0, R21.reuse, 0x50 ;  /* 0x0000005015007836 */ /* 0x040fe20000000000 */
[----:B------:R-:W-:Y:S02]  /*daa0*/  @!P2 LOP3.LUT R15, R10, 0xfffffffe, RZ, 0xc0, !PT ;  /* 0xfffffffe0a0fa812 */ /* 0x000fe400078ec0ff */
[----:B-1----:R-:W-:Y:S01]  /*dab0*/  @!P1 LOP3.LUT R17, R14, 0xfffffffe, RZ, 0xc0, !PT ;  /* 0xfffffffe0e119812 */ /* 0x002fe200078ec0ff */
[----:B------:R-:W-:Y:S01]  /*dac0*/  VIADD R14, R21, 0x58 ;  /* 0x00000058150e7836 */ /* 0x000fe20000000000 */
[----:B------:R-:W-:Y:S02]  /*dad0*/  ISETP.GE.AND P5, PT, R16, UR4, PT ;  /* 0x0000000410007c0c */ /* 0x000fe4000bfa6270 */
[----:B------:R-:W-:Y:S01]  /*dae0*/  ISETP.GE.AND P6, PT, R18, UR4, PT ;  /* 0x0000000412007c0c */ /* 0x000fe2000bfc6270 */
[----:B0-----:R-:W-:-:S04]  /*daf0*/  @!P0 IMAD.WIDE R2, R7, 0x4, R12 ;  /* 0x0000000407028825 */ /* 0x001fc800078e020c */
[--C-:B--2---:R-:W-:Y:S01]  /*db00*/  @!P4 IMAD.WIDE R4, R9, 0x4, R12.reuse ;  /* 0x000000040904c825 */ /* 0x104fe200078e020c */
        /* <DEDUP_REMOVED lines=47> */
[----:B--2---:R-:W-:-:S05]  /*de00*/  LOP3.LUT R3, R21, 0xfffffffe, RZ, 0xc0, !PT ;  /* 0xfffffffe15037812 */ /* 0x004fca00078ec0ff */
[----:B------:R-:W-:-:S05]  /*de10*/  IMAD.WIDE R2, R3, 0x4, R12 ;  /* 0x0000000403027825 */ /* 0x000fca00078e020c */
[----:B------:R0:W-:Y:S01]  /*de20*/  ST.E.64 desc[UR60][R2.64], R86 ;  /* 0x0000005602007985 */ /* 0x0001e2000c101b3c */
[----:B------:R-:W-:Y:S05]  /*de30*/  BRA `(.L_x_906) ;  /* 0x00000044006c7947 */ /* 0x000fea0003800000 */
.L_x_985:
[----:B------:R-:W0:Y:S02]  /*de40*/  S2R R0, SR_TID.X ;  /* 0x0000000000007919 */ /* 0x000e240000002100 */
[----:B0-----:R-:W-:-:S05]  /*de50*/  VIADD R2, R0, 0xffffff80 ;  /* 0xffffff8000027836 */ /* 0x001fca0000000000 */
        /* <DEDUP_REMOVED lines=30> */
[----:B------:R-:W-:-:S03]  /*e040*/  ULDC.64 UR4, c[0x0][0xbe0] ;  /* 0x0002f80000047ab9 */ /* 0x000fc60000000a00 */
[----:B------:R-:W-:Y:S02]  /*e050*/  IMAD.IADD R3, R13, 0x1, R3 ;  /* 0x000000010d037824 */ /* 0x000fe400078e0203 */
        /* <DEDUP_REMOVED lines=23> */
.L_x_904:
        /* <DEDUP_REMOVED lines=18> */
.L_x_988:
[----:B------:R-:W-:Y:S01]  /*e2f0*/  ULDC UR7, c[0x0][0xc50] ;  /* 0x0003140000077ab9 */ /* 0x000fe20000000800 */
[----:B------:R-:W-:Y:S01]  /*e300*/  UMOV UR36, UR6 ;  /* 0x0000000600247c82 */ /* 0x000fe20008000000 */
[----:B------:R-:W-:-:S11]  /*e310*/  UISETP.NE.AND UP0, UPT, UR7, 0x1, UPT ;  /* 0x000000010700788c */ /* 0x000fd6000bf05270 */
[----:B------:R-:W-:Y:S01]  /*e320*/  @UP0 ULDC UR4, c[0x0][0xc54] ;  /* 0x0003150000040ab9 */ /* 0x000fe20000000800 */
[----:B------:R-:W-:Y:S01]  /*e330*/  @UP0 ULDC UR8, c[0x0][0xc58] ;  /* 0x0003160000080ab9 */ /* 0x000fe20000000800 */
[----:B------:R-:W-:-:S04]  /*e340*/  UIMAD.WIDE.U32 UR4, UR6, UR4, URZ ;  /* 0x00000004060472a5 */ /* 0x000fc8000f8e003f */
[----:B------:R-:W-:-:S12]  /*e350*/  @UP0 USHF.R.U32.HI UR36, URZ, UR8, UR5 ;  /* 0x000000083f240299 */ /* 0x000fd80008011605 */
.L_x_989:
[----:B------:R-:W-:Y:S01]  /*e360*/  ISETP.GE.AND P0, PT, R19, RZ, PT ;  /* 0x000000ff1300720c */ /* 0x000fe20003f06270 */
[----:B------:R-:W-:Y:S01]  /*e370*/  UIADD3 UR41, -UR36, URZ, URZ ;  /* 0x0000003f24297290 */ /* 0x000fe2000fffe13f */
[----:B------:R-:W-:Y:S02]  /*e380*/  IMAD.MOV.U32 R9, RZ, RZ, 0x1 ;  /* 0x00000001ff097424 */ /* 0x000fe400078e00ff */
[----:B------:R-:W-:Y:S01]  /*e390*/  IMAD.MOV.U32 R0, RZ, RZ, RZ ;  /* 0x000000ffff007224 */ /* 0x000fe200078e00ff */
[----:B------:R-:W-:Y:S01]  /*e3a0*/  UIMAD UR41, UR7, UR41, UR6 ;  /* 0x00000029072972a4 */ /* 0x000fe2000f8e0206 */
[----:B------:R-:W-:-:S07]  /*e3b0*/  IMAD.MOV.U32 R3, RZ, RZ, 0x1 ;  /* 0x00000001ff037424 */ /* 0x000fce00078e00ff */
[----:B------:R-:W-:Y:S05]  /*e3c0*/  @!P0 BRA `(.L_x_990) ;  /* 0x0000003c00488947 */ /* 0x000fea0003800000 */
[----:B------:R-:W0:Y:S01]  /*e3d0*/  S2UR UR42, SR_CTAID.X ;  /* 0x00000000002a79c3 */ /* 0x000e220000002500 */
[----:B------:R-:W-:Y:S01]  /*e3e0*/  ULDC UR6, c[0x0][0x448] ;  /* 0x0001120000067ab9 */ /* 0x000fe20000000800 */
[----:B------:R-:W-:Y:S01]  /*e3f0*/  ULDC.64 UR4, c[0x0][0x418] ;  /* 0x0001060000047ab9 */ /* 0x000fe20000000a00 */
[----:B------:R-:W-:Y:S02]  /*e400*/  UISETP.NE.AND UP1, UPT, UR6, 0x1, UPT ;  /* 0x000000010600788c */ /* 0x000fe4000bf25270 */
[----:B------:R-:W-:Y:S01]  /*e410*/  UISETP.NE.U32.AND UP0, UPT, UR4, URZ, UPT ;  /* 0x0000003f0400728c */ /* 0x000fe2000bf05070 */
[----:B------:R-:W-:Y:S02]  /*e420*/  ULDC UR11, c[0x0][0x288] ;  /* 0x0000a200000b7ab9 */ /* 0x000fe40000000800 */
[----:B------:R-:W-:Y:S01]  /*e430*/  ULDC UR4, c[0x0][0x424] ;  /* 0x0001090000047ab9 */ /* 0x000fe20000000800 */
[----:B------:R-:W-:Y:S01]  /*e440*/  UISETP.NE.AND.EX UP0, UPT, UR5, URZ, UPT, UP0 ;  /* 0x0000003f0500728c */ /* 0x000fe2000bf05300 */
[----:B------:R-:W-:Y:S01]  /*e450*/  ULDC UR12, c[0x0][0x2f0] ;  /* 0x0000bc00000c7ab9 */ /* 0x000fe20000000800 */
[----:B------:R-:W-:-:S02]  /*e460*/  UIADD3 UR6, -UR11, 0x1, URZ ;  /* 0x000000010b067890 */ /* 0x000fc4000fffe13f */
[----:B------:R-:W-:Y:S01]  /*e470*/  USEL UR10, UR4, 0x1, UP0 ;  /* 0x00000001040a7887 */ /* 0x000fe20008000000 */
[----:B------:R-:W-:Y:S02]  /*e480*/  @UP1 ULDC UR13, c[0x0][0x450] ;  /* 0x00011400000d1ab9 */ /* 0x000fe40000000800 */
[----:B------:R-:W-:Y:S01]  /*e490*/  @UP1 ULDC UR4, c[0x0][0x44c] ;  /* 0x0001130000041ab9 */ /* 0x000fe20000000800 */
[----:B------:R-:W-:Y:S02]  /*e4a0*/  UIMAD UR7, UR10, UR12, 0x5f ;  /* 0x0000005f0a0774a4 */ /* 0x000fe4000f8e020c */
[----:B------:R-:W-:Y:S02]  /*e4b0*/  UIMAD UR9, UR10, UR12, UR6 ;  /* 0x0000000c0a0972a4 */ /* 0x000fe4000f8e0206 */
[----:B------:R-:W-:Y:S02]  /*e4c0*/  UIMAD.WIDE UR6, UR7, 0x2aaaaaab, URZ ;  /* 0x2aaaaaab070678a5 */ /* 0x000fe4000f8e023f */
[----:B0-----:R-:W-:-:S02]  /*e4d0*/  USHF.L.U32 UR42, UR42, 0x7, URZ ;  /* 0x000000072a2a7899 */ /* 0x001fc4000800063f */
[----:B------:R-:W-:Y:S02]  /*e4e0*/  USHF.R.U32.HI UR40, URZ, 0x1f, UR7 ;  /* 0x0000001f3f287899 */ /* 0x000fe40008011607 */
[----:B------:R-:W-:Y:S02]  /*e4f0*/  UIADD3 UR8, UR42, 0x7f, URZ ;  /* 0x0000007f2a087890 */ /* 0x000fe4000fffe03f */
[----:B------:R-:W-:Y:S02]  /*e500*/  ULEA.HI.SX32 UR40, UR7, UR40, 0x1c ;  /* 0x0000002807287291 */ /* 0x000fe4000f8fe23f */
[----:B------:R-:W-:-:S04]  /*e510*/  UIMAD.WIDE.U32 UR4, UR8, UR4, URZ ;  /* 0x00000004080472a5 */ /* 0x000fc8000f8e003f */
[----:B------:R-:W-:-:S03]  /*e520*/  @UP1 USHF.R.U32.HI UR8, URZ, UR13, UR5 ;  /* 0x0000000d3f081299 */ /* 0x000fc60008011605 */
[----:B------:R-:W-:Y:S01]  /*e530*/  ULDC.64 UR4, c[0x0][0x9e0] ;  /* 0x0002780000047ab9 */ /* 0x000fe20000000a00 */
[----:B------:R-:W-:Y:S02]  /*e540*/  UIADD3 UR9, UR9, UR8, URZ ;  /* 0x0000000809097290 */ /* 0x000fe4000fffe03f */
[----:B------:R-:W-:Y:S02]  /*e550*/  UISETP.GE.AND UP0, UPT, UR5, 0x1, UPT ;  /* 0x000000010500788c */ /* 0x000fe4000bf06270 */
[----:B------:R-:W-:-:S04]  /*e560*/  UIADD3 UR4, UR9, UR4, URZ ;  /* 0x0000000409047290 */ /* 0x000fc8000fffe03f */
[----:B------:R-:W-:-:S13]  /*e570*/  PLOP3.LUT P1, PT, PT, PT, UP0, 0x80, 0x0 ;  /* 0x000000000000781c */ /* 0x000fda0003f2f008 */
[----:B------:R-:W-:Y:S05]  /*e580*/  @!P1 BRA `(.L_x_991) ;  /* 0x0000000000449947 */ /* 0x000fea0003800000 */
[----:B------:R-:W-:Y:S01]  /*e590*/  ISETP.LT.AND P0, PT, RZ, UR9, PT ;  /* 0x00000009ff007c0c */ /* 0x000fe2000bf01270 */
[----:B------:R-:W-:-:S12]  /*e5a0*/  UIADD3 UR8, UR9, -0x1, URZ ;  /* 0xffffffff09087890 */ /* 0x000fd8000fffe03f */
[----:B------:R-:W-:Y:S05]  /*e5b0*/  @P0 BRA `(.L_x_992) ;  /* 0x00000000001c0947 */ /* 0x000fea0003800000 */
[----:B------:R-:W-:Y:S02]  /*e5c0*/  UISETP.NE.AND UP0, UPT, UR5, 0x1, UPT ;  /* 0x000000010500788c */ /* 0x000fe4000bf05270 */
[----:B------:R-:W-:-:S09]  /*e5d0*/  UIADD3 UR8, -UR9, URZ, URZ ;  /* 0x0000003f09087290 */ /* 0x000fd2000fffe13f */
[----:B------:R-:W-:Y:S02]  /*e5e0*/  @UP0 ULDC.64 UR14, c[0x0][0x9e8] ;  /* 0x00027a00000e0ab9 */ /* 0x000fe40000000a00 */
[----:B------:R-:W-:-:S04]  /*e5f0*/  UIMAD.WIDE.U32 UR6, UR8, UR14, URZ ;  /* 0x0000000e080672a5 */ /* 0x000fc8000f8e003f */
[----:B------:R-:W-:-:S04]  /*e600*/  @UP0 USHF.R.U32.HI UR8, URZ, UR15, UR7 ;  /* 0x0000000f3f080299 */ /* 0x000fc80008011607 */
[----:B------:R-:W-:Y:S01]  /*e610*/  ULOP3.LUT UR8, URZ, UR8, URZ, 0x33, !UPT ;  /* 0x000000083f087292 */ /* 0x000fe2000f8e333f */
[----:B------:R-:W-:Y:S11]  /*e620*/  BRA `(.L_x_993) ;  /* 0x0000000000107947 */ /* 0x000ff60003800000 */
.L_x_992:
[----:B------:R-:W-:-:S11]  /*e630*/  UISETP.NE.AND UP0, UPT, UR5, 0x1, UPT ;  /* 0x000000010500788c */ /* 0x000fd6000bf05270 */
[----:B------:R-:W-:Y:S02]  /*e640*/  @UP0 ULDC.64 UR14, c[0x0][0x9e8] ;  /* 0x00027a00000e0ab9 */ /* 0x000fe40000000a00 */
[----:B------:R-:W-:-:S04]  /*e650*/  UIMAD.WIDE.U32 UR6, UR8, UR14, URZ ;  /* 0x0000000e080672a5 */ /* 0x000fc8000f8e003f */
[----:B------:R-:W-:-:S12]  /*e660*/  @UP0 USHF.R.U32.HI UR8, URZ, UR15, UR7 ;  /* 0x0000000f3f080299 */ /* 0x000fd80008011607 */
.L_x_993:
[----:B------:R-:W-:-:S04]  /*e670*/  UIMAD UR8, UR8, UR5, UR5 ;  /* 0x00000005080872a4 */ /* 0x000fc8000f8e0205 */
[----:B------:R-:W-:-:S04]  /*e680*/  UISETP.LT.AND UP0, UPT, UR4, UR8, UPT ;  /* 0x000000080400728c */ /* 0x000fc8000bf01270 */
[----:B------:R-:W-:-:S12]  /*e690*/  USEL UR4, UR4, UR8, UP0 ;  /* 0x0000000804047287 */ /* 0x000fd80008000000 */
.L_x_991:
[----:B------:R-:W-:Y:S01]  /*e6a0*/  UIADD3 UR6, UR4, 0x5f, URZ ;  /* 0x0000005f04067890 */ /* 0x000fe2000fffe03f */
[----:B------:R-:W-:Y:S01]  /*e6b0*/  @UP1 ULDC UR8, c[0x0][0x44c] ;  /* 0x0001130000081ab9 */ /* 0x000fe20000000800 */
[----:B------:R-:W-:Y:S02]  /*e6c0*/  @UP1 ULDC UR13, c[0x0][0x450] ;  /* 0x00011400000d1ab9 */ /* 0x000fe40000000800 */
[----:B------:R-:W-:Y:S02]  /*e6d0*/  UIMAD.WIDE UR6, UR6, 0x2aaaaaab, URZ ;  /* 0x2aaaaaab060678a5 */ /* 0x000fe4000f8e023f */
[----:B------:R-:W-:Y:S02]  /*e6e0*/  UIMAD.WIDE.U32 UR8, UR42, UR8, URZ ;  /* 0x000000082a0872a5 */ /* 0x000fe4000f8e003f */
[----:B------:R-:W-:Y:S01]  /*e6f0*/  USHF.R.U32.HI UR39, URZ, 0x1f, UR7 ;  /* 0x0000001f3f277899 */ /* 0x000fe20008011607 */
[----:B------:R-:W-:Y:S01]  /*e700*/  UMOV UR4, UR42 ;  /* 0x0000002a00047c82 */ /* 0x000fe20008000000 */
[----:B------:R-:W-:-:S02]  /*e710*/  UIMAD UR10, UR10, UR12, -UR11 ;  /* 0x0000000c0a0a72a4 */ /* 0x000fc4000f8e0a0b */
[----:B------:R-:W-:Y:S02]  /*e720*/  @UP1 USHF.R.U32.HI UR4, URZ, UR13, UR9 ;  /* 0x0000000d3f041299 */ /* 0x000fe40008011609 */
[----:B------:R-:W-:Y:S02]  /*e730*/  ULEA.HI.SX32 UR39, UR7, UR39, 0x1c ;  /* 0x0000002707277291 */ /* 0x000fe4000f8fe23f */
[----:B------:R-:W-:Y:S02]  /*e740*/  UIADD3 UR4, UR10, UR4, URZ ;  /* 0x000000040a047290 */ /* 0x000fe4000fffe03f */
[----:B------:R-:W-:Y:S01]  /*e750*/  UISETP.LT.AND UP0, UPT, UR40, UR39, UPT ;  /* 0x000000272800728c */ /* 0x000fe2000bf01270 */
[----:B------:R-:W-:Y:S02]  /*e760*/  ULDC UR8, c[0x0][0x9dc] ;  /* 0x0002770000087ab9 */ /* 0x000fe40000000800 */
[----:B------:R-:W-:Y:S02]  /*e770*/  UIADD3 UR8, UR4, -UR8, URZ ;  /* 0x8000000804087290 */ /* 0x000fe4000fffe03f */
[----:B------:R-:W-:Y:S01]  /*e780*/  USEL UR9, UR40, UR39, UP0 ;  /* 0x0000002728097287 */ /* 0x000fe20008000000 */
[----:B------:R-:W-:Y:S11]  /*e790*/  @!P1 BRA `(.L_x_994) ;  /* 0x0000000000449947 */ /* 0x000ff60003800000 */
[----:B------:R-:W-:-:S06]  /*e7a0*/  UISETP.GT.AND UP0, UPT, UR4, -0x1, UPT ;  /* 0xffffffff0400788c */ /* 0x000fcc000bf04270 */
[----:B------:R-:W-:-:S13]  /*e7b0*/  PLOP3.LUT P0, PT, PT, PT, UP0, 0x80, 0x0 ;  /* 0x000000000000781c */ /* 0x000fda0003f0f008 */
[----:B------:R-:W-:Y:S05]  /*e7c0*/  @P0 BRA `(.L_x_995) ;  /* 0x00000000001c0947 */ /* 0x000fea0003800000 */
[----:B------:R-:W-:Y:S02]  /*e7d0*/  UISETP.NE.AND UP0, UPT, UR5, 0x1, UPT ;  /* 0x000000010500788c */ /* 0x000fe4000bf05270 */
[----:B------:R-:W-:-:S09]  /*e7e0*/  ULOP3.LUT UR4, URZ, UR4, URZ, 0x33, !UPT ;  /* 0x000000043f047292 */ /* 0x000fd2000f8e333f */
[----:B------:R-:W-:Y:S02]  /*e7f0*/  @UP0 ULDC.64 UR10, c[0x0][0x9e8] ;  /* 0x00027a00000a0ab9 */ /* 0x000fe40000000a00 */
[----:B------:R-:W-:-:S04]  /*e800*/  UIMAD.WIDE.U32 UR6, UR4, UR10, URZ ;  /* 0x0000000a040672a5 */ /* 0x000fc8000f8e003f */
[----:B------:R-:W-:-:S04]  /*e810*/  @UP0 USHF.R.U32.HI UR4, URZ, UR11, UR7 ;  /* 0x0000000b3f040299 */ /* 0x000fc80008011607 */
[----:B------:R-:W-:Y:S01]  /*e820*/  ULOP3.LUT UR4, URZ, UR4, URZ, 0x33, !UPT ;  /* 0x000000043f047292 */ /* 0x000fe2000f8e333f */
[----:B------:R-:W-:Y:S11]  /*e830*/  BRA `(.L_x_996) ;  /* 0x0000000000107947 */ /* 0x000ff60003800000 */
.L_x_995:
[----:B------:R-:W-:-:S11]  /*e840*/  UISETP.NE.AND UP0, UPT, UR5, 0x1, UPT ;  /* 0x000000010500788c */ /* 0x000fd6000bf05270 */
[----:B------:R-:W-:Y:S02]  /*e850*/  @UP0 ULDC.64 UR10, c[0x0][0x9e8] ;  /* 0x00027a00000a0ab9 */ /* 0x000fe40000000a00 */
[----:B------:R-:W-:-:S04]  /*e860*/  UIMAD.WIDE.U32 UR6, UR4, UR10, URZ ;  /* 0x0000000a040672a5 */ /* 0x000fc8000f8e003f */
[----:B------:R-:W-:-:S12]  /*e870*/  @UP0 USHF.R.U32.HI UR4, URZ, UR11, UR7 ;  /* 0x0000000b3f040299 */ /* 0x000fd80008011607 */
.L_x_996:
[----:B------:R-:W-:-:S04]  /*e880*/  UIMAD UR4, UR4, UR5, URZ ;  /* 0x00000005040472a4 */ /* 0x000fc8000f8e023f */
[----:B------:R-:W-:-:S04]  /*e890*/  UISETP.LT.AND UP0, UPT, UR8, UR4, UPT ;  /* 0x000000040800728c */ /* 0x000fc8000bf01270 */
[----:B------:R-:W-:-:S12]  /*e8a0*/  USEL UR8, UR8, UR4, !UP0 ;  /* 0x0000000408087287 */ /* 0x000fd8000c000000 */
.L_x_994:
[----:B------:R-:W-:-:S04]  /*e8b0*/  UIMAD.WIDE UR4, UR8, 0x2aaaaaab, URZ ;  /* 0x2aaaaaab080478a5 */ /* 0x000fc8000f8e023f */
[----:B------:R-:W-:-:S04]  /*e8c0*/  USHF.R.U32.HI UR4, URZ, 0x1f, UR5 ;  /* 0x0000001f3f047899 */ /* 0x000fc80008011605 */
[----:B------:R-:W-:Y:S02]  /*e8d0*/  ULEA.HI.SX32 UR4, UR5, UR4, 0x1c ;  /* 0x0000000405047291 */ /* 0x000fe4000f8fe23f */
[----:B------:R-:W-:Y:S02]  /*e8e0*/  USHF.R.U32.HI UR5, URZ, 0x10, UR41 ;  /* 0x000000103f057899 */ /* 0x000fe40008011629 */
[----:B------:R-:W-:Y:S02]  /*e8f0*/  ULOP3.LUT UR41, UR41, 0xffff, URZ, 0xc0, !UPT ;  /* 0x0000ffff29297892 */ /* 0x000fe4000f8ec03f */
[----:B------:R-:W-:Y:S01]  /*e900*/  VIMNMX R7, RZ, UR4, !PT ;  /* 0x00000004ff077c48 */ /* 0x000fe2000ffe0100 */
[----:B------:R-:W-:-:S03]  /*e910*/  UISETP.NE.AND UP0, UPT, UR5, URZ, UPT ;  /* 0x0000003f0500728c */ /* 0x000fc6000bf05270 */
[----:B------:R-:W-:Y:S01]  /*e920*/  ISETP.LT.AND P0, PT, R7, UR9, PT ;  /* 0x0000000907007c0c */ /* 0x000fe2000bf01270 */
[----:B------:R0:W-:Y:S04]  /*e930*/  STL [R1+0x8], R7 ;  /* 0x0000080701007387 */ /* 0x0001e80000100800 */
[----:B------:R0:W-:Y:S03]  /*e940*/  STL [R1+0xc], RZ ;  /* 0x00000cff01007387 */ /* 0x0001e60000100800 */
[----:B------:R-:W-:-:S05]  /*e950*/  @!UP0 ULDC UR5, c[0x0][0x9f0] ;  /* 0x00027c0000058ab9 */ /* 0x000fca0000000800 */
[----:B0-----:R-:W-:Y:S05]  /*e960*/  @!P0 BRA `(.L_x_997) ;  /* 0x0000000000708947 */ /* 0x001fea0003800000 */
[----:B------:R-:W-:Y:S01]  /*e970*/  IMAD.U32 R6, RZ, RZ, UR5 ;  /* 0x00000005ff067e24 */ /* 0x000fe2000f8e00ff */
[----:B------:R-:W-:Y:S01]  /*e980*/  UIADD3 UR4, UR5, -0x1, UR9 ;  /* 0xffffffff05047890 */ /* 0x000fe2000fffe009 */
[----:B------:R-:W-:-:S03]  /*e990*/  IMAD.MOV.U32 R2, RZ, RZ, RZ ;  /* 0x000000ffff027224 */ /* 0x000fc600078e00ff */
[-C--:B------:R-:W-:Y:S02]  /*e9a0*/  IABS R0, R6.reuse ;  /* 0x0000000600007213 */ /* 0x080fe40000000000 */
[----:B------:R-:W-:Y:S02]  /*e9b0*/  IABS R6, R6 ;  /* 0x0000000600067213 */ /* 0x000fe40000000000 */
[----:B------:R-:W0:Y:S08]  /*e9c0*/  I2F.RP R4, R0 ;  /* 0x0000000000047306 */ /* 0x000e300000209400 */
[----:B0-----:R-:W0:Y:S02]  /*e9d0*/  MUFU.RCP R4, R4 ;  /* 0x0000000400047308 */ /* 0x001e240000001000 */
[----:B0-----:R-:W-:-:S06]  /*e9e0*/  VIADD R3, R4, 0xffffffe ;  /* 0x0ffffffe04037836 */ /* 0x001fcc0000000000 */
[----:B------:R-:W0:Y:S02]  /*e9f0*/  F2I.FTZ.U32.TRUNC.NTZ R3, R3 ;  /* 0x0000000300037305 */ /* 0x000e24000021f000 */
[----:B0-----:R-:W-:-:S04]  /*ea00*/  IMAD.MOV R5, RZ, RZ, -R3 ;  /* 0x000000ffff057224 */ /* 0x001fc800078e0a03 */
[----:B------:R-:W-:-:S04]  /*ea10*/  IMAD R5, R5, R0, RZ ;  /* 0x0000000005057224 */ /* 0x000fc800078e02ff */
[----:B------:R-:W-:Y:S01]  /*ea20*/  IMAD.HI.U32 R5, R3, R5, R2 ;  /* 0x0000000503057227 */ /* 0x000fe200078e0002 */
[----:B------:R-:W-:-:S03]  /*ea30*/  IADD3 R2, -R7, UR4, RZ ;  /* 0x0000000407027c10 */ /* 0x000fc6000fffe1ff */
[----:B------:R-:W-:Y:S01]  /*ea40*/  IMAD.MOV R3, RZ, RZ, -R6 ;  /* 0x000000ffff037224 */ /* 0x000fe200078e0a06 */
[----:B------:R-:W-:Y:S02]  /*ea50*/  IABS R4, R2 ;  /* 0x0000000200047213 */ /* 0x000fe40000000000 */
[----:B------:R-:W-:-:S03]  /*ea60*/  LOP3.LUT R2, R2, UR5, RZ, 0x3c, !PT ;  /* 0x0000000502027c12 */ /* 0x000fc6000f8e3cff */
[----:B------:R-:W-:Y:S01]  /*ea70*/  IMAD.HI.U32 R5, R5, R4, RZ ;  /* 0x0000000405057227 */ /* 0x000fe200078e00ff */
[----:B------:R-:W-:-:S03]  /*ea80*/  ISETP.GE.AND P2, PT, R2, RZ, PT ;  /* 0x000000ff0200720c */ /* 0x000fc60003f46270 */
[----:B------:R-:W-:-:S05]  /*ea90*/  IMAD R3, R5, R3, R4 ;  /* 0x0000000305037224 */ /* 0x000fca00078e0204 */
[----:B------:R-:W-:-:S13]  /*eaa0*/  ISETP.GT.U32.AND P1, PT, R0, R3, PT ;  /* 0x000000030000720c */ /* 0x000fda0003f24070 */
[----:B------:R-:W-:Y:S02]  /*eab0*/  @!P1 IMAD.IADD R3, R3, 0x1, -R0 ;  /* 0x0000000103039824 */ /* 0x000fe400078e0a00 */
[----:B------:R-:W-:Y:S01]  /*eac0*/  @!P1 VIADD R5, R5, 0x1 ;  /* 0x0000000105059836 */ /* 0x000fe20000000000 */
[----:B------:R-:W-:Y:S02]  /*ead0*/  ISETP.NE.AND P1, PT, RZ, UR5, PT ;  /* 0x00000005ff007c0c */ /* 0x000fe4000bf25270 */
[----:B------:R-:W-:-:S13]  /*eae0*/  ISETP.GE.U32.AND P0, PT, R3, R0, PT ;  /* 0x000000000300720c */ /* 0x000fda0003f06070 */
[----:B------:R-:W-:-:S04]  /*eaf0*/  @P0 VIADD R5, R5, 0x1 ;  /* 0x0000000105050836 */ /* 0x000fc80000000000 */
[----:B------:R-:W-:Y:S01]  /*eb00*/  @!P2 IMAD.MOV R5, RZ, RZ, -R5 ;  /* 0x000000ffff05a224 */ /* 0x000fe200078e0a05 */
[----:B------:R-:W-:-:S05]  /*eb10*/  @!P1 LOP3.LUT R5, RZ, UR5, RZ, 0x33, !PT ;  /* 0x00000005ff059c12 */ /* 0x000fca000f8e33ff */
[----:B------:R0:W-:Y:S02]  /*eb20*/  STL [R1+0xc], R5 ;  /* 0x00000c0501007387 */ /* 0x0001e40000100800 */
.L_x_997:
[----:B------:R-:W2:Y:S01]  /*eb30*/  LDL R2, [R1+0xc] ;  /* 0x00000c0001027983 */ /* 0x000ea20000100800 */
[----:B------:R-:W-:Y:S02]  /*eb40*/  IMAD.MOV.U32 R9, RZ, RZ, 0x1 ;  /* 0x00000001ff097424 */ /* 0x000fe400078e00ff */
[----:B------:R-:W-:Y:S02]  /*eb50*/  IMAD.MOV.U32 R3, RZ, RZ, 0x1 ;  /* 0x00000001ff037424 */ /* 0x000fe400078e00ff */
[----:B--2---:R-:W-:-:S05]  /*eb60*/  IMAD R0, R2, UR41, R7 ;  /* 0x0000002902007c24 */ /* 0x004fca000f8e0207 */
[----:B------:R-:W-:Y:S01]  /*eb70*/  VIADDMNMX R18, R0, R2, UR9, PT ;  /* 0x0000000900127e46 */ /* 0x000fe2000b800102 */
[----:B------:R1:W-:Y:S03]  /*eb80*/  STL [R1+0x4], R0 ;  /* 0x0000040001007387 */ /* 0x0003e60000100800 */
[----:B------:R-:W-:Y:S01]  /*eb90*/  ISETP.GT.AND P0, PT, R18, R0, PT ;  /* 0x000000001200720c */ /* 0x000fe20003f04270 */
[----:B------:R2:W-:Y:S01]  /*eba0*/  STL [R1+0x10], R18 ;  /* 0x0000101201007387 */ /* 0x0005e20000100800 */
[----:B-1----:R-:W-:-:S11]  /*ebb0*/  IMAD.MOV.U32 R0, RZ, RZ, RZ ;  /* 0x000000ffff007224 */ /* 0x002fd600078e00ff */
[----:B--2---:R-:W-:Y:S05]  /*ebc0*/  @!P0 BRA `(.L_x_990) ;  /* 0x0000003400488947 */ /* 0x004fea0003800000 */
[----:B------:R-:W1:Y:S01]  /*ebd0*/  S2UR UR4, SR_CgaCtaId ;  /* 0x00000000000479c3 */ /* 0x000e620000008800 */
[----:B------:R-:W-:Y:S02]  /*ebe0*/  UMOV UR38, 0x400 ;  /* 0x0000040000267882 */ /* 0x000fe40000000000 */
[----:B-1----:R-:W-:-:S04]  /*ebf0*/  ULEA UR38, UR4, UR38, 0x18 ;  /* 0x0000002604267291 */ /* 0x002fc8000f8ec03f */
        /* <DEDUP_REMOVED lines=8> */
[----:B------:R-:W-:Y:S02]  /*ec80*/  IMAD.U32 R4, RZ, RZ, UR6 ;  /* 0x00000006ff047e24 */ /* 0x000fe4000f8e00ff */
[----:B------:R-:W1:Y:S01]  /*ec90*/  LDC.64 R2, c[0x4][R2] ;  /* 0x0100000002027b82 */ /* 0x000e620000000a00 */
[----:B0-----:R-:W-:Y:S02]  /*eca0*/  IMAD.U32 R5, RZ, RZ, UR7 ;  /* 0x00000007ff057e24 */ /* 0x001fe4000f8e00ff */
        /* <DEDUP_REMOVED lines=8> */
[----:B-1----:R-:W-:Y:S05]  /*ed30*/  CALL.ABS.NOINC R2 ;  /* 0x0000000002007343 */ /* 0x002fea0003c00000 */
.L_x_998:
        /* <DEDUP_REMOVED lines=8> */
[----:B------:R1:W2:Y:S01]  /*edc0*/  LDC.64 R2, c[0x4][R16] ;  /* 0x0100000010027b82 */ /* 0x0002a20000000a00 */
[----:B------:R-:W-:Y:S02]  /*edd0*/  IMAD.U32 R4, RZ, RZ, UR6 ;  /* 0x00000006ff047e24 */ /* 0x000fe4000f8e00ff */
[----:B0-----:R-:W-:Y:S02]  /*ede0*/  IMAD.U32 R5, RZ, RZ, UR7 ;  /* 0x00000007ff057e24 */ /* 0x001fe4000f8e00ff */
[----:B------:R-:W-:Y:S02]  /*edf0*/  IMAD.U32 R6, RZ, RZ, UR8 ;  /* 0x00000008ff067e24 */ /* 0x000fe4000f8e00ff */
[----:B------:R-:W-:-:S02]  /*ee00*/  IMAD.U32 R7, RZ, RZ, UR9 ;  /* 0x00000009ff077e24 */ /* 0x000fc4000f8e00ff */
[----:B------:R-:W-:Y:S02]  /*ee10*/  IMAD.U32 R10, RZ, RZ, UR4 ;  /* 0x00000004ff0a7e24 */ /* 0x000fe4000f8e00ff */
[----:B------:R-:W-:Y:S02]  /*ee20*/  IMAD.U32 R11, RZ, RZ, UR5 ;  /* 0x00000005ff0b7e24 */ /* 0x000fe4000f8e00ff */
[----:B------:R-:W-:Y:S02]  /*ee30*/  IMAD.MOV.U32 R8, RZ, RZ, 0x70 ;  /* 0x00000070ff087424 */ /* 0x000fe400078e00ff */
[----:B------:R-:W-:Y:S02]  /*ee40*/  IMAD.MOV.U32 R12, RZ, RZ, 0x1 ;  /* 0x00000001ff0c7424 */ /* 0x000fe400078e00ff */
[----:B-1----:R-:W-:-:S07]  /*ee50*/  IMAD.MOV.U32 R13, RZ, RZ, RZ ;  /* 0x000000ffff0d7224 */ /* 0x002fce00078e00ff */
[----:B------:R-:W-:-:S07]  /*ee60*/  LEPC R20, `(.L_x_1000) ;  /* 0x000000001014794e */ /* 0x000fce0000000000 */
[----:B--2---:R-:W-:Y:S05]  /*ee70*/  CALL.ABS.NOINC R2 ;  /* 0x0000000002007343 */ /* 0x004fea0003c00000 */
.L_x_1000:
[----:B------:R0:W1:Y:S01]  /*ee80*/  LDC.64 R2, c[0x4][R16] ;  /* 0x0100000010027b82 */ /* 0x0000620000000a00 */
[----:B------:R-:W-:Y:S01]  /*ee90*/  ULDC.64 UR6, c[0x4][0x118] ;  /* 0x0100460000067ab9 */ /* 0x000fe20000000a00 */
[----:B------:R-:W-:Y:S01]  /*eea0*/  ULDC.64 UR8, c[0x4][0x120] ;  /* 0x0100480000087ab9 */ /* 0x000fe20000000a00 */
[----:B------:R-:W-:Y:S01]  /*eeb0*/  ULDC.64 UR4, c[0x4][0xb0] ;  /* 0x01002c0000047ab9 */ /* 0x000fe20000000a00 */
[----:B------:R-:W-:Y:S02]  /*eec0*/  IMAD.U32 R4, RZ, RZ, UR6 ;  /* 0x00000006ff047e24 */ /* 0x000fe4000f8e00ff */
[----:B------:R-:W-:Y:S02]  /*eed0*/  IMAD.U32 R5, RZ, RZ, UR7 ;  /* 0x00000007ff057e24 */ /* 0x000fe4000f8e00ff */
[----:B------:R-:W-:Y:S02]  /*eee0*/  IMAD.U32 R6, RZ, RZ, UR8 ;  /* 0x00000008ff067e24 */ /* 0x000fe4000f8e00ff */
[----:B------:R-:W-:-:S02]  /*eef0*/  IMAD.U32 R7, RZ, RZ, UR9 ;  /* 0x00000009ff077e24 */ /* 0x000fc4000f8e00ff */
[----:B------:R-:W-:Y:S02]  /*ef00*/  IMAD.U32 R10, RZ, RZ, UR4 ;  /* 0x00000004ff0a7e24 */ /* 0x000fe4000f8e00ff */
[----:B------:R-:W-:Y:S02]  /*ef10*/  IMAD.U32 R11, RZ, RZ, UR5 ;  /* 0x00000005ff0b7e24 */ /* 0x000fe4000f8e00ff */
[----:B------:R-:W-:Y:S02]  /*ef20*/  IMAD.MOV.U32 R8, RZ, RZ, 0x70 ;  /* 0x00000070ff087424 */ /* 0x000fe400078e00ff */
[----:B------:R-:W-:Y:S02]  /*ef30*/  IMAD.MOV.U32 R12, RZ, RZ, 0x1 ;  /* 0x00000001ff0c7424 */ /* 0x000fe400078e00ff */
[----:B0-----:R-:W-:-:S07]  /*ef40*/  IMAD.MOV.U32 R13, RZ, RZ, RZ ;  /* 0x000000ffff0d7224 */ /* 0x001fce00078e00ff */
[----:B------:R-:W-:-:S07]  /*ef50*/  LEPC R20, `(.L_x_999) ;  /* 0x000000001014794e */ /* 0x000fce0000000000 */
[----:B-1----:R-:W-:Y:S05]  /*ef60*/  CALL.ABS.NOINC R2 ;  /* 0x0000000002007343 */ /* 0x002fea0003c00000 */
.L_x_999:
[----:B------:R-:W1:Y:S02]  /*ef70*/  LDC.64 R2, c[0x0][0x9f8] ;  /* 0x00027e00ff027b82 */ /* 0x000e640000000a00 */
[----:B-1----:R-:W-:-:S04]  /*ef80*/  ISETP.NE.U32.AND P0, PT, R2, RZ, PT ;  /* 0x000000ff0200720c */ /* 0x002fc80003f05070 */
[----:B------:R-:W-:-:S13]  /*ef90*/  ISETP.NE.AND.EX P0, PT, R3, RZ, PT, P0 ;  /* 0x000000ff0300720c */ /* 0x000fda0003f05300 */
[----:B------:R-:W1:Y:S02]  /*efa0*/  @P0 LDC.64 R2, c[0x0][0x9f8] ;  /* 0x00027e00ff020b82 */ /* 0x000e640000000a00 */
[----:B-1----:R-:W-:-:S05]  /*efb0*/  @P0 IMAD.WIDE R2, R19, 0x4, R2 ;  /* 0x0000000413020825 */ /* 0x002fca00078e0202 */
[----:B------:R1:W2:Y:S01]  /*efc0*/  @P0 LDG.E R19, desc[UR60][R2.64] ;  /* 0x0000003c02130981 */ /* 0x0002a2000c1e1900 */
[----:B------:R-:W-:Y:S01]  /*efd0*/  UMOV UR4, 0xffffffff ;  /* 0xffffffff00047882 */ /* 0x000fe20000000000 */
[----:B------:R-:W-:Y:S01]  /*efe0*/  LOP3.LUT R17, R17, 0xfffffffe, RZ, 0xc0, !PT ;  /* 0xfffffffe11117812 */ /* 0x000fe200078ec0ff */
[----:B------:R-:W-:Y:S01]  /*eff0*/  VIADD R18, R18, 0xffffffff ;  /* 0xffffffff12127836 */ /* 0x000fe20000000000 */
[----:B------:R-:W3:Y:S01]  /*f000*/  S2R R0, SR_TID.X ;  /* 0x0000000000007919 */ /* 0x000ee20000002100 */
[----:B-1----:R-:W1:Y:S02]  /*f010*/  LDC.64 R2, c[0x0][0x418] ;  /* 0x00010600ff027b82 */ /* 0x002e640000000a00 */
[----:B-1----:R-:W-:Y:S02]  /*f020*/  ISETP.NE.U32.AND P0, PT, R2, RZ, PT ;  /* 0x000000ff0200720c */ /* 0x002fe40003f05070 */
[----:B---3--:R-:W-:Y:S02]  /*f030*/  SHF.R.U32.HI R0, RZ, 0x5, R0 ;  /* 0x00000005ff007819 */ /* 0x008fe40000011600 */
[----:B------:R-:W-:-:S02]  /*f040*/  ISETP.NE.AND.EX P1, PT, R3, RZ, PT, P0 ;  /* 0x000000ff0300720c */ /* 0x000fc40003f25300 */
[----:B------:R-:W-:-:S11]  /*f050*/  LOP3.LUT R0, R0, 0x3, RZ, 0xc0, !PT ;  /* 0x0000000300007812 */ /* 0x000fd600078ec0ff */
[----:B------:R-:W-:Y:S02]  /*f060*/  @P1 LOP3.LUT R17, R17, 0x1, RZ, 0xfc, !PT ;  /* 0x0000000111111812 */ /* 0x000fe400078efcff */
[----:B--2---:R-:W-:Y:S02]  /*f070*/  SHF.R.S32.HI R6, RZ, 0x1f, R19 ;  /* 0x0000001fff067819 */ /* 0x004fe40000011413 */
[----:B------:R-:W-:-:S03]  /*f080*/  SEL R16, R19, RZ, !P1 ;  /* 0x000000ff13107207 */ /* 0x000fc60004800000 */
[----:B------:R1:W-:Y:S01]  /*f090*/  STL [R1], R6 ;  /* 0x0000000601007387 */ /* 0x0003e20000100800 */
[----:B------:R-:W-:Y:S05]  /*f0a0*/  BRA.DIV UR4, `(.L_x_1001) ;  /* 0x0000003604b07947 */ /* 0x000fea000b800000 */
[----:B------:R2:W3:Y:S02]  /*f0b0*/  SHFL.IDX PT, R14, R0, RZ, 0x1f ;  /* 0x00001fff000e7589 */ /* 0x0004e400000e0000 */
.L_x_1081:
[----:B---3--:R-:W-:Y:S02]  /*f0c0*/  ISETP.NE.AND P0, PT, R14, RZ, PT ;  /* 0x000000ff0e00720c */ /* 0x008fe40003f05270 */
[----:B------:R-:W-:Y:S02]  /*f0d0*/  PLOP3.LUT P2, PT, PT, PT, PT, 0x8, 0x0 ;  /* 0x000000000000781c */ /* 0x000fe40003f4e170 */
[----:B------:R-:W-:-:S11]  /*f0e0*/  LOP3.LUT R17, R17, 0xfffffffd, RZ, 0xc0, !PT ;  /* 0xfffffffd11117812 */ /* 0x000fd600078ec0ff */
[----:B------:R-:W-:Y:S01]  /*f0f0*/  @P2 LOP3.LUT R17, R17, 0x2, RZ, 0xfc, !PT ;  /* 0x0000000211112812 */ /* 0x000fe200078efcff */
[----:B------:R-:W-:Y:S06]  /*f100*/  @P0 BRA `(.L_x_1002) ;  /* 0x0000000400100947 */ /* 0x000fec0003800000 */
[----:B------:R-:W-:-:S03]  /*f110*/  UMOV UR4, 0xffffffff ;  /* 0xffffffff00047882 */ /* 0x000fc60000000000 */
[----:B------:R-:W-:Y:S05]  /*f120*/  BRA.DIV UR4, `(.L_x_1003) ;  /* 0x0000003604b07947 */ /* 0x000fea000b800000 */
[----:B------:R-:W-:-:S13]  /*f130*/  ELECT P6, URZ, PT ;  /* 0x00000000003f782f */ /* 0x000fda00038c0000 */
.L_x_1084:
[----:B------:R-:W-:Y:S05]  /*f140*/  @!P6 BRA `(.L_x_1002) ;  /* 0x000000040000e947 */ /* 0x000fea0003800000 */
[----:B------:R-:W-:Y:S01]  /*f150*/  IMAD.MOV.U32 R16, RZ, RZ, R19 ;  /* 0x000000ffff107224 */ /* 0x000fe200078e0013 */
[----:B------:R-:W-:Y:S06]  /*f160*/  @!P1 BRA `(.L_x_1004) ;  /* 0x0000000000449947 */ /* 0x000fec0003800000 */
[----:B------:R-:W3:Y:S01]  /*f170*/  LDC R7, c[0x0][0x43c] ;  /* 0x00010f00ff077b82 */ /* 0x000ee20000000800 */
[----:B------:R-:W-:Y:S01]  /*f180*/  ULDC.64 UR4, c[0x0][0x428] ;  /* 0x00010a0000047ab9 */ /* 0x000fe20000000a00 */
[----:B---3--:R-:W-:-:S13]  /*f190*/  ISETP.NE.AND P0, PT, R7, 0x1, PT ;  /* 0x000000010700780c */ /* 0x008fda0003f05270 */
[----:B0-----:R-:W2:Y:S02]  /*f1a0*/  @P0 LDC.64 R4, c[0x0][0x440] ;  /* 0x00011000ff040b82 */ /* 0x001ea40000000a00 */
[----:B--2---:R-:W-:-:S04]  /*f1b0*/  @P0 IMAD.HI.U32 R0, R18, R4, RZ ;  /* 0x0000000412000227 */ /* 0x004fc800078e00ff */
        /* <DEDUP_REMOVED lines=8> */
[----:B------:R-:W-:-:S03]  /*f240*/  LEA R2, P0, R4, R2, 0x2 ;  /* 0x0000000204027211 */ /* 0x000fc600078010ff */
[----:B------:R-:W-:-:S05]  /*f250*/  IMAD.IADD R0, R5, 0x1, R7 ;  /* 0x0000000105007824 */ /* 0x000fca00078e0207 */
[----:B------:R-:W-:-:S05]  /*f260*/  LEA.HI.X R3, R4, R3, R0, 0x2, P0 ;  /* 0x0000000304037211 */ /* 0x000fca00000f1400 */
[----:B------:R3:W5:Y:S02]  /*f270*/  LDG.E R16, desc[UR60][R2.64] ;  /* 0x0000003c02107981 */ /* 0x000764000c1e1900 */
.L_x_1004:
[----:B--2---:R-:W-:Y:S01]  /*f280*/  IMAD.MOV.U32 R0, RZ, RZ, 0x1 ;  /* 0x00000001ff007424 */ /* 0x004fe200078e00ff */
[----:B-1----:R-:W3:Y:S04]  /*f290*/  S2R R6, SR_TID.X ;  /* 0x0000000000067919 */ /* 0x002ee80000002100 */
[----:B------:R-:W-:-:S04]  /*f2a0*/  SHF.L.U32 R0, R0, 0x1f, RZ ;  /* 0x0000001f00007819 */ /* 0x000fc800000006ff */
[----:B------:R-:W1:Y:S01]  /*f2b0*/  SYNCS.PHASECHK.TRANS64.TRYWAIT P0, [UR38+0x2a840], R0 ;  /* 0x02a84000ff0075a7 */ /* 0x000e620008000166 */
[----:B---3--:R-:W-:-:S04]  /*f2c0*/  LOP3.LUT R2, R6, 0x7f, RZ, 0xc0, !PT ;  /* 0x0000007f06027812 */ /* 0x008fc800078ec0ff */
[----:B------:R-:W-:Y:S01]  /*f2d0*/  ISETP.NE.AND P1, PT, R2, RZ, PT ;  /* 0x000000ff0200720c */ /* 0x000fe20003f25270 */
[----:B-1----:R-:W-:-:S12]  /*f2e0*/  @!P0 BRA `(.L_x_1005) ;  /* 0x0000003400608947 */ /* 0x002fd80003800000 */
.L_x_1085:
[----:B------:R-:W-:Y:S05]  /*f2f0*/  @P1 BRA `(.L_x_1006) ;  /* 0x0000000000181947 */ /* 0x000fea0003800000 */
[----:B------:R-:W2:Y:S01]  /*f300*/  S2R R2, SR_TID.X ;  /* 0x0000000000027919 */ /* 0x000ea20000002100 */
[----:B-1----:R-:W-:-:S04]  /*f310*/  IMAD.MOV.U32 R0, RZ, RZ, 0x9000 ;  /* 0x00009000ff007424 */ /* 0x002fc800078e00ff */
[----:B------:R3:W-:Y:S01]  /*f320*/  SYNCS.ARRIVE.TRANS64 RZ, [UR38+0x2a830], R0 ;  /* 0x02a83000ffff79a7 */ /* 0x0007e20008000026 */
[----:B--2---:R-:W-:-:S13]  /*f330*/  LOP3.LUT P0, RZ, R2, 0x1f, RZ, 0xc0, !PT ;  /* 0x0000001f02ff7812 */ /* 0x004fda000780c0ff */
[----:B---3--:R-:W-:Y:S05]  /*f340*/  @!P0 BRA `(.L_x_1006) ;  /* 0x0000000000048947 */ /* 0x008fea0003800000 */
[----:B------:R-:W-:Y:S01]  /*f350*/  BPT.TRAP 0x1 ;  /* 0x000000040000795c */ /* 0x000fe20000300000 */
.L_x_1006:
        /* <DEDUP_REMOVED lines=10> */
[----:B------:R-:W-:Y:S02]  /*f400*/  UIMAD UR11, UR11, 0x60, URZ ;  /* 0x000000600b0b78a4 */ /* 0x000fe4000f8e023f */
        /* <DEDUP_REMOVED lines=13> */
[----:B------:R-:W-:Y:S01]  /*f4e0*/  UMOV UR21, UR13 ;  /* 0x0000000d00157c82 */ /* 0x000fe20008000000 */
[----:B------:R3:W-:Y:S01]  /*f4f0*/  UTMALDG.4D [UR8], [UR4], desc[UR6] ;  /* 0x00000608040075b4 */ /* 0x0007e20008019000 */
[----:B------:R-:W-:Y:S01]  /*f500*/  UMOV UR19, UR11 ;  /* 0x0000000b00137c82 */ /* 0x000fe20008000000 */
[----:B------:R-:W-:Y:S01]  /*f510*/  @P0 LOP3.LUT R17, R17, 0x2, RZ, 0xfc, !PT ;  /* 0x0000000211110812 */ /* 0x000fe200078efcff */
[----:B------:R3:W-:Y:S01]  /*f520*/  UTMALDG.4D [UR24], [UR4], desc[UR6] ;  /* 0x00000618040075b4 */ /* 0x0007e20008019000 */
[----:B------:R3:W-:Y:S02]  /*f530*/  UTMALDG.4D [UR16], [UR4], desc[UR6] ;  /* 0x00000610040075b4 */ /* 0x0007e40008019000 */
[----:B---3--:R-:W-:-:S03]  /*f540*/  NOP ;  /* 0x0000000000007918 */ /* 0x008fc60000000000 */
.L_x_1002:
        /* <DEDUP_REMOVED lines=11> */
[----:B-1----:R-:W1:Y:S01]  /*f600*/  LDC.64 R2, c[0x4][R2] ;  /* 0x0100000002027b82 */ /* 0x002e620000000a00 */
        /* <DEDUP_REMOVED lines=9> */
[----:B-12---:R-:W-:Y:S05]  /*f6a0*/  CALL.ABS.NOINC R2 ;  /* 0x0000000002007343 */ /* 0x006fea0003c00000 */
.L_x_1007:
[----:B------:R-:W0:Y:S01]  /*f6b0*/  S2R R4, SR_CTAID.Z ;  /* 0x0000000000047919 */ /* 0x000e220000002700 */
[----:B------:R-:W3:Y:S01]  /*f6c0*/  LDC R8, c[0x0][0x448] ;  /* 0x00011200ff087b82 */ /* 0x000ee20000000800 */
[----:B------:R-:W-:Y:S01]  /*f6d0*/  USHF.R.S32.HI UR4, URZ, 0x1f, UR36 ;  /* 0x0000001f3f047899 */ /* 0x000fe20008011424 */
[----:B------:R-:W4:Y:S01]  /*f6e0*/  S2R R11, SR_TID.X ;  /* 0x00000000000b7919 */ /* 0x000f220000002100 */
[----:B------:R-:W-:Y:S02]  /*f6f0*/  ULDC.64 UR8, c[0x0][0x2d8] ;  /* 0x0000b60000087ab9 */ /* 0x000fe40000000a00 */
[----:B------:R-:W-:-:S03]  /*f700*/  UIMAD UR6, UR4, UR8, URZ ;  /* 0x00000008040672a4 */ /* 0x000fc6000f8e023f */
[----:B-1----:R-:W2:Y:S01]  /*f710*/  LDC.64 R2, c[0x0][0x2e0] ;  /* 0x0000b800ff027b82 */ /* 0x002ea20000000a00 */
[----:B------:R-:W-:Y:S02]  /*f720*/  UIMAD.WIDE.U32 UR4, UR36, UR8, URZ ;  /* 0x00000008240472a5 */ /* 0x000fe4000f8e003f */
[----:B------:R-:W-:-:S04]  /*f730*/  UIMAD UR6, UR36, UR9, UR6 ;  /* 0x00000009240672a4 */ /* 0x000fc8000f8e0206 */
[----:B------:R-:W-:Y:S01]  /*f740*/  UIADD3 UR5, UR5, UR6, URZ ;  /* 0x0000000605057290 */ /* 0x000fe2000fffe03f */
[----:B---3--:R-:W-:Y:S02]  /*f750*/  ISETP.NE.AND P0, PT, R8, 0x1, PT ;  /* 0x000000010800780c */ /* 0x008fe40003f05270 */
[----:B0-----:R-:W-:Y:S02]  /*f760*/  SHF.R.S32.HI R5, RZ, 0x1f, R4 ;  /* 0x0000001fff057819 */ /* 0x001fe40000011404 */
[----:B----4-:R-:W-:-:S03]  /*f770*/  LOP3.LUT R9, R11, 0x7f, RZ, 0xc0, !PT ;  /* 0x0000007f0b097812 */ /* 0x010fc600078ec0ff */
[-C--:B--2---:R-:W-:Y:S02]  /*f780*/  IMAD R0, R5, R2.reuse, RZ ;  /* 0x0000000205007224 */ /* 0x084fe400078e02ff */
[----:B------:R-:W-:Y:S02]  /*f790*/  IMAD.SHL.U32 R7, R11, 0x10, RZ ;  /* 0x000000100b077824 */ /* 0x000fe400078e00ff */
[C---:B------:R-:W-:Y:S02]  /*f7a0*/  IMAD R5, R4.reuse, R3, R0 ;  /* 0x0000000304057224 */ /* 0x040fe400078e0200 */
[----:B------:R-:W-:Y:S01]  /*f7b0*/  IMAD.WIDE.U32 R2, R4, R2, UR4 ;  /* 0x0000000404027e25 */ /* 0x000fe2000f8e0002 */
[----:B------:R-:W0:Y:S01]  /*f7c0*/  @P0 LDC R0, c[0x0][0x450] ;  /* 0x00011400ff000b82 */ /* 0x000e220000000800 */
[----:B------:R-:W-:Y:S01]  /*f7d0*/  SHF.R.U32.HI R4, RZ, 0x3, R9 ;  /* 0x00000003ff047819 */ /* 0x000fe20000011609 */
[----:B------:R-:W-:Y:S01]  /*f7e0*/  ULDC.64 UR4, c[0x0][0x2d0] ;  /* 0x0000b40000047ab9 */ /* 0x000fe20000000a00 */
[----:B------:R-:W-:-:S02]  /*f7f0*/  IMAD.IADD R3, R3, 0x1, R5 ;  /* 0x0000000103037824 */ /* 0x000fc400078e0205 */
[----:B------:R-:W-:-:S03]  /*f800*/  LOP3.LUT R6, R4, 0x70, R7, 0xf8, !PT ;  /* 0x0000007004067812 */ /* 0x000fc600078ef807 */
[----:B------:R-:W1:Y:S02]  /*f810*/  @P0 LDC R5, c[0x0][0x44c] ;  /* 0x00011300ff050b82 */ /* 0x000e640000000800 */
[----:B------:R-:W-:-:S04]  /*f820*/  VIADD R6, R6, UR42 ;  /* 0x0000002a06067c36 */ /* 0x000fc80008000000 */
[----:B-1----:R-:W-:-:S04]  /*f830*/  @P0 IMAD.HI.U32 R7, R6, R5, RZ ;  /* 0x0000000506070227 */ /* 0x002fc800078e00ff */
[----:B------:R-:W-:Y:S01]  /*f840*/  IMAD.MOV.U32 R5, RZ, RZ, R6 ;  /* 0x000000ffff057224 */ /* 0x000fe200078e0006 */
[----:B0-----:R-:W-:-:S05]  /*f850*/  @P0 SHF.R.U32.HI R5, RZ, R0, R7 ;  /* 0x00000000ff050219 */ /* 0x001fca0000011607 */
[----:B------:R-:W-:Y:S02]  /*f860*/  IMAD.MOV R7, RZ, RZ, -R5 ;  /* 0x000000ffff077224 */ /* 0x000fe400078e0a05 */
[----:B------:R-:W-:-:S04]  /*f870*/  IMAD.WIDE.U32 R2, R5, UR4, R2 ;  /* 0x0000000405027c25 */ /* 0x000fc8000f8e0002 */
[----:B------:R-:W-:Y:S01]  /*f880*/  IMAD R0, R8, R7, R6 ;  /* 0x0000000708007224 */ /* 0x000fe200078e0206 */
[----:B------:R-:W-:Y:S01]  /*f890*/  SHF.R.S32.HI R6, RZ, 0x1f, R5 ;  /* 0x0000001fff067819 */ /* 0x000fe20000011405 */
[----:B------:R-:W-:-:S04]  /*f8a0*/  IMAD.SHL.U32 R7, R9, 0x8, RZ ;  /* 0x0000000809077824 */ /* 0x000fc800078e00ff */
[----:B------:R-:W-:-:S04]  /*f8b0*/  IMAD R6, R6, UR4, RZ ;  /* 0x0000000406067c24 */ /* 0x000fc8000f8e02ff */
[----:B------:R-:W-:Y:S01]  /*f8c0*/  IMAD R5, R5, UR5, R6 ;  /* 0x0000000505057c24 */ /* 0x000fe2000f8e0206 */
[----:B------:R-:W-:-:S03]  /*f8d0*/  ULDC.64 UR4, c[0x0][0x2c8] ;  /* 0x0000b20000047ab9 */ /* 0x000fc60000000a00 */
[----:B------:R-:W-:Y:S01]  /*f8e0*/  IMAD.IADD R3, R3, 0x1, R5 ;  /* 0x0000000103037824 */ /* 0x000fe200078e0205 */
[----:B------:R-:W-:Y:S01]  /*f8f0*/  SHF.R.S32.HI R5, RZ, 0x1f, R0 ;  /* 0x0000001fff057819 */ /* 0x000fe20000011400 */
[----:B------:R-:W-:-:S04]  /*f900*/  IMAD.WIDE.U32 R2, R0, UR4, R2 ;  /* 0x0000000400027c25 */ /* 0x000fc8000f8e0002 */
[----:B------:R-:W-:-:S04]  /*f910*/  IMAD R5, R5, UR4, RZ ;  /* 0x0000000405057c24 */ /* 0x000fc8000f8e02ff */
[----:B------:R-:W-:Y:S01]  /*f920*/  IMAD R5, R0, UR5, R5 ;  /* 0x0000000500057c24 */ /* 0x000fe2000f8e0205 */
[----:B------:R-:W-:Y:S02]  /*f930*/  ULDC.64 UR4, c[0x0][0x280] ;  /* 0x0000a00000047ab9 */ /* 0x000fe40000000a00 */
[----:B------:R-:W-:Y:S01]  /*f940*/  LEA R0, P0, R2, UR4, 0x1 ;  /* 0x0000000402007c11 */ /* 0x000fe2000f8008ff */
[----:B------:R-:W-:Y:S01]  /*f950*/  IMAD.IADD R3, R3, 0x1, R5 ;  /* 0x0000000103037824 */ /* 0x000fe200078e0205 */
[----:B------:R-:W-:-:S04]  /*f960*/  ULDC UR4, c[0x0][0x2b8] ;  /* 0x0000ae0000047ab9 */ /* 0x000fc80000000800 */
        /* <DEDUP_REMOVED lines=14> */
[----:B------:R-:W-:Y:S01]  /*fa50*/  SHFL.IDX PT, R2, R6, RZ, 0x181f ;  /* 0x00181fff06027589 */ /* 0x000fe200000e0000 */
[----:B------:R-:W-:Y:S01]  /*fa60*/  ULDC UR4, c[0x0][0x288] ;  /* 0x0000a20000047ab9 */ /* 0x000fe20000000800 */
[----:B------:R-:W-:Y:S02]  /*fa70*/  VIADD R4, R4, UR42 ;  /* 0x0000002a04047c36 */ /* 0x000fe40008000000 */
[----:B------:R-:W0:Y:S01]  /*fa80*/  SHFL.IDX PT, R3, R0, RZ, 0x181f ;  /* 0x00181fff00037589 */ /* 0x000e2200000e0000 */
[----:B------:R-:W-:Y:S02]  /*fa90*/  IMAD R5, R8, UR4, RZ ;  /* 0x0000000408057c24 */ /* 0x000fe4000f8e02ff */
[C---:B------:R-:W-:Y:S01]  /*faa0*/  VIADD R8, R4.reuse, 0x10 ;  /* 0x0000001004087836 */ /* 0x040fe20000000000 */
[----:B------:R-:W-:Y:S02]  /*fab0*/  SHFL.IDX PT, R14, R0, 0x1, 0x181f ;  /* 0x00381f00000e7f89 */ /* 0x000fe400000e0000 */
[----:B------:R-:W-:-:S13]  /*fac0*/  ISETP.GE.AND P3, PT, R4, R5, PT ;  /* 0x000000050400720c */ /* 0x000fda0003f66270 */
[----:B------:R-:W-:Y:S02]  /*fad0*/  @!P3 LEA R21, R7, UR38, 0x1 ;  /* 0x000000260715bc11 */ /* 0x000fe4000f8e08ff */
[----:B0-----:R-:W-:-:S04]  /*fae0*/  LOP3.LUT R3, R3, R2, RZ, 0x3c, !PT ;  /* 0x0000000203037212 */ /* 0x001fc800078e3cff */
[----:B------:R-:W-:-:S04]  /*faf0*/  LOP3.LUT R2, R3, R2, RZ, 0x3c, !PT ;  /* 0x0000000203027212 */ /* 0x000fc800078e3cff */
[----:B------:R-:W-:-:S03]  /*fb00*/  LOP3.LUT R3, R3, R2, RZ, 0x3c, !PT ;  /* 0x0000000203037212 */ /* 0x000fc600078e3cff */
[----:B------:R-:W-:-:S05]  /*fb10*/  @!P3 IMAD.WIDE.U32 R2, R10, 0x2, R2 ;  /* 0x000000020a02b825 */ /* 0x000fca00078e0002 */
[----:B------:R-:W-:Y:S04]  /*fb20*/  @!P3 LDGSTS.E.BYPASS.LTC128B.128 [R21+0xc400], desc[UR60][R2.64], !P2 ;  /* 0x0c4000000215bfae */ /* 0x000fe8000d101d7c */
[----:B------:R-:W-:Y:S04]  /*fb30*/  @!P3 LDGSTS.E.BYPASS.LTC128B.128 [R21+0x10400], desc[UR60][R2.64+0x80], !P0 ;  /* 0x104000800215bfae */ /* 0x000fe8000c101d7c */
[----:B------:R0:W-:Y:S01]  /*fb40*/  @!P3 LDGSTS.E.BYPASS.LTC128B.128 [R21+0x14400], desc[UR60][R2.64+0x100], !P1 ;  /* 0x144001000215bfae */ /* 0x0001e2000c901d7c */
[----:B------:R-:W-:-:S03]  /*fb50*/  ISETP.GE.AND P3, PT, R8, R5, PT ;  /* 0x000000050800720c */ /* 0x000fc60003f66270 */
[----:B------:R-:W1:Y:S01]  /*fb60*/  SHFL.IDX PT, R8, R6, 0x1, 0x181f ;  /* 0x00381f0006087f89 */ /* 0x000e6200000e0000 */
[----:B0-----:R-:W-:-:S09]  /*fb70*/  VIADD R2, R4, 0x20 ;  /* 0x0000002004027836 */ /* 0x001fd20000000000 */
[----:B------:R-:W-:Y:S01]  /*fb80*/  @!P3 LEA R20, R7, UR38, 0x1 ;  /* 0x000000260714bc11 */ /* 0x000fe2000f8e08ff */
[----:B-1----:R-:W-:Y:S02]  /*fb90*/  IMAD.MOV.U32 R9, RZ, RZ, R8 ;  /* 0x000000ffff097224 */ /* 0x002fe400078e0008 */
[----:B------:R-:W-:Y:S02]  /*fba0*/  IMAD.MOV.U32 R8, RZ, RZ, R14 ;  /* 0x000000ffff087224 */ /* 0x000fe400078e000e */
[----:B------:R-:W-:Y:S02]  /*fbb0*/  SHFL.IDX PT, R14, R0, 0x2, 0x181f ;  /* 0x00581f00000e7f89 */ /* 0x000fe400000e0000 */
        /* <DEDUP_REMOVED lines=49> */
[----:B------:R-:W1:Y:S04]  /*fed0*/  SHFL.IDX PT, R2, R6, 0x6, 0x181f ;  /* 0x00d81f0006027f89 */ /* 0x000e6800000e0000 */
[----:B0-----:R0:W2:Y:S06]  /*fee0*/  SHFL.IDX PT, R8, R6, 0x7, 0x181f ;  /* 0x00f81f0006087f89 */ /* 0x0010ac00000e0000 */
[----:B------:R-:W-:Y:S01]  /*fef0*/  @!P3 LEA R21, R7, UR38, 0x1 ;  /* 0x000000260715bc11 */ /* 0x000fe2000f8e08ff */
[----:B-1----:R-:W-:-:S02]  /*ff00*/  IMAD.MOV.U32 R3, RZ, RZ, R2 ;  /* 0x000000ffff037224 */ /* 0x002fc400078e0002 */
[----:B------:R-:W-:Y:S02]  /*ff10*/  IMAD.MOV.U32 R2, RZ, RZ, R14 ;  /* 0x000000ffff027224 */ /* 0x000fe400078e000e */
[----:B------:R0:W1:Y:S02]  /*ff20*/  SHFL.IDX PT, R14, R0, 0x7, 0x181f ;  /* 0x00f81f00000e7f89 */ /* 0x00006400000e0000 */
[----:B------:R-:W-:-:S05]  /*ff30*/  @!P3 IMAD.WIDE.U32 R2, R10, 0x2, R2 ;  /* 0x000000020a02b825 */ /* 0x000fca00078e0002 */
[----:B------:R0:W-:Y:S04]  /*ff40*/  @!P3 LDGSTS.E.BYPASS.LTC128B.128 [R21+0xf400], desc[UR60][R2.64], !P2 ;  /* 0x0f4000000215bfae */ /* 0x0001e8000d101d7c */
[----:B------:R0:W-:Y:S04]  /*ff50*/  @!P3 LDGSTS.E.BYPASS.LTC128B.128 [R21+0x13400], desc[UR60][R2.64+0x80], !P0 ;  /* 0x134000800215bfae */ /* 0x0001e8000c101d7c */
[----:B--2---:R0:W-:Y:S02]  /*ff60*/  @!P3 LDGSTS.E.BYPASS.LTC128B.128 [R21+0x17400], desc[UR60][R2.64+0x100], !P1 ;  /* 0x174001000215bfae */ /* 0x0041e4000c901d7c */
.L_x_1102:
[----:B------:R-:W-:Y:S01]  /*ff70*/  VIADD R4, R4, 0x70 ;  /* 0x0000007004047836 */ /* 0x000fe20000000000 */
[----:B------:R-:W-:Y:S01]  /*ff80*/  BSSY B0, `(.L_x_1009) ;  /* 0x000000d000007945 */ /* 0x000fe20003800000 */
[----:B01----:R-:W-:Y:S02]  /*ff90*/  IMAD.MOV.U32 R2, RZ, RZ, R14 ;  /* 0x000000ffff027224 */ /* 0x003fe400078e000e */
[----:B------:R-:W-:Y:S01]  /*ffa0*/  IMAD.MOV.U32 R3, RZ, RZ, R8 ;  /* 0x000000ffff037224 */ /* 0x000fe200078e0008 */
[----:B------:R-:W-:-:S13]  /*ffb0*/  ISETP.GE.AND P3, PT, R4, R5, PT ;  /* 0x000000050400720c */ /* 0x000fda0003f66270 */
        /* <DEDUP_REMOVED lines=9> */
.L_x_1010:
[----:B------:R-:W-:Y:S05]  /*10050*/  BSYNC B0 ;  /* 0x0000000000007941 */ /* 0x000fea0003800000 */
.L_x_1009:
        /* <DEDUP_REMOVED lines=13> */
.L_x_1103:
[----:B------:R-:W-:Y:S02]  /*10130*/  IMAD.MOV.U32 R9, RZ, RZ, 0x1 ;  /* 0x00000001ff097424 */ /* 0x000fe400078e00ff */
[----:B-1----:R-:W-:Y:S01]  /*10140*/  IMAD.MOV.U32 R0, RZ, RZ, RZ ;  /* 0x000000ffff007224 */ /* 0x002fe200078e00ff */
[----:B------:R-:W-:Y:S06]  /*10150*/  @!P1 BRA `(.L_x_1012) ;  /* 0x0000001800ec9947 */ /* 0x000fec0003800000 */
[----:B------:R-:W2:Y:S04]  /*10160*/  LDL.LU R2, [R1+0xc] ;  /* 0x00000c0001027983 */ /* 0x000ea80000300800 */
[----:B------:R-:W3:Y:S04]  /*10170*/  LDL.LU R4, [R1+0x8] ;  /* 0x0000080001047983 */ /* 0x000ee80000300800 */
[----:B------:R-:W4:Y:S01]  /*10180*/  LDL.LU R3, [R1+0x4] ;  /* 0x0000040001037983 */ /* 0x000f220000300800 */
[----:B------:R-:W-:Y:S01]  /*10190*/  UIADD3 UR4, UR41, 0x1, URZ ;  /* 0x0000000129047890 */ /* 0x000fe2000fffe03f */
[----:B------:R-:W-:-:S05]  /*101a0*/  IMAD.MOV.U32 R9, RZ, RZ, 0x1 ;  /* 0x00000001ff097424 */ /* 0x000fca00078e00ff */
[----:B--2---:R-:W-:Y:S01]  /*101b0*/  IMAD R2, R2, UR4, RZ ;  /* 0x0000000402027c24 */ /* 0x004fe2000f8e02ff */
[----:B------:R-:W-:-:S04]  /*101c0*/  ULOP3.LUT UR4, URZ, UR39, URZ, 0x33, !UPT ;  /* 0x000000273f047292 */ /* 0x000fc8000f8e333f */
[----:B------:R-:W-:Y:S02]  /*101d0*/  LOP3.LUT R2, RZ, R2, RZ, 0x33, !PT ;  /* 0x00000002ff027212 */ /* 0x000fe400078e33ff */
[----:B----4-:R-:W-:Y:S02]  /*101e0*/  LOP3.LUT R3, RZ, R3, RZ, 0x33, !PT ;  /* 0x00000003ff037212 */ /* 0x010fe400078e33ff */
[----:B---3--:R-:W-:Y:S01]  /*101f0*/  VIADDMNMX R2, R2, -R4, UR4, !PT ;  /* 0x0000000402027e46 */ /* 0x008fe2000f800904 */
[----:B------:R-:W-:Y:S01]  /*10200*/  ULOP3.LUT UR4, URZ, UR40, URZ, 0x33, !UPT ;  /* 0x000000283f047292 */ /* 0x000fe2000f8e333f */
[----:B------:R-:W1:Y:S05]  /*10210*/  S2R R4, SR_TID.X ;  /* 0x0000000000047919 */ /* 0x000e6a0000002100 */
[----:B------:R-:W-:-:S04]  /*10220*/  VIMNMX R2, R2, UR4, !PT ;  /* 0x0000000402027c48 */ /* 0x000fc8000ffe0100 */
[----:B------:R-:W-:-:S05]  /*10230*/  VIADDMNMX R3, R2, 0x2, R3, !PT ;  /* 0x0000000202037846 */ /* 0x000fca0007800103 */
[----:B------:R-:W-:-:S05]  /*10240*/  VIADD R5, R3, 0xfffffffe ;  /* 0xfffffffe03057836 */ /* 0x000fca0000000000 */
[-C--:B------:R-:W-:Y:S02]  /*10250*/  ISETP.NE.AND P0, PT, R5, R2.reuse, PT ;  /* 0x000000020500720c */ /* 0x080fe40003f05270 */
[----:B------:R-:W-:-:S05]  /*10260*/  LOP3.LUT R2, RZ, R2, RZ, 0x33, !PT ;  /* 0x00000002ff027212 */ /* 0x000fca00078e33ff */
[----:B------:R-:W-:-:S05]  /*10270*/  IMAD.IADD R2, R3, 0x1, R2 ;  /* 0x0000000103027824 */ /* 0x000fca00078e0202 */
[----:B0-----:R-:W-:Y:S02]  /*10280*/  LOP3.LUT R11, R2, 0x1, RZ, 0xc0, !PT ;  /* 0x00000001020b7812 */ /* 0x001fe400078ec0ff */
[----:B-1----:R-:W-:Y:S01]  /*10290*/  LOP3.LUT R10, R4, 0x1f, RZ, 0xc0, !PT ;  /* 0x0000001f040a7812 */ /* 0x002fe200078ec0ff */
[----:B------:R-:W-:Y:S01]  /*102a0*/  IMAD.MOV.U32 R4, RZ, RZ, R16 ;  /* 0x000000ffff047224 */ /* 0x000fe200078e0010 */
[----:B------:R-:W-:Y:S06]  /*102b0*/  @!P0 BRA `(.L_x_1013) ;  /* 0x00000010006c8947 */ /* 0x000fec0003800000 */
[----:B------:R-:W-:Y:S01]  /*102c0*/  BSSY B0, `(.L_x_1013) ;  /* 0x000011a000007945 */ /* 0x000fe20003800000 */
[----:B------:R-:W-:Y:S02]  /*102d0*/  IMAD.IADD R7, R2, 0x1, -R11 ;  /* 0x0000000102077824 */ /* 0x000fe400078e0a0b */
[----:B------:R-:W-:Y:S02]  /*102e0*/  IMAD.MOV.U32 R8, RZ, RZ, 0x1 ;  /* 0x00000001ff087424 */ /* 0x000fe400078e00ff */
[----:B------:R-:W-:-:S07]  /*102f0*/  IMAD.MOV.U32 R4, RZ, RZ, R16 ;  /* 0x000000ffff047224 */ /* 0x000fce00078e0010 */
.L_x_1046:
        /* <DEDUP_REMOVED lines=27> */
.L_x_1016:
[----:B------:R-:W1:Y:S01]  /*104b0*/  S2R R2, SR_TID.X ;  /* 0x0000000000027919 */ /* 0x000e620000002100 */
[----:B------:R-:W-:Y:S01]  /*104c0*/  BSSY B2, `(.L_x_1017) ;  /* 0x0000006000027945 */ /* 0x000fe20003800000 */
[----:B-1----:R-:W-:Y:S02]  /*104d0*/  LOP3.LUT R3, R2, 0x7f, RZ, 0xc0, !PT ;  /* 0x0000007f02037812 */ /* 0x002fe400078ec0ff */
[----:B------:R-:W-:Y:S02]  /*104e0*/  SHF.L.U32 R2, R8, 0x1f, RZ ;  /* 0x0000001f08027819 */ /* 0x000fe400000006ff */
[----:B------:R-:W-:Y:S02]  /*104f0*/  ISETP.NE.AND P2, PT, R3, RZ, PT ;  /* 0x000000ff0300720c */ /* 0x000fe40003f45270 */
[----:B------:R-:W1:Y:S02]  /*10500*/  SYNCS.PHASECHK.TRANS64.TRYWAIT P0, [UR38+0x2a848], R2 ;  /* 0x02a84802ff0075a7 */ /* 0x000e640008000166 */
[----:B-1----:R-:W-:Y:S09]  /*10510*/  @!P0 BRA `(.L_x_1018) ;  /* 0x0000002c00b08947 */ /* 0x002ff20003800000 */
.L_x_1104:
[----:B------:R-:W-:Y:S05]  /*10520*/  BSYNC B2 ;  /* 0x0000000000027941 */ /* 0x000fea0003800000 */
.L_x_1017:
[----:B------:R-:W-:Y:S04]  /*10530*/  BSSY B2, `(.L_x_1019) ;  /* 0x0000007000027945 */ /* 0x000fe80003800000 */
[----:B------:R-:W-:Y:S05]  /*10540*/  @P2 BRA `(.L_x_1020) ;  /* 0x0000000000142947 */ /* 0x000fea0003800000 */
[----:B------:R-:W-:Y:S01]  /*10550*/  ISETP.NE.AND P0, PT, R10, RZ, PT ;  /* 0x000000ff0a00720c */ /* 0x000fe20003f05270 */
[----:B-1----:R-:W-:-:S04]  /*10560*/  IMAD.MOV.U32 R3, RZ, RZ, 0x9000 ;  /* 0x00009000ff037424 */ /* 0x002fc800078e00ff */
[----:B------:R2:W-:Y:S08]  /*10570*/  SYNCS.ARRIVE.TRANS64 RZ, [UR38+0x2a838], R3 ;  /* 0x02a83803ffff79a7 */ /* 0x0005f00008000026 */
[----:B--2---:R-:W-:Y:S05]  /*10580*/  @!P0 BRA `(.L_x_1020) ;  /* 0x0000000000048947 */ /* 0x004fea0003800000 */
[----:B------:R-:W-:Y:S01]  /*10590*/  BPT.TRAP 0x1 ;  /* 0x000000040000795c */ /* 0x000fe20000300000 */
.L_x_1020:
[----:B------:R-:W-:Y:S05]  /*105a0*/  BSYNC B2 ;  /* 0x0000000000027941 */ /* 0x000fea0003800000 */
.L_x_1019:
[----:B0-----:R-:W-:Y:S01]  /*105b0*/  IMAD.MOV.U32 R5, RZ, RZ, RZ ;  /* 0x000000ffff057224 */ /* 0x001fe200078e00ff */
[----:B------:R-:W-:Y:S01]  /*105c0*/  ULDC.64 UR4, c[0x0][0x198] ;  /* 0x0000660000047ab9 */ /* 0x000fe20000000a00 */
[----:B------:R-:W-:Y:S01]  /*105d0*/  PLOP3.LUT P0, PT, PT, PT, PT, 0x80, 0x0 ;  /* 0x000000000000781c */ /* 0x000fe20003f0f070 */
[----:B------:R-:W-:Y:S01]  /*105e0*/  UIADD3 UR4, UP0, UR4, 0x370, URZ ;  /* 0x0000037004047890 */ /* 0x000fe2000ff1e03f */
[----:B-1----:R-:W-:Y:S01]  /*105f0*/  IMAD R3, R9, 0x60, RZ ;  /* 0x0000006009037824 */ /* 0x002fe200078e02ff */
[----:B------:R-:W-:Y:S01]  /*10600*/  R2UR UR34, R5 ;  /* 0x00000000052272ca */ /* 0x000fe200000e0000 */
[----:B------:R-:W-:Y:S02]  /*10610*/  UIADD3 UR32, UR38, 0x21400, URZ ;  /* 0x0002140026207890 */ /* 0x000fe4000fffe03f */
[----:B------:R-:W-:Y:S02]  /*10620*/  UIADD3 UR33, UR38, 0x2a838, URZ ;  /* 0x0002a83826217890 */ /* 0x000fe4000fffe03f */
[----:B------:R-:W-:Y:S01]  /*10630*/  UIADD3.X UR5, URZ, UR5, URZ, UP0, !UPT ;  /* 0x000000053f057290 */ /* 0x000fe200087fe43f */
[----:B------:R-:W-:Y:S01]  /*10640*/  UMOV UR6, 0x0 ;  /* 0x0000000000067882 */ /* 0x000fe20000000000 */
[----:B------:R-:W-:-:S10]  /*10650*/  UMOV UR7, 0x14f00000 ;  /* 0x14f0000000077882 */ /* 0x000fd40000000000 */
.L_x_1021:
        /* <DEDUP_REMOVED lines=13> */
.L_x_1022:
        /* <DEDUP_REMOVED lines=14> */
.L_x_1023:
        /* <DEDUP_REMOVED lines=12> */
.L_x_1105:
[----:B------:R-:W-:Y:S05]  /*108d0*/  BSYNC B2 ;  /* 0x0000000000027941 */ /* 0x000fea0003800000 */
.L_x_1024:
        /* <DEDUP_REMOVED lines=9> */
.L_x_1027:
[----:B------:R-:W-:Y:S05]  /*10970*/  BSYNC B2 ;  /* 0x0000000000027941 */ /* 0x000fea0003800000 */
.L_x_1026:
[----:B------:R-:W-:Y:S01]  /*10980*/  R2UR UR6, R2 ;  /* 0x00000000020672ca */ /* 0x000fe200000e0000 */
[----:B------:R-:W-:Y:S01]  /*10990*/  ULDC.64 UR4, c[0x0][0x198] ;  /* 0x0000660000047ab9 */ /* 0x000fe20000000a00 */
[----:B------:R-:W-:Y:S01]  /*109a0*/  R2UR UR7, R3 ;  /* 0x00000000030772ca */ /* 0x000fe200000e0000 */
[----:B------:R-:W-:Y:S01]  /*109b0*/  UIADD3 UR4, UP0, UR4, 0x470, URZ ;  /* 0x0000047004047890 */ /* 0x000fe2000ff1e03f */
[----:B------:R-:W-:Y:S01]  /*109c0*/  R2UR UR10, R5 ;  /* 0x00000000050a72ca */ /* 0x000fe200000e0000 */
[----:B------:R-:W-:Y:S01]  /*109d0*/  IMAD R5, R18, 0x60, RZ ;  /* 0x0000006012057824 */ /* 0x000fe200078e02ff */
[----:B------:R-:W-:Y:S01]  /*109e0*/  PLOP3.LUT P0, PT, PT, PT, PT, 0x80, 0x0 ;  /* 0x000000000000781c */ /* 0x000fe20003f0f070 */
[----:B------:R-:W-:Y:S02]  /*109f0*/  UIADD3 UR8, UR38, 0x400, URZ ;  /* 0x0000040026087890 */ /* 0x000fe4000fffe03f */
[----:B------:R-:W-:Y:S02]  /*10a00*/  UIADD3 UR9, UR38, 0x2a850, URZ ;  /* 0x0002a85026097890 */ /* 0x000fe4000fffe03f */
[----:B------:R-:W-:-:S12]  /*10a10*/  UIADD3.X UR5, URZ, UR5, URZ, UP0, !UPT ;  /* 0x000000053f057290 */ /* 0x000fd800087fe43f */
.L_x_1028:
        /* <DEDUP_REMOVED lines=13> */
.L_x_1029:
        /* <DEDUP_REMOVED lines=10> */
.L_x_1015:
[----:B------:R-:W-:Y:S05]  /*10b90*/  BSYNC B1 ;  /* 0x0000000000017941 */ /* 0x000fea0003800000 */
.L_x_1014:
[----:B------:R-:W-:Y:S01]  /*10ba0*/  LOP3.LUT P0, RZ, R17, 0x2, RZ, 0xc0, !PT ;  /* 0x0000000211ff7812 */ /* 0x000fe2000780c0ff */
[----:B------:R-:W-:Y:S01]  /*10bb0*/  BSSY B1, `(.L_x_1030) ;  /* 0x0000087000017945 */ /* 0x000fe20003800000 */
[----:B------:R-:W-:-:S11]  /*10bc0*/  LOP3.LUT R9, R8, 0x1, RZ, 0x3c, !PT ;  /* 0x0000000108097812 */ /* 0x000fd600078e3cff */
[----:B------:R-:W-:Y:S05]  /*10bd0*/  @!P0 BRA `(.L_x_1031) ;  /* 0x0000000800108947 */ /* 0x000fea0003800000 */
[----:B------:R-:W-:Y:S01]  /*10be0*/  LOP3.LUT P0, RZ, R17, 0x1, RZ, 0xc0, !PT ;  /* 0x0000000111ff7812 */ /* 0x000fe2000780c0ff */
[----:B------:R-:W-:-:S12]  /*10bf0*/  VIADD R12, R6, 0xffffffff ;  /* 0xffffffff060c7836 */ /* 0x000fd80000000000 */
        /* <DEDUP_REMOVED lines=20> */
.L_x_1032:
[----:B------:R-:W1:Y:S01]  /*10d40*/  S2R R2, SR_TID.X ;  /* 0x0000000000027919 */ /* 0x000e620000002100 */
[----:B------:R-:W-:Y:S01]  /*10d50*/  BSSY B2, `(.L_x_1033) ;  /* 0x0000006000027945 */ /* 0x000fe20003800000 */
[----:B-1----:R-:W-:Y:S02]  /*10d60*/  LOP3.LUT R3, R2, 0x7f, RZ, 0xc0, !PT ;  /* 0x0000007f02037812 */ /* 0x002fe400078ec0ff */
[----:B------:R-:W-:Y:S02]  /*10d70*/  SHF.L.U32 R2, R9, 0x1f, RZ ;  /* 0x0000001f09027819 */ /* 0x000fe400000006ff */
[----:B------:R-:W-:Y:S02]  /*10d80*/  ISETP.NE.AND P2, PT, R3, RZ, PT ;  /* 0x000000ff0300720c */ /* 0x000fe40003f45270 */
[----:B------:R-:W1:Y:S02]  /*10d90*/  SYNCS.PHASECHK.TRANS64.TRYWAIT P0, [UR38+0x2a840], R2 ;  /* 0x02a84002ff0075a7 */ /* 0x000e640008000166 */
[----:B-1----:R-:W-:Y:S09]  /*10da0*/  @!P0 BRA `(.L_x_1034) ;  /* 0x0000002400bc8947 */ /* 0x002ff20003800000 */
.L_x_1106:
[----:B------:R-:W-:Y:S05]  /*10db0*/  BSYNC B2 ;  /* 0x0000000000027941 */ /* 0x000fea0003800000 */
.L_x_1033:
[----:B------:R-:W-:Y:S04]  /*10dc0*/  BSSY B2, `(.L_x_1035) ;  /* 0x0000007000027945 */ /* 0x000fe80003800000 */
[----:B------:R-:W-:Y:S05]  /*10dd0*/  @P2 BRA `(.L_x_1036) ;  /* 0x0000000000142947 */ /* 0x000fea0003800000 */
[----:B------:R-:W-:Y:S01]  /*10de0*/  ISETP.NE.AND P0, PT, R10, RZ, PT ;  /* 0x000000ff0a00720c */ /* 0x000fe20003f05270 */
[----:B-1----:R-:W-:-:S04]  /*10df0*/  IMAD.MOV.U32 R2, RZ, RZ, 0x9000 ;  /* 0x00009000ff027424 */ /* 0x002fc800078e00ff */
[----:B------:R2:W-:Y:S08]  /*10e00*/  SYNCS.ARRIVE.TRANS64 RZ, [UR38+0x2a830], R2 ;  /* 0x02a83002ffff79a7 */ /* 0x0005f00008000026 */
[----:B--2---:R-:W-:Y:S05]  /*10e10*/  @!P0 BRA `(.L_x_1036) ;  /* 0x0000000000048947 */ /* 0x004fea0003800000 */
[----:B------:R-:W-:Y:S01]  /*10e20*/  BPT.TRAP 0x1 ;  /* 0x000000040000795c */ /* 0x000fe20000300000 */
.L_x_1036:
[----:B------:R-:W-:Y:S05]  /*10e30*/  BSYNC B2 ;  /* 0x0000000000027941 */ /* 0x000fea0003800000 */
.L_x_1035:
        /* <DEDUP_REMOVED lines=11> */
.L_x_1037:
        /* <DEDUP_REMOVED lines=14> */
.L_x_1038:
        /* <DEDUP_REMOVED lines=13> */
.L_x_1039:
        /* <DEDUP_REMOVED lines=12> */
.L_x_1107:
[----:B------:R-:W-:Y:S05]  /*11160*/  BSYNC B2 ;  /* 0x0000000000027941 */ /* 0x000fea0003800000 */
.L_x_1040:
        /* <DEDUP_REMOVED lines=9> */
.L_x_1043:
[----:B------:R-:W-:Y:S05]  /*11200*/  BSYNC B2 ;  /* 0x0000000000027941 */ /* 0x000fea0003800000 */
.L_x_1042:
        /* <DEDUP_REMOVED lines=10> */
.L_x_1044:
        /* <DEDUP_REMOVED lines=13> */
.L_x_1045:
        /* <DEDUP_REMOVED lines=10> */
.L_x_1031:
[----:B------:R-:W-:Y:S05]  /*11420*/  BSYNC B1 ;  /* 0x0000000000017941 */ /* 0x000fea0003800000 */
.L_x_1030:
[----:B------:R-:W-:Y:S02]  /*11430*/  VIADD R6, R6, 0xfffffffe ;  /* 0xfffffffe06067836 */ /* 0x000fe40000000000 */
[----:B------:R-:W-:Y:S01]  /*11440*/  IMAD.MOV.U32 R8, RZ, RZ, R9 ;  /* 0x000000ffff087224 */ /* 0x000fe200078e0009 */
[----:B------:R-:W-:Y:S06]  /*11450*/  @P1 BRA `(.L_x_1046) ;  /* 0xffffffec00a81947 */ /* 0x000fec000383ffff */
[----:B------:R-:W-:Y:S05]  /*11460*/  BSYNC B0 ;  /* 0x0000000000007941 */ /* 0x000fea0003800000 */
.L_x_1013:
        /* <DEDUP_REMOVED lines=18> */
[----:B------:R-:W-:Y:S02]  /*11590*/  IMAD R5, R19, UR5, R2 ;  /* 0x0000000513057c24 */ /* 0x000fe4000f8e0202 */
[----:B------:R-:W-:-:S04]  /*115a0*/  IMAD.MOV.U32 R2, RZ, RZ, R7 ;  /* 0x000000ffff027224 */ /* 0x000fc800078e0007 */
        /* <DEDUP_REMOVED lines=8> */
.L_x_1048:
[----:B------:R-:W1:Y:S01]  /*11630*/  S2R R2, SR_TID.X ;  /* 0x0000000000027919 */ /* 0x000e620000002100 */
[----:B------:R-:W-:Y:S01]  /*11640*/  BSSY B1, `(.L_x_1049) ;  /* 0x0000006000017945 */ /* 0x000fe20003800000 */
[----:B-1----:R-:W-:Y:S02]  /*11650*/  LOP3.LUT R3, R2, 0x7f, RZ, 0xc0, !PT ;  /* 0x0000007f02037812 */ /* 0x002fe400078ec0ff */
[----:B------:R-:W-:Y:S02]  /*11660*/  SHF.L.U32 R2, R9, 0x1f, RZ ;  /* 0x0000001f09027819 */ /* 0x000fe400000006ff */
[----:B------:R-:W-:Y:S02]  /*11670*/  ISETP.NE.AND P1, PT, R3, RZ, PT ;  /* 0x000000ff0300720c */ /* 0x000fe40003f25270 */
[----:B------:R-:W1:Y:S02]  /*11680*/  SYNCS.PHASECHK.TRANS64.TRYWAIT P0, [UR38+0x2a848], R2 ;  /* 0x02a84802ff0075a7 */ /* 0x000e640008000166 */
[----:B-1----:R-:W-:Y:S09]  /*11690*/  @!P0 BRA `(.L_x_1050) ;  /* 0x0000001c00b08947 */ /* 0x002ff20003800000 */
.L_x_1108:
[----:B------:R-:W-:Y:S05]  /*116a0*/  BSYNC B1 ;  /* 0x0000000000017941 */ /* 0x000fea0003800000 */
.L_x_1049:
[----:B------:R-:W-:Y:S04]  /*116b0*/  BSSY B1, `(.L_x_1051) ;  /* 0x0000007000017945 */ /* 0x000fe80003800000 */
[----:B------:R-:W-:Y:S05]  /*116c0*/  @P1 BRA `(.L_x_1052) ;  /* 0x0000000000141947 */ /* 0x000fea0003800000 */
[----:B------:R-:W-:Y:S01]  /*116d0*/  ISETP.NE.AND P0, PT, R10, RZ, PT ;  /* 0x000000ff0a00720c */ /* 0x000fe20003f05270 */
[----:B-1----:R-:W-:-:S04]  /*116e0*/  IMAD.MOV.U32 R3, RZ, RZ, 0x9000 ;  /* 0x00009000ff037424 */ /* 0x002fc800078e00ff */
[----:B------:R2:W-:Y:S08]  /*116f0*/  SYNCS.ARRIVE.TRANS64 RZ, [UR38+0x2a838], R3 ;  /* 0x02a83803ffff79a7 */ /* 0x0005f00008000026 */
[----:B--2---:R-:W-:Y:S05]  /*11700*/  @!P0 BRA `(.L_x_1052) ;  /* 0x0000000000048947 */ /* 0x004fea0003800000 */
[----:B------:R-:W-:Y:S01]  /*11710*/  BPT.TRAP 0x1 ;  /* 0x000000040000795c */ /* 0x000fe20000300000 */
.L_x_1052:
[----:B------:R-:W-:Y:S05]  /*11720*/  BSYNC B1 ;  /* 0x0000000000017941 */ /* 0x000fea0003800000 */
.L_x_1051:
        /* <DEDUP_REMOVED lines=11> */
.L_x_1053:
        /* <DEDUP_REMOVED lines=14> */
.L_x_1054:
        /* <DEDUP_REMOVED lines=13> */
.L_x_1055:
        /* <DEDUP_REMOVED lines=11> */
.L_x_1109:
[----:B------:R-:W-:Y:S05]  /*11a40*/  BSYNC B1 ;  /* 0x0000000000017941 */ /* 0x000fea0003800000 */
.L_x_1056:
        /* <DEDUP_REMOVED lines=9> */
.L_x_1059:
[----:B------:R-:W-:Y:S05]  /*11ae0*/  BSYNC B1 ;  /* 0x0000000000017941 */ /* 0x000fea0003800000 */
.L_x_1058:
        /* <DEDUP_REMOVED lines=10> */
.L_x_1060:
        /* <DEDUP_REMOVED lines=13> */
.L_x_1061:
        /* <DEDUP_REMOVED lines=10> */
.L_x_1047:
[----:B------:R-:W-:Y:S05]  /*11d00*/  BSYNC B0 ;  /* 0x0000000000007941 */ /* 0x000fea0003800000 */
.L_x_1012:
[----:B------:R-:W-:Y:S01]  /*11d10*/  LOP3.LUT P0, RZ, R17, 0x2, RZ, 0xc0, !PT ;  /* 0x0000000211ff7812 */ /* 0x000fe2000780c0ff */
[----:B------:R-:W-:-:S12]  /*11d20*/  BSSY B0, `(.L_x_1062) ;  /* 0x0000036000007945 */ /* 0x000fd80003800000 */
[----:B------:R-:W-:Y:S05]  /*11d30*/  @!P0 BRA `(.L_x_1063) ;  /* 0x0000000000d08947 */ /* 0x000fea0003800000 */
[----:B------:R-:W1:Y:S01]  /*11d40*/  S2R R2, SR_TID.X ;  /* 0x0000000000027919 */ /* 0x000e620000002100 */
[----:B------:R-:W-:Y:S01]  /*11d50*/  LEA R3, R0, UR38, 0x3 ;  /* 0x0000002600037c11 */ /* 0x000fe2000f8e18ff */
[----:B------:R-:W-:Y:S01]  /*11d60*/  BSSY B1, `(.L_x_1064) ;  /* 0x0000006000017945 */ /* 0x000fe20003800000 */
[----:B-1----:R-:W-:Y:S02]  /*11d70*/  LOP3.LUT R4, R2, 0x7f, RZ, 0xc0, !PT ;  /* 0x0000007f02047812 */ /* 0x002fe400078ec0ff */
[----:B------:R-:W-:Y:S02]  /*11d80*/  SHF.L.U32 R2, R9, 0x1f, RZ ;  /* 0x0000001f09027819 */ /* 0x000fe400000006ff */
[----:B------:R-:W-:Y:S02]  /*11d90*/  ISETP.NE.AND P1, PT, R4, RZ, PT ;  /* 0x000000ff0400720c */ /* 0x000fe40003f25270 */
[----:B------:R-:W1:Y:S02]  /*11da0*/  SYNCS.PHASECHK.TRANS64.TRYWAIT P0, [R3+URZ+0x2a860], R2 ;  /* 0x02a86002030075a7 */ /* 0x000e64000800017f */
[----:B-1----:R-:W-:Y:S09]  /*11db0*/  @!P0 BRA `(.L_x_1065) ;  /* 0x0000001800188947 */ /* 0x002ff20003800000 */
.L_x_1110:
[----:B------:R-:W-:Y:S05]  /*11dc0*/  BSYNC B1 ;  /* 0x0000000000017941 */ /* 0x000fea0003800000 */
.L_x_1064:
[----:B------:R-:W-:Y:S04]  /*11dd0*/  BSSY B1, `(.L_x_1066) ;  /* 0x0000008000017945 */ /* 0x000fe80003800000 */
[----:B------:R-:W-:Y:S05]  /*11de0*/  @P1 BRA `(.L_x_1067) ;  /* 0x0000000000181947 */ /* 0x000fea0003800000 */
[----:B------:R-:W2:Y:S01]  /*11df0*/  S2R R4, SR_TID.X ;  /* 0x0000000000047919 */ /* 0x000ea20000002100 */
[----:B-1----:R-:W-:-:S04]  /*11e00*/  IMAD.MOV.U32 R2, RZ, RZ, 0x6000 ;  /* 0x00006000ff027424 */ /* 0x002fc800078e00ff */
[----:B------:R3:W-:Y:S01]  /*11e10*/  SYNCS.ARRIVE.TRANS64 RZ, [R3+URZ+0x2a850], R2 ;  /* 0x02a8500203ff79a7 */ /* 0x0007e2000800003f */
[----:B--2---:R-:W-:-:S13]  /*11e20*/  LOP3.LUT P0, RZ, R4, 0x1f, RZ, 0xc0, !PT ;  /* 0x0000001f04ff7812 */ /* 0x004fda000780c0ff */
[----:B---3--:R-:W-:Y:S05]  /*11e30*/  @!P0 BRA `(.L_x_1067) ;  /* 0x0000000000048947 */ /* 0x008fea0003800000 */
[----:B------:R-:W-:Y:S01]  /*11e40*/  BPT.TRAP 0x1 ;  /* 0x000000040000795c */ /* 0x000fe20000300000 */
.L_x_1067:
[----:B------:R-:W-:Y:S05]  /*11e50*/  BSYNC B1 ;  /* 0x0000000000017941 */ /* 0x000fea0003800000 */
.L_x_1066:
[----:B------:R-:W-:Y:S01]  /*11e60*/  R2UR UR4, R0 ;  /* 0x00000000000472ca */ /* 0x000fe200000e0000 */
[----:B------:R-:W-:Y:S01]  /*11e70*/  ULDC.64 UR6, c[0x0][0x198] ;  /* 0x0000660000067ab9 */ /* 0x000fe20000000a00 */
[----:B------:R-:W-:Y:S01]  /*11e80*/  R2UR UR9, R3 ;  /* 0x00000000030972ca */ /* 0x000fe200000e0000 */
[----:B------:R-:W-:Y:S01]  /*11e90*/  UIADD3 UR6, UP0, UR6, 0x470, URZ ;  /* 0x0000047006067890 */ /* 0x000fe2000ff1e03f */
[----:B------:R-:W-:Y:S01]  /*11ea0*/  PLOP3.LUT P0, PT, PT, PT, PT, 0x80, 0x0 ;  /* 0x000000000000781c */ /* 0x000fe20003f0f070 */
[----:B------:R-:W-:Y:S01]  /*11eb0*/  IMAD R18, R18, 0x60, RZ ;  /* 0x0000006012127824 */ /* 0x000fe200078e02ff */
[----:B------:R-:W-:Y:S01]  /*11ec0*/  UMOV UR14, 0x0 ;  /* 0x00000000000e7882 */ /* 0x000fe20000000000 */
[----:B------:R-:W-:Y:S01]  /*11ed0*/  UIADD3.X UR7, URZ, UR7, URZ, UP0, !UPT ;  /* 0x000000073f077290 */ /* 0x000fe200087fe43f */
[----:B------:R-:W-:Y:S01]  /*11ee0*/  UMOV UR15, 0x14f00000 ;  /* 0x14f00000000f7882 */ /* 0x000fe20000000000 */
[----:B------:R-:W-:-:S04]  /*11ef0*/  UMOV UR10, URZ ;  /* 0x0000003f000a7c82 */ /* 0x000fc80008000000 */
[----:B------:R-:W-:Y:S02]  /*11f00*/  UIMAD UR4, UR4, 0x6000, UR38 ;  /* 0x00006000040478a4 */ /* 0x000fe4000f8e0226 */
[----:B------:R-:W-:Y:S02]  /*11f10*/  UIADD3 UR9, UR9, 0x2a850, URZ ;  /* 0x0002a85009097890 */ /* 0x000fe4000fffe03f */
[----:B------:R-:W-:-:S12]  /*11f20*/  UIADD3 UR8, UR4, 0x400, URZ ;  /* 0x0000040004087890 */ /* 0x000fd8000fffe03f */
.L_x_1068:
[----:B------:R-:W-:-:S13]  /*11f30*/  @P0 ELECT P1, URZ, PT ;  /* 0x00000000003f082f */ /* 0x000fda0003820000 */
[----:B------:R-:W-:Y:S01]  /*11f40*/  @P1 R2UR UR13, R16 ;  /* 0x00000000100d12ca */ /* 0x000fe200000e0000 */
[----:B------:R-:W-:Y:S01]  /*11f50*/  UMOV UR12, UR36 ;  /* 0x00000024000c7c82 */ /* 0x000fe20008000000 */
[----:B------:R-:W-:Y:S02]  /*11f60*/  @P1 R2UR UR11, R18 ;  /* 0x00000000120b12ca */ /* 0x000fe400000e0000 */
[----:B------:R-:W-:Y:S02]  /*11f70*/  @P1 PLOP3.LUT P0, PT, P1, PT, PT, 0x8, 0x0 ;  /* 0x000000000000181c */ /* 0x000fe40000f0e170 */
[----:B------:R-:W-:-:S09]  /*11f80*/  PLOP3.LUT P1, PT, PT, PT, PT, 0x8, 0x0 ;  /* 0x000000000000781c */ /* 0x000fd20003f2e170 */
[----:B------:R2:W-:Y:S02]  /*11f90*/  UTMALDG.4D [UR8], [UR6], desc[UR14] ;  /* 0x00000e08060075b4 */ /* 0x0005e40008019000 */
[----:B--2---:R-:W-:Y:S05]  /*11fa0*/  @P0 BRA.U.ANY `(.L_x_1068) ;  /* 0xfffffffd00e00947 */ /* 0x004fea000393ffff */
[----:B------:R-:W-:Y:S01]  /*11fb0*/  PLOP3.LUT P0, PT, PT, PT, PT, 0x80, 0x0 ;  /* 0x000000000000781c */ /* 0x000fe20003f0f070 */
[----:B------:R-:W-:Y:S01]  /*11fc0*/  UIADD3 UR8, UR4, 0x3400, URZ ;  /* 0x0000340004087890 */ /* 0x000fe2000fffe03f */
[----:B------:R-:W-:Y:S02]  /*11fd0*/  UMOV UR5, 0x14f00000 ;  /* 0x14f0000000057882 */ /* 0x000fe40000000000 */
[----:B------:R-:W-:Y:S01]  /*11fe0*/  UMOV UR4, 0x0 ;  /* 0x0000000000047882 */ /* 0x000fe20000000000 */
[----:B------:R-:W-:-:S08]  /*11ff0*/  UMOV UR10, 0x40 ;  /* 0x00000040000a7882 */ /* 0x000fd00000000000 */
.L_x_1069:
        /* <DEDUP_REMOVED lines=8> */
.L_x_1063:
[----:B------:R-:W-:Y:S05]  /*12080*/  BSYNC B0 ;  /* 0x0000000000007941 */ /* 0x000fea0003800000 */
.L_x_1062:
[----:B------:R-:W-:Y:S02]  /*12090*/  VIADD R0, R0, 0x1 ;  /* 0x0000000100007836 */ /* 0x000fe40000000000 */
[----:B-1----:R-:W-:-:S03]  /*120a0*/  IMAD.MOV.U32 R3, RZ, RZ, RZ ;  /* 0x000000ffff037224 */ /* 0x002fc600078e00ff */
[----:B------:R-:W-:-:S04]  /*120b0*/  ISETP.NE.AND P0, PT, R0, 0x2, PT ;  /* 0x000000020000780c */ /* 0x000fc80003f05270 */
[----:B------:R-:W-:Y:S02]  /*120c0*/  SEL R2, RZ, 0x1, P0 ;  /* 0x00000001ff027807 */ /* 0x000fe40000000000 */
[----:B------:R-:W-:Y:S02]  /*120d0*/  SEL R0, R0, RZ, P0 ;  /* 0x000000ff00007207 */ /* 0x000fe40000000000 */
[----:B------:R-:W-:-:S07]  /*120e0*/  LOP3.LUT R9, R9, R2, RZ, 0x3c, !PT ;  /* 0x0000000209097212 */ /* 0x000fce00078e3cff */
.L_x_990:
[----:B0-----:R-:W0:Y:S01]  /*120f0*/  S2R R5, SR_CgaCtaId ;  /* 0x0000000000057919 */ /* 0x001e220000008800 */
[----:B------:R-:W-:Y:S02]  /*12100*/  MOV R2, 0x400 ;  /* 0x0000040000027802 */ /* 0x000fe40000000f00 */
[----:B------:R-:W-:Y:S02]  /*12110*/  SHF.L.U32 R3, R3, 0x1f, RZ ;  /* 0x0000001f03037819 */ /* 0x000fe400000006ff */
[----:B0-----:R-:W-:-:S04]  /*12120*/  LEA R2, R5, R2, 0x18 ;  /* 0x0000000205027211 */ /* 0x001fc800078ec0ff */
[----:B------:R-:W0:Y:S02]  /*12130*/  SYNCS.PHASECHK.TRANS64.TRYWAIT P0, [R2+URZ+0x2a820], R3 ;  /* 0x02a82003020075a7 */ /* 0x000e24000800017f */
[----:B0-----:R-:W-:Y:S05]  /*12140*/  @!P0 BRA `(.L_x_1070) ;  /* 0x0000001400488947 */ /* 0x001fea0003800000 */
.L_x_1111:
[----:B------:R-:W-:-:S03]  /*12150*/  UMOV UR4, 0xffffffff ;  /* 0xffffffff00047882 */ /* 0x000fc60000000000 */
[----:B------:R-:W-:Y:S05]  /*12160*/  BRA.DIV UR4, `(.L_x_1071) ;  /* 0x0000001604547947 */ /* 0x000fea000b800000 */
[----:B0-----:R-:W0:Y:S02]  /*12170*/  S2R R3, SR_TID.X ;  /* 0x0000000000037919 */ /* 0x001e240000002100 */
[----:B0-----:R-:W-:-:S04]  /*12180*/  SHF.R.U32.HI R3, RZ, 0x5, R3 ;  /* 0x00000005ff037819 */ /* 0x001fc80000011603 */
[----:B------:R-:W-:-:S05]  /*12190*/  LOP3.LUT R3, R3, 0x3, RZ, 0xc0, !PT ;  /* 0x0000000303037812 */ /* 0x000fca00078ec0ff */
[----:B------:R0:W1:Y:S02]  /*121a0*/  SHFL.IDX PT, R14, R3, RZ, 0x1f ;  /* 0x00001fff030e7589 */ /* 0x00006400000e0000 */
.L_x_1114:
[----:B-1----:R-:W-:-:S13]  /*121b0*/  ISETP.NE.AND P0, PT, R14, RZ, PT ;  /* 0x000000ff0e00720c */ /* 0x002fda0003f05270 */
[----:B------:R-:W-:Y:S05]  /*121c0*/  @P0 BRA `(.L_x_906) ;  /* 0x0000000000880947 */ /* 0x000fea0003800000 */
[----:B------:R-:W-:-:S03]  /*121d0*/  UMOV UR4, 0xffffffff ;  /* 0xffffffff00047882 */ /* 0x000fc60000000000 */
[----:B------:R-:W-:Y:S05]  /*121e0*/  BRA.DIV UR4, `(.L_x_1072) ;  /* 0x0000001604687947 */ /* 0x000fea000b800000 */
[----:B------:R-:W-:-:S13]  /*121f0*/  ELECT P6, URZ, PT ;  /* 0x00000000003f782f */ /* 0x000fda00038c0000 */
.L_x_1117:
[----:B------:R-:W-:Y:S05]  /*12200*/  @!P6 BRA `(.L_x_906) ;  /* 0x000000000078e947 */ /* 0x000fea0003800000 */
[----:B0-----:R-:W2:Y:S02]  /*12210*/  LDL.LU R3, [R1+0x14] ;  /* 0x0000140001037983 */ /* 0x001ea40000300800 */
[----:B--2---:R-:W-:-:S04]  /*12220*/  LOP3.LUT R3, R3, 0x2, RZ, 0xfc, !PT ;  /* 0x0000000203037812 */ /* 0x004fc800078efcff */
[----:B------:R-:W-:-:S13]  /*12230*/  ISETP.NE.AND P2, PT, R3, 0x3, PT ;  /* 0x000000030300780c */ /* 0x000fda0003f45270 */
[----:B------:R-:W-:Y:S05]  /*12240*/  @!P2 BRA `(.L_x_1073) ;  /* 0x000000000004a947 */ /* 0x000fea0003800000 */
[----:B------:R-:W-:Y:S01]  /*12250*/  BPT.TRAP 0x1 ;  /* 0x000000040000795c */ /* 0x000fe20000300000 */
.L_x_1073:
[----:B------:R-:W-:Y:S01]  /*12260*/  VIADD R7, R2, 0x2a840 ;  /* 0x0002a84002077836 */ /* 0x000fe20000000000 */
[----:B------:R-:W-:Y:S01]  /*12270*/  SHF.L.U32 R5, R9, 0x1f, RZ ;  /* 0x0000001f09057819 */ /* 0x000fe200000006ff */
[C---:B------:R-:W-:Y:S02]  /*12280*/  VIADD R3, R0.reuse, 0x1 ;  /* 0x0000000100037836 */ /* 0x040fe40000000000 */
[----:B------:R-:W-:-:S03]  /*12290*/  IMAD R6, R0, 0x8, R7 ;  /* 0x0000000800067824 */ /* 0x000fc600078e0207 */
[C---:B------:R-:W-:Y:S01]  /*122a0*/  ISETP.NE.AND P1, PT, R3.reuse, 0x2, PT ;  /* 0x000000020300780c */ /* 0x040fe20003f25270 */
[----:B------:R-:W0:Y:S03]  /*122b0*/  SYNCS.PHASECHK.TRANS64.TRYWAIT P0, [R6+URZ], R5 ;  /* 0x00000005060075a7 */ /* 0x000e26000800017f */
[----:B------:R-:W-:Y:S02]  /*122c0*/  SEL R4, RZ, 0x1, P1 ;  /* 0x00000001ff047807 */ /* 0x000fe40000800000 */
[----:B------:R-:W-:Y:S02]  /*122d0*/  SEL R8, R3, RZ, P1 ;  /* 0x000000ff03087207 */ /* 0x000fe40000800000 */
[----:B------:R-:W-:-:S03]  /*122e0*/  LOP3.LUT R4, R9, R4, RZ, 0x3c, !PT ;  /* 0x0000000409047212 */ /* 0x000fc600078e3cff */
[----:B------:R-:W-:Y:S01]  /*122f0*/  IMAD R3, R8, 0x8, R7 ;  /* 0x0000000808037824 */ /* 0x000fe200078e0207 */
[----:B------:R-:W-:Y:S01]  /*12300*/  SHF.L.U32 R4, R4, 0x1f, RZ ;  /* 0x0000001f04047819 */ /* 0x000fe200000006ff */
[----:B0-----:R-:W-:Y:S06]  /*12310*/  @!P0 BRA `(.L_x_1074) ;  /* 0x00000014003c8947 */ /* 0x001fec0003800000 */
.L_x_1118:
[----:B------:R-:W1:Y:S02]  /*12320*/  SYNCS.PHASECHK.TRANS64.TRYWAIT P0, [R3+URZ], R4 ;  /* 0x00000004030075a7 */ /* 0x000e64000800017f */
[----:B-1----:R-:W-:Y:S05]  /*12330*/  @!P0 BRA `(.L_x_1075) ;  /* 0x0000001400488947 */ /* 0x002fea0003800000 */
.L_x_1119:
[----:B------:R-:W-:Y:S05]  /*12340*/  @!P2 BRA `(.L_x_1076) ;  /* 0x000000000004a947 */ /* 0x000fea0003800000 */
[----:B------:R-:W-:Y:S01]  /*12350*/  BPT.TRAP 0x1 ;  /* 0x000000040000795c */ /* 0x000fe20000300000 */
.L_x_1076:
[----:B-1----:R-:W-:-:S04]  /*12360*/  VIADD R3, R2, 0x2a860 ;  /* 0x0002a86002037836 */ /* 0x002fc80000000000 */
[----:B------:R-:W-:-:S04]  /*12370*/  IMAD R0, R0, 0x8, R3 ;  /* 0x0000000800007824 */ /* 0x000fc800078e0203 */
[----:B------:R-:W1:Y:S02]  /*12380*/  SYNCS.PHASECHK.TRANS64.TRYWAIT P0, [R0+URZ], R5 ;  /* 0x00000005000075a7 */ /* 0x000e64000800017f */
[----:B-1----:R-:W-:Y:S05]  /*12390*/  @!P0 BRA `(.L_x_1077) ;  /* 0x0000001400448947 */ /* 0x002fea0003800000 */
.L_x_1120:
[----:B------:R-:W-:-:S07]  /*123a0*/  IMAD R3, R8, 0x8, R3 ;  /* 0x0000000808037824 */ /* 0x000fce00078e0203 */
.L_x_1078:
[----:B--2---:R2:W3:Y:S02]  /*123b0*/  SYNCS.PHASECHK.TRANS64.TRYWAIT P0, [R3+URZ], R4 ;  /* 0x00000004030075a7 */ /* 0x0044e4000800017f */
[----:B---3--:R-:W-:Y:S05]  /*123c0*/  @!P0 NANOSLEEP.SYNCS 0x989680 ;  /* 0x009896800000895d */ /* 0x008fea0003900000 */
[----:B------:R-:W3:Y:S02]  /*123d0*/  @!P0 SYNCS.PHASECHK.TRANS64 P0, [R3+URZ], R4 ;  /* 0x00000004030085a7 */ /* 0x000ee4000800007f */
[----:B---3--:R-:W-:Y:S05]  /*123e0*/  @!P0 BRA `(.L_x_1078) ;  /* 0xfffffffc00f08947 */ /* 0x008fea000383ffff */
.L_x_906:
[----:B------:R-:W-:Y:S05]  /*123f0*/  BSYNC B6 ;  /* 0x0000000000067941 */ /* 0x000fea0003800000 */
.L_x_903:
[----:B------:R-:W-:Y:S05]  /*12400*/  EXIT ;  /* 0x000000000000794d */ /* 0x000fea0003800000 */
.L_x_916:
[----:B0-----:R-:W-:-:S04]  /*12410*/  IMAD.U32 R3, RZ, RZ, UR56 ;  /* 0x00000038ff037e24 */ /* 0x001fc8000f8e00ff */
[----:B------:R0:W1:Y:S03]  /*12420*/  SYNCS.PHASECHK.TRANS64.TRYWAIT P1, [R3+URZ+0x2a800], R2 ;  /* 0x02a80002030075a7 */ /* 0x000066000802017f */
[----:B-1----:R-:W-:Y:S05]  /*12430*/  @!P1 NANOSLEEP.SYNCS 0x989680 ;  /* 0x009896800000995d */ /* 0x002fea0003900000 */
[----:B------:R-:W1:Y:S02]  /*12440*/  @!P1 SYNCS.PHASECHK.TRANS64 P1, [R3+URZ+0x2a800], R2 ;  /* 0x02a80002030095a7 */ /* 0x000e64000802007f */
[----:B-1----:R-:W-:Y:S05]  /*12450*/  @!P1 BRA `(.L_x_916) ;  /* 0xfffffffc00ec9947 */ /* 0x002fea000383ffff */
[----:B------:R-:W-:Y:S05]  /*12460*/  BRA `(.L_x_1079) ;  /* 0xfffffef000947947 */ /* 0x000fea000383ffff */
.L_x_920:
[----:B0-----:R-:W-:-:S04]  /*12470*/  IMAD.U32 R3, RZ, RZ, UR56 ;  /* 0x00000038ff037e24 */ /* 0x001fc8000f8e00ff */
[----:B------:R0:W2:Y:S03]  /*12480*/  SYNCS.PHASECHK.TRANS64.TRYWAIT P2, [R3+URZ+0x2a830], R2 ;  /* 0x02a83002030075a7 */ /* 0x0000a6000804017f */
[----:B--2---:R-:W-:Y:S05]  /*12490*/  @!P2 NANOSLEEP.SYNCS 0x989680 ;  /* 0x009896800000a95d */ /* 0x004fea0003900000 */
[----:B------:R-:W2:Y:S02]  /*124a0*/  @!P2 SYNCS.PHASECHK.TRANS64 P2, [R3+URZ+0x2a830], R2 ;  /* 0x02a830020300a5a7 */ /* 0x000ea4000804007f */
[----:B--2---:R-:W-:Y:S05]  /*124b0*/  @!P2 BRA `(.L_x_920) ;  /* 0xfffffffc00eca947 */ /* 0x004fea000383ffff */
[----:B------:R-:W-:Y:S05]  /*124c0*/  BRA `(.L_x_919) ;  /* 0xfffffef000b07947 */ /* 0x000fea000383ffff */
.L_x_936:
[----:B-1----:R-:W-:-:S04]  /*124d0*/  IMAD.U32 R15, RZ, RZ, UR58 ;  /* 0x0000003aff0f7e24 */ /* 0x002fc8000f8e00ff */
[----:B------:R1:W2:Y:S03]  /*124e0*/  SYNCS.PHASECHK.TRANS64.TRYWAIT P2, [R15+URZ+0x2a830], R14 ;  /* 0x02a8300e0f0075a7 */ /* 0x0002a6000804017f */
[----:B--2---:R-:W-:Y:S05]  /*124f0*/  @!P2 NANOSLEEP.SYNCS 0x989680 ;  /* 0x009896800000a95d */ /* 0x004fea0003900000 */
[----:B------:R-:W2:Y:S02]  /*12500*/  @!P2 SYNCS.PHASECHK.TRANS64 P2, [R15+URZ+0x2a830], R14 ;  /* 0x02a8300e0f00a5a7 */ /* 0x000ea4000804007f */
[----:B--2---:R-:W-:Y:S05]  /*12510*/  @!P2 BRA `(.L_x_936) ;  /* 0xfffffffc00eca947 */ /* 0x004fea000383ffff */
[----:B------:R-:W-:Y:S05]  /*12520*/  BRA `(.L_x_935) ;  /* 0xffffff1c00d07947 */ /* 0x000fea000383ffff */
.L_x_940:
[----:B-1----:R-:W-:-:S04]  /*12530*/  IMAD.U32 R15, RZ, RZ, UR11 ;  /* 0x0000000bff0f7e24 */ /* 0x002fc8000f8e00ff */
[----:B------:R1:W3:Y:S03]  /*12540*/  SYNCS.PHASECHK.TRANS64.TRYWAIT P2, [R15+URZ+0x2a850], R0 ;  /* 0x02a850000f0075a7 */ /* 0x0002e6000804017f */
[----:B---3--:R-:W-:Y:S05]  /*12550*/  @!P2 NANOSLEEP.SYNCS 0x989680 ;  /* 0x009896800000a95d */ /* 0x008fea0003900000 */
[----:B------:R-:W3:Y:S02]  /*12560*/  @!P2 SYNCS.PHASECHK.TRANS64 P2, [R15+URZ+0x2a850], R0 ;  /* 0x02a850000f00a5a7 */ /* 0x000ee4000804007f */
[----:B---3--:R-:W-:Y:S05]  /*12570*/  @!P2 BRA `(.L_x_940) ;  /* 0xfffffffc00eca947 */ /* 0x008fea000383ffff */
[----:B------:R-:W-:Y:S05]  /*12580*/  BRA `(.L_x_939) ;  /* 0xffffff2400dc7947 */ /* 0x000fea000383ffff */
.L_x_957:
[----:B-1----:R-:W-:-:S04]  /*12590*/  IMAD.U32 R14, RZ, RZ, UR7 ;  /* 0x00000007ff0e7e24 */ /* 0x002fc8000f8e00ff */
[----:B------:R1:W2:Y:S03]  /*125a0*/  SYNCS.PHASECHK.TRANS64.TRYWAIT P2, [R14+URZ+0x2a830], R3 ;  /* 0x02a830030e0075a7 */ /* 0x0002a6000804017f */
[----:B--2---:R-:W-:Y:S05]  /*125b0*/  @!P2 NANOSLEEP.SYNCS 0x989680 ;  /* 0x009896800000a95d */ /* 0x004fea0003900000 */
[----:B------:R-:W2:Y:S02]  /*125c0*/  @!P2 SYNCS.PHASECHK.TRANS64 P2, [R14+URZ+0x2a830], R3 ;  /* 0x02a830030e00a5a7 */ /* 0x000ea4000804007f */
[----:B--2---:R-:W-:Y:S05]  /*125d0*/  @!P2 BRA `(.L_x_957) ;  /* 0xfffffffc00eca947 */ /* 0x004fea000383ffff */
[----:B------:R-:W-:Y:S05]  /*125e0*/  BRA `(.L_x_956) ;  /* 0xffffff4c00987947 */ /* 0x000fea000383ffff */
.L_x_961:
[----:B01----:R-:W-:-:S04]  /*125f0*/  IMAD.U32 R3, RZ, RZ, UR11 ;  /* 0x0000000bff037e24 */ /* 0x003fc8000f8e00ff */
[----:B------:R0:W1:Y:S03]  /*12600*/  SYNCS.PHASECHK.TRANS64.TRYWAIT P2, [R3+URZ+0x2a850], R0 ;  /* 0x02a85000030075a7 */ /* 0x000066000804017f */
[----:B-1----:R-:W-:Y:S05]  /*12610*/  @!P2 NANOSLEEP.SYNCS 0x989680 ;  /* 0x009896800000a95d */ /* 0x002fea0003900000 */
[----:B------:R-:W1:Y:S02]  /*12620*/  @!P2 SYNCS.PHASECHK.TRANS64 P2, [R3+URZ+0x2a850], R0 ;  /* 0x02a850000300a5a7 */ /* 0x000e64000804007f */
[----:B-1----:R-:W-:Y:S05]  /*12630*/  @!P2 BRA `(.L_x_961) ;  /* 0xfffffffc00eca947 */ /* 0x002fea000383ffff */
[----:B------:R-:W-:Y:S05]  /*12640*/  BRA `(.L_x_960) ;  /* 0xffffff5400a47947 */ /* 0x000fea000383ffff */
.L_x_967:
[----:B-1----:R-:W-:-:S04]  /*12650*/  IMAD.U32 R14, RZ, RZ, UR7 ;  /* 0x00000007ff0e7e24 */ /* 0x002fc8000f8e00ff */
[----:B------:R1:W2:Y:S03]  /*12660*/  SYNCS.PHASECHK.TRANS64.TRYWAIT P2, [R14+URZ+0x2a830], R3 ;  /* 0x02a830030e0075a7 */ /* 0x0002a6000804017f */
[----:B--2---:R-:W-:Y:S05]  /*12670*/  @!P2 NANOSLEEP.SYNCS 0x989680 ;  /* 0x009896800000a95d */ /* 0x004fea0003900000 */
[----:B------:R-:W2:Y:S02]  /*12680*/  @!P2 SYNCS.PHASECHK.TRANS64 P2, [R14+URZ+0x2a830], R3 ;  /* 0x02a830030e00a5a7 */ /* 0x000ea4000804007f */
[----:B--2---:R-:W-:Y:S05]  /*12690*/  @!P2 BRA `(.L_x_967) ;  /* 0xfffffffc00eca947 */ /* 0x004fea000383ffff */
[----:B------:R-:W-:Y:S05]  /*126a0*/  BRA `(.L_x_966) ;  /* 0xffffff6800647947 */ /* 0x000fea000383ffff */
.L_x_971:
[----:B01----:R-:W-:-:S04]  /*126b0*/  IMAD.U32 R3, RZ, RZ, UR11 ;  /* 0x0000000bff037e24 */ /* 0x003fc8000f8e00ff */
[----:B------:R0:W1:Y:S03]  /*126c0*/  SYNCS.PHASECHK.TRANS64.TRYWAIT P2, [R3+URZ+0x2a850], R0 ;  /* 0x02a85000030075a7 */ /* 0x000066000804017f */
[----:B-1----:R-:W-:Y:S05]  /*126d0*/  @!P2 NANOSLEEP.SYNCS 0x989680 ;  /* 0x009896800000a95d */ /* 0x002fea0003900000 */
[----:B------:R-:W1:Y:S02]  /*126e0*/  @!P2 SYNCS.PHASECHK.TRANS64 P2, [R3+URZ+0x2a850], R0 ;  /* 0x02a850000300a5a7 */ /* 0x000e64000804007f */
[----:B-1----:R-:W-:Y:S05]  /*126f0*/  @!P2 BRA `(.L_x_971) ;  /* 0xfffffffc00eca947 */ /* 0x002fea000383ffff */
[----:B------:R-:W-:Y:S05]  /*12700*/  BRA `(.L_x_970) ;  /* 0xffffff7000707947 */ /* 0x000fea000383ffff */
.L_x_984:
[----:B-1----:R-:W-:-:S04]  /*12710*/  IMAD.U32 R7, RZ, RZ, UR5 ;  /* 0x00000005ff077e24 */ /* 0x002fc8000f8e00ff */
[----:B------:R1:W2:Y:S03]  /*12720*/  SYNCS.PHASECHK.TRANS64.TRYWAIT P0, [R7+URZ+0x2a850], R4 ;  /* 0x02a85004070075a7 */ /* 0x0002a6000800017f */
[----:B--2---:R-:W-:Y:S05]  /*12730*/  @!P0 NANOSLEEP.SYNCS 0x989680 ;  /* 0x009896800000895d */ /* 0x004fea0003900000 */
[----:B------:R-:W2:Y:S02]  /*12740*/  @!P0 SYNCS.PHASECHK.TRANS64 P0, [R7+URZ+0x2a850], R4 ;  /* 0x02a85004070085a7 */ /* 0x000ea4000800007f */
[----:B--2---:R-:W-:Y:S05]  /*12750*/  @!P0 BRA `(.L_x_984) ;  /* 0xfffffffc00ec8947 */ /* 0x004fea000383ffff */
[----:B------:R-:W-:Y:S05]  /*12760*/  BRA `(.L_x_983) ;  /* 0xffffff9800787947 */ /* 0x000fea000383ffff */
.L_x_1001:
[----:B------:R-:W-:Y:S02]  /*12770*/  IMAD.MOV.U32 R13, RZ, RZ, R0 ;  /* 0x000000ffff0d7224 */ /* 0x000fe400078e0000 */
[----:B------:R-:W-:Y:S02]  /*12780*/  IMAD.MOV.U32 R12, RZ, RZ, RZ ;  /* 0x000000ffff0c7224 */ /* 0x000fe400078e00ff */
[----:B------:R-:W-:Y:S02]  /*12790*/  IMAD.MOV.U32 R11, RZ, RZ, 0x1f ;  /* 0x0000001fff0b7424 */ /* 0x000fe400078e00ff */
[----:B------:R-:W-:-:S07]  /*127a0*/  IMAD.MOV.U32 R15, RZ, RZ, -0x1 ;  /* 0xffffffffff0f7424 */ /* 0x000fce00078e00ff */
[----:B01----:R-:W-:Y:S05]  /*127b0*/  WARPSYNC.COLLECTIVE R15, `(.L_x_1080) ;  /* 0x000000000f087348 */ /* 0x003fea0003c00000 */
[----:B------:R2:W3:Y:S02]  /*127c0*/  SHFL.IDX P6, R14, R13, R12, R11 ;  /* 0x0000000c0d0e7389 */ /* 0x0004e400000c000b */
[----:B0123--:R-:W-:Y:S01]  /*127d0*/  ENDCOLLECTIVE ;  /* 0x000000000000791b */ /* 0x00ffe20003800000 */
.L_x_1080:
[----:B------:R-:W-:Y:S05]  /*127e0*/  BRA `(.L_x_1081) ;  /* 0xffffffc800347947 */ /* 0x000fea000383ffff */
.L_x_1003:
[----:B------:R-:W-:Y:S01]  /*127f0*/  BSSY B0, `(.L_x_1082) ;  /* 0x0000006000007945 */ /* 0x000fe20003800000 */
[----:B------:R-:W-:-:S07]  /*12800*/  IMAD.MOV.U32 R15, RZ, RZ, -0x1 ;  /* 0xffffffffff0f7424 */ /* 0x000fce00078e00ff */
[----:B012---:R-:W-:Y:S05]  /*12810*/  WARPSYNC.COLLECTIVE R15, `(.L_x_1083) ;  /* 0x000000000f0c7348 */ /* 0x007fea0003c00000 */
[----:B------:R-:W-:Y:S02]  /*12820*/  ELECT P6, UR62, PT ;  /* 0x00000000003e782f */ /* 0x000fe400038c0000 */
[----:B------:R-:W-:Y:S01]  /*12830*/  MOV R14, UR62 ;  /* 0x0000003e000e7c02 */ /* 0x000fe20008000f00 */
[----:B012---:R-:W-:Y:S10]  /*12840*/  ENDCOLLECTIVE ;  /* 0x000000000000791b */ /* 0x007ff40003800000 */
.L_x_1083:
[----:B------:R-:W-:Y:S05]  /*12850*/  BSYNC B0 ;  /* 0x0000000000007941 */ /* 0x000fea0003800000 */
.L_x_1082:
[----:B------:R-:W-:Y:S05]  /*12860*/  BRA `(.L_x_1084) ;  /* 0xffffffc800347947 */ /* 0x000fea000383ffff */
.L_x_1005:
[----:B-1----:R-:W-:-:S04]  /*12870*/  IMAD.U32 R3, RZ, RZ, UR38 ;  /* 0x00000026ff037e24 */ /* 0x002fc8000f8e00ff */
[----:B------:R1:W2:Y:S03]  /*12880*/  SYNCS.PHASECHK.TRANS64.TRYWAIT P0, [R3+URZ+0x2a840], R0 ;  /* 0x02a84000030075a7 */ /* 0x0002a6000800017f */
[----:B--2---:R-:W-:Y:S05]  /*12890*/  @!P0 NANOSLEEP.SYNCS 0x989680 ;  /* 0x009896800000895d */ /* 0x004fea0003900000 */
[----:B------:R-:W2:Y:S02]  /*128a0*/  @!P0 SYNCS.PHASECHK.TRANS64 P0, [R3+URZ+0x2a840], R0 ;  /* 0x02a84000030085a7 */ /* 0x000ea4000800007f */
[----:B--2---:R-:W-:Y:S05]  /*128b0*/  @!P0 BRA `(.L_x_1005) ;  /* 0xfffffffc00ec8947 */ /* 0x004fea000383ffff */
[----:B------:R-:W-:Y:S05]  /*128c0*/  BRA `(.L_x_1085) ;  /* 0xffffffc800887947 */ /* 0x000fea000383ffff */
.L_x_1008:
[----:B------:R-:W-:Y:S02]  /*128d0*/  IMAD.MOV.U32 R13, RZ, RZ, R6 ;  /* 0x000000ffff0d7224 */ /* 0x000fe400078e0006 */
[----:B------:R-:W-:Y:S02]  /*128e0*/  IMAD.MOV.U32 R12, RZ, RZ, RZ ;  /* 0x000000ffff0c7224 */ /* 0x000fe400078e00ff */
[----:B------:R-:W-:Y:S02]  /*128f0*/  IMAD.MOV.U32 R11, RZ, RZ, 0x181f ;  /* 0x0000181fff0b7424 */ /* 0x000fe400078e00ff */
[----:B------:R-:W-:Y:S02]  /*12900*/  IMAD.MOV.U32 R15, RZ, RZ, -0x1 ;  /* 0xffffffffff0f7424 */ /* 0x000fe400078e00ff */
[----:B------:R-:W-:-:S07]  /*12910*/  VIADD R4, R4, UR42 ;  /* 0x0000002a04047c36 */ /* 0x000fce0008000000 */
[----:B------:R-:W-:Y:S05]  /*12920*/  WARPSYNC.COLLECTIVE R15, `(.L_x_1086) ;  /* 0x000000000f087348 */ /* 0x000fea0003c00000 */
[----:B------:R0:W1:Y:S02]  /*12930*/  SHFL.IDX P6, R14, R13, R12, R11 ;  /* 0x0000000c0d0e7389 */ /* 0x00006400000c000b */
[----:B01----:R-:W-:Y:S01]  /*12940*/  ENDCOLLECTIVE ;  /* 0x000000000000791b */ /* 0x003fe20003800000 */
.L_x_1086:
[----:B------:R-:W-:Y:S02]  /*12950*/  IMAD.MOV.U32 R13, RZ, RZ, R0 ;  /* 0x000000ffff0d7224 */ /* 0x000fe400078e0000 */
[----:B------:R-:W-:-:S07]  /*12960*/  IMAD.MOV.U32 R2, RZ, RZ, R14 ;  /* 0x000000ffff027224 */ /* 0x000fce00078e000e */
[----:B------:R-:W-:Y:S05]  /*12970*/  WARPSYNC.COLLECTIVE R15, `(.L_x_1087) ;  /* 0x000000000f087348 */ /* 0x000fea0003c00000 */
[----:B------:R0:W1:Y:S02]  /*12980*/  SHFL.IDX P6, R14, R13, R12, R11 ;  /* 0x0000000c0d0e7389 */ /* 0x00006400000c000b */
[----:B01----:R-:W-:Y:S01]  /*12990*/  ENDCOLLECTIVE ;  /* 0x000000000000791b */ /* 0x003fe20003800000 */
.L_x_1087:
[----:B------:R-:W-:Y:S02]  /*129a0*/  ULDC UR4, c[0x0][0x288] ;  /* 0x0000a20000047ab9 */ /* 0x000fe40000000800 */
[----:B------:R-:W-:Y:S02]  /*129b0*/  IMAD R5, R8, UR4, RZ ;  /* 0x0000000408057c24 */ /* 0x000fe4000f8e02ff */
[----:B------:R-:W-:-:S03]  /*129c0*/  VIADD R8, R4, 0x10 ;  /* 0x0000001004087836 */ /* 0x000fc60000000000 */
[----:B------:R-:W-:Y:S01]  /*129d0*/  ISETP.GE.AND P3, PT, R4, R5, PT ;  /* 0x000000050400720c */ /* 0x000fe20003f66270 */
[----:B------:R-:W-:Y:S02]  /*129e0*/  IMAD.MOV.U32 R13, RZ, RZ, R6 ;  /* 0x000000ffff0d7224 */ /* 0x000fe400078e0006 */
[----:B------:R-:W-:-:S10]  /*129f0*/  IMAD.MOV.U32 R12, RZ, RZ, 0x1 ;  /* 0x00000001ff0c7424 */ /* 0x000fd400078e00ff */
[----:B------:R-:W-:Y:S01]  /*12a00*/  @!P3 LEA R21, R7, UR38, 0x1 ;  /* 0x000000260715bc11 */ /* 0x000fe2000f8e08ff */
[----:B------:R-:W-:-:S07]  /*12a10*/  IMAD.MOV.U32 R3, RZ, RZ, R14 ;  /* 0x000000ffff037224 */ /* 0x000fce00078e000e */
[----:B------:R-:W-:Y:S05]  /*12a20*/  WARPSYNC.COLLECTIVE R15, `(.L_x_1088) ;  /* 0x000000000f087348 */ /* 0x000fea0003c00000 */
[----:B------:R0:W1:Y:S02]  /*12a30*/  SHFL.IDX P6, R14, R13, R12, R11 ;  /* 0x0000000c0d0e7389 */ /* 0x00006400000c000b */
[----:B01----:R-:W-:Y:S01]  /*12a40*/  ENDCOLLECTIVE ;  /* 0x000000000000791b */ /* 0x003fe20003800000 */
.L_x_1088:
[----:B------:R-:W-:-:S04]  /*12a50*/  LOP3.LUT R3, R3, R2, RZ, 0x3c, !PT ;  /* 0x0000000203037212 */ /* 0x000fc800078e3cff */
[----:B------:R-:W-:-:S04]  /*12a60*/  LOP3.LUT R2, R3, R2, RZ, 0x3c, !PT ;  /* 0x0000000203027212 */ /* 0x000fc800078e3cff */
[----:B------:R-:W-:Y:S01]  /*12a70*/  LOP3.LUT R3, R3, R2, RZ, 0x3c, !PT ;  /* 0x0000000203037212 */ /* 0x000fe200078e3cff */
[----:B------:R-:W-:Y:S02]  /*12a80*/  IMAD.MOV.U32 R13, RZ, RZ, R0 ;  /* 0x000000ffff0d7224 */ /* 0x000fe400078e0000 */
[----:B------:R-:W-:-:S05]  /*12a90*/  @!P3 IMAD.WIDE.U32 R2, R10, 0x2, R2 ;  /* 0x000000020a02b825 */ /* 0x000fca00078e0002 */
        /* <DEDUP_REMOVED lines=11> */
.L_x_1089:
[----:B------:R-:W-:Y:S02]  /*12b50*/  IMAD.MOV.U32 R9, RZ, RZ, R8 ;  /* 0x000000ffff097224 */ /* 0x000fe400078e0008 */
[----:B------:R-:W-:Y:S01]  /*12b60*/  VIADD R2, R4, 0x20 ;  /* 0x0000002004027836 */ /* 0x000fe20000000000 */
[----:B------:R-:W-:Y:S01]  /*12b70*/  @!P3 LEA R20, R7, UR38, 0x1 ;  /* 0x000000260714bc11 */ /* 0x000fe2000f8e08ff */
[----:B------:R-:W-:Y:S02]  /*12b80*/  IMAD.MOV.U32 R13, RZ, RZ, R6 ;  /* 0x000000ffff0d7224 */ /* 0x000fe400078e0006 */
[----:B------:R-:W-:Y:S02]  /*12b90*/  IMAD.MOV.U32 R12, RZ, RZ, 0x2 ;  /* 0x00000002ff0c7424 */ /* 0x000fe400078e00ff */
[----:B------:R-:W-:-:S07]  /*12ba0*/  IMAD.MOV.U32 R8, RZ, RZ, R14 ;  /* 0x000000ffff087224 */ /* 0x000fce00078e000e */
[----:B------:R-:W-:Y:S05]  /*12bb0*/  WARPSYNC.COLLECTIVE R15, `(.L_x_1090) ;  /* 0x000000000f087348 */ /* 0x000fea0003c00000 */
[----:B------:R0:W1:Y:S02]  /*12bc0*/  SHFL.IDX P6, R14, R13, R12, R11 ;  /* 0x0000000c0d0e7389 */ /* 0x00006400000c000b */
[----:B01----:R-:W-:Y:S01]  /*12bd0*/  ENDCOLLECTIVE ;  /* 0x000000000000791b */ /* 0x003fe20003800000 */
.L_x_1090:
        /* <DEDUP_REMOVED lines=13> */
.L_x_1091:
        /* <DEDUP_REMOVED lines=9> */
.L_x_1092:
        /* <DEDUP_REMOVED lines=13> */
.L_x_1093:
        /* <DEDUP_REMOVED lines=9> */
.L_x_1094:
        /* <DEDUP_REMOVED lines=13> */
.L_x_1095:
        /* <DEDUP_REMOVED lines=9> */
.L_x_1096:
        /* <DEDUP_REMOVED lines=13> */
.L_x_1097:
        /* <DEDUP_REMOVED lines=9> */
.L_x_1098:
        /* <DEDUP_REMOVED lines=13> */
.L_x_1099:
        /* <DEDUP_REMOVED lines=8> */
.L_x_1100:
        /* <DEDUP_REMOVED lines=12> */
.L_x_1101:
[----:B------:R-:W-:Y:S05]  /*13370*/  BRA `(.L_x_1102) ;  /* 0xffffffc800fc7947 */ /* 0x000fea000383ffff */
.L_x_1011:
[----:B-1----:R-:W-:-:S04]  /*13380*/  IMAD.U32 R3, RZ, RZ, UR38 ;  /* 0x00000026ff037e24 */ /* 0x002fc8000f8e00ff */
[----:B------:R1:W2:Y:S03]  /*13390*/  SYNCS.PHASECHK.TRANS64.TRYWAIT P0, [R3+URZ+0x2a820], R0 ;  /* 0x02a82000030075a7 */ /* 0x0002a6000800017f */
[----:B--2---:R-:W-:Y:S05]  /*133a0*/  @!P0 NANOSLEEP.SYNCS 0x989680 ;  /* 0x009896800000895d */ /* 0x004fea0003900000 */
[----:B------:R-:W2:Y:S02]  /*133b0*/  @!P0 SYNCS.PHASECHK.TRANS64 P0, [R3+URZ+0x2a820], R0 ;  /* 0x02a82000030085a7 */ /* 0x000ea4000800007f */
[----:B--2---:R-:W-:Y:S05]  /*133c0*/  @!P0 BRA `(.L_x_1011) ;  /* 0xfffffffc00ec8947 */ /* 0x004fea000383ffff */
[----:B------:R-:W-:Y:S05]  /*133d0*/  BRA `(.L_x_1103) ;  /* 0xffffffcc00547947 */ /* 0x000fea000383ffff */
.L_x_1018:
[----:B-1----:R-:W-:-:S04]  /*133e0*/  IMAD.U32 R3, RZ, RZ, UR38 ;  /* 0x00000026ff037e24 */ /* 0x002fc8000f8e00ff */
[----:B------:R1:W2:Y:S03]  /*133f0*/  SYNCS.PHASECHK.TRANS64.TRYWAIT P0, [R3+URZ+0x2a848], R2 ;  /* 0x02a84802030075a7 */ /* 0x0002a6000800017f */
[----:B--2---:R-:W-:Y:S05]  /*13400*/  @!P0 NANOSLEEP.SYNCS 0x989680 ;  /* 0x009896800000895d */ /* 0x004fea0003900000 */
[----:B------:R-:W2:Y:S02]  /*13410*/  @!P0 SYNCS.PHASECHK.TRANS64 P0, [R3+URZ+0x2a848], R2 ;  /* 0x02a84802030085a7 */ /* 0x000ea4000800007f */
[----:B--2---:R-:W-:Y:S05]  /*13420*/  @!P0 BRA `(.L_x_1018) ;  /* 0xfffffffc00ec8947 */ /* 0x004fea000383ffff */
[----:B------:R-:W-:Y:S05]  /*13430*/  BRA `(.L_x_1104) ;  /* 0xffffffd000387947 */ /* 0x000fea000383ffff */
.L_x_1025:
[----:B0-----:R-:W-:-:S04]  /*13440*/  IMAD.U32 R3, RZ, RZ, UR38 ;  /* 0x00000026ff037e24 */ /* 0x001fc8000f8e00ff */
[----:B------:R0:W1:Y:S03]  /*13450*/  SYNCS.PHASECHK.TRANS64.TRYWAIT P0, [R3+URZ+0x2a860], R2 ;  /* 0x02a86002030075a7 */ /* 0x000066000800017f */
[----:B-1----:R-:W-:Y:S05]  /*13460*/  @!P0 NANOSLEEP.SYNCS 0x989680 ;  /* 0x009896800000895d */ /* 0x002fea0003900000 */
[----:B------:R-:W1:Y:S02]  /*13470*/  @!P0 SYNCS.PHASECHK.TRANS64 P0, [R3+URZ+0x2a860], R2 ;  /* 0x02a86002030085a7 */ /* 0x000e64000800007f */
[----:B-1----:R-:W-:Y:S05]  /*13480*/  @!P0 BRA `(.L_x_1025) ;  /* 0xfffffffc00ec8947 */ /* 0x002fea000383ffff */
[----:B------:R-:W-:Y:S05]  /*13490*/  BRA `(.L_x_1105) ;  /* 0xffffffd4000c7947 */ /* 0x000fea000383ffff */
.L_x_1034:
[----:B-1----:R-:W-:-:S04]  /*134a0*/  IMAD.U32 R3, RZ, RZ, UR38 ;  /* 0x00000026ff037e24 */ /* 0x002fc8000f8e00ff */
[----:B------:R1:W2:Y:S03]  /*134b0*/  SYNCS.PHASECHK.TRANS64.TRYWAIT P0, [R3+URZ+0x2a840], R2 ;  /* 0x02a84002030075a7 */ /* 0x0002a6000800017f */
[----:B--2---:R-:W-:Y:S05]  /*134c0*/  @!P0 NANOSLEEP.SYNCS 0x989680 ;  /* 0x009896800000895d */ /* 0x004fea0003900000 */
[----:B------:R-:W2:Y:S02]  /*134d0*/  @!P0 SYNCS.PHASECHK.TRANS64 P0, [R3+URZ+0x2a840], R2 ;  /* 0x02a84002030085a7 */ /* 0x000ea4000800007f */
[----:B--2---:R-:W-:Y:S05]  /*134e0*/  @!P0 BRA `(.L_x_1034) ;  /* 0xfffffffc00ec8947 */ /* 0x004fea000383ffff */
[----:B------:R-:W-:Y:S05]  /*134f0*/  BRA `(.L_x_1106) ;  /* 0xffffffd8002c7947 */ /* 0x000fea000383ffff */
.L_x_1041:
[----:B0-----:R-:W-:-:S04]  /*13500*/  IMAD.U32 R3, RZ, RZ, UR38 ;  /* 0x00000026ff037e24 */ /* 0x001fc8000f8e00ff */
[----:B------:R0:W1:Y:S03]  /*13510*/  SYNCS.PHASECHK.TRANS64.TRYWAIT P0, [R3+URZ+0x2a868], R2 ;  /* 0x02a86802030075a7 */ /* 0x000066000800017f */
[----:B-1----:R-:W-:Y:S05]  /*13520*/  @!P0 NANOSLEEP.SYNCS 0x989680 ;  /* 0x009896800000895d */ /* 0x002fea0003900000 */
[----:B------:R-:W1:Y:S02]  /*13530*/  @!P0 SYNCS.PHASECHK.TRANS64 P0, [R3+URZ+0x2a868], R2 ;  /* 0x02a86802030085a7 */ /* 0x000e64000800007f */
[----:B-1----:R-:W-:Y:S05]  /*13540*/  @!P0 BRA `(.L_x_1041) ;  /* 0xfffffffc00ec8947 */ /* 0x002fea000383ffff */
[----:B------:R-:W-:Y:S05]  /*13550*/  BRA `(.L_x_1107) ;  /* 0xffffffdc00007947 */ /* 0x000fea000383ffff */
.L_x_1050:
[----:B-1----:R-:W-:-:S04]  /*13560*/  IMAD.U32 R3, RZ, RZ, UR38 ;  /* 0x00000026ff037e24 */ /* 0x002fc8000f8e00ff */
[----:B------:R1:W2:Y:S03]  /*13570*/  SYNCS.PHASECHK.TRANS64.TRYWAIT P0, [R3+URZ+0x2a848], R2 ;  /* 0x02a84802030075a7 */ /* 0x0002a6000800017f */
[----:B--2---:R-:W-:Y:S05]  /*13580*/  @!P0 NANOSLEEP.SYNCS 0x989680 ;  /* 0x009896800000895d */ /* 0x004fea0003900000 */
[----:B------:R-:W2:Y:S02]  /*13590*/  @!P0 SYNCS.PHASECHK.TRANS64 P0, [R3+URZ+0x2a848], R2 ;  /* 0x02a84802030085a7 */ /* 0x000ea4000800007f */
[----:B--2---:R-:W-:Y:S05]  /*135a0*/  @!P0 BRA `(.L_x_1050) ;  /* 0xfffffffc00ec8947 */ /* 0x004fea000383ffff */
[----:B------:R-:W-:Y:S05]  /*135b0*/  BRA `(.L_x_1108) ;  /* 0xffffffe000387947 */ /* 0x000fea000383ffff */
.L_x_1057:
[----:B0-----:R-:W-:-:S04]  /*135c0*/  IMAD.U32 R3, RZ, RZ, UR38 ;  /* 0x00000026ff037e24 */ /* 0x001fc8000f8e00ff */
[----:B------:R0:W1:Y:S03]  /*135d0*/  SYNCS.PHASECHK.TRANS64.TRYWAIT P0, [R3+URZ+0x2a860], R2 ;  /* 0x02a86002030075a7 */ /* 0x000066000800017f */
[----:B-1----:R-:W-:Y:S05]  /*135e0*/  @!P0 NANOSLEEP.SYNCS 0x989680 ;  /* 0x009896800000895d */ /* 0x002fea0003900000 */
[----:B------:R-:W1:Y:S02]  /*135f0*/  @!P0 SYNCS.PHASECHK.TRANS64 P0, [R3+URZ+0x2a860], R2 ;  /* 0x02a86002030085a7 */ /* 0x000e64000800007f */
[----:B-1----:R-:W-:Y:S05]  /*13600*/  @!P0 BRA `(.L_x_1057) ;  /* 0xfffffffc00ec8947 */ /* 0x002fea000383ffff */
[----:B------:R-:W-:Y:S05]  /*13610*/  BRA `(.L_x_1109) ;  /* 0xffffffe400087947 */ /* 0x000fea000383ffff */
.L_x_1065:
[----:B-1----:R1:W2:Y:S02]  /*13620*/  SYNCS.PHASECHK.TRANS64.TRYWAIT P0, [R3+URZ+0x2a860], R2 ;  /* 0x02a86002030075a7 */ /* 0x0022a4000800017f */
[----:B--2---:R-:W-:Y:S05]  /*13630*/  @!P0 NANOSLEEP.SYNCS 0x989680 ;  /* 0x009896800000895d */ /* 0x004fea0003900000 */
[----:B------:R-:W2:Y:S02]  /*13640*/  @!P0 SYNCS.PHASECHK.TRANS64 P0, [R3+URZ+0x2a860], R2 ;  /* 0x02a86002030085a7 */ /* 0x000ea4000800007f */
[----:B--2---:R-:W-:Y:S05]  /*13650*/  @!P0 BRA `(.L_x_1065) ;  /* 0xfffffffc00f08947 */ /* 0x004fea000383ffff */
[----:B------:R-:W-:Y:S05]  /*13660*/  BRA `(.L_x_1110) ;  /* 0xffffffe400d47947 */ /* 0x000fea000383ffff */
.L_x_1070:
[----:B0-----:R0:W1:Y:S02]  /*13670*/  SYNCS.PHASECHK.TRANS64.TRYWAIT P0, [R2+URZ+0x2a820], R3 ;  /* 0x02a82003020075a7 */ /* 0x001064000800017f */
[----:B-1----:R-:W-:Y:S05]  /*13680*/  @!P0 NANOSLEEP.SYNCS 0x989680 ;  /* 0x009896800000895d */ /* 0x002fea0003900000 */
[----:B------:R-:W1:Y:S02]  /*13690*/  @!P0 SYNCS.PHASECHK.TRANS64 P0, [R2+URZ+0x2a820], R3 ;  /* 0x02a82003020085a7 */ /* 0x000e64000800007f */
[----:B-1----:R-:W-:Y:S05]  /*136a0*/  @!P0 BRA `(.L_x_1070) ;  /* 0xfffffffc00f08947 */ /* 0x002fea000383ffff */
[----:B------:R-:W-:Y:S05]  /*136b0*/  BRA `(.L_x_1111) ;  /* 0xffffffe800a47947 */ /* 0x000fea000383ffff */
.L_x_1071:
        /* <DEDUP_REMOVED lines=11> */
.L_x_1113:
[----:B------:R-:W-:Y:S05]  /*13770*/  BSYNC B0 ;  /* 0x0000000000007941 */ /* 0x000fea0003800000 */
.L_x_1112:
[----:B------:R-:W-:Y:S05]  /*13780*/  BRA `(.L_x_1114) ;  /* 0xffffffe800887947 */ /* 0x000fea000383ffff */
.L_x_1072:
[----:B------:R-:W-:Y:S01]  /*13790*/  BSSY B0, `(.L_x_1115) ;  /* 0x0000006000007945 */ /* 0x000fe20003800000 */
[----:B------:R-:W-:-:S07]  /*137a0*/  IMAD.MOV.U32 R15, RZ, RZ, -0x1 ;  /* 0xffffffffff0f7424 */ /* 0x000fce00078e00ff */
[----:B0-----:R-:W-:Y:S05]  /*137b0*/  WARPSYNC.COLLECTIVE R15, `(.L_x_1116) ;  /* 0x000000000f0c7348 */ /* 0x001fea0003c00000 */
[----:B------:R-:W-:Y:S02]  /*137c0*/  ELECT P6, UR62, PT ;  /* 0x00000000003e782f */ /* 0x000fe400038c0000 */
[----:B------:R-:W-:Y:S01]  /*137d0*/  MOV R14, UR62 ;  /* 0x0000003e000e7c02 */ /* 0x000fe20008000f00 */
[----:B0-----:R-:W-:Y:S10]  /*137e0*/  ENDCOLLECTIVE ;  /* 0x000000000000791b */ /* 0x001ff40003800000 */
.L_x_1116:
[----:B------:R-:W-:Y:S05]  /*137f0*/  BSYNC B0 ;  /* 0x0000000000007941 */ /* 0x000fea0003800000 */
.L_x_1115:
[----:B------:R-:W-:Y:S05]  /*13800*/  BRA `(.L_x_1117) ;  /* 0xffffffe8007c7947 */ /* 0x000fea000383ffff */
.L_x_1074:
[----:B0-----:R0:W1:Y:S02]  /*13810*/  SYNCS.PHASECHK.TRANS64.TRYWAIT P0, [R6+URZ], R5 ;  /* 0x00000005060075a7 */ /* 0x001064000800017f */
[----:B-1----:R-:W-:Y:S05]  /*13820*/  @!P0 NANOSLEEP.SYNCS 0x989680 ;  /* 0x009896800000895d */ /* 0x002fea0003900000 */
[----:B------:R-:W1:Y:S02]  /*13830*/  @!P0 SYNCS.PHASECHK.TRANS64 P0, [R6+URZ], R5 ;  /* 0x00000005060085a7 */ /* 0x000e64000800007f */
[----:B-1----:R-:W-:Y:S05]  /*13840*/  @!P0 BRA `(.L_x_1074) ;  /* 0xfffffffc00f08947 */ /* 0x002fea000383ffff */
[----:B------:R-:W-:Y:S05]  /*13850*/  BRA `(.L_x_1118) ;  /* 0xffffffe800b07947 */ /* 0x000fea000383ffff */
.L_x_1075:
[----:B-1----:R1:W2:Y:S02]  /*13860*/  SYNCS.PHASECHK.TRANS64.TRYWAIT P0, [R3+URZ], R4 ;  /* 0x00000004030075a7 */ /* 0x0022a4000800017f */
[----:B--2---:R-:W-:Y:S05]  /*13870*/  @!P0 NANOSLEEP.SYNCS 0x989680 ;  /* 0x009896800000895d */ /* 0x004fea0003900000 */
[----:B------:R-:W2:Y:S02]  /*13880*/  @!P0 SYNCS.PHASECHK.TRANS64 P0, [R3+URZ], R4 ;  /* 0x00000004030085a7 */ /* 0x000ea4000800007f */
[----:B--2---:R-:W-:Y:S05]  /*13890*/  @!P0 BRA `(.L_x_1075) ;  /* 0xfffffffc00f08947 */ /* 0x004fea000383ffff */
[----:B------:R-:W-:Y:S05]  /*138a0*/  BRA `(.L_x_1119) ;  /* 0xffffffe800a47947 */ /* 0x000fea000383ffff */
.L_x_1077:
[----:B-1----:R1:W2:Y:S02]  /*138b0*/  SYNCS.PHASECHK.TRANS64.TRYWAIT P0, [R0+URZ], R5 ;  /* 0x00000005000075a7 */ /* 0x0022a4000800017f */
[----:B--2---:R-:W-:Y:S05]  /*138c0*/  @!P0 NANOSLEEP.SYNCS 0x989680 ;  /* 0x009896800000895d */ /* 0x004fea0003900000 */
[----:B------:R-:W2:Y:S02]  /*138d0*/  @!P0 SYNCS.PHASECHK.TRANS64 P0, [R0+URZ], R5 ;  /* 0x00000005000085a7 */ /* 0x000ea4000800007f */
[----:B--2---:R-:W-:Y:S05]  /*138e0*/  @!P0 BRA `(.L_x_1077) ;  /* 0xfffffffc00f08947 */ /* 0x004fea000383ffff */
[----:B------:R-:W-:Y:S05]  /*138f0*/  BRA `(.L_x_1120) ;  /* 0xffffffe800a87947 */ /* 0x000fea000383ffff */
.L_x_1121:
        /* <DEDUP_REMOVED lines=16> */
.L_x_14990:


//--------------------- .text._ZN7cutlass13device_kernelIN5flash11enable_sm90INS1_16FlashAttnFwdSm90INS1_25CollectiveMainloopFwdSm90ILi2EN4cute5tupleIJNS5_1CILi1EEES8_S8_EEENS6_IJNS7_ILi128EEENS7_ILi96EEENS7_ILi192EEEEEELi128ENS_6half_tEfNS_4arch4Sm90ELb0ELb1ELb0ELb1ELb0ELb0ELb0ELb1ELb1ELb1ELb1ELb0EEENS1_21CollectiveEpilogueFwdINS6_IJSA_SA_SB_EEES9_SE_SG_Li256ELb1ELb1ELb1ELb0EEENS1_36VarlenDynamicPersistentTileSchedulerILi128ELi96ELi256ELi128ELb1ELb1ELb1ELb1ELb0ELb1EEEEEEEEEvNT_6ParamsE --------------------------
	.section	.text._ZN7cutlass13device_kernelIN5flash11enable_sm90INS1_16FlashAttnFwdSm90INS1_25CollectiveMainloopFwdSm90ILi2EN4cute5tupleIJNS5_1CILi1EEES8_S8_EEENS6_IJNS7_ILi128EEENS7_ILi96EEENS7_ILi192EEEEEELi128ENS_6half_tEfNS_4arch4Sm90ELb0ELb1ELb0ELb1ELb0ELb0ELb0ELb1ELb1ELb1ELb1ELb0EEENS1_21CollectiveEpilogueFwdINS6_IJSA_SA_SB_EEES9_SE_SG_Li256ELb1ELb1ELb1ELb0EEENS1_36VarlenDynamicPersistentTileSchedulerILi128ELi96ELi256ELi128ELb1ELb1ELb1ELb1ELb0ELb1EEEEEEEEEvNT_6ParamsE,"ax",@progbits
	.align	128
.text._ZN7cutlass13device_kernelIN5flash11enable_sm90INS1_16FlashAttnFwdSm90INS1_25CollectiveMainloopFwdSm90ILi2EN4cute5tupleIJNS5_1CILi1EEES8_S8_EEENS6_IJNS7_ILi128EEENS7_ILi96EEENS7_ILi192EEEEEELi128ENS_6half_tEfNS_4arch4Sm90ELb0ELb1ELb0ELb1ELb0ELb0ELb0ELb1ELb1ELb1ELb1ELb0EEENS1_21CollectiveEpilogueFwdINS6_IJSA_SA_SB_EEES9_SE_SG_Li256ELb1ELb1ELb1ELb0EEENS1_36VarlenDynamicPersistentTileSchedulerILi128ELi96ELi256ELi128ELb1ELb1ELb1ELb1ELb0ELb1EEEEEEEEEvNT_6ParamsE:
        .type           _ZN7cutlass13device_kernelIN5flash11enable_sm90INS1_16FlashAttnFwdSm90INS1_25CollectiveMainloopFwdSm90ILi2EN4cute5tupleIJNS5_1CILi1EEES8_S8_EEENS6_IJNS7_ILi128EEENS7_ILi96EEENS7_ILi192EEEEEELi128ENS_6half_tEfNS_4arch4Sm90ELb0ELb1ELb0ELb1ELb0ELb0ELb0ELb1ELb1ELb1ELb1ELb0EEENS1_21CollectiveEpilogueFwdINS6_IJSA_SA_SB_EEES9_SE_SG_Li256ELb1ELb1ELb1ELb0EEENS1_36VarlenDynamicPersistentTileSchedulerILi128ELi96ELi256ELi128ELb1ELb1ELb1ELb1ELb0ELb1EEEEEEEEEvNT_6ParamsE,@function
        .size           _ZN7cutlass13device_kernelIN5flash11enable_sm90INS1_16FlashAttnFwdSm90INS1_25CollectiveMainloopFwdSm90ILi2EN4cute5tupleIJNS5_1CILi1EEES8_S8_EEENS6_IJNS7_ILi128EEENS7_ILi96EEENS7_ILi192EEEEEELi128ENS_6half_tEfNS_4arch4Sm90ELb0ELb1ELb0ELb1ELb0ELb0ELb0ELb1ELb1ELb1ELb1ELb0EEENS1_21CollectiveEpilogueFwdINS6_IJSA_SA_SB_EEES9_SE_SG_Li256ELb1ELb1ELb1ELb0EEENS1_36VarlenDynamicPersistentTileSchedulerILi128ELi96ELi256ELi128ELb1ELb1ELb1ELb1ELb0ELb1EEEEEEEEEvNT_6ParamsE,(.L_x_14991 - _ZN7cutlass13device_kernelIN5flash11enable_sm90INS1_16FlashAttnFwdSm90INS1_25CollectiveMainloopFwdSm90ILi2EN4cute5tupleIJNS5_1CILi1EEES8_S8_EEENS6_IJNS7_ILi128EEENS7_ILi96EEENS7_ILi192EEEEEELi128ENS_6half_tEfNS_4arch4Sm90ELb0ELb1ELb0ELb1ELb0ELb0ELb0ELb1ELb1ELb1ELb1ELb0EEENS1_21CollectiveEpilogueFwdINS6_IJSA_SA_SB_EEES9_SE_SG_Li256ELb1ELb1ELb1ELb0EEENS1_36VarlenDynamicPersistentTileSchedulerILi128ELi96ELi256ELi128ELb1ELb1ELb1ELb1ELb0ELb1EEEEEEEEEvNT_6ParamsE)
        .other          _ZN7cutlass13device_kernelIN5flash11enable_sm90INS1_16FlashAttnFwdSm90INS1_25CollectiveMainloopFwdSm90ILi2EN4cute5tupleIJNS5_1CILi1EEES8_S8_EEENS6_IJNS7_ILi128EEENS7_ILi96EEENS7_ILi192EEEEEELi128ENS_6half_tEfNS_4arch4Sm90ELb0ELb1ELb0ELb1ELb0ELb0ELb0ELb1ELb1ELb1ELb1ELb0EEENS1_21CollectiveEpilogueFwdINS6_IJSA_SA_SB_EEES9_SE_SG_Li256ELb1ELb1ELb1ELb0EEENS1_36VarlenDynamicPersistentTileSchedulerILi128ELi96ELi256ELi128ELb1ELb1ELb1ELb1ELb0ELb1EEEEEEEEEvNT_6ParamsE,@"STO_CUDA_ENTRY STV_DEFAULT"
_ZN7cutlass13device_kernelIN5flash11enable_sm90INS1_16FlashAttnFwdSm90INS1_25CollectiveMainloopFwdSm90ILi2EN4cute5tupleIJNS5_1CILi1EEES8_S8_EEENS6_IJNS7_ILi128EEENS7_ILi96EEENS7_ILi192EEEEEELi128ENS_6half_tEfNS_4arch4Sm90ELb0ELb1ELb0ELb1ELb0ELb0ELb0ELb1ELb1ELb1ELb1ELb0EEENS1_21CollectiveEpilogueFwdINS6_IJSA_SA_SB_EEES9_SE_SG_Li256ELb1ELb1ELb1ELb0EEENS1_36VarlenDynamicPersistentTileSchedulerILi128ELi96ELi256ELi128ELb1ELb1ELb1ELb1ELb0ELb1EEEEEEEEEvNT_6ParamsE:
        /* <DEDUP_REMOVED lines=18> */
.L_x_1123:
[----:B------:R-:W-:Y:S05]  /*0120*/  BSYNC B0 ;  /* 0x0000000000007941 */ /* 0x000fea0003800000 */
.L_x_1122:
        /* <DEDUP_REMOVED lines=41> */
.L_x_1124:
        /* <DEDUP_REMOVED lines=22> */
.L_x_1125:
        /* <DEDUP_REMOVED lines=18> */
.L_x_1126:
        /* <DEDUP_REMOVED lines=22> */
.L_x_1127:
        /* <DEDUP_REMOVED lines=22> */
.L_x_1128:
[----:B0-----:R-:W-:Y:S01]  /*0900*/  UMOV UR4, 0x1 ;  /* 0x0000000100047882 */ /* 0x001fe20000000000 */
[----:B------:R-:W-:Y:S01]  /*0910*/  PLOP3.LUT P0, PT, PT, PT, UP0, 0x80, 0x0 ;  /* 0x000000000000781c */ /* 0x000fe20003f0f008 */
[----:B------:R-:W-:Y:S01]  /*0920*/  USEL UR4, UR4, 0x2, !UP0 ;  /* 0x0000000204047887 */ /* 0x000fe2000c000000 */
[----:B------:R-:W-:-:S05]  /*0930*/  NOP ;  /* 0x0000000000007918 */ /* 0x000fca0000000000 */
[----:B------:R-:W-:-:S05]  /*0940*/  IMAD.U32 R2, RZ, RZ, UR4 ;  /* 0x00000004ff027e24 */ /* 0x000fca000f8e00ff */
[----:B------:R0:W-:Y:S01]  /*0950*/  STL [R1+0x5c], R2 ;  /* 0x00005c0201007387 */ /* 0x0001e20000100800 */
[----:B-12-4-:R-:W-:Y:S06]  /*0960*/  BAR.SYNC.DEFER_BLOCKING 0x0 ;  /* 0x0000000000007b1d */ /* 0x016fec0000010000 */
[----:B------:R-:W-:Y:S05]  /*0970*/  @!P0 BRA `(.L_x_1129) ;  /* 0x000000f800d08947 */ /* 0x000fea0003800000 */
.L_x_1130:
        /* <DEDUP_REMOVED lines=14> */
[----:B------:R-:W2:Y:S01]  /*0a60*/  LDL R0, [R1+0x5c] ;  /* 0x00005c0001007983 */ /* 0x000ea20000100800 */
[----:B------:R-:W-:Y:S01]  /*0a70*/  VIADD R204, R6, 0xffffff80 ;  /* 0xffffff8006cc7836 */ /* 0x000fe20000000000 */
[----:B------:R-:W-:Y:S01]  /*0a80*/  R2UR UR5, R13 ;  /* 0x000000000d0572ca */ /* 0x000fe200000e0000 */
[----:B------:R-:W-:Y:S01]  /*0a90*/  UMOV UR38, URZ ;  /* 0x0000003f00267c82 */ /* 0x000fe20008000000 */
[----:B------:R-:W-:Y:S01]  /*0aa0*/  R2UR UR6, R14 ;  /* 0x000000000e0672ca */ /* 0x000fe200000e0000 */
[----:B------:R-:W-:Y:S01]  /*0ab0*/  UMOV UR36, URZ ;  /* 0x0000003f00247c82 */ /* 0x000fe20008000000 */
[----:B------:R-:W-:Y:S02]  /*0ac0*/  SHF.R.S32.HI R3, RZ, 0x1f, R204 ;  /* 0x0000001fff037819 */ /* 0x000fe400000114cc */
[----:B------:R-:W-:Y:S02]  /*0ad0*/  R2UR UR7, R15 ;  /* 0x000000000f0772ca */ /* 0x000fe400000e0000 */
[----:B------:R-:W-:-:S02]  /*0ae0*/  LEA.HI R5, R3, R204, RZ, 0x7 ;  /* 0x000000cc03057211 */ /* 0x000fc400078f38ff */
[----:B0-----:R-:W-:Y:S02]  /*0af0*/  LEA.HI R2, R3, R204, RZ, 0x5 ;  /* 0x000000cc03027211 */ /* 0x001fe400078f28ff */
[C---:B------:R-:W-:Y:S02]  /*0b00*/  LOP3.LUT R7, R5.reuse, 0xffffff80, RZ, 0xc0, !PT ;  /* 0xffffff8005077812 */ /* 0x040fe400078ec0ff */
[----:B------:R-:W-:Y:S01]  /*0b10*/  SHF.R.S32.HI R198, RZ, 0x7, R5 ;  /* 0x00000007ffc67819 */ /* 0x000fe20000011405 */
[----:B------:R-:W-:Y:S02]  /*0b20*/  IMAD.SHL.U32 R2, R2, 0x20, RZ ;  /* 0x0000002002027824 */ /* 0x000fe400078e00ff */
[----:B------:R-:W-:Y:S01]  /*0b30*/  IMAD.IADD R182, R204, 0x1, -R7 ;  /* 0x00000001ccb67824 */ /* 0x000fe200078e0a07 */
[----:B------:R-:W-:Y:S02]  /*0b40*/  LEA.HI R5, R5, R198, RZ, 0x1 ;  /* 0x000000c605057211 */ /* 0x000fe400078f08ff */
[----:B------:R-:W-:-:S02]  /*0b50*/  LOP3.LUT R2, R2, 0xfffffc00, RZ, 0xc0, !PT ;  /* 0xfffffc0002027812 */ /* 0x000fc400078ec0ff */
[----:B------:R-:W-:-:S04]  /*0b60*/  SHF.R.S32.HI R11, RZ, 0x1f, R182 ;  /* 0x0000001fff0b7819 */ /* 0x000fc800000114b6 */
[CC--:B------:R-:W-:Y:S02]  /*0b70*/  LEA.HI R4, R11.reuse, R182.reuse, RZ, 0x2 ;  /* 0x000000b60b047211 */ /* 0x0c0fe400078f10ff */
[----:B------:R-:W-:Y:S02]  /*0b80*/  LEA.HI R11, R11, R182, RZ, 0x5 ;  /* 0x000000b60b0b7211 */ /* 0x000fe400078f28ff */
[--C-:B------:R-:W-:Y:S02]  /*0b90*/  SHF.R.S32.HI R6, RZ, 0x2, R4.reuse ;  /* 0x00000002ff067819 */ /* 0x100fe40000011404 */
[----:B------:R-:W-:Y:S02]  /*0ba0*/  SHF.R.S32.HI R13, RZ, 0x1f, R4 ;  /* 0x0000001fff0d7819 */ /* 0x000fe40000011404 */
[----:B------:R-:W-:Y:S02]  /*0bb0*/  SHF.R.S32.HI R11, RZ, 0x5, R11 ;  /* 0x00000005ff0b7819 */ /* 0x000fe4000001140b */
[----:B------:R-:W-:-:S04]  /*0bc0*/  LEA.HI R13, R13, R6, RZ, 0x3 ;  /* 0x000000060d0d7211 */ /* 0x000fc800078f18ff */
[----:B------:R-:W-:-:S05]  /*0bd0*/  LOP3.LUT R13, R13, 0xfffffff8, RZ, 0xc0, !PT ;  /* 0xfffffff80d0d7812 */ /* 0x000fca00078ec0ff */
[----:B------:R-:W-:-:S04]  /*0be0*/  IMAD.IADD R6, R6, 0x1, -R13 ;  /* 0x0000000106067824 */ /* 0x000fc800078e0a0d */
[----:B------:R-:W-:Y:S01]  /*0bf0*/  IMAD R6, R11, 0x10, R6 ;  /* 0x000000100b067824 */ /* 0x000fe200078e0206 */
[----:B--2---:R-:W-:Y:S02]  /*0c00*/  R2UR UR4, R0 ;  /* 0x00000000000472ca */ /* 0x004fe400000e0000 */
[----:B------:R-:W-:-:S04]  /*0c10*/  LEA.HI R0, R3, R204, RZ, 0x4 ;  /* 0x000000cc03007211 */ /* 0x000fc800078f20ff */
[----:B------:R-:W-:Y:S02]  /*0c20*/  SHF.R.S32.HI R9, RZ, 0x4, R0 ;  /* 0x00000004ff097819 */ /* 0x000fe40000011400 */
[C---:B------:R-:W-:Y:S02]  /*0c30*/  LOP3.LUT R7, R0.reuse, 0x3fffff0, RZ, 0xc0, !PT ;  /* 0x03fffff000077812 */ /* 0x040fe400078ec0ff */
[----:B------:R-:W-:-:S03]  /*0c40*/  LEA.HI R0, R0, R9, RZ, 0x1 ;  /* 0x0000000900007211 */ /* 0x000fc600078f08ff */
[----:B------:R-:W-:Y:S01]  /*0c50*/  IMAD.IADD R7, R204, 0x1, -R7 ;  /* 0x00000001cc077824 */ /* 0x000fe200078e0a07 */
[----:B------:R-:W-:Y:S01]  /*0c60*/  LOP3.LUT R0, R0, 0x1ffffffe, RZ, 0xc0, !PT ;  /* 0x1ffffffe00007812 */ /* 0x000fe200078ec0ff */
[----:B------:R-:W-:Y:S02]  /*0c70*/  ULOP3.LUT UR8, UR4, 0x1, URZ, 0xfc, !UPT ;  /* 0x0000000104087892 */ /* 0x000fe4000f8efc3f */
[----:B------:R-:W-:Y:S01]  /*0c80*/  IMAD R7, R7, 0x40, R2 ;  /* 0x0000004007077824 */ /* 0x000fe200078e0202 */
[-C--:B------:R-:W-:Y:S01]  /*0c90*/  LEA.HI R2, R3, R204.reuse, RZ, 0x2 ;  /* 0x000000cc03027211 */ /* 0x080fe200078f10ff */
[----:B------:R-:W-:Y:S01]  /*0ca0*/  IMAD.IADD R0, R9, 0x1, -R0 ;  /* 0x0000000109007824 */ /* 0x000fe200078e0a00 */
[----:B------:R-:W-:Y:S01]  /*0cb0*/  LEA.HI R3, R3, R204, RZ, 0x3 ;  /* 0x000000cc03037211 */ /* 0x000fe200078f18ff */
[----:B------:R-:W-:Y:S01]  /*0cc0*/  UMOV UR4, URZ ;  /* 0x0000003f00047c82 */ /* 0x000fe20008000000 */
[----:B------:R-:W-:Y:S02]  /*0cd0*/  IMAD.U32 R201, RZ, RZ, UR8 ;  /* 0x00000008ffc97e24 */ /* 0x000fe4000f8e00ff */
[----:B------:R-:W-:Y:S01]  /*0ce0*/  IMAD R200, R0, 0x8, R7 ;  /* 0x0000000800c87824 */ /* 0x000fe200078e0207 */
[----:B------:R-:W-:Y:S01]  /*0cf0*/  LOP3.LUT R7, R2, 0xfffffffc, RZ, 0xc0, !PT ;  /* 0xfffffffc02077812 */ /* 0x000fe200078ec0ff */
[----:B------:R-:W-:Y:S01]  /*0d00*/  IMAD.U32 R181, RZ, RZ, UR4 ;  /* 0x00000004ffb57e24 */ /* 0x000fe2000f8e00ff */
[----:B------:R-:W-:-:S03]  /*0d10*/  SHF.R.S32.HI R179, RZ, 0x3, R3 ;  /* 0x00000003ffb37819 */ /* 0x000fc60000011403 */
[----:B------:R-:W-:Y:S01]  /*0d20*/  IMAD.IADD R0, R204, 0x1, -R7 ;  /* 0x00000001cc007824 */ /* 0x000fe200078e0a07 */
[----:B------:R-:W-:Y:S02]  /*0d30*/  LOP3.LUT R7, R5, 0x3fffffe, RZ, 0xc0, !PT ;  /* 0x03fffffe05077812 */ /* 0x000fe400078ec0ff */
[----:B------:R-:W-:Y:S02]  /*0d40*/  LOP3.LUT R5, R3, 0xfffffff8, RZ, 0xc0, !PT ;  /* 0xfffffff803057812 */ /* 0x000fe400078ec0ff */
[----:B------:R-:W-:Y:S01]  /*0d50*/  LEA.HI R2, R0, R0, RZ, 0x1 ;  /* 0x0000000000027211 */ /* 0x000fe200078f08ff */
[----:B------:R-:W-:Y:S02]  /*0d60*/  IMAD.IADD R7, R198, 0x1, -R7 ;  /* 0x00000001c6077824 */ /* 0x000fe400078e0a07 */
[----:B------:R-:W-:Y:S01]  /*0d70*/  IMAD.IADD R160, R204, 0x1, -R5 ;  /* 0x00000001cca07824 */ /* 0x000fe200078e0a05 */
[----:B------:R-:W-:Y:S01]  /*0d80*/  LOP3.LUT R5, R4, 0x7ffffffc, RZ, 0xc0, !PT ;  /* 0x7ffffffc04057812 */ /* 0x000fe200078ec0ff */
[----:B------:R-:W-:Y:S01]  /*0d90*/  IMAD R199, R7, 0x40, R6 ;  /* 0x0000004007c77824 */ /* 0x000fe200078e0206 */
[----:B------:R-:W-:Y:S01]  /*0da0*/  LOP3.LUT R9, R2, 0x1ffffffe, RZ, 0xc0, !PT ;  /* 0x1ffffffe02097812 */ /* 0x000fe200078ec0ff */
[----:B------:R-:W-:-:S02]  /*0db0*/  IMAD.SHL.U32 R22, R160, 0x8, RZ ;  /* 0x00000008a0167824 */ /* 0x000fc400078e00ff */
[----:B------:R-:W-:Y:S02]  /*0dc0*/  IMAD.IADD R5, R182, 0x1, -R5 ;  /* 0x00000001b6057824 */ /* 0x000fe400078e0a05 */
[----:B------:R-:W-:Y:S01]  /*0dd0*/  VIADD R23, R22, 0x40 ;  /* 0x0000004016177836 */ /* 0x000fe20000000000 */
[----:B------:R-:W-:Y:S01]  /*0de0*/  SHF.R.S32.HI R203, RZ, 0x1f, R22 ;  /* 0x0000001fffcb7819 */ /* 0x000fe20000011416 */
[----:B------:R-:W-:Y:S02]  /*0df0*/  IMAD.SHL.U32 R18, R5, 0x2, RZ ;  /* 0x0000000205127824 */ /* 0x000fe400078e00ff */
[----:B------:R-:W-:Y:S01]  /*0e00*/  IMAD.IADD R0, R0, 0x1, -R9 ;  /* 0x0000000100007824 */ /* 0x000fe200078e0a09 */
[----:B------:R-:W-:Y:S01]  /*0e10*/  SHF.R.S32.HI R202, RZ, 0x1f, R23 ;  /* 0x0000001fffca7819 */ /* 0x000fe20000011417 */
[C---:B------:R-:W-:Y:S02]  /*0e20*/  VIADD R178, R18.reuse, 0x8 ;  /* 0x0000000812b27836 */ /* 0x040fe40000000000 */
[----:B------:R-:W-:-:S02]  /*0e30*/  VIADD R177, R18, 0x10 ;  /* 0x0000001012b17836 */ /* 0x000fc40000000000 */
[C---:B------:R-:W-:Y:S01]  /*0e40*/  VIADD R176, R18.reuse, 0x18 ;  /* 0x0000001812b07836 */ /* 0x040fe20000000000 */
[----:B------:R-:W-:Y:S01]  /*0e50*/  SHF.R.S32.HI R197, RZ, 0x1f, R178 ;  /* 0x0000001fffc57819 */ /* 0x000fe200000114b2 */
        /* <DEDUP_REMOVED lines=22> */
[----:B------:R-:W-:Y:S01]  /*0fc0*/  VIADD R164, R18, 0x78 ;  /* 0x0000007812a47836 */ /* 0x000fe20000000000 */
[----:B------:R-:W-:Y:S01]  /*0fd0*/  SHF.R.S32.HI R185, RZ, 0x1f, R166 ;  /* 0x0000001fffb97819 */ /* 0x000fe200000114a6 */
[----:B------:R-:W-:Y:S01]  /*0fe0*/  IMAD R19, R0, 0x8, R199 ;  /* 0x0000000800137824 */ /* 0x000fe200078e02c7 */
[----:B------:R-:W-:-:S02]  /*0ff0*/  SHF.R.S32.HI R184, RZ, 0x1f, R165 ;  /* 0x0000001fffb87819 */ /* 0x000fc400000114a5 */
[----:B------:R-:W-:-:S07]  /*1000*/  SHF.R.S32.HI R183, RZ, 0x1f, R164 ;  /* 0x0000001fffb77819 */ /* 0x000fce00000114a4 */
.L_x_1234:
[----:B01234-:R-:W0:Y:S01]  /*1010*/  LDC.64 R2, c[0x0][0xa28] ;  /* 0x00028a00ff027b82 */ /* 0x01fe220000000a00 */
[----:B------:R-:W-:Y:S01]  /*1020*/  IMAD.U32 R9, RZ, RZ, UR7 ;  /* 0x00000007ff097e24 */ /* 0x000fe2000f8e00ff */
[----:B------:R-:W-:Y:S01]  /*1030*/  ULDC.64 UR8, c[0x0][0x208] ;  /* 0x0000820000087ab9 */ /* 0x000fe20000000a00 */
[----:B------:R-:W-:-:S05]  /*1040*/  IMAD.MOV.U32 R7, RZ, RZ, RZ ;  /* 0x000000ffff077224 */ /* 0x000fca00078e00ff */
[----:B------:R-:W1:Y:S08]  /*1050*/  LDC.64 R4, c[0x0][0xa18] ;  /* 0x00028600ff047b82 */ /* 0x000e700000000a00 */
[----:B------:R-:W2:Y:S01]  /*1060*/  LDC R17, c[0x0][0x288] ;  /* 0x0000a200ff117b82 */ /* 0x000ea20000000800 */
[----:B------:R-:W-:Y:S01]  /*1070*/  ULOP3.LUT UR4, UR6, 0xff000000, URZ, 0xc0, !UPT ;  /* 0xff00000006047892 */ /* 0x000fe2000f8ec03f */
[----:B------:R-:W-:Y:S01]  /*1080*/  ULDC.64 UR10, c[0x0][0xa20] ;  /* 0x00028800000a7ab9 */ /* 0x000fe20000000a00 */
[----:B0-----:R-:W-:-:S05]  /*1090*/  ISETP.NE.U32.AND P0, PT, R2, RZ, PT ;  /* 0x000000ff0200720c */ /* 0x001fca0003f05070 */
[----:B------:R-:W0:Y:S01]  /*10a0*/  LDC R0, c[0x0][0x424] ;  /* 0x00010900ff007b82 */ /* 0x000e220000000800 */
[----:B------:R-:W-:Y:S02]  /*10b0*/  ISETP.NE.AND.EX P0, PT, R3, RZ, PT, P0 ;  /* 0x000000ff0300720c */ /* 0x000fe40003f05300 */
[----:B-1----:R-:W-:-:S05]  /*10c0*/  ISETP.NE.U32.AND P1, PT, R4, RZ, PT ;  /* 0x000000ff0400720c */ /* 0x002fca0003f25070 */
[----:B------:R-:W1:Y:S01]  /*10d0*/  LDC R11, c[0x0][0x2f0] ;  /* 0x0000bc00ff0b7b82 */ /* 0x000e620000000800 */
[----:B------:R-:W-:-:S07]  /*10e0*/  ISETP.NE.AND.EX P1, PT, R5, RZ, PT, P1 ;  /* 0x000000ff0500720c */ /* 0x000fce0003f25310 */
[----:B------:R-:W3:Y:S08]  /*10f0*/  @P0 LDC.64 R2, c[0x0][0xa28] ;  /* 0x00028a00ff020b82 */ /* 0x000ef00000000a00 */
[----:B------:R-:W4:Y:S01]  /*1100*/  @P1 LDC.64 R4, c[0x0][0xa18] ;  /* 0x00028600ff041b82 */ /* 0x000f220000000a00 */
[----:B---3--:R-:W-:Y:S01]  /*1110*/  @P0 IMAD.WIDE R2, R9, 0x4, R2 ;  /* 0x0000000409020825 */ /* 0x008fe200078e0202 */
[----:B------:R-:W-:-:S04]  /*1120*/  USHF.R.U32.HI UR4, URZ, 0x8, UR4 ;  /* 0x000000083f047899 */ /* 0x000fc80008011604 */
[----:B------:R3:W5:Y:S01]  /*1130*/  @P0 LDG.E R7, desc[UR8][R2.64] ;  /* 0x0000000802070981 */ /* 0x000762000c1e1900 */
[----:B----4-:R-:W-:Y:S02]  /*1140*/  @P1 IMAD.WIDE R4, R9, 0x4, R4 ;  /* 0x0000000409041825 */ /* 0x010fe400078e0204 */
[----:B------:R-:W4:Y:S03]  /*1150*/  LDC.64 R8, c[0x0][0x418] ;  /* 0x00010600ff087b82 */ /* 0x000f260000000a00 */
[----:B--2---:R3:W5:Y:S01]  /*1160*/  @P1 LDG.E R17, desc[UR8][R4.64] ;  /* 0x0000000804111981 */ /* 0x004762000c1e1900 */
[----:B------:R-:W-:Y:S01]  /*1170*/  ULOP3.LUT UR8, UR6, 0xff0000, URZ, 0xc0, !UPT ;  /* 0x00ff000006087892 */ /* 0x000fe2000f8ec03f */
[----:B------:R-:W-:-:S03]  /*1180*/  ISETP.NE.U32.AND P2, PT, RZ, UR10, PT ;  /* 0x0000000aff007c0c */ /* 0x000fc6000bf45070 */
[----:B------:R-:W-:Y:S01]  /*1190*/  ULEA.HI UR8, UR8, UR4, URZ, 0x10 ;  /* 0x0000000408087291 */ /* 0x000fe2000f8f803f */
[----:B------:R-:W-:Y:S01]  /*11a0*/  ISETP.NE.AND.EX P2, PT, RZ, UR11, PT, P2 ;  /* 0x0000000bff007c0c */ /* 0x000fe2000bf45320 */
[----:B------:R-:W-:-:S06]  /*11b0*/  ULOP3.LUT UR4, UR6, 0xffff, URZ, 0xc0, !UPT ;  /* 0x0000ffff06047892 */ /* 0x000fcc000f8ec03f */
[----:B------:R-:W-:Y:S01]  /*11c0*/  IMAD.U32 R163, RZ, RZ, UR4 ;  /* 0x00000004ffa37e24 */ /* 0x000fe2000f8e00ff */
[----:B----4-:R-:W-:-:S04]  /*11d0*/  ISETP.NE.U32.AND P0, PT, R8, RZ, PT ;  /* 0x000000ff0800720c */ /* 0x010fc80003f05070 */
[----:B------:R-:W-:-:S04]  /*11e0*/  ISETP.NE.AND.EX P0, PT, R9, RZ, PT, P0 ;  /* 0x000000ff0900720c */ /* 0x000fc80003f05300 */
[----:B0-----:R-:W-:Y:S01]  /*11f0*/  SEL R0, R0, 0x1, P0 ;  /* 0x0000000100007807 */ /* 0x001fe20000000000 */
[----:B-1-3--:R-:W-:Y:S08]  /*1200*/  @P1 BRA `(.L_x_1131) ;  /* 0x00000000002c1947 */ /* 0x00aff00003800000 */
[----:B------:R-:W-:Y:S02]  /*1210*/  ULDC.64 UR10, c[0x0][0xa00] ;  /* 0x00028000000a7ab9 */ /* 0x000fe40000000a00 */
[----:B------:R-:W-:-:S04]  /*1220*/  ISETP.NE.U32.AND P0, PT, RZ, UR10, PT ;  /* 0x0000000aff007c0c */ /* 0x000fc8000bf05070 */
[----:B------:R-:W-:-:S13]  /*1230*/  ISETP.NE.AND.EX P0, PT, RZ, UR11, PT, P0 ;  /* 0x0000000bff007c0c */ /* 0x000fda000bf05300 */
[----:B------:R-:W-:Y:S05]  /*1240*/  @!P0 BRA `(.L_x_1131) ;  /* 0x00000000001c8947 */ /* 0x000fea0003800000 */
[----:B------:R-:W0:Y:S01]  /*1250*/  LDC.64 R2, c[0x0][0xa00] ;  /* 0x00028000ff027b82 */ /* 0x000e220000000a00 */
[----:B------:R-:W-:Y:S01]  /*1260*/  IMAD.U32 R5, RZ, RZ, UR7 ;  /* 0x00000007ff057e24 */ /* 0x000fe2000f8e00ff */
[----:B------:R-:W-:-:S03]  /*1270*/  ULDC.64 UR10, c[0x0][0x208] ;  /* 0x00008200000a7ab9 */ /* 0x000fc60000000a00 */
[----:B0-----:R-:W-:-:S05]  /*1280*/  IMAD.WIDE R2, R5, 0x4, R2 ;  /* 0x0000000405027825 */ /* 0x001fca00078e0202 */
[----:B-----5:R-:W2:Y:S04]  /*1290*/  LDG.E R17, desc[UR10][R2.64] ;  /* 0x0000000a02117981 */ /* 0x020ea8000c1e1900 */
[----:B------:R-:W2:Y:S02]  /*12a0*/  LDG.E R4, desc[UR10][R2.64+0x4] ;  /* 0x0000040a02047981 */ /* 0x000ea4000c1e1900 */
[----:B--2---:R-:W-:-:S07]  /*12b0*/  IMAD.IADD R17, R4, 0x1, -R17 ;  /* 0x0000000104117824 */ /* 0x004fce00078e0a11 */
.L_x_1131:
[----:B------:R-:W-:Y:S02]  /*12c0*/  IMAD R16, R0, R11, RZ ;  /* 0x0000000b00107224 */ /* 0x000fe400078e02ff */
[----:B------:R-:W-:Y:S01]  /*12d0*/  IMAD.U32 R180, RZ, RZ, UR7 ;  /* 0x00000007ffb47e24 */ /* 0x000fe2000f8e00ff */
[----:B------:R-:W-:Y:S06]  /*12e0*/  @!P2 BRA `(.L_x_1132) ;  /* 0x00000000001ca947 */ /* 0x000fec0003800000 */
[----:B------:R-:W-:Y:S01]  /*12f0*/  ULDC.64 UR10, c[0x0][0xa20] ;  /* 0x00028800000a7ab9 */ /* 0x000fe20000000a00 */
[----:B------:R-:W-:Y:S01]  /*1300*/  ULDC.64 UR12, c[0x0][0x208] ;  /* 0x00008200000c7ab9 */ /* 0x000fe20000000a00 */
[----:B------:R-:W-:-:S06]  /*1310*/  UIMAD.WIDE UR6, UR7, 0x4, UR10 ;  /* 0x00000004070678a5 */ /* 0x000fcc000f8e020a */
[----:B------:R-:W-:Y:S02]  /*1320*/  IMAD.U32 R2, RZ, RZ, UR6 ;  /* 0x00000006ff027e24 */ /* 0x000fe4000f8e00ff */
[----:B------:R-:W-:-:S05]  /*1330*/  IMAD.U32 R3, RZ, RZ, UR7 ;  /* 0x00000007ff037e24 */ /* 0x000fca000f8e00ff */
[----:B------:R0:W5:Y:S01]  /*1340*/  LDG.E R16, desc[UR12][R2.64] ;  /* 0x0000000c02107981 */ /* 0x000162000c1e1900 */
[----:B------:R-:W-:Y:S05]  /*1350*/  BRA `(.L_x_1133) ;  /* 0x00000000002c7947 */ /* 0x000fea0003800000 */
.L_x_1132:
        /* <DEDUP_REMOVED lines=8> */
[----:B------:R-:W2:Y:S04]  /*13e0*/  LDG.E R16, desc[UR10][R2.64] ;  /* 0x0000000a02107981 */ /* 0x000ea8000c1e1900 */
[----:B------:R-:W2:Y:S02]  /*13f0*/  LDG.E R5, desc[UR10][R2.64+0x4] ;  /* 0x0000040a02057981 */ /* 0x000ea4000c1e1900 */
[----:B--2---:R-:W-:-:S07]  /*1400*/  IMAD.IADD R16, R5, 0x1, -R16 ;  /* 0x0000000105107824 */ /* 0x004fce00078e0a10 */
.L_x_1133:
[----:B------:R-:W-:Y:S01]  /*1410*/  ULDC UR4, c[0x0][0x448] ;  /* 0x0001120000047ab9 */ /* 0x000fe20000000800 */
[----:B-----5:R-:W-:Y:S01]  /*1420*/  IMAD.IADD R16, R16, 0x1, -R7 ;  /* 0x0000000110107824 */ /* 0x020fe200078e0a07 */
[----:B------:R-:W-:Y:S02]  /*1430*/  UISETP.NE.AND UP0, UPT, UR4, 0x1, UPT ;  /* 0x000000010400788c */ /* 0x000fe4000bf05270 */
[----:B------:R-:W-:Y:S02]  /*1440*/  USHF.L.U32 UR39, UR5, 0x7, URZ ;  /* 0x0000000705277899 */ /* 0x000fe4000800063f */
[----:B------:R-:W-:Y:S01]  /*1450*/  IADD3 R0, R16, 0x1, -R17 ;  /* 0x0000000110007810 */ /* 0x000fe20007ffe811 */
[----:B------:R-:W-:Y:S01]  /*1460*/  ULDC.64 UR4, c[0x0][0x9e0] ;  /* 0x0002780000047ab9 */ /* 0x000fe20000000a00 */
[----:B------:R-:W-:Y:S02]  /*1470*/  UIADD3 UR9, UR39, 0x7f, URZ ;  /* 0x0000007f27097890 */ /* 0x000fe4000fffe03f */
[----:B------:R-:W-:Y:S01]  /*1480*/  R2UR UR10, R0 ;  /* 0x00000000000a72ca */ /* 0x000fe200000e0000 */
[----:B------:R-:W-:-:S02]  /*1490*/  UISETP.GE.AND UP1, UPT, UR5, 0x1, UPT ;  /* 0x000000010500788c */ /* 0x000fc4000bf26270 */
[----:B------:R-:W-:Y:S01]  /*14a0*/  @UP0 ULDC UR6, c[0x0][0x44c] ;  /* 0x0001130000060ab9 */ /* 0x000fe20000000800 */
[----:B------:R-:W-:Y:S01]  /*14b0*/  @UP0 ULDC UR11, c[0x0][0x450] ;  /* 0x00011400000b0ab9 */ /* 0x000fe20000000800 */
[----:B------:R-:W-:Y:S02]  /*14c0*/  UIMAD.WIDE.U32 UR6, UR9, UR6, URZ ;  /* 0x00000006090672a5 */ /* 0x000fe4000f8e003f */
[----:B------:R-:W-:Y:S02]  /*14d0*/  PLOP3.LUT P1, PT, PT, PT, UP1, 0x80, 0x0 ;  /* 0x000000000000781c */ /* 0x000fe40003f2f018 */
[----:B------:R-:W-:-:S04]  /*14e0*/  @UP0 USHF.R.U32.HI UR9, URZ, UR11, UR7 ;  /* 0x0000000b3f090299 */ /* 0x000fc80008011607 */
[----:B------:R-:W-:-:S04]  /*14f0*/  UIADD3 UR9, UR10, UR9, URZ ;  /* 0x000000090a097290 */ /* 0x000fc8000fffe03f */
[----:B------:R-:W-:-:S06]  /*1500*/  UIADD3 UR4, UR9, UR4, URZ ;  /* 0x0000000409047290 */ /* 0x000fcc000fffe03f */
[----:B------:R-:W-:Y:S01]  /*1510*/  IMAD.U32 R0, RZ, RZ, UR4 ;  /* 0x00000004ff007e24 */ /* 0x000fe2000f8e00ff */
[----:B------:R-:W-:Y:S06]  /*1520*/  @!P1 BRA `(.L_x_1134) ;  /* 0x0000000000409947 */ /* 0x000fec0003800000 */
        /* <DEDUP_REMOVED lines=10> */
.L_x_1135:
[----:B------:R-:W-:-:S11]  /*15d0*/  UISETP.NE.AND UP1, UPT, UR5, 0x1, UPT ;  /* 0x000000010500788c */ /* 0x000fd6000bf25270 */
[----:B------:R-:W-:Y:S02]  /*15e0*/  @UP1 ULDC.64 UR10, c[0x0][0x9e8] ;  /* 0x00027a00000a1ab9 */ /* 0x000fe40000000a00 */
[----:B------:R-:W-:-:S04]  /*15f0*/  UIMAD.WIDE.U32 UR6, UR4, UR10, URZ ;  /* 0x0000000a040672a5 */ /* 0x000fc8000f8e003f */
[----:B------:R-:W-:-:S12]  /*1600*/  @UP1 USHF.R.U32.HI UR4, URZ, UR11, UR7 ;  /* 0x0000000b3f041299 */ /* 0x000fd80008011607 */
.L_x_1136:
[----:B------:R-:W-:-:S06]  /*1610*/  UIMAD UR4, UR4, UR5, UR5 ;  /* 0x00000005040472a4 */ /* 0x000fcc000f8e0205 */
[----:B------:R-:W-:-:S07]  /*1620*/  VIMNMX R0, R0, UR4, PT ;  /* 0x0000000400007c48 */ /* 0x000fce000bfe0100 */
.L_x_1134:
[----:B------:R-:W-:Y:S01]  /*1630*/  IMAD.IADD R93, R16, 0x1, -R17 ;  /* 0x00000001105d7824 */ /* 0x000fe200078e0a11 */
[----:B------:R-:W-:Y:S01]  /*1640*/  @UP0 ULDC UR6, c[0x0][0x44c] ;  /* 0x0001130000060ab9 */ /* 0x000fe20000000800 */
[----:B0-----:R-:W-:Y:S01]  /*1650*/  VIADD R2, R0, 0x5f ;  /* 0x0000005f00027836 */ /* 0x001fe20000000000 */
[----:B------:R-:W-:Y:S01]  /*1660*/  UIMAD.WIDE.U32 UR6, UR39, UR6, URZ ;  /* 0x00000006270672a5 */ /* 0x000fe2000f8e003f */
[----:B------:R-:W-:Y:S01]  /*1670*/  VIADD R0, R16, 0x5f ;  /* 0x0000005f10007836 */ /* 0x000fe20000000000 */
[----:B------:R-:W-:Y:S01]  /*1680*/  R2UR UR9, R93 ;  /* 0x000000005d0972ca */ /* 0x000fe200000e0000 */
[----:B------:R-:W-:Y:S01]  /*1690*/  @UP0 ULDC UR10, c[0x0][0x450] ;  /* 0x00011400000a0ab9 */ /* 0x000fe20000000800 */
[----:B------:R-:W-:Y:S01]  /*16a0*/  IMAD.HI R2, R2, 0x2aaaaaab, RZ ;  /* 0x2aaaaaab02027827 */ /* 0x000fe200078e02ff */
[----:B------:R-:W-:Y:S01]  /*16b0*/  UMOV UR4, UR39 ;  /* 0x0000002700047c82 */ /* 0x000fe20008000000 */
[----:B------:R-:W-:Y:S02]  /*16c0*/  @UP0 USHF.R.U32.HI UR4, URZ, UR10, UR7 ;  /* 0x0000000a3f040299 */ /* 0x000fe40008011607 */
[----:B------:R-:W-:Y:S01]  /*16d0*/  IMAD.HI R0, R0, 0x2aaaaaab, RZ ;  /* 0x2aaaaaab00007827 */ /* 0x000fe200078e02ff */
[----:B------:R-:W-:-:S04]  /*16e0*/  SHF.R.U32.HI R5, RZ, 0x1f, R2 ;  /* 0x0000001fff057819 */ /* 0x000fc80000011602 */
[----:B------:R-:W-:Y:S02]  /*16f0*/  SHF.R.U32.HI R3, RZ, 0x1f, R0 ;  /* 0x0000001fff037819 */ /* 0x000fe40000011600 */
[----:B------:R-:W-:Y:S01]  /*1700*/  UIADD3 UR4, UR9, UR4, URZ ;  /* 0x0000000409047290 */ /* 0x000fe2000fffe03f */
[----:B------:R-:W-:Y:S02]  /*1710*/  LEA.HI.SX32 R2, R2, R5, 0x1c ;  /* 0x0000000502027211 */ /* 0x000fe400078fe2ff */
[----:B------:R-:W-:Y:S01]  /*1720*/  ULDC UR9, c[0x0][0x9dc] ;  /* 0x0002770000097ab9 */ /* 0x000fe20000000800 */
[----:B------:R-:W-:Y:S01]  /*1730*/  LEA.HI.SX32 R3, R0, R3, 0x1c ;  /* 0x0000000300037211 */ /* 0x000fe200078fe2ff */
[----:B------:R-:W-:-:S03]  /*1740*/  UIADD3 UR9, UR4, -UR9, URZ ;  /* 0x8000000904097290 */ /* 0x000fc6000fffe03f */
[----:B------:R-:W-:Y:S01]  /*1750*/  VIMNMX R79, R3, R2, PT ;  /* 0x00000002034f7248 */ /* 0x000fe20003fe0100 */
[----:B------:R-:W-:Y:S08]  /*1760*/  @!P1 BRA `(.L_x_1137) ;  /* 0x0000000000449947 */ /* 0x000ff00003800000 */
        /* <DEDUP_REMOVED lines=10> */
.L_x_1138:
[----:B------:R-:W-:-:S11]  /*1810*/  UISETP.NE.AND UP0, UPT, UR5, 0x1, UPT ;  /* 0x000000010500788c */ /* 0x000fd6000bf05270 */
[----:B------:R-:W-:Y:S02]  /*1820*/  @UP0 ULDC.64 UR10, c[0x0][0x9e8] ;  /* 0x00027a00000a0ab9 */ /* 0x000fe40000000a00 */
[----:B------:R-:W-:-:S04]  /*1830*/  UIMAD.WIDE.U32 UR6, UR4, UR10, URZ ;  /* 0x0000000a040672a5 */ /* 0x000fc8000f8e003f */
[----:B------:R-:W-:-:S12]  /*1840*/  @UP0 USHF.R.U32.HI UR4, URZ, UR11, UR7 ;  /* 0x0000000b3f040299 */ /* 0x000fd80008011607 */
.L_x_1139:
[----:B------:R-:W-:-:S04]  /*1850*/  UIMAD UR4, UR4, UR5, URZ ;  /* 0x00000005040472a4 */ /* 0x000fc8000f8e023f */
[----:B------:R-:W-:-:S04]  /*1860*/  UISETP.LT.AND UP0, UPT, UR9, UR4, UPT ;  /* 0x000000040900728c */ /* 0x000fc8000bf01270 */
[----:B------:R-:W-:-:S12]  /*1870*/  USEL UR9, UR9, UR4, !UP0 ;  /* 0x0000000409097287 */ /* 0x000fd8000c000000 */
.L_x_1137:
[----:B------:R-:W-:Y:S02]  /*1880*/  UIMAD.WIDE UR4, UR9, 0x2aaaaaab, URZ ;  /* 0x2aaaaaab090478a5 */ /* 0x000fe4000f8e023f */
[----:B------:R-:W-:Y:S02]  /*1890*/  ULOP3.LUT UR6, UR8, 0xff, URZ, 0xc0, !UPT ;  /* 0x000000ff08067892 */ /* 0x000fe4000f8ec03f */
[----:B------:R-:W-:-:S04]  /*18a0*/  USHF.R.U32.HI UR4, URZ, 0x1f, UR5 ;  /* 0x0000001f3f047899 */ /* 0x000fc80008011605 */
[----:B------:R-:W-:Y:S01]  /*18b0*/  ULEA.HI.SX32 UR4, UR5, UR4, 0x1c ;  /* 0x0000000405047291 */ /* 0x000fe2000f8fe23f */
[----:B------:R-:W-:Y:S01]  /*18c0*/  IMAD.U32 R162, RZ, RZ, UR6 ;  /* 0x00000006ffa27e24 */ /* 0x000fe2000f8e00ff */
[----:B------:R-:W-:Y:S02]  /*18d0*/  USHF.R.U32.HI UR5, URZ, 0x10, UR8 ;  /* 0x000000103f057899 */ /* 0x000fe40008011608 */
[----:B------:R-:W-:-:S04]  /*18e0*/  UISETP.LT.AND UP0, UPT, URZ, UR4, UPT ;  /* 0x000000043f00728c */ /* 0x000fc8000bf01270 */
[----:B------:R-:W-:Y:S01]  /*18f0*/  USEL UR61, URZ, UR4, !UP0 ;  /* 0x000000043f3d7287 */ /* 0x000fe2000c000000 */
[----:B------:R-:W-:Y:S02]  /*1900*/  IMAD.U32 R161, RZ, RZ, UR5 ;  /* 0x00000005ffa17e24 */ /* 0x000fe4000f8e00ff */
[----:B------:R-:W-:-:S03]  /*1910*/  UMOV UR4, URZ ;  /* 0x0000003f00047c82 */ /* 0x000fc60008000000 */
[----:B------:R-:W-:-:S13]  /*1920*/  ISETP.GT.AND P0, PT, R79, UR61, PT ;  /* 0x0000003d4f007c0c */ /* 0x000fda000bf04270 */
[----:B------:R-:W-:Y:S05]  /*1930*/  @!P0 BRA `(.L_x_1140) ;  /* 0x00000000009c8947 */ /* 0x000fea0003800000 */
[----:B------:R-:W-:Y:S01]  /*1940*/  R2UR UR5, R161 ;  /* 0x00000000a10572ca */ /* 0x000fe200000e0000 */
[----:B------:R-:W-:-:S12]  /*1950*/  ULDC UR4, c[0x0][0x9f0] ;  /* 0x00027c0000047ab9 */ /* 0x000fd80000000800 */
[----:B------:R-:W-:-:S04]  /*1960*/  UISETP.NE.AND UP0, UPT, UR5, URZ, UPT ;  /* 0x0000003f0500728c */ /* 0x000fc8000bf05270 */
[----:B------:R-:W-:-:S03]  /*1970*/  USEL UR9, UR5, UR4, UP0 ;  /* 0x0000000405097287 */ /* 0x000fc60008000000 */
[----:B------:R-:W-:-:S03]  /*1980*/  UMOV UR4, URZ ;  /* 0x0000003f00047c82 */ /* 0x000fc60008000000 */
[----:B------:R-:W-:-:S05]  /*1990*/  IMAD.U32 R4, RZ, RZ, UR9 ;  /* 0x00000009ff047e24 */ /* 0x000fca000f8e00ff */
[----:B------:R-:W-:-:S04]  /*19a0*/  IABS R0, R4 ;  /* 0x0000000400007213 */ /* 0x000fc80000000000 */
[----:B------:R-:W-:Y:S02]  /*19b0*/  R2UR UR10, R0 ;  /* 0x00000000000a72ca */ /* 0x000fe400000e0000 */
[----:B------:R-:W-:Y:S02]  /*19c0*/  IADD3 R0, R4, -0x1, R79 ;  /* 0xffffffff04007810 */ /* 0x000fe40007ffe04f */
[----:B------:R-:W-:Y:S02]  /*19d0*/  IABS R4, R4 ;  /* 0x0000000400047213 */ /* 0x000fe40000000000 */
[----:B------:R-:W-:-:S03]  /*19e0*/  R2UR UR6, R0 ;  /* 0x00000000000672ca */ /* 0x000fc600000e0000 */
[----:B------:R-:W-:-:S04]  /*19f0*/  IMAD.MOV R4, RZ, RZ, -R4 ;  /* 0x000000ffff047224 */ /* 0x000fc800078e0a04 */
[----:B------:R-:W0:Y:S06]  /*1a00*/  I2F.RP R2, UR10 ;  /* 0x0000000a00027d06 */ /* 0x000e2c0008209400 */
[----:B------:R-:W-:-:S06]  /*1a10*/  UIADD3 UR6, -UR61, UR6, URZ ;  /* 0x000000063d067290 */ /* 0x000fcc000fffe13f */
[----:B------:R-:W-:Y:S01]  /*1a20*/  IMAD.U32 R0, RZ, RZ, UR6 ;  /* 0x00000006ff007e24 */ /* 0x000fe2000f8e00ff */
[----:B------:R-:W-:Y:S01]  /*1a30*/  ULOP3.LUT UR6, UR6, UR9, URZ, 0x3c, !UPT ;  /* 0x0000000906067292 */ /* 0x000fe2000f8e3c3f */
[----:B0-----:R-:W0:Y:S03]  /*1a40*/  MUFU.RCP R2, R2 ;  /* 0x0000000200027308 */ /* 0x001e260000001000 */
[----:B------:R-:W-:-:S04]  /*1a50*/  IABS R0, R0 ;  /* 0x0000000000007213 */ /* 0x000fc80000000000 */
[----:B------:R-:W-:Y:S01]  /*1a60*/  R2UR UR8, R0 ;  /* 0x00000000000872ca */ /* 0x000fe200000e0000 */
[----:B------:R-:W-:Y:S02]  /*1a70*/  IMAD.MOV.U32 R0, RZ, RZ, R4 ;  /* 0x000000ffff007224 */ /* 0x000fe400078e0004 */
[----:B0-----:R-:W-:-:S06]  /*1a80*/  VIADD R3, R2, 0xffffffe ;  /* 0x0ffffffe02037836 */ /* 0x001fcc0000000000 */
[----:B------:R-:W0:Y:S02]  /*1a90*/  F2I.FTZ.U32.TRUNC.NTZ R3, R3 ;  /* 0x0000000300037305 */ /* 0x000e24000021f000 */
[----:B0-----:R-:W-:-:S13]  /*1aa0*/  R2UR UR5, R3 ;  /* 0x00000000030572ca */ /* 0x001fda00000e0000 */
[----:B------:R-:W-:-:S04]  /*1ab0*/  UIADD3 UR7, URZ, -UR5, URZ ;  /* 0x800000053f077290 */ /* 0x000fc8000fffe03f */
[----:B------:R-:W-:-:S04]  /*1ac0*/  UIMAD UR7, UR7, UR10, URZ ;  /* 0x0000000a070772a4 */ /* 0x000fc8000f8e023f */
[----:B------:R-:W-:-:S03]  /*1ad0*/  UIMAD.WIDE.U32 UR4, UR5, UR7, UR4 ;  /* 0x00000007050472a5 */ /* 0x000fc6000f8e0004 */
[----:B------:R-:W-:Y:S01]  /*1ae0*/  R2UR UR7, R0 ;  /* 0x00000000000772ca */ /* 0x000fe200000e0000 */
[----:B------:R-:W-:-:S12]  /*1af0*/  UIMAD.WIDE.U32 UR4, UR5, UR8, URZ ;  /* 0x00000008050472a5 */ /* 0x000fd8000f8e003f */
[----:B------:R-:W-:-:S04]  /*1b00*/  UIMAD UR4, UR5, UR7, UR8 ;  /* 0x00000007050472a4 */ /* 0x000fc8000f8e0208 */
[----:B------:R-:W-:-:S11]  /*1b10*/  UISETP.GT.U32.AND UP1, UPT, UR10, UR4, UPT ;  /* 0x000000040a00728c */ /* 0x000fd6000bf24070 */
[----:B------:R-:W-:Y:S02]  /*1b20*/  @!UP1 UIADD3 UR4, UR4, -UR10, URZ ;  /* 0x8000000a04049290 */ /* 0x000fe4000fffe03f */
[----:B------:R-:W-:Y:S02]  /*1b30*/  @!UP1 UIADD3 UR5, UR5, 0x1, URZ ;  /* 0x0000000105059890 */ /* 0x000fe4000fffe03f */
[----:B------:R-:W-:Y:S02]  /*1b40*/  UISETP.GE.U32.AND UP0, UPT, UR4, UR10, UPT ;  /* 0x0000000a0400728c */ /* 0x000fe4000bf06070 */
[----:B------:R-:W-:-:S09]  /*1b50*/  UISETP.GE.AND UP1, UPT, UR6, URZ, UPT ;  /* 0x0000003f0600728c */ /* 0x000fd2000bf26270 */
[----:B------:R-:W-:Y:S02]  /*1b60*/  @UP0 UIADD3 UR5, UR5, 0x1, URZ ;  /* 0x0000000105050890 */ /* 0x000fe4000fffe03f */
[----:B------:R-:W-:-:S05]  /*1b70*/  UISETP.NE.AND UP0, UPT, UR9, URZ, UPT ;  /* 0x0000003f0900728c */ /* 0x000fca000bf05270 */
[----:B------:R-:W-:Y:S02]  /*1b80*/  UMOV UR4, UR5 ;  /* 0x0000000500047c82 */ /* 0x000fe40008000000 */
[----:B------:R-:W-:-:S04]  /*1b90*/  @!UP1 UIADD3 UR4, -UR4, URZ, URZ ;  /* 0x0000003f04049290 */ /* 0x000fc8000fffe13f */
[----:B------:R-:W-:-:S12]  /*1ba0*/  @!UP0 ULOP3.LUT UR4, URZ, UR9, URZ, 0x33, !UPT ;  /* 0x000000093f048292 */ /* 0x000fd8000f8e333f */
.L_x_1140:
[----:B------:R-:W-:Y:S01]  /*1bb0*/  R2UR UR5, R162 ;  /* 0x00000000a20572ca */ /* 0x000fe200000e0000 */
[----:B------:R-:W-:Y:S01]  /*1bc0*/  IMAD.U32 R2, RZ, RZ, UR4 ;  /* 0x00000004ff027e24 */ /* 0x000fe2000f8e00ff */
[----:B------:R-:W-:Y:S01]  /*1bd0*/  PLOP3.LUT P0, PT, PT, PT, PT, 0x80, 0x0 ;  /* 0x000000000000781c */ /* 0x000fe20003f0f070 */
[----:B------:R-:W-:Y:S01]  /*1be0*/  IMAD.MOV.U32 R0, RZ, RZ, RZ ;  /* 0x000000ffff007224 */ /* 0x000fe200078e00ff */
[----:B------:R-:W-:Y:S01]  /*1bf0*/  CS2R R86, SRZ ;  /* 0x0000000000567805 */ /* 0x000fe2000001ff00 */
[----:B------:R-:W-:Y:S01]  /*1c00*/  IMAD.MOV.U32 R92, RZ, RZ, RZ ;  /* 0x000000ffff5c7224 */ /* 0x000fe200078e00ff */
[----:B------:R-:W-:Y:S02]  /*1c10*/  CS2R R84, SRZ ;  /* 0x0000000000547805 */ /* 0x000fe4000001ff00 */
[----:B------:R-:W-:Y:S02]  /*1c20*/  CS2R R82, SRZ ;  /* 0x0000000000527805 */ /* 0x000fe4000001ff00 */
[----:B------:R-:W-:-:S02]  /*1c30*/  CS2R R80, SRZ ;  /* 0x0000000000507805 */ /* 0x000fc4000001ff00 */
[----:B------:R-:W-:Y:S02]  /*1c40*/  CS2R R94, SRZ ;  /* 0x00000000005e7805 */ /* 0x000fe4000001ff00 */
[----:B------:R-:W-:Y:S02]  /*1c50*/  CS2R R76, SRZ ;  /* 0x00000000004c7805 */ /* 0x000fe4000001ff00 */
[----:B------:R-:W-:Y:S02]  /*1c60*/  CS2R R74, SRZ ;  /* 0x00000000004a7805 */ /* 0x000fe4000001ff00 */
[----:B------:R-:W-:Y:S01]  /*1c70*/  CS2R R72, SRZ ;  /* 0x0000000000487805 */ /* 0x000fe2000001ff00 */
[----:B------:R-:W-:Y:S01]  /*1c80*/  UIMAD UR61, UR5, UR4, UR61 ;  /* 0x00000004053d72a4 */ /* 0x000fe2000f8e023d */
[----:B------:R-:W-:Y:S02]  /*1c90*/  CS2R R70, SRZ ;  /* 0x0000000000467805 */ /* 0x000fe4000001ff00 */
[----:B------:R-:W-:-:S02]  /*1ca0*/  CS2R R68, SRZ ;  /* 0x0000000000447805 */ /* 0x000fc4000001ff00 */
[----:B------:R-:W-:Y:S02]  /*1cb0*/  CS2R R66, SRZ ;  /* 0x0000000000427805 */ /* 0x000fe4000001ff00 */
[----:B------:R-:W-:Y:S02]  /*1cc0*/  CS2R R64, SRZ ;  /* 0x0000000000407805 */ /* 0x000fe4000001ff00 */
[----:B------:R-:W-:Y:S02]  /*1cd0*/  CS2R R62, SRZ ;  /* 0x00000000003e7805 */ /* 0x000fe4000001ff00 */
[----:B------:R-:W-:Y:S02]  /*1ce0*/  VIADDMNMX R79, R2, UR61, R79, PT ;  /* 0x0000003d024f7c46 */ /* 0x000fe4000b80014f */
[----:B------:R-:W-:Y:S02]  /*1cf0*/  CS2R R60, SRZ ;  /* 0x00000000003c7805 */ /* 0x000fe4000001ff00 */
[----:B------:R-:W-:-:S02]  /*1d00*/  CS2R R58, SRZ ;  /* 0x00000000003a7805 */ /* 0x000fc4000001ff00 */
[----:B------:R-:W-:Y:S02]  /*1d10*/  CS2R R56, SRZ ;  /* 0x0000000000387805 */ /* 0x000fe4000001ff00 */
[----:B------:R-:W-:Y:S02]  /*1d20*/  ISETP.GT.AND P1, PT, R79, UR61, PT ;  /* 0x0000003d4f007c0c */ /* 0x000fe4000bf24270 */
        /* <DEDUP_REMOVED lines=48> */
.L_x_1142:
[----:B------:R-:W-:Y:S02]  /*2030*/  R2UR UR6, R181 ;  /* 0x00000000b50672ca */ /* 0x000fe400000e0000 */
[----:B------:R-:W-:-:S11]  /*2040*/  R2UR UR5, R201 ;  /* 0x00000000c90572ca */ /* 0x000fd600000e0000 */
[----:B------:R-:W-:Y:S02]  /*2050*/  ULEA.HI UR4, UR6, UR6, URZ, 0x1 ;  /* 0x0000000606047291 */ /* 0x000fe4000f8f083f */
[----:B------:R-:W-:Y:S02]  /*2060*/  IMAD.U32 R2, RZ, RZ, UR5 ;  /* 0x00000005ff027e24 */ /* 0x000fe4000f8e00ff */
[----:B------:R-:W-:-:S03]  /*2070*/  ULOP3.LUT UR4, UR4, 0xfffffffe, URZ, 0xc0, !UPT ;  /* 0xfffffffe04047892 */ /* 0x000fc6000f8ec03f */
[----:B------:R-:W-:Y:S01]  /*2080*/  ISETP.NE.AND P0, PT, R2, 0x3, PT ;  /* 0x000000030200780c */ /* 0x000fe20003f05270 */
[----:B------:R-:W-:-:S06]  /*2090*/  UIADD3 UR4, UR6, -UR4, URZ ;  /* 0x8000000406047290 */ /* 0x000fcc000fffe03f */
[----:B------:R-:W-:-:S05]  /*20a0*/  IMAD.U32 R0, RZ, RZ, UR4 ;  /* 0x00000004ff007e24 */ /* 0x000fca000f8e00ff */
[----:B------:R-:W-:-:S04]  /*20b0*/  SHF.L.U32 R0, R0, 0x1f, RZ ;  /* 0x0000001f00007819 */ /* 0x000fc800000006ff */
[----:B------:R-:W0:Y:S02]  /*20c0*/  SYNCS.PHASECHK.TRANS64.TRYWAIT P1, [UR37+0x2a800], R0 ;  /* 0x02a80000ff0075a7 */ /* 0x000e240008020165 */
[----:B0-----:R-:W-:Y:S05]  /*20d0*/  @!P1 BRA `(.L_x_1143) ;  /* 0x0000015800689947 */ /* 0x001fea0003800000 */
.L_x_1369:
[----:B------:R-:W-:Y:S05]  /*20e0*/  @!P0 BRA `(.L_x_1144) ;  /* 0x0000000000048947 */ /* 0x000fea0003800000 */
[----:B------:R-:W-:Y:S01]  /*20f0*/  BPT.TRAP 0x1 ;  /* 0x000000040000795c */ /* 0x000fe20000300000 */
.L_x_1144:
[----:B0-----:R-:W-:Y:S02]  /*2100*/  IMAD.U32 R3, RZ, RZ, UR36 ;  /* 0x00000024ff037e24 */ /* 0x001fe4000f8e00ff */
[----:B------:R-:W-:-:S03]  /*2110*/  IMAD.U32 R0, RZ, RZ, UR38 ;  /* 0x00000026ff007e24 */ /* 0x000fc6000f8e00ff */
[----:B------:R-:W-:Y:S02]  /*2120*/  LEA R3, R3, UR37, 0x3 ;  /* 0x0000002503037c11 */ /* 0x000fe4000f8e18ff */
[----:B------:R-:W-:-:S04]  /*2130*/  SHF.L.U32 R0, R0, 0x1f, RZ ;  /* 0x0000001f00007819 */ /* 0x000fc800000006ff */
[----:B------:R0:W1:Y:S01]  /*2140*/  SYNCS.PHASECHK.TRANS64.TRYWAIT P2, [R3+URZ+0x2a830], R0 ;  /* 0x02a83000030075a7 */ /* 0x000062000804017f */
[----:B------:R-:W-:Y:S05]  /*2150*/  @!P0 BRA `(.L_x_1145) ;  /* 0x0000000000048947 */ /* 0x000fea0003800000 */
[----:B------:R-:W-:Y:S01]  /*2160*/  BPT.TRAP 0x1 ;  /* 0x000000040000795c */ /* 0x000fe20000300000 */
.L_x_1145:
[----:B------:R-:W2:Y:S02]  /*2170*/  S2R R2, SR_TID.X ;  /* 0x0000000000027919 */ /* 0x000ea40000002100 */
[----:B--2---:R-:W-:-:S04]  /*2180*/  LOP3.LUT R2, R2, 0x7f, RZ, 0xc0, !PT ;  /* 0x0000007f02027812 */ /* 0x004fc800078ec0ff */
[----:B------:R-:W-:Y:S01]  /*2190*/  ISETP.NE.AND P1, PT, R2, RZ, PT ;  /* 0x000000ff0200720c */ /* 0x000fe20003f25270 */
[----:B-1----:R-:W-:-:S12]  /*21a0*/  @P2 BRA `(.L_x_1146) ;  /* 0x0000000000082947 */ /* 0x002fd80003800000 */
[----:B------:R-:W1:Y:S02]  /*21b0*/  SYNCS.PHASECHK.TRANS64.TRYWAIT P2, [R3+URZ+0x2a830], R0 ;  /* 0x02a83000030075a7 */ /* 0x000e64000804017f */
[----:B-1----:R-:W-:Y:S05]  /*21c0*/  @!P2 BRA `(.L_x_1147) ;  /* 0x000001580044a947 */ /* 0x002fea0003800000 */
.L_x_1146:
[----:B------:R-:W-:Y:S05]  /*21d0*/  WARPSYNC.ALL ;  /* 0x0000000000007948 */ /* 0x000fea0003800000 */
[----:B------:R-:W-:Y:S01]  /*21e0*/  UIADD3 UR4, UR37, 0x18400, URZ ;  /* 0x0001840025047890 */ /* 0x000fe2000fffe03f */
[----:B------:R-:W-:Y:S01]  /*21f0*/  WARPGROUP.ARRIVE ;  /* 0x00000000000079c5 */ /* 0x000fe20000000000 */
[----:B------:R-:W-:Y:S01]  /*2200*/  UMOV UR9, 0x40000040 ;  /* 0x4000004000097882 */ /* 0x000fe20000000000 */
[----:B------:R-:W-:Y:S01]  /*2210*/  UMOV UR11, 0x40000040 ;  /* 0x40000040000b7882 */ /* 0x000fe20000000000 */
[----:B------:R-:W-:Y:S01]  /*2220*/  USHF.R.U32.HI UR4, URZ, 0x4, UR4 ;  /* 0x000000043f047899 */ /* 0x000fe20008011604 */
[----:B------:R-:W-:Y:S01]  /*2230*/  IMAD.U32 R5, RZ, RZ, UR9 ;  /* 0x00000009ff057e24 */ /* 0x000fe2000f8e00ff */
[----:B------:R-:W-:Y:S01]  /*2240*/  UMOV UR13, 0x40000040 ;  /* 0x40000040000d7882 */ /* 0x000fe20000000000 */
[----:B------:R-:W-:Y:S01]  /*2250*/  UMOV UR15, 0x40000040 ;  /* 0x40000040000f7882 */ /* 0x000fe20000000000 */
[----:B------:R-:W-:Y:S01]  /*2260*/  ULOP3.LUT UR4, UR4, 0x3fff, URZ, 0xc0, !UPT ;  /* 0x00003fff04047892 */ /* 0x000fe2000f8ec03f */
[----:B01----:R-:W-:Y:S01]  /*2270*/  VIADD R0, R19, UR39 ;  /* 0x0000002713007c36 */ /* 0x003fe20008000000 */
[----:B------:R-:W-:Y:S01]  /*2280*/  UMOV UR17, 0x40000040 ;  /* 0x4000004000117882 */ /* 0x000fe20000000000 */
[----:B------:R-:W-:Y:S01]  /*2290*/  UMOV UR19, 0x40000040 ;  /* 0x4000004000137882 */ /* 0x000fe20000000000 */
[----:B------:R-:W-:Y:S01]  /*22a0*/  ULOP3.LUT UR60, UR4, 0x10000, URZ, 0xfc, !UPT ;  /* 0x00010000043c7892 */ /* 0x000fe2000f8efc3f */
[----:B------:R-:W-:Y:S01]  /*22b0*/  IMAD.MOV.U32 R2, RZ, RZ, R0 ;  /* 0x000000ffff027224 */ /* 0x000fe200078e0000 */
[----:B------:R-:W-:-:S02]  /*22c0*/  ULOP3.LUT UR4, UR40, 0x10000, URZ, 0xfc, !UPT ;  /* 0x0001000028047892 */ /* 0x000fc4000f8efc3f */
[----:B------:R-:W-:Y:S02]  /*22d0*/  UIMAD UR5, UR36, 0x900, UR60 ;  /* 0x00000900240578a4 */ /* 0x000fe4000f8e023c */
[----:B------:R-:W-:Y:S02]  /*22e0*/  UIADD3 UR12, UR4, 0x4, URZ ;  /* 0x00000004040c7890 */ /* 0x000fe4000fffe03f */
[----:B------:R-:W-:Y:S01]  /*22f0*/  UIADD3 UR14, UR5, 0x4, URZ ;  /* 0x00000004050e7890 */ /* 0x000fe2000fffe03f */
[----:B------:R-:W-:Y:S02]  /*2300*/  UMOV UR8, UR4 ;  /* 0x0000000400087c82 */ /* 0x000fe40008000000 */
[----:B------:R-:W-:Y:S01]  /*2310*/  UMOV UR10, UR5 ;  /* 0x00000005000a7c82 */ /* 0x000fe20008000000 */
[----:B------:R-:W-:Y:S01]  /*2320*/  IMAD.U32 R4, RZ, RZ, UR8 ;  /* 0x00000008ff047e24 */ /* 0x000fe2000f8e00ff */
[----:B------:R-:W-:Y:S01]  /*2330*/  HGMMA.64x96x16.F32 R24, gdesc[UR8], RZ, !UPT, gsb0 ;  /* 0x01600000081879f0 */ /* 0x000fe2000c0008ff */
[----:B------:R-:W-:-:S02]  /*2340*/  UIADD3 UR8, UR4, 0x2, URZ ;  /* 0x0000000204087890 */ /* 0x000fc4000fffe03f */
[----:B------:R-:W-:Y:S01]  /*2350*/  UIADD3 UR10, UR5, 0x2, URZ ;  /* 0x00000002050a7890 */ /* 0x000fe2000fffe03f */
[----:B------:R-:W-:Y:S01]  /*2360*/  UMOV UR9, 0x40000040 ;  /* 0x4000004000097882 */ /* 0x000fe20000000000 */
[----:B------:R-:W-:Y:S01]  /*2370*/  UMOV UR11, 0x40000040 ;  /* 0x40000040000b7882 */ /* 0x000fe20000000000 */
[----:B------:R-:W-:Y:S02]  /*2380*/  UIADD3 UR16, UR4, 0x6, URZ ;  /* 0x0000000604107890 */ /* 0x000fe4000fffe03f */
[----:B------:R-:W-:Y:S02]  /*2390*/  UIADD3 UR18, UR5, 0x6, URZ ;  /* 0x0000000605127890 */ /* 0x000fe4000fffe03f */
[----:B------:R-:W-:Y:S02]  /*23a0*/  UIADD3 UR20, UR4, 0x400, URZ ;  /* 0x0000040004147890 */ /* 0x000fe4000fffe03f */
[----:B------:R-:W-:Y:S01]  /*23b0*/  UIADD3 UR22, UR5, 0x300, URZ ;  /* 0x0000030005167890 */ /* 0x000fe2000fffe03f */
[----:B------:R-:W-:Y:S01]  /*23c0*/  UMOV UR21, 0x40000040 ;  /* 0x4000004000157882 */ /* 0x000fe20000000000 */
[----:B------:R-:W-:Y:S01]  /*23d0*/  UMOV UR23, 0x40000040 ;  /* 0x4000004000177882 */ /* 0x000fe20000000000 */
[----:B------:R-:W-:-:S02]  /*23e0*/  UIADD3 UR24, UR4, 0x402, URZ ;  /* 0x0000040204187890 */ /* 0x000fc4000fffe03f */
[----:B------:R-:W-:Y:S01]  /*23f0*/  UIADD3 UR26, UR5, 0x302, URZ ;  /* 0x00000302051a7890 */ /* 0x000fe2000fffe03f */
[----:B------:R-:W-:Y:S01]  /*2400*/  UMOV UR25, 0x40000040 ;  /* 0x4000004000197882 */ /* 0x000fe20000000000 */
[----:B------:R-:W-:Y:S01]  /*2410*/  UMOV UR27, 0x40000040 ;  /* 0x40000040001b7882 */ /* 0x000fe20000000000 */
[----:B------:R-:W-:Y:S02]  /*2420*/  UIADD3 UR28, UR4, 0x404, URZ ;  /* 0x00000404041c7890 */ /* 0x000fe4000fffe03f */
[----:B------:R-:W-:Y:S01]  /*2430*/  UIADD3 UR30, UR5, 0x304, URZ ;  /* 0x00000304051e7890 */ /* 0x000fe2000fffe03f */
[----:B------:R-:W-:Y:S01]  /*2440*/  UMOV UR29, 0x40000040 ;  /* 0x40000040001d7882 */ /* 0x000fe20000000000 */
[----:B------:R-:W-:Y:S01]  /*2450*/  UMOV UR31, 0x40000040 ;  /* 0x40000040001f7882 */ /* 0x000fe20000000000 */
        /* <DEDUP_REMOVED lines=20> */
[----:B------:R-:W-:Y:S02]  /*25a0*/  ULDC UR4, c[0x0][0x448] ;  /* 0x0001120000047ab9 */ /* 0x000fe40000000800 */
[----:B------:R-:W-:-:S06]  /*25b0*/  UISETP.NE.AND UP0, UPT, UR4, 0x1, UPT ;  /* 0x000000010400788c */ /* 0x000fcc000bf05270 */
[----:B------:R-:W-:Y:S02]  /*25c0*/  PLOP3.LUT P2, PT, PT, PT, UP0, 0x80, 0x0 ;  /* 0x000000000000781c */ /* 0x000fe40003f4f008 */
[----:B------:R-:W-:-:S03]  /*25d0*/  PLOP3.LUT P3, PT, PT, PT, UP0, 0x80, 0x0 ;  /* 0x000000000000781c */ /* 0x000fc60003f6f008 */
[----:B------:R-:W-:-:S08]  /*25e0*/  @UP0 ULDC UR4, c[0x0][0x44c] ;  /* 0x0001130000040ab9 */ /* 0x000fd00000000800 */
[----:B------:R-:W-:Y:S01]  /*25f0*/  @P2 IMAD.HI.U32 R6, R0, UR4, RZ ;  /* 0x0000000400062c27 */ /* 0x000fe2000f8e00ff */
[----:B------:R-:W-:-:S03]  /*2600*/  @UP0 ULDC UR4, c[0x0][0x450] ;  /* 0x0001140000040ab9 */ /* 0x000fc60000000800 */
[----:B------:R-:W-:Y:S01]  /*2610*/  @!P1 VIADD R0, R3, 0x2a840 ;  /* 0x0002a84003009836 */ /* 0x000fe20000000000 */
[----:B------:R-:W-:Y:S01]  /*2620*/  @P3 SHF.R.U32.HI R2, RZ, UR4, R6 ;  /* 0x00000004ff023c19 */ /* 0x000fe20008011606 */
[----:B------:R-:W-:Y:S01]  /*2630*/  IMAD.MOV.U32 R6, RZ, RZ, -0x60 ;  /* 0xffffffa0ff067424 */ /* 0x000fe200078e00ff */
[----:B------:R-:W-:Y:S01]  /*2640*/  ULDC.64 UR4, c[0x0][0x9e0] ;  /* 0x0002780000047ab9 */ /* 0x000fe20000000a00 */
[C---:B------:R-:W-:Y:S01]  /*2650*/  IMAD R3, R79.reuse, -0x60, R16 ;  /* 0xffffffa04f037824 */ /* 0x040fe200078e0210 */
[----:B------:R-:W-:Y:S01]  /*2660*/  UISETP.GE.AND UP1, UPT, UR5, 0x1, UPT ;  /* 0x000000010500788c */ /* 0x000fe2000bf26270 */
[----:B------:R-:W0:Y:S01]  /*2670*/  SHFL.IDX PT, R8, R2, RZ, 0x1c1f ;  /* 0x001c1fff02087589 */ /* 0x000e2200000e0000 */
[----:B------:R-:W-:Y:S01]  /*2680*/  @!P1 PRMT R0, RZ, 0x654, R0 ;  /* 0x00000654ff009816 */ /* 0x000fe20000000000 */
[----:B------:R-:W-:Y:S01]  /*2690*/  IMAD R7, R79, R6, 0x61 ;  /* 0x000000614f077424 */ /* 0x000fe200078e0206 */
[----:B------:R-:W-:Y:S02]  /*26a0*/  IADD3 R15, -R18, 0x60, R3 ;  /* 0x00000060120f7810 */ /* 0x000fe40007ffe103 */
[----:B------:R-:W-:Y:S01]  /*26b0*/  PLOP3.LUT P2, PT, PT, PT, UP1, 0x40, 0x0 ;  /* 0x000000000000781c */ /* 0x000fe20003f4e818 */
[----:B------:R-:W-:-:S02]  /*26c0*/  WARPGROUP.DEPBAR.LE gsb0, 0x0 ;  /* 0x00008000000079c5 */ /* 0x000fc40000010000 */
[----:B------:R-:W-:-:S06]  /*26d0*/  WARPGROUP.ARRIVE ;  /* 0x00000000000079c5 */ /* 0x000fcc0000000000 */
[----:B------:R-:W-:Y:S03]  /*26e0*/  HGMMA.64x96x16.F32 R24, gdesc[UR8], R24, gsb0 ;  /* 0x01600000081879f0 */ /* 0x000fe60008000818 */
[----:B------:R-:W-:Y:S02]  /*26f0*/  WARPGROUP.DEPBAR.LE gsb0, 0x0 ;  /* 0x00008000000079c5 */ /* 0x000fe40000010000 */
[----:B------:R-:W-:-:S06]  /*2700*/  WARPGROUP.ARRIVE ;  /* 0x00000000000079c5 */ /* 0x000fcc0000000000 */
[----:B------:R-:W-:Y:S01]  /*2710*/  HGMMA.64x96x16.F32 R24, gdesc[UR12], R24, gsb0 ;  /* 0x016000000c1879f0 */ /* 0x000fe20008000818 */
[----:B------:R-:W-:Y:S02]  /*2720*/  ULDC UR14, c[0x0][0x9dc] ;  /* 0x00027700000e7ab9 */ /* 0x000fe40000000800 */
[----:B------:R-:W-:Y:S01]  /*2730*/  ULOP3.LUT UR6, URZ, UR14, URZ, 0x33, !UPT ;  /* 0x0000000e3f067292 */ /* 0x000fe2000f8e333f */
        /* <DEDUP_REMOVED lines=29> */
[----:B-1----:R-:W-:Y:S01]  /*2910*/  IADD3 R0, R16, R7, -R18 ;  /* 0x0000000710007210 */ /* 0x002fe20007ffe812 */
[----:B------:R-:W-:-:S04]  /*2920*/  VIADD R7, R7, 0xffffffff ;  /* 0xffffffff07077836 */ /* 0x000fc80000000000 */
[----:B------:R-:W-:Y:S02]  /*2930*/  IMAD.IADD R0, R0, 0x1, -R17 ;  /* 0x0000000100007824 */ /* 0x000fe400078e0a11 */
[----:B------:R-:W-:Y:S02]  /*2940*/  IMAD.IADD R9, R7, 0x1, -R18 ;  /* 0x0000000107097824 */ /* 0x000fe400078e0a12 */
[C---:B------:R-:W-:Y:S02]  /*2950*/  VIADD R10, R0.reuse, UR4 ;  /* 0x00000004000a7c36 */ /* 0x040fe40008000000 */
[----:B------:R-:W-:-:S03]  /*2960*/  VIADD R21, R0, UR6 ;  /* 0x0000000600157c36 */ /* 0x000fc60008000000 */
[----:B0-----:R-:W-:Y:S01]  /*2970*/  VIADDMNMX R0, R8, R10, R15, PT ;  /* 0x0000000a08007246 */ /* 0x001fe2000380010f */
[----:B------:R-:W-:Y:S01]  /*2980*/  IMAD.IADD R3, R21, 0x1, R8 ;  /* 0x0000000115037824 */ /* 0x000fe200078e0208 */
[----:B------:R-:W-:Y:S06]  /*2990*/  @P2 BRA `(.L_x_1148) ;  /* 0x0000000000542947 */ /* 0x000fec0003800000 */
[----:B------:R-:W-:Y:S01]  /*29a0*/  IADD3 R6, -R17, R16, R8 ;  /* 0x0000001011067210 */ /* 0x000fe20007ffe108 */
[----:B------:R-:W-:Y:S03]  /*29b0*/  BSSY B0, `(.L_x_1149) ;  /* 0x0000010000007945 */ /* 0x000fe60003800000 */
[----:B------:R-:W-:-:S13]  /*29c0*/  ISETP.GT.AND P2, PT, R6, -0x1, PT ;  /* 0xffffffff0600780c */ /* 0x000fda0003f44270 */
[----:B------:R-:W-:Y:S05]  /*29d0*/  @P2 BRA `(.L_x_1150) ;  /* 0x0000000000202947 */ /* 0x000fea0003800000 */
[----:B------:R-:W-:Y:S01]  /*29e0*/  UISETP.NE.AND UP2, UPT, UR5, 0x1, UPT ;  /* 0x000000010500788c */ /* 0x000fe2000bf45270 */
[----:B------:R-:W-:-:S05]  /*29f0*/  LOP3.LUT R6, RZ, R6, RZ, 0x33, !PT ;  /* 0x00000006ff067212 */ /* 0x000fca00078e33ff */
[----:B------:R-:W-:-:S05]  /*2a00*/  PLOP3.LUT P2, PT, PT, PT, UP2, 0x80, 0x0 ;  /* 0x000000000000781c */ /* 0x000fca0003f4f028 */
[----:B------:R-:W-:-:S08]  /*2a10*/  @UP2 ULDC.64 UR6, c[0x0][0x9e8] ;  /* 0x00027a0000062ab9 */ /* 0x000fd00000000a00 */
[----:B------:R-:W-:-:S05]  /*2a20*/  @P2 IMAD.HI.U32 R8, R6, UR6, RZ ;  /* 0x0000000606082c27 */ /* 0x000fca000f8e00ff */
[----:B------:R-:W-:-:S04]  /*2a30*/  @P2 SHF.R.U32.HI R6, RZ, UR7, R8 ;  /* 0x00000007ff062c19 */ /* 0x000fc80008011608 */
[----:B------:R-:W-:Y:S01]  /*2a40*/  LOP3.LUT R6, RZ, R6, RZ, 0x33, !PT ;  /* 0x00000006ff067212 */ /* 0x000fe200078e33ff */
[----:B------:R-:W-:Y:S06]  /*2a50*/  BRA `(.L_x_1151) ;  /* 0x0000000000147947 */ /* 0x000fec0003800000 */
.L_x_1150:
[----:B------:R-:W-:-:S06]  /*2a60*/  UISETP.NE.AND UP2, UPT, UR5, 0x1, UPT ;  /* 0x000000010500788c */ /* 0x000fcc000bf45270 */
[----:B------:R-:W-:-:S05]  /*2a70*/  PLOP3.LUT P2, PT, PT, PT, UP2, 0x80, 0x0 ;  /* 0x000000000000781c */ /* 0x000fca0003f4f028 */
[----:B------:R-:W-:-:S08]  /*2a80*/  @UP2 ULDC.64 UR6, c[0x0][0x9e8] ;  /* 0x00027a0000062ab9 */ /* 0x000fd00000000a00 */
[----:B------:R-:W-:-:S05]  /*2a90*/  @P2 IMAD.HI.U32 R8, R6, UR6, RZ ;  /* 0x0000000606082c27 */ /* 0x000fca000f8e00ff */
[----:B------:R-:W-:-:S07]  /*2aa0*/  @P2 SHF.R.U32.HI R6, RZ, UR7, R8 ;  /* 0x00000007ff062c19 */ /* 0x000fce0008011608 */
.L_x_1151:
[----:B------:R-:W-:Y:S05]  /*2ab0*/  BSYNC B0 ;  /* 0x0000000000007941 */ /* 0x000fea0003800000 */
.L_x_1149:
[----:B------:R-:W-:-:S05]  /*2ac0*/  IMAD R6, R6, UR5, R9 ;  /* 0x0000000506067c24 */ /* 0x000fca000f8e0209 */
[----:B------:R-:W-:Y:S02]  /*2ad0*/  VIMNMX R3, R3, R6, !PT ;  /* 0x0000000603037248 */ /* 0x000fe40007fe0100 */
[----:B------:R-:W-:-:S07]  /*2ae0*/  VIADDMNMX R0, R6, UR5, R0, PT ;  /* 0x0000000506007c46 */ /* 0x000fce000b800100 */
.L_x_1148:
[C---:B------:R-:W-:Y:S02]  /*2af0*/  ISETP.GE.AND P2, PT, R7.reuse, 0x2, PT ;  /* 0x000000020700780c */ /* 0x040fe40003f46270 */
[----:B------:R-:W-:Y:S02]  /*2b00*/  ISETP.GE.AND P6, PT, R7, 0xa, PT ;  /* 0x0000000a0700780c */ /* 0x000fe40003fc6270 */
[----:B------:R-:W-:Y:S02]  /*2b10*/  ISETP.GT.AND P4, PT, R3, 0x1, !P2 ;  /* 0x000000010300780c */ /* 0x000fe40005784270 */
[----:B------:R-:W-:Y:S02]  /*2b20*/  ISETP.GE.AND P3, PT, R7, 0x9, PT ;  /* 0x000000090700780c */ /* 0x000fe40003f66270 */
[----:B------:R-:W-:Y:S02]  /*2b30*/  ISETP.LT.OR P4, PT, R0, 0x2, P4 ;  /* 0x000000020000780c */ /* 0x000fe40002781670 */
[----:B------:R-:W-:-:S02]  /*2b40*/  P2R R11, PR, RZ, 0x40 ;  /* 0x00000040ff0b7803 */ /* 0x000fc40000000000 */
[----:B------:R-:W-:Y:S02]  /*2b50*/  FSEL R84, R25, -INF , !P4 ;  /* 0xff80000019547808 */ /* 0x000fe40006000000 */
[C---:B------:R-:W-:Y:S02]  /*2b60*/  ISETP.GT.AND P4, PT, R3.reuse, 0x9, !P6 ;  /* 0x000000090300780c */ /* 0x040fe40007784270 */
[----:B------:R-:W-:Y:S02]  /*2b70*/  ISETP.GT.AND P5, PT, R3, 0x8, !P3 ;  /* 0x000000080300780c */ /* 0x000fe40005fa4270 */
[----:B------:R-:W-:Y:S02]  /*2b80*/  ISETP.LT.OR P4, PT, R0, 0xa, P4 ;  /* 0x0000000a0000780c */ /* 0x000fe40002781670 */
[----:B------:R-:W-:Y:S02]  /*2b90*/  ISETP.GE.AND P6, PT, R7, 0x11, PT ;  /* 0x000000110700780c */ /* 0x000fe40003fc6270 */
[----:B------:R-:W-:-:S02]  /*2ba0*/  FSEL R86, R29, -INF , !P4 ;  /* 0xff8000001d567808 */ /* 0x000fc40006000000 */
[----:B------:R-:W-:Y:S02]  /*2bb0*/  ISETP.LT.OR P5, PT, R0, 0x9, P5 ;  /* 0x000000090000780c */ /* 0x000fe40002fa1670 */
[----:B------:R-:W-:Y:S02]  /*2bc0*/  ISETP.GT.AND P4, PT, R3, 0x10, !P6 ;  /* 0x000000100300780c */ /* 0x000fe40007784270 */
[----:B------:R-:W-:Y:S02]  /*2bd0*/  FSEL R158, R28, -INF , !P5 ;  /* 0xff8000001c9e7808 */ /* 0x000fe40006800000 */
        /* <DEDUP_REMOVED lines=15> */
[C---:B------:R-:W-:Y:S02]  /*2cd0*/  ISETP.LT.OR P4, PT, R0.reuse, 0x1a, P4 ;  /* 0x0000001a0000780c */ /* 0x040fe40002781670 */
        /* <DEDUP_REMOVED lines=65> */
[----:B------:R-:W-:Y:S02]  /*30f0*/  P2R R12, PR, RZ, 0x40 ;  /* 0x00000040ff0c7803 */ /* 0x000fe40000000000 */
        /* <DEDUP_REMOVED lines=16> */
[----:B------:R-:W-:-:S04]  /*3200*/  ISETP.GT.AND P6, PT, R3, 0x59, !P6 ;  /* 0x000000590300780c */ /* 0x000fc800077c4270 */
[----:B------:R-:W-:Y:S02]  /*3210*/  ISETP.LT.OR P6, PT, R0, 0x5a, P6 ;  /* 0x0000005a0000780c */ /* 0x000fe400037c1670 */
[----:B------:R-:W0:Y:S02]  /*3220*/  SHFL.IDX PT, R0, R2, 0x1, 0x1c1f ;  /* 0x003c1f0002007f89 */ /* 0x000e2400000e0000 */
[----:B------:R-:W-:Y:S02]  /*3230*/  FSEL R20, R69, -INF , !P6 ;  /* 0xff80000045147808 */ /* 0x000fe40007000000 */
[----:B------:R-:W-:Y:S02]  /*3240*/  PLOP3.LUT P6, PT, PT, PT, UP1, 0x40, 0x0 ;  /* 0x000000000000781c */ /* 0x000fe40003fce818 */
[----:B0-----:R-:W-:Y:S01]  /*3250*/  VIADDMNMX R15, R0, R10, R15, PT ;  /* 0x0000000a000f7246 */ /* 0x001fe2000380010f */
[----:B------:R-:W-:-:S10]  /*3260*/  IMAD.IADD R21, R21, 0x1, R0 ;  /* 0x0000000115157824 */ /* 0x000fd400078e0200 */
[----:B------:R-:W-:Y:S05]  /*3270*/  @P6 BRA `(.L_x_1152) ;  /* 0x00000000005c6947 */ /* 0x000fea0003800000 */
        /* <DEDUP_REMOVED lines=8> */
[----:B------:R-:W-:Y:S01]  /*3300*/  @P6 IMAD.HI.U32 R2, R0, UR6, RZ ;  /* 0x0000000600026c27 */ /* 0x000fe2000f8e00ff */
[----:B------:R-:W-:-:S13]  /*3310*/  PLOP3.LUT P6, PT, PT, PT, UP2, 0x80, 0x0 ;  /* 0x000000000000781c */ /* 0x000fda0003fcf028 */
[----:B------:R-:W-:-:S04]  /*3320*/  @P6 SHF.R.U32.HI R0, RZ, UR7, R2 ;  /* 0x00000007ff006c19 */ /* 0x000fc80008011602 */
[----:B------:R-:W-:Y:S01]  /*3330*/  LOP3.LUT R0, RZ, R0, RZ, 0x33, !PT ;  /* 0x00000000ff007212 */ /* 0x000fe200078e33ff */
[----:B------:R-:W-:Y:S06]  /*3340*/  BRA `(.L_x_1155) ;  /* 0x0000000000187947 */ /* 0x000fec0003800000 */
.L_x_1154:
[----:B------:R-:W-:-:S06]  /*3350*/  UISETP.NE.AND UP2, UPT, UR5, 0x1, UPT ;  /* 0x000000010500788c */ /* 0x000fcc000bf45270 */
[----:B------:R-:W-:-:S05]  /*3360*/  PLOP3.LUT P6, PT, PT, PT, UP2, 0x80, 0x0 ;  /* 0x000000000000781c */ /* 0x000fca0003fcf028 */
[----:B------:R-:W-:-:S08]  /*3370*/  @UP2 ULDC.64 UR6, c[0x0][0x9e8] ;  /* 0x00027a0000062ab9 */ /* 0x000fd00000000a00 */
[----:B------:R-:W-:Y:S01]  /*3380*/  @P6 IMAD.HI.U32 R2, R0, UR6, RZ ;  /* 0x0000000600026c27 */ /* 0x000fe2000f8e00ff */
[----:B------:R-:W-:-:S13]  /*3390*/  PLOP3.LUT P6, PT, PT, PT, UP2, 0x80, 0x0 ;  /* 0x000000000000781c */ /* 0x000fda0003fcf028 */
[----:B------:R-:W-:-:S07]  /*33a0*/  @P6 SHF.R.U32.HI R0, RZ, UR7, R2 ;  /* 0x00000007ff006c19 */ /* 0x000fce0008011602 */
.L_x_1155:
[----:B------:R-:W-:Y:S05]  /*33b0*/  BSYNC B0 ;  /* 0x0000000000007941 */ /* 0x000fea0003800000 */
.L_x_1153:
[----:B------:R-:W-:-:S05]  /*33c0*/  IMAD R0, R0, UR5, R9 ;  /* 0x0000000500007c24 */ /* 0x000fca000f8e0209 */
[----:B------:R-:W-:Y:S02]  /*33d0*/  VIMNMX R21, R21, R0, !PT ;  /* 0x0000000015157248 */ /* 0x000fe40007fe0100 */
[----:B------:R-:W-:-:S07]  /*33e0*/  VIADDMNMX R15, R0, UR5, R15, PT ;  /* 0x00000005000f7c46 */ /* 0x000fce000b80010f */
.L_x_1152:
[C---:B------:R-:W-:Y:S01]  /*33f0*/  ISETP.GT.AND P2, PT, R21.reuse, 0x1, !P2 ;  /* 0x000000011500780c */ /* 0x040fe20005744270 */
[----:B------:R-:W-:Y:S01]  /*3400*/  ULDC UR6, c[0x0][0x988] ;  /* 0x0002620000067ab9 */ /* 0x000fe20000000800 */
[----:B------:R-:W-:Y:S01]  /*3410*/  ISETP.GT.AND P3, PT, R21, 0x8, !P3 ;  /* 0x000000081500780c */ /* 0x000fe20005f64270 */
[----:B------:R-:W-:Y:S01]  /*3420*/  IMAD.U32 R9, RZ, RZ, UR6 ;  /* 0x00000006ff097e24 */ /* 0x000fe2000f8e00ff */
[C---:B------:R-:W-:Y:S01]  /*3430*/  ISETP.LT.OR P2, PT, R15.reuse, 0x2, P2 ;  /* 0x000000020f00780c */ /* 0x040fe20001741670 */
[----:B------:R-:W-:Y:S01]  /*3440*/  @UP0 ULDC UR6, c[0x0][0x44c] ;  /* 0x0001130000060ab9 */ /* 0x000fe20000000800 */
[----:B------:R-:W-:Y:S01]  /*3450*/  ISETP.LT.OR P3, PT, R15, 0x9, P3 ;  /* 0x000000090f00780c */ /* 0x000fe20001f61670 */
[----:B------:R-:W-:Y:S01]  /*3460*/  UIMAD.WIDE.U32 UR6, UR39, UR6, URZ ;  /* 0x00000006270672a5 */ /* 0x000fe2000f8e003f */
[----:B------:R-:W-:Y:S01]  /*3470*/  FSEL R36, R27, -INF , !P2 ;  /* 0xff8000001b247808 */ /* 0x000fe20005000000 */
[----:B------:R-:W-:Y:S01]  /*3480*/  @UP0 ULDC UR15, c[0x0][0x450] ;  /* 0x00011400000f0ab9 */ /* 0x000fe20000000800 */
[----:B------:R-:W-:Y:S01]  /*3490*/  ISETP.NE.AND P2, PT, R11, RZ, PT ;  /* 0x000000ff0b00720c */ /* 0x000fe20003f45270 */
[----:B------:R-:W-:Y:S01]  /*34a0*/  UMOV UR10, UR39 ;  /* 0x00000027000a7c82 */ /* 0x000fe20008000000 */
[----:B------:R-:W-:Y:S01]  /*34b0*/  FSEL R32, R30, -INF , !P3 ;  /* 0xff8000001e207808 */ /* 0x000fe20005800000 */
[----:B------:R-:W-:Y:S01]  /*34c0*/  @UP0 USHF.R.U32.HI UR10, URZ, UR15, UR7 ;  /* 0x0000000f3f0a0299 */ /* 0x000fe20008011607 */
[----:B------:R-:W-:-:S02]  /*34d0*/  ISETP.GT.AND P2, PT, R21, 0x9, !P2 ;  /* 0x000000091500780c */ /* 0x000fc40005744270 */
[----:B------:R-:W-:Y:S02]  /*34e0*/  ISETP.NE.AND P3, PT, R14, RZ, PT ;  /* 0x000000ff0e00720c */ /* 0x000fe40003f65270 */
[----:B------:R-:W-:Y:S02]  /*34f0*/  ISETP.LT.OR P2, PT, R15, 0xa, P2 ;  /* 0x0000000a0f00780c */ /* 0x000fe40001741670 */
[----:B------:R-:W-:Y:S02]  /*3500*/  ISETP.NE.AND P6, PT, R25, RZ, PT ;  /* 0x000000ff1900720c */ /* 0x000fe40003fc5270 */
[----:B------:R-:W-:Y:S02]  /*3510*/  FSEL R30, R31, -INF , !P2 ;  /* 0xff8000001f1e7808 */ /* 0x000fe40005000000 */
[----:B------:R-:W-:Y:S02]  /*3520*/  ISETP.NE.AND P2, PT, R12, RZ, PT ;  /* 0x000000ff0c00720c */ /* 0x000fe40003f45270 */
[----:B------:R-:W-:-:S02]  /*3530*/  FMNMX.FTZ R3, R156, R84, !PT ;  /* 0x000000549c037209 */ /* 0x000fc40007810000 */
[----:B------:R-:W-:Y:S02]  /*3540*/  ISETP.GT.AND P2, PT, R21, 0x10, !P2 ;  /* 0x000000101500780c */ /* 0x000fe40005744270 */
[----:B------:R-:W-:Y:S02]  /*3550*/  FMNMX.FTZ R3, R158, R3, !PT ;  /* 0x000000039e037209 */ /* 0x000fe40007810000 */
[----:B------:R-:W-:Y:S02]  /*3560*/  ISETP.LT.OR P2, PT, R15, 0x11, P2 ;  /* 0x000000110f00780c */ /* 0x000fe40001741670 */
[----:B------:R-:W-:Y:S02]  /*3570*/  FMNMX.FTZ R3, R86, R3, !PT ;  /* 0x0000000356037209 */ /* 0x000fe40007810000 */
[----:B------:R-:W-:Y:S02]  /*3580*/  FSEL R34, R34, -INF , !P2 ;  /* 0xff80000022227808 */ /* 0x000fe40005000000 */
[----:B------:R-:W-:-:S02]  /*3590*/  ISETP.NE.AND P2, PT, R13, RZ, PT ;  /* 0x000000ff0d00720c */ /* 0x000fc40003f45270 */
[----:B------:R-:W-:Y:S02]  /*35a0*/  FMNMX.FTZ R3, R152, R3, !PT ;  /* 0x0000000398037209 */ /* 0x000fe40007810000 */
[----:B------:R-:W-:Y:S02]  /*35b0*/  ISETP.GT.AND P2, PT, R21, 0x11, !P2 ;  /* 0x000000111500780c */ /* 0x000fe40005744270 */
[----:B------:R-:W-:Y:S02]  /*35c0*/  FMNMX.FTZ R3, R88, R3, !PT ;  /* 0x0000000358037209 */ /* 0x000fe40007810000 */
[----:B------:R-:W-:Y:S02]  /*35d0*/  ISETP.LT.OR P2, PT, R15, 0x12, P2 ;  /* 0x000000120f00780c */ /* 0x000fe40001741670 */
[----:B------:R-:W-:Y:S02]  /*35e0*/  FMNMX.FTZ R3, R90, R3, !PT ;  /* 0x000000035a037209 */ /* 0x000fe40007810000 */
[----:B------:R-:W-:-:S02]  /*35f0*/  FSEL R24, R35, -INF , !P2 ;  /* 0xff80000023187808 */ /* 0x000fc40005000000 */
[----:B------:R-:W-:Y:S02]  /*3600*/  ISETP.GT.AND P2, PT, R21, 0x18, !P3 ;  /* 0x000000181500780c */ /* 0x000fe40005f44270 */
[----:B------:R-:W-:Y:S02]  /*3610*/  FMNMX.FTZ R3, R92, R3, !PT ;  /* 0x000000035c037209 */ /* 0x000fe40007810000 */
[----:B------:R-:W-:Y:S02]  /*3620*/  ISETP.LT.OR P2, PT, R15, 0x19, P2 ;  /* 0x000000190f00780c */ /* 0x000fe40001741670 */
[----:B------:R-:W-:Y:S02]  /*3630*/  FMNMX.FTZ R3, R80, R3, !PT ;  /* 0x0000000350037209 */ /* 0x000fe40007810000 */
[----:B------:R-:W-:Y:S02]  /*3640*/  FSEL R38, R38, -INF , !P2 ;  /* 0xff80000026267808 */ /* 0x000fe40005000000 */
        /* <DEDUP_REMOVED lines=38> */
[----:B------:R-:W-:Y:S01]  /*38b0*/  ISETP.NE.AND P3, PT, R77, RZ, PT ;  /* 0x000000ff4d00720c */ /* 0x000fe20003f65270 */
[----:B------:R-:W0:Y:S01]  /*38c0*/  SHFL.BFLY PT, R82, R7, 0x2, 0x1f ;  /* 0x0c401f0007527f89 */ /* 0x000e2200000e0000 */
[----:B------:R-:W-:Y:S02]  /*38d0*/  FSEL R50, R50, -INF , !P2 ;  /* 0xff80000032327808 */ /* 0x000fe40005000000 */
[----:B------:R-:W-:Y:S02]  /*38e0*/  ISETP.NE.AND P2, PT, R73, RZ, PT ;  /* 0x000000ff4900720c */ /* 0x000fe40003f45270 */
[C---:B------:R-:W-:Y:S02]  /*38f0*/  ISETP.GT.AND P4, PT, R21.reuse, 0x51, !P4 ;  /* 0x000000511500780c */ /* 0x040fe40006784270 */
[----:B------:R-:W-:-:S02]  /*3900*/  ISETP.GT.AND P2, PT, R21, 0x31, !P2 ;  /* 0x000000311500780c */ /* 0x000fc40005744270 */
[----:B------:R-:W-:Y:S02]  /*3910*/  ISETP.GT.AND P5, PT, R21, 0x58, !P5 ;  /* 0x000000581500780c */ /* 0x000fe40006fa4270 */
[C---:B------:R-:W-:Y:S02]  /*3920*/  ISETP.LT.OR P2, PT, R15.reuse, 0x32, P2 ;  /* 0x000000320f00780c */ /* 0x040fe40001741670 */
[----:B------:R-:W-:Y:S02]  /*3930*/  ISETP.LT.OR P4, PT, R15, 0x52, P4 ;  /* 0x000000520f00780c */ /* 0x000fe40002781670 */
[----:B------:R-:W-:Y:S02]  /*3940*/  FSEL R6, R51, -INF , !P2 ;  /* 0xff80000033067808 */ /* 0x000fe40005000000 */
[----:B------:R-:W-:Y:S02]  /*3950*/  ISETP.NE.AND P2, PT, R49, RZ, PT ;  /* 0x000000ff3100720c */ /* 0x000fe40003f45270 */
[----:B------:R-:W-:-:S02]  /*3960*/  ISETP.LT.OR P5, PT, R15, 0x59, P5 ;  /* 0x000000590f00780c */ /* 0x000fc40002fa1670 */
[----:B------:R-:W-:Y:S02]  /*3970*/  ISETP.GT.AND P2, PT, R21, 0x38, !P2 ;  /* 0x000000381500780c */ /* 0x000fe40005744270 */
[----:B------:R-:W-:Y:S02]  /*3980*/  FSEL R70, R70, -INF , !P5 ;  /* 0xff80000046467808 */ /* 0x000fe40006800000 */
[----:B------:R-:W-:Y:S02]  /*3990*/  ISETP.LT.OR P2, PT, R15, 0x39, P2 ;  /* 0x000000390f00780c */ /* 0x000fe40001741670 */
[----:B0-----:R-:W-:Y:S02]  /*39a0*/  FMNMX.FTZ R82, R7, R82, !PT ;  /* 0x0000005207527209 */ /* 0x001fe40007810000 */
[----:B------:R-:W-:Y:S02]  /*39b0*/  FSEL R54, R54, -INF , !P2 ;  /* 0xff80000036367808 */ /* 0x000fe40005000000 */
[----:B------:R-:W-:Y:S01]  /*39c0*/  ISETP.NE.AND P2, PT, R75, RZ, PT ;  /* 0x000000ff4b00720c */ /* 0x000fe20003f45270 */
[----:B------:R-:W0:Y:S01]  /*39d0*/  SHFL.BFLY PT, R3, R82, 0x1, 0x1f ;  /* 0x0c201f0052037f89 */ /* 0x000e2200000e0000 */
[----:B------:R-:W-:-:S02]  /*39e0*/  R2UR UR11, R93 ;  /* 0x000000005d0b72ca */ /* 0x000fc400000e0000 */
[----:B------:R-:W-:-:S04]  /*39f0*/  ISETP.GT.AND P2, PT, R21, 0x39, !P2 ;  /* 0x000000391500780c */ /* 0x000fc80005744270 */
[----:B------:R-:W-:-:S04]  /*3a00*/  ISETP.LT.OR P2, PT, R15, 0x3a, P2 ;  /* 0x0000003a0f00780c */ /* 0x000fc80001741670 */
[----:B------:R-:W-:Y:S02]  /*3a10*/  FSEL R10, R55, -INF , !P2 ;  /* 0xff800000370a7808 */ /* 0x000fe40005000000 */
[----:B------:R-:W-:Y:S01]  /*3a20*/  ISETP.NE.AND P2, PT, R53, RZ, PT ;  /* 0x000000ff3500720c */ /* 0x000fe20003f45270 */
[----:B------:R-:W-:-:S03]  /*3a30*/  UIADD3 UR6, UR11, UR10, URZ ;  /* 0x0000000a0b067290 */ /* 0x000fc6000fffe03f */
[----:B------:R-:W-:Y:S01]  /*3a40*/  ISETP.GT.AND P2, PT, R21, 0x40, !P2 ;  /* 0x000000401500780c */ /* 0x000fe20005744270 */
[----:B------:R-:W-:-:S03]  /*3a50*/  UIADD3 UR4, UR6, UR4, URZ ;  /* 0x0000000406047290 */ /* 0x000fc6000fffe03f */
[----:B------:R-:W-:Y:S02]  /*3a60*/  ISETP.LT.OR P2, PT, R15, 0x41, P2 ;  /* 0x000000410f00780c */ /* 0x000fe40001741670 */
[----:B0-----:R-:W-:Y:S02]  /*3a70*/  FMNMX.FTZ R3, R82, R3, !PT ;  /* 0x0000000352037209 */ /* 0x001fe40007810000 */
[----:B------:R-:W-:Y:S02]  /*3a80*/  FSEL R58, R58, -INF , !P2 ;  /* 0xff8000003a3a7808 */ /* 0x000fe40005000000 */
[----:B------:R-:W-:Y:S01]  /*3a90*/  ISETP.GT.AND P2, PT, R21, 0x41, !P3 ;  /* 0x000000411500780c */ /* 0x000fe20005f44270 */
[----:B------:R-:W-:Y:S01]  /*3aa0*/  FMUL.FTZ R11, R3, R9 ;  /* 0x00000009030b7220 */ /* 0x000fe20000410000 */
[----:B------:R-:W-:Y:S02]  /*3ab0*/  ISETP.NE.AND P3, PT, R61, RZ, PT ;  /* 0x000000ff3d00720c */ /* 0x000fe40003f65270 */
[----:B------:R-:W-:-:S02]  /*3ac0*/  ISETP.LT.OR P2, PT, R15, 0x42, P2 ;  /* 0x000000420f00780c */ /* 0x000fc40001741670 */
[----:B------:R-:W-:Y:S02]  /*3ad0*/  ISETP.GT.AND P3, PT, R21, 0x50, !P3 ;  /* 0x000000501500780c */ /* 0x000fe40005f64270 */
[----:B------:R-:W-:Y:S02]  /*3ae0*/  FSEL R12, R59, -INF , !P2 ;  /* 0xff8000003b0c7808 */ /* 0x000fe40005000000 */
[----:B------:R-:W-:Y:S02]  /*3af0*/  ISETP.GT.AND P2, PT, R21, RZ, !P6 ;  /* 0x000000ff1500720c */ /* 0x000fe40007744270 */
[----:B------:R-:W-:Y:S02]  /*3b00*/  ISETP.NE.AND P6, PT, R57, RZ, PT ;  /* 0x000000ff3900720c */ /* 0x000fe40003fc5270 */
[C---:B------:R-:W-:Y:S02]  /*3b10*/  ISETP.LT.OR P2, PT, R15.reuse, 0x1, P2 ;  /* 0x000000010f00780c */ /* 0x040fe40001741670 */
[----:B------:R-:W-:-:S02]  /*3b20*/  ISETP.LT.OR P3, PT, R15, 0x51, P3 ;  /* 0x000000510f00780c */ /* 0x000fc40001f61670 */
[----:B------:R-:W-:Y:S02]  /*3b30*/  FSEL R26, R26, -INF , !P2 ;  /* 0xff8000001a1a7808 */ /* 0x000fe40005000000 */
[----:B------:R-:W-:Y:S02]  /*3b40*/  FSETP.NEU.FTZ.AND P2, PT, R3, -INF , PT ;  /* 0xff8000000300780b */ /* 0x000fe40003f5d000 */
[----:B------:R-:W-:Y:S02]  /*3b50*/  FMNMX.FTZ R7, R26, R36, !PT ;  /* 0x000000241a077209 */ /* 0x000fe40007810000 */
[----:B------:R-:W-:Y:S02]  /*3b60*/  FSEL R27, R11, RZ, P2 ;  /* 0x000000ff0b1b7208 */ /* 0x000fe40001000000 */
[----:B------:R-:W-:Y:S02]  /*3b70*/  FMNMX.FTZ R7, R32, R7, !PT ;  /* 0x0000000720077209 */ /* 0x000fe40007810000 */
[----:B------:R-:W-:Y:S01]  /*3b80*/  ISETP.GT.AND P2, PT, R21, 0x48, !P6 ;  /* 0x000000481500780c */ /* 0x000fe20007744270 */
[--C-:B------:R-:W-:Y:S01]  /*3b90*/  FFMA.FTZ R25, R84, R9, -R27.reuse ;  /* 0x0000000954197223 */ /* 0x100fe2000001081b */
[----:B------:R-:W-:Y:S01]  /*3ba0*/  FMNMX.FTZ R7, R30, R7, !PT ;  /* 0x000000071e077209 */ /* 0x000fe20007810000 */
[-CC-:B------:R-:W-:Y:S01]  /*3bb0*/  FFMA.FTZ R29, R86, R9.reuse, -R27.reuse ;  /* 0x00000009561d7223 */ /* 0x180fe2000001081b */
[----:B------:R-:W-:Y:S01]  /*3bc0*/  ISETP.LT.OR P2, PT, R15, 0x49, P2 ;  /* 0x000000490f00780c */ /* 0x000fe20001741670 */
[--C-:B------:R-:W-:Y:S01]  /*3bd0*/  FFMA.FTZ R31, R88, R9, -R27.reuse ;  /* 0x00000009581f7223 */ /* 0x100fe2000001081b */
[----:B------:R-:W-:Y:S01]  /*3be0*/  FMNMX.FTZ R11, R34, R7, !PT ;  /* 0x00000007220b7209 */ /* 0x000fe20007810000 */
[-CC-:B------:R-:W-:Y:S01]  /*3bf0*/  FFMA.FTZ R156, R156, R9.reuse, -R27.reuse ;  /* 0x000000099c9c7223 */ /* 0x180fe2000001081b */
[----:B------:R0:W-:Y:S01]  /*3c00*/  MUFU.EX2 R7, R25 ;  /* 0x0000001900077308 */ /* 0x0001e20000000800 */
[----:B------:R-:W-:Y:S01]  /*3c10*/  FSEL R62, R62, -INF , !P2 ;  /* 0xff8000003e3e7808 */ /* 0x000fe20005000000 */
[--C-:B------:R-:W-:Y:S01]  /*3c20*/  FFMA.FTZ R158, R158, R9, -R27.reuse ;  /* 0x000000099e9e7223 */ /* 0x100fe2000001081b */
[----:B------:R-:W-:Y:S01]  /*3c30*/  FMNMX.FTZ R11, R24, R11, !PT ;  /* 0x0000000b180b7209 */ /* 0x000fe20007810000 */
[-CC-:B------:R-:W-:Y:S01]  /*3c40*/  FFMA.FTZ R152, R152, R9.reuse, -R27.reuse ;  /* 0x0000000998987223 */ /* 0x180fe2000001081b */
[----:B------:R-:W-:Y:S01]  /*3c50*/  ISETP.NE.AND P2, PT, R81, RZ, PT ;  /* 0x000000ff5100720c */ /* 0x000fe20003f45270 */
[--C-:B------:R-:W-:Y:S01]  /*3c60*/  FFMA.FTZ R39, R8, R9, -R27.reuse ;  /* 0x0000000908277223 */ /* 0x100fe2000001081b */
[----:B------:R-:W-:Y:S01]  /*3c70*/  FMNMX.FTZ R11, R38, R11, !PT ;  /* 0x0000000b260b7209 */ /* 0x000fe20007810000 */
[----:B------:R-:W1:Y:S01]  /*3c80*/  MUFU.EX2 R156, R156 ;  /* 0x0000009c009c7308 */ /* 0x000e620000000800 */
[----:B------:R-:W-:Y:S01]  /*3c90*/  ISETP.GT.AND P2, PT, R21, 0x49, !P2 ;  /* 0x000000491500780c */ /* 0x000fe20005744270 */
[--C-:B------:R-:W-:Y:S01]  /*3ca0*/  FFMA.FTZ R33, R90, R9, -R27.reuse ;  /* 0x000000095a217223 */ /* 0x100fe2000001081b */
[----:B------:R-:W-:Y:S01]  /*3cb0*/  FMNMX.FTZ R11, R14, R11, !PT ;  /* 0x0000000b0e0b7209 */ /* 0x000fe20007810000 */
[-CC-:B------:R-:W-:Y:S01]  /*3cc0*/  FFMA.FTZ R20, R20, R9.reuse, -R27.reuse ;  /* 0x0000000914147223 */ /* 0x180fe2000001081b */
[----:B------:R-:W-:Y:S01]  /*3cd0*/  ISETP.LT.OR P2, PT, R15, 0x4a, P2 ;  /* 0x0000004a0f00780c */ /* 0x000fe20001741670 */
[--C-:B------:R-:W-:Y:S01]  /*3ce0*/  FFMA.FTZ R76, R76, R9, -R27.reuse ;  /* 0x000000094c4c7223 */ /* 0x100fe2000001081b */
[----:B------:R-:W-:Y:S01]  /*3cf0*/  FMNMX.FTZ R13, R42, R11, !PT ;  /* 0x0000000b2a0d7209 */ /* 0x000fe20007810000 */
[----:B------:R-:W-:Y:S01]  /*3d00*/  MUFU.EX2 R158, R158 ;  /* 0x0000009e009e7308 */ /* 0x000fe20000000800 */
[----:B------:R-:W-:Y:S01]  /*3d10*/  FSEL R82, R63, -INF , !P2 ;  /* 0xff8000003f527808 */ /* 0x000fe20005000000 */
[--C-:B------:R-:W-:Y:S01]  /*3d20*/  FFMA.FTZ R72, R72, R9, -R27.reuse ;  /* 0x0000000948487223 */ /* 0x100fe2000001081b */
[----:B------:R-:W-:Y:S01]  /*3d30*/  FMNMX.FTZ R13, R0, R13, !PT ;  /* 0x0000000d000d7209 */ /* 0x000fe20007810000 */
[-CC-:B------:R-:W-:Y:S01]  /*3d40*/  FFMA.FTZ R48, R48, R9.reuse, -R27.reuse ;  /* 0x0000000930307223 */ /* 0x180fe2000001081b */
[----:B------:R-:W-:Y:S01]  /*3d50*/  ISETP.NE.AND P6, PT, R65, RZ, PT ;  /* 0x000000ff4100720c */ /* 0x000fe20003fc5270 */
[--C-:B------:R-:W-:Y:S01]  /*3d60*/  FFMA.FTZ R52, R52, R9, -R27.reuse ;  /* 0x0000000934347223 */ /* 0x100fe2000001081b */
[----:B------:R-:W-:Y:S01]  /*3d70*/  FMNMX.FTZ R13, R46, R13, !PT ;  /* 0x0000000d2e0d7209 */ /* 0x000fe20007810000 */
[----:B------:R2:W-:Y:S01]  /*3d80*/  MUFU.EX2 R11, R29 ;  /* 0x0000001d000b7308 */ /* 0x0005e20000000800 */
[----:B------:R-:W-:Y:S01]  /*3d90*/  FSEL R66, R66, -INF , !P3 ;  /* 0xff80000042427808 */ /* 0x000fe20005800000 */
[--C-:B------:R-:W-:Y:S01]  /*3da0*/  FFMA.FTZ R44, R44, R9, -R27.reuse ;  /* 0x000000092c2c7223 */ /* 0x100fe2000001081b */
[----:B------:R-:W-:Y:S01]  /*3db0*/  FMNMX.FTZ R13, R2, R13, !PT ;  /* 0x0000000d020d7209 */ /* 0x000fe20007810000 */
[-CC-:B------:R-:W-:Y:S01]  /*3dc0*/  FFMA.FTZ R56, R56, R9.reuse, -R27.reuse ;  /* 0x0000000938387223 */ /* 0x180fe2000001081b */
[----:B------:R-:W-:Y:S01]  /*3dd0*/  ISETP.GT.AND P6, PT, R21, 0x59, !P6 ;  /* 0x000000591500780c */ /* 0x000fe200077c4270 */
[--C-:B------:R-:W-:Y:S01]  /*3de0*/  FFMA.FTZ R21, R80, R9, -R27.reuse ;  /* 0x0000000950157223 */ /* 0x100fe2000001081b */
[----:B0-----:R-:W-:Y:S01]  /*3df0*/  FMNMX.FTZ R25, R50, R13, !PT ;  /* 0x0000000d32197209 */ /* 0x001fe20007810000 */
[----:B------:R-:W-:Y:S01]  /*3e00*/  MUFU.EX2 R152, R152 ;  /* 0x0000009800987308 */ /* 0x000fe20000000800 */
[----:B------:R-:W-:Y:S01]  /*3e10*/  FSEL R80, R67, -INF , !P4 ;  /* 0xff80000043507808 */ /* 0x000fe20006000000 */
[--C-:B--2---:R-:W-:Y:S01]  /*3e20*/  FFMA.FTZ R29, R92, R9, -R27.reuse ;  /* 0x000000095c1d7223 */ /* 0x104fe2000001081b */
[----:B------:R-:W-:Y:S01]  /*3e30*/  FMNMX.FTZ R25, R6, R25, !PT ;  /* 0x0000001906197209 */ /* 0x000fe20007810000 */
[-CC-:B------:R-:W-:Y:S01]  /*3e40*/  FFMA.FTZ R40, R40, R9.reuse, -R27.reuse ;  /* 0x0000000928287223 */ /* 0x180fe2000001081b */
[----:B------:R-:W-:Y:S01]  /*3e50*/  ISETP.LT.OR P6, PT, R15, 0x5a, P6 ;  /* 0x0000005a0f00780c */ /* 0x000fe200037c1670 */
[--C-:B------:R-:W-:Y:S01]  /*3e60*/  FFMA.FTZ R15, R74, R9, -R27.reuse ;  /* 0x000000094a0f7223 */ /* 0x100fe2000001081b */
[----:B------:R-:W-:Y:S01]  /*3e70*/  FMNMX.FTZ R25, R54, R25, !PT ;  /* 0x0000001936197209 */ /* 0x000fe20007810000 */
[----:B------:R0:W-:Y:S01]  /*3e80*/  MUFU.EX2 R154, R29 ;  /* 0x0000001d009a7308 */ /* 0x0001e20000000800 */
[-CC-:B------:R-:W-:Y:S01]  /*3e90*/  FFMA.FTZ R60, R60, R9.reuse, -R27.reuse ;  /* 0x000000093c3c7223 */ /* 0x180fe2000001081b */
[--C-:B------:R-:W-:Y:S01]  /*3ea0*/  FFMA.FTZ R28, R28, R9, -R27.reuse ;  /* 0x000000091c1c7223 */ /* 0x100fe2000001081b */
[----:B------:R-:W-:Y:S01]  /*3eb0*/  FMNMX.FTZ R25, R10, R25, !PT ;  /* 0x000000190a197209 */ /* 0x000fe20007810000 */
[-CC-:B------:R-:W-:Y:S01]  /*3ec0*/  FFMA.FTZ R64, R64, R9.reuse, -R27.reuse ;  /* 0x0000000940407223 */ /* 0x180fe2000001081b */
[----:B------:R-:W-:Y:S01]  /*3ed0*/  FFMA.FTZ R68, R68, R9, -R27 ;  /* 0x0000000944447223 */ /* 0x000fe2000001081b */
[----:B-1----:R-:W-:Y:S01]  /*3ee0*/  FADD.FTZ R41, R156, R7 ;  /* 0x000000079c297221 */ /* 0x002fe20000010000 */
[----:B------:R-:W-:Y:S01]  /*3ef0*/  FMNMX.FTZ R25, R58, R25, !PT ;  /* 0x000000193a197209 */ /* 0x000fe20007810000 */
[----:B------:R-:W-:Y:S01]  /*3f00*/  MUFU.EX2 R13, R31 ;  /* 0x0000001f000d7308 */ /* 0x000fe20000000800 */
[----:B0-----:R-:W-:Y:S01]  /*3f10*/  FFMA.FTZ R29, R78, R9, -R27 ;  /* 0x000000094e1d7223 */ /* 0x001fe2000001081b */
[----:B------:R-:W-:-:S02]  /*3f20*/  FSEL R78, R71, -INF , !P6 ;  /* 0xff800000474e7808 */ /* 0x000fc40007000000 */
[----:B------:R-:W-:Y:S02]  /*3f30*/  FMNMX.FTZ R25, R12, R25, !PT ;  /* 0x000000190c197209 */ /* 0x000fe40007810000 */
[----:B------:R-:W-:Y:S02]  /*3f40*/  F2FP.F16.F32.PACK_AB R156, R7, R156 ;  /* 0x0000009c079c723e */ /* 0x000fe400000000ff */
        /* <DEDUP_REMOVED lines=9> */
[----:B------:R-:W0:Y:S01]  /*3fe0*/  SHFL.BFLY PT, R74, R25, 0x2, 0x1f ;  /* 0x0c401f00194a7f89 */ /* 0x000e2200000e0000 */
[----:B------:R-:W-:Y:S08]  /*3ff0*/  MUFU.EX2 R148, R29 ;  /* 0x0000001d00947308 */ /* 0x000ff00000000800 */
[----:B------:R-:W1:Y:S08]  /*4000*/  MUFU.EX2 R76, R76 ;  /* 0x0000004c004c7308 */ /* 0x000e700000000800 */
[----:B------:R-:W-:Y:S01]  /*4010*/  MUFU.EX2 R72, R72 ;  /* 0x0000004800487308 */ /* 0x000fe20000000800 */
[----:B0-----:R-:W-:-:S07]  /*4020*/  FMNMX.FTZ R74, R25, R74, !PT ;  /* 0x0000004a194a7209 */ /* 0x001fce0007810000 */
[----:B------:R-:W0:Y:S01]  /*4030*/  MUFU.EX2 R29, R48 ;  /* 0x00000030001d7308 */ /* 0x000e220000000800 */
[----:B-1----:R-:W-:Y:S01]  /*4040*/  F2FP.F16.F32.PACK_AB R150, R31, R76 ;  /* 0x0000004c1f96723e */ /* 0x002fe200000000ff */
[----:B------:R-:W1:Y:S06]  /*4050*/  SHFL.BFLY PT, R15, R74, 0x1, 0x1f ;  /* 0x0c201f004a0f7f89 */ /* 0x000e6c00000e0000 */
[----:B------:R-:W-:Y:S08]  /*4060*/  MUFU.EX2 R52, R52 ;  /* 0x0000003400347308 */ /* 0x000ff00000000800 */
[----:B------:R-:W2:Y:S01]  /*4070*/  MUFU.EX2 R35, R44 ;  /* 0x0000002c00237308 */ /* 0x000ea20000000800 */
[----:B0-----:R-:W-:-:S07]  /*4080*/  F2FP.F16.F32.PACK_AB R144, R29, R72 ;  /* 0x000000481d90723e */ /* 0x001fce00000000ff */
[----:B------:R-:W-:Y:S01]  /*4090*/  MUFU.EX2 R56, R56 ;  /* 0x0000003800387308 */ /* 0x000fe20000000800 */
[----:B-1----:R-:W-:-:S04]  /*40a0*/  FMNMX.FTZ R8, R74, R15, !PT ;  /* 0x0000000f4a087209 */ /* 0x002fc80007810000 */
[C---:B------:R-:W-:Y:S01]  /*40b0*/  FSETP.NEU.FTZ.AND P2, PT, R8.reuse, -INF , PT ;  /* 0xff8000000800780b */ /* 0x040fe20003f5d000 */
[----:B------:R-:W-:Y:S02]  /*40c0*/  FMUL.FTZ R15, R8, R9 ;  /* 0x00000009080f7220 */ /* 0x000fe40000410000 */
[----:B------:R-:W0:Y:S01]  /*40d0*/  MUFU.EX2 R25, R40 ;  /* 0x0000002800197308 */ /* 0x000e220000000800 */
[----:B--2---:R-:W-:Y:S02]  /*40e0*/  F2FP.F16.F32.PACK_AB R146, R35, R52 ;  /* 0x000000342392723e */ /* 0x004fe400000000ff */
[----:B------:R-:W-:Y:S02]  /*40f0*/  FSEL R27, R15, RZ, P2 ;  /* 0x000000ff0f1b7208 */ /* 0x000fe40001000000 */
[----:B------:R-:W-:-:S03]  /*4100*/  PLOP3.LUT P2, PT, PT, PT, UP1, 0x40, 0x0 ;  /* 0x000000000000781c */ /* 0x000fc60003f4e818 */
[----:B------:R1:W-:Y:S01]  /*4110*/  MUFU.EX2 R15, R20 ;  /* 0x00000014000f7308 */ /* 0x0003e20000000800 */
[-CC-:B------:R-:W-:Y:S01]  /*4120*/  FFMA.FTZ R26, R26, R9.reuse, -R27.reuse ;  /* 0x000000091a1a7223 */ /* 0x180fe2000001081b */
[-CC-:B------:R-:W-:Y:S01]  /*4130*/  FFMA.FTZ R14, R14, R9.reuse, -R27.reuse ;  /* 0x000000090e0e7223 */ /* 0x180fe2000001081b */
[-CC-:B------:R-:W-:Y:S01]  /*4140*/  FFMA.FTZ R36, R36, R9.reuse, -R27.reuse ;  /* 0x0000000924247223 */ /* 0x180fe2000001081b */
[-CC-:B------:R-:W-:Y:S01]  /*4150*/  FFMA.FTZ R32, R32, R9.reuse, -R27.reuse ;  /* 0x0000000920207223 */ /* 0x180fe2000001081b */
[-CC-:B------:R-:W-:Y:S01]  /*4160*/  FFMA.FTZ R30, R30, R9.reuse, -R27.reuse ;  /* 0x000000091e1e7223 */ /* 0x180fe2000001081b */
[-CC-:B------:R-:W-:Y:S01]  /*4170*/  FFMA.FTZ R34, R34, R9.reuse, -R27.reuse ;  /* 0x0000000922227223 */ /* 0x180fe2000001081b */
[-C--:B------:R-:W-:Y:S01]  /*4180*/  FFMA.FTZ R0, R0, R9.reuse, -R27 ;  /* 0x0000000900007223 */ /* 0x080fe2000001081b */
[----:B------:R2:W-:Y:S01]  /*4190*/  MUFU.EX2 R155, R14 ;  /* 0x0000000e009b7308 */ /* 0x0005e20000000800 */
[----:B-1----:R-:W-:Y:S01]  /*41a0*/  FADD.FTZ R20, R158, R41 ;  /* 0x000000299e147221 */ /* 0x002fe20000010000 */
[-CC-:B------:R-:W-:Y:S01]  /*41b0*/  FFMA.FTZ R24, R24, R9.reuse, -R27.reuse ;  /* 0x0000000918187223 */ /* 0x180fe2000001081b */
[-CC-:B------:R-:W-:Y:S01]  /*41c0*/  FFMA.FTZ R38, R38, R9.reuse, -R27.reuse ;  /* 0x0000000926267223 */ /* 0x180fe2000001081b */
[-CC-:B------:R-:W-:Y:S01]  /*41d0*/  FFMA.FTZ R2, R2, R9.reuse, -R27.reuse ;  /* 0x0000000902027223 */ /* 0x180fe2000001081b */
[----:B------:R-:W-:Y:S01]  /*41e0*/  FADD.FTZ R41, R11, R20 ;  /* 0x000000140b297221 */ /* 0x000fe20000010000 */
[-CC-:B------:R-:W-:Y:S01]  /*41f0*/  FFMA.FTZ R42, R42, R9.reuse, -R27.reuse ;  /* 0x000000092a2a7223 */ /* 0x180fe2000001081b */
[-C--:B------:R-:W-:Y:S01]  /*4200*/  FFMA.FTZ R46, R46, R9.reuse, -R27 ;  /* 0x000000092e2e7223 */ /* 0x080fe2000001081b */
[----:B------:R-:W-:Y:S01]  /*4210*/  MUFU.EX2 R26, R26 ;  /* 0x0000001a001a7308 */ /* 0x000fe20000000800 */
[----:B--2---:R-:W-:Y:S01]  /*4220*/  FADD.FTZ R14, R152, R41 ;  /* 0x00000029980e7221 */ /* 0x004fe20000010000 */
[-CC-:B------:R-:W-:Y:S01]  /*4230*/  FFMA.FTZ R50, R50, R9.reuse, -R27.reuse ;  /* 0x0000000932327223 */ /* 0x180fe2000001081b */
[-CC-:B------:R-:W-:Y:S01]  /*4240*/  FFMA.FTZ R6, R6, R9.reuse, -R27.reuse ;  /* 0x0000000906067223 */ /* 0x180fe2000001081b */
[-CC-:B------:R-:W-:Y:S01]  /*4250*/  FFMA.FTZ R54, R54, R9.reuse, -R27.reuse ;  /* 0x0000000936367223 */ /* 0x180fe2000001081b */
[----:B------:R-:W-:Y:S01]  /*4260*/  FADD.FTZ R14, R13, R14 ;  /* 0x0000000e0d0e7221 */ /* 0x000fe20000010000 */
[----:B------:R-:W-:Y:S01]  /*4270*/  F2FP.F16.F32.PACK_AB R158, R11, R158 ;  /* 0x0000009e0b9e723e */ /* 0x000fe200000000ff */
[-CC-:B------:R-:W-:Y:S01]  /*4280*/  FFMA.FTZ R10, R10, R9.reuse, -R27.reuse ;  /* 0x000000090a0a7223 */ /* 0x180fe2000001081b */
[----:B------:R-:W1:Y:S01]  /*4290*/  MUFU.EX2 R157, R36 ;  /* 0x00000024009d7308 */ /* 0x000e620000000800 */
[----:B------:R-:W-:Y:S01]  /*42a0*/  FADD.FTZ R41, R33, R14 ;  /* 0x0000000e21297221 */ /* 0x000fe20000010000 */
[-CC-:B------:R-:W-:Y:S01]  /*42b0*/  FFMA.FTZ R58, R58, R9.reuse, -R27.reuse ;  /* 0x000000093a3a7223 */ /* 0x180fe2000001081b */
[-CC-:B------:R-:W-:Y:S01]  /*42c0*/  FFMA.FTZ R12, R12, R9.reuse, -R27.reuse ;  /* 0x000000090c0c7223 */ /* 0x180fe2000001081b */
[-CC-:B------:R-:W-:Y:S01]  /*42d0*/  FFMA.FTZ R62, R62, R9.reuse, -R27.reuse ;  /* 0x000000093e3e7223 */ /* 0x180fe2000001081b */
[-CC-:B------:R-:W-:Y:S01]  /*42e0*/  FFMA.FTZ R82, R82, R9.reuse, -R27.reuse ;  /* 0x0000000952527223 */ /* 0x180fe2000001081b */
[-CC-:B------:R-:W-:Y:S01]  /*42f0*/  FFMA.FTZ R66, R66, R9.reuse, -R27.reuse ;  /* 0x0000000942427223 */ /* 0x180fe2000001081b */
[-CC-:B------:R-:W-:Y:S01]  /*4300*/  FFMA.FTZ R80, R80, R9.reuse, -R27.reuse ;  /* 0x0000000950507223 */ /* 0x180fe2000001081b */
[----:B------:R-:W2:Y:S01]  /*4310*/  MUFU.EX2 R32, R32 ;  /* 0x0000002000207308 */ /* 0x000ea20000000800 */
[-CC-:B------:R-:W-:Y:S01]  /*4320*/  FFMA.FTZ R70, R70, R9.reuse, -R27.reuse ;  /* 0x0000000946467223 */ /* 0x180fe2000001081b */
[----:B------:R-:W-:Y:S01]  /*4330*/  FFMA.FTZ R27, R78, R9, -R27 ;  /* 0x000000094e1b7223 */ /* 0x000fe2000001081b */
[----:B------:R-:W-:-:S02]  /*4340*/  F2FP.F16.F32.PACK_AB R152, R13, R152 ;  /* 0x000000980d98723e */ /* 0x000fc400000000ff */
[----:B0-----:R-:W-:-:S03]  /*4350*/  F2FP.F16.F32.PACK_AB R140, R25, R56 ;  /* 0x00000038198c723e */ /* 0x001fc600000000ff */
[----:B------:R-:W0:Y:S08]  /*4360*/  MUFU.EX2 R159, R30 ;  /* 0x0000001e009f7308 */ /* 0x000e300000000800 */
[----:B------:R3:W-:Y:S08]  /*4370*/  MUFU.EX2 R149, R0 ;  /* 0x0000000000957308 */ /* 0x0007f00000000800 */
[----:B------:R-:W4:Y:S01]  /*4380*/  MUFU.EX2 R34, R34 ;  /* 0x0000002200227308 */ /* 0x000f220000000800 */
[----:B---3--:R-:W-:Y:S01]  /*4390*/  FADD.FTZ R0, R154, R41 ;  /* 0x000000299a007221 */ /* 0x008fe20000010000 */
[----:B-1----:R-:W-:Y:S01]  /*43a0*/  FADD.FTZ R41, R26, R157 ;  /* 0x0000009d1a297221 */ /* 0x002fe20000010000 */
[----:B------:R-:W-:-:S02]  /*43b0*/  F2FP.F16.F32.PACK_AB R154, R154, R33 ;  /* 0x000000219a9a723e */ /* 0x000fc400000000ff */
[----:B------:R-:W-:Y:S01]  /*43c0*/  FADD.FTZ R43, R21, R0 ;  /* 0x00000000152b7221 */ /* 0x000fe20000010000 */
[----:B--2---:R-:W-:Y:S01]  /*43d0*/  FADD.FTZ R0, R32, R41 ;  /* 0x0000002920007221 */ /* 0x004fe20000010000 */
[----:B------:R-:W-:Y:S01]  /*43e0*/  F2FP.F16.F32.PACK_AB R157, R157, R26 ;  /* 0x0000001a9d9d723e */ /* 0x000fe200000000ff */
[----:B------:R-:W1:Y:S01]  /*43f0*/  MUFU.EX2 R153, R24 ;  /* 0x0000001800997308 */ /* 0x000e620000000800 */
[C---:B------:R-:W-:Y:S01]  /*4400*/  FADD.FTZ R43, R148.reuse, R43 ;  /* 0x0000002b942b7221 */ /* 0x040fe20000010000 */
[C---:B0-----:R-:W-:Y:S01]  /*4410*/  FADD.FTZ R41, R159.reuse, R0 ;  /* 0x000000009f297221 */ /* 0x041fe20000010000 */
[----:B------:R-:W-:Y:S02]  /*4420*/  F2FP.F16.F32.PACK_AB R148, R148, R21 ;  /* 0x000000159494723e */ /* 0x000fe400000000ff */
[----:B------:R-:W-:-:S03]  /*4430*/  F2FP.F16.F32.PACK_AB R159, R159, R32 ;  /* 0x000000209f9f723e */ /* 0x000fc600000000ff */
[----:B------:R-:W0:Y:S01]  /*4440*/  MUFU.EX2 R38, R38 ;  /* 0x0000002600267308 */ /* 0x000e220000000800 */
[----:B----4-:R-:W-:-:S07]  /*4450*/  FADD.FTZ R0, R34, R41 ;  /* 0x0000002922007221 */ /* 0x010fce0000010000 */
[----:B------:R2:W-:Y:S01]  /*4460*/  MUFU.EX2 R151, R2 ;  /* 0x0000000200977308 */ /* 0x0005e20000000800 */
[C---:B-1----:R-:W-:Y:S01]  /*4470*/  FADD.FTZ R41, R153.reuse, R0 ;  /* 0x0000000099297221 */ /* 0x042fe20000010000 */
[----:B------:R-:W-:-:S06]  /*4480*/  F2FP.F16.F32.PACK_AB R153, R153, R34 ;  /* 0x000000229999723e */ /* 0x000fcc00000000ff */
[----:B------:R-:W1:Y:S01]  /*4490*/  MUFU.EX2 R42, R42 ;  /* 0x0000002a002a7308 */ /* 0x000e620000000800 */
[----:B--2---:R-:W-:Y:S01]  /*44a0*/  FADD.FTZ R2, R76, R43 ;  /* 0x0000002b4c027221 */ /* 0x004fe20000010000 */
[----:B0-----:R-:W-:-:S03]  /*44b0*/  FADD.FTZ R0, R38, R41 ;  /* 0x0000002926007221 */ /* 0x001fc60000010000 */
[----:B------:R-:W-:Y:S01]  /*44c0*/  FADD.FTZ R43, R31, R2 ;  /* 0x000000021f2b7221 */ /* 0x000fe20000010000 */
[C---:B------:R-:W-:Y:S01]  /*44d0*/  FADD.FTZ R41, R155.reuse, R0 ;  /* 0x000000009b297221 */ /* 0x040fe20000010000 */
[----:B------:R-:W-:Y:S01]  /*44e0*/  F2FP.F16.F32.PACK_AB R155, R155, R38 ;  /* 0x000000269b9b723e */ /* 0x000fe200000000ff */
[----:B------:R-:W0:Y:S01]  /*44f0*/  MUFU.EX2 R46, R46 ;  /* 0x0000002e002e7308 */ /* 0x000e220000000800 */
[----:B------:R-:W-:-:S04]  /*4500*/  FADD.FTZ R2, R72, R43 ;  /* 0x0000002b48027221 */ /* 0x000fc80000010000 */
[----:B------:R-:W-:-:S03]  /*4510*/  FADD.FTZ R43, R29, R2 ;  /* 0x000000021d2b7221 */ /* 0x000fc60000010000 */
[----:B------:R-:W2:Y:S01]  /*4520*/  MUFU.EX2 R60, R60 ;  /* 0x0000003c003c7308 */ /* 0x000ea20000000800 */
[----:B------:R-:W-:Y:S01]  /*4530*/  FADD.FTZ R2, R52, R43 ;  /* 0x0000002b34027221 */ /* 0x000fe20000010000 */
[----:B-1----:R-:W-:-:S03]  /*4540*/  FADD.FTZ R0, R42, R41 ;  /* 0x000000292a007221 */ /* 0x002fc60000010000 */
[----:B------:R-:W-:Y:S01]  /*4550*/  FADD.FTZ R43, R35, R2 ;  /* 0x00000002232b7221 */ /* 0x000fe20000010000 */
[C---:B------:R-:W-:Y:S01]  /*4560*/  FADD.FTZ R7, R149.reuse, R0 ;  /* 0x0000000095077221 */ /* 0x040fe20000010000 */
[----:B------:R-:W-:Y:S01]  /*4570*/  F2FP.F16.F32.PACK_AB R149, R149, R42 ;  /* 0x0000002a9595723e */ /* 0x000fe200000000ff */
[----:B------:R-:W1:Y:S01]  /*4580*/  MUFU.EX2 R37, R28 ;  /* 0x0000001c00257308 */ /* 0x000e620000000800 */
[----:B------:R-:W-:Y:S01]  /*4590*/  FADD.FTZ R2, R56, R43 ;  /* 0x0000002b38027221 */ /* 0x000fe20000010000 */
[----:B0-----:R-:W-:-:S03]  /*45a0*/  FADD.FTZ R0, R46, R7 ;  /* 0x000000072e007221 */ /* 0x001fc60000010000 */
[----:B------:R-:W-:Y:S01]  /*45b0*/  FADD.FTZ R11, R25, R2 ;  /* 0x00000002190b7221 */ /* 0x000fe20000010000 */
[C---:B------:R-:W-:Y:S01]  /*45c0*/  FADD.FTZ R7, R151.reuse, R0 ;  /* 0x0000000097077221 */ /* 0x040fe20000010000 */
[----:B------:R-:W-:Y:S01]  /*45d0*/  F2FP.F16.F32.PACK_AB R151, R151, R46 ;  /* 0x0000002e9797723e */ /* 0x000fe200000000ff */
[----:B------:R-:W0:Y:S01]  /*45e0*/  MUFU.EX2 R50, R50 ;  /* 0x0000003200327308 */ /* 0x000e220000000800 */
[----:B--2---:R-:W-:-:S07]  /*45f0*/  FADD.FTZ R2, R60, R11 ;  /* 0x0000000b3c027221 */ /* 0x004fce0000010000 */
[----:B------:R-:W2:Y:S01]  /*4600*/  MUFU.EX2 R64, R64 ;  /* 0x0000004000407308 */ /* 0x000ea20000000800 */
[C---:B-1----:R-:W-:Y:S01]  /*4610*/  FADD.FTZ R11, R37.reuse, R2 ;  /* 0x00000002250b7221 */ /* 0x042fe20000010000 */
[----:B------:R-:W-:-:S06]  /*4620*/  F2FP.F16.F32.PACK_AB R142, R37, R60 ;  /* 0x0000003c258e723e */ /* 0x000fcc00000000ff */
[----:B------:R-:W1:Y:S01]  /*4630*/  MUFU.EX2 R145, R6 ;  /* 0x0000000600917308 */ /* 0x000e620000000800 */
[----:B0-----:R-:W-:-:S07]  /*4640*/  FADD.FTZ R0, R50, R7 ;  /* 0x0000000732007221 */ /* 0x001fce0000010000 */
[----:B------:R-:W0:Y:S01]  /*4650*/  MUFU.EX2 R39, R39 ;  /* 0x0000002700277308 */ /* 0x000e220000000800 */
[----:B--2---:R-:W-:-:S07]  /*4660*/  FADD.FTZ R2, R64, R11 ;  /* 0x0000000b40027221 */ /* 0x004fce0000010000 */
[----:B------:R-:W2:Y:S01]  /*4670*/  MUFU.EX2 R54, R54 ;  /* 0x0000003600367308 */ /* 0x000ea20000000800 */
[C---:B-1----:R-:W-:Y:S01]  /*4680*/  FADD.FTZ R7, R145.reuse, R0 ;  /* 0x0000000091077221 */ /* 0x042fe20000010000 */
[----:B------:R-:W-:-:S06]  /*4690*/  F2FP.F16.F32.PACK_AB R145, R145, R50 ;  /* 0x000000329191723e */ /* 0x000fcc00000000ff */
[----:B------:R-:W1:Y:S01]  /*46a0*/  MUFU.EX2 R68, R68 ;  /* 0x0000004400447308 */ /* 0x000e620000000800 */
[C---:B0-----:R-:W-:Y:S01]  /*46b0*/  FADD.FTZ R11, R39.reuse, R2 ;  /* 0x00000002270b7221 */ /* 0x041fe20000010000 */
[----:B------:R-:W-:-:S06]  /*46c0*/  F2FP.F16.F32.PACK_AB R136, R39, R64 ;  /* 0x000000402788723e */ /* 0x000fcc00000000ff */
[----:B------:R0:W3:Y:S01]  /*46d0*/  MUFU.EX2 R147, R10 ;  /* 0x0000000a00937308 */ /* 0x0000e20000000800 */
[----:B--2---:R-:W-:-:S07]  /*46e0*/  FADD.FTZ R0, R54, R7 ;  /* 0x0000000736007221 */ /* 0x004fce0000010000 */
[----:B------:R-:W2:Y:S01]  /*46f0*/  MUFU.EX2 R58, R58 ;  /* 0x0000003a003a7308 */ /* 0x000ea20000000800 */
[----:B-1----:R-:W-:Y:S01]  /*4700*/  FADD.FTZ R2, R68, R11 ;  /* 0x0000000b44027221 */ /* 0x002fe20000010000 */
[----:B------:R-:W-:Y:S01]  /*4710*/  F2FP.F16.F32.PACK_AB R138, R15, R68 ;  /* 0x000000440f8a723e */ /* 0x000fe200000000ff */
[----:B0-----:R-:W-:Y:S02]  /*4720*/  VIADD R10, R79, 0xfffffffe ;  /* 0xfffffffe4f0a7836 */ /* 0x001fe40000000000 */
[----:B------:R-:W-:-:S03]  /*4730*/  FADD.FTZ R7, R15, R2 ;  /* 0x000000020f077221 */ /* 0x000fc60000010000 */
[----:B------:R-:W0:Y:S01]  /*4740*/  MUFU.EX2 R141, R12 ;  /* 0x0000000c008d7308 */ /* 0x000e220000000800 */
[C---:B---3--:R-:W-:Y:S01]  /*4750*/  FADD.FTZ R11, R147.reuse, R0 ;  /* 0x00000000930b7221 */ /* 0x048fe20000010000 */
[----:B------:R-:W-:-:S06]  /*4760*/  F2FP.F16.F32.PACK_AB R147, R147, R54 ;  /* 0x000000369393723e */ /* 0x000fcc00000000ff */
        /* <DEDUP_REMOVED lines=14> */
[----:B------:R-:W-:-:S03]  /*4850*/  F2FP.F16.F32.PACK_AB R137, R137, R66 ;  /* 0x000000428989723e */ /* 0x000fc600000000ff */
[----:B--2---:R-:W-:-:S04]  /*4860*/  FADD.FTZ R6, R70, R11 ;  /* 0x0000000b46067221 */ /* 0x004fc80000010000 */
[C---:B0-----:R-:W-:Y:S01]  /*4870*/  FADD.FTZ R6, R27.reuse, R6 ;  /* 0x000000061b067221 */ /* 0x041fe20000010000 */
[----:B------:R-:W-:Y:S01]  /*4880*/  F2FP.F16.F32.PACK_AB R139, R27, R70 ;  /* 0x000000461b8b723e */ /* 0x000fe200000000ff */
[----:B------:R-:W-:Y:S06]  /*4890*/  @P2 BRA `(.L_x_1156) ;  /* 0x0000000000442947 */ /* 0x000fec0003800000 */
        /* <DEDUP_REMOVED lines=10> */
.L_x_1157:
[----:B------:R-:W-:-:S11]  /*4940*/  UISETP.NE.AND UP2, UPT, UR5, 0x1, UPT ;  /* 0x000000010500788c */ /* 0x000fd6000bf45270 */
[----:B------:R-:W-:Y:S02]  /*4950*/  @UP2 ULDC.64 UR6, c[0x0][0x9e8] ;  /* 0x00027a0000062ab9 */ /* 0x000fe40000000a00 */
[----:B------:R-:W-:-:S04]  /*4960*/  UIMAD.WIDE.U32 UR10, UR15, UR6, URZ ;  /* 0x000000060f0a72a5 */ /* 0x000fc8000f8e003f */
[----:B------:R-:W-:-:S12]  /*4970*/  @UP2 USHF.R.U32.HI UR15, URZ, UR7, UR11 ;  /* 0x000000073f0f2299 */ /* 0x000fd8000801160b */
.L_x_1158:
[----:B------:R-:W-:-:S04]  /*4980*/  UIMAD UR5, UR15, UR5, UR5 ;  /* 0x000000050f0572a4 */ /* 0x000fc8000f8e0205 */
[----:B------:R-:W-:-:S04]  /*4990*/  UISETP.LT.AND UP2, UPT, UR4, UR5, UPT ;  /* 0x000000050400728c */ /* 0x000fc8000bf41270 */
[----:B------:R-:W-:-:S12]  /*49a0*/  USEL UR4, UR4, UR5, UP2 ;  /* 0x0000000504047287 */ /* 0x000fd80009000000 */
.L_x_1156:
[----:B------:R-:W-:Y:S01]  /*49b0*/  UIMAD.WIDE UR4, UR4, 0x2aaaaaab, URZ ;  /* 0x2aaaaaab040478a5 */ /* 0x000fe2000f8e023f */
[----:B------:R-:W-:Y:S01]  /*49c0*/  IMAD.MOV.U32 R2, RZ, RZ, 0x3f800000 ;  /* 0x3f800000ff027424 */ /* 0x000fe200078e00ff */
[----:B------:R-:W-:Y:S01]  /*49d0*/  CS2R R86, SRZ ;  /* 0x0000000000567805 */ /* 0x000fe2000001ff00 */
[----:B------:R-:W-:Y:S01]  /*49e0*/  IMAD.MOV.U32 R0, RZ, RZ, 0x3f800000 ;  /* 0x3f800000ff007424 */ /* 0x000fe200078e00ff */
[----:B------:R-:W-:Y:S01]  /*49f0*/  USHF.R.U32.HI UR4, URZ, 0x1f, UR5 ;  /* 0x0000001f3f047899 */ /* 0x000fe20008011605 */
[----:B------:R-:W-:Y:S02]  /*4a00*/  CS2R R84, SRZ ;  /* 0x0000000000547805 */ /* 0x000fe4000001ff00 */
[----:B------:R-:W-:Y:S02]  /*4a10*/  CS2R R82, SRZ ;  /* 0x0000000000527805 */ /* 0x000fe4000001ff00 */
[----:B------:R-:W-:Y:S01]  /*4a20*/  CS2R R80, SRZ ;  /* 0x0000000000507805 */ /* 0x000fe2000001ff00 */
[----:B------:R-:W-:Y:S01]  /*4a30*/  ULEA.HI.SX32 UR4, UR5, UR4, 0x1c ;  /* 0x0000000405047291 */ /* 0x000fe2000f8fe23f */
[----:B------:R-:W-:-:S02]  /*4a40*/  CS2R R78, SRZ ;  /* 0x00000000004e7805 */ /* 0x000fc4000001ff00 */
[----:B------:R-:W-:Y:S02]  /*4a50*/  CS2R R76, SRZ ;  /* 0x00000000004c7805 */ /* 0x000fe4000001ff00 */
[----:B------:R-:W-:Y:S01]  /*4a60*/  CS2R R74, SRZ ;  /* 0x00000000004a7805 */ /* 0x000fe2000001ff00 */
[----:B------:R-:W-:Y:S01]  /*4a70*/  UISETP.LT.AND UP2, UPT, UR61, UR4, UPT ;  /* 0x000000043d00728c */ /* 0x000fe2000bf41270 */
[----:B------:R-:W-:Y:S02]  /*4a80*/  CS2R R72, SRZ ;  /* 0x0000000000487805 */ /* 0x000fe4000001ff00 */
[----:B------:R-:W-:Y:S02]  /*4a90*/  CS2R R70, SRZ ;  /* 0x0000000000467805 */ /* 0x000fe4000001ff00 */
[----:B------:R-:W-:Y:S01]  /*4aa0*/  CS2R R68, SRZ ;  /* 0x0000000000447805 */ /* 0x000fe2000001ff00 */
[----:B------:R-:W-:Y:S01]  /*4ab0*/  USEL UR58, UR61, UR4, !UP2 ;  /* 0x000000043d3a7287 */ /* 0x000fe2000d000000 */
[----:B------:R-:W-:-:S02]  /*4ac0*/  CS2R R66, SRZ ;  /* 0x0000000000427805 */ /* 0x000fc4000001ff00 */
[----:B------:R-:W-:Y:S02]  /*4ad0*/  CS2R R64, SRZ ;  /* 0x0000000000407805 */ /* 0x000fe4000001ff00 */
[----:B------:R-:W-:Y:S02]  /*4ae0*/  CS2R R62, SRZ ;  /* 0x00000000003e7805 */ /* 0x000fe4000001ff00 */
[----:B------:R-:W-:Y:S02]  /*4af0*/  CS2R R60, SRZ ;  /* 0x00000000003c7805 */ /* 0x000fe4000001ff00 */
[----:B------:R-:W-:Y:S02]  /*4b00*/  CS2R R58, SRZ ;  /* 0x00000000003a7805 */ /* 0x000fe4000001ff00 */
[----:B------:R-:W-:Y:S02]  /*4b10*/  ISETP.GE.AND P2, PT, R10, UR58, PT ;  /* 0x0000003a0a007c0c */ /* 0x000fe4000bf46270 */
        /* <DEDUP_REMOVED lines=16> */
[----:B------:R-:W-:Y:S01]  /*4c20*/  CS2R R24, SRZ ;  /* 0x0000000000187805 */ /* 0x000fe2000001ff00 */
[----:B------:R-:W-:Y:S06]  /*4c30*/  @!P2 BRA `(.L_x_1159) ;  /* 0x0000002c0064a947 */ /* 0x000fec0003800000 */
[----:B------:R-:W-:Y:S01]  /*4c40*/  IMAD.MOV.U32 R2, RZ, RZ, 0x3f800000 ;  /* 0x3f800000ff027424 */ /* 0x000fe200078e00ff */
[----:B------:R-:W-:Y:S01]  /*4c50*/  ULDC UR59, c[0x0][0x9e4] ;  /* 0x00027900003b7ab9 */ /* 0x000fe20000000800 */
[----:B------:R-:W-:-:S07]  /*4c60*/  IMAD.MOV.U32 R87, RZ, RZ, RZ ;  /* 0x000000ffff577224 */ /* 0x000fce00078e00ff */
.L_x_1176:
[----:B------:R-:W-:-:S04]  /*4c70*/  UIADD3 UR4, UR36, 0x1, URZ ;  /* 0x0000000124047890 */ /* 0x000fc8000fffe03f */
[----:B------:R-:W-:-:S04]  /*4c80*/  UISETP.NE.AND UP2, UPT, UR4, 0x2, UPT ;  /* 0x000000020400788c */ /* 0x000fc8000bf45270 */
[----:B------:R-:W-:Y:S02]  /*4c90*/  USEL UR7, URZ, 0x1, UP2 ;  /* 0x000000013f077887 */ /* 0x000fe40009000000 */
[----:B------:R-:W-:Y:S02]  /*4ca0*/  USEL UR4, UR4, URZ, UP2 ;  /* 0x0000003f04047287 */ /* 0x000fe40009000000 */
[----:B------:R-:W-:Y:S01]  /*4cb0*/  ULOP3.LUT UR7, UR38, UR7, URZ, 0x3c, !UPT ;  /* 0x0000000726077292 */ /* 0x000fe2000f8e3c3f */
[----:B------:R-:W-:Y:S11]  /*4cc0*/  @!P0 BRA `(.L_x_1160) ;  /* 0x0000000000048947 */ /* 0x000ff60003800000 */
[----:B------:R-:W-:Y:S01]  /*4cd0*/  BPT.TRAP 0x1 ;  /* 0x000000040000795c */ /* 0x000fe20000300000 */
.L_x_1160:
[----:B------:R-:W-:Y:S01]  /*4ce0*/  ULEA UR6, UR4, UR37, 0x3 ;  /* 0x0000002504067291 */ /* 0x000fe2000f8e183f */
[----:B------:R-:W-:-:S05]  /*4cf0*/  IMAD.U32 R9, RZ, RZ, UR7 ;  /* 0x00000007ff097e24 */ /* 0x000fca000f8e00ff */
[----:B------:R-:W-:-:S04]  /*4d00*/  SHF.L.U32 R9, R9, 0x1f, RZ ;  /* 0x0000001f09097819 */ /* 0x000fc800000006ff */
[----:B------:R0:W1:Y:S01]  /*4d10*/  SYNCS.PHASECHK.TRANS64.TRYWAIT P2, [UR6+0x2a830], R9 ;  /* 0x02a83009ff0075a7 */ /* 0x0000620008040146 */
[----:B------:R-:W-:Y:S05]  /*4d20*/  @!P0 BRA `(.L_x_1161) ;  /* 0x0000000000048947 */ /* 0x000fea0003800000 */
[----:B------:R-:W-:Y:S01]  /*4d30*/  BPT.TRAP 0x1 ;  /* 0x000000040000795c */ /* 0x000fe20000300000 */
.L_x_1161:
[----:B-1----:R-:W-:Y:S05]  /*4d40*/  @P2 BRA `(.L_x_1162) ;  /* 0x0000000000082947 */ /* 0x002fea0003800000 */
[----:B------:R-:W1:Y:S02]  /*4d50*/  SYNCS.PHASECHK.TRANS64.TRYWAIT P2, [UR6+0x2a830], R9 ;  /* 0x02a83009ff0075a7 */ /* 0x000e640008040146 */
[----:B-1----:R-:W-:Y:S05]  /*4d60*/  @!P2 BRA `(.L_x_1163) ;  /* 0x0000012c0070a947 */ /* 0x002fea0003800000 */
.L_x_1162:
        /* <DEDUP_REMOVED lines=39> */
[----:B------:R-:W-:Y:S01]  /*4fe0*/  UMOV UR52, UR56 ;  /* 0x0000003800347c82 */ /* 0x000fe20008000000 */
[----:B------:R-:W-:Y:S01]  /*4ff0*/  UMOV UR53, UR57 ;  /* 0x0000003900357c82 */ /* 0x000fe20008000000 */
        /* <DEDUP_REMOVED lines=90> */
.L_x_1164:
[----:B------:R-:W-:Y:S01]  /*55a0*/  ULEA UR5, UR36, UR37, 0x3 ;  /* 0x0000002524057291 */ /* 0x000fe2000f8e183f */
[----:B------:R-:W-:-:S05]  /*55b0*/  IMAD.U32 R0, RZ, RZ, UR38 ;  /* 0x00000026ff007e24 */ /* 0x000fca000f8e00ff */
[----:B------:R-:W-:-:S04]  /*55c0*/  SHF.L.U32 R0, R0, 0x1f, RZ ;  /* 0x0000001f00007819 */ /* 0x000fc800000006ff */
[----:B------:R2:W3:Y:S01]  /*55d0*/  SYNCS.PHASECHK.TRANS64.TRYWAIT P2, [UR5+0x2a850], R0 ;  /* 0x02a85000ff0075a7 */ /* 0x0004e20008040145 */
[----:B------:R-:W-:Y:S05]  /*55e0*/  @!P0 BRA `(.L_x_1165) ;  /* 0x0000000000048947 */ /* 0x000fea0003800000 */
[----:B------:R-:W-:Y:S01]  /*55f0*/  BPT.TRAP 0x1 ;  /* 0x000000040000795c */ /* 0x000fe20000300000 */
.L_x_1165:
[----:B---3--:R-:W-:Y:S05]  /*5600*/  @P2 BRA `(.L_x_1166) ;  /* 0x0000000000082947 */ /* 0x008fea0003800000 */
[----:B------:R-:W3:Y:S02]  /*5610*/  SYNCS.PHASECHK.TRANS64.TRYWAIT P2, [UR5+0x2a850], R0 ;  /* 0x02a85000ff0075a7 */ /* 0x000ee40008040145 */
[----:B---3--:R-:W-:Y:S05]  /*5620*/  @!P2 BRA `(.L_x_1167) ;  /* 0x000001240058a947 */ /* 0x008fea0003800000 */
.L_x_1166:
[----:B------:R-:W-:Y:S01]  /*5630*/  UIADD3 UR10, UR37, 0x400, URZ ;  /* 0x00000400250a7890 */ /* 0x000fe2000fffe03f */
[----:B------:R-:W-:Y:S01]  /*5640*/  WARPGROUP.ARRIVE ;  /* 0x00000000000079c5 */ /* 0x000fe20000000000 */
[----:B------:R-:W-:Y:S01]  /*5650*/  UMOV UR11, 0x40000040 ;  /* 0x40000040000b7882 */ /* 0x000fe20000000000 */
[----:B------:R-:W-:Y:S01]  /*5660*/  PLOP3.LUT P2, PT, PT, PT, UP0, 0x80, 0x0 ;  /* 0x000000000000781c */ /* 0x000fe20003f4f008 */
[----:B------:R-:W-:Y:S01]  /*5670*/  USHF.R.U32.HI UR10, URZ, 0x4, UR10 ;  /* 0x000000043f0a7899 */ /* 0x000fe2000801160a */
[----:B------:R-:W-:Y:S01]  /*5680*/  PLOP3.LUT P3, PT, PT, PT, UP0, 0x80, 0x0 ;  /* 0x000000000000781c */ /* 0x000fe20003f6f008 */
[----:B------:R-:W-:Y:S01]  /*5690*/  VIADD R21, R19, UR39 ;  /* 0x0000002713157c36 */ /* 0x000fe20008000000 */
[----:B------:R-:W-:Y:S01]  /*56a0*/  ULDC UR15, c[0x0][0x9dc] ;  /* 0x00027700000f7ab9 */ /* 0x000fe20000000800 */
[----:B------:R-:W-:Y:S01]  /*56b0*/  ULOP3.LUT UR10, UR10, 0x3fff, URZ, 0xc0, !UPT ;  /* 0x00003fff0a0a7892 */ /* 0x000fe2000f8ec03f */
[----:B0-2---:R-:W-:-:S03]  /*56c0*/  IMAD.U32 R0, RZ, RZ, UR6 ;  /* 0x00000006ff007e24 */ /* 0x005fc6000f8e00ff */
[----:B------:R-:W-:Y:S01]  /*56d0*/  ULOP3.LUT UR10, UR10, 0x3000000, URZ, 0xfc, !UPT ;  /* 0x030000000a0a7892 */ /* 0x000fe2000f8efc3f */
[----:B------:R-:W-:-:S03]  /*56e0*/  @!P1 VIADD R0, R0, 0x2a840 ;  /* 0x0002a84000009836 */ /* 0x000fc60000000000 */
[----:B------:R-:W-:Y:S02]  /*56f0*/  UIMAD UR14, UR36, 0x600, UR10 ;  /* 0x00000600240e78a4 */ /* 0x000fe4000f8e020a */
[----:B------:R-:W-:-:S05]  /*5700*/  @!P1 PRMT R0, RZ, 0x654, R0 ;  /* 0x00000654ff009816 */ /* 0x000fca0000000000 */
[----:B------:R-:W-:Y:S02]  /*5710*/  UMOV UR10, UR14 ;  /* 0x0000000e000a7c82 */ /* 0x000fe40008000000 */
        /* <DEDUP_REMOVED lines=22> */
[----:B------:R-:W-:Y:S02]  /*5880*/  UMOV UR11, 0x40000040 ;  /* 0x40000040000b7882 */ /* 0x000fe40000000000 */
[----:B------:R-:W-:Y:S01]  /*5890*/  UMOV UR14, UR15 ;  /* 0x0000000f000e7c82 */ /* 0x000fe20008000000 */
[----:B------:R-:W-:Y:S01]  /*58a0*/  ULDC UR15, c[0x0][0x9e0] ;  /* 0x00027800000f7ab9 */ /* 0x000fe20000000800 */
[----:B------:R-:W-:Y:S01]  /*58b0*/  ULOP3.LUT UR6, URZ, UR14, URZ, 0x33, !UPT ;  /* 0x0000000e3f067292 */ /* 0x000fe2000f8e333f */
[----:B------:R-:W-:Y:S02]  /*58c0*/  WARPGROUP.DEPBAR.LE gsb0, 0x0 ;  /* 0x00008000000079c5 */ /* 0x000fe40000010000 */
[----:B------:R-:W-:-:S06]  /*58d0*/  WARPGROUP.ARRIVE ;  /* 0x00000000000079c5 */ /* 0x000fcc0000000000 */
[----:B------:R-:W-:Y:S01]  /*58e0*/  HGMMA.64x128x16.F32 R24, R136, gdesc[UR8].tnspB, R24, gsb0 ;  /* 0x41e0000888187df0 */ /* 0x000fe20008000818 */
[----:B------:R-:W-:Y:S02]  /*58f0*/  @UP0 ULDC UR10, c[0x0][0x44c] ;  /* 0x00011300000a0ab9 */ /* 0x000fe40000000800 */
[----:B------:R-:W-:Y:S01]  /*5900*/  @P2 IMAD.HI.U32 R2, R21, UR10, RZ ;  /* 0x0000000a15022c27 */ /* 0x000fe2000f8e00ff */
[----:B------:R-:W-:Y:S01]  /*5910*/  @UP0 ULDC UR10, c[0x0][0x450] ;  /* 0x00011400000a0ab9 */ /* 0x000fe20000000800 */
[----:B------:R-:W-:-:S03]  /*5920*/  PLOP3.LUT P2, PT, PT, PT, UP1, 0x40, 0x0 ;  /* 0x000000000000781c */ /* 0x000fc60003f4e818 */
[----:B------:R-:W-:-:S05]  /*5930*/  @P3 SHF.R.U32.HI R21, RZ, UR10, R2 ;  /* 0x0000000aff153c19 */ /* 0x000fca0008011602 */
[----:B------:R-:W0:Y:S01]  /*5940*/  SHFL.IDX PT, R2, R21, RZ, 0x1c1f ;  /* 0x001c1fff15027589 */ /* 0x000e2200000e0000 */
[----:B------:R-:W-:Y:S02]  /*5950*/  WARPGROUP.DEPBAR.LE gsb0, 0x0 ;  /* 0x00008000000079c5 */ /* 0x000fe40000010000 */
[----:B------:R-:W-:Y:S01]  /*5960*/  IMAD R139, R10, -0x60, RZ ;  /* 0xffffffa00a8b7824 */ /* 0x000fe200078e02ff */
[----:B------:R2:W-:Y:S03]  /*5970*/  @!P1 SYNCS.ARRIVE.TRANS64.RED.A1T0 RZ, [R0+URZ], RZ ;  /* 0x000000ff00ff99a7 */ /* 0x0005e6000810043f */
[----:B-1----:R-:W-:Y:S01]  /*5980*/  IMAD.IADD R9, R139, 0x1, -R18 ;  /* 0x000000018b097824 */ /* 0x002fe200078e0a12 */
[----:B--2---:R-:W-:-:S04]  /*5990*/  IADD3 R0, -R18, 0x1, R139 ;  /* 0x0000000112007810 */ /* 0x004fc80007ffe18b */
[----:B------:R-:W-:-:S05]  /*59a0*/  IADD3 R0, -R17, R0, R16 ;  /* 0x0000000011007210 */ /* 0x000fca0007ffe110 */
[C---:B------:R-:W-:Y:S02]  /*59b0*/  VIADD R141, R0.reuse, UR15 ;  /* 0x0000000f008d7c36 */ /* 0x040fe40008000000 */
[----:B------:R-:W-:Y:S02]  /*59c0*/  VIADD R143, R0, UR6 ;  /* 0x00000006008f7c36 */ /* 0x000fe40008000000 */
[--C-:B0-----:R-:W-:Y:S02]  /*59d0*/  IMAD.IADD R11, R141, 0x1, R2.reuse ;  /* 0x000000018d0b7824 */ /* 0x101fe400078e0202 */
[----:B------:R-:W-:Y:S01]  /*59e0*/  IMAD.IADD R15, R143, 0x1, R2 ;  /* 0x000000018f0f7824 */ /* 0x000fe200078e0202 */
[----:B------:R-:W-:Y:S06]  /*59f0*/  @P2 BRA `(.L_x_1168) ;  /* 0x0000000000542947 */ /* 0x000fec0003800000 */
[----:B------:R-:W-:Y:S01]  /*5a00*/  IADD3 R0, -R17, R16, R2 ;  /* 0x0000001011007210 */ /* 0x000fe20007ffe102 */
[----:B------:R-:W-:Y:S03]  /*5a10*/  BSSY B0, `(.L_x_1169) ;  /* 0x0000010000007945 */ /* 0x000fe60003800000 */
        /* <DEDUP_REMOVED lines=10> */
.L_x_1170:
[----:B------:R-:W-:-:S05]  /*5ac0*/  IMAD.U32 R2, RZ, RZ, UR59 ;  /* 0x0000003bff027e24 */ /* 0x000fca000f8e00ff */
[----:B------:R-:W-:-:S13]  /*5ad0*/  ISETP.NE.AND P2, PT, R2, 0x1, PT ;  /* 0x000000010200780c */ /* 0x000fda0003f45270 */
[----:B------:R-:W0:Y:S02]  /*5ae0*/  @P2 LDC.64 R12, c[0x0][0x9e8] ;  /* 0x00027a00ff0c2b82 */ /* 0x000e240000000a00 */
[----:B0-----:R-:W-:-:S05]  /*5af0*/  @P2 IMAD.HI.U32 R12, R0, R12, RZ ;  /* 0x0000000c000c2227 */ /* 0x001fca00078e00ff */
[----:B------:R-:W-:-:S07]  /*5b00*/  @P2 SHF.R.U32.HI R0, RZ, R13, R12 ;  /* 0x0000000dff002219 */ /* 0x000fce000001160c */
.L_x_1171:
[----:B------:R-:W-:Y:S05]  /*5b10*/  BSYNC B0 ;  /* 0x0000000000007941 */ /* 0x000fea0003800000 */
.L_x_1169:
[----:B------:R-:W-:-:S05]  /*5b20*/  IMAD R0, R0, R2, R9 ;  /* 0x0000000200007224 */ /* 0x000fca00078e0209 */
[----:B------:R-:W-:Y:S02]  /*5b30*/  VIADDMNMX R11, R0, R2, R11, PT ;  /* 0x00000002000b7246 */ /* 0x000fe4000380010b */
[----:B------:R-:W-:-:S07]  /*5b40*/  VIMNMX R15, R15, R0, !PT ;  /* 0x000000000f0f7248 */ /* 0x000fce0007fe0100 */
.L_x_1168:
[C---:B------:R-:W-:Y:S01]  /*5b50*/  ISETP.GE.AND P2, PT, R139.reuse, 0x2, PT ;  /* 0x000000028b00780c */ /* 0x040fe20003f46270 */
[----:B------:R-:W0:Y:S01]  /*5b60*/  SHFL.IDX PT, R12, R21, 0x1, 0x1c1f ;  /* 0x003c1f00150c7f89 */ /* 0x000e2200000e0000 */
        /* <DEDUP_REMOVED lines=117> */
[----:B------:R-:W-:-:S13]  /*62c0*/  PLOP3.LUT P6, PT, PT, PT, UP1, 0x40, 0x0 ;  /* 0x000000000000781c */ /* 0x000fda0003fce818 */
[----:B------:R-:W-:Y:S05]  /*62d0*/  @P6 BRA `(.L_x_1172) ;  /* 0x0000000000546947 */ /* 0x000fea0003800000 */
        /* <DEDUP_REMOVED lines=12> */
.L_x_1174:
[----:B------:R-:W-:-:S05]  /*63a0*/  IMAD.U32 R150, RZ, RZ, UR59 ;  /* 0x0000003bff967e24 */ /* 0x000fca000f8e00ff */
[----:B------:R-:W-:-:S13]  /*63b0*/  ISETP.NE.AND P6, PT, R150, 0x1, PT ;  /* 0x000000019600780c */ /* 0x000fda0003fc5270 */
[----:B------:R-:W0:Y:S02]  /*63c0*/  @P6 LDC.64 R12, c[0x0][0x9e8] ;  /* 0x00027a00ff0c6b82 */ /* 0x000e240000000a00 */
[----:B0-----:R-:W-:-:S05]  /*63d0*/  @P6 IMAD.HI.U32 R12, R21, R12, RZ ;  /* 0x0000000c150c6227 */ /* 0x001fca00078e00ff */
[----:B------:R-:W-:-:S07]  /*63e0*/  @P6 SHF.R.U32.HI R21, RZ, R13, R12 ;  /* 0x0000000dff156219 */ /* 0x000fce000001160c */
.L_x_1175:
[----:B------:R-:W-:Y:S05]  /*63f0*/  BSYNC B0 ;  /* 0x0000000000007941 */ /* 0x000fea0003800000 */
.L_x_1173:
[----:B------:R-:W-:-:S05]  /*6400*/  IMAD R12, R21, R150, R9 ;  /* 0x00000096150c7224 */ /* 0x000fca00078e0209 */
[----:B------:R-:W-:Y:S02]  /*6410*/  VIADDMNMX R11, R12, R150, R11, PT ;  /* 0x000000960c0b7246 */ /* 0x000fe4000380010b */
[----:B------:R-:W-:-:S07]  /*6420*/  VIMNMX R15, R15, R12, !PT ;  /* 0x0000000c0f0f7248 */ /* 0x000fce0007fe0100 */
.L_x_1172:
[C---:B------:R-:W-:Y:S01]  /*6430*/  ISETP.GT.AND P2, PT, R15.reuse, 0x1, !P2 ;  /* 0x000000010f00780c */ /* 0x040fe20005744270 */
[----:B------:R-:W-:Y:S01]  /*6440*/  UMOV UR38, UR7 ;  /* 0x0000000700267c82 */ /* 0x000fe20008000000 */
[----:B------:R-:W-:Y:S01]  /*6450*/  ISETP.GT.AND P3, PT, R15, 0x8, !P3 ;  /* 0x000000080f00780c */ /* 0x000fe20005f64270 */
[----:B------:R-:W-:Y:S01]  /*6460*/  UMOV UR36, UR4 ;  /* 0x0000000400247c82 */ /* 0x000fe20008000000 */
        /* <DEDUP_REMOVED lines=37> */
[----:B------:R-:W-:Y:S02]  /*66c0*/  ISETP.NE.AND P6, PT, R156, RZ, PT ;  /* 0x000000ff9c00720c */ /* 0x000fe40003fc5270 */
        /* <DEDUP_REMOVED lines=30> */
[----:B------:R-:W-:Y:S01]  /*68b0*/  FSEL R114, R114, -INF , !P2 ;  /* 0xff80000072727808 */ /* 0x000fe20005000000 */
[----:B------:R-:W0:Y:S01]  /*68c0*/  LDC R9, c[0x0][0x988] ;  /* 0x00026200ff097b82 */ /* 0x000e220000000800 */
[----:B------:R-:W-:Y:S01]  /*68d0*/  ISETP.NE.AND P2, PT, R157, RZ, PT ;  /* 0x000000ff9d00720c */ /* 0x000fe20003f45270 */
[----:B------:R-:W1:Y:S01]  /*68e0*/  SHFL.BFLY PT, R12, R13, 0x2, 0x1f ;  /* 0x0c401f000d0c7f89 */ /* 0x000e6200000e0000 */
[----:B------:R-:W-:-:S02]  /*68f0*/  ISETP.NE.AND P3, PT, R121, RZ, PT ;  /* 0x000000ff7900720c */ /* 0x000fc40003f65270 */
[C---:B------:R-:W-:Y:S02]  /*6900*/  ISETP.GT.AND P2, PT, R15.reuse, 0x31, !P2 ;  /* 0x000000310f00780c */ /* 0x040fe40005744270 */
[----:B------:R-:W-:Y:S02]  /*6910*/  ISETP.GT.AND P4, PT, R15, 0x51, !P4 ;  /* 0x000000510f00780c */ /* 0x000fe40006784270 */
[----:B------:R-:W-:Y:S02]  /*6920*/  ISETP.LT.OR P2, PT, R11, 0x32, P2 ;  /* 0x000000320b00780c */ /* 0x000fe40001741670 */
[----:B------:R-:W-:Y:S02]  /*6930*/  ISETP.GT.AND P5, PT, R15, 0x58, !P5 ;  /* 0x000000580f00780c */ /* 0x000fe40006fa4270 */
[----:B------:R-:W-:Y:S02]  /*6940*/  FSEL R98, R115, -INF , !P2 ;  /* 0xff80000073627808 */ /* 0x000fe40005000000 */
[----:B------:R-:W-:-:S02]  /*6950*/  ISETP.NE.AND P2, PT, R113, RZ, PT ;  /* 0x000000ff7100720c */ /* 0x000fc40003f45270 */
[----:B------:R-:W-:Y:S02]  /*6960*/  ISETP.LT.OR P4, PT, R11, 0x52, P4 ;  /* 0x000000520b00780c */ /* 0x000fe40002781670 */
[----:B------:R-:W-:Y:S02]  /*6970*/  ISETP.GT.AND P2, PT, R15, 0x38, !P2 ;  /* 0x000000380f00780c */ /* 0x000fe40005744270 */
[C---:B------:R-:W-:Y:S02]  /*6980*/  ISETP.LT.OR P5, PT, R11.reuse, 0x59, P5 ;  /* 0x000000590b00780c */ /* 0x040fe40002fa1670 */
[----:B------:R-:W-:Y:S02]  /*6990*/  ISETP.LT.OR P2, PT, R11, 0x39, P2 ;  /* 0x000000390b00780c */ /* 0x000fe40001741670 */
[----:B------:R-:W-:Y:S02]  /*69a0*/  FSEL R134, R134, -INF , !P5 ;  /* 0xff80000086867808 */ /* 0x000fe40006800000 */
[----:B------:R-:W-:-:S02]  /*69b0*/  FSEL R118, R118, -INF , !P2 ;  /* 0xff80000076767808 */ /* 0x000fc40005000000 */
        /* <DEDUP_REMOVED lines=12> */
[----:B------:R-:W-:-:S03]  /*6a80*/  ISETP.GT.AND P2, PT, R15, 0x41, !P2 ;  /* 0x000000410f00780c */ /* 0x000fc60005744270 */
[----:B0-----:R-:W-:Y:S01]  /*6a90*/  FMUL.FTZ R95, R12, R9 ;  /* 0x000000090c5f7220 */ /* 0x001fe20000410000 */
[----:B------:R-:W-:-:S04]  /*6aa0*/  ISETP.LT.OR P2, PT, R11, 0x42, P2 ;  /* 0x000000420b00780c */ /* 0x000fc80001741670 */
[----:B------:R-:W-:Y:S02]  /*6ab0*/  FSEL R94, R123, -INF , !P2 ;  /* 0xff8000007b5e7808 */ /* 0x000fe40005000000 */
[----:B------:R-:W-:Y:S02]  /*6ac0*/  ISETP.GT.AND P2, PT, R15, 0x48, !P3 ;  /* 0x000000480f00780c */ /* 0x000fe40005f44270 */
[----:B------:R-:W-:Y:S02]  /*6ad0*/  ISETP.NE.AND P3, PT, R89, RZ, PT ;  /* 0x000000ff5900720c */ /* 0x000fe40003f65270 */
[----:B------:R-:W-:Y:S02]  /*6ae0*/  ISETP.LT.OR P2, PT, R11, 0x49, P2 ;  /* 0x000000490b00780c */ /* 0x000fe40001741670 */
[----:B------:R-:W-:Y:S02]  /*6af0*/  ISETP.GT.AND P3, PT, R15, 0x50, !P3 ;  /* 0x000000500f00780c */ /* 0x000fe40005f64270 */
[----:B------:R-:W-:-:S02]  /*6b00*/  FSEL R126, R126, -INF , !P2 ;  /* 0xff8000007e7e7808 */ /* 0x000fc40005000000 */
[----:B------:R-:W-:Y:S02]  /*6b10*/  ISETP.GT.AND P2, PT, R15, 0x49, !P6 ;  /* 0x000000490f00780c */ /* 0x000fe40007744270 */
[----:B------:R-:W-:Y:S02]  /*6b20*/  ISETP.NE.AND P6, PT, R97, RZ, PT ;  /* 0x000000ff6100720c */ /* 0x000fe40003fc5270 */
[C---:B------:R-:W-:Y:S02]  /*6b30*/  ISETP.LT.OR P2, PT, R11.reuse, 0x4a, P2 ;  /* 0x0000004a0b00780c */ /* 0x040fe40001741670 */
[----:B------:R-:W-:Y:S02]  /*6b40*/  ISETP.LT.OR P3, PT, R11, 0x51, P3 ;  /* 0x000000510b00780c */ /* 0x000fe40001f61670 */
[----:B------:R-:W-:Y:S02]  /*6b50*/  FSEL R214, R127, -INF , !P2 ;  /* 0xff8000007fd67808 */ /* 0x000fe40005000000 */
[----:B------:R-:W-:-:S02]  /*6b60*/  ISETP.GT.AND P2, PT, R15, RZ, !P6 ;  /* 0x000000ff0f00720c */ /* 0x000fc40007744270 */
[----:B------:R-:W-:Y:S02]  /*6b70*/  ISETP.NE.AND P6, PT, R93, RZ, PT ;  /* 0x000000ff5d00720c */ /* 0x000fe40003fc5270 */
[----:B------:R-:W-:Y:S02]  /*6b80*/  ISETP.LT.OR P2, PT, R11, 0x1, P2 ;  /* 0x000000010b00780c */ /* 0x000fe40001741670 */
[----:B------:R-:W-:Y:S02]  /*6b90*/  FSEL R130, R130, -INF , !P3 ;  /* 0xff80000082827808 */ /* 0x000fe40005800000 */
[----:B------:R-:W-:Y:S02]  /*6ba0*/  FSEL R93, R90, -INF , !P2 ;  /* 0xff8000005a5d7808 */ /* 0x000fe40005000000 */
[----:B------:R-:W-:Y:S02]  /*6bb0*/  FSETP.NEU.FTZ.AND P2, PT, R12, -INF , PT ;  /* 0xff8000000c00780b */ /* 0x000fe40003f5d000 */
[----:B------:R-:W-:-:S02]  /*6bc0*/  FMNMX.FTZ R13, R93, R8, !PT ;  /* 0x000000085d0d7209 */ /* 0x000fc40007810000 */
[----:B------:R-:W-:Y:S02]  /*6bd0*/  FSEL R95, R95, RZ, P2 ;  /* 0x000000ff5f5f7208 */ /* 0x000fe40001000000 */
[----:B------:R-:W-:Y:S02]  /*6be0*/  FMNMX.FTZ R21, R212, R13, !PT ;  /* 0x0000000dd4157209 */ /* 0x000fe40007810000 */
[----:B------:R-:W-:Y:S01]  /*6bf0*/  ISETP.GT.AND P6, PT, R15, 0x59, !P6 ;  /* 0x000000590f00780c */ /* 0x000fe200077c4270 */
[--C-:B------:R-:W-:Y:S01]  /*6c00*/  FFMA.FTZ R15, R100, R9, -R95.reuse ;  /* 0x00000009640f7223 */ /* 0x100fe2000001085f */
[----:B------:R-:W-:Y:S01]  /*6c10*/  FMNMX.FTZ R21, R150, R21, !PT ;  /* 0x0000001596157209 */ /* 0x000fe20007810000 */
[-CC-:B------:R-:W-:Y:S01]  /*6c20*/  FFMA.FTZ R148, R148, R9.reuse, -R95.reuse ;  /* 0x0000000994947223 */ /* 0x180fe2000001085f */
[----:B------:R-:W-:Y:S01]  /*6c30*/  FSEL R100, R131, -INF , !P4 ;  /* 0xff80000083647808 */ /* 0x000fe20006000000 */
[--C-:B------:R-:W-:Y:S01]  /*6c40*/  FFMA.FTZ R99, R14, R9, -R95.reuse ;  /* 0x000000090e637223 */ /* 0x100fe2000001085f */
[----:B------:R-:W-:Y:S01]  /*6c50*/  FMNMX.FTZ R21, R210, R21, !PT ;  /* 0x00000015d2157209 */ /* 0x000fe20007810000 */
[-CC-:B------:R-:W-:Y:S01]  /*6c60*/  FFMA.FTZ R146, R146, R9.reuse, -R95.reuse ;  /* 0x0000000992927223 */ /* 0x180fe2000001085f */
        /* <DEDUP_REMOVED lines=8> */
[----:B------:R0:W-:Y:S01]  /*6cf0*/  MUFU.EX2 R21, R148 ;  /* 0x0000009400157308 */ /* 0x0001e20000000800 */
        /* <DEDUP_REMOVED lines=8> */
[--C-:B0-----:R-:W-:Y:S01]  /*6d80*/  FFMA.FTZ R148, R104, R9, -R95.reuse ;  /* 0x0000000968947223 */ /* 0x101fe2000001085f */
        /* <DEDUP_REMOVED lines=8> */
[----:B------:R0:W-:Y:S03]  /*6e10*/  MUFU.EX2 R89, R146 ;  /* 0x0000009200597308 */ /* 0x0001e60000000800 */
[----:B------:R-:W-:-:S04]  /*6e20*/  FMNMX.FTZ R91, R114, R91, !PT ;  /* 0x0000005b725b7209 */ /* 0x000fc80007810000 */
[----:B------:R-:W-:Y:S01]  /*6e30*/  FMNMX.FTZ R97, R98, R91, !PT ;  /* 0x0000005b62617209 */ /* 0x000fe20007810000 */
[----:B------:R-:W-:Y:S01]  /*6e40*/  MUFU.EX2 R90, R90 ;  /* 0x0000005a005a7308 */ /* 0x000fe20000000800 */
[----:B0-----:R-:W-:Y:S02]  /*6e50*/  FFMA.FTZ R146, R116, R9, -R95 ;  /* 0x0000000974927223 */ /* 0x001fe4000001085f */
        /* <DEDUP_REMOVED lines=15> */
[--C-:B------:R-:W-:Y:S01]  /*6f50*/  FFMA.FTZ R97, R2, R9, -R95.reuse ;  /* 0x0000000902617223 */ /* 0x100fe2000001085f */
[----:B------:R-:W-:Y:S03]  /*6f60*/  MUFU.EX2 R148, R148 ;  /* 0x0000009400947308 */ /* 0x000fe60000000800 */
[----:B------:R-:W0:Y:S05]  /*6f70*/  SHFL.BFLY PT, R103, R0, 0x2, 0x1f ;  /* 0x0c401f0000677f89 */ /* 0x000e2a00000e0000 */
[----:B------:R-:W-:Y:S08]  /*6f80*/  MUFU.EX2 R15, R15 ;  /* 0x0000000f000f7308 */ /* 0x000ff00000000800 */
[----:B------:R-:W-:Y:S08]  /*6f90*/  MUFU.EX2 R11, R11 ;  /* 0x0000000b000b7308 */ /* 0x000ff00000000800 */
[----:B------:R-:W-:Y:S01]  /*6fa0*/  MUFU.EX2 R104, R104 ;  /* 0x0000006800687308 */ /* 0x000fe20000000800 */
[----:B0-----:R-:W-:Y:S01]  /*6fb0*/  FMNMX.FTZ R14, R0, R103, !PT ;  /* 0x00000067000e7209 */ /* 0x001fe20007810000 */
[-CC-:B------:R-:W-:Y:S01]  /*6fc0*/  FFMA.FTZ R103, R92, R9.reuse, -R95.reuse ;  /* 0x000000095c677223 */ /* 0x180fe2000001085f */
[----:B------:R-:W-:Y:S01]  /*6fd0*/  FSEL R0, R12, RZ, P2 ;  /* 0x000000ff0c007208 */ /* 0x000fe20001000000 */
[----:B------:R-:W-:-:S02]  /*6fe0*/  FFMA.FTZ R92, R128, R9, -R95 ;  /* 0x00000009805c7223 */ /* 0x000fc4000001085f */
[----:B------:R-:W0:Y:S02]  /*6ff0*/  SHFL.BFLY PT, R107, R14, 0x1, 0x1f ;  /* 0x0c201f000e6b7f89 */ /* 0x000e2400000e0000 */
[----:B------:R-:W-:Y:S01]  /*7000*/  MUFU.EX2 R144, R144 ;  /* 0x0000009000907308 */ /* 0x000fe20000000800 */
[----:B------:R-:W-:Y:S01]  /*7010*/  FADD.FTZ R0, -R0, R3 ;  /* 0x0000000300007221 */ /* 0x000fe20000010100 */
[----:B------:R-:W-:-:S03]  /*7020*/  FFMA.FTZ R3, R88, R9, -R95 ;  /* 0x0000000958037223 */ /* 0x000fc6000001085f */
[----:B------:R-:W-:-:S03]  /*7030*/  FMUL.FTZ R0, R0, R9 ;  /* 0x0000000900007220 */ /* 0x000fc60000410000 */
[----:B------:R-:W-:Y:S08]  /*7040*/  MUFU.EX2 R97, R97 ;  /* 0x0000006100617308 */ /* 0x000ff00000000800 */
[----:B------:R-:W1:Y:S01]  /*7050*/  MUFU.EX2 R0, R0 ;  /* 0x0000000000007308 */ /* 0x000e620000000800 */
[----:B0-----:R-:W-:Y:S01]  /*7060*/  FMNMX.FTZ R14, R14, R107, !PT ;  /* 0x0000006b0e0e7209 */ /* 0x001fe20007810000 */
[----:B------:R-:W-:-:S06]  /*7070*/  IMAD.U32 R107, RZ, RZ, UR5 ;  /* 0x00000005ff6b7e24 */ /* 0x000fcc000f8e00ff */
[----:B------:R-:W-:Y:S01]  /*7080*/  MUFU.EX2 R146, R146 ;  /* 0x0000009200927308 */ /* 0x000fe20000000800 */
[C---:B------:R-:W-:Y:S01]  /*7090*/  FSETP.NEU.FTZ.AND P2, PT, R14.reuse, -INF , PT ;  /* 0xff8000000e00780b */ /* 0x040fe20003f5d000 */
[----:B------:R-:W-:Y:S01]  /*70a0*/  FMUL.FTZ R95, R14, R9 ;  /* 0x000000090e5f7220 */ /* 0x000fe20000410000 */
[----:B------:R-:W-:-:S04]  /*70b0*/  @!P1 VIADD R107, R107, 0x2a860 ;  /* 0x0002a8606b6b9836 */ /* 0x000fc80000000000 */
[----:B------:R-:W-:Y:S01]  /*70c0*/  FSEL R95, R95, RZ, P2 ;  /* 0x000000ff5f5f7208 */ /* 0x000fe20001000000 */
[----:B-1----:R-:W-:Y:S01]  /*70d0*/  FFMA.FTZ R7, R0, R7, R13 ;  /* 0x0000000700077223 */ /* 0x002fe2000001000d */
[----:B------:R-:W-:Y:S01]  /*70e0*/  @!P1 PRMT R107, RZ, 0x654, R107 ;  /* 0x00000654ff6b9816 */ /* 0x000fe2000000006b */
[----:B------:R-:W-:Y:S02]  /*70f0*/  MUFU.EX2 R99, R99 ;  /* 0x0000006300637308 */ /* 0x000fe40000000800 */
[-CC-:B------:R-:W-:Y:S01]  /*7100*/  FFMA.FTZ R157, R93, R9.reuse, -R95.reuse ;  /* 0x000000095d9d7223 */ /* 0x180fe2000001085f */
[----:B------:R-:W-:Y:S01]  /*7110*/  FSEL R93, R14, RZ, P2 ;  /* 0x000000ff0e5d7208 */ /* 0x000fe20001000000 */
[-CC-:B------:R-:W-:Y:S01]  /*7120*/  FFMA.FTZ R88, R212, R9.reuse, -R95.reuse ;  /* 0x00000009d4587223 */ /* 0x180fe2000001085f */
[-CC-:B------:R-:W-:Y:S01]  /*7130*/  FFMA.FTZ R159, R150, R9.reuse, -R95.reuse ;  /* 0x00000009969f7223 */ /* 0x180fe2000001085f */
[-CC-:B------:R-:W-:Y:S01]  /*7140*/  FFMA.FTZ R112, R210, R9.reuse, -R95.reuse ;  /* 0x00000009d2707223 */ /* 0x180fe2000001085f */
[-C--:B------:R-:W-:Y:S01]  /*7150*/  FFMA.FTZ R151, R110, R9.reuse, -R95 ;  /* 0x000000096e977223 */ /* 0x080fe2000001085f */
[----:B------:R-:W-:Y:S01]  /*7160*/  FADD.FTZ R2, -R93, R8 ;  /* 0x000000085d027221 */ /* 0x000fe20000010100 */
[----:B------:R-:W-:Y:S01]  /*7170*/  MUFU.EX2 R157, R157 ;  /* 0x0000009d009d7308 */ /* 0x000fe20000000800 */
[----:B------:R-:W-:Y:S01]  /*7180*/  FADD.FTZ R110, R90, R7 ;  /* 0x000000075a6e7221 */ /* 0x000fe20000010000 */
[-CC-:B------:R-:W-:Y:S01]  /*7190*/  FFMA.FTZ R153, R154, R9.reuse, -R95.reuse ;  /* 0x000000099a997223 */ /* 0x180fe2000001085f */
[-C--:B------:R-:W-:Y:S01]  /*71a0*/  FMUL.FTZ R2, R2, R9.reuse ;  /* 0x0000000902027220 */ /* 0x080fe20000410000 */
[-CC-:B------:R-:W-:Y:S01]  /*71b0*/  FFMA.FTZ R116, R208, R9.reuse, -R95.reuse ;  /* 0x00000009d0747223 */ /* 0x180fe2000001085f */
[----:B------:R-:W-:Y:S01]  /*71c0*/  FADD.FTZ R7, R21, R110 ;  /* 0x0000006e15077221 */ /* 0x000fe20000010000 */
[-CC-:B------:R-:W-:Y:S01]  /*71d0*/  FFMA.FTZ R155, R152, R9.reuse, -R95.reuse ;  /* 0x00000009989b7223 */ /* 0x180fe2000001085f */
[-C--:B------:R-:W-:Y:S01]  /*71e0*/  FFMA.FTZ R120, R206, R9.reuse, -R95 ;  /* 0x00000009ce787223 */ /* 0x080fe2000001085f */
[----:B------:R-:W-:Y:S01]  /*71f0*/  MUFU.EX2 R88, R88 ;  /* 0x0000005800587308 */ /* 0x000fe20000000800 */
[----:B------:R-:W-:Y:S01]  /*7200*/  FADD.FTZ R110, R138, R7 ;  /* 0x000000078a6e7221 */ /* 0x000fe20000010000 */
[-CC-:B------:R-:W-:Y:S01]  /*7210*/  FFMA.FTZ R149, R106, R9.reuse, -R95.reuse ;  /* 0x000000096a957223 */ /* 0x180fe2000001085f */
[-CC-:B------:R-:W-:Y:S01]  /*7220*/  FFMA.FTZ R106, R158, R9.reuse, -R95.reuse ;  /* 0x000000099e6a7223 */ /* 0x180fe2000001085f */
[-CC-:B------:R-:W-:Y:S01]  /*7230*/  FFMA.FTZ R156, R156, R9.reuse, -R95.reuse ;  /* 0x000000099c9c7223 */ /* 0x180fe2000001085f */
[----:B------:R-:W-:Y:S01]  /*7240*/  FADD.FTZ R93, R89, R110 ;  /* 0x0000006e595d7221 */ /* 0x000fe20000010000 */
[-CC-:B------:R-:W-:Y:S01]  /*7250*/  FFMA.FTZ R145, R114, R9.reuse, -R95.reuse ;  /* 0x0000000972917223 */ /* 0x180fe2000001085f */
[-CC-:B------:R-:W-:Y:S01]  /*7260*/  FFMA.FTZ R98, R98, R9.reuse, -R95.reuse ;  /* 0x0000000962627223 */ /* 0x180fe2000001085f */
[----:B------:R-:W0:Y:S01]  /*7270*/  MUFU.EX2 R2, R2 ;  /* 0x0000000200027308 */ /* 0x000e220000000800 */
[-CC-:B------:R-:W-:Y:S01]  /*7280*/  FFMA.FTZ R147, R118, R9.reuse, -R95.reuse ;  /* 0x0000000976937223 */ /* 0x180fe2000001085f */
[-CC-:B------:R-:W-:Y:S01]  /*7290*/  FFMA.FTZ R94, R94, R9.reuse, -R95.reuse ;  /* 0x000000095e5e7223 */ /* 0x180fe2000001085f */
[-CC-:B------:R-:W-:Y:S01]  /*72a0*/  FFMA.FTZ R141, R122, R9.reuse, -R95.reuse ;  /* 0x000000097a8d7223 */ /* 0x180fe2000001085f */
[----:B------:R1:W-:Y:S01]  /*72b0*/  @!P1 SYNCS.ARRIVE.TRANS64.RED.A1T0 RZ, [R107+URZ], RZ ;  /* 0x000000ff6bff99a7 */ /* 0x0003e2000810043f */
[-CC-:B------:R-:W-:Y:S01]  /*72c0*/  FFMA.FTZ R126, R126, R9.reuse, -R95.reuse ;  /* 0x000000097e7e7223 */ /* 0x180fe2000001085f */
[-CC-:B------:R-:W-:Y:S01]  /*72d0*/  FFMA.FTZ R214, R214, R9.reuse, -R95.reuse ;  /* 0x00000009d6d67223 */ /* 0x180fe2000001085f */
[-CC-:B------:R-:W-:Y:S01]  /*72e0*/  FFMA.FTZ R130, R130, R9.reuse, -R95.reuse ;  /* 0x0000000982827223 */ /* 0x180fe2000001085f */
[----:B------:R-:W2:Y:S01]  /*72f0*/  MUFU.EX2 R159, R159 ;  /* 0x0000009f009f7308 */ /* 0x000ea20000000800 */
[-CC-:B------:R-:W-:Y:S01]  /*7300*/  FFMA.FTZ R100, R100, R9.reuse, -R95.reuse ;  /* 0x0000000964647223 */ /* 0x180fe2000001085f */
[----:B------:R-:W-:Y:S01]  /*7310*/  FFMA.FTZ R134, R134, R9, -R95 ;  /* 0x0000000986867223 */ /* 0x000fe2000001085f */
[C---:B------:R-:W-:Y:S01]  /*7320*/  ISETP.GT.AND P2, PT, R10.reuse, UR58, PT ;  /* 0x0000003a0a007c0c */ /* 0x040fe2000bf44270 */
[----:B------:R-:W-:Y:S01]  /*7330*/  VIADD R10, R10, 0xffffffff ;  /* 0xffffffff0a0a7836 */ /* 0x000fe20000000000 */
[----:B------:R-:W-:-:S02]  /*7340*/  F2FP.F16.F32.PACK_AB R152, R140, R89 ;  /* 0x000000598c98723e */ /* 0x000fc400000000ff */
[----:B------:R-:W-:Y:S01]  /*7350*/  F2FP.F16.F32.PACK_AB R158, R138, R21 ;  /* 0x000000158a9e723e */ /* 0x000fe200000000ff */
[----:B------:R-:W3:Y:S01]  /*7360*/  MUFU.EX2 R112, R112 ;  /* 0x0000007000707308 */ /* 0x000ee20000000800 */
[----:B0-----:R-:W-:Y:S01]  /*7370*/  FFMA.FTZ R7, R2, R6, R157 ;  /* 0x0000000602077223 */ /* 0x001fe2000001009d */
[----:B------:R-:W-:Y:S01]  /*7380*/  FADD.FTZ R6, R140, R93 ;  /* 0x0000005d8c067221 */ /* 0x000fe20000010000 */
[----:B------:R-:W-:Y:S02]  /*7390*/  F2FP.F16.F32.PACK_AB R154, R136, R91 ;  /* 0x0000005b889a723e */ /* 0x000fe400000000ff */
[----:B------:R-:W-:Y:S01]  /*73a0*/  FADD.FTZ R110, R88, R7 ;  /* 0x00000007586e7221 */ /* 0x000fe20000010000 */
[----:B------:R-:W-:Y:S01]  /*73b0*/  FADD.FTZ R93, R91, R6 ;  /* 0x000000065b5d7221 */ /* 0x000fe20000010000 */
[-C--:B------:R-:W-:Y:S01]  /*73c0*/  FFMA.FTZ R6, R102, R9.reuse, -R95 ;  /* 0x0000000966067223 */ /* 0x080fe2000001085f */
[----:B------:R-:W0:Y:S01]  /*73d0*/  MUFU.EX2 R153, R153 ;  /* 0x0000009900997308 */ /* 0x000e220000000800 */
[----:B--2---:R-:W-:Y:S01]  /*73e0*/  FADD.FTZ R7, R159, R110 ;  /* 0x0000006e9f077221 */ /* 0x004fe20000010000 */
[----:B------:R-:W-:Y:S01]  /*73f0*/  FADD.FTZ R93, R136, R93 ;  /* 0x0000005d885d7221 */ /* 0x000fe20000010000 */
[----:B------:R-:W-:Y:S01]  /*7400*/  FFMA.FTZ R95, R108, R9, -R95 ;  /* 0x000000096c5f7223 */ /* 0x000fe2000001085f */
[----:B------:R-:W-:-:S02]  /*7410*/  F2FP.F16.F32.PACK_AB R150, R104, R11 ;  /* 0x0000000b6896723e */ /* 0x000fc400000000ff */
[----:B------:R-:W-:Y:S01]  /*7420*/  FADD.FTZ R110, R148, R93 ;  /* 0x0000005d946e7221 */ /* 0x000fe20000010000 */
[C---:B------:R-:W-:Y:S01]  /*7430*/  F2FP.F16.F32.PACK_AB R148, R15.reuse, R148 ;  /* 0x000000940f94723e */ /* 0x040fe200000000ff */
[----:B------:R-:W2:Y:S01]  /*7440*/  MUFU.EX2 R116, R116 ;  /* 0x0000007400747308 */ /* 0x000ea20000000800 */
[----:B---3--:R-:W-:Y:S01]  /*7450*/  FADD.FTZ R102, R112, R7 ;  /* 0x0000000770667221 */ /* 0x008fe20000010000 */
[----:B------:R-:W-:Y:S01]  /*7460*/  FADD.FTZ R110, R15, R110 ;  /* 0x0000006e0f6e7221 */ /* 0x000fe20000010000 */
[----:B------:R-:W-:Y:S02]  /*7470*/  F2FP.F16.F32.PACK_AB R157, R88, R157 ;  /* 0x0000009d589d723e */ /* 0x000fe400000000ff */
[----:B------:R-:W-:Y:S01]  /*7480*/  F2FP.F16.F32.PACK_AB R159, R112, R159 ;  /* 0x0000009f709f723e */ /* 0x000fe200000000ff */
[----:B------:R-:W-:Y:S02]  /*7490*/  FADD.FTZ R93, R11, R110 ;  /* 0x0000006e0b5d7221 */ /* 0x000fe40000010000 */
[----:B------:R-:W3:Y:S01]  /*74a0*/  MUFU.EX2 R155, R155 ;  /* 0x0000009b009b7308 */ /* 0x000ee20000000800 */
[----:B0-----:R-:W-:Y:S01]  /*74b0*/  FADD.FTZ R7, R153, R102 ;  /* 0x0000006699077221 */ /* 0x001fe20000010000 */
[----:B------:R-:W-:-:S04]  /*74c0*/  FADD.FTZ R93, R104, R93 ;  /* 0x0000005d685d7221 */ /* 0x000fc80000010000 */
[----:B------:R-:W-:Y:S01]  /*74d0*/  FADD.FTZ R110, R144, R93 ;  /* 0x0000005d906e7221 */ /* 0x000fe20000010000 */
[C---:B------:R-:W-:Y:S01]  /*74e0*/  F2FP.F16.F32.PACK_AB R144, R97.reuse, R144 ;  /* 0x000000906190723e */ /* 0x040fe200000000ff */
[----:B------:R-:W0:Y:S01]  /*74f0*/  MUFU.EX2 R120, R120 ;  /* 0x0000007800787308 */ /* 0x000e220000000800 */
[C---:B--2---:R-:W-:Y:S01]  /*7500*/  FADD.FTZ R102, R116.reuse, R7 ;  /* 0x0000000774667221 */ /* 0x044fe20000010000 */
[----:B------:R-:W-:Y:S01]  /*7510*/  FADD.FTZ R93, R97, R110 ;  /* 0x0000006e615d7221 */ /* 0x000fe20000010000 */
[----:B------:R-:W-:-:S03]  /*7520*/  F2FP.F16.F32.PACK_AB R153, R116, R153 ;  /* 0x000000997499723e */ /* 0x000fc600000000ff */
[----:B------:R-:W-:Y:S01]  /*7530*/  FADD.FTZ R110, R146, R93 ;  /* 0x0000005d926e7221 */ /* 0x000fe20000010000 */
[----:B------:R-:W-:Y:S01]  /*7540*/  F2FP.F16.F32.PACK_AB R146, R99, R146 ;  /* 0x000000926392723e */ /* 0x000fe200000000ff */
[----:B------:R-:W2:Y:S01]  /*7550*/  MUFU.EX2 R149, R149 ;  /* 0x0000009500957308 */ /* 0x000ea20000000800 */
[----:B---3--:R-:W-:Y:S01]  /*7560*/  FADD.FTZ R7, R155, R102 ;  /* 0x000000669b077221 */ /* 0x008fe20000010000 */
[----:B------:R-:W-:-:S06]  /*7570*/  FADD.FTZ R110, R99, R110 ;  /* 0x0000006e636e7221 */ /* 0x000fcc0000010000 */
[----:B------:R-:W3:Y:S01]  /*7580*/  MUFU.EX2 R106, R106 ;  /* 0x0000006a006a7308 */ /* 0x000ee20000000800 */
[C---:B0-----:R-:W-:Y:S01]  /*7590*/  FADD.FTZ R102, R120.reuse, R7 ;  /* 0x0000000778667221 */ /* 0x041fe20000010000 */
[----:B------:R-:W-:-:S06]  /*75a0*/  F2FP.F16.F32.PACK_AB R155, R120, R155 ;  /* 0x0000009b789b723e */ /* 0x000fcc00000000ff */
[----:B------:R-:W0:Y:S01]  /*75b0*/  MUFU.EX2 R151, R151 ;  /* 0x0000009700977308 */ /* 0x000e220000000800 */
[----:B--2---:R-:W-:-:S07]  /*75c0*/  FADD.FTZ R7, R149, R102 ;  /* 0x0000006695077221 */ /* 0x004fce0000010000 */
[----:B------:R2:W4:Y:S01]  /*75d0*/  MUFU.EX2 R8, R156 ;  /* 0x0000009c00087308 */ /* 0x0005220000000800 */
[C---:B---3--:R-:W-:Y:S01]  /*75e0*/  FADD.FTZ R102, R106.reuse, R7 ;  /* 0x000000076a667221 */ /* 0x048fe20000010000 */
[----:B------:R-:W-:-:S06]  /*75f0*/  F2FP.F16.F32.PACK_AB R149, R106, R149 ;  /* 0x000000956a95723e */ /* 0x000fcc00000000ff */
[----:B------:R-:W3:Y:S01]  /*7600*/  MUFU.EX2 R145, R145 ;  /* 0x0000009100917308 */ /* 0x000ee20000000800 */
[----:B0-----:R-:W-:Y:S01]  /*7610*/  FADD.FTZ R7, R151, R102 ;  /* 0x0000006697077221 */ /* 0x001fe20000010000 */
[----:B--2---:R-:W-:-:S06]  /*7620*/  F2FP.F16.F32.PACK_AB R156, R90, R13 ;  /* 0x0000000d5a9c723e */ /* 0x004fcc00000000ff */
[----:B------:R-:W0:Y:S01]  /*7630*/  MUFU.EX2 R98, R98 ;  /* 0x0000006200627308 */ /* 0x000e220000000800 */
[----:B----4-:R-:W-:-:S07]  /*7640*/  F2FP.F16.F32.PACK_AB R151, R8, R151 ;  /* 0x000000970897723e */ /* 0x010fce00000000ff */
[----:B------:R-:W2:Y:S08]  /*7650*/  MUFU.EX2 R147, R147 ;  /* 0x0000009300937308 */ /* 0x000eb00000000800 */
[----:B------:R-:W4:Y:S08]  /*7660*/  MUFU.EX2 R6, R6 ;  /* 0x0000000600067308 */ /* 0x000f300000000800 */
[----:B-1----:R1:W-:Y:S08]  /*7670*/  MUFU.EX2 R107, R94 ;  /* 0x0000005e006b7308 */ /* 0x0023f00000000800 */
[----:B------:R-:W5:Y:S01]  /*7680*/  MUFU.EX2 R101, R101 ;  /* 0x0000006500657308 */ /* 0x000f620000000800 */
[----:B-1----:R-:W-:Y:S01]  /*7690*/  FADD.FTZ R94, R8, R7 ;  /* 0x00000007085e7221 */ /* 0x002fe20000010000 */
[----:B------:R-:W-:-:S03]  /*76a0*/  IMAD.MOV.U32 R8, RZ, RZ, R14 ;  /* 0x000000ffff087224 */ /* 0x000fc600078e000e */
[----:B---3--:R-:W-:Y:S01]  /*76b0*/  FADD.FTZ R7, R145, R94 ;  /* 0x0000005e91077221 */ /* 0x008fe20000010000 */
[C---:B0-----:R-:W-:Y:S02]  /*76c0*/  F2FP.F16.F32.PACK_AB R145, R98.reuse, R145 ;  /* 0x000000916291723e */ /* 0x041fe400000000ff */
[----:B------:R-:W0:Y:S01]  /*76d0*/  MUFU.EX2 R141, R141 ;  /* 0x0000008d008d7308 */ /* 0x000e220000000800 */
[----:B------:R-:W-:-:S04]  /*76e0*/  FADD.FTZ R90, R98, R7 ;  /* 0x00000007625a7221 */ /* 0x000fc80000010000 */
[----:B--2---:R-:W-:Y:S01]  /*76f0*/  FADD.FTZ R7, R147, R90 ;  /* 0x0000005a93077221 */ /* 0x004fe20000010000 */
[C---:B----4-:R-:W-:Y:S02]  /*7700*/  F2FP.F16.F32.PACK_AB R147, R6.reuse, R147 ;  /* 0x000000930693723e */ /* 0x050fe400000000ff */
[----:B------:R-:W1:Y:S01]  /*7710*/  MUFU.EX2 R20, R20 ;  /* 0x0000001400147308 */ /* 0x000e620000000800 */
[----:B------:R-:W-:Y:S01]  /*7720*/  FADD.FTZ R90, R6, R7 ;  /* 0x00000007065a7221 */ /* 0x000fe20000010000 */
[----:B-----5:R-:W-:-:S06]  /*7730*/  FADD.FTZ R93, R101, R110 ;  /* 0x0000006e655d7221 */ /* 0x020fcc0000010000 */
[----:B------:R-:W2:Y:S01]  /*7740*/  MUFU.EX2 R142, R142 ;  /* 0x0000008e008e7308 */ /* 0x000ea20000000800 */
[----:B0-----:R-:W-:Y:S01]  /*7750*/  FADD.FTZ R90, R141, R90 ;  /* 0x0000005a8d5a7221 */ /* 0x001fe20000010000 */
[----:B------:R-:W-:-:S03]  /*7760*/  F2FP.F16.F32.PACK_AB R141, R107, R141 ;  /* 0x0000008d6b8d723e */ /* 0x000fc600000000ff */
[----:B------:R-:W-:-:S03]  /*7770*/  FADD.FTZ R90, R107, R90 ;  /* 0x0000005a6b5a7221 */ /* 0x000fc60000010000 */
        /* <DEDUP_REMOVED lines=26> */
[----:B--2---:R-:W-:Y:S01]  /*7920*/  FADD.FTZ R90, R139, R90 ;  /* 0x0000005a8b5a7221 */ /* 0x004fe20000010000 */
[C---:B0-----:R-:W-:Y:S01]  /*7930*/  FADD.FTZ R7, R3.reuse, R20 ;  /* 0x0000001403077221 */ /* 0x041fe20000010000 */
[----:B------:R-:W-:Y:S01]  /*7940*/  F2FP.F16.F32.PACK_AB R138, R3, R96 ;  /* 0x00000060038a723e */ /* 0x000fe200000000ff */
[----:B------:R-:W-:Y:S02]  /*7950*/  IMAD.MOV.U32 R3, RZ, RZ, R12 ;  /* 0x000000ffff037224 */ /* 0x000fe400078e000c */
[C---:B-1----:R-:W-:Y:S01]  /*7960*/  FADD.FTZ R6, R95.reuse, R90 ;  /* 0x0000005a5f067221 */ /* 0x042fe20000010000 */
[----:B------:R-:W-:Y:S01]  /*7970*/  F2FP.F16.F32.PACK_AB R139, R95, R139 ;  /* 0x0000008b5f8b723e */ /* 0x000fe200000000ff */
[----:B------:R-:W-:Y:S06]  /*7980*/  @P2 BRA `(.L_x_1176) ;  /* 0xffffffd000b82947 */ /* 0x000fec000383ffff */
[----:B------:R-:W-:Y:S01]  /*7990*/  IMAD.MOV.U32 R8, RZ, RZ, R14 ;  /* 0x000000ffff087224 */ /* 0x000fe200078e000e */
[----:B------:R-:W-:Y:S01]  /*79a0*/  UMOV UR36, UR4 ;  /* 0x0000000400247c82 */ /* 0x000fe20008000000 */
[----:B------:R-:W-:Y:S01]  /*79b0*/  IMAD.MOV.U32 R3, RZ, RZ, R12 ;  /* 0x000000ffff037224 */ /* 0x000fe200078e000c */
[----:B------:R-:W-:-:S06]  /*79c0*/  UMOV UR38, UR7 ;  /* 0x0000000700267c82 */ /* 0x000fcc0008000000 */
.L_x_1159:
[----:B------:R-:W-:Y:S01]  /*79d0*/  ULDC UR4, c[0x0][0x448] ;  /* 0x0001120000047ab9 */ /* 0x000fe20000000800 */
[----:B------:R-:W-:Y:S01]  /*79e0*/  IADD3 R11, R16, 0x1, -R17 ;  /* 0x00000001100b7810 */ /* 0x000fe20007ffe811 */
[----:B------:R-:W-:Y:S01]  /*79f0*/  UISETP.NE.AND UP0, UPT, UR4, 0x1, UPT ;  /* 0x000000010400788c */ /* 0x000fe2000bf05270 */
[----:B------:R-:W-:Y:S02]  /*7a00*/  ULDC UR10, c[0x0][0x9e4] ;  /* 0x00027900000a7ab9 */ /* 0x000fe40000000800 */
[----:B------:R-:W-:Y:S01]  /*7a10*/  R2UR UR7, R11 ;  /* 0x000000000b0772ca */ /* 0x000fe200000e0000 */
[----:B------:R-:W-:Y:S02]  /*7a20*/  UISETP.GE.AND UP1, UPT, UR10, 0x1, UPT ;  /* 0x000000010a00788c */ /* 0x000fe4000bf26270 */
[----:B------:R-:W-:-:S04]  /*7a30*/  UIADD3 UR6, UR39, 0x7f, URZ ;  /* 0x0000007f27067890 */ /* 0x000fc8000fffe03f */
[----:B------:R-:W-:Y:S01]  /*7a40*/  PLOP3.LUT P2, PT, PT, PT, UP1, 0x40, 0x0 ;  /* 0x000000000000781c */ /* 0x000fe20003f4e818 */
[----:B------:R-:W-:Y:S01]  /*7a50*/  @UP0 ULDC UR4, c[0x0][0x44c] ;  /* 0x0001130000040ab9 */ /* 0x000fe20000000800 */
[----:B------:R-:W-:Y:S01]  /*7a60*/  @UP0 ULDC UR11, c[0x0][0x450] ;  /* 0x00011400000b0ab9 */ /* 0x000fe20000000800 */
[----:B------:R-:W-:-:S04]  /*7a70*/  UIMAD.WIDE.U32 UR4, UR6, UR4, URZ ;  /* 0x00000004060472a5 */ /* 0x000fc8000f8e003f */
[----:B------:R-:W-:-:S04]  /*7a80*/  @UP0 USHF.R.U32.HI UR6, URZ, UR11, UR5 ;  /* 0x0000000b3f060299 */ /* 0x000fc80008011605 */
[----:B------:R-:W-:-:S04]  /*7a90*/  UIADD3 UR6, UR7, UR6, URZ ;  /* 0x0000000607067290 */ /* 0x000fc8000fffe03f */
[----:B------:R-:W-:Y:S01]  /*7aa0*/  UIADD3 UR14, UR6, -UR14, URZ ;  /* 0x8000000e060e7290 */ /* 0x000fe2000fffe03f */
[----:B------:R-:W-:Y:S11]  /*7ab0*/  @P2 BRA `(.L_x_1177) ;  /* 0x0000000000482947 */ /* 0x000ff60003800000 */
[----:B------:R-:W-:Y:S02]  /*7ac0*/  UMOV UR11, UR6 ;  /* 0x00000006000b7c82 */ /* 0x000fe40008000000 */
        /* <DEDUP_REMOVED lines=10> */
.L_x_1178:
[----:B------:R-:W-:-:S11]  /*7b70*/  UISETP.NE.AND UP2, UPT, UR10, 0x1, UPT ;  /* 0x000000010a00788c */ /* 0x000fd6000bf45270 */
[----:B------:R-:W-:Y:S02]  /*7b80*/  @UP2 ULDC.64 UR4, c[0x0][0x9e8] ;  /* 0x00027a0000042ab9 */ /* 0x000fe40000000a00 */
[----:B------:R-:W-:-:S04]  /*7b90*/  UIMAD.WIDE.U32 UR6, UR11, UR4, URZ ;  /* 0x000000040b0672a5 */ /* 0x000fc8000f8e003f */
[----:B------:R-:W-:-:S12]  /*7ba0*/  @UP2 USHF.R.U32.HI UR11, URZ, UR5, UR7 ;  /* 0x000000053f0b2299 */ /* 0x000fd80008011607 */
.L_x_1179:
[----:B------:R-:W-:-:S04]  /*7bb0*/  UIMAD UR10, UR11, UR10, URZ ;  /* 0x0000000a0b0a72a4 */ /* 0x000fc8000f8e023f */
[----:B------:R-:W-:-:S04]  /*7bc0*/  UISETP.LT.AND UP2, UPT, UR14, UR10, UPT ;  /* 0x0000000a0e00728c */ /* 0x000fc8000bf41270 */
[----:B------:R-:W-:-:S12]  /*7bd0*/  USEL UR14, UR14, UR10, !UP2 ;  /* 0x0000000a0e0e7287 */ /* 0x000fd8000d000000 */
.L_x_1177:
[----:B------:R-:W-:-:S04]  /*7be0*/  UIADD3 UR4, UR14, 0x5f, URZ ;  /* 0x0000005f0e047890 */ /* 0x000fc8000fffe03f */
[----:B------:R-:W-:-:S04]  /*7bf0*/  UIMAD.WIDE UR4, UR4, 0x2aaaaaab, URZ ;  /* 0x2aaaaaab040478a5 */ /* 0x000fc8000f8e023f */
[----:B------:R-:W-:-:S04]  /*7c00*/  USHF.R.U32.HI UR4, URZ, 0x1f, UR5 ;  /* 0x0000001f3f047899 */ /* 0x000fc80008011605 */
[----:B------:R-:W-:-:S04]  /*7c10*/  ULEA.HI.SX32 UR4, UR5, UR4, 0x1c ;  /* 0x0000000405047291 */ /* 0x000fc8000f8fe23f */
[----:B------:R-:W-:-:S04]  /*7c20*/  UISETP.LT.AND UP2, UPT, UR61, UR4, UPT ;  /* 0x000000043d00728c */ /* 0x000fc8000bf41270 */
[----:B------:R-:W-:-:S06]  /*7c30*/  USEL UR58, UR61, UR4, !UP2 ;  /* 0x000000043d3a7287 */ /* 0x000fcc000d000000 */
[----:B------:R-:W-:-:S13]  /*7c40*/  ISETP.GE.AND P2, PT, R10, UR58, PT ;  /* 0x0000003a0a007c0c */ /* 0x000fda000bf46270 */
[----:B------:R-:W-:Y:S05]  /*7c50*/  @!P2 BRA `(.L_x_1180) ;  /* 0x0000001800f4a947 */ /* 0x000fea0003800000 */
[----:B------:R-:W-:Y:S01]  /*7c60*/  IMAD.MOV.U32 R11, RZ, RZ, R8 ;  /* 0x000000ffff0b7224 */ /* 0x000fe200078e0008 */
[----:B------:R-:W-:Y:S01]  /*7c70*/  UMOV UR6, UR38 ;  /* 0x0000002600067c82 */ /* 0x000fe20008000000 */
[----:B------:R-:W-:Y:S01]  /*7c80*/  IMAD.MOV.U32 R12, RZ, RZ, R3 ;  /* 0x000000ffff0c7224 */ /* 0x000fe200078e0003 */
[----:B------:R-:W-:-:S06]  /*7c90*/  UMOV UR4, UR36 ;  /* 0x0000002400047c82 */ /* 0x000fcc0008000000 */
.L_x_1189:
[----:B------:R-:W-:-:S04]  /*7ca0*/  UIADD3 UR7, UR4, 0x1, URZ ;  /* 0x0000000104077890 */ /* 0x000fc8000fffe03f */
[----:B------:R-:W-:-:S04]  /*7cb0*/  UISETP.NE.AND UP2, UPT, UR7, 0x2, UPT ;  /* 0x000000020700788c */ /* 0x000fc8000bf45270 */
[----:B------:R-:W-:Y:S02]  /*7cc0*/  USEL UR7, UR7, URZ, UP2 ;  /* 0x0000003f07077287 */ /* 0x000fe40009000000 */
[----:B------:R-:W-:-:S04]  /*7cd0*/  USEL UR38, URZ, 0x1, UP2 ;  /* 0x000000013f267887 */ /* 0x000fc80009000000 */
[----:B------:R-:W-:Y:S01]  /*7ce0*/  ULOP3.LUT UR38, UR6, UR38, URZ, 0x3c, !UPT ;  /* 0x0000002606267292 */ /* 0x000fe2000f8e3c3f */
[----:B------:R-:W-:Y:S01]  /*7cf0*/  UMOV UR36, UR7 ;  /* 0x0000000700247c82 */ /* 0x000fe20008000000 */
[----:B------:R-:W-:Y:S10]  /*7d00*/  @!P0 BRA `(.L_x_1181) ;  /* 0x0000000000048947 */ /* 0x000ff40003800000 */
[----:B------:R-:W-:Y:S01]  /*7d10*/  BPT.TRAP 0x1 ;  /* 0x000000040000795c */ /* 0x000fe20000300000 */
.L_x_1181:
[----:B------:R-:W-:Y:S01]  /*7d20*/  ULEA UR5, UR36, UR37, 0x3 ;  /* 0x0000002524057291 */ /* 0x000fe2000f8e183f */
[----:B------:R-:W-:-:S05]  /*7d30*/  IMAD.U32 R3, RZ, RZ, UR38 ;  /* 0x00000026ff037e24 */ /* 0x000fca000f8e00ff */
[----:B------:R-:W-:-:S04]  /*7d40*/  SHF.L.U32 R3, R3, 0x1f, RZ ;  /* 0x0000001f03037819 */ /* 0x000fc800000006ff */
[----:B------:R0:W1:Y:S01]  /*7d50*/  SYNCS.PHASECHK.TRANS64.TRYWAIT P2, [UR5+0x2a830], R3 ;  /* 0x02a83003ff0075a7 */ /* 0x0000620008040145 */
[----:B------:R-:W-:Y:S05]  /*7d60*/  @!P0 BRA `(.L_x_1182) ;  /* 0x0000000000048947 */ /* 0x000fea0003800000 */
[----:B------:R-:W-:Y:S01]  /*7d70*/  BPT.TRAP 0x1 ;  /* 0x000000040000795c */ /* 0x000fe20000300000 */
.L_x_1182:
[----:B-1----:R-:W-:Y:S05]  /*7d80*/  @P2 BRA `(.L_x_1183) ;  /* 0x0000000000082947 */ /* 0x002fea0003800000 */
[----:B------:R-:W1:Y:S02]  /*7d90*/  SYNCS.PHASECHK.TRANS64.TRYWAIT P2, [UR5+0x2a830], R3 ;  /* 0x02a83003ff0075a7 */ /* 0x000e640008040145 */
[----:B-1----:R-:W-:Y:S05]  /*7da0*/  @!P2 BRA `(.L_x_1184) ;  /* 0x000000fc0090a947 */ /* 0x002fea0003800000 */
.L_x_1183:
        /* <DEDUP_REMOVED lines=131> */
.L_x_1185:
[----:B------:R-:W-:Y:S01]  /*85e0*/  ULEA UR5, UR4, UR37, 0x3 ;  /* 0x0000002504057291 */ /* 0x000fe2000f8e183f */
[----:B------:R-:W-:-:S05]  /*85f0*/  IMAD.U32 R0, RZ, RZ, UR6 ;  /* 0x00000006ff007e24 */ /* 0x000fca000f8e00ff */
[----:B------:R-:W-:-:S04]  /*8600*/  SHF.L.U32 R0, R0, 0x1f, RZ ;  /* 0x0000001f00007819 */ /* 0x000fc800000006ff */
[----:B------:R2:W3:Y:S01]  /*8610*/  SYNCS.PHASECHK.TRANS64.TRYWAIT P2, [UR5+0x2a850], R0 ;  /* 0x02a85000ff0075a7 */ /* 0x0004e20008040145 */
[----:B------:R-:W-:Y:S05]  /*8620*/  @!P0 BRA `(.L_x_1186) ;  /* 0x0000000000048947 */ /* 0x000fea0003800000 */
[----:B------:R-:W-:Y:S01]  /*8630*/  BPT.TRAP 0x1 ;  /* 0x000000040000795c */ /* 0x000fe20000300000 */
.L_x_1186:
[----:B---3--:R-:W-:Y:S05]  /*8640*/  @P2 BRA `(.L_x_1187) ;  /* 0x0000000000082947 */ /* 0x008fea0003800000 */
[----:B------:R-:W3:Y:S02]  /*8650*/  SYNCS.PHASECHK.TRANS64.TRYWAIT P2, [UR5+0x2a850], R0 ;  /* 0x02a85000ff0075a7 */ /* 0x000ee40008040145 */
[----:B---3--:R-:W-:Y:S05]  /*8660*/  @!P2 BRA `(.L_x_1188) ;  /* 0x000000f40078a947 */ /* 0x008fea0003800000 */
.L_x_1187:
[----:B------:R-:W-:Y:S01]  /*8670*/  UIADD3 UR6, UR37, 0x400, URZ ;  /* 0x0000040025067890 */ /* 0x000fe2000fffe03f */
[----:B------:R-:W-:Y:S01]  /*8680*/  WARPGROUP.ARRIVE ;  /* 0x00000000000079c5 */ /* 0x000fe20000000000 */
[----:B------:R-:W-:Y:S01]  /*8690*/  UMOV UR11, 0x40000040 ;  /* 0x40000040000b7882 */ /* 0x000fe20000000000 */
[----:B0-2---:R-:W-:Y:S01]  /*86a0*/  FMNMX.FTZ R0, R88, R12, !PT ;  /* 0x0000000c58007209 */ /* 0x005fe20007810000 */
[----:B------:R-:W-:Y:S01]  /*86b0*/  USHF.R.U32.HI UR6, URZ, 0x4, UR6 ;  /* 0x000000043f067899 */ /* 0x000fe20008011606 */
[----:B-1----:R-:W-:Y:S01]  /*86c0*/  FMNMX.FTZ R8, R90, R11, !PT ;  /* 0x0000000b5a087209 */ /* 0x002fe20007810000 */
[----:B------:R-:W0:Y:S01]  /*86d0*/  LDC R9, c[0x0][0x988] ;  /* 0x00026200ff097b82 */ /* 0x000e220000000800 */
[----:B------:R-:W-:Y:S01]  /*86e0*/  FMNMX.FTZ R3, R89, R0, !PT ;  /* 0x0000000059037209 */ /* 0x000fe20007810000 */
[----:B------:R-:W-:Y:S01]  /*86f0*/  ULOP3.LUT UR6, UR6, 0x3fff, URZ, 0xc0, !UPT ;  /* 0x00003fff06067892 */ /* 0x000fe2000f8ec03f */
[----:B------:R-:W-:Y:S02]  /*8700*/  FMNMX.FTZ R15, R91, R8, !PT ;  /* 0x000000085b0f7209 */ /* 0x000fe40007810000 */
[----:B------:R-:W-:Y:S01]  /*8710*/  FMNMX.FTZ R0, R92, R3, !PT ;  /* 0x000000035c007209 */ /* 0x000fe20007810000 */
[----:B------:R-:W-:Y:S01]  /*8720*/  ULOP3.LUT UR6, UR6, 0x3000000, URZ, 0xfc, !UPT ;  /* 0x0300000006067892 */ /* 0x000fe2000f8efc3f */
[----:B------:R-:W-:-:S02]  /*8730*/  FMNMX.FTZ R8, R94, R15, !PT ;  /* 0x0000000f5e087209 */ /* 0x000fc40007810000 */
[----:B------:R-:W-:Y:S01]  /*8740*/  FMNMX.FTZ R3, R93, R0, !PT ;  /* 0x000000005d037209 */ /* 0x000fe20007810000 */
[----:B------:R-:W-:Y:S01]  /*8750*/  UIMAD UR4, UR4, 0x600, UR6 ;  /* 0x00000600040478a4 */ /* 0x000fe2000f8e0206 */
[----:B------:R-:W-:Y:S02]  /*8760*/  FMNMX.FTZ R15, R95, R8, !PT ;  /* 0x000000085f0f7209 */ /* 0x000fe40007810000 */
[----:B------:R-:W-:Y:S01]  /*8770*/  FMNMX.FTZ R0, R96, R3, !PT ;  /* 0x0000000360007209 */ /* 0x000fe20007810000 */
[----:B------:R-:W-:Y:S01]  /*8780*/  UIADD3 UR6, UR4, 0x280, URZ ;  /* 0x0000028004067890 */ /* 0x000fe2000fffe03f */
[----:B------:R-:W-:Y:S02]  /*8790*/  FMNMX.FTZ R8, R98, R15, !PT ;  /* 0x0000000f62087209 */ /* 0x000fe40007810000 */
[----:B------:R-:W-:Y:S01]  /*87a0*/  UMOV UR10, UR4 ;  /* 0x00000004000a7c82 */ /* 0x000fe20008000000 */
[----:B------:R-:W-:Y:S01]  /*87b0*/  FMNMX.FTZ R3, R97, R0, !PT ;  /* 0x0000000061037209 */ /* 0x000fe20007810000 */
[----:B------:R-:W-:Y:S01]  /*87c0*/  HGMMA.64x128x16.F32 R24, R156, gdesc[UR8].tnspB, R24, gsb0 ;  /* 0x41e000089c187df0 */ /* 0x000fe20008000818 */
[----:B------:R-:W-:Y:S01]  /*87d0*/  UIADD3 UR10, UR4, 0x80, URZ ;  /* 0x00000080040a7890 */ /* 0x000fe2000fffe03f */
[----:B------:R-:W-:Y:S01]  /*87e0*/  FMNMX.FTZ R15, R99, R8, !PT ;  /* 0x00000008630f7209 */ /* 0x000fe20007810000 */
[----:B------:R-:W-:Y:S01]  /*87f0*/  UMOV UR11, 0x40000040 ;  /* 0x40000040000b7882 */ /* 0x000fe20000000000 */
[----:B------:R-:W-:-:S02]  /*8800*/  FMNMX.FTZ R0, R100, R3, !PT ;  /* 0x0000000364007209 */ /* 0x000fc40007810000 */
[----:B------:R-:W-:Y:S02]  /*8810*/  FMNMX.FTZ R8, R102, R15, !PT ;  /* 0x0000000f66087209 */ /* 0x000fe40007810000 */
[----:B------:R-:W-:Y:S02]  /*8820*/  FMNMX.FTZ R3, R101, R0, !PT ;  /* 0x0000000065037209 */ /* 0x000fe40007810000 */
[----:B------:R-:W-:Y:S02]  /*8830*/  FMNMX.FTZ R21, R103, R8, !PT ;  /* 0x0000000867157209 */ /* 0x000fe40007810000 */
[----:B------:R-:W-:Y:S02]  /*8840*/  FMNMX.FTZ R0, R104, R3, !PT ;  /* 0x0000000368007209 */ /* 0x000fe40007810000 */
[----:B------:R-:W-:Y:S02]  /*8850*/  FMNMX.FTZ R8, R106, R21, !PT ;  /* 0x000000156a087209 */ /* 0x000fe40007810000 */
[----:B------:R-:W-:-:S02]  /*8860*/  FMNMX.FTZ R3, R105, R0, !PT ;  /* 0x0000000069037209 */ /* 0x000fc40007810000 */
[----:B------:R-:W-:Y:S02]  /*8870*/  FMNMX.FTZ R21, R107, R8, !PT ;  /* 0x000000086b157209 */ /* 0x000fe40007810000 */
[----:B------:R-:W-:Y:S02]  /*8880*/  FMNMX.FTZ R0, R108, R3, !PT ;  /* 0x000000036c007209 */ /* 0x000fe40007810000 */
[----:B------:R-:W-:Y:S02]  /*8890*/  FMNMX.FTZ R8, R110, R21, !PT ;  /* 0x000000156e087209 */ /* 0x000fe40007810000 */
[----:B------:R-:W-:Y:S02]  /*88a0*/  FMNMX.FTZ R3, R109, R0, !PT ;  /* 0x000000006d037209 */ /* 0x000fe40007810000 */
[C---:B------:R-:W-:Y:S01]  /*88b0*/  ISETP.GT.AND P2, PT, R10.reuse, UR58, PT ;  /* 0x0000003a0a007c0c */ /* 0x040fe2000bf44270 */
[----:B------:R-:W-:Y:S01]  /*88c0*/  VIADD R10, R10, 0xffffffff ;  /* 0xffffffff0a0a7836 */ /* 0x000fe20000000000 */
        /* <DEDUP_REMOVED lines=12> */
[----:B------:R-:W1:Y:S02]  /*8990*/  SHFL.BFLY PT, R3, R0, 0x2, 0x1f ;  /* 0x0c401f0000037f89 */ /* 0x000e6400000e0000 */
[----:B-1----:R-:W-:-:S05]  /*89a0*/  FMNMX.FTZ R14, R0, R3, !PT ;  /* 0x00000003000e7209 */ /* 0x002fca0007810000 */
[----:B------:R-:W1:Y:S02]  /*89b0*/  SHFL.BFLY PT, R3, R14, 0x1, 0x1f ;  /* 0x0c201f000e037f89 */ /* 0x000e6400000e0000 */
[----:B-1----:R-:W-:-:S05]  /*89c0*/  FMNMX.FTZ R3, R14, R3, !PT ;  /* 0x000000030e037209 */ /* 0x002fca0007810000 */
[----:B------:R-:W-:-:S04]  /*89d0*/  FADD.FTZ R2, -R3, R12 ;  /* 0x0000000c03027221 */ /* 0x000fc80000010100 */
[-C--:B0-----:R-:W-:Y:S01]  /*89e0*/  FMUL.FTZ R12, R2, R9.reuse ;  /* 0x00000009020c7220 */ /* 0x081fe20000410000 */
[-C--:B------:R-:W-:Y:S01]  /*89f0*/  FMUL.FTZ R2, R3, R9.reuse ;  /* 0x0000000903027220 */ /* 0x080fe20000410000 */
[----:B------:R-:W-:Y:S02]  /*8a00*/  WARPGROUP.DEPBAR.LE gsb0, 0x0 ;  /* 0x00008000000079c5 */ /* 0x000fe40000010000 */
[----:B------:R-:W-:Y:S01]  /*8a10*/  WARPGROUP.ARRIVE ;  /* 0x00000000000079c5 */ /* 0x000fe20000000000 */
[-CC-:B------:R-:W-:Y:S01]  /*8a20*/  FFMA.FTZ R156, R89, R9.reuse, -R2.reuse ;  /* 0x00000009599c7223 */ /* 0x180fe20000010802 */
[----:B------:R-:W-:Y:S01]  /*8a30*/  FMNMX.FTZ R89, R111, R8, !PT ;  /* 0x000000086f597209 */ /* 0x000fe20007810000 */
[-CC-:B------:R-:W-:Y:S01]  /*8a40*/  FFMA.FTZ R15, R93, R9.reuse, -R2.reuse ;  /* 0x000000095d0f7223 */ /* 0x180fe20000010802 */
[-CC-:B------:R-:W-:Y:S01]  /*8a50*/  FFMA.FTZ R21, R97, R9.reuse, -R2.reuse ;  /* 0x0000000961157223 */ /* 0x180fe20000010802 */
[--C-:B------:R-:W-:Y:S01]  /*8a60*/  FFMA.FTZ R13, R88, R9, -R2.reuse ;  /* 0x00000009580d7223 */ /* 0x100fe20000010802 */
[----:B------:R-:W-:Y:S01]  /*8a70*/  HGMMA.64x128x16.F32 R24, R152, gdesc[UR8].tnspB, R24, gsb0 ;  /* 0x41e0000898187df0 */ /* 0x000fe20008000818 */
[----:B------:R-:W-:Y:S01]  /*8a80*/  UIADD3 UR10, UR4, 0x100, URZ ;  /* 0x00000100040a7890 */ /* 0x000fe2000fffe03f */
[----:B------:R-:W-:Y:S01]  /*8a90*/  FMNMX.FTZ R8, R114, R89, !PT ;  /* 0x0000005972087209 */ /* 0x000fe20007810000 */
[----:B------:R-:W-:Y:S01]  /*8aa0*/  UMOV UR11, 0x40000040 ;  /* 0x40000040000b7882 */ /* 0x000fe20000000000 */
[-CC-:B------:R-:W-:Y:S01]  /*8ab0*/  FFMA.FTZ R158, R92, R9.reuse, -R2.reuse ;  /* 0x000000095c9e7223 */ /* 0x180fe20000010802 */
[----:B------:R0:W-:Y:S01]  /*8ac0*/  MUFU.EX2 R0, R12 ;  /* 0x0000000c00007308 */ /* 0x0001e20000000800 */
        /* <DEDUP_REMOVED lines=9> */
[-CC-:B0-----:R-:W-:Y:S01]  /*8b60*/  FFMA.FTZ R12, R120, R9.reuse, -R2.reuse ;  /* 0x00000009780c7223 */ /* 0x181fe20000010802 */
[----:B------:R-:W-:Y:S01]  /*8b70*/  FFMA.FTZ R133, R133, R9, -R2 ;  /* 0x0000000985857223 */ /* 0x000fe20000010802 */
[----:B------:R-:W0:Y:S01]  /*8b80*/  MUFU.EX2 R13, R13 ;  /* 0x0000000d000d7308 */ /* 0x000e220000000800 */
[----:B------:R-:W-:-:S04]  /*8b90*/  FMNMX.FTZ R8, R122, R93, !PT ;  /* 0x0000005d7a087209 */ /* 0x000fc80007810000 */
[----:B------:R-:W-:-:S03]  /*8ba0*/  FMNMX.FTZ R93, R123, R8, !PT ;  /* 0x000000087b5d7209 */ /* 0x000fc60007810000 */
[----:B------:R-:W1:Y:S01]  /*8bb0*/  MUFU.EX2 R156, R156 ;  /* 0x0000009c009c7308 */ /* 0x000e620000000800 */
[----:B------:R-:W-:Y:S01]  /*8bc0*/  FMNMX.FTZ R8, R126, R93, !PT ;  /* 0x0000005d7e087209 */ /* 0x000fe20007810000 */
[-CC-:B------:R-:W-:Y:S01]  /*8bd0*/  FFMA.FTZ R93, R105, R9.reuse, -R2.reuse ;  /* 0x00000009695d7223 */ /* 0x180fe20000010802 */
[-CC-:B------:R-:W-:Y:S01]  /*8be0*/  FFMA.FTZ R105, R117, R9.reuse, -R2.reuse ;  /* 0x0000000975697223 */ /* 0x180fe20000010802 */
[----:B------:R-:W-:Y:S01]  /*8bf0*/  FFMA.FTZ R117, R129, R9, -R2 ;  /* 0x0000000981757223 */ /* 0x000fe20000010802 */
[----:B------:R-:W-:-:S03]  /*8c00*/  FMNMX.FTZ R97, R127, R8, !PT ;  /* 0x000000087f617209 */ /* 0x000fc60007810000 */
[----:B------:R-:W2:Y:S01]  /*8c10*/  MUFU.EX2 R158, R158 ;  /* 0x0000009e009e7308 */ /* 0x000ea20000000800 */
[----:B------:R-:W-:Y:S01]  /*8c20*/  FMNMX.FTZ R8, R130, R97, !PT ;  /* 0x0000006182087209 */ /* 0x000fe20007810000 */
[----:B0-----:R-:W-:-:S03]  /*8c30*/  FFMA.FTZ R7, R0, R7, R13 ;  /* 0x0000000700077223 */ /* 0x001fc6000001000d */
[----:B------:R-:W-:-:S03]  /*8c40*/  FMNMX.FTZ R97, R131, R8, !PT ;  /* 0x0000000883617209 */ /* 0x000fc60007810000 */
[----:B------:R-:W0:Y:S01]  /*8c50*/  MUFU.EX2 R15, R15 ;  /* 0x0000000f000f7308 */ /* 0x000e220000000800 */
[----:B------:R-:W-:Y:S01]  /*8c60*/  FMNMX.FTZ R8, R134, R97, !PT ;  /* 0x0000006186087209 */ /* 0x000fe20007810000 */
[--C-:B------:R-:W-:Y:S01]  /*8c70*/  FFMA.FTZ R97, R109, R9, -R2.reuse ;  /* 0x000000096d617223 */ /* 0x100fe20000010802 */
[C---:B-1----:R-:W-:Y:S01]  /*8c80*/  FADD.FTZ R7, R156.reuse, R7 ;  /* 0x000000079c077221 */ /* 0x042fe20000010000 */
[----:B------:R-:W-:Y:S02]  /*8c90*/  F2FP.F16.F32.PACK_AB R156, R156, R13 ;  /* 0x0000000d9c9c723e */ /* 0x000fe400000000ff */
[----:B------:R-:W-:Y:S02]  /*8ca0*/  FMNMX.FTZ R8, R135, R8, !PT ;  /* 0x0000000887087209 */ /* 0x000fe40007810000 */
[----:B------:R-:W-:Y:S03]  /*8cb0*/  MUFU.EX2 R21, R21 ;  /* 0x0000001500157308 */ /* 0x000fe60000000800 */
[----:B------:R-:W1:Y:S05]  /*8cc0*/  SHFL.BFLY PT, R109, R8, 0x2, 0x1f ;  /* 0x0c401f00086d7f89 */ /* 0x000e6a00000e0000 */
[----:B------:R-:W-:Y:S08]  /*8cd0*/  MUFU.EX2 R89, R89 ;  /* 0x0000005900597308 */ /* 0x000ff00000000800 */
[----:B------:R-:W-:Y:S08]  /*8ce0*/  MUFU.EX2 R93, R93 ;  /* 0x0000005d005d7308 */ /* 0x000ff00000000800 */
[----:B------:R-:W-:Y:S01]  /*8cf0*/  MUFU.EX2 R97, R97 ;  /* 0x0000006100617308 */ /* 0x000fe20000000800 */
[----:B-1----:R-:W-:Y:S01]  /*8d00*/  FMNMX.FTZ R88, R8, R109, !PT ;  /* 0x0000006d08587209 */ /* 0x002fe20007810000 */
[----:B------:R-:W-:-:S04]  /*8d10*/  FFMA.FTZ R109, R121, R9, -R2 ;  /* 0x00000009796d7223 */ /* 0x000fc80000010802 */
[----:B------:R-:W1:Y:S02]  /*8d20*/  SHFL.BFLY PT, R121, R88, 0x1, 0x1f ;  /* 0x0c201f0058797f89 */ /* 0x000e6400000e0000 */
[----:B------:R-:W-:Y:S08]  /*8d30*/  MUFU.EX2 R101, R101 ;  /* 0x0000006500657308 */ /* 0x000ff00000000800 */
[----:B------:R-:W-:Y:S08]  /*8d40*/  MUFU.EX2 R105, R105 ;  /* 0x0000006900697308 */ /* 0x000ff00000000800 */
[----:B------:R-:W-:Y:S01]  /*8d50*/  MUFU.EX2 R12, R12 ;  /* 0x0000000c000c7308 */ /* 0x000fe20000000800 */
[----:B-1----:R-:W-:-:S07]  /*8d60*/  FMNMX.FTZ R8, R88, R121, !PT ;  /* 0x0000007958087209 */ /* 0x002fce0007810000 */
[----:B------:R-:W1:Y:S01]  /*8d70*/  MUFU.EX2 R109, R109 ;  /* 0x0000006d006d7308 */ /* 0x000e620000000800 */
[----:B------:R-:W-:-:S04]  /*8d80*/  FMUL.FTZ R92, R8, R9 ;  /* 0x00000009085c7220 */ /* 0x000fc80000410000 */
[-CC-:B------:R-:W-:Y:S01]  /*8d90*/  FFMA.FTZ R157, R90, R9.reuse, -R92.reuse ;  /* 0x000000095a9d7223 */ /* 0x180fe2000001085c */
[-CC-:B------:R-:W-:Y:S01]  /*8da0*/  FFMA.FTZ R90, R91, R9.reuse, -R92.reuse ;  /* 0x000000095b5a7223 */ /* 0x180fe2000001085c */
[----:B------:R-:W-:Y:S01]  /*8db0*/  IMAD.U32 R91, RZ, RZ, UR7 ;  /* 0x00000007ff5b7e24 */ /* 0x000fe2000f8e00ff */
[----:B------:R-:W-:Y:S01]  /*8dc0*/  UMOV UR7, 0x40000040 ;  /* 0x4000004000077882 */ /* 0x000fe20000000000 */
[-CC-:B------:R-:W-:Y:S01]  /*8dd0*/  FFMA.FTZ R159, R94, R9.reuse, -R92.reuse ;  /* 0x000000095e9f7223 */ /* 0x180fe2000001085c */
[-CC-:B------:R-:W-:Y:S01]  /*8de0*/  FFMA.FTZ R94, R95, R9.reuse, -R92.reuse ;  /* 0x000000095f5e7223 */ /* 0x180fe2000001085c */
[----:B------:R-:W-:Y:S01]  /*8df0*/  MUFU.EX2 R157, R157 ;  /* 0x0000009d009d7308 */ /* 0x000fe20000000800 */
[----:B------:R-:W-:Y:S01]  /*8e00*/  @!P1 LEA R91, R91, UR37, 0x3 ;  /* 0x000000255b5b9c11 */ /* 0x000fe2000f8e18ff */
[-CC-:B------:R-:W-:Y:S01]  /*8e10*/  FFMA.FTZ R119, R119, R9.reuse, -R92.reuse ;  /* 0x0000000977777223 */ /* 0x180fe2000001085c */
[-CC-:B------:R-:W-:Y:S01]  /*8e20*/  FFMA.FTZ R122, R122, R9.reuse, -R92.reuse ;  /* 0x000000097a7a7223 */ /* 0x180fe2000001085c */
[-CC-:B------:R-:W-:Y:S01]  /*8e30*/  FFMA.FTZ R123, R123, R9.reuse, -R92.reuse ;  /* 0x000000097b7b7223 */ /* 0x180fe2000001085c */
[----:B------:R-:W-:Y:S01]  /*8e40*/  FFMA.FTZ R126, R126, R9, -R92 ;  /* 0x000000097e7e7223 */ /* 0x000fe2000001085c */
[----:B------:R-:W-:-:S02]  /*8e50*/  @!P1 VIADD R91, R91, 0x2a840 ;  /* 0x0002a8405b5b9836 */ /* 0x000fc40000000000 */
[-CC-:B------:R-:W-:Y:S01]  /*8e60*/  FFMA.FTZ R127, R127, R9.reuse, -R92.reuse ;  /* 0x000000097f7f7223 */ /* 0x180fe2000001085c */
[----:B------:R-:W-:Y:S01]  /*8e70*/  MUFU.EX2 R90, R90 ;  /* 0x0000005a005a7308 */ /* 0x000fe20000000800 */
[-CC-:B------:R-:W-:Y:S01]  /*8e80*/  FFMA.FTZ R130, R130, R9.reuse, -R92.reuse ;  /* 0x0000000982827223 */ /* 0x180fe2000001085c */
[-CC-:B------:R-:W-:Y:S01]  /*8e90*/  FFMA.FTZ R131, R131, R9.reuse, -R92.reuse ;  /* 0x0000000983837223 */ /* 0x180fe2000001085c */
[----:B------:R-:W-:Y:S01]  /*8ea0*/  @!P1 PRMT R91, RZ, 0x654, R91 ;  /* 0x00000654ff5b9816 */ /* 0x000fe2000000005b */
[----:B------:R-:W-:Y:S01]  /*8eb0*/  FFMA.FTZ R134, R134, R9, -R92 ;  /* 0x0000000986867223 */ /* 0x000fe2000001085c */
[----:B------:R-:W-:-:S03]  /*8ec0*/  IMAD.U32 R95, RZ, RZ, UR5 ;  /* 0x00000005ff5f7e24 */ /* 0x000fc6000f8e00ff */
[----:B------:R-:W-:Y:S01]  /*8ed0*/  MUFU.EX2 R159, R159 ;  /* 0x0000009f009f7308 */ /* 0x000fe20000000800 */
[----:B------:R-:W-:Y:S01]  /*8ee0*/  @!P1 VIADD R95, R95, 0x2a860 ;  /* 0x0002a8605f5f9836 */ /* 0x000fe20000000000 */
[----:B------:R-:W-:Y:S02]  /*8ef0*/  WARPGROUP.DEPBAR.LE gsb0, 0x0 ;  /* 0x00008000000079c5 */ /* 0x000fe40000010000 */
[----:B------:R-:W-:Y:S01]  /*8f00*/  WARPGROUP.ARRIVE ;  /* 0x00000000000079c5 */ /* 0x000fe20000000000 */
[-CC-:B------:R-:W-:Y:S01]  /*8f10*/  FFMA.FTZ R152, R96, R9.reuse, -R2.reuse ;  /* 0x0000000960987223 */ /* 0x180fe20000010802 */
[-C--:B------:R-:W-:Y:S01]  /*8f20*/  FFMA.FTZ R154, R100, R9.reuse, -R2 ;  /* 0x00000009649a7223 */ /* 0x080fe20000010802 */
[-CC-:B------:R-:W-:Y:S01]  /*8f30*/  FFMA.FTZ R153, R98, R9.reuse, -R92.reuse ;  /* 0x0000000962997223 */ /* 0x180fe2000001085c */
[----:B------:R-:W-:Y:S01]  /*8f40*/  MUFU.EX2 R94, R94 ;  /* 0x0000005e005e7308 */ /* 0x000fe20000000800 */
[-CC-:B------:R-:W-:Y:S01]  /*8f50*/  FFMA.FTZ R96, R99, R9.reuse, -R92.reuse ;  /* 0x0000000963607223 */ /* 0x180fe2000001085c */
[----:B------:R-:W-:Y:S01]  /*8f60*/  HGMMA.64x128x16.F32 R24, R148, gdesc[UR8].tnspB, R24, gsb0 ;  /* 0x41e0000894187df0 */ /* 0x000fe20008000818 */
[----:B------:R-:W-:Y:S01]  /*8f70*/  UIADD3 UR10, UR4, 0x180, URZ ;  /* 0x00000180040a7890 */ /* 0x000fe2000fffe03f */
[-CC-:B------:R-:W-:Y:S01]  /*8f80*/  FFMA.FTZ R155, R102, R9.reuse, -R92.reuse ;  /* 0x00000009669b7223 */ /* 0x180fe2000001085c */
[----:B------:R-:W-:Y:S01]  /*8f90*/  UMOV UR11, 0x40000040 ;  /* 0x40000040000b7882 */ /* 0x000fe20000000000 */
[-CC-:B------:R-:W-:Y:S01]  /*8fa0*/  FFMA.FTZ R98, R103, R9.reuse, -R92.reuse ;  /* 0x0000000967627223 */ /* 0x180fe2000001085c */
[-CC-:B------:R-:W-:Y:S01]  /*8fb0*/  FFMA.FTZ R100, R107, R9.reuse, -R92.reuse ;  /* 0x000000096b647223 */ /* 0x180fe2000001085c */
[----:B------:R-:W-:Y:S01]  /*8fc0*/  MUFU.EX2 R152, R152 ;  /* 0x0000009800987308 */ /* 0x000fe20000000800 */
[----:B------:R-:W-:Y:S01]  /*8fd0*/  FFMA.FTZ R102, R111, R9, -R92 ;  /* 0x000000096f667223 */ /* 0x000fe2000001085c */
[----:B------:R-:W-:-:S06]  /*8fe0*/  @!P1 PRMT R95, RZ, 0x654, R95 ;  /* 0x00000654ff5f9816 */ /* 0x000fcc000000005f */
        /* <DEDUP_REMOVED lines=10> */
[----:B------:R-:W3:Y:S08]  /*9090*/  MUFU.EX2 R113, R113 ;  /* 0x0000007100717308 */ /* 0x000ef00000000800 */
        /* <DEDUP_REMOVED lines=10> */
[----:B--2---:R-:W-:Y:S01]  /*9140*/  FADD.FTZ R106, R158, R7 ;  /* 0x000000079e6a7221 */ /* 0x004fe20000010000 */
[-CC-:B------:R-:W-:Y:S01]  /*9150*/  FFMA.FTZ R151, R110, R9.reuse, -R92.reuse ;  /* 0x000000096e977223 */ /* 0x180fe2000001085c */
[----:B------:R-:W-:Y:S01]  /*9160*/  HGMMA.64x128x16.F32 R24, R144, gdesc[UR8].tnspB, R24, gsb0 ;  /* 0x41e0000890187df0 */ /* 0x000fe20008000818 */
[----:B------:R-:W-:Y:S01]  /*9170*/  UIADD3 UR10, UR4, 0x200, URZ ;  /* 0x00000200040a7890 */ /* 0x000fe2000fffe03f */
[----:B------:R-:W-:Y:S01]  /*9180*/  MUFU.EX2 R148, R148 ;  /* 0x0000009400947308 */ /* 0x000fe20000000800 */
[----:B------:R-:W-:Y:S01]  /*9190*/  UMOV UR11, 0x40000040 ;  /* 0x40000040000b7882 */ /* 0x000fe20000000000 */
[----:B------:R-:W-:Y:S01]  /*91a0*/  FFMA.FTZ R104, R115, R9, -R92 ;  /* 0x0000000973687223 */ /* 0x000fe2000001085c */
[----:B------:R-:W-:Y:S01]  /*91b0*/  UMOV UR4, UR36 ;  /* 0x0000002400047c82 */ /* 0x000fe20008000000 */
[----:B0-----:R-:W-:-:S04]  /*91c0*/  F2FP.F16.F32.PACK_AB R158, R15, R158 ;  /* 0x0000009e0f9e723e */ /* 0x001fc800000000ff */
        /* <DEDUP_REMOVED lines=8> */
[----:B------:R-:W-:Y:S01]  /*9250*/  FADD.FTZ R2, -R8, R11 ;  /* 0x0000000b08027221 */ /* 0x000fe20000010100 */
[-CC-:B------:R-:W-:Y:S01]  /*9260*/  FFMA.FTZ R145, R114, R9.reuse, -R92.reuse ;  /* 0x0000000972917223 */ /* 0x180fe2000001085c */
[-CC-:B------:R-:W-:Y:S01]  /*9270*/  FFMA.FTZ R147, R118, R9.reuse, -R92.reuse ;  /* 0x0000000976937223 */ /* 0x180fe2000001085c */
[----:B------:R-:W-:Y:S01]  /*9280*/  HGMMA.64x128x16.F32 R24, R140, gdesc[UR8].tnspB, R24, gsb0 ;  /* 0x41e000088c187df0 */ /* 0x000fe20008000818 */
[-C--:B------:R-:W-:Y:S01]  /*9290*/  FMUL.FTZ R2, R2, R9.reuse ;  /* 0x0000000902027220 */ /* 0x080fe20000410000 */
[----:B------:R-:W-:Y:S01]  /*92a0*/  MUFU.EX2 R144, R144 ;  /* 0x0000009000907308 */ /* 0x000fe20000000800 */
[----:B------:R-:W-:-:S07]  /*92b0*/  FFMA.FTZ R92, R135, R9, -R92 ;  /* 0x00000009875c7223 */ /* 0x000fce000001085c */
[----:B------:R-:W-:Y:S08]  /*92c0*/  MUFU.EX2 R2, R2 ;  /* 0x0000000200027308 */ /* 0x000ff00000000800 */
[----:B------:R-:W-:Y:S08]  /*92d0*/  MUFU.EX2 R145, R145 ;  /* 0x0000009100917308 */ /* 0x000ff00000000800 */
[----:B------:R-:W-:Y:S08]  /*92e0*/  MUFU.EX2 R146, R146 ;  /* 0x0000009200927308 */ /* 0x000ff00000000800 */
[----:B------:R-:W-:Y:S08]  /*92f0*/  MUFU.EX2 R147, R147 ;  /* 0x0000009300937308 */ /* 0x000ff00000000800 */
[----:B------:R-:W0:Y:S08]  /*9300*/  MUFU.EX2 R11, R133 ;  /* 0x00000085000b7308 */ /* 0x000e300000000800 */
[----:B------:R-:W-:Y:S01]  /*9310*/  MUFU.EX2 R92, R92 ;  /* 0x0000005c005c7308 */ /* 0x000fe20000000800 */
[----:B------:R-:W-:-:S02]  /*9320*/  WARPGROUP.DEPBAR.LE gsb0, 0x0 ;  /* 0x00008000000079c5 */ /* 0x000fc40000010000 */
[----:B------:R-:W-:-:S05]  /*9330*/  WARPGROUP.ARRIVE ;  /* 0x00000000000079c5 */ /* 0x000fca0000000000 */
[----:B------:R-:W2:Y:S01]  /*9340*/  MUFU.EX2 R141, R122 ;  /* 0x0000007a008d7308 */ /* 0x000ea20000000800 */
[----:B-1----:R-:W-:Y:S02]  /*9350*/  F2FP.F16.F32.PACK_AB R140, R109, R12 ;  /* 0x0000000c6d8c723e */ /* 0x002fe400000000ff */
[----:B---3--:R-:W-:Y:S01]  /*9360*/  F2FP.F16.F32.PACK_AB R142, R113, R14 ;  /* 0x0000000e718e723e */ /* 0x008fe200000000ff */
[----:B------:R-:W-:Y:S01]  /*9370*/  HGMMA.64x128x16.F32 R24, R136, gdesc[UR4].tnspB, R24, gsb0 ;  /* 0x41e0000488187df0 */ /* 0x000fe20008000818 */
[----:B------:R-:W-:-:S03]  /*9380*/  UMOV UR6, UR38 ;  /* 0x0000002600067c82 */ /* 0x000fc60008000000 */
[----:B------:R-:W1:Y:S01]  /*9390*/  MUFU.EX2 R143, R126 ;  /* 0x0000007e008f7308 */ /* 0x000e620000000800 */
[----:B------:R-:W-:Y:S02]  /*93a0*/  WARPGROUP.DEPBAR.LE gsb0, 0x0 ;  /* 0x00008000000079c5 */ /* 0x000fe40000010000 */
[----:B------:R3:W-:Y:S05]  /*93b0*/  @!P1 SYNCS.ARRIVE.TRANS64.RED.A1T0 RZ, [R91+URZ], RZ ;  /* 0x000000ff5bff99a7 */ /* 0x0007ea000810043f */
[----:B------:R-:W4:Y:S01]  /*93c0*/  MUFU.EX2 R137, R130 ;  /* 0x0000008200897308 */ /* 0x000f220000000800 */
[----:B0-----:R-:W-:Y:S02]  /*93d0*/  F2FP.F16.F32.PACK_AB R138, R11, R88 ;  /* 0x000000580b8a723e */ /* 0x001fe400000000ff */
[----:B------:R-:W-:Y:S01]  /*93e0*/  F2FP.F16.F32.PACK_AB R136, R117, R20 ;  /* 0x000000147588723e */ /* 0x000fe200000000ff */
[----:B---3--:R-:W-:Y:S01]  /*93f0*/  FFMA.FTZ R91, R2, R6, R157 ;  /* 0x00000006025b7223 */ /* 0x008fe2000001009d */
[----:B------:R-:W-:-:S03]  /*9400*/  F2FP.F16.F32.PACK_AB R157, R90, R157 ;  /* 0x0000009d5a9d723e */ /* 0x000fc600000000ff */
[----:B------:R-:W0:Y:S01]  /*9410*/  MUFU.EX2 R139, R134 ;  /* 0x00000086008b7308 */ /* 0x000e220000000800 */
[----:B------:R3:W-:Y:S01]  /*9420*/  @!P1 SYNCS.ARRIVE.TRANS64.RED.A1T0 RZ, [R95+URZ], RZ ;  /* 0x000000ff5fff99a7 */ /* 0x0007e2000810043f */
[----:B------:R-:W-:Y:S01]  /*9430*/  FADD.FTZ R6, R90, R91 ;  /* 0x0000005b5a067221 */ /* 0x000fe20000010000 */
[----:B------:R-:W-:-:S03]  /*9440*/  FADD.FTZ R91, R15, R106 ;  /* 0x0000006a0f5b7221 */ /* 0x000fc60000010000 */
[----:B------:R-:W-:Y:S01]  /*9450*/  FADD.FTZ R7, R159, R6 ;  /* 0x000000069f077221 */ /* 0x000fe20000010000 */
[----:B------:R-:W-:Y:S01]  /*9460*/  FADD.FTZ R106, R152, R91 ;  /* 0x0000005b986a7221 */ /* 0x000fe20000010000 */
[C---:B------:R-:W-:Y:S02]  /*9470*/  F2FP.F16.F32.PACK_AB R152, R21.reuse, R152 ;  /* 0x000000981598723e */ /* 0x040fe400000000ff */
[C---:B------:R-:W-:Y:S01]  /*9480*/  FADD.FTZ R6, R94.reuse, R7 ;  /* 0x000000075e067221 */ /* 0x040fe20000010000 */
[----:B------:R-:W-:Y:S01]  /*9490*/  FADD.FTZ R91, R21, R106 ;  /* 0x0000006a155b7221 */ /* 0x000fe20000010000 */
        /* <DEDUP_REMOVED lines=35> */
[----:B------:R-:W-:-:S03]  /*96d0*/  FADD.FTZ R7, R109, R90 ;  /* 0x0000005a6d077221 */ /* 0x000fc60000010000 */
[----:B--2---:R-:W-:Y:S01]  /*96e0*/  FADD.FTZ R6, R141, R6 ;  /* 0x000000068d067221 */ /* 0x004fe20000010000 */
[----:B------:R-:W-:Y:S01]  /*96f0*/  FADD.FTZ R90, R14, R7 ;  /* 0x000000070e5a7221 */ /* 0x000fe20000010000 */
[C---:B------:R-:W-:Y:S02]  /*9700*/  F2FP.F16.F32.PACK_AB R141, R123.reuse, R141 ;  /* 0x0000008d7b8d723e */ /* 0x040fe400000000ff */
[----:B------:R-:W-:Y:S01]  /*9710*/  FADD.FTZ R6, R123, R6 ;  /* 0x000000067b067221 */ /* 0x000fe20000010000 */
[----:B------:R-:W-:-:S03]  /*9720*/  FADD.FTZ R7, R113, R90 ;  /* 0x0000005a71077221 */ /* 0x000fc60000010000 */
[----:B-1----:R-:W-:Y:S01]  /*9730*/  FADD.FTZ R6, R143, R6 ;  /* 0x000000068f067221 */ /* 0x002fe20000010000 */
[----:B------:R-:W-:Y:S01]  /*9740*/  FADD.FTZ R12, R20, R7 ;  /* 0x00000007140c7221 */ /* 0x000fe20000010000 */
[C---:B------:R-:W-:Y:S02]  /*9750*/  F2FP.F16.F32.PACK_AB R143, R127.reuse, R143 ;  /* 0x0000008f7f8f723e */ /* 0x040fe400000000ff */
[----:B------:R-:W-:Y:S01]  /*9760*/  FADD.FTZ R6, R127, R6 ;  /* 0x000000067f067221 */ /* 0x000fe20000010000 */
[----:B------:R-:W-:-:S03]  /*9770*/  FADD.FTZ R7, R117, R12 ;  /* 0x0000000c75077221 */ /* 0x000fc60000010000 */
[----:B----4-:R-:W-:Y:S01]  /*9780*/  FADD.FTZ R6, R137, R6 ;  /* 0x0000000689067221 */ /* 0x010fe20000010000 */
[----:B------:R-:W-:Y:S01]  /*9790*/  FADD.FTZ R12, R88, R7 ;  /* 0x00000007580c7221 */ /* 0x000fe20000010000 */
[C---:B------:R-:W-:Y:S02]  /*97a0*/  F2FP.F16.F32.PACK_AB R137, R131.reuse, R137 ;  /* 0x000000898389723e */ /* 0x040fe400000000ff */
[----:B------:R-:W-:Y:S01]  /*97b0*/  FADD.FTZ R6, R131, R6 ;  /* 0x0000000683067221 */ /* 0x000fe20000010000 */
[----:B------:R-:W-:Y:S01]  /*97c0*/  FADD.FTZ R7, R11, R12 ;  /* 0x0000000c0b077221 */ /* 0x000fe20000010000 */
[----:B------:R-:W-:Y:S02]  /*97d0*/  IMAD.MOV.U32 R11, RZ, RZ, R8 ;  /* 0x000000ffff0b7224 */ /* 0x000fe400078e0008 */
[----:B0-----:R-:W-:Y:S01]  /*97e0*/  FADD.FTZ R6, R139, R6 ;  /* 0x000000068b067221 */ /* 0x001fe20000010000 */
[----:B------:R-:W-:Y:S01]  /*97f0*/  F2FP.F16.F32.PACK_AB R139, R92, R139 ;  /* 0x0000008b5c8b723e */ /* 0x000fe200000000ff */
[----:B------:R-:W-:-:S02]  /*9800*/  IMAD.MOV.U32 R12, RZ, RZ, R3 ;  /* 0x000000ffff0c7224 */ /* 0x000fc400078e0003 */
[----:B------:R-:W-:Y:S01]  /*9810*/  FADD.FTZ R6, R92, R6 ;  /* 0x000000065c067221 */ /* 0x000fe20000010000 */
[----:B---3--:R-:W-:Y:S06]  /*9820*/  @P2 BRA `(.L_x_1189) ;  /* 0xffffffe4001c2947 */ /* 0x008fec000383ffff */
.L_x_1180:
[----:B------:R-:W-:-:S13]  /*9830*/  ISETP.GE.AND P2, PT, R10, UR61, PT ;  /* 0x0000003d0a007c0c */ /* 0x000fda000bf46270 */
[----:B------:R-:W-:Y:S05]  /*9840*/  @!P2 BRA `(.L_x_1190) ;  /* 0x0000002c0060a947 */ /* 0x000fea0003800000 */
[----:B------:R-:W-:Y:S01]  /*9850*/  IMAD.MOV.U32 R11, RZ, RZ, R8 ;  /* 0x000000ffff0b7224 */ /* 0x000fe200078e0008 */
[----:B------:R-:W-:Y:S01]  /*9860*/  UMOV UR6, UR38 ;  /* 0x0000002600067c82 */ /* 0x000fe20008000000 */
[----:B------:R-:W-:Y:S01]  /*9870*/  IMAD.MOV.U32 R12, RZ, RZ, R3 ;  /* 0x000000ffff0c7224 */ /* 0x000fe200078e0003 */
[----:B------:R-:W-:Y:S01]  /*9880*/  UMOV UR4, UR36 ;  /* 0x0000002400047c82 */ /* 0x000fe20008000000 */
[----:B------:R-:W-:Y:S01]  /*9890*/  ULDC UR58, c[0x0][0x9e4] ;  /* 0x00027900003a7ab9 */ /* 0x000fe20000000800 */
[----:B------:R-:W-:-:S05]  /*98a0*/  ULDC UR59, c[0x0][0x9dc] ;  /* 0x00027700003b7ab9 */ /* 0x000fca0000000800 */
.L_x_1207:
        /* <DEDUP_REMOVED lines=8> */
.L_x_1191:
[----:B------:R-:W-:Y:S01]  /*9930*/  ULEA UR5, UR36, UR37, 0x3 ;  /* 0x0000002524057291 */ /* 0x000fe2000f8e183f */
[----:B------:R-:W-:-:S05]  /*9940*/  IMAD.U32 R3, RZ, RZ, UR38 ;  /* 0x00000026ff037e24 */ /* 0x000fca000f8e00ff */
[----:B------:R-:W-:-:S04]  /*9950*/  SHF.L.U32 R3, R3, 0x1f, RZ ;  /* 0x0000001f03037819 */ /* 0x000fc800000006ff */
[----:B------:R0:W1:Y:S01]  /*9960*/  SYNCS.PHASECHK.TRANS64.TRYWAIT P2, [UR5+0x2a830], R3 ;  /* 0x02a83003ff0075a7 */ /* 0x0000620008040145 */
[----:B------:R-:W-:Y:S05]  /*9970*/  @!P0 BRA `(.L_x_1192) ;  /* 0x0000000000048947 */ /* 0x000fea0003800000 */
[----:B------:R-:W-:Y:S01]  /*9980*/  BPT.TRAP 0x1 ;  /* 0x000000040000795c */ /* 0x000fe20000300000 */
.L_x_1192:
[----:B-1----:R-:W-:Y:S05]  /*9990*/  @P2 BRA `(.L_x_1193) ;  /* 0x0000000000082947 */ /* 0x002fea0003800000 */
[----:B------:R-:W1:Y:S02]  /*99a0*/  SYNCS.PHASECHK.TRANS64.TRYWAIT P2, [UR5+0x2a830], R3 ;  /* 0x02a83003ff0075a7 */ /* 0x000e640008040145 */
[----:B-1----:R-:W-:Y:S05]  /*99b0*/  @!P2 BRA `(.L_x_1194) ;  /* 0x000000e000bca947 */ /* 0x002fea0003800000 */
.L_x_1193:
        /* <DEDUP_REMOVED lines=131> */
.L_x_1195:
[----:B------:R-:W-:Y:S01]  /*a1f0*/  ULEA UR5, UR4, UR37, 0x3 ;  /* 0x0000002504057291 */ /* 0x000fe2000f8e183f */
[----:B------:R-:W-:-:S05]  /*a200*/  IMAD.U32 R0, RZ, RZ, UR6 ;  /* 0x00000006ff007e24 */ /* 0x000fca000f8e00ff */
[----:B------:R-:W-:-:S04]  /*a210*/  SHF.L.U32 R0, R0, 0x1f, RZ ;  /* 0x0000001f00007819 */ /* 0x000fc800000006ff */
[----:B------:R2:W3:Y:S01]  /*a220*/  SYNCS.PHASECHK.TRANS64.TRYWAIT P2, [UR5+0x2a850], R0 ;  /* 0x02a85000ff0075a7 */ /* 0x0004e20008040145 */
[----:B------:R-:W-:Y:S05]  /*a230*/  @!P0 BRA `(.L_x_1196) ;  /* 0x0000000000048947 */ /* 0x000fea0003800000 */
[----:B------:R-:W-:Y:S01]  /*a240*/  BPT.TRAP 0x1 ;  /* 0x000000040000795c */ /* 0x000fe20000300000 */
.L_x_1196:
[----:B---3--:R-:W-:Y:S05]  /*a250*/  @P2 BRA `(.L_x_1197) ;  /* 0x0000000000082947 */ /* 0x008fea0003800000 */
[----:B------:R-:W3:Y:S02]  /*a260*/  SYNCS.PHASECHK.TRANS64.TRYWAIT P2, [UR5+0x2a850], R0 ;  /* 0x02a85000ff0075a7 */ /* 0x000ee40008040145 */
[----:B---3--:R-:W-:Y:S05]  /*a270*/  @!P2 BRA `(.L_x_1198) ;  /* 0x000000d800a4a947 */ /* 0x008fea0003800000 */
.L_x_1197:
[----:B------:R-:W-:Y:S01]  /*a280*/  UIADD3 UR6, UR37, 0x400, URZ ;  /* 0x0000040025067890 */ /* 0x000fe2000fffe03f */
[----:B------:R-:W-:Y:S01]  /*a290*/  WARPGROUP.ARRIVE ;  /* 0x00000000000079c5 */ /* 0x000fe20000000000 */
[----:B------:R-:W-:Y:S01]  /*a2a0*/  UMOV UR11, 0x40000040 ;  /* 0x40000040000b7882 */ /* 0x000fe20000000000 */
[----:B------:R-:W-:Y:S01]  /*a2b0*/  PLOP3.LUT P2, PT, PT, PT, UP0, 0x80, 0x0 ;  /* 0x000000000000781c */ /* 0x000fe20003f4f008 */
[----:B------:R-:W-:Y:S01]  /*a2c0*/  USHF.R.U32.HI UR6, URZ, 0x4, UR6 ;  /* 0x000000043f067899 */ /* 0x000fe20008011606 */
[----:B------:R-:W-:Y:S01]  /*a2d0*/  PLOP3.LUT P3, PT, PT, PT, UP0, 0x80, 0x0 ;  /* 0x000000000000781c */ /* 0x000fe20003f6f008 */
[----:B0-2---:R-:W-:Y:S01]  /*a2e0*/  IMAD.U32 R0, RZ, RZ, UR7 ;  /* 0x00000007ff007e24 */ /* 0x005fe2000f8e00ff */
[----:B------:R-:W-:Y:S01]  /*a2f0*/  ULDC UR14, c[0x0][0x9e0] ;  /* 0x00027800000e7ab9 */ /* 0x000fe20000000800 */
[----:B------:R-:W-:-:S03]  /*a300*/  ULOP3.LUT UR6, UR6, 0x3fff, URZ, 0xc0, !UPT ;  /* 0x00003fff06067892 */ /* 0x000fc6000f8ec03f */
[----:B------:R-:W-:Y:S01]  /*a310*/  @!P1 LEA R0, R0, UR37, 0x3 ;  /* 0x0000002500009c11 */ /* 0x000fe2000f8e18ff */
[----:B------:R-:W-:-:S04]  /*a320*/  ULOP3.LUT UR6, UR6, 0x3000000, URZ, 0xfc, !UPT ;  /* 0x0300000006067892 */ /* 0x000fc8000f8efc3f */
[----:B------:R-:W-:Y:S01]  /*a330*/  UIMAD UR4, UR4, 0x600, UR6 ;  /* 0x00000600040478a4 */ /* 0x000fe2000f8e0206 */
[----:B------:R-:W-:-:S05]  /*a340*/  @!P1 VIADD R0, R0, 0x2a840 ;  /* 0x0002a84000009836 */ /* 0x000fca0000000000 */
[----:B------:R-:W-:Y:S01]  /*a350*/  @!P1 PRMT R0, RZ, 0x654, R0 ;  /* 0x00000654ff009816 */ /* 0x000fe20000000000 */
        /* <DEDUP_REMOVED lines=24> */
[----:B------:R-:W-:Y:S01]  /*a4e0*/  @UP0 ULDC UR4, c[0x0][0x44c] ;  /* 0x0001130000040ab9 */ /* 0x000fe20000000800 */
[----:B------:R-:W-:Y:S02]  /*a4f0*/  WARPGROUP.DEPBAR.LE gsb0, 0x0 ;  /* 0x00008000000079c5 */ /* 0x000fe40000010000 */
[----:B------:R-:W-:-:S06]  /*a500*/  WARPGROUP.ARRIVE ;  /* 0x00000000000079c5 */ /* 0x000fcc0000000000 */
[----:B------:R-:W-:Y:S03]  /*a510*/  HGMMA.64x128x16.F32 R24, R136, gdesc[UR8].tnspB, R24, gsb0 ;  /* 0x41e0000888187df0 */ /* 0x000fe60008000818 */
[----:B------:R-:W-:Y:S02]  /*a520*/  WARPGROUP.DEPBAR.LE gsb0, 0x0 ;  /* 0x00008000000079c5 */ /* 0x000fe40000010000 */
[----:B------:R-:W-:Y:S01]  /*a530*/  VIADD R137, R19, UR39 ;  /* 0x0000002713897c36 */ /* 0x000fe20008000000 */
[----:B------:R0:W-:Y:S01]  /*a540*/  @!P1 SYNCS.ARRIVE.TRANS64.RED.A1T0 RZ, [R0+URZ], RZ ;  /* 0x000000ff00ff99a7 */ /* 0x0001e2000810043f */
[----:B------:R-:W-:Y:S02]  /*a550*/  IMAD R139, R10, -0x60, RZ ;  /* 0xffffffa00a8b7824 */ /* 0x000fe400078e02ff */
[----:B------:R-:W-:Y:S01]  /*a560*/  @P2 IMAD.HI.U32 R2, R137, UR4, RZ ;  /* 0x0000000489022c27 */ /* 0x000fe2000f8e00ff */
[----:B------:R-:W-:Y:S01]  /*a570*/  @UP0 ULDC UR4, c[0x0][0x450] ;  /* 0x0001140000040ab9 */ /* 0x000fe20000000800 */
[----:B------:R-:W-:-:S02]  /*a580*/  PLOP3.LUT P2, PT, PT, PT, UP1, 0x40, 0x0 ;  /* 0x000000000000781c */ /* 0x000fc40003f4e818 */
[----:B------:R-:W-:Y:S01]  /*a590*/  IMAD.IADD R9, R139, 0x1, -R18 ;  /* 0x000000018b097824 */ /* 0x000fe200078e0a12 */
[----:B------:R-:W-:Y:S01]  /*a5a0*/  @P3 SHF.R.U32.HI R137, RZ, UR4, R2 ;  /* 0x00000004ff893c19 */ /* 0x000fe20008011602 */
[----:B------:R-:W-:Y:S01]  /*a5b0*/  ULOP3.LUT UR4, URZ, UR59, URZ, 0x33, !UPT ;  /* 0x0000003b3f047292 */ /* 0x000fe2000f8e333f */
[----:B0-----:R-:W-:-:S03]  /*a5c0*/  IADD3 R0, -R18, 0x1, R139 ;  /* 0x0000000112007810 */ /* 0x001fc60007ffe18b */
[----:B------:R-:W0:Y:S01]  /*a5d0*/  SHFL.IDX PT, R2, R137, RZ, 0x1c1f ;  /* 0x001c1fff89027589 */ /* 0x000e2200000e0000 */
        /* <DEDUP_REMOVED lines=10> */
[----:B-1----:R-:W-:Y:S01]  /*a680*/  IMAD.U32 R8, RZ, RZ, UR58 ;  /* 0x0000003aff087e24 */ /* 0x002fe2000f8e00ff */
[----:B------:R-:W-:-:S04]  /*a690*/  LOP3.LUT R21, RZ, R0, RZ, 0x33, !PT ;  /* 0x00000000ff157212 */ /* 0x000fc800078e33ff */
[----:B------:R-:W-:-:S13]  /*a6a0*/  ISETP.NE.AND P2, PT, R8, 0x1, PT ;  /* 0x000000010800780c */ /* 0x000fda0003f45270 */
[----:B------:R-:W0:Y:S02]  /*a6b0*/  @P2 LDC.64 R2, c[0x0][0x9e8] ;  /* 0x00027a00ff022b82 */ /* 0x000e240000000a00 */
[----:B0-----:R-:W-:-:S05]  /*a6c0*/  @P2 IMAD.HI.U32 R2, R21, R2, RZ ;  /* 0x0000000215022227 */ /* 0x001fca00078e00ff */
[----:B------:R-:W-:-:S04]  /*a6d0*/  @P2 SHF.R.U32.HI R21, RZ, R3, R2 ;  /* 0x00000003ff152219 */ /* 0x000fc80000011602 */
[----:B------:R-:W-:Y:S01]  /*a6e0*/  LOP3.LUT R0, RZ, R21, RZ, 0x33, !PT ;  /* 0x00000015ff007212 */ /* 0x000fe200078e33ff */
[----:B------:R-:W-:Y:S06]  /*a6f0*/  BRA `(.L_x_1202) ;  /* 0x0000000000147947 */ /* 0x000fec0003800000 */
.L_x_1201:
[----:B-1----:R-:W-:-:S05]  /*a700*/  IMAD.U32 R8, RZ, RZ, UR58 ;  /* 0x0000003aff087e24 */ /* 0x002fca000f8e00ff */
[----:B------:R-:W-:-:S13]  /*a710*/  ISETP.NE.AND P2, PT, R8, 0x1, PT ;  /* 0x000000010800780c */ /* 0x000fda0003f45270 */
[----:B------:R-:W0:Y:S02]  /*a720*/  @P2 LDC.64 R2, c[0x0][0x9e8] ;  /* 0x00027a00ff022b82 */ /* 0x000e240000000a00 */
[----:B0-----:R-:W-:-:S05]  /*a730*/  @P2 IMAD.HI.U32 R2, R0, R2, RZ ;  /* 0x0000000200022227 */ /* 0x001fca00078e00ff */
[----:B------:R-:W-:-:S07]  /*a740*/  @P2 SHF.R.U32.HI R0, RZ, R3, R2 ;  /* 0x00000003ff002219 */ /* 0x000fce0000011602 */
.L_x_1202:
[----:B------:R-:W-:Y:S05]  /*a750*/  BSYNC B0 ;  /* 0x0000000000007941 */ /* 0x000fea0003800000 */
.L_x_1200:
[----:B------:R-:W-:-:S05]  /*a760*/  IMAD R0, R0, R8, R9 ;  /* 0x0000000800007224 */ /* 0x000fca00078e0209 */
[----:B------:R-:W-:Y:S02]  /*a770*/  VIADDMNMX R13, R0, R8, R13, PT ;  /* 0x00000008000d7246 */ /* 0x000fe4000380010d */
[----:B------:R-:W-:-:S07]  /*a780*/  VIMNMX R15, R15, R0, !PT ;  /* 0x000000000f0f7248 */ /* 0x000fce0007fe0100 */
.L_x_1199:
        /* <DEDUP_REMOVED lines=63> */
[----:B-1----:R-:W-:Y:S02]  /*ab80*/  FSEL R8, R113, -INF , !P4 ;  /* 0xff80000071087808 */ /* 0x002fe40006000000 */
        /* <DEDUP_REMOVED lines=69> */
.L_x_1205:
[----:B------:R-:W-:-:S05]  /*afe0*/  IMAD.U32 R150, RZ, RZ, UR58 ;  /* 0x0000003aff967e24 */ /* 0x000fca000f8e00ff */
[----:B------:R-:W-:-:S13]  /*aff0*/  ISETP.NE.AND P6, PT, R150, 0x1, PT ;  /* 0x000000019600780c */ /* 0x000fda0003fc5270 */
[----:B------:R-:W0:Y:S02]  /*b000*/  @P6 LDC.64 R2, c[0x0][0x9e8] ;  /* 0x00027a00ff026b82 */ /* 0x000e240000000a00 */
[----:B0-----:R-:W-:-:S05]  /*b010*/  @P6 IMAD.HI.U32 R2, R89, R2, RZ ;  /* 0x0000000259026227 */ /* 0x001fca00078e00ff */
[----:B------:R-:W-:-:S07]  /*b020*/  @P6 SHF.R.U32.HI R89, RZ, R3, R2 ;  /* 0x00000003ff596219 */ /* 0x000fce0000011602 */
.L_x_1206:
[----:B------:R-:W-:Y:S05]  /*b030*/  BSYNC B0 ;  /* 0x0000000000007941 */ /* 0x000fea0003800000 */
.L_x_1204:
[----:B------:R-:W-:-:S05]  /*b040*/  IMAD R2, R89, R150, R9 ;  /* 0x0000009659027224 */ /* 0x000fca00078e0209 */
[----:B------:R-:W-:Y:S02]  /*b050*/  VIADDMNMX R13, R2, R150, R13, PT ;  /* 0x00000096020d7246 */ /* 0x000fe4000380010d */
[----:B------:R-:W-:-:S07]  /*b060*/  VIMNMX R15, R15, R2, !PT ;  /* 0x000000020f0f7248 */ /* 0x000fce0007fe0100 */
.L_x_1203:
[C---:B------:R-:W-:Y:S01]  /*b070*/  ISETP.GT.AND P2, PT, R15.reuse, 0x1, !P2 ;  /* 0x000000010f00780c */ /* 0x040fe20005744270 */
[----:B------:R-:W0:Y:S01]  /*b080*/  LDC R9, c[0x0][0x988] ;  /* 0x00026200ff097b82 */ /* 0x000e220000000800 */
[----:B------:R-:W-:Y:S01]  /*b090*/  ISETP.GT.AND P3, PT, R15, 0x8, !P3 ;  /* 0x000000080f00780c */ /* 0x000fe20005f64270 */
[----:B------:R-:W-:Y:S01]  /*b0a0*/  UMOV UR6, UR38 ;  /* 0x0000002600067c82 */ /* 0x000fe20008000000 */
[C---:B------:R-:W-:Y:S01]  /*b0b0*/  ISETP.LT.OR P2, PT, R13.reuse, 0x2, P2 ;  /* 0x000000020d00780c */ /* 0x040fe20001741670 */
[----:B------:R-:W-:Y:S01]  /*b0c0*/  UMOV UR4, UR36 ;  /* 0x0000002400047c82 */ /* 0x000fe20008000000 */
        /* <DEDUP_REMOVED lines=134> */
[----:B------:R-:W-:Y:S01]  /*b930*/  FSEL R109, R3, RZ, P2 ;  /* 0x000000ff036d7208 */ /* 0x000fe20001000000 */
[--C-:B------:R-:W-:Y:S01]  /*b940*/  FFMA.FTZ R144, R144, R9, -R95.reuse ;  /* 0x0000000990907223 */ /* 0x100fe2000001085f */
[----:B------:R-:W-:Y:S01]  /*b950*/  FMNMX.FTZ R91, R150, R91, !PT ;  /* 0x0000005b965b7209 */ /* 0x000fe20007810000 */
[----:B------:R0:W-:Y:S01]  /*b960*/  MUFU.EX2 R89, R148 ;  /* 0x0000009400597308 */ /* 0x0001e20000000800 */
[-CC-:B------:R-:W-:Y:S01]  /*b970*/  FFMA.FTZ R138, R138, R9.reuse, -R95.reuse ;  /* 0x000000098a8a7223 */ /* 0x180fe2000001085f */
[--C-:B------:R-:W-:Y:S01]  /*b980*/  FFMA.FTZ R99, R14, R9, -R95.reuse ;  /* 0x000000090e637223 */ /* 0x100fe2000001085f */
[----:B------:R-:W-:Y:S01]  /*b990*/  FMNMX.FTZ R91, R158, R91, !PT ;  /* 0x0000005b9e5b7209 */ /* 0x000fe20007810000 */
[-CC-:B------:R-:W-:Y:S01]  /*b9a0*/  FFMA.FTZ R103, R92, R9.reuse, -R95.reuse ;  /* 0x000000095c677223 */ /* 0x180fe2000001085f */
[-CC-:B------:R-:W-:Y:S01]  /*b9b0*/  FFMA.FTZ R140, R140, R9.reuse, -R95.reuse ;  /* 0x000000098c8c7223 */ /* 0x180fe2000001085f */
[--C-:B------:R-:W-:Y:S01]  /*b9c0*/  FFMA.FTZ R14, R120, R9, -R95.reuse ;  /* 0x00000009780e7223 */ /* 0x100fe2000001085f */
[----:B------:R-:W-:Y:S01]  /*b9d0*/  FMNMX.FTZ R91, R106, R91, !PT ;  /* 0x0000005b6a5b7209 */ /* 0x000fe20007810000 */
[----:B------:R-:W-:Y:S01]  /*b9e0*/  MUFU.EX2 R90, R90 ;  /* 0x0000005a005a7308 */ /* 0x000fe20000000800 */
[-CC-:B0-----:R-:W-:Y:S01]  /*b9f0*/  FFMA.FTZ R148, R104, R9.reuse, -R95.reuse ;  /* 0x0000000968947223 */ /* 0x181fe2000001085f */
        /* <DEDUP_REMOVED lines=12> */
[----:B------:R1:W-:Y:S01]  /*bac0*/  MUFU.EX2 R93, R144 ;  /* 0x00000090005d7308 */ /* 0x0003e20000000800 */
[----:B0-----:R-:W-:Y:S02]  /*bad0*/  FFMA.FTZ R146, R116, R9, -R95 ;  /* 0x0000000974927223 */ /* 0x001fe4000001085f */
[----:B------:R-:W-:-:S04]  /*bae0*/  FMNMX.FTZ R97, R102, R97, !PT ;  /* 0x0000006166617209 */ /* 0x000fc80007810000 */
[----:B------:R-:W-:Y:S01]  /*baf0*/  FMNMX.FTZ R97, R122, R97, !PT ;  /* 0x000000617a617209 */ /* 0x000fe20007810000 */
[----:B------:R-:W-:Y:S01]  /*bb00*/  MUFU.EX2 R138, R138 ;  /* 0x0000008a008a7308 */ /* 0x000fe20000000800 */
[----:B-1----:R-:W-:Y:S02]  /*bb10*/  FFMA.FTZ R144, R112, R9, -R95 ;  /* 0x0000000970907223 */ /* 0x002fe4000001085f */
        /* <DEDUP_REMOVED lines=9> */
[----:B------:R-:W-:Y:S01]  /*bbb0*/  FMNMX.FTZ R0, R108, R97, !PT ;  /* 0x000000616c007209 */ /* 0x000fe20007810000 */
[----:B------:R-:W-:-:S04]  /*bbc0*/  FFMA.FTZ R97, R8, R9, -R95 ;  /* 0x0000000908617223 */ /* 0x000fc8000001085f */
[----:B------:R-:W0:Y:S01]  /*bbd0*/  SHFL.BFLY PT, R101, R0, 0x2, 0x1f ;  /* 0x0c401f0000657f89 */ /* 0x000e2200000e0000 */
[----:B------:R-:W-:Y:S08]  /*bbe0*/  MUFU.EX2 R13, R13 ;  /* 0x0000000d000d7308 */ /* 0x000ff00000000800 */
[----:B------:R-:W-:Y:S08]  /*bbf0*/  MUFU.EX2 R104, R104 ;  /* 0x0000006800687308 */ /* 0x000ff00000000800 */
[----:B------:R-:W-:Y:S01]  /*bc00*/  MUFU.EX2 R144, R144 ;  /* 0x0000009000907308 */ /* 0x000fe20000000800 */
[----:B0-----:R-:W-:Y:S01]  /*bc10*/  FMNMX.FTZ R8, R0, R101, !PT ;  /* 0x0000006500087209 */ /* 0x001fe20007810000 */
[----:B------:R-:W-:Y:S01]  /*bc20*/  FADD.FTZ R0, -R109, R12 ;  /* 0x0000000c6d007221 */ /* 0x000fe20000010100 */
[-CC-:B------:R-:W-:Y:S01]  /*bc30*/  FFMA.FTZ R101, R20, R9.reuse, -R95.reuse ;  /* 0x0000000914657223 */ /* 0x180fe2000001085f */
[-CC-:B------:R-:W-:Y:S01]  /*bc40*/  FFMA.FTZ R20, R128, R9.reuse, -R95.reuse ;  /* 0x0000000980147223 */ /* 0x180fe2000001085f */
[-C--:B------:R-:W-:Y:S01]  /*bc50*/  FFMA.FTZ R95, R88, R9.reuse, -R95 ;  /* 0x00000009585f7223 */ /* 0x080fe2000001085f */
[----:B------:R-:W0:Y:S01]  /*bc60*/  SHFL.BFLY PT, R107, R8, 0x1, 0x1f ;  /* 0x0c201f00086b7f89 */ /* 0x000e2200000e0000 */
[----:B------:R-:W-:Y:S01]  /*bc70*/  FMUL.FTZ R0, R0, R9 ;  /* 0x0000000900007220 */ /* 0x000fe20000410000 */
[----:B------:R-:W-:Y:S01]  /*bc80*/  IMAD.U32 R109, RZ, RZ, UR5 ;  /* 0x00000005ff6d7e24 */ /* 0x000fe2000f8e00ff */
[----:B------:R-:W-:Y:S03]  /*bc90*/  MUFU.EX2 R97, R97 ;  /* 0x0000006100617308 */ /* 0x000fe60000000800 */
[----:B------:R-:W-:-:S05]  /*bca0*/  @!P1 VIADD R109, R109, 0x2a860 ;  /* 0x0002a8606d6d9836 */ /* 0x000fca0000000000 */
[----:B------:R-:W1:Y:S01]  /*bcb0*/  MUFU.EX2 R0, R0 ;  /* 0x0000000000007308 */ /* 0x000e620000000800 */
[----:B------:R-:W-:-:S04]  /*bcc0*/  @!P1 PRMT R109, RZ, 0x654, R109 ;  /* 0x00000654ff6d9816 */ /* 0x000fc8000000006d */
[----:B------:R2:W-:Y:S03]  /*bcd0*/  @!P1 SYNCS.ARRIVE.TRANS64.RED.A1T0 RZ, [R109+URZ], RZ ;  /* 0x000000ff6dff99a7 */ /* 0x0005e6000810043f */
[----:B------:R-:W-:Y:S01]  /*bce0*/  MUFU.EX2 R146, R146 ;  /* 0x0000009200927308 */ /* 0x000fe20000000800 */
[----:B0-----:R-:W-:-:S07]  /*bcf0*/  FMNMX.FTZ R8, R8, R107, !PT ;  /* 0x0000006b08087209 */ /* 0x001fce0007810000 */
[----:B------:R-:W-:Y:S01]  /*bd00*/  MUFU.EX2 R99, R99 ;  /* 0x0000006300637308 */ /* 0x000fe20000000800 */
[C---:B------:R-:W-:Y:S01]  /*bd10*/  FSETP.NEU.FTZ.AND P2, PT, R8.reuse, -INF , PT ;  /* 0xff8000000800780b */ /* 0x040fe20003f5d000 */
[----:B------:R-:W-:Y:S01]  /*bd20*/  FMUL.FTZ R107, R8, R9 ;  /* 0x00000009086b7220 */ /* 0x000fe20000410000 */
[----:B-1----:R-:W-:-:S04]  /*bd30*/  FFMA.FTZ R7, R0, R7, R21 ;  /* 0x0000000700077223 */ /* 0x002fc80000010015 */
[----:B------:R-:W-:Y:S01]  /*bd40*/  FSEL R107, R107, RZ, P2 ;  /* 0x000000ff6b6b7208 */ /* 0x000fe20001000000 */
[----:B------:R-:W-:Y:S04]  /*bd50*/  MUFU.EX2 R14, R14 ;  /* 0x0000000e000e7308 */ /* 0x000fe80000000800 */
[-CC-:B------:R-:W-:Y:S01]  /*bd60*/  FFMA.FTZ R159, R2, R9.reuse, -R107.reuse ;  /* 0x00000009029f7223 */ /* 0x180fe2000001086b */
[----:B------:R-:W-:Y:S01]  /*bd70*/  FSEL R2, R8, RZ, P2 ;  /* 0x000000ff08027208 */ /* 0x000fe20001000000 */
[-CC-:B------:R-:W-:Y:S01]  /*bd80*/  FFMA.FTZ R157, R214, R9.reuse, -R107.reuse ;  /* 0x00000009d69d7223 */ /* 0x180fe2000001086b */
[-CC-:B------:R-:W-:Y:S01]  /*bd90*/  FFMA.FTZ R12, R210, R9.reuse, -R107.reuse ;  /* 0x00000009d20c7223 */ /* 0x180fe2000001086b */
[-CC-:B------:R-:W-:Y:S01]  /*bda0*/  FFMA.FTZ R88, R208, R9.reuse, -R107.reuse ;  /* 0x00000009d0587223 */ /* 0x180fe2000001086b */
[-C--:B------:R-:W-:Y:S01]  /*bdb0*/  FFMA.FTZ R145, R114, R9.reuse, -R107 ;  /* 0x0000000972917223 */ /* 0x080fe2000001086b */
[----:B------:R-:W-:Y:S01]  /*bdc0*/  FADD.FTZ R2, -R2, R11 ;  /* 0x0000000b02027221 */ /* 0x000fe20000010100 */
[----:B------:R-:W-:Y:S01]  /*bdd0*/  FADD.FTZ R114, R90, R7 ;  /* 0x000000075a727221 */ /* 0x000fe20000010000 */
[----:B------:R-:W-:Y:S01]  /*bde0*/  MUFU.EX2 R157, R157 ;  /* 0x0000009d009d7308 */ /* 0x000fe20000000800 */
[-CC-:B------:R-:W-:Y:S01]  /*bdf0*/  FFMA.FTZ R153, R152, R9.reuse, -R107.reuse ;  /* 0x0000000998997223 */ /* 0x180fe2000001086b */
[-C--:B------:R-:W-:Y:S01]  /*be00*/  FMUL.FTZ R2, R2, R9.reuse ;  /* 0x0000000902027220 */ /* 0x080fe20000410000 */
[----:B------:R-:W-:Y:S01]  /*be10*/  FADD.FTZ R7, R89, R114 ;  /* 0x0000007259077221 */ /* 0x000fe20000010000 */
[-CC-:B------:R-:W-:Y:S01]  /*be20*/  FFMA.FTZ R96, R206, R9.reuse, -R107.reuse ;  /* 0x00000009ce607223 */ /* 0x180fe2000001086b */
[-CC-:B------:R-:W-:Y:S01]  /*be30*/  FFMA.FTZ R155, R150, R9.reuse, -R107.reuse ;  /* 0x00000009969b7223 */ /* 0x180fe2000001086b */
[-C--:B------:R-:W-:Y:S01]  /*be40*/  FFMA.FTZ R112, R158, R9.reuse, -R107 ;  /* 0x000000099e707223 */ /* 0x080fe2000001086b */
[----:B------:R-:W-:Y:S01]  /*be50*/  FADD.FTZ R114, R136, R7 ;  /* 0x0000000788727221 */ /* 0x000fe20000010000 */
[----:B------:R-:W0:Y:S01]  /*be60*/  MUFU.EX2 R2, R2 ;  /* 0x0000000200027308 */ /* 0x000e220000000800 */
[-CC-:B------:R-:W-:Y:S01]  /*be70*/  FFMA.FTZ R149, R106, R9.reuse, -R107.reuse ;  /* 0x000000096a957223 */ /* 0x180fe2000001086b */
[-CC-:B------:R-:W-:Y:S01]  /*be80*/  FFMA.FTZ R106, R156, R9.reuse, -R107.reuse ;  /* 0x000000099c6a7223 */ /* 0x180fe2000001086b */
[----:B------:R-:W-:Y:S01]  /*be90*/  FADD.FTZ R11, R91, R114 ;  /* 0x000000725b0b7221 */ /* 0x000fe20000010000 */
[-CC-:B------:R-:W-:Y:S01]  /*bea0*/  FFMA.FTZ R151, R110, R9.reuse, -R107.reuse ;  /* 0x000000096e977223 */ /* 0x180fe2000001086b */
[-CC-:B------:R-:W-:Y:S01]  /*beb0*/  FFMA.FTZ R110, R154, R9.reuse, -R107.reuse ;  /* 0x000000099a6e7223 */ /* 0x180fe2000001086b */
[-CC-:B------:R-:W-:Y:S01]  /*bec0*/  FFMA.FTZ R98, R98, R9.reuse, -R107.reuse ;  /* 0x0000000962627223 */ /* 0x180fe2000001086b */
[-CC-:B------:R-:W-:Y:S01]  /*bed0*/  FFMA.FTZ R147, R118, R9.reuse, -R107.reuse ;  /* 0x0000000976937223 */ /* 0x180fe2000001086b */
[----:B------:R-:W1:Y:S01]  /*bee0*/  MUFU.EX2 R12, R12 ;  /* 0x0000000c000c7308 */ /* 0x000e620000000800 */
[-CC-:B------:R-:W-:Y:S01]  /*bef0*/  FFMA.FTZ R94, R94, R9.reuse, -R107.reuse ;  /* 0x000000095e5e7223 */ /* 0x180fe2000001086b */
[-CC-:B------:R-:W-:Y:S01]  /*bf00*/  FFMA.FTZ R141, R122, R9.reuse, -R107.reuse ;  /* 0x000000097a8d7223 */ /* 0x180fe2000001086b */
[--C-:B------:R-:W-:Y:S01]  /*bf10*/  FFMA.FTZ R126, R126, R9, -R107.reuse ;  /* 0x000000097e7e7223 */ /* 0x100fe2000001086b */
[----:B------:R-:W-:Y:S01]  /*bf20*/  F2FP.F16.F32.PACK_AB R156, R90, R21 ;  /* 0x000000155a9c723e */ /* 0x000fe200000000ff */
[-CC-:B------:R-:W-:Y:S01]  /*bf30*/  FFMA.FTZ R212, R212, R9.reuse, -R107.reuse ;  /* 0x00000009d4d47223 */ /* 0x180fe2000001086b */
[-CC-:B------:R-:W-:Y:S01]  /*bf40*/  FFMA.FTZ R130, R130, R9.reuse, -R107.reuse ;  /* 0x0000000982827223 */ /* 0x180fe2000001086b */
[-C--:B------:R-:W-:Y:S01]  /*bf50*/  FFMA.FTZ R100, R100, R9.reuse, -R107 ;  /* 0x0000000964647223 */ /* 0x080fe2000001086b */
[----:B------:R-:W3:Y:S01]  /*bf60*/  MUFU.EX2 R159, R159 ;  /* 0x0000009f009f7308 */ /* 0x000ee20000000800 */
[----:B0-----:R-:W-:Y:S01]  /*bf70*/  FFMA.FTZ R7, R2, R6, R157 ;  /* 0x0000000602077223 */ /* 0x001fe2000001009d */
[----:B------:R-:W-:Y:S01]  /*bf80*/  FADD.FTZ R6, R138, R11 ;  /* 0x0000000b8a067221 */ /* 0x000fe20000010000 */
[----:B------:R-:W-:Y:S01]  /*bf90*/  FFMA.FTZ R134, R134, R9, -R107 ;  /* 0x0000000986867223 */ /* 0x000fe2000001086b */
[C---:B------:R-:W-:Y:S01]  /*bfa0*/  ISETP.GT.AND P2, PT, R10.reuse, UR61, PT ;  /* 0x0000003d0a007c0c */ /* 0x040fe2000bf44270 */
[----:B------:R-:W-:-:S02]  /*bfb0*/  VIADD R10, R10, 0xffffffff ;  /* 0xffffffff0a0a7836 */ /* 0x000fc40000000000 */
[----:B------:R-:W-:Y:S01]  /*bfc0*/  FADD.FTZ R11, R93, R6 ;  /* 0x000000065d0b7221 */ /* 0x000fe20000010000 */
[-C--:B------:R-:W-:Y:S01]  /*bfd0*/  FFMA.FTZ R6, R102, R9.reuse, -R107 ;  /* 0x0000000966067223 */ /* 0x080fe2000001086b */
[----:B------:R-:W0:Y:S01]  /*bfe0*/  MUFU.EX2 R88, R88 ;  /* 0x0000005800587308 */ /* 0x000e220000000800 */
[----:B-1----:R-:W-:Y:S01]  /*bff0*/  FADD.FTZ R114, R12, R7 ;  /* 0x000000070c727221 */ /* 0x002fe20000010000 */
[----:B------:R-:W-:Y:S01]  /*c000*/  FADD.FTZ R11, R140, R11 ;  /* 0x0000000b8c0b7221 */ /* 0x000fe20000010000 */
[----:B------:R-:W-:Y:S01]  /*c010*/  FFMA.FTZ R107, R108, R9, -R107 ;  /* 0x000000096c6b7223 */ /* 0x000fe2000001086b */
[----:B------:R-:W-:Y:S02]  /*c020*/  F2FP.F16.F32.PACK_AB R154, R140, R93 ;  /* 0x0000005d8c9a723e */ /* 0x000fe400000000ff */
[----:B------:R-:W-:Y:S02]  /*c030*/  F2FP.F16.F32.PACK_AB R158, R136, R89 ;  /* 0x00000059889e723e */ /* 0x000fe400000000ff */
[----:B------:R-:W1:Y:S01]  /*c040*/  MUFU.EX2 R153, R153 ;  /* 0x0000009900997308 */ /* 0x000e620000000800 */
[----:B---3--:R-:W-:Y:S01]  /*c050*/  FADD.FTZ R7, R159, R114 ;  /* 0x000000729f077221 */ /* 0x008fe20000010000 */
[----:B------:R-:W-:Y:S01]  /*c060*/  FADD.FTZ R114, R148, R11 ;  /* 0x0000000b94727221 */ /* 0x000fe20000010000 */
[----:B------:R-:W-:-:S02]  /*c070*/  F2FP.F16.F32.PACK_AB R152, R138, R91 ;  /* 0x0000005b8a98723e */ /* 0x000fc400000000ff */
[----:B------:R-:W-:Y:S01]  /*c080*/  F2FP.F16.F32.PACK_AB R157, R12, R157 ;  /* 0x0000009d0c9d723e */ /* 0x000fe200000000ff */
[C---:B------:R-:W-:Y:S01]  /*c090*/  FADD.FTZ R114, R15.reuse, R114 ;  /* 0x000000720f727221 */ /* 0x040fe20000010000 */
[----:B------:R-:W-:Y:S01]  /*c0a0*/  F2FP.F16.F32.PACK_AB R148, R15, R148 ;  /* 0x000000940f94723e */ /* 0x000fe200000000ff */
[----:B------:R-:W3:Y:S01]  /*c0b0*/  MUFU.EX2 R96, R96 ;  /* 0x0000006000607308 */ /* 0x000ee20000000800 */
[----:B0-----:R-:W-:Y:S01]  /*c0c0*/  FADD.FTZ R102, R88, R7 ;  /* 0x0000000758667221 */ /* 0x001fe20000010000 */
[----:B------:R-:W-:Y:S01]  /*c0d0*/  FADD.FTZ R11, R13, R114 ;  /* 0x000000720d0b7221 */ /* 0x000fe20000010000 */
[----:B------:R-:W-:Y:S01]  /*c0e0*/  F2FP.F16.F32.PACK_AB R150, R104, R13 ;  /* 0x0000000d6896723e */ /* 0x000fe200000000ff */
[----:B------:R-:W-:Y:S01]  /*c0f0*/  IMAD.MOV.U32 R12, RZ, RZ, R3 ;  /* 0x000000ffff0c7224 */ /* 0x000fe200078e0003 */
[----:B------:R-:W-:Y:S01]  /*c100*/  F2FP.F16.F32.PACK_AB R159, R88, R159 ;  /* 0x0000009f589f723e */ /* 0x000fe200000000ff */
[----:B------:R-:W-:Y:S02]  /*c110*/  FADD.FTZ R11, R104, R11 ;  /* 0x0000000b680b7221 */ /* 0x000fe40000010000 */
[----:B------:R-:W0:Y:S01]  /*c120*/  MUFU.EX2 R155, R155 ;  /* 0x0000009b009b7308 */ /* 0x000e220000000800 */
[----:B-1----:R-:W-:Y:S01]  /*c130*/  FADD.FTZ R7, R153, R102 ;  /* 0x0000006699077221 */ /* 0x002fe20000010000 */
[----:B------:R-:W-:Y:S01]  /*c140*/  FADD.FTZ R114, R144, R11 ;  /* 0x0000000b90727221 */ /* 0x000fe20000010000 */
[----:B------:R-:W-:-:S03]  /*c150*/  F2FP.F16.F32.PACK_AB R144, R97, R144 ;  /* 0x000000906190723e */ /* 0x000fc600000000ff */
[----:B------:R-:W-:Y:S02]  /*c160*/  FADD.FTZ R11, R97, R114 ;  /* 0x00000072610b7221 */ /* 0x000fe40000010000 */
[----:B------:R-:W1:Y:S01]  /*c170*/  MUFU.EX2 R112, R112 ;  /* 0x0000007000707308 */ /* 0x000e620000000800 */
[----:B---3--:R-:W-:Y:S01]  /*c180*/  FADD.FTZ R102, R96, R7 ;  /* 0x0000000760667221 */ /* 0x008fe20000010000 */
[----:B------:R-:W-:Y:S01]  /*c190*/  FADD.FTZ R114, R146, R11 ;  /* 0x0000000b92727221 */ /* 0x000fe20000010000 */
[C---:B------:R-:W-:Y:S02]  /*c1a0*/  F2FP.F16.F32.PACK_AB R146, R99.reuse, R146 ;  /* 0x000000926392723e */ /* 0x040fe400000000ff */
[----:B------:R-:W-:Y:S01]  /*c1b0*/  F2FP.F16.F32.PACK_AB R153, R96, R153 ;  /* 0x000000996099723e */ /* 0x000fe200000000ff */
[----:B------:R-:W-:Y:S02]  /*c1c0*/  FADD.FTZ R11, R99, R114 ;  /* 0x00000072630b7221 */ /* 0x000fe40000010000 */
[----:B------:R-:W3:Y:S01]  /*c1d0*/  MUFU.EX2 R149, R149 ;  /* 0x0000009500957308 */ /* 0x000ee20000000800 */
[----:B0-----:R-:W-:-:S07]  /*c1e0*/  FADD.FTZ R7, R155, R102 ;  /* 0x000000669b077221 */ /* 0x001fce0000010000 */
[----:B------:R-:W0:Y:S01]  /*c1f0*/  MUFU.EX2 R106, R106 ;  /* 0x0000006a006a7308 */ /* 0x000e220000000800 */
[C---:B-1----:R-:W-:Y:S01]  /*c200*/  FADD.FTZ R102, R112.reuse, R7 ;  /* 0x0000000770667221 */ /* 0x042fe20000010000 */
[----:B------:R-:W-:-:S06]  /*c210*/  F2FP.F16.F32.PACK_AB R155, R112, R155 ;  /* 0x0000009b709b723e */ /* 0x000fcc00000000ff */
[----:B------:R-:W1:Y:S01]  /*c220*/  MUFU.EX2 R151, R151 ;  /* 0x0000009700977308 */ /* 0x000e620000000800 */
[----:B---3--:R-:W-:-:S07]  /*c230*/  FADD.FTZ R7, R149, R102 ;  /* 0x0000006695077221 */ /* 0x008fce0000010000 */
[----:B------:R-:W3:Y:S01]  /*c240*/  MUFU.EX2 R110, R110 ;  /* 0x0000006e006e7308 */ /* 0x000ee20000000800 */
[C---:B0-----:R-:W-:Y:S01]  /*c250*/  FADD.FTZ R102, R106.reuse, R7 ;  /* 0x000000076a667221 */ /* 0x041fe20000010000 */
[----:B------:R-:W-:-:S06]  /*c260*/  F2FP.F16.F32.PACK_AB R149, R106, R149 ;  /* 0x000000956a95723e */ /* 0x000fcc00000000ff */
[----:B------:R-:W0:Y:S01]  /*c270*/  MUFU.EX2 R145, R145 ;  /* 0x0000009100917308 */ /* 0x000e220000000800 */
[----:B-1----:R-:W-:Y:S01]  /*c280*/  FADD.FTZ R7, R151, R102 ;  /* 0x0000006697077221 */ /* 0x002fe20000010000 */
[----:B------:R-:W-:-:S06]  /*c290*/  FADD.FTZ R102, R14, R11 ;  /* 0x0000000b0e667221 */ /* 0x000fcc0000010000 */
[----:B------:R-:W1:Y:S01]  /*c2a0*/  MUFU.EX2 R98, R98 ;  /* 0x0000006200627308 */ /* 0x000e620000000800 */
[----:B---3--:R-:W-:-:S07]  /*c2b0*/  F2FP.F16.F32.PACK_AB R151, R110, R151 ;  /* 0x000000976e97723e */ /* 0x008fce00000000ff */
[----:B------:R-:W3:Y:S08]  /*c2c0*/  MUFU.EX2 R147, R147 ;  /* 0x0000009300937308 */ /* 0x000ef00000000800 */
[----:B------:R-:W4:Y:S08]  /*c2d0*/  MUFU.EX2 R6, R6 ;  /* 0x0000000600067308 */ /* 0x000f300000000800 */
[----:B--2---:R2:W-:Y:S08]  /*c2e0*/  MUFU.EX2 R109, R94 ;  /* 0x0000005e006d7308 */ /* 0x0045f00000000800 */
[----:B------:R-:W5:Y:S01]  /*c2f0*/  MUFU.EX2 R141, R141 ;  /* 0x0000008d008d7308 */ /* 0x000f620000000800 */
[----:B--2---:R-:W-:-:S04]  /*c300*/  FADD.FTZ R94, R110, R7 ;  /* 0x000000076e5e7221 */ /* 0x004fc80000010000 */
[----:B0-----:R-:W-:Y:S01]  /*c310*/  FADD.FTZ R7, R145, R94 ;  /* 0x0000005e91077221 */ /* 0x001fe20000010000 */
[C---:B-1----:R-:W-:Y:S02]  /*c320*/  F2FP.F16.F32.PACK_AB R145, R98.reuse, R145 ;  /* 0x000000916291723e */ /* 0x042fe400000000ff */
[----:B------:R-:W0:Y:S01]  /*c330*/  MUFU.EX2 R101, R101 ;  /* 0x0000006500657308 */ /* 0x000e220000000800 */
[----:B------:R-:W-:-:S04]  /*c340*/  FADD.FTZ R90, R98, R7 ;  /* 0x00000007625a7221 */ /* 0x000fc80000010000 */
[----:B---3--:R-:W-:Y:S01]  /*c350*/  FADD.FTZ R7, R147, R90 ;  /* 0x0000005a93077221 */ /* 0x008fe20000010000 */
[C---:B----4-:R-:W-:Y:S02]  /*c360*/  F2FP.F16.F32.PACK_AB R147, R6.reuse, R147 ;  /* 0x000000930693723e */ /* 0x050fe400000000ff */
[----:B------:R-:W1:Y:S01]  /*c370*/  MUFU.EX2 R142, R142 ;  /* 0x0000008e008e7308 */ /* 0x000e620000000800 */
[----:B------:R-:W-:-:S04]  /*c380*/  FADD.FTZ R90, R6, R7 ;  /* 0x00000007065a7221 */ /* 0x000fc80000010000 */
[----:B-----5:R-:W-:Y:S01]  /*c390*/  FADD.FTZ R90, R141, R90 ;  /* 0x0000005a8d5a7221 */ /* 0x020fe20000010000 */
[----:B------:R-:W-:Y:S02]  /*c3a0*/  F2FP.F16.F32.PACK_AB R141, R109, R141 ;  /* 0x0000008d6d8d723e */ /* 0x000fe400000000ff */
[----:B------:R-:W2:Y:S01]  /*c3b0*/  MUFU.EX2 R143, R126 ;  /* 0x0000007e008f7308 */ /* 0x000ea20000000800 */
[----:B0-----:R-:W-:Y:S01]  /*c3c0*/  FADD.FTZ R11, R101, R102 ;  /* 0x00000066650b7221 */ /* 0x001fe20000010000 */
[----:B------:R-:W-:Y:S01]  /*c3d0*/  FADD.FTZ R90, R109, R90 ;  /* 0x0000005a6d5a7221 */ /* 0x000fe20000010000 */
[----:B------:R-:W-:-:S05]  /*c3e0*/  F2FP.F16.F32.PACK_AB R140, R101, R14 ;  /* 0x0000000e658c723e */ /* 0x000fca00000000ff */
        /* <DEDUP_REMOVED lines=11> */
[----:B--2---:R-:W-:Y:S01]  /*c4a0*/  FADD.FTZ R94, R20, R11 ;  /* 0x0000000b145e7221 */ /* 0x004fe20000010000 */
[----:B------:R-:W-:-:S06]  /*c4b0*/  IMAD.MOV.U32 R11, RZ, RZ, R8 ;  /* 0x000000ffff0b7224 */ /* 0x000fcc00078e0008 */
        /* <DEDUP_REMOVED lines=11> */
[----:B-1----:R-:W-:Y:S01]  /*c570*/  FADD.FTZ R90, R139, R90 ;  /* 0x0000005a8b5a7221 */ /* 0x002fe20000010000 */
[C---:B--2---:R-:W-:Y:S01]  /*c580*/  FADD.FTZ R7, R95.reuse, R14 ;  /* 0x0000000e5f077221 */ /* 0x044fe20000010000 */
[----:B------:R-:W-:Y:S02]  /*c590*/  F2FP.F16.F32.PACK_AB R138, R95, R92 ;  /* 0x0000005c5f8a723e */ /* 0x000fe400000000ff */
[C---:B0-----:R-:W-:Y:S01]  /*c5a0*/  FADD.FTZ R6, R107.reuse, R90 ;  /* 0x0000005a6b067221 */ /* 0x041fe20000010000 */
[----:B------:R-:W-:Y:S01]  /*c5b0*/  F2FP.F16.F32.PACK_AB R139, R107, R139 ;  /* 0x0000008b6b8b723e */ /* 0x000fe200000000ff */
[----:B------:R-:W-:Y:S06]  /*c5c0*/  @P2 BRA `(.L_x_1207) ;  /* 0xffffffd000b82947 */ /* 0x000fec000383ffff */
.L_x_1190:
        /* <DEDUP_REMOVED lines=67> */
.L_x_1208:
[----:B------:R-:W-:Y:S01]  /*ca00*/  ULEA UR5, UR36, UR37, 0x3 ;  /* 0x0000002524057291 */ /* 0x000fe2000f8e183f */
[----:B------:R-:W-:-:S05]  /*ca10*/  IMAD.U32 R0, RZ, RZ, UR38 ;  /* 0x00000026ff007e24 */ /* 0x000fca000f8e00ff */
[----:B------:R-:W-:-:S04]  /*ca20*/  SHF.L.U32 R0, R0, 0x1f, RZ ;  /* 0x0000001f00007819 */ /* 0x000fc800000006ff */
[----:B------:R0:W1:Y:S01]  /*ca30*/  SYNCS.PHASECHK.TRANS64.TRYWAIT P2, [UR5+0x2a850], R0 ;  /* 0x02a85000ff0075a7 */ /* 0x0000620008040145 */
[----:B------:R-:W-:Y:S05]  /*ca40*/  @!P0 BRA `(.L_x_1209) ;  /* 0x0000000000048947 */ /* 0x000fea0003800000 */
[----:B------:R-:W-:Y:S01]  /*ca50*/  BPT.TRAP 0x1 ;  /* 0x000000040000795c */ /* 0x000fe20000300000 */
.L_x_1209:
[----:B-1----:R-:W-:Y:S05]  /*ca60*/  @P2 BRA `(.L_x_1210) ;  /* 0x0000000000082947 */ /* 0x002fea0003800000 */
[----:B------:R-:W1:Y:S02]  /*ca70*/  SYNCS.PHASECHK.TRANS64.TRYWAIT P0, [UR5+0x2a850], R0 ;  /* 0x02a85000ff0075a7 */ /* 0x000e640008000145 */
[----:B-1----:R-:W-:Y:S05]  /*ca80*/  @!P0 BRA `(.L_x_1211) ;  /* 0x000000b000b88947 */ /* 0x002fea0003800000 */
.L_x_1210:
[----:B------:R-:W-:Y:S01]  /*ca90*/  UIADD3 UR37, UR37, 0x400, URZ ;  /* 0x0000040025257890 */ /* 0x000fe2000fffe03f */
[----:B------:R-:W-:Y:S01]  /*caa0*/  WARPGROUP.ARRIVE ;  /* 0x00000000000079c5 */ /* 0x000fe20000000000 */
[----:B------:R-:W-:Y:S01]  /*cab0*/  UMOV UR7, 0x40000040 ;  /* 0x4000004000077882 */ /* 0x000fe20000000000 */
[----:B01----:R-:W0:Y:S01]  /*cac0*/  SHFL.BFLY PT, R0, R7, 0x2, 0x1f ;  /* 0x0c401f0007007f89 */ /* 0x003e2200000e0000 */
[----:B------:R-:W-:Y:S01]  /*cad0*/  USHF.R.U32.HI UR37, URZ, 0x4, UR37 ;  /* 0x000000043f257899 */ /* 0x000fe20008011625 */
[----:B------:R-:W-:Y:S01]  /*cae0*/  IMAD.U32 R10, RZ, RZ, UR5 ;  /* 0x00000005ff0a7e24 */ /* 0x000fe2000f8e00ff */
[----:B------:R-:W-:Y:S01]  /*caf0*/  R2UR UR8, R181 ;  /* 0x00000000b50872ca */ /* 0x000fe200000e0000 */
[----:B------:R-:W1:Y:S01]  /*cb00*/  SHFL.BFLY PT, R5, R6, 0x2, 0x1f ;  /* 0x0c401f0006057f89 */ /* 0x000e6200000e0000 */
[----:B------:R-:W-:Y:S01]  /*cb10*/  ULOP3.LUT UR37, UR37, 0x3fff, URZ, 0xc0, !UPT ;  /* 0x00003fff25257892 */ /* 0x000fe2000f8ec03f */
[----:B------:R-:W-:Y:S02]  /*cb20*/  @!P1 VIADD R10, R10, 0x2a860 ;  /* 0x0002a8600a0a9836 */ /* 0x000fe40000000000 */
[----:B------:R-:W-:Y:S01]  /*cb30*/  IMAD.MOV.U32 R4, RZ, RZ, RZ ;  /* 0x000000ffff047224 */ /* 0x000fe200078e00ff */
[----:B------:R-:W-:Y:S01]  /*cb40*/  ULOP3.LUT UR4, UR37, 0x3000000, URZ, 0xfc, !UPT ;  /* 0x0300000025047892 */ /* 0x000fe2000f8efc3f */
[----:B------:R-:W-:Y:S01]  /*cb50*/  IMAD.MOV.U32 R92, RZ, RZ, -0x800000 ;  /* 0xff800000ff5c7424 */ /* 0x000fe200078e00ff */
[----:B------:R-:W-:-:S02]  /*cb60*/  @!P1 PRMT R10, RZ, 0x654, R10 ;  /* 0x00000654ff0a9816 */ /* 0x000fc4000000000a */
[----:B------:R-:W-:Y:S02]  /*cb70*/  UIMAD UR4, UR36, 0x600, UR4 ;  /* 0x00000600240478a4 */ /* 0x000fe4000f8e0204 */
[----:B------:R-:W-:Y:S02]  /*cb80*/  UIADD3 UR36, UR36, 0x1, URZ ;  /* 0x0000000124247890 */ /* 0x000fe4000fffe03f */
[----:B------:R-:W-:Y:S02]  /*cb90*/  UIADD3 UR8, UR8, 0x1, URZ ;  /* 0x0000000108087890 */ /* 0x000fe4000fffe03f */
[----:B------:R-:W-:Y:S01]  /*cba0*/  UISETP.NE.AND UP0, UPT, UR36, 0x2, UPT ;  /* 0x000000022400788c */ /* 0x000fe2000bf05270 */
[----:B------:R-:W-:Y:S02]  /*cbb0*/  UMOV UR6, UR4 ;  /* 0x0000000400067c82 */ /* 0x000fe40008000000 */
[----:B------:R-:W-:Y:S01]  /*cbc0*/  HGMMA.64x128x16.F32 R24, R156, gdesc[UR4].tnspB, R24, gsb0 ;  /* 0x41e000049c187df0 */ /* 0x000fe20008000818 */
[----:B------:R-:W-:Y:S01]  /*cbd0*/  UIADD3 UR6, UR4, 0x80, URZ ;  /* 0x0000008004067890 */ /* 0x000fe2000fffe03f */
[----:B0-----:R-:W-:Y:S01]  /*cbe0*/  FADD.FTZ R0, R0, R7 ;  /* 0x0000000700007221 */ /* 0x001fe20000010000 */
[----:B------:R-:W-:Y:S01]  /*cbf0*/  UMOV UR7, 0x40000040 ;  /* 0x4000004000077882 */ /* 0x000fe20000000000 */
[----:B------:R-:W-:-:S02]  /*cc00*/  IMAD.U32 R181, RZ, RZ, UR8 ;  /* 0x00000008ffb57e24 */ /* 0x000fc4000f8e00ff */
[----:B-1----:R-:W-:Y:S01]  /*cc10*/  FADD.FTZ R2, R5, R6 ;  /* 0x0000000605027221 */ /* 0x002fe20000010000 */
[----:B------:R-:W-:Y:S01]  /*cc20*/  IMAD.MOV.U32 R6, RZ, RZ, RZ ;  /* 0x000000ffff067224 */ /* 0x000fe200078e00ff */
[----:B------:R-:W0:Y:S01]  /*cc30*/  SHFL.BFLY PT, R5, R0, 0x1, 0x1f ;  /* 0x0c201f0000057f89 */ /* 0x000e2200000e0000 */
[----:B------:R-:W-:-:S03]  /*cc40*/  USEL UR36, UR36, URZ, UP0 ;  /* 0x0000003f24247287 */ /* 0x000fc60008000000 */
[----:B------:R-:W1:Y:S01]  /*cc50*/  SHFL.BFLY PT, R11, R2, 0x1, 0x1f ;  /* 0x0c201f00020b7f89 */ /* 0x000e6200000e0000 */
[----:B0-----:R-:W-:Y:S01]  /*cc60*/  FADD.FTZ R12, R0, R5 ;  /* 0x00000005000c7221 */ /* 0x001fe20000010000 */
[----:B------:R-:W-:Y:S02]  /*cc70*/  IMAD.MOV.U32 R0, RZ, RZ, -0x800000 ;  /* 0xff800000ff007424 */ /* 0x000fe400078e00ff */
        /* <DEDUP_REMOVED lines=35> */
[----:B------:R-:W-:-:S04]  /*ceb0*/  USEL UR4, URZ, 0x1, UP0 ;  /* 0x000000013f047887 */ /* 0x000fc80008000000 */
[----:B------:R-:W-:Y:S01]  /*cec0*/  ULOP3.LUT UR38, UR38, UR4, URZ, 0x3c, !UPT ;  /* 0x0000000426267292 */ /* 0x000fe2000f8e3c3f */
        /* <DEDUP_REMOVED lines=69> */
.L_x_1141:
[----:B------:R-:W0:Y:S01]  /*d320*/  S2R R5, SR_CgaCtaId ;  /* 0x0000000000057919 */ /* 0x000e220000008800 */
[----:B------:R-:W-:Y:S01]  /*d330*/  MOV R16, 0x400 ;  /* 0x0000040000107802 */ /* 0x000fe20000000f00 */
[----:B------:R-:W-:Y:S01]  /*d340*/  BSSY B0, `(.L_x_1212) ;  /* 0x0000312000007945 */ /* 0x000fe20003800000 */
[----:B------:R-:W-:Y:S02]  /*d350*/  BAR.SYNC.DEFER_BLOCKING 0x5, 0x180 ;  /* 0x0146000000007b1d */ /* 0x000fe40000010000 */
[----:B0-----:R-:W-:-:S05]  /*d360*/  LEA R16, R5, R16, 0x18 ;  /* 0x0000001005107211 */ /* 0x001fca00078ec0ff */
[----:B------:R-:W0:Y:S02]  /*d370*/  LDS.128 R4, [R16+0x2a8d0] ;  /* 0x02a8d00010047984 */ /* 0x000e240000000c00 */
[----:B0-----:R-:W-:Y:S02]  /*d380*/  R2UR UR5, R5 ;  /* 0x00000000050572ca */ /* 0x001fe400000e0000 */
[----:B------:R-:W-:Y:S02]  /*d390*/  R2UR UR6, R6 ;  /* 0x00000000060672ca */ /* 0x000fe400000e0000 */
[----:B------:R-:W-:Y:S01]  /*d3a0*/  R2UR UR7, R7 ;  /* 0x00000000070772ca */ /* 0x000fe200000e0000 */
[----:B------:R-:W-:Y:S06]  /*d3b0*/  BAR.ARV 0x4, 0x180 ;  /* 0x0106000000007b1d */ /* 0x000fec0000002000 */
[----:B------:R-:W-:Y:S08]  /*d3c0*/  @P0 BRA `(.L_x_1213) ;  /* 0x0000002000ac0947 */ /* 0x000ff00003800000 */
[----:B------:R-:W0:Y:S01]  /*d3d0*/  S2R R5, SR_SWINHI ;  /* 0x0000000000057919 */ /* 0x000e220000002f00 */
[----:B------:R-:W-:Y:S01]  /*d3e0*/  R2UR UR12, R180 ;  /* 0x00000000b40c72ca */ /* 0x000fe200000e0000 */
[----:B------:R-:W-:Y:S01]  /*d3f0*/  ULDC.64 UR10, c[0x0][0xc00] ;  /* 0x00030000000a7ab9 */ /* 0x000fe20000000a00 */
[----:B------:R-:W-:Y:S01]  /*d400*/  ULDC.64 UR8, c[0x0][0xc00] ;  /* 0x0003000000087ab9 */ /* 0x000fe20000000a00 */
[----:B------:R-:W-:Y:S01]  /*d410*/  ULDC.64 UR16, c[0x0][0x208] ;  /* 0x0000820000107ab9 */ /* 0x000fe20000000a00 */
[----:B------:R-:W-:Y:S02]  /*d420*/  R2UR UR14, R161 ;  /* 0x00000000a10e72ca */ /* 0x000fe400000e0000 */
[----:B------:R-:W-:Y:S02]  /*d430*/  R2UR UR13, R162 ;  /* 0x00000000a20d72ca */ /* 0x000fe400000e0000 */
[----:B------:R-:W-:-:S05]  /*d440*/  R2UR UR20, R163 ;  /* 0x00000000a31472ca */ /* 0x000fca00000e0000 */
[----:B------:R-:W-:Y:S01]  /*d450*/  UIMAD.WIDE UR8, UR12, 0x4, UR8 ;  /* 0x000000040c0878a5 */ /* 0x000fe2000f8e0208 */
[----:B------:R-:W-:Y:S02]  /*d460*/  MOV R78, R16 ;  /* 0x00000010004e7202 */ /* 0x000fe40000000f00 */
[----:B0-----:R-:W-:-:S03]  /*d470*/  MOV R79, R5 ;  /* 0x00000005004f7202 */ /* 0x001fc60000000f00 */
[----:B------:R-:W-:-:S03]  /*d480*/  IMAD.WIDE R4, R200, 0x2, R78 ;  /* 0x00000002c8047825 */ /* 0x000fc600078e024e */
[C---:B------:R-:W-:Y:S02]  /*d490*/  LOP3.LUT R7, R4.reuse, 0x380, RZ, 0xc0, !PT ;  /* 0x0000038004077812 */ /* 0x040fe400078ec0ff */
[C---:B------:R-:W-:Y:S02]  /*d4a0*/  IADD3 R8, P5, R4.reuse, 0x40, RZ ;  /* 0x0000004004087810 */ /* 0x040fe40007fbe0ff */
[----:B------:R-:W-:Y:S02]  /*d4b0*/  SHF.R.U64 R7, R7, 0x3, RZ ;  /* 0x0000000307077819 */ /* 0x000fe400000012ff */
[C---:B------:R-:W-:Y:S01]  /*d4c0*/  IADD3 R17, P6, R4.reuse, 0x20, RZ ;  /* 0x0000002004117810 */ /* 0x040fe20007fde0ff */
[--C-:B------:R-:W-:Y:S01]  /*d4d0*/  IMAD.X R27, RZ, RZ, R5.reuse, P5 ;  /* 0x000000ffff1b7224 */ /* 0x100fe200028e0605 */
[C---:B------:R-:W-:Y:S02]  /*d4e0*/  IADD3 R31, P4, R4.reuse, 0x60, RZ ;  /* 0x00000060041f7810 */ /* 0x040fe40007f9e0ff */
[C---:B------:R-:W-:Y:S01]  /*d4f0*/  IADD3 R93, P3, R4.reuse, 0x4000, RZ ;  /* 0x00004000045d7810 */ /* 0x040fe20007f7e0ff */
[--C-:B------:R-:W-:Y:S01]  /*d500*/  IMAD.X R29, RZ, RZ, R5.reuse, P6 ;  /* 0x000000ffff1d7224 */ /* 0x100fe200030e0605 */
[C---:B------:R-:W-:Y:S01]  /*d510*/  IADD3 R97, P2, R4.reuse, 0x4020, RZ ;  /* 0x0000402004617810 */ /* 0x040fe20007f5e0ff */
[--C-:B------:R-:W-:Y:S01]  /*d520*/  IMAD.X R25, RZ, RZ, R5.reuse, P4 ;  /* 0x000000ffff197224 */ /* 0x100fe200020e0605 */
[C---:B------:R-:W-:Y:S01]  /*d530*/  IADD3 R99, P1, R4.reuse, 0x4040, RZ ;  /* 0x0000404004637810 */ /* 0x040fe20007f3e0ff */
[--C-:B------:R-:W-:Y:S01]  /*d540*/  IMAD.X R15, RZ, RZ, R5.reuse, P3 ;  /* 0x000000ffff0f7224 */ /* 0x100fe200018e0605 */
[----:B------:R-:W-:Y:S01]  /*d550*/  BAR.SYNC.DEFER_BLOCKING 0x1, 0x100 ;  /* 0x0044000000007b1d */ /* 0x000fe20000010000 */
[----:B------:R-:W-:Y:S01]  /*d560*/  IADD3 R96, P0, R4, 0x4060, RZ ;  /* 0x0000406004607810 */ /* 0x000fe20007f1e0ff */
[--C-:B------:R-:W-:Y:S01]  /*d570*/  IMAD.X R13, RZ, RZ, R5.reuse, P2 ;  /* 0x000000ffff0d7224 */ /* 0x100fe200010e0605 */
[----:B------:R-:W-:Y:S01]  /*d580*/  LOP3.LUT R4, R7, R4, RZ, 0x3c, !PT ;  /* 0x0000000407047212 */ /* 0x000fe200078e3cff */
[--C-:B------:R-:W-:Y:S01]  /*d590*/  IMAD.X R11, RZ, RZ, R5.reuse, P1 ;  /* 0x000000ffff0b7224 */ /* 0x100fe200008e0605 */
[----:B------:R-:W-:Y:S01]  /*d5a0*/  LOP3.LUT R7, R8, 0x380, RZ, 0xc0, !PT ;  /* 0x0000038008077812 */ /* 0x000fe200078ec0ff */
[----:B------:R-:W-:Y:S01]  /*d5b0*/  IMAD.X R9, RZ, RZ, R5, P0 ;  /* 0x000000ffff097224 */ /* 0x000fe200000e0605 */
[----:B------:R-:W-:-:S02]  /*d5c0*/  LOP3.LUT R6, R17, 0x380, RZ, 0xc0, !PT ;  /* 0x0000038011067812 */ /* 0x000fc400078ec0ff */
[----:B------:R-:W-:Y:S02]  /*d5d0*/  LOP3.LUT R10, R31, 0x380, RZ, 0xc0, !PT ;  /* 0x000003801f0a7812 */ /* 0x000fe400078ec0ff */
[----:B------:R-:W-:Y:S02]  /*d5e0*/  SHF.R.U64 R7, R7, 0x3, RZ ;  /* 0x0000000307077819 */ /* 0x000fe400000012ff */
[----:B------:R-:W-:Y:S02]  /*d5f0*/  LOP3.LUT R12, R93, 0x380, RZ, 0xc0, !PT ;  /* 0x000003805d0c7812 */ /* 0x000fe400078ec0ff */
[----:B------:R-:W-:Y:S02]  /*d600*/  SHF.R.U64 R6, R6, 0x3, RZ ;  /* 0x0000000306067819 */ /* 0x000fe400000012ff */
[----:B------:R-:W-:Y:S02]  /*d610*/  SHF.R.U64 R10, R10, 0x3, RZ ;  /* 0x000000030a0a7819 */ /* 0x000fe400000012ff */
[----:B------:R-:W-:-:S02]  /*d620*/  LOP3.LUT R26, R7, R8, RZ, 0x3c, !PT ;  /* 0x00000008071a7212 */ /* 0x000fc400078e3cff */
[----:B------:R-:W-:Y:S02]  /*d630*/  LOP3.LUT R8, R97, 0x380, RZ, 0xc0, !PT ;  /* 0x0000038061087812 */ /* 0x000fe400078ec0ff */
[----:B------:R-:W-:Y:S02]  /*d640*/  SHF.R.U64 R12, R12, 0x3, RZ ;  /* 0x000000030c0c7819 */ /* 0x000fe400000012ff */
[----:B------:R-:W-:Y:S02]  /*d650*/  LOP3.LUT R28, R6, R17, RZ, 0x3c, !PT ;  /* 0x00000011061c7212 */ /* 0x000fe400078e3cff */
[----:B------:R-:W-:Y:S02]  /*d660*/  LOP3.LUT R24, R10, R31, RZ, 0x3c, !PT ;  /* 0x0000001f0a187212 */ /* 0x000fe400078e3cff */
[----:B------:R-:W-:Y:S02]  /*d670*/  LOP3.LUT R10, R99, 0x380, RZ, 0xc0, !PT ;  /* 0x00000380630a7812 */ /* 0x000fe400078ec0ff */
[----:B------:R-:W-:-:S02]  /*d680*/  LOP3.LUT R17, R96, 0x380, RZ, 0xc0, !PT ;  /* 0x0000038060117812 */ /* 0x000fc400078ec0ff */
[----:B------:R-:W-:Y:S02]  /*d690*/  SHF.R.U64 R8, R8, 0x3, RZ ;  /* 0x0000000308087819 */ /* 0x000fe400000012ff */
[----:B------:R-:W-:Y:S02]  /*d6a0*/  LOP3.LUT R14, R12, R93, RZ, 0x3c, !PT ;  /* 0x0000005d0c0e7212 */ /* 0x000fe400078e3cff */
[----:B------:R-:W-:Y:S02]  /*d6b0*/  SHF.R.U64 R10, R10, 0x3, RZ ;  /* 0x000000030a0a7819 */ /* 0x000fe400000012ff */
[----:B------:R-:W-:Y:S02]  /*d6c0*/  SHF.R.U64 R17, R17, 0x3, RZ ;  /* 0x0000000311117819 */ /* 0x000fe400000012ff */
[----:B------:R-:W-:Y:S02]  /*d6d0*/  LOP3.LUT R12, R8, R97, RZ, 0x3c, !PT ;  /* 0x00000061080c7212 */ /* 0x000fe400078e3cff */
[----:B------:R-:W-:-:S02]  /*d6e0*/  MOV R30, R4 ;  /* 0x00000004001e7202 */ /* 0x000fc40000000f00 */
[----:B------:R-:W-:Y:S02]  /*d6f0*/  F2FP.F16.F32.PACK_AB R4, R3, R2 ;  /* 0x000000020304723e */ /* 0x000fe400000000ff */
        /* <DEDUP_REMOVED lines=9> */
[----:B------:R-:W-:Y:S02]  /*d790*/  MOV R99, R26 ;  /* 0x0000001a00637202 */ /* 0x000fe40000000f00 */
[----:B------:R-:W-:Y:S02]  /*d7a0*/  MOV R17, R24 ;  /* 0x0000001800117202 */ /* 0x000fe40000000f00 */
[----:B------:R-:W-:Y:S02]  /*d7b0*/  F2FP.F16.F32.PACK_AB R12, R33, R32 ;  /* 0x00000020210c723e */ /* 0x000fe400000000ff */
[----:B------:R-:W-:-:S02]  /*d7c0*/  F2FP.F16.F32.PACK_AB R13, R35, R34 ;  /* 0x00000022230d723e */ /* 0x000fc400000000ff */
[----:B------:R-:W-:Y:S02]  /*d7d0*/  F2FP.F16.F32.PACK_AB R14, R37, R36 ;  /* 0x00000024250e723e */ /* 0x000fe400000000ff */
[----:B------:R-:W-:Y:S02]  /*d7e0*/  F2FP.F16.F32.PACK_AB R15, R39, R38 ;  /* 0x00000026270f723e */ /* 0x000fe400000000ff */
[----:B------:R-:W-:Y:S02]  /*d7f0*/  F2FP.F16.F32.PACK_AB R24, R41, R40 ;  /* 0x000000282918723e */ /* 0x000fe400000000ff */
[----:B------:R-:W-:Y:S01]  /*d800*/  F2FP.F16.F32.PACK_AB R25, R43, R42 ;  /* 0x0000002a2b19723e */ /* 0x000fe200000000ff */
[----:B------:R-:W-:Y:S01]  /*d810*/  STSM.16.M88.4 [R100], R12 ;  /* 0x0000000c64007844 */ /* 0x000fe20000000200 */
[----:B------:R-:W-:Y:S02]  /*d820*/  F2FP.F16.F32.PACK_AB R26, R45, R44 ;  /* 0x0000002c2d1a723e */ /* 0x000fe400000000ff */
[----:B------:R-:W-:-:S02]  /*d830*/  F2FP.F16.F32.PACK_AB R27, R47, R46 ;  /* 0x0000002e2f1b723e */ /* 0x000fc400000000ff */
[----:B------:R-:W-:Y:S02]  /*d840*/  F2FP.F16.F32.PACK_AB R28, R49, R48 ;  /* 0x00000030311c723e */ /* 0x000fe400000000ff */
[----:B------:R-:W-:Y:S01]  /*d850*/  F2FP.F16.F32.PACK_AB R29, R51, R50 ;  /* 0x00000032331d723e */ /* 0x000fe200000000ff */
[----:B------:R-:W-:Y:S01]  /*d860*/  STSM.16.M88.4 [R99], R24 ;  /* 0x0000001863007844 */ /* 0x000fe20000000200 */
[----:B0-----:R-:W-:Y:S02]  /*d870*/  F2FP.F16.F32.PACK_AB R30, R53, R52 ;  /* 0x00000034351e723e */ /* 0x001fe400000000ff */
[----:B------:R-:W-:Y:S02]  /*d880*/  F2FP.F16.F32.PACK_AB R31, R55, R54 ;  /* 0x00000036371f723e */ /* 0x000fe400000000ff */
[----:B------:R-:W-:Y:S02]  /*d890*/  MOV R96, R10 ;  /* 0x0000000a00607202 */ /* 0x000fe40000000f00 */
[----:B------:R-:W-:Y:S01]  /*d8a0*/  MOV R93, R8 ;  /* 0x00000008005d7202 */ /* 0x000fe20000000f00 */
[----:B------:R0:W-:Y:S01]  /*d8b0*/  STSM.16.M88.4 [R17], R28 ;  /* 0x0000001c11007844 */ /* 0x0001e20000000200 */
[----:B------:R-:W-:-:S02]  /*d8c0*/  F2FP.F16.F32.PACK_AB R4, R57, R56 ;  /* 0x000000383904723e */ /* 0x000fc400000000ff */
[----:B------:R-:W-:Y:S02]  /*d8d0*/  F2FP.F16.F32.PACK_AB R5, R59, R58 ;  /* 0x0000003a3b05723e */ /* 0x000fe400000000ff */
[----:B------:R-:W-:Y:S02]  /*d8e0*/  F2FP.F16.F32.PACK_AB R6, R61, R60 ;  /* 0x0000003c3d06723e */ /* 0x000fe400000000ff */
[----:B------:R-:W-:Y:S02]  /*d8f0*/  F2FP.F16.F32.PACK_AB R7, R63, R62 ;  /* 0x0000003e3f07723e */ /* 0x000fe400000000ff */
[----:B------:R-:W-:Y:S02]  /*d900*/  F2FP.F16.F32.PACK_AB R8, R65, R64 ;  /* 0x000000404108723e */ /* 0x000fe400000000ff */
[----:B------:R-:W-:Y:S01]  /*d910*/  F2FP.F16.F32.PACK_AB R9, R67, R66 ;  /* 0x000000424309723e */ /* 0x000fe200000000ff */
[----:B------:R-:W-:Y:S01]  /*d920*/  STSM.16.M88.4 [R98], R4 ;  /* 0x0000000462007844 */ /* 0x000fe20000000200 */
[----:B------:R-:W-:-:S02]  /*d930*/  F2FP.F16.F32.PACK_AB R10, R69, R68 ;  /* 0x00000044450a723e */ /* 0x000fc400000000ff */
[----:B------:R-:W-:Y:S01]  /*d940*/  F2FP.F16.F32.PACK_AB R11, R71, R70 ;  /* 0x00000046470b723e */ /* 0x000fe200000000ff */
[----:B0-----:R-:W-:Y:S01]  /*d950*/  IMAD.U32 R28, RZ, RZ, UR8 ;  /* 0x00000008ff1c7e24 */ /* 0x001fe2000f8e00ff */
[----:B------:R-:W-:Y:S01]  /*d960*/  F2FP.F16.F32.PACK_AB R12, R73, R72 ;  /* 0x00000048490c723e */ /* 0x000fe200000000ff */
[----:B------:R-:W-:Y:S01]  /*d970*/  IMAD.U32 R29, RZ, RZ, UR9 ;  /* 0x00000009ff1d7e24 */ /* 0x000fe2000f8e00ff */
[----:B------:R-:W-:Y:S01]  /*d980*/  F2FP.F16.F32.PACK_AB R13, R75, R74 ;  /* 0x0000004a4b0d723e */ /* 0x000fe200000000ff */
[----:B------:R-:W-:Y:S01]  /*d990*/  STSM.16.M88.4 [R97], R8 ;  /* 0x0000000861007844 */ /* 0x000fe20000000200 */
[----:B------:R-:W-:Y:S01]  /*d9a0*/  F2FP.F16.F32.PACK_AB R14, R77, R76 ;  /* 0x0000004c4d0e723e */ /* 0x000fe200000000ff */
[----:B------:R-:W0:Y:S01]  /*d9b0*/  LDC.64 R30, c[0x0][0xc08] ;  /* 0x00030200ff1e7b82 */ /* 0x000e220000000a00 */
[----:B------:R-:W-:Y:S02]  /*d9c0*/  F2FP.F16.F32.PACK_AB R15, R95, R94 ;  /* 0x0000005e5f0f723e */ /* 0x000fe400000000ff */
[----:B------:R-:W-:-:S02]  /*d9d0*/  F2FP.F16.F32.PACK_AB R24, R81, R80 ;  /* 0x000000505118723e */ /* 0x000fc400000000ff */
[----:B------:R-:W-:Y:S01]  /*d9e0*/  F2FP.F16.F32.PACK_AB R25, R83, R82 ;  /* 0x000000525319723e */ /* 0x000fe200000000ff */
[----:B------:R-:W-:Y:S01]  /*d9f0*/  STSM.16.M88.4 [R96], R12 ;  /* 0x0000000c60007844 */ /* 0x000fe20000000200 */
[----:B------:R-:W-:Y:S02]  /*da00*/  F2FP.F16.F32.PACK_AB R26, R85, R84 ;  /* 0x00000054551a723e */ /* 0x000fe400000000ff */
[----:B------:R-:W-:Y:S02]  /*da10*/  F2FP.F16.F32.PACK_AB R27, R87, R86 ;  /* 0x00000056571b723e */ /* 0x000fe400000000ff */
[----:B------:R-:W-:-:S03]  /*da20*/  ISETP.NE.U32.AND P0, PT, RZ, UR10, PT ;  /* 0x0000000aff007c0c */ /* 0x000fc6000bf05070 */
[----:B------:R1:W-:Y:S01]  /*da30*/  STSM.16.M88.4 [R93], R24 ;  /* 0x000000185d007844 */ /* 0x0003e20000000200 */
[----:B------:R-:W-:Y:S01]  /*da40*/  BAR.SYNC.DEFER_BLOCKING 0x1, 0x100 ;  /* 0x0044000000007b1d */ /* 0x000fe20000010000 */
[----:B------:R-:W-:-:S07]  /*da50*/  ISETP.NE.AND.EX P0, PT, RZ, UR11, PT, P0 ;  /* 0x0000000bff007c0c */ /* 0x000fce000bf05300 */
[----:B-1----:R-:W1:Y:S06]  /*da60*/  LDC R93, c[0x0][0xbe8] ;  /* 0x0002fa00ff5d7b82 */ /* 0x002e6c0000000800 */
[----:B------:R-:W2:Y:S01]  /*da70*/  @P0 LDG.E R17, desc[UR16][R28.64] ;  /* 0x000000101c110981 */ /* 0x000ea2000c1e1900 */
[----:B0-----:R-:W-:Y:S02]  /*da80*/  ISETP.NE.U32.AND P1, PT, R30, RZ, PT ;  /* 0x000000ff1e00720c */ /* 0x001fe40003f25070 */
[----:B------:R-:W-:-:S11]  /*da90*/  R2UR UR4, R31 ;  /* 0x000000001f0472ca */ /* 0x000fd600000e0000 */
[----:B------:R-:W-:Y:S02]  /*daa0*/  VOTEU.ANY UP0, P1 ;  /* 0x00000000003f7886 */ /* 0x000fe40000800100 */
[----:B------:R-:W-:Y:S01]  /*dab0*/  UISETP.NE.AND.EX UP0, UPT, UR4, URZ, UPT, UP0 ;  /* 0x0000003f0400728c */ /* 0x000fe2000bf05300 */
[----:B-1----:R-:W-:Y:S02]  /*dac0*/  ISETP.NE.AND P1, PT, R93, 0x1, PT ;  /* 0x000000015d00780c */ /* 0x002fe40003f25270 */
[----:B------:R-:W-:Y:S02]  /*dad0*/  ULDC UR4, c[0x0][0xa88] ;  /* 0x0002a20000047ab9 */ /* 0x000fe40000000800 */
[----:B------:R-:W-:Y:S01]  /*dae0*/  IMAD.U32 R8, RZ, RZ, UR4 ;  /* 0x00000004ff087e24 */ /* 0x000fe2000f8e00ff */
[----:B------:R-:W-:Y:S01]  /*daf0*/  PLOP3.LUT P4, PT, PT, PT, UP0, 0x80, 0x0 ;  /* 0x000000000000781c */ /* 0x000fe20003f8f008 */
[----:B------:R-:W-:-:S04]  /*db00*/  ULDC UR4, c[0x0][0xad4] ;  /* 0x0002b50000047ab9 */ /* 0x000fc80000000800 */
[----:B------:R-:W-:Y:S02]  /*db10*/  @UP0 ULDC.64 UR8, c[0x0][0xc08] ;  /* 0x0003020000080ab9 */ /* 0x000fe40000000a00 */
[----:B------:R-:W-:Y:S01]  /*db20*/  @UP0 UIMAD.WIDE UR8, UR12, 0x4, UR8 ;  /* 0x000000040c0808a5 */ /* 0x000fe2000f8e0208 */
[----:B------:R-:W0:Y:S01]  /*db30*/  @P1 LDC R6, c[0x0][0xbec] ;  /* 0x0002fb00ff061b82 */ /* 0x000e220000000800 */
[----:B------:R-:W-:-:S04]  /*db40*/  UISETP.NE.AND UP0, UPT, UR14, URZ, UPT ;  /* 0x0000003f0e00728c */ /* 0x000fc8000bf05270 */
[----:B------:R-:W-:Y:S01]  /*db50*/  USEL UR4, UR14, UR4, UP0 ;  /* 0x000000040e047287 */ /* 0x000fe20008000000 */
[----:B------:R-:W-:Y:S02]  /*db60*/  IMAD.U32 R4, RZ, RZ, UR8 ;  /* 0x00000008ff047e24 */ /* 0x000fe4000f8e00ff */
[----:B------:R-:W1:Y:S01]  /*db70*/  @P1 LDC R9, c[0x0][0xbf0] ;  /* 0x0002fc00ff091b82 */ /* 0x000e620000000800 */
[----:B------:R-:W-:Y:S01]  /*db80*/  UISETP.GT.AND UP1, UPT, UR4, 0x1, UPT ;  /* 0x000000010400788c */ /* 0x000fe2000bf24270 */
[----:B------:R-:W-:Y:S01]  /*db90*/  IMAD.U32 R5, RZ, RZ, UR9 ;  /* 0x00000009ff057e24 */ /* 0x000fe2000f8e00ff */
[----:B------:R-:W-:Y:S02]  /*dba0*/  UMOV UR19, 0x9b8 ;  /* 0x000009b800137882 */ /* 0x000fe40000000000 */
[----:B------:R-:W-:Y:S02]  /*dbb0*/  USEL UR19, UR19, 0x978, UP1 ;  /* 0x0000097813137887 */ /* 0x000fe40008800000 */
[----:B------:R-:W-:Y:S01]  /*dbc0*/  UISETP.NE.U32.AND UP0, UPT, UR10, URZ, UPT ;  /* 0x0000003f0a00728c */ /* 0x000fe2000bf05070 */
[----:B------:R-:W-:Y:S01]  /*dbd0*/  VIADD R11, R19, UR39 ;  /* 0x00000027130b7c36 */ /* 0x000fe20008000000 */
[----:B------:R-:W-:Y:S01]  /*dbe0*/  USHF.R.S32.HI UR10, URZ, 0x1f, UR12 ;  /* 0x0000001f3f0a7899 */ /* 0x000fe2000801140c */
[----:B------:R0:W5:Y:S01]  /*dbf0*/  @P4 LDG.E R8, desc[UR16][R4.64] ;  /* 0x0000001004084981 */ /* 0x000162000c1e1900 */
[----:B------:R-:W-:Y:S01]  /*dc00*/  UISETP.NE.AND.EX UP0, UPT, UR11, URZ, UPT, UP0 ;  /* 0x0000003f0b00728c */ /* 0x000fe2000bf05300 */
[----:B------:R-:W-:Y:S01]  /*dc10*/  IMAD.MOV.U32 R7, RZ, RZ, R11 ;  /* 0x000000ffff077224 */ /* 0x000fe200078e000b */
[----:B------:R-:W-:Y:S01]  /*dc20*/  UMOV UR4, URZ ;  /* 0x0000003f00047c82 */ /* 0x000fe20008000000 */
[----:B------:R-:W-:-:S02]  /*dc30*/  USEL UR9, UR13, URZ, UP1 ;  /* 0x0000003f0d097287 */ /* 0x000fc40008800000 */
[----:B------:R-:W-:Y:S02]  /*dc40*/  USEL UR8, UR12, URZ, !UP0 ;  /* 0x0000003f0c087287 */ /* 0x000fe4000c000000 */
[----:B------:R-:W-:Y:S01]  /*dc50*/  USEL UR18, UR10, URZ, !UP0 ;  /* 0x0000003f0a127287 */ /* 0x000fe2000c000000 */
[----:B------:R-:W-:Y:S02]  /*dc60*/  ULDC.64 UR12, c[0x0][UR19+0x220] ;  /* 0x00008800130c7abb */ /* 0x000fe40008000a00 */
[----:B------:R-:W-:Y:S01]  /*dc70*/  ULDC.64 UR10, c[0x0][UR19+0x218] ;  /* 0x00008600130a7abb */ /* 0x000fe20008000a00 */
[----:B0-----:R-:W-:Y:S01]  /*dc80*/  @P1 IMAD.HI.U32 R4, R11, R6, RZ ;  /* 0x000000060b041227 */ /* 0x001fe200078e00ff */
[----:B------:R-:W-:Y:S01]  /*dc90*/  ULDC.64 UR14, c[0x0][UR19+0x228] ;  /* 0x00008a00130e7abb */ /* 0x000fe20008000a00 */
[----:B------:R-:W-:Y:S02]  /*dca0*/  UIMAD.WIDE.U32 UR16, UR10, UR20, URZ ;  /* 0x000000140a1072a5 */ /* 0x000fe4000f8e003f */
[----:B------:R-:W-:Y:S01]  /*dcb0*/  UIMAD UR13, UR13, UR8, URZ ;  /* 0x000000080d0d72a4 */ /* 0x000fe2000f8e023f */
[----:B-1----:R-:W-:Y:S01]  /*dcc0*/  @P1 SHF.R.U32.HI R7, RZ, R9, R4 ;  /* 0x00000009ff071219 */ /* 0x002fe20000011604 */
[----:B------:R-:W-:-:S02]  /*dcd0*/  UIMAD UR20, UR11, UR20, URZ ;  /* 0x000000140b1472a4 */ /* 0x000fc4000f8e023f */
[----:B------:R-:W-:Y:S02]  /*dce0*/  UIMAD.WIDE.U32 UR10, UR12, UR8, URZ ;  /* 0x000000080c0a72a5 */ /* 0x000fe4000f8e003f */
[----:B------:R-:W-:Y:S01]  /*dcf0*/  UIMAD.WIDE.U32 UR22, UR14, UR9, URZ ;  /* 0x000000090e1672a5 */ /* 0x000fe2000f8e003f */
[----:B------:R-:W-:Y:S01]  /*dd00*/  IMAD.MOV R6, RZ, RZ, -R7 ;  /* 0x000000ffff067224 */ /* 0x000fe200078e0a07 */
[----:B------:R-:W-:Y:S02]  /*dd10*/  UIMAD UR9, UR15, UR9, URZ ;  /* 0x000000090f0972a4 */ /* 0x000fe4000f8e023f */
[----:B------:R-:W-:Y:S01]  /*dd20*/  UIMAD UR13, UR12, UR18, UR13 ;  /* 0x000000120c0d72a4 */ /* 0x000fe2000f8e020d */
[----:B------:R-:W-:Y:S01]  /*dd30*/  IMAD R9, R93, R6, R11 ;  /* 0x000000065d097224 */ /* 0x000fe200078e020b */
[----:B------:R-:W-:Y:S01]  /*dd40*/  UIADD3 UR20, UR17, UR20, URZ ;  /* 0x0000001411147290 */ /* 0x000fe2000fffe03f */
[----:B------:R-:W-:Y:S02]  /*dd50*/  IMAD.U32 R4, RZ, RZ, UR22 ;  /* 0x00000016ff047e24 */ /* 0x000fe4000f8e00ff */
[----:B------:R-:W-:Y:S01]  /*dd60*/  IMAD.U32 R5, RZ, RZ, UR23 ;  /* 0x00000017ff057e24 */ /* 0x000fe2000f8e00ff */
[----:B------:R-:W-:-:S02]  /*dd70*/  SHF.R.S32.HI R5, RZ, 0x1f, R7 ;  /* 0x0000001fff057819 */ /* 0x000fc40000011407 */
[----:B------:R-:W-:Y:S02]  /*dd80*/  SHF.R.S32.HI R6, RZ, 0x1f, R9 ;  /* 0x0000001fff067819 */ /* 0x000fe40000011409 */
[----:B--2---:R-:W-:-:S13]  /*dd90*/  @P0 R2UR UR4, R17 ;  /* 0x00000000110402ca */ /* 0x004fda00000e0000 */
[----:B------:R-:W-:Y:S02]  /*dda0*/  UIADD3 UR16, UP0, UP2, UR10, UR16, UR4 ;  /* 0x000000100a107290 */ /* 0x000fe4000fa1e004 */
[----:B------:R-:W-:Y:S02]  /*ddb0*/  UIADD3 UR10, UR23, UR9, URZ ;  /* 0x00000009170a7290 */ /* 0x000fe4000fffe03f */
[----:B------:R-:W-:Y:S02]  /*ddc0*/  UIADD3 UR9, UR11, UR13, URZ ;  /* 0x0000000d0b097290 */ /* 0x000fe4000fffe03f */
[----:B------:R-:W-:Y:S01]  /*ddd0*/  USHF.R.S32.HI UR14, URZ, 0x1f, UR4 ;  /* 0x0000001f3f0e7899 */ /* 0x000fe20008011404 */
[----:B------:R-:W-:Y:S01]  /*dde0*/  IADD3 R4, P2, P3, R7, UR16, R4 ;  /* 0x0000001007047c10 */ /* 0x000fe2000fb5e004 */
[----:B------:R-:W-:Y:S01]  /*ddf0*/  IMAD.U32 R10, RZ, RZ, UR10 ;  /* 0x0000000aff0a7e24 */ /* 0x000fe2000f8e00ff */
[----:B------:R-:W-:Y:S01]  /*de00*/  ULDC.64 UR10, c[0x0][UR19+0x210] ;  /* 0x00008400130a7abb */ /* 0x000fe20008000a00 */
[----:B------:R-:W-:Y:S01]  /*de10*/  UIADD3.X UR9, UR9, UR20, UR14, UP0, UP2 ;  /* 0x0000001409097290 */ /* 0x000fe200087e440e */
[----:B------:R-:W-:Y:S01]  /*de20*/  IMAD R7, R9, UR11, RZ ;  /* 0x0000000b09077c24 */ /* 0x000fe2000f8e02ff */
[----:B------:R-:W-:Y:S01]  /*de30*/  ULDC.64 UR12, c[0x0][0xba8] ;  /* 0x0002ea00000c7ab9 */ /* 0x000fe20000000a00 */
[----:B------:R-:W-:Y:S01]  /*de40*/  @!UP1 ULDC UR12, c[0x0][0xb50] ;  /* 0x0002d400000c9ab9 */ /* 0x000fe20000000800 */
[----:B------:R-:W-:Y:S01]  /*de50*/  @!UP1 ULDC UR13, c[0x0][0xb54] ;  /* 0x0002d500000d9ab9 */ /* 0x000fe20000000800 */
[----:B------:R-:W-:Y:S01]  /*de60*/  IMAD R7, R6, UR10, R7 ;  /* 0x0000000a06077c24 */ /* 0x000fe2000f8e0207 */
[----:B------:R-:W-:-:S03]  /*de70*/  IADD3.X R5, R5, UR9, R10, P2, P3 ;  /* 0x0000000905057c10 */ /* 0x000fc600097e640a */
[----:B------:R-:W-:-:S04]  /*de80*/  IMAD.WIDE.U32 R4, R9, UR10, R4 ;  /* 0x0000000a09047c25 */ /* 0x000fc8000f8e0004 */
[----:B------:R-:W-:Y:S01]  /*de90*/  IMAD.IADD R5, R5, 0x1, R7 ;  /* 0x0000000105057824 */ /* 0x000fe200078e0207 */
[----:B------:R-:W-:-:S04]  /*dea0*/  LEA R9, P2, R4, UR12, 0x2 ;  /* 0x0000000c04097c11 */ /* 0x000fc8000f8410ff */
[----:B------:R-:W-:Y:S01]  /*deb0*/  LEA.HI.X R10, R4, UR13, R5, 0x2, P2 ;  /* 0x0000000d040a7c11 */ /* 0x000fe200090f1405 */
[----:B------:R-:W-:Y:S08]  /*dec0*/  @P4 BRA `(.L_x_1214) ;  /* 0x0000000000144947 */ /* 0x000ff00003800000 */
[----:B------:R-:W-:Y:S05]  /*ded0*/  @!P0 BRA `(.L_x_1214) ;  /* 0x0000000000108947 */ /* 0x000fea0003800000 */
[----:B------:R-:W-:Y:S02]  /*dee0*/  ULDC.64 UR10, c[0x0][0x208] ;  /* 0x00008200000a7ab9 */ /* 0x000fe40000000a00 */
[----:B------:R-:W2:Y:S04]  /*def0*/  LDG.E R5, desc[UR10][R28.64] ;  /* 0x0000000a1c057981 */ /* 0x000ea8000c1e1900 */
[----:B-----5:R-:W2:Y:S02]  /*df00*/  LDG.E R8, desc[UR10][R28.64+0x4] ;  /* 0x0000040a1c087981 */ /* 0x020ea4000c1e1900 */
[----:B--2---:R-:W-:-:S07]  /*df10*/  IMAD.IADD R8, R8, 0x1, -R5 ;  /* 0x0000000108087824 */ /* 0x004fce00078e0a05 */
.L_x_1214:
[----:B------:R-:W-:Y:S01]  /*df20*/  SHFL.IDX PT, R4, R9, RZ, 0x1c1f ;  /* 0x001c1fff09047589 */ /* 0x000fe200000e0000 */
[----:B------:R-:W-:Y:S01]  /*df30*/  VIADD R12, R199, UR39 ;  /* 0x00000027c70c7c36 */ /* 0x000fe20008000000 */
[----:B------:R-:W-:Y:S01]  /*df40*/  LOP3.LUT P0, RZ, R182, 0x3, RZ, 0xc0, !PT ;  /* 0x00000003b6ff7812 */ /* 0x000fe2000780c0ff */
[----:B-----5:R-:W-:Y:S01]  /*df50*/  IMAD R17, R8, R93, RZ ;  /* 0x0000005d08117224 */ /* 0x020fe200078e02ff */
[----:B------:R-:W0:Y:S01]  /*df60*/  SHFL.IDX PT, R5, R10, RZ, 0x1c1f ;  /* 0x001c1fff0a057589 */ /* 0x000e2200000e0000 */
[C---:B------:R-:W-:Y:S01]  /*df70*/  VIADD R24, R12.reuse, 0x8 ;  /* 0x000000080c187836 */ /* 0x040fe20000000000 */
[----:B------:R-:W-:Y:S02]  /*df80*/  ULDC.64 UR10, c[0x0][0x208] ;  /* 0x00008200000a7ab9 */ /* 0x000fe40000000a00 */
[----:B------:R-:W-:Y:S01]  /*df90*/  SHFL.IDX PT, R6, R9, 0x1, 0x1c1f ;  /* 0x003c1f0009067f89 */ /* 0x000fe200000e0000 */
[-C--:B------:R-:W-:Y:S02]  /*dfa0*/  ISETP.GE.OR P2, PT, R12, R17.reuse, P0 ;  /* 0x000000110c00720c */ /* 0x080fe40000746670 */
[----:B------:R-:W-:Y:S01]  /*dfb0*/  ISETP.GE.OR P0, PT, R24, R17, P0 ;  /* 0x000000111800720c */ /* 0x000fe20000706670 */
[----:B------:R-:W1:Y:S10]  /*dfc0*/  SHFL.IDX PT, R7, R10, 0x1, 0x1c1f ;  /* 0x003c1f000a077f89 */ /* 0x000e7400000e0000 */
[----:B0-----:R0:W-:Y:S04]  /*dfd0*/  @!P2 ST.E desc[UR10][R4.64], R92 ;  /* 0x0000005c0400a985 */ /* 0x0011e8000c10190a */
[----:B-1----:R0:W-:Y:S01]  /*dfe0*/  @!P0 ST.E desc[UR10][R6.64], R0 ;  /* 0x0000000006008985 */ /* 0x0021e2000c10190a */
[----:B------:R-:W-:-:S13]  /*dff0*/  PLOP3.LUT P0, PT, PT, PT, UP1, 0x80, 0x0 ;  /* 0x000000000000781c */ /* 0x000fda0003f0f018 */
[----:B0-----:R-:W-:Y:S05]  /*e000*/  @P0 BRA `(.L_x_1215) ;  /* 0x0000000800a40947 */ /* 0x001fea0003800000 */
[----:B------:R-:W-:Y:S01]  /*e010*/  IMAD R3, R179, 0x40, R22 ;  /* 0x00000040b3037824 */ /* 0x000fe200078e0216 */
[----:B------:R-:W-:Y:S01]  /*e020*/  ULDC.64 UR12, c[0x0][0xaa0] ;  /* 0x0002a800000c7ab9 */ /* 0x000fe20000000a00 */
[----:B------:R-:W-:Y:S01]  /*e030*/  R2UR UR15, R163 ;  /* 0x00000000a30f72ca */ /* 0x000fe200000e0000 */
[----:B------:R-:W0:Y:S01]  /*e040*/  @P1 LDC R45, c[0x0][0xbf0] ;  /* 0x0002fc00ff2d1b82 */ /* 0x000e220000000800 */
[----:B------:R-:W-:Y:S01]  /*e050*/  IMAD.WIDE R78, R3, 0x2, R78 ;  /* 0x00000002034e7825 */ /* 0x000fe200078e024e */
[----:B------:R-:W-:Y:S02]  /*e060*/  ULDC.64 UR10, c[0x0][0x208] ;  /* 0x00008200000a7ab9 */ /* 0x000fe40000000a00 */
[C---:B------:R-:W-:Y:S02]  /*e070*/  IADD3 R9, P6, R78.reuse, 0x1000, RZ ;  /* 0x000010004e097810 */ /* 0x040fe40007fde0ff */
[----:B------:R-:W-:Y:S02]  /*e080*/  IADD3 R13, P5, R78, 0x2000, RZ ;  /* 0x000020004e0d7810 */ /* 0x000fe40007fbe0ff */
[----:B------:R-:W-:-:S02]  /*e090*/  LOP3.LUT R8, R9, 0x380, RZ, 0xc0, !PT ;  /* 0x0000038009087812 */ /* 0x000fc400078ec0ff */
[----:B------:R-:W-:Y:S02]  /*e0a0*/  IADD3 R25, P4, R78, 0x3000, RZ ;  /* 0x000030004e197810 */ /* 0x000fe40007f9e0ff */
[----:B------:R-:W-:Y:S02]  /*e0b0*/  SHF.R.U64 R8, R8, 0x3, RZ ;  /* 0x0000000308087819 */ /* 0x000fe400000012ff */
[----:B------:R-:W-:Y:S02]  /*e0c0*/  IADD3 R29, P3, R78, 0x4000, RZ ;  /* 0x000040004e1d7810 */ /* 0x000fe40007f7e0ff */
[----:B------:R-:W-:Y:S01]  /*e0d0*/  LOP3.LUT R8, R8, R9, RZ, 0x3c, !PT ;  /* 0x0000000908087212 */ /* 0x000fe200078e3cff */
[----:B------:R-:W-:Y:S01]  /*e0e0*/  IMAD.X R9, RZ, RZ, R79, P6 ;  /* 0x000000ffff097224 */ /* 0x000fe200030e064f */
[C---:B------:R-:W-:Y:S02]  /*e0f0*/  IADD3 R3, P6, R78.reuse, 0x7000, RZ ;  /* 0x000070004e037810 */ /* 0x040fe40007fde0ff */
[----:B------:R-:W-:-:S02]  /*e100*/  IADD3 R33, P2, R78, 0x5000, RZ ;  /* 0x000050004e217810 */ /* 0x000fc40007f5e0ff */
[----:B------:R-:W-:Y:S01]  /*e110*/  IADD3 R37, P0, R78, 0x6000, RZ ;  /* 0x000060004e257810 */ /* 0x000fe20007f1e0ff */
[----:B------:R-:W-:Y:S01]  /*e120*/  IMAD.X R41, RZ, RZ, R79, P6 ;  /* 0x000000ffff297224 */ /* 0x000fe200030e064f */
[----:B------:R-:W-:Y:S01]  /*e130*/  LOP3.LUT R0, R3, 0x380, RZ, 0xc0, !PT ;  /* 0x0000038003007812 */ /* 0x000fe200078ec0ff */
[----:B------:R-:W-:Y:S01]  /*e140*/  UIMAD UR9, UR14, UR12, URZ ;  /* 0x0000000c0e0972a4 */ /* 0x000fe2000f8e023f */
[----:B------:R-:W-:Y:S01]  /*e150*/  LOP3.LUT R12, R13, 0x380, RZ, 0xc0, !PT ;  /* 0x000003800d0c7812 */ /* 0x000fe200078ec0ff */
[----:B------:R-:W5:Y:S01]  /*e160*/  LD.E.128 R8, desc[UR10][R8.64] ;  /* 0x0000000a08087980 */ /* 0x000f62000c101d00 */
[----:B------:R-:W-:Y:S02]  /*e170*/  LOP3.LUT R24, R25, 0x380, RZ, 0xc0, !PT ;  /* 0x0000038019187812 */ /* 0x000fe400078ec0ff */
[----:B------:R-:W-:Y:S02]  /*e180*/  LOP3.LUT R28, R29, 0x380, RZ, 0xc0, !PT ;  /* 0x000003801d1c7812 */ /* 0x000fe400078ec0ff */
[----:B------:R-:W-:-:S02]  /*e190*/  LOP3.LUT R32, R33, 0x380, RZ, 0xc0, !PT ;  /* 0x0000038021207812 */ /* 0x000fc400078ec0ff */
[----:B------:R-:W-:Y:S02]  /*e1a0*/  LOP3.LUT R36, R37, 0x380, RZ, 0xc0, !PT ;  /* 0x0000038025247812 */ /* 0x000fe400078ec0ff */
[----:B------:R-:W-:Y:S02]  /*e1b0*/  SHF.R.U64 R0, R0, 0x3, RZ ;  /* 0x0000000300007819 */ /* 0x000fe400000012ff */
[----:B------:R-:W-:Y:S02]  /*e1c0*/  LOP3.LUT R5, R78, 0x380, RZ, 0xc0, !PT ;  /* 0x000003804e057812 */ /* 0x000fe400078ec0ff */
[----:B------:R-:W-:Y:S02]  /*e1d0*/  SHF.R.U64 R12, R12, 0x3, RZ ;  /* 0x000000030c0c7819 */ /* 0x000fe400000012ff */
[----:B------:R-:W-:Y:S02]  /*e1e0*/  SHF.R.U64 R24, R24, 0x3, RZ ;  /* 0x0000000318187819 */ /* 0x000fe400000012ff */
[----:B------:R-:W-:-:S02]  /*e1f0*/  SHF.R.U64 R28, R28, 0x3, RZ ;  /* 0x000000031c1c7819 */ /* 0x000fc400000012ff */
[----:B------:R-:W-:Y:S02]  /*e200*/  SHF.R.U64 R32, R32, 0x3, RZ ;  /* 0x0000000320207819 */ /* 0x000fe400000012ff */
[----:B------:R-:W-:Y:S02]  /*e210*/  SHF.R.U64 R36, R36, 0x3, RZ ;  /* 0x0000000324247819 */ /* 0x000fe400000012ff */
[----:B------:R-:W-:Y:S02]  /*e220*/  LOP3.LUT R40, R0, R3, RZ, 0x3c, !PT ;  /* 0x0000000300287212 */ /* 0x000fe400078e3cff */
[----:B------:R-:W-:Y:S01]  /*e230*/  SHF.R.U64 R5, R5, 0x3, RZ ;  /* 0x0000000305057819 */ /* 0x000fe200000012ff */
[----:B------:R-:W1:Y:S01]  /*e240*/  @P1 LDC R3, c[0x0][0xbec] ;  /* 0x0002fb00ff031b82 */ /* 0x000e620000000800 */
        /* <DEDUP_REMOVED lines=10> */
[----:B------:R-:W-:Y:S01]  /*e2f0*/  LOP3.LUT R78, R5, R78, RZ, 0x3c, !PT ;  /* 0x0000004e054e7212 */ /* 0x000fe200078e3cff */
[----:B------:R-:W5:Y:S01]  /*e300*/  LD.E.128 R12, desc[UR10][R12.64] ;  /* 0x0000000a0c0c7980 */ /* 0x000f62000c101d00 */
[----:B------:R-:W-:-:S03]  /*e310*/  UIMAD UR9, UR4, UR13, UR9 ;  /* 0x0000000d040972a4 */ /* 0x000fc6000f8e0209 */
[----:B------:R2:W5:Y:S04]  /*e320*/  LD.E.128 R4, desc[UR10][R78.64] ;  /* 0x0000000a4e047980 */ /* 0x000568000c101d00 */
[----:B------:R-:W5:Y:S04]  /*e330*/  LD.E.128 R24, desc[UR10][R24.64] ;  /* 0x0000000a18187980 */ /* 0x000f68000c101d00 */
[----:B------:R-:W5:Y:S04]  /*e340*/  LD.E.128 R28, desc[UR10][R28.64] ;  /* 0x0000000a1c1c7980 */ /* 0x000f68000c101d00 */
[----:B------:R-:W5:Y:S04]  /*e350*/  LD.E.128 R32, desc[UR10][R32.64] ;  /* 0x0000000a20207980 */ /* 0x000f68000c101d00 */
[----:B------:R-:W5:Y:S04]  /*e360*/  LD.E.128 R36, desc[UR10][R36.64] ;  /* 0x0000000a24247980 */ /* 0x000f68000c101d00 */
[----:B------:R-:W5:Y:S01]  /*e370*/  LD.E.128 R40, desc[UR10][R40.64] ;  /* 0x0000000a28287980 */ /* 0x000f62000c101d00 */
[----:B------:R-:W-:Y:S01]  /*e380*/  UIMAD.WIDE.U32 UR10, UR4, UR12, URZ ;  /* 0x0000000c040a72a5 */ /* 0x000fe2000f8e003f */
[----:B------:R-:W-:-:S02]  /*e390*/  IMAD R0, R160, 0x20, R179 ;  /* 0x00000020a0007824 */ /* 0x000fc400078e02b3 */
[----:B------:R-:W-:Y:S01]  /*e3a0*/  ULDC.64 UR12, c[0x0][0xae8] ;  /* 0x0002ba00000c7ab9 */ /* 0x000fe20000000a00 */
[----:B------:R-:W-:Y:S01]  /*e3b0*/  UIADD3 UR11, UR11, UR9, URZ ;  /* 0x000000090b0b7290 */ /* 0x000fe2000fffe03f */
[----:B------:R-:W-:Y:S01]  /*e3c0*/  VIADD R44, R0, UR39 ;  /* 0x00000027002c7c36 */ /* 0x000fe20008000000 */
[----:B------:R-:W-:Y:S01]  /*e3d0*/  @!PT LDS RZ, [RZ] ;  /* 0x00000000fffff984 */ /* 0x000fe20000000800 */
[----:B------:R-:W-:Y:S01]  /*e3e0*/  @!PT LDS RZ, [RZ] ;  /* 0x00000000fffff984 */ /* 0x000fe20000000800 */
[----:B------:R-:W-:Y:S01]  /*e3f0*/  @!PT LDS RZ, [RZ] ;  /* 0x00000000fffff984 */ /* 0x000fe20000000800 */
[----:B------:R-:W-:Y:S01]  /*e400*/  @!PT LDS RZ, [RZ] ;  /* 0x00000000fffff984 */ /* 0x000fe20000000800 */
[----:B------:R3:W-:Y:S06]  /*e410*/  MEMBAR.ALL.CTA ;  /* 0x0000000000007992 */ /* 0x0007ec0000008000 */
[----:B---3--:R-:W3:Y:S01]  /*e420*/  FENCE.VIEW.ASYNC.S ;  /* 0x00000000000073c6 */ /* 0x008ee20000000000 */
[----:B------:R-:W-:-:S02]  /*e430*/  UIMAD.WIDE.U32 UR10, UR15, UR12, UR10 ;  /* 0x0000000c0f0a72a5 */ /* 0x000fc4000f8e000a */
[----:B------:R-:W-:Y:S02]  /*e440*/  USHF.R.S32.HI UR4, URZ, 0x1f, UR8 ;  /* 0x0000001f3f047899 */ /* 0x000fe40008011408 */
[----:B------:R-:W-:Y:S01]  /*e450*/  UIMAD UR11, UR15, UR13, UR11 ;  /* 0x0000000d0f0b72a4 */ /* 0x000fe2000f8e020b */
[----:B-1----:R-:W-:Y:S02]  /*e460*/  @P1 IMAD.HI.U32 R0, R44, R3, RZ ;  /* 0x000000032c001227 */ /* 0x002fe400078e00ff */
[----:B------:R-:W-:Y:S02]  /*e470*/  ULDC.64 UR12, c[0x0][0xaf0] ;  /* 0x0002bc00000c7ab9 */ /* 0x000fe40000000a00 */
[----:B------:R-:W-:Y:S01]  /*e480*/  UIMAD UR4, UR4, UR12, URZ ;  /* 0x0000000c040472a4 */ /* 0x000fe2000f8e023f */
[----:B------:R-:W-:Y:S01]  /*e490*/  IMAD.MOV.U32 R21, RZ, RZ, R44 ;  /* 0x000000ffff157224 */ /* 0x000fe200078e002c */
[----:B0-----:R-:W-:Y:S02]  /*e4a0*/  @P1 SHF.R.U32.HI R21, RZ, R45, R0 ;  /* 0x0000002dff151219 */ /* 0x001fe40000011600 */
[----:B------:R-:W-:-:S02]  /*e4b0*/  UIMAD UR4, UR8, UR13, UR4 ;  /* 0x0000000d080472a4 */ /* 0x000fc4000f8e0204 */
[----:B------:R-:W-:Y:S01]  /*e4c0*/  UIMAD.WIDE.U32 UR8, UR8, UR12, UR10 ;  /* 0x0000000c080872a5 */ /* 0x000fe2000f8e000a */
[--C-:B------:R-:W-:Y:S01]  /*e4d0*/  SHF.R.S32.HI R0, RZ, 0x1f, R21.reuse ;  /* 0x0000001fff007819 */ /* 0x100fe20000011415 */
[----:B------:R-:W-:Y:S01]  /*e4e0*/  IMAD.MOV R20, RZ, RZ, -R21 ;  /* 0x000000ffff147224 */ /* 0x000fe200078e0a15 */
[----:B------:R-:W-:Y:S01]  /*e4f0*/  ULDC.64 UR10, c[0x0][0xae0] ;  /* 0x0002b800000a7ab9 */ /* 0x000fe20000000a00 */
[----:B------:R-:W-:Y:S02]  /*e500*/  UIADD3 UR4, UR9, UR4, URZ ;  /* 0x0000000409047290 */ /* 0x000fe4000fffe03f */
[----:B------:R-:W-:Y:S02]  /*e510*/  IMAD R0, R0, UR10, RZ ;  /* 0x0000000a00007c24 */ /* 0x000fe4000f8e02ff */
[----:B------:R-:W-:Y:S02]  /*e520*/  IMAD R93, R93, R20, R44 ;  /* 0x000000145d5d7224 */ /* 0x000fe400078e022c */
[----:B------:R-:W-:-:S02]  /*e530*/  IMAD.U32 R3, RZ, RZ, UR9 ;  /* 0x00000009ff037e24 */ /* 0x000fc4000f8e00ff */
[----:B------:R-:W-:Y:S01]  /*e540*/  IMAD.U32 R2, RZ, RZ, UR8 ;  /* 0x00000008ff027e24 */ /* 0x000fe2000f8e00ff */
[----:B------:R-:W-:Y:S01]  /*e550*/  ULDC.64 UR8, c[0x0][0xad8] ;  /* 0x0002b60000087ab9 */ /* 0x000fe20000000a00 */
[----:B------:R-:W-:Y:S02]  /*e560*/  IMAD.U32 R3, RZ, RZ, UR4 ;  /* 0x00000004ff037e24 */ /* 0x000fe4000f8e00ff */
[C---:B------:R-:W-:Y:S01]  /*e570*/  IMAD R45, R21.reuse, UR11, R0 ;  /* 0x0000000b152d7c24 */ /* 0x040fe2000f8e0200 */
[----:B------:R-:W-:Y:S01]  /*e580*/  SHF.R.S32.HI R0, RZ, 0x1f, R93 ;  /* 0x0000001fff007819 */ /* 0x000fe2000001145d */
[----:B------:R-:W-:-:S04]  /*e590*/  IMAD.WIDE.U32 R2, R21, UR10, R2 ;  /* 0x0000000a15027c25 */ /* 0x000fc8000f8e0002 */
[----:B------:R-:W-:Y:S02]  /*e5a0*/  IMAD.IADD R3, R3, 0x1, R45 ;  /* 0x0000000103037824 */ /* 0x000fe400078e022d */
[----:B------:R-:W-:Y:S02]  /*e5b0*/  IMAD R20, R0, UR8, RZ ;  /* 0x0000000800147c24 */ /* 0x000fe4000f8e02ff */
[----:B------:R-:W-:Y:S02]  /*e5c0*/  VIADD R46, R179, UR39 ;  /* 0x00000027b32e7c36 */ /* 0x000fe40008000000 */
[C---:B------:R-:W-:Y:S02]  /*e5d0*/  IMAD R21, R93.reuse, UR9, R20 ;  /* 0x000000095d157c24 */ /* 0x040fe4000f8e0214 */
[----:B------:R-:W-:Y:S01]  /*e5e0*/  IMAD.WIDE.U32 R2, R93, UR8, R2 ;  /* 0x000000085d027c25 */ /* 0x000fe2000f8e0002 */
[----:B------:R-:W-:Y:S01]  /*e5f0*/  ISETP.GE.AND P2, PT, R46, R17, PT ;  /* 0x000000112e00720c */ /* 0x000fe20003f46270 */
[----:B------:R-:W-:-:S02]  /*e600*/  ULDC.64 UR8, c[0x0][0xa80] ;  /* 0x0002a00000087ab9 */ /* 0x000fc40000000a00 */
[----:B------:R-:W-:Y:S01]  /*e610*/  VIADD R0, R46, 0x20 ;  /* 0x000000202e007836 */ /* 0x000fe20000000000 */
[----:B------:R-:W-:Y:S01]  /*e620*/  LEA R44, P3, R2, UR8, 0x1 ;  /* 0x00000008022c7c11 */ /* 0x000fe2000f8608ff */
[----:B------:R-:W-:Y:S02]  /*e630*/  IMAD.IADD R3, R3, 0x1, R21 ;  /* 0x0000000103037824 */ /* 0x000fe400078e0215 */
[----:B------:R-:W-:Y:S01]  /*e640*/  VIADD R16, R16, 0x2a820 ;  /* 0x0002a82010107836 */ /* 0x000fe20000000000 */
[-C--:B------:R-:W-:Y:S01]  /*e650*/  ISETP.GE.AND P0, PT, R0, R17.reuse, PT ;  /* 0x000000110000720c */ /* 0x080fe20003f06270 */
[----:B------:R-:W-:Y:S01]  /*e660*/  VIADD R0, R46, 0x40 ;  /* 0x000000402e007836 */ /* 0x000fe20000000000 */
[----:B------:R-:W-:Y:S02]  /*e670*/  LEA.HI.X R45, R2, UR9, R3, 0x1, P3 ;  /* 0x00000009022d7c11 */ /* 0x000fe400098f0c03 */
[----:B------:R-:W-:Y:S01]  /*e680*/  PRMT R16, RZ, 0x654, R16 ;  /* 0x00000654ff107816 */ /* 0x000fe20000000010 */
[----:B---3--:R2:W0:Y:S01]  /*e690*/  SHFL.IDX PT, R20, R44, RZ, 0x181f ;  /* 0x00181fff2c147589 */ /* 0x00842200000e0000 */
[----:B------:R-:W-:Y:S01]  /*e6a0*/  ISETP.GE.AND P1, PT, R0, R17, PT ;  /* 0x000000110000720c */ /* 0x000fe20003f26270 */
[----:B------:R-:W-:Y:S01]  /*e6b0*/  BSSY B1, `(.L_x_1216) ;  /* 0x000000e000017945 */ /* 0x000fe20003800000 */
[----:B------:R2:W-:Y:S01]  /*e6c0*/  SYNCS.ARRIVE.TRANS64.RED.A1T0 RZ, [R16+URZ], RZ ;  /* 0x000000ff10ff79a7 */ /* 0x0005e2000810043f */
[----:B------:R2:W1:Y:S02]  /*e6d0*/  SHFL.IDX PT, R0, R45, RZ, 0x181f ;  /* 0x00181fff2d007589 */ /* 0x00046400000e0000 */
[----:B------:R-:W-:Y:S08]  /*e6e0*/  @P2 BRA `(.L_x_1217) ;  /* 0x0000000000282947 */ /* 0x000ff00003800000 */
[----:B------:R-:W-:Y:S01]  /*e6f0*/  ULDC UR4, c[0x0][0xac8] ;  /* 0x0002b20000047ab9 */ /* 0x000fe20000000800 */
[----:B------:R-:W-:Y:S01]  /*e700*/  ULDC.64 UR8, c[0x0][0x208] ;  /* 0x0000820000087ab9 */ /* 0x000fe20000000a00 */
[----:B------:R-:W-:Y:S02]  /*e710*/  ISETP.GE.AND P2, PT, R22, UR4, PT ;  /* 0x0000000416007c0c */ /* 0x000fe4000bf46270 */
[----:B------:R-:W-:-:S11]  /*e720*/  ISETP.GE.AND P3, PT, R23, UR4, PT ;  /* 0x0000000417007c0c */ /* 0x000fd6000bf66270 */
[CC--:B0-----:R-:W-:Y:S02]  /*e730*/  @!P2 LEA R2, P4, R22.reuse, R20.reuse, 0x1 ;  /* 0x000000141602a211 */ /* 0x0c1fe400078808ff */
[C---:B------:R-:W-:Y:S02]  /*e740*/  @!P3 LEA R20, P5, R23.reuse, R20, 0x1 ;  /* 0x000000141714b211 */ /* 0x040fe400078a08ff */
[-C--:B-1----:R-:W-:Y:S02]  /*e750*/  @!P2 LEA.HI.X R3, R22, R0.reuse, R203, 0x1, P4 ;  /* 0x000000001603a211 */ /* 0x082fe400020f0ccb */
[----:B------:R-:W-:-:S03]  /*e760*/  @!P3 LEA.HI.X R21, R23, R0, R202, 0x1, P5 ;  /* 0x000000001715b211 */ /* 0x000fc600028f0cca */
[----:B-----5:R3:W-:Y:S04]  /*e770*/  @!P2 ST.E.128 desc[UR8][R2.64], R4 ;  /* 0x000000040200a985 */ /* 0x0207e8000c101d08 */
[----:B------:R3:W-:Y:S02]  /*e780*/  @!P3 ST.E.128 desc[UR8][R20.64], R28 ;  /* 0x0000001c1400b985 */ /* 0x0007e4000c101d08 */
.L_x_1217:
[----:B------:R-:W-:Y:S05]  /*e790*/  BSYNC B1 ;  /* 0x0000000000017941 */ /* 0x000fea0003800000 */
.L_x_1216:
[----:B-1----:R1:W4:Y:S01]  /*e7a0*/  SHFL.IDX PT, R0, R45, 0x1, 0x181f ;  /* 0x00381f002d007f89 */ /* 0x00232200000e0000 */
[----:B------:R-:W-:Y:S03]  /*e7b0*/  BSSY B1, `(.L_x_1218) ;  /* 0x000000d000017945 */ /* 0x000fe60003800000 */
[----:B---3-5:R1:W3:Y:S01]  /*e7c0*/  SHFL.IDX PT, R4, R44, 0x1, 0x181f ;  /* 0x00381f002c047f89 */ /* 0x0282e200000e0000 */
[----:B------:R-:W-:Y:S05]  /*e7d0*/  @P0 BRA `(.L_x_1219) ;  /* 0x0000000000280947 */ /* 0x000fea0003800000 */
[----:B------:R-:W-:Y:S01]  /*e7e0*/  ULDC UR4, c[0x0][0xac8] ;  /* 0x0002b20000047ab9 */ /* 0x000fe20000000800 */
[----:B------:R-:W-:Y:S01]  /*e7f0*/  ULDC.64 UR8, c[0x0][0x208] ;  /* 0x0000820000087ab9 */ /* 0x000fe20000000a00 */
[----:B------:R-:W-:Y:S02]  /*e800*/  ISETP.GE.AND P3, PT, R22, UR4, PT ;  /* 0x0000000416007c0c */ /* 0x000fe4000bf66270 */
[----:B------:R-:W-:-:S11]  /*e810*/  ISETP.GE.AND P4, PT, R23, UR4, PT ;  /* 0x0000000417007c0c */ /* 0x000fd6000bf86270 */
[CC--:B---3--:R-:W-:Y:S02]  /*e820*/  @!P3 LEA R2, P0, R22.reuse, R4.reuse, 0x1 ;  /* 0x000000041602b211 */ /* 0x0c8fe400078008ff */
[C---:B------:R-:W-:Y:S02]  /*e830*/  @!P4 LEA R4, P2, R23.reuse, R4, 0x1 ;  /* 0x000000041704c211 */ /* 0x040fe400078408ff */
[-C--:B----4-:R-:W-:Y:S02]  /*e840*/  @!P3 LEA.HI.X R3, R22, R0.reuse, R203, 0x1, P0 ;  /* 0x000000001603b211 */ /* 0x090fe400000f0ccb */
[----:B------:R-:W-:-:S03]  /*e850*/  @!P4 LEA.HI.X R5, R23, R0, R202, 0x1, P2 ;  /* 0x000000001705c211 */ /* 0x000fc600010f0cca */
[----:B------:R3:W-:Y:S04]  /*e860*/  @!P3 ST.E.128 desc[UR8][R2.64], R8 ;  /* 0x000000080200b985 */ /* 0x0007e8000c101d08 */
[----:B------:R3:W-:Y:S02]  /*e870*/  @!P4 ST.E.128 desc[UR8][R4.64], R32 ;  /* 0x000000200400c985 */ /* 0x0007e4000c101d08 */
.L_x_1219:
[----:B------:R-:W-:Y:S05]  /*e880*/  BSYNC B1 ;  /* 0x0000000000017941 */ /* 0x000fea0003800000 */
.L_x_1218:
[----:B----4-:R4:W0:Y:S01]  /*e890*/  SHFL.IDX PT, R0, R45, 0x2, 0x181f ;  /* 0x00581f002d007f89 */ /* 0x01082200000e0000 */
[----:B------:R-:W-:Y:S03]  /*e8a0*/  BSSY B1, `(.L_x_1220) ;  /* 0x000000d000017945 */ /* 0x000fe60003800000 */
[----:B---3--:R4:W3:Y:S01]  /*e8b0*/  SHFL.IDX PT, R4, R44, 0x2, 0x181f ;  /* 0x00581f002c047f89 */ /* 0x0088e200000e0000 */
[----:B------:R-:W-:Y:S05]  /*e8c0*/  @P1 BRA `(.L_x_1221) ;  /* 0x0000000000281947 */ /* 0x000fea0003800000 */
[----:B------:R-:W-:Y:S01]  /*e8d0*/  ULDC UR4, c[0x0][0xac8] ;  /* 0x0002b20000047ab9 */ /* 0x000fe20000000800 */
[----:B------:R-:W-:Y:S01]  /*e8e0*/  ULDC.64 UR8, c[0x0][0x208] ;  /* 0x0000820000087ab9 */ /* 0x000fe20000000a00 */
[----:B------:R-:W-:Y:S02]  /*e8f0*/  ISETP.GE.AND P2, PT, R22, UR4, PT ;  /* 0x0000000416007c0c */ /* 0x000fe4000bf46270 */
[----:B------:R-:W-:-:S11]  /*e900*/  ISETP.GE.AND P3, PT, R23, UR4, PT ;  /* 0x0000000417007c0c */ /* 0x000fd6000bf66270 */
[CC--:B---3--:R-:W-:Y:S02]  /*e910*/  @!P2 LEA R2, P0, R22.reuse, R4.reuse, 0x1 ;  /* 0x000000041602a211 */ /* 0x0c8fe400078008ff */
[C---:B------:R-:W-:Y:S02]  /*e920*/  @!P3 LEA R4, P1, R23.reuse, R4, 0x1 ;  /* 0x000000041704b211 */ /* 0x040fe400078208ff */
[-C--:B0-----:R-:W-:Y:S02]  /*e930*/  @!P2 LEA.HI.X R3, R22, R0.reuse, R203, 0x1, P0 ;  /* 0x000000001603a211 */ /* 0x081fe400000f0ccb */
[----:B------:R-:W-:-:S03]  /*e940*/  @!P3 LEA.HI.X R5, R23, R0, R202, 0x1, P1 ;  /* 0x000000001705b211 */ /* 0x000fc600008f0cca */
[----:B------:R0:W-:Y:S04]  /*e950*/  @!P2 ST.E.128 desc[UR8][R2.64], R12 ;  /* 0x0000000c0200a985 */ /* 0x0001e8000c101d08 */
[----:B------:R0:W-:Y:S02]  /*e960*/  @!P3 ST.E.128 desc[UR8][R4.64], R36 ;  /* 0x000000240400b985 */ /* 0x0001e4000c101d08 */
.L_x_1221:
[----:B------:R-:W-:Y:S05]  /*e970*/  BSYNC B1 ;  /* 0x0000000000017941 */ /* 0x000fea0003800000 */
.L_x_1220:
[----:B0-----:R-:W-:Y:S01]  /*e980*/  VIADD R0, R46, 0x60 ;  /* 0x000000602e007836 */ /* 0x001fe20000000000 */
[----:B-12-4-:R-:W0:Y:S04]  /*e990*/  SHFL.IDX PT, R45, R45, 0x3, 0x181f ;  /* 0x00781f002d2d7f89 */ /* 0x016e2800000e0000 */
[----:B------:R-:W-:Y:S01]  /*e9a0*/  ISETP.GE.AND P0, PT, R0, R17, PT ;  /* 0x000000110000720c */ /* 0x000fe20003f06270 */
[----:B------:R-:W1:-:S12]  /*e9b0*/  SHFL.IDX PT, R44, R44, 0x3, 0x181f ;  /* 0x00781f002c2c7f89 */ /* 0x000e5800000e0000 */
[----:B------:R-:W-:Y:S05]  /*e9c0*/  @P0 BRA `(.L_x_1222) ;  /* 0x0000001800a40947 */ /* 0x000fea0003800000 */
[----:B------:R-:W-:Y:S01]  /*e9d0*/  ULDC UR4, c[0x0][0xac8] ;  /* 0x0002b20000047ab9 */ /* 0x000fe20000000800 */
[----:B------:R-:W-:Y:S01]  /*e9e0*/  ULDC.64 UR8, c[0x0][0x208] ;  /* 0x0000820000087ab9 */ /* 0x000fe20000000a00 */
[----:B------:R-:W-:-:S13]  /*e9f0*/  ISETP.GE.AND P1, PT, R22, UR4, PT ;  /* 0x0000000416007c0c */ /* 0x000fda000bf26270 */
[----:B-1----:R-:W-:-:S04]  /*ea00*/  @!P1 LEA R2, P0, R22, R44, 0x1 ;  /* 0x0000002c16029211 */ /* 0x002fc800078008ff */
[----:B0-----:R-:W-:Y:S02]  /*ea10*/  @!P1 LEA.HI.X R3, R22, R45, R203, 0x1, P0 ;  /* 0x0000002d16039211 */ /* 0x001fe400000f0ccb */
[----:B------:R-:W-:-:S03]  /*ea20*/  ISETP.GE.AND P0, PT, R23, UR4, PT ;  /* 0x0000000417007c0c */ /* 0x000fc6000bf06270 */
[----:B------:R0:W-:Y:S10]  /*ea30*/  @!P1 ST.E.128 desc[UR8][R2.64], R24 ;  /* 0x0000001802009985 */ /* 0x0001f4000c101d08 */
[----:B------:R-:W-:Y:S05]  /*ea40*/  @P0 BRA `(.L_x_1222) ;  /* 0x0000001800840947 */ /* 0x000fea0003800000 */
[----:B0-----:R-:W-:Y:S01]  /*ea50*/  LEA R2, P0, R23, R44, 0x1 ;  /* 0x0000002c17027211 */ /* 0x001fe200078008ff */
[----:B------:R-:W-:-:S03]  /*ea60*/  ULDC.64 UR8, c[0x0][0x208] ;  /* 0x0000820000087ab9 */ /* 0x000fc60000000a00 */
[----:B------:R-:W-:-:S05]  /*ea70*/  LEA.HI.X R3, R23, R45, R202, 0x1, P0 ;  /* 0x0000002d17037211 */ /* 0x000fca00000f0cca */
[----:B------:R0:W-:Y:S01]  /*ea80*/  ST.E.128 desc[UR8][R2.64], R40 ;  /* 0x0000002802007985 */ /* 0x0001e2000c101d08 */
[----:B------:R-:W-:Y:S05]  /*ea90*/  BRA `(.L_x_1222) ;  /* 0x0000001800707947 */ /* 0x000fea0003800000 */
.L_x_1215:
[----:B------:R-:W-:Y:S01]  /*eaa0*/  ULDC.64 UR12, c[0x0][0xb08] ;  /* 0x0002c200000c7ab9 */ /* 0x000fe20000000a00 */
[----:B------:R-:W-:Y:S01]  /*eab0*/  R2UR UR16, R163 ;  /* 0x00000000a31072ca */ /* 0x000fe200000e0000 */
[----:B------:R-:W-:Y:S01]  /*eac0*/  UIMAD UR9, UR14, UR12, URZ ;  /* 0x0000000c0e0972a4 */ /* 0x000fe2000f8e023f */
[----:B------:R-:W0:Y:S01]  /*ead0*/  @P1 LDC R0, c[0x0][0xbec] ;  /* 0x0002fb00ff001b82 */ /* 0x000e220000000800 */
[----:B------:R-:W-:Y:S01]  /*eae0*/  UIMAD.WIDE.U32 UR10, UR4, UR12, URZ ;  /* 0x0000000c040a72a5 */ /* 0x000fe2000f8e003f */
[----:B------:R-:W-:Y:S01]  /*eaf0*/  R2UR UR15, R162 ;  /* 0x00000000a20f72ca */ /* 0x000fe200000e0000 */
[----:B------:R-:W-:Y:S01]  /*eb00*/  UIMAD UR9, UR4, UR13, UR9 ;  /* 0x0000000d040972a4 */ /* 0x000fe2000f8e0209 */
[----:B------:R-:W-:Y:S01]  /*eb10*/  IMAD.MOV.U32 R7, RZ, RZ, R11 ;  /* 0x000000ffff077224 */ /* 0x000fe200078e000b */
[----:B------:R-:W-:Y:S01]  /*eb20*/  USHF.R.S32.HI UR4, URZ, 0x1f, UR8 ;  /* 0x0000001f3f047899 */ /* 0x000fe20008011408 */
[----:B------:R-:W-:Y:S01]  /*eb30*/  ISETP.GE.AND P0, PT, R12, R17, PT ;  /* 0x000000110c00720c */ /* 0x000fe20003f06270 */
[----:B------:R-:W-:Y:S01]  /*eb40*/  UIADD3 UR11, UR11, UR9, URZ ;  /* 0x000000090b0b7290 */ /* 0x000fe2000fffe03f */
[----:B------:R-:W1:Y:S01]  /*eb50*/  @P1 LDC R5, c[0x0][0xbf0] ;  /* 0x0002fc00ff051b82 */ /* 0x000e620000000800 */
[----:B------:R-:W-:Y:S01]  /*eb60*/  ULDC.64 UR12, c[0x0][0xb38] ;  /* 0x0002ce00000c7ab9 */ /* 0x000fe20000000a00 */
[----:B------:R-:W-:Y:S01]  /*eb70*/  VIADD R16, R16, 0x2a820 ;  /* 0x0002a82010107836 */ /* 0x000fe20000000000 */
[----:B------:R-:W-:Y:S01]  /*eb80*/  UIMAD.WIDE.U32 UR10, UR16, UR12, UR10 ;  /* 0x0000000c100a72a5 */ /* 0x000fe2000f8e000a */
[----:B------:R-:W-:Y:S03]  /*eb90*/  BSSY B1, `(.L_x_1223) ;  /* 0x0000066000017945 */ /* 0x000fe60003800000 */
[----:B------:R-:W-:Y:S01]  /*eba0*/  UIMAD UR11, UR16, UR13, UR11 ;  /* 0x0000000d100b72a4 */ /* 0x000fe2000f8e020b */
[----:B------:R-:W-:-:S02]  /*ebb0*/  PRMT R6, RZ, 0x654, R16 ;  /* 0x00000654ff067816 */ /* 0x000fc40000000010 */
[----:B------:R-:W-:Y:S02]  /*ebc0*/  ULDC.64 UR12, c[0x0][0xb40] ;  /* 0x0002d000000c7ab9 */ /* 0x000fe40000000a00 */
[----:B------:R-:W-:Y:S01]  /*ebd0*/  UIMAD UR4, UR4, UR12, URZ ;  /* 0x0000000c040472a4 */ /* 0x000fe2000f8e023f */
[----:B------:R2:W-:Y:S03]  /*ebe0*/  SYNCS.ARRIVE.TRANS64.RED.A1T0 RZ, [R6+URZ], RZ ;  /* 0x000000ff06ff79a7 */ /* 0x0005e6000810043f */
[----:B------:R-:W-:Y:S01]  /*ebf0*/  UIMAD UR4, UR8, UR13, UR4 ;  /* 0x0000000d080472a4 */ /* 0x000fe2000f8e0204 */
[----:B0-----:R-:W-:Y:S01]  /*ec00*/  @P1 IMAD.HI.U32 R0, R11, R0, RZ ;  /* 0x000000000b001227 */ /* 0x001fe200078e00ff */
[----:B------:R-:W-:-:S03]  /*ec10*/  UIMAD.WIDE.U32 UR8, UR8, UR12, UR10 ;  /* 0x0000000c080872a5 */ /* 0x000fc6000f8e000a */
[----:B------:R-:W-:Y:S01]  /*ec20*/  ULDC.64 UR10, c[0x0][0xb48] ;  /* 0x0002d200000a7ab9 */ /* 0x000fe20000000a00 */
[----:B------:R-:W-:Y:S01]  /*ec30*/  UIADD3 UR9, UR9, UR4, URZ ;  /* 0x0000000409097290 */ /* 0x000fe2000fffe03f */
[----:B-1----:R-:W-:-:S03]  /*ec40*/  @P1 SHF.R.U32.HI R7, RZ, R5, R0 ;  /* 0x00000005ff071219 */ /* 0x002fc60000011600 */
[----:B------:R-:W-:Y:S01]  /*ec50*/  UIMAD.WIDE.U32 UR8, UR15, UR10, UR8 ;  /* 0x0000000a0f0872a5 */ /* 0x000fe2000f8e0008 */
[--C-:B------:R-:W-:Y:S01]  /*ec60*/  SHF.R.S32.HI R0, RZ, 0x1f, R7.reuse ;  /* 0x0000001fff007819 */ /* 0x100fe20000011407 */
[----:B------:R-:W-:Y:S02]  /*ec70*/  IMAD.MOV R4, RZ, RZ, -R7 ;  /* 0x000000ffff047224 */ /* 0x000fe400078e0a07 */
[----:B------:R-:W-:Y:S02]  /*ec80*/  UIMAD UR4, UR15, UR11, UR9 ;  /* 0x0000000b0f0472a4 */ /* 0x000fe4000f8e0209 */
[----:B------:R-:W-:Y:S01]  /*ec90*/  IMAD.U32 R5, RZ, RZ, UR9 ;  /* 0x00000009ff057e24 */ /* 0x000fe2000f8e00ff */
[----:B------:R-:W-:Y:S01]  /*eca0*/  ULDC.64 UR10, c[0x0][0xb30] ;  /* 0x0002cc00000a7ab9 */ /* 0x000fe20000000a00 */
[----:B------:R-:W-:Y:S02]  /*ecb0*/  IMAD R93, R93, R4, R11 ;  /* 0x000000045d5d7224 */ /* 0x000fe400078e020b */
[----:B------:R-:W-:-:S02]  /*ecc0*/  IMAD R0, R0, UR10, RZ ;  /* 0x0000000a00007c24 */ /* 0x000fc4000f8e02ff */
[----:B------:R-:W-:Y:S01]  /*ecd0*/  IMAD.U32 R4, RZ, RZ, UR8 ;  /* 0x00000008ff047e24 */ /* 0x000fe2000f8e00ff */
[----:B------:R-:W-:Y:S01]  /*ece0*/  ULDC.64 UR8, c[0x0][0xb28] ;  /* 0x0002ca0000087ab9 */ /* 0x000fe20000000a00 */
[----:B------:R-:W-:Y:S02]  /*ecf0*/  IMAD.U32 R5, RZ, RZ, UR4 ;  /* 0x00000004ff057e24 */ /* 0x000fe4000f8e00ff */
        /* <DEDUP_REMOVED lines=8> */
[----:B------:R-:W-:Y:S01]  /*ed80*/  IMAD.IADD R5, R5, 0x1, R7 ;  /* 0x0000000105057824 */ /* 0x000fe200078e0207 */
[----:B------:R-:W-:-:S04]  /*ed90*/  LEA R0, P1, R4, UR8, 0x2 ;  /* 0x0000000804007c11 */ /* 0x000fc8000f8210ff */
[----:B------:R-:W-:Y:S01]  /*eda0*/  LEA.HI.X R16, R4, UR9, R5, 0x2, P1 ;  /* 0x0000000904107c11 */ /* 0x000fe200088f1405 */
[----:B--2---:R0:W1:Y:S04]  /*edb0*/  SHFL.IDX PT, R6, R0, RZ, 0x1c1f ;  /* 0x001c1fff00067589 */ /* 0x00406800000e0000 */
[----:B------:R0:W2:Y:S01]  /*edc0*/  SHFL.IDX PT, R7, R16, RZ, 0x1c1f ;  /* 0x001c1fff10077589 */ /* 0x0000a200000e0000 */
[----:B------:R-:W-:Y:S05]  /*edd0*/  @P0 BRA `(.L_x_1224) ;  /* 0x0000000400040947 */ /* 0x000fea0003800000 */
[----:B------:R-:W-:Y:S01]  /*ede0*/  ULDC UR4, c[0x0][0xac8] ;  /* 0x0002b20000047ab9 */ /* 0x000fe20000000800 */
[----:B------:R-:W-:Y:S01]  /*edf0*/  ULDC.64 UR8, c[0x0][0x208] ;  /* 0x0000820000087ab9 */ /* 0x000fe20000000a00 */
[----:B------:R-:W-:Y:S02]  /*ee00*/  ISETP.GE.AND P3, PT, R18, UR4, PT ;  /* 0x0000000412007c0c */ /* 0x000fe4000bf66270 */
[----:B------:R-:W-:Y:S02]  /*ee10*/  ISETP.GE.AND P2, PT, R178, UR4, PT ;  /* 0x00000004b2007c0c */ /* 0x000fe4000bf46270 */
[----:B------:R-:W-:Y:S02]  /*ee20*/  ISETP.GE.AND P1, PT, R177, UR4, PT ;  /* 0x00000004b1007c0c */ /* 0x000fe4000bf26270 */
[----:B------:R-:W-:Y:S02]  /*ee30*/  ISETP.GE.AND P0, PT, R176, UR4, PT ;  /* 0x00000004b0007c0c */ /* 0x000fe4000bf06270 */
[----:B------:R-:W-:-:S05]  /*ee40*/  ISETP.GE.AND P4, PT, R174, UR4, PT ;  /* 0x00000004ae007c0c */ /* 0x000fca000bf86270 */
[----:B-12---:R-:W-:Y:S02]  /*ee50*/  @!P3 IMAD.WIDE R4, R18, 0x4, R6 ;  /* 0x000000041204b825 */ /* 0x006fe400078e0206 */
        /* <DEDUP_REMOVED lines=12> */
[-C--:B-1----:R-:W-:Y:S01]  /*ef20*/  @!P3 LEA R2, P6, R175, R6.reuse, 0x2 ;  /* 0x00000006af02b211 */ /* 0x082fe200078c10ff */
        /* <DEDUP_REMOVED lines=15> */
[----:B-1----:R-:W-:Y:S02]  /*f020*/  @!P0 LEA R12, P6, R170, R6, 0x2 ;  /* 0x00000006aa0c8211 */ /* 0x002fe400078c10ff */
        /* <DEDUP_REMOVED lines=14> */
[CC--:B-1----:R-:W-:Y:S02]  /*f110*/  @!P2 LEA R8, P3, R167.reuse, R6.reuse, 0x2 ;  /* 0x00000006a708a211 */ /* 0x0c2fe400078610ff */
        /* <DEDUP_REMOVED lines=13> */
.L_x_1224:
[----:B------:R-:W-:Y:S05]  /*f1f0*/  BSYNC B1 ;  /* 0x0000000000017941 */ /* 0x000fea0003800000 */
.L_x_1223:
[----:B------:R-:W-:Y:S01]  /*f200*/  ISETP.GE.AND P0, PT, R24, R17, PT ;  /* 0x000000111800720c */ /* 0x000fe20003f06270 */
[----:B----4-:R3:W4:Y:S04]  /*f210*/  SHFL.IDX PT, R5, R16, 0x1, 0x1c1f ;  /* 0x003c1f0010057f89 */ /* 0x01072800000e0000 */
[----:B------:R3:W0:Y:S08]  /*f220*/  SHFL.IDX PT, R4, R0, 0x1, 0x1c1f ;  /* 0x003c1f0000047f89 */ /* 0x00063000000e0000 */
[----:B---3--:R-:W-:Y:S05]  /*f230*/  @P0 BRA `(.L_x_1222) ;  /* 0x0000001000880947 */ /* 0x008fea0003800000 */
[----:B------:R-:W-:Y:S01]  /*f240*/  ULDC UR4, c[0x0][0xac8] ;  /* 0x0002b20000047ab9 */ /* 0x000fe20000000800 */
[----:B------:R-:W-:Y:S01]  /*f250*/  ULDC.64 UR8, c[0x0][0x208] ;  /* 0x0000820000087ab9 */ /* 0x000fe20000000a00 */
[----:B------:R-:W-:Y:S02]  /*f260*/  ISETP.GE.AND P1, PT, R178, UR4, PT ;  /* 0x00000004b2007c0c */ /* 0x000fe4000bf26270 */
[----:B------:R-:W-:Y:S02]  /*f270*/  ISETP.GE.AND P0, PT, R177, UR4, PT ;  /* 0x00000004b1007c0c */ /* 0x000fe4000bf06270 */
[----:B------:R-:W-:Y:S02]  /*f280*/  ISETP.GE.AND P2, PT, R18, UR4, PT ;  /* 0x0000000412007c0c */ /* 0x000fe4000bf46270 */
[----:B------:R-:W-:Y:S02]  /*f290*/  ISETP.GE.AND P4, PT, R175, UR4, PT ;  /* 0x00000004af007c0c */ /* 0x000fe4000bf86270 */
[----:B------:R-:W-:-:S05]  /*f2a0*/  ISETP.GE.AND P3, PT, R176, UR4, PT ;  /* 0x00000004b0007c0c */ /* 0x000fca000bf66270 */
[CC--:B01----:R-:W-:Y:S02]  /*f2b0*/  @!P1 LEA R6, P5, R178.reuse, R4.reuse, 0x2 ;  /* 0x00000004b2069211 */ /* 0x0c3fe400078a10ff */
[CC--:B------:R-:W-:Y:S02]  /*f2c0*/  @!P0 LEA R8, P6, R177.reuse, R4.reuse, 0x2 ;  /* 0x00000004b1088211 */ /* 0x0c0fe400078c10ff */
[-C--:B--2-4-:R-:W-:Y:S01]  /*f2d0*/  @!P1 LEA.HI.X R7, R178, R5.reuse, R197, 0x2, P5 ;  /* 0x00000005b2079211 */ /* 0x094fe200028f14c5 */
        /* <DEDUP_REMOVED lines=23> */
[----:B------:R-:W-:Y:S02]  /*f450*/  ISETP.GE.AND P4, PT, R169, UR4, PT ;  /* 0x00000004a9007c0c */ /* 0x000fe4000bf86270 */
[-C--:B------:R-:W-:Y:S01]  /*f460*/  @!P1 LEA.HI.X R7, R172, R5.reuse, R191, 0x2, P5 ;  /* 0x00000005ac079211 */ /* 0x080fe200028f14bf */
[----:B------:R-:W-:Y:S01]  /*f470*/  @!P0 ST.E.64 desc[UR8][R2.64], R50 ;  /* 0x0000003202008985 */ /* 0x000fe2000c101b08 */
[----:B------:R-:W-:Y:S02]  /*f480*/  @!P2 LEA.HI.X R9, R171, R5, R190, 0x2, P6 ;  /* 0x00000005ab09a211 */ /* 0x000fe400030f14be */
[----:B------:R-:W-:Y:S01]  /*f490*/  ISETP.GE.AND P0, PT, R166, UR4, PT ;  /* 0x00000004a6007c0c */ /* 0x000fe2000bf06270 */
[----:B------:R0:W-:Y:S01]  /*f4a0*/  @!P1 ST.E.64 desc[UR8][R6.64], R54 ;  /* 0x0000003606009985 */ /* 0x0001e2000c101b08 */
[----:B------:R-:W-:Y:S02]  /*f4b0*/  ISETP.GE.AND P1, PT, R167, UR4, PT ;  /* 0x00000004a7007c0c */ /* 0x000fe4000bf26270 */
[----:B--2---:R-:W-:Y:S01]  /*f4c0*/  @!P3 LEA R10, P5, R170, R4, 0x2 ;  /* 0x00000004aa0ab211 */ /* 0x004fe200078a10ff */
[----:B------:R1:W-:Y:S01]  /*f4d0*/  @!P2 ST.E.64 desc[UR8][R8.64], R58 ;  /* 0x0000003a0800a985 */ /* 0x0003e2000c101b08 */
[----:B------:R-:W-:-:S02]  /*f4e0*/  ISETP.GE.AND P2, PT, R168, UR4, PT ;  /* 0x00000004a8007c0c */ /* 0x000fc4000bf46270 */
[CC--:B---3--:R-:W-:Y:S02]  /*f4f0*/  @!P4 LEA R12, P6, R169.reuse, R4.reuse, 0x2 ;  /* 0x00000004a90cc211 */ /* 0x0c8fe400078c10ff */
[-C--:B------:R-:W-:Y:S02]  /*f500*/  @!P3 LEA.HI.X R11, R170, R5.reuse, R189, 0x2, P5 ;  /* 0x00000005aa0bb211 */ /* 0x080fe400028f14bd */
[----:B------:R-:W-:Y:S02]  /*f510*/  @!P4 LEA.HI.X R13, R169, R5, R188, 0x2, P6 ;  /* 0x00000005a90dc211 */ /* 0x000fe400030f14bc */
[----:B------:R-:W-:Y:S01]  /*f520*/  ISETP.GE.AND P5, PT, R165, UR4, PT ;  /* 0x00000004a5007c0c */ /* 0x000fe2000bfa6270 */
[----:B------:R2:W-:Y:S01]  /*f530*/  @!P3 ST.E.64 desc[UR8][R10.64], R62 ;  /* 0x0000003e0a00b985 */ /* 0x0005e2000c101b08 */
[----:B0-----:R-:W-:-:S03]  /*f540*/  @!P1 LEA R6, P6, R167, R4, 0x2 ;  /* 0x00000004a7069211 */ /* 0x001fc600078c10ff */
[-C--:B------:R-:W-:Y:S01]  /*f550*/  @!P2 LEA R2, P3, R168, R4.reuse, 0x2 ;  /* 0x00000004a802a211 */ /* 0x080fe200078610ff */
[----:B------:R2:W-:Y:S01]  /*f560*/  @!P4 ST.E.64 desc[UR8][R12.64], R66 ;  /* 0x000000420c00c985 */ /* 0x0005e2000c101b08 */
[-C--:B-1----:R-:W-:Y:S02]  /*f570*/  @!P0 LEA R8, P4, R166, R4.reuse, 0x2 ;  /* 0x00000004a6088211 */ /* 0x082fe400078810ff */
[-C--:B------:R-:W-:Y:S02]  /*f580*/  @!P2 LEA.HI.X R3, R168, R5.reuse, R187, 0x2, P3 ;  /* 0x00000005a803a211 */ /* 0x080fe400018f14bb */
[-C--:B------:R-:W-:Y:S02]  /*f590*/  @!P1 LEA.HI.X R7, R167, R5.reuse, R186, 0x2, P6 ;  /* 0x00000005a7079211 */ /* 0x080fe400030f14ba */
[----:B------:R-:W-:Y:S01]  /*f5a0*/  @!P0 LEA.HI.X R9, R166, R5, R185, 0x2, P4 ;  /* 0x00000005a6098211 */ /* 0x000fe200020f14b9 */
[----:B------:R2:W-:Y:S01]  /*f5b0*/  @!P2 ST.E.64 desc[UR8][R2.64], R70 ;  /* 0x000000460200a985 */ /* 0x0005e2000c101b08 */
[----:B------:R-:W-:-:S03]  /*f5c0*/  @!P5 LEA R14, P3, R165, R4, 0x2 ;  /* 0x00000004a50ed211 */ /* 0x000fc600078610ff */
[----:B------:R2:W-:Y:S01]  /*f5d0*/  @!P1 ST.E.64 desc[UR8][R6.64], R74 ;  /* 0x0000004a06009985 */ /* 0x0005e2000c101b08 */
[----:B------:R-:W-:-:S03]  /*f5e0*/  @!P5 LEA.HI.X R15, R165, R5, R184, 0x2, P3 ;  /* 0x00000005a50fd211 */ /* 0x000fc600018f14b8 */
[----:B------:R2:W-:Y:S01]  /*f5f0*/  @!P0 ST.E.64 desc[UR8][R8.64], R94 ;  /* 0x0000005e08008985 */ /* 0x0005e2000c101b08 */
[----:B------:R-:W-:-:S03]  /*f600*/  ISETP.GE.AND P0, PT, R164, UR4, PT ;  /* 0x00000004a4007c0c */ /* 0x000fc6000bf06270 */
[----:B------:R2:W-:Y:S10]  /*f610*/  @!P5 ST.E.64 desc[UR8][R14.64], R82 ;  /* 0x000000520e00d985 */ /* 0x0005f4000c101b08 */
[----:B------:R-:W-:Y:S05]  /*f620*/  @P0 BRA `(.L_x_1222) ;  /* 0x0000000c008c0947 */ /* 0x000fea0003800000 */
[----:B--2---:R-:W-:Y:S01]  /*f630*/  LEA R2, P0, R164, R4, 0x2 ;  /* 0x00000004a4027211 */ /* 0x004fe200078010ff */
[----:B------:R-:W-:-:S03]  /*f640*/  ULDC.64 UR8, c[0x0][0x208] ;  /* 0x0000820000087ab9 */ /* 0x000fc60000000a00 */
[----:B------:R-:W-:-:S05]  /*f650*/  LEA.HI.X R3, R164, R5, R183, 0x2, P0 ;  /* 0x00000005a4037211 */ /* 0x000fca00000f14b7 */
[----:B------:R0:W-:Y:S01]  /*f660*/  ST.E.64 desc[UR8][R2.64], R86 ;  /* 0x0000005602007985 */ /* 0x0001e2000c101b08 */
[----:B------:R-:W-:Y:S05]  /*f670*/  BRA `(.L_x_1222) ;  /* 0x0000000c00787947 */ /* 0x000fea0003800000 */
.L_x_1213:
[----:B------:R-:W0:Y:S01]  /*f680*/  LDC.64 R2, c[0x0][0xc00] ;  /* 0x00030000ff027b82 */ /* 0x000e220000000a00 */
[----:B------:R-:W-:Y:S01]  /*f690*/  R2UR UR11, R180 ;  /* 0x00000000b40b72ca */ /* 0x000fe200000e0000 */
[----:B------:R-:W-:Y:S01]  /*f6a0*/  ULDC.64 UR8, c[0x0][0xc00] ;  /* 0x0003000000087ab9 */ /* 0x000fe20000000a00 */
[----:B------:R-:W-:Y:S01]  /*f6b0*/  R2UR UR10, R161 ;  /* 0x00000000a10a72ca */ /* 0x000fe200000e0000 */
[----:B------:R-:W-:Y:S01]  /*f6c0*/  IMAD.MOV.U32 R7, RZ, RZ, RZ ;  /* 0x000000ffff077224 */ /* 0x000fe200078e00ff */
[----:B------:R-:W-:-:S03]  /*f6d0*/  ULDC.64 UR12, c[0x0][0x208] ;  /* 0x00008200000c7ab9 */ /* 0x000fc60000000a00 */
[----:B------:R-:W1:Y:S06]  /*f6e0*/  LDC.64 R4, c[0x0][0xc08] ;  /* 0x00030200ff047b82 */ /* 0x000e6c0000000a00 */
[----:B------:R-:W-:Y:S01]  /*f6f0*/  UIMAD.WIDE UR8, UR11, 0x4, UR8 ;  /* 0x000000040b0878a5 */ /* 0x000fe2000f8e0208 */
[----:B0-----:R-:W-:-:S05]  /*f700*/  ISETP.NE.U32.AND P0, PT, R2, RZ, PT ;  /* 0x000000ff0200720c */ /* 0x001fca0003f05070 */
[----:B------:R-:W-:Y:S01]  /*f710*/  IMAD.U32 R2, RZ, RZ, UR8 ;  /* 0x00000008ff027e24 */ /* 0x000fe2000f8e00ff */
[----:B------:R-:W-:Y:S01]  /*f720*/  R2UR UR4, R3 ;  /* 0x00000000030472ca */ /* 0x000fe200000e0000 */
[----:B------:R-:W-:Y:S01]  /*f730*/  IMAD.U32 R3, RZ, RZ, UR9 ;  /* 0x00000009ff037e24 */ /* 0x000fe2000f8e00ff */
[----:B-1----:R-:W-:-:S05]  /*f740*/  ISETP.NE.U32.AND P1, PT, R4, RZ, PT ;  /* 0x000000ff0400720c */ /* 0x002fca0003f25070 */
[----:B------:R-:W-:-:S06]  /*f750*/  VOTEU.ANY UP0, P0 ;  /* 0x00000000003f7886 */ /* 0x000fcc0000000100 */
[----:B------:R-:W-:Y:S01]  /*f760*/  UISETP.NE.AND.EX UP0, UPT, UR4, URZ, UPT, UP0 ;  /* 0x0000003f0400728c */ /* 0x000fe2000bf05300 */
[----:B------:R-:W-:Y:S01]  /*f770*/  R2UR UR4, R5 ;  /* 0x00000000050472ca */ /* 0x000fe200000e0000 */
[----:B------:R-:W-:-:S04]  /*f780*/  VOTEU.ANY UP1, P1 ;  /* 0x00000000003f7886 */ /* 0x000fc80000820100 */
[----:B------:R-:W-:-:S08]  /*f790*/  PLOP3.LUT P0, PT, PT, PT, UP0, 0x80, 0x0 ;  /* 0x000000000000781c */ /* 0x000fd00003f0f008 */
[----:B------:R-:W-:-:S06]  /*f7a0*/  UISETP.NE.AND.EX UP1, UPT, UR4, URZ, UPT, UP1 ;  /* 0x0000003f0400728c */ /* 0x000fcc000bf25310 */
[----:B------:R-:W-:Y:S01]  /*f7b0*/  PLOP3.LUT P1, PT, PT, PT, UP1, 0x80, 0x0 ;  /* 0x000000000000781c */ /* 0x000fe20003f2f018 */
[----:B------:R0:W5:Y:S01]  /*f7c0*/  @P0 LDG.E R7, desc[UR12][R2.64] ;  /* 0x0000000c02070981 */ /* 0x000162000c1e1900 */
[----:B------:R-:W-:Y:S02]  /*f7d0*/  ULDC UR4, c[0x0][0xa88] ;  /* 0x0002a20000047ab9 */ /* 0x000fe40000000800 */
[----:B------:R-:W-:Y:S01]  /*f7e0*/  IMAD.U32 R0, RZ, RZ, UR4 ;  /* 0x00000004ff007e24 */ /* 0x000fe2000f8e00ff */
[----:B------:R-:W-:Y:S02]  /*f7f0*/  @UP1 ULDC.64 UR8, c[0x0][0xc08] ;  /* 0x0003020000081ab9 */ /* 0x000fe40000000a00 */
[----:B------:R-:W-:Y:S02]  /*f800*/  @UP1 UIMAD.WIDE UR8, UR11, 0x4, UR8 ;  /* 0x000000040b0818a5 */ /* 0x000fe4000f8e0208 */
[----:B------:R-:W-:-:S04]  /*f810*/  UISETP.NE.AND UP1, UPT, UR10, URZ, UPT ;  /* 0x0000003f0a00728c */ /* 0x000fc8000bf25270 */
[----:B------:R-:W-:Y:S02]  /*f820*/  IMAD.U32 R4, RZ, RZ, UR8 ;  /* 0x00000008ff047e24 */ /* 0x000fe4000f8e00ff */
[----:B------:R-:W-:-:S05]  /*f830*/  IMAD.U32 R5, RZ, RZ, UR9 ;  /* 0x00000009ff057e24 */ /* 0x000fca000f8e00ff */
[----:B------:R-:W-:Y:S01]  /*f840*/  @!UP1 ULDC UR10, c[0x0][0xad4] ;  /* 0x0002b500000a9ab9 */ /* 0x000fe20000000800 */
[----:B------:R0:W5:Y:S01]  /*f850*/  @P1 LDG.E R0, desc[UR12][R4.64] ;  /* 0x0000000c04001981 */ /* 0x000162000c1e1900 */
[----:B------:R-:W-:Y:S01]  /*f860*/  IMAD.U32 R161, RZ, RZ, UR10 ;  /* 0x0000000affa17e24 */ /* 0x000fe2000f8e00ff */
[----:B------:R-:W-:Y:S06]  /*f870*/  @P1 BRA `(.L_x_1225) ;  /* 0x0000000000141947 */ /* 0x000fec0003800000 */
[----:B------:R-:W-:Y:S05]  /*f880*/  @!P0 BRA `(.L_x_1225) ;  /* 0x0000000000108947 */ /* 0x000fea0003800000 */
[----:B------:R-:W-:Y:S02]  /*f890*/  ULDC.64 UR8, c[0x0][0x208] ;  /* 0x0000820000087ab9 */ /* 0x000fe40000000a00 */
[----:B0-----:R-:W2:Y:S04]  /*f8a0*/  LDG.E R5, desc[UR8][R2.64] ;  /* 0x0000000802057981 */ /* 0x001ea8000c1e1900 */
[----:B-----5:R-:W2:Y:S02]  /*f8b0*/  LDG.E R0, desc[UR8][R2.64+0x4] ;  /* 0x0000040802007981 */ /* 0x020ea4000c1e1900 */
[----:B--2---:R-:W-:-:S07]  /*f8c0*/  IMAD.IADD R0, R0, 0x1, -R5 ;  /* 0x0000000100007824 */ /* 0x004fce00078e0a05 */
.L_x_1225:
[----:B------:R-:W-:Y:S01]  /*f8d0*/  R2UR UR4, R180 ;  /* 0x00000000b40472ca */ /* 0x000fe200000e0000 */
[----:B------:R-:W-:Y:S01]  /*f8e0*/  BSSY B1, `(.L_x_1226) ;  /* 0x0000042000017945 */ /* 0x000fe20003800000 */
[----:B-----5:R-:W-:Y:S02]  /*f8f0*/  R2UR UR20, R7 ;  /* 0x00000000071472ca */ /* 0x020fe400000e0000 */
[----:B------:R-:W-:-:S09]  /*f900*/  ISETP.GT.AND P0, PT, R204, 0x7f, PT ;  /* 0x0000007fcc00780c */ /* 0x000fd20003f04270 */
[----:B------:R-:W-:Y:S02]  /*f910*/  USHF.R.S32.HI UR8, URZ, 0x1f, UR4 ;  /* 0x0000001f3f087899 */ /* 0x000fe40008011404 */
[----:B------:R-:W-:Y:S02]  /*f920*/  USEL UR4, UR4, URZ, !UP0 ;  /* 0x0000003f04047287 */ /* 0x000fe4000c000000 */
[----:B------:R-:W-:Y:S02]  /*f930*/  USEL UR8, UR8, URZ, !UP0 ;  /* 0x0000003f08087287 */ /* 0x000fe4000c000000 */
[----:B------:R-:W-:Y:S01]  /*f940*/  USHF.R.S32.HI UR20, URZ, 0x1f, UR20 ;  /* 0x0000001f3f147899 */ /* 0x000fe20008011414 */
[----:B------:R-:W-:Y:S11]  /*f950*/  @P0 BRA `(.L_x_1227) ;  /* 0x0000000000e80947 */ /* 0x000ff60003800000 */
[----:B------:R-:W1:Y:S01]  /*f960*/  S2R R6, SR_TID.X ;  /* 0x0000000000067919 */ /* 0x000e620000002100 */
[----:B------:R-:W2:Y:S01]  /*f970*/  LDC R9, c[0x0][0xbe8] ;  /* 0x0002fa00ff097b82 */ /* 0x000ea20000000800 */
[----:B0-----:R-:W-:Y:S02]  /*f980*/  IMAD.U32 R3, RZ, RZ, UR39 ;  /* 0x00000027ff037e24 */ /* 0x001fe4000f8e00ff */
[----:B--2---:R-:W-:-:S03]  /*f990*/  IMAD R2, R0, R9, RZ ;  /* 0x0000000900027224 */ /* 0x004fc600078e02ff */
[----:B-1----:R-:W-:-:S04]  /*f9a0*/  IADD3 R6, R3, -0x80, R6 ;  /* 0xffffff8003067810 */ /* 0x002fc80007ffe006 */
[----:B------:R-:W-:-:S13]  /*f9b0*/  ISETP.GE.AND P0, PT, R6, R2, PT ;  /* 0x000000020600720c */ /* 0x000fda0003f06270 */
[----:B------:R-:W-:Y:S05]  /*f9c0*/  @P0 BRA `(.L_x_1227) ;  /* 0x0000000000cc0947 */ /* 0x000fea0003800000 */
[----:B------:R-:W-:Y:S01]  /*f9d0*/  ISETP.NE.AND P0, PT, R9, 0x1, PT ;  /* 0x000000010900780c */ /* 0x000fe20003f05270 */
[----:B------:R-:W-:Y:S01]  /*f9e0*/  UMOV UR18, 0x9b8 ;  /* 0x000009b800127882 */ /* 0x000fe20000000000 */
[----:B------:R-:W-:Y:S01]  /*f9f0*/  R2UR UR10, R161 ;  /* 0x00000000a10a72ca */ /* 0x000fe200000e0000 */
[----:B------:R-:W-:Y:S01]  /*fa00*/  IMAD.MOV.U32 R4, RZ, RZ, R6 ;  /* 0x000000ffff047224 */ /* 0x000fe200078e0006 */
[----:B------:R-:W-:Y:S01]  /*fa10*/  R2UR UR19, R163 ;  /* 0x00000000a31372ca */ /* 0x000fe200000e0000 */
[----:B------:R-:W-:Y:S01]  /*fa20*/  ULDC.64 UR22, c[0x0][0x208] ;  /* 0x0000820000167ab9 */ /* 0x000fe20000000a00 */
[----:B------:R-:W-:-:S07]  /*fa30*/  R2UR UR9, R162 ;  /* 0x00000000a20972ca */ /* 0x000fce00000e0000 */
[----:B------:R-:W0:Y:S02]  /*fa40*/  @P0 LDC R5, c[0x0][0xbec] ;  /* 0x0002fb00ff050b82 */ /* 0x000e240000000800 */
[----:B------:R-:W-:-:S04]  /*fa50*/  UISETP.GT.AND UP0, UPT, UR10, 0x1, UPT ;  /* 0x000000010a00788c */ /* 0x000fc8000bf04270 */
[----:B------:R-:W-:Y:S02]  /*fa60*/  USEL UR18, UR18, 0x978, UP0 ;  /* 0x0000097812127887 */ /* 0x000fe40008000000 */
[----:B------:R-:W1:Y:S01]  /*fa70*/  @P0 LDC R8, c[0x0][0xbf0] ;  /* 0x0002fc00ff080b82 */ /* 0x000e620000000800 */
[----:B------:R-:W-:-:S09]  /*fa80*/  USEL UR9, UR9, URZ, UP0 ;  /* 0x0000003f09097287 */ /* 0x000fd20008000000 */
[----:B------:R-:W-:Y:S01]  /*fa90*/  ULDC.64 UR10, c[0x0][UR18+0x218] ;  /* 0x00008600120a7abb */ /* 0x000fe20008000a00 */
[----:B------:R-:W-:Y:S01]  /*faa0*/  ULDC.64 UR12, c[0x0][UR18+0x220] ;  /* 0x00008800120c7abb */ /* 0x000fe20008000a00 */
[----:B------:R-:W-:Y:S02]  /*fab0*/  UIMAD.WIDE.U32 UR16, UR10, UR19, URZ ;  /* 0x000000130a1072a5 */ /* 0x000fe4000f8e003f */
[----:B------:R-:W-:Y:S01]  /*fac0*/  UIMAD UR19, UR11, UR19, URZ ;  /* 0x000000130b1372a4 */ /* 0x000fe2000f8e023f */
[----:B0-----:R-:W-:Y:S01]  /*fad0*/  @P0 IMAD.HI.U32 R5, R6, R5, RZ ;  /* 0x0000000506050227 */ /* 0x001fe200078e00ff */
[----:B------:R-:W-:Y:S02]  /*fae0*/  UIMAD UR13, UR13, UR4, URZ ;  /* 0x000000040d0d72a4 */ /* 0x000fe4000f8e023f */
[----:B------:R-:W-:Y:S01]  /*faf0*/  UIMAD.WIDE.U32 UR10, UR12, UR4, URZ ;  /* 0x000000040c0a72a5 */ /* 0x000fe2000f8e003f */
[----:B------:R-:W-:Y:S01]  /*fb00*/  IMAD.U32 R2, RZ, RZ, UR16 ;  /* 0x00000010ff027e24 */ /* 0x000fe2000f8e00ff */
[----:B------:R-:W-:-:S02]  /*fb10*/  UIADD3 UR19, UR17, UR19, URZ ;  /* 0x0000001311137290 */ /* 0x000fc4000fffe03f */
[----:B------:R-:W-:Y:S01]  /*fb20*/  IMAD.U32 R3, RZ, RZ, UR17 ;  /* 0x00000011ff037e24 */ /* 0x000fe2000f8e00ff */
[----:B------:R-:W-:Y:S01]  /*fb30*/  UIMAD UR13, UR12, UR8, UR13 ;  /* 0x000000080c0d72a4 */ /* 0x000fe2000f8e020d */
[----:B-1----:R-:W-:Y:S01]  /*fb40*/  @P0 SHF.R.U32.HI R4, RZ, R8, R5 ;  /* 0x00000008ff040219 */ /* 0x002fe20000011605 */
[----:B------:R-:W-:Y:S01]  /*fb50*/  ULDC.64 UR14, c[0x0][UR18+0x228] ;  /* 0x00008a00120e7abb */ /* 0x000fe20008000a00 */
[----:B------:R-:W-:Y:S01]  /*fb60*/  IADD3 R3, P0, P1, R2, UR10, R7 ;  /* 0x0000000a02037c10 */ /* 0x000fe2000f91e007 */
[----:B------:R-:W-:Y:S01]  /*fb70*/  UIADD3 UR13, UR11, UR13, URZ ;  /* 0x0000000d0b0d7290 */ /* 0x000fe2000fffe03f */
[----:B------:R-:W-:Y:S01]  /*fb80*/  IMAD.U32 R2, RZ, RZ, UR20 ;  /* 0x00000014ff027e24 */ /* 0x000fe2000f8e00ff */
[----:B------:R-:W-:Y:S01]  /*fb90*/  UIMAD.WIDE.U32 UR16, UR14, UR9, URZ ;  /* 0x000000090e1072a5 */ /* 0x000fe2000f8e003f */
[----:B------:R-:W-:Y:S01]  /*fba0*/  IMAD.MOV R5, RZ, RZ, -R4 ;  /* 0x000000ffff057224 */ /* 0x000fe200078e0a04 */
[----:B------:R-:W-:Y:S01]  /*fbb0*/  UIMAD UR9, UR15, UR9, URZ ;  /* 0x000000090f0972a4 */ /* 0x000fe2000f8e023f */
[----:B------:R-:W-:Y:S01]  /*fbc0*/  IMAD.U32 R11, RZ, RZ, UR19 ;  /* 0x00000013ff0b7e24 */ /* 0x000fe2000f8e00ff */
[----:B------:R-:W-:Y:S01]  /*fbd0*/  ULDC.64 UR10, c[0x0][UR18+0x210] ;  /* 0x00008400120a7abb */ /* 0x000fe20008000a00 */
[----:B------:R-:W-:Y:S01]  /*fbe0*/  IMAD R5, R9, R5, R6 ;  /* 0x0000000509057224 */ /* 0x000fe200078e0206 */
[----:B------:R-:W-:-:S02]  /*fbf0*/  UIADD3 UR9, UR17, UR9, URZ ;  /* 0x0000000911097290 */ /* 0x000fc4000fffe03f */
[----:B------:R-:W-:Y:S01]  /*fc00*/  IADD3.X R6, R11, UR13, R2, P0, P1 ;  /* 0x0000000d0b067c10 */ /* 0x000fe200087e2402 */
[----:B------:R-:W-:Y:S01]  /*fc10*/  IMAD R9, R5, UR11, RZ ;  /* 0x0000000b05097c24 */ /* 0x000fe2000f8e02ff */
[----:B------:R-:W-:Y:S01]  /*fc20*/  IADD3 R2, P0, P1, R4, UR16, R3 ;  /* 0x0000001004027c10 */ /* 0x000fe2000f91e003 */
[----:B------:R-:W-:Y:S01]  /*fc30*/  ULDC.64 UR12, c[0x0][0xba8] ;  /* 0x0002ea00000c7ab9 */ /* 0x000fe20000000a00 */
[----:B------:R-:W-:Y:S01]  /*fc40*/  SHF.R.S32.HI R3, RZ, 0x1f, R4 ;  /* 0x0000001fff037819 */ /* 0x000fe20000011404 */
[----:B------:R-:W-:Y:S01]  /*fc50*/  @!UP0 ULDC UR12, c[0x0][0xb50] ;  /* 0x0002d400000c8ab9 */ /* 0x000fe20000000800 */
[----:B------:R-:W-:Y:S01]  /*fc60*/  SHF.R.S32.HI R4, RZ, 0x1f, R5 ;  /* 0x0000001fff047819 */ /* 0x000fe20000011405 */
[----:B------:R-:W-:Y:S01]  /*fc70*/  @!UP0 ULDC UR13, c[0x0][0xb54] ;  /* 0x0002d500000d8ab9 */ /* 0x000fe20000000800 */
[----:B------:R-:W-:-:S03]  /*fc80*/  IADD3.X R3, R3, UR9, R6, P0, P1 ;  /* 0x0000000903037c10 */ /* 0x000fc600087e2406 */
[----:B------:R-:W-:Y:S02]  /*fc90*/  IMAD R9, R4, UR10, R9 ;  /* 0x0000000a04097c24 */ /* 0x000fe4000f8e0209 */
[----:B------:R-:W-:-:S04]  /*fca0*/  IMAD.WIDE.U32 R2, R5, UR10, R2 ;  /* 0x0000000a05027c25 */ /* 0x000fc8000f8e0002 */
[----:B------:R-:W-:Y:S01]  /*fcb0*/  IMAD.IADD R3, R3, 0x1, R9 ;  /* 0x0000000103037824 */ /* 0x000fe200078e0209 */
[----:B------:R-:W-:-:S04]  /*fcc0*/  LEA R4, P0, R2, UR12, 0x2 ;  /* 0x0000000c02047c11 */ /* 0x000fc8000f8010ff */
[----:B------:R-:W-:Y:S01]  /*fcd0*/  LEA.HI.X R5, R2, UR13, R3, 0x2, P0 ;  /* 0x0000000d02057c11 */ /* 0x000fe200080f1403 */
[----:B------:R-:W-:-:S05]  /*fce0*/  IMAD.MOV.U32 R3, RZ, RZ, -0x800000 ;  /* 0xff800000ff037424 */ /* 0x000fca00078e00ff */
[----:B------:R1:W-:Y:S03]  /*fcf0*/  STG.E desc[UR22][R4.64], R3 ;  /* 0x0000000304007986 */ /* 0x0003e6000c101916 */
.L_x_1227:
[----:B------:R-:W-:Y:S05]  /*fd00*/  BSYNC B1 ;  /* 0x0000000000017941 */ /* 0x000fea0003800000 */
.L_x_1226:
[----:B------:R-:W-:-:S13]  /*fd10*/  R2UR UR9, R161 ;  /* 0x00000000a10972ca */ /* 0x000fda00000e0000 */
[----:B------:R-:W-:-:S06]  /*fd20*/  UISETP.GT.AND UP0, UPT, UR9, 0x1, UPT ;  /* 0x000000010900788c */ /* 0x000fcc000bf04270 */
[----:B------:R-:W-:-:S13]  /*fd30*/  PLOP3.LUT P0, PT, PT, PT, UP0, 0x80, 0x0 ;  /* 0x000000000000781c */ /* 0x000fda0003f0f008 */
[----:B------:R-:W-:Y:S05]  /*fd40*/  @P0 BRA `(.L_x_1222) ;  /* 0x0000000400c40947 */ /* 0x000fea0003800000 */
[----:B------:R-:W2:Y:S01]  /*fd50*/  LDC R11, c[0x0][0xbe8] ;  /* 0x0002fa00ff0b7b82 */ /* 0x000ea20000000800 */
[C---:B------:R-:W-:Y:S01]  /*fd60*/  R2UR UR10, R7.reuse ;  /* 0x00000000070a72ca */ /* 0x040fe200000e0000 */
[----:B------:R-:W-:Y:S01]  /*fd70*/  ULDC.64 UR12, c[0x0][0xaa0] ;  /* 0x0002a800000c7ab9 */ /* 0x000fe20000000a00 */
[----:B------:R-:W-:Y:S01]  /*fd80*/  R2UR UR14, R7 ;  /* 0x00000000070e72ca */ /* 0x000fe200000e0000 */
[----:B------:R-:W-:Y:S01]  /*fd90*/  UIMAD UR9, UR20, UR12, URZ ;  /* 0x0000000c140972a4 */ /* 0x000fe2000f8e023f */
[----:B------:R-:W-:Y:S01]  /*fda0*/  R2UR UR15, R163 ;  /* 0x00000000a30f72ca */ /* 0x000fe200000e0000 */
[----:B0-----:R-:W-:Y:S01]  /*fdb0*/  IMAD R2, R160, 0x20, R179 ;  /* 0x00000020a0027824 */ /* 0x001fe200078e02b3 */
[----:B------:R-:W-:Y:S03]  /*fdc0*/  BSSY B1, `(.L_x_1228) ;  /* 0x000003c000017945 */ /* 0x000fe60003800000 */
[----:B------:R-:W-:-:S04]  /*fdd0*/  VIADD R6, R2, UR39 ;  /* 0x0000002702067c36 */ /* 0x000fc80008000000 */
[----:B------:R-:W-:Y:S01]  /*fde0*/  UIMAD.WIDE.U32 UR10, UR10, UR12, URZ ;  /* 0x0000000c0a0a72a5 */ /* 0x000fe2000f8e003f */
[----:B-1----:R-:W-:Y:S01]  /*fdf0*/  IMAD.MOV.U32 R5, RZ, RZ, R6 ;  /* 0x000000ffff057224 */ /* 0x002fe200078e0006 */
[----:B------:R-:W-:-:S03]  /*fe00*/  UIMAD UR9, UR14, UR13, UR9 ;  /* 0x0000000d0e0972a4 */ /* 0x000fc6000f8e0209 */
[----:B------:R-:W-:Y:S01]  /*fe10*/  ULDC.64 UR12, c[0x0][0xae8] ;  /* 0x0002ba00000c7ab9 */ /* 0x000fe20000000a00 */
[----:B------:R-:W-:Y:S01]  /*fe20*/  UIADD3 UR11, UR11, UR9, URZ ;  /* 0x000000090b0b7290 */ /* 0x000fe2000fffe03f */
[----:B--2---:R-:W-:-:S03]  /*fe30*/  ISETP.NE.AND P0, PT, R11, 0x1, PT ;  /* 0x000000010b00780c */ /* 0x004fc60003f05270 */
[----:B------:R-:W-:-:S04]  /*fe40*/  UIMAD.WIDE.U32 UR10, UR15, UR12, UR10 ;  /* 0x0000000c0f0a72a5 */ /* 0x000fc8000f8e000a */
[----:B------:R-:W-:-:S03]  /*fe50*/  UIMAD UR9, UR15, UR13, UR11 ;  /* 0x0000000d0f0972a4 */ /* 0x000fc6000f8e020b */
[----:B------:R-:W-:Y:S02]  /*fe60*/  ULDC.64 UR12, c[0x0][0xaf0] ;  /* 0x0002bc00000c7ab9 */ /* 0x000fe40000000a00 */
[----:B------:R-:W-:Y:S01]  /*fe70*/  UIMAD UR8, UR8, UR12, URZ ;  /* 0x0000000c080872a4 */ /* 0x000fe2000f8e023f */
[----:B------:R-:W0:Y:S03]  /*fe80*/  @P0 LDC R3, c[0x0][0xbec] ;  /* 0x0002fb00ff030b82 */ /* 0x000e260000000800 */
[----:B------:R-:W-:-:S03]  /*fe90*/  UIMAD UR11, UR4, UR13, UR8 ;  /* 0x0000000d040b72a4 */ /* 0x000fc6000f8e0208 */
[----:B------:R-:W-:Y:S02]  /*fea0*/  UMOV UR8, UR10 ;  /* 0x0000000a00087c82 */ /* 0x000fe40008000000 */
[----:B------:R-:W-:Y:S01]  /*feb0*/  UIMAD.WIDE.U32 UR8, UR4, UR12, UR8 ;  /* 0x0000000c040872a5 */ /* 0x000fe2000f8e0008 */
[----:B------:R-:W1:Y:S03]  /*fec0*/  @P0 LDC R7, c[0x0][0xbf0] ;  /* 0x0002fc00ff070b82 */ /* 0x000e660000000800 */
[----:B------:R-:W-:-:S03]  /*fed0*/  UIADD3 UR4, UR9, UR11, URZ ;  /* 0x0000000b09047290 */ /* 0x000fc6000fffe03f */
[----:B------:R-:W-:Y:S01]  /*fee0*/  ULDC.64 UR10, c[0x0][0xae0] ;  /* 0x0002b800000a7ab9 */ /* 0x000fe20000000a00 */
[----:B0-----:R-:W-:-:S04]  /*fef0*/  @P0 IMAD.HI.U32 R2, R6, R3, RZ ;  /* 0x0000000306020227 */ /* 0x001fc800078e00ff */
[----:B------:R-:W-:Y:S02]  /*ff00*/  IMAD.U32 R3, RZ, RZ, UR9 ;  /* 0x00000009ff037e24 */ /* 0x000fe4000f8e00ff */
[----:B------:R-:W-:Y:S01]  /*ff10*/  IMAD.U32 R3, RZ, RZ, UR4 ;  /* 0x00000004ff037e24 */ /* 0x000fe2000f8e00ff */
[----:B-1----:R-:W-:-:S04]  /*ff20*/  @P0 SHF.R.U32.HI R5, RZ, R7, R2 ;  /* 0x00000007ff050219 */ /* 0x002fc80000011602 */
[--C-:B------:R-:W-:Y:S01]  /*ff30*/  SHF.R.S32.HI R2, RZ, 0x1f, R5.reuse ;  /* 0x0000001fff027819 */ /* 0x100fe20000011405 */
[----:B------:R-:W-:-:S04]  /*ff40*/  IMAD.MOV R7, RZ, RZ, -R5 ;  /* 0x000000ffff077224 */ /* 0x000fc800078e0a05 */
[----:B------:R-:W-:Y:S02]  /*ff50*/  IMAD R4, R2, UR10, RZ ;  /* 0x0000000a02047c24 */ /* 0x000fe4000f8e02ff */
[----:B------:R-:W-:Y:S02]  /*ff60*/  IMAD R7, R11, R7, R6 ;  /* 0x000000070b077224 */ /* 0x000fe400078e0206 */
[----:B------:R-:W-:Y:S01]  /*ff70*/  IMAD.U32 R2, RZ, RZ, UR8 ;  /* 0x00000008ff027e24 */ /* 0x000fe2000f8e00ff */
[----:B------:R-:W-:Y:S01]  /*ff80*/  ULDC.64 UR8, c[0x0][0xad8] ;  /* 0x0002b60000087ab9 */ /* 0x000fe20000000a00 */
[C---:B------:R-:W-:Y:S01]  /*ff90*/  IMAD R9, R5.reuse, UR11, R4 ;  /* 0x0000000b05097c24 */ /* 0x040fe2000f8e0204 */
[----:B------:R-:W-:Y:S01]  /*ffa0*/  SHF.R.S32.HI R4, RZ, 0x1f, R7 ;  /* 0x0000001fff047819 */ /* 0x000fe20000011407 */
[----:B------:R-:W-:-:S04]  /*ffb0*/  IMAD.WIDE.U32 R2, R5, UR10, R2 ;  /* 0x0000000a05027c25 */ /* 0x000fc8000f8e0002 */
[----:B------:R-:W-:Y:S02]  /*ffc0*/  IMAD.IADD R3, R3, 0x1, R9 ;  /* 0x0000000103037824 */ /* 0x000fe400078e0209 */
[----:B------:R-:W-:Y:S02]  /*ffd0*/  IMAD R4, R4, UR8, RZ ;  /* 0x0000000804047c24 */ /* 0x000fe4000f8e02ff */
[----:B------:R-:W-:Y:S02]  /*ffe0*/  VIADD R6, R179, UR39 ;  /* 0x00000027b3067c36 */ /* 0x000fe40008000000 */
[----:B------:R-:W-:Y:S02]  /*fff0*/  IMAD R11, R0, R11, RZ ;  /* 0x0000000b000b7224 */ /* 0x000fe400078e02ff */
[C---:B------:R-:W-:Y:S02]  /*10000*/  IMAD R5, R7.reuse, UR9, R4 ;  /* 0x0000000907057c24 */ /* 0x040fe4000f8e0204 */
[----:B------:R-:W-:Y:S01]  /*10010*/  IMAD.WIDE.U32 R2, R7, UR8, R2 ;  /* 0x0000000807027c25 */ /* 0x000fe2000f8e0002 */
[----:B------:R-:W-:Y:S01]  /*10020*/  ISETP.GE.AND P2, PT, R6, R11, PT ;  /* 0x0000000b0600720c */ /* 0x000fe20003f46270 */
[----:B------:R-:W-:-:S02]  /*10030*/  ULDC.64 UR8, c[0x0][0xa80] ;  /* 0x0002a00000087ab9 */ /* 0x000fc40000000a00 */
[----:B------:R-:W-:Y:S01]  /*10040*/  VIADD R0, R6, 0x20 ;  /* 0x0000002006007836 */ /* 0x000fe20000000000 */
[----:B------:R-:W-:Y:S01]  /*10050*/  LEA R4, P3, R2, UR8, 0x1 ;  /* 0x0000000802047c11 */ /* 0x000fe2000f8608ff */
[----:B------:R-:W-:-:S03]  /*10060*/  IMAD.IADD R3, R3, 0x1, R5 ;  /* 0x0000000103037824 */ /* 0x000fc600078e0205 */
[-C--:B------:R-:W-:Y:S01]  /*10070*/  ISETP.GE.AND P1, PT, R0, R11.reuse, PT ;  /* 0x0000000b0000720c */ /* 0x080fe20003f26270 */
[----:B------:R-:W-:Y:S01]  /*10080*/  VIADD R0, R6, 0x40 ;  /* 0x0000004006007836 */ /* 0x000fe20000000000 */
[----:B------:R-:W-:Y:S02]  /*10090*/  LEA.HI.X R5, R2, UR9, R3, 0x1, P3 ;  /* 0x0000000902057c11 */ /* 0x000fe400098f0c03 */
[----:B------:R0:W1:Y:S02]  /*100a0*/  SHFL.IDX PT, R2, R4, RZ, 0x181f ;  /* 0x00181fff04027589 */ /* 0x00006400000e0000 */
[----:B------:R-:W-:Y:S02]  /*100b0*/  ISETP.GE.AND P0, PT, R0, R11, PT ;  /* 0x0000000b0000720c */ /* 0x000fe40003f06270 */
[----:B------:R0:W2:Y:S01]  /*100c0*/  SHFL.IDX PT, R0, R5, RZ, 0x181f ;  /* 0x00181fff05007589 */ /* 0x0000a200000e0000 */
[----:B------:R-:W-:Y:S10]  /*100d0*/  @P2 BRA `(.L_x_1229) ;  /* 0x0000000000282947 */ /* 0x000ff40003800000 */
[----:B------:R-:W-:Y:S01]  /*100e0*/  ULDC UR4, c[0x0][0xac8] ;  /* 0x0002b20000047ab9 */ /* 0x000fe20000000800 */
[----:B------:R-:W-:Y:S01]  /*100f0*/  ULDC.64 UR8, c[0x0][0x208] ;  /* 0x0000820000087ab9 */ /* 0x000fe20000000a00 */
[----:B------:R-:W-:Y:S02]  /*10100*/  ISETP.GE.AND P4, PT, R22, UR4, PT ;  /* 0x0000000416007c0c */ /* 0x000fe4000bf86270 */
[----:B------:R-:W-:-:S11]  /*10110*/  ISETP.GE.AND P5, PT, R23, UR4, PT ;  /* 0x0000000417007c0c */ /* 0x000fd6000bfa6270 */
[CC--:B-1----:R-:W-:Y:S02]  /*10120*/  @!P4 LEA R8, P2, R22.reuse, R2.reuse, 0x1 ;  /* 0x000000021608c211 */ /* 0x0c2fe400078408ff */
[C---:B------:R-:W-:Y:S02]  /*10130*/  @!P5 LEA R2, P3, R23.reuse, R2, 0x1 ;  /* 0x000000021702d211 */ /* 0x040fe400078608ff */
[-C--:B--2---:R-:W-:Y:S02]  /*10140*/  @!P4 LEA.HI.X R9, R22, R0.reuse, R203, 0x1, P2 ;  /* 0x000000001609c211 */ /* 0x084fe400010f0ccb */
[----:B------:R-:W-:-:S03]  /*10150*/  @!P5 LEA.HI.X R3, R23, R0, R202, 0x1, P3 ;  /* 0x000000001703d211 */ /* 0x000fc600018f0cca */
[----:B------:R3:W-:Y:S04]  /*10160*/  @!P4 ST.E.128 desc[UR8][R8.64], RZ ;  /* 0x000000ff0800c985 */ /* 0x0007e8000c101d08 */
[----:B------:R3:W-:Y:S02]  /*10170*/  @!P5 ST.E.128 desc[UR8][R2.64], RZ ;  /* 0x000000ff0200d985 */ /* 0x0007e4000c101d08 */
.L_x_1229:
[----:B------:R-:W-:Y:S05]  /*10180*/  BSYNC B1 ;  /* 0x0000000000017941 */ /* 0x000fea0003800000 */
.L_x_1228:
[----:B--2---:R2:W4:Y:S01]  /*10190*/  SHFL.IDX PT, R0, R5, 0x1, 0x181f ;  /* 0x00381f0005007f89 */ /* 0x00452200000e0000 */
[----:B------:R-:W-:Y:S03]  /*101a0*/  BSSY B1, `(.L_x_1230) ;  /* 0x000000d000017945 */ /* 0x000fe60003800000 */
[----:B-1-3--:R2:W1:Y:S01]  /*101b0*/  SHFL.IDX PT, R2, R4, 0x1, 0x181f ;  /* 0x00381f0004027f89 */ /* 0x00a46200000e0000 */
[----:B------:R-:W-:Y:S05]  /*101c0*/  @P1 BRA `(.L_x_1231) ;  /* 0x0000000000281947 */ /* 0x000fea0003800000 */
[----:B------:R-:W-:Y:S01]  /*101d0*/  ULDC UR4, c[0x0][0xac8] ;  /* 0x0002b20000047ab9 */ /* 0x000fe20000000800 */
[----:B------:R-:W-:Y:S01]  /*101e0*/  ULDC.64 UR8, c[0x0][0x208] ;  /* 0x0000820000087ab9 */ /* 0x000fe20000000a00 */
[----:B------:R-:W-:Y:S02]  /*101f0*/  ISETP.GE.AND P3, PT, R22, UR4, PT ;  /* 0x0000000416007c0c */ /* 0x000fe4000bf66270 */
[----:B------:R-:W-:-:S11]  /*10200*/  ISETP.GE.AND P4, PT, R23, UR4, PT ;  /* 0x0000000417007c0c */ /* 0x000fd6000bf86270 */
[CC--:B-1----:R-:W-:Y:S02]  /*10210*/  @!P3 LEA R8, P1, R22.reuse, R2.reuse, 0x1 ;  /* 0x000000021608b211 */ /* 0x0c2fe400078208ff */
[C---:B------:R-:W-:Y:S02]  /*10220*/  @!P4 LEA R2, P2, R23.reuse, R2, 0x1 ;  /* 0x000000021702c211 */ /* 0x040fe400078408ff */
[-C--:B----4-:R-:W-:Y:S02]  /*10230*/  @!P3 LEA.HI.X R9, R22, R0.reuse, R203, 0x1, P1 ;  /* 0x000000001609b211 */ /* 0x090fe400008f0ccb */
[----:B------:R-:W-:-:S03]  /*10240*/  @!P4 LEA.HI.X R3, R23, R0, R202, 0x1, P2 ;  /* 0x000000001703c211 */ /* 0x000fc600010f0cca */
[----:B------:R3:W-:Y:S04]  /*10250*/  @!P3 ST.E.128 desc[UR8][R8.64], RZ ;  /* 0x000000ff0800b985 */ /* 0x0007e8000c101d08 */
[----:B------:R3:W-:Y:S02]  /*10260*/  @!P4 ST.E.128 desc[UR8][R2.64], RZ ;  /* 0x000000ff0200c985 */ /* 0x0007e4000c101d08 */
.L_x_1231:
[----:B------:R-:W-:Y:S05]  /*10270*/  BSYNC B1 ;  /* 0x0000000000017941 */ /* 0x000fea0003800000 */
.L_x_1230:
[----:B----4-:R4:W0:Y:S01]  /*10280*/  SHFL.IDX PT, R0, R5, 0x2, 0x181f ;  /* 0x00581f0005007f89 */ /* 0x01082200000e0000 */
        /* <DEDUP_REMOVED lines=9> */
[-C--:B0-----:R-:W-:Y:S02]  /*10320*/  @!P2 LEA.HI.X R9, R22, R0.reuse, R203, 0x1, P0 ;  /* 0x000000001609a211 */ /* 0x081fe400000f0ccb */
[----:B------:R-:W-:-:S03]  /*10330*/  @!P3 LEA.HI.X R3, R23, R0, R202, 0x1, P1 ;  /* 0x000000001703b211 */ /* 0x000fc600008f0cca */
[----:B------:R3:W-:Y:S04]  /*10340*/  @!P2 ST.E.128 desc[UR8][R8.64], RZ ;  /* 0x000000ff0800a985 */ /* 0x0007e8000c101d08 */
[----:B------:R3:W-:Y:S02]  /*10350*/  @!P3 ST.E.128 desc[UR8][R2.64], RZ ;  /* 0x000000ff0200b985 */ /* 0x0007e4000c101d08 */
.L_x_1233:
[----:B------:R-:W-:Y:S05]  /*10360*/  BSYNC B1 ;  /* 0x0000000000017941 */ /* 0x000fea0003800000 */
.L_x_1232:
[----:B0-----:R-:W-:Y:S01]  /*10370*/  VIADD R0, R6, 0x60 ;  /* 0x0000006006007836 */ /* 0x001fe20000000000 */
[----:B--2-4-:R-:W2:Y:S04]  /*10380*/  SHFL.IDX PT, R5, R5, 0x3, 0x181f ;  /* 0x00781f0005057f89 */ /* 0x014ea800000e0000 */
[----:B------:R-:W-:Y:S01]  /*10390*/  ISETP.GE.AND P0, PT, R0, R11, PT ;  /* 0x0000000b0000720c */ /* 0x000fe20003f06270 */
[----:B-1-3--:R3:W4:-:S12]  /*103a0*/  SHFL.IDX PT, R2, R4, 0x3, 0x181f ;  /* 0x00781f0004027f89 */ /* 0x00a71800000e0000 */
[----:B---3--:R-:W-:Y:S05]  /*103b0*/  @P0 BRA `(.L_x_1222) ;  /* 0x0000000000280947 */ /* 0x008fea0003800000 */
[----:B------:R-:W-:Y:S01]  /*103c0*/  ULDC UR4, c[0x0][0xac8] ;  /* 0x0002b20000047ab9 */ /* 0x000fe20000000800 */
[----:B------:R-:W-:Y:S01]  /*103d0*/  ULDC.64 UR8, c[0x0][0x208] ;  /* 0x0000820000087ab9 */ /* 0x000fe20000000a00 */
[----:B------:R-:W-:Y:S02]  /*103e0*/  ISETP.GE.AND P2, PT, R22, UR4, PT ;  /* 0x0000000416007c0c */ /* 0x000fe4000bf46270 */
[----:B------:R-:W-:-:S11]  /*103f0*/  ISETP.GE.AND P3, PT, R23, UR4, PT ;  /* 0x0000000417007c0c */ /* 0x000fd6000bf66270 */
[CC--:B----4-:R-:W-:Y:S02]  /*10400*/  @!P2 LEA R6, P0, R22.reuse, R2.reuse, 0x1 ;  /* 0x000000021606a211 */ /* 0x0d0fe400078008ff */
[C---:B------:R-:W-:Y:S02]  /*10410*/  @!P3 LEA R2, P1, R23.reuse, R2, 0x1 ;  /* 0x000000021702b211 */ /* 0x040fe400078208ff */
[-C--:B--2---:R-:W-:Y:S02]  /*10420*/  @!P2 LEA.HI.X R7, R22, R5.reuse, R203, 0x1, P0 ;  /* 0x000000051607a211 */ /* 0x084fe400000f0ccb */
[----:B------:R-:W-:-:S03]  /*10430*/  @!P3 LEA.HI.X R3, R23, R5, R202, 0x1, P1 ;  /* 0x000000051703b211 */ /* 0x000fc600008f0cca */
[----:B------:R3:W-:Y:S04]  /*10440*/  @!P2 ST.E.128 desc[UR8][R6.64], RZ ;  /* 0x000000ff0600a985 */ /* 0x0007e8000c101d08 */
[----:B------:R3:W-:Y:S02]  /*10450*/  @!P3 ST.E.128 desc[UR8][R2.64], RZ ;  /* 0x000000ff0200b985 */ /* 0x0007e4000c101d08 */
.L_x_1222:
[----:B------:R-:W-:Y:S05]  /*10460*/  BSYNC B0 ;  /* 0x0000000000007941 */ /* 0x000fea0003800000 */
.L_x_1212:
[----:B------:R-:W-:Y:S02]  /*10470*/  ULDC UR4, c[0x0][0xc3c] ;  /* 0x00030f0000047ab9 */ /* 0x000fe40000000800 */
[----:B------:R-:W-:-:S06]  /*10480*/  UISETP.GE.AND UP0, UPT, UR7, UR4, UPT ;  /* 0x000000040700728c */ /* 0x000fcc000bf06270 */
[----:B------:R-:W-:-:S13]  /*10490*/  PLOP3.LUT P0, PT, PT, PT, UP0, 0x80, 0x0 ;  /* 0x000000000000781c */ /* 0x000fda0003f0f008 */
[----:B------:R-:W-:Y:S05]  /*104a0*/  @!P0 BRA `(.L_x_1234) ;  /* 0xffffff0800d88947 */ /* 0x000fea000383ffff */
[----:B------:R-:W-:Y:S05]  /*104b0*/  EXIT ;  /* 0x000000000000794d */ /* 0x000fea0003800000 */
.L_x_1129:
        /* <DEDUP_REMOVED lines=20> */
.L_x_1235:
[----:B------:R-:W-:Y:S01]  /*10600*/  LOP3.LUT R0, R6, 0x1f, RZ, 0xc0, !PT ;  /* 0x0000001f06007812 */ /* 0x000fe200078ec0ff */
[----:B------:R-:W-:Y:S01]  /*10610*/  ULDC UR4, c[0x0][0xc3c] ;  /* 0x00030f0000047ab9 */ /* 0x000fe20000000800 */
[----:B------:R-:W-:Y:S01]  /*10620*/  ULDC.64 UR6, c[0x0][0x208] ;  /* 0x0000820000067ab9 */ /* 0x000fe20000000a00 */
[----:B------:R-:W-:Y:S01]  /*10630*/  IMAD.MOV.U32 R8, RZ, RZ, RZ ;  /* 0x000000ffff087224 */ /* 0x000fe200078e00ff */
[----:B------:R-:W-:Y:S01]  /*10640*/  ISETP.NE.AND P0, PT, R0, 0x1f, PT ;  /* 0x0000001f0000780c */ /* 0x000fe20003f05270 */
[----:B------:R-:W-:-:S03]  /*10650*/  ULDC UR5, c[0x0][0xc38] ;  /* 0x00030e0000057ab9 */ /* 0x000fc60000000800 */
[----:B------:R-:W-:-:S13]  /*10660*/  ISETP.GE.OR P1, PT, R0, UR4, !P0 ;  /* 0x0000000400007c0c */ /* 0x000fda000c726670 */
[----:B0-----:R-:W0:Y:S08]  /*10670*/  @!P1 LDC.64 R2, c[0x0][0xc80] ;  /* 0x00032000ff029b82 */ /* 0x001e300000000a00 */
[----:B------:R-:W1:Y:S01]  /*10680*/  @!P1 LDC.64 R4, c[0x0][0xc78] ;  /* 0x00031e00ff049b82 */ /* 0x000e620000000a00 */
[----:B0-----:R-:W-:-:S05]  /*10690*/  @!P1 IMAD.WIDE.U32 R2, R0, 0x4, R2 ;  /* 0x0000000400029825 */ /* 0x001fca00078e0002 */
[----:B------:R1:W2:Y:S02]  /*106a0*/  @!P1 LDG.E R7, desc[UR6][R2.64] ;  /* 0x0000000602079981 */ /* 0x0002a4000c1e1900 */
[----:B-1----:R-:W-:-:S05]  /*106b0*/  @!P1 IMAD.WIDE.U32 R2, R0, 0x4, R4 ;  /* 0x0000000400029825 */ /* 0x002fca00078e0004 */
[----:B------:R-:W2:Y:S01]  /*106c0*/  @!P1 LDG.E R8, desc[UR6][R2.64] ;  /* 0x0000000602089981 */ /* 0x000ea2000c1e1900 */
[C---:B------:R-:W-:Y:S01]  /*106d0*/  ISETP.NE.AND P1, PT, R0.reuse, RZ, PT ;  /* 0x000000ff0000720c */ /* 0x040fe20003f25270 */
[----:B------:R-:W0:Y:S01]  /*106e0*/  S2UR UR6, SR_CTAID.X ;  /* 0x00000000000679c3 */ /* 0x000e220000002500 */
[C---:B------:R-:W-:Y:S01]  /*106f0*/  ISETP.GE.U32.AND P2, PT, R0.reuse, 0x2, PT ;  /* 0x000000020000780c */ /* 0x040fe20003f46070 */
[----:B------:R-:W-:Y:S01]  /*10700*/  UMOV UR4, URZ ;  /* 0x0000003f00047c82 */ /* 0x000fe20008000000 */
[C---:B------:R-:W-:Y:S02]  /*10710*/  ISETP.GE.U32.AND P3, PT, R0.reuse, 0x4, PT ;  /* 0x000000040000780c */ /* 0x040fe40003f66070 */
[C---:B------:R-:W-:Y:S02]  /*10720*/  ISETP.GE.U32.AND P4, PT, R0.reuse, 0x8, PT ;  /* 0x000000080000780c */ /* 0x040fe40003f86070 */
[----:B------:R-:W-:Y:S01]  /*10730*/  ISETP.GE.U32.AND P5, PT, R0, 0x10, PT ;  /* 0x000000100000780c */ /* 0x000fe20003fa6070 */
[----:B--2---:R-:W-:-:S05]  /*10740*/  IMAD R4, R7, R8, RZ ;  /* 0x0000000807047224 */ /* 0x004fca00078e02ff */
        /* <DEDUP_REMOVED lines=15> */
[----:B------:R-:W1:Y:S02]  /*10840*/  SHFL.IDX PT, R3, R5, 0x1f, 0x1f ;  /* 0x03e01f0005037f89 */ /* 0x000e6400000e0000 */
[----:B-1----:R-:W-:-:S04]  /*10850*/  IMAD R9, R3, UR5, RZ ;  /* 0x0000000503097c24 */ /* 0x002fc8000f8e02ff */
[----:B------:R-:W-:Y:S01]  /*10860*/  IMAD.MOV.U32 R4, RZ, RZ, R9 ;  /* 0x000000ffff047224 */ /* 0x000fe200078e0009 */
[----:B0-----:R-:W-:-:S13]  /*10870*/  ISETP.GT.AND P6, PT, R9, UR6, PT ;  /* 0x0000000609007c0c */ /* 0x001fda000bfc4270 */
[----:B------:R-:W-:Y:S05]  /*10880*/  @P6 BRA `(.L_x_1237) ;  /* 0x0000000000ac6947 */ /* 0x000fea0003800000 */
[----:B------:R-:W-:Y:S01]  /*10890*/  IMAD.MOV.U32 R9, RZ, RZ, R4 ;  /* 0x000000ffff097224 */ /* 0x000fe200078e0004 */
[----:B------:R-:W-:Y:S01]  /*108a0*/  UMOV UR4, URZ ;  /* 0x0000003f00047c82 */ /* 0x000fe20008000000 */
[----:B------:R-:W-:-:S05]  /*108b0*/  ULDC UR5, c[0x0][0xc38] ;  /* 0x00030e0000057ab9 */ /* 0x000fca0000000800 */
.L_x_1239:
[----:B------:R-:W0:Y:S01]  /*108c0*/  LDC R2, c[0x0][0xc3c] ;  /* 0x00030f00ff027b82 */ /* 0x000e220000000800 */
[----:B------:R-:W-:Y:S01]  /*108d0*/  ULDC UR7, c[0x0][0xc3c] ;  /* 0x00030f0000077ab9 */ /* 0x000fe20000000800 */
[----:B------:R-:W-:Y:S01]  /*108e0*/  UIADD3 UR4, UR4, 0x1f, URZ ;  /* 0x0000001f04047890 */ /* 0x000fe2000fffe03f */
[----:B------:R-:W-:-:S05]  /*108f0*/  IMAD.U32 R3, RZ, RZ, UR7 ;  /* 0x00000007ff037e24 */ /* 0x000fca000f8e00ff */
[----:B------:R1:W-:Y:S01]  /*10900*/  STL [R1+0xc], R3 ;  /* 0x00000c0301007387 */ /* 0x0003e20000100800 */
[----:B0-----:R-:W-:-:S13]  /*10910*/  ISETP.LE.AND P6, PT, R2, UR4, PT ;  /* 0x0000000402007c0c */ /* 0x001fda000bfc3270 */
[----:B-1----:R-:W-:Y:S05]  /*10920*/  @P6 BRA `(.L_x_1238) ;  /* 0x0000000800b86947 */ /* 0x002fea0003800000 */
[----:B------:R-:W-:Y:S01]  /*10930*/  VIADD R11, R0, UR4 ;  /* 0x00000004000b7c36 */ /* 0x000fe20008000000 */
[----:B------:R-:W-:Y:S01]  /*10940*/  ULDC.64 UR8, c[0x0][0x208] ;  /* 0x0000820000087ab9 */ /* 0x000fe20000000a00 */
[----:B------:R-:W-:-:S03]  /*10950*/  IMAD.MOV.U32 R7, RZ, RZ, RZ ;  /* 0x000000ffff077224 */ /* 0x000fc600078e00ff */
[----:B------:R-:W-:-:S13]  /*10960*/  ISETP.GE.OR P6, PT, R11, R2, !P0 ;  /* 0x000000020b00720c */ /* 0x000fda00047c6670 */
[----:B------:R-:W0:Y:S08]  /*10970*/  @!P6 LDC.64 R2, c[0x0][0xc80] ;  /* 0x00032000ff02eb82 */ /* 0x000e300000000a00 */
[----:B------:R-:W1:Y:S01]  /*10980*/  @!P6 LDC.64 R4, c[0x0][0xc78] ;  /* 0x00031e00ff04eb82 */ /* 0x000e620000000a00 */
[----:B------:R-:W-:Y:S02]  /*10990*/  IMAD.MOV.U32 R8, RZ, RZ, RZ ;  /* 0x000000ffff087224 */ /* 0x000fe400078e00ff */
        /* <DEDUP_REMOVED lines=25> */
[----:B------:R-:W-:-:S07]  /*10b30*/  IMAD.MOV.U32 R5, RZ, RZ, R2 ;  /* 0x000000ffff057224 */ /* 0x000fce00078e0002 */
.L_x_1237:
[----:B------:R-:W-:Y:S02]  /*10b40*/  IMAD.IADD R10, R9, 0x1, -R4 ;  /* 0x00000001090a7824 */ /* 0x000fe400078e0a04 */
[----:B------:R-:W-:Y:S02]  /*10b50*/  IMAD.MOV.U32 R3, RZ, RZ, RZ ;  /* 0x000000ffff037224 */ /* 0x000fe400078e00ff */
[----:B------:R-:W-:-:S05]  /*10b60*/  IMAD R2, R5, UR5, R10 ;  /* 0x0000000505027c24 */ /* 0x000fca000f8e020a */
[----:B------:R-:W-:-:S13]  /*10b70*/  ISETP.GT.AND P0, PT, R2, UR6, PT ;  /* 0x0000000602007c0c */ /* 0x000fda000bf04270 */
[----:B------:R-:W-:-:S04]  /*10b80*/  VOTE.ANY R2, PT, !P0 ;  /* 0x0000000000027806 */ /* 0x000fc800040e0100 */
[----:B------:R-:W0:Y:S01]  /*10b90*/  POPC R9, R2 ;  /* 0x0000000200097309 */ /* 0x000e220000000000 */
[----:B------:R-:W-:Y:S01]  /*10ba0*/  ISETP.NE.AND P0, PT, R2, RZ, PT ;  /* 0x000000ff0200720c */ /* 0x000fe20003f05270 */
[----:B0-----:R0:W1:Y:S04]  /*10bb0*/  SHFL.IDX PT, R8, R8, R9, 0x1f ;  /* 0x00001f0908087589 */ /* 0x00106800000e0000 */
[----:B------:R0:W2:Y:S08]  /*10bc0*/  SHFL.IDX PT, R4, R7, R9, 0x1f ;  /* 0x00001f0907047589 */ /* 0x0000b000000e0000 */
[----:B------:R-:W-:Y:S05]  /*10bd0*/  @!P0 BRA `(.L_x_1240) ;  /* 0x0000000000088947 */ /* 0x000fea0003800000 */
[----:B------:R-:W-:-:S05]  /*10be0*/  VIADD R2, R9, 0xffffffff ;  /* 0xffffffff09027836 */ /* 0x000fca0000000000 */
[----:B------:R3:W4:Y:S02]  /*10bf0*/  SHFL.IDX PT, R3, R5, R2, 0x1f ;  /* 0x00001f0205037589 */ /* 0x00072400000e0000 */
.L_x_1240:
[----:B----4-:R-:W-:Y:S01]  /*10c00*/  IMAD R3, R3, UR5, R10 ;  /* 0x0000000503037c24 */ /* 0x010fe2000f8e020a */
[----:B-1----:R-:W-:Y:S01]  /*10c10*/  ISETP.NE.AND P0, PT, R8, 0x1, PT ;  /* 0x000000010800780c */ /* 0x002fe20003f05270 */
[----:B------:R-:W-:-:S03]  /*10c20*/  VIADD R14, R9, UR4 ;  /* 0x00000004090e7c36 */ /* 0x000fc60008000000 */
[----:B------:R1:W-:Y:S01]  /*10c30*/  STL [R1], R3 ;  /* 0x0000000301007387 */ /* 0x0003e20000100800 */
[----:B---3--:R-:W-:-:S03]  /*10c40*/  IADD3 R5, -R3, UR6, RZ ;  /* 0x0000000603057c10 */ /* 0x008fc6000fffe1ff */
[----:B------:R1:W-:Y:S05]  /*10c50*/  STL [R1+0xc], R14 ;  /* 0x00000c0e01007387 */ /* 0x0003ea0000100800 */
[----:B------:R-:W-:Y:S05]  /*10c60*/  @!P0 BRA `(.L_x_1241) ;  /* 0x0000000000e08947 */ /* 0x000fea0003800000 */
[----:B0-2---:R-:W-:Y:S02]  /*10c70*/  IABS R7, R4 ;  /* 0x0000000400077213 */ /* 0x005fe40000000000 */
[----:B------:R-:W-:Y:S02]  /*10c80*/  IABS R9, R8 ;  /* 0x0000000800097213 */ /* 0x000fe40000000000 */
[----:B------:R-:W0:Y:S01]  /*10c90*/  I2F.RP R10, R7 ;  /* 0x00000007000a7306 */ /* 0x000e220000209400 */
[----:B------:R-:W-:-:S07]  /*10ca0*/  IABS R12, R5 ;  /* 0x00000005000c7213 */ /* 0x000fce0000000000 */
[----:B------:R-:W-:Y:S08]  /*10cb0*/  I2F.RP R13, R9 ;  /* 0x00000009000d7306 */ /* 0x000ff00000209400 */
[----:B0-----:R-:W1:Y:S02]  /*10cc0*/  MUFU.RCP R10, R10 ;  /* 0x0000000a000a7308 */ /* 0x001e640000001000 */
[----:B-1----:R-:W-:-:S06]  /*10cd0*/  VIADD R3, R10, 0xffffffe ;  /* 0x0ffffffe0a037836 */ /* 0x002fcc0000000000 */
[----:B------:R-:W0:Y:S02]  /*10ce0*/  F2I.FTZ.U32.TRUNC.NTZ R3, R3 ;  /* 0x0000000300037305 */ /* 0x000e24000021f000 */
[----:B0-----:R-:W-:-:S04]  /*10cf0*/  IMAD.MOV R2, RZ, RZ, -R3 ;  /* 0x000000ffff027224 */ /* 0x001fc800078e0a03 */
[----:B------:R-:W-:Y:S02]  /*10d00*/  IMAD R11, R2, R7, RZ ;  /* 0x00000007020b7224 */ /* 0x000fe400078e02ff */
[----:B------:R-:W-:-:S04]  /*10d10*/  IMAD.MOV.U32 R2, RZ, RZ, RZ ;  /* 0x000000ffff027224 */ /* 0x000fc800078e00ff */
[----:B------:R-:W-:Y:S01]  /*10d20*/  IMAD.HI.U32 R11, R3, R11, R2 ;  /* 0x0000000b030b7227 */ /* 0x000fe200078e0002 */
[----:B------:R-:W-:Y:S01]  /*10d30*/  IABS R3, R4 ;  /* 0x0000000400037213 */ /* 0x000fe20000000000 */
[----:B------:R-:W0:Y:S04]  /*10d40*/  MUFU.RCP R2, R13 ;  /* 0x0000000d00027308 */ /* 0x000e280000001000 */
[----:B------:R-:W-:Y:S02]  /*10d50*/  IMAD.MOV R3, RZ, RZ, -R3 ;  /* 0x000000ffff037224 */ /* 0x000fe400078e0a03 */
[----:B------:R-:W-:-:S04]  /*10d60*/  IMAD.HI.U32 R10, R11, R12, RZ ;  /* 0x0000000c0b0a7227 */ /* 0x000fc800078e00ff */
[----:B------:R-:W-:-:S05]  /*10d70*/  IMAD R12, R10, R3, R12 ;  /* 0x000000030a0c7224 */ /* 0x000fca00078e020c */
[----:B------:R-:W-:Y:S01]  /*10d80*/  ISETP.GT.U32.AND P1, PT, R7, R12, PT ;  /* 0x0000000c0700720c */ /* 0x000fe20003f24070 */
[----:B0-----:R-:W-:-:S06]  /*10d90*/  VIADD R3, R2, 0xffffffe ;  /* 0x0ffffffe02037836 */ /* 0x001fcc0000000000 */
[----:B------:R-:W0:Y:S06]  /*10da0*/  F2I.FTZ.U32.TRUNC.NTZ R3, R3 ;  /* 0x0000000300037305 */ /* 0x000e2c000021f000 */
[----:B------:R-:W-:Y:S02]  /*10db0*/  @!P1 IMAD.IADD R12, R12, 0x1, -R7 ;  /* 0x000000010c0c9824 */ /* 0x000fe400078e0a07 */
[----:B------:R-:W-:Y:S01]  /*10dc0*/  @!P1 VIADD R10, R10, 0x1 ;  /* 0x000000010a0a9836 */ /* 0x000fe20000000000 */
[----:B------:R-:W-:Y:S02]  /*10dd0*/  ISETP.NE.AND P1, PT, R4, RZ, PT ;  /* 0x000000ff0400720c */ /* 0x000fe40003f25270 */
[----:B------:R-:W-:Y:S01]  /*10de0*/  ISETP.GE.U32.AND P0, PT, R12, R7, PT ;  /* 0x000000070c00720c */ /* 0x000fe20003f06070 */
[----:B0-----:R-:W-:-:S04]  /*10df0*/  IMAD.MOV R2, RZ, RZ, -R3 ;  /* 0x000000ffff027224 */ /* 0x001fc800078e0a03 */
[----:B------:R-:W-:Y:S02]  /*10e00*/  IMAD R7, R2, R9, RZ ;  /* 0x0000000902077224 */ /* 0x000fe400078e02ff */
[----:B------:R-:W-:-:S06]  /*10e10*/  IMAD.MOV.U32 R2, RZ, RZ, RZ ;  /* 0x000000ffff027224 */ /* 0x000fcc00078e00ff */
[----:B------:R-:W-:Y:S02]  /*10e20*/  @P0 VIADD R10, R10, 0x1 ;  /* 0x000000010a0a0836 */ /* 0x000fe40000000000 */
[----:B------:R-:W-:Y:S01]  /*10e30*/  IMAD.HI.U32 R7, R3, R7, R2 ;  /* 0x0000000703077227 */ /* 0x000fe200078e0002 */
[----:B------:R-:W-:Y:S02]  /*10e40*/  LOP3.LUT R2, R5, R4, RZ, 0x3c, !PT ;  /* 0x0000000405027212 */ /* 0x000fe400078e3cff */
[----:B------:R-:W-:Y:S02]  /*10e50*/  IABS R3, R8 ;  /* 0x0000000800037213 */ /* 0x000fe40000000000 */
[----:B------:R-:W-:-:S03]  /*10e60*/  ISETP.GE.AND P2, PT, R2, RZ, PT ;  /* 0x000000ff0200720c */ /* 0x000fc60003f46270 */
[----:B------:R-:W-:-:S10]  /*10e70*/  IMAD.MOV R3, RZ, RZ, -R3 ;  /* 0x000000ffff037224 */ /* 0x000fd400078e0a03 */
[----:B------:R-:W-:Y:S01]  /*10e80*/  @!P2 IMAD.MOV R10, RZ, RZ, -R10 ;  /* 0x000000ffff0aa224 */ /* 0x000fe200078e0a0a */
[----:B------:R-:W-:-:S04]  /*10e90*/  @!P1 LOP3.LUT R10, RZ, R4, RZ, 0x33, !PT ;  /* 0x00000004ff0a9212 */ /* 0x000fc800078e33ff */
        /* <DEDUP_REMOVED lines=9> */
[----:B------:R-:W-:Y:S01]  /*10f30*/  ISETP.GE.AND P2, PT, R2, RZ, PT ;  /* 0x000000ff0200720c */ /* 0x000fe20003f46270 */
[----:B------:R-:W-:-:S04]  /*10f40*/  IMAD.MOV R2, RZ, RZ, -R10 ;  /* 0x000000ffff027224 */ /* 0x000fc800078e0a0a */
[----:B------:R-:W-:Y:S02]  /*10f50*/  IMAD R2, R4, R2, R5 ;  /* 0x0000000204027224 */ /* 0x000fe400078e0205 */
[----:B------:R-:W-:-:S06]  /*10f60*/  @P0 VIADD R7, R7, 0x1 ;  /* 0x0000000107070836 */ /* 0x000fcc0000000000 */
[----:B------:R-:W-:Y:S01]  /*10f70*/  @!P2 IMAD.MOV R7, RZ, RZ, -R7 ;  /* 0x000000ffff07a224 */ /* 0x000fe200078e0a07 */
[----:B------:R-:W-:-:S05]  /*10f80*/  @!P1 LOP3.LUT R7, RZ, R8, RZ, 0x33, !PT ;  /* 0x00000008ff079212 */ /* 0x000fca00078e33ff */
[--C-:B------:R-:W-:Y:S02]  /*10f90*/  IMAD.MOV R3, RZ, RZ, -R7.reuse ;  /* 0x000000ffff037224 */ /* 0x100fe400078e0a07 */
[C---:B------:R-:W-:Y:S02]  /*10fa0*/  IMAD R7, R8.reuse, 0x1000000, R7 ;  /* 0x0100000008077824 */ /* 0x040fe400078e0207 */
[----:B------:R-:W-:-:S04]  /*10fb0*/  IMAD R8, R8, R3, R10 ;  /* 0x0000000308087224 */ /* 0x000fc800078e020a */
[----:B------:R-:W-:-:S05]  /*10fc0*/  IMAD R3, R8, 0x10000, R7 ;  /* 0x0001000008037824 */ /* 0x000fca00078e0207 */
[----:B------:R0:W-:Y:S01]  /*10fd0*/  STL [R1+0x8], R3 ;  /* 0x0000080301007387 */ /* 0x0001e20000100800 */
[----:B------:R-:W-:Y:S05]  /*10fe0*/  BRA `(.L_x_1242) ;  /* 0x0000000000f87947 */ /* 0x000fea0003800000 */
.L_x_1241:
[----:B-1----:R-:W1:Y:S01]  /*10ff0*/  LDC.64 R2, c[0x0][0xc90] ;  /* 0x00032400ff027b82 */ /* 0x002e620000000a00 */
[----:B------:R-:W-:Y:S01]  /*11000*/  ULDC.64 UR6, c[0x0][0x208] ;  /* 0x0000820000067ab9 */ /* 0x000fe20000000a00 */
[----:B-1----:R-:W-:-:S05]  /*11010*/  IMAD.WIDE R2, R14, 0x4, R2 ;  /* 0x000000040e027825 */ /* 0x002fca00078e0202 */
[----:B0-----:R0:W2:Y:S02]  /*11020*/  LDG.E R7, desc[UR6][R2.64] ;  /* 0x0000000602077981 */ /* 0x0010a4000c1e1900 */
[----:B0-----:R-:W-:Y:S02]  /*11030*/  IMAD.MOV.U32 R2, RZ, RZ, RZ ;  /* 0x000000ffff027224 */ /* 0x001fe400078e00ff */
[----:B--2---:R-:W-:-:S05]  /*11040*/  IMAD R8, R4, R7, RZ ;  /* 0x0000000704087224 */ /* 0x004fca00078e02ff */
[----:B------:R-:W-:-:S04]  /*11050*/  IABS R9, R8 ;  /* 0x0000000800097213 */ /* 0x000fc80000000000 */
[----:B------:R-:W0:Y:S08]  /*11060*/  I2F.RP R10, R9 ;  /* 0x00000009000a7306 */ /* 0x000e300000209400 */
[----:B0-----:R-:W0:Y:S02]  /*11070*/  MUFU.RCP R10, R10 ;  /* 0x0000000a000a7308 */ /* 0x001e240000001000 */
[----:B0-----:R-:W-:-:S06]  /*11080*/  VIADD R11, R10, 0xffffffe ;  /* 0x0ffffffe0a0b7836 */ /* 0x001fcc0000000000 */
[----:B------:R-:W0:Y:S02]  /*11090*/  F2I.FTZ.U32.TRUNC.NTZ R3, R11 ;  /* 0x0000000b00037305 */ /* 0x000e24000021f000 */
[----:B0-----:R-:W-:-:S04]  /*110a0*/  IMAD.MOV R12, RZ, RZ, -R3 ;  /* 0x000000ffff0c7224 */ /* 0x001fc800078e0a03 */
[----:B------:R-:W-:-:S04]  /*110b0*/  IMAD R13, R12, R9, RZ ;  /* 0x000000090c0d7224 */ /* 0x000fc800078e02ff */
[----:B------:R-:W-:Y:S01]  /*110c0*/  IMAD.HI.U32 R2, R3, R13, R2 ;  /* 0x0000000d03027227 */ /* 0x000fe200078e0002 */
[----:B------:R-:W-:Y:S02]  /*110d0*/  IABS R13, R5 ;  /* 0x00000005000d7213 */ /* 0x000fe40000000000 */
[----:B------:R-:W-:-:S03]  /*110e0*/  IABS R3, R8 ;  /* 0x0000000800037213 */ /* 0x000fc60000000000 */
[----:B------:R-:W-:-:S04]  /*110f0*/  IMAD.HI.U32 R2, R2, R13, RZ ;  /* 0x0000000d02027227 */ /* 0x000fc800078e00ff */
[----:B------:R-:W-:-:S04]  /*11100*/  IMAD.MOV R3, RZ, RZ, -R3 ;  /* 0x000000ffff037224 */ /* 0x000fc800078e0a03 */
        /* <DEDUP_REMOVED lines=8> */
[----:B------:R-:W-:-:S04]  /*11190*/  @P0 VIADD R2, R2, 0x1 ;  /* 0x0000000102020836 */ /* 0x000fc80000000000 */
[----:B------:R-:W-:Y:S01]  /*111a0*/  @!P2 IMAD.MOV R2, RZ, RZ, -R2 ;  /* 0x000000ffff02a224 */ /* 0x000fe200078e0a02 */
[----:B------:R-:W-:-:S05]  /*111b0*/  @!P1 LOP3.LUT R2, RZ, R8, RZ, 0x33, !PT ;  /* 0x00000008ff029212 */ /* 0x000fca00078e33ff */
[----:B------:R-:W-:Y:S02]  /*111c0*/  IMAD R9, R7, R2, RZ ;  /* 0x0000000207097224 */ /* 0x000fe400078e02ff */
[----:B------:R-:W-:Y:S02]  /*111d0*/  IMAD.MOV R2, RZ, RZ, -R2 ;  /* 0x000000ffff027224 */ /* 0x000fe400078e0a02 */
[----:B------:R-:W-:Y:S02]  /*111e0*/  IMAD.MOV R10, RZ, RZ, -R9 ;  /* 0x000000ffff0a7224 */ /* 0x000fe400078e0a09 */
[----:B------:R-:W-:Y:S02]  /*111f0*/  IMAD R8, R8, R2, R5 ;  /* 0x0000000208087224 */ /* 0x000fe400078e0205 */
[----:B------:R-:W-:Y:S01]  /*11200*/  IMAD.MOV.U32 R2, RZ, RZ, RZ ;  /* 0x000000ffff027224 */ /* 0x000fe200078e00ff */
[----:B------:R-:W-:Y:S02]  /*11210*/  VIADDMNMX R7, R10, UR5, R7, PT ;  /* 0x000000050a077c46 */ /* 0x000fe4000b800107 */
[----:B------:R-:W-:-:S02]  /*11220*/  IADD3 R9, R9, 0x1000000, R8 ;  /* 0x0100000009097810 */ /* 0x000fc40007ffe008 */
[----:B------:R-:W-:-:S04]  /*11230*/  IABS R10, R7 ;  /* 0x00000007000a7213 */ /* 0x000fc80000000000 */
[----:B------:R-:W0:Y:S08]  /*11240*/  I2F.RP R11, R10 ;  /* 0x0000000a000b7306 */ /* 0x000e300000209400 */
[----:B0-----:R-:W0:Y:S02]  /*11250*/  MUFU.RCP R11, R11 ;  /* 0x0000000b000b7308 */ /* 0x001e240000001000 */
[----:B0-----:R-:W-:Y:S01]  /*11260*/  VIADD R3, R11, 0xffffffe ;  /* 0x0ffffffe0b037836 */ /* 0x001fe20000000000 */
[----:B------:R-:W-:-:S05]  /*11270*/  IABS R11, R7 ;  /* 0x00000007000b7213 */ /* 0x000fca0000000000 */
[----:B------:R-:W0:Y:S02]  /*11280*/  F2I.FTZ.U32.TRUNC.NTZ R3, R3 ;  /* 0x0000000300037305 */ /* 0x000e24000021f000 */
[----:B0-----:R-:W-:-:S04]  /*11290*/  IMAD.MOV R5, RZ, RZ, -R3 ;  /* 0x000000ffff057224 */ /* 0x001fc800078e0a03 */
[----:B------:R-:W-:-:S04]  /*112a0*/  IMAD R5, R5, R10, RZ ;  /* 0x0000000a05057224 */ /* 0x000fc800078e02ff */
[----:B------:R-:W-:Y:S01]  /*112b0*/  IMAD.HI.U32 R2, R3, R5, R2 ;  /* 0x0000000503027227 */ /* 0x000fe200078e0002 */
[----:B------:R-:W-:-:S03]  /*112c0*/  IABS R5, R8 ;  /* 0x0000000800057213 */ /* 0x000fc60000000000 */
[----:B------:R-:W-:Y:S02]  /*112d0*/  IMAD.MOV R3, RZ, RZ, -R11 ;  /* 0x000000ffff037224 */ /* 0x000fe400078e0a0b */
        /* <DEDUP_REMOVED lines=11> */
[----:B------:R-:W-:Y:S01]  /*11390*/  @!P1 LOP3.LUT R2, RZ, R7, RZ, 0x33, !PT ;  /* 0x00000007ff029212 */ /* 0x000fe200078e33ff */
[----:B------:R-:W-:-:S04]  /*113a0*/  IMAD.MOV R7, RZ, RZ, -R7 ;  /* 0x000000ffff077224 */ /* 0x000fc800078e0a07 */
[----:B------:R-:W-:-:S05]  /*113b0*/  IMAD R3, R2, R7, R9 ;  /* 0x0000000702037224 */ /* 0x000fca00078e0209 */
[----:B------:R1:W-:Y:S02]  /*113c0*/  STL [R1+0x8], R3 ;  /* 0x0000080301007387 */ /* 0x0003e40000100800 */
.L_x_1242:
[----:B01----:R-:W-:-:S05]  /*113d0*/  LOP3.LUT R3, RZ, R2, RZ, 0x33, !PT ;  /* 0x00000002ff037212 */ /* 0x003fca00078e33ff */
[----:B------:R-:W-:-:S05]  /*113e0*/  IMAD.IADD R2, R4, 0x1, R3 ;  /* 0x0000000104027824 */ /* 0x000fca00078e0203 */
[----:B------:R1:W-:Y:S01]  /*113f0*/  STL [R1+0x4], R2 ;  /* 0x0000040201007387 */ /* 0x0003e20000100800 */
[----:B------:R-:W-:Y:S05]  /*11400*/  BRA `(.L_x_1243) ;  /* 0x0000000000107947 */ /* 0x000fea0003800000 */
.L_x_1238:
[----:B------:R-:W-:Y:S01]  /*11410*/  IMAD.U32 R2, RZ, RZ, UR6 ;  /* 0x00000006ff027e24 */ /* 0x000fe2000f8e00ff */
[----:B------:R0:W-:Y:S04]  /*11420*/  STL [R1+0x4], RZ ;  /* 0x000004ff01007387 */ /* 0x0001e80000100800 */
[----:B------:R0:W-:Y:S04]  /*11430*/  STL [R1+0x8], RZ ;  /* 0x000008ff01007387 */ /* 0x0001e80000100800 */
[----:B------:R0:W-:Y:S02]  /*11440*/  STL [R1], R2 ;  /* 0x0000000201007387 */ /* 0x0001e40000100800 */
.L_x_1243:
[----:B------:R-:W2:Y:S04]  /*11450*/  LDL R8, [R1] ;  /* 0x0000000001087983 */ /* 0x000ea80000100800 */
[----:B------:R-:W2:Y:S04]  /*11460*/  LDL R9, [R1+0x4] ;  /* 0x0000040001097983 */ /* 0x000ea80000100800 */
[----:B------:R-:W2:Y:S04]  /*11470*/  LDL R10, [R1+0x8] ;  /* 0x00000800010a7983 */ /* 0x000ea80000100800 */
[----:B------:R-:W2:Y:S01]  /*11480*/  LDL R11, [R1+0xc] ;  /* 0x00000c00010b7983 */ /* 0x000ea20000100800 */
[----:B------:R-:W-:-:S13]  /*11490*/  ISETP.NE.AND P0, PT, R0, RZ, PT ;  /* 0x000000ff0000720c */ /* 0x000fda0003f05270 */
[----:B------:R-:W3:Y:S01]  /*114a0*/  @!P0 S2R R3, SR_CgaCtaId ;  /* 0x0000000000038919 */ /* 0x000ee20000008800 */
[----:B------:R-:W-:-:S04]  /*114b0*/  @!P0 MOV R0, 0x400 ;  /* 0x0000040000008802 */ /* 0x000fc80000000f00 */
[----:B---3--:R-:W-:-:S05]  /*114c0*/  @!P0 LEA R0, R3, R0, 0x18 ;  /* 0x0000000003008211 */ /* 0x008fca00078ec0ff */
[----:B--2---:R2:W-:Y:S01]  /*114d0*/  @!P0 STS.128 [R0+0x2a8d0], R8 ;  /* 0x02a8d00800008388 */ /* 0x0045e20000000c00 */
[----:B------:R-:W-:Y:S06]  /*114e0*/  BAR.ARV 0x5, 0x180 ;  /* 0x0146000000007b1d */ /* 0x000fec0000002000 */
.L_x_1236:
[----:B--2---:R-:W2:Y:S01]  /*114f0*/  LDL R0, [R1+0xc] ;  /* 0x00000c0001007983 */ /* 0x004ea20000100800 */
[----:B------:R-:W-:Y:S01]  /*11500*/  ULDC UR4, c[0x0][0xc3c] ;  /* 0x00030f0000047ab9 */ /* 0x000fe20000000800 */
[----:B------:R-:W-:Y:S01]  /*11510*/  IMAD.MOV.U32 R19, RZ, RZ, RZ ;  /* 0x000000ffff137224 */ /* 0x000fe200078e00ff */
[----:B--2---:R-:W-:Y:S01]  /*11520*/  ISETP.GE.AND P0, PT, R0, UR4, PT ;  /* 0x0000000400007c0c */ /* 0x004fe2000bf06270 */
[----:B------:R-:W-:-:S05]  /*11530*/  IMAD.MOV.U32 R0, RZ, RZ, 0x1 ;  /* 0x00000001ff007424 */ /* 0x000fca00078e00ff */
[----:B------:R2:W-:Y:S04]  /*11540*/  STL [R1+0x10], R0 ;  /* 0x0000100001007387 */ /* 0x0005e80000100800 */
[----:B------:R2:W-:Y:S03]  /*11550*/  STL [R1+0x50], RZ ;  /* 0x000050ff01007387 */ /* 0x0005e60000100800 */
[----:B------:R-:W-:Y:S05]  /*11560*/  @P0 BRA `(.L_x_1244) ;  /* 0x0000006000500947 */ /* 0x000fea0003800000 */
[----:B------:R-:W4:Y:S01]  /*11570*/  S2UR UR5, SR_CgaCtaId ;  /* 0x00000000000579c3 */ /* 0x000f220000008800 */
[C---:B--2---:R-:W-:Y:S01]  /*11580*/  IMAD.SHL.U32 R0, R6.reuse, 0x8, RZ ;  /* 0x0000000806007824 */ /* 0x044fe200078e00ff */
[----:B------:R-:W-:Y:S01]  /*11590*/  LOP3.LUT R4, R6, 0x7f, RZ, 0xc0, !PT ;  /* 0x0000007f06047812 */ /* 0x000fe200078ec0ff */
[----:B------:R-:W-:Y:S01]  /*115a0*/  UMOV UR4, 0x400 ;  /* 0x0000040000047882 */ /* 0x000fe20000000000 */
[----:B------:R-:W-:Y:S01]  /*115b0*/  BSSY B8, `(.L_x_1244) ;  /* 0x000060f000087945 */ /* 0x000fe20003800000 */
[----:B------:R-:W-:Y:S01]  /*115c0*/  IMAD.MOV.U32 R19, RZ, RZ, RZ ;  /* 0x000000ffff137224 */ /* 0x000fe200078e00ff */
[----:B------:R-:W-:Y:S01]  /*115d0*/  LOP3.LUT R3, R0, 0x1f8, RZ, 0xc0, !PT ;  /* 0x000001f800037812 */ /* 0x000fe200078ec0ff */
[----:B01----:R-:W-:Y:S01]  /*115e0*/  IMAD.SHL.U32 R2, R4, 0x8, RZ ;  /* 0x0000000804027824 */ /* 0x003fe200078e00ff */
[----:B------:R-:W-:Y:S01]  /*115f0*/  LOP3.LUT R0, R0, 0x38, RZ, 0xc0, !PT ;  /* 0x0000003800007812 */ /* 0x000fe200078ec0ff */
[----:B------:R-:W-:Y:S01]  /*11600*/  ULDC UR38, c[0x0][0xc] ;  /* 0x0000030000267ab9 */ /* 0x000fe20000000800 */
[----:B------:R-:W-:Y:S01]  /*11610*/  LOP3.LUT R3, R3, 0x38, R6, 0x78, !PT ;  /* 0x0000003803037812 */ /* 0x000fe200078e7806 */
[----:B------:R-:W-:Y:S01]  /*11620*/  IMAD.SHL.U32 R6, R6, 0x10, RZ ;  /* 0x0000001006067824 */ /* 0x000fe200078e00ff */
[----:B------:R-:W-:-:S02]  /*11630*/  ULDC.64 UR36, c[0x0][0x198] ;  /* 0x0000660000247ab9 */ /* 0x000fc40000000a00 */
[----:B------:R-:W-:Y:S02]  /*11640*/  LOP3.LUT R3, R3, 0x200, R2, 0xf8, !PT ;  /* 0x0000020003037812 */ /* 0x000fe400078ef802 */
[----:B------:R-:W-:-:S04]  /*11650*/  SHF.R.U32.HI R2, RZ, 0x3, R4 ;  /* 0x00000003ff027819 */ /* 0x000fc80000011604 */
[----:B------:R-:W-:Y:S01]  /*11660*/  LOP3.LUT R4, R2, 0x70, R6, 0xf8, !PT ;  /* 0x0000007002047812 */ /* 0x000fe200078ef806 */
[----:B------:R-:W-:Y:S01]  /*11670*/  IMAD.MOV.U32 R2, RZ, RZ, 0x1 ;  /* 0x00000001ff027424 */ /* 0x000fe200078e00ff */
[----:B----4-:R-:W-:-:S06]  /*11680*/  ULEA UR4, UR5, UR4, 0x18 ;  /* 0x0000000405047291 */ /* 0x010fcc000f8ec03f */
[----:B------:R-:W-:-:S04]  /*11690*/  IMAD.U32 R18, RZ, RZ, UR4 ;  /* 0x00000004ff127e24 */ /* 0x000fc8000f8e00ff */
[----:B------:R-:W-:-:S05]  /*116a0*/  IMAD R3, R3, 0x2, R18 ;  /* 0x0000000203037824 */ /* 0x000fca00078e0212 */
[----:B------:R-:W-:Y:S04]  /*116b0*/  STL [R1+0x20], R3 ;  /* 0x0000200301007387 */ /* 0x000fe80000100800 */
[----:B------:R-:W-:Y:S04]  /*116c0*/  STL [R1+0x50], RZ ;  /* 0x000050ff01007387 */ /* 0x000fe80000100800 */
[----:B------:R0:W-:Y:S02]  /*116d0*/  STL [R1+0x10], R2 ;  /* 0x0000100201007387 */ /* 0x0001e40000100800 */
[----:B0-----:R-:W-:-:S02]  /*116e0*/  LOP3.LUT R2, R0, 0x40, RZ, 0xfc, !PT ;  /* 0x0000004000027812 */ /* 0x001fc400078efcff */
[----:B------:R-:W-:-:S07]  /*116f0*/  LOP3.LUT R0, R0, 0x80, RZ, 0xfc, !PT ;  /* 0x0000008000007812 */ /* 0x000fce00078efcff */
.L_x_1356:
[----:B---3--:R-:W2:Y:S01]  /*11700*/  LDL R9, [R1+0xc] ;  /* 0x00000c0001097983 */ /* 0x008ea20000100800 */
[----:B------:R-:W-:Y:S05]  /*11710*/  YIELD ;  /* 0x0000000000007946 */ /* 0x000fea0003800000 */
[----:B------:R-:W-:Y:S01]  /*11720*/  ULDC.64 UR4, c[0x0][0xa28] ;  /* 0x00028a0000047ab9 */ /* 0x000fe20000000a00 */
[----:B------:R-:W-:Y:S01]  /*11730*/  IMAD.MOV.U32 R0, RZ, RZ, RZ ;  /* 0x000000ffff007224 */ /* 0x000fe200078e00ff */
[----:B------:R-:W-:Y:S01]  /*11740*/  ISETP.NE.U32.AND P0, PT, RZ, UR4, PT ;  /* 0x00000004ff007c0c */ /* 0x000fe2000bf05070 */
[----:B01----:R-:W0:Y:S01]  /*11750*/  LDC.64 R4, c[0x0][0xa00] ;  /* 0x00028000ff047b82 */ /* 0x003e220000000a00 */
[----:B------:R-:W-:Y:S01]  /*11760*/  ULDC.64 UR8, c[0x0][0x208] ;  /* 0x0000820000087ab9 */ /* 0x000fe20000000a00 */
[----:B------:R-:W-:Y:S01]  /*11770*/  IMAD.MOV.U32 R10, RZ, RZ, RZ ;  /* 0x000000ffff0a7224 */ /* 0x000fe200078e00ff */
[----:B------:R-:W-:Y:S01]  /*11780*/  ISETP.NE.AND.EX P0, PT, RZ, UR5, PT, P0 ;  /* 0x00000005ff007c0c */ /* 0x000fe2000bf05300 */
[----:B------:R-:W-:Y:S01]  /*11790*/  ULDC.64 UR4, c[0x0][0xa18] ;  /* 0x0002860000047ab9 */ /* 0x000fe20000000a00 */
[----:B------:R-:W-:-:S11]  /*117a0*/  ULDC.64 UR6, c[0x0][0xa08] ;  /* 0x0002820000067ab9 */ /* 0x000fd60000000a00 */
[----:B------:R-:W2:Y:S02]  /*117b0*/  @P0 LDC.64 R2, c[0x0][0xa28] ;  /* 0x00028a00ff020b82 */ /* 0x000ea40000000a00 */
[----:B--2---:R-:W-:-:S05]  /*117c0*/  @P0 IMAD.WIDE R2, R9, 0x4, R2 ;  /* 0x0000000409020825 */ /* 0x004fca00078e0202 */
[----:B------:R1:W5:Y:S01]  /*117d0*/  @P0 LDG.E R0, desc[UR8][R2.64] ;  /* 0x0000000802000981 */ /* 0x000362000c1e1900 */
[----:B------:R-:W-:Y:S01]  /*117e0*/  ISETP.NE.U32.AND P0, PT, RZ, UR4, PT ;  /* 0x00000004ff007c0c */ /* 0x000fe2000bf05070 */
[----:B0-----:R-:W-:Y:S01]  /*117f0*/  IMAD.WIDE R4, R9, 0x4, R4 ;  /* 0x0000000409047825 */ /* 0x001fe200078e0204 */
[----:B------:R-:W-:Y:S02]  /*11800*/  ISETP.NE.U32.AND P1, PT, RZ, UR6, PT ;  /* 0x00000006ff007c0c */ /* 0x000fe4000bf25070 */
[----:B------:R-:W-:Y:S01]  /*11810*/  ISETP.NE.AND.EX P2, PT, RZ, UR5, PT, P0 ;  /* 0x00000005ff007c0c */ /* 0x000fe2000bf45300 */
[----:B------:R-:W-:Y:S01]  /*11820*/  ULDC.64 UR4, c[0x0][0xa00] ;  /* 0x0002800000047ab9 */ /* 0x000fe20000000a00 */
[----:B------:R-:W-:Y:S01]  /*11830*/  ISETP.NE.AND.EX P1, PT, RZ, UR7, PT, P1 ;  /* 0x00000007ff007c0c */ /* 0x000fe2000bf25310 */
[----:B------:R-:W-:Y:S01]  /*11840*/  IMAD.MOV.U32 R8, RZ, RZ, RZ ;  /* 0x000000ffff087224 */ /* 0x000fe200078e00ff */
[----:B------:R-:W-:Y:S01]  /*11850*/  ISETP.NE.U32.AND P0, PT, RZ, UR4, PT ;  /* 0x00000004ff007c0c */ /* 0x000fe2000bf05070 */
[----:B-1----:R-:W0:Y:S03]  /*11860*/  LDC.64 R2, c[0x0][0xa08] ;  /* 0x00028200ff027b82 */ /* 0x002e260000000a00 */
[----:B------:R-:W-:-:S05]  /*11870*/  ISETP.NE.AND.EX P0, PT, RZ, UR5, PT, P0 ;  /* 0x00000005ff007c0c */ /* 0x000fca000bf05300 */
[----:B------:R-:W1:Y:S08]  /*11880*/  @P2 LDC.64 R6, c[0x0][0xa18] ;  /* 0x00028600ff062b82 */ /* 0x000e700000000a00 */
[----:B------:R-:W2:Y:S01]  /*11890*/  @P0 LDG.E R10, desc[UR8][R4.64] ;  /* 0x00000008040a0981 */ /* 0x000ea2000c1e1900 */
[----:B------:R-:W-:Y:S01]  /*118a0*/  ULDC UR4, c[0x0][0x288] ;  /* 0x0000a20000047ab9 */ /* 0x000fe20000000800 */
[----:B0-----:R-:W-:-:S05]  /*118b0*/  IMAD.WIDE R2, R9, 0x4, R2 ;  /* 0x0000000409027825 */ /* 0x001fca00078e0202 */
[----:B------:R-:W5:Y:S01]  /*118c0*/  @P1 LDG.E R8, desc[UR8][R2.64] ;  /* 0x0000000802081981 */ /* 0x000f62000c1e1900 */
[----:B-1----:R-:W-:-:S03]  /*118d0*/  @P2 IMAD.WIDE R6, R9, 0x4, R6 ;  /* 0x0000000409062825 */ /* 0x002fc600078e0206 */
        /* <DEDUP_REMOVED lines=14> */
[----:B------:R-:W-:Y:S02]  /*119c0*/  ULDC.64 UR4, c[0x0][0x208] ;  /* 0x0000820000047ab9 */ /* 0x000fe40000000a00 */
[----:B------:R-:W0:Y:S04]  /*119d0*/  LDG.E R7, desc[UR4][R4.64] ;  /* 0x0000000404077981 */ /* 0x000e28000c1e1900 */
[----:B------:R-:W0:Y:S02]  /*119e0*/  LDG.E R4, desc[UR4][R4.64+0x4] ;  /* 0x0000040404047981 */ /* 0x000e24000c1e1900 */
[----:B0-----:R-:W-:-:S05]  /*119f0*/  IMAD.IADD R10, R4, 0x1, -R7 ;  /* 0x00000001040a7824 */ /* 0x001fca00078e0a07 */
[----:B------:R1:W-:Y:S02]  /*11a00*/  STL [R1+0x2c], R10 ;  /* 0x00002c0a01007387 */ /* 0x0003e40000100800 */
.L_x_1245:
[----:B------:R-:W2:Y:S01]  /*11a10*/  LDL.LU R5, [R1+0x8] ;  /* 0x0000080001057983 */ /* 0x000ea20000300800 */
[----:B------:R-:W-:Y:S02]  /*11a20*/  ULDC.64 UR4, c[0x0][0xa20] ;  /* 0x0002880000047ab9 */ /* 0x000fe40000000a00 */
[----:B------:R-:W-:-:S04]  /*11a30*/  ISETP.NE.U32.AND P0, PT, RZ, UR4, PT ;  /* 0x00000004ff007c0c */ /* 0x000fc8000bf05070 */
[----:B------:R-:W-:Y:S02]  /*11a40*/  ISETP.NE.AND.EX P0, PT, RZ, UR5, PT, P0 ;  /* 0x00000005ff007c0c */ /* 0x000fe4000bf05300 */
[C---:B--2---:R-:W-:Y:S02]  /*11a50*/  LOP3.LUT R7, R5.reuse, 0xff000000, RZ, 0xc0, !PT ;  /* 0xff00000005077812 */ /* 0x044fe400078ec0ff */
[C---:B------:R-:W-:Y:S02]  /*11a60*/  LOP3.LUT R4, R5.reuse, 0xff0000, RZ, 0xc0, !PT ;  /* 0x00ff000005047812 */ /* 0x040fe400078ec0ff */
[----:B------:R-:W-:Y:S02]  /*11a70*/  SHF.R.U32.HI R7, RZ, 0x8, R7 ;  /* 0x00000008ff077819 */ /* 0x000fe40000011607 */
[----:B------:R-:W-:Y:S02]  /*11a80*/  LOP3.LUT R16, R5, 0xffff, RZ, 0xc0, !PT ;  /* 0x0000ffff05107812 */ /* 0x000fe400078ec0ff */
[----:B------:R-:W-:Y:S01]  /*11a90*/  LEA.HI R7, R4, R7, RZ, 0x10 ;  /* 0x0000000704077211 */ /* 0x000fe200078f80ff */
[----:B-----5:R-:W-:-:S05]  /*11aa0*/  IMAD.IADD R4, R8, 0x1, R0 ;  /* 0x0000000108047824 */ /* 0x020fca00078e0200 */
[----:B------:R2:W-:Y:S01]  /*11ab0*/  STL [R1+0x14], R4 ;  /* 0x0000140401007387 */ /* 0x0005e20000100800 */
[----:B------:R-:W-:Y:S05]  /*11ac0*/  @!P0 BRA `(.L_x_1246) ;  /* 0x0000000000148947 */ /* 0x000fea0003800000 */
[----:B------:R-:W3:Y:S01]  /*11ad0*/  LDC.64 R2, c[0x0][0xa20] ;  /* 0x00028800ff027b82 */ /* 0x000ee20000000a00 */
[----:B------:R-:W-:Y:S01]  /*11ae0*/  ULDC.64 UR4, c[0x0][0x208] ;  /* 0x0000820000047ab9 */ /* 0x000fe20000000a00 */
[----:B---3--:R-:W-:-:S05]  /*11af0*/  IMAD.WIDE R2, R9, 0x4, R2 ;  /* 0x0000000409027825 */ /* 0x008fca00078e0202 */
[----:B------:R3:W5:Y:S01]  /*11b00*/  LDG.E R6, desc[UR4][R2.64] ;  /* 0x0000000402067981 */ /* 0x000762000c1e1900 */
[----:B------:R-:W-:Y:S05]  /*11b10*/  BRA `(.L_x_1247) ;  /* 0x0000000000147947 */ /* 0x000fea0003800000 */
.L_x_1246:
[----:B------:R-:W-:Y:S05]  /*11b20*/  @!P1 BRA `(.L_x_1247) ;  /* 0x0000000000109947 */ /* 0x000fea0003800000 */
[----:B------:R-:W-:Y:S02]  /*11b30*/  ULDC.64 UR4, c[0x0][0x208] ;  /* 0x0000820000047ab9 */ /* 0x000fe40000000a00 */
[----:B------:R-:W3:Y:S04]  /*11b40*/  LDG.E R6, desc[UR4][R2.64] ;  /* 0x0000000402067981 */ /* 0x000ee8000c1e1900 */
[----:B------:R-:W3:Y:S02]  /*11b50*/  LDG.E R2, desc[UR4][R2.64+0x4] ;  /* 0x0000040402027981 */ /* 0x000ee4000c1e1900 */
[----:B---3--:R-:W-:-:S07]  /*11b60*/  IMAD.IADD R6, R2, 0x1, -R6 ;  /* 0x0000000102067824 */ /* 0x008fce00078e0a06 */
.L_x_1247:
[----:B--2---:R-:W2:Y:S01]  /*11b70*/  LDL.LU R4, [R1+0x4] ;  /* 0x0000040001047983 */ /* 0x004ea20000300800 */
[----:B---3--:R-:W3:Y:S01]  /*11b80*/  LDC R2, c[0x0][0x448] ;  /* 0x00011200ff027b82 */ /* 0x008ee20000000800 */
[----:B-----5:R-:W-:Y:S01]  /*11b90*/  IMAD.IADD R0, R6, 0x1, -R0 ;  /* 0x0000000106007824 */ /* 0x020fe200078e0a00 */
[----:B---3--:R-:W-:-:S13]  /*11ba0*/  ISETP.NE.AND P1, PT, R2, 0x1, PT ;  /* 0x000000010200780c */ /* 0x008fda0003f25270 */
[----:B------:R-:W3:Y:S08]  /*11bb0*/  @P1 LDC R3, c[0x0][0x44c] ;  /* 0x00011300ff031b82 */ /* 0x000ef00000000800 */
[----:B------:R-:W4:Y:S01]  /*11bc0*/  @P1 LDC R2, c[0x0][0x450] ;  /* 0x00011400ff021b82 */ /* 0x000f220000000800 */
[----:B--2---:R-:W-:-:S04]  /*11bd0*/  IMAD.SHL.U32 R11, R4, 0x80, RZ ;  /* 0x00000080040b7824 */ /* 0x004fc800078e00ff */
[----:B------:R-:W-:Y:S01]  /*11be0*/  VIADD R4, R11, 0x7f ;  /* 0x0000007f0b047836 */ /* 0x000fe20000000000 */
[----:B------:R2:W-:Y:S03]  /*11bf0*/  STL [R1+0x28], R11 ;  /* 0x0000280b01007387 */ /* 0x0005e60000100800 */
[----:B---3--:R-:W-:-:S04]  /*11c00*/  @P1 IMAD.HI.U32 R3, R4, R3, RZ ;  /* 0x0000000304031227 */ /* 0x008fc800078e00ff */
[----:B------:R-:W-:Y:S01]  /*11c10*/  IMAD.MOV.U32 R6, RZ, RZ, R4 ;  /* 0x000000ffff067224 */ /* 0x000fe200078e0004 */
[----:B----4-:R-:W-:Y:S01]  /*11c20*/  @P1 SHF.R.U32.HI R6, RZ, R2, R3 ;  /* 0x00000002ff061219 */ /* 0x010fe20000011603 */
[----:B------:R-:W-:-:S04]  /*11c30*/  VIADD R2, R0, 0x5f ;  /* 0x0000005f00027836 */ /* 0x000fc80000000000 */
[----:B------:R-:W-:-:S05]  /*11c40*/  IMAD.HI R2, R2, 0x2aaaaaab, RZ ;  /* 0x2aaaaaab02027827 */ /* 0x000fca00078e02ff */
[----:B------:R-:W-:-:S04]  /*11c50*/  SHF.R.U32.HI R3, RZ, 0x1f, R2 ;  /* 0x0000001fff037819 */ /* 0x000fc80000011602 */
[----:B------:R-:W-:Y:S02]  /*11c60*/  LEA.HI.SX32 R9, R2, R3, 0x1c ;  /* 0x0000000302097211 */ /* 0x000fe400078fe2ff */
[----:B------:R-:W-:-:S03]  /*11c70*/  IADD3 R2, R0, 0x1, -R10 ;  /* 0x0000000100027810 */ /* 0x000fc60007ffe80a */
[----:B------:R2:W-:Y:S02]  /*11c80*/  STL [R1+0x58], R9 ;  /* 0x0000580901007387 */ /* 0x0005e40000100800 */
[----:B------:R-:W-:Y:S02]  /*11c90*/  IMAD.IADD R6, R2, 0x1, R6 ;  /* 0x0000000102067824 */ /* 0x000fe400078e0206 */
[----:B------:R-:W3:Y:S02]  /*11ca0*/  LDC.64 R2, c[0x0][0x9e0] ;  /* 0x00027800ff027b82 */ /* 0x000ee40000000a00 */
[----:B---3--:R-:W-:Y:S01]  /*11cb0*/  ISETP.GE.AND P2, PT, R3, 0x1, PT ;  /* 0x000000010300780c */ /* 0x008fe20003f46270 */
[----:B------:R-:W-:-:S12]  /*11cc0*/  IMAD.IADD R2, R6, 0x1, R2 ;  /* 0x0000000106027824 */ /* 0x000fd800078e0202 */
[----:B--2---:R-:W-:Y:S05]  /*11cd0*/  @!P2 BRA `(.L_x_1248) ;  /* 0x000000000048a947 */ /* 0x004fea0003800000 */
[C---:B------:R-:W-:Y:S01]  /*11ce0*/  ISETP.GT.AND P0, PT, R6.reuse, RZ, PT ;  /* 0x000000ff0600720c */ /* 0x040fe20003f04270 */
[----:B------:R-:W-:Y:S01]  /*11cf0*/  BSSY B0, `(.L_x_1249) ;  /* 0x000000e000007945 */ /* 0x000fe20003800000 */
[----:B------:R-:W-:-:S11]  /*11d00*/  VIADD R8, R6, 0xffffffff ;  /* 0xffffffff06087836 */ /* 0x000fd60000000000 */
[----:B------:R-:W-:Y:S05]  /*11d10*/  @P0 BRA `(.L_x_1250) ;  /* 0x00000000001c0947 */ /* 0x000fea0003800000 */
[----:B------:R-:W-:Y:S01]  /*11d20*/  ISETP.NE.AND P0, PT, R3, 0x1, PT ;  /* 0x000000010300780c */ /* 0x000fe20003f05270 */
[----:B------:R-:W-:-:S12]  /*11d30*/  IMAD.MOV R6, RZ, RZ, -R6 ;  /* 0x000000ffff067224 */ /* 0x000fd800078e0a06 */
[----:B------:R-:W2:Y:S02]  /*11d40*/  @P0 LDC.64 R4, c[0x0][0x9e8] ;  /* 0x00027a00ff040b82 */ /* 0x000ea40000000a00 */
[----:B--2---:R-:W-:-:S05]  /*11d50*/  @P0 IMAD.HI.U32 R4, R6, R4, RZ ;  /* 0x0000000406040227 */ /* 0x004fca00078e00ff */
[----:B------:R-:W-:-:S04]  /*11d60*/  @P0 SHF.R.U32.HI R6, RZ, R5, R4 ;  /* 0x00000005ff060219 */ /* 0x000fc80000011604 */
[----:B------:R-:W-:Y:S01]  /*11d70*/  LOP3.LUT R8, RZ, R6, RZ, 0x33, !PT ;  /* 0x00000006ff087212 */ /* 0x000fe200078e33ff */
[----:B------:R-:W-:Y:S06]  /*11d80*/  BRA `(.L_x_1251) ;  /* 0x0000000000107947 */ /* 0x000fec0003800000 */
.L_x_1250:
[----:B------:R-:W-:-:S13]  /*11d90*/  ISETP.NE.AND P0, PT, R3, 0x1, PT ;  /* 0x000000010300780c */ /* 0x000fda0003f05270 */
[----:B------:R-:W2:Y:S02]  /*11da0*/  @P0 LDC.64 R4, c[0x0][0x9e8] ;  /* 0x00027a00ff040b82 */ /* 0x000ea40000000a00 */
[----:B--2---:R-:W-:-:S05]  /*11db0*/  @P0 IMAD.HI.U32 R4, R8, R4, RZ ;  /* 0x0000000408040227 */ /* 0x004fca00078e00ff */
[----:B------:R-:W-:-:S07]  /*11dc0*/  @P0 SHF.R.U32.HI R8, RZ, R5, R4 ;  /* 0x00000005ff080219 */ /* 0x000fce0000011604 */
.L_x_1251:
[----:B------:R-:W-:Y:S05]  /*11dd0*/  BSYNC B0 ;  /* 0x0000000000007941 */ /* 0x000fea0003800000 */
.L_x_1249:
[----:B------:R-:W-:-:S05]  /*11de0*/  IMAD R8, R8, R3, R3 ;  /* 0x0000000308087224 */ /* 0x000fca00078e0203 */
[----:B------:R-:W-:-:S07]  /*11df0*/  VIMNMX R2, R2, R8, PT ;  /* 0x0000000802027248 */ /* 0x000fce0003fe0100 */
.L_x_1248:
[----:B------:R-:W2:Y:S01]  /*11e00*/  @P1 LDC R4, c[0x0][0x44c] ;  /* 0x00011300ff041b82 */ /* 0x000ea20000000800 */
[----:B------:R-:W-:Y:S01]  /*11e10*/  VIADD R2, R2, 0x5f ;  /* 0x0000005f02027836 */ /* 0x000fe20000000000 */
[----:B------:R-:W-:Y:S01]  /*11e20*/  ULDC UR4, c[0x0][0x9dc] ;  /* 0x0002770000047ab9 */ /* 0x000fe20000000800 */
[----:B------:R-:W-:Y:S02]  /*11e30*/  IMAD.MOV.U32 R5, RZ, RZ, R11 ;  /* 0x000000ffff057224 */ /* 0x000fe400078e000b */
[----:B------:R-:W-:-:S03]  /*11e40*/  IMAD.HI R2, R2, 0x2aaaaaab, RZ ;  /* 0x2aaaaaab02027827 */ /* 0x000fc600078e02ff */
[----:B------:R-:W3:Y:S01]  /*11e50*/  @P1 LDC R6, c[0x0][0x450] ;  /* 0x00011400ff061b82 */ /* 0x000ee20000000800 */
[----:B--2---:R-:W-:-:S05]  /*11e60*/  @P1 IMAD.HI.U32 R4, R11, R4, RZ ;  /* 0x000000040b041227 */ /* 0x004fca00078e00ff */
[----:B---3--:R-:W-:-:S04]  /*11e70*/  @P1 SHF.R.U32.HI R5, RZ, R6, R4 ;  /* 0x00000006ff051219 */ /* 0x008fc80000011604 */
[----:B------:R-:W-:Y:S02]  /*11e80*/  IADD3 R6, R5, R0, -R10 ;  /* 0x0000000005067210 */ /* 0x000fe40007ffe80a */
[----:B------:R-:W-:-:S04]  /*11e90*/  SHF.R.U32.HI R0, RZ, 0x1f, R2 ;  /* 0x0000001fff007819 */ /* 0x000fc80000011602 */
[----:B------:R-:W-:Y:S01]  /*11ea0*/  LEA.HI.SX32 R4, R2, R0, 0x1c ;  /* 0x0000000002047211 */ /* 0x000fe200078fe2ff */
[----:B------:R-:W-:-:S03]  /*11eb0*/  VIADD R2, R6, -UR4 ;  /* 0x8000000406027c36 */ /* 0x000fc60008000000 */
[----:B------:R-:W-:Y:S01]  /*11ec0*/  VIMNMX R0, R9, R4, PT ;  /* 0x0000000409007248 */ /* 0x000fe20003fe0100 */
[----:B------:R2:W-:Y:S01]  /*11ed0*/  STL [R1+0x54], R4 ;  /* 0x0000540401007387 */ /* 0x0005e20000100800 */
[----:B------:R-:W-:Y:S05]  /*11ee0*/  @!P2 BRA `(.L_x_1252) ;  /* 0x000000000044a947 */ /* 0x000fea0003800000 */
[----:B------:R-:W-:Y:S01]  /*11ef0*/  ISETP.GT.AND P0, PT, R6, -0x1, PT ;  /* 0xffffffff0600780c */ /* 0x000fe20003f04270 */
[----:B------:R-:W-:-:S12]  /*11f00*/  BSSY B0, `(.L_x_1253) ;  /* 0x000000d000007945 */ /* 0x000fd80003800000 */
[----:B------:R-:W-:Y:S05]  /*11f10*/  @P0 BRA `(.L_x_1254) ;  /* 0x00000000001c0947 */ /* 0x000fea0003800000 */
[----:B------:R-:W-:Y:S02]  /*11f20*/  ISETP.NE.AND P0, PT, R3, 0x1, PT ;  /* 0x000000010300780c */ /* 0x000fe40003f05270 */
[----:B------:R-:W-:-:S11]  /*11f30*/  LOP3.LUT R6, RZ, R6, RZ, 0x33, !PT ;  /* 0x00000006ff067212 */ /* 0x000fd600078e33ff */
[----:B--2---:R-:W2:Y:S02]  /*11f40*/  @P0 LDC.64 R4, c[0x0][0x9e8] ;  /* 0x00027a00ff040b82 */ /* 0x004ea40000000a00 */
[----:B--2---:R-:W-:-:S05]  /*11f50*/  @P0 IMAD.HI.U32 R4, R6, R4, RZ ;  /* 0x0000000406040227 */ /* 0x004fca00078e00ff */
[----:B------:R-:W-:-:S04]  /*11f60*/  @P0 SHF.R.U32.HI R6, RZ, R5, R4 ;  /* 0x00000005ff060219 */ /* 0x000fc80000011604 */
[----:B------:R-:W-:Y:S01]  /*11f70*/  LOP3.LUT R6, RZ, R6, RZ, 0x33, !PT ;  /* 0x00000006ff067212 */ /* 0x000fe200078e33ff */
[----:B------:R-:W-:Y:S06]  /*11f80*/  BRA `(.L_x_1255) ;  /* 0x0000000000107947 */ /* 0x000fec0003800000 */
.L_x_1254:
[----:B------:R-:W-:-:S13]  /*11f90*/  ISETP.NE.AND P0, PT, R3, 0x1, PT ;  /* 0x000000010300780c */ /* 0x000fda0003f05270 */
[----:B--2---:R-:W2:Y:S02]  /*11fa0*/  @P0 LDC.64 R4, c[0x0][0x9e8] ;  /* 0x00027a00ff040b82 */ /* 0x004ea40000000a00 */
[----:B--2---:R-:W-:-:S05]  /*11fb0*/  @P0 IMAD.HI.U32 R4, R6, R4, RZ ;  /* 0x0000000406040227 */ /* 0x004fca00078e00ff */
[----:B------:R-:W-:-:S07]  /*11fc0*/  @P0 SHF.R.U32.HI R6, RZ, R5, R4 ;  /* 0x00000005ff060219 */ /* 0x000fce0000011604 */
.L_x_1255:
[----:B------:R-:W-:Y:S05]  /*11fd0*/  BSYNC B0 ;  /* 0x0000000000007941 */ /* 0x000fea0003800000 */
.L_x_1253:
[----:B------:R-:W-:-:S05]  /*11fe0*/  IMAD R3, R6, R3, RZ ;  /* 0x0000000306037224 */ /* 0x000fca00078e02ff */
[----:B------:R-:W-:-:S07]  /*11ff0*/  VIMNMX R2, R2, R3, !PT ;  /* 0x0000000302027248 */ /* 0x000fce0007fe0100 */
.L_x_1252:
[----:B------:R-:W-:Y:S01]  /*12000*/  IMAD.HI R2, R2, 0x2aaaaaab, RZ ;  /* 0x2aaaaaab02027827 */ /* 0x000fe200078e02ff */
[----:B--2---:R-:W-:Y:S01]  /*12010*/  SHF.R.U32.HI R4, RZ, 0x10, R7 ;  /* 0x00000010ff047819 */ /* 0x004fe20000011607 */
[----:B------:R-:W-:Y:S01]  /*12020*/  BSSY B0, `(.L_x_1256) ;  /* 0x000002a000007945 */ /* 0x000fe20003800000 */
[----:B------:R-:W-:Y:S01]  /*12030*/  LOP3.LUT R8, R7, 0xff, RZ, 0xc0, !PT ;  /* 0x000000ff07087812 */ /* 0x000fe200078ec0ff */
[----:B------:R-:W-:Y:S01]  /*12040*/  IMAD.MOV.U32 R5, RZ, RZ, RZ ;  /* 0x000000ffff057224 */ /* 0x000fe200078e00ff */
[----:B------:R-:W-:Y:S02]  /*12050*/  SHF.R.U32.HI R3, RZ, 0x1f, R2 ;  /* 0x0000001fff037819 */ /* 0x000fe40000011602 */
[----:B------:R-:W-:Y:S01]  /*12060*/  ISETP.NE.AND P0, PT, R4, RZ, PT ;  /* 0x000000ff0400720c */ /* 0x000fe20003f05270 */
[----:B01----:R-:W-:Y:S01]  /*12070*/  IMAD.MOV.U32 R10, RZ, RZ, R5 ;  /* 0x000000ffff0a7224 */ /* 0x003fe200078e0005 */
[----:B------:R-:W-:-:S04]  /*12080*/  LEA.HI.SX32 R3, R2, R3, 0x1c ;  /* 0x0000000302037211 */ /* 0x000fc800078fe2ff */
[----:B------:R-:W-:-:S04]  /*12090*/  VIMNMX R9, RZ, R3, !PT ;  /* 0x00000003ff097248 */ /* 0x000fc80007fe0100 */
[----:B------:R-:W-:Y:S01]  /*120a0*/  ISETP.GT.AND P1, PT, R0, R9, PT ;  /* 0x000000090000720c */ /* 0x000fe20003f24270 */
[----:B------:R0:W-:Y:S02]  /*120b0*/  STL [R1+0x34], R9 ;  /* 0x0000340901007387 */ /* 0x0001e40000100800 */
[----:B------:R-:W1:Y:S02]  /*120c0*/  @!P0 LDC R4, c[0x0][0x9f0] ;  /* 0x00027c00ff048b82 */ /* 0x000e640000000800 */
[----:B------:R0:W-:Y:S04]  /*120d0*/  STL [R1+0x38], R5 ;  /* 0x0000380501007387 */ /* 0x0001e80000100800 */
[----:B------:R0:W-:Y:S04]  /*120e0*/  STL [R1+0x40], R8 ;  /* 0x0000400801007387 */ /* 0x0001e80000100800 */
[----:B------:R-:W-:Y:S05]  /*120f0*/  @!P1 BRA `(.L_x_1257) ;  /* 0x0000000000709947 */ /* 0x000fea0003800000 */
[-C--:B01----:R-:W-:Y:S02]  /*12100*/  IABS R5, R4.reuse ;  /* 0x0000000400057213 */ /* 0x083fe40000000000 */
[----:B------:R-:W-:Y:S02]  /*12110*/  IABS R7, R4 ;  /* 0x0000000400077213 */ /* 0x000fe40000000000 */
[----:B------:R-:W0:Y:S03]  /*12120*/  I2F.RP R2, R5 ;  /* 0x0000000500027306 */ /* 0x000e260000209400 */
[----:B------:R-:W-:-:S05]  /*12130*/  IMAD.MOV R7, RZ, RZ, -R7 ;  /* 0x000000ffff077224 */ /* 0x000fca00078e0a07 */
[----:B0-----:R-:W0:Y:S02]  /*12140*/  MUFU.RCP R2, R2 ;  /* 0x0000000200027308 */ /* 0x001e240000001000 */
[----:B0-----:R-:W-:-:S06]  /*12150*/  VIADD R2, R2, 0xffffffe ;  /* 0x0ffffffe02027836 */ /* 0x001fcc0000000000 */
[----:B------:R-:W0:Y:S02]  /*12160*/  F2I.FTZ.U32.TRUNC.NTZ R3, R2 ;  /* 0x0000000200037305 */ /* 0x000e24000021f000 */
[----:B0-----:R-:W-:-:S04]  /*12170*/  IMAD.MOV R2, RZ, RZ, -R3 ;  /* 0x000000ffff027224 */ /* 0x001fc800078e0a03 */
[----:B------:R-:W-:Y:S02]  /*12180*/  IMAD R6, R2, R5, RZ ;  /* 0x0000000502067224 */ /* 0x000fe400078e02ff */
[----:B------:R-:W-:-:S04]  /*12190*/  IMAD.MOV.U32 R2, RZ, RZ, RZ ;  /* 0x000000ffff027224 */ /* 0x000fc800078e00ff */
[----:B------:R-:W-:Y:S01]  /*121a0*/  IMAD.HI.U32 R6, R3, R6, R2 ;  /* 0x0000000603067227 */ /* 0x000fe200078e0002 */
[----:B------:R-:W-:-:S05]  /*121b0*/  IADD3 R3, R4, -0x1, R0 ;  /* 0xffffffff04037810 */ /* 0x000fca0007ffe000 */
[----:B------:R-:W-:-:S05]  /*121c0*/  IMAD.IADD R3, R3, 0x1, -R9 ;  /* 0x0000000103037824 */ /* 0x000fca00078e0a09 */
[----:B------:R-:W-:Y:S02]  /*121d0*/  IABS R2, R3 ;  /* 0x0000000300027213 */ /* 0x000fe40000000000 */
[----:B------:R-:W-:-:S03]  /*121e0*/  LOP3.LUT R3, R3, R4, RZ, 0x3c, !PT ;  /* 0x0000000403037212 */ /* 0x000fc600078e3cff */
        /* <DEDUP_REMOVED lines=13> */
.L_x_1257:
[----:B------:R-:W-:Y:S05]  /*122c0*/  BSYNC B0 ;  /* 0x0000000000007941 */ /* 0x000fea0003800000 */
.L_x_1256:
[----:B------:R-:W-:Y:S01]  /*122d0*/  IMAD.MOV.U32 R3, RZ, RZ, R10 ;  /* 0x000000ffff037224 */ /* 0x000fe200078e000a */
[----:B------:R-:W-:Y:S03]  /*122e0*/  BSSY B7, `(.L_x_1258) ;  /* 0x000041a000077945 */ /* 0x000fe60003800000 */
[----:B------:R-:W-:-:S05]  /*122f0*/  IMAD R2, R8, R3, R9 ;  /* 0x0000000308027224 */ /* 0x000fca00078e0209 */
[----:B------:R-:W-:Y:S01]  /*12300*/  VIADDMNMX R0, R2, R3, R0, PT ;  /* 0x0000000302007246 */ /* 0x000fe20003800100 */
[----:B------:R3:W-:Y:S03]  /*12310*/  STL [R1+0x24], R2 ;  /* 0x0000240201007387 */ /* 0x0007e60000100800 */
[----:B------:R-:W-:Y:S01]  /*12320*/  ISETP.GT.AND P0, PT, R0, R2, PT ;  /* 0x000000020000720c */ /* 0x000fe20003f04270 */
[----:B------:R3:W-:-:S12]  /*12330*/  STL [R1+0x3c], R0 ;  /* 0x00003c0001007387 */ /* 0x0007d80000100800 */
[----:B---3--:R-:W-:Y:S05]  /*12340*/  @P0 BRA `(.L_x_1259) ;  /* 0x00000000004c0947 */ /* 0x008fea0003800000 */
[----:B------:R-:W3:Y:S02]  /*12350*/  S2R R2, SR_TID.X ;  /* 0x0000000000027919 */ /* 0x000ee40000002100 */
[----:B---3--:R-:W-:-:S04]  /*12360*/  LOP3.LUT R2, R2, 0x7f, RZ, 0xc0, !PT ;  /* 0x0000007f02027812 */ /* 0x008fc800078ec0ff */
[----:B------:R-:W-:-:S13]  /*12370*/  ISETP.NE.AND P0, PT, R2, RZ, PT ;  /* 0x000000ff0200720c */ /* 0x000fda0003f05270 */
[----:B------:R-:W-:Y:S05]  /*12380*/  @P0 BRA `(.L_x_1260) ;  /* 0x00000040003c0947 */ /* 0x000fea0003800000 */
[----:B0-----:R-:W0:Y:S01]  /*12390*/  S2R R5, SR_LANEID ;  /* 0x0000000000057919 */ /* 0x001e220000000000 */
[----:B------:R-:W-:Y:S01]  /*123a0*/  VOTEU.ANY UR4, UPT, PT ;  /* 0x0000000000047886 */ /* 0x000fe200038e0100 */
[----:B------:R-:W3:Y:S01]  /*123b0*/  LDC.64 R2, c[0x0][0xc60] ;  /* 0x00031800ff027b82 */ /* 0x000ee20000000a00 */
[----:B------:R-:W0:Y:S01]  /*123c0*/  FLO.U32 R0, UR4 ;  /* 0x0000000400007d00 */ /* 0x000e2200080e0000 */
[----:B------:R-:W-:Y:S01]  /*123d0*/  ULDC.64 UR6, c[0x0][0x208] ;  /* 0x0000820000067ab9 */ /* 0x000fe20000000a00 */
[----:B0-----:R-:W-:-:S06]  /*123e0*/  ISETP.EQ.U32.AND P0, PT, R0, R5, PT ;  /* 0x000000050000720c */ /* 0x001fcc0003f02070 */
[----:B------:R-:W3:Y:S07]  /*123f0*/  POPC R5, UR4 ;  /* 0x0000000400057d09 */ /* 0x000eee0008000000 */
[----:B---3--:R-:W3:Y:S01]  /*12400*/  @P0 ATOMG.E.ADD.STRONG.GPU PT, R3, desc[UR6][R2.64], R5 ;  /* 0x00000005020309a8 */ /* 0x008ee200081ee1c6 */
[----:B-1----:R-:W0:Y:S02]  /*12410*/  S2R R4, SR_LTMASK ;  /* 0x0000000000047919 */ /* 0x002e240000003900 */
[----:B0-----:R-:W-:-:S04]  /*12420*/  LOP3.LUT R4, R4, UR4, RZ, 0xc0, !PT ;  /* 0x0000000404047c12 */ /* 0x001fc8000f8ec0ff */
[----:B------:R-:W0:Y:S01]  /*12430*/  POPC R7, R4 ;  /* 0x0000000400077309 */ /* 0x000e220000000000 */
[----:B---3--:R-:W0:Y:S02]  /*12440*/  SHFL.IDX PT, R0, R3, R0, 0x1f ;  /* 0x00001f0003007589 */ /* 0x008e2400000e0000 */
[----:B0-----:R-:W-:-:S05]  /*12450*/  IADD3 R0, R0, UR38, R7 ;  /* 0x0000002600007c10 */ /* 0x001fca000fffe007 */
[----:B------:R3:W-:Y:S01]  /*12460*/  STL [R1], R0 ;  /* 0x0000000001007387 */ /* 0x0007e20000100800 */
[----:B------:R-:W-:Y:S05]  /*12470*/  BRA `(.L_x_1260) ;  /* 0x0000004000007947 */ /* 0x000fea0003800000 */
.L_x_1259:
        /* <DEDUP_REMOVED lines=8> */
[----:B-1----:R-:W-:Y:S02]  /*12500*/  IMAD.U32 R4, RZ, RZ, UR6 ;  /* 0x00000006ff047e24 */ /* 0x002fe4000f8e00ff */
[----:B------:R-:W1:Y:S01]  /*12510*/  LDC.64 R2, c[0x4][R2] ;  /* 0x0100000002027b82 */ /* 0x000e620000000a00 */
[----:B0-----:R-:W-:Y:S02]  /*12520*/  IMAD.U32 R5, RZ, RZ, UR7 ;  /* 0x00000007ff057e24 */ /* 0x001fe4000f8e00ff */
[----:B------:R-:W-:Y:S02]  /*12530*/  IMAD.U32 R6, RZ, RZ, UR8 ;  /* 0x00000008ff067e24 */ /* 0x000fe4000f8e00ff */
[----:B------:R-:W-:-:S02]  /*12540*/  IMAD.U32 R7, RZ, RZ, UR9 ;  /* 0x00000009ff077e24 */ /* 0x000fc4000f8e00ff */
[----:B--2---:R-:W-:Y:S02]  /*12550*/  IMAD.U32 R10, RZ, RZ, UR4 ;  /* 0x00000004ff0a7e24 */ /* 0x004fe4000f8e00ff */
[----:B------:R-:W-:Y:S02]  /*12560*/  IMAD.U32 R11, RZ, RZ, UR5 ;  /* 0x00000005ff0b7e24 */ /* 0x000fe4000f8e00ff */
[----:B------:R-:W-:Y:S02]  /*12570*/  IMAD.MOV.U32 R8, RZ, RZ, 0x70 ;  /* 0x00000070ff087424 */ /* 0x000fe400078e00ff */
[----:B------:R-:W-:Y:S02]  /*12580*/  IMAD.MOV.U32 R12, RZ, RZ, 0x1 ;  /* 0x00000001ff0c7424 */ /* 0x000fe400078e00ff */
[----:B------:R-:W-:-:S07]  /*12590*/  IMAD.MOV.U32 R13, RZ, RZ, RZ ;  /* 0x000000ffff0d7224 */ /* 0x000fce00078e00ff */
[----:B------:R-:W-:-:S07]  /*125a0*/  LEPC R20, `(.L_x_1262) ;  /* 0x000000001014794e */ /* 0x000fce0000000000 */
[----:B-1----:R-:W-:Y:S05]  /*125b0*/  CALL.ABS.NOINC R2 ;  /* 0x0000000002007343 */ /* 0x002fea0003c00000 */
.L_x_1262:
[----:B------:R-:W-:Y:S05]  /*125c0*/  BSYNC B6 ;  /* 0x0000000000067941 */ /* 0x000fea0003800000 */
.L_x_1261:
        /* <DEDUP_REMOVED lines=9> */
[----:B-1----:R-:W-:Y:S02]  /*12660*/  IMAD.U32 R4, RZ, RZ, UR6 ;  /* 0x00000006ff047e24 */ /* 0x002fe4000f8e00ff */
[----:B0-----:R-:W-:Y:S02]  /*12670*/  IMAD.U32 R5, RZ, RZ, UR7 ;  /* 0x00000007ff057e24 */ /* 0x001fe4000f8e00ff */
[----:B------:R-:W-:Y:S02]  /*12680*/  IMAD.U32 R6, RZ, RZ, UR8 ;  /* 0x00000008ff067e24 */ /* 0x000fe4000f8e00ff */
[----:B------:R-:W-:-:S02]  /*12690*/  IMAD.U32 R7, RZ, RZ, UR9 ;  /* 0x00000009ff077e24 */ /* 0x000fc4000f8e00ff */
[----:B--2---:R-:W-:Y:S02]  /*126a0*/  IMAD.U32 R10, RZ, RZ, UR4 ;  /* 0x00000004ff0a7e24 */ /* 0x004fe4000f8e00ff */
[----:B------:R-:W-:Y:S02]  /*126b0*/  IMAD.U32 R11, RZ, RZ, UR5 ;  /* 0x00000005ff0b7e24 */ /* 0x000fe4000f8e00ff */
[----:B------:R-:W-:Y:S02]  /*126c0*/  IMAD.MOV.U32 R8, RZ, RZ, 0x70 ;  /* 0x00000070ff087424 */ /* 0x000fe400078e00ff */
[----:B------:R-:W-:Y:S02]  /*126d0*/  IMAD.MOV.U32 R12, RZ, RZ, 0x1 ;  /* 0x00000001ff0c7424 */ /* 0x000fe400078e00ff */
[----:B---3--:R-:W-:-:S07]  /*126e0*/  IMAD.MOV.U32 R13, RZ, RZ, RZ ;  /* 0x000000ffff0d7224 */ /* 0x008fce00078e00ff */
[----:B------:R-:W-:-:S07]  /*126f0*/  LEPC R20, `(.L_x_1265) ;  /* 0x000000001014794e */ /* 0x000fce0000000000 */
[----:B----4-:R-:W-:Y:S05]  /*12700*/  CALL.ABS.NOINC R2 ;  /* 0x0000000002007343 */ /* 0x010fea0003c00000 */
.L_x_1265:
        /* <DEDUP_REMOVED lines=15> */
.L_x_1264:
[----:B------:R-:W-:Y:S05]  /*12800*/  BSYNC B6 ;  /* 0x0000000000067941 */ /* 0x000fea0003800000 */
.L_x_1263:
[----:B------:R-:W3:Y:S01]  /*12810*/  LDL R0, [R1+0xc] ;  /* 0x00000c0001007983 */ /* 0x000ee20000100800 */
[----:B------:R-:W-:Y:S02]  /*12820*/  ULDC.64 UR4, c[0x0][0x9f8] ;  /* 0x00027e0000047ab9 */ /* 0x000fe40000000a00 */
[----:B------:R-:W-:Y:S01]  /*12830*/  ISETP.NE.U32.AND P0, PT, RZ, UR4, PT ;  /* 0x00000004ff007c0c */ /* 0x000fe2000bf05070 */
[----:B------:R-:W4:Y:S01]  /*12840*/  LDL R17, [R1+0x3c] ;  /* 0x00003c0001117983 */ /* 0x000f220000100800 */
[----:B------:R-:W-:Y:S02]  /*12850*/  ULDC.64 UR6, c[0x0][0x208] ;  /* 0x0000820000067ab9 */ /* 0x000fe40000000a00 */
[----:B------:R-:W-:Y:S01]  /*12860*/  ISETP.NE.AND.EX P0, PT, RZ, UR5, PT, P0 ;  /* 0x00000005ff007c0c */ /* 0x000fe2000bf05300 */
[----:B------:R-:W-:-:S12]  /*12870*/  ULDC.64 UR4, c[0x0][0xa08] ;  /* 0x0002820000047ab9 */ /* 0x000fd80000000a00 */
[----:B------:R-:W5:Y:S01]  /*12880*/  @P0 LDC.64 R2, c[0x0][0x9f8] ;  /* 0x00027e00ff020b82 */ /* 0x000f620000000a00 */
[----:B---3--:R-:W-:Y:S02]  /*12890*/  IMAD.MOV.U32 R7, RZ, RZ, R0 ;  /* 0x000000ffff077224 */ /* 0x008fe400078e0000 */
[----:B-----5:R-:W-:-:S05]  /*128a0*/  @P0 IMAD.WIDE R2, R0, 0x4, R2 ;  /* 0x0000000400020825 */ /* 0x020fca00078e0202 */
[----:B------:R3:W0:Y:S01]  /*128b0*/  @P0 LDG.E R7, desc[UR6][R2.64] ;  /* 0x0000000602070981 */ /* 0x000622000c1e1900 */
[----:B----4-:R-:W-:Y:S01]  /*128c0*/  VIADD R0, R17, 0xffffffff ;  /* 0xffffffff11007836 */ /* 0x010fe20000000000 */
[----:B---3--:R-:W3:Y:S02]  /*128d0*/  LDC.64 R2, c[0x0][0x418] ;  /* 0x00010600ff027b82 */ /* 0x008ee40000000a00 */
[----:B---3--:R-:W-:Y:S01]  /*128e0*/  LOP3.LUT P0, RZ, R2, UR4, RZ, 0xfc, !PT ;  /* 0x0000000402ff7c12 */ /* 0x008fe2000f80fcff */
[----:B------:R-:W-:-:S03]  /*128f0*/  UMOV UR4, 0xffffffff ;  /* 0xffffffff00047882 */ /* 0x000fc60000000000 */
[----:B------:R-:W-:Y:S02]  /*12900*/  LOP3.LUT P0, RZ, R3, UR5, RZ, 0xfc, P0 ;  /* 0x0000000503ff7c12 */ /* 0x000fe4000800fcff */
[----:B0-----:R-:W-:Y:S01]  /*12910*/  SHF.R.S32.HI R8, RZ, 0x1f, R7 ;  /* 0x0000001fff087819 */ /* 0x001fe20000011407 */
[----:B------:R0:W-:Y:S01]  /*12920*/  STL [R1+0x8], R7 ;  /* 0x0000080701007387 */ /* 0x0001e20000100800 */
[----:B------:R-:W-:-:S03]  /*12930*/  SEL R17, R7, RZ, !P0 ;  /* 0x000000ff07117207 */ /* 0x000fc60004000000 */
[----:B------:R0:W-:Y:S01]  /*12940*/  STL [R1+0x1c], R8 ;  /* 0x00001c0801007387 */ /* 0x0001e20000100800 */
[----:B------:R-:W-:Y:S05]  /*12950*/  BRA.DIV UR4, `(.L_x_1266) ;  /* 0x00000056041c7947 */ /* 0x000fea000b800000 */
[----:B-1----:R-:W1:Y:S02]  /*12960*/  S2R R4, SR_TID.X ;  /* 0x0000000000047919 */ /* 0x002e640000002100 */
[----:B-1----:R-:W-:-:S04]  /*12970*/  SHF.R.U32.HI R4, RZ, 0x5, R4 ;  /* 0x00000005ff047819 */ /* 0x002fc80000011604 */
[----:B------:R-:W-:-:S05]  /*12980*/  LOP3.LUT R4, R4, 0x3, RZ, 0xc0, !PT ;  /* 0x0000000304047812 */ /* 0x000fca00078ec0ff */
[----:B------:R1:W3:Y:S02]  /*12990*/  SHFL.IDX PT, R14, R4, RZ, 0x1f ;  /* 0x00001fff040e7589 */ /* 0x0002e400000e0000 */
.L_x_1372:
[----:B-1----:R-:W4:Y:S01]  /*129a0*/  LDL.LU R4, [R1+0x18] ;  /* 0x0000180001047983 */ /* 0x002f220000300800 */
[----:B------:R-:W-:Y:S02]  /*129b0*/  PLOP3.LUT P1, PT, PT, PT, PT, 0x8, 0x0 ;  /* 0x000000000000781c */ /* 0x000fe40003f2e170 */
[----:B---3--:R-:W-:Y:S01]  /*129c0*/  ISETP.NE.AND P0, PT, R14, RZ, PT ;  /* 0x000000ff0e00720c */ /* 0x008fe20003f05270 */
[----:B------:R1:W-:Y:S01]  /*129d0*/  STL [R1+0x4], R0 ;  /* 0x0000040001007387 */ /* 0x0003e20000100800 */
[----:B----4-:R-:W-:-:S09]  /*129e0*/  LOP3.LUT R4, R4, 0xfffffffe, RZ, 0xc0, !PT ;  /* 0xfffffffe04047812 */ /* 0x010fd200078ec0ff */
[----:B------:R-:W-:-:S05]  /*129f0*/  @P1 LOP3.LUT R4, R4, 0x1, RZ, 0xfc, !PT ;  /* 0x0000000104041812 */ /* 0x000fca00078efcff */
[----:B------:R1:W-:Y:S01]  /*12a00*/  STL [R1+0x18], R4 ;  /* 0x0000180401007387 */ /* 0x0003e20000100800 */
[----:B------:R-:W-:Y:S05]  /*12a10*/  @P0 BRA `(.L_x_1267) ;  /* 0x00000004003c0947 */ /* 0x000fea0003800000 */
[----:B------:R-:W-:-:S03]  /*12a20*/  UMOV UR4, 0xffffffff ;  /* 0xffffffff00047882 */ /* 0x000fc60000000000 */
[----:B------:R-:W-:Y:S05]  /*12a30*/  BRA.DIV UR4, `(.L_x_1268) ;  /* 0x0000005604187947 */ /* 0x000fea000b800000 */
[----:B------:R-:W-:-:S13]  /*12a40*/  ELECT P6, URZ, PT ;  /* 0x00000000003f782f */ /* 0x000fda00038c0000 */
.L_x_1375:
[----:B------:R-:W-:Y:S05]  /*12a50*/  @!P6 BRA `(.L_x_1267) ;  /* 0x00000004002ce947 */ /* 0x000fea0003800000 */
[----:B------:R-:W-:-:S04]  /*12a60*/  ISETP.NE.U32.AND P0, PT, R2, RZ, PT ;  /* 0x000000ff0200720c */ /* 0x000fc80003f05070 */
[----:B------:R-:W-:-:S13]  /*12a70*/  ISETP.NE.AND.EX P0, PT, R3, RZ, PT, P0 ;  /* 0x000000ff0300720c */ /* 0x000fda0003f05300 */
[----:B------:R-:W-:Y:S05]  /*12a80*/  @!P0 BRA `(.L_x_1269) ;  /* 0x0000000000548947 */ /* 0x000fea0003800000 */
[----:B------:R-:W3:Y:S01]  /*12a90*/  LDC R6, c[0x0][0x43c] ;  /* 0x00010f00ff067b82 */ /* 0x000ee20000000800 */
[----:B------:R-:W-:Y:S01]  /*12aa0*/  IMAD.MOV.U32 R9, RZ, RZ, R0 ;  /* 0x000000ffff097224 */ /* 0x000fe200078e0000 */
[----:B------:R-:W-:Y:S01]  /*12ab0*/  ULDC.64 UR4, c[0x0][0x428] ;  /* 0x00010a0000047ab9 */ /* 0x000fe20000000a00 */
[----:B------:R-:W-:Y:S02]  /*12ac0*/  ULDC.64 UR6, c[0x0][0x208] ;  /* 0x0000820000067ab9 */ /* 0x000fe40000000a00 */
[----:B-1----:R-:W-:Y:S01]  /*12ad0*/  IMAD.MOV.U32 R0, RZ, RZ, R9 ;  /* 0x000000ffff007224 */ /* 0x002fe200078e0009 */
[----:B---3--:R-:W-:-:S13]  /*12ae0*/  ISETP.NE.AND P0, PT, R6, 0x1, PT ;  /* 0x000000010600780c */ /* 0x008fda0003f05270 */
[----:B------:R-:W1:Y:S02]  /*12af0*/  @P0 LDC.64 R4, c[0x0][0x440] ;  /* 0x00011000ff040b82 */ /* 0x000e640000000a00 */
[----:B-1----:R-:W-:-:S05]  /*12b00*/  @P0 IMAD.HI.U32 R4, R9, R4, RZ ;  /* 0x0000000409040227 */ /* 0x002fca00078e00ff */
        /* <DEDUP_REMOVED lines=13> */
.L_x_1269:
[----:B---3--:R-:W3:Y:S01]  /*12be0*/  LDL R2, [R1+0x10] ;  /* 0x0000100001027983 */ /* 0x008ee20000100800 */
[----:B-1----:R-:W-:Y:S01]  /*12bf0*/  IMAD R0, R19, 0x8, R18 ;  /* 0x0000000813007824 */ /* 0x002fe200078e0212 */
[----:B---3--:R-:W-:-:S04]  /*12c00*/  SHF.L.U32 R2, R2, 0x1f, RZ ;  /* 0x0000001f02027819 */ /* 0x008fc800000006ff */
[----:B------:R-:W1:Y:S02]  /*12c10*/  SYNCS.PHASECHK.TRANS64.TRYWAIT P0, [R0+URZ+0x2a840], R2 ;  /* 0x02a84002000075a7 */ /* 0x000e64000800017f */
[----:B-1----:R-:W-:Y:S05]  /*12c20*/  @!P0 BRA `(.L_x_1270) ;  /* 0x0000005000bc8947 */ /* 0x002fea0003800000 */
.L_x_1376:
[----:B------:R-:W3:Y:S02]  /*12c30*/  S2R R3, SR_TID.X ;  /* 0x0000000000037919 */ /* 0x000ee40000002100 */
[----:B---3--:R-:W-:-:S04]  /*12c40*/  LOP3.LUT R3, R3, 0x7f, RZ, 0xc0, !PT ;  /* 0x0000007f03037812 */ /* 0x008fc800078ec0ff */
[----:B------:R-:W-:-:S13]  /*12c50*/  ISETP.NE.AND P0, PT, R3, RZ, PT ;  /* 0x000000ff0300720c */ /* 0x000fda0003f05270 */
[----:B------:R-:W-:Y:S05]  /*12c60*/  @P0 BRA `(.L_x_1271) ;  /* 0x00000000001c0947 */ /* 0x000fea0003800000 */
[----:B------:R-:W3:Y:S01]  /*12c70*/  S2R R3, SR_TID.X ;  /* 0x0000000000037919 */ /* 0x000ee20000002100 */
[----:B-1----:R-:W-:-:S04]  /*12c80*/  IMAD.MOV.U32 R2, RZ, RZ, 0x9000 ;  /* 0x00009000ff027424 */ /* 0x002fc800078e00ff */
[----:B------:R4:W-:Y:S01]  /*12c90*/  SYNCS.ARRIVE.TRANS64 RZ, [R0+URZ+0x2a830], R2 ;  /* 0x02a8300200ff79a7 */ /* 0x0009e2000800003f */
[----:B---3--:R-:W-:-:S04]  /*12ca0*/  LOP3.LUT R3, R3, 0x1f, RZ, 0xc0, !PT ;  /* 0x0000001f03037812 */ /* 0x008fc800078ec0ff */
[----:B------:R-:W-:-:S13]  /*12cb0*/  ISETP.NE.AND P0, PT, R3, RZ, PT ;  /* 0x000000ff0300720c */ /* 0x000fda0003f05270 */
[----:B----4-:R-:W-:Y:S05]  /*12cc0*/  @!P0 BRA `(.L_x_1271) ;  /* 0x0000000000048947 */ /* 0x010fea0003800000 */
[----:B------:R-:W-:Y:S01]  /*12cd0*/  BPT.TRAP 0x1 ;  /* 0x000000040000795c */ /* 0x000fe20000300000 */
.L_x_1271:
[----:B------:R-:W3:Y:S04]  /*12ce0*/  LDL R4, [R1+0x4] ;  /* 0x0000040001047983 */ /* 0x000ee80000100800 */
[----:B------:R-:W4:Y:S04]  /*12cf0*/  LDL R3, [R1+0x14] ;  /* 0x0000140001037983 */ /* 0x000f280000100800 */
[----:B-1----:R-:W2:Y:S01]  /*12d00*/  LDL.LU R2, [R1+0x18] ;  /* 0x0000180001027983 */ /* 0x002ea20000300800 */
        /* <DEDUP_REMOVED lines=21> */
[----:B------:R-:W-:Y:S01]  /*12e60*/  UIMAD UR11, UR11, 0x60, UR5 ;  /* 0x000000600b0b78a4 */ /* 0x000fe2000f8e0205 */
[----:B------:R3:W-:Y:S01]  /*12e70*/  STL [R1+0x18], R2 ;  /* 0x0000180201007387 */ /* 0x0007e20000100800 */
[----:B------:R-:W-:-:S09]  /*12e80*/  UIADD3.X UR5, URZ, UR37, URZ, UP0, !UPT ;  /* 0x000000253f057290 */ /* 0x000fd200087fe43f */
[----:B------:R1:W-:Y:S02]  /*12e90*/  UTMALDG.4D [UR8], [UR4], desc[UR6] ;  /* 0x00000608040075b4 */ /* 0x0003e40008019000 */
[----:B-1----:R-:W-:Y:S01]  /*12ea0*/  UMOV UR8, UR15 ;  /* 0x0000000f00087c82 */ /* 0x002fe20008000000 */
[----:B------:R-:W-:Y:S02]  /*12eb0*/  UMOV UR10, UR16 ;  /* 0x00000010000a7c82 */ /* 0x000fe40008000000 */
[----:B------:R1:W-:Y:S02]  /*12ec0*/  UTMALDG.4D [UR8], [UR4], desc[UR6] ;  /* 0x00000608040075b4 */ /* 0x0003e40008019000 */
[----:B-1----:R-:W-:Y:S01]  /*12ed0*/  UMOV UR8, UR17 ;  /* 0x0000001100087c82 */ /* 0x002fe20008000000 */
[----:B------:R-:W-:Y:S02]  /*12ee0*/  UMOV UR10, UR14 ;  /* 0x0000000e000a7c82 */ /* 0x000fe40008000000 */
[----:B------:R3:W-:Y:S02]  /*12ef0*/  UTMALDG.4D [UR8], [UR4], desc[UR6] ;  /* 0x00000608040075b4 */ /* 0x0007e40008019000 */
[----:B---3--:R-:W-:Y:S01]  /*12f00*/  NOP ;  /* 0x0000000000007918 */ /* 0x008fe20000000000 */
.L_x_1267:
[----:B------:R-:W1:Y:S01]  /*12f10*/  LDL.LU R3, [R1+0x30] ;  /* 0x0000300001037983 */ /* 0x000e620000300800 */
[----:B------:R-:W-:Y:S05]  /*12f20*/  WARPSYNC.ALL ;  /* 0x0000000000007948 */ /* 0x000fea0003800000 */
[----:B------:R-:W-:Y:S01]  /*12f30*/  ULDC.64 UR4, c[0x0][0x298] ;  /* 0x0000a60000047ab9 */ /* 0x000fe20000000a00 */
[----:B------:R-:W-:Y:S01]  /*12f40*/  BSSY B6, `(.L_x_1272) ;  /* 0x000001c000067945 */ /* 0x000fe20003800000 */
[----:B------:R-:W-:Y:S01]  /*12f50*/  BAR.SYNC.DEFER_BLOCKING 0x8, 0x180 ;  /* 0x0206000000007b1d */ /* 0x000fe20000010000 */
[----:B-1----:R-:W-:Y:S01]  /*12f60*/  SHF.R.S32.HI R0, RZ, 0x1f, R3 ;  /* 0x0000001fff007819 */ /* 0x002fe20000011403 */
[----:B------:R-:W-:-:S04]  /*12f70*/  IMAD.WIDE.U32 R4, R3, UR4, RZ ;  /* 0x0000000403047c25 */ /* 0x000fc8000f8e00ff */
[----:B------:R-:W-:Y:S01]  /*12f80*/  IMAD R2, R0, UR4, RZ ;  /* 0x0000000400027c24 */ /* 0x000fe2000f8e02ff */
[----:B------:R1:W-:Y:S01]  /*12f90*/  STL.64 [R1+0x48], R4 ;  /* 0x0000480401007387 */ /* 0x0003e20000100a00 */
[----:B------:R-:W-:Y:S02]  /*12fa0*/  VIADD R0, R18, 0xc400 ;  /* 0x0000c40012007836 */ /* 0x000fe40000000000 */
[----:B------:R-:W-:-:S03]  /*12fb0*/  IMAD R2, R3, UR5, R2 ;  /* 0x0000000503027c24 */ /* 0x000fc6000f8e0202 */
[----:B------:R-:W-:Y:S01]  /*12fc0*/  LOP3.LUT P0, RZ, R0, 0x3ff, RZ, 0xc0, !PT ;  /* 0x000003ff00ff7812 */ /* 0x000fe2000780c0ff */
[----:B------:R-:W-:-:S05]  /*12fd0*/  IMAD.IADD R0, R5, 0x1, R2 ;  /* 0x0000000105007824 */ /* 0x000fca00078e0202 */
[----:B------:R1:W-:Y:S07]  /*12fe0*/  STL [R1+0x30], R0 ;  /* 0x0000300001007387 */ /* 0x0003ee0000100800 */
[----:B------:R-:W-:Y:S05]  /*12ff0*/  @!P0 BRA `(.L_x_1273) ;  /* 0x0000000000408947 */ /* 0x000fea0003800000 */
[----:B------:R-:W-:Y:S01]  /*13000*/  MOV R2, 0x0 ;  /* 0x0000000000027802 */ /* 0x000fe20000000f00 */
[----:B------:R-:W-:Y:S01]  /*13010*/  ULDC.64 UR6, c[0x4][0x118] ;  /* 0x0100460000067ab9 */ /* 0x000fe20000000a00 */
[----:B------:R-:W-:Y:S01]  /*13020*/  ULDC.64 UR8, c[0x4][0x120] ;  /* 0x0100480000087ab9 */ /* 0x000fe20000000a00 */
[----:B------:R-:W-:Y:S01]  /*13030*/  ULDC.64 UR4, c[0x4][0x88] ;  /* 0x0100220000047ab9 */ /* 0x000fe20000000a00 */
[----:B-1----:R-:W-:Y:S02]  /*13040*/  IMAD.U32 R4, RZ, RZ, UR6 ;  /* 0x00000006ff047e24 */ /* 0x002fe4000f8e00ff */
[----:B------:R-:W1:Y:S01]  /*13050*/  LDC.64 R2, c[0x4][R2] ;  /* 0x0100000002027b82 */ /* 0x000e620000000a00 */
[----:B------:R-:W-:Y:S02]  /*13060*/  IMAD.U32 R5, RZ, RZ, UR7 ;  /* 0x00000007ff057e24 */ /* 0x000fe4000f8e00ff */
[----:B------:R-:W-:Y:S02]  /*13070*/  IMAD.U32 R6, RZ, RZ, UR8 ;  /* 0x00000008ff067e24 */ /* 0x000fe4000f8e00ff */
[----:B0-----:R-:W-:-:S02]  /*13080*/  IMAD.U32 R7, RZ, RZ, UR9 ;  /* 0x00000009ff077e24 */ /* 0x001fc4000f8e00ff */
[----:B--2---:R-:W-:Y:S02]  /*13090*/  IMAD.U32 R10, RZ, RZ, UR4 ;  /* 0x00000004ff0a7e24 */ /* 0x004fe4000f8e00ff */
[----:B------:R-:W-:Y:S02]  /*130a0*/  IMAD.U32 R11, RZ, RZ, UR5 ;  /* 0x00000005ff0b7e24 */ /* 0x000fe4000f8e00ff */
[----:B------:R-:W-:Y:S02]  /*130b0*/  IMAD.MOV.U32 R8, RZ, RZ, 0x70 ;  /* 0x00000070ff087424 */ /* 0x000fe400078e00ff */
[----:B------:R-:W-:Y:S02]  /*130c0*/  IMAD.MOV.U32 R12, RZ, RZ, 0x1 ;  /* 0x00000001ff0c7424 */ /* 0x000fe400078e00ff */
[----:B------:R-:W-:-:S07]  /*130d0*/  IMAD.MOV.U32 R13, RZ, RZ, RZ ;  /* 0x000000ffff0d7224 */ /* 0x000fce00078e00ff */
[----:B------:R-:W-:-:S07]  /*130e0*/  LEPC R20, `(.L_x_1273) ;  /* 0x000000001014794e */ /* 0x000fce0000000000 */
[----:B-1----:R-:W-:Y:S05]  /*130f0*/  CALL.ABS.NOINC R2 ;  /* 0x0000000002007343 */ /* 0x002fea0003c00000 */
.L_x_1273:
[----:B------:R-:W-:Y:S05]  /*13100*/  BSYNC B6 ;  /* 0x0000000000067941 */ /* 0x000fea0003800000 */
.L_x_1272:
[----:B-1----:R-:W3:Y:S01]  /*13110*/  LDL.LU R0, [R1+0x30] ;  /* 0x0000300001007983 */ /* 0x002ee20000300800 */
[----:B------:R-:W-:Y:S01]  /*13120*/  ULDC.64 UR6, c[0x0][0xa00] ;  /* 0x0002800000067ab9 */ /* 0x000fe20000000a00 */
[----:B0-----:R-:W0:Y:S01]  /*13130*/  LDC R7, c[0x0][0x448] ;  /* 0x00011200ff077b82 */ /* 0x001e220000000800 */
[----:B------:R-:W-:Y:S01]  /*13140*/  ULDC.64 UR4, c[0x0][0x2d8] ;  /* 0x0000b60000047ab9 */ /* 0x000fe20000000a00 */
[----:B------:R-:W3:Y:S04]  /*13150*/  LDL.LU.64 R2, [R1+0x48] ;  /* 0x0000480001027983 */ /* 0x000ee80000300a00 */
[----:B------:R-:W4:Y:S04]  /*13160*/  LDL R5, [R1+0xc] ;  /* 0x00000c0001057983 */ /* 0x000f280000100800 */
[----:B------:R-:W4:Y:S01]  /*13170*/  LDL R9, [R1+0x28] ;  /* 0x0000280001097983 */ /* 0x000f220000100800 */
[----:B------:R-:W-:-:S04]  /*13180*/  ISETP.NE.U32.AND P0, PT, RZ, UR6, PT ;  /* 0x00000006ff007c0c */ /* 0x000fc8000bf05070 */
[----:B------:R-:W-:Y:S01]  /*13190*/  ISETP.NE.AND.EX P0, PT, RZ, UR7, PT, P0 ;  /* 0x00000007ff007c0c */ /* 0x000fe2000bf05300 */
[----:B------:R-:W1:Y:S01]  /*131a0*/  S2R R8, SR_TID.X ;  /* 0x0000000000087919 */ /* 0x000e620000002100 */
[----:B------:R-:W-:Y:S01]  /*131b0*/  ULDC.64 UR6, c[0x0][0x280] ;  /* 0x0000a00000067ab9 */ /* 0x000fe20000000a00 */
[----:B--2---:R-:W2:Y:S01]  /*131c0*/  S2R R10, SR_TID.X ;  /* 0x00000000000a7919 */ /* 0x004ea20000002100 */
[----:B-1----:R-:W-:Y:S02]  /*131d0*/  IMAD.SHL.U32 R8, R8, 0x10, RZ ;  /* 0x0000001008087824 */ /* 0x002fe400078e00ff */
[----:B--2---:R-:W-:-:S05]  /*131e0*/  IMAD.SHL.U32 R10, R10, 0x8, RZ ;  /* 0x000000080a0a7824 */ /* 0x004fca00078e00ff */
[----:B------:R-:W-:-:S04]  /*131f0*/  LOP3.LUT R10, R10, 0x38, RZ, 0xc0, !PT ;  /* 0x000000380a0a7812 */ /* 0x000fc800078ec0ff */
[C---:B------:R-:W-:Y:S02]  /*13200*/  LOP3.LUT R11, R10.reuse, 0x40, RZ, 0xfc, !PT ;  /* 0x000000400a0b7812 */ /* 0x040fe400078efcff */
[----:B------:R-:W-:Y:S01]  /*13210*/  LOP3.LUT R10, R10, 0x80, RZ, 0xfc, !PT ;  /* 0x000000800a0a7812 */ /* 0x000fe200078efcff */
[----:B---3--:R-:W-:Y:S01]  /*13220*/  IMAD.MOV.U32 R3, RZ, RZ, R0 ;  /* 0x000000ffff037224 */ /* 0x008fe200078e0000 */
[----:B----4-:R-:W-:-:S04]  /*13230*/  SHF.R.S32.HI R0, RZ, 0x1f, R5 ;  /* 0x0000001fff007819 */ /* 0x010fc80000011405 */
[----:B------:R-:W-:Y:S02]  /*13240*/  SEL R4, R0, RZ, !P0 ;  /* 0x000000ff00047207 */ /* 0x000fe40004000000 */
[----:B------:R-:W-:Y:S02]  /*13250*/  SEL R0, R5, RZ, !P0 ;  /* 0x000000ff05007207 */ /* 0x000fe40004000000 */
[----:B------:R-:W1:Y:S01]  /*13260*/  S2R R5, SR_TID.X ;  /* 0x0000000000057919 */ /* 0x000e620000002100 */
[----:B0-----:R-:W-:Y:S01]  /*13270*/  ISETP.NE.AND P0, PT, R7, 0x1, PT ;  /* 0x000000010700780c */ /* 0x001fe20003f05270 */
[----:B------:R-:W-:-:S04]  /*13280*/  IMAD.WIDE.U32 R2, R16, UR4, R2 ;  /* 0x0000000410027c25 */ /* 0x000fc8000f8e0002 */
[----:B------:R-:W-:Y:S01]  /*13290*/  IMAD R3, R16, UR5, R3 ;  /* 0x0000000510037c24 */ /* 0x000fe2000f8e0203 */
[----:B------:R-:W-:-:S07]  /*132a0*/  ULDC.64 UR4, c[0x0][0x2e0] ;  /* 0x0000b80000047ab9 */ /* 0x000fce0000000a00 */
[----:B------:R-:W0:Y:S01]  /*132b0*/  @P0 LDC R6, c[0x0][0x450] ;  /* 0x00011400ff060b82 */ /* 0x000e220000000800 */
[----:B-1----:R-:W-:-:S04]  /*132c0*/  LOP3.LUT R5, R5, 0x7f, RZ, 0xc0, !PT ;  /* 0x0000007f05057812 */ /* 0x002fc800078ec0ff */
[----:B------:R-:W-:-:S04]  /*132d0*/  SHF.R.U32.HI R5, RZ, 0x3, R5 ;  /* 0x00000003ff057819 */ /* 0x000fc80000011605 */
[----:B------:R-:W-:Y:S02]  /*132e0*/  LOP3.LUT R8, R5, 0x70, R8, 0xf8, !PT ;  /* 0x0000007005087812 */ /* 0x000fe400078ef808 */
[----:B------:R-:W1:Y:S01]  /*132f0*/  @P0 LDC R5, c[0x0][0x44c] ;  /* 0x00011300ff050b82 */ /* 0x000e620000000800 */
[----:B------:R-:W-:Y:S02]  /*13300*/  IMAD R4, R4, UR4, RZ ;  /* 0x0000000404047c24 */ /* 0x000fe4000f8e02ff */
[----:B------:R-:W-:-:S04]  /*13310*/  IMAD.WIDE.U32 R2, R0, UR4, R2 ;  /* 0x0000000400027c25 */ /* 0x000fc8000f8e0002 */
[----:B------:R-:W-:Y:S01]  /*13320*/  IMAD R0, R0, UR5, R4 ;  /* 0x0000000500007c24 */ /* 0x000fe2000f8e0204 */
[----:B------:R-:W-:Y:S01]  /*13330*/  ULDC.64 UR4, c[0x0][0x2d0] ;  /* 0x0000b40000047ab9 */ /* 0x000fe20000000a00 */
[----:B------:R-:W-:Y:S02]  /*13340*/  IMAD.IADD R4, R8, 0x1, R9 ;  /* 0x0000000108047824 */ /* 0x000fe400078e0209 */
[----:B------:R-:W-:Y:S02]  /*13350*/  IMAD.IADD R3, R3, 0x1, R0 ;  /* 0x0000000103037824 */ /* 0x000fe400078e0200 */
[----:B------:R-:W-:Y:S02]  /*13360*/  IMAD.MOV.U32 R0, RZ, RZ, R4 ;  /* 0x000000ffff007224 */ /* 0x000fe400078e0004 */
[----:B-1----:R-:W-:-:S05]  /*13370*/  @P0 IMAD.HI.U32 R5, R4, R5, RZ ;  /* 0x0000000504050227 */ /* 0x002fca00078e00ff */
[----:B0-----:R-:W-:-:S05]  /*13380*/  @P0 SHF.R.U32.HI R0, RZ, R6, R5 ;  /* 0x00000006ff000219 */ /* 0x001fca0000011605 */
        /* <DEDUP_REMOVED lines=14> */
[----:B------:R-:W1:Y:S01]  /*13470*/  S2R R8, SR_TID.X ;  /* 0x0000000000087919 */ /* 0x000e620000002100 */
[----:B------:R-:W-:Y:S01]  /*13480*/  IMAD R0, R4, UR5, R0 ;  /* 0x0000000504007c24 */ /* 0x000fe2000f8e0200 */
[----:B------:R-:W-:-:S03]  /*13490*/  LEA R4, P3, R2, UR6, 0x1 ;  /* 0x0000000602047c11 */ /* 0x000fc6000f8608ff */
[----:B------:R-:W-:Y:S01]  /*134a0*/  IMAD.IADD R0, R3, 0x1, R0 ;  /* 0x0000000103007824 */ /* 0x000fe200078e0200 */
[----:B------:R-:W-:-:S04]  /*134b0*/  ISETP.GE.AND P1, PT, R11, UR4, PT ;  /* 0x000000040b007c0c */ /* 0x000fc8000bf26270 */
[----:B------:R-:W-:Y:S01]  /*134c0*/  LEA.HI.X R3, R2, UR7, R0, 0x1, P3 ;  /* 0x0000000702037c11 */ /* 0x000fe200098f0c00 */
[----:B-1----:R-:W-:-:S05]  /*134d0*/  IMAD.SHL.U32 R8, R8, 0x8, RZ ;  /* 0x0000000808087824 */ /* 0x002fca00078e00ff */
[----:B------:R-:W-:-:S04]  /*134e0*/  LOP3.LUT R8, R8, 0x38, RZ, 0xc0, !PT ;  /* 0x0000003808087812 */ /* 0x000fc800078ec0ff */
[----:B------:R-:W-:Y:S01]  /*134f0*/  ISETP.GE.AND P2, PT, R8, UR4, PT ;  /* 0x0000000408007c0c */ /* 0x000fe2000bf46270 */
[----:B------:R-:W-:-:S03]  /*13500*/  UMOV UR4, 0xffffffff ;  /* 0xffffffff00047882 */ /* 0x000fc60000000000 */
[----:B0-----:R-:W-:Y:S09]  /*13510*/  BRA.DIV UR4, `(.L_x_1274) ;  /* 0x0000004a04947947 */ /* 0x001ff2000b800000 */
[----:B------:R-:W0:Y:S01]  /*13520*/  S2R R6, SR_TID.X ;  /* 0x0000000000067919 */ /* 0x000e220000002100 */
[----:B------:R-:W2:Y:S01]  /*13530*/  LDL.LU R9, [R1+0x28] ;  /* 0x0000280001097983 */ /* 0x000ea20000300800 */
[----:B0-----:R-:W-:-:S04]  /*13540*/  LOP3.LUT R6, R6, 0x7f, RZ, 0xc0, !PT ;  /* 0x0000007f06067812 */ /* 0x001fc800078ec0ff */
[----:B------:R-:W-:Y:S02]  /*13550*/  SHF.R.U32.HI R8, RZ, 0x3, R6 ;  /* 0x00000003ff087819 */ /* 0x000fe40000011606 */
[----:B------:R-:W3:Y:S01]  /*13560*/  LDL.LU R6, [R1+0x2c] ;  /* 0x00002c0001067983 */ /* 0x000ee20000300800 */
[----:B------:R-:W0:Y:S01]  /*13570*/  S2R R11, SR_TID.X ;  /* 0x00000000000b7919 */ /* 0x000e220000002100 */
[----:B------:R-:W-:Y:S01]  /*13580*/  ULDC.64 UR4, c[0x0][0x208] ;  /* 0x0000820000047ab9 */ /* 0x000fe20000000a00 */
[----:B0-----:R-:W-:-:S05]  /*13590*/  IMAD.SHL.U32 R11, R11, 0x8, RZ ;  /* 0x000000080b0b7824 */ /* 0x001fca00078e00ff */
[----:B------:R-:W-:Y:S01]  /*135a0*/  LOP3.LUT R11, R11, 0x38, RZ, 0xc0, !PT ;  /* 0x000000380b0b7812 */ /* 0x000fe200078ec0ff */
[----:B--2---:R-:W-:-:S04]  /*135b0*/  IMAD.IADD R0, R8, 0x1, R9 ;  /* 0x0000000108007824 */ /* 0x004fc800078e0209 */
[----:B------:R-:W-:Y:S01]  /*135c0*/  VIADD R5, R0, 0x10 ;  /* 0x0000001000057836 */ /* 0x000fe20000000000 */
[----:B------:R-:W-:Y:S01]  /*135d0*/  SHFL.IDX PT, R9, R3, 0x1, 0x181f ;  /* 0x00381f0003097f89 */ /* 0x000fe200000e0000 */
[----:B---3--:R-:W-:-:S03]  /*135e0*/  IMAD R2, R6, R7, RZ ;  /* 0x0000000706027224 */ /* 0x008fc600078e02ff */
[----:B------:R-:W0:Y:S04]  /*135f0*/  SHFL.IDX PT, R7, R4, RZ, 0x181f ;  /* 0x00181fff04077589 */ /* 0x000e2800000e0000 */
[----:B------:R-:W1:Y:S01]  /*13600*/  SHFL.IDX PT, R6, R3, RZ, 0x181f ;  /* 0x00181fff03067589 */ /* 0x000e6200000e0000 */
[-C--:B------:R-:W-:Y:S02]  /*13610*/  ISETP.GE.AND P4, PT, R0, R2.reuse, PT ;  /* 0x000000020000720c */ /* 0x080fe40003f86270 */
[----:B------:R-:W-:Y:S02]  /*13620*/  ISETP.GE.AND P3, PT, R5, R2, PT ;  /* 0x000000020500720c */ /* 0x000fe40003f66270 */
[----:B------:R-:W2:Y:S09]  /*13630*/  SHFL.IDX PT, R5, R4, 0x1, 0x181f ;  /* 0x00381f0004057f89 */ /* 0x000eb200000e0000 */
[----:B0-----:R-:W-:-:S05]  /*13640*/  @!P4 LEA R7, P5, R11, R7, 0x1 ;  /* 0x000000070b07c211 */ /* 0x001fca00078a08ff */
[----:B-1----:R-:W-:-:S05]  /*13650*/  @!P4 IMAD.X R6, RZ, RZ, R6, P5 ;  /* 0x000000ffff06c224 */ /* 0x002fca00028e0606 */
[----:B------:R-:W-:-:S04]  /*13660*/  @!P4 LOP3.LUT R7, R7, R6, RZ, 0x3c, !PT ;  /* 0x000000060707c212 */ /* 0x000fc800078e3cff */
[----:B------:R-:W-:Y:S02]  /*13670*/  @!P4 LOP3.LUT R6, R7, R6, RZ, 0x3c, !PT ;  /* 0x000000060706c212 */ /* 0x000fe400078e3cff */
[----:B--2---:R-:W-:Y:S02]  /*13680*/  @!P3 LEA R8, P5, R11, R5, 0x1 ;  /* 0x000000050b08b211 */ /* 0x004fe400078a08ff */
        /* <DEDUP_REMOVED lines=62> */
[----:B------:R0:W1:Y:S04]  /*13a70*/  SHFL.IDX PT, R5, R3, 0x7, 0x181f ;  /* 0x00f81f0003057f89 */ /* 0x00006800000e0000 */
[----:B------:R0:W-:Y:S04]  /*13a80*/  @!P4 LDGSTS.E.BYPASS.LTC128B.128 [R10+0xf400], desc[UR4][R6.64], !P2 ;  /* 0x0f400000060acfae */ /* 0x0001e8000d101d44 */
[----:B------:R0:W-:Y:S04]  /*13a90*/  @!P4 LDGSTS.E.BYPASS.LTC128B.128 [R10+0x13400], desc[UR4][R6.64+0x80], !P1 ;  /* 0x13400080060acfae */ /* 0x0001e8000c901d44 */
[----:B------:R0:W-:Y:S04]  /*13aa0*/  @!P4 LDGSTS.E.BYPASS.LTC128B.128 [R10+0x17400], desc[UR4][R6.64+0x100], !P0 ;  /* 0x17400100060acfae */ /* 0x0001e8000c101d44 */
[----:B------:R0:W2:Y:S02]  /*13ab0*/  SHFL.IDX PT, R3, R4, 0x7, 0x181f ;  /* 0x00f81f0004037f89 */ /* 0x0000a400000e0000 */
.L_x_1393:
[----:B------:R-:W-:Y:S01]  /*13ac0*/  VIADD R0, R0, 0x70 ;  /* 0x0000007000007836 */ /* 0x000fe20000000000 */
[----:B------:R-:W-:Y:S04]  /*13ad0*/  BSSY B0, `(.L_x_1275) ;  /* 0x000000f000007945 */ /* 0x000fe80003800000 */
[----:B------:R-:W-:-:S13]  /*13ae0*/  ISETP.GE.AND P3, PT, R0, R2, PT ;  /* 0x000000020000720c */ /* 0x000fda0003f66270 */
[----:B------:R-:W-:Y:S05]  /*13af0*/  @P3 BRA `(.L_x_1276) ;  /* 0x0000000000303947 */ /* 0x000fea0003800000 */
[----:B0-----:R-:W0:Y:S01]  /*13b00*/  S2R R4, SR_TID.X ;  /* 0x0000000000047919 */ /* 0x001e220000002100 */
[----:B------:R-:W-:Y:S01]  /*13b10*/  ULDC.64 UR4, c[0x0][0x208] ;  /* 0x0000820000047ab9 */ /* 0x000fe20000000a00 */
[----:B0-----:R-:W-:-:S05]  /*13b20*/  IMAD.SHL.U32 R4, R4, 0x8, RZ ;  /* 0x0000000804047824 */ /* 0x001fca00078e00ff */
[----:B------:R-:W-:-:S04]  /*13b30*/  LOP3.LUT R4, R4, 0x38, RZ, 0xc0, !PT ;  /* 0x0000003804047812 */ /* 0x000fc800078ec0ff */
[----:B--2---:R-:W-:-:S05]  /*13b40*/  LEA R2, P3, R4, R3, 0x1 ;  /* 0x0000000304027211 */ /* 0x004fca00078608ff */
[----:B-1----:R-:W-:-:S05]  /*13b50*/  IMAD.X R3, RZ, RZ, R5, P3 ;  /* 0x000000ffff037224 */ /* 0x002fca00018e0605 */
[----:B------:R-:W-:Y:S01]  /*13b60*/  @!PT LDS RZ, [RZ] ;  /* 0x00000000fffff984 */ /* 0x000fe20000000800 */
[----:B------:R-:W-:Y:S01]  /*13b70*/  @!PT LDS RZ, [RZ] ;  /* 0x00000000fffff984 */ /* 0x000fe20000000800 */
[----:B------:R-:W-:Y:S01]  /*13b80*/  @!PT LDS RZ, [RZ] ;  /* 0x00000000fffff984 */ /* 0x000fe20000000800 */
[----:B------:R3:W-:Y:S04]  /*13b90*/  LDGSTS.E.BYPASS.LTC128B.128 [R10+0xfc00], desc[UR4][R2.64], !P2 ;  /* 0x0fc00000020a7fae */ /* 0x0007e8000d101d44 */
[----:B------:R3:W-:Y:S04]  /*13ba0*/  LDGSTS.E.BYPASS.LTC128B.128 [R10+0x13c00], desc[UR4][R2.64+0x80], !P1 ;  /* 0x13c00080020a7fae */ /* 0x0007e8000c901d44 */
[----:B------:R3:W-:Y:S02]  /*13bb0*/  LDGSTS.E.BYPASS.LTC128B.128 [R10+0x17c00], desc[UR4][R2.64+0x100], !P0 ;  /* 0x17c00100020a7fae */ /* 0x0007e4000c101d44 */
.L_x_1276:
[----:B------:R-:W-:Y:S05]  /*13bc0*/  BSYNC B0 ;  /* 0x0000000000007941 */ /* 0x000fea0003800000 */
.L_x_1275:
[----:B------:R-:W-:Y:S01]  /*13bd0*/  NOP ;  /* 0x0000000000007918 */ /* 0x000fe20000000000 */
[----:B------:R-:W-:Y:S01]  /*13be0*/  PLOP3.LUT P0, PT, PT, PT, PT, 0x80, 0x0 ;  /* 0x000000000000781c */ /* 0x000fe20003f0f070 */
[----:B0-----:R-:W-:-:S12]  /*13bf0*/  VIADD R6, R18, 0x2a800 ;  /* 0x0002a80012067836 */ /* 0x001fd80000000000 */
.L_x_1277:
[----:B------:R-:W-:Y:S02]  /*13c00*/  PLOP3.LUT P1, PT, P1, P0, PT, 0xa2, 0x0 ;  /* 0x000000000000781c */ /* 0x000fe40000f21472 */
[----:B------:R-:W-:-:S08]  /*13c10*/  @P0 R2UR P1, UR4, R18 ;  /* 0x00000000120402ca */ /* 0x000fd00000020000 */
[----:B------:R-:W-:-:S05]  /*13c20*/  @P0 PLOP3.LUT P0, PT, P1, PT, PT, 0x80, 0x0 ;  /* 0x000000000000081c */ /* 0x000fca0000f0f070 */
[----:B------:R-:W-:Y:S01]  /*13c30*/  @!P1 SYNCS.ARRIVE.TRANS64.RED.A0T1 RZ, [UR4+0x2a800], RZ ;  /* 0x02a800ffffff99a7 */ /* 0x000fe20008200404 */
[----:B------:R-:W-:Y:S07]  /*13c40*/  @!P1 ARRIVES.LDGSTSBAR.64.TRANSCNT [UR4+0x2a800] ;  /* 0x02a80000ff0099b0 */ /* 0x000fee0008000a84 */
[----:B------:R-:W-:Y:S05]  /*13c50*/  @P0 BRA.U.ANY `(.L_x_1277) ;  /* 0xfffffffd00e80947 */ /* 0x000fea000393ffff */
[----:B---3--:R-:W3:Y:S02]  /*13c60*/  LDL.LU R2, [R1+0x50] ;  /* 0x0000500001027983 */ /* 0x008ee40000300800 */
[----:B---3--:R-:W-:-:S05]  /*13c70*/  VIADD R2, R2, 0x1 ;  /* 0x0000000102027836 */ /* 0x008fca0000000000 */
        /* <DEDUP_REMOVED lines=8> */
[----:B------:R-:W3:Y:S03]  /*13d00*/  SYNCS.PHASECHK.TRANS64.TRYWAIT P0, [R18+URZ+0x2a820], R0 ;  /* 0x02a82000120075a7 */ /* 0x000ee6000800017f */
[----:B0--3--:R-:W-:Y:S05]  /*13d10*/  @!P0 BRA `(.L_x_1279) ;  /* 0x0000004c00908947 */ /* 0x009fea0003800000 */
.L_x_1394:
[----:B------:R-:W-:Y:S05]  /*13d20*/  BSYNC B0 ;  /* 0x0000000000007941 */ /* 0x000fea0003800000 */
.L_x_1278:
[----:B------:R-:W0:Y:S04]  /*13d30*/  LDL R2, [R1+0x3c] ;  /* 0x00003c0001027983 */ /* 0x000e280000100800 */
[----:B------:R-:W3:Y:S01]  /*13d40*/  LDL R4, [R1+0x24] ;  /* 0x0000240001047983 */ /* 0x000ee20000100800 */
[----:B------:R-:W-:Y:S01]  /*13d50*/  BSSY B0, `(.L_x_1280) ;  /* 0x000021b000007945 */ /* 0x000fe20003800000 */
[----:B0-----:R-:W-:-:S05]  /*13d60*/  VIADD R0, R2, 0xfffffffe ;  /* 0xfffffffe02007836 */ /* 0x001fca0000000000 */
[----:B---3--:R-:W-:-:S13]  /*13d70*/  ISETP.GE.AND P0, PT, R0, R4, PT ;  /* 0x000000040000720c */ /* 0x008fda0003f06270 */
[----:B------:R-:W-:Y:S05]  /*13d80*/  @!P0 BRA `(.L_x_1281) ;  /* 0x00000020005c8947 */ /* 0x000fea0003800000 */
[----:B------:R-:W3:Y:S04]  /*13d90*/  LDL.LU R2, [R1+0x40] ;  /* 0x0000400001027983 */ /* 0x000ee80000300800 */
[----:B------:R-:W4:Y:S04]  /*13da0*/  LDL.LU R8, [R1+0x38] ;  /* 0x0000380001087983 */ /* 0x000f280000300800 */
[----:B--2---:R-:W2:Y:S04]  /*13db0*/  LDL.LU R3, [R1+0x54] ;  /* 0x0000540001037983 */ /* 0x004ea80000300800 */
[----:B------:R-:W5:Y:S04]  /*13dc0*/  LDL.LU R7, [R1+0x34] ;  /* 0x0000340001077983 */ /* 0x000f680000300800 */
[----:B-1----:R-:W5:Y:S01]  /*13dd0*/  LDL.LU R5, [R1+0x58] ;  /* 0x0000580001057983 */ /* 0x002f620000300800 */
[----:B------:R-:W-:Y:S01]  /*13de0*/  LOP3.LUT R11, RZ, R4, RZ, 0x33, !PT ;  /* 0x00000004ff0b7212 */ /* 0x000fe200078e33ff */
[----:B------:R-:W-:Y:S01]  /*13df0*/  BSSY B2, `(.L_x_1282) ;  /* 0x00000ba000027945 */ /* 0x000fe20003800000 */
[----:B---3--:R-:W-:-:S04]  /*13e00*/  VIADD R2, R2, 0x1 ;  /* 0x0000000102027836 */ /* 0x008fc80000000000 */
[----:B----4-:R-:W-:Y:S01]  /*13e10*/  IMAD R2, R2, R8, RZ ;  /* 0x0000000802027224 */ /* 0x010fe200078e02ff */
[----:B--2---:R-:W-:-:S04]  /*13e20*/  LOP3.LUT R3, RZ, R3, RZ, 0x33, !PT ;  /* 0x00000003ff037212 */ /* 0x004fc800078e33ff */
[----:B------:R-:W-:-:S04]  /*13e30*/  LOP3.LUT R2, RZ, R2, RZ, 0x33, !PT ;  /* 0x00000002ff027212 */ /* 0x000fc800078e33ff */
[----:B-----5:R-:W-:Y:S02]  /*13e40*/  VIADDMNMX R2, R2, -R7, R3, !PT ;  /* 0x8000000702027246 */ /* 0x020fe40007800103 */
[----:B------:R-:W-:-:S04]  /*13e50*/  LOP3.LUT R8, RZ, R5, RZ, 0x33, !PT ;  /* 0x00000005ff087212 */ /* 0x000fc800078e33ff */
[----:B------:R-:W-:-:S04]  /*13e60*/  VIMNMX R8, R2, R8, !PT ;  /* 0x0000000802087248 */ /* 0x000fc80007fe0100 */
[----:B------:R-:W-:Y:S02]  /*13e70*/  VIADDMNMX R11, R8, 0x2, R11, !PT ;  /* 0x00000002080b7846 */ /* 0x000fe4000780010b */
[----:B------:R-:W-:-:S05]  /*13e80*/  LOP3.LUT R2, RZ, R8, RZ, 0x33, !PT ;  /* 0x00000008ff027212 */ /* 0x000fca00078e33ff */
        /* <DEDUP_REMOVED lines=37> */
[----:B------:R-:W-:-:S06]  /*140e0*/  LEA.HI.X R5, R2, UR5, R3, 0x2, P0 ;  /* 0x0000000502057c11 */ /* 0x000fcc00080f1403 */
[----:B------:R0:W5:Y:S03]  /*140f0*/  LDG.E R5, desc[UR8][R4.64] ;  /* 0x0000000804057981 */ /* 0x000166000c1e1900 */
.L_x_1286:
[----:B------:R-:W-:Y:S01]  /*14100*/  IMAD R3, R9, 0x8, R18 ;  /* 0x0000000809037824 */ /* 0x000fe200078e0212 */
[----:B------:R-:W-:Y:S01]  /*14110*/  SHF.L.U32 R2, R10, 0x1f, RZ ;  /* 0x0000001f0a027819 */ /* 0x000fe200000006ff */
[----:B------:R-:W-:Y:S03]  /*14120*/  BSSY B3, `(.L_x_1287) ;  /* 0x0000003000037945 */ /* 0x000fe60003800000 */
[----:B------:R-:W1:Y:S02]  /*14130*/  SYNCS.PHASECHK.TRANS64.TRYWAIT P0, [R3+URZ+0x2a840], R2 ;  /* 0x02a84002030075a7 */ /* 0x000e64000800017f */
[----:B-1----:R-:W-:Y:S05]  /*14140*/  @!P0 BRA `(.L_x_1288) ;  /* 0x0000004800988947 */ /* 0x002fea0003800000 */
.L_x_1395:
[----:B------:R-:W-:Y:S05]  /*14150*/  BSYNC B3 ;  /* 0x0000000000037941 */ /* 0x000fea0003800000 */
.L_x_1287:
        /* <DEDUP_REMOVED lines=12> */
.L_x_1290:
[----:B------:R-:W-:Y:S05]  /*14220*/  BSYNC B3 ;  /* 0x0000000000037941 */ /* 0x000fea0003800000 */
.L_x_1289:
        /* <DEDUP_REMOVED lines=12> */
.L_x_1291:
        /* <DEDUP_REMOVED lines=16> */
.L_x_1292:
        /* <DEDUP_REMOVED lines=15> */
.L_x_1293:
        /* <DEDUP_REMOVED lines=16> */
.L_x_1396:
[----:B------:R-:W-:Y:S05]  /*145e0*/  BSYNC B3 ;  /* 0x0000000000037941 */ /* 0x000fea0003800000 */
.L_x_1294:
[----:B------:R-:W-:Y:S01]  /*145f0*/  BSSY B3, `(.L_x_1296) ;  /* 0x000000c000037945 */ /* 0x000fe20003800000 */
[----:B------:R-:W-:Y:S02]  /*14600*/  IMAD.MOV.U32 R12, RZ, RZ, 0x0 ;  /* 0x00000000ff0c7424 */ /* 0x000fe400078e00ff */
[----:B------:R-:W-:Y:S01]  /*14610*/  IMAD.MOV.U32 R13, RZ, RZ, 0x14f00000 ;  /* 0x14f00000ff0d7424 */ /* 0x000fe200078e00ff */
[----:B------:R-:W-:Y:S06]  /*14620*/  @P1 BRA `(.L_x_1297) ;  /* 0x0000000000201947 */ /* 0x000fec0003800000 */
[----:B------:R-:W1:Y:S01]  /*14630*/  S2R R4, SR_TID.X ;  /* 0x0000000000047919 */ /* 0x000e620000002100 */
[----:B0-----:R-:W-:Y:S02]  /*14640*/  IMAD R2, R19, 0x8, R18 ;  /* 0x0000000813027824 */ /* 0x001fe400078e0212 */
[----:B------:R-:W-:-:S04]  /*14650*/  IMAD.MOV.U32 R3, RZ, RZ, 0x6000 ;  /* 0x00006000ff037424 */ /* 0x000fc800078e00ff */
[----:B------:R2:W-:Y:S01]  /*14660*/  SYNCS.ARRIVE.TRANS64 RZ, [R2+URZ+0x2a850], R3 ;  /* 0x02a8500302ff79a7 */ /* 0x0005e2000800003f */
[----:B-1----:R-:W-:-:S04]  /*14670*/  LOP3.LUT R4, R4, 0x1f, RZ, 0xc0, !PT ;  /* 0x0000001f04047812 */ /* 0x002fc800078ec0ff */
[----:B------:R-:W-:-:S13]  /*14680*/  ISETP.NE.AND P0, PT, R4, RZ, PT ;  /* 0x000000ff0400720c */ /* 0x000fda0003f05270 */
[----:B--2---:R-:W-:Y:S05]  /*14690*/  @!P0 BRA `(.L_x_1297) ;  /* 0x0000000000048947 */ /* 0x004fea0003800000 */
[----:B------:R-:W-:Y:S01]  /*146a0*/  BPT.TRAP 0x1 ;  /* 0x000000040000795c */ /* 0x000fe20000300000 */
.L_x_1297:
[----:B------:R-:W-:Y:S05]  /*146b0*/  BSYNC B3 ;  /* 0x0000000000037941 */ /* 0x000fea0003800000 */
.L_x_1296:
[----:B------:R-:W2:Y:S04]  /*146c0*/  LDL R4, [R1+0x14] ;  /* 0x0000140001047983 */ /* 0x000ea80000100800 */
[----:B0-----:R-:W2:Y:S01]  /*146d0*/  LDL.LU R2, [R1+0x4] ;  /* 0x0000040001027983 */ /* 0x001ea20000300800 */
        /* <DEDUP_REMOVED lines=11> */
.L_x_1298:
        /* <DEDUP_REMOVED lines=15> */
.L_x_1299:
        /* <DEDUP_REMOVED lines=12> */
.L_x_1285:
[----:B------:R-:W-:Y:S05]  /*14940*/  BSYNC B1 ;  /* 0x0000000000017941 */ /* 0x000fea0003800000 */
.L_x_1284:
[----:B0-----:R-:W2:Y:S01]  /*14950*/  LDL.LU R0, [R1+0x3c] ;  /* 0x00003c0001007983 */ /* 0x001ea20000300800 */
[----:B------:R-:W-:-:S03]  /*14960*/  IMAD.MOV.U32 R19, RZ, RZ, R9 ;  /* 0x000000ffff137224 */ /* 0x000fc600078e0009 */
[----:B------:R0:W-:Y:S02]  /*14970*/  STL [R1+0x10], R10 ;  /* 0x0000100a01007387 */ /* 0x0001e40000100800 */
[----:B0-2---:R-:W-:-:S07]  /*14980*/  VIADD R0, R0, 0xfffffffd ;  /* 0xfffffffd00007836 */ /* 0x005fce0000000000 */
.L_x_1283:
[----:B------:R-:W-:Y:S05]  /*14990*/  BSYNC B2 ;  /* 0x0000000000027941 */ /* 0x000fea0003800000 */
.L_x_1282:
[----:B------:R-:W-:-:S05]  /*149a0*/  VIADD R11, R11, 0xfffffffe ;  /* 0xfffffffe0b0b7836 */ /* 0x000fca0000000000 */
[----:B------:R-:W-:-:S13]  /*149b0*/  ISETP.NE.AND P0, PT, R11, R8, PT ;  /* 0x000000080b00720c */ /* 0x000fda0003f05270 */
[----:B------:R-:W-:Y:S05]  /*149c0*/  @!P0 BRA `(.L_x_1281) ;  /* 0x00000014004c8947 */ /* 0x000fea0003800000 */
[----:B------:R-:W-:-:S07]  /*149d0*/  IMAD.MOV.U32 R9, RZ, RZ, R17 ;  /* 0x000000ffff097224 */ /* 0x000fce00078e0011 */
.L_x_1332:
        /* <DEDUP_REMOVED lines=36> */
.L_x_1302:
[----:B------:R-:W-:Y:S01]  /*14c20*/  IMAD R3, R4, 0x8, R18 ;  /* 0x0000000804037824 */ /* 0x000fe200078e0212 */
[----:B------:R-:W-:Y:S01]  /*14c30*/  SHF.L.U32 R2, R5, 0x1f, RZ ;  /* 0x0000001f05027819 */ /* 0x000fe200000006ff */
[----:B------:R-:W-:Y:S03]  /*14c40*/  BSSY B2, `(.L_x_1303) ;  /* 0x0000003000027945 */ /* 0x000fe60003800000 */
[----:B------:R-:W1:Y:S02]  /*14c50*/  SYNCS.PHASECHK.TRANS64.TRYWAIT P0, [R3+URZ+0x2a840], R2 ;  /* 0x02a84002030075a7 */ /* 0x000e64000800017f */
[----:B-1----:R-:W-:Y:S05]  /*14c60*/  @!P0 BRA `(.L_x_1304) ;  /* 0x0000003c00f88947 */ /* 0x002fea0003800000 */
.L_x_1397:
[----:B------:R-:W-:Y:S05]  /*14c70*/  BSYNC B2 ;  /* 0x0000000000027941 */ /* 0x000fea0003800000 */
.L_x_1303:
        /* <DEDUP_REMOVED lines=12> */
.L_x_1306:
[----:B------:R-:W-:Y:S05]  /*14d40*/  BSYNC B2 ;  /* 0x0000000000027941 */ /* 0x000fea0003800000 */
.L_x_1305:
        /* <DEDUP_REMOVED lines=12> */
.L_x_1307:
        /* <DEDUP_REMOVED lines=16> */
.L_x_1308:
        /* <DEDUP_REMOVED lines=15> */
.L_x_1309:
        /* <DEDUP_REMOVED lines=16> */
.L_x_1398:
[----:B------:R-:W-:Y:S05]  /*15100*/  BSYNC B2 ;  /* 0x0000000000027941 */ /* 0x000fea0003800000 */
.L_x_1310:
        /* <DEDUP_REMOVED lines=11> */
.L_x_1313:
[----:B------:R-:W-:Y:S05]  /*151c0*/  BSYNC B2 ;  /* 0x0000000000027941 */ /* 0x000fea0003800000 */
.L_x_1312:
        /* <DEDUP_REMOVED lines=12> */
.L_x_1314:
        /* <DEDUP_REMOVED lines=15> */
.L_x_1315:
        /* <DEDUP_REMOVED lines=12> */
.L_x_1301:
[----:B------:R-:W-:Y:S05]  /*15440*/  BSYNC B1 ;  /* 0x0000000000017941 */ /* 0x000fea0003800000 */
.L_x_1300:
        /* <DEDUP_REMOVED lines=20> */
[----:B------:R-:W-:Y:S01]  /*15590*/  ULDC.64 UR8, c[0x0][0x208] ;  /* 0x0000820000087ab9 */ /* 0x000fe20000000a00 */
        /* <DEDUP_REMOVED lines=15> */
.L_x_1318:
[----:B------:R-:W-:Y:S01]  /*15690*/  IMAD R2, R19, 0x8, R18 ;  /* 0x0000000813027824 */ /* 0x000fe200078e0212 */
[----:B------:R-:W-:Y:S01]  /*156a0*/  SHF.L.U32 R3, R12, 0x1f, RZ ;  /* 0x0000001f0c037819 */ /* 0x000fe200000006ff */
[----:B------:R-:W-:Y:S03]  /*156b0*/  BSSY B2, `(.L_x_1319) ;  /* 0x0000003000027945 */ /* 0x000fe60003800000 */
[----:B------:R-:W2:Y:S02]  /*156c0*/  SYNCS.PHASECHK.TRANS64.TRYWAIT P0, [R2+URZ+0x2a840], R3 ;  /* 0x02a84003020075a7 */ /* 0x000ea4000800017f */
[----:B--2---:R-:W-:Y:S05]  /*156d0*/  @!P0 BRA `(.L_x_1320) ;  /* 0x0000003400848947 */ /* 0x004fea0003800000 */
.L_x_1399:
[----:B------:R-:W-:Y:S05]  /*156e0*/  BSYNC B2 ;  /* 0x0000000000027941 */ /* 0x000fea0003800000 */
.L_x_1319:
        /* <DEDUP_REMOVED lines=12> */
.L_x_1322:
[----:B------:R-:W-:Y:S05]  /*157b0*/  BSYNC B2 ;  /* 0x0000000000027941 */ /* 0x000fea0003800000 */
.L_x_1321:
        /* <DEDUP_REMOVED lines=13> */
.L_x_1323:
        /* <DEDUP_REMOVED lines=16> */
.L_x_1324:
        /* <DEDUP_REMOVED lines=15> */
.L_x_1325:
        /* <DEDUP_REMOVED lines=15> */
.L_x_1400:
[----:B------:R-:W-:Y:S05]  /*15b70*/  BSYNC B2 ;  /* 0x0000000000027941 */ /* 0x000fea0003800000 */
.L_x_1326:
[----:B------:R-:W-:Y:S01]  /*15b80*/  BSSY B2, `(.L_x_1328) ;  /* 0x000000b000027945 */ /* 0x000fe20003800000 */
[----:B------:R-:W-:Y:S02]  /*15b90*/  IMAD.MOV.U32 R10, RZ, RZ, 0x0 ;  /* 0x00000000ff0a7424 */ /* 0x000fe400078e00ff */
[----:B------:R-:W-:Y:S01]  /*15ba0*/  IMAD.MOV.U32 R11, RZ, RZ, 0x14f00000 ;  /* 0x14f00000ff0b7424 */ /* 0x000fe200078e00ff */
[----:B------:R-:W-:Y:S06]  /*15bb0*/  @P1 BRA `(.L_x_1329) ;  /* 0x00000000001c1947 */ /* 0x000fec0003800000 */
[----:B------:R-:W1:Y:S01]  /*15bc0*/  S2R R14, SR_TID.X ;  /* 0x00000000000e7919 */ /* 0x000e620000002100 */
[----:B------:R-:W-:-:S04]  /*15bd0*/  IMAD.MOV.U32 R3, RZ, RZ, 0x6000 ;  /* 0x00006000ff037424 */ /* 0x000fc800078e00ff */
[----:B------:R2:W-:Y:S01]  /*15be0*/  SYNCS.ARRIVE.TRANS64 RZ, [R2+URZ+0x50], R3 ;  /* 0x0000500302ff79a7 */ /* 0x0005e2000800003f */
[----:B-1----:R-:W-:-:S04]  /*15bf0*/  LOP3.LUT R14, R14, 0x1f, RZ, 0xc0, !PT ;  /* 0x0000001f0e0e7812 */ /* 0x002fc800078ec0ff */
[----:B------:R-:W-:-:S13]  /*15c00*/  ISETP.NE.AND P0, PT, R14, RZ, PT ;  /* 0x000000ff0e00720c */ /* 0x000fda0003f05270 */
[----:B--2---:R-:W-:Y:S05]  /*15c10*/  @!P0 BRA `(.L_x_1329) ;  /* 0x0000000000048947 */ /* 0x004fea0003800000 */
[----:B------:R-:W-:Y:S01]  /*15c20*/  BPT.TRAP 0x1 ;  /* 0x000000040000795c */ /* 0x000fe20000300000 */
.L_x_1329:
[----:B------:R-:W-:Y:S05]  /*15c30*/  BSYNC B2 ;  /* 0x0000000000027941 */ /* 0x000fea0003800000 */
.L_x_1328:
        /* <DEDUP_REMOVED lines=12> */
.L_x_1330:
        /* <DEDUP_REMOVED lines=15> */
.L_x_1331:
        /* <DEDUP_REMOVED lines=12> */
.L_x_1317:
[----:B------:R-:W-:Y:S05]  /*15eb0*/  BSYNC B1 ;  /* 0x0000000000017941 */ /* 0x000fea0003800000 */
.L_x_1316:
[----:B------:R-:W2:Y:S01]  /*15ec0*/  LDL R2, [R1+0x24] ;  /* 0x0000240001027983 */ /* 0x000ea20000100800 */
[----:B------:R-:W-:Y:S01]  /*15ed0*/  VIADD R0, R0, 0xfffffffe ;  /* 0xfffffffe00007836 */ /* 0x000fe20000000000 */
[----:B--2---:R-:W-:-:S13]  /*15ee0*/  ISETP.GT.AND P0, PT, R7, R2, PT ;  /* 0x000000020700720c */ /* 0x004fda0003f04270 */
[----:B------:R-:W-:Y:S05]  /*15ef0*/  @P0 BRA `(.L_x_1332) ;  /* 0xffffffe800b80947 */ /* 0x000fea000383ffff */
.L_x_1281:
[----:B------:R-:W-:Y:S05]  /*15f00*/  BSYNC B0 ;  /* 0x0000000000007941 */ /* 0x000fea0003800000 */
.L_x_1280:
[----:B--2---:R-:W2:Y:S01]  /*15f10*/  S2R R3, SR_TID.X ;  /* 0x0000000000037919 */ /* 0x004ea20000002100 */
[----:B------:R-:W-:Y:S01]  /*15f20*/  BSSY B0, `(.L_x_1333) ;  /* 0x0000012000007945 */ /* 0x000fe20003800000 */
[----:B--2---:R-:W-:-:S04]  /*15f30*/  LOP3.LUT R3, R3, 0x7f, RZ, 0xc0, !PT ;  /* 0x0000007f03037812 */ /* 0x004fc800078ec0ff */
[----:B------:R-:W-:-:S13]  /*15f40*/  ISETP.NE.AND P0, PT, R3, RZ, PT ;  /* 0x000000ff0300720c */ /* 0x000fda0003f05270 */
[----:B------:R-:W-:Y:S05]  /*15f50*/  @P0 BRA `(.L_x_1334) ;  /* 0x0000000000380947 */ /* 0x000fea0003800000 */
[----:B------:R-:W2:Y:S01]  /*15f60*/  S2R R2, SR_LANEID ;  /* 0x0000000000027919 */ /* 0x000ea20000000000 */
[----:B------:R-:W-:Y:S01]  /*15f70*/  VOTEU.ANY UR4, UPT, PT ;  /* 0x0000000000047886 */ /* 0x000fe200038e0100 */
[----:B-1----:R-:W1:Y:S01]  /*15f80*/  LDC.64 R4, c[0x0][0xc60] ;  /* 0x00031800ff047b82 */ /* 0x002e620000000a00 */
[----:B------:R-:W2:Y:S01]  /*15f90*/  FLO.U32 R0, UR4 ;  /* 0x0000000400007d00 */ /* 0x000ea200080e0000 */
[----:B------:R-:W-:Y:S01]  /*15fa0*/  ULDC.64 UR6, c[0x0][0x208] ;  /* 0x0000820000067ab9 */ /* 0x000fe20000000a00 */
[----:B--2---:R-:W-:-:S06]  /*15fb0*/  ISETP.EQ.U32.AND P0, PT, R0, R2, PT ;  /* 0x000000020000720c */ /* 0x004fcc0003f02070 */
[----:B------:R-:W1:Y:S07]  /*15fc0*/  POPC R2, UR4 ;  /* 0x0000000400027d09 */ /* 0x000e6e0008000000 */
[----:B-1----:R-:W2:Y:S04]  /*15fd0*/  @P0 ATOMG.E.ADD.STRONG.GPU PT, R2, desc[UR6][R4.64], R2 ;  /* 0x00000002040209a8 */ /* 0x002ea800081ee1c6 */
[----:B--2---:R1:W2:Y:S02]  /*15fe0*/  SHFL.IDX PT, R2, R2, R0, 0x1f ;  /* 0x00001f0002027589 */ /* 0x0042a400000e0000 */
[----:B-1----:R-:W1:Y:S02]  /*15ff0*/  S2R R0, SR_LTMASK ;  /* 0x0000000000007919 */ /* 0x002e640000003900 */
[----:B-1----:R-:W-:-:S06]  /*16000*/  LOP3.LUT R0, R0, UR4, RZ, 0xc0, !PT ;  /* 0x0000000400007c12 */ /* 0x002fcc000f8ec0ff */
[----:B------:R-:W2:Y:S02]  /*16010*/  POPC R0, R0 ;  /* 0x0000000000007309 */ /* 0x000ea40000000000 */
[----:B--2---:R-:W-:-:S05]  /*16020*/  IADD3 R0, R2, UR38, R0 ;  /* 0x0000002602007c10 */ /* 0x004fca000fffe000 */
[----:B------:R2:W-:Y:S02]  /*16030*/  STL [R1], R0 ;  /* 0x0000000001007387 */ /* 0x0005e40000100800 */
.L_x_1334:
[----:B------:R-:W-:Y:S05]  /*16040*/  BSYNC B0 ;  /* 0x0000000000007941 */ /* 0x000fea0003800000 */
.L_x_1333:
[----:B--2---:R-:W2:Y:S01]  /*16050*/  LDL R0, [R1+0x18] ;  /* 0x0000180001007983 */ /* 0x004ea20000100800 */
[----:B------:R-:W-:Y:S01]  /*16060*/  BSSY B0, `(.L_x_1335) ;  /* 0x000003a000007945 */ /* 0x000fe20003800000 */
[----:B--2---:R-:W-:-:S13]  /*16070*/  LOP3.LUT P0, RZ, R0, 0x1, RZ, 0xc0, !PT ;  /* 0x0000000100ff7812 */ /* 0x004fda000780c0ff */
[----:B------:R-:W-:Y:S05]  /*16080*/  @!P0 BRA `(.L_x_1336) ;  /* 0x0000000000dc8947 */ /* 0x000fea0003800000 */
[----:B------:R-:W2:Y:S01]  /*16090*/  LDL R2, [R1+0x10] ;  /* 0x0000100001027983 */ /* 0x000ea20000100800 */
[----:B------:R-:W-:Y:S01]  /*160a0*/  IMAD R0, R19, 0x8, R18 ;  /* 0x0000000813007824 */ /* 0x000fe200078e0212 */
[----:B------:R-:W-:Y:S01]  /*160b0*/  BSSY B1, `(.L_x_1337) ;  /* 0x0000005000017945 */ /* 0x000fe20003800000 */
[----:B------:R-:W-:Y:S02]  /*160c0*/  ISETP.NE.AND P1, PT, R3, RZ, PT ;  /* 0x000000ff0300720c */ /* 0x000fe40003f25270 */
[----:B--2---:R-:W-:-:S04]  /*160d0*/  SHF.L.U32 R2, R2, 0x1f, RZ ;  /* 0x0000001f02027819 */ /* 0x004fc800000006ff */
[----:B------:R-:W2:Y:S02]  /*160e0*/  SYNCS.PHASECHK.TRANS64.TRYWAIT P0, [R0+URZ+0x2a860], R2 ;  /* 0x02a86002000075a7 */ /* 0x000ea4000800017f */
[----:B--2---:R-:W-:Y:S05]  /*160f0*/  @!P0 BRA `(.L_x_1338) ;  /* 0x0000002c00248947 */ /* 0x004fea0003800000 */
.L_x_1401:
[----:B------:R-:W-:Y:S05]  /*16100*/  BSYNC B1 ;  /* 0x0000000000017941 */ /* 0x000fea0003800000 */
.L_x_1337:
[----:B------:R-:W-:Y:S04]  /*16110*/  BSSY B1, `(.L_x_1339) ;  /* 0x0000009000017945 */ /* 0x000fe80003800000 */
        /* <DEDUP_REMOVED lines=8> */
.L_x_1340:
[----:B------:R-:W-:Y:S05]  /*161a0*/  BSYNC B1 ;  /* 0x0000000000017941 */ /* 0x000fea0003800000 */
.L_x_1339:
[----:B------:R-:W3:Y:S04]  /*161b0*/  LDL.LU R3, [R1+0x14] ;  /* 0x0000140001037983 */ /* 0x000ee80000300800 */
[----:B--2---:R-:W3:Y:S01]  /*161c0*/  LDL.LU R2, [R1+0x4] ;  /* 0x0000040001027983 */ /* 0x004ee20000300800 */
[----:B------:R-:W-:Y:S01]  /*161d0*/  UIADD3 UR4, UP0, UR36, 0x470, URZ ;  /* 0x0000047024047890 */ /* 0x000fe2000ff1e03f */
[----:B------:R-:W-:Y:S01]  /*161e0*/  PLOP3.LUT P0, PT, PT, PT, PT, 0x80, 0x0 ;  /* 0x000000000000781c */ /* 0x000fe20003f0f070 */
[----:B------:R-:W-:Y:S01]  /*161f0*/  VIADD R0, R0, 0x2a850 ;  /* 0x0002a85000007836 */ /* 0x000fe20000000000 */
[----:B------:R-:W-:Y:S01]  /*16200*/  UMOV UR6, 0x0 ;  /* 0x0000000000067882 */ /* 0x000fe20000000000 */
[----:B------:R-:W-:Y:S01]  /*16210*/  UIADD3.X UR5, URZ, UR37, URZ, UP0, !UPT ;  /* 0x000000253f057290 */ /* 0x000fe200087fe43f */
[----:B------:R-:W-:Y:S01]  /*16220*/  UMOV UR7, 0x14f00000 ;  /* 0x14f0000000077882 */ /* 0x000fe20000000000 */
[----:B------:R-:W-:Y:S01]  /*16230*/  UMOV UR10, URZ ;  /* 0x0000003f000a7c82 */ /* 0x000fe20008000000 */
[----:B---3--:R-:W-:-:S02]  /*16240*/  IMAD R3, R2, 0x60, R3 ;  /* 0x0000006002037824 */ /* 0x008fc400078e0203 */
[----:B------:R-:W-:-:S04]  /*16250*/  IMAD R2, R19, 0x6000, R18 ;  /* 0x0000600013027824 */ /* 0x000fc800078e0212 */
[----:B------:R-:W-:-:S07]  /*16260*/  VIADD R4, R2, 0x400 ;  /* 0x0000040002047836 */ /* 0x000fce0000000000 */
.L_x_1341:
        /* <DEDUP_REMOVED lines=9> */
[----:B--2---:R-:W-:Y:S05]  /*16300*/  @P0 BRA.U.ANY `(.L_x_1341) ;  /* 0xfffffffd00d80947 */ /* 0x004fea000393ffff */
[----:B------:R-:W-:Y:S01]  /*16310*/  PLOP3.LUT P0, PT, PT, PT, PT, 0x80, 0x0 ;  /* 0x000000000000781c */ /* 0x000fe20003f0f070 */
[----:B------:R-:W-:Y:S01]  /*16320*/  VIADD R2, R2, 0x3400 ;  /* 0x0000340002027836 */ /* 0x000fe20000000000 */
[----:B------:R-:W-:Y:S01]  /*16330*/  UMOV UR6, 0x0 ;  /* 0x0000000000067882 */ /* 0x000fe20000000000 */
[----:B------:R-:W-:Y:S01]  /*16340*/  UMOV UR7, 0x14f00000 ;  /* 0x14f0000000077882 */ /* 0x000fe20000000000 */
[----:B------:R-:W-:-:S09]  /*16350*/  UMOV UR10, 0x40 ;  /* 0x00000040000a7882 */ /* 0x000fd20000000000 */
.L_x_1342:
        /* <DEDUP_REMOVED lines=10> */
.L_x_1336:
[----:B------:R-:W-:Y:S05]  /*16400*/  BSYNC B0 ;  /* 0x0000000000007941 */ /* 0x000fea0003800000 */
.L_x_1335:
[----:B------:R-:W2:Y:S01]  /*16410*/  LDL.LU R4, [R1+0x10] ;  /* 0x0000100001047983 */ /* 0x000ea20000300800 */
[----:B------:R-:W-:-:S05]  /*16420*/  VIADD R19, R19, 0x1 ;  /* 0x0000000113137836 */ /* 0x000fca0000000000 */
[----:B------:R-:W-:-:S04]  /*16430*/  ISETP.NE.AND P0, PT, R19, 0x2, PT ;  /* 0x000000021300780c */ /* 0x000fc80003f05270 */
[----:B------:R-:W-:Y:S02]  /*16440*/  SEL R0, RZ, 0x1, P0 ;  /* 0x00000001ff007807 */ /* 0x000fe40000000000 */
[----:B------:R-:W-:Y:S02]  /*16450*/  SEL R19, R19, RZ, P0 ;  /* 0x000000ff13137207 */ /* 0x000fe40000000000 */
[----:B--2---:R-:W-:-:S05]  /*16460*/  LOP3.LUT R4, R4, R0, RZ, 0x3c, !PT ;  /* 0x0000000004047212 */ /* 0x004fca00078e3cff */
[----:B------:R2:W-:Y:S02]  /*16470*/  STL [R1+0x10], R4 ;  /* 0x0000100401007387 */ /* 0x0005e40000100800 */
.L_x_1260:
[----:B------:R-:W-:Y:S05]  /*16480*/  BSYNC B7 ;  /* 0x0000000000077941 */ /* 0x000fea0003800000 */
.L_x_1258:
[----:B---3--:R-:W3:Y:S02]  /*16490*/  LDL R0, [R1+0x18] ;  /* 0x0000180001007983 */ /* 0x008ee40000100800 */
[----:B---3--:R-:W-:-:S13]  /*164a0*/  LOP3.LUT P0, RZ, R0, 0x2, RZ, 0xc0, !PT ;  /* 0x0000000200ff7812 */ /* 0x008fda000780c0ff */
[----:B------:R-:W-:Y:S05]  /*164b0*/  @!P0 BRA `(.L_x_1343) ;  /* 0x00000000002c8947 */ /* 0x000fea0003800000 */
[----:B------:R-:W-:Y:S05]  /*164c0*/  WARPSYNC.ALL ;  /* 0x0000000000007948 */ /* 0x000fea0003800000 */
[----:B------:R-:W3:Y:S08]  /*164d0*/  S2UR UR5, SR_CgaCtaId ;  /* 0x00000000000579c3 */ /* 0x000ef00000008800 */
[----:B------:R-:W-:Y:S06]  /*164e0*/  BAR.SYNC.DEFER_BLOCKING 0x5, 0x180 ;  /* 0x0146000000007b1d */ /* 0x000fec0000010000 */
[----:B------:R-:W-:-:S02]  /*164f0*/  UMOV UR4, 0x400 ;  /* 0x0000040000047882 */ /* 0x000fc40000000000 */
[----:B---3--:R-:W-:-:S06]  /*16500*/  ULEA UR4, UR5, UR4, 0x18 ;  /* 0x0000000405047291 */ /* 0x008fcc000f8ec03f */
[----:B------:R-:W-:-:S05]  /*16510*/  IMAD.U32 R18, RZ, RZ, UR4 ;  /* 0x00000004ff127e24 */ /* 0x000fca000f8e00ff */
[----:B012---:R-:W0:Y:S04]  /*16520*/  LDS.128 R4, [R18+0x2a8d0] ;  /* 0x02a8d00012047984 */ /* 0x007e280000000c00 */
[----:B0-----:R0:W-:Y:S04]  /*16530*/  STL.64 [R1], R4 ;  /* 0x0000000401007387 */ /* 0x0011e80000100a00 */
[----:B------:R0:W-:Y:S01]  /*16540*/  STL.64 [R1+0x8], R6 ;  /* 0x0000080601007387 */ /* 0x0001e20000100a00 */
[----:B------:R-:W-:Y:S06]  /*16550*/  BAR.ARV 0x4, 0x180 ;  /* 0x0106000000007b1d */ /* 0x000fec0000002000 */
[----:B------:R-:W-:Y:S05]  /*16560*/  BRA `(.L_x_1344) ;  /* 0x00000010003c7947 */ /* 0x000fea0003800000 */
.L_x_1343:
[----:B------:R-:W3:Y:S01]  /*16570*/  S2R R16, SR_TID.X ;  /* 0x0000000000107919 */ /* 0x000ee20000002100 */
[----:B------:R-:W-:Y:S01]  /*16580*/  UMOV UR4, 0xffffffff ;  /* 0xffffffff00047882 */ /* 0x000fe20000000000 */
[----:B---3--:R-:W-:-:S04]  /*16590*/  LOP3.LUT R16, R16, 0x1f, RZ, 0xc0, !PT ;  /* 0x0000001f10107812 */ /* 0x008fc800078ec0ff */
[----:B------:R-:W-:Y:S01]  /*165a0*/  ISETP.NE.AND P0, PT, R16, 0x1f, PT ;  /* 0x0000001f1000780c */ /* 0x000fe20003f05270 */
[----:B------:R-:W-:-:S12]  /*165b0*/  BRA.DIV UR4, `(.L_x_1345) ;  /* 0x0000002a04087947 */ /* 0x000fd8000b800000 */
[----:B------:R-:W0:Y:S01]  /*165c0*/  LDL.LU R3, [R1] ;  /* 0x0000000001037983 */ /* 0x000e220000300800 */
[----:B------:R-:W-:-:S03]  /*165d0*/  ULDC UR4, c[0x0][0xc3c] ;  /* 0x00030f0000047ab9 */ /* 0x000fc60000000800 */
[----:B-12---:R-:W2:Y:S01]  /*165e0*/  LDL R4, [R1+0xc] ;  /* 0x00000c0001047983 */ /* 0x006ea20000100800 */
[----:B------:R-:W-:Y:S01]  /*165f0*/  ULDC.64 UR6, c[0x0][0x208] ;  /* 0x0000820000067ab9 */ /* 0x000fe20000000a00 */
[----:B0-----:R-:W-:Y:S02]  /*16600*/  IMAD.MOV.U32 R8, RZ, RZ, R3 ;  /* 0x000000ffff087224 */ /* 0x001fe400078e0003 */
[----:B--2---:R-:W-:-:S05]  /*16610*/  IMAD.IADD R0, R4, 0x1, R16 ;  /* 0x0000000104007824 */ /* 0x004fca00078e0210 */
        /* <DEDUP_REMOVED lines=9> */
[C---:B------:R-:W-:Y:S01]  /*166b0*/  ISETP.GE.U32.AND P3, PT, R16.reuse, 0x4, PT ;  /* 0x000000041000780c */ /* 0x040fe20003f66070 */
[----:B------:R-:W-:Y:S01]  /*166c0*/  SHFL.IDX PT, R0, R8, RZ, 0x1f ;  /* 0x00001fff08007589 */ /* 0x000fe200000e0000 */
[C---:B------:R-:W-:Y:S02]  /*166d0*/  ISETP.GE.U32.AND P4, PT, R16.reuse, 0x8, PT ;  /* 0x000000081000780c */ /* 0x040fe40003f86070 */
[----:B------:R-:W-:Y:S01]  /*166e0*/  ISETP.GE.U32.AND P5, PT, R16, 0x10, PT ;  /* 0x000000101000780c */ /* 0x000fe20003fa6070 */
[----:B--2---:R-:W-:Y:S01]  /*166f0*/  @!P1 IMAD.MOV.U32 R5, RZ, RZ, R6 ;  /* 0x000000ffff059224 */ /* 0x004fe200078e0006 */
[----:B------:R-:W-:-:S02]  /*16700*/  CS2R R6, SRZ ;  /* 0x0000000000067805 */ /* 0x000fc4000001ff00 */
[----:B---3--:R-:W-:Y:S01]  /*16710*/  @!P1 IMAD.MOV.U32 R7, RZ, RZ, R2 ;  /* 0x000000ffff079224 */ /* 0x008fe200078e0002 */
[----:B------:R-:W-:-:S03]  /*16720*/  ISETP.NE.AND P1, PT, R16, RZ, PT ;  /* 0x000000ff1000720c */ /* 0x000fc60003f25270 */
[----:B------:R-:W-:-:S05]  /*16730*/  IMAD R2, R7, R5, RZ ;  /* 0x0000000507027224 */ /* 0x000fca00078e02ff */
[----:B------:R-:W0:Y:S02]  /*16740*/  SHFL.UP PT, R3, R2, 0x1, RZ ;  /* 0x0420000002037989 */ /* 0x000e2400000e00ff */
[----:B0-----:R-:W-:-:S05]  /*16750*/  SEL R9, R3, RZ, P1 ;  /* 0x000000ff03097207 */ /* 0x001fca0000800000 */
[----:B------:R-:W-:Y:S02]  /*16760*/  IMAD.IADD R2, R2, 0x1, R9 ;  /* 0x0000000102027824 */ /* 0x000fe400078e0209 */
[----:B------:R-:W-:Y:S04]  /*16770*/  SHFL.IDX PT, R9, R8, 0x1, 0x1f ;  /* 0x00201f0008097f89 */ /* 0x000fe800000e0000 */
        /* <DEDUP_REMOVED lines=12> */
[----:B------:R0:W1:Y:S02]  /*16840*/  SHFL.IDX PT, R10, R2, 0x1f, 0x1f ;  /* 0x03e01f00020a7f89 */ /* 0x00006400000e0000 */
.L_x_1411:
[----:B------:R-:W-:Y:S02]  /*16850*/  ULDC UR4, c[0x0][0xc38] ;  /* 0x00030e0000047ab9 */ /* 0x000fe40000000800 */
[----:B------:R-:W-:-:S04]  /*16860*/  IMAD.U32 R8, RZ, RZ, UR4 ;  /* 0x00000004ff087e24 */ /* 0x000fc8000f8e00ff */
[----:B-1----:R-:W-:-:S04]  /*16870*/  IMAD R10, R10, R8, RZ ;  /* 0x000000080a0a7224 */ /* 0x002fc800078e02ff */
[----:B------:R-:W-:-:S05]  /*16880*/  IMAD.IADD R4, R9, 0x1, R10 ;  /* 0x0000000109047824 */ /* 0x000fca00078e020a */
[----:B------:R-:W-:-:S13]  /*16890*/  ISETP.GT.AND P6, PT, R4, R0, PT ;  /* 0x000000000400720c */ /* 0x000fda0003fc4270 */
[----:B------:R-:W-:Y:S05]  /*168a0*/  @P6 BRA `(.L_x_1346) ;  /* 0x0000000000b06947 */ /* 0x000fea0003800000 */
.L_x_1349:
[----:B------:R-:W2:Y:S01]  /*168b0*/  LDL.LU R3, [R1+0xc] ;  /* 0x00000c0001037983 */ /* 0x000ea20000300800 */
[----:B0-----:R-:W0:Y:S01]  /*168c0*/  LDC R2, c[0x0][0xc3c] ;  /* 0x00030f00ff027b82 */ /* 0x001e220000000800 */
[----:B--2---:R-:W-:-:S05]  /*168d0*/  VIADD R3, R3, 0x1f ;  /* 0x0000001f03037836 */ /* 0x004fca0000000000 */
[----:B0-----:R-:W-:-:S13]  /*168e0*/  ISETP.GE.AND P6, PT, R3, R2, PT ;  /* 0x000000020300720c */ /* 0x001fda0003fc6270 */
[----:B------:R-:W-:Y:S05]  /*168f0*/  @P6 BRA `(.L_x_1347) ;  /* 0x0000000800f06947 */ /* 0x000fea0003800000 */
[----:B------:R-:W0:Y:S01]  /*16900*/  S2R R5, SR_TID.X ;  /* 0x0000000000057919 */ /* 0x000e220000002100 */
[----:B------:R-:W-:Y:S01]  /*16910*/  ULDC.64 UR4, c[0x0][0x208] ;  /* 0x0000820000047ab9 */ /* 0x000fe20000000a00 */
[----:B------:R1:W-:Y:S01]  /*16920*/  STL [R1+0xc], R3 ;  /* 0x00000c0301007387 */ /* 0x0003e20000100800 */
[----:B0-----:R-:W-:-:S05]  /*16930*/  LOP3.LUT R5, R5, 0x1f, RZ, 0xc0, !PT ;  /* 0x0000001f05057812 */ /* 0x001fca00078ec0ff */
[----:B------:R-:W-:Y:S02]  /*16940*/  IMAD.IADD R7, R3, 0x1, R5 ;  /* 0x0000000103077824 */ /* 0x000fe400078e0205 */
[----:B------:R-:W-:-:S03]  /*16950*/  IMAD.MOV.U32 R5, RZ, RZ, RZ ;  /* 0x000000ffff057224 */ /* 0x000fc600078e00ff */
[----:B------:R-:W-:-:S13]  /*16960*/  ISETP.GE.OR P6, PT, R7, R2, !P0 ;  /* 0x000000020700720c */ /* 0x000fda00047c6670 */
[----:B-1----:R-:W0:Y:S02]  /*16970*/  @!P6 LDC.64 R2, c[0x0][0xc80] ;  /* 0x00032000ff02eb82 */ /* 0x002e240000000a00 */
[----:B0-----:R-:W-:-:S05]  /*16980*/  @!P6 IMAD.WIDE R2, R7, 0x4, R2 ;  /* 0x000000040702e825 */ /* 0x001fca00078e0202 */
[----:B------:R0:W2:Y:S02]  /*16990*/  @!P6 LDG.E R5, desc[UR4][R2.64] ;  /* 0x000000040205e981 */ /* 0x0000a4000c1e1900 */
[----:B0-----:R-:W0:Y:S02]  /*169a0*/  @!P6 LDC.64 R2, c[0x0][0xc78] ;  /* 0x00031e00ff02eb82 */ /* 0x001e240000000a00 */
[----:B0-----:R-:W-:-:S04]  /*169b0*/  @!P6 IMAD.WIDE R2, R7, 0x4, R2 ;  /* 0x000000040702e825 */ /* 0x001fc800078e0202 */
[----:B------:R-:W-:-:S06]  /*169c0*/  IMAD.MOV.U32 R7, RZ, RZ, RZ ;  /* 0x000000ffff077224 */ /* 0x000fcc00078e00ff */
[----:B------:R-:W2:Y:S01]  /*169d0*/  @!P6 LDG.E R7, desc[UR4][R2.64] ;  /* 0x000000040207e981 */ /* 0x000ea2000c1e1900 */
[----:B------:R-:W-:Y:S01]  /*169e0*/  UMOV UR4, 0xffffffff ;  /* 0xffffffff00047882 */ /* 0x000fe20000000000 */
[----:B--2---:R-:W-:Y:S02]  /*169f0*/  IMAD R2, R7, R5, RZ ;  /* 0x0000000507027224 */ /* 0x004fe400078e02ff */
[----:B------:R-:W-:Y:S05]  /*16a00*/  BRA.DIV UR4, `(.L_x_1348) ;  /* 0x0000002a04547947 */ /* 0x000fea000b800000 */
        /* <DEDUP_REMOVED lines=16> */
.L_x_1419:
[----:B------:R-:W-:Y:S02]  /*16b10*/  ULDC UR4, c[0x0][0xc38] ;  /* 0x00030e0000047ab9 */ /* 0x000fe40000000800 */
[----:B------:R-:W-:-:S04]  /*16b20*/  IMAD.U32 R8, RZ, RZ, UR4 ;  /* 0x00000004ff087e24 */ /* 0x000fc8000f8e00ff */
[----:B-1----:R-:W-:-:S04]  /*16b30*/  IMAD R10, R10, R8, RZ ;  /* 0x000000080a0a7224 */ /* 0x002fc800078e02ff */
[----:B------:R-:W-:-:S05]  /*16b40*/  IMAD.IADD R4, R10, 0x1, R4 ;  /* 0x000000010a047824 */ /* 0x000fca00078e0204 */
[----:B------:R-:W-:-:S13]  /*16b50*/  ISETP.GT.AND P6, PT, R4, R0, PT ;  /* 0x000000000400720c */ /* 0x000fda0003fc4270 */
[----:B------:R-:W-:Y:S05]  /*16b60*/  @!P6 BRA `(.L_x_1349) ;  /* 0xfffffffc0050e947 */ /* 0x000fea000383ffff */
.L_x_1346:
[----:B------:R-:W-:Y:S01]  /*16b70*/  IMAD.IADD R10, R4, 0x1, -R10 ;  /* 0x00000001040a7824 */ /* 0x000fe200078e0a0a */
[----:B------:R-:W-:-:S03]  /*16b80*/  UMOV UR4, 0xffffffff ;  /* 0xffffffff00047882 */ /* 0x000fc60000000000 */
[----:B------:R-:W-:-:S05]  /*16b90*/  IMAD R3, R2, R8, R10 ;  /* 0x0000000802037224 */ /* 0x000fca00078e020a */
[----:B------:R-:W-:Y:S01]  /*16ba0*/  ISETP.GT.AND P6, PT, R3, R0, PT ;  /* 0x000000000300720c */ /* 0x000fe20003fc4270 */
[----:B------:R-:W-:-:S12]  /*16bb0*/  BRA.DIV UR4, `(.L_x_1350) ;  /* 0x0000002a04c07947 */ /* 0x000fd8000b800000 */
[----:B------:R-:W2:Y:S01]  /*16bc0*/  LDL.LU R11, [R1+0xc] ;  /* 0x00000c00010b7983 */ /* 0x000ea20000300800 */
[----:B------:R-:W-:-:S04]  /*16bd0*/  VOTE.ANY R3, PT, !P6 ;  /* 0x0000000000037806 */ /* 0x000fc800070e0100 */
[----:B------:R-:W1:Y:S02]  /*16be0*/  POPC R9, R3 ;  /* 0x0000000300097309 */ /* 0x000e640000000000 */
[----:B-1----:R2:W1:Y:S04]  /*16bf0*/  SHFL.IDX PT, R4, R5, R9, 0x1f ;  /* 0x00001f0905047589 */ /* 0x00246800000e0000 */
[----:B------:R3:W4:Y:S01]  /*16c00*/  SHFL.IDX PT, R7, R7, R9, 0x1f ;  /* 0x00001f0907077589 */ /* 0x00072200000e0000 */
[----:B--2---:R-:W-:-:S05]  /*16c10*/  IMAD.IADD R5, R9, 0x1, R11 ;  /* 0x0000000109057824 */ /* 0x004fca00078e020b */
[----:B-1--4-:R3:W-:Y:S02]  /*16c20*/  STL [R1+0xc], R5 ;  /* 0x00000c0501007387 */ /* 0x0127e40000100800 */
.L_x_1424:
[----:B------:R-:W-:-:S13]  /*16c30*/  ISETP.NE.AND P0, PT, R3, RZ, PT ;  /* 0x000000ff0300720c */ /* 0x000fda0003f05270 */
[----:B------:R-:W-:Y:S05]  /*16c40*/  @!P0 BRA `(.L_x_1351) ;  /* 0x0000000000148947 */ /* 0x000fea0003800000 */
[----:B------:R-:W-:Y:S01]  /*16c50*/  UMOV UR4, 0xffffffff ;  /* 0xffffffff00047882 */ /* 0x000fe20000000000 */
[----:B---3--:R-:W-:Y:S02]  /*16c60*/  VIADD R9, R9, 0xffffffff ;  /* 0xffffffff09097836 */ /* 0x008fe40000000000 */
[----:B------:R-:W-:Y:S05]  /*16c70*/  BRA.DIV UR4, `(.L_x_1352) ;  /* 0x0000002a04f87947 */ /* 0x000fea000b800000 */
[----:B0-----:R0:W1:Y:S02]  /*16c80*/  SHFL.IDX PT, R2, R2, R9, 0x1f ;  /* 0x00001f0902027589 */ /* 0x00106400000e0000 */
.L_x_1427:
[----:B-1----:R-:W-:-:S07]  /*16c90*/  IMAD.MOV.U32 R6, RZ, RZ, R2 ;  /* 0x000000ffff067224 */ /* 0x002fce00078e0002 */
.L_x_1351:
[----:B0-----:R-:W-:Y:S01]  /*16ca0*/  IMAD R2, R6, R8, R10 ;  /* 0x0000000806027224 */ /* 0x001fe200078e020a */
[----:B------:R-:W-:-:S03]  /*16cb0*/  ISETP.NE.AND P0, PT, R7, 0x1, PT ;  /* 0x000000010700780c */ /* 0x000fc60003f05270 */
[----:B------:R-:W-:Y:S01]  /*16cc0*/  IMAD.IADD R0, R0, 0x1, -R2 ;  /* 0x0000000100007824 */ /* 0x000fe200078e0a02 */
[----:B------:R0:W-:Y:S09]  /*16cd0*/  STL [R1], R2 ;  /* 0x0000000201007387 */ /* 0x0001f20000100800 */
[----:B------:R-:W-:Y:S05]  /*16ce0*/  @!P0 BRA `(.L_x_1353) ;  /* 0x0000000000e48947 */ /* 0x000fea0003800000 */
[----:B---3--:R-:W-:-:S04]  /*16cf0*/  IABS R5, R4 ;  /* 0x0000000400057213 */ /* 0x008fc80000000000 */
[----:B0-----:R-:W0:Y:S08]  /*16d00*/  I2F.RP R2, R5 ;  /* 0x0000000500027306 */ /* 0x001e300000209400 */
[----:B0-----:R-:W0:Y:S02]  /*16d10*/  MUFU.RCP R2, R2 ;  /* 0x0000000200027308 */ /* 0x001e240000001000 */
[----:B0-----:R-:W-:-:S06]  /*16d20*/  VIADD R2, R2, 0xffffffe ;  /* 0x0ffffffe02027836 */ /* 0x001fcc0000000000 */
[----:B------:R-:W0:Y:S02]  /*16d30*/  F2I.FTZ.U32.TRUNC.NTZ R3, R2 ;  /* 0x0000000200037305 */ /* 0x000e24000021f000 */
[----:B0-----:R-:W-:-:S04]  /*16d40*/  IMAD.MOV R2, RZ, RZ, -R3 ;  /* 0x000000ffff027224 */ /* 0x001fc800078e0a03 */
[----:B------:R-:W-:Y:S02]  /*16d50*/  IMAD R8, R2, R5, RZ ;  /* 0x0000000502087224 */ /* 0x000fe400078e02ff */
[----:B------:R-:W-:-:S04]  /*16d60*/  IMAD.MOV.U32 R2, RZ, RZ, RZ ;  /* 0x000000ffff027224 */ /* 0x000fc800078e00ff */
[----:B------:R-:W-:Y:S01]  /*16d70*/  IMAD.HI.U32 R8, R3, R8, R2 ;  /* 0x0000000803087227 */ /* 0x000fe200078e0002 */
[----:B------:R-:W-:Y:S02]  /*16d80*/  IABS R2, R0 ;  /* 0x0000000000027213 */ /* 0x000fe40000000000 */
[----:B------:R-:W-:-:S03]  /*16d90*/  IABS R3, R4 ;  /* 0x0000000400037213 */ /* 0x000fc60000000000 */
[----:B------:R-:W-:-:S04]  /*16da0*/  IMAD.HI.U32 R8, R8, R2, RZ ;  /* 0x0000000208087227 */ /* 0x000fc800078e00ff */
[----:B------:R-:W-:-:S04]  /*16db0*/  IMAD.MOV R3, RZ, RZ, -R3 ;  /* 0x000000ffff037224 */ /* 0x000fc800078e0a03 */
[----:B------:R-:W-:-:S05]  /*16dc0*/  IMAD R2, R8, R3, R2 ;  /* 0x0000000308027224 */ /* 0x000fca00078e0202 */
[----:B------:R-:W-:-:S13]  /*16dd0*/  ISETP.GT.U32.AND P1, PT, R5, R2, PT ;  /* 0x000000020500720c */ /* 0x000fda0003f24070 */
[----:B------:R-:W-:Y:S02]  /*16de0*/  @!P1 IMAD.IADD R2, R2, 0x1, -R5 ;  /* 0x0000000102029824 */ /* 0x000fe400078e0a05 */
[----:B------:R-:W-:Y:S01]  /*16df0*/  @!P1 VIADD R8, R8, 0x1 ;  /* 0x0000000108089836 */ /* 0x000fe20000000000 */
[----:B------:R-:W-:Y:S02]  /*16e00*/  ISETP.NE.AND P1, PT, R4, RZ, PT ;  /* 0x000000ff0400720c */ /* 0x000fe40003f25270 */
[----:B------:R-:W-:Y:S02]  /*16e10*/  ISETP.GE.U32.AND P0, PT, R2, R5, PT ;  /* 0x000000050200720c */ /* 0x000fe40003f06070 */
[----:B------:R-:W-:-:S04]  /*16e20*/  IABS R5, R7 ;  /* 0x0000000700057213 */ /* 0x000fc80000000000 */
[----:B------:R-:W0:Y:S07]  /*16e30*/  I2F.RP R2, R5 ;  /* 0x0000000500027306 */ /* 0x000e2e0000209400 */
[----:B------:R-:W-:Y:S01]  /*16e40*/  @P0 VIADD R8, R8, 0x1 ;  /* 0x0000000108080836 */ /* 0x000fe20000000000 */
[----:B0-----:R-:W0:Y:S02]  /*16e50*/  MUFU.RCP R2, R2 ;  /* 0x0000000200027308 */ /* 0x001e240000001000 */
[----:B0-----:R-:W-:-:S06]  /*16e60*/  VIADD R2, R2, 0xffffffe ;  /* 0x0ffffffe02027836 */ /* 0x001fcc0000000000 */
[----:B------:R-:W0:Y:S02]  /*16e70*/  F2I.FTZ.U32.TRUNC.NTZ R3, R2 ;  /* 0x0000000200037305 */ /* 0x000e24000021f000 */
[----:B0-----:R-:W-:-:S04]  /*16e80*/  IMAD.MOV R2, RZ, RZ, -R3 ;  /* 0x000000ffff027224 */ /* 0x001fc800078e0a03 */
[----:B------:R-:W-:Y:S02]  /*16e90*/  IMAD R6, R2, R5, RZ ;  /* 0x0000000502067224 */ /* 0x000fe400078e02ff */
[----:B------:R-:W-:-:S04]  /*16ea0*/  IMAD.MOV.U32 R2, RZ, RZ, RZ ;  /* 0x000000ffff027224 */ /* 0x000fc800078e00ff */
[----:B------:R-:W-:Y:S01]  /*16eb0*/  IMAD.HI.U32 R6, R3, R6, R2 ;  /* 0x0000000603067227 */ /* 0x000fe200078e0002 */
[----:B------:R-:W-:-:S03]  /*16ec0*/  LOP3.LUT R2, R0, R4, RZ, 0x3c, !PT ;  /* 0x0000000400027212 */ /* 0x000fc600078e3cff */
[----:B------:R-:W-:Y:S01]  /*16ed0*/  IMAD.MOV.U32 R3, RZ, RZ, R8 ;  /* 0x000000ffff037224 */ /* 0x000fe200078e0008 */
[----:B------:R-:W-:Y:S02]  /*16ee0*/  ISETP.GE.AND P2, PT, R2, RZ, PT ;  /* 0x000000ff0200720c */ /* 0x000fe40003f46270 */
[----:B------:R-:W-:-:S05]  /*16ef0*/  IABS R8, R7 ;  /* 0x0000000700087213 */ /* 0x000fca0000000000 */
[----:B------:R-:W-:-:S06]  /*16f00*/  IMAD.MOV R8, RZ, RZ, -R8 ;  /* 0x000000ffff087224 */ /* 0x000fcc00078e0a08 */
        /* <DEDUP_REMOVED lines=9> */
[----:B------:R-:W-:Y:S01]  /*16fa0*/  ISETP.GE.U32.AND P0, PT, R2, R5, PT ;  /* 0x000000050200720c */ /* 0x000fe20003f06070 */
[----:B------:R-:W-:-:S04]  /*16fb0*/  IMAD.MOV R2, RZ, RZ, -R3 ;  /* 0x000000ffff027224 */ /* 0x000fc800078e0a03 */
[----:B------:R-:W-:Y:S01]  /*16fc0*/  IMAD R0, R4, R2, R0 ;  /* 0x0000000204007224 */ /* 0x000fe200078e0200 */
[----:B------:R-:W-:-:S04]  /*16fd0*/  LOP3.LUT R2, R3, R7, RZ, 0x3c, !PT ;  /* 0x0000000703027212 */ /* 0x000fc800078e3cff */
[----:B------:R-:W-:-:S03]  /*16fe0*/  ISETP.GE.AND P2, PT, R2, RZ, PT ;  /* 0x000000ff0200720c */ /* 0x000fc60003f46270 */
[----:B------:R-:W-:-:S10]  /*16ff0*/  @P0 VIADD R6, R6, 0x1 ;  /* 0x0000000106060836 */ /* 0x000fd40000000000 */
[----:B------:R-:W-:Y:S01]  /*17000*/  @!P2 IMAD.MOV R6, RZ, RZ, -R6 ;  /* 0x000000ffff06a224 */ /* 0x000fe200078e0a06 */
[----:B------:R-:W-:-:S05]  /*17010*/  @!P1 LOP3.LUT R6, RZ, R7, RZ, 0x33, !PT ;  /* 0x00000007ff069212 */ /* 0x000fca00078e33ff */
[----:B------:R-:W-:-:S04]  /*17020*/  IMAD.MOV R2, RZ, RZ, -R6 ;  /* 0x000000ffff027224 */ /* 0x000fc800078e0a06 */
[C---:B------:R-:W-:Y:S02]  /*17030*/  IMAD R2, R7.reuse, R2, R3 ;  /* 0x0000000207027224 */ /* 0x040fe400078e0203 */
[----:B------:R-:W-:-:S04]  /*17040*/  IMAD R7, R7, 0x1000000, R6 ;  /* 0x0100000007077824 */ /* 0x000fc800078e0206 */
[----:B------:R-:W-:-:S05]  /*17050*/  IMAD R2, R2, 0x10000, R7 ;  /* 0x0001000002027824 */ /* 0x000fca00078e0207 */
[----:B------:R0:W-:Y:S01]  /*17060*/  STL [R1+0x8], R2 ;  /* 0x0000080201007387 */ /* 0x0001e20000100800 */
[----:B------:R-:W-:Y:S05]  /*17070*/  BRA `(.L_x_1354) ;  /* 0x0000000400007947 */ /* 0x000fea0003800000 */
.L_x_1353:
[----:B---3--:R-:W2:Y:S01]  /*17080*/  LDL R5, [R1+0xc] ;  /* 0x00000c0001057983 */ /* 0x008ea20000100800 */
[----:B0-----:R-:W2:Y:S01]  /*17090*/  LDC.64 R2, c[0x0][0xc90] ;  /* 0x00032400ff027b82 */ /* 0x001ea20000000a00 */
[----:B------:R-:W-:Y:S01]  /*170a0*/  ULDC.64 UR4, c[0x0][0x208] ;  /* 0x0000820000047ab9 */ /* 0x000fe20000000a00 */
[----:B--2---:R-:W-:-:S05]  /*170b0*/  IMAD.WIDE R2, R5, 0x4, R2 ;  /* 0x0000000405027825 */ /* 0x004fca00078e0202 */
[----:B------:R-:W2:Y:S02]  /*170c0*/  LDG.E R6, desc[UR4][R2.64] ;  /* 0x0000000402067981 */ /* 0x000ea4000c1e1900 */
[----:B--2---:R-:W-:-:S05]  /*170d0*/  IMAD R5, R4, R6, RZ ;  /* 0x0000000604057224 */ /* 0x004fca00078e02ff */
[----:B------:R-:W-:-:S04]  /*170e0*/  IABS R7, R5 ;  /* 0x0000000500077213 */ /* 0x000fc80000000000 */
[----:B------:R-:W0:Y:S08]  /*170f0*/  I2F.RP R2, R7 ;  /* 0x0000000700027306 */ /* 0x000e300000209400 */
        /* <DEDUP_REMOVED lines=22> */
[----:B------:R-:W-:Y:S02]  /*17260*/  IMAD R7, R6, R2, RZ ;  /* 0x0000000206077224 */ /* 0x000fe400078e02ff */
[----:B------:R-:W-:Y:S02]  /*17270*/  IMAD.MOV R2, RZ, RZ, -R2 ;  /* 0x000000ffff027224 */ /* 0x000fe400078e0a02 */
[----:B------:R-:W-:Y:S02]  /*17280*/  IMAD.MOV R3, RZ, RZ, -R7 ;  /* 0x000000ffff037224 */ /* 0x000fe400078e0a07 */
[----:B------:R-:W-:-:S03]  /*17290*/  IMAD R0, R5, R2, R0 ;  /* 0x0000000205007224 */ /* 0x000fc600078e0200 */
[----:B------:R-:W-:Y:S02]  /*172a0*/  VIADDMNMX R6, R3, R8, R6, PT ;  /* 0x0000000803067246 */ /* 0x000fe40003800106 */
[----:B------:R-:W-:Y:S02]  /*172b0*/  IADD3 R7, R7, 0x1000000, R0 ;  /* 0x0100000007077810 */ /* 0x000fe40007ffe000 */
        /* <DEDUP_REMOVED lines=25> */
[----:B------:R-:W-:Y:S02]  /*17450*/  IMAD R3, R2, R6, R7 ;  /* 0x0000000602037224 */ /* 0x000fe400078e0207 */
[----:B------:R-:W-:-:S03]  /*17460*/  IMAD.MOV.U32 R0, RZ, RZ, R2 ;  /* 0x000000ffff007224 */ /* 0x000fc600078e0002 */
[----:B------:R1:W-:Y:S04]  /*17470*/  STL [R1+0x8], R3 ;  /* 0x0000080301007387 */ /* 0x0003e80000100800 */
.L_x_1354:
[----:B-1----:R-:W-:-:S05]  /*17480*/  LOP3.LUT R3, RZ, R0, RZ, 0x33, !PT ;  /* 0x00000000ff037212 */ /* 0x002fca00078e33ff */
[----:B------:R-:W-:-:S05]  /*17490*/  IMAD.IADD R0, R4, 0x1, R3 ;  /* 0x0000000104007824 */ /* 0x000fca00078e0203 */
[----:B------:R2:W-:Y:S01]  /*174a0*/  STL [R1+0x4], R0 ;  /* 0x0000040001007387 */ /* 0x0005e20000100800 */
[----:B------:R-:W-:Y:S05]  /*174b0*/  BRA `(.L_x_1355) ;  /* 0x0000000000287947 */ /* 0x000fea0003800000 */
.L_x_1347:
[----:B------:R-:W-:Y:S01]  /*174c0*/  UMOV UR4, URZ ;  /* 0x0000003f00047c82 */ /* 0x000fe20008000000 */
[----:B------:R-:W-:Y:S01]  /*174d0*/  ULDC UR6, c[0x0][0xc3c] ;  /* 0x00030f0000067ab9 */ /* 0x000fe20000000800 */
[----:B------:R-:W-:Y:S01]  /*174e0*/  UMOV UR5, URZ ;  /* 0x0000003f00057c82 */ /* 0x000fe20008000000 */
[----:B------:R0:W-:Y:S01]  /*174f0*/  STL [R1], R0 ;  /* 0x0000000001007387 */ /* 0x0001e20000100800 */
[----:B------:R-:W-:Y:S02]  /*17500*/  IMAD.U32 R3, RZ, RZ, UR4 ;  /* 0x00000004ff037e24 */ /* 0x000fe4000f8e00ff */
[----:B------:R-:W-:-:S03]  /*17510*/  IMAD.U32 R2, RZ, RZ, UR5 ;  /* 0x00000005ff027e24 */ /* 0x000fc6000f8e00ff */
[----:B------:R1:W-:Y:S01]  /*17520*/  STL [R1+0x4], R3 ;  /* 0x0000040301007387 */ /* 0x0003e20000100800 */
[----:B0-----:R-:W-:-:S05]  /*17530*/  IMAD.U32 R0, RZ, RZ, UR6 ;  /* 0x00000006ff007e24 */ /* 0x001fca000f8e00ff */
[----:B------:R1:W-:Y:S04]  /*17540*/  STL [R1+0xc], R0 ;  /* 0x00000c0001007387 */ /* 0x0003e80000100800 */
[----:B------:R1:W-:Y:S02]  /*17550*/  STL [R1+0x8], R2 ;  /* 0x0000080201007387 */ /* 0x0003e40000100800 */
.L_x_1355:
[----:B-1----:R-:W3:Y:S04]  /*17560*/  LDL R3, [R1+0x8] ;  /* 0x0000080001037983 */ /* 0x002ee80000100800 */
[----:B0-----:R-:W4:Y:S04]  /*17570*/  LDL R2, [R1+0xc] ;  /* 0x00000c0001027983 */ /* 0x001f280000100800 */
[----:B------:R-:W5:Y:S04]  /*17580*/  LDL R5, [R1+0x4] ;  /* 0x0000040001057983 */ /* 0x000f680000100800 */
[----:B------:R-:W5:Y:S01]  /*17590*/  LDL R4, [R1] ;  /* 0x0000000001047983 */ /* 0x000f620000100800 */
[----:B--2---:R-:W0:Y:S01]  /*175a0*/  S2R R0, SR_TID.X ;  /* 0x0000000000007919 */ /* 0x004e220000002100 */
[----:B------:R-:W-:Y:S05]  /*175b0*/  WARPSYNC.ALL ;  /* 0x0000000000007948 */ /* 0x000fea0003800000 */
[----:B0-----:R-:W-:Y:S01]  /*175c0*/  LOP3.LUT R0, R0, 0x1f, RZ, 0xc0, !PT ;  /* 0x0000001f00007812 */ /* 0x001fe200078ec0ff */
[----:B------:R-:W-:Y:S03]  /*175d0*/  BAR.SYNC.DEFER_BLOCKING 0x4, 0x180 ;  /* 0x0106000000007b1d */ /* 0x000fe60000010000 */
[----:B------:R-:W-:-:S13]  /*175e0*/  ISETP.NE.AND P0, PT, R0, RZ, PT ;  /* 0x000000ff0000720c */ /* 0x000fda0003f05270 */
[----:B------:R-:W-:Y:S01]  /*175f0*/  @!P0 MOV R0, 0x400 ;  /* 0x0000040000008802 */ /* 0x000fe20000000f00 */
[----:B---3--:R-:W-:Y:S02]  /*17600*/  IMAD.MOV.U32 R6, RZ, RZ, R3 ;  /* 0x000000ffff067224 */ /* 0x008fe400078e0003 */
[----:B------:R-:W0:Y:S01]  /*17610*/  @!P0 S2R R3, SR_CgaCtaId ;  /* 0x0000000000038919 */ /* 0x000e220000008800 */
[----:B----4-:R-:W-:Y:S01]  /*17620*/  IMAD.MOV.U32 R7, RZ, RZ, R2 ;  /* 0x000000ffff077224 */ /* 0x010fe200078e0002 */
[----:B0-----:R-:W-:-:S05]  /*17630*/  @!P0 LEA R18, R3, R0, 0x18 ;  /* 0x0000000003128211 */ /* 0x001fca00078ec0ff */
[----:B-----5:R1:W-:Y:S01]  /*17640*/  @!P0 STS.128 [R18+0x2a8d0], R4 ;  /* 0x02a8d00412008388 */ /* 0x0203e20000000c00 */
[----:B------:R-:W-:Y:S06]  /*17650*/  BAR.ARV 0x5, 0x180 ;  /* 0x0146000000007b1d */ /* 0x000fec0000002000 */
.L_x_1344:
[----:B------:R-:W2:Y:S01]  /*17660*/  LDL R0, [R1+0xc] ;  /* 0x00000c0001007983 */ /* 0x000ea20000100800 */
[----:B------:R-:W-:Y:S02]  /*17670*/  ULDC UR4, c[0x0][0xc3c] ;  /* 0x00030f0000047ab9 */ /* 0x000fe40000000800 */
[----:B--2---:R-:W-:-:S13]  /*17680*/  ISETP.GE.AND P0, PT, R0, UR4, PT ;  /* 0x0000000400007c0c */ /* 0x004fda000bf06270 */
[----:B------:R-:W-:Y:S05]  /*17690*/  @!P0 BRA `(.L_x_1356) ;  /* 0xffffffa000188947 */ /* 0x000fea000383ffff */
[----:B------:R-:W-:Y:S05]  /*176a0*/  BSYNC B8 ;  /* 0x0000000000087941 */ /* 0x000fea0003800000 */
.L_x_1244:
[----:B--2---:R-:W2:Y:S01]  /*176b0*/  LDL.LU R0, [R1+0x50] ;  /* 0x0000500001007983 */ /* 0x004ea20000300800 */
[----:B------:R-:W-:Y:S01]  /*176c0*/  BSSY B0, `(.L_x_1357) ;  /* 0x000000b000007945 */ /* 0x000fe20003800000 */
[----:B01----:R-:W0:Y:S01]  /*176d0*/  S2R R5, SR_CgaCtaId ;  /* 0x0000000000057919 */ /* 0x003e220000008800 */
[----:B--2---:R-:W-:-:S05]  /*176e0*/  VIADD R0, R0, 0x1 ;  /* 0x0000000100007836 */ /* 0x004fca0000000000 */
        /* <DEDUP_REMOVED lines=8> */
.L_x_1428:
[----:B------:R-:W-:Y:S05]  /*17770*/  BSYNC B0 ;  /* 0x0000000000007941 */ /* 0x000fea0003800000 */
.L_x_1357:
[----:B------:R-:W-:-:S03]  /*17780*/  UMOV UR4, 0xffffffff ;  /* 0xffffffff00047882 */ /* 0x000fc60000000000 */
[----:B------:R-:W-:Y:S05]  /*17790*/  BRA.DIV UR4, `(.L_x_1359) ;  /* 0x0000002204707947 */ /* 0x000fea000b800000 */
[----:B------:R-:W1:Y:S02]  /*177a0*/  S2R R2, SR_TID.X ;  /* 0x0000000000027919 */ /* 0x000e640000002100 */
[----:B-1----:R-:W-:-:S04]  /*177b0*/  SHF.R.U32.HI R2, RZ, 0x5, R2 ;  /* 0x00000005ff027819 */ /* 0x002fc80000011602 */
[----:B------:R-:W-:-:S05]  /*177c0*/  LOP3.LUT R2, R2, 0x3, RZ, 0xc0, !PT ;  /* 0x0000000302027812 */ /* 0x000fca00078ec0ff */
[----:B------:R1:W2:Y:S02]  /*177d0*/  SHFL.IDX PT, R14, R2, RZ, 0x1f ;  /* 0x00001fff020e7589 */ /* 0x0002a400000e0000 */
.L_x_1431:
[----:B--2---:R-:W-:Y:S01]  /*177e0*/  ISETP.NE.AND P0, PT, R14, RZ, PT ;  /* 0x000000ff0e00720c */ /* 0x004fe20003f05270 */
[----:B------:R-:W-:-:S12]  /*177f0*/  BSSY B0, `(.L_x_1360) ;  /* 0x0000027000007945 */ /* 0x000fd80003800000 */
[----:B------:R-:W-:Y:S05]  /*17800*/  @P0 BRA `(.L_x_1361) ;  /* 0x0000000000940947 */ /* 0x000fea0003800000 */
[----:B------:R-:W-:-:S03]  /*17810*/  UMOV UR4, 0xffffffff ;  /* 0xffffffff00047882 */ /* 0x000fc60000000000 */
[----:B------:R-:W-:Y:S05]  /*17820*/  BRA.DIV UR4, `(.L_x_1362) ;  /* 0x0000002204807947 */ /* 0x000fea000b800000 */
[----:B------:R-:W-:-:S13]  /*17830*/  ELECT P6, URZ, PT ;  /* 0x00000000003f782f */ /* 0x000fda00038c0000 */
.L_x_1434:
        /* <DEDUP_REMOVED lines=8> */
.L_x_1363:
        /* <DEDUP_REMOVED lines=13> */
.L_x_1435:
[----:B------:R-:W1:Y:S02]  /*17990*/  SYNCS.PHASECHK.TRANS64.TRYWAIT P0, [R7+URZ], R2 ;  /* 0x00000002070075a7 */ /* 0x000e64000800017f */
[----:B-1----:R-:W-:Y:S05]  /*179a0*/  @!P0 BRA `(.L_x_1365) ;  /* 0x0000002000548947 */ /* 0x002fea0003800000 */
.L_x_1436:
[----:B------:R-:W-:Y:S05]  /*179b0*/  @!P2 BRA `(.L_x_1366) ;  /* 0x000000000004a947 */ /* 0x000fea0003800000 */
[----:B------:R-:W-:Y:S01]  /*179c0*/  BPT.TRAP 0x1 ;  /* 0x000000040000795c */ /* 0x000fe20000300000 */
.L_x_1366:
[----:B------:R-:W-:-:S04]  /*179d0*/  VIADD R0, R0, 0x2a860 ;  /* 0x0002a86000007836 */ /* 0x000fc80000000000 */
[----:B------:R-:W-:-:S04]  /*179e0*/  IMAD R4, R19, 0x8, R0 ;  /* 0x0000000813047824 */ /* 0x000fc800078e0200 */
[----:B------:R-:W2:Y:S02]  /*179f0*/  SYNCS.PHASECHK.TRANS64.TRYWAIT P0, [R4+URZ], R5 ;  /* 0x00000005040075a7 */ /* 0x000ea4000800017f */
[----:B--2---:R-:W-:Y:S05]  /*17a00*/  @!P0 BRA `(.L_x_1367) ;  /* 0x0000002000508947 */ /* 0x004fea0003800000 */
.L_x_1437:
[----:B------:R-:W-:-:S07]  /*17a10*/  IMAD R3, R3, 0x8, R0 ;  /* 0x0000000803037824 */ /* 0x000fce00078e0200 */
.L_x_1368:
[----:B----4-:R4:W0:Y:S02]  /*17a20*/  SYNCS.PHASECHK.TRANS64.TRYWAIT P0, [R3+URZ], R2 ;  /* 0x00000002030075a7 */ /* 0x010824000800017f */
[----:B0-----:R-:W-:Y:S05]  /*17a30*/  @!P0 NANOSLEEP.SYNCS 0x989680 ;  /* 0x009896800000895d */ /* 0x001fea0003900000 */
[----:B------:R-:W0:Y:S02]  /*17a40*/  @!P0 SYNCS.PHASECHK.TRANS64 P0, [R3+URZ], R2 ;  /* 0x00000002030085a7 */ /* 0x000e24000800007f */
[----:B0-----:R-:W-:Y:S05]  /*17a50*/  @!P0 BRA `(.L_x_1368) ;  /* 0xfffffffc00f08947 */ /* 0x001fea000383ffff */
.L_x_1361:
[----:B------:R-:W-:Y:S05]  /*17a60*/  BSYNC B0 ;  /* 0x0000000000007941 */ /* 0x000fea0003800000 */
.L_x_1360:
[----:B------:R-:W-:Y:S05]  /*17a70*/  EXIT ;  /* 0x000000000000794d */ /* 0x000fea0003800000 */
.L_x_1143:
[----:B0-----:R-:W-:-:S04]  /*17a80*/  IMAD.U32 R3, RZ, RZ, UR37 ;  /* 0x00000025ff037e24 */ /* 0x001fc8000f8e00ff */
[----:B------:R0:W1:Y:S03]  /*17a90*/  SYNCS.PHASECHK.TRANS64.TRYWAIT P1, [R3+URZ+0x2a800], R0 ;  /* 0x02a80000030075a7 */ /* 0x000066000802017f */
[----:B-1----:R-:W-:Y:S05]  /*17aa0*/  @!P1 NANOSLEEP.SYNCS 0x989680 ;  /* 0x009896800000995d */ /* 0x002fea0003900000 */
[----:B------:R-:W1:Y:S02]  /*17ab0*/  @!P1 SYNCS.PHASECHK.TRANS64 P1, [R3+URZ+0x2a800], R0 ;  /* 0x02a80000030095a7 */ /* 0x000e64000802007f */
[----:B-1----:R-:W-:Y:S05]  /*17ac0*/  @!P1 BRA `(.L_x_1143) ;  /* 0xfffffffc00ec9947 */ /* 0x002fea000383ffff */
[----:B------:R-:W-:Y:S05]  /*17ad0*/  BRA `(.L_x_1369) ;  /* 0xfffffea400807947 */ /* 0x000fea000383ffff */
.L_x_1147:
[----:B-1----:R1:W2:Y:S02]  /*17ae0*/  SYNCS.PHASECHK.TRANS64.TRYWAIT P2, [R3+URZ+0x2a830], R0 ;  /* 0x02a83000030075a7 */ /* 0x0022a4000804017f */
[----:B--2---:R-:W-:Y:S05]  /*17af0*/  @!P2 NANOSLEEP.SYNCS 0x989680 ;  /* 0x009896800000a95d */ /* 0x004fea0003900000 */
[----:B------:R-:W2:Y:S02]  /*17b00*/  @!P2 SYNCS.PHASECHK.TRANS64 P2, [R3+URZ+0x2a830], R0 ;  /* 0x02a830000300a5a7 */ /* 0x000ea4000804007f */
[----:B--2---:R-:W-:Y:S05]  /*17b10*/  @!P2 BRA `(.L_x_1147) ;  /* 0xfffffffc00f0a947 */ /* 0x004fea000383ffff */
[----:B------:R-:W-:Y:S05]  /*17b20*/  BRA `(.L_x_1146) ;  /* 0xfffffea400a87947 */ /* 0x000fea000383ffff */
.L_x_1163:
[----:B-1----:R-:W-:-:S04]  /*17b30*/  IMAD.U32 R12, RZ, RZ, UR6 ;  /* 0x00000006ff0c7e24 */ /* 0x002fc8000f8e00ff */
[----:B------:R1:W2:Y:S03]  /*17b40*/  SYNCS.PHASECHK.TRANS64.TRYWAIT P2, [R12+URZ+0x2a830], R9 ;  /* 0x02a830090c0075a7 */ /* 0x0002a6000804017f */
[----:B--2---:R-:W-:Y:S05]  /*17b50*/  @!P2 NANOSLEEP.SYNCS 0x989680 ;  /* 0x009896800000a95d */ /* 0x004fea0003900000 */
[----:B------:R-:W2:Y:S02]  /*17b60*/  @!P2 SYNCS.PHASECHK.TRANS64 P2, [R12+URZ+0x2a830], R9 ;  /* 0x02a830090c00a5a7 */ /* 0x000ea4000804007f */
[----:B--2---:R-:W-:Y:S05]  /*17b70*/  @!P2 BRA `(.L_x_1163) ;  /* 0xfffffffc00eca947 */ /* 0x004fea000383ffff */
[----:B------:R-:W-:Y:S05]  /*17b80*/  BRA `(.L_x_1162) ;  /* 0xfffffed000787947 */ /* 0x000fea000383ffff */
.L_x_1167:
[----:B01----:R-:W-:-:S04]  /*17b90*/  IMAD.U32 R9, RZ, RZ, UR5 ;  /* 0x00000005ff097e24 */ /* 0x003fc8000f8e00ff */
[----:B------:R0:W1:Y:S03]  /*17ba0*/  SYNCS.PHASECHK.TRANS64.TRYWAIT P2, [R9+URZ+0x2a850], R0 ;  /* 0x02a85000090075a7 */ /* 0x000066000804017f */
[----:B-1----:R-:W-:Y:S05]  /*17bb0*/  @!P2 NANOSLEEP.SYNCS 0x989680 ;  /* 0x009896800000a95d */ /* 0x002fea0003900000 */
[----:B------:R-:W1:Y:S02]  /*17bc0*/  @!P2 SYNCS.PHASECHK.TRANS64 P2, [R9+URZ+0x2a850], R0 ;  /* 0x02a850000900a5a7 */ /* 0x000e64000804007f */
[----:B-1----:R-:W-:Y:S05]  /*17bd0*/  @!P2 BRA `(.L_x_1167) ;  /* 0xfffffffc00eca947 */ /* 0x002fea000383ffff */
[----:B------:R-:W-:Y:S05]  /*17be0*/  BRA `(.L_x_1166) ;  /* 0xfffffed800907947 */ /* 0x000fea000383ffff */
.L_x_1184:
[----:B-1----:R-:W-:-:S04]  /*17bf0*/  IMAD.U32 R8, RZ, RZ, UR5 ;  /* 0x00000005ff087e24 */ /* 0x002fc8000f8e00ff */
[----:B------:R1:W2:Y:S03]  /*17c00*/  SYNCS.PHASECHK.TRANS64.TRYWAIT P2, [R8+URZ+0x2a830], R3 ;  /* 0x02a83003080075a7 */ /* 0x0002a6000804017f */
[----:B--2---:R-:W-:Y:S05]  /*17c10*/  @!P2 NANOSLEEP.SYNCS 0x989680 ;  /* 0x009896800000a95d */ /* 0x004fea0003900000 */
[----:B------:R-:W2:Y:S02]  /*17c20*/  @!P2 SYNCS.PHASECHK.TRANS64 P2, [R8+URZ+0x2a830], R3 ;  /* 0x02a830030800a5a7 */ /* 0x000ea4000804007f */
[----:B--2---:R-:W-:Y:S05]  /*17c30*/  @!P2 BRA `(.L_x_1184) ;  /* 0xfffffffc00eca947 */ /* 0x004fea000383ffff */
[----:B------:R-:W-:Y:S05]  /*17c40*/  BRA `(.L_x_1183) ;  /* 0xffffff0000587947 */ /* 0x000fea000383ffff */
.L_x_1188:
[----:B01----:R-:W-:-:S04]  /*17c50*/  IMAD.U32 R3, RZ, RZ, UR5 ;  /* 0x00000005ff037e24 */ /* 0x003fc8000f8e00ff */
[----:B------:R0:W1:Y:S03]  /*17c60*/  SYNCS.PHASECHK.TRANS64.TRYWAIT P2, [R3+URZ+0x2a850], R0 ;  /* 0x02a85000030075a7 */ /* 0x000066000804017f */
[----:B-1----:R-:W-:Y:S05]  /*17c70*/  @!P2 NANOSLEEP.SYNCS 0x989680 ;  /* 0x009896800000a95d */ /* 0x002fea0003900000 */
[----:B------:R-:W1:Y:S02]  /*17c80*/  @!P2 SYNCS.PHASECHK.TRANS64 P2, [R3+URZ+0x2a850], R0 ;  /* 0x02a850000300a5a7 */ /* 0x000e64000804007f */
[----:B-1----:R-:W-:Y:S05]  /*17c90*/  @!P2 BRA `(.L_x_1188) ;  /* 0xfffffffc00eca947 */ /* 0x002fea000383ffff */
[----:B------:R-:W-:Y:S05]  /*17ca0*/  BRA `(.L_x_1187) ;  /* 0xffffff0800707947 */ /* 0x000fea000383ffff */
.L_x_1194:
[----:B-1----:R-:W-:-:S04]  /*17cb0*/  IMAD.U32 R8, RZ, RZ, UR5 ;  /* 0x00000005ff087e24 */ /* 0x002fc8000f8e00ff */
[----:B------:R1:W2:Y:S03]  /*17cc0*/  SYNCS.PHASECHK.TRANS64.TRYWAIT P2, [R8+URZ+0x2a830], R3 ;  /* 0x02a83003080075a7 */ /* 0x0002a6000804017f */
[----:B--2---:R-:W-:Y:S05]  /*17cd0*/  @!P2 NANOSLEEP.SYNCS 0x989680 ;  /* 0x009896800000a95d */ /* 0x004fea0003900000 */
[----:B------:R-:W2:Y:S02]  /*17ce0*/  @!P2 SYNCS.PHASECHK.TRANS64 P2, [R8+URZ+0x2a830], R3 ;  /* 0x02a830030800a5a7 */ /* 0x000ea4000804007f */
[----:B--2---:R-:W-:Y:S05]  /*17cf0*/  @!P2 BRA `(.L_x_1194) ;  /* 0xfffffffc00eca947 */ /* 0x004fea000383ffff */
[----:B------:R-:W-:Y:S05]  /*17d00*/  BRA `(.L_x_1193) ;  /* 0xffffff1c002c7947 */ /* 0x000fea000383ffff */
.L_x_1198:
[----:B01----:R-:W-:-:S04]  /*17d10*/  IMAD.U32 R3, RZ, RZ, UR5 ;  /* 0x00000005ff037e24 */ /* 0x003fc8000f8e00ff */
[----:B------:R0:W1:Y:S03]  /*17d20*/  SYNCS.PHASECHK.TRANS64.TRYWAIT P2, [R3+URZ+0x2a850], R0 ;  /* 0x02a85000030075a7 */ /* 0x000066000804017f */
[----:B-1----:R-:W-:Y:S05]  /*17d30*/  @!P2 NANOSLEEP.SYNCS 0x989680 ;  /* 0x009896800000a95d */ /* 0x002fea0003900000 */
[----:B------:R-:W1:Y:S02]  /*17d40*/  @!P2 SYNCS.PHASECHK.TRANS64 P2, [R3+URZ+0x2a850], R0 ;  /* 0x02a850000300a5a7 */ /* 0x000e64000804007f */
[----:B-1----:R-:W-:Y:S05]  /*17d50*/  @!P2 BRA `(.L_x_1198) ;  /* 0xfffffffc00eca947 */ /* 0x002fea000383ffff */
[----:B------:R-:W-:Y:S05]  /*17d60*/  BRA `(.L_x_1197) ;  /* 0xffffff2400447947 */ /* 0x000fea000383ffff */
.L_x_1211:
[----:B-1----:R-:W-:-:S04]  /*17d70*/  IMAD.U32 R5, RZ, RZ, UR5 ;  /* 0x00000005ff057e24 */ /* 0x002fc8000f8e00ff */
[----:B------:R1:W2:Y:S03]  /*17d80*/  SYNCS.PHASECHK.TRANS64.TRYWAIT P0, [R5+URZ+0x2a850], R0 ;  /* 0x02a85000050075a7 */ /* 0x0002a6000800017f */
[----:B--2---:R-:W-:Y:S05]  /*17d90*/  @!P0 NANOSLEEP.SYNCS 0x989680 ;  /* 0x009896800000895d */ /* 0x004fea0003900000 */
[----:B------:R-:W2:Y:S02]  /*17da0*/  @!P0 SYNCS.PHASECHK.TRANS64 P0, [R5+URZ+0x2a850], R0 ;  /* 0x02a85000050085a7 */ /* 0x000ea4000800007f */
[----:B--2---:R-:W-:Y:S05]  /*17db0*/  @!P0 BRA `(.L_x_1211) ;  /* 0xfffffffc00ec8947 */ /* 0x004fea000383ffff */
[----:B------:R-:W-:Y:S05]  /*17dc0*/  BRA `(.L_x_1210) ;  /* 0xffffff4c00307947 */ /* 0x000fea000383ffff */
.L_x_1266:
[----:B-1----:R-:W1:Y:S01]  /*17dd0*/  S2R R4, SR_TID.X ;  /* 0x0000000000047919 */ /* 0x002e620000002100 */
[----:B------:R-:W-:Y:S01]  /*17de0*/  BSSY B0, `(.L_x_1370) ;  /* 0x000000a000007945 */ /* 0x000fe20003800000 */
[----:B------:R-:W-:Y:S02]  /*17df0*/  IMAD.MOV.U32 R12, RZ, RZ, RZ ;  /* 0x000000ffff0c7224 */ /* 0x000fe400078e00ff */
[----:B------:R-:W-:Y:S02]  /*17e00*/  IMAD.MOV.U32 R11, RZ, RZ, 0x1f ;  /* 0x0000001fff0b7424 */ /* 0x000fe400078e00ff */
[----:B------:R-:W-:Y:S01]  /*17e10*/  IMAD.MOV.U32 R15, RZ, RZ, -0x1 ;  /* 0xffffffffff0f7424 */ /* 0x000fe200078e00ff */
[----:B-1----:R-:W-:-:S04]  /*17e20*/  SHF.R.U32.HI R4, RZ, 0x5, R4 ;  /* 0x00000005ff047819 */ /* 0x002fc80000011604 */
[----:B------:R-:W-:-:S05]  /*17e30*/  LOP3.LUT R4, R4, 0x3, RZ, 0xc0, !PT ;  /* 0x0000000304047812 */ /* 0x000fca00078ec0ff */
[----:B------:R-:W-:-:S07]  /*17e40*/  IMAD.MOV.U32 R13, RZ, RZ, R4 ;  /* 0x000000ffff0d7224 */ /* 0x000fce00078e0004 */
[----:B0-2---:R-:W-:Y:S05]  /*17e50*/  WARPSYNC.COLLECTIVE R15, `(.L_x_1371) ;  /* 0x000000000f087348 */ /* 0x005fea0003c00000 */
[----:B------:R1:W3:Y:S02]  /*17e60*/  SHFL.IDX P6, R14, R13, R12, R11 ;  /* 0x0000000c0d0e7389 */ /* 0x0002e400000c000b */
[----:B0123--:R-:W-:Y:S01]  /*17e70*/  ENDCOLLECTIVE ;  /* 0x000000000000791b */ /* 0x00ffe20003800000 */
.L_x_1371:
[----:B------:R-:W-:Y:S05]  /*17e80*/  BSYNC B0 ;  /* 0x0000000000007941 */ /* 0x000fea0003800000 */
.L_x_1370:
[----:B------:R-:W-:Y:S05]  /*17e90*/  BRA `(.L_x_1372) ;  /* 0xffffffa800c07947 */ /* 0x000fea000383ffff */
.L_x_1268:
[----:B------:R-:W-:Y:S01]  /*17ea0*/  BSSY B0, `(.L_x_1373) ;  /* 0x0000006000007945 */ /* 0x000fe20003800000 */
[----:B------:R-:W-:-:S07]  /*17eb0*/  IMAD.MOV.U32 R15, RZ, RZ, -0x1 ;  /* 0xffffffffff0f7424 */ /* 0x000fce00078e00ff */
[----:B012---:R-:W-:Y:S05]  /*17ec0*/  WARPSYNC.COLLECTIVE R15, `(.L_x_1374) ;  /* 0x000000000f0c7348 */ /* 0x007fea0003c00000 */
[----:B------:R-:W-:Y:S02]  /*17ed0*/  ELECT P6, UR62, PT ;  /* 0x00000000003e782f */ /* 0x000fe400038c0000 */
[----:B------:R-:W-:Y:S01]  /*17ee0*/  MOV R14, UR62 ;  /* 0x0000003e000e7c02 */ /* 0x000fe20008000f00 */
[----:B012---:R-:W-:Y:S10]  /*17ef0*/  ENDCOLLECTIVE ;  /* 0x000000000000791b */ /* 0x007ff40003800000 */
.L_x_1374:
[----:B------:R-:W-:Y:S05]  /*17f00*/  BSYNC B0 ;  /* 0x0000000000007941 */ /* 0x000fea0003800000 */
.L_x_1373:
[----:B------:R-:W-:Y:S05]  /*17f10*/  BRA `(.L_x_1375) ;  /* 0xffffffa800cc7947 */ /* 0x000fea000383ffff */
.L_x_1270:
[----:B-1----:R1:W3:Y:S02]  /*17f20*/  SYNCS.PHASECHK.TRANS64.TRYWAIT P0, [R0+URZ+0x2a840], R2 ;  /* 0x02a84002000075a7 */ /* 0x0022e4000800017f */
[----:B---3--:R-:W-:Y:S05]  /*17f30*/  @!P0 NANOSLEEP.SYNCS 0x989680 ;  /* 0x009896800000895d */ /* 0x008fea0003900000 */
[----:B------:R-:W3:Y:S02]  /*17f40*/  @!P0 SYNCS.PHASECHK.TRANS64 P0, [R0+URZ+0x2a840], R2 ;  /* 0x02a84002000085a7 */ /* 0x000ee4000800007f */
[----:B---3--:R-:W-:Y:S05]  /*17f50*/  @!P0 BRA `(.L_x_1270) ;  /* 0xfffffffc00f08947 */ /* 0x008fea000383ffff */
[----:B------:R-:W-:Y:S05]  /*17f60*/  BRA `(.L_x_1376) ;  /* 0xffffffac00307947 */ /* 0x000fea000383ffff */
.L_x_1274:
[----:B------:R-:W2:Y:S01]  /*17f70*/  LDL.LU R11, [R1+0x2c] ;  /* 0x00002c00010b7983 */ /* 0x000ea20000300800 */
[----:B------:R-:W-:Y:S02]  /*17f80*/  IMAD.MOV.U32 R13, RZ, RZ, R3 ;  /* 0x000000ffff0d7224 */ /* 0x000fe400078e0003 */
[----:B------:R-:W-:Y:S01]  /*17f90*/  IMAD.MOV.U32 R12, RZ, RZ, RZ ;  /* 0x000000ffff0c7224 */ /* 0x000fe200078e00ff */
[----:B------:R-:W0:Y:S01]  /*17fa0*/  S2R R5, SR_TID.X ;  /* 0x0000000000057919 */ /* 0x000e220000002100 */
[----:B------:R-:W-:Y:S01]  /*17fb0*/  IMAD.MOV.U32 R15, RZ, RZ, -0x1 ;  /* 0xffffffffff0f7424 */ /* 0x000fe200078e00ff */
[----:B0-----:R-:W-:-:S04]  /*17fc0*/  LOP3.LUT R5, R5, 0x7f, RZ, 0xc0, !PT ;  /* 0x0000007f05057812 */ /* 0x001fc800078ec0ff */
[----:B------:R-:W-:-:S05]  /*17fd0*/  SHF.R.U32.HI R5, RZ, 0x3, R5 ;  /* 0x00000003ff057819 */ /* 0x000fca0000011605 */
[----:B------:R-:W-:-:S04]  /*17fe0*/  IMAD.IADD R0, R5, 0x1, R9 ;  /* 0x0000000105007824 */ /* 0x000fc800078e0209 */
[----:B------:R-:W-:Y:S02]  /*17ff0*/  VIADD R5, R0, 0x10 ;  /* 0x0000001000057836 */ /* 0x000fe40000000000 */
[----:B--2---:R-:W-:Y:S02]  /*18000*/  IMAD R2, R11, R7, RZ ;  /* 0x000000070b027224 */ /* 0x004fe400078e02ff */
[----:B------:R-:W-:-:S03]  /*18010*/  IMAD.MOV.U32 R11, RZ, RZ, 0x181f ;  /* 0x0000181fff0b7424 */ /* 0x000fc600078e00ff */
[----:B------:R-:W-:-:S13]  /*18020*/  ISETP.GE.AND P3, PT, R0, R2, PT ;  /* 0x000000020000720c */ /* 0x000fda0003f66270 */
[----:B-----5:R-:W-:Y:S05]  /*18030*/  WARPSYNC.COLLECTIVE R15, `(.L_x_1377) ;  /* 0x000000000f087348 */ /* 0x020fea0003c00000 */
[----:B------:R0:W1:Y:S02]  /*18040*/  SHFL.IDX P6, R14, R13, R12, R11 ;  /* 0x0000000c0d0e7389 */ /* 0x00006400000c000b */
[----:B01---5:R-:W-:Y:S01]  /*18050*/  ENDCOLLECTIVE ;  /* 0x000000000000791b */ /* 0x023fe20003800000 */
.L_x_1377:
[----:B------:R-:W-:Y:S02]  /*18060*/  IMAD.MOV.U32 R13, RZ, RZ, R4 ;  /* 0x000000ffff0d7224 */ /* 0x000fe400078e0004 */
[----:B------:R-:W-:-:S07]  /*18070*/  IMAD.MOV.U32 R6, RZ, RZ, R14 ;  /* 0x000000ffff067224 */ /* 0x000fce00078e000e */
[----:B------:R-:W-:Y:S05]  /*18080*/  WARPSYNC.COLLECTIVE R15, `(.L_x_1378) ;  /* 0x000000000f087348 */ /* 0x000fea0003c00000 */
[----:B------:R0:W1:Y:S02]  /*18090*/  SHFL.IDX P6, R14, R13, R12, R11 ;  /* 0x0000000c0d0e7389 */ /* 0x00006400000c000b */
[----:B01----:R-:W-:Y:S01]  /*180a0*/  ENDCOLLECTIVE ;  /* 0x000000000000791b */ /* 0x003fe20003800000 */
.L_x_1378:
[----:B------:R-:W-:Y:S01]  /*180b0*/  ULDC.64 UR4, c[0x0][0x208] ;  /* 0x0000820000047ab9 */ /* 0x000fe20000000a00 */
[----:B------:R-:W-:Y:S02]  /*180c0*/  IMAD.MOV.U32 R13, RZ, RZ, R3 ;  /* 0x000000ffff0d7224 */ /* 0x000fe400078e0003 */
[----:B------:R-:W-:Y:S02]  /*180d0*/  IMAD.MOV.U32 R12, RZ, RZ, 0x1 ;  /* 0x00000001ff0c7424 */ /* 0x000fe400078e00ff */
[----:B------:R-:W-:-:S05]  /*180e0*/  IMAD.MOV.U32 R7, RZ, RZ, R14 ;  /* 0x000000ffff077224 */ /* 0x000fca00078e000e */
[----:B------:R-:W-:-:S05]  /*180f0*/  @!P3 LEA R7, P5, R8, R7, 0x1 ;  /* 0x000000070807b211 */ /* 0x000fca00078a08ff */
        /* <DEDUP_REMOVED lines=10> */
[----:B------:R-:W-:-:S13]  /*181a0*/  ISETP.GE.AND P3, PT, R5, R2, PT ;  /* 0x000000020500720c */ /* 0x000fda0003f66270 */
[----:B0-----:R-:W-:Y:S05]  /*181b0*/  WARPSYNC.COLLECTIVE R15, `(.L_x_1379) ;  /* 0x000000000f087348 */ /* 0x001fea0003c00000 */
[----:B------:R1:W2:Y:S02]  /*181c0*/  SHFL.IDX P6, R14, R13, R12, R11 ;  /* 0x0000000c0d0e7389 */ /* 0x0002a400000c000b */
[----:B012---:R-:W-:Y:S01]  /*181d0*/  ENDCOLLECTIVE ;  /* 0x000000000000791b */ /* 0x007fe20003800000 */
.L_x_1379:
[----:B------:R-:W-:Y:S02]  /*181e0*/  IMAD.MOV.U32 R13, RZ, RZ, R4 ;  /* 0x000000ffff0d7224 */ /* 0x000fe400078e0004 */
[----:B------:R-:W-:-:S07]  /*181f0*/  IMAD.MOV.U32 R9, RZ, RZ, R14 ;  /* 0x000000ffff097224 */ /* 0x000fce00078e000e */
[----:B------:R-:W-:Y:S05]  /*18200*/  WARPSYNC.COLLECTIVE R15, `(.L_x_1380) ;  /* 0x000000000f087348 */ /* 0x000fea0003c00000 */
[----:B------:R0:W1:Y:S02]  /*18210*/  SHFL.IDX P6, R14, R13, R12, R11 ;  /* 0x0000000c0d0e7389 */ /* 0x00006400000c000b */
[----:B01----:R-:W-:Y:S01]  /*18220*/  ENDCOLLECTIVE ;  /* 0x000000000000791b */ /* 0x003fe20003800000 */
.L_x_1380:
[----:B------:R-:W-:Y:S01]  /*18230*/  ULDC.64 UR4, c[0x0][0x208] ;  /* 0x0000820000047ab9 */ /* 0x000fe20000000a00 */
[----:B------:R-:W-:Y:S02]  /*18240*/  IMAD.MOV.U32 R13, RZ, RZ, R3 ;  /* 0x000000ffff0d7224 */ /* 0x000fe400078e0003 */
[----:B------:R-:W-:Y:S02]  /*18250*/  IMAD.MOV.U32 R12, RZ, RZ, 0x2 ;  /* 0x00000002ff0c7424 */ /* 0x000fe400078e00ff */
[----:B------:R-:W-:-:S05]  /*18260*/  IMAD.MOV.U32 R5, RZ, RZ, R14 ;  /* 0x000000ffff057224 */ /* 0x000fca00078e000e */
[----:B------:R-:W-:-:S05]  /*18270*/  @!P3 LEA R8, P5, R8, R5, 0x1 ;  /* 0x000000050808b211 */ /* 0x000fca00078a08ff */
[----:B------:R-:W-:Y:S02]  /*18280*/  @!P3 IMAD.X R5, RZ, RZ, R9, P5 ;  /* 0x000000ffff05b224 */ /* 0x000fe400028e0609 */
[----:B------:R-:W-:Y:S01]  /*18290*/  @!P3 IMAD.MOV.U32 R6, RZ, RZ, R8 ;  /* 0x000000ffff06b224 */ /* 0x000fe200078e0008 */
[----:B------:R-:W0:Y:S01]  /*182a0*/  S2R R9, SR_TID.X ;  /* 0x0000000000097919 */ /* 0x000e220000002100 */
[----:B------:R-:W-:Y:S02]  /*182b0*/  @!P3 IMAD.MOV.U32 R7, RZ, RZ, R5 ;  /* 0x000000ffff07b224 */ /* 0x000fe400078e0005 */
[----:B------:R-:W-:-:S03]  /*182c0*/  VIADD R5, R0, 0x20 ;  /* 0x0000002000057836 */ /* 0x000fc60000000000 */
[----:B------:R-:W-:Y:S01]  /*182d0*/  @!PT LDS RZ, [RZ] ;  /* 0x00000000fffff984 */ /* 0x000fe20000000800 */
[----:B------:R-:W-:Y:S01]  /*182e0*/  @!PT LDS RZ, [RZ] ;  /* 0x00000000fffff984 */ /* 0x000fe20000000800 */
[----:B------:R-:W-:Y:S01]  /*182f0*/  @!PT LDS RZ, [RZ] ;  /* 0x00000000fffff984 */ /* 0x000fe20000000800 */
[----:B------:R1:W-:Y:S04]  /*18300*/  @!P3 LDGSTS.E.BYPASS.LTC128B.128 [R10+0xcc00], desc[UR4][R6.64], !P2 ;  /* 0x0cc00000060abfae */ /* 0x0003e8000d101d44 */
[----:B------:R1:W-:Y:S04]  /*18310*/  @!P3 LDGSTS.E.BYPASS.LTC128B.128 [R10+0x10c00], desc[UR4][R6.64+0x80], !P1 ;  /* 0x10c00080060abfae */ /* 0x0003e8000c901d44 */
[----:B------:R1:W-:Y:S01]  /*18320*/  @!P3 LDGSTS.E.BYPASS.LTC128B.128 [R10+0x14c00], desc[UR4][R6.64+0x100], !P0 ;  /* 0x14c00100060abfae */ /* 0x0003e2000c101d44 */
[----:B------:R-:W-:-:S13]  /*18330*/  ISETP.GE.AND P3, PT, R5, R2, PT ;  /* 0x000000020500720c */ /* 0x000fda0003f66270 */
[----:B01----:R-:W-:Y:S05]  /*18340*/  WARPSYNC.COLLECTIVE R15, `(.L_x_1381) ;  /* 0x000000000f087348 */ /* 0x003fea0003c00000 */
[----:B------:R2:W3:Y:S02]  /*18350*/  SHFL.IDX P6, R14, R13, R12, R11 ;  /* 0x0000000c0d0e7389 */ /* 0x0004e400000c000b */
[----:B0123--:R-:W-:Y:S01]  /*18360*/  ENDCOLLECTIVE ;  /* 0x000000000000791b */ /* 0x00ffe20003800000 */
.L_x_1381:
[----:B------:R-:W-:Y:S02]  /*18370*/  IMAD.MOV.U32 R13, RZ, RZ, R4 ;  /* 0x000000ffff0d7224 */ /* 0x000fe400078e0004 */
[----:B------:R-:W-:-:S05]  /*18380*/  IMAD.SHL.U32 R9, R9, 0x8, RZ ;  /* 0x0000000809097824 */ /* 0x000fca00078e00ff */
[----:B------:R-:W-:Y:S01]  /*18390*/  LOP3.LUT R9, R9, 0x38, RZ, 0xc0, !PT ;  /* 0x0000003809097812 */ /* 0x000fe200078ec0ff */
[----:B------:R-:W-:-:S07]  /*183a0*/  IMAD.MOV.U32 R8, RZ, RZ, R14 ;  /* 0x000000ffff087224 */ /* 0x000fce00078e000e */
[----:B------:R-:W-:Y:S05]  /*183b0*/  WARPSYNC.COLLECTIVE R15, `(.L_x_1382) ;  /* 0x000000000f087348 */ /* 0x000fea0003c00000 */
[----:B------:R0:W1:Y:S02]  /*183c0*/  SHFL.IDX P6, R14, R13, R12, R11 ;  /* 0x0000000c0d0e7389 */ /* 0x00006400000c000b */
[----:B01----:R-:W-:Y:S01]  /*183d0*/  ENDCOLLECTIVE ;  /* 0x000000000000791b */ /* 0x003fe20003800000 */
.L_x_1382:
[----:B------:R-:W-:Y:S01]  /*183e0*/  ULDC.64 UR4, c[0x0][0x208] ;  /* 0x0000820000047ab9 */ /* 0x000fe20000000a00 */
[----:B------:R-:W-:Y:S02]  /*183f0*/  IMAD.MOV.U32 R13, RZ, RZ, R3 ;  /* 0x000000ffff0d7224 */ /* 0x000fe400078e0003 */
[----:B------:R-:W-:Y:S02]  /*18400*/  IMAD.MOV.U32 R12, RZ, RZ, 0x3 ;  /* 0x00000003ff0c7424 */ /* 0x000fe400078e00ff */
[----:B------:R-:W-:-:S05]  /*18410*/  IMAD.MOV.U32 R5, RZ, RZ, R14 ;  /* 0x000000ffff057224 */ /* 0x000fca00078e000e */
[----:B------:R-:W-:-:S05]  /*18420*/  @!P3 LEA R5, P4, R9, R5, 0x1 ;  /* 0x000000050905b211 */ /* 0x000fca00078808ff */
[----:B------:R-:W-:-:S04]  /*18430*/  @!P3 IMAD.X R6, RZ, RZ, R8, P4 ;  /* 0x000000ffff06b224 */ /* 0x000fc800020e0608 */
[----:B------:R-:W-:Y:S02]  /*18440*/  @!P3 IMAD.MOV.U32 R7, RZ, RZ, R6 ;  /* 0x000000ffff07b224 */ /* 0x000fe400078e0006 */
        /* <DEDUP_REMOVED lines=12> */
.L_x_1383:
[----:B------:R-:W-:Y:S02]  /*18510*/  IMAD.MOV.U32 R13, RZ, RZ, R4 ;  /* 0x000000ffff0d7224 */ /* 0x000fe400078e0004 */
[----:B------:R-:W-:-:S07]  /*18520*/  IMAD.MOV.U32 R6, RZ, RZ, R14 ;  /* 0x000000ffff067224 */ /* 0x000fce00078e000e */
[----:B------:R-:W-:Y:S05]  /*18530*/  WARPSYNC.COLLECTIVE R15, `(.L_x_1384) ;  /* 0x000000000f087348 */ /* 0x000fea0003c00000 */
[----:B------:R0:W1:Y:S02]  /*18540*/  SHFL.IDX P6, R14, R13, R12, R11 ;  /* 0x0000000c0d0e7389 */ /* 0x00006400000c000b */
[----:B01----:R-:W-:Y:S01]  /*18550*/  ENDCOLLECTIVE ;  /* 0x000000000000791b */ /* 0x003fe20003800000 */
.L_x_1384:
        /* <DEDUP_REMOVED lines=19> */
.L_x_1385:
[----:B------:R-:W-:Y:S02]  /*18690*/  IMAD.MOV.U32 R13, RZ, RZ, R4 ;  /* 0x000000ffff0d7224 */ /* 0x000fe400078e0004 */
[----:B------:R-:W-:-:S07]  /*186a0*/  IMAD.MOV.U32 R6, RZ, RZ, R14 ;  /* 0x000000ffff067224 */ /* 0x000fce00078e000e */
[----:B------:R-:W-:Y:S05]  /*186b0*/  WARPSYNC.COLLECTIVE R15, `(.L_x_1386) ;  /* 0x000000000f087348 */ /* 0x000fea0003c00000 */
[----:B------:R0:W1:Y:S02]  /*186c0*/  SHFL.IDX P6, R14, R13, R12, R11 ;  /* 0x0000000c0d0e7389 */ /* 0x00006400000c000b */
[----:B01----:R-:W-:Y:S01]  /*186d0*/  ENDCOLLECTIVE ;  /* 0x000000000000791b */ /* 0x003fe20003800000 */
.L_x_1386:
        /* <DEDUP_REMOVED lines=19> */
.L_x_1387:
[----:B------:R-:W-:Y:S02]  /*18810*/  IMAD.MOV.U32 R13, RZ, RZ, R4 ;  /* 0x000000ffff0d7224 */ /* 0x000fe400078e0004 */
[----:B------:R-:W-:-:S07]  /*18820*/  IMAD.MOV.U32 R6, RZ, RZ, R14 ;  /* 0x000000ffff067224 */ /* 0x000fce00078e000e */
[----:B------:R-:W-:Y:S05]  /*18830*/  WARPSYNC.COLLECTIVE R15, `(.L_x_1388) ;  /* 0x000000000f087348 */ /* 0x000fea0003c00000 */
[----:B------:R0:W1:Y:S02]  /*18840*/  SHFL.IDX P6, R14, R13, R12, R11 ;  /* 0x0000000c0d0e7389 */ /* 0x00006400000c000b */
[----:B01----:R-:W-:Y:S01]  /*18850*/  ENDCOLLECTIVE ;  /* 0x000000000000791b */ /* 0x003fe20003800000 */
.L_x_1388:
[----:B------:R-:W-:Y:S01]  /*18860*/  ULDC.64 UR4, c[0x0][0x208] ;  /* 0x0000820000047ab9 */ /* 0x000fe20000000a00 */
[----:B------:R-:W-:Y:S02]  /*18870*/  IMAD.MOV.U32 R13, RZ, RZ, R3 ;  /* 0x000000ffff0d7224 */ /* 0x000fe400078e0003 */
[----:B------:R-:W-:Y:S02]  /*18880*/  IMAD.MOV.U32 R12, RZ, RZ, 0x6 ;  /* 0x00000006ff0c7424 */ /* 0x000fe400078e00ff */
[----:B------:R-:W-:-:S05]  /*18890*/  IMAD.MOV.U32 R5, RZ, RZ, R14 ;  /* 0x000000ffff057224 */ /* 0x000fca00078e000e */
[----:B------:R-:W-:-:S05]  /*188a0*/  @!P3 LEA R5, P4, R9, R5, 0x1 ;  /* 0x000000050905b211 */ /* 0x000fca00078808ff */
[----:B------:R-:W-:-:S04]  /*188b0*/  @!P3 IMAD.X R6, RZ, RZ, R6, P4 ;  /* 0x000000ffff06b224 */ /* 0x000fc800020e0606 */
[----:B------:R-:W-:Y:S02]  /*188c0*/  @!P3 IMAD.MOV.U32 R7, RZ, RZ, R6 ;  /* 0x000000ffff07b224 */ /* 0x000fe400078e0006 */
[----:B------:R-:W-:-:S05]  /*188d0*/  @!P3 IMAD.MOV.U32 R6, RZ, RZ, R5 ;  /* 0x000000ffff06b224 */ /* 0x000fca00078e0005 */
[----:B------:R-:W-:Y:S01]  /*188e0*/  @!PT LDS RZ, [RZ] ;  /* 0x00000000fffff984 */ /* 0x000fe20000000800 */
[----:B------:R-:W-:Y:S01]  /*188f0*/  @!PT LDS RZ, [RZ] ;  /* 0x00000000fffff984 */ /* 0x000fe20000000800 */
[----:B------:R-:W-:Y:S01]  /*18900*/  @!PT LDS RZ, [RZ] ;  /* 0x00000000fffff984 */ /* 0x000fe20000000800 */
[----:B------:R0:W-:Y:S04]  /*18910*/  @!P3 LDGSTS.E.BYPASS.LTC128B.128 [R10+0xec00], desc[UR4][R6.64], !P2 ;  /* 0x0ec00000060abfae */ /* 0x0001e8000d101d44 */
[----:B------:R0:W-:Y:S04]  /*18920*/  @!P3 LDGSTS.E.BYPASS.LTC128B.128 [R10+0x12c00], desc[UR4][R6.64+0x80], !P1 ;  /* 0x12c00080060abfae */ /* 0x0001e8000c901d44 */
[----:B------:R0:W-:Y:S02]  /*18930*/  @!P3 LDGSTS.E.BYPASS.LTC128B.128 [R10+0x16c00], desc[UR4][R6.64+0x100], !P0 ;  /* 0x16c00100060abfae */ /* 0x0001e4000c101d44 */
[----:B0-----:R-:W-:Y:S05]  /*18940*/  WARPSYNC.COLLECTIVE R15, `(.L_x_1389) ;  /* 0x000000000f087348 */ /* 0x001fea0003c00000 */
[----:B------:R1:W2:Y:S02]  /*18950*/  SHFL.IDX P6, R14, R13, R12, R11 ;  /* 0x0000000c0d0e7389 */ /* 0x0002a400000c000b */
[----:B012---:R-:W-:Y:S01]  /*18960*/  ENDCOLLECTIVE ;  /* 0x000000000000791b */ /* 0x007fe20003800000 */
.L_x_1389:
[----:B------:R-:W-:-:S05]  /*18970*/  VIADD R7, R0, 0x60 ;  /* 0x0000006000077836 */ /* 0x000fca0000000000 */
[----:B------:R-:W-:Y:S01]  /*18980*/  ISETP.GE.AND P4, PT, R7, R2, PT ;  /* 0x000000020700720c */ /* 0x000fe20003f86270 */
[----:B------:R-:W-:Y:S02]  /*18990*/  IMAD.MOV.U32 R13, RZ, RZ, R4 ;  /* 0x000000ffff0d7224 */ /* 0x000fe400078e0004 */
[----:B------:R-:W-:-:S10]  /*189a0*/  IMAD.MOV.U32 R6, RZ, RZ, R14 ;  /* 0x000000ffff067224 */ /* 0x000fd400078e000e */
[----:B------:R-:W-:Y:S05]  /*189b0*/  WARPSYNC.COLLECTIVE R15, `(.L_x_1390) ;  /* 0x000000000f087348 */ /* 0x000fea0003c00000 */
[----:B------:R0:W1:Y:S02]  /*189c0*/  SHFL.IDX P6, R14, R13, R12, R11 ;  /* 0x0000000c0d0e7389 */ /* 0x00006400000c000b */
[----:B01----:R-:W-:Y:S01]  /*189d0*/  ENDCOLLECTIVE ;  /* 0x000000000000791b */ /* 0x003fe20003800000 */
.L_x_1390:
        /* <DEDUP_REMOVED lines=17> */
.L_x_1391:
[----:B------:R-:W-:Y:S02]  /*18af0*/  IMAD.MOV.U32 R13, RZ, RZ, R4 ;  /* 0x000000ffff0d7224 */ /* 0x000fe400078e0004 */
[----:B------:R-:W-:-:S07]  /*18b00*/  IMAD.MOV.U32 R5, RZ, RZ, R14 ;  /* 0x000000ffff057224 */ /* 0x000fce00078e000e */
[----:B------:R-:W-:Y:S05]  /*18b10*/  WARPSYNC.COLLECTIVE R15, `(.L_x_1392) ;  /* 0x000000000f087348 */ /* 0x000fea0003c00000 */
[----:B------:R0:W1:Y:S02]  /*18b20*/  SHFL.IDX P6, R14, R13, R12, R11 ;  /* 0x0000000c0d0e7389 */ /* 0x00006400000c000b */
[----:B01----:R-:W-:Y:S01]  /*18b30*/  ENDCOLLECTIVE ;  /* 0x000000000000791b */ /* 0x003fe20003800000 */
.L_x_1392:
[----:B------:R-:W-:Y:S01]  /*18b40*/  IMAD.MOV.U32 R3, RZ, RZ, R14 ;  /* 0x000000ffff037224 */ /* 0x000fe200078e000e */
[----:B------:R-:W-:Y:S06]  /*18b50*/  BRA `(.L_x_1393) ;  /* 0xffffffac00d87947 */ /* 0x000fec000383ffff */
.L_x_1279:
[----:B0-----:R0:W3:Y:S02]  /*18b60*/  SYNCS.PHASECHK.TRANS64.TRYWAIT P0, [R18+URZ+0x2a820], R0 ;  /* 0x02a82000120075a7 */ /* 0x0010e4000800017f */
[----:B---3--:R-:W-:Y:S05]  /*18b70*/  @!P0 NANOSLEEP.SYNCS 0x989680 ;  /* 0x009896800000895d */ /* 0x008fea0003900000 */
[----:B------:R-:W3:Y:S02]  /*18b80*/  @!P0 SYNCS.PHASECHK.TRANS64 P0, [R18+URZ+0x2a820], R0 ;  /* 0x02a82000120085a7 */ /* 0x000ee4000800007f */
[----:B---3--:R-:W-:Y:S05]  /*18b90*/  @!P0 BRA `(.L_x_1279) ;  /* 0xfffffffc00f08947 */ /* 0x008fea000383ffff */
[----:B------:R-:W-:Y:S05]  /*18ba0*/  BRA `(.L_x_1394) ;  /* 0xffffffb0005c7947 */ /* 0x000fea000383ffff */
.L_x_1288:
[----:B-1----:R1:W2:Y:S02]  /*18bb0*/  SYNCS.PHASECHK.TRANS64.TRYWAIT P0, [R3+URZ+0x2a840], R2 ;  /* 0x02a84002030075a7 */ /* 0x0022a4000800017f */
[----:B--2---:R-:W-:Y:S05]  /*18bc0*/  @!P0 NANOSLEEP.SYNCS 0x989680 ;  /* 0x009896800000895d */ /* 0x004fea0003900000 */
[----:B------:R-:W2:Y:S02]  /*18bd0*/  @!P0 SYNCS.PHASECHK.TRANS64 P0, [R3+URZ+0x2a840], R2 ;  /* 0x02a84002030085a7 */ /* 0x000ea4000800007f */
[----:B--2---:R-:W-:Y:S05]  /*18be0*/  @!P0 BRA `(.L_x_1288) ;  /* 0xfffffffc00f08947 */ /* 0x004fea000383ffff */
[----:B------:R-:W-:Y:S05]  /*18bf0*/  BRA `(.L_x_1395) ;  /* 0xffffffb400547947 */ /* 0x000fea000383ffff */
.L_x_1295:
[----:B0-----:R0:W1:Y:S02]  /*18c00*/  SYNCS.PHASECHK.TRANS64.TRYWAIT P0, [R3+URZ+0x60], R2 ;  /* 0x00006002030075a7 */ /* 0x001064000800017f */
[----:B-1----:R-:W-:Y:S05]  /*18c10*/  @!P0 NANOSLEEP.SYNCS 0x989680 ;  /* 0x009896800000895d */ /* 0x002fea0003900000 */
[----:B------:R-:W1:Y:S02]  /*18c20*/  @!P0 SYNCS.PHASECHK.TRANS64 P0, [R3+URZ+0x60], R2 ;  /* 0x00006002030085a7 */ /* 0x000e64000800007f */
[----:B-1----:R-:W-:Y:S05]  /*18c30*/  @!P0 BRA `(.L_x_1295) ;  /* 0xfffffffc00f08947 */ /* 0x002fea000383ffff */
[----:B------:R-:W-:Y:S05]  /*18c40*/  BRA `(.L_x_1396) ;  /* 0xffffffb800647947 */ /* 0x000fea000383ffff */
.L_x_1304:
[----:B-1----:R1:W2:Y:S02]  /*18c50*/  SYNCS.PHASECHK.TRANS64.TRYWAIT P0, [R3+URZ+0x2a840], R2 ;  /* 0x02a84002030075a7 */ /* 0x0022a4000800017f */
[----:B--2---:R-:W-:Y:S05]  /*18c60*/  @!P0 NANOSLEEP.SYNCS 0x989680 ;  /* 0x009896800000895d */ /* 0x004fea0003900000 */
[----:B------:R-:W2:Y:S02]  /*18c70*/  @!P0 SYNCS.PHASECHK.TRANS64 P0, [R3+URZ+0x2a840], R2 ;  /* 0x02a84002030085a7 */ /* 0x000ea4000800007f */
[----:B--2---:R-:W-:Y:S05]  /*18c80*/  @!P0 BRA `(.L_x_1304) ;  /* 0xfffffffc00f08947 */ /* 0x004fea000383ffff */
[----:B------:R-:W-:Y:S05]  /*18c90*/  BRA `(.L_x_1397) ;  /* 0xffffffbc00f47947 */ /* 0x000fea000383ffff */
.L_x_1311:
[----:B0-----:R0:W1:Y:S02]  /*18ca0*/  SYNCS.PHASECHK.TRANS64.TRYWAIT P0, [R2+URZ+0x60], R3 ;  /* 0x00006003020075a7 */ /* 0x001064000800017f */
[----:B-1----:R-:W-:Y:S05]  /*18cb0*/  @!P0 NANOSLEEP.SYNCS 0x989680 ;  /* 0x009896800000895d */ /* 0x002fea0003900000 */
[----:B------:R-:W1:Y:S02]  /*18cc0*/  @!P0 SYNCS.PHASECHK.TRANS64 P0, [R2+URZ+0x60], R3 ;  /* 0x00006003020085a7 */ /* 0x000e64000800007f */
[----:B-1----:R-:W-:Y:S05]  /*18cd0*/  @!P0 BRA `(.L_x_1311) ;  /* 0xfffffffc00f08947 */ /* 0x002fea000383ffff */
[----:B------:R-:W-:Y:S05]  /*18ce0*/  BRA `(.L_x_1398) ;  /* 0xffffffc400047947 */ /* 0x000fea000383ffff */
.L_x_1320:
[----:B--2---:R2:W3:Y:S02]  /*18cf0*/  SYNCS.PHASECHK.TRANS64.TRYWAIT P0, [R2+URZ+0x2a840], R3 ;  /* 0x02a84003020075a7 */ /* 0x0044e4000800017f */
[----:B---3--:R-:W-:Y:S05]  /*18d00*/  @!P0 NANOSLEEP.SYNCS 0x989680 ;  /* 0x009896800000895d */ /* 0x008fea0003900000 */
[----:B------:R-:W3:Y:S02]  /*18d10*/  @!P0 SYNCS.PHASECHK.TRANS64 P0, [R2+URZ+0x2a840], R3 ;  /* 0x02a84003020085a7 */ /* 0x000ee4000800007f */
[----:B---3--:R-:W-:Y:S05]  /*18d20*/  @!P0 BRA `(.L_x_1320) ;  /* 0xfffffffc00f08947 */ /* 0x008fea000383ffff */
[----:B------:R-:W-:Y:S05]  /*18d30*/  BRA `(.L_x_1399) ;  /* 0xffffffc800687947 */ /* 0x000fea000383ffff */
.L_x_1327:
[----:B0-----:R0:W1:Y:S02]  /*18d40*/  SYNCS.PHASECHK.TRANS64.TRYWAIT P0, [R2+URZ+0x60], R5 ;  /* 0x00006005020075a7 */ /* 0x001064000800017f */
[----:B-1----:R-:W-:Y:S05]  /*18d50*/  @!P0 NANOSLEEP.SYNCS 0x989680 ;  /* 0x009896800000895d */ /* 0x002fea0003900000 */
[----:B------:R-:W1:Y:S02]  /*18d60*/  @!P0 SYNCS.PHASECHK.TRANS64 P0, [R2+URZ+0x60], R5 ;  /* 0x00006005020085a7 */ /* 0x000e64000800007f */
[----:B-1----:R-:W-:Y:S05]  /*18d70*/  @!P0 BRA `(.L_x_1327) ;  /* 0xfffffffc00f08947 */ /* 0x002fea000383ffff */
[----:B------:R-:W-:Y:S05]  /*18d80*/  BRA `(.L_x_1400) ;  /* 0xffffffcc00787947 */ /* 0x000fea000383ffff */
.L_x_1338:
[----:B--2---:R2:W3:Y:S02]  /*18d90*/  SYNCS.PHASECHK.TRANS64.TRYWAIT P0, [R0+URZ+0x2a860], R2 ;  /* 0x02a86002000075a7 */ /* 0x0044e4000800017f */
[----:B---3--:R-:W-:Y:S05]  /*18da0*/  @!P0 NANOSLEEP.SYNCS 0x989680 ;  /* 0x009896800000895d */ /* 0x008fea0003900000 */
[----:B------:R-:W3:Y:S02]  /*18db0*/  @!P0 SYNCS.PHASECHK.TRANS64 P0, [R0+URZ+0x2a860], R2 ;  /* 0x02a86002000085a7 */ /* 0x000ee4000800007f */
[----:B---3--:R-:W-:Y:S05]  /*18dc0*/  @!P0 BRA `(.L_x_1338) ;  /* 0xfffffffc00f08947 */ /* 0x008fea000383ffff */
[----:B------:R-:W-:Y:S05]  /*18dd0*/  BRA `(.L_x_1401) ;  /* 0xffffffd000c87947 */ /* 0x000fea000383ffff */
.L_x_1345:
[----:B------:R-:W3:Y:S01]  /*18de0*/  LDL R3, [R1] ;  /* 0x0000000001037983 */ /* 0x000ee20000100800 */
[----:B------:R-:W-:Y:S01]  /*18df0*/  BSSY B0, `(.L_x_1402) ;  /* 0x0000008000007945 */ /* 0x000fe20003800000 */
[----:B0-----:R-:W-:Y:S02]  /*18e00*/  IMAD.MOV.U32 R12, RZ, RZ, RZ ;  /* 0x000000ffff0c7224 */ /* 0x001fe400078e00ff */
[----:B------:R-:W-:Y:S02]  /*18e10*/  IMAD.MOV.U32 R11, RZ, RZ, 0x1f ;  /* 0x0000001fff0b7424 */ /* 0x000fe400078e00ff */
[----:B------:R-:W-:Y:S02]  /*18e20*/  IMAD.MOV.U32 R15, RZ, RZ, -0x1 ;  /* 0xffffffffff0f7424 */ /* 0x000fe400078e00ff */
[----:B---3--:R-:W-:-:S07]  /*18e30*/  IMAD.MOV.U32 R13, RZ, RZ, R3 ;  /* 0x000000ffff0d7224 */ /* 0x008fce00078e0003 */
[----:B-12---:R-:W-:Y:S05]  /*18e40*/  WARPSYNC.COLLECTIVE R15, `(.L_x_1403) ;  /* 0x000000000f087348 */ /* 0x006fea0003c00000 */
[----:B------:R0:W3:Y:S02]  /*18e50*/  SHFL.IDX P6, R14, R13, R12, R11 ;  /* 0x0000000c0d0e7389 */ /* 0x0000e400000c000b */
[----:B0123--:R-:W-:Y:S01]  /*18e60*/  ENDCOLLECTIVE ;  /* 0x000000000000791b */ /* 0x00ffe20003800000 */
.L_x_1403:
[----:B------:R-:W-:Y:S05]  /*18e70*/  BSYNC B0 ;  /* 0x0000000000007941 */ /* 0x000fea0003800000 */
.L_x_1402:
        /* <DEDUP_REMOVED lines=9> */
.L_x_1404:
[----:B------:R-:W-:Y:S01]  /*18f10*/  ULDC UR4, c[0x0][0xc3c] ;  /* 0x00030f0000047ab9 */ /* 0x000fe20000000800 */
[----:B------:R-:W-:Y:S01]  /*18f20*/  ULDC.64 UR6, c[0x0][0x208] ;  /* 0x0000820000067ab9 */ /* 0x000fe20000000a00 */
        /* <DEDUP_REMOVED lines=24> */
.L_x_1405:
        /* <DEDUP_REMOVED lines=8> */
.L_x_1406:
        /* <DEDUP_REMOVED lines=8> */
.L_x_1407:
        /* <DEDUP_REMOVED lines=8> */
.L_x_1408:
        /* <DEDUP_REMOVED lines=8> */
.L_x_1409:
        /* <DEDUP_REMOVED lines=9> */
.L_x_1410:
[----:B------:R-:W-:Y:S01]  /*19340*/  IMAD.MOV.U32 R10, RZ, RZ, R14 ;  /* 0x000000ffff0a7224 */ /* 0x000fe200078e000e */
[----:B------:R-:W-:Y:S06]  /*19350*/  BRA `(.L_x_1411) ;  /* 0xffffffd4003c7947 */ /* 0x000fec000383ffff */
.L_x_1348:
[----:B------:R-:W-:Y:S01]  /*19360*/  BSSY B0, `(.L_x_1412) ;  /* 0x0000008000007945 */ /* 0x000fe20003800000 */
[----:B------:R-:W-:Y:S02]  /*19370*/  IMAD.MOV.U32 R13, RZ, RZ, R2 ;  /* 0x000000ffff0d7224 */ /* 0x000fe400078e0002 */
[----:B------:R-:W-:Y:S02]  /*19380*/  IMAD.MOV.U32 R12, RZ, RZ, 0x1 ;  /* 0x00000001ff0c7424 */ /* 0x000fe400078e00ff */
[----:B------:R-:W-:Y:S02]  /*19390*/  IMAD.MOV.U32 R11, RZ, RZ, RZ ;  /* 0x000000ffff0b7224 */ /* 0x000fe400078e00ff */
[----:B------:R-:W-:-:S07]  /*193a0*/  IMAD.MOV.U32 R15, RZ, RZ, -0x1 ;  /* 0xffffffffff0f7424 */ /* 0x000fce00078e00ff */
[----:B------:R-:W-:Y:S05]  /*193b0*/  WARPSYNC.COLLECTIVE R15, `(.L_x_1413) ;  /* 0x000000000f087348 */ /* 0x000fea0003c00000 */
[----:B------:R0:W1:Y:S02]  /*193c0*/  SHFL.UP P6, R14, R13, R12, R11 ;  /* 0x0400000c0d0e7389 */ /* 0x00006400000c000b */
[----:B01----:R-:W-:Y:S01]  /*193d0*/  ENDCOLLECTIVE ;  /* 0x000000000000791b */ /* 0x003fe20003800000 */
.L_x_1413:
[----:B------:R-:W-:Y:S05]  /*193e0*/  BSYNC B0 ;  /* 0x0000000000007941 */ /* 0x000fea0003800000 */
.L_x_1412:
        /* <DEDUP_REMOVED lines=10> */
.L_x_1414:
        /* <DEDUP_REMOVED lines=8> */
.L_x_1415:
        /* <DEDUP_REMOVED lines=8> */
.L_x_1416:
        /* <DEDUP_REMOVED lines=8> */
.L_x_1417:
        /* <DEDUP_REMOVED lines=9> */
.L_x_1418:
[----:B------:R-:W-:Y:S01]  /*196a0*/  IMAD.MOV.U32 R10, RZ, RZ, R14 ;  /* 0x000000ffff0a7224 */ /* 0x000fe200078e000e */
[----:B------:R-:W-:Y:S06]  /*196b0*/  BRA `(.L_x_1419) ;  /* 0xffffffd400147947 */ /* 0x000fec000383ffff */
.L_x_1350:
[----:B------:R-:W-:Y:S01]  /*196c0*/  BSSY B0, `(.L_x_1420) ;  /* 0x0000006000007945 */ /* 0x000fe20003800000 */
[----:B------:R-:W-:Y:S01]  /*196d0*/  PLOP3.LUT P6, PT, P6, PT, PT, 0x8, 0x0 ;  /* 0x000000000000781c */ /* 0x000fe200037ce170 */
[----:B------:R-:W-:-:S12]  /*196e0*/  IMAD.MOV.U32 R15, RZ, RZ, -0x1 ;  /* 0xffffffffff0f7424 */ /* 0x000fd800078e00ff */
[----:B0-----:R-:W-:Y:S05]  /*196f0*/  WARPSYNC.COLLECTIVE R15, `(.L_x_1421) ;  /* 0x000000000f087348 */ /* 0x001fea0003c00000 */
[----:B------:R-:W-:Y:S01]  /*19700*/  VOTE.ANY R14, PT, P6 ;  /* 0x00000000000e7806 */ /* 0x000fe200030e0100 */
[----:B0-----:R-:W-:Y:S06]  /*19710*/  ENDCOLLECTIVE ;  /* 0x000000000000791b */ /* 0x001fec0003800000 */
.L_x_1421:
[----:B------:R-:W-:Y:S05]  /*19720*/  BSYNC B0 ;  /* 0x0000000000007941 */ /* 0x000fea0003800000 */
.L_x_1420:
[----:B------:R0:W5:Y:S01]  /*19730*/  LDL.LU R16, [R1+0xc] ;  /* 0x00000c0001107983 */ /* 0x0001620000300800 */
[----:B------:R-:W-:Y:S02]  /*19740*/  IMAD.MOV.U32 R3, RZ, RZ, R14 ;  /* 0x000000ffff037224 */ /* 0x000fe400078e000e */
[----:B------:R-:W-:Y:S02]  /*19750*/  IMAD.MOV.U32 R13, RZ, RZ, R5 ;  /* 0x000000ffff0d7224 */ /* 0x000fe400078e0005 */
[----:B------:R-:W1:Y:S01]  /*19760*/  POPC R9, R3 ;  /* 0x0000000300097309 */ /* 0x000e620000000000 */
[----:B------:R-:W-:Y:S02]  /*19770*/  IMAD.MOV.U32 R11, RZ, RZ, 0x1f ;  /* 0x0000001fff0b7424 */ /* 0x000fe400078e00ff */
[----:B------:R-:W-:Y:S02]  /*19780*/  IMAD.MOV.U32 R15, RZ, RZ, -0x1 ;  /* 0xffffffffff0f7424 */ /* 0x000fe400078e00ff */
[----:B01----:R-:W-:-:S07]  /*19790*/  IMAD.MOV.U32 R12, RZ, RZ, R9 ;  /* 0x000000ffff0c7224 */ /* 0x003fce00078e0009 */
[----:B-----5:R-:W-:Y:S05]  /*197a0*/  WARPSYNC.COLLECTIVE R15, `(.L_x_1422) ;  /* 0x000000000f087348 */ /* 0x020fea0003c00000 */
[----:B------:R0:W1:Y:S02]  /*197b0*/  SHFL.IDX P6, R14, R13, R12, R11 ;  /* 0x0000000c0d0e7389 */ /* 0x00006400000c000b */
[----:B01---5:R-:W-:Y:S01]  /*197c0*/  ENDCOLLECTIVE ;  /* 0x000000000000791b */ /* 0x023fe20003800000 */
.L_x_1422:
[----:B------:R-:W-:Y:S02]  /*197d0*/  IMAD.MOV.U32 R13, RZ, RZ, R7 ;  /* 0x000000ffff0d7224 */ /* 0x000fe400078e0007 */
[----:B------:R-:W-:-:S07]  /*197e0*/  IMAD.MOV.U32 R4, RZ, RZ, R14 ;  /* 0x000000ffff047224 */ /* 0x000fce00078e000e */
[----:B------:R-:W-:Y:S05]  /*197f0*/  WARPSYNC.COLLECTIVE R15, `(.L_x_1423) ;  /* 0x000000000f087348 */ /* 0x000fea0003c00000 */
[----:B------:R0:W1:Y:S02]  /*19800*/  SHFL.IDX P6, R14, R13, R12, R11 ;  /* 0x0000000c0d0e7389 */ /* 0x00006400000c000b */
[----:B01----:R-:W-:Y:S01]  /*19810*/  ENDCOLLECTIVE ;  /* 0x000000000000791b */ /* 0x003fe20003800000 */
.L_x_1423:
[----:B------:R-:W-:Y:S02]  /*19820*/  IMAD.MOV.U32 R7, RZ, RZ, R14 ;  /* 0x000000ffff077224 */ /* 0x000fe400078e000e */
[----:B------:R-:W-:-:S05]  /*19830*/  IMAD.IADD R5, R9, 0x1, R16 ;  /* 0x0000000109057824 */ /* 0x000fca00078e0210 */
[----:B------:R0:W-:Y:S01]  /*19840*/  STL [R1+0xc], R5 ;  /* 0x00000c0501007387 */ /* 0x0001e20000100800 */
[----:B------:R-:W-:Y:S05]  /*19850*/  BRA `(.L_x_1424) ;  /* 0xffffffd000f47947 */ /* 0x000fea000383ffff */
.L_x_1352:
[----:B------:R-:W-:Y:S01]  /*19860*/  BSSY B0, `(.L_x_1425) ;  /* 0x0000008000007945 */ /* 0x000fe20003800000 */
[----:B------:R-:W-:Y:S02]  /*19870*/  IMAD.MOV.U32 R13, RZ, RZ, R2 ;  /* 0x000000ffff0d7224 */ /* 0x000fe400078e0002 */
[----:B------:R-:W-:Y:S02]  /*19880*/  IMAD.MOV.U32 R12, RZ, RZ, R9 ;  /* 0x000000ffff0c7224 */ /* 0x000fe400078e0009 */
[----:B------:R-:W-:Y:S02]  /*19890*/  IMAD.MOV.U32 R11, RZ, RZ, 0x1f ;  /* 0x0000001fff0b7424 */ /* 0x000fe400078e00ff */
[----:B------:R-:W-:-:S07]  /*198a0*/  IMAD.MOV.U32 R15, RZ, RZ, -0x1 ;  /* 0xffffffffff0f7424 */ /* 0x000fce00078e00ff */
[----:B0-----:R-:W-:Y:S05]  /*198b0*/  WARPSYNC.COLLECTIVE R15, `(.L_x_1426) ;  /* 0x000000000f087348 */ /* 0x001fea0003c00000 */
[----:B------:R1:W2:Y:S02]  /*198c0*/  SHFL.IDX P6, R14, R13, R12, R11 ;  /* 0x0000000c0d0e7389 */ /* 0x0002a400000c000b */
[----:B012---:R-:W-:Y:S01]  /*198d0*/  ENDCOLLECTIVE ;  /* 0x000000000000791b */ /* 0x007fe20003800000 */
.L_x_1426:
[----:B------:R-:W-:Y:S05]  /*198e0*/  BSYNC B0 ;  /* 0x0000000000007941 */ /* 0x000fea0003800000 */
.L_x_1425:
[----:B------:R-:W-:Y:S01]  /*198f0*/  IMAD.MOV.U32 R2, RZ, RZ, R14 ;  /* 0x000000ffff027224 */ /* 0x000fe200078e000e */
[----:B------:R-:W-:Y:S06]  /*19900*/  BRA `(.L_x_1427) ;  /* 0xffffffd000e07947 */ /* 0x000fec000383ffff */
.L_x_1358:
[----:B0-----:R0:W1:Y:S02]  /*19910*/  SYNCS.PHASECHK.TRANS64.TRYWAIT P0, [R0+URZ+0x2a820], R3 ;  /* 0x02a82003000075a7 */ /* 0x001064000800017f */
[----:B-1----:R-:W-:Y:S05]  /*19920*/  @!P0 NANOSLEEP.SYNCS 0x989680 ;  /* 0x009896800000895d */ /* 0x002fea0003900000 */
[----:B------:R-:W1:Y:S02]  /*19930*/  @!P0 SYNCS.PHASECHK.TRANS64 P0, [R0+URZ+0x2a820], R3 ;  /* 0x02a82003000085a7 */ /* 0x000e64000800007f */
[----:B-1----:R-:W-:Y:S05]  /*19940*/  @!P0 BRA `(.L_x_1358) ;  /* 0xfffffffc00f08947 */ /* 0x002fea000383ffff */
[----:B------:R-:W-:Y:S05]  /*19950*/  BRA `(.L_x_1428) ;  /* 0xffffffdc00847947 */ /* 0x000fea000383ffff */
.L_x_1359:
[----:B------:R-:W1:Y:S01]  /*19960*/  S2R R2, SR_TID.X ;  /* 0x0000000000027919 */ /* 0x000e620000002100 */
[----:B------:R-:W-:Y:S01]  /*19970*/  BSSY B0, `(.L_x_1429) ;  /* 0x000000a000007945 */ /* 0x000fe20003800000 */
[----:B------:R-:W-:Y:S02]  /*19980*/  IMAD.MOV.U32 R12, RZ, RZ, RZ ;  /* 0x000000ffff0c7224 */ /* 0x000fe400078e00ff */
[----:B---3--:R-:W-:Y:S02]  /*19990*/  IMAD.MOV.U32 R11, RZ, RZ, 0x1f ;  /* 0x0000001fff0b7424 */ /* 0x008fe400078e00ff */
[----:B------:R-:W-:Y:S01]  /*199a0*/  IMAD.MOV.U32 R15, RZ, RZ, -0x1 ;  /* 0xffffffffff0f7424 */ /* 0x000fe200078e00ff */
[----:B-1----:R-:W-:-:S04]  /*199b0*/  SHF.R.U32.HI R2, RZ, 0x5, R2 ;  /* 0x00000005ff027819 */ /* 0x002fc80000011602 */
[----:B------:R-:W-:-:S05]  /*199c0*/  LOP3.LUT R2, R2, 0x3, RZ, 0xc0, !PT ;  /* 0x0000000302027812 */ /* 0x000fca00078ec0ff */
[----:B------:R-:W-:-:S07]  /*199d0*/  IMAD.MOV.U32 R13, RZ, RZ, R2 ;  /* 0x000000ffff0d7224 */ /* 0x000fce00078e0002 */
[----:B0-----:R-:W-:Y:S05]  /*199e0*/  WARPSYNC.COLLECTIVE R15, `(.L_x_1430) ;  /* 0x000000000f087348 */ /* 0x001fea0003c00000 */
[----:B------:R1:W2:Y:S02]  /*199f0*/  SHFL.IDX P6, R14, R13, R12, R11 ;  /* 0x0000000c0d0e7389 */ /* 0x0002a400000c000b */
[----:B012---:R-:W-:Y:S01]  /*19a00*/  ENDCOLLECTIVE ;  /* 0x000000000000791b */ /* 0x007fe20003800000 */
.L_x_1430:
[----:B------:R-:W-:Y:S05]  /*19a10*/  BSYNC B0 ;  /* 0x0000000000007941 */ /* 0x000fea0003800000 */
.L_x_1429:
[----:B------:R-:W-:Y:S05]  /*19a20*/  BRA `(.L_x_1431) ;  /* 0xffffffdc006c7947 */ /* 0x000fea000383ffff */
.L_x_1362:
[----:B------:R-:W-:Y:S01]  /*19a30*/  BSSY B1, `(.L_x_1432) ;  /* 0x0000006000017945 */ /* 0x000fe20003800000 */
[----:B------:R-:W-:-:S07]  /*19a40*/  IMAD.MOV.U32 R15, RZ, RZ, -0x1 ;  /* 0xffffffffff0f7424 */ /* 0x000fce00078e00ff */
[----:B01-3--:R-:W-:Y:S05]  /*19a50*/  WARPSYNC.COLLECTIVE R15, `(.L_x_1433) ;  /* 0x000000000f0c7348 */ /* 0x00bfea0003c00000 */
[----:B------:R-:W-:Y:S02]  /*19a60*/  ELECT P6, UR62, PT ;  /* 0x00000000003e782f */ /* 0x000fe400038c0000 */
[----:B------:R-:W-:Y:S01]  /*19a70*/  MOV R14, UR62 ;  /* 0x0000003e000e7c02 */ /* 0x000fe20008000f00 */
[----:B01-3--:R-:W-:Y:S10]  /*19a80*/  ENDCOLLECTIVE ;  /* 0x000000000000791b */ /* 0x00bff40003800000 */
.L_x_1433:
[----:B------:R-:W-:Y:S05]  /*19a90*/  BSYNC B1 ;  /* 0x0000000000017941 */ /* 0x000fea0003800000 */
.L_x_1432:
[----:B------:R-:W-:Y:S05]  /*19aa0*/  BRA `(.L_x_1434) ;  /* 0xffffffdc00647947 */ /* 0x000fea000383ffff */
.L_x_1364:
[----:B0-----:R0:W1:Y:S02]  /*19ab0*/  SYNCS.PHASECHK.TRANS64.TRYWAIT P0, [R6+URZ], R5 ;  /* 0x00000005060075a7 */ /* 0x001064000800017f */
[----:B-1----:R-:W-:Y:S05]  /*19ac0*/  @!P0 NANOSLEEP.SYNCS 0x989680 ;  /* 0x009896800000895d */ /* 0x002fea0003900000 */
[----:B------:R-:W1:Y:S02]  /*19ad0*/  @!P0 SYNCS.PHASECHK.TRANS64 P0, [R6+URZ], R5 ;  /* 0x00000005060085a7 */ /* 0x000e64000800007f */
[----:B-1----:R-:W-:Y:S05]  /*19ae0*/  @!P0 BRA `(.L_x_1364) ;  /* 0xfffffffc00f08947 */ /* 0x002fea000383ffff */
[----:B------:R-:W-:Y:S05]  /*19af0*/  BRA `(.L_x_1435) ;  /* 0xffffffdc00a47947 */ /* 0x000fea000383ffff */
.L_x_1365:
[----:B-1----:R1:W2:Y:S02]  /*19b00*/  SYNCS.PHASECHK.TRANS64.TRYWAIT P0, [R7+URZ], R2 ;  /* 0x00000002070075a7 */ /* 0x0022a4000800017f */
[----:B--2---:R-:W-:Y:S05]  /*19b10*/  @!P0 NANOSLEEP.SYNCS 0x989680 ;  /* 0x009896800000895d */ /* 0x004fea0003900000 */
[----:B------:R-:W2:Y:S02]  /*19b20*/  @!P0 SYNCS.PHASECHK.TRANS64 P0, [R7+URZ], R2 ;  /* 0x00000002070085a7 */ /* 0x000ea4000800007f */
[----:B--2---:R-:W-:Y:S05]  /*19b30*/  @!P0 BRA `(.L_x_1365) ;  /* 0xfffffffc00f08947 */ /* 0x004fea000383ffff */
[----:B------:R-:W-:Y:S05]  /*19b40*/  BRA `(.L_x_1436) ;  /* 0xffffffdc00987947 */ /* 0x000fea000383ffff */
.L_x_1367:
[----:B--2---:R2:W4:Y:S02]  /*19b50*/  SYNCS.PHASECHK.TRANS64.TRYWAIT P0, [R4+URZ], R5 ;  /* 0x00000005040075a7 */ /* 0x004524000800017f */
[----:B----4-:R-:W-:Y:S05]  /*19b60*/  @!P0 NANOSLEEP.SYNCS 0x989680 ;  /* 0x009896800000895d */ /* 0x010fea0003900000 */
[----:B------:R-:W4:Y:S02]  /*19b70*/  @!P0 SYNCS.PHASECHK.TRANS64 P0, [R4+URZ], R5 ;  /* 0x00000005040085a7 */ /* 0x000f24000800007f */
[----:B----4-:R-:W-:Y:S05]  /*19b80*/  @!P0 BRA `(.L_x_1367) ;  /* 0xfffffffc00f08947 */ /* 0x010fea000383ffff */
[----:B------:R-:W-:Y:S05]  /*19b90*/  BRA `(.L_x_1437) ;  /* 0xffffffdc009c7947 */ /* 0x000fea000383ffff */
.L_x_1438:
        /* <DEDUP_REMOVED lines=14> */
.L_x_14991:


//--------------------- .text._ZN7cutlass13device_kernelIN5flash11enable_sm90INS1_16FlashAttnFwdSm90INS1_25CollectiveMainloopFwdSm90ILi2EN4cute5tupleIJNS5_1CILi1EEES8_S8_EEENS6_IJNS7_ILi128EEENS7_ILi96EEENS7_ILi192EEEEEELi128ENS_6half_tEfNS_4arch4Sm90ELb0ELb1ELb0ELb1ELb0ELb1ELb0ELb1ELb1ELb1ELb1ELb0EEENS1_21CollectiveEpilogueFwdINS6_IJSA_SA_SB_EEES9_SE_SG_Li256ELb1ELb1ELb1ELb0EEENS1_36VarlenDynamicPersistentTileSchedulerILi128ELi96ELi256ELi128ELb1ELb1ELb1ELb1ELb0ELb1EEEEEEEEEvNT_6ParamsE --------------------------
	.section	.text._ZN7cutlass13device_kernelIN5flash11enable_sm90INS1_16FlashAttnFwdSm90INS1_25CollectiveMainloopFwdSm90ILi2EN4cute5tupleIJNS5_1CILi1EEES8_S8_EEENS6_IJNS7_ILi128EEENS7_ILi96EEENS7_ILi192EEEEEELi128ENS_6half_tEfNS_4arch4Sm90ELb0ELb1ELb0ELb1ELb0ELb1ELb0ELb1ELb1ELb1ELb1ELb0EEENS1_21CollectiveEpilogueFwdINS6_IJSA_SA_SB_EEES9_SE_SG_Li256ELb1ELb1ELb1ELb0EEENS1_36VarlenDynamicPersistentTileSchedulerILi128ELi96ELi256ELi128ELb1ELb1ELb1ELb1ELb0ELb1EEEEEEEEEvNT_6ParamsE,"ax",@progbits
	.align	128
.text._ZN7cutlass13device_kernelIN5flash11enable_sm90INS1_16FlashAttnFwdSm90INS1_25CollectiveMainloopFwdSm90ILi2EN4cute5tupleIJNS5_1CILi1EEES8_S8_EEENS6_IJNS7_ILi128EEENS7_ILi96EEENS7_ILi192EEEEEELi128ENS_6half_tEfNS_4arch4Sm90ELb0ELb1ELb0ELb1ELb0ELb1ELb0ELb1ELb1ELb1ELb1ELb0EEENS1_21CollectiveEpilogueFwdINS6_IJSA_SA_SB_EEES9_SE_SG_Li256ELb1ELb1ELb1ELb0EEENS1_36VarlenDynamicPersistentTileSchedulerILi128ELi96ELi256ELi128ELb1ELb1ELb1ELb1ELb0ELb1EEEEEEEEEvNT_6ParamsE:
        .type           _ZN7cutlass13device_kernelIN5flash11enable_sm90INS1_16FlashAttnFwdSm90INS1_25CollectiveMainloopFwdSm90ILi2EN4cute5tupleIJNS5_1CILi1EEES8_S8_EEENS6_IJNS7_ILi128EEENS7_ILi96EEENS7_ILi192EEEEEELi128ENS_6half_tEfNS_4arch4Sm90ELb0ELb1ELb0ELb1ELb0ELb1ELb0ELb1ELb1ELb1ELb1ELb0EEENS1_21CollectiveEpilogueFwdINS6_IJSA_SA_SB_EEES9_SE_SG_Li256ELb1ELb1ELb1ELb0EEENS1_36VarlenDynamicPersistentTileSchedulerILi128ELi96ELi256ELi128ELb1ELb1ELb1ELb1ELb0ELb1EEEEEEEEEvNT_6ParamsE,@function
        .size           _ZN7cutlass13device_kernelIN5flash11enable_sm90INS1_16FlashAttnFwdSm90INS1_25CollectiveMainloopFwdSm90ILi2EN4cute5tupleIJNS5_1CILi1EEES8_S8_EEENS6_IJNS7_ILi128EEENS7_ILi96EEENS7_ILi192EEEEEELi128ENS_6half_tEfNS_4arch4Sm90ELb0ELb1ELb0ELb1ELb0ELb1ELb0ELb1ELb1ELb1ELb1ELb0EEENS1_21CollectiveEpilogueFwdINS6_IJSA_SA_SB_EEES9_SE_SG_Li256ELb1ELb1ELb1ELb0EEENS1_36VarlenDynamicPersistentTileSchedulerILi128ELi96ELi256ELi128ELb1ELb1ELb1ELb1ELb0ELb1EEEEEEEEEvNT_6ParamsE,(.L_x_14992 - _ZN7cutlass13device_kernelIN5flash11enable_sm90INS1_16FlashAttnFwdSm90INS1_25CollectiveMainloopFwdSm90ILi2EN4cute5tupleIJNS5_1CILi1EEES8_S8_EEENS6_IJNS7_ILi128EEENS7_ILi96EEENS7_ILi192EEEEEELi128ENS_6half_tEfNS_4arch4Sm90ELb0ELb1ELb0ELb1ELb0ELb1ELb0ELb1ELb1ELb1ELb1ELb0EEENS1_21CollectiveEpilogueFwdINS6_IJSA_SA_SB_EEES9_SE_SG_Li256ELb1ELb1ELb1ELb0EEENS1_36VarlenDynamicPersistentTileSchedulerILi128ELi96ELi256ELi128ELb1ELb1ELb1ELb1ELb0ELb1EEEEEEEEEvNT_6ParamsE)
        .other          _ZN7cutlass13device_kernelIN5flash11enable_sm90INS1_16FlashAttnFwdSm90INS1_25CollectiveMainloopFwdSm90ILi2EN4cute5tupleIJNS5_1CILi1EEES8_S8_EEENS6_IJNS7_ILi128EEENS7_ILi96EEENS7_ILi192EEEEEELi128ENS_6half_tEfNS_4arch4Sm90ELb0ELb1ELb0ELb1ELb0ELb1ELb0ELb1ELb1ELb1ELb1ELb0EEENS1_21CollectiveEpilogueFwdINS6_IJSA_SA_SB_EEES9_SE_SG_Li256ELb1ELb1ELb1ELb0EEENS1_36VarlenDynamicPersistentTileSchedulerILi128ELi96ELi256ELi128ELb1ELb1ELb1ELb1ELb0ELb1EEEEEEEEEvNT_6ParamsE,@"STO_CUDA_ENTRY STV_DEFAULT"
_ZN7cutlass13device_kernelIN5flash11enable_sm90INS1_16FlashAttnFwdSm90INS1_25CollectiveMainloopFwdSm90ILi2EN4cute5tupleIJNS5_1CILi1EEES8_S8_EEENS6_IJNS7_ILi128EEENS7_ILi96EEENS7_ILi192EEEEEELi128ENS_6half_tEfNS_4arch4Sm90ELb0ELb1ELb0ELb1ELb0ELb1ELb0ELb1ELb1ELb1ELb1ELb0EEENS1_21CollectiveEpilogueFwdINS6_IJSA_SA_SB_EEES9_SE_SG_Li256ELb1ELb1ELb1ELb0EEENS1_36VarlenDynamicPersistentTileSchedulerILi128ELi96ELi256ELi128ELb1ELb1ELb1ELb1ELb0ELb1EEEEEEEEEvNT_6ParamsE:
        /* <DEDUP_REMOVED lines=24> */
.L_x_1440:
[----:B------:R-:W-:Y:S05]  /*0180*/  BSYNC B0 ;  /* 0x0000000000007941 */ /* 0x000fea0003800000 */
.L_x_1439:
        /* <DEDUP_REMOVED lines=41> */
.L_x_1441:
        /* <DEDUP_REMOVED lines=22> */
.L_x_1442:
        /* <DEDUP_REMOVED lines=18> */
.L_x_1443:
        /* <DEDUP_REMOVED lines=22> */
.L_x_1444:
        /* <DEDUP_REMOVED lines=22> */
.L_x_1445:
        /* <DEDUP_REMOVED lines=10> */
.L_x_1448:
        /* <DEDUP_REMOVED lines=16> */
[----:B------:R-:W-:Y:S01]  /*0b00*/  VIADD R6, R6, 0xffffff80 ;  /* 0xffffff8006067836 */ /* 0x000fe20000000000 */
[----:B------:R-:W-:Y:S01]  /*0b10*/  R2UR UR4, R2 ;  /* 0x00000000020472ca */ /* 0x000fe200000e0000 */
[----:B------:R-:W-:Y:S01]  /*0b20*/  IMAD.MOV.U32 R188, RZ, RZ, RZ ;  /* 0x000000ffffbc7224 */ /* 0x000fe200078e00ff */
[----:B------:R-:W-:Y:S01]  /*0b30*/  CS2R R22, SRZ ;  /* 0x0000000000167805 */ /* 0x000fe2000001ff00 */
[----:B------:R-:W-:Y:S01]  /*0b40*/  IMAD.MOV.U32 R16, RZ, RZ, RZ ;  /* 0x000000ffff107224 */ /* 0x000fe200078e00ff */
[----:B------:R-:W-:Y:S01]  /*0b50*/  SHF.R.S32.HI R3, RZ, 0x1f, R6 ;  /* 0x0000001fff037819 */ /* 0x000fe20000011406 */
[----:B------:R-:W-:-:S03]  /*0b60*/  IMAD.MOV.U32 R167, RZ, RZ, RZ ;  /* 0x000000ffffa77224 */ /* 0x000fc600078e00ff */
[CC--:B------:R-:W-:Y:S02]  /*0b70*/  LEA.HI R4, R3.reuse, R6.reuse, RZ, 0x4 ;  /* 0x0000000603047211 */ /* 0x0c0fe400078f20ff */
[----:B------:R-:W-:-:S03]  /*0b80*/  LEA.HI R208, R3, R6, RZ, 0x3 ;  /* 0x0000000603d07211 */ /* 0x000fc600078f18ff */
[----:B------:R-:W-:Y:S01]  /*0b90*/  UIADD3 UR4, UR4, 0xc400, URZ ;  /* 0x0000c40004047890 */ /* 0x000fe2000fffe03f */
[----:B------:R-:W-:Y:S02]  /*0ba0*/  LOP3.LUT R185, R208, 0xfffffff8, RZ, 0xc0, !PT ;  /* 0xfffffff8d0b97812 */ /* 0x000fe400078ec0ff */
[----:B------:R-:W-:-:S03]  /*0bb0*/  SHF.R.S32.HI R208, RZ, 0x3, R208 ;  /* 0x00000003ffd07819 */ /* 0x000fc600000114d0 */
[----:B------:R-:W-:-:S05]  /*0bc0*/  IMAD.IADD R185, R6, 0x1, -R185 ;  /* 0x0000000106b97824 */ /* 0x000fca00078e0ab9 */
[----:B------:R-:W-:-:S05]  /*0bd0*/  SHF.L.U32 R182, R185, 0x3, RZ ;  /* 0x00000003b9b67819 */ /* 0x000fca00000006ff */
[----:B------:R-:W-:Y:S01]  /*0be0*/  VIADD R184, R182, 0x40 ;  /* 0x00000040b6b87836 */ /* 0x000fe20000000000 */
[----:B--2---:R-:W-:Y:S02]  /*0bf0*/  R2UR UR5, R0 ;  /* 0x00000000000572ca */ /* 0x004fe400000e0000 */
[----:B------:R-:W-:-:S04]  /*0c00*/  LEA.HI R0, R3, R6, RZ, 0x7 ;  /* 0x0000000603007211 */ /* 0x000fc800078f38ff */
[----:B------:R-:W-:Y:S02]  /*0c10*/  LOP3.LUT R5, R0, 0xffffff80, RZ, 0xc0, !PT ;  /* 0xffffff8000057812 */ /* 0x000fe400078ec0ff */
[----:B------:R-:W-:-:S03]  /*0c20*/  SHF.R.S32.HI R13, RZ, 0x7, R0 ;  /* 0x00000007ff0d7819 */ /* 0x000fc60000011400 */
[----:B------:R-:W-:Y:S01]  /*0c30*/  IMAD.IADD R230, R6, 0x1, -R5 ;  /* 0x0000000106e67824 */ /* 0x000fe200078e0a05 */
[----:B------:R-:W-:Y:S01]  /*0c40*/  SHF.R.S32.HI R5, RZ, 0x4, R4 ;  /* 0x00000004ff057819 */ /* 0x000fe20000011404 */
[----:B------:R0:W-:Y:S01]  /*0c50*/  STL [R1+0x80], R13 ;  /* 0x0000800d01007387 */ /* 0x0001e20000100800 */
[----:B------:R-:W-:Y:S01]  /*0c60*/  LEA.HI R0, R0, R13, RZ, 0x1 ;  /* 0x0000000d00007211 */ /* 0x000fe200078f08ff */
[----:B------:R-:W-:Y:S01]  /*0c70*/  ULOP3.LUT UR5, UR5, 0x1, URZ, 0xfc, !UPT ;  /* 0x0000000105057892 */ /* 0x000fe2000f8efc3f */
[----:B------:R-:W-:Y:S02]  /*0c80*/  SHF.R.S32.HI R9, RZ, 0x1f, R230 ;  /* 0x0000001fff097819 */ /* 0x000fe400000114e6 */
[----:B------:R-:W-:Y:S02]  /*0c90*/  LEA.HI R7, R4, R5, RZ, 0x1 ;  /* 0x0000000504077211 */ /* 0x000fe400078f08ff */
[CC--:B------:R-:W-:Y:S02]  /*0ca0*/  LEA.HI R10, R9.reuse, R230.reuse, RZ, 0x2 ;  /* 0x000000e6090a7211 */ /* 0x0c0fe400078f10ff */
[----:B------:R-:W-:-:S02]  /*0cb0*/  LEA.HI R9, R9, R230, RZ, 0x5 ;  /* 0x000000e609097211 */ /* 0x000fc400078f28ff */
[--C-:B------:R-:W-:Y:S02]  /*0cc0*/  SHF.R.S32.HI R11, RZ, 0x2, R10.reuse ;  /* 0x00000002ff0b7819 */ /* 0x100fe4000001140a */
[----:B------:R-:W-:Y:S02]  /*0cd0*/  SHF.R.S32.HI R8, RZ, 0x1f, R10 ;  /* 0x0000001fff087819 */ /* 0x000fe4000001140a */
[----:B------:R-:W-:Y:S02]  /*0ce0*/  SHF.R.S32.HI R9, RZ, 0x5, R9 ;  /* 0x00000005ff097819 */ /* 0x000fe40000011409 */
[----:B------:R-:W-:Y:S02]  /*0cf0*/  LEA.HI R8, R8, R11, RZ, 0x3 ;  /* 0x0000000b08087211 */ /* 0x000fe400078f18ff */
[----:B------:R-:W-:Y:S02]  /*0d00*/  LOP3.LUT R0, R0, 0x3fffffe, RZ, 0xc0, !PT ;  /* 0x03fffffe00007812 */ /* 0x000fe400078ec0ff */
[----:B------:R-:W-:-:S02]  /*0d10*/  LOP3.LUT R12, R8, 0xfffffff8, RZ, 0xc0, !PT ;  /* 0xfffffff8080c7812 */ /* 0x000fc400078ec0ff */
[----:B------:R-:W-:Y:S02]  /*0d20*/  LOP3.LUT R8, R7, 0x1ffffffe, RZ, 0xc0, !PT ;  /* 0x1ffffffe07087812 */ /* 0x000fe400078ec0ff */
[----:B------:R-:W-:Y:S01]  /*0d30*/  LEA.HI R7, R3, R6, RZ, 0x2 ;  /* 0x0000000603077211 */ /* 0x000fe200078f10ff */
[----:B------:R-:W-:Y:S01]  /*0d40*/  IMAD.IADD R12, R11, 0x1, -R12 ;  /* 0x000000010b0c7824 */ /* 0x000fe200078e0a0c */
[----:B------:R-:W-:Y:S01]  /*0d50*/  IADD3 R0, R13, -R0, RZ ;  /* 0x800000000d007210 */ /* 0x000fe20007ffe0ff */
[----:B------:R-:W-:Y:S01]  /*0d60*/  IMAD.IADD R8, R5, 0x1, -R8 ;  /* 0x0000000105087824 */ /* 0x000fe200078e0a08 */
[----:B------:R-:W-:Y:S01]  /*0d70*/  LOP3.LUT R191, R7, 0xfffffffc, RZ, 0xc0, !PT ;  /* 0xfffffffc07bf7812 */ /* 0x000fe200078ec0ff */
[----:B------:R-:W-:Y:S01]  /*0d80*/  IMAD R9, R9, 0x10, R12 ;  /* 0x0000001009097824 */ /* 0x000fe200078e020c */
[--C-:B------:R-:W-:Y:S02]  /*0d90*/  SHF.R.S32.HI R162, RZ, 0x2, R7.reuse ;  /* 0x00000002ffa27819 */ /* 0x100fe40000011407 */
[----:B------:R-:W-:Y:S01]  /*0da0*/  SHF.R.S32.HI R7, RZ, 0x1f, R7 ;  /* 0x0000001fff077819 */ /* 0x000fe20000011407 */
[----:B------:R-:W-:Y:S01]  /*0db0*/  IMAD.IADD R191, R6, 0x1, -R191 ;  /* 0x0000000106bf7824 */ /* 0x000fe200078e0abf */
[----:B------:R-:W-:Y:S01]  /*0dc0*/  LEA.HI R5, R3, R6, RZ, 0x5 ;  /* 0x0000000603057211 */ /* 0x000fe200078f28ff */
[----:B------:R-:W-:Y:S01]  /*0dd0*/  VIADD R189, R162, 0x40 ;  /* 0x00000040a2bd7836 */ /* 0x000fe20000000000 */
[----:B------:R-:W-:Y:S01]  /*0de0*/  LOP3.LUT R3, R4, 0x3fffff0, RZ, 0xc0, !PT ;  /* 0x03fffff004037812 */ /* 0x000fe200078ec0ff */
[----:B------:R-:W-:Y:S01]  /*0df0*/  IMAD.SHL.U32 R160, R191, 0x4, RZ ;  /* 0x00000004bfa07824 */ /* 0x000fe200078e00ff */
[----:B------:R-:W-:Y:S01]  /*0e00*/  LEA.HI R7, R7, R162, RZ, 0x3 ;  /* 0x000000a207077211 */ /* 0x000fe200078f18ff */
[----:B0-----:R-:W-:Y:S01]  /*0e10*/  IMAD R13, R0, 0x40, R9 ;  /* 0x00000040000d7824 */ /* 0x001fe200078e0209 */
[----:B------:R-:W-:Y:S01]  /*0e20*/  SHF.R.S32.HI R0, RZ, 0x1f, R189 ;  /* 0x0000001fff007819 */ /* 0x000fe200000114bd */
[----:B------:R-:W-:Y:S01]  /*0e30*/  VIADD R169, R160, 0x20 ;  /* 0x00000020a0a97836 */ /* 0x000fe20000000000 */
[----:B------:R-:W-:Y:S01]  /*0e40*/  SHF.R.S32.HI R4, RZ, 0x5, R5 ;  /* 0x00000005ff047819 */ /* 0x000fe20000011405 */
[----:B------:R-:W-:Y:S01]  /*0e50*/  IMAD.IADD R3, R6, 0x1, -R3 ;  /* 0x0000000106037824 */ /* 0x000fe200078e0a03 */
[----:B------:R-:W-:Y:S01]  /*0e60*/  LOP3.LUT R7, R7, 0xfffffff8, RZ, 0xc0, !PT ;  /* 0xfffffff807077812 */ /* 0x000fe200078ec0ff */
[C---:B------:R-:W-:Y:S01]  /*0e70*/  IMAD.IADD R165, R160.reuse, 0x1, R169 ;  /* 0x00000001a0a57824 */ /* 0x040fe200078e02a9 */
[----:B------:R-:W-:Y:S01]  /*0e80*/  IADD3 R168, R160, 0x40, RZ ;  /* 0x00000040a0a87810 */ /* 0x000fe20007ffe0ff */
[----:B------:R-:W-:Y:S01]  /*0e90*/  IMAD R3, R4, 0x10, R3 ;  /* 0x0000001004037824 */ /* 0x000fe200078e0203 */
[----:B------:R-:W-:Y:S01]  /*0ea0*/  LEA.HI R0, R0, R189, RZ, 0x3 ;  /* 0x000000bd00007211 */ /* 0x000fe200078f18ff */
[----:B------:R-:W-:Y:S01]  /*0eb0*/  IMAD.IADD R229, R162, 0x1, -R7 ;  /* 0x00000001a2e57824 */ /* 0x000fe200078e0a07 */
[----:B------:R-:W-:Y:S01]  /*0ec0*/  STL [R1+0x84], R13 ;  /* 0x0000840d01007387 */ /* 0x000fe20000100800 */
[--C-:B------:R-:W-:Y:S01]  /*0ed0*/  IMAD.IADD R166, R160, 0x1, R168.reuse ;  /* 0x00000001a0a67824 */ /* 0x100fe200078e02a8 */
[----:B------:R-:W-:Y:S01]  /*0ee0*/  SHF.R.S32.HI R227, RZ, 0x1f, R169 ;  /* 0x0000001fffe37819 */ /* 0x000fe200000114a9 */
[----:B------:R-:W-:Y:S01]  /*0ef0*/  IMAD.SHL.U32 R0, R0, 0x40, RZ ;  /* 0x0000004000007824 */ /* 0x000fe200078e00ff */
[----:B------:R-:W-:Y:S01]  /*0f00*/  SHF.R.S32.HI R225, RZ, 0x1f, R168 ;  /* 0x0000001fffe17819 */ /* 0x000fe200000114a8 */
[----:B------:R-:W-:Y:S01]  /*0f10*/  IMAD.SHL.U32 R177, R4, 0x200, RZ ;  /* 0x0000020004b17824 */ /* 0x000fe200078e00ff */
[----:B------:R-:W-:Y:S01]  /*0f20*/  SHF.R.S32.HI R4, RZ, 0x1f, R165 ;  /* 0x0000001fff047819 */ /* 0x000fe200000114a5 */
[----:B------:R-:W-:Y:S01]  /*0f30*/  IMAD R12, R3, 0x8, R8 ;  /* 0x00000008030c7824 */ /* 0x000fe200078e0208 */
[----:B------:R-:W-:Y:S01]  /*0f40*/  SHF.R.S32.HI R3, RZ, 0x1f, R166 ;  /* 0x0000001fff037819 */ /* 0x000fe200000114a6 */
[----:B------:R-:W-:Y:S01]  /*0f50*/  IMAD.SHL.U32 R173, R189, 0x40, RZ ;  /* 0x00000040bdad7824 */ /* 0x000fe200078e00ff */
[----:B------:R-:W-:Y:S01]  /*0f60*/  LOP3.LUT R179, R0, 0xfffffe00, RZ, 0xc0, !PT ;  /* 0xfffffe0000b37812 */ /* 0x000fe200078ec0ff */
[----:B------:R-:W-:Y:S01]  /*0f70*/  IMAD.SHL.U32 R175, R229, 0x40, RZ ;  /* 0x00000040e5af7824 */ /* 0x000fe200078e00ff */
[-C--:B------:R-:W-:Y:S01]  /*0f80*/  LEA.HI R0, R4, R165.reuse, RZ, 0x6 ;  /* 0x000000a504007211 */ /* 0x080fe200078f30ff */
[----:B------:R-:W-:Y:S01]  /*0f90*/  IMAD.SHL.U32 R18, R191, 0x8, RZ ;  /* 0x00000008bf127824 */ /* 0x000fe200078e00ff */
[----:B------:R-:W-:Y:S01]  /*0fa0*/  LOP3.LUT R173, R173, 0x1c0, RZ, 0xc0, !PT ;  /* 0x000001c0adad7812 */ /* 0x000fe200078ec0ff */
[----:B------:R-:W-:Y:S01]  /*0fb0*/  VIADD R171, R160, 0x10 ;  /* 0x00000010a0ab7836 */ /* 0x000fe20000000000 */
[----:B------:R-:W-:Y:S01]  /*0fc0*/  LOP3.LUT R175, R175, 0x1c0, RZ, 0xc0, !PT ;  /* 0x000001c0afaf7812 */ /* 0x000fe200078ec0ff */
[----:B------:R-:W-:Y:S01]  /*0fd0*/  IMAD.SHL.U32 R0, R0, 0x80, RZ ;  /* 0x0000008000007824 */ /* 0x000fe200078e00ff */
[----:B------:R-:W-:Y:S01]  /*0fe0*/  LEA.HI R6, R4, R165, RZ, 0x3 ;  /* 0x000000a504067211 */ /* 0x000fe200078f18ff */
[C---:B------:R-:W-:Y:S01]  /*0ff0*/  VIADD R170, R160.reuse, 0x30 ;  /* 0x00000030a0aa7836 */ /* 0x040fe20000000000 */
[CC--:B------:R-:W-:Y:S01]  /*1000*/  LEA.HI R5, R3.reuse, R166.reuse, RZ, 0x6 ;  /* 0x000000a603057211 */ /* 0x0c0fe200078f30ff */
[----:B------:R-:W-:Y:S01]  /*1010*/  VIADD R172, R160, 0x50 ;  /* 0x00000050a0ac7836 */ /* 0x000fe20000000000 */
[----:B------:R-:W-:-:S02]  /*1020*/  LEA.HI R4, R3, R166, RZ, 0x3 ;  /* 0x000000a603047211 */ /* 0x000fc400078f18ff */
[----:B------:R-:W-:Y:S01]  /*1030*/  SHF.R.U32.HI R14, RZ, 0x3, R173 ;  /* 0x00000003ff0e7819 */ /* 0x000fe200000116ad */
[----:B------:R-:W-:Y:S01]  /*1040*/  IMAD.SHL.U32 R7, R5, 0x80, RZ ;  /* 0x0000008005077824 */ /* 0x000fe200078e00ff */
[----:B------:R-:W-:Y:S02]  /*1050*/  SHF.R.U32.HI R176, RZ, 0x3, R175 ;  /* 0x00000003ffb07819 */ /* 0x000fe400000116af */
[--C-:B------:R-:W-:Y:S02]  /*1060*/  LOP3.LUT R3, R175, 0x38, R6.reuse, 0xf8, !PT ;  /* 0x00000038af037812 */ /* 0x100fe400078ef806 */
[----:B------:R-:W-:Y:S02]  /*1070*/  LOP3.LUT R8, R173, 0x38, R6, 0xf8, !PT ;  /* 0x00000038ad087812 */ /* 0x000fe400078ef806 */
[----:B------:R-:W-:Y:S02]  /*1080*/  LOP3.LUT R5, R175, 0x38, R4, 0xf8, !PT ;  /* 0x00000038af057812 */ /* 0x000fe400078ef804 */
[----:B------:R-:W-:-:S02]  /*1090*/  LOP3.LUT R0, R0, 0xffffe000, RZ, 0xc0, !PT ;  /* 0xffffe00000007812 */ /* 0x000fc400078ec0ff */
[----:B------:R-:W-:Y:S02]  /*10a0*/  LOP3.LUT R3, R3, R176, RZ, 0x3c, !PT ;  /* 0x000000b003037212 */ /* 0x000fe400078e3cff */
[----:B------:R-:W-:Y:S02]  /*10b0*/  LOP3.LUT R9, R8, R14, RZ, 0x3c, !PT ;  /* 0x0000000e08097212 */ /* 0x000fe400078e3cff */
[----:B------:R-:W-:Y:S02]  /*10c0*/  LOP3.LUT R8, R7, 0xffffe000, RZ, 0xc0, !PT ;  /* 0xffffe00007087812 */ /* 0x000fe400078ec0ff */
[----:B------:R-:W-:Y:S02]  /*10d0*/  LOP3.LUT R7, R5, R176, RZ, 0x3c, !PT ;  /* 0x000000b005077212 */ /* 0x000fe400078e3cff */
[-C--:B------:R-:W-:Y:S01]  /*10e0*/  IADD3 R5, R3, R0.reuse, R177 ;  /* 0x0000000003057210 */ /* 0x080fe20007ffe0b1 */
[----:B------:R-:W-:Y:S01]  /*10f0*/  IMAD.U32 R3, RZ, RZ, UR4 ;  /* 0x00000004ff037e24 */ /* 0x000fe2000f8e00ff */
[----:B------:R-:W-:Y:S01]  /*1100*/  IADD3 R9, R9, R0, R179 ;  /* 0x0000000009097210 */ /* 0x000fe20007ffe0b3 */
[----:B------:R-:W-:Y:S01]  /*1110*/  IMAD.U32 R0, RZ, RZ, UR5 ;  /* 0x00000005ff007e24 */ /* 0x000fe2000f8e00ff */
[----:B------:R-:W-:-:S02]  /*1120*/  LOP3.LUT R11, R173, 0x38, R4, 0xf8, !PT ;  /* 0x00000038ad0b7812 */ /* 0x000fc400078ef804 */
[----:B------:R-:W-:Y:S02]  /*1130*/  IADD3 R7, R7, R8, R177 ;  /* 0x0000000807077210 */ /* 0x000fe40007ffe0b1 */
[----:B------:R0:W-:Y:S01]  /*1140*/  STL [R1+0x38], R0 ;  /* 0x0000380001007387 */ /* 0x0001e20000100800 */
[----:B------:R-:W-:Y:S02]  /*1150*/  LOP3.LUT R11, R11, R14, RZ, 0x3c, !PT ;  /* 0x0000000e0b0b7212 */ /* 0x000fe400078e3cff */
[----:B------:R-:W-:Y:S01]  /*1160*/  SHF.R.S32.HI R223, RZ, 0x3, R4 ;  /* 0x00000003ffdf7819 */ /* 0x000fe20000011404 */
[----:B------:R1:W-:Y:S01]  /*1170*/  STL [R1+0x7c], R3 ;  /* 0x00007c0301007387 */ /* 0x0003e20000100800 */
[----:B------:R-:W-:Y:S02]  /*1180*/  IADD3 R11, R11, R8, R179 ;  /* 0x000000080b0b7210 */ /* 0x000fe40007ffe0b3 */
[----:B------:R-:W-:Y:S02]  /*1190*/  LOP3.LUT R8, R173, 0x38, R18, 0xf8, !PT ;  /* 0x00000038ad087812 */ /* 0x000fe400078ef812 */
[----:B------:R-:W-:-:S02]  /*11a0*/  SHF.R.S32.HI R221, RZ, 0x3, R6 ;  /* 0x00000003ffdd7819 */ /* 0x000fc40000011406 */
[----:B------:R-:W-:Y:S02]  /*11b0*/  LOP3.LUT R8, R179, R8, R14, 0xf6, !PT ;  /* 0x00000008b3087212 */ /* 0x000fe400078ef60e */
[----:B0-----:R-:W-:Y:S02]  /*11c0*/  LEA.HI R0, R191, R191, RZ, 0x1 ;  /* 0x000000bfbf007211 */ /* 0x001fe400078f08ff */
[----:B-1----:R-:W-:Y:S02]  /*11d0*/  SHF.R.S32.HI R3, RZ, 0x1f, R182 ;  /* 0x0000001fff037819 */ /* 0x002fe400000114b6 */
[----:B------:R-:W-:Y:S02]  /*11e0*/  LOP3.LUT R3, R10, 0x7ffffffc, RZ, 0xc0, !PT ;  /* 0x7ffffffc0a037812 */ /* 0x000fe400078ec0ff */
[----:B------:R-:W-:Y:S01]  /*11f0*/  SHF.R.S32.HI R10, RZ, 0x1f, R184 ;  /* 0x0000001fff0a7819 */ /* 0x000fe200000114b8 */
[----:B------:R-:W-:Y:S01]  /*1200*/  IMAD.SHL.U32 R10, R12, 0x8, RZ ;  /* 0x000000080c0a7824 */ /* 0x000fe200078e00ff */
[----:B------:R-:W-:Y:S01]  /*1210*/  LOP3.LUT R0, R0, 0x1ffffffe, RZ, 0xc0, !PT ;  /* 0x1ffffffe00007812 */ /* 0x000fe200078ec0ff */
[----:B------:R-:W-:Y:S01]  /*1220*/  IMAD.IADD R3, R230, 0x1, -R3 ;  /* 0x00000001e6037824 */ /* 0x000fe200078e0a03 */
[----:B------:R-:W-:-:S02]  /*1230*/  SHF.R.S32.HI R228, RZ, 0x1f, R171 ;  /* 0x0000001fffe47819 */ /* 0x000fc400000114ab */
[----:B------:R-:W-:Y:S01]  /*1240*/  STL [R1+0x88], R10 ;  /* 0x0000880a01007387 */ /* 0x000fe20000100800 */
[----:B------:R-:W-:Y:S01]  /*1250*/  IMAD.SHL.U32 R174, R3, 0x2, RZ ;  /* 0x0000000203ae7824 */ /* 0x000fe200078e00ff */
[----:B------:R-:W-:Y:S01]  /*1260*/  LEA R3, R8, UR4, 0x1 ;  /* 0x0000000408037c11 */ /* 0x000fe2000f8e08ff */
[----:B------:R-:W-:Y:S01]  /*1270*/  IMAD.IADD R0, R191, 0x1, -R0 ;  /* 0x00000001bf007824 */ /* 0x000fe200078e0a00 */
[----:B------:R-:W-:Y:S01]  /*1280*/  SHF.R.S32.HI R226, RZ, 0x1f, R170 ;  /* 0x0000001fffe27819 */ /* 0x000fe200000114aa */
[C---:B------:R-:W-:Y:S01]  /*1290*/  VIADD R204, R174.reuse, 0x18 ;  /* 0x00000018aecc7836 */ /* 0x040fe20000000000 */
[C---:B------:R-:W-:Y:S01]  /*12a0*/  IADD3 R207, R174.reuse, 0x8, RZ ;  /* 0x00000008aecf7810 */ /* 0x040fe20007ffe0ff */
[C---:B------:R-:W-:Y:S01]  /*12b0*/  VIADD R201, R174.reuse, 0x30 ;  /* 0x00000030aec97836 */ /* 0x040fe20000000000 */
[----:B------:R0:W-:Y:S01]  /*12c0*/  STL [R1+0x74], R3 ;  /* 0x0000740301007387 */ /* 0x0001e20000100800 */
[C---:B------:R-:W-:Y:S01]  /*12d0*/  VIADD R198, R174.reuse, 0x48 ;  /* 0x00000048aec67836 */ /* 0x040fe20000000000 */
[C---:B------:R-:W-:Y:S01]  /*12e0*/  IADD3 R195, R174.reuse, 0x60, RZ ;  /* 0x00000060aec37810 */ /* 0x040fe20007ffe0ff */
[C---:B------:R-:W-:Y:S01]  /*12f0*/  VIADD R205, R174.reuse, 0x10 ;  /* 0x00000010aecd7836 */ /* 0x040fe20000000000 */
[----:B------:R-:W-:Y:S01]  /*1300*/  SHF.R.S32.HI R6, RZ, 0x1f, R207 ;  /* 0x0000001fff067819 */ /* 0x000fe200000114cf */
[C---:B------:R-:W-:Y:S01]  /*1310*/  VIADD R202, R174.reuse, 0x28 ;  /* 0x00000028aeca7836 */ /* 0x040fe20000000000 */
[----:B------:R-:W-:Y:S01]  /*1320*/  SHF.R.S32.HI R224, RZ, 0x1f, R172 ;  /* 0x0000001fffe07819 */ /* 0x000fe200000114ac */
[C---:B------:R-:W-:Y:S01]  /*1330*/  VIADD R199, R174.reuse, 0x40 ;  /* 0x00000040aec77836 */ /* 0x040fe20000000000 */
[----:B------:R-:W-:Y:S01]  /*1340*/  SHF.R.S32.HI R4, RZ, 0x1f, R205 ;  /* 0x0000001fff047819 */ /* 0x000fe200000114cd */
[C---:B------:R-:W-:Y:S01]  /*1350*/  VIADD R203, R174.reuse, 0x20 ;  /* 0x00000020aecb7836 */ /* 0x040fe20000000000 */
[----:B0-----:R-:W-:Y:S01]  /*1360*/  SHF.R.S32.HI R3, RZ, 0x1f, R204 ;  /* 0x0000001fff037819 */ /* 0x001fe200000114cc */
[C---:B------:R-:W-:Y:S01]  /*1370*/  VIADD R200, R174.reuse, 0x38 ;  /* 0x00000038aec87836 */ /* 0x040fe20000000000 */
[----:B------:R-:W-:Y:S01]  /*1380*/  SHF.R.S32.HI R3, RZ, 0x1f, R201 ;  /* 0x0000001fff037819 */ /* 0x000fe200000114c9 */
[C---:B------:R-:W-:Y:S01]  /*1390*/  VIADD R197, R174.reuse, 0x50 ;  /* 0x00000050aec57836 */ /* 0x040fe20000000000 */
[----:B------:R-:W-:Y:S01]  /*13a0*/  SHF.R.S32.HI R3, RZ, 0x1f, R198 ;  /* 0x0000001fff037819 */ /* 0x000fe200000114c6 */
[C---:B------:R-:W-:Y:S01]  /*13b0*/  VIADD R196, R174.reuse, 0x58 ;  /* 0x00000058aec47836 */ /* 0x040fe20000000000 */
[----:B------:R-:W-:Y:S01]  /*13c0*/  LEA R3, R5, UR4, 0x1 ;  /* 0x0000000405037c11 */ /* 0x000fe2000f8e08ff */
[C---:B------:R-:W-:Y:S01]  /*13d0*/  VIADD R194, R174.reuse, 0x68 ;  /* 0x00000068aec27836 */ /* 0x040fe20000000000 */
[----:B------:R-:W-:Y:S01]  /*13e0*/  SHF.R.S32.HI R4, RZ, 0x1f, R202 ;  /* 0x0000001fff047819 */ /* 0x000fe200000114ca */
[C---:B------:R-:W-:Y:S01]  /*13f0*/  VIADD R193, R174.reuse, 0x70 ;  /* 0x00000070aec17836 */ /* 0x040fe20000000000 */
[----:B------:R-:W-:Y:S01]  /*1400*/  SHF.R.S32.HI R4, RZ, 0x1f, R199 ;  /* 0x0000001fff047819 */ /* 0x000fe200000114c7 */
[----:B------:R0:W-:Y:S01]  /*1410*/  STL [R1+0x78], R3 ;  /* 0x0000780301007387 */ /* 0x0001e20000100800 */
[----:B------:R-:W-:Y:S01]  /*1420*/  LEA R5, R9, UR4, 0x1 ;  /* 0x0000000409057c11 */ /* 0x000fe2000f8e08ff */
[----:B------:R-:W-:Y:S01]  /*1430*/  VIADD R192, R174, 0x78 ;  /* 0x00000078aec07836 */ /* 0x000fe20000000000 */
[----:B------:R-:W-:Y:S01]  /*1440*/  LEA R4, R7, UR4, 0x1 ;  /* 0x0000000407047c11 */ /* 0x000fe2000f8e08ff */
[----:B------:R-:W-:Y:S01]  /*1450*/  IMAD R181, R0, 0x8, R13 ;  /* 0x0000000800b57824 */ /* 0x000fe200078e020d */
[----:B------:R-:W-:Y:S01]  /*1460*/  SHF.R.S32.HI R6, RZ, 0x1f, R203 ;  /* 0x0000001fff067819 */ /* 0x000fe200000114cb */
[----:B------:R1:W-:Y:S01]  /*1470*/  STL [R1+0x6c], R5 ;  /* 0x00006c0501007387 */ /* 0x0003e20000100800 */
[----:B------:R-:W-:-:S02]  /*1480*/  SHF.R.S32.HI R6, RZ, 0x1f, R200 ;  /* 0x0000001fff067819 */ /* 0x000fc400000114c8 */
[----:B------:R-:W-:Y:S01]  /*1490*/  SHF.R.S32.HI R237, RZ, 0x1f, R197 ;  /* 0x0000001fffed7819 */ /* 0x000fe200000114c5 */
[----:B------:R1:W-:Y:S01]  /*14a0*/  STL [R1+0x70], R4 ;  /* 0x0000700401007387 */ /* 0x0003e20000100800 */
[----:B0-----:R-:W-:Y:S02]  /*14b0*/  LEA R3, R11, UR4, 0x1 ;  /* 0x000000040b037c11 */ /* 0x001fe4000f8e08ff */
[----:B------:R-:W-:Y:S02]  /*14c0*/  SHF.R.S32.HI R236, RZ, 0x1f, R196 ;  /* 0x0000001fffec7819 */ /* 0x000fe400000114c4 */
[----:B------:R-:W-:Y:S01]  /*14d0*/  SHF.R.S32.HI R235, RZ, 0x1f, R195 ;  /* 0x0000001fffeb7819 */ /* 0x000fe200000114c3 */
[----:B------:R1:W-:Y:S01]  /*14e0*/  STL [R1+0x64], R3 ;  /* 0x0000640301007387 */ /* 0x0003e20000100800 */
[----:B------:R-:W-:Y:S02]  /*14f0*/  SHF.R.S32.HI R234, RZ, 0x1f, R194 ;  /* 0x0000001fffea7819 */ /* 0x000fe400000114c2 */
[----:B------:R-:W-:-:S02]  /*1500*/  SHF.R.S32.HI R232, RZ, 0x1f, R193 ;  /* 0x0000001fffe87819 */ /* 0x000fc400000114c1 */
[----:B------:R-:W-:-:S07]  /*1510*/  SHF.R.S32.HI R231, RZ, 0x1f, R192 ;  /* 0x0000001fffe77819 */ /* 0x000fce00000114c0 */
.L_x_1743:
[----:B------:R-:W-:Y:S01]  /*1520*/  ULDC.64 UR4, c[0x0][0xa28] ;  /* 0x00028a0000047ab9 */ /* 0x000fe20000000a00 */
[----:B012-4-:R-:W0:Y:S01]  /*1530*/  LDC.64 R6, c[0x0][0xa08] ;  /* 0x00028200ff067b82 */ /* 0x017e220000000a00 */
[----:B------:R-:W-:Y:S01]  /*1540*/  ISETP.NE.U32.AND P0, PT, RZ, UR4, PT ;  /* 0x00000004ff007c0c */ /* 0x000fe2000bf05070 */
[----:B------:R-:W-:Y:S01]  /*1550*/  IMAD.MOV.U32 R12, RZ, RZ, RZ ;  /* 0x000000ffff0c7224 */ /* 0x000fe200078e00ff */
[----:B------:R-:W-:Y:S01]  /*1560*/  ULDC.64 UR6, c[0x0][0xa20] ;  /* 0x0002880000067ab9 */ /* 0x000fe20000000a00 */
[----:B------:R-:W-:Y:S01]  /*1570*/  IMAD.MOV.U32 R26, RZ, RZ, RZ ;  /* 0x000000ffff1a7224 */ /* 0x000fe200078e00ff */
[----:B------:R-:W-:Y:S01]  /*1580*/  ISETP.NE.AND.EX P0, PT, RZ, UR5, PT, P0 ;  /* 0x00000005ff007c0c */ /* 0x000fe2000bf05300 */
[----:B------:R-:W-:Y:S02]  /*1590*/  ULDC.64 UR4, c[0x0][0xa18] ;  /* 0x0002860000047ab9 */ /* 0x000fe40000000a00 */
[----:B------:R-:W-:-:S04]  /*15a0*/  ISETP.NE.U32.AND P1, PT, RZ, UR4, PT ;  /* 0x00000004ff007c0c */ /* 0x000fc8000bf25070 */
[----:B------:R-:W-:Y:S01]  /*15b0*/  ISETP.NE.AND.EX P1, PT, RZ, UR5, PT, P1 ;  /* 0x00000005ff007c0c */ /* 0x000fe2000bf25310 */
[----:B------:R-:W-:Y:S02]  /*15c0*/  ULDC.64 UR4, c[0x0][0xa08] ;  /* 0x0002820000047ab9 */ /* 0x000fe40000000a00 */
[----:B------:R-:W-:-:S03]  /*15d0*/  ISETP.NE.U32.AND P3, PT, RZ, UR4, PT ;  /* 0x00000004ff007c0c */ /* 0x000fc6000bf65070 */
[----:B-1-3--:R-:W1:Y:S01]  /*15e0*/  @P0 LDC.64 R4, c[0x0][0xa28] ;  /* 0x00028a00ff040b82 */ /* 0x00ae620000000a00 */
[----:B------:R-:W-:Y:S01]  /*15f0*/  ISETP.NE.AND.EX P3, PT, RZ, UR5, PT, P3 ;  /* 0x00000005ff007c0c */ /* 0x000fe2000bf65330 */
[----:B0-----:R-:W-:-:S06]  /*1600*/  IMAD.WIDE R10, R31, 0x4, R6 ;  /* 0x000000041f0a7825 */ /* 0x001fcc00078e0206 */
[----:B------:R-:W0:Y:S01]  /*1610*/  @P1 LDC.64 R8, c[0x0][0xa18] ;  /* 0x00028600ff081b82 */ /* 0x000e220000000a00 */
[----:B------:R-:W-:Y:S02]  /*1620*/  ULDC UR4, c[0x0][0x288] ;  /* 0x0000a20000047ab9 */ /* 0x000fe40000000800 */
[----:B------:R-:W-:Y:S01]  /*1630*/  IMAD.U32 R163, RZ, RZ, UR4 ;  /* 0x00000004ffa37e24 */ /* 0x000fe2000f8e00ff */
[----:B------:R-:W-:Y:S02]  /*1640*/  ULDC.64 UR4, c[0x0][0x418] ;  /* 0x0001060000047ab9 */ /* 0x000fe40000000a00 */
[----:B------:R2:W5:Y:S01]  /*1650*/  @P3 LDG.E R26, desc[UR46][R10.64] ;  /* 0x0000002e0a1a3981 */ /* 0x000562000c1e1900 */
[----:B-1----:R-:W-:-:S05]  /*1660*/  @P0 IMAD.WIDE R4, R31, 0x4, R4 ;  /* 0x000000041f040825 */ /* 0x002fca00078e0204 */
[----:B------:R2:W5:Y:S01]  /*1670*/  @P0 LDG.E R12, desc[UR46][R4.64] ;  /* 0x0000002e040c0981 */ /* 0x000562000c1e1900 */
[----:B0-----:R-:W-:-:S05]  /*1680*/  @P1 IMAD.WIDE R6, R31, 0x4, R8 ;  /* 0x000000041f061825 */ /* 0x001fca00078e0208 */
[----:B------:R2:W5:Y:S01]  /*1690*/  @P1 LDG.E R163, desc[UR46][R6.64] ;  /* 0x0000002e06a31981 */ /* 0x000562000c1e1900 */
[----:B------:R-:W-:Y:S01]  /*16a0*/  UISETP.NE.U32.AND UP0, UPT, UR4, URZ, UPT ;  /* 0x0000003f0400728c */ /* 0x000fe2000bf05070 */
[----:B------:R-:W-:Y:S01]  /*16b0*/  ISETP.NE.U32.AND P2, PT, RZ, UR6, PT ;  /* 0x00000006ff007c0c */ /* 0x000fe2000bf45070 */
[----:B------:R-:W-:Y:S01]  /*16c0*/  ULDC UR6, c[0x0][0x2f0] ;  /* 0x0000bc0000067ab9 */ /* 0x000fe20000000800 */
[----:B------:R-:W-:Y:S01]  /*16d0*/  ULDC UR4, c[0x0][0x424] ;  /* 0x0001090000047ab9 */ /* 0x000fe20000000800 */
[----:B------:R-:W-:Y:S01]  /*16e0*/  UISETP.NE.AND.EX UP0, UPT, UR5, URZ, UPT, UP0 ;  /* 0x0000003f0500728c */ /* 0x000fe2000bf05300 */
[----:B------:R-:W-:-:S03]  /*16f0*/  LOP3.LUT R3, R30, 0xff000000, RZ, 0xc0, !PT ;  /* 0xff0000001e037812 */ /* 0x000fc600078ec0ff */
[----:B------:R-:W-:Y:S01]  /*1700*/  USEL UR4, UR4, 0x1, UP0 ;  /* 0x0000000104047887 */ /* 0x000fe20008000000 */
[----:B------:R-:W-:Y:S01]  /*1710*/  ISETP.NE.AND.EX P2, PT, RZ, UR7, PT, P2 ;  /* 0x00000007ff007c0c */ /* 0x000fe2000bf45320 */
[----:B------:R-:W-:Y:S01]  /*1720*/  ULDC UR7, c[0x0][0x348] ;  /* 0x0000d20000077ab9 */ /* 0x000fe20000000800 */
[C---:B------:R-:W-:Y:S01]  /*1730*/  LOP3.LUT R0, R30.reuse, 0xff0000, RZ, 0xc0, !PT ;  /* 0x00ff00001e007812 */ /* 0x040fe200078ec0ff */
[----:B------:R-:W-:Y:S01]  /*1740*/  UIMAD UR6, UR4, UR6, URZ ;  /* 0x00000006040672a4 */ /* 0x000fe2000f8e023f */
[----:B------:R-:W-:Y:S01]  /*1750*/  SHF.R.U32.HI R3, RZ, 0x8, R3 ;  /* 0x00000008ff037819 */ /* 0x000fe20000011603 */
[----:B------:R-:W-:Y:S01]  /*1760*/  IMAD.MOV.U32 R187, RZ, RZ, R31 ;  /* 0x000000ffffbb7224 */ /* 0x000fe200078e001f */
[----:B------:R-:W-:Y:S02]  /*1770*/  LOP3.LUT R183, R30, 0xffff, RZ, 0xc0, !PT ;  /* 0x0000ffff1eb77812 */ /* 0x000fe400078ec0ff */
[----:B------:R-:W-:Y:S01]  /*1780*/  LEA.HI R186, R0, R3, RZ, 0x10 ;  /* 0x0000000300ba7211 */ /* 0x000fe200078f80ff */
[----:B--2---:R-:W-:Y:S06]  /*1790*/  @P1 BRA `(.L_x_1450) ;  /* 0x0000000000241947 */ /* 0x004fec0003800000 */
        /* <DEDUP_REMOVED lines=9> */
.L_x_1450:
[----:B------:R-:W-:Y:S01]  /*1830*/  IMAD.U32 R25, RZ, RZ, UR7 ;  /* 0x00000007ff197e24 */ /* 0x000fe2000f8e00ff */
[----:B------:R-:W-:Y:S01]  /*1840*/  MOV R27, UR6 ;  /* 0x00000006001b7c02 */ /* 0x000fe20008000f00 */
[----:B------:R-:W-:Y:S06]  /*1850*/  @!P2 BRA `(.L_x_1451) ;  /* 0x000000000010a947 */ /* 0x000fec0003800000 */
[----:B------:R-:W0:Y:S02]  /*1860*/  LDC.64 R4, c[0x0][0xa20] ;  /* 0x00028800ff047b82 */ /* 0x000e240000000a00 */
[----:B0-----:R-:W-:-:S05]  /*1870*/  IMAD.WIDE R4, R31, 0x4, R4 ;  /* 0x000000041f047825 */ /* 0x001fca00078e0204 */
[----:B------:R0:W5:Y:S01]  /*1880*/  LDG.E R27, desc[UR46][R4.64] ;  /* 0x0000002e041b7981 */ /* 0x000162000c1e1900 */
[----:B------:R-:W-:Y:S05]  /*1890*/  BRA `(.L_x_1452) ;  /* 0x0000000000107947 */ /* 0x000fea0003800000 */
.L_x_1451:
[----:B------:R-:W-:Y:S05]  /*18a0*/  @!P3 BRA `(.L_x_1452) ;  /* 0x00000000000cb947 */ /* 0x000fea0003800000 */
[----:B------:R-:W2:Y:S04]  /*18b0*/  LDG.E R0, desc[UR46][R10.64] ;  /* 0x0000002e0a007981 */ /* 0x000ea8000c1e1900 */
[----:B------:R-:W2:Y:S02]  /*18c0*/  LDG.E R27, desc[UR46][R10.64+0x4] ;  /* 0x0000042e0a1b7981 */ /* 0x000ea4000c1e1900 */
[----:B--2---:R-:W-:-:S07]  /*18d0*/  IMAD.IADD R27, R27, 0x1, -R0 ;  /* 0x000000011b1b7824 */ /* 0x004fce00078e0a00 */
.L_x_1452:
[----:B------:R-:W-:Y:S01]  /*18e0*/  ULDC.64 UR4, c[0x0][0xa10] ;  /* 0x0002840000047ab9 */ /* 0x000fe20000000a00 */
[----:B0-----:R-:W0:Y:S01]  /*18f0*/  LDC R4, c[0x0][0x448] ;  /* 0x00011200ff047b82 */ /* 0x001e220000000800 */
[----:B------:R-:W-:-:S04]  /*1900*/  ISETP.NE.U32.AND P0, PT, RZ, UR4, PT ;  /* 0x00000004ff007c0c */ /* 0x000fc8000bf05070 */
[----:B------:R-:W-:Y:S01]  /*1910*/  ISETP.NE.AND.EX P0, PT, RZ, UR5, PT, P0 ;  /* 0x00000005ff007c0c */ /* 0x000fe2000bf05300 */
[----:B------:R-:W-:Y:S02]  /*1920*/  ULDC.64 UR4, c[0x0][0xa30] ;  /* 0x00028c0000047ab9 */ /* 0x000fe40000000a00 */
[----:B------:R-:W-:-:S04]  /*1930*/  ISETP.NE.U32.AND P1, PT, RZ, UR4, PT ;  /* 0x00000004ff007c0c */ /* 0x000fc8000bf25070 */
[----:B------:R-:W-:-:S06]  /*1940*/  ISETP.NE.AND.EX P1, PT, RZ, UR5, PT, P1 ;  /* 0x00000005ff007c0c */ /* 0x000fcc000bf25310 */
[----:B------:R-:W1:Y:S08]  /*1950*/  @P0 LDC.64 R6, c[0x0][0xa10] ;  /* 0x00028400ff060b82 */ /* 0x000e700000000a00 */
[----:B------:R-:W2:Y:S01]  /*1960*/  @P1 LDC.64 R8, c[0x0][0xa30] ;  /* 0x00028c00ff081b82 */ /* 0x000ea20000000a00 */
[----:B-1----:R-:W-:-:S05]  /*1970*/  @P0 IMAD.WIDE R6, R31, 0x4, R6 ;  /* 0x000000041f060825 */ /* 0x002fca00078e0206 */
[----:B------:R-:W3:Y:S04]  /*1980*/  @P0 LDG.E R0, desc[UR46][R6.64] ;  /* 0x0000002e06000981 */ /* 0x000ee8000c1e1900 */
[----:B------:R-:W3:Y:S01]  /*1990*/  @P0 LDG.E R3, desc[UR46][R6.64+0x4] ;  /* 0x0000042e06030981 */ /* 0x000ee2000c1e1900 */
[----:B-----5:R-:W-:Y:S02]  /*19a0*/  IMAD.MOV.U32 R144, RZ, RZ, R27 ;  /* 0x000000ffff907224 */ /* 0x020fe400078e001b */
[----:B--2---:R-:W-:-:S05]  /*19b0*/  @P1 IMAD.WIDE R8, R31, 0x4, R8 ;  /* 0x000000041f081825 */ /* 0x004fca00078e0208 */
[----:B------:R1:W5:Y:S01]  /*19c0*/  @P1 LDG.E R144, desc[UR46][R8.64] ;  /* 0x0000002e08901981 */ /* 0x000362000c1e1900 */
[----:B0-----:R-:W-:Y:S01]  /*19d0*/  ISETP.NE.AND P1, PT, R4, 0x1, PT ;  /* 0x000000010400780c */ /* 0x001fe20003f25270 */
[----:B------:R-:W-:Y:S01]  /*19e0*/  IMAD.SHL.U32 R178, R29, 0x80, RZ ;  /* 0x000000801db27824 */ /* 0x000fe200078e00ff */
[----:B------:R-:W0:Y:S01]  /*19f0*/  LDC.64 R4, c[0x0][0x9e0] ;  /* 0x00027800ff047b82 */ /* 0x000e220000000a00 */
[----:B------:R-:W-:-:S10]  /*1a00*/  IMAD.IADD R12, R27, 0x1, -R12 ;  /* 0x000000011b0c7824 */ /* 0x000fd400078e0a0c */
[----:B------:R-:W2:Y:S08]  /*1a10*/  @P1 LDC R10, c[0x0][0x44c] ;  /* 0x00011300ff0a1b82 */ /* 0x000eb00000000800 */
[----:B------:R-:W4:Y:S01]  /*1a20*/  @P1 LDC R11, c[0x0][0x450] ;  /* 0x00011400ff0b1b82 */ /* 0x000f220000000800 */
[----:B0-----:R-:W-:Y:S01]  /*1a30*/  ISETP.GE.AND P2, PT, R5, 0x1, PT ;  /* 0x000000010500780c */ /* 0x001fe20003f46270 */
[----:B---3--:R-:W-:-:S02]  /*1a40*/  @P0 IMAD.IADD R25, R3, 0x1, -R0 ;  /* 0x0000000103190824 */ /* 0x008fc400078e0a00 */
[----:B------:R-:W-:Y:S02]  /*1a50*/  VIADD R3, R178, 0x7f ;  /* 0x0000007fb2037836 */ /* 0x000fe40000000000 */
[----:B------:R-:W-:Y:S02]  /*1a60*/  IMAD.IADD R164, R12, 0x1, R25 ;  /* 0x000000010ca47824 */ /* 0x000fe400078e0219 */
[----:B--2---:R-:W-:-:S04]  /*1a70*/  @P1 IMAD.HI.U32 R6, R3, R10, RZ ;  /* 0x0000000a03061227 */ /* 0x004fc800078e00ff */
[C---:B------:R-:W-:Y:S01]  /*1a80*/  VIADD R0, R164.reuse, 0x5f ;  /* 0x0000005fa4007836 */ /* 0x040fe20000000000 */
[----:B----4-:R-:W-:Y:S02]  /*1a90*/  @P1 SHF.R.U32.HI R3, RZ, R11, R6 ;  /* 0x0000000bff031219 */ /* 0x010fe40000011606 */
[----:B------:R-:W-:Y:S01]  /*1aa0*/  IADD3 R6, R164, 0x1, -R163 ;  /* 0x00000001a4067810 */ /* 0x000fe20007ffe8a3 */
[----:B------:R-:W-:-:S04]  /*1ab0*/  IMAD.HI R0, R0, 0x2aaaaaab, RZ ;  /* 0x2aaaaaab00007827 */ /* 0x000fc800078e02ff */
[----:B------:R-:W-:Y:S01]  /*1ac0*/  IMAD.IADD R3, R6, 0x1, R3 ;  /* 0x0000000106037824 */ /* 0x000fe200078e0203 */
[----:B------:R-:W-:-:S03]  /*1ad0*/  SHF.R.U32.HI R149, RZ, 0x1f, R0 ;  /* 0x0000001fff957819 */ /* 0x000fc60000011600 */
[----:B------:R-:W-:Y:S01]  /*1ae0*/  IMAD.IADD R4, R3, 0x1, R4 ;  /* 0x0000000103047824 */ /* 0x000fe200078e0204 */
[----:B------:R-:W-:Y:S01]  /*1af0*/  LEA.HI.SX32 R149, R0, R149, 0x1c ;  /* 0x0000009500957211 */ /* 0x000fe200078fe2ff */
[----:B-1----:R-:W-:Y:S06]  /*1b00*/  @!P2 BRA `(.L_x_1453) ;  /* 0x000000000048a947 */ /* 0x002fec0003800000 */
[C---:B------:R-:W-:Y:S01]  /*1b10*/  ISETP.GT.AND P0, PT, R3.reuse, RZ, PT ;  /* 0x000000ff0300720c */ /* 0x040fe20003f04270 */
[----:B------:R-:W-:Y:S01]  /*1b20*/  BSSY B0, `(.L_x_1454) ;  /* 0x000000e000007945 */ /* 0x000fe20003800000 */
[----:B------:R-:W-:-:S11]  /*1b30*/  IADD3 R0, R3, -0x1, RZ ;  /* 0xffffffff03007810 */ /* 0x000fd60007ffe0ff */
        /* <DEDUP_REMOVED lines=8> */
.L_x_1455:
[----:B------:R-:W-:-:S13]  /*1bc0*/  ISETP.NE.AND P0, PT, R5, 0x1, PT ;  /* 0x000000010500780c */ /* 0x000fda0003f05270 */
[----:B------:R-:W0:Y:S02]  /*1bd0*/  @P0 LDC.64 R6, c[0x0][0x9e8] ;  /* 0x00027a00ff060b82 */ /* 0x000e240000000a00 */
[----:B0-----:R-:W-:-:S05]  /*1be0*/  @P0 IMAD.HI.U32 R6, R0, R6, RZ ;  /* 0x0000000600060227 */ /* 0x001fca00078e00ff */
[----:B------:R-:W-:-:S07]  /*1bf0*/  @P0 SHF.R.U32.HI R0, RZ, R7, R6 ;  /* 0x00000007ff000219 */ /* 0x000fce0000011606 */
.L_x_1456:
[----:B------:R-:W-:Y:S05]  /*1c00*/  BSYNC B0 ;  /* 0x0000000000007941 */ /* 0x000fea0003800000 */
.L_x_1454:
[----:B------:R-:W-:-:S05]  /*1c10*/  IMAD R3, R0, R5, R5 ;  /* 0x0000000500037224 */ /* 0x000fca00078e0205 */
[----:B------:R-:W-:-:S07]  /*1c20*/  VIMNMX R4, R4, R3, PT ;  /* 0x0000000304047248 */ /* 0x000fce0003fe0100 */
.L_x_1453:
[----:B------:R-:W0:Y:S01]  /*1c30*/  @P1 LDC R3, c[0x0][0x44c] ;  /* 0x00011300ff031b82 */ /* 0x000e220000000800 */
[----:B------:R-:W-:Y:S01]  /*1c40*/  VIADD R4, R4, 0x5f ;  /* 0x0000005f04047836 */ /* 0x000fe20000000000 */
[----:B------:R-:W-:Y:S01]  /*1c50*/  ULDC UR4, c[0x0][0x9dc] ;  /* 0x0002770000047ab9 */ /* 0x000fe20000000800 */
[----:B------:R-:W-:Y:S02]  /*1c60*/  IMAD.MOV.U32 R7, RZ, RZ, R178 ;  /* 0x000000ffff077224 */ /* 0x000fe400078e00b2 */
[----:B------:R-:W-:-:S03]  /*1c70*/  IMAD.HI R4, R4, 0x2aaaaaab, RZ ;  /* 0x2aaaaaab04047827 */ /* 0x000fc600078e02ff */
[----:B------:R-:W1:Y:S01]  /*1c80*/  @P1 LDC R9, c[0x0][0x450] ;  /* 0x00011400ff091b82 */ /* 0x000e620000000800 */
[----:B------:R-:W-:Y:S02]  /*1c90*/  IMAD.IADD R150, R164, 0x1, -R163 ;  /* 0x00000001a4967824 */ /* 0x000fe400078e0aa3 */
        /* <DEDUP_REMOVED lines=8> */
[----:B------:R-:W-:Y:S01]  /*1d20*/  ISETP.GT.AND P0, PT, R0, -0x1, PT ;  /* 0xffffffff0000780c */ /* 0x000fe20003f04270 */
[----:B------:R-:W-:-:S12]  /*1d30*/  BSSY B0, `(.L_x_1458) ;  /* 0x000000d000007945 */ /* 0x000fd80003800000 */
        /* <DEDUP_REMOVED lines=8> */
.L_x_1459:
[----:B------:R-:W-:-:S13]  /*1dc0*/  ISETP.NE.AND P0, PT, R5, 0x1, PT ;  /* 0x000000010500780c */ /* 0x000fda0003f05270 */
[----:B------:R-:W0:Y:S02]  /*1dd0*/  @P0 LDC.64 R6, c[0x0][0x9e8] ;  /* 0x00027a00ff060b82 */ /* 0x000e240000000a00 */
[----:B0-----:R-:W-:-:S05]  /*1de0*/  @P0 IMAD.HI.U32 R4, R0, R6, RZ ;  /* 0x0000000600040227 */ /* 0x001fca00078e00ff */
[----:B------:R-:W-:-:S07]  /*1df0*/  @P0 SHF.R.U32.HI R0, RZ, R7, R4 ;  /* 0x00000007ff000219 */ /* 0x000fce0000011604 */
.L_x_1460:
[----:B------:R-:W-:Y:S05]  /*1e00*/  BSYNC B0 ;  /* 0x0000000000007941 */ /* 0x000fea0003800000 */
.L_x_1458:
[----:B------:R-:W-:-:S05]  /*1e10*/  IMAD R0, R0, R5, RZ ;  /* 0x0000000500007224 */ /* 0x000fca00078e02ff */
[----:B------:R-:W-:-:S07]  /*1e20*/  VIMNMX R3, R3, R0, !PT ;  /* 0x0000000003037248 */ /* 0x000fce0007fe0100 */
.L_x_1457:
[----:B------:R-:W-:Y:S01]  /*1e30*/  IMAD.HI R3, R3, 0x2aaaaaab, RZ ;  /* 0x2aaaaaab03037827 */ /* 0x000fe200078e02ff */
[----:B------:R-:W-:Y:S01]  /*1e40*/  BSSY B0, `(.L_x_1461) ;  /* 0x0000028000007945 */ /* 0x000fe20003800000 */
[----:B------:R-:W-:Y:S02]  /*1e50*/  LOP3.LUT R190, R186, 0xff, RZ, 0xc0, !PT ;  /* 0x000000ffbabe7812 */ /* 0x000fe400078ec0ff */
[----:B------:R-:W-:Y:S02]  /*1e60*/  SHF.R.U32.HI R186, RZ, 0x10, R186 ;  /* 0x00000010ffba7819 */ /* 0x000fe400000116ba */
[----:B------:R-:W-:-:S04]  /*1e70*/  SHF.R.U32.HI R0, RZ, 0x1f, R3 ;  /* 0x0000001fff007819 */ /* 0x000fc80000011603 */
[----:B------:R-:W-:Y:S01]  /*1e80*/  LEA.HI.SX32 R0, R3, R0, 0x1c ;  /* 0x0000000003007211 */ /* 0x000fe200078fe2ff */
[----:B------:R-:W-:-:S03]  /*1e90*/  IMAD.MOV.U32 R3, RZ, RZ, RZ ;  /* 0x000000ffff037224 */ /* 0x000fc600078e00ff */
[----:B------:R-:W-:-:S04]  /*1ea0*/  VIMNMX R9, RZ, R0, !PT ;  /* 0x00000000ff097248 */ /* 0x000fc80007fe0100 */
[----:B------:R-:W-:-:S13]  /*1eb0*/  ISETP.GT.AND P0, PT, R8, R9, PT ;  /* 0x000000090800720c */ /* 0x000fda0003f04270 */
[----:B------:R-:W-:Y:S05]  /*1ec0*/  @!P0 BRA `(.L_x_1462) ;  /* 0x00000000007c8947 */ /* 0x000fea0003800000 */
[----:B------:R-:W-:Y:S01]  /*1ed0*/  ISETP.NE.AND P0, PT, R186, RZ, PT ;  /* 0x000000ffba00720c */ /* 0x000fe20003f05270 */
[----:B------:R-:W-:-:S03]  /*1ee0*/  ULDC UR4, c[0x0][0x9f0] ;  /* 0x00027c0000047ab9 */ /* 0x000fc60000000800 */
[----:B------:R-:W-:-:S04]  /*1ef0*/  SEL R11, R186, UR4, P0 ;  /* 0x00000004ba0b7c07 */ /* 0x000fc80008000000 */
[-C--:B------:R-:W-:Y:S02]  /*1f00*/  IABS R6, R11.reuse ;  /* 0x0000000b00067213 */ /* 0x080fe40000000000 */
[----:B------:R-:W-:Y:S02]  /*1f10*/  IADD3 R0, R11, -0x1, R8 ;  /* 0xffffffff0b007810 */ /* 0x000fe40007ffe008 */
[----:B------:R-:W0:Y:S01]  /*1f20*/  I2F.RP R3, R6 ;  /* 0x0000000600037306 */ /* 0x000e220000209400 */
[----:B------:R-:W-:Y:S02]  /*1f30*/  IABS R13, R11 ;  /* 0x0000000b000d7213 */ /* 0x000fe40000000000 */
[----:B------:R-:W-:-:S05]  /*1f40*/  IMAD.IADD R0, R0, 0x1, -R9 ;  /* 0x0000000100007824 */ /* 0x000fca00078e0a09 */
        /* <DEDUP_REMOVED lines=20> */
[----:B------:R-:W-:-:S04]  /*2090*/  IMAD.MOV.U32 R3, RZ, RZ, R5 ;  /* 0x000000ffff037224 */ /* 0x000fc800078e0005 */
[----:B------:R-:W-:Y:S01]  /*20a0*/  @!P2 IMAD.MOV R3, RZ, RZ, -R3 ;  /* 0x000000ffff03a224 */ /* 0x000fe200078e0a03 */
[----:B------:R-:W-:-:S07]  /*20b0*/  @!P1 LOP3.LUT R3, RZ, R11, RZ, 0x33, !PT ;  /* 0x0000000bff039212 */ /* 0x000fce00078e33ff */
.L_x_1462:
[----:B------:R-:W-:Y:S05]  /*20c0*/  BSYNC B0 ;  /* 0x0000000000007941 */ /* 0x000fea0003800000 */
.L_x_1461:
[----:B------:R-:W-:Y:S01]  /*20d0*/  IMAD R0, R190, R3, R9 ;  /* 0x00000003be007224 */ /* 0x000fe200078e0209 */
[----:B------:R-:W-:-:S04]  /*20e0*/  PLOP3.LUT P2, PT, PT, PT, PT, 0x80, 0x0 ;  /* 0x000000000000781c */ /* 0x000fc80003f4f070 */
[C---:B------:R-:W-:Y:S01]  /*20f0*/  VIADDMNMX R3, R0.reuse, R3, R8, PT ;  /* 0x0000000300037246 */ /* 0x040fe20003800108 */
[----:B------:R-:W-:-:S04]  /*2100*/  IMAD R0, R0, 0x60, -R12 ;  /* 0x0000006000007824 */ /* 0x000fc800078e0a0c */
[----:B------:R-:W-:Y:S01]  /*2110*/  IMAD R4, R3, 0x60, -R12 ;  /* 0x0000006003047824 */ /* 0x000fe200078e0a0c */
[----:B------:R-:W-:-:S04]  /*2120*/  VIMNMX R0, RZ, R0, !PT ;  /* 0x00000000ff007248 */ /* 0x000fc80007fe0100 */
[----:B------:R-:W-:Y:S01]  /*2130*/  VIMNMX R3, R4, R25, PT ;  /* 0x0000001904037248 */ /* 0x000fe20003fe0100 */
[----:B------:R-:W-:-:S03]  /*2140*/  IMAD.WIDE.U32 R128, R0, -0x55555555, RZ ;  /* 0xaaaaaaab00807825 */ /* 0x000fc600078e00ff */
[----:B------:R-:W-:Y:S02]  /*2150*/  ISETP.GT.AND P0, PT, R3, R0, PT ;  /* 0x000000000300720c */ /* 0x000fe40003f04270 */
[----:B------:R-:W-:-:S05]  /*2160*/  SHF.R.U32.HI R128, RZ, 0x6, R129 ;  /* 0x00000006ff807819 */ /* 0x000fca0000011681 */
[----:B------:R-:W-:-:S06]  /*2170*/  IMAD.MOV.U32 R24, RZ, RZ, R128 ;  /* 0x000000ffff187224 */ /* 0x000fcc00078e0080 */
[----:B------:R-:W-:-:S04]  /*2180*/  @P0 VIADD R0, R3, 0x5f ;  /* 0x0000005f03000836 */ /* 0x000fc80000000000 */
[----:B------:R-:W-:-:S05]  /*2190*/  @P0 IMAD.HI R0, R0, 0x2aaaaaab, RZ ;  /* 0x2aaaaaab00000827 */ /* 0x000fca00078e02ff */
[----:B------:R-:W-:-:S04]  /*21a0*/  @P0 SHF.R.U32.HI R3, RZ, 0x1f, R0 ;  /* 0x0000001fff030819 */ /* 0x000fc80000011600 */
[----:B------:R-:W-:-:S04]  /*21b0*/  @P0 LEA.HI.SX32 R24, R0, R3, 0x1c ;  /* 0x0000000300180211 */ /* 0x000fc800078fe2ff */
[----:B------:R-:W-:-:S13]  /*21c0*/  ISETP.GT.AND P0, PT, R24, R128, PT ;  /* 0x000000801800720c */ /* 0x000fda0003f04270 */
[----:B------:R-:W-:Y:S05]  /*21d0*/  @!P0 BRA `(.L_x_1463) ;  /* 0x0000008800dc8947 */ /* 0x000fea0003800000 */
[----:B------:R-:W-:Y:S01]  /*21e0*/  VIADD R119, R2, 0x18400 ;  /* 0x0001840002777836 */ /* 0x000fe20000000000 */
[----:B------:R-:W-:Y:S04]  /*21f0*/  BSSY B6, `(.L_x_1464) ;  /* 0x0000013000067945 */ /* 0x000fe80003800000 */
[----:B------:R-:W-:-:S13]  /*2200*/  LOP3.LUT P0, RZ, R119, 0x3ff, RZ, 0xc0, !PT ;  /* 0x000003ff77ff7812 */ /* 0x000fda000780c0ff */
[----:B------:R-:W-:Y:S05]  /*2210*/  @!P0 BRA `(.L_x_1465) ;  /* 0x0000000000408947 */ /* 0x000fea0003800000 */
[----:B------:R-:W-:Y:S01]  /*2220*/  MOV R14, 0x0 ;  /* 0x00000000000e7802 */ /* 0x000fe20000000f00 */
[----:B------:R-:W-:Y:S01]  /*2230*/  ULDC.64 UR4, c[0x4][0x118] ;  /* 0x0100460000047ab9 */ /* 0x000fe20000000a00 */
[----:B------:R-:W-:Y:S01]  /*2240*/  ULDC.64 UR6, c[0x4][0xb8] ;  /* 0x01002e0000067ab9 */ /* 0x000fe20000000a00 */
[----:B------:R-:W-:Y:S01]  /*2250*/  MOV R4, UR4 ;  /* 0x0000000400047c02 */ /* 0x000fe20008000f00 */
[----:B------:R-:W-:Y:S01]  /*2260*/  IMAD.U32 R5, RZ, RZ, UR5 ;  /* 0x00000005ff057e24 */ /* 0x000fe2000f8e00ff */
[----:B------:R-:W-:Y:S01]  /*2270*/  ULDC.64 UR4, c[0x4][0x120] ;  /* 0x0100480000047ab9 */ /* 0x000fe20000000a00 */
[----:B------:R-:W0:Y:S01]  /*2280*/  LDC.64 R14, c[0x4][R14] ;  /* 0x010000000e0e7b82 */ /* 0x000e220000000a00 */
        /* <DEDUP_REMOVED lines=8> */
[----:B0----5:R-:W-:Y:S05]  /*2310*/  CALL.ABS.NOINC R14 ;  /* 0x000000000e007343 */ /* 0x021fea0003c00000 */
.L_x_1465:
[----:B------:R-:W-:Y:S05]  /*2320*/  BSYNC B6 ;  /* 0x0000000000067941 */ /* 0x000fea0003800000 */
.L_x_1464:
        /* <DEDUP_REMOVED lines=20> */
.L_x_1467:
[----:B------:R-:W-:Y:S05]  /*2470*/  BSYNC B6 ;  /* 0x0000000000067941 */ /* 0x000fea0003800000 */
.L_x_1466:
[----:B------:R-:W-:Y:S01]  /*2480*/  ULDC.64 UR4, c[0x0][0x9f8] ;  /* 0x00027e0000047ab9 */ /* 0x000fe20000000a00 */
[----:B------:R-:W0:Y:S01]  /*2490*/  LDC.64 R90, c[0x0][0x300] ;  /* 0x0000c000ff5a7b82 */ /* 0x000e220000000a00 */
[----:B------:R-:W-:Y:S01]  /*24a0*/  ISETP.NE.U32.AND P0, PT, RZ, UR4, PT ;  /* 0x00000004ff007c0c */ /* 0x000fe2000bf05070 */
[----:B------:R-:W-:-:S03]  /*24b0*/  ULDC UR6, c[0x0][0x2f4] ;  /* 0x0000bd0000067ab9 */ /* 0x000fc60000000800 */
[----:B------:R-:W-:Y:S01]  /*24c0*/  ISETP.NE.AND.EX P0, PT, RZ, UR5, PT, P0 ;  /* 0x00000005ff007c0c */ /* 0x000fe2000bf05300 */
[----:B------:R-:W-:Y:S01]  /*24d0*/  IMAD.IADD R121, R26, 0x1, R27 ;  /* 0x000000011a797824 */ /* 0x000fe200078e021b */
[----:B------:R-:W-:Y:S02]  /*24e0*/  ISETP.GE.AND P1, PT, R165, UR6, PT ;  /* 0x00000006a5007c0c */ /* 0x000fe4000bf26270 */
[----:B------:R-:W-:Y:S01]  /*24f0*/  SHF.R.S32.HI R19, RZ, 0x1f, R18 ;  /* 0x0000001fff137819 */ /* 0x000fe20000011412 */
[C---:B------:R-:W-:Y:S01]  /*2500*/  VIADD R3, R18.reuse, 0x80 ;  /* 0x0000008012037836 */ /* 0x040fe20000000000 */
[C---:B------:R-:W-:Y:S01]  /*2510*/  IADD3 R104, R18.reuse, 0x60, RZ ;  /* 0x0000006012687810 */ /* 0x040fe20007ffe0ff */
[----:B------:R-:W-:Y:S01]  /*2520*/  ULDC.64 UR4, c[0x0][0x330] ;  /* 0x0000cc0000047ab9 */ /* 0x000fe20000000a00 */
[----:B------:R-:W-:Y:S01]  /*2530*/  VIADD R8, R18, 0xa0 ;  /* 0x000000a012087836 */ /* 0x000fe20000000000 */
[----:B------:R-:W1:Y:S08]  /*2540*/  LDC.64 R96, c[0x0][0x3f8] ;  /* 0x0000fe00ff607b82 */ /* 0x000e700000000a00 */
[----:B------:R-:W2:Y:S01]  /*2550*/  @P0 LDC.64 R4, c[0x0][0x9f8] ;  /* 0x00027e00ff040b82 */ /* 0x000ea20000000a00 */
[----:B------:R-:W-:-:S07]  /*2560*/  SHF.R.S32.HI R147, RZ, 0x1f, R162 ;  /* 0x0000001fff937819 */ /* 0x000fce00000114a2 */
[----:B------:R-:W3:Y:S08]  /*2570*/  LDC R123, c[0x0][0x3f4] ;  /* 0x0000fd00ff7b7b82 */ /* 0x000ef00000000800 */
[----:B------:R-:W4:Y:S01]  /*2580*/  LDC.64 R102, c[0x0][0x408] ;  /* 0x00010200ff667b82 */ /* 0x000f220000000a00 */
[----:B--2---:R-:W-:-:S05]  /*2590*/  @P0 IMAD.WIDE R4, R31, 0x4, R4 ;  /* 0x000000041f040825 */ /* 0x004fca00078e0204 */
[----:B------:R2:W3:Y:S01]  /*25a0*/  @P0 LDG.E R31, desc[UR46][R4.64] ;  /* 0x0000002e041f0981 */ /* 0x0004e2000c1e1900 */
[----:B------:R-:W-:Y:S01]  /*25b0*/  SEL R6, RZ, 0xffffffff, P1 ;  /* 0xffffffffff067807 */ /* 0x000fe20000800000 */
[C---:B------:R-:W-:Y:S01]  /*25c0*/  IMAD.WIDE.U32 R88, R183.reuse, UR4, R18 ;  /* 0x00000004b7587c25 */ /* 0x040fe2000f8e0012 */
[----:B------:R-:W-:Y:S01]  /*25d0*/  ISETP.GE.AND P0, PT, R18, UR6, PT ;  /* 0x0000000612007c0c */ /* 0x000fe2000bf06270 */
[----:B------:R-:W3:Y:S01]  /*25e0*/  S2R R222, SR_TID.X ;  /* 0x0000000000de7919 */ /* 0x000ee20000002100 */
[----:B------:R-:W-:Y:S01]  /*25f0*/  SHF.R.S32.HI R0, RZ, 0x1f, R121 ;  /* 0x0000001fff007819 */ /* 0x000fe20000011479 */
[----:B------:R-:W-:Y:S01]  /*2600*/  IMAD R89, R183, UR5, R89 ;  /* 0x00000005b7597c24 */ /* 0x000fe2000f8e0259 */
[----:B------:R-:W-:Y:S01]  /*2610*/  ISETP.GE.AND P1, PT, R104, UR6, PT ;  /* 0x0000000668007c0c */ /* 0x000fe2000bf26270 */
[----:B------:R-:W-:Y:S01]  /*2620*/  ULDC.64 UR4, c[0x0][0xa08] ;  /* 0x0002820000047ab9 */ /* 0x000fe20000000a00 */
[----:B------:R-:W-:Y:S01]  /*2630*/  ISETP.GE.AND P3, PT, R3, UR6, PT ;  /* 0x0000000603007c0c */ /* 0x000fe2000bf66270 */
[----:B--2---:R-:W-:Y:S01]  /*2640*/  IMAD.SHL.U32 R5, R6, 0x2, RZ ;  /* 0x0000000206057824 */ /* 0x004fe200078e00ff */
[----:B------:R-:W-:Y:S01]  /*2650*/  SEL R4, RZ, 0x1, P0 ;  /* 0x00000001ff047807 */ /* 0x000fe20000000000 */
[----:B0-----:R-:W-:Y:S01]  /*2660*/  IMAD R6, R0, R90, RZ ;  /* 0x0000005a00067224 */ /* 0x001fe200078e02ff */
[----:B------:R-:W-:Y:S01]  /*2670*/  ISETP.GE.AND P0, PT, R166, UR6, PT ;  /* 0x00000006a6007c0c */ /* 0x000fe2000bf06270 */
[----:B-1----:R-:W-:Y:S01]  /*2680*/  IMAD.WIDE.U32 R94, R162, R96, R18 ;  /* 0x00000060a25e7225 */ /* 0x002fe200078e0012 */
[----:B------:R-:W-:-:S02]  /*2690*/  LOP3.LUT R3, R5, 0x2, R4, 0xe2, !PT ;  /* 0x0000000205037812 */ /* 0x000fc400078ee204 */
[----:B------:R-:W-:Y:S01]  /*26a0*/  SEL R7, RZ, 0x8, P1 ;  /* 0x00000008ff077807 */ /* 0x000fe20000800000 */
[C---:B------:R-:W-:Y:S01]  /*26b0*/  IMAD.WIDE.U32 R4, R121.reuse, R90, RZ ;  /* 0x0000005a79047225 */ /* 0x040fe200078e00ff */
[----:B------:R-:W-:Y:S01]  /*26c0*/  ISETP.GE.AND P2, PT, R8, UR6, PT ;  /* 0x0000000608007c0c */ /* 0x000fe2000bf46270 */
[----:B------:R-:W-:Y:S01]  /*26d0*/  ULDC.64 UR6, c[0x0][0x308] ;  /* 0x0000c20000067ab9 */ /* 0x000fe20000000a00 */
[----:B------:R-:W-:Y:S01]  /*26e0*/  SHF.R.S32.HI R161, RZ, 0x1f, R160 ;  /* 0x0000001fffa17819 */ /* 0x000fe200000114a0 */
[----:B------:R-:W-:Y:S01]  /*26f0*/  IMAD R9, R121, R91, R6 ;  /* 0x0000005b79097224 */ /* 0x000fe200078e0206 */
[----:B------:R-:W-:Y:S01]  /*2700*/  SEL R6, RZ, 0x4, P0 ;  /* 0x00000004ff067807 */ /* 0x000fe20000000000 */
[C---:B----4-:R-:W-:Y:S01]  /*2710*/  IMAD.WIDE.U32 R100, R162.reuse, R102, R18 ;  /* 0x00000066a2647225 */ /* 0x050fe200078e0012 */
[----:B------:R-:W-:Y:S02]  /*2720*/  ISETP.NE.U32.AND P0, PT, RZ, UR4, PT ;  /* 0x00000004ff007c0c */ /* 0x000fe4000bf05070 */
[----:B------:R-:W-:Y:S01]  /*2730*/  LOP3.LUT R3, R7, R3, R6, 0xfe, !PT ;  /* 0x0000000307037212 */ /* 0x000fe200078efe06 */
[----:B------:R-:W-:Y:S01]  /*2740*/  IMAD.IADD R5, R5, 0x1, R9 ;  /* 0x0000000105057824 */ /* 0x000fe200078e0209 */
[----:B------:R-:W-:Y:S01]  /*2750*/  SEL R6, RZ, 0x10, P3 ;  /* 0x00000010ff067807 */ /* 0x000fe20001800000 */
[----:B------:R-:W-:Y:S01]  /*2760*/  IMAD.WIDE.U32 R92, R162, R96, R160 ;  /* 0x00000060a25c7225 */ /* 0x000fe200078e00a0 */
[----:B------:R-:W-:Y:S01]  /*2770*/  ISETP.NE.AND.EX P0, PT, RZ, UR5, PT, P0 ;  /* 0x00000005ff007c0c */ /* 0x000fe2000bf05300 */
[----:B------:R-:W-:Y:S01]  /*2780*/  ULDC.64 UR4, c[0x0][0x310] ;  /* 0x0000c40000047ab9 */ /* 0x000fe20000000a00 */
[----:B------:R-:W-:Y:S01]  /*2790*/  LOP3.LUT R11, R3, R6, RZ, 0xfc, !PT ;  /* 0x00000006030b7212 */ /* 0x000fe200078efcff */
[----:B------:R-:W-:Y:S01]  /*27a0*/  IMAD.WIDE.U32 R4, R183, UR6, R4 ;  /* 0x00000006b7047c25 */ /* 0x000fe2000f8e0004 */
[----:B---3--:R-:W-:-:S02]  /*27b0*/  ISETP.GE.AND P1, PT, R165, R123, PT ;  /* 0x0000007ba500720c */ /* 0x008fc40003f26270 */
[----:B------:R-:W-:Y:S01]  /*27c0*/  ISETP.GE.AND P4, PT, R166, R123, PT ;  /* 0x0000007ba600720c */ /* 0x000fe20003f86270 */
[----:B------:R-:W-:Y:S01]  /*27d0*/  IMAD R5, R183, UR7, R5 ;  /* 0x00000007b7057c24 */ /* 0x000fe2000f8e0205 */
[----:B------:R-:W-:Y:S01]  /*27e0*/  SHF.R.U32.HI R20, RZ, 0x3, R173 ;  /* 0x00000003ff147819 */ /* 0x000fe200000116ad */
[----:B------:R-:W-:Y:S01]  /*27f0*/  IMAD R6, R147, R96, RZ ;  /* 0x0000006093067224 */ /* 0x000fe200078e02ff */
[----:B------:R-:W-:Y:S01]  /*2800*/  LOP3.LUT R17, R17, 0xfffffffe, RZ, 0xc0, !PT ;  /* 0xfffffffe11117812 */ /* 0x000fe200078ec0ff */
[----:B------:R-:W-:Y:S01]  /*2810*/  IMAD.WIDE.U32 R98, R162, R102, R160 ;  /* 0x00000066a2627225 */ /* 0x000fe200078e00a0 */
[----:B------:R-:W-:Y:S02]  /*2820*/  LOP3.LUT P3, RZ, R229, 0x4, RZ, 0xc0, !PT ;  /* 0x00000004e5ff7812 */ /* 0x000fe4000786c0ff */
[----:B------:R-:W-:Y:S01]  /*2830*/  SHF.L.U64.HI R135, R90, 0x6, R91 ;  /* 0x000000065a877819 */ /* 0x000fe2000001025b */
[----:B------:R-:W-:Y:S01]  /*2840*/  IMAD R9, R162, R97, R6 ;  /* 0x00000061a2097224 */ /* 0x000fe200078e0206 */
[----:B------:R-:W-:Y:S01]  /*2850*/  SHF.L.U64.HI R106, R102, 0x6, R103 ;  /* 0x00000006666a7819 */ /* 0x000fe20000010267 */
[----:B------:R-:W-:Y:S01]  /*2860*/  IMAD.MOV.U32 R129, RZ, RZ, 0x20 ;  /* 0x00000020ff817424 */ /* 0x000fe200078e00ff */
[----:B------:R-:W-:Y:S01]  /*2870*/  SHF.L.U64.HI R108, R96, 0x6, R97 ;  /* 0x00000006606c7819 */ /* 0x000fe20000010261 */
[----:B------:R-:W-:Y:S01]  /*2880*/  IMAD.IADD R93, R93, 0x1, R9 ;  /* 0x000000015d5d7824 */ /* 0x000fe200078e0209 */
[----:B------:R-:W-:Y:S01]  /*2890*/  @P4 LOP3.LUT R17, R17, 0x1, RZ, 0xfc, !PT ;  /* 0x0000000111114812 */ /* 0x000fe200078efcff */
[----:B------:R-:W-:Y:S01]  /*28a0*/  IMAD.IADD R95, R9, 0x1, R95 ;  /* 0x00000001095f7824 */ /* 0x000fe200078e025f */
[----:B------:R-:W-:Y:S01]  /*28b0*/  SEL R129, R129, 0xffffffe0, !P3 ;  /* 0xffffffe081817807 */ /* 0x000fe20005800000 */
[----:B------:R-:W-:Y:S01]  /*28c0*/  IMAD.SHL.U32 R136, R90, 0x40, RZ ;  /* 0x000000405a887824 */ /* 0x000fe200078e00ff */
[----:B------:R-:W-:Y:S01]  /*28d0*/  SHF.R.S32.HI R148, RZ, 0x1f, R189 ;  /* 0x0000001fff947819 */ /* 0x000fe200000114bd */
[----:B------:R-:W-:Y:S01]  /*28e0*/  IMAD.SHL.U32 R107, R102, 0x40, RZ ;  /* 0x00000040666b7824 */ /* 0x000fe200078e00ff */
[----:B------:R-:W-:Y:S01]  /*28f0*/  LEA.HI R222, R222, 0x8, RZ, 0x19 ;  /* 0x00000008dede7811 */ /* 0x000fe200078fc8ff */
[----:B------:R-:W-:-:S02]  /*2900*/  IMAD R133, R97, 0x60, RZ ;  /* 0x0000006061857824 */ /* 0x000fc400078e02ff */
[----:B------:R-:W-:Y:S02]  /*2910*/  IMAD.SHL.U32 R109, R96, 0x40, RZ ;  /* 0x00000040606d7824 */ /* 0x000fe400078e00ff */
[----:B-----5:R-:W-:-:S04]  /*2920*/  IMAD.WIDE.U32 R92, R144, R96, R92 ;  /* 0x00000060905c7225 */ /* 0x020fc800078e005c */
[----:B------:R-:W-:Y:S01]  /*2930*/  IMAD.WIDE.U32 R94, R144, R96, R94 ;  /* 0x00000060905e7225 */ /* 0x000fe200078e005e */
[----:B------:R-:W-:Y:S02]  /*2940*/  SHF.R.S32.HI R7, RZ, 0x1f, R31 ;  /* 0x0000001fff077819 */ /* 0x000fe4000001141f */
[----:B------:R-:W-:Y:S02]  /*2950*/  SEL R3, R31, RZ, !P0 ;  /* 0x000000ff1f037207 */ /* 0x000fe40004000000 */
[----:B------:R-:W-:-:S03]  /*2960*/  SEL R7, R7, RZ, !P0 ;  /* 0x000000ff07077207 */ /* 0x000fc60004000000 */
[----:B------:R-:W-:-:S04]  /*2970*/  IMAD.WIDE.U32 R86, R3, UR4, R4 ;  /* 0x0000000403567c25 */ /* 0x000fc8000f8e0004 */
[-C--:B------:R-:W-:Y:S02]  /*2980*/  IMAD R4, R147, R90.reuse, RZ ;  /* 0x0000005a93047224 */ /* 0x080fe400078e02ff */
[----:B------:R-:W-:Y:S02]  /*2990*/  IMAD R8, R7, UR4, RZ ;  /* 0x0000000407087c24 */ /* 0x000fe4000f8e02ff */
[C---:B------:R-:W-:Y:S02]  /*29a0*/  IMAD R27, R162.reuse, R91, R4 ;  /* 0x0000005ba21b7224 */ /* 0x040fe400078e0204 */
[----:B------:R-:W-:Y:S01]  /*29b0*/  IMAD R85, R3, UR5, R8 ;  /* 0x0000000503557c24 */ /* 0x000fe2000f8e0208 */
[----:B------:R-:W-:Y:S01]  /*29c0*/  ULDC.64 UR4, c[0x0][0x338] ;  /* 0x0000ce0000047ab9 */ /* 0x000fe20000000a00 */
[----:B------:R-:W-:-:S04]  /*29d0*/  IMAD.WIDE.U32 R4, R162, R90, R18 ;  /* 0x0000005aa2047225 */ /* 0x000fc800078e0012 */
[----:B------:R-:W-:Y:S01]  /*29e0*/  IMAD.IADD R85, R87, 0x1, R85 ;  /* 0x0000000157557824 */ /* 0x000fe200078e0255 */
[----:B------:R-:W-:Y:S01]  /*29f0*/  IADD3 R84, P0, R86, R4, RZ ;  /* 0x0000000456547210 */ /* 0x000fe20007f1e0ff */
[----:B------:R-:W-:Y:S02]  /*2a00*/  IMAD R4, R147, R102, RZ ;  /* 0x0000006693047224 */ /* 0x000fe400078e02ff */
[----:B------:R-:W-:Y:S01]  /*2a10*/  IMAD R6, R7, UR4, RZ ;  /* 0x0000000407067c24 */ /* 0x000fe2000f8e02ff */
[----:B------:R-:W-:Y:S01]  /*2a20*/  IADD3.X R27, R85, R5, R27, P0, !PT ;  /* 0x00000005551b7210 */ /* 0x000fe200007fe41b */
[----:B------:R-:W-:Y:S01]  /*2a30*/  IMAD R9, R162, R103, R4 ;  /* 0x00000067a2097224 */ /* 0x000fe200078e0204 */
[----:B------:R-:W-:Y:S01]  /*2a40*/  ISETP.GE.AND P0, PT, R18, R123, PT ;  /* 0x0000007b1200720c */ /* 0x000fe20003f06270 */
[----:B------:R-:W-:Y:S01]  /*2a50*/  IMAD.WIDE.U32 R88, R3, UR4, R88 ;  /* 0x0000000403587c25 */ /* 0x000fe2000f8e0058 */
[C---:B------:R-:W-:Y:S02]  /*2a60*/  SEL R4, R123.reuse, RZ, P1 ;  /* 0x000000ff7b047207 */ /* 0x040fe40000800000 */
[----:B------:R-:W-:Y:S01]  /*2a70*/  SEL R5, R123, RZ, P0 ;  /* 0x000000ff7b057207 */ /* 0x000fe20000000000 */
[----:B------:R-:W-:Y:S01]  /*2a80*/  IMAD R3, R3, UR5, R6 ;  /* 0x0000000503037c24 */ /* 0x000fe2000f8e0206 */
[----:B------:R-:W-:Y:S01]  /*2a90*/  SEL R7, R123, RZ, P4 ;  /* 0x000000ff7b077207 */ /* 0x000fe20002000000 */
[----:B------:R-:W-:Y:S01]  /*2aa0*/  IMAD.IADD R6, R165, 0x1, R4 ;  /* 0x00000001a5067824 */ /* 0x000fe200078e0204 */
[----:B------:R-:W-:Y:S01]  /*2ab0*/  IADD3 R120, P4, R162, R121, RZ ;  /* 0x00000079a2787210 */ /* 0x000fe20007f9e0ff */
[----:B------:R-:W-:-:S02]  /*2ac0*/  IMAD.IADD R5, R18, 0x1, R5 ;  /* 0x0000000112057824 */ /* 0x000fc400078e0205 */
[----:B------:R-:W-:Y:S01]  /*2ad0*/  IMAD.IADD R12, R166, 0x1, R7 ;  /* 0x00000001a60c7824 */ /* 0x000fe200078e0207 */
[----:B------:R-:W-:Y:S01]  /*2ae0*/  SHF.R.S32.HI R7, RZ, 0x1f, R6 ;  /* 0x0000001fff077819 */ /* 0x000fe20000011406 */
[----:B------:R-:W-:Y:S01]  /*2af0*/  IMAD.IADD R99, R99, 0x1, R9 ;  /* 0x0000000163637824 */ /* 0x000fe200078e0209 */
[----:B------:R-:W-:Y:S01]  /*2b00*/  SHF.R.S32.HI R4, RZ, 0x1f, R5 ;  /* 0x0000001fff047819 */ /* 0x000fe20000011405 */
[----:B------:R-:W-:Y:S01]  /*2b10*/  IMAD.IADD R101, R9, 0x1, R101 ;  /* 0x0000000109657824 */ /* 0x000fe200078e0265 */
[----:B------:R-:W-:Y:S01]  /*2b20*/  SHF.R.S32.HI R13, RZ, 0x1f, R12 ;  /* 0x0000001fff0d7819 */ /* 0x000fe2000001140c */
[-C--:B------:R-:W-:Y:S01]  /*2b30*/  IMAD.WIDE.U32 R98, R144, R102.reuse, R98 ;  /* 0x0000006690627225 */ /* 0x080fe200078e0062 */
[CC--:B------:R-:W-:Y:S02]  /*2b40*/  LEA.HI R14, R4.reuse, R5.reuse, RZ, 0x3 ;  /* 0x00000005040e7211 */ /* 0x0c0fe400078f18ff */
[----:B------:R-:W-:Y:S01]  /*2b50*/  LEA.HI R4, R4, R5, RZ, 0x6 ;  /* 0x0000000504047211 */ /* 0x000fe200078f30ff */
[----:B------:R-:W-:Y:S01]  /*2b60*/  IMAD.WIDE.U32 R100, R144, R102, R100 ;  /* 0x0000006690647225 */ /* 0x000fe200078e0064 */
[----:B------:R-:W-:-:S02]  /*2b70*/  LEA.HI R5, R7, R6, RZ, 0x6 ;  /* 0x0000000607057211 */ /* 0x000fc400078f30ff */
[----:B------:R-:W-:Y:S01]  /*2b80*/  SHF.R.S32.HI R4, RZ, 0x6, R4 ;  /* 0x00000006ff047819 */ /* 0x000fe20000011404 */
[----:B------:R-:W-:Y:S01]  /*2b90*/  IMAD.SHL.U32 R123, R123, 0x2, RZ ;  /* 0x000000027b7b7824 */ /* 0x000fe200078e00ff */
[----:B------:R-:W-:Y:S02]  /*2ba0*/  SHF.R.S32.HI R8, RZ, 0x6, R5 ;  /* 0x00000006ff087819 */ /* 0x000fe40000011405 */
[----:B------:R-:W-:Y:S01]  /*2bb0*/  LOP3.LUT R5, R175, 0x38, R14, 0xf8, !PT ;  /* 0x00000038af057812 */ /* 0x000fe200078ef80e */
[C---:B------:R-:W-:Y:S01]  /*2bc0*/  IMAD R143, R4.reuse, 0x1800, R177 ;  /* 0x00001800048f7824 */ /* 0x040fe200078e02b1 */
[----:B------:R-:W-:Y:S01]  /*2bd0*/  LEA.HI R6, R7, R6, RZ, 0x3 ;  /* 0x0000000607067211 */ /* 0x000fe200078f18ff */
[----:B------:R-:W-:Y:S01]  /*2be0*/  IMAD R141, R4, 0x1800, R179 ;  /* 0x00001800048d7824 */ /* 0x000fe200078e02b3 */
[----:B------:R-:W-:Y:S01]  /*2bf0*/  LOP3.LUT R4, R5, R176, RZ, 0x3c, !PT ;  /* 0x000000b005047212 */ /* 0x000fe200078e3cff */
[C---:B------:R-:W-:Y:S01]  /*2c00*/  IMAD R142, R8.reuse, 0x1800, R177 ;  /* 0x00001800088e7824 */ /* 0x040fe200078e02b1 */
[CC--:B------:R-:W-:Y:S01]  /*2c10*/  LEA.HI R28, R13.reuse, R12.reuse, RZ, 0x3 ;  /* 0x0000000c0d1c7211 */ /* 0x0c0fe200078f18ff */
[----:B------:R-:W-:Y:S01]  /*2c20*/  IMAD R139, R8, 0x1800, R179 ;  /* 0x00001800088b7824 */ /* 0x000fe200078e02b3 */
[----:B------:R-:W-:-:S02]  /*2c30*/  LEA.HI R12, R13, R12, RZ, 0x6 ;  /* 0x0000000c0d0c7211 */ /* 0x000fc400078f30ff */
[----:B------:R-:W-:Y:S02]  /*2c40*/  LOP3.LUT R7, R175, 0x38, R6, 0xf8, !PT ;  /* 0x00000038af077812 */ /* 0x000fe400078ef806 */
[----:B------:R-:W-:Y:S02]  /*2c50*/  IADD3 R143, R143, R4, RZ ;  /* 0x000000048f8f7210 */ /* 0x000fe40007ffe0ff */
[C---:B------:R-:W-:Y:S02]  /*2c60*/  LOP3.LUT R9, R173.reuse, 0x38, R14, 0xf8, !PT ;  /* 0x00000038ad097812 */ /* 0x040fe400078ef80e */
[----:B------:R-:W-:Y:S02]  /*2c70*/  LOP3.LUT R4, R173, 0x38, R6, 0xf8, !PT ;  /* 0x00000038ad047812 */ /* 0x000fe400078ef806 */
[----:B------:R-:W-:Y:S02]  /*2c80*/  SHF.R.S32.HI R12, RZ, 0x6, R12 ;  /* 0x00000006ff0c7819 */ /* 0x000fe4000001140c */
[----:B------:R-:W-:-:S02]  /*2c90*/  LOP3.LUT R5, R175, 0x38, R28, 0xf8, !PT ;  /* 0x00000038af057812 */ /* 0x000fc400078ef81c */
[----:B------:R-:W-:Y:S01]  /*2ca0*/  LOP3.LUT R7, R7, R176, RZ, 0x3c, !PT ;  /* 0x000000b007077212 */ /* 0x000fe200078e3cff */
[C---:B------:R-:W-:Y:S01]  /*2cb0*/  IMAD R140, R12.reuse, 0x1800, R177 ;  /* 0x000018000c8c7824 */ /* 0x040fe200078e02b1 */
[-C--:B------:R-:W-:Y:S01]  /*2cc0*/  LOP3.LUT R10, R9, R20.reuse, RZ, 0x3c, !PT ;  /* 0x00000014090a7212 */ /* 0x080fe200078e3cff */
[----:B------:R-:W-:Y:S01]  /*2cd0*/  IMAD R138, R12, 0x1800, R179 ;  /* 0x000018000c8a7824 */ /* 0x000fe200078e02b3 */
[----:B------:R-:W-:Y:S01]  /*2ce0*/  LOP3.LUT R4, R4, R20, RZ, 0x3c, !PT ;  /* 0x0000001404047212 */ /* 0x000fe200078e3cff */
[----:B------:R-:W-:Y:S01]  /*2cf0*/  IMAD.IADD R142, R142, 0x1, R7 ;  /* 0x000000018e8e7824 */ /* 0x000fe200078e0207 */
[----:B------:R-:W-:Y:S01]  /*2d00*/  SHF.R.S32.HI R9, RZ, 0x1f, R144 ;  /* 0x0000001fff097819 */ /* 0x000fe20000011490 */
[----:B------:R-:W-:Y:S01]  /*2d10*/  IMAD.IADD R141, R141, 0x1, R10 ;  /* 0x000000018d8d7824 */ /* 0x000fe200078e020a */
[----:B------:R-:W-:Y:S01]  /*2d20*/  LOP3.LUT R5, R5, R176, RZ, 0x3c, !PT ;  /* 0x000000b005057212 */ /* 0x000fe200078e3cff */
[----:B------:R-:W-:Y:S01]  /*2d30*/  IMAD.IADD R139, R139, 0x1, R4 ;  /* 0x000000018b8b7824 */ /* 0x000fe200078e0204 */
[----:B------:R-:W-:Y:S01]  /*2d40*/  LOP3.LUT R7, R173, 0x38, R28, 0xf8, !PT ;  /* 0x00000038ad077812 */ /* 0x000fe200078ef81c */
[----:B------:R-:W-:Y:S01]  /*2d50*/  IMAD R4, R9, R96, RZ ;  /* 0x0000006009047224 */ /* 0x000fe200078e02ff */
[----:B------:R-:W-:Y:S01]  /*2d60*/  IADD3.X R121, R0, R147, RZ, P4, !PT ;  /* 0x0000009300797210 */ /* 0x000fe200027fe4ff */
[----:B------:R-:W-:Y:S01]  /*2d70*/  IMAD.IADD R140, R140, 0x1, R5 ;  /* 0x000000018c8c7824 */ /* 0x000fe200078e0205 */
[----:B------:R-:W-:Y:S01]  /*2d80*/  LOP3.LUT R5, R175, 0x18, R18, 0xf8, !PT ;  /* 0x00000018af057812 */ /* 0x000fe200078ef812 */
[----:B------:R-:W-:Y:S01]  /*2d90*/  IMAD R21, R144, R97, R4 ;  /* 0x0000006190157224 */ /* 0x000fe200078e0204 */
[----:B------:R-:W-:Y:S01]  /*2da0*/  LOP3.LUT R7, R7, R20, RZ, 0x3c, !PT ;  /* 0x0000001407077212 */ /* 0x000fe200078e3cff */
[----:B------:R-:W-:Y:S01]  /*2db0*/  IMAD R4, R9, R102, RZ ;  /* 0x0000006609047224 */ /* 0x000fe200078e02ff */
[----:B------:R-:W-:Y:S01]  /*2dc0*/  LOP3.LUT R26, R5, R176, RZ, 0x3c, !PT ;  /* 0x000000b0051a7212 */ /* 0x000fe200078e3cff */
[----:B------:R-:W-:Y:S01]  /*2dd0*/  IMAD R9, R103, 0x60, RZ ;  /* 0x0000006067097824 */ /* 0x000fe200078e02ff */
[----:B------:R-:W-:Y:S01]  /*2de0*/  SEL R0, RZ, 0x20, P2 ;  /* 0x00000020ff007807 */ /* 0x000fe20001000000 */
[----:B------:R-:W-:Y:S01]  /*2df0*/  IMAD.IADD R138, R138, 0x1, R7 ;  /* 0x000000018a8a7824 */ /* 0x000fe200078e0207 */
[----:B------:R-:W-:Y:S01]  /*2e00*/  SHF.R.S32.HI R117, RZ, 0x3, R14 ;  /* 0x00000003ff757819 */ /* 0x000fe2000001140e */
[----:B------:R-:W-:Y:S01]  /*2e10*/  IMAD R7, R91, 0x60, RZ ;  /* 0x000000605b077824 */ /* 0x000fe200078e02ff */
[----:B------:R-:W-:Y:S01]  /*2e20*/  LOP3.LUT R14, R14, 0xfffffff8, RZ, 0xc0, !PT ;  /* 0xfffffff80e0e7812 */ /* 0x000fe200078ec0ff */
[----:B------:R-:W-:Y:S01]  /*2e30*/  IMAD R15, R144, R103, R4 ;  /* 0x00000067900f7224 */ /* 0x000fe200078e0204 */
[----:B------:R-:W-:Y:S01]  /*2e40*/  LOP3.LUT R13, R6, 0xfffffff8, RZ, 0xc0, !PT ;  /* 0xfffffff8060d7812 */ /* 0x000fe200078ec0ff */
[----:B------:R-:W-:Y:S01]  /*2e50*/  IMAD.WIDE.U32 R90, R90, 0x60, RZ ;  /* 0x000000605a5a7825 */ /* 0x000fe200078e00ff */
[----:B------:R-:W-:-:S02]  /*2e60*/  LOP3.LUT R12, R28, 0xfffffff8, RZ, 0xc0, !PT ;  /* 0xfffffff81c0c7812 */ /* 0x000fc400078ec0ff */
[C---:B------:R-:W-:Y:S01]  /*2e70*/  LOP3.LUT R0, R11.reuse, R0, RZ, 0xfc, !PT ;  /* 0x000000000b007212 */ /* 0x040fe200078efcff */
[----:B------:R-:W-:Y:S01]  /*2e80*/  IMAD.WIDE.U32 R102, R102, 0x60, RZ ;  /* 0x0000006066667825 */ /* 0x000fe200078e00ff */
[----:B------:R-:W-:Y:S02]  /*2e90*/  SHF.R.S32.HI R116, RZ, 0x3, R6 ;  /* 0x00000003ff747819 */ /* 0x000fe40000011406 */
[----:B------:R-:W-:Y:S01]  /*2ea0*/  SHF.R.S32.HI R113, RZ, 0x3, R28 ;  /* 0x00000003ff717819 */ /* 0x000fe2000001141c */
[----:B------:R-:W-:Y:S01]  /*2eb0*/  IMAD.WIDE.U32 R96, R96, 0x60, RZ ;  /* 0x0000006060607825 */ /* 0x000fe200078e00ff */
[----:B------:R-:W-:Y:S02]  /*2ec0*/  LOP3.LUT R11, R11, 0x1, RZ, 0xc0, !PT ;  /* 0x000000010b0b7812 */ /* 0x000fe400078ec0ff */
[----:B------:R-:W-:Y:S01]  /*2ed0*/  SHF.R.S32.HI R112, RZ, 0x1f, R14 ;  /* 0x0000001fff707819 */ /* 0x000fe2000001140e */
[----:B------:R-:W-:Y:S01]  /*2ee0*/  IMAD.IADD R26, R177, 0x1, R26 ;  /* 0x00000001b11a7824 */ /* 0x000fe200078e021a */
[----:B------:R-:W-:Y:S01]  /*2ef0*/  SHF.R.S32.HI R111, RZ, 0x1f, R13 ;  /* 0x0000001fff6f7819 */ /* 0x000fe2000001140d */
[----:B------:R-:W-:Y:S01]  /*2f00*/  IMAD.IADD R132, R91, 0x1, R7 ;  /* 0x000000015b847824 */ /* 0x000fe200078e0207 */
[----:B------:R-:W-:Y:S01]  /*2f10*/  SHF.R.S32.HI R110, RZ, 0x1f, R12 ;  /* 0x0000001fff6e7819 */ /* 0x000fe2000001140c */
[----:B------:R-:W-:Y:S01]  /*2f20*/  IMAD.IADD R134, R103, 0x1, R9 ;  /* 0x0000000167867824 */ /* 0x000fe200078e0209 */
[C---:B------:R-:W-:Y:S01]  /*2f30*/  LOP3.LUT R10, R0.reuse, 0x2, RZ, 0xc0, !PT ;  /* 0x00000002000a7812 */ /* 0x040fe200078ec0ff */
[----:B------:R-:W-:Y:S01]  /*2f40*/  IMAD.IADD R105, R93, 0x1, R21 ;  /* 0x000000015d697824 */ /* 0x000fe200078e0215 */
[C---:B------:R-:W-:Y:S01]  /*2f50*/  LOP3.LUT R9, R0.reuse, 0x4, RZ, 0xc0, !PT ;  /* 0x0000000400097812 */ /* 0x040fe200078ec0ff */
[----:B------:R-:W-:Y:S01]  /*2f60*/  IMAD.IADD R20, R99, 0x1, R15 ;  /* 0x0000000163147824 */ /* 0x000fe200078e020f */
[C---:B------:R-:W-:Y:S01]  /*2f70*/  LOP3.LUT R8, R0.reuse, 0x8, RZ, 0xc0, !PT ;  /* 0x0000000800087812 */ /* 0x040fe200078ec0ff */
[----:B------:R-:W-:Y:S01]  /*2f80*/  IMAD.IADD R133, R97, 0x1, R133 ;  /* 0x0000000161857824 */ /* 0x000fe200078e0285 */
[C---:B------:R-:W-:Y:S01]  /*2f90*/  LOP3.LUT R7, R0.reuse, 0x10, RZ, 0xc0, !PT ;  /* 0x0000001000077812 */ /* 0x040fe200078ec0ff */
[----:B------:R-:W-:Y:S01]  /*2fa0*/  IMAD.IADD R137, R129, 0x1, R26 ;  /* 0x0000000181897824 */ /* 0x000fe200078e021a */
[----:B------:R-:W-:Y:S01]  /*2fb0*/  LOP3.LUT R6, R0, 0x20, RZ, 0xc0, !PT ;  /* 0x0000002000067812 */ /* 0x000fe200078ec0ff */
[----:B------:R-:W-:-:S02]  /*2fc0*/  IMAD.IADD R21, R21, 0x1, R95 ;  /* 0x0000000115157824 */ /* 0x000fc400078e025f */
[----:B------:R-:W-:Y:S02]  /*2fd0*/  IMAD.IADD R15, R15, 0x1, R101 ;  /* 0x000000010f0f7824 */ /* 0x000fe400078e0265 */
[----:B------:R-:W-:-:S07]  /*2fe0*/  IMAD.IADD R5, R89, 0x1, R3 ;  /* 0x0000000159057824 */ /* 0x000fce00078e0203 */
.L_x_1567:
[----:B0-----:R-:W0:Y:S01]  /*2ff0*/  LDC.64 R114, c[0x0][0x2e8] ;  /* 0x0000ba00ff727b82 */ /* 0x001e220000000a00 */
[----:B--2---:R-:W-:Y:S01]  /*3000*/  IADD3 R31, R24, -0x1, RZ ;  /* 0xffffffff181f7810 */ /* 0x004fe20007ffe0ff */
[----:B------:R-:W-:Y:S01]  /*3010*/  IMAD R38, R16, 0x4800, R137 ;  /* 0x0000480010267824 */ /* 0x000fe200078e0289 */
[----:B------:R-:W-:Y:S05]  /*3020*/  YIELD ;  /* 0x0000000000007946 */ /* 0x000fea0003800000 */
[----:B-1----:R-:W1:Y:S01]  /*3030*/  LDC R122, c[0x0][0x3f4] ;  /* 0x0000fd00ff7a7b82 */ /* 0x002e620000000800 */
[----:B------:R-:W-:Y:S01]  /*3040*/  SHF.R.S32.HI R28, RZ, 0x1f, R31 ;  /* 0x0000001fff1c7819 */ /* 0x000fe2000001141f */
[-C--:B------:R-:W-:Y:S01]  /*3050*/  IMAD R3, R132, R31.reuse, RZ ;  /* 0x0000001f84037224 */ /* 0x080fe200078e02ff */
[----:B------:R-:W-:Y:S01]  /*3060*/  LOP3.LUT R17, R17, 0xfffffffd, RZ, 0xc0, !PT ;  /* 0xfffffffd11117812 */ /* 0x000fe200078ec0ff */
[----:B------:R-:W-:Y:S01]  /*3070*/  IMAD.WIDE.U32 R124, R90, R31, RZ ;  /* 0x0000001f5a7c7225 */ /* 0x000fe200078e00ff */
[----:B------:R-:W-:Y:S03]  /*3080*/  BSSY B0, `(.L_x_1468) ;  /* 0x000076a000007945 */ /* 0x000fe60003800000 */
[----:B------:R-:W-:Y:S01]  /*3090*/  IMAD R3, R28, R90, R3 ;  /* 0x0000005a1c037224 */ /* 0x000fe200078e0203 */
[-C--:B------:R-:W-:Y:S01]  /*30a0*/  IADD3 R4, P5, R84, R124.reuse, RZ ;  /* 0x0000007c54047210 */ /* 0x080fe20007fbe0ff */
[----:B------:R-:W-:Y:S01]  /*30b0*/  IMAD R38, R38, 0x2, R119 ;  /* 0x0000000226267824 */ /* 0x000fe200078e0277 */
[----:B------:R-:W-:Y:S01]  /*30c0*/  IADD3 R0, P3, P4, R84, R124, R136 ;  /* 0x0000007c54007210 */ /* 0x000fe20007c7e088 */
[----:B------:R-:W-:-:S04]  /*30d0*/  IMAD.IADD R80, R125, 0x1, R3 ;  /* 0x000000017d507824 */ /* 0x000fc800078e0203 */
[----:B------:R-:W-:Y:S01]  /*30e0*/  IMAD.X R24, R80, 0x1, R27, P5 ;  /* 0x0000000150187824 */ /* 0x000fe200028e061b */
[C---:B0-----:R-:W-:Y:S02]  /*30f0*/  LEA R40, P2, R4.reuse, R114, 0x1 ;  /* 0x0000007204287211 */ /* 0x041fe400078408ff */
[----:B------:R-:W-:Y:S02]  /*3100*/  IADD3.X R3, R27, R80, R135, P3, P4 ;  /* 0x000000501b037210 */ /* 0x000fe40001fe8487 */
[----:B------:R-:W-:Y:S01]  /*3110*/  LEA.HI.X R41, R4, R115, R24, 0x1, P2 ;  /* 0x0000007304297211 */ /* 0x000fe200010f0c18 */
[----:B------:R-:W-:Y:S01]  /*3120*/  IMAD.MOV.U32 R24, RZ, RZ, R31 ;  /* 0x000000ffff187224 */ /* 0x000fe200078e001f */
[----:B------:R-:W-:Y:S02]  /*3130*/  ISETP.GT.AND P3, PT, R31, R128, PT ;  /* 0x000000801f00720c */ /* 0x000fe40003f64270 */
[----:B-1----:R-:W-:Y:S02]  /*3140*/  ISETP.GE.AND P2, PT, R122, 0x1, PT ;  /* 0x000000017a00780c */ /* 0x002fe40003f46270 */
[----:B------:R-:W-:-:S04]  /*3150*/  LEA R36, P5, R0, R114, 0x1 ;  /* 0x0000007200247211 */ /* 0x000fc800078a08ff */
[----:B------:R-:W-:Y:S01]  /*3160*/  LEA.HI.X R37, R0, R115, R3, 0x1, P5 ;  /* 0x0000007300257211 */ /* 0x000fe200028f0c03 */
[----:B------:R-:W-:-:S04]  /*3170*/  IMAD R0, R16, 0x4800, R26 ;  /* 0x0000480010007824 */ /* 0x000fc800078e021a */
[----:B------:R-:W-:Y:S01]  /*3180*/  @P3 LOP3.LUT R17, R17, 0x2, RZ, 0xfc, !PT ;  /* 0x0000000211113812 */ /* 0x000fe200078efcff */
[----:B------:R-:W-:Y:S01]  /*3190*/  IMAD R39, R0, 0x2, R119 ;  /* 0x0000000200277824 */ /* 0x000fe200078e0277 */
[----:B------:R-:W-:Y:S06]  /*31a0*/  @!P2 BRA `(.L_x_1469) ;  /* 0x00000070007ca947 */ /* 0x000fec0003800000 */
[----:B------:R-:W-:Y:S01]  /*31b0*/  ULDC.U8 UR4, c[0x0][0x410] ;  /* 0x0001040000047ab9 */ /* 0x000fe20000000000 */
[-C--:B------:R-:W-:Y:S01]  /*31c0*/  IMAD R3, R133, R31.reuse, RZ ;  /* 0x0000001f85037224 */ /* 0x080fe200078e02ff */
[----:B------:R-:W-:Y:S01]  /*31d0*/  ISETP.NE.AND P2, PT, RZ, UR4, PT ;  /* 0x00000004ff007c0c */ /* 0x000fe2000bf45270 */
[-C--:B------:R-:W-:Y:S02]  /*31e0*/  IMAD R29, R134, R31.reuse, RZ ;  /* 0x0000001f861d7224 */ /* 0x080fe400078e02ff */
[----:B------:R-:W-:Y:S02]  /*31f0*/  IMAD R3, R28, R96, R3 ;  /* 0x000000601c037224 */ /* 0x000fe400078e0203 */
[----:B------:R-:W-:Y:S02]  /*3200*/  IMAD R4, R24, -0x60, R25 ;  /* 0xffffffa018047824 */ /* 0x000fe400078e0219 */
[----:B------:R-:W-:-:S03]  /*3210*/  IMAD.WIDE.U32 R78, R96, R31, RZ ;  /* 0x0000001f604e7225 */ /* 0x000fc600078e00ff */
[----:B------:R-:W-:Y:S01]  /*3220*/  VIMNMX R4, R4, 0x60, PT ;  /* 0x0000006004047848 */ /* 0x000fe20003fe0100 */
[----:B------:R-:W-:Y:S02]  /*3230*/  IMAD R29, R28, R102, R29 ;  /* 0x000000661c1d7224 */ /* 0x000fe400078e021d */
[----:B------:R-:W-:-:S04]  /*3240*/  IMAD.WIDE.U32 R76, R102, R31, RZ ;  /* 0x0000001f664c7225 */ /* 0x000fc800078e00ff */
[----:B------:R-:W-:Y:S02]  /*3250*/  IMAD.IADD R0, R79, 0x1, R3 ;  /* 0x000000014f007824 */ /* 0x000fe400078e0203 */
        /* <DEDUP_REMOVED lines=20> */
[----:B------:R-:W-:Y:S01]  /*33a0*/  IADD3 R31, P2, R98, R76, RZ ;  /* 0x0000004c621f7210 */ /* 0x000fe20007f5e0ff */
[----:B------:R-:W-:Y:S01]  /*33b0*/  ULDC.64 UR6, c[0x0][0x400] ;  /* 0x0001000000067ab9 */ /* 0x000fe20000000a00 */
[----:B------:R-:W-:Y:S01]  /*33c0*/  CS2R R124, SRZ ;  /* 0x00000000007c7805 */ /* 0x000fe2000001ff00 */
[----:B------:R-:W-:Y:S01]  /*33d0*/  IMAD.X R30, R0, 0x1, R105, P4 ;  /* 0x00000001001e7824 */ /* 0x000fe200020e0669 */
[----:B------:R-:W-:Y:S01]  /*33e0*/  LEA R28, P4, R29, UR4, 0x1 ;  /* 0x000000041d1c7c11 */ /* 0x000fe2000f8808ff */
[----:B------:R-:W-:Y:S01]  /*33f0*/  IMAD.X R34, R3, 0x1, R20, P2 ;  /* 0x0000000103227824 */ /* 0x000fe200010e0614 */
[----:B------:R-:W-:Y:S02]  /*3400*/  ISETP.GE.AND P2, PT, R160, R122, PT ;  /* 0x0000007aa000720c */ /* 0x000fe40003f46270 */
[----:B------:R-:W-:-:S02]  /*3410*/  CS2R R82, SRZ ;  /* 0x0000000000527805 */ /* 0x000fc4000001ff00 */
[----:B------:R-:W-:Y:S02]  /*3420*/  LEA.HI.X R29, R29, UR5, R30, 0x1, P4 ;  /* 0x000000051d1d7c11 */ /* 0x000fe4000a0f0c1e */
[----:B------:R-:W-:Y:S02]  /*3430*/  CS2R R126, SRZ ;  /* 0x00000000007e7805 */ /* 0x000fe4000001ff00 */
[C---:B------:R-:W-:Y:S02]  /*3440*/  LEA R30, P4, R31.reuse, UR6, 0x1 ;  /* 0x000000061f1e7c11 */ /* 0x040fe4000f8808ff */
[----:B------:R-:W-:Y:S02]  /*3450*/  CS2R R114, SRZ ;  /* 0x0000000000727805 */ /* 0x000fe4000001ff00 */
[----:B------:R-:W-:Y:S02]  /*3460*/  LEA.HI.X R31, R31, UR7, R34, 0x1, P4 ;  /* 0x000000071f1f7c11 */ /* 0x000fe4000a0f0c22 */
[-C--:B------:R-:W-:Y:S01]  /*3470*/  ISETP.GE.AND P4, PT, R171, R122.reuse, PT ;  /* 0x0000007aab00720c */ /* 0x080fe20003f86270 */
[----:B------:R0:W5:Y:S04]  /*3480*/  @!P2 LDG.E.64 R124, desc[UR46][R28.64] ;  /* 0x0000002e1c7ca981 */ /* 0x000168000c1e1b00 */
[----:B------:R0:W5:Y:S01]  /*3490*/  @!P2 LDG.E.64 R126, desc[UR46][R30.64] ;  /* 0x0000002e1e7ea981 */ /* 0x000162000c1e1b00 */
[----:B------:R-:W-:-:S07]  /*34a0*/  ISETP.GE.AND P2, PT, R169, R122, PT ;  /* 0x0000007aa900720c */ /* 0x000fce0003f46270 */
[----:B------:R0:W5:Y:S04]  /*34b0*/  @!P4 LDG.E.64 R82, desc[UR46][R28.64+0x20] ;  /* 0x0000202e1c52c981 */ /* 0x000168000c1e1b00 */
[----:B------:R0:W5:Y:S01]  /*34c0*/  @!P4 LDG.E.64 R114, desc[UR46][R30.64+0x20] ;  /* 0x0000202e1e72c981 */ /* 0x000162000c1e1b00 */
[----:B------:R-:W-:Y:S02]  /*34d0*/  ISETP.GE.AND P4, PT, R170, R122, PT ;  /* 0x0000007aaa00720c */ /* 0x000fe40003f86270 */
[----:B------:R-:W-:Y:S02]  /*34e0*/  CS2R R74, SRZ ;  /* 0x00000000004a7805 */ /* 0x000fe4000001ff00 */
[----:B------:R-:W-:Y:S02]  /*34f0*/  CS2R R80, SRZ ;  /* 0x0000000000507805 */ /* 0x000fe4000001ff00 */
[----:B------:R-:W-:-:S02]  /*3500*/  CS2R R70, SRZ ;  /* 0x0000000000467805 */ /* 0x000fc4000001ff00 */
[----:B------:R-:W-:Y:S01]  /*3510*/  CS2R R72, SRZ ;  /* 0x0000000000487805 */ /* 0x000fe2000001ff00 */
[----:B------:R0:W5:Y:S04]  /*3520*/  @!P2 LDG.E.64 R74, desc[UR46][R28.64+0x40] ;  /* 0x0000402e1c4aa981 */ /* 0x000168000c1e1b00 */
[----:B------:R0:W5:Y:S01]  /*3530*/  @!P2 LDG.E.64 R80, desc[UR46][R30.64+0x40] ;  /* 0x0000402e1e50a981 */ /* 0x000162000c1e1b00 */
[----:B------:R-:W-:-:S03]  /*3540*/  ISETP.GE.AND P2, PT, R168, R122, PT ;  /* 0x0000007aa800720c */ /* 0x000fc60003f46270 */
        /* <DEDUP_REMOVED lines=8> */
[----:B------:R0:W5:Y:S04]  /*35d0*/  @!P2 LDG.E.64 R68, desc[UR46][R30.64+0x80] ;  /* 0x0000802e1e44a981 */ /* 0x000168000c1e1b00 */
[----:B------:R0:W5:Y:S04]  /*35e0*/  @!P4 LDG.E.64 R62, desc[UR46][R28.64+0xa0] ;  /* 0x0000a02e1c3ec981 */ /* 0x000168000c1e1b00 */
[----:B------:R0:W5:Y:S02]  /*35f0*/  @!P4 LDG.E.64 R64, desc[UR46][R30.64+0xa0] ;  /* 0x0000a02e1e40c981 */ /* 0x000164000c1e1b00 */
.L_x_1472:
[----:B------:R-:W-:Y:S05]  /*3600*/  BSYNC B1 ;  /* 0x0000000000017941 */ /* 0x000fea0003800000 */
.L_x_1471:
        /* <DEDUP_REMOVED lines=16> */
[----:B------:R-:W-:Y:S01]  /*3710*/  ULDC.64 UR6, c[0x0][0x400] ;  /* 0x0001000000067ab9 */ /* 0x000fe20000000a00 */
[----:B------:R-:W-:Y:S02]  /*3720*/  CS2R R58, SRZ ;  /* 0x00000000003a7805 */ /* 0x000fe4000001ff00 */
[----:B0-----:R-:W-:Y:S02]  /*3730*/  IADD3.X R29, R105, R0, R108, P2, P5 ;  /* 0x00000000691d7210 */ /* 0x001fe400017ea46c */
[----:B------:R-:W-:Y:S02]  /*3740*/  CS2R R60, SRZ ;  /* 0x00000000003c7805 */ /* 0x000fe4000001ff00 */
[----:B------:R-:W-:-:S04]  /*3750*/  IADD3 R76, P2, P5, R98, R76, R107 ;  /* 0x0000004c624c7210 */ /* 0x000fc80007d5e06b */
[----:B------:R-:W-:Y:S02]  /*3760*/  IADD3.X R3, R20, R3, R106, P2, P5 ;  /* 0x0000000314037210 */ /* 0x000fe400017ea46a */
[----:B------:R-:W-:-:S04]  /*3770*/  LEA R28, P2, R78, UR4, 0x1 ;  /* 0x000000044e1c7c11 */ /* 0x000fc8000f8408ff */
[----:B------:R-:W-:Y:S02]  /*3780*/  LEA.HI.X R29, R78, UR5, R29, 0x1, P2 ;  /* 0x000000054e1d7c11 */ /* 0x000fe400090f0c1d */
        /* <DEDUP_REMOVED lines=30> */
.L_x_1474:
[----:B------:R-:W-:Y:S05]  /*3970*/  BSYNC B1 ;  /* 0x0000000000017941 */ /* 0x000fea0003800000 */
.L_x_1473:
[----:B------:R-:W2:Y:S01]  /*3980*/  LDL R0, [R1+0x38] ;  /* 0x0000380001007983 */ /* 0x000ea20000100800 */
[----:B-----5:R-:W-:Y:S02]  /*3990*/  IMAD.MOV.U32 R3, RZ, RZ, R62 ;  /* 0x000000ffff037224 */ /* 0x020fe400078e003e */
[----:B01----:R-:W-:Y:S02]  /*39a0*/  IMAD.MOV.U32 R29, RZ, RZ, R66 ;  /* 0x000000ffff1d7224 */ /* 0x003fe400078e0042 */
[----:B------:R-:W-:Y:S01]  /*39b0*/  IMAD.MOV.U32 R28, RZ, RZ, R67 ;  /* 0x000000ffff1c7224 */ /* 0x000fe200078e0043 */
[----:B------:R-:W-:Y:S01]  /*39c0*/  PRMT R156, R156, 0x5410, R3 ;  /* 0x000054109c9c7816 */ /* 0x000fe20000000003 */
[----:B------:R-:W-:-:S03]  /*39d0*/  IMAD.MOV.U32 R3, RZ, RZ, R70 ;  /* 0x000000ffff037224 */ /* 0x000fc600078e0046 */
[----:B------:R-:W-:Y:S01]  /*39e0*/  PRMT R159, R28, 0x5410, R29 ;  /* 0x000054101c9f7816 */ /* 0x000fe2000000001d */
[----:B------:R-:W-:Y:S01]  /*39f0*/  IMAD.MOV.U32 R28, RZ, RZ, R82 ;  /* 0x000000ffff1c7224 */ /* 0x000fe200078e0052 */
[----:B------:R-:W-:Y:S01]  /*3a00*/  PRMT R210, R3, 0x7610, R210 ;  /* 0x0000761003d27816 */ /* 0x000fe200000000d2 */
[----:B------:R-:W-:Y:S02]  /*3a10*/  IMAD.MOV.U32 R3, RZ, RZ, R75 ;  /* 0x000000ffff037224 */ /* 0x000fe400078e004b */
[----:B------:R-:W-:-:S05]  /*3a20*/  IMAD.MOV.U32 R29, RZ, RZ, R83 ;  /* 0x000000ffff1d7224 */ /* 0x000fca00078e0053 */
[----:B------:R-:W-:Y:S02]  /*3a30*/  PRMT R212, R28, 0x5410, R29 ;  /* 0x000054101cd47816 */ /* 0x000fe4000000001d */
[----:B--2---:R-:W-:Y:S02]  /*3a40*/  R2UR UR4, R0 ;  /* 0x00000000000472ca */ /* 0x004fe400000e0000 */
[----:B------:R-:W-:-:S04]  /*3a50*/  MOV R0, R63 ;  /* 0x0000003f00007202 */ /* 0x000fc80000000f00 */
[----:B------:R-:W-:Y:S01]  /*3a60*/  PRMT R157, R0, 0x7610, R157 ;  /* 0x00007610009d7816 */ /* 0x000fe2000000009d */
[----:B------:R-:W-:-:S05]  /*3a70*/  IMAD.MOV.U32 R0, RZ, RZ, R71 ;  /* 0x000000ffff007224 */ /* 0x000fca00078e0047 */
[----:B------:R-:W-:Y:S01]  /*3a80*/  PRMT R209, R0, 0x7610, R209 ;  /* 0x0000761000d17816 */ /* 0x000fe200000000d1 */
[----:B------:R-:W-:Y:S01]  /*3a90*/  IMAD.MOV.U32 R0, RZ, RZ, R74 ;  /* 0x000000ffff007224 */ /* 0x000fe200078e004a */
[----:B------:R-:W-:-:S04]  /*3aa0*/  UISETP.NE.AND UP0, UPT, UR4, 0x3, UPT ;  /* 0x000000030400788c */ /* 0x000fc8000bf05270 */
[----:B------:R-:W-:Y:S01]  /*3ab0*/  PRMT R211, R0, 0x5410, R3 ;  /* 0x0000541000d37816 */ /* 0x000fe20000000003 */
[----:B------:R-:W-:Y:S01]  /*3ac0*/  IMAD.MOV.U32 R0, RZ, RZ, R124 ;  /* 0x000000ffff007224 */ /* 0x000fe200078e007c */
[----:B------:R-:W-:Y:S01]  /*3ad0*/  PLOP3.LUT P2, PT, PT, PT, UP0, 0x80, 0x0 ;  /* 0x000000000000781c */ /* 0x000fe20003f4f008 */
        /* <DEDUP_REMOVED lines=9> */
[----:B------:R-:W-:Y:S02]  /*3b70*/  IMAD.MOV.U32 R0, RZ, RZ, R72 ;  /* 0x000000ffff007224 */ /* 0x000fe400078e0048 */
[----:B------:R-:W-:-:S03]  /*3b80*/  IMAD.MOV.U32 R3, RZ, RZ, R73 ;  /* 0x000000ffff037224 */ /* 0x000fc600078e0049 */
[----:B------:R-:W-:Y:S01]  /*3b90*/  PRMT R210, R210, 0x5410, R0 ;  /* 0x00005410d2d27816 */ /* 0x000fe20000000000 */
[----:B------:R-:W-:Y:S01]  /*3ba0*/  IMAD.MOV.U32 R0, RZ, RZ, R80 ;  /* 0x000000ffff007224 */ /* 0x000fe200078e0050 */
[----:B------:R-:W-:Y:S01]  /*3bb0*/  PRMT R209, R209, 0x5410, R3 ;  /* 0x00005410d1d17816 */ /* 0x000fe20000000003 */
[----:B------:R-:W-:-:S05]  /*3bc0*/  IMAD.MOV.U32 R3, RZ, RZ, R81 ;  /* 0x000000ffff037224 */ /* 0x000fca00078e0051 */
        /* <DEDUP_REMOVED lines=36> */
[----:B------:R-:W-:-:S04]  /*3e10*/  PRMT R145, R3, 0x7610, R145 ;  /* 0x0000761003917816 */ /* 0x000fc80000000091 */
        /* <DEDUP_REMOVED lines=11> */
[----:B------:R-:W-:Y:S06]  /*3ed0*/  @!P2 BRA `(.L_x_1475) ;  /* 0x000000000004a947 */ /* 0x000fec0003800000 */
[----:B------:R-:W-:Y:S01]  /*3ee0*/  BPT.TRAP 0x1 ;  /* 0x000000040000795c */ /* 0x000fe20000300000 */
.L_x_1475:
[----:B------:R-:W-:Y:S01]  /*3ef0*/  IMAD R3, R16, 0x8, R2 ;  /* 0x0000000810037824 */ /* 0x000fe200078e0202 */
[----:B------:R-:W-:Y:S01]  /*3f00*/  SHF.L.U32 R0, R167, 0x1f, RZ ;  /* 0x0000001fa7007819 */ /* 0x000fe200000006ff */
[----:B------:R-:W-:Y:S03]  /*3f10*/  BSSY B1, `(.L_x_1476) ;  /* 0x0000003000017945 */ /* 0x000fe60003800000 */
[----:B------:R-:W0:Y:S02]  /*3f20*/  SYNCS.PHASECHK.TRANS64.TRYWAIT P5, [R3+URZ+0x2a890], R0 ;  /* 0x02a89000030075a7 */ /* 0x000e2400080a017f */
[----:B0-----:R-:W-:Y:S05]  /*3f30*/  @!P5 BRA `(.L_x_1477) ;  /* 0x0000026400c8d947 */ /* 0x001fea0003800000 */
.L_x_1928:
[----:B------:R-:W-:Y:S05]  /*3f40*/  BSYNC B1 ;  /* 0x0000000000017941 */ /* 0x000fea0003800000 */
.L_x_1476:
        /* <DEDUP_REMOVED lines=29> */
[-C--:B------:R-:W-:Y:S01]  /*4120*/  FMUL.FTZ R124, R31, R126.reuse ;  /* 0x0000007e1f7c7220 */ /* 0x080fe20000410000 */
[----:B------:R-:W-:Y:S02]  /*4130*/  HADD2.F32 R151, -RZ, R151.H0_H0 ;  /* 0x20000097ff977230 */ /* 0x000fe40000004100 */
[C---:B------:R-:W-:Y:S01]  /*4140*/  FMUL.FTZ R126, R127.reuse, R126 ;  /* 0x0000007e7f7e7220 */ /* 0x040fe20000410000 */
[----:B------:R-:W-:-:S03]  /*4150*/  FFMA.FTZ R124, R127, R130, -R124 ;  /* 0x000000827f7c7223 */ /* 0x000fc6000001087c */
        /* <DEDUP_REMOVED lines=18> */
.L_x_1483:
[----:B------:R-:W-:Y:S05]  /*4280*/  BSYNC B3 ;  /* 0x0000000000037941 */ /* 0x000fea0003800000 */
.L_x_1482:
[----:B--2---:R1:W-:Y:S02]  /*4290*/  STG.E.128 desc[UR46][R40.64], R28 ;  /* 0x0000001c28007986 */ /* 0x0043e4000c101d2e */
.L_x_1481:
[----:B------:R-:W-:Y:S05]  /*42a0*/  BSYNC B2 ;  /* 0x0000000000027941 */ /* 0x000fea0003800000 */
.L_x_1480:
[----:B------:R-:W-:Y:S01]  /*42b0*/  ISETP.NE.AND P3, PT, R10, RZ, PT ;  /* 0x000000ff0a00720c */ /* 0x000fe20003f65270 */
[----:B------:R-:W-:-:S12]  /*42c0*/  BSSY B2, `(.L_x_1484) ;  /* 0x0000033000027945 */ /* 0x000fd80003800000 */
[----:B------:R-:W-:Y:S05]  /*42d0*/  @!P3 BRA `(.L_x_1485) ;  /* 0x0000000000c4b947 */ /* 0x000fea0003800000 */
[----:B-1----:R1:W2:Y:S01]  /*42e0*/  LDS.128 R28, [R38] ;  /* 0x00000000261c7984 */ /* 0x0022a20000000c00 */
        /* <DEDUP_REMOVED lines=46> */
.L_x_1487:
[----:B------:R-:W-:Y:S05]  /*45d0*/  BSYNC B3 ;  /* 0x0000000000037941 */ /* 0x000fea0003800000 */
.L_x_1486:
[----:B--2---:R2:W-:Y:S02]  /*45e0*/  STG.E.128 desc[UR46][R40.64+0x40], R28 ;  /* 0x0000401c28007986 */ /* 0x0045e4000c101d2e */
.L_x_1485:
[----:B------:R-:W-:Y:S05]  /*45f0*/  BSYNC B2 ;  /* 0x0000000000027941 */ /* 0x000fea0003800000 */
.L_x_1484:
        /* <DEDUP_REMOVED lines=50> */
.L_x_1491:
[----:B------:R-:W-:Y:S05]  /*4920*/  BSYNC B3 ;  /* 0x0000000000037941 */ /* 0x000fea0003800000 */
.L_x_1490:
[----:B--2---:R3:W-:Y:S02]  /*4930*/  STG.E.128 desc[UR46][R40.64+0x80], R28 ;  /* 0x0000801c28007986 */ /* 0x0047e4000c101d2e */
.L_x_1489:
[----:B------:R-:W-:Y:S05]  /*4940*/  BSYNC B2 ;  /* 0x0000000000027941 */ /* 0x000fea0003800000 */
.L_x_1488:
[----:B------:R-:W-:Y:S01]  /*4950*/  ISETP.NE.AND P3, PT, R8, RZ, PT ;  /* 0x000000ff0800720c */ /* 0x000fe20003f65270 */
[----:B------:R-:W-:-:S12]  /*4960*/  BSSY B2, `(.L_x_1492) ;  /* 0x0000038000027945 */ /* 0x000fd80003800000 */
[----:B------:R-:W-:Y:S05]  /*4970*/  @!P3 BRA `(.L_x_1493) ;  /* 0x0000000000d8b947 */ /* 0x000fea0003800000 */
[----:B-123--:R1:W2:Y:S01]  /*4980*/  LDS.128 R28, [R38+0x3000] ;  /* 0x00300000261c7984 */ /* 0x00e2a20000000c00 */
[----:B------:R-:W-:Y:S01]  /*4990*/  ISETP.GE.AND P3, PT, R170, R122, PT ;  /* 0x0000007aaa00720c */ /* 0x000fe20003f66270 */
[----:B------:R-:W-:-:S12]  /*49a0*/  BSSY B3, `(.L_x_1494) ;  /* 0x0000032000037945 */ /* 0x000fd80003800000 */
[----:B-1----:R-:W-:Y:S05]  /*49b0*/  @P3 BRA `(.L_x_1495) ;  /* 0x0000000000c03947 */ /* 0x002fea0003800000 */
[----:B------:R-:W-:Y:S01]  /*49c0*/  SHF.R.U64 R75, R72, 0x10, R73 ;  /* 0x00000010484b7819 */ /* 0x000fe20000001249 */
[----:B--2---:R-:W-:Y:S01]  /*49d0*/  IMAD.MOV.U32 R72, RZ, RZ, R29 ;  /* 0x000000ffff487224 */ /* 0x004fe200078e001d */
[----:B------:R-:W-:Y:S01]  /*49e0*/  SHF.R.U64 R70, R70, 0x10, R71 ;  /* 0x0000001046467819 */ /* 0x000fe20000001247 */
[----:B------:R-:W-:Y:S02]  /*49f0*/  HADD2.F32 R80, -RZ, R209.H1_H1 ;  /* 0x300000d1ff507230 */ /* 0x000fe40000004100 */
[----:B------:R-:W-:Y:S02]  /*4a00*/  HADD2.F32 R75, -RZ, R75.H0_H0 ;  /* 0x2000004bff4b7230 */ /* 0x000fe40000004100 */
[--C-:B------:R-:W-:Y:S02]  /*4a10*/  HADD2.F32 R29, -RZ, R72.reuse.H1_H1 ;  /* 0x30000048ff1d7230 */ /* 0x100fe40000004100 */
[----:B------:R-:W-:Y:S02]  /*4a20*/  HADD2.F32 R72, -RZ, R72.H0_H0 ;  /* 0x20000048ff487230 */ /* 0x000fe40000004100 */
[----:B------:R-:W-:-:S02]  /*4a30*/  HADD2.F32 R70, -RZ, R70.H0_H0 ;  /* 0x20000046ff467230 */ /* 0x000fc40000004100 */
[-C--:B------:R-:W-:Y:S01]  /*4a40*/  FMUL.FTZ R74, R29, R75.reuse ;  /* 0x0000004b1d4a7220 */ /* 0x080fe20000410000 */
[----:B------:R-:W-:-:S03]  /*4a50*/  FMUL.FTZ R75, R72, R75 ;  /* 0x0000004b484b7220 */ /* 0x000fc60000410000 */
[-C--:B------:R-:W-:Y:S01]  /*4a60*/  FFMA.FTZ R74, R72, R70.reuse, -R74 ;  /* 0x00000046484a7223 */ /* 0x080fe2000001084a */
[----:B------:R-:W-:Y:S01]  /*4a70*/  SHF.R.U32.HI R72, RZ, 0x10, R73 ;  /* 0x00000010ff487819 */ /* 0x000fe20000011649 */
[----:B------:R-:W-:Y:S01]  /*4a80*/  FFMA.FTZ R75, R29, R70, R75 ;  /* 0x000000461d4b7223 */ /* 0x000fe2000001004b */
[----:B------:R-:W-:Y:S01]  /*4a90*/  SHF.R.U32.HI R70, RZ, 0x10, R71 ;  /* 0x00000010ff467819 */ /* 0x000fe20000011647 */
[----:B------:R-:W-:Y:S02]  /*4aa0*/  IMAD.MOV.U32 R71, RZ, RZ, R28 ;  /* 0x000000ffff477224 */ /* 0x000fe400078e001c */
[----:B------:R-:W-:Y:S01]  /*4ab0*/  IMAD.MOV.U32 R28, RZ, RZ, R31 ;  /* 0x000000ffff1c7224 */ /* 0x000fe200078e001f */
[----:B------:R-:W-:Y:S01]  /*4ac0*/  F2FP.F16.F32.PACK_AB R74, R75, R74 ;  /* 0x0000004a4b4a723e */ /* 0x000fe200000000ff */
[----:B------:R-:W-:Y:S02]  /*4ad0*/  HADD2.F32 R31, -RZ, R72.H0_H0 ;  /* 0x20000048ff1f7230 */ /* 0x000fe40000004100 */
[----:B------:R-:W-:-:S02]  /*4ae0*/  HADD2.F32 R70, -RZ, R70.H0_H0 ;  /* 0x20000046ff467230 */ /* 0x000fc40000004100 */
[--C-:B------:R-:W-:Y:S02]  /*4af0*/  HADD2.F32 R29, -RZ, R28.reuse.H1_H1 ;  /* 0x3000001cff1d7230 */ /* 0x100fe40000004100 */
[----:B------:R-:W-:-:S03]  /*4b00*/  HADD2.F32 R28, -RZ, R28.H0_H0 ;  /* 0x2000001cff1c7230 */ /* 0x000fc60000004100 */
[CC--:B------:R-:W-:Y:S02]  /*4b10*/  FMUL.FTZ R72, R29.reuse, R31.reuse ;  /* 0x0000001f1d487220 */ /* 0x0c0fe40000410000 */
[C---:B------:R-:W-:Y:S02]  /*4b20*/  FMUL.FTZ R31, R28.reuse, R31 ;  /* 0x0000001f1c1f7220 */ /* 0x040fe40000410000 */
[-C--:B------:R-:W-:Y:S01]  /*4b30*/  FFMA.FTZ R28, R28, R70.reuse, -R72 ;  /* 0x000000461c1c7223 */ /* 0x080fe20000010848 */
[----:B------:R-:W-:Y:S02]  /*4b40*/  HADD2.F32 R72, -RZ, R210.H1_H1 ;  /* 0x300000d2ff487230 */ /* 0x000fe40000004100 */
[----:B------:R-:W-:Y:S01]  /*4b50*/  FFMA.FTZ R29, R29, R70, R31 ;  /* 0x000000461d1d7223 */ /* 0x000fe2000001001f */
[----:B------:R-:W-:Y:S02]  /*4b60*/  IMAD.MOV.U32 R70, RZ, RZ, R30 ;  /* 0x000000ffff467224 */ /* 0x000fe400078e001e */
[----:B------:R-:W-:-:S02]  /*4b70*/  HADD2.F32 R30, -RZ, R71.H1_H1 ;  /* 0x30000047ff1e7230 */ /* 0x000fc40000004100 */
[----:B------:R-:W-:Y:S02]  /*4b80*/  HADD2.F32 R31, -RZ, R71.H0_H0 ;  /* 0x20000047ff1f7230 */ /* 0x000fe40000004100 */
[----:B------:R-:W-:Y:S02]  /*4b90*/  HADD2.F32 R71, -RZ, R210.H0_H0 ;  /* 0x200000d2ff477230 */ /* 0x000fe40000004100 */
[-C--:B------:R-:W-:Y:S01]  /*4ba0*/  FMUL.FTZ R73, R30, R72.reuse ;  /* 0x000000481e497220 */ /* 0x080fe20000410000 */
[----:B------:R-:W-:-:S03]  /*4bb0*/  FMUL.FTZ R72, R31, R72 ;  /* 0x000000481f487220 */ /* 0x000fc60000410000 */
[-C--:B------:R-:W-:Y:S01]  /*4bc0*/  FFMA.FTZ R31, R31, R71.reuse, -R73 ;  /* 0x000000471f1f7223 */ /* 0x080fe20000010849 */
[----:B------:R-:W-:Y:S01]  /*4bd0*/  FFMA.FTZ R30, R30, R71, R72 ;  /* 0x000000471e1e7223 */ /* 0x000fe20000010048 */
[--C-:B------:R-:W-:Y:S02]  /*4be0*/  HADD2.F32 R72, -RZ, R70.reuse.H0_H0 ;  /* 0x20000046ff487230 */ /* 0x100fe40000004100 */
[----:B------:R-:W-:Y:S02]  /*4bf0*/  HADD2.F32 R70, -RZ, R70.H1_H1 ;  /* 0x30000046ff467230 */ /* 0x000fe40000004100 */
[----:B------:R-:W-:Y:S01]  /*4c00*/  HADD2.F32 R71, -RZ, R209.H0_H0 ;  /* 0x200000d1ff477230 */ /* 0x000fe20000004100 */
[----:B------:R-:W-:Y:S02]  /*4c10*/  F2FP.F16.F32.PACK_AB R30, R30, R31 ;  /* 0x0000001f1e1e723e */ /* 0x000fe400000000ff */
[-C--:B------:R-:W-:Y:S01]  /*4c20*/  FMUL.FTZ R73, R70, R80.reuse ;  /* 0x0000005046497220 */ /* 0x080fe20000410000 */
[----:B------:R-:W-:-:S03]  /*4c30*/  FMUL.FTZ R80, R72, R80 ;  /* 0x0000005048507220 */ /* 0x000fc60000410000 */
[-C--:B------:R-:W-:Y:S01]  /*4c40*/  FFMA.FTZ R73, R72, R71.reuse, -R73 ;  /* 0x0000004748497223 */ /* 0x080fe20000010849 */
[----:B------:R-:W-:Y:S01]  /*4c50*/  FFMA.FTZ R80, R70, R71, R80 ;  /* 0x0000004746507223 */ /* 0x000fe20000010050 */
[----:B------:R-:W-:Y:S01]  /*4c60*/  F2FP.F16.F32.PACK_AB R70, R29, R28 ;  /* 0x0000001c1d46723e */ /* 0x000fe200000000ff */
[----:B------:R-:W-:Y:S02]  /*4c70*/  IMAD.MOV.U32 R28, RZ, RZ, R30 ;  /* 0x000000ffff1c7224 */ /* 0x000fe400078e001e */
[----:B------:R-:W-:Y:S01]  /*4c80*/  IMAD.MOV.U32 R29, RZ, RZ, R74 ;  /* 0x000000ffff1d7224 */ /* 0x000fe200078e004a */
[----:B------:R-:W-:Y:S01]  /*4c90*/  F2FP.F16.F32.PACK_AB R73, R80, R73 ;  /* 0x000000495049723e */ /* 0x000fe200000000ff */
[----:B------:R-:W-:-:S04]  /*4ca0*/  IMAD.MOV.U32 R31, RZ, RZ, R70 ;  /* 0x000000ffff1f7224 */ /* 0x000fc800078e0046 */
[----:B------:R-:W-:-:S07]  /*4cb0*/  IMAD.MOV.U32 R30, RZ, RZ, R73 ;  /* 0x000000ffff1e7224 */ /* 0x000fce00078e0049 */
.L_x_1495:
[----:B------:R-:W-:Y:S05]  /*4cc0*/  BSYNC B3 ;  /* 0x0000000000037941 */ /* 0x000fea0003800000 */
.L_x_1494:
[----:B--2---:R4:W-:Y:S02]  /*4cd0*/  STG.E.128 desc[UR46][R40.64+0xc0], R28 ;  /* 0x0000c01c28007986 */ /* 0x0049e4000c101d2e */
.L_x_1493:
[----:B------:R-:W-:Y:S05]  /*4ce0*/  BSYNC B2 ;  /* 0x0000000000027941 */ /* 0x000fea0003800000 */
.L_x_1492:
        /* <DEDUP_REMOVED lines=47> */
[----:B------:R-:W-:Y:S02]  /*4fe0*/  IMAD.MOV.U32 R28, RZ, RZ, R31 ;  /* 0x000000ffff1c7224 */ /* 0x000fe400078e001f */
[----:B------:R-:W-:Y:S02]  /*4ff0*/  IMAD.MOV.U32 R31, RZ, RZ, R67 ;  /* 0x000000ffff1f7224 */ /* 0x000fe400078e0043 */
[----:B------:R-:W-:Y:S02]  /*5000*/  F2FP.F16.F32.PACK_AB R180, R180, R29 ;  /* 0x0000001db4b4723e */ /* 0x000fe400000000ff */
[----:B------:R-:W-:-:S03]  /*5010*/  MOV R29, R70 ;  /* 0x00000046001d7202 */ /* 0x000fc60000000f00 */
[----:B------:R-:W-:-:S07]  /*5020*/  IMAD.MOV.U32 R30, RZ, RZ, R180 ;  /* 0x000000ffff1e7224 */ /* 0x000fce00078e00b4 */
.L_x_1499:
[----:B------:R-:W-:Y:S05]  /*5030*/  BSYNC B3 ;  /* 0x0000000000037941 */ /* 0x000fea0003800000 */
.L_x_1498:
[----:B--2---:R1:W-:Y:S02]  /*5040*/  STG.E.128 desc[UR46][R40.64+0x100], R28 ;  /* 0x0001001c28007986 */ /* 0x0043e4000c101d2e */
.L_x_1497:
[----:B------:R-:W-:Y:S05]  /*5050*/  BSYNC B2 ;  /* 0x0000000000027941 */ /* 0x000fea0003800000 */
.L_x_1496:
        /* <DEDUP_REMOVED lines=14> */
[CC--:B------:R-:W-:Y:S01]  /*5140*/  FMUL.FTZ R66, R29.reuse, R67.reuse ;  /* 0x000000431d427220 */ /* 0x0c0fe20000410000 */
[----:B------:R-:W-:Y:S02]  /*5150*/  HADD2.F32 R30, -RZ, R30.H0_H0 ;  /* 0x2000001eff1e7230 */ /* 0x000fe40000004100 */
[C---:B------:R-:W-:Y:S01]  /*5160*/  FMUL.FTZ R67, R64.reuse, R67 ;  /* 0x0000004340437220 */ /* 0x040fe20000410000 */
[-C--:B------:R-:W-:Y:S01]  /*5170*/  FFMA.FTZ R66, R64, R62.reuse, -R66 ;  /* 0x0000003e40427223 */ /* 0x080fe20000010842 */
[----:B------:R-:W-:Y:S02]  /*5180*/  SHF.R.U32.HI R64, RZ, 0x10, R65 ;  /* 0x00000010ff407819 */ /* 0x000fe40000011641 */
[----:B------:R-:W-:Y:S01]  /*5190*/  FFMA.FTZ R67, R29, R62, R67 ;  /* 0x0000003e1d437223 */ /* 0x000fe20000010043 */
[----:B------:R-:W-:Y:S01]  /*51a0*/  IMAD.MOV.U32 R29, RZ, RZ, R31 ;  /* 0x000000ffff1d7224 */ /* 0x000fe200078e001f */
[----:B------:R-:W-:Y:S01]  /*51b0*/  SHF.R.U32.HI R62, RZ, 0x10, R63 ;  /* 0x00000010ff3e7819 */ /* 0x000fe2000001163f */
[----:B------:R-:W-:-:S02]  /*51c0*/  HADD2.F32 R65, -RZ, R157.H1_H1 ;  /* 0x3000009dff417230 */ /* 0x000fc40000004100 */
[----:B------:R-:W-:Y:S01]  /*51d0*/  HADD2.F32 R64, -RZ, R64.H0_H0 ;  /* 0x20000040ff407230 */ /* 0x000fe20000004100 */
[----:B------:R-:W-:Y:S01]  /*51e0*/  F2FP.F16.F32.PACK_AB R66, R67, R66 ;  /* 0x000000424342723e */ /* 0x000fe200000000ff */
[--C-:B------:R-:W-:Y:S02]  /*51f0*/  HADD2.F32 R31, -RZ, R29.reuse.H1_H1 ;  /* 0x3000001dff1f7230 */ /* 0x100fe40000004100 */
[----:B------:R-:W-:Y:S02]  /*5200*/  HADD2.F32 R29, -RZ, R29.H0_H0 ;  /* 0x2000001dff1d7230 */ /* 0x000fe40000004100 */
[----:B------:R-:W-:Y:S02]  /*5210*/  HADD2.F32 R62, -RZ, R62.H0_H0 ;  /* 0x2000003eff3e7230 */ /* 0x000fe40000004100 */
[-C--:B------:R-:W-:Y:S01]  /*5220*/  FMUL.FTZ R63, R31, R64.reuse ;  /* 0x000000401f3f7220 */ /* 0x080fe20000410000 */
[----:B------:R-:W-:Y:S02]  /*5230*/  HADD2.F32 R157, -RZ, R157.H0_H0 ;  /* 0x2000009dff9d7230 */ /* 0x000fe40000004100 */
[C---:B------:R-:W-:Y:S01]  /*5240*/  FMUL.FTZ R64, R29.reuse, R64 ;  /* 0x000000401d407220 */ /* 0x040fe20000410000 */
[----:B------:R-:W-:Y:S01]  /*5250*/  FFMA.FTZ R63, R29, R62, -R63 ;  /* 0x0000003e1d3f7223 */ /* 0x000fe2000001083f */
[----:B------:R-:W-:-:S02]  /*5260*/  HADD2.F32 R29, -RZ, R28.H1_H1 ;  /* 0x3000001cff1d7230 */ /* 0x000fc40000004100 */
[----:B------:R-:W-:Y:S01]  /*5270*/  FFMA.FTZ R64, R31, R62, R64 ;  /* 0x0000003e1f407223 */ /* 0x000fe20000010040 */
[----:B------:R-:W-:Y:S02]  /*5280*/  HADD2.F32 R31, -RZ, R156.H1_H1 ;  /* 0x3000009cff1f7230 */ /* 0x000fe40000004100 */
[----:B------:R-:W-:Y:S02]  /*5290*/  HADD2.F32 R28, -RZ, R28.H0_H0 ;  /* 0x2000001cff1c7230 */ /* 0x000fe40000004100 */
[----:B------:R-:W-:Y:S01]  /*52a0*/  FMUL.FTZ R68, R29, R65 ;  /* 0x000000411d447220 */ /* 0x000fe20000410000 */
[----:B------:R-:W-:Y:S01]  /*52b0*/  HADD2.F32 R62, -RZ, R158.H0_H0 ;  /* 0x2000009eff3e7230 */ /* 0x000fe20000004100 */
[----:B------:R-:W-:Y:S01]  /*52c0*/  F2FP.F16.F32.PACK_AB R63, R64, R63 ;  /* 0x0000003f403f723e */ /* 0x000fe200000000ff */
[C---:B------:R-:W-:Y:S01]  /*52d0*/  FMUL.FTZ R65, R28.reuse, R65 ;  /* 0x000000411c417220 */ /* 0x040fe20000410000 */
[-C--:B------:R-:W-:Y:S02]  /*52e0*/  FFMA.FTZ R68, R28, R31.reuse, -R68 ;  /* 0x0000001f1c447223 */ /* 0x080fe40000010844 */
[-C--:B------:R-:W-:Y:S01]  /*52f0*/  FMUL.FTZ R28, R69, R62.reuse ;  /* 0x0000003e451c7220 */ /* 0x080fe20000410000 */
[----:B------:R-:W-:Y:S01]  /*5300*/  FMUL.FTZ R62, R30, R62 ;  /* 0x0000003e1e3e7220 */ /* 0x000fe20000410000 */
[----:B------:R-:W-:Y:S01]  /*5310*/  FFMA.FTZ R65, R29, R31, R65 ;  /* 0x0000001f1d417223 */ /* 0x000fe20000010041 */
[----:B------:R-:W-:-:S02]  /*5320*/  IMAD.MOV.U32 R29, RZ, RZ, R66 ;  /* 0x000000ffff1d7224 */ /* 0x000fc400078e0042 */
[-C--:B------:R-:W-:Y:S01]  /*5330*/  FFMA.FTZ R28, R30, R157.reuse, -R28 ;  /* 0x0000009d1e1c7223 */ /* 0x080fe2000001081c */
[----:B------:R-:W-:Y:S01]  /*5340*/  FFMA.FTZ R62, R69, R157, R62 ;  /* 0x0000009d453e7223 */ /* 0x000fe2000001003e */
[----:B------:R-:W-:Y:S01]  /*5350*/  IMAD.MOV.U32 R31, RZ, RZ, R63 ;  /* 0x000000ffff1f7224 */ /* 0x000fe200078e003f */
[----:B------:R-:W-:-:S03]  /*5360*/  F2FP.F16.F32.PACK_AB R65, R65, R68 ;  /* 0x000000444141723e */ /* 0x000fc600000000ff */
[----:B------:R-:W-:Y:S02]  /*5370*/  F2FP.F16.F32.PACK_AB R62, R62, R28 ;  /* 0x0000001c3e3e723e */ /* 0x000fe400000000ff */
[----:B------:R-:W-:-:S03]  /*5380*/  IMAD.MOV.U32 R28, RZ, RZ, R65 ;  /* 0x000000ffff1c7224 */ /* 0x000fc600078e0041 */
[----:B------:R-:W-:-:S07]  /*5390*/  IMAD.MOV.U32 R30, RZ, RZ, R62 ;  /* 0x000000ffff1e7224 */ /* 0x000fce00078e003e */
.L_x_1501:
[----:B------:R-:W-:Y:S05]  /*53a0*/  BSYNC B2 ;  /* 0x0000000000027941 */ /* 0x000fea0003800000 */
.L_x_1500:
[----:B--2---:R1:W-:Y:S02]  /*53b0*/  STG.E.128 desc[UR46][R40.64+0x140], R28 ;  /* 0x0001401c28007986 */ /* 0x0043e4000c101d2e */
.L_x_1479:
[----:B------:R-:W-:Y:S05]  /*53c0*/  BSYNC B1 ;  /* 0x0000000000017941 */ /* 0x000fea0003800000 */
.L_x_1478:
        /* <DEDUP_REMOVED lines=27> */
[-C--:B------:R-:W-:Y:S01]  /*5580*/  FFMA.FTZ R41, R31, R62.reuse, -R41 ;  /* 0x0000003e1f297223 */ /* 0x080fe20000010829 */
[----:B------:R-:W-:Y:S02]  /*5590*/  HADD2.F32 R31, -RZ, R206.H0_H0 ;  /* 0x200000ceff1f7230 */ /* 0x000fe40000004100 */
        /* <DEDUP_REMOVED lines=18> */
[----:B------:R-:W-:Y:S01]  /*56c0*/  F2FP.F16.F32.PACK_AB R30, R206, R31 ;  /* 0x0000001fce1e723e */ /* 0x000fe200000000ff */
[----:B------:R-:W-:-:S07]  /*56d0*/  IMAD.MOV.U32 R31, RZ, RZ, R41 ;  /* 0x000000ffff1f7224 */ /* 0x000fce00078e0029 */
.L_x_1506:
[----:B------:R-:W-:Y:S05]  /*56e0*/  BSYNC B2 ;  /* 0x0000000000027941 */ /* 0x000fea0003800000 */
.L_x_1505:
[----:B--2---:R1:W-:Y:S02]  /*56f0*/  STG.E.128 desc[UR46][R36.64], R28 ;  /* 0x0000001c24007986 */ /* 0x0043e4000c101d2e */
.L_x_1504:
[----:B------:R-:W-:Y:S05]  /*5700*/  BSYNC B1 ;  /* 0x0000000000017941 */ /* 0x000fea0003800000 */
.L_x_1503:
        /* <DEDUP_REMOVED lines=13> */
[----:B------:R-:W-:Y:S02]  /*57e0*/  HADD2.F32 R56, -RZ, R56.H0_H0 ;  /* 0x20000038ff387230 */ /* 0x000fe40000004100 */
[--C-:B------:R-:W-:Y:S02]  /*57f0*/  HADD2.F32 R55, -RZ, R29.reuse.H1_H1 ;  /* 0x3000001dff377230 */ /* 0x100fe40000004100 */
[----:B------:R-:W-:-:S02]  /*5800*/  HADD2.F32 R29, -RZ, R29.H0_H0 ;  /* 0x2000001dff1d7230 */ /* 0x000fc40000004100 */
[-C--:B------:R-:W-:Y:S01]  /*5810*/  FMUL.FTZ R60, R57, R56.reuse ;  /* 0x00000038393c7220 */ /* 0x080fe20000410000 */
[----:B------:R-:W-:Y:S02]  /*5820*/  HADD2.F32 R31, -RZ, R31.H0_H0 ;  /* 0x2000001fff1f7230 */ /* 0x000fe40000004100 */
[----:B------:R-:W-:Y:S02]  /*5830*/  HADD2.F32 R40, -RZ, R40.H0_H0 ;  /* 0x20000028ff287230 */ /* 0x000fe40000004100 */
[-C--:B------:R-:W-:Y:S01]  /*5840*/  FMUL.FTZ R62, R29, R41.reuse ;  /* 0x000000291d3e7220 */ /* 0x080fe20000410000 */
[----:B------:R-:W-:Y:S02]  /*5850*/  HADD2.F32 R58, -RZ, R54.H0_H0 ;  /* 0x20000036ff3a7230 */ /* 0x000fe40000004100 */
[----:B------:R-:W-:Y:S01]  /*5860*/  FMUL.FTZ R54, R55, R41 ;  /* 0x0000002937367220 */ /* 0x000fe20000410000 */
[----:B------:R-:W-:Y:S01]  /*5870*/  FMUL.FTZ R56, R31, R56 ;  /* 0x000000381f387220 */ /* 0x000fe20000410000 */
[----:B------:R-:W-:Y:S01]  /*5880*/  FFMA.FTZ R55, R55, R40, R62 ;  /* 0x0000002837377223 */ /* 0x000fe2000001003e */
[----:B------:R-:W-:-:S02]  /*5890*/  HADD2.F32 R41, -RZ, R156.H0_H0 ;  /* 0x2000009cff297230 */ /* 0x000fc40000004100 */
[----:B------:R-:W-:Y:S01]  /*58a0*/  FFMA.FTZ R54, R29, R40, -R54 ;  /* 0x000000281d367223 */ /* 0x000fe20000010836 */
[-C--:B------:R-:W-:Y:S01]  /*58b0*/  FFMA.FTZ R57, R57, R58.reuse, R56 ;  /* 0x0000003a39397223 */ /* 0x080fe20000010038 */
[--C-:B------:R-:W-:Y:S02]  /*58c0*/  HADD2.F32 R40, -RZ, R28.reuse.H1_H1 ;  /* 0x3000001cff287230 */ /* 0x100fe40000004100 */
[----:B------:R-:W-:Y:S01]  /*58d0*/  FFMA.FTZ R60, R31, R58, -R60 ;  /* 0x0000003a1f3c7223 */ /* 0x000fe2000001083c */
[----:B------:R-:W-:Y:S02]  /*58e0*/  HADD2.F32 R56, -RZ, R28.H0_H0 ;  /* 0x2000001cff387230 */ /* 0x000fe40000004100 */
[----:B------:R-:W-:Y:S02]  /*58f0*/  HADD2.F32 R31, -RZ, R158.H1_H1 ;  /* 0x3000009eff1f7230 */ /* 0x000fe40000004100 */
[----:B------:R-:W-:Y:S01]  /*5900*/  FMUL.FTZ R59, R40, R41 ;  /* 0x00000029283b7220 */ /* 0x000fe20000410000 */
[----:B------:R-:W-:-:S02]  /*5910*/  HADD2.F32 R28, -RZ, R30.H1_H1 ;  /* 0x3000001eff1c7230 */ /* 0x000fc40000004100 */
[----:B------:R-:W-:Y:S01]  /*5920*/  FMUL.FTZ R61, R56, R41 ;  /* 0x00000029383d7220 */ /* 0x000fe20000410000 */
[--C-:B------:R-:W-:Y:S02]  /*5930*/  HADD2.F32 R29, -RZ, R153.reuse.H0_H0 ;  /* 0x20000099ff1d7230 */ /* 0x100fe40000004100 */
[----:B------:R-:W-:Y:S02]  /*5940*/  HADD2.F32 R30, -RZ, R30.H0_H0 ;  /* 0x2000001eff1e7230 */ /* 0x000fe40000004100 */
[----:B------:R-:W-:Y:S01]  /*5950*/  FMUL.FTZ R41, R28, R31 ;  /* 0x0000001f1c297220 */ /* 0x000fe20000410000 */
[----:B------:R-:W-:Y:S02]  /*5960*/  HADD2.F32 R153, -RZ, R153.H1_H1 ;  /* 0x30000099ff997230 */ /* 0x000fe40000004100 */
[-C--:B------:R-:W-:Y:S01]  /*5970*/  FFMA.FTZ R56, R56, R29.reuse, -R59 ;  /* 0x0000001d38387223 */ /* 0x080fe2000001083b */
[----:B------:R-:W-:Y:S01]  /*5980*/  FFMA.FTZ R61, R40, R29, R61 ;  /* 0x0000001d283d7223 */ /* 0x000fe2000001003d */
[C---:B------:R-:W-:Y:S01]  /*5990*/  FMUL.FTZ R31, R30.reuse, R31 ;  /* 0x0000001f1e1f7220 */ /* 0x040fe20000410000 */
[----:B------:R-:W-:Y:S01]  /*59a0*/  F2FP.F16.F32.PACK_AB R29, R55, R54 ;  /* 0x00000036371d723e */ /* 0x000fe200000000ff */
[----:B------:R-:W-:-:S02]  /*59b0*/  FFMA.FTZ R41, R30, R153, -R41 ;  /* 0x000000991e297223 */ /* 0x000fc40000010829 */
[----:B------:R-:W-:Y:S01]  /*59c0*/  FFMA.FTZ R28, R28, R153, R31 ;  /* 0x000000991c1c7223 */ /* 0x000fe2000001001f */
[----:B------:R-:W-:Y:S02]  /*59d0*/  F2FP.F16.F32.PACK_AB R56, R61, R56 ;  /* 0x000000383d38723e */ /* 0x000fe400000000ff */
[----:B------:R-:W-:Y:S02]  /*59e0*/  F2FP.F16.F32.PACK_AB R31, R57, R60 ;  /* 0x0000003c391f723e */ /* 0x000fe400000000ff */
[----:B------:R-:W-:Y:S01]  /*59f0*/  F2FP.F16.F32.PACK_AB R30, R28, R41 ;  /* 0x000000291c1e723e */ /* 0x000fe200000000ff */
[----:B------:R-:W-:-:S07]  /*5a00*/  IMAD.MOV.U32 R28, RZ, RZ, R56 ;  /* 0x000000ffff1c7224 */ /* 0x000fce00078e0038 */
.L_x_1510:
[----:B------:R-:W-:Y:S05]  /*5a10*/  BSYNC B2 ;  /* 0x0000000000027941 */ /* 0x000fea0003800000 */
.L_x_1509:
[----:B--2---:R1:W-:Y:S02]  /*5a20*/  STG.E.128 desc[UR46][R36.64+0x40], R28 ;  /* 0x0000401c24007986 */ /* 0x0043e4000c101d2e */
.L_x_1508:
[----:B------:R-:W-:Y:S05]  /*5a30*/  BSYNC B1 ;  /* 0x0000000000017941 */ /* 0x000fea0003800000 */
.L_x_1507:
        /* <DEDUP_REMOVED lines=8> */
[--C-:B--2---:R-:W-:Y:S01]  /*5ac0*/  HADD2.F32 R41, -RZ, R31.reuse.H1_H1 ;  /* 0x3000001fff297230 */ /* 0x104fe20000004100 */
[--C-:B------:R-:W-:Y:S01]  /*5ad0*/  SHF.R.U64 R52, R52, 0x10, R53.reuse ;  /* 0x0000001034347819 */ /* 0x100fe20000001235 */
[----:B------:R-:W-:Y:S01]  /*5ae0*/  HADD2.F32 R31, -RZ, R31.H0_H0 ;  /* 0x2000001fff1f7230 */ /* 0x000fe20000004100 */
[----:B------:R-:W-:Y:S02]  /*5af0*/  SHF.R.U32.HI R54, RZ, 0x10, R53 ;  /* 0x00000010ff367819 */ /* 0x000fe40000011635 */
[----:B------:R-:W-:Y:S01]  /*5b00*/  SHF.R.U32.HI R50, RZ, 0x10, R51 ;  /* 0x00000010ff327819 */ /* 0x000fe20000011633 */
[----:B------:R-:W-:Y:S02]  /*5b10*/  HADD2.F32 R51, -RZ, R40.H0_H0 ;  /* 0x20000028ff337230 */ /* 0x000fe40000004100 */
[----:B------:R-:W-:Y:S02]  /*5b20*/  HADD2.F32 R40, -RZ, R29.H1_H1 ;  /* 0x3000001dff287230 */ /* 0x000fe40000004100 */
[----:B------:R-:W-:-:S02]  /*5b30*/  HADD2.F32 R52, -RZ, R52.H0_H0 ;  /* 0x20000034ff347230 */ /* 0x000fc40000004100 */
[----:B------:R-:W-:Y:S02]  /*5b40*/  HADD2.F32 R29, -RZ, R29.H0_H0 ;  /* 0x2000001dff1d7230 */ /* 0x000fe40000004100 */
[----:B------:R-:W-:Y:S02]  /*5b50*/  HADD2.F32 R54, -RZ, R54.H0_H0 ;  /* 0x20000036ff367230 */ /* 0x000fe40000004100 */
[CC--:B------:R-:W-:Y:S01]  /*5b60*/  FMUL.FTZ R56, R40.reuse, R52.reuse ;  /* 0x0000003428387220 */ /* 0x0c0fe20000410000 */
[----:B------:R-:W-:Y:S02]  /*5b70*/  HADD2.F32 R50, -RZ, R50.H0_H0 ;  /* 0x20000032ff327230 */ /* 0x000fe40000004100 */
[----:B------:R-:W-:Y:S01]  /*5b80*/  FMUL.FTZ R53, R29, R52 ;  /* 0x000000341d357220 */ /* 0x000fe20000410000 */
[-C--:B------:R-:W-:Y:S01]  /*5b90*/  FMUL.FTZ R52, R41, R54.reuse ;  /* 0x0000003629347220 */ /* 0x080fe20000410000 */
[----:B------:R-:W-:Y:S01]  /*5ba0*/  FMUL.FTZ R54, R31, R54 ;  /* 0x000000361f367220 */ /* 0x000fe20000410000 */
[-C--:B------:R-:W-:Y:S01]  /*5bb0*/  FFMA.FTZ R29, R29, R51.reuse, -R56 ;  /* 0x000000331d1d7223 */ /* 0x080fe20000010838 */
[----:B------:R-:W-:Y:S01]  /*5bc0*/  FFMA.FTZ R40, R40, R51, R53 ;  /* 0x0000003328287223 */ /* 0x000fe20000010035 */
[-C--:B------:R-:W-:Y:S01]  /*5bd0*/  FFMA.FTZ R31, R31, R50.reuse, -R52 ;  /* 0x000000321f1f7223 */ /* 0x080fe20000010834 */
[----:B------:R-:W-:Y:S01]  /*5be0*/  FFMA.FTZ R50, R41, R50, R54 ;  /* 0x0000003229327223 */ /* 0x000fe20000010036 */
[----:B------:R-:W-:-:S02]  /*5bf0*/  HADD2.F32 R54, -RZ, R154.H0_H0 ;  /* 0x2000009aff367230 */ /* 0x000fc40000004100 */
[----:B------:R-:W-:Y:S01]  /*5c00*/  HADD2.F32 R154, -RZ, R154.H1_H1 ;  /* 0x3000009aff9a7230 */ /* 0x000fe20000004100 */
[----:B------:R-:W-:Y:S01]  /*5c10*/  F2FP.F16.F32.PACK_AB R29, R40, R29 ;  /* 0x0000001d281d723e */ /* 0x000fe200000000ff */
[----:B------:R-:W-:Y:S01]  /*5c20*/  HADD2.F32 R41, -RZ, R28.H1_H1 ;  /* 0x3000001cff297230 */ /* 0x000fe20000004100 */
[----:B------:R-:W-:Y:S01]  /*5c30*/  F2FP.F16.F32.PACK_AB R31, R50, R31 ;  /* 0x0000001f321f723e */ /* 0x000fe200000000ff */
[----:B------:R-:W-:Y:S02]  /*5c40*/  HADD2.F32 R51, -RZ, R30.H1_H1 ;  /* 0x3000001eff337230 */ /* 0x000fe40000004100 */
[----:B------:R-:W-:Y:S02]  /*5c50*/  HADD2.F32 R28, -RZ, R28.H0_H0 ;  /* 0x2000001cff1c7230 */ /* 0x000fe40000004100 */
[----:B------:R-:W-:Y:S01]  /*5c60*/  FMUL.FTZ R55, R41, R54 ;  /* 0x0000003629377220 */ /* 0x000fe20000410000 */
[----:B------:R-:W-:Y:S02]  /*5c70*/  HADD2.F32 R30, -RZ, R30.H0_H0 ;  /* 0x2000001eff1e7230 */ /* 0x000fe40000004100 */
[----:B------:R-:W-:Y:S01]  /*5c80*/  FMUL.FTZ R57, R51, R154 ;  /* 0x0000009a33397220 */ /* 0x000fe20000410000 */
[----:B------:R-:W-:-:S02]  /*5c90*/  HADD2.F32 R52, -RZ, R145.H1_H1 ;  /* 0x30000091ff347230 */ /* 0x000fc40000004100 */
[----:B------:R-:W-:Y:S01]  /*5ca0*/  FMUL.FTZ R54, R28, R54 ;  /* 0x000000361c367220 */ /* 0x000fe20000410000 */
[----:B------:R-:W-:Y:S02]  /*5cb0*/  HADD2.F32 R53, -RZ, R146.H0_H0 ;  /* 0x20000092ff357230 */ /* 0x000fe40000004100 */
[----:B------:R-:W-:Y:S01]  /*5cc0*/  FMUL.FTZ R154, R30, R154 ;  /* 0x0000009a1e9a7220 */ /* 0x000fe20000410000 */
[-C--:B------:R-:W-:Y:S01]  /*5cd0*/  FFMA.FTZ R55, R28, R52.reuse, -R55 ;  /* 0x000000341c377223 */ /* 0x080fe20000010837 */
[----:B------:R-:W-:Y:S01]  /*5ce0*/  FFMA.FTZ R54, R41, R52, R54 ;  /* 0x0000003429367223 */ /* 0x000fe20000010036 */
[-C--:B------:R-:W-:Y:S01]  /*5cf0*/  FFMA.FTZ R57, R30, R53.reuse, -R57 ;  /* 0x000000351e397223 */ /* 0x080fe20000010839 */
[----:B------:R-:W-:-:S03]  /*5d00*/  FFMA.FTZ R154, R51, R53, R154 ;  /* 0x00000035339a7223 */ /* 0x000fc6000001009a */
[----:B------:R-:W-:Y:S02]  /*5d10*/  F2FP.F16.F32.PACK_AB R28, R54, R55 ;  /* 0x00000037361c723e */ /* 0x000fe400000000ff */
[----:B------:R-:W-:-:S07]  /*5d20*/  F2FP.F16.F32.PACK_AB R30, R154, R57 ;  /* 0x000000399a1e723e */ /* 0x000fce00000000ff */
.L_x_1514:
[----:B------:R-:W-:Y:S05]  /*5d30*/  BSYNC B2 ;  /* 0x0000000000027941 */ /* 0x000fea0003800000 */
.L_x_1513:
[----:B--2---:R1:W-:Y:S02]  /*5d40*/  STG.E.128 desc[UR46][R36.64+0x80], R28 ;  /* 0x0000801c24007986 */ /* 0x0043e4000c101d2e */
.L_x_1512:
[----:B------:R-:W-:Y:S05]  /*5d50*/  BSYNC B1 ;  /* 0x0000000000017941 */ /* 0x000fea0003800000 */
.L_x_1511:
        /* <DEDUP_REMOVED lines=9> */
[----:B------:R-:W-:Y:S01]  /*5df0*/  SHF.R.U32.HI R51, RZ, 0x10, R47 ;  /* 0x00000010ff337819 */ /* 0x000fe2000001162f */
[----:B------:R-:W-:Y:S01]  /*5e00*/  HADD2.F32 R31, -RZ, R29.H1_H1 ;  /* 0x3000001dff1f7230 */ /* 0x000fe20000004100 */
[--C-:B------:R-:W-:Y:S01]  /*5e10*/  SHF.R.U64 R47, R48, 0x10, R49.reuse ;  /* 0x00000010302f7819 */ /* 0x100fe20000001231 */
[----:B------:R-:W-:Y:S01]  /*5e20*/  HADD2.F32 R46, -RZ, R46.H0_H0 ;  /* 0x2000002eff2e7230 */ /* 0x000fe20000004100 */
[----:B------:R-:W-:Y:S01]  /*5e30*/  SHF.R.U32.HI R50, RZ, 0x10, R49 ;  /* 0x00000010ff327819 */ /* 0x000fe20000011631 */
[----:B------:R-:W-:Y:S01]  /*5e40*/  HADD2.F32 R48, -RZ, R51.H0_H0 ;  /* 0x20000033ff307230 */ /* 0x000fe20000004100 */
[----:B------:R-:W-:Y:S01]  /*5e50*/  MOV R40, R28 ;  /* 0x0000001c00287202 */ /* 0x000fe20000000f00 */
[----:B------:R-:W-:Y:S02]  /*5e60*/  HADD2.F32 R28, -RZ, R29.H0_H0 ;  /* 0x2000001dff1c7230 */ /* 0x000fe40000004100 */
[----:B------:R-:W-:-:S02]  /*5e70*/  HADD2.F32 R47, -RZ, R47.H0_H0 ;  /* 0x2000002fff2f7230 */ /* 0x000fc40000004100 */
[----:B------:R-:W-:Y:S02]  /*5e80*/  HADD2.F32 R50, -RZ, R50.H0_H0 ;  /* 0x20000032ff327230 */ /* 0x000fe40000004100 */
[--C-:B------:R-:W-:Y:S02]  /*5e90*/  HADD2.F32 R29, -RZ, R41.reuse.H1_H1 ;  /* 0x30000029ff1d7230 */ /* 0x100fe40000004100 */
[-C--:B------:R-:W-:Y:S01]  /*5ea0*/  FMUL.FTZ R49, R31, R47.reuse ;  /* 0x0000002f1f317220 */ /* 0x080fe20000410000 */
[----:B------:R-:W-:Y:S02]  /*5eb0*/  HADD2.F32 R41, -RZ, R41.H0_H0 ;  /* 0x20000029ff297230 */ /* 0x000fe40000004100 */
[C---:B------:R-:W-:Y:S01]  /*5ec0*/  FMUL.FTZ R52, R28.reuse, R47 ;  /* 0x0000002f1c347220 */ /* 0x040fe20000410000 */
[----:B------:R-:W-:Y:S02]  /*5ed0*/  HADD2.F32 R146, -RZ, R146.H1_H1 ;  /* 0x30000092ff927230 */ /* 0x000fe40000004100 */
[----:B------:R-:W-:Y:S01]  /*5ee0*/  FMUL.FTZ R54, R29, R50 ;  /* 0x000000321d367220 */ /* 0x000fe20000410000 */
[----:B------:R-:W-:Y:S01]  /*5ef0*/  FFMA.FTZ R28, R28, R46, -R49 ;  /* 0x0000002e1c1c7223 */ /* 0x000fe20000010831 */
[----:B------:R-:W-:Y:S01]  /*5f00*/  FMUL.FTZ R50, R41, R50 ;  /* 0x0000003229327220 */ /* 0x000fe20000410000 */
[----:B------:R-:W-:Y:S01]  /*5f10*/  FFMA.FTZ R49, R31, R46, R52 ;  /* 0x0000002e1f317223 */ /* 0x000fe20000010034 */
[----:B------:R-:W-:-:S02]  /*5f20*/  HADD2.F32 R31, -RZ, R30.H1_H1 ;  /* 0x3000001eff1f7230 */ /* 0x000fc40000004100 */
[-C--:B------:R-:W-:Y:S01]  /*5f30*/  FFMA.FTZ R54, R41, R48.reuse, -R54 ;  /* 0x0000003029367223 */ /* 0x080fe20000010836 */
[----:B------:R-:W-:Y:S01]  /*5f40*/  FFMA.FTZ R53, R29, R48, R50 ;  /* 0x000000301d357223 */ /* 0x000fe20000010032 */
[--C-:B------:R-:W-:Y:S02]  /*5f50*/  HADD2.F32 R29, -RZ, R40.reuse.H1_H1 ;  /* 0x30000028ff1d7230 */ /* 0x100fe40000004100 */
[----:B------:R-:W-:Y:S02]  /*5f60*/  HADD2.F32 R145, -RZ, R145.H0_H0 ;  /* 0x20000091ff917230 */ /* 0x000fe40000004100 */
[----:B------:R-:W-:Y:S01]  /*5f70*/  FMUL.FTZ R51, R31, R146 ;  /* 0x000000921f337220 */ /* 0x000fe20000410000 */
[----:B------:R-:W-:Y:S02]  /*5f80*/  HADD2.F32 R40, -RZ, R40.H0_H0 ;  /* 0x20000028ff287230 */ /* 0x000fe40000004100 */
        /* <DEDUP_REMOVED lines=9> */
[----:B------:R-:W-:Y:S01]  /*6020*/  FFMA.FTZ R146, R31, R131, R146 ;  /* 0x000000831f927223 */ /* 0x000fe20000010092 */
[----:B------:R-:W-:Y:S02]  /*6030*/  F2FP.F16.F32.PACK_AB R29, R49, R28 ;  /* 0x0000001c311d723e */ /* 0x000fe400000000ff */
[----:B------:R-:W-:-:S02]  /*6040*/  F2FP.F16.F32.PACK_AB R31, R53, R54 ;  /* 0x00000036351f723e */ /* 0x000fc400000000ff */
[----:B------:R-:W-:Y:S02]  /*6050*/  F2FP.F16.F32.PACK_AB R28, R46, R47 ;  /* 0x0000002f2e1c723e */ /* 0x000fe400000000ff */
[----:B------:R-:W-:-:S07]  /*6060*/  F2FP.F16.F32.PACK_AB R30, R146, R51 ;  /* 0x00000033921e723e */ /* 0x000fce00000000ff */
.L_x_1518:
[----:B------:R-:W-:Y:S05]  /*6070*/  BSYNC B2 ;  /* 0x0000000000027941 */ /* 0x000fea0003800000 */
.L_x_1517:
[----:B--2---:R1:W-:Y:S02]  /*6080*/  STG.E.128 desc[UR46][R36.64+0xc0], R28 ;  /* 0x0000c01c24007986 */ /* 0x0043e4000c101d2e */
.L_x_1516:
[----:B------:R-:W-:Y:S05]  /*6090*/  BSYNC B1 ;  /* 0x0000000000017941 */ /* 0x000fea0003800000 */
.L_x_1515:
        /* <DEDUP_REMOVED lines=20> */
[-C--:B------:R-:W-:Y:S01]  /*61e0*/  FMUL.FTZ R45, R31, R44.reuse ;  /* 0x0000002c1f2d7220 */ /* 0x080fe20000410000 */
[----:B------:R-:W-:Y:S02]  /*61f0*/  HADD2.F32 R41, -RZ, R41.H0_H0 ;  /* 0x20000029ff297230 */ /* 0x000fe40000004100 */
[----:B------:R-:W-:Y:S01]  /*6200*/  FMUL.FTZ R43, R29, R43 ;  /* 0x0000002b1d2b7220 */ /* 0x000fe20000410000 */
[C---:B------:R-:W-:Y:S01]  /*6210*/  FMUL.FTZ R48, R40.reuse, R44 ;  /* 0x0000002c28307220 */ /* 0x040fe20000410000 */
[----:B------:R-:W-:Y:S01]  /*6220*/  FFMA.FTZ R45, R40, R42, R45 ;  /* 0x0000002a282d7223 */ /* 0x000fe2000001002d */
[----:B------:R-:W-:-:S02]  /*6230*/  HADD2.F32 R40, -RZ, R79.H0_H0 ;  /* 0x2000004fff287230 */ /* 0x000fc40000004100 */
[-C--:B------:R-:W-:Y:S01]  /*6240*/  FFMA.FTZ R46, R29, R41.reuse, -R46 ;  /* 0x000000291d2e7223 */ /* 0x080fe2000001082e */
[----:B------:R-:W-:Y:S01]  /*6250*/  FFMA.FTZ R43, R30, R41, R43 ;  /* 0x000000291e2b7223 */ /* 0x000fe2000001002b */
[----:B------:R-:W-:Y:S02]  /*6260*/  HADD2.F32 R79, -RZ, R79.H1_H1 ;  /* 0x3000004fff4f7230 */ /* 0x000fe40000004100 */
[----:B------:R-:W-:Y:S01]  /*6270*/  FFMA.FTZ R48, R31, R42, -R48 ;  /* 0x0000002a1f307223 */ /* 0x000fe20000010830 */
[--C-:B------:R-:W-:Y:S02]  /*6280*/  HADD2.F32 R29, -RZ, R28.reuse.H1_H1 ;  /* 0x3000001cff1d7230 */ /* 0x100fe40000004100 */
[--C-:B------:R-:W-:Y:S02]  /*6290*/  HADD2.F32 R30, -RZ, R39.reuse.H1_H1 ;  /* 0x30000027ff1e7230 */ /* 0x100fe40000004100 */
[----:B------:R-:W-:Y:S02]  /*62a0*/  HADD2.F32 R28, -RZ, R28.H0_H0 ;  /* 0x2000001cff1c7230 */ /* 0x000fe40000004100 */
[----:B------:R-:W-:Y:S01]  /*62b0*/  FMUL.FTZ R41, R29, R40 ;  /* 0x000000281d297220 */ /* 0x000fe20000410000 */
[----:B------:R-:W-:-:S02]  /*62c0*/  HADD2.F32 R39, -RZ, R39.H0_H0 ;  /* 0x20000027ff277230 */ /* 0x000fc40000004100 */
[-C--:B------:R-:W-:Y:S01]  /*62d0*/  FMUL.FTZ R42, R30, R79.reuse ;  /* 0x0000004f1e2a7220 */ /* 0x080fe20000410000 */
        /* <DEDUP_REMOVED lines=12> */
.L_x_1522:
[----:B------:R-:W-:Y:S05]  /*63a0*/  BSYNC B2 ;  /* 0x0000000000027941 */ /* 0x000fea0003800000 */
.L_x_1521:
[----:B--2---:R1:W-:Y:S02]  /*63b0*/  STG.E.128 desc[UR46][R36.64+0x100], R28 ;  /* 0x0001001c24007986 */ /* 0x0043e4000c101d2e */
.L_x_1520:
[----:B------:R-:W-:Y:S05]  /*63c0*/  BSYNC B1 ;  /* 0x0000000000017941 */ /* 0x000fea0003800000 */
.L_x_1519:
[----:B------:R-:W-:-:S13]  /*63d0*/  ISETP.NE.AND P3, PT, R6, RZ, PT ;  /* 0x000000ff0600720c */ /* 0x000fda0003f65270 */
        /* <DEDUP_REMOVED lines=8> */
[--C-:B------:R-:W-:Y:S01]  /*6460*/  HADD2.F32 R30, -RZ, R29.reuse.H1_H1 ;  /* 0x3000001dff1e7230 */ /* 0x100fe20000004100 */
[--C-:B------:R-:W-:Y:S01]  /*6470*/  SHF.R.U64 R33, R34, 0x10, R35.reuse ;  /* 0x0000001022217819 */ /* 0x100fe20000001223 */
[----:B------:R-:W-:Y:S01]  /*6480*/  HADD2.F32 R29, -RZ, R29.H0_H0 ;  /* 0x2000001dff1d7230 */ /* 0x000fe20000004100 */
[----:B------:R-:W-:Y:S01]  /*6490*/  SHF.R.U32.HI R40, RZ, 0x10, R35 ;  /* 0x00000010ff287819 */ /* 0x000fe20000011623 */
[----:B------:R-:W-:Y:S02]  /*64a0*/  HADD2.F32 R34, -RZ, R39.H0_H0 ;  /* 0x20000027ff227230 */ /* 0x000fe40000004100 */
[----:B------:R-:W-:Y:S02]  /*64b0*/  HADD2.F32 R35, -RZ, R33.H0_H0 ;  /* 0x20000021ff237230 */ /* 0x000fe40000004100 */
[----:B------:R-:W-:-:S02]  /*64c0*/  HADD2.F32 R40, -RZ, R40.H0_H0 ;  /* 0x20000028ff287230 */ /* 0x000fc40000004100 */
[--C-:B------:R-:W-:Y:S02]  /*64d0*/  HADD2.F32 R33, -RZ, R31.reuse.H1_H1 ;  /* 0x3000001fff217230 */ /* 0x100fe40000004100 */
[CC--:B------:R-:W-:Y:S01]  /*64e0*/  FMUL.FTZ R42, R30.reuse, R35.reuse ;  /* 0x000000231e2a7220 */ /* 0x0c0fe20000410000 */
[C---:B------:R-:W-:Y:S01]  /*64f0*/  FMUL.FTZ R35, R29.reuse, R35 ;  /* 0x000000231d237220 */ /* 0x040fe20000410000 */
[----:B------:R-:W-:Y:S02]  /*6500*/  HADD2.F32 R31, -RZ, R31.H0_H0 ;  /* 0x2000001fff1f7230 */ /* 0x000fe40000004100 */
[-C--:B------:R-:W-:Y:S01]  /*6510*/  FFMA.FTZ R42, R29, R34.reuse, -R42 ;  /* 0x000000221d2a7223 */ /* 0x080fe2000001082a */
        /* <DEDUP_REMOVED lines=26> */
.L_x_1524:
[----:B------:R-:W-:Y:S05]  /*66c0*/  BSYNC B1 ;  /* 0x0000000000017941 */ /* 0x000fea0003800000 */
.L_x_1523:
[----:B--2---:R1:W-:Y:S01]  /*66d0*/  STG.E.128 desc[UR46][R36.64+0x140], R28 ;  /* 0x0001401c24007986 */ /* 0x0043e2000c101d2e */
[----:B------:R-:W-:Y:S05]  /*66e0*/  BRA `(.L_x_1502) ;  /* 0x00000040000c7947 */ /* 0x000fea0003800000 */
.L_x_1470:
        /* <DEDUP_REMOVED lines=18> */
[----:B------:R-:W-:Y:S02]  /*6810*/  IADD3 R28, P3, R100, R76, RZ ;  /* 0x0000004c641c7210 */ /* 0x000fe40007f7e0ff */
[----:B------:R-:W-:Y:S02]  /*6820*/  CS2R R38, SRZ ;  /* 0x0000000000267805 */ /* 0x000fe4000001ff00 */
[----:B------:R-:W-:Y:S01]  /*6830*/  CS2R R36, SRZ ;  /* 0x0000000000247805 */ /* 0x000fe2000001ff00 */
[----:B------:R-:W-:Y:S01]  /*6840*/  IMAD.X R30, R0, 0x1, R21, P2 ;  /* 0x00000001001e7824 */ /* 0x000fe200010e0615 */
[----:B------:R-:W-:Y:S02]  /*6850*/  LEA R52, P2, R29, UR4, 0x1 ;  /* 0x000000041d347c11 */ /* 0x000fe4000f8408ff */
[----:B------:R-:W-:-:S02]  /*6860*/  CS2R R50, SRZ ;  /* 0x0000000000327805 */ /* 0x000fc4000001ff00 */
[----:B------:R-:W-:Y:S02]  /*6870*/  CS2R R48, SRZ ;  /* 0x0000000000307805 */ /* 0x000fe4000001ff00 */
[----:B------:R-:W-:Y:S01]  /*6880*/  LEA.HI.X R53, R29, UR5, R30, 0x1, P2 ;  /* 0x000000051d357c11 */ /* 0x000fe200090f0c1e */
[----:B------:R-:W-:Y:S01]  /*6890*/  ULDC.64 UR4, c[0x0][0x400] ;  /* 0x0001000000047ab9 */ /* 0x000fe20000000a00 */
[----:B------:R-:W-:Y:S01]  /*68a0*/  ISETP.GE.AND P2, PT, R18, R122, PT ;  /* 0x0000007a1200720c */ /* 0x000fe20003f46270 */
[----:B------:R-:W-:Y:S01]  /*68b0*/  IMAD.X R29, R3, 0x1, R15, P3 ;  /* 0x00000001031d7824 */ /* 0x000fe200018e060f */
[----:B------:R-:W-:-:S04]  /*68c0*/  LEA R56, P3, R28, UR4, 0x1 ;  /* 0x000000041c387c11 */ /* 0x000fc8000f8608ff */
[----:B------:R-:W-:Y:S02]  /*68d0*/  LEA.HI.X R57, R28, UR5, R29, 0x1, P3 ;  /* 0x000000051c397c11 */ /* 0x000fe400098f0c1d */
[----:B------:R-:W-:-:S05]  /*68e0*/  ISETP.GE.AND P3, PT, R165, R122, PT ;  /* 0x0000007aa500720c */ /* 0x000fca0003f66270 */
[----:B------:R0:W5:Y:S04]  /*68f0*/  @!P2 LDG.E.128 R36, desc[UR46][R52.64] ;  /* 0x0000002e3424a981 */ /* 0x000168000c1e1d00 */
[----:B------:R0:W5:Y:S01]  /*6900*/  @!P2 LDG.E.128 R48, desc[UR46][R56.64] ;  /* 0x0000002e3830a981 */ /* 0x000162000c1e1d00 */
[----:B------:R-:W-:Y:S02]  /*6910*/  ISETP.GE.AND P2, PT, R166, R122, PT ;  /* 0x0000007aa600720c */ /* 0x000fe40003f46270 */
        /* <DEDUP_REMOVED lines=8> */
[----:B------:R0:W5:Y:S04]  /*69a0*/  @!P3 LDG.E.128 R32, desc[UR46][R52.64+0x40] ;  /* 0x0000402e3420b981 */ /* 0x000168000c1e1d00 */
[----:B------:R0:W5:Y:S04]  /*69b0*/  @!P2 LDG.E.128 R28, desc[UR46][R52.64+0x80] ;  /* 0x0000802e341ca981 */ /* 0x000168000c1e1d00 */
[----:B------:R0:W5:Y:S04]  /*69c0*/  @!P3 LDG.E.128 R44, desc[UR46][R56.64+0x40] ;  /* 0x0000402e382cb981 */ /* 0x000168000c1e1d00 */
[----:B------:R0:W5:Y:S02]  /*69d0*/  @!P2 LDG.E.128 R40, desc[UR46][R56.64+0x80] ;  /* 0x0000802e3828a981 */ /* 0x000164000c1e1d00 */
.L_x_1526:
[----:B------:R-:W-:Y:S05]  /*69e0*/  BSYNC B1 ;  /* 0x0000000000017941 */ /* 0x000fea0003800000 */
.L_x_1525:
        /* <DEDUP_REMOVED lines=18> */
[----:B------:R-:W-:Y:S02]  /*6b10*/  IADD3.X R53, R21, R0, R108, P2, P5 ;  /* 0x0000000015357210 */ /* 0x000fe400017ea46c */
[----:B------:R-:W-:Y:S02]  /*6b20*/  CS2R R60, SRZ ;  /* 0x00000000003c7805 */ /* 0x000fe4000001ff00 */
[----:B------:R-:W-:Y:S02]  /*6b30*/  IADD3 R0, P2, P5, R100, R76, R107 ;  /* 0x0000004c64007210 */ /* 0x000fe40007d5e06b */
[----:B------:R-:W-:-:S02]  /*6b40*/  CS2R R74, SRZ ;  /* 0x00000000004a7805 */ /* 0x000fc4000001ff00 */
[----:B------:R-:W-:Y:S02]  /*6b50*/  CS2R R72, SRZ ;  /* 0x0000000000487805 */ /* 0x000fe4000001ff00 */
[----:B------:R-:W-:Y:S02]  /*6b60*/  IADD3.X R3, R15, R3, R106, P2, P5 ;  /* 0x000000030f037210 */ /* 0x000fe400017ea46a */
[----:B------:R-:W-:-:S04]  /*6b70*/  LEA R76, P2, R78, UR4, 0x1 ;  /* 0x000000044e4c7c11 */ /* 0x000fc8000f8408ff */
[----:B------:R-:W-:Y:S02]  /*6b80*/  LEA.HI.X R77, R78, UR5, R53, 0x1, P2 ;  /* 0x000000054e4d7c11 */ /* 0x000fe400090f0c35 */
        /* <DEDUP_REMOVED lines=19> */
.L_x_1528:
[----:B------:R-:W-:Y:S05]  /*6cc0*/  BSYNC B1 ;  /* 0x0000000000017941 */ /* 0x000fea0003800000 */
.L_x_1527:
[----:B------:R-:W2:Y:S01]  /*6cd0*/  LDL R0, [R1+0x38] ;  /* 0x0000380001007983 */ /* 0x000ea20000100800 */
[----:B-----5:R-:W-:Y:S02]  /*6ce0*/  IMAD.MOV.U32 R3, RZ, RZ, R30 ;  /* 0x000000ffff037224 */ /* 0x020fe400078e001e */
[----:B0-----:R-:W-:Y:S02]  /*6cf0*/  IMAD.MOV.U32 R77, RZ, RZ, R28 ;  /* 0x000000ffff4d7224 */ /* 0x001fe400078e001c */
[----:B------:R-:W-:-:S05]  /*6d00*/  IMAD.MOV.U32 R76, RZ, RZ, R29 ;  /* 0x000000ffff4c7224 */ /* 0x000fca00078e001d */
[----:B------:R-:W-:Y:S01]  /*6d10*/  PRMT R218, R77, 0x5410, R76 ;  /* 0x000054104dda7816 */ /* 0x000fe2000000004c */
[----:B------:R-:W-:Y:S02]  /*6d20*/  IMAD.MOV.U32 R77, RZ, RZ, R32 ;  /* 0x000000ffff4d7224 */ /* 0x000fe400078e0020 */
[----:B------:R-:W-:Y:S01]  /*6d30*/  IMAD.MOV.U32 R76, RZ, RZ, R39 ;  /* 0x000000ffff4c7224 */ /* 0x000fe200078e0027 */
[----:B--2---:R-:W-:Y:S01]  /*6d40*/  R2UR UR4, R0 ;  /* 0x00000000000472ca */ /* 0x004fe200000e0000 */
[----:B------:R-:W-:-:S05]  /*6d50*/  IMAD.MOV.U32 R0, RZ, RZ, R31 ;  /* 0x000000ffff007224 */ /* 0x000fca00078e001f */
[----:B------:R-:W-:Y:S01]  /*6d60*/  PRMT R217, R3, 0x5410, R0 ;  /* 0x0000541003d97816 */ /* 0x000fe20000000000 */
[----:B------:R-:W-:Y:S01]  /*6d70*/  IMAD.MOV.U32 R3, RZ, RZ, R34 ;  /* 0x000000ffff037224 */ /* 0x000fe200078e0022 */
[----:B------:R-:W-:-:S04]  /*6d80*/  MOV R0, R35 ;  /* 0x0000002300007202 */ /* 0x000fc80000000f00 */
[----:B------:R-:W-:Y:S01]  /*6d90*/  PRMT R233, R3, 0x7610, R233 ;  /* 0x0000761003e97816 */ /* 0x000fe200000000e9 */
[----:B------:R0:W-:Y:S01]  /*6da0*/  STL.S16 [R1+0x68], R0 ;  /* 0x0000680001007387 */ /* 0x0001e20000100600 */
[----:B------:R-:W-:Y:S01]  /*6db0*/  IMAD.MOV.U32 R3, RZ, RZ, R38 ;  /* 0x000000ffff037224 */ /* 0x000fe200078e0026 */
[----:B------:R-:W-:Y:S02]  /*6dc0*/  UISETP.NE.AND UP0, UPT, UR4, 0x3, UPT ;  /* 0x000000030400788c */ /* 0x000fe4000bf05270 */
[----:B------:R-:W-:Y:S04]  /*6dd0*/  STL.S16 [R1+0x48], R77 ;  /* 0x0000484d01007387 */ /* 0x000fe80000100600 */
[----:B------:R-:W-:Y:S01]  /*6de0*/  PLOP3.LUT P2, PT, PT, PT, UP0, 0x80, 0x0 ;  /* 0x000000000000781c */ /* 0x000fe20003f4f008 */
[----:B0-----:R-:W-:-:S05]  /*6df0*/  IMAD.MOV.U32 R0, RZ, RZ, R33 ;  /* 0x000000ffff007224 */ /* 0x001fca00078e0021 */
[----:B------:R0:W-:Y:S04]  /*6e00*/  STL.S16 [R1+0x8c], R0 ;  /* 0x00008c0001007387 */ /* 0x0001e80000100600 */
[----:B------:R1:W-:Y:S04]  /*6e10*/  STL.S16 [R1+0x8e], R3 ;  /* 0x00008e0301007387 */ /* 0x0003e80000100600 */
[----:B------:R-:W-:Y:S01]  /*6e20*/  STL.S16 [R1+0x94], R76 ;  /* 0x0000944c01007387 */ /* 0x000fe20000100600 */
[----:B0-----:R-:W-:Y:S02]  /*6e30*/  IMAD.MOV.U32 R0, RZ, RZ, R36 ;  /* 0x000000ffff007224 */ /* 0x001fe400078e0024 */
[----:B-1----:R-:W-:-:S03]  /*6e40*/  IMAD.MOV.U32 R3, RZ, RZ, R37 ;  /* 0x000000ffff037224 */ /* 0x002fc600078e0025 */
[----:B------:R0:W-:Y:S02]  /*6e50*/  STL.S16 [R1+0x96], R0 ;  /* 0x0000960001007387 */ /* 0x0001e40000100600 */
[----:B------:R-:W-:Y:S01]  /*6e60*/  PRMT R210, R3, 0x7610, R210 ;  /* 0x0000761003d27816 */ /* 0x000fe200000000d2 */
[----:B------:R-:W-:Y:S02]  /*6e70*/  IMAD.MOV.U32 R3, RZ, RZ, R42 ;  /* 0x000000ffff037224 */ /* 0x000fe400078e002a */
[----:B0-----:R-:W-:-:S05]  /*6e80*/  IMAD.MOV.U32 R0, RZ, RZ, R43 ;  /* 0x000000ffff007224 */ /* 0x001fca00078e002b */
[----:B------:R-:W-:Y:S01]  /*6e90*/  PRMT R219, R3, 0x5410, R0 ;  /* 0x0000541003db7816 */ /* 0x000fe20000000000 */
[----:B------:R-:W-:Y:S02]  /*6ea0*/  IMAD.MOV.U32 R3, RZ, RZ, R40 ;  /* 0x000000ffff037224 */ /* 0x000fe400078e0028 */
[----:B------:R-:W-:-:S05]  /*6eb0*/  IMAD.MOV.U32 R0, RZ, RZ, R41 ;  /* 0x000000ffff007224 */ /* 0x000fca00078e0029 */
[----:B------:R-:W-:Y:S01]  /*6ec0*/  PRMT R220, R3, 0x5410, R0 ;  /* 0x0000541003dc7816 */ /* 0x000fe20000000000 */
[----:B------:R-:W-:Y:S01]  /*6ed0*/  IMAD.MOV.U32 R0, RZ, RZ, R47 ;  /* 0x000000ffff007224 */ /* 0x000fe200078e002f */
[----:B------:R-:W-:-:S04]  /*6ee0*/  MOV R3, R46 ;  /* 0x0000002e00037202 */ /* 0x000fc80000000f00 */
[----:B------:R-:W-:Y:S01]  /*6ef0*/  PRMT R233, R233, 0x5410, R3 ;  /* 0x00005410e9e97816 */ /* 0x000fe20000000003 */
[----:B------:R0:W-:Y:S01]  /*6f00*/  STL.S16 [R1+0x6a], R0 ;  /* 0x00006a0001007387 */ /* 0x0001e20000100600 */
[----:B------:R-:W-:-:S05]  /*6f10*/  IMAD.MOV.U32 R3, RZ, RZ, R44 ;  /* 0x000000ffff037224 */ /* 0x000fca00078e002c */
[----:B------:R1:W-:Y:S01]  /*6f20*/  STL.S16 [R1+0x4a], R3 ;  /* 0x00004a0301007387 */ /* 0x0003e20000100600 */
[----:B0-----:R-:W-:-:S05]  /*6f30*/  IMAD.MOV.U32 R0, RZ, RZ, R45 ;  /* 0x000000ffff007224 */ /* 0x001fca00078e002d */
[----:B------:R0:W-:Y:S01]  /*6f40*/  STL.S16 [R1+0x98], R0 ;  /* 0x0000980001007387 */ /* 0x0001e20000100600 */
[----:B-1----:R-:W-:Y:S02]  /*6f50*/  IMAD.MOV.U32 R3, RZ, RZ, R51 ;  /* 0x000000ffff037224 */ /* 0x002fe400078e0033 */
[----:B0-----:R-:W-:-:S05]  /*6f60*/  IMAD.MOV.U32 R0, RZ, RZ, R50 ;  /* 0x000000ffff007224 */ /* 0x001fca00078e0032 */
[----:B------:R0:W-:Y:S04]  /*6f70*/  STL.S16 [R1+0x9a], R0 ;  /* 0x00009a0001007387 */ /* 0x0001e80000100600 */
[----:B------:R1:W-:Y:S01]  /*6f80*/  STL.S16 [R1+0x9c], R3 ;  /* 0x00009c0301007387 */ /* 0x0003e20000100600 */
[----:B0-----:R-:W-:Y:S02]  /*6f90*/  IMAD.MOV.U32 R0, RZ, RZ, R48 ;  /* 0x000000ffff007224 */ /* 0x001fe400078e0030 */
[----:B-1----:R-:W-:-:S03]  /*6fa0*/  IMAD.MOV.U32 R3, RZ, RZ, R49 ;  /* 0x000000ffff037224 */ /* 0x002fc600078e0031 */
[----:B------:R0:W-:Y:S02]  /*6fb0*/  STL.S16 [R1+0x9e], R0 ;  /* 0x00009e0001007387 */ /* 0x0001e40000100600 */
[----:B------:R-:W-:Y:S01]  /*6fc0*/  PRMT R180, R3, 0x7610, R180 ;  /* 0x0000761003b47816 */ /* 0x000fe200000000b4 */
[----:B------:R-:W-:Y:S02]  /*6fd0*/  IMAD.MOV.U32 R3, RZ, RZ, R54 ;  /* 0x000000ffff037224 */ /* 0x000fe400078e0036 */
[----:B0-----:R-:W-:-:S05]  /*6fe0*/  IMAD.MOV.U32 R0, RZ, RZ, R55 ;  /* 0x000000ffff007224 */ /* 0x001fca00078e0037 */
        /* <DEDUP_REMOVED lines=8> */
[----:B------:R-:W-:Y:S01]  /*7070*/  PRMT R156, R156, 0x5410, R0 ;  /* 0x000054109c9c7816 */ /* 0x000fe20000000000 */
        /* <DEDUP_REMOVED lines=32> */
.L_x_1529:
[----:B------:R-:W-:Y:S01]  /*7280*/  LEA R3, R16, R2, 0x3 ;  /* 0x0000000210037211 */ /* 0x000fe200078e18ff */
[----:B------:R-:W0:Y:S01]  /*7290*/  LDC R145, c[0x0][0x2f4] ;  /* 0x0000bd00ff917b82 */ /* 0x000e220000000800 */
[----:B------:R-:W-:Y:S01]  /*72a0*/  SHF.L.U32 R0, R167, 0x1f, RZ ;  /* 0x0000001fa7007819 */ /* 0x000fe200000006ff */
[----:B------:R-:W-:Y:S01]  /*72b0*/  BSSY B1, `(.L_x_1530) ;  /* 0x0000004000017945 */ /* 0x000fe20003800000 */
[----:B------:R-:W-:Y:S02]  /*72c0*/  IMAD.MOV.U32 R125, RZ, RZ, R80 ;  /* 0x000000ffff7d7224 */ /* 0x000fe400078e0050 */
[----:B------:R-:W1:Y:S02]  /*72d0*/  SYNCS.PHASECHK.TRANS64.TRYWAIT P5, [R3+URZ+0x2a890], R0 ;  /* 0x02a89000030075a7 */ /* 0x000e6400080a017f */
[----:B-1----:R-:W-:Y:S05]  /*72e0*/  @!P5 BRA `(.L_x_1531) ;  /* 0x0000023000f0d947 */ /* 0x002fea0003800000 */
.L_x_1929:
[----:B------:R-:W-:Y:S05]  /*72f0*/  BSYNC B1 ;  /* 0x0000000000017941 */ /* 0x000fea0003800000 */
.L_x_1530:
[----:B------:R-:W2:Y:S01]  /*7300*/  LDC.64 R126, c[0x0][0x300] ;  /* 0x0000c000ff7e7b82 */ /* 0x000ea20000000a00 */
[----:B------:R-:W-:Y:S01]  /*7310*/  BSSY B1, `(.L_x_1532) ;  /* 0x000018f000017945 */ /* 0x000fe20003800000 */
[----:B0-----:R-:W-:-:S03]  /*7320*/  IMAD.IADD R146, R145, 0x1, -R123 ;  /* 0x0000000191927824 */ /* 0x001fc600078e0a7b */
        /* <DEDUP_REMOVED lines=16> */
[----:B------:R-:W-:-:S03]  /*7430*/  IMAD.SHL.U32 R159, R159, 0x8, RZ ;  /* 0x000000089f9f7824 */ /* 0x000fc600078e00ff */
[----:B------:R-:W-:Y:S02]  /*7440*/  SHF.R.S32.HI R77, RZ, 0x3, R77 ;  /* 0x00000003ff4d7819 */ /* 0x000fe4000001144d */
[----:B------:R-:W-:-:S03]  /*7450*/  LOP3.LUT R76, R175, 0x38, R159, 0xf8, !PT ;  /* 0x00000038af4c7812 */ /* 0x000fc600078ef89f */
[----:B------:R-:W-:Y:S01]  /*7460*/  IMAD R77, R77, 0x1800, R177 ;  /* 0x000018004d4d7824 */ /* 0x000fe200078e02b1 */
[----:B------:R-:W-:-:S05]  /*7470*/  LOP3.LUT R76, R76, R176, RZ, 0x3c, !PT ;  /* 0x000000b04c4c7212 */ /* 0x000fca00078e3cff */
        /* <DEDUP_REMOVED lines=8> */
[----:B0-----:R-:W-:Y:S02]  /*7500*/  IMAD.MOV.U32 R209, RZ, RZ, R81 ;  /* 0x000000ffffd17224 */ /* 0x001fe400078e0051 */
[----:B--2---:R-:W-:Y:S02]  /*7510*/  IMAD.MOV.U32 R206, RZ, RZ, R77 ;  /* 0x000000ffffce7224 */ /* 0x004fe400078e004d */
[----:B------:R-:W-:Y:S02]  /*7520*/  HADD2.F32 R180, -RZ, R180.H0_H0 ;  /* 0x200000b4ffb47230 */ /* 0x000fe40000004100 */
[----:B------:R-:W-:Y:S02]  /*7530*/  HADD2.F32 R77, -RZ, R209.H0_H0 ;  /* 0x200000d1ff4d7230 */ /* 0x000fe40000004100 */
[----:B------:R-:W-:Y:S02]  /*7540*/  HADD2.F32 R211, -RZ, R206.H0_H0 ;  /* 0x200000ceffd37230 */ /* 0x000fe40000004100 */
[----:B------:R-:W-:-:S02]  /*7550*/  HADD2.F32 R210, -RZ, R210.H0_H0 ;  /* 0x200000d2ffd27230 */ /* 0x000fc40000004100 */
[-C--:B------:R-:W-:Y:S01]  /*7560*/  FMUL.FTZ R81, R77, R180.reuse ;  /* 0x000000b44d517220 */ /* 0x080fe20000410000 */
[----:B------:R-:W-:-:S03]  /*7570*/  FMUL.FTZ R180, R211, R180 ;  /* 0x000000b4d3b47220 */ /* 0x000fc60000410000 */
[-C--:B------:R-:W-:Y:S01]  /*7580*/  FFMA.FTZ R81, R211, R210.reuse, -R81 ;  /* 0x000000d2d3517223 */ /* 0x080fe20000010851 */
[----:B------:R-:W-:Y:S01]  /*7590*/  FFMA.FTZ R77, R77, R210, R180 ;  /* 0x000000d24d4d7223 */ /* 0x000fe200000100b4 */
[--C-:B------:R-:W-:Y:S01]  /*75a0*/  SHF.R.U64 R180, R48, 0x10, R49.reuse ;  /* 0x0000001030b47819 */ /* 0x100fe20000001231 */
[----:B------:R-:W-:Y:S01]  /*75b0*/  HADD2.F32 R48, -RZ, R209.H1_H1 ;  /* 0x300000d1ff307230 */ /* 0x000fe20000004100 */
[----:B------:R-:W2:Y:S01]  /*75c0*/  LDL.S16 R211, [R1+0x94] ;  /* 0x0000940001d37983 */ /* 0x000ea20000100600 */
[----:B------:R-:W-:Y:S02]  /*75d0*/  SHF.R.U32.HI R210, RZ, 0x10, R49 ;  /* 0x00000010ffd27819 */ /* 0x000fe40000011631 */
[--C-:B------:R-:W-:Y:S01]  /*75e0*/  SHF.R.U64 R36, R36, 0x10, R37.reuse ;  /* 0x0000001024247819 */ /* 0x100fe20000001225 */
[----:B------:R-:W3:Y:S01]  /*75f0*/  LDL.S16 R209, [R1+0x9c] ;  /* 0x00009c0001d17983 */ /* 0x000ee20000100600 */
[----:B------:R-:W-:Y:S01]  /*7600*/  SHF.R.U32.HI R37, RZ, 0x10, R37 ;  /* 0x00000010ff257819 */ /* 0x000fe20000011625 */
[----:B------:R-:W-:-:S02]  /*7610*/  HADD2.F32 R210, -RZ, R210.H0_H0 ;  /* 0x200000d2ffd27230 */ /* 0x000fc40000004100 */
[----:B------:R-:W-:Y:S02]  /*7620*/  HADD2.F32 R49, -RZ, R206.H1_H1 ;  /* 0x300000ceff317230 */ /* 0x000fe40000004100 */
[----:B------:R-:W-:Y:S02]  /*7630*/  HADD2.F32 R37, -RZ, R37.H0_H0 ;  /* 0x20000025ff257230 */ /* 0x000fe40000004100 */
[-C--:B------:R-:W-:Y:S01]  /*7640*/  FMUL.FTZ R206, R48, R210.reuse ;  /* 0x000000d230ce7220 */ /* 0x080fe20000410000 */
[----:B------:R-:W-:-:S03]  /*7650*/  FMUL.FTZ R210, R49, R210 ;  /* 0x000000d231d27220 */ /* 0x000fc60000410000 */
[-C--:B------:R-:W-:Y:S01]  /*7660*/  FFMA.FTZ R49, R49, R37.reuse, -R206 ;  /* 0x0000002531317223 */ /* 0x080fe200000108ce */
[----:B------:R-:W-:Y:S01]  /*7670*/  FFMA.FTZ R37, R48, R37, R210 ;  /* 0x0000002530257223 */ /* 0x000fe200000100d2 */
[----:B------:R-:W-:Y:S02]  /*7680*/  IMAD.MOV.U32 R48, RZ, RZ, R79 ;  /* 0x000000ffff307224 */ /* 0x000fe400078e004f */
[----:B------:R-:W-:Y:S02]  /*7690*/  HADD2.F32 R79, -RZ, R83.H0_H0 ;  /* 0x20000053ff4f7230 */ /* 0x000fe40000004100 */
[----:B--2---:R-:W-:Y:S02]  /*76a0*/  HADD2.F32 R206, -RZ, R211.H0_H0 ;  /* 0x200000d3ffce7230 */ /* 0x004fe40000004100 */
[----:B---3--:R-:W-:Y:S02]  /*76b0*/  HADD2.F32 R210, -RZ, R209.H0_H0 ;  /* 0x200000d1ffd27230 */ /* 0x008fe40000004100 */
[----:B------:R-:W-:-:S03]  /*76c0*/  HADD2.F32 R209, -RZ, R48.H0_H0 ;  /* 0x20000030ffd17230 */ /* 0x000fc60000004100 */
[----:B------:R-:W-:-:S04]  /*76d0*/  FMUL.FTZ R211, R79, R210 ;  /* 0x000000d24fd37220 */ /* 0x000fc80000410000 */
[C---:B------:R-:W-:Y:S01]  /*76e0*/  FFMA.FTZ R211, R209.reuse, R206, -R211 ;  /* 0x000000ced1d37223 */ /* 0x040fe200000108d3 */
[----:B------:R-:W-:Y:S02]  /*76f0*/  FMUL.FTZ R209, R209, R210 ;  /* 0x000000d2d1d17220 */ /* 0x000fe40000410000 */
[----:B------:R-:W2:Y:S02]  /*7700*/  LDL.LU.S16 R210, [R1+0x9e] ;  /* 0x00009e0001d27983 */ /* 0x000ea40000300600 */
[----:B------:R-:W-:Y:S02]  /*7710*/  FFMA.FTZ R209, R79, R206, R209 ;  /* 0x000000ce4fd17223 */ /* 0x000fe400000100d1 */
[----:B------:R-:W3:Y:S01]  /*7720*/  LDL.LU.S16 R206, [R1+0x96] ;  /* 0x0000960001ce7983 */ /* 0x000ee20000300600 */
[--C-:B------:R-:W-:Y:S02]  /*7730*/  SHF.R.U64 R38, R38, 0x10, R39.reuse ;  /* 0x0000001026267819 */ /* 0x100fe40000001227 */
[----:B------:R-:W-:-:S02]  /*7740*/  SHF.R.U32.HI R79, RZ, 0x10, R39 ;  /* 0x00000010ff4f7819 */ /* 0x000fc40000011627 */
[--C-:B------:R-:W-:Y:S02]  /*7750*/  SHF.R.U64 R39, R50, 0x10, R51.reuse ;  /* 0x0000001032277819 */ /* 0x100fe40000001233 */
[----:B------:R-:W-:Y:S01]  /*7760*/  SHF.R.U32.HI R51, RZ, 0x10, R51 ;  /* 0x00000010ff337819 */ /* 0x000fe20000011633 */
[----:B------:R-:W-:-:S04]  /*7770*/  HADD2.F32 R50, -RZ, R83.H1_H1 ;  /* 0x30000053ff327230 */ /* 0x000fc80000004100 */
[----:B------:R-:W-:Y:S02]  /*7780*/  HADD2.F32 R51, -RZ, R51.H0_H0 ;  /* 0x20000033ff337230 */ /* 0x000fe40000004100 */
[----:B------:R-:W-:Y:S02]  /*7790*/  HADD2.F32 R48, -RZ, R48.H1_H1 ;  /* 0x30000030ff307230 */ /* 0x000fe40000004100 */
[----:B------:R-:W-:Y:S02]  /*77a0*/  HADD2.F32 R83, -RZ, R79.H0_H0 ;  /* 0x2000004fff537230 */ /* 0x000fe40000004100 */
[----:B------:R-:W-:-:S04]  /*77b0*/  FMUL.FTZ R79, R50, R51 ;  /* 0x00000033324f7220 */ /* 0x000fc80000410000 */
[C---:B------:R-:W-:Y:S01]  /*77c0*/  FFMA.FTZ R79, R48.reuse, R83, -R79 ;  /* 0x00000053304f7223 */ /* 0x040fe2000001084f */
[----:B------:R-:W-:-:S04]  /*77d0*/  FMUL.FTZ R48, R48, R51 ;  /* 0x0000003330307220 */ /* 0x000fc80000410000 */
[----:B------:R-:W-:Y:S01]  /*77e0*/  FFMA.FTZ R48, R50, R83, R48 ;  /* 0x0000005332307223 */ /* 0x000fe20000010030 */
[----:B------:R-:W-:Y:S02]  /*77f0*/  HADD2.F32 R50, -RZ, R80.H0_H0 ;  /* 0x20000050ff327230 */ /* 0x000fe40000004100 */
[----:B------:R-:W-:Y:S02]  /*7800*/  HADD2.F32 R83, -RZ, R76.H0_H0 ;  /* 0x2000004cff537230 */ /* 0x000fe40000004100 */
[----:B--2---:R-:W-:Y:S02]  /*7810*/  HADD2.F32 R210, -RZ, R210.H0_H0 ;  /* 0x200000d2ffd27230 */ /* 0x004fe40000004100 */
[----:B---3--:R-:W-:-:S03]  /*7820*/  HADD2.F32 R51, -RZ, R206.H0_H0 ;  /* 0x200000ceff337230 */ /* 0x008fc60000004100 */
[-C--:B------:R-:W-:Y:S01]  /*7830*/  FMUL.FTZ R206, R50, R210.reuse ;  /* 0x000000d232ce7220 */ /* 0x080fe20000410000 */
[----:B------:R-:W-:-:S04]  /*7840*/  FMUL.FTZ R210, R83, R210 ;  /* 0x000000d253d27220 */ /* 0x000fc80000410000 */
[-C--:B------:R-:W-:Y:S01]  /*7850*/  FFMA.FTZ R210, R50, R51.reuse, R210 ;  /* 0x0000003332d27223 */ /* 0x080fe200000100d2 */
[----:B------:R-:W-:Y:S02]  /*7860*/  HADD2.F32 R50, -RZ, R80.H1_H1 ;  /* 0x30000050ff327230 */ /* 0x000fe40000004100 */
[----:B------:R-:W2:Y:S01]  /*7870*/  LDL.S16 R80, [R1+0x9a] ;  /* 0x00009a0001507983 */ /* 0x000ea20000100600 */
[----:B------:R-:W-:-:S03]  /*7880*/  FFMA.FTZ R206, R83, R51, -R206 ;  /* 0x0000003353ce7223 */ /* 0x000fc600000108ce */
[----:B------:R-:W3:Y:S01]  /*7890*/  LDL.S16 R83, [R1+0x8e] ;  /* 0x00008e0001537983 */ /* 0x000ee20000100600 */
[----:B------:R-:W-:Y:S02]  /*78a0*/  HADD2.F32 R180, -RZ, R180.H0_H0 ;  /* 0x200000b4ffb47230 */ /* 0x000fe40000004100 */
[----:B------:R-:W-:Y:S02]  /*78b0*/  HADD2.F32 R76, -RZ, R76.H1_H1 ;  /* 0x3000004cff4c7230 */ /* 0x000fe40000004100 */
[----:B------:R-:W-:Y:S02]  /*78c0*/  HADD2.F32 R51, -RZ, R36.H0_H0 ;  /* 0x20000024ff337230 */ /* 0x000fe40000004100 */
[-C--:B------:R-:W-:Y:S01]  /*78d0*/  FMUL.FTZ R36, R50, R180.reuse ;  /* 0x000000b432247220 */ /* 0x080fe20000410000 */
[----:B------:R-:W-:-:S03]  /*78e0*/  FMUL.FTZ R180, R76, R180 ;  /* 0x000000b44cb47220 */ /* 0x000fc60000410000 */
[-C--:B------:R-:W-:Y:S01]  /*78f0*/  FFMA.FTZ R36, R76, R51.reuse, -R36 ;  /* 0x000000334c247223 */ /* 0x080fe20000010824 */
[----:B------:R-:W-:Y:S01]  /*7900*/  FFMA.FTZ R50, R50, R51, R180 ;  /* 0x0000003332327223 */ /* 0x000fe200000100b4 */
[--C-:B------:R-:W-:Y:S02]  /*7910*/  HADD2.F32 R51, -RZ, R82.reuse.H0_H0 ;  /* 0x20000052ff337230 */ /* 0x100fe40000004100 */
[----:B------:R-:W-:Y:S02]  /*7920*/  HADD2.F32 R39, -RZ, R39.H0_H0 ;  /* 0x20000027ff277230 */ /* 0x000fe40000004100 */
[----:B------:R-:W-:Y:S02]  /*7930*/  HADD2.F32 R82, -RZ, R82.H1_H1 ;  /* 0x30000052ff527230 */ /* 0x000fe40000004100 */
[----:B------:R-:W-:Y:S01]  /*7940*/  HADD2.F32 R38, -RZ, R38.H0_H0 ;  /* 0x20000026ff267230 */ /* 0x000fe20000004100 */
[----:B------:R-:W-:Y:S02]  /*7950*/  F2FP.F16.F32.PACK_AB R37, R37, R77 ;  /* 0x0000004d2525723e */ /* 0x000fe400000000ff */
[----:B------:R-:W-:-:S02]  /*7960*/  F2FP.F16.F32.PACK_AB R48, R48, R209 ;  /* 0x000000d13030723e */ /* 0x000fc400000000ff */
[----:B------:R-:W-:Y:S02]  /*7970*/  F2FP.F16.F32.PACK_AB R36, R36, R206 ;  /* 0x000000ce2424723e */ /* 0x000fe400000000ff */
[----:B------:R-:W-:Y:S02]  /*7980*/  F2FP.F16.F32.PACK_AB R50, R50, R210 ;  /* 0x000000d23232723e */ /* 0x000fe400000000ff */
[----:B------:R-:W-:Y:S01]  /*7990*/  F2FP.F16.F32.PACK_AB R49, R49, R81 ;  /* 0x000000513131723e */ /* 0x000fe200000000ff */
[----:B------:R-:W-:Y:S01]  /*79a0*/  IMAD.MOV.U32 R81, RZ, RZ, R37 ;  /* 0x000000ffff517224 */ /* 0x000fe200078e0025 */
[----:B------:R-:W-:Y:S02]  /*79b0*/  F2FP.F16.F32.PACK_AB R79, R79, R211 ;  /* 0x000000d34f4f723e */ /* 0x000fe400000000ff */
[----:B------:R-:W-:Y:S01]  /*79c0*/  MOV R77, R49 ;  /* 0x00000031004d7202 */ /* 0x000fe20000000f00 */
[----:B--2---:R-:W-:Y:S02]  /*79d0*/  HADD2.F32 R180, -RZ, R80.H0_H0 ;  /* 0x20000050ffb47230 */ /* 0x004fe40000004100 */
[----:B------:R-:W-:-:S02]  /*79e0*/  HADD2.F32 R80, -RZ, R78.H0_H0 ;  /* 0x2000004eff507230 */ /* 0x000fc40000004100 */
[----:B---3--:R-:W-:Y:S02]  /*79f0*/  HADD2.F32 R76, -RZ, R83.H0_H0 ;  /* 0x20000053ff4c7230 */ /* 0x008fe40000004100 */
[-C--:B------:R-:W-:Y:S01]  /*7a00*/  FMUL.FTZ R83, R51, R180.reuse ;  /* 0x000000b433537220 */ /* 0x080fe20000410000 */
[----:B------:R-:W-:Y:S02]  /*7a10*/  HADD2.F32 R78, -RZ, R78.H1_H1 ;  /* 0x3000004eff4e7230 */ /* 0x000fe40000004100 */
[----:B------:R-:W-:-:S04]  /*7a20*/  FMUL.FTZ R180, R80, R180 ;  /* 0x000000b450b47220 */ /* 0x000fc80000410000 */
[-C--:B------:R-:W-:Y:S01]  /*7a30*/  FFMA.FTZ R180, R51, R76.reuse, R180 ;  /* 0x0000004c33b47223 */ /* 0x080fe200000100b4 */
[-C--:B------:R-:W-:Y:S01]  /*7a40*/  FMUL.FTZ R51, R82, R39.reuse ;  /* 0x0000002752337220 */ /* 0x080fe20000410000 */
[----:B------:R-:W-:Y:S01]  /*7a50*/  FMUL.FTZ R39, R78, R39 ;  /* 0x000000274e277220 */ /* 0x000fe20000410000 */
[----:B------:R-:W-:Y:S02]  /*7a60*/  FFMA.FTZ R83, R80, R76, -R83 ;  /* 0x0000004c50537223 */ /* 0x000fe40000010853 */
[-C--:B------:R-:W-:Y:S01]  /*7a70*/  FFMA.FTZ R51, R78, R38.reuse, -R51 ;  /* 0x000000264e337223 */ /* 0x080fe20000010833 */
[----:B------:R-:W-:-:S04]  /*7a80*/  FFMA.FTZ R39, R82, R38, R39 ;  /* 0x0000002652277223 */ /* 0x000fc80000010027 */
[----:B------:R-:W-:Y:S02]  /*7a90*/  F2FP.F16.F32.PACK_AB R51, R51, R83 ;  /* 0x000000533333723e */ /* 0x000fe400000000ff */
[----:B------:R-:W-:Y:S01]  /*7aa0*/  F2FP.F16.F32.PACK_AB R39, R39, R180 ;  /* 0x000000b42727723e */ /* 0x000fe200000000ff */
[----:B------:R-:W-:Y:S02]  /*7ab0*/  IMAD.MOV.U32 R76, RZ, RZ, R36 ;  /* 0x000000ffff4c7224 */ /* 0x000fe400078e0024 */
[----:B------:R-:W-:Y:S02]  /*7ac0*/  IMAD.MOV.U32 R80, RZ, RZ, R50 ;  /* 0x000000ffff507224 */ /* 0x000fe400078e0032 */
[----:B------:R-:W-:Y:S02]  /*7ad0*/  IMAD.MOV.U32 R78, RZ, RZ, R51 ;  /* 0x000000ffff4e7224 */ /* 0x000fe400078e0033 */
[----:B------:R-:W-:Y:S02]  /*7ae0*/  IMAD.MOV.U32 R82, RZ, RZ, R39 ;  /* 0x000000ffff527224 */ /* 0x000fe400078e0027 */
[----:B------:R-:W-:-:S07]  /*7af0*/  IMAD.MOV.U32 R83, RZ, RZ, R48 ;  /* 0x000000ffff537224 */ /* 0x000fce00078e0030 */
.L_x_1537:
[----:B------:R-:W-:Y:S05]  /*7b00*/  BSYNC B3 ;  /* 0x0000000000037941 */ /* 0x000fea0003800000 */
.L_x_1536:
        /* <DEDUP_REMOVED lines=12> */
.L_x_1535:
[----:B------:R-:W-:Y:S05]  /*7bd0*/  BSYNC B2 ;  /* 0x0000000000027941 */ /* 0x000fea0003800000 */
.L_x_1534:
        /* <DEDUP_REMOVED lines=24> */
[----:B------:R-:W3:Y:S04]  /*7d60*/  LDL.LU.S16 R77, [R1+0x98] ;  /* 0x00009800014d7983 */ /* 0x000ee80000300600 */
[----:B------:R-:W4:Y:S04]  /*7d70*/  LDL.LU.S16 R80, [R1+0x8c] ;  /* 0x00008c0001507983 */ /* 0x000f280000300600 */
[----:B------:R-:W5:Y:S04]  /*7d80*/  LDL.S16 R180, [R1+0x6a] ;  /* 0x00006a0001b47983 */ /* 0x000f680000100600 */
[----:B------:R-:W5:Y:S01]  /*7d90*/  LDL.LU.S16 R159, [R1+0x68] ;  /* 0x00006800019f7983 */ /* 0x000f620000300600 */
[----:B0-----:R-:W-:-:S03]  /*7da0*/  IMAD.MOV.U32 R78, RZ, RZ, R49 ;  /* 0x000000ffff4e7224 */ /* 0x001fc600078e0031 */
[----:B------:R-:W5:Y:S04]  /*7db0*/  LDL.S16 R83, [R1+0x4a] ;  /* 0x00004a0001537983 */ /* 0x000f680000100600 */
[----:B------:R-:W5:Y:S01]  /*7dc0*/  LDL.LU.S16 R82, [R1+0x48] ;  /* 0x0000480001527983 */ /* 0x000f620000300600 */
[--C-:B------:R-:W-:Y:S02]  /*7dd0*/  SHF.R.U64 R32, R32, 0x10, R33.reuse ;  /* 0x0000001020207819 */ /* 0x100fe40000001221 */
[----:B------:R-:W-:-:S05]  /*7de0*/  SHF.R.U32.HI R33, RZ, 0x10, R33 ;  /* 0x00000010ff217819 */ /* 0x000fca0000011621 */
[----:B------:R-:W-:Y:S01]  /*7df0*/  HADD2.F32 R33, -RZ, R33.H0_H0 ;  /* 0x20000021ff217230 */ /* 0x000fe20000004100 */
[----:B------:R-:W-:-:S05]  /*7e00*/  SHF.R.U64 R34, R34, 0x10, R35 ;  /* 0x0000001022227819 */ /* 0x000fca0000001223 */
[----:B------:R-:W-:Y:S02]  /*7e10*/  HADD2.F32 R34, -RZ, R34.H0_H0 ;  /* 0x20000022ff227230 */ /* 0x000fe40000004100 */
[----:B---3--:R-:W-:Y:S01]  /*7e20*/  HADD2.F32 R79, -RZ, R77.H0_H0 ;  /* 0x2000004dff4f7230 */ /* 0x008fe20000004100 */
[----:B--2---:R-:W-:Y:S01]  /*7e30*/  MOV R77, R37 ;  /* 0x00000025004d7202 */ /* 0x004fe20000000f00 */
[----:B------:R-:W-:Y:S02]  /*7e40*/  HADD2.F32 R37, -RZ, R78.H0_H0 ;  /* 0x2000004eff257230 */ /* 0x000fe40000004100 */
[----:B----4-:R-:W-:Y:S02]  /*7e50*/  HADD2.F32 R80, -RZ, R80.H0_H0 ;  /* 0x20000050ff507230 */ /* 0x010fe40000004100 */
[----:B------:R-:W-:Y:S02]  /*7e60*/  HADD2.F32 R81, -RZ, R77.H0_H0 ;  /* 0x2000004dff517230 */ /* 0x000fe40000004100 */
[----:B------:R-:W-:-:S03]  /*7e70*/  FMUL.FTZ R49, R37, R79 ;  /* 0x0000004f25317220 */ /* 0x000fc60000410000 */
[----:B------:R-:W-:-:S04]  /*7e80*/  FMUL.FTZ R79, R81, R79 ;  /* 0x0000004f514f7220 */ /* 0x000fc80000410000 */
[----:B------:R-:W-:Y:S01]  /*7e90*/  FFMA.FTZ R37, R37, R80, R79 ;  /* 0x0000005025257223 */ /* 0x000fe2000001004f */
[--C-:B------:R-:W-:Y:S01]  /*7ea0*/  SHF.R.U32.HI R79, RZ, 0x10, R45.reuse ;  /* 0x00000010ff4f7819 */ /* 0x100fe2000001162d */
[----:B------:R-:W-:Y:S01]  /*7eb0*/  HADD2.F32 R78, -RZ, R78.H1_H1 ;  /* 0x3000004eff4e7230 */ /* 0x000fe20000004100 */
[----:B------:R-:W-:-:S03]  /*7ec0*/  SHF.R.U64 R45, R44, 0x10, R45 ;  /* 0x000000102c2d7819 */ /* 0x000fc6000000122d */
[----:B------:R-:W-:Y:S02]  /*7ed0*/  HADD2.F32 R79, -RZ, R79.H0_H0 ;  /* 0x2000004fff4f7230 */ /* 0x000fe40000004100 */
[----:B------:R-:W-:-:S03]  /*7ee0*/  HADD2.F32 R44, -RZ, R77.H1_H1 ;  /* 0x3000004dff2c7230 */ /* 0x000fc60000004100 */
[-C--:B------:R-:W-:Y:S01]  /*7ef0*/  FMUL.FTZ R77, R78, R79.reuse ;  /* 0x0000004f4e4d7220 */ /* 0x080fe20000410000 */
[----:B------:R-:W-:Y:S01]  /*7f00*/  FFMA.FTZ R49, R81, R80, -R49 ;  /* 0x0000005051317223 */ /* 0x000fe20000010831 */
[C---:B------:R-:W-:Y:S01]  /*7f10*/  FMUL.FTZ R79, R44.reuse, R79 ;  /* 0x0000004f2c4f7220 */ /* 0x040fe20000410000 */
[----:B-----5:R-:W-:Y:S02]  /*7f20*/  HADD2.F32 R80, -RZ, R180.H0_H0 ;  /* 0x200000b4ff507230 */ /* 0x020fe40000004100 */
[-C--:B------:R-:W-:Y:S01]  /*7f30*/  FFMA.FTZ R44, R44, R33.reuse, -R77 ;  /* 0x000000212c2c7223 */ /* 0x080fe2000001084d */
[----:B------:R-:W-:Y:S02]  /*7f40*/  HADD2.F32 R77, -RZ, R51.H0_H0 ;  /* 0x20000033ff4d7230 */ /* 0x000fe40000004100 */
[----:B------:R-:W-:Y:S01]  /*7f50*/  FFMA.FTZ R33, R78, R33, R79 ;  /* 0x000000214e217223 */ /* 0x000fe2000001004f */
[----:B------:R-:W-:Y:S02]  /*7f60*/  HADD2.F32 R78, -RZ, R159.H0_H0 ;  /* 0x2000009fff4e7230 */ /* 0x000fe40000004100 */
[----:B------:R-:W-:-:S02]  /*7f70*/  HADD2.F32 R79, -RZ, R39.H0_H0 ;  /* 0x20000027ff4f7230 */ /* 0x000fc40000004100 */
[----:B------:R-:W-:-:S04]  /*7f80*/  FMUL.FTZ R81, R77, R80 ;  /* 0x000000504d517220 */ /* 0x000fc80000410000 */
[C---:B------:R-:W-:Y:S01]  /*7f90*/  FFMA.FTZ R81, R79.reuse, R78, -R81 ;  /* 0x0000004e4f517223 */ /* 0x040fe20000010851 */
[----:B------:R-:W-:-:S04]  /*7fa0*/  FMUL.FTZ R79, R79, R80 ;  /* 0x000000504f4f7220 */ /* 0x000fc80000410000 */
[----:B------:R-:W-:Y:S01]  /*7fb0*/  FFMA.FTZ R79, R77, R78, R79 ;  /* 0x0000004e4d4f7223 */ /* 0x000fe2000001004f */
[----:B------:R-:W-:Y:S02]  /*7fc0*/  SHF.R.U32.HI R77, RZ, 0x10, R35 ;  /* 0x00000010ff4d7819 */ /* 0x000fe40000011623 */
        /* <DEDUP_REMOVED lines=8> */
[----:B------:R-:W-:Y:S01]  /*8050*/  FMUL.FTZ R39, R39, R47 ;  /* 0x0000002f27277220 */ /* 0x000fe20000410000 */
[----:B------:R-:W-:-:S03]  /*8060*/  HADD2.F32 R80, -RZ, R83.H0_H0 ;  /* 0x20000053ff507230 */ /* 0x000fc60000004100 */
[----:B------:R-:W-:Y:S01]  /*8070*/  FFMA.FTZ R39, R46, R77, R39 ;  /* 0x0000004d2e277223 */ /* 0x000fe20000010027 */
[----:B------:R-:W-:Y:S02]  /*8080*/  HADD2.F32 R46, -RZ, R48.H0_H0 ;  /* 0x20000030ff2e7230 */ /* 0x000fe40000004100 */
[----:B------:R-:W-:Y:S02]  /*8090*/  HADD2.F32 R77, -RZ, R36.H0_H0 ;  /* 0x20000024ff4d7230 */ /* 0x000fe40000004100 */
[----:B------:R-:W-:Y:S02]  /*80a0*/  HADD2.F32 R47, -RZ, R82.H0_H0 ;  /* 0x20000052ff2f7230 */ /* 0x000fe40000004100 */
[-C--:B------:R-:W-:Y:S01]  /*80b0*/  FMUL.FTZ R78, R46, R80.reuse ;  /* 0x000000502e4e7220 */ /* 0x080fe20000410000 */
[----:B------:R-:W-:Y:S01]  /*80c0*/  FMUL.FTZ R80, R77, R80 ;  /* 0x000000504d507220 */ /* 0x000fe20000410000 */
[----:B------:R-:W-:Y:S02]  /*80d0*/  HADD2.F32 R45, -RZ, R45.H0_H0 ;  /* 0x2000002dff2d7230 */ /* 0x000fe40000004100 */
[----:B------:R-:W-:-:S02]  /*80e0*/  HADD2.F32 R48, -RZ, R48.H1_H1 ;  /* 0x30000030ff307230 */ /* 0x000fc40000004100 */
[----:B------:R-:W-:Y:S01]  /*80f0*/  FFMA.FTZ R80, R46, R47, R80 ;  /* 0x0000002f2e507223 */ /* 0x000fe20000010050 */
[----:B------:R-:W-:Y:S02]  /*8100*/  HADD2.F32 R46, -RZ, R36.H1_H1 ;  /* 0x30000024ff2e7230 */ /* 0x000fe40000004100 */
[----:B------:R-:W-:Y:S02]  /*8110*/  HADD2.F32 R36, -RZ, R32.H0_H0 ;  /* 0x20000020ff247230 */ /* 0x000fe40000004100 */
[-C--:B------:R-:W-:Y:S01]  /*8120*/  FMUL.FTZ R32, R48, R45.reuse ;  /* 0x0000002d30207220 */ /* 0x080fe20000410000 */
[C---:B------:R-:W-:Y:S01]  /*8130*/  FMUL.FTZ R45, R46.reuse, R45 ;  /* 0x0000002d2e2d7220 */ /* 0x040fe20000410000 */
[----:B------:R-:W-:Y:S02]  /*8140*/  FFMA.FTZ R78, R77, R47, -R78 ;  /* 0x0000002f4d4e7223 */ /* 0x000fe4000001084e */
[----:B------:R-:W-:Y:S01]  /*8150*/  FFMA.FTZ R32, R46, R36, -R32 ;  /* 0x000000242e207223 */ /* 0x000fe20000010820 */
[----:B------:R-:W-:-:S02]  /*8160*/  HADD2.F32 R77, -RZ, R233.H1_H1 ;  /* 0x300000e9ff4d7230 */ /* 0x000fc40000004100 */
[----:B------:R-:W-:Y:S01]  /*8170*/  FFMA.FTZ R36, R48, R36, R45 ;  /* 0x0000002430247223 */ /* 0x000fe2000001002d */
[----:B------:R-:W-:Y:S02]  /*8180*/  HADD2.F32 R45, -RZ, R50.H0_H0 ;  /* 0x20000032ff2d7230 */ /* 0x000fe40000004100 */
[----:B------:R-:W-:Y:S02]  /*8190*/  HADD2.F32 R47, -RZ, R38.H0_H0 ;  /* 0x20000026ff2f7230 */ /* 0x000fe40000004100 */
[----:B------:R-:W-:Y:S02]  /*81a0*/  HADD2.F32 R46, -RZ, R233.H0_H0 ;  /* 0x200000e9ff2e7230 */ /* 0x000fe40000004100 */
[-C--:B------:R-:W-:Y:S01]  /*81b0*/  FMUL.FTZ R48, R45, R77.reuse ;  /* 0x0000004d2d307220 */ /* 0x080fe20000410000 */
[----:B------:R-:W-:Y:S02]  /*81c0*/  HADD2.F32 R35, -RZ, R35.H0_H0 ;  /* 0x20000023ff237230 */ /* 0x000fe40000004100 */
[----:B------:R-:W-:Y:S01]  /*81d0*/  FMUL.FTZ R77, R47, R77 ;  /* 0x0000004d2f4d7220 */ /* 0x000fe20000410000 */
[----:B------:R-:W-:-:S02]  /*81e0*/  HADD2.F32 R50, -RZ, R50.H1_H1 ;  /* 0x30000032ff327230 */ /* 0x000fc40000004100 */
[----:B------:R-:W-:Y:S02]  /*81f0*/  HADD2.F32 R38, -RZ, R38.H1_H1 ;  /* 0x30000026ff267230 */ /* 0x000fe40000004100 */
[-C--:B------:R-:W-:Y:S01]  /*8200*/  FFMA.FTZ R77, R45, R46.reuse, R77 ;  /* 0x0000002e2d4d7223 */ /* 0x080fe2000001004d */
[-C--:B------:R-:W-:Y:S02]  /*8210*/  FMUL.FTZ R45, R50, R35.reuse ;  /* 0x00000023322d7220 */ /* 0x080fe40000410000 */
[C---:B------:R-:W-:Y:S01]  /*8220*/  FMUL.FTZ R35, R38.reuse, R35 ;  /* 0x0000002326237220 */ /* 0x040fe20000410000 */
[----:B------:R-:W-:Y:S01]  /*8230*/  FFMA.FTZ R48, R47, R46, -R48 ;  /* 0x0000002e2f307223 */ /* 0x000fe20000010830 */
[-C--:B------:R-:W-:Y:S02]  /*8240*/  FFMA.FTZ R45, R38, R34.reuse, -R45 ;  /* 0x00000022262d7223 */ /* 0x080fe4000001082d */
[----:B------:R-:W-:Y:S01]  /*8250*/  FFMA.FTZ R35, R50, R34, R35 ;  /* 0x0000002232237223 */ /* 0x000fe20000010023 */
[----:B------:R-:W-:-:S02]  /*8260*/  F2FP.F16.F32.PACK_AB R51, R51, R81 ;  /* 0x000000513333723e */ /* 0x000fc400000000ff */
[----:B------:R-:W-:Y:S02]  /*8270*/  F2FP.F16.F32.PACK_AB R44, R44, R49 ;  /* 0x000000312c2c723e */ /* 0x000fe400000000ff */
[----:B------:R-:W-:Y:S02]  /*8280*/  F2FP.F16.F32.PACK_AB R33, R33, R37 ;  /* 0x000000252121723e */ /* 0x000fe400000000ff */
[----:B------:R-:W-:Y:S02]  /*8290*/  F2FP.F16.F32.PACK_AB R79, R39, R79 ;  /* 0x0000004f274f723e */ /* 0x000fe400000000ff */
[----:B------:R-:W-:Y:S02]  /*82a0*/  F2FP.F16.F32.PACK_AB R32, R32, R78 ;  /* 0x0000004e2020723e */ /* 0x000fe400000000ff */
[----:B------:R-:W-:Y:S02]  /*82b0*/  F2FP.F16.F32.PACK_AB R80, R36, R80 ;  /* 0x000000502450723e */ /* 0x000fe400000000ff */
[----:B------:R-:W-:-:S02]  /*82c0*/  F2FP.F16.F32.PACK_AB R45, R45, R48 ;  /* 0x000000302d2d723e */ /* 0x000fc400000000ff */
[----:B------:R-:W-:Y:S01]  /*82d0*/  F2FP.F16.F32.PACK_AB R35, R35, R77 ;  /* 0x0000004d2323723e */ /* 0x000fe200000000ff */
[----:B------:R-:W-:Y:S02]  /*82e0*/  IMAD.MOV.U32 R39, RZ, RZ, R51 ;  /* 0x000000ffff277224 */ /* 0x000fe400078e0033 */
[----:B------:R-:W-:Y:S02]  /*82f0*/  IMAD.MOV.U32 R36, RZ, RZ, R32 ;  /* 0x000000ffff247224 */ /* 0x000fe400078e0020 */
[----:B------:R-:W-:Y:S02]  /*8300*/  IMAD.MOV.U32 R37, RZ, RZ, R44 ;  /* 0x000000ffff257224 */ /* 0x000fe400078e002c */
[----:B------:R-:W-:Y:S02]  /*8310*/  IMAD.MOV.U32 R48, RZ, RZ, R80 ;  /* 0x000000ffff307224 */ /* 0x000fe400078e0050 */
[----:B------:R-:W-:Y:S02]  /*8320*/  IMAD.MOV.U32 R49, RZ, RZ, R33 ;  /* 0x000000ffff317224 */ /* 0x000fe400078e0021 */
[----:B------:R-:W-:-:S02]  /*8330*/  IMAD.MOV.U32 R38, RZ, RZ, R45 ;  /* 0x000000ffff267224 */ /* 0x000fc400078e002d */
[----:B------:R-:W-:Y:S02]  /*8340*/  IMAD.MOV.U32 R50, RZ, RZ, R35 ;  /* 0x000000ffff327224 */ /* 0x000fe400078e0023 */
[----:B------:R-:W-:-:S07]  /*8350*/  IMAD.MOV.U32 R51, RZ, RZ, R79 ;  /* 0x000000ffff337224 */ /* 0x000fce00078e004f */
.L_x_1541:
[----:B------:R-:W-:Y:S05]  /*8360*/  BSYNC B3 ;  /* 0x0000000000037941 */ /* 0x000fea0003800000 */
.L_x_1540:
        /* <DEDUP_REMOVED lines=12> */
.L_x_1539:
[----:B------:R-:W-:Y:S05]  /*8430*/  BSYNC B2 ;  /* 0x0000000000027941 */ /* 0x000fea0003800000 */
.L_x_1538:
[----:B------:R-:W-:-:S13]  /*8440*/  ISETP.NE.AND P4, PT, R9, RZ, PT ;  /* 0x000000ff0900720c */ /* 0x000fda0003f85270 */
[----:B------:R-:W-:Y:S05]  /*8450*/  @!P4 BRA `(.L_x_1533) ;  /* 0x0000000400e8c947 */ /* 0x000fea0003800000 */
[----:B------:R-:W-:Y:S01]  /*8460*/  LOP3.LUT P5, RZ, R17, 0x1, RZ, 0xc0, !PT ;  /* 0x0000000111ff7812 */ /* 0x000fe200078ac0ff */
[----:B------:R-:W-:Y:S03]  /*8470*/  BSSY B2, `(.L_x_1542) ;  /* 0x0000076000027945 */ /* 0x000fe60003800000 */
[----:B---3--:R-:W-:-:S04]  /*8480*/  SEL R32, R123, R146, !P5 ;  /* 0x000000927b207207 */ /* 0x008fc80006800000 */
[----:B------:R-:W-:-:S04]  /*8490*/  SHF.R.S32.HI R33, RZ, 0x1f, R32 ;  /* 0x0000001fff217819 */ /* 0x000fc80000011420 */
[----:B------:R-:W-:-:S04]  /*84a0*/  LEA.HI R32, R33, R32, RZ, 0x4 ;  /* 0x0000002021207211 */ /* 0x000fc800078f20ff */
[----:B------:R-:W-:-:S05]  /*84b0*/  LEA.HI.SX32 R32, R32, R113, 0x1c ;  /* 0x0000007120207211 */ /* 0x000fca00078fe2ff */
[----:B------:R-:W-:-:S05]  /*84c0*/  IMAD.SHL.U32 R33, R32, 0x8, RZ ;  /* 0x0000000820217824 */ /* 0x000fca00078e00ff */
[----:B------:R-:W-:-:S13]  /*84d0*/  ISETP.GE.AND P4, PT, R33, R145, PT ;  /* 0x000000912100720c */ /* 0x000fda0003f86270 */
[--C-:B------:R-:W-:Y:S02]  /*84e0*/  @!P4 SHF.R.S32.HI R35, RZ, 0x1f, R33.reuse ;  /* 0x0000001fff23c819 */ /* 0x100fe40000011421 */
[CCC-:B------:R-:W-:Y:S02]  /*84f0*/  @!P4 IADD3 R34, P5, P6, R86.reuse, R130.reuse, R33.reuse ;  /* 0x000000825622c210 */ /* 0x1c0fe40007ebe021 */
[----:B------:R-:W-:Y:S02]  /*8500*/  LOP3.LUT R33, R175, 0x38, R33, 0xf8, !PT ;  /* 0x00000038af217812 */ /* 0x000fe400078ef821 */
[----:B------:R-:W-:Y:S02]  /*8510*/  @!P4 IADD3.X R35, R85, R155, R35, P5, P6 ;  /* 0x0000009b5523c210 */ /* 0x000fe40002fec423 */
[----:B------:R-:W-:Y:S02]  /*8520*/  IADD3 R130, P5, P6, R86, R130, R12 ;  /* 0x0000008256827210 */ /* 0x000fe40007ebe00c */
[----:B------:R-:W-:-:S02]  /*8530*/  LOP3.LUT R33, R33, R176, RZ, 0x3c, !PT ;  /* 0x000000b021217212 */ /* 0x000fc400078e3cff */
[----:B------:R-:W-:Y:S02]  /*8540*/  IADD3.X R155, R85, R155, R110, P5, P6 ;  /* 0x0000009b559b7210 */ /* 0x000fe40002fec46e */
[----:B------:R-:W-:-:S04]  /*8550*/  LEA R44, P5, R130, R114, 0x1 ;  /* 0x00000072822c7211 */ /* 0x000fc800078a08ff */
[----:B------:R-:W-:Y:S02]  /*8560*/  LEA.HI.X R45, R130, R115, R155, 0x1, P5 ;  /* 0x00000073822d7211 */ /* 0x000fe400028f0c9b */
[----:B------:R-:W-:-:S04]  /*8570*/  @!P4 LEA R46, P5, R34, R114, 0x1 ;  /* 0x00000072222ec211 */ /* 0x000fc800078a08ff */
[----:B------:R-:W-:Y:S02]  /*8580*/  @!P4 LEA.HI.X R47, R34, R115, R35, 0x1, P5 ;  /* 0x00000073222fc211 */ /* 0x000fe400028f0c23 */
[----:B------:R-:W-:Y:S02]  /*8590*/  SHF.R.S32.HI R34, RZ, 0x1f, R32 ;  /* 0x0000001fff227819 */ /* 0x000fe40000011420 */
[----:B------:R-:W-:Y:S02]  /*85a0*/  ISETP.GE.AND P5, PT, R166, R122, PT ;  /* 0x0000007aa600720c */ /* 0x000fe40003fa6270 */
[----:B------:R-:W-:-:S04]  /*85b0*/  LEA.HI R32, R34, R32, RZ, 0x3 ;  /* 0x0000002022207211 */ /* 0x000fc800078f18ff */
[----:B------:R-:W-:-:S05]  /*85c0*/  SHF.R.S32.HI R32, RZ, 0x3, R32 ;  /* 0x00000003ff207819 */ /* 0x000fca0000011420 */
[----:B------:R-:W-:-:S04]  /*85d0*/  IMAD R32, R32, 0x1800, R177 ;  /* 0x0000180020207824 */ /* 0x000fc800078e02b1 */
[----:B------:R-:W-:-:S04]  /*85e0*/  IMAD.IADD R32, R32, 0x1, R33 ;  /* 0x0000000120207824 */ /* 0x000fc800078e0221 */
[C---:B--2---:R-:W-:Y:S02]  /*85f0*/  IMAD R36, R16.reuse, 0x4800, R32 ;  /* 0x0000480010247824 */ /* 0x044fe400078e0220 */
[----:B------:R-:W-:Y:S02]  /*8600*/  IMAD R32, R16, 0x4800, R140 ;  /* 0x0000480010207824 */ /* 0x000fe400078e028c */
[----:B------:R-:W-:-:S03]  /*8610*/  IMAD R36, R36, 0x2, R2 ;  /* 0x0000000224247824 */ /* 0x000fc600078e0202 */
[----:B------:R-:W-:-:S03]  /*8620*/  LEA R32, R32, R2, 0x1 ;  /* 0x0000000220207211 */ /* 0x000fc600078e08ff */
        /* <DEDUP_REMOVED lines=29> */
[----:B------:R-:W-:Y:S02]  /*8800*/  IMAD.MOV.U32 R37, RZ, RZ, R39 ;  /* 0x000000ffff257224 */ /* 0x000fe400078e0027 */
[----:B------:R-:W-:Y:S01]  /*8810*/  HADD2.F32 R39, -RZ, R219.H1_H1 ;  /* 0x300000dbff277230 */ /* 0x000fe20000004100 */
[----:B------:R-:W-:Y:S01]  /*8820*/  F2FP.F16.F32.PACK_AB R33, R33, R76 ;  /* 0x0000004c2121723e */ /* 0x000fe200000000ff */
[----:B------:R-:W-:Y:S01]  /*8830*/  HADD2.F32 R49, -RZ, R217.H1_H1 ;  /* 0x300000d9ff317230 */ /* 0x000fe20000004100 */
[----:B------:R-:W-:Y:S01]  /*8840*/  F2FP.F16.F32.PACK_AB R29, R29, R48 ;  /* 0x000000301d1d723e */ /* 0x000fe200000000ff */
[----:B------:R-:W-:-:S02]  /*8850*/  HADD2.F32 R41, -RZ, R37.H0_H0 ;  /* 0x20000025ff297230 */ /* 0x000fc40000004100 */
[----:B------:R-:W-:Y:S02]  /*8860*/  HADD2.F32 R37, -RZ, R37.H1_H1 ;  /* 0x30000025ff257230 */ /* 0x000fe40000004100 */
[----:B------:R-:W-:Y:S02]  /*8870*/  HADD2.F32 R28, -RZ, R28.H0_H0 ;  /* 0x2000001cff1c7230 */ /* 0x000fe40000004100 */
[CC--:B------:R-:W-:Y:S01]  /*8880*/  FMUL.FTZ R51, R41.reuse, R39.reuse ;  /* 0x0000002729337220 */ /* 0x0c0fe20000410000 */
[----:B------:R-:W-:Y:S01]  /*8890*/  FMUL.FTZ R39, R50, R39 ;  /* 0x0000002732277220 */ /* 0x000fe20000410000 */
[----:B------:R-:W-:Y:S02]  /*88a0*/  HADD2.F32 R219, -RZ, R219.H0_H0 ;  /* 0x200000dbffdb7230 */ /* 0x000fe40000004100 */
[----:B------:R-:W-:Y:S02]  /*88b0*/  HADD2.F32 R217, -RZ, R217.H0_H0 ;  /* 0x200000d9ffd97230 */ /* 0x000fe40000004100 */
[-C--:B------:R-:W-:Y:S01]  /*88c0*/  FFMA.FTZ R39, R41, R49.reuse, R39 ;  /* 0x0000003129277223 */ /* 0x080fe20000010027 */
[----:B------:R-:W-:Y:S01]  /*88d0*/  SHF.R.U32.HI R41, RZ, 0x10, R31 ;  /* 0x00000010ff297819 */ /* 0x000fe2000001161f */
[----:B------:R-:W-:Y:S01]  /*88e0*/  HADD2.F32 R30, -RZ, R30.H0_H0 ;  /* 0x2000001eff1e7230 */ /* 0x000fe20000004100 */
[----:B------:R-:W-:Y:S01]  /*88f0*/  SHF.R.U64 R31, R42, 0x10, R43 ;  /* 0x000000102a1f7819 */ /* 0x000fe2000000122b */
        /* <DEDUP_REMOVED lines=42> */
[----:B------:R-:W-:-:S03]  /*8ba0*/  F2FP.F16.F32.PACK_AB R31, R31, R219 ;  /* 0x000000db1f1f723e */ /* 0x000fc600000000ff */
[----:B------:R-:W-:Y:S02]  /*8bb0*/  IMAD.MOV.U32 R34, RZ, RZ, R28 ;  /* 0x000000ffff227224 */ /* 0x000fe400078e001c */
[----:B------:R-:W-:-:S07]  /*8bc0*/  IMAD.MOV.U32 R38, RZ, RZ, R31 ;  /* 0x000000ffff267224 */ /* 0x000fce00078e001f */
.L_x_1543:
[----:B------:R-:W-:Y:S05]  /*8bd0*/  BSYNC B2 ;  /* 0x0000000000027941 */ /* 0x000fea0003800000 */
.L_x_1542:
[----:B--2---:R4:W-:Y:S04]  /*8be0*/  STG.E.128 desc[UR46][R44.64], R32 ;  /* 0x000000202c007986 */ /* 0x0049e8000c101d2e */
[----:B0-----:R4:W-:Y:S02]  /*8bf0*/  @!P4 STG.E.128 desc[UR46][R46.64], R36 ;  /* 0x000000242e00c986 */ /* 0x0019e4000c101d2e */
.L_x_1533:
[----:B------:R-:W-:Y:S05]  /*8c00*/  BSYNC B1 ;  /* 0x0000000000017941 */ /* 0x000fea0003800000 */
.L_x_1532:
[-C--:B--2---:R-:W-:Y:S02]  /*8c10*/  IMAD R28, R148, R126.reuse, RZ ;  /* 0x0000007e941c7224 */ /* 0x084fe400078e02ff */
        /* <DEDUP_REMOVED lines=9> */
[----:B------:R-:W-:Y:S02]  /*8cb0*/  IADD3 R31, P3, P4, R86, R124, R14 ;  /* 0x0000007c561f7210 */ /* 0x000fe40007c7e00e */
[----:B------:R-:W-:Y:S02]  /*8cc0*/  SHF.R.S32.HI R29, RZ, 0x1f, R28 ;  /* 0x0000001fff1d7819 */ /* 0x000fe4000001141c */
[----:B---34-:R-:W-:Y:S02]  /*8cd0*/  IADD3.X R33, R85, R40, R112, P3, P4 ;  /* 0x0000002855217210 */ /* 0x018fe40001fe8470 */
[----:B------:R-:W-:Y:S02]  /*8ce0*/  LEA.HI R29, R29, R28, RZ, 0x4 ;  /* 0x0000001c1d1d7211 */ /* 0x000fe400078f20ff */
[----:B------:R-:W-:-:S02]  /*8cf0*/  SHF.R.U32.HI R35, RZ, 0x3, R173 ;  /* 0x00000003ff237819 */ /* 0x000fc400000116ad */
[----:B------:R-:W-:-:S04]  /*8d00*/  LEA.HI.SX32 R30, R29, R117, 0x1c ;  /* 0x000000751d1e7211 */ /* 0x000fc800078fe2ff */
[----:B------:R-:W-:Y:S01]  /*8d10*/  SHF.R.S32.HI R34, RZ, 0x1f, R30 ;  /* 0x0000001fff227819 */ /* 0x000fe2000001141e */
[----:B------:R-:W-:-:S03]  /*8d20*/  IMAD.SHL.U32 R32, R30, 0x8, RZ ;  /* 0x000000081e207824 */ /* 0x000fc600078e00ff */
[----:B------:R-:W-:Y:S02]  /*8d30*/  LEA.HI R30, R34, R30, RZ, 0x3 ;  /* 0x0000001e221e7211 */ /* 0x000fe400078f18ff */
[----:B------:R-:W-:Y:S02]  /*8d40*/  ISETP.GE.AND P3, PT, R32, R145, PT ;  /* 0x000000912000720c */ /* 0x000fe40003f66270 */
[----:B------:R-:W-:-:S05]  /*8d50*/  SHF.R.S32.HI R30, RZ, 0x3, R30 ;  /* 0x00000003ff1e7819 */ /* 0x000fca000001141e */
[----:B------:R-:W-:-:S06]  /*8d60*/  IMAD R30, R30, 0x1800, R179 ;  /* 0x000018001e1e7824 */ /* 0x000fcc00078e02b3 */
[--C-:B------:R-:W-:Y:S02]  /*8d70*/  @!P3 SHF.R.S32.HI R28, RZ, 0x1f, R32.reuse ;  /* 0x0000001fff1cb819 */ /* 0x100fe40000011420 */
[--C-:B------:R-:W-:Y:S02]  /*8d80*/  @!P3 IADD3 R29, P4, P5, R86, R124, R32.reuse ;  /* 0x0000007c561db210 */ /* 0x100fe40007d9e020 */
[----:B------:R-:W-:Y:S02]  /*8d90*/  LOP3.LUT R32, R173, 0x38, R32, 0xf8, !PT ;  /* 0x00000038ad207812 */ /* 0x000fe400078ef820 */
[----:B------:R-:W-:Y:S02]  /*8da0*/  @!P3 IADD3.X R28, R85, R40, R28, P4, P5 ;  /* 0x00000028551cb210 */ /* 0x000fe400027ea41c */
[----:B------:R-:W-:Y:S02]  /*8db0*/  LOP3.LUT R32, R32, R35, RZ, 0x3c, !PT ;  /* 0x0000002320207212 */ /* 0x000fe400078e3cff */
[----:B------:R-:W-:-:S02]  /*8dc0*/  LEA R36, P4, R31, R114, 0x1 ;  /* 0x000000721f247211 */ /* 0x000fc400078808ff */
[----:B------:R-:W-:Y:S01]  /*8dd0*/  IADD3 R32, R30, R32, RZ ;  /* 0x000000201e207210 */ /* 0x000fe20007ffe0ff */
[C---:B------:R-:W-:Y:S01]  /*8de0*/  IMAD R30, R16.reuse, 0x4800, R141 ;  /* 0x00004800101e7824 */ /* 0x040fe200078e028d */
[-C--:B------:R-:W-:Y:S02]  /*8df0*/  LEA.HI.X R37, R31, R115.reuse, R33, 0x1, P4 ;  /* 0x000000731f257211 */ /* 0x080fe400020f0c21 */
[C---:B------:R-:W-:Y:S01]  /*8e00*/  @!P3 LEA R38, P4, R29.reuse, R114, 0x1 ;  /* 0x000000721d26b211 */ /* 0x040fe200078808ff */
[----:B------:R-:W-:Y:S02]  /*8e10*/  IMAD R32, R16, 0x4800, R32 ;  /* 0x0000480010207824 */ /* 0x000fe400078e0220 */
[----:B------:R-:W-:Y:S01]  /*8e20*/  IMAD R30, R30, 0x2, R2 ;  /* 0x000000021e1e7824 */ /* 0x000fe200078e0202 */
[----:B------:R-:W-:Y:S01]  /*8e30*/  @!P3 LEA.HI.X R39, R29, R115, R28, 0x1, P4 ;  /* 0x000000731d27b211 */ /* 0x000fe200020f0c1c */
[----:B------:R-:W-:Y:S01]  /*8e40*/  IMAD R32, R32, 0x2, R2 ;  /* 0x0000000220207824 */ /* 0x000fe200078e0202 */
[----:B------:R-:W-:-:S03]  /*8e50*/  ISETP.GE.AND P4, PT, R18, R122, PT ;  /* 0x0000007a1200720c */ /* 0x000fc60003f86270 */
[----:B------:R-:W0:Y:S04]  /*8e60*/  LDS.128 R28, [R30+0x18400] ;  /* 0x018400001e1c7984 */ /* 0x000e280000000c00 */
[----:B------:R-:W2:Y:S06]  /*8e70*/  LDS.128 R32, [R32+0x18400] ;  /* 0x0184000020207984 */ /* 0x000eac0000000c00 */
        /* <DEDUP_REMOVED lines=84> */
[----:B------:R-:W-:Y:S01]  /*93c0*/  F2FP.F16.F32.PACK_AB R74, R74, R215 ;  /* 0x000000d74a4a723e */ /* 0x000fe200000000ff */
[----:B------:R-:W-:Y:S02]  /*93d0*/  IMAD.MOV.U32 R31, RZ, RZ, R46 ;  /* 0x000000ffff1f7224 */ /* 0x000fe400078e002e */
[----:B------:R-:W-:Y:S02]  /*93e0*/  IMAD.MOV.U32 R30, RZ, RZ, R35 ;  /* 0x000000ffff1e7224 */ /* 0x000fe400078e0023 */
[----:B------:R-:W-:Y:S02]  /*93f0*/  IMAD.MOV.U32 R34, RZ, RZ, R74 ;  /* 0x000000ffff227224 */ /* 0x000fe400078e004a */
[----:B------:R-:W-:-:S07]  /*9400*/  IMAD.MOV.U32 R35, RZ, RZ, R43 ;  /* 0x000000ffff237224 */ /* 0x000fce00078e002b */
.L_x_1547:
[----:B------:R-:W-:Y:S05]  /*9410*/  BSYNC B2 ;  /* 0x0000000000027941 */ /* 0x000fea0003800000 */
.L_x_1546:
[----:B0-----:R0:W-:Y:S04]  /*9420*/  STG.E.128 desc[UR46][R36.64], R28 ;  /* 0x0000001c24007986 */ /* 0x0011e8000c101d2e */
[----:B--2---:R0:W-:Y:S02]  /*9430*/  @!P3 STG.E.128 desc[UR46][R38.64], R32 ;  /* 0x000000202600b986 */ /* 0x0041e4000c101d2e */
.L_x_1545:
[----:B------:R-:W-:Y:S05]  /*9440*/  BSYNC B1 ;  /* 0x0000000000017941 */ /* 0x000fea0003800000 */
.L_x_1544:
[----:B------:R-:W-:Y:S01]  /*9450*/  ISETP.NE.AND P3, PT, R10, RZ, PT ;  /* 0x000000ff0a00720c */ /* 0x000fe20003f65270 */
[----:B------:R-:W-:-:S12]  /*9460*/  BSSY B1, `(.L_x_1548) ;  /* 0x0000078000017945 */ /* 0x000fd80003800000 */
[----:B------:R-:W-:Y:S05]  /*9470*/  @!P3 BRA `(.L_x_1549) ;  /* 0x0000000400d8b947 */ /* 0x000fea0003800000 */
[----:B0-----:R-:W-:Y:S01]  /*9480*/  SEL R28, R123, R146, !P1 ;  /* 0x000000927b1c7207 */ /* 0x001fe20004800000 */
[----:B------:R-:W-:Y:S01]  /*9490*/  BSSY B2, `(.L_x_1550) ;  /* 0x0000072000027945 */ /* 0x000fe20003800000 */
[----:B------:R-:W-:Y:S02]  /*94a0*/  IADD3 R30, P3, P4, R86, R124, R13 ;  /* 0x0000007c561e7210 */ /* 0x000fe40007c7e00d */
[----:B------:R-:W-:Y:S02]  /*94b0*/  SHF.R.S32.HI R29, RZ, 0x1f, R28 ;  /* 0x0000001fff1d7819 */ /* 0x000fe4000001141c */
[----:B------:R-:W-:Y:S02]  /*94c0*/  IADD3.X R31, R85, R40, R111, P3, P4 ;  /* 0x00000028551f7210 */ /* 0x000fe40001fe846f */
[----:B------:R-:W-:Y:S02]  /*94d0*/  LEA.HI R29, R29, R28, RZ, 0x4 ;  /* 0x0000001c1d1d7211 */ /* 0x000fe400078f20ff */
[----:B---34-:R-:W-:-:S02]  /*94e0*/  SHF.R.U32.HI R36, RZ, 0x3, R173 ;  /* 0x00000003ff247819 */ /* 0x018fc400000116ad */
[----:B------:R-:W-:-:S04]  /*94f0*/  LEA.HI.SX32 R32, R29, R116, 0x1c ;  /* 0x000000741d207211 */ /* 0x000fc800078fe2ff */
[----:B------:R-:W-:Y:S02]  /*9500*/  SHF.L.U32 R33, R32, 0x3, RZ ;  /* 0x0000000320217819 */ /* 0x000fe400000006ff */
[----:B------:R-:W-:Y:S02]  /*9510*/  SHF.R.S32.HI R35, RZ, 0x1f, R32 ;  /* 0x0000001fff237819 */ /* 0x000fe40000011420 */
[----:B------:R-:W-:Y:S02]  /*9520*/  ISETP.GE.AND P3, PT, R33, R145, PT ;  /* 0x000000912100720c */ /* 0x000fe40003f66270 */
[----:B------:R-:W-:Y:S02]  /*9530*/  LEA.HI R35, R35, R32, RZ, 0x3 ;  /* 0x0000002023237211 */ /* 0x000fe400078f18ff */
[----:B------:R-:W-:Y:S02]  /*9540*/  LOP3.LUT R32, R173, 0x38, R33, 0xf8, !PT ;  /* 0x00000038ad207812 */ /* 0x000fe400078ef821 */
[----:B------:R-:W-:-:S02]  /*9550*/  SHF.R.S32.HI R34, RZ, 0x3, R35 ;  /* 0x00000003ff227819 */ /* 0x000fc40000011423 */
[----:B------:R-:W-:-:S05]  /*9560*/  LOP3.LUT R32, R32, R36, RZ, 0x3c, !PT ;  /* 0x0000002420207212 */ /* 0x000fca00078e3cff */
[--C-:B------:R-:W-:Y:S02]  /*9570*/  @!P3 SHF.R.S32.HI R28, RZ, 0x1f, R33.reuse ;  /* 0x0000001fff1cb819 */ /* 0x100fe40000011421 */
[----:B------:R-:W-:Y:S01]  /*9580*/  @!P3 IADD3 R29, P4, P5, R86, R124, R33 ;  /* 0x0000007c561db210 */ /* 0x000fe20007d9e021 */
[----:B------:R-:W-:-:S03]  /*9590*/  IMAD R33, R34, 0x1800, R179 ;  /* 0x0000180022217824 */ /* 0x000fc600078e02b3 */
[----:B------:R-:W-:Y:S01]  /*95a0*/  @!P3 IADD3.X R28, R85, R40, R28, P4, P5 ;  /* 0x00000028551cb210 */ /* 0x000fe200027ea41c */
[----:B------:R-:W-:Y:S01]  /*95b0*/  IMAD.IADD R35, R33, 0x1, R32 ;  /* 0x0000000121237824 */ /* 0x000fe200078e0220 */
[-C--:B------:R-:W-:Y:S01]  /*95c0*/  LEA R36, P4, R30, R114.reuse, 0x1 ;  /* 0x000000721e247211 */ /* 0x080fe200078808ff */
[C---:B------:R-:W-:Y:S02]  /*95d0*/  IMAD R33, R16.reuse, 0x4800, R139 ;  /* 0x0000480010217824 */ /* 0x040fe400078e028b */
[----:B------:R-:W-:Y:S01]  /*95e0*/  IMAD R35, R16, 0x4800, R35 ;  /* 0x0000480010237824 */ /* 0x000fe200078e0223 */
[----:B------:R-:W-:Y:S01]  /*95f0*/  LEA.HI.X R37, R30, R115, R31, 0x1, P4 ;  /* 0x000000731e257211 */ /* 0x000fe200020f0c1f */
[--C-:B------:R-:W-:Y:S01]  /*9600*/  IMAD R30, R33, 0x2, R2.reuse ;  /* 0x00000002211e7824 */ /* 0x100fe200078e0202 */
[----:B------:R-:W-:Y:S01]  /*9610*/  @!P3 LEA R38, P4, R29, R114, 0x1 ;  /* 0x000000721d26b211 */ /* 0x000fe200078808ff */
[----:B------:R-:W-:-:S03]  /*9620*/  IMAD R35, R35, 0x2, R2 ;  /* 0x0000000223237824 */ /* 0x000fc600078e0202 */
[----:B------:R-:W-:Y:S02]  /*9630*/  @!P3 LEA.HI.X R39, R29, R115, R28, 0x1, P4 ;  /* 0x000000731d27b211 */ /* 0x000fe400020f0c1c */
[----:B------:R-:W0:Y:S01]  /*9640*/  LDS.128 R28, [R30+0x18400] ;  /* 0x018400001e1c7984 */ /* 0x000e220000000c00 */
[----:B------:R-:W-:-:S03]  /*9650*/  ISETP.GE.AND P4, PT, R165, R122, PT ;  /* 0x0000007aa500720c */ /* 0x000fc60003f86270 */
[----:B------:R-:W2:Y:S10]  /*9660*/  LDS.128 R32, [R35+0x18400] ;  /* 0x0184000023207984 */ /* 0x000eb40000000c00 */
        /* <DEDUP_REMOVED lines=16> */
[----:B------:R-:W-:Y:S02]  /*9770*/  HADD2.F32 R56, -RZ, R56.H0_H0 ;  /* 0x20000038ff387230 */ /* 0x000fe40000004100 */
[-C--:B------:R-:W-:Y:S01]  /*9780*/  FFMA.FTZ R49, R33, R45.reuse, -R49 ;  /* 0x0000002d21317223 */ /* 0x080fe20000010831 */
[----:B------:R-:W-:Y:S01]  /*9790*/  FFMA.FTZ R50, R47, R45, R50 ;  /* 0x0000002d2f327223 */ /* 0x000fe20000010032 */
[--C-:B------:R-:W-:Y:S01]  /*97a0*/  SHF.R.U64 R43, R58, 0x10, R59.reuse ;  /* 0x000000103a2b7819 */ /* 0x100fe2000000123b */
[----:B------:R-:W-:Y:S01]  /*97b0*/  FMUL.FTZ R46, R48, R68 ;  /* 0x00000044302e7220 */ /* 0x000fe20000410000 */
[--C-:B------:R-:W-:Y:S01]  /*97c0*/  HADD2.F32 R45, -RZ, R35.reuse.H0_H0 ;  /* 0x20000023ff2d7230 */ /* 0x100fe20000004100 */
[----:B------:R-:W-:Y:S01]  /*97d0*/  SHF.R.U32.HI R58, RZ, 0x10, R59 ;  /* 0x00000010ff3a7819 */ /* 0x000fe2000001163b */
[----:B------:R-:W-:-:S02]  /*97e0*/  HADD2.F32 R47, -RZ, R35.H1_H1 ;  /* 0x30000023ff2f7230 */ /* 0x000fc40000004100 */
[C---:B------:R-:W-:Y:S01]  /*97f0*/  FMUL.FTZ R68, R29.reuse, R68 ;  /* 0x000000441d447220 */ /* 0x040fe20000410000 */
[----:B------:R-:W-:Y:S02]  /*9800*/  HADD2.F32 R33, -RZ, R158.H1_H1 ;  /* 0x3000009eff217230 */ /* 0x000fe40000004100 */
[-C--:B------:R-:W-:Y:S01]  /*9810*/  FFMA.FTZ R46, R29, R56.reuse, -R46 ;  /* 0x000000381d2e7223 */ /* 0x080fe2000001082e */
[----:B------:R-:W-:Y:S02]  /*9820*/  HADD2.F32 R35, -RZ, R31.H0_H0 ;  /* 0x2000001fff237230 */ /* 0x000fe40000004100 */
[----:B------:R-:W-:Y:S01]  /*9830*/  FFMA.FTZ R68, R48, R56, R68 ;  /* 0x0000003830447223 */ /* 0x000fe20000010044 */
[----:B------:R-:W-:Y:S02]  /*9840*/  HADD2.F32 R70, -RZ, R70.H0_H0 ;  /* 0x20000046ff467230 */ /* 0x000fe40000004100 */
[----:B------:R-:W-:Y:S01]  /*9850*/  FMUL.FTZ R48, R45, R33 ;  /* 0x000000212d307220 */ /* 0x000fe20000410000 */
[----:B------:R-:W-:-:S02]  /*9860*/  HADD2.F32 R29, -RZ, R156.H1_H1 ;  /* 0x3000009cff1d7230 */ /* 0x000fc40000004100 */
[----:B------:R-:W-:Y:S01]  /*9870*/  FMUL.FTZ R51, R35, R33 ;  /* 0x0000002123337220 */ /* 0x000fe20000410000 */
[----:B------:R-:W-:Y:S02]  /*9880*/  HADD2.F32 R31, -RZ, R31.H1_H1 ;  /* 0x3000001fff1f7230 */ /* 0x000fe40000004100 */
[-C--:B------:R-:W-:Y:S01]  /*9890*/  FMUL.FTZ R33, R47, R70.reuse ;  /* 0x000000462f217220 */ /* 0x080fe20000410000 */
[----:B------:R-:W-:Y:S02]  /*98a0*/  HADD2.F32 R58, -RZ, R58.H0_H0 ;  /* 0x2000003aff3a7230 */ /* 0x000fe40000004100 */
[-C--:B------:R-:W-:Y:S01]  /*98b0*/  FFMA.FTZ R48, R35, R29.reuse, -R48 ;  /* 0x0000001d23307223 */ /* 0x080fe20000010830 */
[----:B------:R-:W-:Y:S01]  /*98c0*/  FFMA.FTZ R51, R45, R29, R51 ;  /* 0x0000001d2d337223 */ /* 0x000fe20000010033 */
[C---:B------:R-:W-:Y:S01]  /*98d0*/  FMUL.FTZ R70, R31.reuse, R70 ;  /* 0x000000461f467220 */ /* 0x040fe20000410000 */
[----:B------:R-:W-:Y:S02]  /*98e0*/  HADD2.F32 R42, -RZ, R42.H0_H0 ;  /* 0x2000002aff2a7230 */ /* 0x000fe40000004100 */
[----:B------:R-:W-:Y:S01]  /*98f0*/  FFMA.FTZ R33, R31, R58, -R33 ;  /* 0x0000003a1f217223 */ /* 0x000fe20000010821 */
[----:B------:R-:W-:-:S02]  /*9900*/  HADD2.F32 R35, -RZ, R32.H1_H1 ;  /* 0x30000020ff237230 */ /* 0x000fc40000004100 */
[----:B------:R-:W-:Y:S01]  /*9910*/  FFMA.FTZ R70, R47, R58, R70 ;  /* 0x0000003a2f467223 */ /* 0x000fe20000010046 */
[----:B------:R-:W-:Y:S01]  /*9920*/  HADD2.F32 R212, -RZ, R212.H0_H0 ;  /* 0x200000d4ffd47230 */ /* 0x000fe20000004100 */
[----:B------:R-:W-:Y:S01]  /*9930*/  F2FP.F16.F32.PACK_AB R46, R46, R49 ;  /* 0x000000312e2e723e */ /* 0x000fe200000000ff */
[----:B------:R-:W-:Y:S02]  /*9940*/  HADD2.F32 R31, -RZ, R32.H0_H0 ;  /* 0x20000020ff1f7230 */ /* 0x000fe40000004100 */
[----:B------:R-:W-:Y:S01]  /*9950*/  FMUL.FTZ R56, R35, R42 ;  /* 0x0000002a23387220 */ /* 0x000fe20000410000 */
[--C-:B------:R-:W-:Y:S01]  /*9960*/  HADD2.F32 R45, -RZ, R28.reuse.H1_H1 ;  /* 0x3000001cff2d7230 */ /* 0x100fe20000004100 */
[----:B------:R-:W-:Y:S01]  /*9970*/  F2FP.F16.F32.PACK_AB R51, R70, R51 ;  /* 0x000000334633723e */ /* 0x000fe200000000ff */
[----:B------:R-:W-:Y:S02]  /*9980*/  HADD2.F32 R29, -RZ, R28.H0_H0 ;  /* 0x2000001cff1d7230 */ /* 0x000fe40000004100 */
[----:B------:R-:W-:Y:S01]  /*9990*/  FMUL.FTZ R32, R31, R212 ;  /* 0x000000d41f207220 */ /* 0x000fe20000410000 */
[----:B------:R-:W-:-:S02]  /*99a0*/  HADD2.F32 R28, -RZ, R41.H0_H0 ;  /* 0x20000029ff1c7230 */ /* 0x000fc40000004100 */
[----:B------:R-:W-:Y:S01]  /*99b0*/  FMUL.FTZ R42, R45, R42 ;  /* 0x0000002a2d2a7220 */ /* 0x000fe20000410000 */
[----:B------:R-:W-:Y:S02]  /*99c0*/  HADD2.F32 R156, -RZ, R156.H0_H0 ;  /* 0x2000009cff9c7230 */ /* 0x000fe40000004100 */
[----:B------:R-:W-:Y:S01]  /*99d0*/  FMUL.FTZ R212, R29, R212 ;  /* 0x000000d41dd47220 */ /* 0x000fe20000410000 */
[----:B------:R-:W-:Y:S02]  /*99e0*/  HADD2.F32 R157, -RZ, R157.H0_H0 ;  /* 0x2000009dff9d7230 */ /* 0x000fe40000004100 */
[-C--:B------:R-:W-:Y:S01]  /*99f0*/  FFMA.FTZ R45, R45, R28.reuse, -R56 ;  /* 0x0000001c2d2d7223 */ /* 0x080fe20000010838 */
[----:B------:R-:W-:Y:S01]  /*9a00*/  FFMA.FTZ R35, R35, R28, R42 ;  /* 0x0000001c23237223 */ /* 0x000fe2000001002a */
[-C--:B------:R-:W-:Y:S01]  /*9a10*/  FFMA.FTZ R32, R29, R156.reuse, -R32 ;  /* 0x0000009c1d207223 */ /* 0x080fe20000010820 */
[----:B------:R-:W-:Y:S01]  /*9a20*/  FFMA.FTZ R212, R31, R156, R212 ;  /* 0x0000009c1fd47223 */ /* 0x000fe200000100d4 */
[----:B------:R-:W-:-:S02]  /*9a30*/  HADD2.F32 R28, -RZ, R34.H0_H0 ;  /* 0x20000022ff1c7230 */ /* 0x000fc40000004100 */
[----:B------:R-:W-:Y:S01]  /*9a40*/  HADD2.F32 R31, -RZ, R158.H0_H0 ;  /* 0x2000009eff1f7230 */ /* 0x000fe20000004100 */
[----:B------:R-:W-:Y:S01]  /*9a50*/  F2FP.F16.F32.PACK_AB R45, R45, R32 ;  /* 0x000000202d2d723e */ /* 0x000fe200000000ff */
[----:B------:R-:W-:Y:S01]  /*9a60*/  HADD2.F32 R29, -RZ, R44.H0_H0 ;  /* 0x2000002cff1d7230 */ /* 0x000fe20000004100 */
[----:B------:R-:W-:Y:S01]  /*9a70*/  F2FP.F16.F32.PACK_AB R32, R35, R212 ;  /* 0x000000d42320723e */ /* 0x000fe200000000ff */
[----:B------:R-:W-:Y:S02]  /*9a80*/  HADD2.F32 R42, -RZ, R30.H0_H0 ;  /* 0x2000001eff2a7230 */ /* 0x000fe40000004100 */
[-C--:B------:R-:W-:Y:S01]  /*9a90*/  FMUL.FTZ R41, R28, R31.reuse ;  /* 0x0000001f1c297220 */ /* 0x080fe20000410000 */
[----:B------:R-:W-:Y:S02]  /*9aa0*/  HADD2.F32 R34, -RZ, R34.H1_H1 ;  /* 0x30000022ff227230 */ /* 0x000fe40000004100 */
[----:B------:R-:W-:Y:S02]  /*9ab0*/  HADD2.F32 R30, -RZ, R30.H1_H1 ;  /* 0x3000001eff1e7230 */ /* 0x000fe40000004100 */
[----:B------:R-:W-:Y:S01]  /*9ac0*/  FMUL.FTZ R31, R42, R31 ;  /* 0x0000001f2a1f7220 */ /* 0x000fe20000410000 */
[----:B------:R-:W-:-:S02]  /*9ad0*/  HADD2.F32 R43, -RZ, R43.H0_H0 ;  /* 0x2000002bff2b7230 */ /* 0x000fc40000004100 */
[----:B------:R-:W-:Y:S01]  /*9ae0*/  FMUL.FTZ R47, R34, R29 ;  /* 0x0000001d222f7220 */ /* 0x000fe20000410000 */
[----:B------:R-:W-:Y:S01]  /*9af0*/  FFMA.FTZ R42, R42, R157, -R41 ;  /* 0x0000009d2a2a7223 */ /* 0x000fe20000010829 */
[----:B------:R-:W-:Y:S01]  /*9b00*/  FMUL.FTZ R29, R30, R29 ;  /* 0x0000001d1e1d7220 */ /* 0x000fe20000410000 */
[----:B------:R-:W-:Y:S01]  /*9b10*/  FFMA.FTZ R28, R28, R157, R31 ;  /* 0x0000009d1c1c7223 */ /* 0x000fe2000001001f */
[-C--:B------:R-:W-:Y:S01]  /*9b20*/  FFMA.FTZ R47, R30, R43.reuse, -R47 ;  /* 0x0000002b1e2f7223 */ /* 0x080fe2000001082f */
[----:B------:R-:W-:Y:S01]  /*9b30*/  F2FP.F16.F32.PACK_AB R31, R33, R48 ;  /* 0x00000030211f723e */ /* 0x000fe200000000ff */
[----:B------:R-:W-:Y:S01]  /*9b40*/  FFMA.FTZ R29, R34, R43, R29 ;  /* 0x0000002b221d7223 */ /* 0x000fe2000001001d */
[----:B------:R-:W-:Y:S01]  /*9b50*/  F2FP.F16.F32.PACK_AB R33, R68, R50 ;  /* 0x000000324421723e */ /* 0x000fe200000000ff */
[----:B------:R-:W-:Y:S01]  /*9b60*/  IMAD.MOV.U32 R35, RZ, RZ, R51 ;  /* 0x000000ffff237224 */ /* 0x000fe200078e0033 */
[----:B------:R-:W-:Y:S02]  /*9b70*/  F2FP.F16.F32.PACK_AB R30, R47, R42 ;  /* 0x0000002a2f1e723e */ /* 0x000fe400000000ff */
[----:B------:R-:W-:Y:S01]  /*9b80*/  F2FP.F16.F32.PACK_AB R34, R29, R28 ;  /* 0x0000001c1d22723e */ /* 0x000fe200000000ff */
[----:B------:R-:W-:-:S02]  /*9b90*/  IMAD.MOV.U32 R28, RZ, RZ, R45 ;  /* 0x000000ffff1c7224 */ /* 0x000fc400078e002d */
[----:B------:R-:W-:-:S07]  /*9ba0*/  IMAD.MOV.U32 R29, RZ, RZ, R46 ;  /* 0x000000ffff1d7224 */ /* 0x000fce00078e002e */
.L_x_1551:
[----:B------:R-:W-:Y:S05]  /*9bb0*/  BSYNC B2 ;  /* 0x0000000000027941 */ /* 0x000fea0003800000 */
.L_x_1550:
[----:B0-----:R0:W-:Y:S04]  /*9bc0*/  STG.E.128 desc[UR46][R36.64], R28 ;  /* 0x0000001c24007986 */ /* 0x0011e8000c101d2e */
[----:B--2---:R0:W-:Y:S02]  /*9bd0*/  @!P3 STG.E.128 desc[UR46][R38.64], R32 ;  /* 0x000000202600b986 */ /* 0x0041e4000c101d2e */
.L_x_1549:
[----:B------:R-:W-:Y:S05]  /*9be0*/  BSYNC B1 ;  /* 0x0000000000017941 */ /* 0x000fea0003800000 */
.L_x_1548:
[----:B------:R-:W-:-:S13]  /*9bf0*/  ISETP.NE.AND P3, PT, R9, RZ, PT ;  /* 0x000000ff0900720c */ /* 0x000fda0003f65270 */
[----:B------:R-:W-:Y:S05]  /*9c00*/  @!P3 BRA `(.L_x_1502) ;  /* 0x0000000800c4b947 */ /* 0x000fea0003800000 */
[----:B------:R-:W-:Y:S01]  /*9c10*/  LOP3.LUT P4, RZ, R17, 0x1, RZ, 0xc0, !PT ;  /* 0x0000000111ff7812 */ /* 0x000fe2000788c0ff */
[----:B------:R-:W-:Y:S01]  /*9c20*/  BSSY B1, `(.L_x_1552) ;  /* 0x000006d000017945 */ /* 0x000fe20003800000 */
[----:B0-----:R-:W-:Y:S02]  /*9c30*/  SHF.R.U32.HI R31, RZ, 0x3, R173 ;  /* 0x00000003ff1f7819 */ /* 0x001fe400000116ad */
[----:B------:R-:W-:Y:S02]  /*9c40*/  SEL R146, R123, R146, !P4 ;  /* 0x000000927b927207 */ /* 0x000fe40006000000 */
[----:B---34-:R-:W-:Y:S02]  /*9c50*/  IADD3 R37, P3, P4, R86, R124, R12 ;  /* 0x0000007c56257210 */ /* 0x018fe40007c7e00c */
[----:B------:R-:W-:Y:S02]  /*9c60*/  SHF.R.S32.HI R29, RZ, 0x1f, R146 ;  /* 0x0000001fff1d7819 */ /* 0x000fe40000011492 */
[----:B------:R-:W-:-:S02]  /*9c70*/  IADD3.X R42, R85, R40, R110, P3, P4 ;  /* 0x00000028552a7210 */ /* 0x000fc40001fe846e */
[----:B------:R-:W-:Y:S02]  /*9c80*/  LEA.HI R146, R29, R146, RZ, 0x4 ;  /* 0x000000921d927211 */ /* 0x000fe400078f20ff */
[----:B------:R-:W-:Y:S02]  /*9c90*/  ISETP.GE.AND P4, PT, R166, R122, PT ;  /* 0x0000007aa600720c */ /* 0x000fe40003f86270 */
[----:B------:R-:W-:Y:S02]  /*9ca0*/  LEA.HI.SX32 R146, R146, R113, 0x1c ;  /* 0x0000007192927211 */ /* 0x000fe400078fe2ff */
[C---:B------:R-:W-:Y:S02]  /*9cb0*/  LEA R36, P3, R37.reuse, R114, 0x1 ;  /* 0x0000007225247211 */ /* 0x040fe400078608ff */
[----:B------:R-:W-:Y:S01]  /*9cc0*/  SHF.R.S32.HI R29, RZ, 0x1f, R146 ;  /* 0x0000001fff1d7819 */ /* 0x000fe20000011492 */
[----:B------:R-:W-:Y:S01]  /*9cd0*/  IMAD.SHL.U32 R38, R146, 0x8, RZ ;  /* 0x0000000892267824 */ /* 0x000fe200078e00ff */
[----:B------:R-:W-:-:S02]  /*9ce0*/  LEA.HI.X R37, R37, R115, R42, 0x1, P3 ;  /* 0x0000007325257211 */ /* 0x000fc400018f0c2a */
[----:B------:R-:W-:Y:S02]  /*9cf0*/  LEA.HI R29, R29, R146, RZ, 0x3 ;  /* 0x000000921d1d7211 */ /* 0x000fe400078f18ff */
[----:B------:R-:W-:Y:S02]  /*9d00*/  LOP3.LUT R28, R173, 0x38, R38, 0xf8, !PT ;  /* 0x00000038ad1c7812 */ /* 0x000fe400078ef826 */
[----:B------:R-:W-:Y:S02]  /*9d10*/  SHF.R.S32.HI R30, RZ, 0x3, R29 ;  /* 0x00000003ff1e7819 */ /* 0x000fe4000001141d */
[----:B------:R-:W-:-:S03]  /*9d20*/  LOP3.LUT R28, R28, R31, RZ, 0x3c, !PT ;  /* 0x0000001f1c1c7212 */ /* 0x000fc600078e3cff */
[----:B------:R-:W-:-:S04]  /*9d30*/  IMAD R29, R30, 0x1800, R179 ;  /* 0x000018001e1d7824 */ /* 0x000fc800078e02b3 */
[----:B------:R-:W-:Y:S02]  /*9d40*/  IMAD.IADD R31, R29, 0x1, R28 ;  /* 0x000000011d1f7824 */ /* 0x000fe400078e021c */
[C---:B------:R-:W-:Y:S02]  /*9d50*/  IMAD R29, R16.reuse, 0x4800, R138 ;  /* 0x00004800101d7824 */ /* 0x040fe400078e028a */
[----:B------:R-:W-:Y:S02]  /*9d60*/  IMAD R31, R16, 0x4800, R31 ;  /* 0x00004800101f7824 */ /* 0x000fe400078e021f */
[--C-:B------:R-:W-:Y:S02]  /*9d70*/  IMAD R29, R29, 0x2, R2.reuse ;  /* 0x000000021d1d7824 */ /* 0x100fe400078e0202 */
[----:B------:R-:W-:-:S04]  /*9d80*/  IMAD R32, R31, 0x2, R2 ;  /* 0x000000021f207824 */ /* 0x000fc800078e0202 */
[----:B------:R-:W0:Y:S04]  /*9d90*/  LDS.128 R28, [R29+0x18400] ;  /* 0x018400001d1c7984 */ /* 0x000e280000000c00 */
[----:B------:R-:W2:Y:S01]  /*9da0*/  LDS.128 R32, [R32+0x18400] ;  /* 0x0184000020207984 */ /* 0x000ea20000000c00 */
[----:B------:R-:W-:Y:S05]  /*9db0*/  @P4 BRA `(.L_x_1553) ;  /* 0x00000004004c4947 */ /* 0x000fea0003800000 */
[----:B------:R-:W-:Y:S01]  /*9dc0*/  SHF.R.U32.HI R49, RZ, 0x10, R65 ;  /* 0x00000010ff317819 */ /* 0x000fe20000011641 */
[----:B------:R-:W-:Y:S01]  /*9dd0*/  HADD2.F32 R50, -RZ, R154.H1_H1 ;  /* 0x3000009aff327230 */ /* 0x000fe20000004100 */
[----:B--2---:R-:W-:Y:S01]  /*9de0*/  MOV R44, R33 ;  /* 0x00000021002c7202 */ /* 0x004fe20000000f00 */
[----:B0-----:R-:W-:Y:S01]  /*9df0*/  IMAD.MOV.U32 R33, RZ, RZ, R31 ;  /* 0x000000ffff217224 */ /* 0x001fe200078e001f */
[--C-:B------:R-:W-:Y:S01]  /*9e00*/  SHF.R.U64 R39, R52, 0x10, R53.reuse ;  /* 0x0000001034277819 */ /* 0x100fe20000001235 */
[----:B------:R-:W-:Y:S01]  /*9e10*/  HADD2.F32 R49, -RZ, R49.H0_H0 ;  /* 0x20000031ff317230 */ /* 0x000fe20000004100 */
[----:B------:R-:W-:Y:S01]  /*9e20*/  SHF.R.U32.HI R52, RZ, 0x10, R53 ;  /* 0x00000010ff347819 */ /* 0x000fe20000011635 */
[--C-:B------:R-:W-:Y:S01]  /*9e30*/  HADD2.F32 R45, -RZ, R44.reuse.H0_H0 ;  /* 0x2000002cff2d7230 */ /* 0x100fe20000004100 */
[--C-:B------:R-:W-:Y:S01]  /*9e40*/  SHF.R.U64 R43, R66, 0x10, R67.reuse ;  /* 0x00000010422b7819 */ /* 0x100fe20000001243 */
[----:B------:R-:W-:Y:S01]  /*9e50*/  HADD2.F32 R46, -RZ, R44.H1_H1 ;  /* 0x3000002cff2e7230 */ /* 0x000fe20000004100 */
[----:B------:R-:W-:Y:S01]  /*9e60*/  SHF.R.U32.HI R66, RZ, 0x10, R67 ;  /* 0x00000010ff427819 */ /* 0x000fe20000011643 */
[--C-:B------:R-:W-:Y:S01]  /*9e70*/  HADD2.F32 R31, -RZ, R29.reuse.H0_H0 ;  /* 0x2000001dff1f7230 */ /* 0x100fe20000004100 */
[----:B------:R-:W-:Y:S01]  /*9e80*/  SHF.R.U64 R41, R54, 0x10, R55 ;  /* 0x0000001036297819 */ /* 0x000fe20000001237 */
[----:B------:R-:W-:-:S02]  /*9e90*/  HADD2.F32 R44, -RZ, R29.H1_H1 ;  /* 0x3000001dff2c7230 */ /* 0x000fc40000004100 */
[-C--:B------:R-:W-:Y:S01]  /*9ea0*/  FMUL.FTZ R51, R46, R49.reuse ;  /* 0x000000312e337220 */ /* 0x080fe20000410000 */
[----:B------:R-:W-:Y:S01]  /*9eb0*/  HADD2.F32 R48, -RZ, R152.H1_H1 ;  /* 0x30000098ff307230 */ /* 0x000fe20000004100 */
[----:B------:R-:W-:Y:S01]  /*9ec0*/  SHF.R.U32.HI R54, RZ, 0x10, R55 ;  /* 0x00000010ff367819 */ /* 0x000fe20000011637 */
[----:B------:R-:W-:Y:S02]  /*9ed0*/  HADD2.F32 R47, -RZ, R52.H0_H0 ;  /* 0x20000034ff2f7230 */ /* 0x000fe40000004100 */
[-C--:B------:R-:W-:Y:S01]  /*9ee0*/  FMUL.FTZ R52, R45, R50.reuse ;  /* 0x000000322d347220 */ /* 0x080fe20000410000 */
[C---:B------:R-:W-:Y:S01]  /*9ef0*/  FMUL.FTZ R50, R31.reuse, R50 ;  /* 0x000000321f327220 */ /* 0x040fe20000410000 */
[----:B------:R-:W-:Y:S01]  /*9f00*/  FMUL.FTZ R49, R44, R49 ;  /* 0x000000312c317220 */ /* 0x000fe20000410000 */
[----:B------:R-:W-:Y:S02]  /*9f10*/  HADD2.F32 R56, -RZ, R153.H1_H1 ;  /* 0x30000099ff387230 */ /* 0x000fe40000004100 */
[-C--:B------:R-:W-:Y:S01]  /*9f20*/  FFMA.FTZ R29, R31, R48.reuse, -R52 ;  /* 0x000000301f1d7223 */ /* 0x080fe20000010834 */
[----:B------:R-:W-:Y:S01]  /*9f30*/  FFMA.FTZ R31, R45, R48, R50 ;  /* 0x000000302d1f7223 */ /* 0x000fe20000010032 */
[----:B------:R-:W-:Y:S01]  /*9f40*/  FFMA.FTZ R46, R46, R47, R49 ;  /* 0x0000002f2e2e7223 */ /* 0x000fe20000010031 */
[----:B------:R-:W-:-:S02]  /*9f50*/  HADD2.F32 R45, -RZ, R35.H0_H0 ;  /* 0x20000023ff2d7230 */ /* 0x000fc40000004100 */
[----:B------:R-:W-:Y:S01]  /*9f60*/  FFMA.FTZ R44, R44, R47, -R51 ;  /* 0x0000002f2c2c7223 */ /* 0x000fe20000010833 */
[----:B------:R-:W-:Y:S01]  /*9f70*/  HADD2.F32 R50, -RZ, R35.H1_H1 ;  /* 0x30000023ff327230 */ /* 0x000fe20000004100 */
[----:B------:R-:W-:Y:S01]  /*9f80*/  SHF.R.U64 R42, R64, 0x10, R65 ;  /* 0x00000010402a7819 */ /* 0x000fe20000001241 */
[----:B------:R-:W-:Y:S02]  /*9f90*/  HADD2.F32 R49, -RZ, R66.H0_H0 ;  /* 0x20000042ff317230 */ /* 0x000fe40000004100 */
[--C-:B------:R-:W-:Y:S01]  /*9fa0*/  HADD2.F32 R35, -RZ, R33.reuse.H0_H0 ;  /* 0x20000021ff237230 */ /* 0x100fe20000004100 */
[----:B------:R-:W-:Y:S01]  /*9fb0*/  F2FP.F16.F32.PACK_AB R29, R44, R29 ;  /* 0x0000001d2c1d723e */ /* 0x000fe200000000ff */
[----:B------:R-:W-:Y:S02]  /*9fc0*/  HADD2.F32 R48, -RZ, R33.H1_H1 ;  /* 0x30000021ff307230 */ /* 0x000fe40000004100 */
[----:B------:R-:W-:Y:S01]  /*9fd0*/  FMUL.FTZ R51, R50, R49 ;  /* 0x0000003132337220 */ /* 0x000fe20000410000 */
[----:B------:R-:W-:-:S02]  /*9fe0*/  HADD2.F32 R52, -RZ, R151.H0_H0 ;  /* 0x20000097ff347230 */ /* 0x000fc40000004100 */
[----:B------:R-:W-:Y:S02]  /*9ff0*/  HADD2.F32 R47, -RZ, R54.H0_H0 ;  /* 0x20000036ff2f7230 */ /* 0x000fe40000004100 */
[-C--:B------:R-:W-:Y:S01]  /*a000*/  FMUL.FTZ R54, R45, R56.reuse ;  /* 0x000000382d367220 */ /* 0x080fe20000410000 */
[C---:B------:R-:W-:Y:S01]  /*a010*/  FMUL.FTZ R56, R35.reuse, R56 ;  /* 0x0000003823387220 */ /* 0x040fe20000410000 */
[C---:B------:R-:W-:Y:S01]  /*a020*/  FMUL.FTZ R49, R48.reuse, R49 ;  /* 0x0000003130317220 */ /* 0x040fe20000410000 */
[----:B------:R-:W-:Y:S02]  /*a030*/  HADD2.F32 R39, -RZ, R39.H0_H0 ;  /* 0x20000027ff277230 */ /* 0x000fe40000004100 */
[-C--:B------:R-:W-:Y:S01]  /*a040*/  FFMA.FTZ R33, R35, R52.reuse, -R54 ;  /* 0x0000003423217223 */ /* 0x080fe20000010836 */
[----:B------:R-:W-:Y:S01]  /*a050*/  FFMA.FTZ R35, R45, R52, R56 ;  /* 0x000000342d237223 */ /* 0x000fe20000010038 */
[-C--:B------:R-:W-:Y:S01]  /*a060*/  FFMA.FTZ R48, R48, R47.reuse, -R51 ;  /* 0x0000002f30307223 */ /* 0x080fe20000010833 */
[----:B------:R-:W-:Y:S01]  /*a070*/  FFMA.FTZ R50, R50, R47, R49 ;  /* 0x0000002f32327223 */ /* 0x000fe20000010031 */
[----:B------:R-:W-:-:S02]  /*a080*/  HADD2.F32 R45, -RZ, R32.H0_H0 ;  /* 0x20000020ff2d7230 */ /* 0x000fc40000004100 */
[----:B------:R-:W-:Y:S01]  /*a090*/  HADD2.F32 R47, -RZ, R32.H1_H1 ;  /* 0x30000020ff2f7230 */ /* 0x000fe20000004100 */
[----:B------:R-:W-:Y:S01]  /*a0a0*/  F2FP.F16.F32.PACK_AB R48, R48, R33 ;  /* 0x000000213030723e */ /* 0x000fe200000000ff */
[----:B------:R-:W-:Y:S01]  /*a0b0*/  HADD2.F32 R49, -RZ, R42.H0_H0 ;  /* 0x2000002aff317230 */ /* 0x000fe20000004100 */
[----:B------:R-:W-:Y:S01]  /*a0c0*/  F2FP.F16.F32.PACK_AB R33, R46, R31 ;  /* 0x0000001f2e21723e */ /* 0x000fe200000000ff */
[----:B------:R-:W-:Y:S01]  /*a0d0*/  HADD2.F32 R32, -RZ, R28.H1_H1 ;  /* 0x3000001cff207230 */ /* 0x000fe20000004100 */
[----:B------:R-:W-:Y:S01]  /*a0e0*/  F2FP.F16.F32.PACK_AB R35, R50, R35 ;  /* 0x000000233223723e */ /* 0x000fe200000000ff */
[----:B------:R-:W-:Y:S02]  /*a0f0*/  HADD2.F32 R154, -RZ, R154.H0_H0 ;  /* 0x2000009aff9a7230 */ /* 0x000fe40000004100 */
[-C--:B------:R-:W-:Y:S01]  /*a100*/  FMUL.FTZ R53, R47, R49.reuse ;  /* 0x000000312f357220 */ /* 0x080fe20000410000 */
[----:B------:R-:W-:Y:S02]  /*a110*/  HADD2.F32 R42, -RZ, R28.H0_H0 ;  /* 0x2000001cff2a7230 */ /* 0x000fe40000004100 */
[----:B------:R-:W-:Y:S01]  /*a120*/  FMUL.FTZ R52, R32, R49 ;  /* 0x0000003120347220 */ /* 0x000fe20000410000 */
[----:B------:R-:W-:-:S02]  /*a130*/  HADD2.F32 R152, -RZ, R152.H0_H0 ;  /* 0x20000098ff987230 */ /* 0x000fc40000004100 */
[-C--:B------:R-:W-:Y:S01]  /*a140*/  FFMA.FTZ R53, R32, R39.reuse, -R53 ;  /* 0x0000002720357223 */ /* 0x080fe20000010835 */
[-C--:B------:R-:W-:Y:S01]  /*a150*/  FMUL.FTZ R51, R45, R154.reuse ;  /* 0x0000009a2d337220 */ /* 0x080fe20000410000 */
[----:B------:R-:W-:Y:S01]  /*a160*/  FFMA.FTZ R47, R47, R39, R52 ;  /* 0x000000272f2f7223 */ /* 0x000fe20000010034 */
[----:B------:R-:W-:Y:S02]  /*a170*/  HADD2.F32 R39, -RZ, R34.H0_H0 ;  /* 0x20000022ff277230 */ /* 0x000fe40000004100 */
[C---:B------:R-:W-:Y:S01]  /*a180*/  FMUL.FTZ R154, R42.reuse, R154 ;  /* 0x0000009a2a9a7220 */ /* 0x040fe20000410000 */
[----:B------:R-:W-:Y:S02]  /*a190*/  HADD2.F32 R43, -RZ, R43.H0_H0 ;  /* 0x2000002bff2b7230 */ /* 0x000fe40000004100 */
[-C--:B------:R-:W-:Y:S01]  /*a1a0*/  FFMA.FTZ R28, R42, R152.reuse, -R51 ;  /* 0x000000982a1c7223 */ /* 0x080fe20000010833 */
[----:B------:R-:W-:Y:S02]  /*a1b0*/  HADD2.F32 R32, -RZ, R30.H0_H0 ;  /* 0x2000001eff207230 */ /* 0x000fe40000004100 */
[----:B------:R-:W-:Y:S01]  /*a1c0*/  FFMA.FTZ R154, R45, R152, R154 ;  /* 0x000000982d9a7223 */ /* 0x000fe2000001009a */
[----:B------:R-:W-:-:S02]  /*a1d0*/  HADD2.F32 R34, -RZ, R34.H1_H1 ;  /* 0x30000022ff227230 */ /* 0x000fc40000004100 */
[----:B------:R-:W-:Y:S01]  /*a1e0*/  HADD2.F32 R153, -RZ, R153.H0_H0 ;  /* 0x20000099ff997230 */ /* 0x000fe20000004100 */
[----:B------:R-:W-:Y:S01]  /*a1f0*/  F2FP.F16.F32.PACK_AB R28, R53, R28 ;  /* 0x0000001c351c723e */ /* 0x000fe200000000ff */
[----:B------:R-:W-:Y:S02]  /*a200*/  HADD2.F32 R30, -RZ, R30.H1_H1 ;  /* 0x3000001eff1e7230 */ /* 0x000fe40000004100 */
[----:B------:R-:W-:Y:S01]  /*a210*/  FMUL.FTZ R49, R34, R43 ;  /* 0x0000002b22317220 */ /* 0x000fe20000410000 */
[----:B------:R-:W-:Y:S02]  /*a220*/  HADD2.F32 R151, -RZ, R151.H1_H1 ;  /* 0x30000097ff977230 */ /* 0x000fe40000004100 */
[-C--:B------:R-:W-:Y:S01]  /*a230*/  FMUL.FTZ R45, R39, R153.reuse ;  /* 0x00000099272d7220 */ /* 0x080fe20000410000 */
[----:B------:R-:W-:Y:S02]  /*a240*/  HADD2.F32 R41, -RZ, R41.H0_H0 ;  /* 0x20000029ff297230 */ /* 0x000fe40000004100 */
[----:B------:R-:W-:Y:S01]  /*a250*/  FMUL.FTZ R42, R32, R153 ;  /* 0x00000099202a7220 */ /* 0x000fe20000410000 */
[----:B------:R-:W-:Y:S01]  /*a260*/  FMUL.FTZ R43, R30, R43 ;  /* 0x0000002b1e2b7220 */ /* 0x000fe20000410000 */
[-C--:B------:R-:W-:Y:S01]  /*a270*/  FFMA.FTZ R45, R32, R151.reuse, -R45 ;  /* 0x00000097202d7223 */ /* 0x080fe2000001082d */
[----:B------:R-:W-:Y:S01]  /*a280*/  F2FP.F16.F32.PACK_AB R32, R47, R154 ;  /* 0x0000009a2f20723e */ /* 0x000fe200000000ff */
[----:B------:R-:W-:Y:S01]  /*a290*/  FFMA.FTZ R42, R39, R151, R42 ;  /* 0x00000097272a7223 */ /* 0x000fe2000001002a */
[-C--:B------:R-:W-:Y:S01]  /*a2a0*/  FFMA.FTZ R30, R30, R41.reuse, -R49 ;  /* 0x000000291e1e7223 */ /* 0x080fe20000010831 */
[----:B------:R-:W-:Y:S01]  /*a2b0*/  FFMA.FTZ R43, R34, R41, R43 ;  /* 0x00000029222b7223 */ /* 0x000fe2000001002b */
[----:B------:R-:W-:-:S03]  /*a2c0*/  IMAD.MOV.U32 R31, RZ, RZ, R48 ;  /* 0x000000ffff1f7224 */ /* 0x000fc600078e0030 */
[----:B------:R-:W-:Y:S02]  /*a2d0*/  F2FP.F16.F32.PACK_AB R30, R30, R45 ;  /* 0x0000002d1e1e723e */ /* 0x000fe400000000ff */
[----:B------:R-:W-:-:S07]  /*a2e0*/  F2FP.F16.F32.PACK_AB R34, R43, R42 ;  /* 0x0000002a2b22723e */ /* 0x000fce00000000ff */
.L_x_1553:
[----:B------:R-:W-:Y:S05]  /*a2f0*/  BSYNC B1 ;  /* 0x0000000000017941 */ /* 0x000fea0003800000 */
.L_x_1552:
[----:B0-----:R0:W-:Y:S01]  /*a300*/  STG.E.128 desc[UR46][R36.64], R28 ;  /* 0x0000001c24007986 */ /* 0x0011e2000c101d2e */
[----:B------:R-:W-:-:S13]  /*a310*/  ISETP.GE.AND P3, PT, R38, R145, PT ;  /* 0x000000912600720c */ /* 0x000fda0003f66270 */
[----:B------:R-:W-:Y:S05]  /*a320*/  @P3 BRA `(.L_x_1502) ;  /* 0x0000000000fc3947 */ /* 0x000fea0003800000 */
[--C-:B------:R-:W-:Y:S02]  /*a330*/  IADD3 R124, P3, P4, R86, R124, R38.reuse ;  /* 0x0000007c567c7210 */ /* 0x100fe40007c7e026 */
[----:B------:R-:W-:-:S04]  /*a340*/  SHF.R.S32.HI R38, RZ, 0x1f, R38 ;  /* 0x0000001fff267819 */ /* 0x000fc80000011426 */
[----:B------:R-:W-:Y:S02]  /*a350*/  IADD3.X R40, R85, R40, R38, P3, P4 ;  /* 0x0000002855287210 */ /* 0x000fe40001fe8426 */
[----:B------:R-:W-:-:S04]  /*a360*/  LEA R114, P3, R124, R114, 0x1 ;  /* 0x000000727c727211 */ /* 0x000fc800078608ff */
[----:B------:R-:W-:-:S05]  /*a370*/  LEA.HI.X R115, R124, R115, R40, 0x1, P3 ;  /* 0x000000737c737211 */ /* 0x000fca00018f0c28 */
[----:B--2---:R2:W-:Y:S01]  /*a380*/  STG.E.128 desc[UR46][R114.64], R32 ;  /* 0x0000002072007986 */ /* 0x0045e2000c101d2e */
[----:B------:R-:W-:Y:S05]  /*a390*/  BRA `(.L_x_1502) ;  /* 0x0000000000e07947 */ /* 0x000fea0003800000 */
.L_x_1469:
[----:B------:R-:W2:Y:S02]  /*a3a0*/  LDL R28, [R1+0x38] ;  /* 0x00003800011c7983 */ /* 0x000ea40000100800 */
[----:B--2---:R-:W-:-:S13]  /*a3b0*/  R2UR UR4, R28 ;  /* 0x000000001c0472ca */ /* 0x004fda00000e0000 */
[----:B------:R-:W-:-:S06]  /*a3c0*/  UISETP.NE.AND UP0, UPT, UR4, 0x3, UPT ;  /* 0x000000030400788c */ /* 0x000fcc000bf05270 */
[----:B------:R-:W-:-:S13]  /*a3d0*/  PLOP3.LUT P2, PT, PT, PT, UP0, 0x80, 0x0 ;  /* 0x000000000000781c */ /* 0x000fda0003f4f008 */
[----:B------:R-:W-:Y:S05]  /*a3e0*/  @!P2 BRA `(.L_x_1554) ;  /* 0x000000000004a947 */ /* 0x000fea0003800000 */
[----:B------:R-:W-:Y:S01]  /*a3f0*/  BPT.TRAP 0x1 ;  /* 0x000000040000795c */ /* 0x000fe20000300000 */
.L_x_1554:
[----:B------:R-:W-:Y:S01]  /*a400*/  IMAD R3, R16, 0x8, R2 ;  /* 0x0000000810037824 */ /* 0x000fe200078e0202 */
[----:B------:R-:W-:Y:S01]  /*a410*/  SHF.L.U32 R0, R167, 0x1f, RZ ;  /* 0x0000001fa7007819 */ /* 0x000fe200000006ff */
[----:B------:R-:W-:Y:S01]  /*a420*/  IMAD R4, R24, -0x60, R25 ;  /* 0xffffffa018047824 */ /* 0x000fe200078e0219 */
[----:B------:R-:W-:Y:S02]  /*a430*/  BSSY B1, `(.L_x_1555) ;  /* 0x0000005000017945 */ /* 0x000fe40003800000 */
[----:B------:R-:W0:Y:S02]  /*a440*/  SYNCS.PHASECHK.TRANS64.TRYWAIT P4, [R3+URZ+0x2a890], R0 ;  /* 0x02a89000030075a7 */ /* 0x000e24000808017f */
[----:B------:R-:W-:-:S04]  /*a450*/  VIMNMX R4, R4, 0x60, PT ;  /* 0x0000006004047848 */ /* 0x000fc80003fe0100 */
[----:B------:R-:W-:Y:S01]  /*a460*/  ISETP.GE.AND P3, PT, R162, R4, PT ;  /* 0x00000004a200720c */ /* 0x000fe20003f66270 */
[----:B0-----:R-:W-:-:S12]  /*a470*/  @!P4 BRA `(.L_x_1556) ;  /* 0x0000020000a0c947 */ /* 0x001fd80003800000 */
.L_x_1930:
[----:B------:R-:W-:Y:S05]  /*a480*/  BSYNC B1 ;  /* 0x0000000000017941 */ /* 0x000fea0003800000 */
.L_x_1555:
[----:B------:R-:W-:Y:S04]  /*a490*/  BSSY B1, `(.L_x_1557) ;  /* 0x0000014000017945 */ /* 0x000fe80003800000 */
[----:B------:R-:W-:Y:S05]  /*a4a0*/  @P3 BRA `(.L_x_1558) ;  /* 0x0000000000483947 */ /* 0x000fea0003800000 */
[----:B------:R-:W-:Y:S02]  /*a4b0*/  ISETP.NE.AND P4, PT, R11, RZ, PT ;  /* 0x000000ff0b00720c */ /* 0x000fe40003f85270 */
[----:B------:R-:W-:-:S11]  /*a4c0*/  ISETP.NE.AND P3, PT, R10, RZ, PT ;  /* 0x000000ff0a00720c */ /* 0x000fd60003f65270 */
[----:B------:R-:W1:Y:S04]  /*a4d0*/  @P4 LDS.128 R28, [R39] ;  /* 0x00000000271c4984 */ /* 0x000e680000000c00 */
[----:B------:R-:W2:Y:S04]  /*a4e0*/  @P3 LDS.128 R32, [R38] ;  /* 0x0000000026203984 */ /* 0x000ea80000000c00 */
[----:B-1----:R-:W-:Y:S01]  /*a4f0*/  @P4 STG.E.128 desc[UR46][R40.64], R28 ;  /* 0x0000001c28004986 */ /* 0x002fe2000c101d2e */
[----:B------:R-:W-:-:S03]  /*a500*/  ISETP.NE.AND P4, PT, R9, RZ, PT ;  /* 0x000000ff0900720c */ /* 0x000fc60003f85270 */
[----:B--2---:R-:W-:Y:S01]  /*a510*/  @P3 STG.E.128 desc[UR46][R40.64+0x40], R32 ;  /* 0x0000402028003986 */ /* 0x004fe2000c101d2e */
[----:B------:R-:W-:-:S09]  /*a520*/  ISETP.NE.AND P3, PT, R8, RZ, PT ;  /* 0x000000ff0800720c */ /* 0x000fd20003f65270 */
[----:B------:R-:W1:Y:S04]  /*a530*/  @P4 LDS.128 R28, [R39+0x3000] ;  /* 0x00300000271c4984 */ /* 0x000e680000000c00 */
[----:B------:R-:W2:Y:S04]  /*a540*/  @P3 LDS.128 R32, [R38+0x3000] ;  /* 0x0030000026203984 */ /* 0x000ea80000000c00 */
[----:B-1----:R-:W-:Y:S01]  /*a550*/  @P4 STG.E.128 desc[UR46][R40.64+0x80], R28 ;  /* 0x0000801c28004986 */ /* 0x002fe2000c101d2e */
[----:B------:R-:W-:-:S03]  /*a560*/  ISETP.NE.AND P4, PT, R6, RZ, PT ;  /* 0x000000ff0600720c */ /* 0x000fc60003f85270 */
[----:B--2---:R-:W-:Y:S01]  /*a570*/  @P3 STG.E.128 desc[UR46][R40.64+0xc0], R32 ;  /* 0x0000c02028003986 */ /* 0x004fe2000c101d2e */
[----:B------:R-:W-:-:S09]  /*a580*/  ISETP.NE.AND P3, PT, R7, RZ, PT ;  /* 0x000000ff0700720c */ /* 0x000fd20003f65270 */
[----:B------:R-:W1:Y:S04]  /*a590*/  @P4 LDS.128 R32, [R38+0x6000] ;  /* 0x0060000026204984 */ /* 0x000e680000000c00 */
[----:B------:R-:W2:Y:S04]  /*a5a0*/  @P3 LDS.128 R28, [R39+0x6000] ;  /* 0x00600000271c3984 */ /* 0x000ea80000000c00 */
[----:B-1----:R1:W-:Y:S04]  /*a5b0*/  @P4 STG.E.128 desc[UR46][R40.64+0x140], R32 ;  /* 0x0001402028004986 */ /* 0x0023e8000c101d2e */
[----:B--2---:R1:W-:Y:S02]  /*a5c0*/  @P3 STG.E.128 desc[UR46][R40.64+0x100], R28 ;  /* 0x0001001c28003986 */ /* 0x0043e4000c101d2e */
.L_x_1558:
[----:B------:R-:W-:Y:S05]  /*a5d0*/  BSYNC B1 ;  /* 0x0000000000017941 */ /* 0x000fea0003800000 */
.L_x_1557:
[----:B------:R-:W-:-:S13]  /*a5e0*/  ISETP.GE.AND P3, PT, R189, R4, PT ;  /* 0x00000004bd00720c */ /* 0x000fda0003f66270 */
[----:B------:R-:W-:Y:S05]  /*a5f0*/  @P3 BRA `(.L_x_1502) ;  /* 0x0000000000483947 */ /* 0x000fea0003800000 */
[----:B------:R-:W-:Y:S02]  /*a600*/  ISETP.NE.AND P4, PT, R11, RZ, PT ;  /* 0x000000ff0b00720c */ /* 0x000fe40003f85270 */
[----:B------:R-:W-:-:S11]  /*a610*/  ISETP.NE.AND P3, PT, R9, RZ, PT ;  /* 0x000000ff0900720c */ /* 0x000fd60003f65270 */
[----:B-1----:R-:W1:Y:S04]  /*a620*/  @P4 LDS.128 R28, [R39+0x2000] ;  /* 0x00200000271c4984 */ /* 0x002e680000000c00 */
[----:B------:R-:W2:Y:S04]  /*a630*/  @P3 LDS.128 R32, [R39+0x5000] ;  /* 0x0050000027203984 */ /* 0x000ea80000000c00 */
        /* <DEDUP_REMOVED lines=14> */
.L_x_1502:
[----:B------:R-:W-:Y:S05]  /*a720*/  BSYNC B0 ;  /* 0x0000000000007941 */ /* 0x000fea0003800000 */
.L_x_1468:
        /* <DEDUP_REMOVED lines=17> */
.L_x_1560:
[----:B------:R-:W-:Y:S05]  /*a840*/  BSYNC B0 ;  /* 0x0000000000007941 */ /* 0x000fea0003800000 */
.L_x_1559:
[----:B------:R-:W1:Y:S01]  /*a850*/  SYNCS.PHASECHK.TRANS64.TRYWAIT P4, [R3+URZ+0x2a8b0], R0 ;  /* 0x02a8b000030075a7 */ /* 0x000e62000808017f */
[----:B0-----:R-:W-:Y:S01]  /*a860*/  IMAD R28, R16, 0x3000, R26 ;  /* 0x00003000101c7824 */ /* 0x001fe200078e021a */
[----:B------:R-:W-:Y:S01]  /*a870*/  ULDC.64 UR44, c[0x0][0x328] ;  /* 0x0000ca00002c7ab9 */ /* 0x000fe20000000a00 */
[----:B------:R-:W-:Y:S01]  /*a880*/  ULDC.64 UR60, c[0x0][0x318] ;  /* 0x0000c600003c7ab9 */ /* 0x000fe20000000a00 */
[----:B------:R-:W-:Y:S01]  /*a890*/  BSSY B0, `(.L_x_1561) ;  /* 0x0000004000007945 */ /* 0x000fe20003800000 */
[----:B------:R-:W-:Y:S01]  /*a8a0*/  ISETP.GE.AND P2, PT, R162, R4, PT ;  /* 0x00000004a200720c */ /* 0x000fe20003f46270 */
[----:B------:R-:W-:Y:S02]  /*a8b0*/  IMAD.IADD R29, R129, 0x1, R28 ;  /* 0x00000001811d7824 */ /* 0x000fe400078e021c */
[----:B-1----:R-:W-:Y:S10]  /*a8c0*/  @!P4 BRA `(.L_x_1562) ;  /* 0x000001fc00a0c947 */ /* 0x002ff40003800000 */
.L_x_1931:
[----:B------:R-:W-:Y:S05]  /*a8d0*/  BSYNC B0 ;  /* 0x0000000000007941 */ /* 0x000fea0003800000 */
.L_x_1561:
[----:B------:R-:W-:Y:S01]  /*a8e0*/  BSSY B0, `(.L_x_1563) ;  /* 0x000001a000007945 */ /* 0x000fe20003800000 */
[----:B0-----:R-:W-:Y:S02]  /*a8f0*/  IMAD R0, R28, 0x2, R118 ;  /* 0x000000021c007824 */ /* 0x001fe400078e0276 */
[----:B------:R-:W-:-:S04]  /*a900*/  IMAD.WIDE R36, R24, 0x60, R120 ;  /* 0x0000006018247825 */ /* 0x000fc800078e0278 */
[----:B------:R-:W-:Y:S01]  /*a910*/  IMAD R40, R29, 0x2, R118 ;  /* 0x000000021d287824 */ /* 0x000fe200078e0276 */
[----:B------:R-:W-:Y:S06]  /*a920*/  @P2 BRA `(.L_x_1564) ;  /* 0x0000000000542947 */ /* 0x000fec0003800000 */
[----:B------:R-:W-:Y:S01]  /*a930*/  IMAD R31, R37, UR44, RZ ;  /* 0x0000002c251f7c24 */ /* 0x000fe2000f8e02ff */
[----:B------:R-:W-:Y:S01]  /*a940*/  ULDC UR4, c[0x0][0x320] ;  /* 0x0000c80000047ab9 */ /* 0x000fe20000000800 */
[----:B------:R-:W-:Y:S01]  /*a950*/  IMAD.MOV.U32 R28, RZ, RZ, R88 ;  /* 0x000000ffff1c7224 */ /* 0x000fe200078e0058 */
[----:B------:R-:W-:Y:S01]  /*a960*/  ISETP.GE.AND P4, PT, R18, UR4, PT ;  /* 0x0000000412007c0c */ /* 0x000fe2000bf86270 */
[----:B------:R-:W-:Y:S02]  /*a970*/  IMAD.MOV.U32 R29, RZ, RZ, R5 ;  /* 0x000000ffff1d7224 */ /* 0x000fe400078e0005 */
[C---:B------:R-:W-:Y:S02]  /*a980*/  IMAD R31, R36.reuse, UR45, R31 ;  /* 0x0000002d241f7c24 */ /* 0x040fe4000f8e021f */
[----:B------:R-:W-:-:S04]  /*a990*/  IMAD.WIDE.U32 R28, R36, UR44, R28 ;  /* 0x0000002c241c7c25 */ /* 0x000fc8000f8e001c */
[----:B------:R-:W-:Y:S01]  /*a9a0*/  IMAD.IADD R29, R29, 0x1, R31 ;  /* 0x000000011d1d7824 */ /* 0x000fe200078e021f */
[----:B------:R-:W-:-:S04]  /*a9b0*/  LEA R38, P2, R28, UR60, 0x1 ;  /* 0x0000003c1c267c11 */ /* 0x000fc8000f8408ff */
[----:B------:R-:W-:Y:S02]  /*a9c0*/  LEA.HI.X R39, R28, UR61, R29, 0x1, P2 ;  /* 0x0000003d1c277c11 */ /* 0x000fe400090f0c1d */
[----:B------:R-:W-:Y:S01]  /*a9d0*/  ISETP.GE.AND P2, PT, R165, UR4, PT ;  /* 0x00000004a5007c0c */ /* 0x000fe2000bf46270 */
[----:B------:R-:W0:-:S12]  /*a9e0*/  @!P4 LDS.128 R28, [R0] ;  /* 0x00000000001cc984 */ /* 0x000e180000000c00 */
[----:B------:R-:W1:Y:S04]  /*a9f0*/  @!P2 LDS.128 R32, [R40] ;  /* 0x000000002820a984 */ /* 0x000e680000000c00 */
[----:B0-----:R-:W-:Y:S01]  /*aa00*/  @!P4 STG.E.128 desc[UR46][R38.64], R28 ;  /* 0x0000001c2600c986 */ /* 0x001fe2000c101d2e */
[----:B------:R-:W-:-:S03]  /*aa10*/  ISETP.GE.AND P4, PT, R166, UR4, PT ;  /* 0x00000004a6007c0c */ /* 0x000fc6000bf86270 */
[----:B-1----:R-:W-:Y:S01]  /*aa20*/  @!P2 STG.E.128 desc[UR46][R38.64+0x40], R32 ;  /* 0x000040202600a986 */ /* 0x002fe2000c101d2e */
[----:B------:R-:W-:-:S09]  /*aa30*/  ISETP.GE.AND P2, PT, R104, UR4, PT ;  /* 0x0000000468007c0c */ /* 0x000fd2000bf46270 */
[----:B------:R-:W0:Y:S04]  /*aa40*/  @!P4 LDS.128 R28, [R0+0x3000] ;  /* 0x00300000001cc984 */ /* 0x000e280000000c00 */
[----:B------:R-:W1:Y:S04]  /*aa50*/  @!P2 LDS.128 R32, [R40+0x3000] ;  /* 0x003000002820a984 */ /* 0x000e680000000c00 */
[----:B0-----:R0:W-:Y:S04]  /*aa60*/  @!P4 STG.E.128 desc[UR46][R38.64+0x80], R28 ;  /* 0x0000801c2600c986 */ /* 0x0011e8000c101d2e */
[----:B-1----:R0:W-:Y:S02]  /*aa70*/  @!P2 STG.E.128 desc[UR46][R38.64+0xc0], R32 ;  /* 0x0000c0202600a986 */ /* 0x0021e4000c101d2e */
.L_x_1564:
[----:B------:R-:W-:Y:S05]  /*aa80*/  BSYNC B0 ;  /* 0x0000000000007941 */ /* 0x000fea0003800000 */
.L_x_1563:
[----:B------:R-:W-:Y:S01]  /*aa90*/  ISETP.GE.AND P2, PT, R189, R4, PT ;  /* 0x00000004bd00720c */ /* 0x000fe20003f46270 */
[----:B------:R-:W-:-:S12]  /*aaa0*/  BSSY B0, `(.L_x_1565) ;  /* 0x0000018000007945 */ /* 0x000fd80003800000 */
[----:B------:R-:W-:Y:S05]  /*aab0*/  @P2 BRA `(.L_x_1566) ;  /* 0x0000000000582947 */ /* 0x000fea0003800000 */
[----:B0-----:R-:W-:Y:S01]  /*aac0*/  IADD3 R31, P2, R36, 0x40, RZ ;  /* 0x00000040241f7810 */ /* 0x001fe20007f5e0ff */
[----:B------:R-:W-:Y:S01]  /*aad0*/  IMAD.MOV.U32 R4, RZ, RZ, R88 ;  /* 0x000000ffff047224 */ /* 0x000fe200078e0058 */
[----:B------:R-:W-:Y:S02]  /*aae0*/  ULDC UR4, c[0x0][0x320] ;  /* 0x0000c80000047ab9 */ /* 0x000fe40000000800 */
[----:B------:R-:W-:Y:S01]  /*aaf0*/  IADD3.X R36, RZ, R37, RZ, P2, !PT ;  /* 0x00000025ff247210 */ /* 0x000fe200017fe4ff */
[----:B------:R-:W-:Y:S01]  /*ab00*/  IMAD.WIDE.U32 R28, R31, UR44, R4 ;  /* 0x0000002c1f1c7c25 */ /* 0x000fe2000f8e0004 */
[----:B------:R-:W-:-:S03]  /*ab10*/  ISETP.GE.AND P4, PT, R18, UR4, PT ;  /* 0x0000000412007c0c */ /* 0x000fc6000bf86270 */
[----:B------:R-:W-:-:S04]  /*ab20*/  IMAD R36, R36, UR44, RZ ;  /* 0x0000002c24247c24 */ /* 0x000fc8000f8e02ff */
[----:B------:R-:W-:Y:S01]  /*ab30*/  IMAD R31, R31, UR45, R36 ;  /* 0x0000002d1f1f7c24 */ /* 0x000fe2000f8e0224 */
[----:B------:R-:W-:-:S03]  /*ab40*/  LEA R36, P2, R28, UR60, 0x1 ;  /* 0x0000003c1c247c11 */ /* 0x000fc6000f8408ff */
[----:B------:R-:W-:-:S05]  /*ab50*/  IMAD.IADD R29, R29, 0x1, R31 ;  /* 0x000000011d1d7824 */ /* 0x000fca00078e021f */
[----:B------:R-:W-:Y:S02]  /*ab60*/  LEA.HI.X R37, R28, UR61, R29, 0x1, P2 ;  /* 0x0000003d1c257c11 */ /* 0x000fe400090f0c1d */
[----:B------:R-:W-:Y:S01]  /*ab70*/  ISETP.GE.AND P2, PT, R166, UR4, PT ;  /* 0x00000004a6007c0c */ /* 0x000fe2000bf46270 */
[----:B------:R-:W0:-:S12]  /*ab80*/  @!P4 LDS.128 R28, [R0+0x2000] ;  /* 0x00200000001cc984 */ /* 0x000e180000000c00 */
[----:B------:R-:W1:Y:S04]  /*ab90*/  @!P2 LDS.128 R32, [R0+0x5000] ;  /* 0x005000000020a984 */ /* 0x000e680000000c00 */
        /* <DEDUP_REMOVED lines=8> */
.L_x_1566:
[----:B------:R-:W-:Y:S05]  /*ac20*/  BSYNC B0 ;  /* 0x0000000000007941 */ /* 0x000fea0003800000 */
.L_x_1565:
[----:B------:R-:W-:Y:S01]  /*ac30*/  @!PT LDS RZ, [RZ] ;  /* 0x00000000fffff984 */ /* 0x000fe20000000800 */
[----:B------:R-:W-:Y:S01]  /*ac40*/  @!PT LDS RZ, [RZ] ;  /* 0x00000000fffff984 */ /* 0x000fe20000000800 */
[----:B------:R-:W-:Y:S01]  /*ac50*/  @!PT LDS RZ, [RZ] ;  /* 0x00000000fffff984 */ /* 0x000fe20000000800 */
[----:B------:R-:W-:Y:S01]  /*ac60*/  @!PT LDS RZ, [RZ] ;  /* 0x00000000fffff984 */ /* 0x000fe20000000800 */
[----:B------:R1:W-:Y:S06]  /*ac70*/  MEMBAR.ALL.CTA ;  /* 0x0000000000007992 */ /* 0x0003ec0000008000 */
[----:B-1----:R-:W1:Y:S01]  /*ac80*/  FENCE.VIEW.ASYNC.S ;  /* 0x00000000000073c6 */ /* 0x002e620000000000 */
[----:B------:R-:W-:Y:S01]  /*ac90*/  @!P3 VIADD R3, R3, 0x2a8c0 ;  /* 0x0002a8c00303b836 */ /* 0x000fe20000000000 */
[----:B-1----:R1:W-:Y:S01]  /*aca0*/  BAR.SYNC.DEFER_BLOCKING R222, 0x80 ;  /* 0x000200de0000751d */ /* 0x0023e20000010000 */
[----:B------:R-:W-:Y:S01]  /*acb0*/  LOP3.LUT P4, RZ, R17, 0x2, RZ, 0xc0, !PT ;  /* 0x0000000211ff7812 */ /* 0x000fe2000788c0ff */
[----:B------:R-:W-:-:S02]  /*acc0*/  VIADD R16, R16, 0x1 ;  /* 0x0000000110107836 */ /* 0x000fc40000000000 */
[----:B------:R-:W-:Y:S02]  /*acd0*/  @!P3 PRMT R3, RZ, 0x654, R3 ;  /* 0x00000654ff03b816 */ /* 0x000fe40000000003 */
[----:B------:R-:W-:Y:S02]  /*ace0*/  PLOP3.LUT P2, PT, PT, PT, PT, 0x8, 0x0 ;  /* 0x000000000000781c */ /* 0x000fe40003f4e170 */
[----:B------:R1:W-:Y:S01]  /*acf0*/  @!P3 SYNCS.ARRIVE.TRANS64.RED.A1T0 RZ, [R3+URZ], RZ ;  /* 0x000000ff03ffb9a7 */ /* 0x0003e2000810043f */
[----:B------:R-:W-:-:S04]  /*ad00*/  ISETP.NE.AND P3, PT, R16, 0x2, PT ;  /* 0x000000021000780c */ /* 0x000fc80003f65270 */
[----:B------:R-:W-:Y:S02]  /*ad10*/  SEL R0, RZ, 0x1, P3 ;  /* 0x00000001ff007807 */ /* 0x000fe40001800000 */
[----:B------:R-:W-:Y:S02]  /*ad20*/  SEL R16, R16, RZ, P3 ;  /* 0x000000ff10107207 */ /* 0x000fe40001800000 */
[----:B------:R-:W-:Y:S01]  /*ad30*/  LOP3.LUT R167, R167, R0, RZ, 0x3c, !PT ;  /* 0x00000000a7a77212 */ /* 0x000fe200078e3cff */
[----:B------:R-:W-:Y:S06]  /*ad40*/  @P4 BRA `(.L_x_1567) ;  /* 0xffffff8000a84947 */ /* 0x000fec000383ffff */
.L_x_1463:
[----:B------:R-:W3:Y:S01]  /*ad50*/  LDC R0, c[0x0][0x448] ;  /* 0x00011200ff007b82 */ /* 0x000ee20000000800 */
[----:B------:R-:W-:Y:S01]  /*ad60*/  IADD3 R7, R164, 0x1, -R163 ;  /* 0x00000001a4077810 */ /* 0x000fe20007ffe8a3 */
[----:B------:R-:W-:Y:S06]  /*ad70*/  BSSY B0, `(.L_x_1568) ;  /* 0x000000d000007945 */ /* 0x000fec0003800000 */
[----:B------:R-:W4:Y:S01]  /*ad80*/  LDC.64 R4, c[0x0][0x9e0] ;  /* 0x00027800ff047b82 */ /* 0x000f220000000a00 */
[----:B---3--:R-:W-:Y:S01]  /*ad90*/  ISETP.NE.AND P1, PT, R0, 0x1, PT ;  /* 0x000000010000780c */ /* 0x008fe20003f25270 */
[----:B------:R-:W-:Y:S01]  /*ada0*/  VIADD R0, R178, 0x7f ;  /* 0x0000007fb2007836 */ /* 0x000fe20000000000 */
[----:B----4-:R-:W-:-:S11]  /*adb0*/  ISETP.GE.AND P3, PT, R5, 0x1, PT ;  /* 0x000000010500780c */ /* 0x010fd60003f66270 */
[----:B-1----:R-:W1:Y:S08]  /*adc0*/  @P1 LDC R3, c[0x0][0x44c] ;  /* 0x00011300ff031b82 */ /* 0x002e700000000800 */
[----:B------:R-:W3:Y:S01]  /*add0*/  @P1 LDC R6, c[0x0][0x450] ;  /* 0x00011400ff061b82 */ /* 0x000ee20000000800 */
[----:B-1----:R-:W-:-:S05]  /*ade0*/  @P1 IMAD.HI.U32 R3, R0, R3, RZ ;  /* 0x0000000300031227 */ /* 0x002fca00078e00ff */
[----:B---3--:R-:W-:-:S05]  /*adf0*/  @P1 SHF.R.U32.HI R0, RZ, R6, R3 ;  /* 0x00000006ff001219 */ /* 0x008fca0000011603 */
[----:B------:R-:W-:Y:S01]  /*ae00*/  IMAD.IADD R3, R7, 0x1, R0 ;  /* 0x0000000107037824 */ /* 0x000fe200078e0200 */
[----:B------:R-:W-:Y:S06]  /*ae10*/  @P2 BRA `(.L_x_1569) ;  /* 0x0000000000082947 */ /* 0x000fec0003800000 */
[----:B------:R-:W1:Y:S02]  /*ae20*/  FENCE.VIEW.ASYNC.G ;  /* 0x00000000000073c6 */ /* 0x000e640000000100 */
[----:B-1----:R-:W-:Y:S06]  /*ae30*/  BAR.ARV 0xc, 0x180 ;  /* 0x0306000000007b1d */ /* 0x002fec0000002000 */
.L_x_1569:
[----:B------:R-:W-:Y:S05]  /*ae40*/  BSYNC B0 ;  /* 0x0000000000007941 */ /* 0x000fea0003800000 */
.L_x_1568:
[----:B------:R-:W-:Y:S01]  /*ae50*/  IMAD.IADD R4, R3, 0x1, R4 ;  /* 0x0000000103047824 */ /* 0x000fe200078e0204 */
[----:B------:R-:W-:Y:S06]  /*ae60*/  @!P3 BRA `(.L_x_1570) ;  /* 0x000000000048b947 */ /* 0x000fec0003800000 */
[C---:B------:R-:W-:Y:S01]  /*ae70*/  ISETP.GT.AND P0, PT, R3.reuse, RZ, PT ;  /* 0x000000ff0300720c */ /* 0x040fe20003f04270 */
[----:B------:R-:W-:Y:S01]  /*ae80*/  BSSY B0, `(.L_x_1571) ;  /* 0x000000e000007945 */ /* 0x000fe20003800000 */
[----:B------:R-:W-:-:S11]  /*ae90*/  VIADD R0, R3, 0xffffffff ;  /* 0xffffffff03007836 */ /* 0x000fd60000000000 */
[----:B------:R-:W-:Y:S05]  /*aea0*/  @P0 BRA `(.L_x_1572) ;  /* 0x00000000001c0947 */ /* 0x000fea0003800000 */
[----:B------:R-:W-:Y:S01]  /*aeb0*/  ISETP.NE.AND P0, PT, R5, 0x1, PT ;  /* 0x000000010500780c */ /* 0x000fe20003f05270 */
[----:B------:R-:W-:-:S12]  /*aec0*/  IMAD.MOV R3, RZ, RZ, -R3 ;  /* 0x000000ffff037224 */ /* 0x000fd800078e0a03 */
[----:B------:R-:W1:Y:S02]  /*aed0*/  @P0 LDC.64 R6, c[0x0][0x9e8] ;  /* 0x00027a00ff060b82 */ /* 0x000e640000000a00 */
[----:B-1----:R-:W-:-:S05]  /*aee0*/  @P0 IMAD.HI.U32 R0, R3, R6, RZ ;  /* 0x0000000603000227 */ /* 0x002fca00078e00ff */
[----:B------:R-:W-:-:S04]  /*aef0*/  @P0 SHF.R.U32.HI R3, RZ, R7, R0 ;  /* 0x00000007ff030219 */ /* 0x000fc80000011600 */
[----:B------:R-:W-:Y:S01]  /*af00*/  LOP3.LUT R0, RZ, R3, RZ, 0x33, !PT ;  /* 0x00000003ff007212 */ /* 0x000fe200078e33ff */
[----:B------:R-:W-:Y:S06]  /*af10*/  BRA `(.L_x_1573) ;  /* 0x0000000000107947 */ /* 0x000fec0003800000 */
.L_x_1572:
[----:B------:R-:W-:-:S13]  /*af20*/  ISETP.NE.AND P0, PT, R5, 0x1, PT ;  /* 0x000000010500780c */ /* 0x000fda0003f05270 */
[----:B------:R-:W1:Y:S02]  /*af30*/  @P0 LDC.64 R6, c[0x0][0x9e8] ;  /* 0x00027a00ff060b82 */ /* 0x000e640000000a00 */
[----:B-1----:R-:W-:-:S05]  /*af40*/  @P0 IMAD.HI.U32 R6, R0, R6, RZ ;  /* 0x0000000600060227 */ /* 0x002fca00078e00ff */
[----:B------:R-:W-:-:S07]  /*af50*/  @P0 SHF.R.U32.HI R0, RZ, R7, R6 ;  /* 0x00000007ff000219 */ /* 0x000fce0000011606 */
.L_x_1573:
[----:B------:R-:W-:Y:S05]  /*af60*/  BSYNC B0 ;  /* 0x0000000000007941 */ /* 0x000fea0003800000 */
.L_x_1571:
[----:B------:R-:W-:-:S05]  /*af70*/  IMAD R3, R0, R5, R5 ;  /* 0x0000000500037224 */ /* 0x000fca00078e0205 */
[----:B------:R-:W-:-:S07]  /*af80*/  VIMNMX R4, R4, R3, PT ;  /* 0x0000000304047248 */ /* 0x000fce0003fe0100 */
.L_x_1570:
[----:B------:R-:W1:Y:S01]  /*af90*/  @P1 LDC R3, c[0x0][0x44c] ;  /* 0x00011300ff031b82 */ /* 0x000e620000000800 */
[----:B------:R-:W-:Y:S01]  /*afa0*/  VIADD R4, R4, 0x5f ;  /* 0x0000005f04047836 */ /* 0x000fe20000000000 */
[----:B------:R-:W-:Y:S01]  /*afb0*/  MOV R7, R178 ;  /* 0x000000b200077202 */ /* 0x000fe20000000f00 */
[----:B------:R-:W-:Y:S02]  /*afc0*/  ULDC UR4, c[0x0][0x9dc] ;  /* 0x0002770000047ab9 */ /* 0x000fe40000000800 */
[----:B------:R-:W-:-:S03]  /*afd0*/  IMAD.HI R4, R4, 0x2aaaaaab, RZ ;  /* 0x2aaaaaab04047827 */ /* 0x000fc600078e02ff */
[----:B------:R-:W3:Y:S01]  /*afe0*/  @P1 LDC R9, c[0x0][0x450] ;  /* 0x00011400ff091b82 */ /* 0x000ee20000000800 */
[----:B-1----:R-:W-:Y:S01]  /*aff0*/  @P1 IMAD.HI.U32 R0, R178, R3, RZ ;  /* 0x00000003b2001227 */ /* 0x002fe200078e00ff */
[----:B------:R-:W-:-:S04]  /*b000*/  SHF.R.U32.HI R3, RZ, 0x1f, R4 ;  /* 0x0000001fff037819 */ /* 0x000fc80000011604 */
[----:B------:R-:W-:Y:S02]  /*b010*/  LEA.HI.SX32 R4, R4, R3, 0x1c ;  /* 0x0000000304047211 */ /* 0x000fe400078fe2ff */
[----:B---3--:R-:W-:Y:S02]  /*b020*/  @P1 SHF.R.U32.HI R7, RZ, R9, R0 ;  /* 0x00000009ff071219 */ /* 0x008fe40000011600 */
        /* <DEDUP_REMOVED lines=9> */
[----:B------:R-:W1:Y:S02]  /*b0c0*/  @P0 LDC.64 R8, c[0x0][0x9e8] ;  /* 0x00027a00ff080b82 */ /* 0x000e640000000a00 */
[----:B-1----:R-:W-:-:S05]  /*b0d0*/  @P0 IMAD.HI.U32 R0, R7, R8, RZ ;  /* 0x0000000807000227 */ /* 0x002fca00078e00ff */
[----:B------:R-:W-:-:S04]  /*b0e0*/  @P0 SHF.R.U32.HI R7, RZ, R9, R0 ;  /* 0x00000009ff070219 */ /* 0x000fc80000011600 */
[----:B------:R-:W-:Y:S01]  /*b0f0*/  LOP3.LUT R0, RZ, R7, RZ, 0x33, !PT ;  /* 0x00000007ff007212 */ /* 0x000fe200078e33ff */
[----:B------:R-:W-:Y:S06]  /*b100*/  BRA `(.L_x_1577) ;  /* 0x0000000000107947 */ /* 0x000fec0003800000 */
.L_x_1576:
[----:B------:R-:W-:-:S13]  /*b110*/  ISETP.NE.AND P0, PT, R5, 0x1, PT ;  /* 0x000000010500780c */ /* 0x000fda0003f05270 */
[----:B------:R-:W1:Y:S02]  /*b120*/  @P0 LDC.64 R6, c[0x0][0x9e8] ;  /* 0x00027a00ff060b82 */ /* 0x000e640000000a00 */
[----:B-1----:R-:W-:-:S05]  /*b130*/  @P0 IMAD.HI.U32 R4, R0, R6, RZ ;  /* 0x0000000600040227 */ /* 0x002fca00078e00ff */
[----:B------:R-:W-:-:S07]  /*b140*/  @P0 SHF.R.U32.HI R0, RZ, R7, R4 ;  /* 0x00000007ff000219 */ /* 0x000fce0000011604 */
.L_x_1577:
[----:B------:R-:W-:Y:S05]  /*b150*/  BSYNC B0 ;  /* 0x0000000000007941 */ /* 0x000fea0003800000 */
.L_x_1575:
[----:B------:R-:W-:-:S05]  /*b160*/  IMAD R0, R0, R5, RZ ;  /* 0x0000000500007224 */ /* 0x000fca00078e02ff */
[----:B------:R-:W-:-:S07]  /*b170*/  VIMNMX R3, R3, R0, !PT ;  /* 0x0000000003037248 */ /* 0x000fce0007fe0100 */
.L_x_1574:
[----:B------:R-:W-:Y:S01]  /*b180*/  IMAD.HI R3, R3, 0x2aaaaaab, RZ ;  /* 0x2aaaaaab03037827 */ /* 0x000fe200078e02ff */
[----:B------:R-:W-:Y:S04]  /*b190*/  BSSY B0, `(.L_x_1578) ;  /* 0x0000026000007945 */ /* 0x000fe80003800000 */
        /* <DEDUP_REMOVED lines=11> */
[----:B------:R-:W1:Y:S01]  /*b250*/  I2F.RP R3, R6 ;  /* 0x0000000600037306 */ /* 0x000e620000209400 */
[----:B------:R-:W-:Y:S02]  /*b260*/  IABS R10, R11 ;  /* 0x0000000b000a7213 */ /* 0x000fe40000000000 */
[----:B------:R-:W-:-:S05]  /*b270*/  IMAD.IADD R0, R0, 0x1, -R9 ;  /* 0x0000000100007824 */ /* 0x000fca00078e0a09 */
[----:B------:R-:W-:Y:S02]  /*b280*/  IABS R8, R0 ;  /* 0x0000000000087213 */ /* 0x000fe40000000000 */
[----:B------:R-:W-:-:S04]  /*b290*/  LOP3.LUT R0, R0, R11, RZ, 0x3c, !PT ;  /* 0x0000000b00007212 */ /* 0x000fc800078e3cff */
[----:B------:R-:W-:Y:S01]  /*b2a0*/  ISETP.GE.AND P2, PT, R0, RZ, PT ;  /* 0x000000ff0000720c */ /* 0x000fe20003f46270 */
[----:B-1----:R-:W1:Y:S02]  /*b2b0*/  MUFU.RCP R3, R3 ;  /* 0x0000000300037308 */ /* 0x002e640000001000 */
[----:B-1----:R-:W-:Y:S02]  /*b2c0*/  VIADD R4, R3, 0xffffffe ;  /* 0x0ffffffe03047836 */ /* 0x002fe40000000000 */
[----:B------:R-:W-:-:S04]  /*b2d0*/  IMAD.MOV R3, RZ, RZ, -R10 ;  /* 0x000000ffff037224 */ /* 0x000fc800078e0a0a */
[----:B------:R1:W3:Y:S02]  /*b2e0*/  F2I.FTZ.U32.TRUNC.NTZ R5, R4 ;  /* 0x0000000400057305 */ /* 0x0002e4000021f000 */
[----:B-1----:R-:W-:Y:S02]  /*b2f0*/  IMAD.MOV.U32 R4, RZ, RZ, RZ ;  /* 0x000000ffff047224 */ /* 0x002fe400078e00ff */
[----:B---3--:R-:W-:-:S04]  /*b300*/  IMAD.MOV R7, RZ, RZ, -R5 ;  /* 0x000000ffff077224 */ /* 0x008fc800078e0a05 */
[----:B------:R-:W-:-:S04]  /*b310*/  IMAD R7, R7, R6, RZ ;  /* 0x0000000607077224 */ /* 0x000fc800078e02ff */
[----:B------:R-:W-:-:S04]  /*b320*/  IMAD.HI.U32 R5, R5, R7, R4 ;  /* 0x0000000705057227 */ /* 0x000fc800078e0004 */
[----:B------:R-:W-:-:S04]  /*b330*/  IMAD.MOV.U32 R4, RZ, RZ, R8 ;  /* 0x000000ffff047224 */ /* 0x000fc800078e0008 */
        /* <DEDUP_REMOVED lines=11> */
.L_x_1579:
[----:B------:R-:W-:Y:S05]  /*b3f0*/  BSYNC B0 ;  /* 0x0000000000007941 */ /* 0x000fea0003800000 */
.L_x_1578:
[-C--:B------:R-:W-:Y:S01]  /*b400*/  IMAD R180, R190, R3.reuse, R9 ;  /* 0x00000003beb47224 */ /* 0x080fe200078e0209 */
        /* <DEDUP_REMOVED lines=28> */
[----:B0-----:R-:W-:Y:S02]  /*b5d0*/  CS2R R38, SRZ ;  /* 0x0000000000267805 */ /* 0x001fe4000001ff00 */
[----:B--2---:R-:W-:-:S02]  /*b5e0*/  CS2R R36, SRZ ;  /* 0x0000000000247805 */ /* 0x004fc4000001ff00 */
[----:B------:R-:W-:Y:S02]  /*b5f0*/  CS2R R100, SRZ ;  /* 0x0000000000647805 */ /* 0x000fe4000001ff00 */
[----:B------:R-:W-:Y:S02]  /*b600*/  CS2R R92, SRZ ;  /* 0x00000000005c7805 */ /* 0x000fe4000001ff00 */
[----:B------:R-:W-:Y:S02]  /*b610*/  CS2R R98, SRZ ;  /* 0x0000000000627805 */ /* 0x000fe4000001ff00 */
[----:B------:R-:W-:Y:S02]  /*b620*/  CS2R R90, SRZ ;  /* 0x00000000005a7805 */ /* 0x000fe4000001ff00 */
[----:B------:R-:W-:Y:S02]  /*b630*/  CS2R R96, SRZ ;  /* 0x0000000000607805 */ /* 0x000fe4000001ff00 */
[----:B------:R-:W-:Y:S01]  /*b640*/  CS2R R88, SRZ ;  /* 0x0000000000587805 */ /* 0x000fe2000001ff00 */
[----:B------:R-:W-:Y:S06]  /*b650*/  @!P1 BRA `(.L_x_1580) ;  /* 0x00000130006c9947 */ /* 0x000fec0003800000 */
[----:B------:R-:W2:Y:S04]  /*b660*/  LDL R0, [R1+0x80] ;  /* 0x0000800001007983 */ /* 0x000ea80000100800 */
[----:B------:R-:W3:Y:S04]  /*b670*/  LDL R4, [R1+0x7c] ;  /* 0x00007c0001047983 */ /* 0x000ee80000100800 */
[----:B--2---:R-:W0:Y:S01]  /*b680*/  SHFL.IDX PT, R0, R0, RZ, 0x1f ;  /* 0x00001fff00007589 */ /* 0x004e2200000e0000 */
[----:B---3--:R-:W-:-:S13]  /*b690*/  R2UR UR4, R4 ;  /* 0x00000000040472ca */ /* 0x008fda00000e0000 */
[----:B------:R-:W-:Y:S01]  /*b6a0*/  ULOP3.LUT UP0, URZ, UR4, 0x1bf, URZ, 0xc0, !UPT ;  /* 0x000001bf043f7892 */ /* 0x000fe2000f80c03f */
[----:B0-----:R-:W-:-:S04]  /*b6b0*/  LEA.HI R3, R0, R0, RZ, 0x1 ;  /* 0x0000000000037211 */ /* 0x001fc800078f08ff */
[----:B------:R-:W-:Y:S02]  /*b6c0*/  LOP3.LUT R3, R3, 0x1e, RZ, 0xc0, !PT ;  /* 0x0000001e03037812 */ /* 0x000fe400078ec0ff */
[----:B------:R-:W-:-:S03]  /*b6d0*/  PLOP3.LUT P0, PT, PT, PT, UP0, 0x80, 0x0 ;  /* 0x000000000000781c */ /* 0x000fc60003f0f008 */
[----:B------:R-:W-:-:S05]  /*b6e0*/  IMAD.IADD R3, R0, 0x1, -R3 ;  /* 0x0000000100037824 */ /* 0x000fca00078e0a03 */
[----:B------:R-:W-:-:S04]  /*b6f0*/  LEA R3, R3, UR4, 0xd ;  /* 0x0000000403037c11 */ /* 0x000fc8000f8e68ff */
[----:B------:R-:W-:-:S04]  /*b700*/  SHF.R.U32.HI R3, RZ, 0x4, R3 ;  /* 0x00000004ff037819 */ /* 0x000fc80000011603 */
[----:B------:R-:W-:Y:S01]  /*b710*/  LOP3.LUT R68, R3, 0x3fff, RZ, 0xc0, !PT ;  /* 0x00003fff03447812 */ /* 0x000fe200078ec0ff */
[----:B------:R-:W-:Y:S06]  /*b720*/  @!P0 BRA `(.L_x_1581) ;  /* 0x0000000000408947 */ /* 0x000fec0003800000 */
[----:B------:R-:W-:Y:S01]  /*b730*/  MOV R0, 0x0 ;  /* 0x0000000000007802 */ /* 0x000fe20000000f00 */
[----:B------:R-:W-:Y:S01]  /*b740*/  ULDC.64 UR4, c[0x4][0x118] ;  /* 0x0100460000047ab9 */ /* 0x000fe20000000a00 */
[----:B------:R-:W-:Y:S01]  /*b750*/  ULDC.64 UR6, c[0x4][0x38] ;  /* 0x01000e0000067ab9 */ /* 0x000fe20000000a00 */
[----:B------:R-:W-:Y:S01]  /*b760*/  IMAD.U32 R4, RZ, RZ, UR4 ;  /* 0x00000004ff047e24 */ /* 0x000fe2000f8e00ff */
[----:B------:R0:W1:Y:S01]  /*b770*/  LDC.64 R14, c[0x4][R0] ;  /* 0x01000000000e7b82 */ /* 0x0000620000000a00 */
[----:B------:R-:W-:Y:S01]  /*b780*/  IMAD.U32 R5, RZ, RZ, UR5 ;  /* 0x00000005ff057e24 */ /* 0x000fe2000f8e00ff */
[----:B------:R-:W-:Y:S01]  /*b790*/  ULDC.64 UR4, c[0x4][0x120] ;  /* 0x0100480000047ab9 */ /* 0x000fe20000000a00 */
        /* <DEDUP_REMOVED lines=8> */
[----:B-1---5:R-:W-:Y:S05]  /*b820*/  CALL.ABS.NOINC R14 ;  /* 0x000000000e007343 */ /* 0x022fea0003c00000 */
.L_x_1581:
[----:B------:R-:W-:Y:S02]  /*b830*/  ULDC UR4, c[0x0][0x3f4] ;  /* 0x0000fd0000047ab9 */ /* 0x000fe40000000800 */
[----:B------:R-:W-:-:S13]  /*b840*/  ISETP.LT.AND P0, PT, RZ, UR4, PT ;  /* 0x00000004ff007c0c */ /* 0x000fda000bf01270 */
[----:B------:R-:W-:Y:S05]  /*b850*/  @P0 BRA `(.L_x_1582) ;  /* 0x00000000003c0947 */ /* 0x000fea0003800000 */
[----:B------:R-:W-:-:S04]  /*b860*/  LEA.HI R0, R188, R188, RZ, 0x1 ;  /* 0x000000bcbc007211 */ /* 0x000fc800078f08ff */
[----:B------:R-:W-:-:S05]  /*b870*/  LOP3.LUT R3, R0, 0xfffffffe, RZ, 0xc0, !PT ;  /* 0xfffffffe00037812 */ /* 0x000fca00078ec0ff */
[----:B------:R-:W-:-:S05]  /*b880*/  IMAD.IADD R3, R188, 0x1, -R3 ;  /* 0x00000001bc037824 */ /* 0x000fca00078e0a03 */
[----:B------:R-:W-:-:S04]  /*b890*/  SHF.L.U32 R3, R3, 0x1f, RZ ;  /* 0x0000001f03037819 */ /* 0x000fc800000006ff */
[----:B------:R0:W1:Y:S03]  /*b8a0*/  SYNCS.PHASECHK.TRANS64.TRYWAIT P0, [R2+URZ+0x2a800], R3 ;  /* 0x02a80003020075a7 */ /* 0x000066000800017f */
[----:B-1----:R-:W-:Y:S05]  /*b8b0*/  @!P0 NANOSLEEP.SYNCS 0x989680 ;  /* 0x009896800000895d */ /* 0x002fea0003900000 */
[----:B------:R-:W1:Y:S01]  /*b8c0*/  @!P0 SYNCS.PHASECHK.TRANS64 P0, [R2+URZ+0x2a800], R3 ;  /* 0x02a80003020085a7 */ /* 0x000e62000800007f */
[----:B------:R-:W-:Y:S04]  /*b8d0*/  BSSY B0, `(.L_x_1583) ;  /* 0x0000006000007945 */ /* 0x000fe80003800000 */
[----:B-1----:R-:W-:Y:S05]  /*b8e0*/  @P0 BRA `(.L_x_1584) ;  /* 0x0000000000100947 */ /* 0x002fea0003800000 */
.L_x_1585:
[----:B-1----:R1:W2:Y:S02]  /*b8f0*/  SYNCS.PHASECHK.TRANS64.TRYWAIT P0, [R2+URZ+0x2a800], R3 ;  /* 0x02a80003020075a7 */ /* 0x0022a4000800017f */
[----:B--2---:R-:W-:Y:S05]  /*b900*/  @!P0 NANOSLEEP.SYNCS 0x989680 ;  /* 0x009896800000895d */ /* 0x004fea0003900000 */
[----:B------:R-:W2:Y:S02]  /*b910*/  @!P0 SYNCS.PHASECHK.TRANS64 P0, [R2+URZ+0x2a800], R3 ;  /* 0x02a80003020085a7 */ /* 0x000ea4000800007f */
[----:B--2---:R-:W-:Y:S05]  /*b920*/  @!P0 BRA `(.L_x_1585) ;  /* 0xfffffffc00f08947 */ /* 0x004fea000383ffff */
.L_x_1584:
[----:B------:R-:W-:Y:S05]  /*b930*/  BSYNC B0 ;  /* 0x0000000000007941 */ /* 0x000fea0003800000 */
.L_x_1583:
[----:B------:R-:W-:Y:S05]  /*b940*/  BRA `(.L_x_1586) ;  /* 0x0000006c00107947 */ /* 0x000fea0003800000 */
.L_x_1582:
[----:B------:R-:W2:Y:S01]  /*b950*/  LDL R0, [R1+0x7c] ;  /* 0x00007c0001007983 */ /* 0x000ea20000100800 */
[----:B------:R-:W-:Y:S01]  /*b960*/  ULDC.64 UR6, c[0x0][0x408] ;  /* 0x0001020000067ab9 */ /* 0x000fe20000000a00 */
[----:B--2---:R-:W-:Y:S02]  /*b970*/  R2UR UR4, R0 ;  /* 0x00000000000472ca */ /* 0x004fe400000e0000 */
[----:B-----5:R-:W-:-:S05]  /*b980*/  SHF.R.S32.HI R0, RZ, 0x1f, R144 ;  /* 0x0000001fff007819 */ /* 0x020fca0000011490 */
[----:B------:R-:W-:-:S04]  /*b990*/  IMAD R5, R0, UR6, RZ ;  /* 0x0000000600057c24 */ /* 0x000fc8000f8e02ff */
[----:B------:R-:W-:Y:S02]  /*b9a0*/  IMAD R5, R144, UR7, R5 ;  /* 0x0000000790057c24 */ /* 0x000fe4000f8e0205 */
[----:B------:R-:W-:-:S03]  /*b9b0*/  ULOP3.LUT UP0, URZ, UR4, 0x3ff, URZ, 0xc0, !UPT ;  /* 0x000003ff043f7892 */ /* 0x000fc6000f80c03f */
[----:B------:R-:W-:Y:S02]  /*b9c0*/  ULDC.64 UR4, c[0x0][0x3f8] ;  /* 0x0000fe0000047ab9 */ /* 0x000fe40000000a00 */
[----:B------:R-:W-:Y:S01]  /*b9d0*/  IMAD R3, R0, UR4, RZ ;  /* 0x0000000400037c24 */ /* 0x000fe2000f8e02ff */
[----:B------:R-:W-:Y:S01]  /*b9e0*/  PLOP3.LUT P0, PT, PT, PT, UP0, 0x80, 0x0 ;  /* 0x000000000000781c */ /* 0x000fe20003f0f008 */
[----:B------:R-:W-:-:S04]  /*b9f0*/  IMAD.WIDE.U32 R24, R144, UR4, RZ ;  /* 0x0000000490187c25 */ /* 0x000fc8000f8e00ff */
[C---:B------:R-:W-:Y:S02]  /*ba00*/  IMAD R3, R144.reuse, UR5, R3 ;  /* 0x0000000590037c24 */ /* 0x040fe4000f8e0203 */
[----:B------:R-:W-:-:S04]  /*ba10*/  IMAD.WIDE.U32 R144, R144, UR6, RZ ;  /* 0x0000000690907c25 */ /* 0x000fc8000f8e00ff */
[----:B------:R-:W-:Y:S02]  /*ba20*/  IMAD.IADD R27, R3, 0x1, R25 ;  /* 0x00000001031b7824 */ /* 0x000fe400078e0219 */
[----:B------:R-:W-:Y:S01]  /*ba30*/  IMAD.IADD R29, R5, 0x1, R145 ;  /* 0x00000001051d7824 */ /* 0x000fe200078e0291 */
        /* <DEDUP_REMOVED lines=9> */
[----:B------:R-:W-:Y:S02]  /*bad0*/  IMAD.U32 R10, RZ, RZ, UR6 ;  /* 0x00000006ff0a7e24 */ /* 0x000fe4000f8e00ff */
[----:B------:R-:W-:-:S02]  /*bae0*/  IMAD.U32 R6, RZ, RZ, UR4 ;  /* 0x00000004ff067e24 */ /* 0x000fc4000f8e00ff */
[----:B------:R-:W-:Y:S02]  /*baf0*/  IMAD.U32 R7, RZ, RZ, UR5 ;  /* 0x00000005ff077e24 */ /* 0x000fe4000f8e00ff */
[----:B------:R-:W-:Y:S02]  /*bb00*/  IMAD.MOV.U32 R8, RZ, RZ, 0x70 ;  /* 0x00000070ff087424 */ /* 0x000fe400078e00ff */
[----:B------:R-:W-:Y:S02]  /*bb10*/  IMAD.MOV.U32 R12, RZ, RZ, 0x1 ;  /* 0x00000001ff0c7424 */ /* 0x000fe400078e00ff */
[----:B------:R-:W-:-:S07]  /*bb20*/  IMAD.MOV.U32 R13, RZ, RZ, RZ ;  /* 0x000000ffff0d7224 */ /* 0x000fce00078e00ff */
[----:B------:R-:W-:-:S07]  /*bb30*/  LEPC R20, `(.L_x_1587) ;  /* 0x000000001014794e */ /* 0x000fce0000000000 */
[----:B0-----:R-:W-:Y:S05]  /*bb40*/  CALL.ABS.NOINC R14 ;  /* 0x000000000e007343 */ /* 0x001fea0003c00000 */
.L_x_1587:
[----:B------:R-:W-:Y:S01]  /*bb50*/  ULDC.U8 UR4, c[0x0][0x410] ;  /* 0x0001040000047ab9 */ /* 0x000fe20000000000 */
[----:B------:R-:W-:Y:S01]  /*bb60*/  BSSY B0, `(.L_x_1588) ;  /* 0x000069a000007945 */ /* 0x000fe20003800000 */
[----:B------:R-:W-:Y:S01]  /*bb70*/  ISETP.NE.AND P0, PT, RZ, UR4, PT ;  /* 0x00000004ff007c0c */ /* 0x000fe2000bf05270 */
[----:B------:R-:W-:-:S12]  /*bb80*/  IMAD.IADD R64, R162, 0x1, R178 ;  /* 0x00000001a2407824 */ /* 0x000fd800078e02b2 */
[----:B------:R-:W-:Y:S05]  /*bb90*/  @!P0 BRA `(.L_x_1589) ;  /* 0x0000003400688947 */ /* 0x000fea0003800000 */
[----:B------:R-:W0:Y:S01]  /*bba0*/  LDC R20, c[0x0][0x448] ;  /* 0x00011200ff147b82 */ /* 0x000e220000000800 */
[----:B------:R-:W-:Y:S01]  /*bbb0*/  IMAD R3, R191, 0x40, R64 ;  /* 0x00000040bf037824 */ /* 0x000fe200078e0240 */
[----:B------:R-:W-:Y:S01]  /*bbc0*/  ULDC.64 UR4, c[0x0][0x3f8] ;  /* 0x0000fe0000047ab9 */ /* 0x000fe20000000a00 */
[----:B------:R-:W-:Y:S01]  /*bbd0*/  ULDC.64 UR6, c[0x0][0x408] ;  /* 0x0001020000067ab9 */ /* 0x000fe20000000a00 */
[----:B------:R-:W-:Y:S02]  /*bbe0*/  IMAD.MOV.U32 R4, RZ, RZ, R24 ;  /* 0x000000ffff047224 */ /* 0x000fe400078e0018 */
[----:B------:R-:W-:Y:S02]  /*bbf0*/  IMAD.MOV.U32 R6, RZ, RZ, R144 ;  /* 0x000000ffff067224 */ /* 0x000fe400078e0090 */
[----:B------:R-:W-:Y:S01]  /*bc00*/  IMAD.MOV.U32 R7, RZ, RZ, R29 ;  /* 0x000000ffff077224 */ /* 0x000fe200078e001d */
[----:B0-----:R-:W-:-:S13]  /*bc10*/  ISETP.NE.AND P0, PT, R20, 0x1, PT ;  /* 0x000000011400780c */ /* 0x001fda0003f05270 */
[----:B------:R-:W0:Y:S08]  /*bc20*/  @P0 LDC R0, c[0x0][0x44c] ;  /* 0x00011300ff000b82 */ /* 0x000e300000000800 */
[----:B------:R-:W1:Y:S01]  /*bc30*/  @P0 LDC R5, c[0x0][0x450] ;  /* 0x00011400ff050b82 */ /* 0x000e620000000800 */
[----:B0-----:R-:W-:-:S05]  /*bc40*/  @P0 IMAD.HI.U32 R0, R3, R0, RZ ;  /* 0x0000000003000227 */ /* 0x001fca00078e00ff */
[----:B-1----:R-:W-:Y:S01]  /*bc50*/  @P0 SHF.R.U32.HI R3, RZ, R5, R0 ;  /* 0x00000005ff030219 */ /* 0x002fe20000011600 */
[----:B------:R-:W-:-:S03]  /*bc60*/  IMAD.MOV.U32 R5, RZ, RZ, R27 ;  /* 0x000000ffff057224 */ /* 0x000fc600078e001b */
[----:B------:R-:W-:Y:S01]  /*bc70*/  SHF.R.S32.HI R0, RZ, 0x1f, R3 ;  /* 0x0000001fff007819 */ /* 0x000fe20000011403 */
[----:B------:R-:W-:-:S04]  /*bc80*/  IMAD.WIDE.U32 R4, R3, UR4, R4 ;  /* 0x0000000403047c25 */ /* 0x000fc8000f8e0004 */
[C---:B------:R-:W-:Y:S02]  /*bc90*/  IMAD R8, R0.reuse, UR4, RZ ;  /* 0x0000000400087c24 */ /* 0x040fe4000f8e02ff */
[----:B------:R-:W-:Y:S02]  /*bca0*/  IMAD R0, R0, UR6, RZ ;  /* 0x0000000600007c24 */ /* 0x000fe4000f8e02ff */
[C---:B------:R-:W-:Y:S01]  /*bcb0*/  IMAD R9, R3.reuse, UR5, R8 ;  /* 0x0000000503097c24 */ /* 0x040fe2000f8e0208 */
[----:B------:R-:W-:Y:S01]  /*bcc0*/  ULDC.64 UR4, c[0x0][0x3e8] ;  /* 0x0000fa0000047ab9 */ /* 0x000fe20000000a00 */
[C---:B------:R-:W-:Y:S01]  /*bcd0*/  IMAD.WIDE.U32 R6, R3.reuse, UR6, R6 ;  /* 0x0000000603067c25 */ /* 0x040fe2000f8e0006 */
[----:B------:R-:W-:Y:S01]  /*bce0*/  LEA R10, P0, R4, UR4, 0x1 ;  /* 0x00000004040a7c11 */ /* 0x000fe2000f8008ff */
[----:B------:R-:W-:Y:S02]  /*bcf0*/  UMOV UR4, 0xffffffff ;  /* 0xffffffff00047882 */ /* 0x000fe40000000000 */
[----:B------:R-:W-:Y:S01]  /*bd00*/  IMAD R63, R3, UR7, R0 ;  /* 0x00000007033f7c24 */ /* 0x000fe2000f8e0200 */
[----:B------:R-:W-:Y:S01]  /*bd10*/  ULDC.64 UR6, c[0x0][0x400] ;  /* 0x0001000000067ab9 */ /* 0x000fe20000000a00 */
[----:B------:R-:W-:Y:S01]  /*bd20*/  IMAD.IADD R5, R5, 0x1, R9 ;  /* 0x0000000105057824 */ /* 0x000fe200078e0209 */
[----:B------:R-:W-:-:S02]  /*bd30*/  LEA R3, P1, R6, UR6, 0x1 ;  /* 0x0000000606037c11 */ /* 0x000fc4000f8208ff */
[----:B------:R-:W-:Y:S02]  /*bd40*/  IADD3 R63, R7, R63, RZ ;  /* 0x0000003f073f7210 */ /* 0x000fe40007ffe0ff */
[----:B------:R-:W-:Y:S02]  /*bd50*/  LEA.HI.X R0, R4, UR5, R5, 0x1, P0 ;  /* 0x0000000504007c11 */ /* 0x000fe400080f0c05 */
[----:B------:R-:W-:Y:S01]  /*bd60*/  LEA.HI.X R63, R6, UR7, R63, 0x1, P1 ;  /* 0x00000007063f7c11 */ /* 0x000fe200088f0c3f */
[----:B------:R-:W-:Y:S06]  /*bd70*/  BRA.DIV UR4, `(.L_x_1590) ;  /* 0x000001ea04887947 */ /* 0x000fec000b800000 */
[----:B------:R0:W1:Y:S04]  /*bd80*/  SHFL.IDX PT, R7, R0, RZ, 0x1c1f ;  /* 0x001c1fff00077589 */ /* 0x00006800000e0000 */
[----:B------:R0:W2:Y:S04]  /*bd90*/  SHFL.IDX PT, R6, R10, RZ, 0x1c1f ;  /* 0x001c1fff0a067589 */ /* 0x0000a800000e0000 */
[----:B------:R0:W3:Y:S04]  /*bda0*/  SHFL.IDX PT, R9, R63, RZ, 0x1c1f ;  /* 0x001c1fff3f097589 */ /* 0x0000e800000e0000 */
[----:B------:R0:W4:Y:S02]  /*bdb0*/  SHFL.IDX PT, R8, R3, RZ, 0x1c1f ;  /* 0x001c1fff03087589 */ /* 0x00012400000e0000 */
.L_x_1937:
[----:B------:R-:W-:Y:S01]  /*bdc0*/  IMAD R67, R163, R20, RZ ;  /* 0x00000014a3437224 */ /* 0x000fe200078e02ff */
[----:B------:R-:W-:Y:S01]  /*bdd0*/  BSSY B1, `(.L_x_1591) ;  /* 0x0000050000017945 */ /* 0x000fe20003800000 */
[----:B------:R-:W-:Y:S02]  /*bde0*/  CS2R R58, SRZ ;  /* 0x00000000003a7805 */ /* 0x000fe4000001ff00 */
[----:B------:R-:W-:Y:S02]  /*bdf0*/  CS2R R54, SRZ ;  /* 0x0000000000367805 */ /* 0x000fe4000001ff00 */
[----:B------:R-:W-:Y:S02]  /*be00*/  CS2R R50, SRZ ;  /* 0x0000000000327805 */ /* 0x000fe4000001ff00 */
[----:B------:R-:W-:Y:S02]  /*be10*/  ISETP.GE.AND P0, PT, R64, R67, PT ;  /* 0x000000434000720c */ /* 0x000fe40003f06270 */
        /* <DEDUP_REMOVED lines=10> */
[----:B------:R-:W-:Y:S01]  /*bec0*/  ULDC UR4, c[0x0][0x3f4] ;  /* 0x0000fd0000047ab9 */ /* 0x000fe20000000800 */
[----:B------:R-:W-:Y:S02]  /*bed0*/  CS2R R60, SRZ ;  /* 0x00000000003c7805 */ /* 0x000fe4000001ff00 */
[----:B------:R-:W-:Y:S02]  /*bee0*/  ISETP.GE.AND P3, PT, R171, UR4, PT ;  /* 0x00000004ab007c0c */ /* 0x000fe4000bf66270 */
[----:B------:R-:W-:Y:S02]  /*bef0*/  CS2R R58, SRZ ;  /* 0x00000000003a7805 */ /* 0x000fe4000001ff00 */
[----:B------:R-:W-:Y:S02]  /*bf00*/  ISETP.GE.AND P2, PT, R169, UR4, PT ;  /* 0x00000004a9007c0c */ /* 0x000fe4000bf46270 */
[----:B------:R-:W-:Y:S02]  /*bf10*/  ISETP.GE.AND P1, PT, R170, UR4, PT ;  /* 0x00000004aa007c0c */ /* 0x000fe4000bf26270 */
[----:B------:R-:W-:-:S02]  /*bf20*/  ISETP.GE.AND P0, PT, R168, UR4, PT ;  /* 0x00000004a8007c0c */ /* 0x000fc4000bf06270 */
[----:B------:R-:W-:-:S03]  /*bf30*/  ISETP.GE.AND P4, PT, R160, UR4, PT ;  /* 0x00000004a0007c0c */ /* 0x000fc6000bf86270 */
[C---:B------:R-:W-:Y:S01]  /*bf40*/  @!P3 IMAD.SHL.U32 R29, R171.reuse, 0x2, RZ ;  /* 0x00000002ab1db824 */ /* 0x040fe200078e00ff */
[----:B------:R-:W-:-:S03]  /*bf50*/  @!P3 SHF.L.U64.HI R4, R171, 0x1, R228 ;  /* 0x00000001ab04b819 */ /* 0x000fc600000102e4 */
[C---:B------:R-:W-:Y:S01]  /*bf60*/  @!P2 IMAD.SHL.U32 R25, R169.reuse, 0x2, RZ ;  /* 0x00000002a919a824 */ /* 0x040fe200078e00ff */
[----:B------:R-:W-:Y:S01]  /*bf70*/  @!P2 SHF.L.U64.HI R12, R169, 0x1, R227 ;  /* 0x00000001a90ca819 */ /* 0x000fe200000102e3 */
[----:B------:R-:W-:Y:S01]  /*bf80*/  @!P1 IMAD.SHL.U32 R15, R170, 0x2, RZ ;  /* 0x00000002aa0f9824 */ /* 0x000fe200078e00ff */
[-C--:B--2---:R-:W-:Y:S01]  /*bf90*/  @!P3 IADD3 R30, P6, R6, R29.reuse, RZ ;  /* 0x0000001d061eb210 */ /* 0x084fe20007fde0ff */
[----:B------:R-:W-:Y:S01]  /*bfa0*/  @!P0 IMAD.SHL.U32 R11, R168, 0x2, RZ ;  /* 0x00000002a80b8824 */ /* 0x000fe200078e00ff */
[----:B----4-:R-:W-:Y:S01]  /*bfb0*/  @!P3 IADD3 R28, P5, R8, R29, RZ ;  /* 0x0000001d081cb210 */ /* 0x010fe20007fbe0ff */
[----:B---3--:R-:W-:Y:S01]  /*bfc0*/  @!P4 IMAD.MOV.U32 R5, RZ, RZ, R9 ;  /* 0x000000ffff05c224 */ /* 0x008fe200078e0009 */
[----:B------:R-:W-:Y:S01]  /*bfd0*/  @!P0 SHF.L.U64.HI R38, R168, 0x1, R225 ;  /* 0x00000001a8268819 */ /* 0x000fe200000102e1 */
[--C-:B-1----:R-:W-:Y:S01]  /*bfe0*/  @!P3 IMAD.X R31, R7, 0x1, R4.reuse, P6 ;  /* 0x00000001071fb824 */ /* 0x102fe200030e0604 */
[-C--:B------:R-:W-:Y:S01]  /*bff0*/  @!P2 IADD3 R26, P6, R6, R25.reuse, RZ ;  /* 0x00000019061aa210 */ /* 0x080fe20007fde0ff */
[----:B------:R-:W-:Y:S01]  /*c000*/  @!P3 IMAD.X R29, R9, 0x1, R4, P5 ;  /* 0x00000001091db824 */ /* 0x000fe200028e0604 */
[----:B------:R-:W-:Y:S01]  /*c010*/  @!P2 IADD3 R24, P5, R8, R25, RZ ;  /* 0x000000190818a210 */ /* 0x000fe20007fbe0ff */
[----:B------:R-:W-:Y:S01]  /*c020*/  @!P4 IMAD.WIDE R34, R160, 0x2, R6 ;  /* 0x00000002a022c825 */ /* 0x000fe200078e0206 */
[----:B------:R-:W-:-:S03]  /*c030*/  @!P1 SHF.L.U64.HI R4, R170, 0x1, R226 ;  /* 0x00000001aa049819 */ /* 0x000fc600000102e2 */
[--C-:B------:R-:W-:Y:S01]  /*c040*/  @!P2 IMAD.X R27, R7, 0x1, R12.reuse, P6 ;  /* 0x00000001071ba824 */ /* 0x100fe200030e060c */
[-C--:B------:R-:W-:Y:S01]  /*c050*/  @!P1 IADD3 R20, P6, R6, R15.reuse, RZ ;  /* 0x0000000f06149210 */ /* 0x080fe20007fde0ff */
[----:B------:R-:W-:Y:S01]  /*c060*/  @!P2 IMAD.X R25, R9, 0x1, R12, P5 ;  /* 0x000000010919a824 */ /* 0x000fe200028e060c */
[----:B------:R-:W-:Y:S01]  /*c070*/  ISETP.GE.AND P5, PT, R172, UR4, PT ;  /* 0x00000004ac007c0c */ /* 0x000fe2000bfa6270 */
[----:B------:R1:W5:Y:S02]  /*c080*/  @!P4 LD.E.64 R60, desc[UR46][R34.64] ;  /* 0x0000002e223cc980 */ /* 0x000364000c101b00 */
[----:B------:R-:W-:Y:S01]  /*c090*/  @!P1 IMAD.X R21, R7, 0x1, R4, P6 ;  /* 0x0000000107159824 */ /* 0x000fe200030e0604 */
[----:B------:R-:W-:-:S05]  /*c0a0*/  @!P1 IADD3 R14, P6, R8, R15, RZ ;  /* 0x0000000f080e9210 */ /* 0x000fca0007fde0ff */
[----:B------:R-:W-:Y:S01]  /*c0b0*/  @!P1 IMAD.X R15, R9, 0x1, R4, P6 ;  /* 0x00000001090f9824 */ /* 0x000fe200030e0604 */
[----:B------:R-:W-:Y:S02]  /*c0c0*/  @!P0 IADD3 R12, P6, R6, R11, RZ ;  /* 0x0000000b060c8210 */ /* 0x000fe40007fde0ff */
[----:B------:R-:W-:-:S03]  /*c0d0*/  @!P4 MOV R4, R8 ;  /* 0x000000080004c202 */ /* 0x000fc60000000f00 */
[----:B------:R-:W-:Y:S02]  /*c0e0*/  @!P0 IMAD.X R13, R7, 0x1, R38, P6 ;  /* 0x00000001070d8824 */ /* 0x000fe400030e0626 */
[----:B------:R-:W-:Y:S01]  /*c0f0*/  @!P4 IMAD.WIDE R32, R160, 0x2, R4 ;  /* 0x00000002a020c825 */ /* 0x000fe200078e0204 */
[----:B------:R-:W-:-:S03]  /*c100*/  @!P0 IADD3 R4, P6, R8, R11, RZ ;  /* 0x0000000b08048210 */ /* 0x000fc60007fde0ff */
[C---:B------:R-:W-:Y:S01]  /*c110*/  @!P5 IMAD.SHL.U32 R11, R172.reuse, 0x2, RZ ;  /* 0x00000002ac0bd824 */ /* 0x040fe200078e00ff */
[----:B------:R1:W5:Y:S01]  /*c120*/  @!P4 LD.E.64 R58, desc[UR46][R32.64] ;  /* 0x0000002e203ac980 */ /* 0x000362000c101b00 */
[----:B------:R-:W-:Y:S01]  /*c130*/  @!P0 IMAD.X R5, R9, 0x1, R38, P6 ;  /* 0x0000000109058824 */ /* 0x000fe200030e0626 */
[----:B------:R-:W-:Y:S02]  /*c140*/  @!P5 SHF.L.U64.HI R36, R172, 0x1, R224 ;  /* 0x00000001ac24d819 */ /* 0x000fe400000102e0 */
[-C--:B------:R-:W-:Y:S02]  /*c150*/  @!P5 IADD3 R6, P4, R6, R11.reuse, RZ ;  /* 0x0000000b0606d210 */ /* 0x080fe40007f9e0ff */
[----:B------:R-:W-:Y:S02]  /*c160*/  @!P5 IADD3 R8, P6, R8, R11, RZ ;  /* 0x0000000b0808d210 */ /* 0x000fe40007fde0ff */
[----:B------:R-:W-:Y:S02]  /*c170*/  CS2R R56, SRZ ;  /* 0x0000000000387805 */ /* 0x000fe4000001ff00 */
[----:B------:R-:W-:Y:S01]  /*c180*/  CS2R R54, SRZ ;  /* 0x0000000000367805 */ /* 0x000fe2000001ff00 */
[--C-:B------:R-:W-:Y:S01]  /*c190*/  @!P5 IMAD.X R7, R7, 0x1, R36.reuse, P4 ;  /* 0x000000010707d824 */ /* 0x100fe200020e0624 */
[----:B------:R-:W-:Y:S01]  /*c1a0*/  CS2R R52, SRZ ;  /* 0x0000000000347805 */ /* 0x000fe2000001ff00 */
[----:B------:R-:W-:Y:S01]  /*c1b0*/  @!P5 IMAD.X R9, R9, 0x1, R36, P6 ;  /* 0x000000010909d824 */ /* 0x000fe200030e0624 */
[----:B------:R-:W-:-:S02]  /*c1c0*/  CS2R R50, SRZ ;  /* 0x0000000000327805 */ /* 0x000fc4000001ff00 */
[----:B------:R-:W-:Y:S02]  /*c1d0*/  CS2R R48, SRZ ;  /* 0x0000000000307805 */ /* 0x000fe4000001ff00 */
[----:B------:R-:W-:Y:S02]  /*c1e0*/  CS2R R46, SRZ ;  /* 0x00000000002e7805 */ /* 0x000fe4000001ff00 */
[----:B------:R-:W-:Y:S02]  /*c1f0*/  CS2R R44, SRZ ;  /* 0x00000000002c7805 */ /* 0x000fe4000001ff00 */
[----:B------:R-:W-:Y:S02]  /*c200*/  CS2R R42, SRZ ;  /* 0x00000000002a7805 */ /* 0x000fe4000001ff00 */
[----:B------:R-:W-:Y:S02]  /*c210*/  CS2R R36, SRZ ;  /* 0x0000000000247805 */ /* 0x000fe4000001ff00 */
[----:B------:R-:W-:Y:S01]  /*c220*/  CS2R R38, SRZ ;  /* 0x0000000000267805 */ /* 0x000fe2000001ff00 */
[----:B------:R1:W5:Y:S04]  /*c230*/  @!P3 LD.E.64 R56, desc[UR46][R30.64] ;  /* 0x0000002e1e38b980 */ /* 0x000368000c101b00 */
        /* <DEDUP_REMOVED lines=8> */
[----:B------:R1:W5:Y:S02]  /*c2c0*/  @!P5 LD.E.64 R38, desc[UR46][R8.64] ;  /* 0x0000002e0826d980 */ /* 0x000364000c101b00 */
.L_x_1592:
[----:B------:R-:W-:Y:S05]  /*c2d0*/  BSYNC B1 ;  /* 0x0000000000017941 */ /* 0x000fea0003800000 */
.L_x_1591:
[----:B-1---5:R-:W-:Y:S01]  /*c2e0*/  IMAD.MOV.U32 R5, RZ, RZ, R59 ;  /* 0x000000ffff057224 */ /* 0x022fe200078e003b */
[----:B------:R-:W-:Y:S01]  /*c2f0*/  UMOV UR4, 0xffffffff ;  /* 0xffffffff00047882 */ /* 0x000fe20000000000 */
[----:B--2---:R-:W-:Y:S01]  /*c300*/  IMAD.MOV.U32 R6, RZ, RZ, R54 ;  /* 0x000000ffff067224 */ /* 0x004fe200078e0036 */
[----:B------:R-:W-:Y:S01]  /*c310*/  CS2R R30, SRZ ;  /* 0x00000000001e7805 */ /* 0x000fe2000001ff00 */
[----:B------:R-:W-:Y:S01]  /*c320*/  IMAD.MOV.U32 R7, RZ, RZ, R55 ;  /* 0x000000ffff077224 */ /* 0x000fe200078e0037 */
[----:B------:R-:W-:Y:S01]  /*c330*/  PRMT R87, R87, 0x5410, R5 ;  /* 0x0000541057577816 */ /* 0x000fe20000000005 */
[----:B------:R-:W-:Y:S02]  /*c340*/  IMAD.MOV.U32 R4, RZ, RZ, R58 ;  /* 0x000000ffff047224 */ /* 0x000fe400078e003a */
[----:B------:R-:W-:Y:S01]  /*c350*/  IMAD.MOV.U32 R5, RZ, RZ, R51 ;  /* 0x000000ffff057224 */ /* 0x000fe200078e0033 */
[----:B------:R-:W-:Y:S01]  /*c360*/  PRMT R83, R6, 0x5410, R7 ;  /* 0x0000541006537816 */ /* 0x000fe20000000007 */
[----:B------:R-:W-:Y:S01]  /*c370*/  IMAD.MOV.U32 R6, RZ, RZ, R46 ;  /* 0x000000ffff067224 */ /* 0x000fe200078e002e */
[----:B------:R-:W-:Y:S01]  /*c380*/  PRMT R88, R4, 0x7610, R88 ;  /* 0x0000761004587816 */ /* 0x000fe20000000058 */
[----:B------:R-:W-:Y:S01]  /*c390*/  IMAD.MOV.U32 R7, RZ, RZ, R47 ;  /* 0x000000ffff077224 */ /* 0x000fe200078e002f */
[----:B------:R-:W-:-:S04]  /*c3a0*/  MOV R4, R50 ;  /* 0x0000003200047202 */ /* 0x000fc80000000f00 */
[----:B------:R-:W-:Y:S01]  /*c3b0*/  PRMT R79, R4, 0x5410, R5 ;  /* 0x00005410044f7816 */ /* 0x000fe20000000005 */
[----:B------:R-:W-:Y:S01]  /*c3c0*/  IMAD.MOV.U32 R4, RZ, RZ, R42 ;  /* 0x000000ffff047224 */ /* 0x000fe200078e002a */
[----:B------:R-:W-:Y:S01]  /*c3d0*/  PRMT R75, R6, 0x5410, R7 ;  /* 0x00005410064b7816 */ /* 0x000fe20000000007 */
[----:B------:R-:W-:Y:S02]  /*c3e0*/  IMAD.MOV.U32 R5, RZ, RZ, R43 ;  /* 0x000000ffff057224 */ /* 0x000fe400078e002b */
[----:B------:R-:W-:Y:S02]  /*c3f0*/  IMAD.MOV.U32 R6, RZ, RZ, R38 ;  /* 0x000000ffff067224 */ /* 0x000fe400078e0026 */
[----:B------:R-:W-:Y:S01]  /*c400*/  IMAD.MOV.U32 R7, RZ, RZ, R39 ;  /* 0x000000ffff077224 */ /* 0x000fe200078e0027 */
[----:B------:R-:W-:Y:S01]  /*c410*/  PRMT R71, R5, 0x5410, R4 ;  /* 0x0000541005477816 */ /* 0x000fe20000000004 */
[----:B------:R-:W-:Y:S02]  /*c420*/  IMAD.MOV.U32 R4, RZ, RZ, R60 ;  /* 0x000000ffff047224 */ /* 0x000fe400078e003c */
[----:B------:R-:W-:Y:S01]  /*c430*/  IMAD.MOV.U32 R5, RZ, RZ, R61 ;  /* 0x000000ffff057224 */ /* 0x000fe200078e003d */
[----:B------:R-:W-:Y:S01]  /*c440*/  PRMT R69, R7, 0x5410, R6 ;  /* 0x0000541007457816 */ /* 0x000fe20000000006 */
[----:B------:R-:W-:Y:S01]  /*c450*/  IMAD.MOV.U32 R6, RZ, RZ, R56 ;  /* 0x000000ffff067224 */ /* 0x000fe200078e0038 */
[----:B------:R-:W-:-:S02]  /*c460*/  MOV R7, R57 ;  /* 0x0000003900077202 */ /* 0x000fc40000000f00 */
[----:B------:R-:W-:Y:S01]  /*c470*/  PRMT R88, R88, 0x5410, R4 ;  /* 0x0000541058587816 */ /* 0x000fe20000000004 */
[----:B------:R-:W-:Y:S01]  /*c480*/  IMAD.MOV.U32 R4, RZ, RZ, R52 ;  /* 0x000000ffff047224 */ /* 0x000fe200078e0034 */
[----:B------:R-:W-:Y:S01]  /*c490*/  PRMT R87, R5, 0x7610, R87 ;  /* 0x0000761005577816 */ /* 0x000fe20000000057 */
[----:B------:R-:W-:Y:S01]  /*c4a0*/  IMAD.MOV.U32 R5, RZ, RZ, R53 ;  /* 0x000000ffff057224 */ /* 0x000fe200078e0035 */
[----:B------:R-:W-:Y:S01]  /*c4b0*/  PRMT R84, R6, 0x5410, R7 ;  /* 0x0000541006547816 */ /* 0x000fe20000000007 */
[----:B------:R-:W-:Y:S02]  /*c4c0*/  IMAD.MOV.U32 R6, RZ, RZ, R48 ;  /* 0x000000ffff067224 */ /* 0x000fe400078e0030 */
[----:B------:R-:W-:Y:S01]  /*c4d0*/  IMAD.MOV.U32 R7, RZ, RZ, R49 ;  /* 0x000000ffff077224 */ /* 0x000fe200078e0031 */
[----:B------:R-:W-:Y:S01]  /*c4e0*/  PRMT R80, R4, 0x5410, R5 ;  /* 0x0000541004507816 */ /* 0x000fe20000000005 */
[----:B------:R-:W-:Y:S02]  /*c4f0*/  IMAD.MOV.U32 R4, RZ, RZ, R44 ;  /* 0x000000ffff047224 */ /* 0x000fe400078e002c */
[----:B------:R-:W-:Y:S01]  /*c500*/  IMAD.MOV.U32 R5, RZ, RZ, R45 ;  /* 0x000000ffff057224 */ /* 0x000fe200078e002d */
[----:B------:R-:W-:Y:S01]  /*c510*/  PRMT R76, R6, 0x5410, R7 ;  /* 0x00005410064c7816 */ /* 0x000fe20000000007 */
[----:B------:R-:W-:-:S02]  /*c520*/  IMAD.MOV.U32 R6, RZ, RZ, R36 ;  /* 0x000000ffff067224 */ /* 0x000fc400078e0024 */
[----:B------:R-:W-:Y:S01]  /*c530*/  IMAD.MOV.U32 R7, RZ, RZ, R37 ;  /* 0x000000ffff077224 */ /* 0x000fe200078e0025 */
[----:B------:R-:W-:-:S04]  /*c540*/  PRMT R70, R5, 0x5410, R4 ;  /* 0x0000541005467816 */ /* 0x000fc80000000004 */
[----:B------:R-:W-:Y:S01]  /*c550*/  PRMT R66, R7, 0x5410, R6 ;  /* 0x0000541007427816 */ /* 0x000fe20000000006 */
[----:B------:R-:W-:Y:S06]  /*c560*/  BRA.DIV UR4, `(.L_x_1593) ;  /* 0x000001e604007947 */ /* 0x000fec000b800000 */
[----:B0-----:R-:W0:Y:S04]  /*c570*/  SHFL.IDX PT, R0, R0, 0x1, 0x1c1f ;  /* 0x003c1f0000007f89 */ /* 0x001e2800000e0000 */
[----:B------:R1:W2:Y:S04]  /*c580*/  SHFL.IDX PT, R65, R10, 0x1, 0x1c1f ;  /* 0x003c1f000a417f89 */ /* 0x0002a800000e0000 */
[----:B------:R-:W0:Y:S04]  /*c590*/  SHFL.IDX PT, R63, R63, 0x1, 0x1c1f ;  /* 0x003c1f003f3f7f89 */ /* 0x000e2800000e0000 */
[----:B------:R1:W0:Y:S02]  /*c5a0*/  SHFL.IDX PT, R62, R3, 0x1, 0x1c1f ;  /* 0x003c1f00033e7f89 */ /* 0x00022400000e0000 */
.L_x_1943:
[----:B------:R-:W-:Y:S01]  /*c5b0*/  VIADD R64, R64, 0x40 ;  /* 0x0000004040407836 */ /* 0x000fe20000000000 */
[----:B-1----:R-:W-:Y:S01]  /*c5c0*/  LOP3.LUT R3, R175, 0x18, R18, 0xf8, !PT ;  /* 0x00000018af037812 */ /* 0x002fe200078ef812 */
[----:B------:R-:W-:Y:S01]  /*c5d0*/  BSSY B1, `(.L_x_1594) ;  /* 0x0000055000017945 */ /* 0x000fe20003800000 */
[----:B------:R-:W-:Y:S02]  /*c5e0*/  LOP3.LUT P0, RZ, R229, 0x4, RZ, 0xc0, !PT ;  /* 0x00000004e5ff7812 */ /* 0x000fe4000780c0ff */
[----:B------:R-:W-:Y:S02]  /*c5f0*/  CS2R R32, SRZ ;  /* 0x0000000000207805 */ /* 0x000fe4000001ff00 */
[----:B------:R-:W-:Y:S02]  /*c600*/  ISETP.GE.AND P1, PT, R64, R67, PT ;  /* 0x000000434000720c */ /* 0x000fe40003f26270 */
[----:B------:R-:W-:Y:S02]  /*c610*/  CS2R R26, SRZ ;  /* 0x00000000001a7805 */ /* 0x000fe4000001ff00 */
[----:B------:R-:W-:-:S02]  /*c620*/  LOP3.LUT R4, R3, R176, RZ, 0x3c, !PT ;  /* 0x000000b003047212 */ /* 0x000fc400078e3cff */
[----:B------:R-:W-:Y:S02]  /*c630*/  CS2R R20, SRZ ;  /* 0x0000000000147805 */ /* 0x000fe4000001ff00 */
[----:B------:R-:W-:Y:S02]  /*c640*/  CS2R R12, SRZ ;  /* 0x00000000000c7805 */ /* 0x000fe4000001ff00 */
[----:B---34-:R-:W-:Y:S02]  /*c650*/  CS2R R8, SRZ ;  /* 0x0000000000087805 */ /* 0x018fe4000001ff00 */
[----:B------:R-:W-:Y:S01]  /*c660*/  CS2R R40, SRZ ;  /* 0x0000000000287805 */ /* 0x000fe2000001ff00 */
[----:B------:R-:W-:Y:S01]  /*c670*/  IMAD.IADD R3, R177, 0x1, R4 ;  /* 0x00000001b1037824 */ /* 0x000fe200078e0204 */
[----:B------:R-:W-:Y:S02]  /*c680*/  CS2R R34, SRZ ;  /* 0x0000000000227805 */ /* 0x000fe4000001ff00 */
[----:B------:R-:W-:-:S02]  /*c690*/  CS2R R28, SRZ ;  /* 0x00000000001c7805 */ /* 0x000fc4000001ff00 */
[----:B------:R-:W-:Y:S02]  /*c6a0*/  CS2R R24, SRZ ;  /* 0x0000000000187805 */ /* 0x000fe4000001ff00 */
[----:B------:R-:W-:Y:S02]  /*c6b0*/  CS2R R14, SRZ ;  /* 0x00000000000e7805 */ /* 0x000fe4000001ff00 */
[----:B------:R-:W-:Y:S02]  /*c6c0*/  LEA R3, R3, R2, 0x1 ;  /* 0x0000000203037211 */ /* 0x000fe400078e08ff */
        /* <DEDUP_REMOVED lines=8> */
[----:B------:R-:W-:-:S05]  /*c750*/  ISETP.GE.AND P1, PT, R168, UR4, PT ;  /* 0x00000004a8007c0c */ /* 0x000fca000bf26270 */
[C---:B------:R-:W-:Y:S01]  /*c760*/  @!P4 IMAD.SHL.U32 R24, R171.reuse, 0x2, RZ ;  /* 0x00000002ab18c824 */ /* 0x040fe200078e00ff */
[----:B------:R-:W-:-:S03]  /*c770*/  @!P4 SHF.L.U64.HI R4, R171, 0x1, R228 ;  /* 0x00000001ab04c819 */ /* 0x000fc600000102e4 */
[C---:B------:R-:W-:Y:S01]  /*c780*/  @!P3 IMAD.SHL.U32 R14, R169.reuse, 0x2, RZ ;  /* 0x00000002a90eb824 */ /* 0x040fe200078e00ff */
[----:B------:R-:W-:Y:S01]  /*c790*/  @!P3 SHF.L.U64.HI R5, R169, 0x1, R227 ;  /* 0x00000001a905b819 */ /* 0x000fe200000102e3 */
[----:B------:R-:W-:Y:S01]  /*c7a0*/  @!P2 IMAD.SHL.U32 R10, R170, 0x2, RZ ;  /* 0x00000002aa0aa824 */ /* 0x000fe200078e00ff */
[CC--:B--2---:R-:W-:Y:S02]  /*c7b0*/  @!P4 IADD3 R26, P5, R65.reuse, R24.reuse, RZ ;  /* 0x00000018411ac210 */ /* 0x0c4fe40007fbe0ff */
[----:B0-----:R-:W-:Y:S02]  /*c7c0*/  @!P4 IADD3 R24, P6, R62, R24, RZ ;  /* 0x000000183e18c210 */ /* 0x001fe40007fde0ff */
[----:B------:R-:W-:Y:S01]  /*c7d0*/  @!P2 SHF.L.U64.HI R6, R170, 0x1, R226 ;  /* 0x00000001aa06a819 */ /* 0x000fe200000102e2 */
[--C-:B------:R-:W-:Y:S01]  /*c7e0*/  @!P4 IMAD.X R27, R0, 0x1, R4.reuse, P5 ;  /* 0x00000001001bc824 */ /* 0x100fe200028e0604 */
[-C--:B------:R-:W-:Y:S01]  /*c7f0*/  @!P3 IADD3 R20, P5, R65, R14.reuse, RZ ;  /* 0x0000000e4114b210 */ /* 0x080fe20007fbe0ff */
[----:B------:R-:W-:Y:S01]  /*c800*/  @!P4 IMAD.X R25, R63, 0x1, R4, P6 ;  /* 0x000000013f19c824 */ /* 0x000fe200030e0604 */
[----:B------:R-:W-:Y:S01]  /*c810*/  @!P3 IADD3 R14, P6, R62, R14, RZ ;  /* 0x0000000e3e0eb210 */ /* 0x000fe20007fde0ff */
[C---:B------:R-:W-:Y:S01]  /*c820*/  @!P1 IMAD.SHL.U32 R4, R168.reuse, 0x2, RZ ;  /* 0x00000002a8049824 */ /* 0x040fe200078e00ff */
[----:B------:R-:W-:Y:S01]  /*c830*/  @!P1 SHF.L.U64.HI R7, R168, 0x1, R225 ;  /* 0x00000001a8079819 */ /* 0x000fe200000102e1 */
[--C-:B------:R-:W-:Y:S01]  /*c840*/  @!P3 IMAD.X R21, R0, 0x1, R5.reuse, P5 ;  /* 0x000000010015b824 */ /* 0x100fe200028e0605 */
[-C--:B------:R-:W-:Y:S01]  /*c850*/  @!P2 IADD3 R12, P5, R65, R10.reuse, RZ ;  /* 0x0000000a410ca210 */ /* 0x080fe20007fbe0ff */
[----:B------:R-:W-:Y:S01]  /*c860*/  @!P3 IMAD.X R15, R63, 0x1, R5, P6 ;  /* 0x000000013f0fb824 */ /* 0x000fe200030e0605 */
[----:B------:R-:W-:-:S03]  /*c870*/  @!P2 IADD3 R10, P6, R62, R10, RZ ;  /* 0x0000000a3e0aa210 */ /* 0x000fc60007fde0ff */
[--C-:B------:R-:W-:Y:S01]  /*c880*/  @!P2 IMAD.X R13, R0, 0x1, R6.reuse, P5 ;  /* 0x00000001000da824 */ /* 0x100fe200028e0606 */
[-C--:B------:R-:W-:Y:S01]  /*c890*/  @!P1 IADD3 R8, P5, R65, R4.reuse, RZ ;  /* 0x0000000441089210 */ /* 0x080fe20007fbe0ff */
[----:B------:R-:W-:Y:S01]  /*c8a0*/  @!P2 IMAD.X R11, R63, 0x1, R6, P6 ;  /* 0x000000013f0ba824 */ /* 0x000fe200030e0606 */
[----:B------:R-:W-:Y:S02]  /*c8b0*/  ISETP.GE.AND P6, PT, R160, UR4, PT ;  /* 0x00000004a0007c0c */ /* 0x000fe4000bfc6270 */
[----:B------:R-:W-:Y:S02]  /*c8c0*/  @!P1 IADD3.X R9, R0, R7, RZ, P5, !PT ;  /* 0x0000000700099210 */ /* 0x000fe40002ffe4ff */
[----:B------:R-:W-:-:S05]  /*c8d0*/  @!P1 IADD3 R4, P5, R62, R4, RZ ;  /* 0x000000043e049210 */ /* 0x000fca0007fbe0ff */
[----:B------:R-:W-:Y:S01]  /*c8e0*/  @!P1 IMAD.X R5, R63, 0x1, R7, P5 ;  /* 0x000000013f059824 */ /* 0x000fe200028e0607 */
[----:B------:R-:W-:-:S03]  /*c8f0*/  ISETP.GE.AND P5, PT, R172, UR4, PT ;  /* 0x00000004ac007c0c */ /* 0x000fc6000bfa6270 */
[----:B------:R-:W-:Y:S02]  /*c900*/  @!P6 IMAD.MOV.U32 R28, RZ, RZ, R65 ;  /* 0x000000ffff1ce224 */ /* 0x000fe400078e0041 */
[----:B------:R-:W-:Y:S02]  /*c910*/  @!P6 IMAD.MOV.U32 R29, RZ, RZ, R0 ;  /* 0x000000ffff1de224 */ /* 0x000fe400078e0000 */
[----:B------:R-:W-:Y:S02]  /*c920*/  @!P6 IMAD.MOV.U32 R6, RZ, RZ, R62 ;  /* 0x000000ffff06e224 */ /* 0x000fe400078e003e */
[----:B------:R-:W-:Y:S02]  /*c930*/  @!P6 IMAD.MOV.U32 R7, RZ, RZ, R63 ;  /* 0x000000ffff07e224 */ /* 0x000fe400078e003f */
[----:B------:R-:W-:-:S04]  /*c940*/  @!P6 IMAD.WIDE R28, R160, 0x2, R28 ;  /* 0x00000002a01ce825 */ /* 0x000fc800078e021c */
[----:B------:R-:W-:Y:S01]  /*c950*/  @!P6 IMAD.WIDE R6, R160, 0x2, R6 ;  /* 0x00000002a006e825 */ /* 0x000fe200078e0206 */
[----:B------:R0:W5:Y:S03]  /*c960*/  @!P6 LD.E.64 R40, desc[UR46][R28.64] ;  /* 0x0000002e1c28e980 */ /* 0x000166000c101b00 */
[C---:B------:R-:W-:Y:S01]  /*c970*/  @!P5 IMAD.SHL.U32 R33, R172.reuse, 0x2, RZ ;  /* 0x00000002ac21d824 */ /* 0x040fe200078e00ff */
[----:B------:R1:W5:Y:S01]  /*c980*/  @!P6 LD.E.64 R30, desc[UR46][R6.64] ;  /* 0x0000002e061ee980 */ /* 0x000362000c101b00 */
[----:B------:R-:W-:Y:S02]  /*c990*/  @!P5 SHF.L.U64.HI R32, R172, 0x1, R224 ;  /* 0x00000001ac20d819 */ /* 0x000fe400000102e0 */
[----:B------:R-:W-:Y:S02]  /*c9a0*/  CS2R R34, SRZ ;  /* 0x0000000000227805 */ /* 0x000fe4000001ff00 */
[----:B0-----:R-:W-:-:S04]  /*c9b0*/  CS2R R28, SRZ ;  /* 0x00000000001c7805 */ /* 0x001fc8000001ff00 */
[----:B------:R0:W5:Y:S01]  /*c9c0*/  @!P4 LD.E.64 R34, desc[UR46][R26.64] ;  /* 0x0000002e1a22c980 */ /* 0x000162000c101b00 */
[----:B-1----:R-:W-:-:S03]  /*c9d0*/  @!P5 IADD3 R6, P6, R65, R33, RZ ;  /* 0x000000214106d210 */ /* 0x002fc60007fde0ff */
[----:B------:R1:W5:Y:S02]  /*c9e0*/  @!P3 LD.E.64 R28, desc[UR46][R20.64] ;  /* 0x0000002e141cb980 */ /* 0x000364000c101b00 */
[----:B------:R-:W-:Y:S01]  /*c9f0*/  @!P5 IMAD.X R7, R0, 0x1, R32, P6 ;  /* 0x000000010007d824 */ /* 0x000fe200030e0620 */
[----:B------:R-:W-:Y:S02]  /*ca00*/  @!P5 IADD3 R62, P6, R62, R33, RZ ;  /* 0x000000213e3ed210 */ /* 0x000fe40007fde0ff */
[----:B0-----:R-:W-:-:S03]  /*ca10*/  CS2R R26, SRZ ;  /* 0x00000000001a7805 */ /* 0x001fc6000001ff00 */
[----:B------:R-:W-:Y:S01]  /*ca20*/  @!P5 IMAD.X R63, R63, 0x1, R32, P6 ;  /* 0x000000013f3fd824 */ /* 0x000fe200030e0620 */
[----:B------:R-:W-:Y:S02]  /*ca30*/  CS2R R32, SRZ ;  /* 0x0000000000207805 */ /* 0x000fe4000001ff00 */
[----:B-1----:R-:W-:Y:S01]  /*ca40*/  CS2R R20, SRZ ;  /* 0x0000000000147805 */ /* 0x002fe2000001ff00 */
[----:B------:R0:W5:Y:S04]  /*ca50*/  @!P3 LD.E.64 R26, desc[UR46][R14.64] ;  /* 0x0000002e0e1ab980 */ /* 0x000168000c101b00 */
[----:B------:R1:W5:Y:S04]  /*ca60*/  @!P4 LD.E.64 R32, desc[UR46][R24.64] ;  /* 0x0000002e1820c980 */ /* 0x000368000c101b00 */
[----:B------:R2:W5:Y:S01]  /*ca70*/  @!P2 LD.E.64 R20, desc[UR46][R10.64] ;  /* 0x0000002e0a14a980 */ /* 0x000562000c101b00 */
[----:B0-----:R-:W-:-:S02]  /*ca80*/  CS2R R14, SRZ ;  /* 0x00000000000e7805 */ /* 0x001fc4000001ff00 */
[----:B-1----:R-:W-:-:S04]  /*ca90*/  CS2R R24, SRZ ;  /* 0x0000000000187805 */ /* 0x002fc8000001ff00 */
[----:B------:R0:W5:Y:S01]  /*caa0*/  @!P1 LD.E.64 R14, desc[UR46][R8.64] ;  /* 0x0000002e080e9980 */ /* 0x000162000c101b00 */
[----:B--2---:R-:W-:-:S03]  /*cab0*/  CS2R R10, SRZ ;  /* 0x00000000000a7805 */ /* 0x004fc6000001ff00 */
[----:B------:R1:W5:Y:S04]  /*cac0*/  @!P2 LD.E.64 R24, desc[UR46][R12.64] ;  /* 0x0000002e0c18a980 */ /* 0x000368000c101b00 */
[----:B------:R3:W5:Y:S01]  /*cad0*/  @!P5 LD.E.64 R10, desc[UR46][R6.64] ;  /* 0x0000002e060ad980 */ /* 0x000762000c101b00 */
[----:B0-----:R-:W-:Y:S02]  /*cae0*/  CS2R R8, SRZ ;  /* 0x0000000000087805 */ /* 0x001fe4000001ff00 */
[----:B-1----:R-:W-:-:S04]  /*caf0*/  CS2R R12, SRZ ;  /* 0x00000000000c7805 */ /* 0x002fc8000001ff00 */
[----:B------:R3:W5:Y:S04]  /*cb00*/  @!P5 LD.E.64 R8, desc[UR46][R62.64] ;  /* 0x0000002e3e08d980 */ /* 0x000768000c101b00 */
[----:B------:R3:W5:Y:S02]  /*cb10*/  @!P1 LD.E.64 R12, desc[UR46][R4.64] ;  /* 0x0000002e040c9980 */ /* 0x000764000c101b00 */
.L_x_1595:
[----:B------:R-:W-:Y:S05]  /*cb20*/  BSYNC B1 ;  /* 0x0000000000017941 */ /* 0x000fea0003800000 */
.L_x_1594:
[----:B---3-5:R-:W-:Y:S01]  /*cb30*/  MOV R5, R30 ;  /* 0x0000001e00057202 */ /* 0x028fe20000000f00 */
[C---:B------:R-:W-:Y:S01]  /*cb40*/  VIADD R6, R3.reuse, 0xc400 ;  /* 0x0000c40003067836 */ /* 0x040fe20000000000 */
[----:B------:R-:W-:Y:S01]  /*cb50*/  LEA.HI R4, R188, R188, RZ, 0x1 ;  /* 0x000000bcbc047211 */ /* 0x000fe200078f08ff */
[----:B0-----:R-:W-:Y:S01]  /*cb60*/  VIADD R0, R3, 0xc440 ;  /* 0x0000c44003007836 */ /* 0x001fe20000000000 */
[----:B------:R-:W-:Y:S01]  /*cb70*/  PRMT R85, R5, 0x7610, R85 ;  /* 0x0000761005557816 */ /* 0x000fe20000000055 */
[----:B------:R-:W-:Y:S01]  /*cb80*/  @P0 VIADD R0, R6, 0xffffffc0 ;  /* 0xffffffc006000836 */ /* 0x000fe20000000000 */
[----:B------:R-:W-:Y:S01]  /*cb90*/  LOP3.LUT R5, R4, 0xfffffffe, RZ, 0xc0, !PT ;  /* 0xfffffffe04057812 */ /* 0x000fe200078ec0ff */
[----:B------:R-:W-:Y:S01]  /*cba0*/  IMAD.MOV.U32 R6, RZ, RZ, R31 ;  /* 0x000000ffff067224 */ /* 0x000fe200078e001f */
[----:B------:R-:W-:Y:S01]  /*cbb0*/  VIADDMNMX R67, R67, -R178, 0x80, PT ;  /* 0x0000008043437446 */ /* 0x000fe200038009b2 */
[----:B------:R-:W-:Y:S01]  /*cbc0*/  IMAD.MOV.U32 R7, RZ, RZ, R32 ;  /* 0x000000ffff077224 */ /* 0x000fe200078e0020 */
[----:B------:R-:W-:Y:S01]  /*cbd0*/  BSSY B1, `(.L_x_1596) ;  /* 0x0000029000017945 */ /* 0x000fe20003800000 */
[----:B------:R-:W-:Y:S01]  /*cbe0*/  IMAD.IADD R5, R188, 0x1, -R5 ;  /* 0x00000001bc057824 */ /* 0x000fe200078e0a05 */
[----:B------:R-:W-:Y:S01]  /*cbf0*/  PRMT R85, R85, 0x5410, R6 ;  /* 0x0000541055557816 */ /* 0x000fe20000000006 */
[----:B------:R-:W-:Y:S01]  /*cc00*/  IMAD.MOV.U32 R62, RZ, RZ, R33 ;  /* 0x000000ffff3e7224 */ /* 0x000fe200078e0021 */
[----:B------:R-:W-:Y:S01]  /*cc10*/  ISETP.GE.AND P1, PT, R162, R67, PT ;  /* 0x00000043a200720c */ /* 0x000fe20003f26270 */
[----:B------:R-:W-:Y:S01]  /*cc20*/  IMAD.MOV.U32 R4, RZ, RZ, R26 ;  /* 0x000000ffff047224 */ /* 0x000fe200078e001a */
[----:B------:R-:W-:Y:S01]  /*cc30*/  SHF.L.U32 R5, R5, 0x1f, RZ ;  /* 0x0000001f05057819 */ /* 0x000fe200000006ff */
[----:B------:R-:W-:Y:S01]  /*cc40*/  IMAD.MOV.U32 R6, RZ, RZ, R27 ;  /* 0x000000ffff067224 */ /* 0x000fe200078e001b */
[----:B------:R-:W-:Y:S01]  /*cc50*/  PRMT R81, R7, 0x5410, R62 ;  /* 0x0000541007517816 */ /* 0x000fe2000000003e */
[----:B------:R-:W-:Y:S01]  /*cc60*/  IMAD.MOV.U32 R7, RZ, RZ, R20 ;  /* 0x000000ffff077224 */ /* 0x000fe200078e0014 */
[----:B------:R-:W0:Y:S01]  /*cc70*/  SYNCS.PHASECHK.TRANS64.TRYWAIT P0, [R2+URZ+0x2a800], R5 ;  /* 0x02a80005020075a7 */ /* 0x000e22000800017f */
[----:B------:R-:W-:Y:S01]  /*cc80*/  IMAD.MOV.U32 R62, RZ, RZ, R8 ;  /* 0x000000ffff3e7224 */ /* 0x000fe200078e0008 */
        /* <DEDUP_REMOVED lines=17> */
[----:B------:R-:W-:-:S02]  /*cda0*/  IMAD.MOV.U32 R6, RZ, RZ, R28 ;  /* 0x000000ffff067224 */ /* 0x000fc400078e001c */
[----:B------:R-:W-:Y:S01]  /*cdb0*/  IMAD.MOV.U32 R7, RZ, RZ, R29 ;  /* 0x000000ffff077224 */ /* 0x000fe200078e001d */
[----:B------:R-:W-:Y:S01]  /*cdc0*/  PRMT R82, R82, 0x5410, R4 ;  /* 0x0000541052527816 */ /* 0x000fe20000000004 */
[----:B------:R-:W-:-:S03]  /*cdd0*/  IMAD.MOV.U32 R4, RZ, RZ, R24 ;  /* 0x000000ffff047224 */ /* 0x000fc600078e0018 */
[----:B------:R-:W-:Y:S01]  /*cde0*/  PRMT R78, R6, 0x5410, R7 ;  /* 0x00005410064e7816 */ /* 0x000fe20000000007 */
[----:B------:R-:W-:Y:S01]  /*cdf0*/  IMAD.MOV.U32 R6, RZ, RZ, R25 ;  /* 0x000000ffff067224 */ /* 0x000fe200078e0019 */
[----:B------:R-:W-:-:S04]  /*ce00*/  MOV R7, R14 ;  /* 0x0000000e00077202 */ /* 0x000fc80000000f00 */
[----:B------:R-:W-:Y:S01]  /*ce10*/  PRMT R74, R4, 0x5410, R6 ;  /* 0x00005410044a7816 */ /* 0x000fe20000000006 */
[----:B------:R-:W-:Y:S01]  /*ce20*/  IMAD.MOV.U32 R4, RZ, RZ, R10 ;  /* 0x000000ffff047224 */ /* 0x000fe200078e000a */
[----:B--2---:R-:W-:Y:S01]  /*ce30*/  PRMT R65, R7, 0x5410, R63 ;  /* 0x0000541007417816 */ /* 0x004fe2000000003f */
[----:B------:R-:W-:Y:S01]  /*ce40*/  IMAD.MOV.U32 R6, RZ, RZ, R11 ;  /* 0x000000ffff067224 */ /* 0x000fe200078e000b */
[----:B0-----:R-:W-:Y:S06]  /*ce50*/  @!P0 BRA `(.L_x_1597) ;  /* 0x000001dc00388947 */ /* 0x001fec0003800000 */
.L_x_1944:
[----:B------:R-:W-:Y:S05]  /*ce60*/  BSYNC B1 ;  /* 0x0000000000017941 */ /* 0x000fea0003800000 */
.L_x_1596:
        /* <DEDUP_REMOVED lines=13> */
[----:B------:R-:W-:Y:S01]  /*cf40*/  SHF.R.U32.HI R90, RZ, 0x10, R61 ;  /* 0x00000010ff5a7819 */ /* 0x000fe2000001163d */
[--C-:B------:R-:W-:Y:S01]  /*cf50*/  HADD2.F32 R89, -RZ, R88.reuse.H1_H1 ;  /* 0x30000058ff597230 */ /* 0x100fe20000004100 */
[----:B------:R-:W-:Y:S01]  /*cf60*/  SHF.R.U32.HI R92, RZ, 0x10, R59 ;  /* 0x00000010ff5c7819 */ /* 0x000fe2000001163b */
[----:B------:R-:W-:Y:S01]  /*cf70*/  HADD2.F32 R91, -RZ, R88.H0_H0 ;  /* 0x20000058ff5b7230 */ /* 0x000fe20000004100 */
[----:B------:R-:W-:Y:S01]  /*cf80*/  SHF.R.U64 R60, R60, 0x10, R61 ;  /* 0x000000103c3c7819 */ /* 0x000fe2000000123d */
[----:B------:R-:W-:Y:S01]  /*cf90*/  HADD2.F32 R90, -RZ, R90.H0_H0 ;  /* 0x2000005aff5a7230 */ /* 0x000fe20000004100 */
[----:B------:R-:W-:Y:S01]  /*cfa0*/  SHF.R.U64 R95, R58, 0x10, R59 ;  /* 0x000000103a5f7819 */ /* 0x000fe2000000123b */
[----:B------:R-:W-:Y:S02]  /*cfb0*/  HADD2.F32 R92, -RZ, R92.H0_H0 ;  /* 0x2000005cff5c7230 */ /* 0x000fe40000004100 */
[----:B------:R-:W-:-:S02]  /*cfc0*/  HADD2.F32 R60, -RZ, R60.H0_H0 ;  /* 0x2000003cff3c7230 */ /* 0x000fc40000004100 */
[--C-:B0-----:R-:W-:Y:S02]  /*cfd0*/  HADD2.F32 R88, -RZ, R7.reuse.H1_H1 ;  /* 0x30000007ff587230 */ /* 0x101fe40000004100 */
[----:B------:R-:W-:Y:S02]  /*cfe0*/  HADD2.F32 R61, -RZ, R7.H0_H0 ;  /* 0x20000007ff3d7230 */ /* 0x000fe40000004100 */
[--C-:B------:R-:W-:Y:S02]  /*cff0*/  HADD2.F32 R58, -RZ, R4.reuse.H1_H1 ;  /* 0x30000004ff3a7230 */ /* 0x100fe40000004100 */
[C---:B------:R-:W-:Y:S01]  /*d000*/  FMUL.FTZ R94, R88.reuse, R92 ;  /* 0x0000005c585e7220 */ /* 0x040fe20000410000 */
[----:B------:R-:W-:Y:S01]  /*d010*/  FMUL.FTZ R93, R88, R90 ;  /* 0x0000005a585d7220 */ /* 0x000fe20000410000 */
[----:B------:R-:W-:Y:S02]  /*d020*/  HADD2.F32 R7, -RZ, R4.H0_H0 ;  /* 0x20000004ff077230 */ /* 0x000fe40000004100 */
[----:B------:R-:W-:-:S02]  /*d030*/  HADD2.F32 R59, -RZ, R6.H0_H0 ;  /* 0x20000006ff3b7230 */ /* 0x000fc40000004100 */
[C---:B------:R-:W-:Y:S01]  /*d040*/  FFMA.FTZ R94, R61.reuse, R90, -R94 ;  /* 0x0000005a3d5e7223 */ /* 0x040fe2000001085e */
[----:B------:R-:W-:Y:S01]  /*d050*/  FFMA.FTZ R93, R61, R92, R93 ;  /* 0x0000005c3d5d7223 */ /* 0x000fe2000001005d */
[----:B------:R-:W-:Y:S02]  /*d060*/  HADD2.F32 R6, -RZ, R6.H1_H1 ;  /* 0x30000006ff067230 */ /* 0x000fe40000004100 */
[C---:B------:R-:W-:Y:S01]  /*d070*/  FMUL.FTZ R88, R58.reuse, R91 ;  /* 0x0000005b3a587220 */ /* 0x040fe20000410000 */
[----:B------:R-:W-:Y:S02]  /*d080*/  HADD2.F32 R4, -RZ, R5.H0_H0 ;  /* 0x20000005ff047230 */ /* 0x000fe40000004100 */
[-C--:B------:R-:W-:Y:S01]  /*d090*/  FMUL.FTZ R90, R58, R89.reuse ;  /* 0x000000593a5a7220 */ /* 0x080fe20000410000 */
[----:B------:R-:W-:Y:S02]  /*d0a0*/  HADD2.F32 R61, -RZ, R87.H1_H1 ;  /* 0x30000057ff3d7230 */ /* 0x000fe40000004100 */
[----:B------:R-:W-:Y:S01]  /*d0b0*/  FFMA.FTZ R88, R7, R89, -R88 ;  /* 0x0000005907587223 */ /* 0x000fe20000010858 */
[----:B------:R-:W-:-:S02]  /*d0c0*/  HADD2.F32 R5, -RZ, R5.H1_H1 ;  /* 0x30000005ff057230 */ /* 0x000fc40000004100 */
[----:B------:R-:W-:Y:S01]  /*d0d0*/  FFMA.FTZ R91, R7, R91, R90 ;  /* 0x0000005b075b7223 */ /* 0x000fe2000001005a */
[----:B------:R-:W-:Y:S02]  /*d0e0*/  HADD2.F32 R87, -RZ, R87.H0_H0 ;  /* 0x20000057ff577230 */ /* 0x000fe40000004100 */
[C---:B------:R-:W-:Y:S01]  /*d0f0*/  FMUL.FTZ R90, R6.reuse, R61 ;  /* 0x0000003d065a7220 */ /* 0x040fe20000410000 */
[----:B------:R-:W-:Y:S02]  /*d100*/  HADD2.F32 R58, -RZ, R95.H0_H0 ;  /* 0x2000005fff3a7230 */ /* 0x000fe40000004100 */
[----:B------:R-:W-:Y:S01]  /*d110*/  FMUL.FTZ R89, R5, R60 ;  /* 0x0000003c05597220 */ /* 0x000fe20000410000 */
[-C--:B------:R-:W-:Y:S01]  /*d120*/  FMUL.FTZ R92, R6, R87.reuse ;  /* 0x00000057065c7220 */ /* 0x080fe20000410000 */
[----:B------:R-:W-:Y:S01]  /*d130*/  FFMA.FTZ R6, R59, R87, -R90 ;  /* 0x000000573b067223 */ /* 0x000fe2000001085a */
[-C--:B------:R-:W-:Y:S01]  /*d140*/  FMUL.FTZ R7, R5, R58.reuse ;  /* 0x0000003a05077220 */ /* 0x080fe20000410000 */
[----:B------:R-:W-:Y:S01]  /*d150*/  FFMA.FTZ R58, R4, R58, R89 ;  /* 0x0000003a043a7223 */ /* 0x000fe20000010059 */
[----:B------:R-:W-:-:S02]  /*d160*/  FFMA.FTZ R59, R59, R61, R92 ;  /* 0x0000003d3b3b7223 */ /* 0x000fc4000001005c */
[----:B------:R-:W-:Y:S01]  /*d170*/  FFMA.FTZ R5, R4, R60, -R7 ;  /* 0x0000003c04057223 */ /* 0x000fe20000010807 */
[----:B------:R-:W-:Y:S02]  /*d180*/  F2FP.F16.F32.PACK_AB R7, R93, R94 ;  /* 0x0000005e5d07723e */ /* 0x000fe400000000ff */
[----:B------:R-:W-:Y:S02]  /*d190*/  F2FP.F16.F32.PACK_AB R6, R59, R6 ;  /* 0x000000063b06723e */ /* 0x000fe400000000ff */
[----:B------:R-:W-:Y:S02]  /*d1a0*/  F2FP.F16.F32.PACK_AB R4, R91, R88 ;  /* 0x000000585b04723e */ /* 0x000fe400000000ff */
[----:B------:R-:W-:-:S05]  /*d1b0*/  F2FP.F16.F32.PACK_AB R5, R58, R5 ;  /* 0x000000053a05723e */ /* 0x000fca00000000ff */
[----:B------:R0:W-:Y:S02]  /*d1c0*/  STS.128 [R3+0xc400], R4 ;  /* 0x00c4000403007388 */ /* 0x0001e40000000c00 */
.L_x_1601:
[----:B------:R-:W-:Y:S05]  /*d1d0*/  BSYNC B2 ;  /* 0x0000000000027941 */ /* 0x000fea0003800000 */
.L_x_1600:
[----:B------:R-:W-:Y:S04]  /*d1e0*/  BSSY B2, `(.L_x_1602) ;  /* 0x000002c000027945 */ /* 0x000fe80003800000 */
[----:B------:R-:W-:Y:S05]  /*d1f0*/  @P1 BRA `(.L_x_1603) ;  /* 0x0000000000a81947 */ /* 0x000fea0003800000 */
[----:B0-----:R-:W0:Y:S01]  /*d200*/  LDS.128 R4, [R0] ;  /* 0x0000000000047984 */ /* 0x001e220000000c00 */
[----:B------:R-:W-:Y:S01]  /*d210*/  SHF.R.U32.HI R59, RZ, 0x10, R57 ;  /* 0x00000010ff3b7819 */ /* 0x000fe20000011639 */
[----:B------:R-:W-:Y:S01]  /*d220*/  HADD2.F32 R58, -RZ, R84.H0_H0 ;  /* 0x20000054ff3a7230 */ /* 0x000fe20000004100 */
[----:B------:R-:W-:Y:S01]  /*d230*/  SHF.R.U32.HI R61, RZ, 0x10, R55 ;  /* 0x00000010ff3d7819 */ /* 0x000fe20000011637 */
[----:B------:R-:W-:Y:S01]  /*d240*/  HADD2.F32 R60, -RZ, R83.H0_H0 ;  /* 0x20000053ff3c7230 */ /* 0x000fe20000004100 */
[----:B------:R-:W-:Y:S01]  /*d250*/  SHF.R.U64 R91, R56, 0x10, R57 ;  /* 0x00000010385b7819 */ /* 0x000fe20000001239 */
[----:B------:R-:W-:Y:S01]  /*d260*/  HADD2.F32 R59, -RZ, R59.H0_H0 ;  /* 0x2000003bff3b7230 */ /* 0x000fe20000004100 */
[----:B------:R-:W-:Y:S01]  /*d270*/  SHF.R.U64 R89, R54, 0x10, R55 ;  /* 0x0000001036597819 */ /* 0x000fe20000001237 */
[----:B------:R-:W-:Y:S02]  /*d280*/  HADD2.F32 R61, -RZ, R61.H0_H0 ;  /* 0x2000003dff3d7230 */ /* 0x000fe40000004100 */
[----:B------:R-:W-:-:S02]  /*d290*/  HADD2.F32 R83, -RZ, R83.H1_H1 ;  /* 0x30000053ff537230 */ /* 0x000fc40000004100 */
[----:B------:R-:W-:Y:S02]  /*d2a0*/  HADD2.F32 R84, -RZ, R84.H1_H1 ;  /* 0x30000054ff547230 */ /* 0x000fe40000004100 */
[--C-:B0-----:R-:W-:Y:S02]  /*d2b0*/  HADD2.F32 R57, -RZ, R7.reuse.H1_H1 ;  /* 0x30000007ff397230 */ /* 0x101fe40000004100 */
[----:B------:R-:W-:Y:S02]  /*d2c0*/  HADD2.F32 R56, -RZ, R7.H0_H0 ;  /* 0x20000007ff387230 */ /* 0x000fe40000004100 */
[--C-:B------:R-:W-:Y:S02]  /*d2d0*/  HADD2.F32 R7, -RZ, R4.reuse.H0_H0 ;  /* 0x20000004ff077230 */ /* 0x100fe40000004100 */
[C---:B------:R-:W-:Y:S01]  /*d2e0*/  FMUL.FTZ R90, R57.reuse, R59 ;  /* 0x0000003b395a7220 */ /* 0x040fe20000410000 */
[----:B------:R-:W-:Y:S02]  /*d2f0*/  HADD2.F32 R4, -RZ, R4.H1_H1 ;  /* 0x30000004ff047230 */ /* 0x000fe40000004100 */
[----:B------:R-:W-:Y:S01]  /*d300*/  FMUL.FTZ R87, R57, R61 ;  /* 0x0000003d39577220 */ /* 0x000fe20000410000 */
[----:B------:R-:W-:-:S02]  /*d310*/  HADD2.F32 R54, -RZ, R6.H0_H0 ;  /* 0x20000006ff367230 */ /* 0x000fc40000004100 */
[----:B------:R-:W-:Y:S01]  /*d320*/  FFMA.FTZ R92, R56, R61, R90 ;  /* 0x0000003d385c7223 */ /* 0x000fe2000001005a */
[----:B------:R-:W-:Y:S02]  /*d330*/  HADD2.F32 R55, -RZ, R6.H1_H1 ;  /* 0x30000006ff377230 */ /* 0x000fe40000004100 */
[----:B------:R-:W-:Y:S01]  /*d340*/  FMUL.FTZ R88, R4, R60 ;  /* 0x0000003c04587220 */ /* 0x000fe20000410000 */
[--C-:B------:R-:W-:Y:S02]  /*d350*/  HADD2.F32 R6, -RZ, R5.reuse.H0_H0 ;  /* 0x20000005ff067230 */ /* 0x100fe40000004100 */
[----:B------:R-:W-:Y:S01]  /*d360*/  FFMA.FTZ R87, R56, R59, -R87 ;  /* 0x0000003b38577223 */ /* 0x000fe20000010857 */
[-C--:B------:R-:W-:Y:S01]  /*d370*/  FMUL.FTZ R90, R4, R58.reuse ;  /* 0x0000003a045a7220 */ /* 0x080fe20000410000 */
[----:B------:R-:W-:Y:S02]  /*d380*/  HADD2.F32 R5, -RZ, R5.H1_H1 ;  /* 0x30000005ff057230 */ /* 0x000fe40000004100 */
[----:B------:R-:W-:Y:S01]  /*d390*/  FFMA.FTZ R88, R7, R58, -R88 ;  /* 0x0000003a07587223 */ /* 0x000fe20000010858 */
[----:B------:R-:W-:-:S02]  /*d3a0*/  HADD2.F32 R56, -RZ, R89.H0_H0 ;  /* 0x20000059ff387230 */ /* 0x000fc40000004100 */
[----:B------:R-:W-:Y:S01]  /*d3b0*/  FFMA.FTZ R57, R7, R60, R90 ;  /* 0x0000003c07397223 */ /* 0x000fe2000001005a */
[----:B------:R-:W-:Y:S02]  /*d3c0*/  HADD2.F32 R4, -RZ, R91.H0_H0 ;  /* 0x2000005bff047230 */ /* 0x000fe40000004100 */
[CC--:B------:R-:W-:Y:S01]  /*d3d0*/  FMUL.FTZ R59, R55.reuse, R83.reuse ;  /* 0x00000053373b7220 */ /* 0x0c0fe20000410000 */
[----:B------:R-:W-:Y:S01]  /*d3e0*/  FMUL.FTZ R58, R55, R84 ;  /* 0x00000054373a7220 */ /* 0x000fe20000410000 */
[C---:B------:R-:W-:Y:S01]  /*d3f0*/  FMUL.FTZ R7, R5.reuse, R56 ;  /* 0x0000003805077220 */ /* 0x040fe20000410000 */
[----:B------:R-:W-:Y:S01]  /*d400*/  FMUL.FTZ R55, R5, R4 ;  /* 0x0000000405377220 */ /* 0x000fe20000410000 */
[C---:B------:R-:W-:Y:S01]  /*d410*/  FFMA.FTZ R59, R54.reuse, R84, -R59 ;  /* 0x00000054363b7223 */ /* 0x040fe2000001083b */
[----:B------:R-:W-:Y:S01]  /*d420*/  FFMA.FTZ R58, R54, R83, R58 ;  /* 0x00000053363a7223 */ /* 0x000fe2000001003a */
[C---:B------:R-:W-:Y:S01]  /*d430*/  FFMA.FTZ R5, R6.reuse, R4, -R7 ;  /* 0x0000000406057223 */ /* 0x040fe20000010807 */
[----:B------:R-:W-:Y:S01]  /*d440*/  FFMA.FTZ R56, R6, R56, R55 ;  /* 0x0000003806387223 */ /* 0x000fe20000010037 */
[----:B------:R-:W-:-:S02]  /*d450*/  F2FP.F16.F32.PACK_AB R7, R92, R87 ;  /* 0x000000575c07723e */ /* 0x000fc400000000ff */
[----:B------:R-:W-:Y:S02]  /*d460*/  F2FP.F16.F32.PACK_AB R6, R58, R59 ;  /* 0x0000003b3a06723e */ /* 0x000fe400000000ff */
[----:B------:R-:W-:Y:S02]  /*d470*/  F2FP.F16.F32.PACK_AB R4, R57, R88 ;  /* 0x000000583904723e */ /* 0x000fe400000000ff */
[----:B------:R-:W-:-:S05]  /*d480*/  F2FP.F16.F32.PACK_AB R5, R56, R5 ;  /* 0x000000053805723e */ /* 0x000fca00000000ff */
[----:B------:R1:W-:Y:S02]  /*d490*/  STS.128 [R0], R4 ;  /* 0x0000000400007388 */ /* 0x0003e40000000c00 */
.L_x_1603:
[----:B------:R-:W-:Y:S05]  /*d4a0*/  BSYNC B2 ;  /* 0x0000000000027941 */ /* 0x000fea0003800000 */
.L_x_1602:
[----:B------:R-:W-:Y:S04]  /*d4b0*/  BSSY B2, `(.L_x_1604) ;  /* 0x000002c000027945 */ /* 0x000fe80003800000 */
[----:B------:R-:W-:Y:S05]  /*d4c0*/  @P2 BRA `(.L_x_1605) ;  /* 0x0000000000a82947 */ /* 0x000fea0003800000 */
[----:B01----:R-:W0:Y:S01]  /*d4d0*/  LDS.128 R4, [R3+0x10400] ;  /* 0x0104000003047984 */ /* 0x003e220000000c00 */
        /* <DEDUP_REMOVED lines=40> */
[----:B------:R2:W-:Y:S02]  /*d760*/  STS.128 [R3+0x10400], R4 ;  /* 0x0104000403007388 */ /* 0x0005e40000000c00 */
.L_x_1605:
[----:B------:R-:W-:Y:S05]  /*d770*/  BSYNC B2 ;  /* 0x0000000000027941 */ /* 0x000fea0003800000 */
.L_x_1604:
[----:B------:R-:W-:Y:S04]  /*d780*/  BSSY B2, `(.L_x_1606) ;  /* 0x000002c000027945 */ /* 0x000fe80003800000 */
[----:B------:R-:W-:Y:S05]  /*d790*/  @P3 BRA `(.L_x_1607) ;  /* 0x0000000000a83947 */ /* 0x000fea0003800000 */
[----:B012---:R-:W0:Y:S01]  /*d7a0*/  LDS.128 R4, [R0+0x4000] ;  /* 0x0040000000047984 */ /* 0x007e220000000c00 */
        /* <DEDUP_REMOVED lines=41> */
.L_x_1607:
[----:B------:R-:W-:Y:S05]  /*da40*/  BSYNC B2 ;  /* 0x0000000000027941 */ /* 0x000fea0003800000 */
.L_x_1606:
[----:B------:R-:W-:Y:S04]  /*da50*/  BSSY B2, `(.L_x_1608) ;  /* 0x000002c000027945 */ /* 0x000fe80003800000 */
[----:B------:R-:W-:Y:S05]  /*da60*/  @P4 BRA `(.L_x_1609) ;  /* 0x0000000000a84947 */ /* 0x000fea0003800000 */
[----:B0123--:R-:W0:Y:S01]  /*da70*/  LDS.128 R4, [R3+0x14400] ;  /* 0x0144000003047984 */ /* 0x00fe220000000c00 */
[----:B------:R-:W-:Y:S01]  /*da80*/  SHF.R.U32.HI R47, RZ, 0x10, R45 ;  /* 0x00000010ff2f7819 */ /* 0x000fe2000001162d */
[----:B------:R-:W-:Y:S01]  /*da90*/  HADD2.F32 R46, -RZ, R70.H1_H1 ;  /* 0x30000046ff2e7230 */ /* 0x000fe20000004100 */
[----:B------:R-:W-:Y:S01]  /*daa0*/  SHF.R.U32.HI R49, RZ, 0x10, R43 ;  /* 0x00000010ff317819 */ /* 0x000fe2000001162b */
[----:B------:R-:W-:Y:S01]  /*dab0*/  HADD2.F32 R48, -RZ, R71.H1_H1 ;  /* 0x30000047ff307230 */ /* 0x000fe20000004100 */
[----:B------:R-:W-:Y:S01]  /*dac0*/  SHF.R.U64 R55, R44, 0x10, R45 ;  /* 0x000000102c377819 */ /* 0x000fe2000000122d */
[----:B------:R-:W-:Y:S01]  /*dad0*/  HADD2.F32 R47, -RZ, R47.H0_H0 ;  /* 0x2000002fff2f7230 */ /* 0x000fe20000004100 */
[----:B------:R-:W-:Y:S01]  /*dae0*/  SHF.R.U64 R53, R42, 0x10, R43 ;  /* 0x000000102a357819 */ /* 0x000fe2000000122b */
[----:B------:R-:W-:Y:S02]  /*daf0*/  HADD2.F32 R49, -RZ, R49.H0_H0 ;  /* 0x20000031ff317230 */ /* 0x000fe40000004100 */
[----:B------:R-:W-:-:S02]  /*db00*/  HADD2.F32 R71, -RZ, R71.H0_H0 ;  /* 0x20000047ff477230 */ /* 0x000fc40000004100 */
[----:B------:R-:W-:Y:S02]  /*db10*/  HADD2.F32 R70, -RZ, R70.H0_H0 ;  /* 0x20000046ff467230 */ /* 0x000fe40000004100 */
        /* <DEDUP_REMOVED lines=31> */
.L_x_1609:
[----:B------:R-:W-:Y:S05]  /*dd10*/  BSYNC B2 ;  /* 0x0000000000027941 */ /* 0x000fea0003800000 */
.L_x_1608:
[----:B------:R-:W-:Y:S05]  /*dd20*/  @P5 BRA `(.L_x_1599) ;  /* 0x0000000000a85947 */ /* 0x000fea0003800000 */
[----:B01234-:R-:W0:Y:S01]  /*dd30*/  LDS.128 R4, [R0+0x8000] ;  /* 0x0080000000047984 */ /* 0x01fe220000000c00 */
[----:B------:R-:W-:Y:S01]  /*dd40*/  SHF.R.U32.HI R43, RZ, 0x10, R37 ;  /* 0x00000010ff2b7819 */ /* 0x000fe20000011625 */
[----:B------:R-:W-:Y:S01]  /*dd50*/  HADD2.F32 R42, -RZ, R66.H1_H1 ;  /* 0x30000042ff2a7230 */ /* 0x000fe20000004100 */
[--C-:B------:R-:W-:Y:S01]  /*dd60*/  SHF.R.U32.HI R45, RZ, 0x10, R39.reuse ;  /* 0x00000010ff2d7819 */ /* 0x100fe20000011627 */
        /* <DEDUP_REMOVED lines=38> */
.L_x_1599:
[----:B------:R-:W-:Y:S05]  /*dfd0*/  BSYNC B1 ;  /* 0x0000000000017941 */ /* 0x000fea0003800000 */
.L_x_1598:
        /* <DEDUP_REMOVED lines=12> */
[--C-:B------:R-:W-:Y:S01]  /*e0a0*/  SHF.R.U64 R47, R40, 0x10, R41.reuse ;  /* 0x00000010282f7819 */ /* 0x100fe20000001229 */
[----:B------:R-:W-:Y:S01]  /*e0b0*/  HADD2.F32 R38, -RZ, R86.H0_H0 ;  /* 0x20000056ff267230 */ /* 0x000fe20000004100 */
[----:B------:R-:W-:Y:S01]  /*e0c0*/  SHF.R.U32.HI R39, RZ, 0x10, R41 ;  /* 0x00000010ff277819 */ /* 0x000fe20000011629 */
[--C-:B------:R-:W-:Y:S01]  /*e0d0*/  HADD2.F32 R40, -RZ, R85.reuse.H0_H0 ;  /* 0x20000055ff287230 */ /* 0x100fe20000004100 */
[--C-:B------:R-:W-:Y:S01]  /*e0e0*/  SHF.R.U32.HI R41, RZ, 0x10, R31.reuse ;  /* 0x00000010ff297819 */ /* 0x100fe2000001161f */
[----:B------:R-:W-:Y:S01]  /*e0f0*/  HADD2.F32 R85, -RZ, R85.H1_H1 ;  /* 0x30000055ff557230 */ /* 0x000fe20000004100 */
[----:B------:R-:W-:Y:S01]  /*e100*/  SHF.R.U64 R45, R30, 0x10, R31 ;  /* 0x000000101e2d7819 */ /* 0x000fe2000000121f */
[----:B------:R-:W-:Y:S02]  /*e110*/  HADD2.F32 R39, -RZ, R39.H0_H0 ;  /* 0x20000027ff277230 */ /* 0x000fe40000004100 */
[----:B------:R-:W-:-:S02]  /*e120*/  HADD2.F32 R41, -RZ, R41.H0_H0 ;  /* 0x20000029ff297230 */ /* 0x000fc40000004100 */
        /* <DEDUP_REMOVED lines=32> */
.L_x_1612:
[----:B------:R-:W-:Y:S05]  /*e330*/  BSYNC B1 ;  /* 0x0000000000017941 */ /* 0x000fea0003800000 */
.L_x_1611:
[----:B------:R-:W-:Y:S04]  /*e340*/  BSSY B1, `(.L_x_1613) ;  /* 0x000002c000017945 */ /* 0x000fe80003800000 */
[----:B------:R-:W-:Y:S05]  /*e350*/  @P1 BRA `(.L_x_1614) ;  /* 0x0000000000a81947 */ /* 0x000fea0003800000 */
[----:B0-----:R-:W0:Y:S01]  /*e360*/  LDS.128 R4, [R0+0x2000] ;  /* 0x0020000000047984 */ /* 0x001e220000000c00 */
        /* <DEDUP_REMOVED lines=41> */
.L_x_1614:
[----:B------:R-:W-:Y:S05]  /*e600*/  BSYNC B1 ;  /* 0x0000000000017941 */ /* 0x000fea0003800000 */
.L_x_1613:
        /* <DEDUP_REMOVED lines=44> */
.L_x_1616:
[----:B------:R-:W-:Y:S05]  /*e8d0*/  BSYNC B1 ;  /* 0x0000000000017941 */ /* 0x000fea0003800000 */
.L_x_1615:
[----:B------:R-:W-:Y:S04]  /*e8e0*/  BSSY B1, `(.L_x_1617) ;  /* 0x000002c000017945 */ /* 0x000fe80003800000 */
[----:B------:R-:W-:Y:S05]  /*e8f0*/  @P3 BRA `(.L_x_1618) ;  /* 0x0000000000a83947 */ /* 0x000fea0003800000 */
[----:B012---:R-:W0:Y:S01]  /*e900*/  LDS.128 R4, [R0+0x6000] ;  /* 0x0060000000047984 */ /* 0x007e220000000c00 */
[----:B------:R-:W-:Y:S01]  /*e910*/  SHF.R.U32.HI R27, RZ, 0x10, R25 ;  /* 0x00000010ff1b7819 */ /* 0x000fe20000011619 */
[----:B------:R-:W-:Y:S01]  /*e920*/  HADD2.F32 R26, -RZ, R74.H0_H0 ;  /* 0x2000004aff1a7230 */ /* 0x000fe20000004100 */
[----:B------:R-:W-:Y:S01]  /*e930*/  SHF.R.U32.HI R29, RZ, 0x10, R21 ;  /* 0x00000010ff1d7819 */ /* 0x000fe20000011615 */
[----:B------:R-:W-:Y:S01]  /*e940*/  HADD2.F32 R28, -RZ, R73.H1_H1 ;  /* 0x30000049ff1c7230 */ /* 0x000fe20000004100 */
[----:B------:R-:W-:Y:S01]  /*e950*/  SHF.R.U64 R35, R24, 0x10, R25 ;  /* 0x0000001018237819 */ /* 0x000fe20000001219 */
[----:B------:R-:W-:Y:S01]  /*e960*/  HADD2.F32 R27, -RZ, R27.H0_H0 ;  /* 0x2000001bff1b7230 */ /* 0x000fe20000004100 */
        /* <DEDUP_REMOVED lines=35> */
.L_x_1618:
[----:B------:R-:W-:Y:S05]  /*eba0*/  BSYNC B1 ;  /* 0x0000000000017941 */ /* 0x000fea0003800000 */
.L_x_1617:
[----:B------:R-:W-:Y:S04]  /*ebb0*/  BSSY B1, `(.L_x_1619) ;  /* 0x000002c000017945 */ /* 0x000fe80003800000 */
[----:B------:R-:W-:Y:S05]  /*ebc0*/  @P4 BRA `(.L_x_1620) ;  /* 0x0000000000a84947 */ /* 0x000fea0003800000 */
[----:B0123--:R-:W0:Y:S01]  /*ebd0*/  LDS.128 R4, [R3+0x16400] ;  /* 0x0164000003047984 */ /* 0x00fe220000000c00 */
[----:B------:R-:W-:Y:S01]  /*ebe0*/  SHF.R.U32.HI R21, RZ, 0x10, R15 ;  /* 0x00000010ff157819 */ /* 0x000fe2000001160f */
[----:B------:R-:W-:Y:S01]  /*ebf0*/  HADD2.F32 R20, -RZ, R65.H0_H0 ;  /* 0x20000041ff147230 */ /* 0x000fe20000004100 */
[----:B------:R-:W-:Y:S01]  /*ec00*/  SHF.R.U32.HI R25, RZ, 0x10, R13 ;  /* 0x00000010ff197819 */ /* 0x000fe2000001160d */
[--C-:B------:R-:W-:Y:S01]  /*ec10*/  HADD2.F32 R24, -RZ, R64.reuse.H1_H1 ;  /* 0x30000040ff187230 */ /* 0x100fe20000004100 */
        /* <DEDUP_REMOVED lines=24> */
[C---:B------:R-:W-:Y:S01]  /*eda0*/  FMUL.FTZ R21, R13.reuse, R64 ;  /* 0x000000400d157220 */ /* 0x040fe20000410000 */
[-C--:B------:R-:W-:Y:S01]  /*edb0*/  FMUL.FTZ R25, R13, R65.reuse ;  /* 0x000000410d197220 */ /* 0x080fe20000410000 */
        /* <DEDUP_REMOVED lines=11> */
.L_x_1620:
[----:B------:R-:W-:Y:S05]  /*ee70*/  BSYNC B1 ;  /* 0x0000000000017941 */ /* 0x000fea0003800000 */
.L_x_1619:
[----:B------:R-:W-:Y:S05]  /*ee80*/  @P5 BRA `(.L_x_1610) ;  /* 0x00000034009c5947 */ /* 0x000fea0003800000 */
[----:B01234-:R-:W0:Y:S01]  /*ee90*/  LDS.128 R4, [R0+0xa000] ;  /* 0x00a0000000047984 */ /* 0x01fe220000000c00 */
[----:B------:R-:W-:Y:S01]  /*eea0*/  SHF.R.U32.HI R14, RZ, 0x10, R9 ;  /* 0x00000010ff0e7819 */ /* 0x000fe20000011609 */
[--C-:B------:R-:W-:Y:S01]  /*eeb0*/  HADD2.F32 R13, -RZ, R62.reuse.H1_H1 ;  /* 0x3000003eff0d7230 */ /* 0x100fe20000004100 */
[--C-:B------:R-:W-:Y:S01]  /*eec0*/  SHF.R.U32.HI R12, RZ, 0x10, R11.reuse ;  /* 0x00000010ff0c7819 */ /* 0x100fe2000001160b */
[----:B------:R-:W-:Y:S01]  /*eed0*/  HADD2.F32 R62, -RZ, R62.H0_H0 ;  /* 0x2000003eff3e7230 */ /* 0x000fe20000004100 */
[----:B------:R-:W-:Y:S01]  /*eee0*/  SHF.R.U64 R24, R10, 0x10, R11 ;  /* 0x000000100a187819 */ /* 0x000fe2000000120b */
[----:B------:R-:W-:Y:S01]  /*eef0*/  HADD2.F32 R14, -RZ, R14.H0_H0 ;  /* 0x2000000eff0e7230 */ /* 0x000fe20000004100 */
[----:B------:R-:W-:Y:S01]  /*ef00*/  SHF.R.U64 R21, R8, 0x10, R9 ;  /* 0x0000001008157819 */ /* 0x000fe20000001209 */
[----:B------:R-:W-:Y:S02]  /*ef10*/  HADD2.F32 R12, -RZ, R12.H0_H0 ;  /* 0x2000000cff0c7230 */ /* 0x000fe40000004100 */
[----:B------:R-:W-:-:S02]  /*ef20*/  HADD2.F32 R11, -RZ, R63.H0_H0 ;  /* 0x2000003fff0b7230 */ /* 0x000fc40000004100 */
[----:B------:R-:W-:Y:S02]  /*ef30*/  HADD2.F32 R63, -RZ, R63.H1_H1 ;  /* 0x3000003fff3f7230 */ /* 0x000fe40000004100 */
[--C-:B0-----:R-:W-:Y:S02]  /*ef40*/  HADD2.F32 R10, -RZ, R7.reuse.H1_H1 ;  /* 0x30000007ff0a7230 */ /* 0x101fe40000004100 */
[--C-:B------:R-:W-:Y:S02]  /*ef50*/  HADD2.F32 R3, -RZ, R4.reuse.H0_H0 ;  /* 0x20000004ff037230 */ /* 0x100fe40000004100 */
[----:B------:R-:W-:Y:S02]  /*ef60*/  HADD2.F32 R9, -RZ, R7.H0_H0 ;  /* 0x20000007ff097230 */ /* 0x000fe40000004100 */
[C---:B------:R-:W-:Y:S01]  /*ef70*/  FMUL.FTZ R20, R10.reuse, R14 ;  /* 0x0000000e0a147220 */ /* 0x040fe20000410000 */
[----:B------:R-:W-:Y:S02]  /*ef80*/  HADD2.F32 R4, -RZ, R4.H1_H1 ;  /* 0x30000004ff047230 */ /* 0x000fe40000004100 */
[----:B------:R-:W-:Y:S01]  /*ef90*/  FMUL.FTZ R15, R10, R12 ;  /* 0x0000000c0a0f7220 */ /* 0x000fe20000410000 */
[----:B------:R-:W-:-:S02]  /*efa0*/  HADD2.F32 R7, -RZ, R6.H0_H0 ;  /* 0x20000006ff077230 */ /* 0x000fc40000004100 */
[C---:B------:R-:W-:Y:S01]  /*efb0*/  FFMA.FTZ R20, R9.reuse, R12, -R20 ;  /* 0x0000000c09147223 */ /* 0x040fe20000010814 */
[----:B------:R-:W-:Y:S02]  /*efc0*/  HADD2.F32 R8, -RZ, R6.H1_H1 ;  /* 0x30000006ff087230 */ /* 0x000fe40000004100 */
[C---:B------:R-:W-:Y:S01]  /*efd0*/  FMUL.FTZ R10, R4.reuse, R13 ;  /* 0x0000000d040a7220 */ /* 0x040fe20000410000 */
[--C-:B------:R-:W-:Y:S02]  /*efe0*/  HADD2.F32 R6, -RZ, R5.reuse.H0_H0 ;  /* 0x20000005ff067230 */ /* 0x100fe40000004100 */
[----:B------:R-:W-:Y:S01]  /*eff0*/  FFMA.FTZ R15, R9, R14, R15 ;  /* 0x0000000e090f7223 */ /* 0x000fe2000001000f */
[-C--:B------:R-:W-:Y:S01]  /*f000*/  FMUL.FTZ R12, R4, R11.reuse ;  /* 0x0000000b040c7220 */ /* 0x080fe20000410000 */
[----:B------:R-:W-:Y:S02]  /*f010*/  HADD2.F32 R5, -RZ, R5.H1_H1 ;  /* 0x30000005ff057230 */ /* 0x000fe40000004100 */
[----:B------:R-:W-:Y:S01]  /*f020*/  FFMA.FTZ R10, R3, R11, -R10 ;  /* 0x0000000b030a7223 */ /* 0x000fe2000001080a */
[----:B------:R-:W-:-:S02]  /*f030*/  HADD2.F32 R9, -RZ, R21.H0_H0 ;  /* 0x20000015ff097230 */ /* 0x000fc40000004100 */
[----:B------:R-:W-:Y:S01]  /*f040*/  FFMA.FTZ R3, R3, R13, R12 ;  /* 0x0000000d03037223 */ /* 0x000fe2000001000c */
[----:B------:R-:W-:Y:S02]  /*f050*/  HADD2.F32 R4, -RZ, R24.H0_H0 ;  /* 0x20000018ff047230 */ /* 0x000fe40000004100 */
[C---:B------:R-:W-:Y:S01]  /*f060*/  FMUL.FTZ R12, R8.reuse, R62 ;  /* 0x0000003e080c7220 */ /* 0x040fe20000410000 */
        /* <DEDUP_REMOVED lines=11> */
[----:B------:R0:W-:Y:S01]  /*f120*/  STS.128 [R0+0xa000], R4 ;  /* 0x00a0000400007388 */ /* 0x0001e20000000c00 */
[----:B------:R-:W-:Y:S05]  /*f130*/  BRA `(.L_x_1610) ;  /* 0x0000003000f07947 */ /* 0x000fea0003800000 */
.L_x_1589:
        /* <DEDUP_REMOVED lines=25> */
[----:B------:R-:W-:Y:S01]  /*f2d0*/  LEA R66, P1, R6, UR6, 0x1 ;  /* 0x0000000606427c11 */ /* 0x000fe2000f8208ff */
[----:B------:R-:W-:-:S03]  /*f2e0*/  IMAD.IADD R67, R7, 0x1, R67 ;  /* 0x0000000107437824 */ /* 0x000fc600078e0243 */
[----:B------:R-:W-:Y:S02]  /*f2f0*/  LEA.HI.X R61, R4, UR5, R61, 0x1, P0 ;  /* 0x00000005043d7c11 */ /* 0x000fe400080f0c3d */
[----:B------:R-:W-:Y:S01]  /*f300*/  LEA.HI.X R67, R6, UR7, R67, 0x1, P1 ;  /* 0x0000000706437c11 */ /* 0x000fe200088f0c43 */
[----:B------:R-:W-:Y:S06]  /*f310*/  BRA.DIV UR4, `(.L_x_1621) ;  /* 0x000001ba041c7947 */ /* 0x000fec000b800000 */
[----:B------:R-:W0:Y:S04]  /*f320*/  SHFL.IDX PT, R3, R61, RZ, 0x1c1f ;  /* 0x001c1fff3d037589 */ /* 0x000e2800000e0000 */
[----:B------:R-:W1:Y:S04]  /*f330*/  SHFL.IDX PT, R0, R60, RZ, 0x1c1f ;  /* 0x001c1fff3c007589 */ /* 0x000e6800000e0000 */
[----:B------:R2:W3:Y:S04]  /*f340*/  SHFL.IDX PT, R4, R67, RZ, 0x1c1f ;  /* 0x001c1fff43047589 */ /* 0x0004e800000e0000 */
[----:B------:R2:W4:Y:S01]  /*f350*/  SHFL.IDX PT, R14, R66, RZ, 0x1c1f ;  /* 0x001c1fff420e7589 */ /* 0x00052200000e0000 */
[----:B0-----:R-:W-:Y:S01]  /*f360*/  IMAD.MOV.U32 R7, RZ, RZ, R3 ;  /* 0x000000ffff077224 */ /* 0x001fe200078e0003 */
[----:B-12---:R-:W-:-:S07]  /*f370*/  MOV R6, R0 ;  /* 0x0000000000067202 */ /* 0x006fce0000000f00 */
.L_x_1950:
[----:B------:R-:W-:Y:S01]  /*f380*/  IMAD R69, R163, R10, RZ ;  /* 0x0000000aa3457224 */ /* 0x000fe200078e02ff */
[----:B------:R-:W-:Y:S01]  /*f390*/  BSSY B1, `(.L_x_1622) ;  /* 0x000002f000017945 */ /* 0x000fe20003800000 */
[----:B----4-:R-:W-:Y:S01]  /*f3a0*/  IMAD.MOV.U32 R12, RZ, RZ, R14 ;  /* 0x000000ffff0c7224 */ /* 0x010fe200078e000e */
[----:B------:R-:W-:Y:S01]  /*f3b0*/  CS2R R44, SRZ ;  /* 0x00000000002c7805 */ /* 0x000fe2000001ff00 */
[----:B---3--:R-:W-:Y:S01]  /*f3c0*/  IMAD.MOV.U32 R13, RZ, RZ, R4 ;  /* 0x000000ffff0d7224 */ /* 0x008fe200078e0004 */
        /* <DEDUP_REMOVED lines=19> */
[----:B------:R-:W-:-:S02]  /*f500*/  CS2R R44, SRZ ;  /* 0x00000000002c7805 */ /* 0x000fc4000001ff00 */
[----:B------:R-:W-:Y:S02]  /*f510*/  CS2R R46, SRZ ;  /* 0x00000000002e7805 */ /* 0x000fe4000001ff00 */
[----:B------:R-:W-:Y:S01]  /*f520*/  CS2R R28, SRZ ;  /* 0x00000000001c7805 */ /* 0x000fe2000001ff00 */
[----:B------:R-:W-:-:S04]  /*f530*/  @!P0 IMAD.WIDE R8, R18, 0x2, R6 ;  /* 0x0000000212088825 */ /* 0x000fc800078e0206 */
[----:B------:R-:W-:Y:S01]  /*f540*/  @!P1 IMAD.SHL.U32 R3, R221, 0x8, RZ ;  /* 0x00000008dd039824 */ /* 0x000fe200078e00ff */
[----:B------:R0:W5:Y:S01]  /*f550*/  @!P0 LD.E.128 R32, desc[UR46][R8.64] ;  /* 0x0000002e08208980 */ /* 0x000162000c101d00 */
[----:B------:R-:W-:Y:S01]  /*f560*/  @!P2 IMAD.SHL.U32 R11, R223, 0x8, RZ ;  /* 0x00000008df0ba824 */ /* 0x000fe200078e00ff */
[----:B------:R-:W-:Y:S01]  /*f570*/  CS2R R30, SRZ ;  /* 0x00000000001e7805 */ /* 0x000fe2000001ff00 */
[--C-:B------:R-:W-:Y:S01]  /*f580*/  @!P1 IMAD.WIDE R4, R3, 0x2, R6.reuse ;  /* 0x0000000203049825 */ /* 0x100fe200078e0206 */
[----:B------:R-:W-:Y:S02]  /*f590*/  CS2R R40, SRZ ;  /* 0x0000000000287805 */ /* 0x000fe4000001ff00 */
[----:B------:R-:W-:Y:S02]  /*f5a0*/  CS2R R42, SRZ ;  /* 0x00000000002a7805 */ /* 0x000fe4000001ff00 */
[----:B------:R-:W-:Y:S01]  /*f5b0*/  CS2R R24, SRZ ;  /* 0x0000000000187805 */ /* 0x000fe2000001ff00 */
[----:B------:R-:W-:Y:S01]  /*f5c0*/  @!P2 IMAD.WIDE R6, R11, 0x2, R6 ;  /* 0x000000020b06a825 */ /* 0x000fe200078e0206 */
[----:B------:R-:W-:-:S02]  /*f5d0*/  CS2R R26, SRZ ;  /* 0x00000000001a7805 */ /* 0x000fc4000001ff00 */
[----:B------:R-:W-:Y:S02]  /*f5e0*/  CS2R R36, SRZ ;  /* 0x0000000000247805 */ /* 0x000fe4000001ff00 */
[----:B------:R-:W-:Y:S01]  /*f5f0*/  CS2R R38, SRZ ;  /* 0x0000000000267805 */ /* 0x000fe2000001ff00 */
[--C-:B0-----:R-:W-:Y:S01]  /*f600*/  @!P1 IMAD.WIDE R8, R3, 0x2, R12.reuse ;  /* 0x0000000203089825 */ /* 0x101fe200078e020c */
[----:B------:R0:W5:Y:S03]  /*f610*/  @!P1 LD.E.128 R28, desc[UR46][R4.64] ;  /* 0x0000002e041c9980 */ /* 0x000166000c101d00 */
[--C-:B------:R-:W-:Y:S01]  /*f620*/  @!P2 IMAD.WIDE R10, R11, 0x2, R12.reuse ;  /* 0x000000020b0aa825 */ /* 0x100fe200078e020c */
[----:B------:R0:W5:Y:S03]  /*f630*/  @!P1 LD.E.128 R40, desc[UR46][R8.64] ;  /* 0x0000002e08289980 */ /* 0x000166000c101d00 */
[----:B------:R-:W-:Y:S01]  /*f640*/  @!P0 IMAD.WIDE R12, R18, 0x2, R12 ;  /* 0x00000002120c8825 */ /* 0x000fe200078e020c */
[----:B------:R0:W5:Y:S04]  /*f650*/  @!P2 LD.E.128 R24, desc[UR46][R6.64] ;  /* 0x0000002e0618a980 */ /* 0x000168000c101d00 */
[----:B------:R0:W5:Y:S04]  /*f660*/  @!P0 LD.E.128 R44, desc[UR46][R12.64] ;  /* 0x0000002e0c2c8980 */ /* 0x000168000c101d00 */
[----:B------:R0:W5:Y:S02]  /*f670*/  @!P2 LD.E.128 R36, desc[UR46][R10.64] ;  /* 0x0000002e0a24a980 */ /* 0x000164000c101d00 */
.L_x_1623:
[----:B------:R-:W-:Y:S05]  /*f680*/  BSYNC B1 ;  /* 0x0000000000017941 */ /* 0x000fea0003800000 */
.L_x_1622:
[----:B0----5:R-:W-:Y:S01]  /*f690*/  IMAD.MOV.U32 R4, RZ, RZ, R46 ;  /* 0x000000ffff047224 */ /* 0x021fe200078e002e */
[----:B------:R-:W-:Y:S01]  /*f6a0*/  UMOV UR4, 0xffffffff ;  /* 0xffffffff00047882 */ /* 0x000fe20000000000 */
[----:B------:R-:W-:Y:S02]  /*f6b0*/  IMAD.MOV.U32 R5, RZ, RZ, R47 ;  /* 0x000000ffff057224 */ /* 0x000fe400078e002f */
        /* <DEDUP_REMOVED lines=9> */
[----:B------:R-:W-:-:S02]  /*f750*/  MOV R3, R41 ;  /* 0x0000002900037202 */ /* 0x000fc40000000f00 */
        /* <DEDUP_REMOVED lines=26> */
[----:B------:R-:W-:Y:S02]  /*f900*/  PRMT R79, R4, 0x5410, R5 ;  /* 0x00005410044f7816 */ /* 0x000fe40000000005 */
[----:B------:R-:W-:-:S02]  /*f910*/  CS2R R4, SRZ ;  /* 0x0000000000047805 */ /* 0x000fc4000001ff00 */
[----:B------:R-:W-:Y:S01]  /*f920*/  PRMT R78, R0, 0x5410, R3 ;  /* 0x00005410004e7816 */ /* 0x000fe20000000003 */
[----:B------:R-:W-:Y:S06]  /*f930*/  BRA.DIV UR4, `(.L_x_1624) ;  /* 0x000001b6040c7947 */ /* 0x000fec000b800000 */
[----:B------:R-:W0:Y:S04]  /*f940*/  SHFL.IDX PT, R61, R61, 0x1, 0x1c1f ;  /* 0x003c1f003d3d7f89 */ /* 0x000e2800000e0000 */
[----:B------:R-:W1:Y:S04]  /*f950*/  SHFL.IDX PT, R60, R60, 0x1, 0x1c1f ;  /* 0x003c1f003c3c7f89 */ /* 0x000e6800000e0000 */
[----:B------:R-:W2:Y:S04]  /*f960*/  SHFL.IDX PT, R67, R67, 0x1, 0x1c1f ;  /* 0x003c1f0043437f89 */ /* 0x000ea800000e0000 */
[----:B------:R-:W3:Y:S02]  /*f970*/  SHFL.IDX PT, R66, R66, 0x1, 0x1c1f ;  /* 0x003c1f0042427f89 */ /* 0x000ee400000e0000 */
.L_x_1956:
[----:B------:R-:W-:Y:S01]  /*f980*/  VIADD R64, R64, 0x40 ;  /* 0x0000004040407836 */ /* 0x000fe20000000000 */
        /* <DEDUP_REMOVED lines=23> */
[----:B01----:R-:W-:-:S04]  /*fb00*/  @!P0 IMAD.WIDE R4, R18, 0x2, R60 ;  /* 0x0000000212048825 */ /* 0x003fc800078e023c */
        /* <DEDUP_REMOVED lines=11> */
[----:B0-----:R-:W-:Y:S01]  /*fbc0*/  CS2R R4, SRZ ;  /* 0x0000000000047805 */ /* 0x001fe2000001ff00 */
[--C-:B--23--:R-:W-:Y:S01]  /*fbd0*/  @!P1 IMAD.WIDE R62, R63, 0x2, R66.reuse ;  /* 0x000000023f3e9825 */ /* 0x10cfe200078e0242 */
[----:B------:R4:W5:Y:S03]  /*fbe0*/  @!P1 LD.E.128 R52, desc[UR46][R20.64] ;  /* 0x0000002e14349980 */ /* 0x000966000c101d00 */
[--C-:B------:R-:W-:Y:S01]  /*fbf0*/  @!P2 IMAD.WIDE R64, R65, 0x2, R66.reuse ;  /* 0x000000024140a825 */ /* 0x100fe200078e0242 */
[----:B------:R4:W5:Y:S03]  /*fc00*/  @!P1 LD.E.128 R8, desc[UR46][R62.64] ;  /* 0x0000002e3e089980 */ /* 0x000966000c101d00 */
[----:B------:R-:W-:Y:S01]  /*fc10*/  @!P0 IMAD.WIDE R66, R18, 0x2, R66 ;  /* 0x0000000212428825 */ /* 0x000fe200078e0242 */
[----:B------:R4:W5:Y:S04]  /*fc20*/  @!P2 LD.E.128 R56, desc[UR46][R60.64] ;  /* 0x0000002e3c38a980 */ /* 0x000968000c101d00 */
[----:B------:R4:W5:Y:S04]  /*fc30*/  @!P0 LD.E.128 R4, desc[UR46][R66.64] ;  /* 0x0000002e42048980 */ /* 0x000968000c101d00 */
[----:B------:R4:W5:Y:S02]  /*fc40*/  @!P2 LD.E.128 R12, desc[UR46][R64.64] ;  /* 0x0000002e400ca980 */ /* 0x000964000c101d00 */
.L_x_1626:
[----:B------:R-:W-:Y:S05]  /*fc50*/  BSYNC B1 ;  /* 0x0000000000017941 */ /* 0x000fea0003800000 */
.L_x_1625:
[----:B----45:R-:W-:Y:S01]  /*fc60*/  IMAD.MOV.U32 R20, RZ, RZ, R5 ;  /* 0x000000ffff147224 */ /* 0x030fe200078e0005 */
[----:B------:R-:W-:Y:S01]  /*fc70*/  MOV R3, R4 ;  /* 0x0000000400037202 */ /* 0x000fe20000000f00 */
[----:B------:R-:W-:Y:S01]  /*fc80*/  IMAD.MOV.U32 R21, RZ, RZ, R6 ;  /* 0x000000ffff157224 */ /* 0x000fe200078e0006 */
[----:B------:R-:W-:Y:S01]  /*fc90*/  LEA.HI R0, R188, R188, RZ, 0x1 ;  /* 0x000000bcbc007211 */ /* 0x000fe200078f08ff */
[----:B-1----:R-:W-:Y:S01]  /*fca0*/  IMAD.MOV.U32 R60, RZ, RZ, R7 ;  /* 0x000000ffff3c7224 */ /* 0x002fe200078e0007 */
[----:B------:R-:W-:Y:S01]  /*fcb0*/  PRMT R82, R3, 0x5410, R20 ;  /* 0x0000541003527816 */ /* 0x000fe20000000014 */
[----:B------:R-:W-:Y:S01]  /*fcc0*/  IMAD.MOV.U32 R20, RZ, RZ, R9 ;  /* 0x000000ffff147224 */ /* 0x000fe200078e0009 */
[----:B------:R-:W-:Y:S01]  /*fcd0*/  LOP3.LUT R3, R0, 0xfffffffe, RZ, 0xc0, !PT ;  /* 0xfffffffe00037812 */ /* 0x000fe200078ec0ff */
[----:B------:R-:W-:Y:S01]  /*fce0*/  IMAD.MOV.U32 R0, RZ, RZ, R8 ;  /* 0x000000ffff007224 */ /* 0x000fe200078e0008 */
[----:B------:R-:W-:Y:S01]  /*fcf0*/  PRMT R83, R21, 0x5410, R60 ;  /* 0x0000541015537816 */ /* 0x000fe2000000003c */
[----:B------:R-:W-:Y:S01]  /*fd00*/  IMAD.MOV.U32 R21, RZ, RZ, R10 ;  /* 0x000000ffff157224 */ /* 0x000fe200078e000a */
[----:B------:R-:W-:Y:S01]  /*fd10*/  MOV R63, R57 ;  /* 0x00000039003f7202 */ /* 0x000fe20000000f00 */
[----:B------:R-:W-:Y:S01]  /*fd20*/  IMAD.IADD R3, R188, 0x1, -R3 ;  /* 0x00000001bc037824 */ /* 0x000fe200078e0a03 */
[----:B------:R-:W-:Y:S01]  /*fd30*/  PRMT R71, R0, 0x5410, R20 ;  /* 0x0000541000477816 */ /* 0x000fe20000000014 */
[----:B------:R-:W-:Y:S01]  /*fd40*/  IMAD.MOV.U32 R20, RZ, RZ, R13 ;  /* 0x000000ffff147224 */ /* 0x000fe200078e000d */
[----:B------:R-:W-:Y:S01]  /*fd50*/  PRMT R73, R21, 0x7610, R73 ;  /* 0x0000761015497816 */ /* 0x000fe20000000049 */
[----:B------:R-:W-:Y:S01]  /*fd60*/  IMAD.MOV.U32 R60, RZ, RZ, R49 ;  /* 0x000000ffff3c7224 */ /* 0x000fe200078e0031 */
[----:B0-----:R-:W-:Y:S01]  /*fd70*/  SHF.L.U32 R61, R3, 0x1f, RZ ;  /* 0x0000001f033d7819 */ /* 0x001fe200000006ff */
[----:B------:R-:W-:Y:S01]  /*fd80*/  IMAD.MOV.U32 R3, RZ, RZ, R12 ;  /* 0x000000ffff037224 */ /* 0x000fe200078e000c */
[----:B------:R-:W-:Y:S01]  /*fd90*/  MOV R21, R14 ;  /* 0x0000000e00157202 */ /* 0x000fe20000000f00 */
[----:B------:R-:W-:Y:S01]  /*fda0*/  IMAD.MOV.U32 R62, RZ, RZ, R50 ;  /* 0x000000ffff3e7224 */ /* 0x000fe200078e0032 */
[----:B------:R-:W0:Y:S01]  /*fdb0*/  SYNCS.PHASECHK.TRANS64.TRYWAIT P0, [R2+URZ+0x2a800], R61 ;  /* 0x02a8003d020075a7 */ /* 0x000e22000800017f */
[----:B------:R-:W-:Y:S01]  /*fdc0*/  IMAD.MOV.U32 R0, RZ, RZ, R11 ;  /* 0x000000ffff007224 */ /* 0x000fe200078e000b */
[----:B------:R-:W-:Y:S01]  /*fdd0*/  PRMT R20, R20, 0x5410, R3 ;  /* 0x0000541014147816 */ /* 0x000fe20000000003 */
[----:B------:R-:W-:Y:S01]  /*fde0*/  BSSY B1, `(.L_x_1627) ;  /* 0x0000017000017945 */ /* 0x000fe20003800000 */
        /* <DEDUP_REMOVED lines=9> */
[----:B------:R-:W-:Y:S02]  /*fe80*/  PRMT R3, R0, 0x7610, R3 ;  /* 0x0000761000037816 */ /* 0x000fe40000000003 */
[----:B------:R-:W-:Y:S01]  /*fe90*/  PRMT R85, R85, 0x5410, R21 ;  /* 0x0000541055557816 */ /* 0x000fe20000000015 */
[----:B------:R-:W-:Y:S01]  /*fea0*/  IMAD.MOV.U32 R21, RZ, RZ, R54 ;  /* 0x000000ffff157224 */ /* 0x000fe200078e0036 */
[----:B------:R-:W-:Y:S01]  /*feb0*/  PRMT R74, R60, 0x5410, R62 ;  /* 0x000054103c4a7816 */ /* 0x000fe2000000003e */
[----:B------:R-:W-:Y:S01]  /*fec0*/  IMAD.MOV.U32 R60, RZ, RZ, R55 ;  /* 0x000000ffff3c7224 */ /* 0x000fe200078e0037 */
[----:B------:R-:W-:Y:S01]  /*fed0*/  VIADDMNMX R0, R69, -R178, 0x80, PT ;  /* 0x0000008045007446 */ /* 0x000fe200038009b2 */
[----:B------:R-:W-:-:S03]  /*fee0*/  IMAD.MOV.U32 R62, RZ, RZ, R56 ;  /* 0x000000ffff3e7224 */ /* 0x000fc600078e0038 */
[----:B------:R-:W-:Y:S01]  /*fef0*/  PRMT R75, R21, 0x5410, R60 ;  /* 0x00005410154b7816 */ /* 0x000fe2000000003c */
[----:B------:R-:W-:Y:S01]  /*ff00*/  IMAD.MOV.U32 R60, RZ, RZ, R58 ;  /* 0x000000ffff3c7224 */ /* 0x000fe200078e003a */
[----:B------:R-:W-:Y:S01]  /*ff10*/  PRMT R21, R62, 0x5410, R63 ;  /* 0x000054103e157816 */ /* 0x000fe2000000003f */
[----:B------:R-:W-:Y:S01]  /*ff20*/  IMAD.MOV.U32 R62, RZ, RZ, R59 ;  /* 0x000000ffff3e7224 */ /* 0x000fe200078e003b */
[----:B------:R-:W-:Y:S01]  /*ff30*/  ISETP.GE.AND P1, PT, R162, R0, PT ;  /* 0x00000000a200720c */ /* 0x000fe20003f26270 */
[----:B0-----:R-:W-:-:S12]  /*ff40*/  @!P0 BRA `(.L_x_1628) ;  /* 0x000001ac00fc8947 */ /* 0x001fd80003800000 */
.L_x_1957:
[----:B------:R-:W-:Y:S05]  /*ff50*/  BSYNC B1 ;  /* 0x0000000000017941 */ /* 0x000fea0003800000 */
.L_x_1627:
[----:B------:R-:W-:Y:S01]  /*ff60*/  BSSY B1, `(.L_x_1629) ;  /* 0x000012e000017945 */ /* 0x000fe20003800000 */
[----:B------:R-:W-:-:S03]  /*ff70*/  PRMT R69, R60, 0x5410, R62 ;  /* 0x000054103c457816 */ /* 0x000fc6000000003e */
[----:B------:R-:W-:Y:S05]  /*ff80*/  @P1 BRA `(.L_x_1630) ;  /* 0x0000001000ac1947 */ /* 0x000fea0003800000 */
[----:B------:R-:W1:Y:S01]  /*ff90*/  LDC R70, c[0x0][0x3f4] ;  /* 0x0000fd00ff467b82 */ /* 0x000e620000000800 */
[----:B------:R-:W-:Y:S01]  /*ffa0*/  BSSY B2, `(.L_x_1631) ;  /* 0x0000067000027945 */ /* 0x000fe20003800000 */
[-C--:B-1----:R-:W-:Y:S02]  /*ffb0*/  ISETP.GE.AND P0, PT, R18, R70.reuse, PT ;  /* 0x000000461200720c */ /* 0x082fe40003f06270 */
[-C--:B------:R-:W-:Y:S02]  /*ffc0*/  ISETP.GE.AND P1, PT, R165, R70.reuse, PT ;  /* 0x00000046a500720c */ /* 0x080fe40003f26270 */
[----:B------:R-:W-:-:S09]  /*ffd0*/  ISETP.GE.AND P2, PT, R166, R70, PT ;  /* 0x00000046a600720c */ /* 0x000fd20003f46270 */
[----:B------:R-:W-:Y:S05]  /*ffe0*/  @P0 BRA `(.L_x_1632) ;  /* 0x0000000400880947 */ /* 0x000fea0003800000 */
[----:B------:R-:W-:Y:S01]  /*fff0*/  LEA.HI R62, R70, R191, RZ, 0x1d ;  /* 0x000000bf463e7211 */ /* 0x000fe200078fe8ff */
[----:B------:R-:W-:Y:S01]  /*10000*/  HADD2.F32 R102, -RZ, R102.H0_H0 ;  /* 0x20000066ff667230 */ /* 0x000fe20000004100 */
[----:B0-----:R-:W-:Y:S01]  /*10010*/  LOP3.LUT R61, R175, 0x38, R18, 0xf8, !PT ;  /* 0x00000038af3d7812 */ /* 0x001fe200078ef812 */
[----:B------:R-:W-:Y:S01]  /*10020*/  HADD2.F32 R104, -RZ, R97.H0_H0 ;  /* 0x20000061ff687230 */ /* 0x000fe20000004100 */
[----:B------:R-:W-:Y:S01]  /*10030*/  SHF.R.S32.HI R63, RZ, 0x1f, R62 ;  /* 0x0000001fff3f7819 */ /* 0x000fe2000001143e */
[----:B------:R-:W-:Y:S01]  /*10040*/  IMAD.SHL.U32 R64, R62, 0x8, RZ ;  /* 0x000000083e407824 */ /* 0x000fe200078e00ff */
[----:B------:R-:W-:Y:S01]  /*10050*/  LOP3.LUT R60, R61, R176, RZ, 0x3c, !PT ;  /* 0x000000b03d3c7212 */ /* 0x000fe200078e3cff */
[----:B------:R-:W-:Y:S01]  /*10060*/  HADD2.F32 R103, -RZ, R96.H0_H0 ;  /* 0x20000060ff677230 */ /* 0x000fe20000004100 */
[----:B------:R-:W-:Y:S02]  /*10070*/  LEA.HI R62, R63, R62, RZ, 0x3 ;  /* 0x0000003e3f3e7211 */ /* 0x000fe400078f18ff */
[----:B------:R-:W-:Y:S01]  /*10080*/  LOP3.LUT R63, R175, 0x38, R64, 0xf8, !PT ;  /* 0x00000038af3f7812 */ /* 0x000fe200078ef840 */
[----:B------:R-:W-:Y:S01]  /*10090*/  IMAD.IADD R61, R177, 0x1, R60 ;  /* 0x00000001b13d7824 */ /* 0x000fe200078e023c */
[----:B------:R-:W-:Y:S01]  /*100a0*/  SHF.R.U32.HI R93, RZ, 0x10, R45 ;  /* 0x00000010ff5d7819 */ /* 0x000fe2000001162d */
[----:B------:R-:W-:Y:S01]  /*100b0*/  IMAD.SHL.U32 R62, R62, 0x400, RZ ;  /* 0x000004003e3e7824 */ /* 0x000fe200078e00ff */
[----:B------:R-:W-:Y:S01]  /*100c0*/  LOP3.LUT R65, R63, R176, RZ, 0x3c, !PT ;  /* 0x000000b03f417212 */ /* 0x000fe200078e3cff */
[----:B------:R-:W-:Y:S01]  /*100d0*/  IMAD R80, R61, 0x2, R2 ;  /* 0x000000023d507824 */ /* 0x000fe200078e0202 */
[----:B------:R-:W-:Y:S01]  /*100e0*/  SHF.R.U32.HI R90, RZ, 0x10, R33 ;  /* 0x00000010ff5a7819 */ /* 0x000fe20000011621 */
[----:B------:R-:W-:Y:S01]  /*100f0*/  HADD2.F32 R100, -RZ, R93.H0_H0 ;  /* 0x2000005dff647230 */ /* 0x000fe20000004100 */
[----:B------:R-:W-:-:S02]  /*10100*/  LOP3.LUT R64, R62, 0x7fffe000, RZ, 0xc0, !PT ;  /* 0x7fffe0003e407812 */ /* 0x000fc400078ec0ff */
[----:B------:R-:W0:Y:S01]  /*10110*/  LDS.128 R60, [R80+0xc400] ;  /* 0x00c40000503c7984 */ /* 0x000e220000000c00 */
[----:B------:R-:W-:Y:S01]  /*10120*/  HADD2.F32 R90, -RZ, R90.H0_H0 ;  /* 0x2000005aff5a7230 */ /* 0x000fe20000004100 */
[----:B------:R-:W-:Y:S02]  /*10130*/  IADD3 R65, R65, R64, R177 ;  /* 0x0000004041417210 */ /* 0x000fe40007ffe0b1 */
[----:B------:R-:W-:Y:S02]  /*10140*/  SHF.R.U64 R32, R32, 0x10, R33 ;  /* 0x0000001020207819 */ /* 0x000fe40000001221 */
[----:B------:R-:W-:Y:S01]  /*10150*/  SHF.R.U64 R33, R44, 0x10, R45 ;  /* 0x000000102c217819 */ /* 0x000fe2000000122d */
[----:B------:R-:W-:Y:S01]  /*10160*/  IMAD R81, R65, 0x2, R2 ;  /* 0x0000000241517824 */ /* 0x000fe200078e0202 */
[--C-:B------:R-:W-:Y:S02]  /*10170*/  SHF.R.U64 R34, R34, 0x10, R35.reuse ;  /* 0x0000001022227819 */ /* 0x100fe40000001223 */
[----:B------:R-:W-:-:S02]  /*10180*/  SHF.R.U32.HI R44, RZ, 0x10, R35 ;  /* 0x00000010ff2c7819 */ /* 0x000fc40000011623 */
[----:B--23--:R-:W1:Y:S01]  /*10190*/  LDS.128 R64, [R81+0xc400] ;  /* 0x00c4000051407984 */ /* 0x00ce620000000c00 */
[--C-:B------:R-:W-:Y:S02]  /*101a0*/  SHF.R.U64 R35, R46, 0x10, R47.reuse ;  /* 0x000000102e237819 */ /* 0x100fe4000000122f */
[----:B------:R-:W-:Y:S01]  /*101b0*/  SHF.R.U32.HI R46, RZ, 0x10, R47 ;  /* 0x00000010ff2e7819 */ /* 0x000fe2000001162f */
[----:B------:R-:W-:Y:S02]  /*101c0*/  HADD2.F32 R44, -RZ, R44.H0_H0 ;  /* 0x2000002cff2c7230 */ /* 0x000fe40000004100 */
[--C-:B0-----:R-:W-:Y:S02]  /*101d0*/  HADD2.F32 R95, -RZ, R61.reuse.H0_H0 ;  /* 0x2000003dff5f7230 */ /* 0x101fe40000004100 */
[----:B------:R-:W-:Y:S02]  /*101e0*/  HADD2.F32 R91, -RZ, R61.H1_H1 ;  /* 0x3000003dff5b7230 */ /* 0x000fe40000004100 */
[----:B------:R-:W-:-:S02]  /*101f0*/  HADD2.F32 R47, -RZ, R60.H0_H0 ;  /* 0x2000003cff2f7230 */ /* 0x000fc40000004100 */
[----:B------:R-:W-:Y:S02]  /*10200*/  HADD2.F32 R45, -RZ, R62.H0_H0 ;  /* 0x2000003eff2d7230 */ /* 0x000fe40000004100 */
[--C-:B------:R-:W-:Y:S02]  /*10210*/  HADD2.F32 R61, -RZ, R63.reuse.H0_H0 ;  /* 0x2000003fff3d7230 */ /* 0x100fe40000004100 */
[----:B------:R-:W-:Y:S02]  /*10220*/  HADD2.F32 R63, -RZ, R63.H1_H1 ;  /* 0x3000003fff3f7230 */ /* 0x000fe40000004100 */
[--C-:B-1----:R-:W-:Y:S02]  /*10230*/  HADD2.F32 R101, -RZ, R65.reuse.H0_H0 ;  /* 0x20000041ff657230 */ /* 0x102fe40000004100 */
[----:B------:R-:W-:Y:S02]  /*10240*/  HADD2.F32 R99, -RZ, R65.H1_H1 ;  /* 0x30000041ff637230 */ /* 0x000fe40000004100 */
[----:B------:R-:W-:-:S02]  /*10250*/  HADD2.F32 R98, -RZ, R64.H0_H0 ;  /* 0x20000040ff627230 */ /* 0x000fc40000004100 */
[C---:B------:R-:W-:Y:S01]  /*10260*/  FMUL.FTZ R106, R101.reuse, R102 ;  /* 0x00000066656a7220 */ /* 0x040fe20000410000 */
[----:B------:R-:W-:Y:S01]  /*10270*/  FMUL.FTZ R108, R101, R104 ;  /* 0x00000068656c7220 */ /* 0x000fe20000410000 */
[----:B------:R-:W-:Y:S02]  /*10280*/  HADD2.F32 R101, -RZ, R96.H1_H1 ;  /* 0x30000060ff657230 */ /* 0x000fe40000004100 */
[----:B------:R-:W-:Y:S01]  /*10290*/  FMUL.FTZ R96, R99, R90 ;  /* 0x0000005a63607220 */ /* 0x000fe20000410000 */
[----:B------:R-:W-:Y:S01]  /*102a0*/  FFMA.FTZ R93, R95, R104, -R106 ;  /* 0x000000685f5d7223 */ /* 0x000fe2000001086a */
[----:B------:R-:W-:Y:S01]  /*102b0*/  FMUL.FTZ R104, R99, R100 ;  /* 0x0000006463687220 */ /* 0x000fe20000410000 */
[----:B------:R-:W-:Y:S01]  /*102c0*/  FFMA.FTZ R95, R95, R102, R108 ;  /* 0x000000665f5f7223 */ /* 0x000fe2000001006c */
[----:B------:R-:W-:Y:S02]  /*102d0*/  HADD2.F32 R97, -RZ, R66.H0_H0 ;  /* 0x20000042ff617230 */ /* 0x000fe40000004100 */
[C---:B------:R-:W-:Y:S01]  /*102e0*/  FMUL.FTZ R106, R98.reuse, R103 ;  /* 0x00000067626a7220 */ /* 0x040fe20000410000 */
[----:B------:R-:W-:Y:S01]  /*102f0*/  FFMA.FTZ R90, R91, R90, -R104 ;  /* 0x0000005a5b5a7223 */ /* 0x000fe20000010868 */
[----:B------:R-:W-:Y:S01]  /*10300*/  FMUL.FTZ R104, R98, R101 ;  /* 0x0000006562687220 */ /* 0x000fe20000410000 */
[----:B------:R-:W-:-:S02]  /*10310*/  HADD2.F32 R102, -RZ, R94.H1_H1 ;  /* 0x3000005eff667230 */ /* 0x000fc40000004100 */
[----:B------:R-:W-:Y:S01]  /*10320*/  FFMA.FTZ R96, R91, R100, R96 ;  /* 0x000000645b607223 */ /* 0x000fe20000010060 */
[----:B------:R-:W-:Y:S02]  /*10330*/  HADD2.F32 R98, -RZ, R94.H0_H0 ;  /* 0x2000005eff627230 */ /* 0x000fe40000004100 */
[C---:B------:R-:W-:Y:S01]  /*10340*/  FFMA.FTZ R91, R47.reuse, R103, -R104 ;  /* 0x000000672f5b7223 */ /* 0x040fe20000010868 */
[----:B------:R-:W-:Y:S01]  /*10350*/  FFMA.FTZ R94, R47, R101, R106 ;  /* 0x000000652f5e7223 */ /* 0x000fe2000001006a */
[----:B------:R-:W-:Y:S02]  /*10360*/  HADD2.F32 R65, -RZ, R67.H0_H0 ;  /* 0x20000043ff417230 */ /* 0x000fe40000004100 */
[C---:B------:R-:W-:Y:S01]  /*10370*/  FMUL.FTZ R106, R97.reuse, R102 ;  /* 0x00000066616a7220 */ /* 0x040fe20000410000 */
[--C-:B------:R-:W-:Y:S02]  /*10380*/  HADD2.F32 R104, -RZ, R92.reuse.H0_H0 ;  /* 0x2000005cff687230 */ /* 0x100fe40000004100 */
[----:B------:R-:W-:Y:S01]  /*10390*/  FMUL.FTZ R108, R97, R98 ;  /* 0x00000062616c7220 */ /* 0x000fe20000410000 */
[----:B------:R-:W-:-:S02]  /*103a0*/  HADD2.F32 R100, -RZ, R92.H1_H1 ;  /* 0x3000005cff647230 */ /* 0x000fc40000004100 */
[----:B------:R-:W-:Y:S01]  /*103b0*/  FFMA.FTZ R92, R45, R98, -R106 ;  /* 0x000000622d5c7223 */ /* 0x000fe2000001086a */
[----:B------:R-:W-:Y:S02]  /*103c0*/  HADD2.F32 R67, -RZ, R67.H1_H1 ;  /* 0x30000043ff437230 */ /* 0x000fe40000004100 */
[C---:B------:R-:W-:Y:S01]  /*103d0*/  FMUL.FTZ R106, R65.reuse, R104 ;  /* 0x00000068416a7220 */ /* 0x040fe20000410000 */
[----:B------:R-:W-:Y:S02]  /*103e0*/  HADD2.F32 R98, -RZ, R46.H0_H0 ;  /* 0x2000002eff627230 */ /* 0x000fe40000004100 */
[----:B------:R-:W-:Y:S01]  /*103f0*/  FMUL.FTZ R65, R65, R100 ;  /* 0x0000006441417220 */ /* 0x000fe20000410000 */
[----:B------:R-:W-:Y:S01]  /*10400*/  FFMA.FTZ R46, R45, R102, R108 ;  /* 0x000000662d2e7223 */ /* 0x000fe2000001006c */
[----:B------:R-:W-:Y:S01]  /*10410*/  FFMA.FTZ R106, R61, R100, -R106 ;  /* 0x000000643d6a7223 */ /* 0x000fe2000001086a */
[----:B------:R-:W-:Y:S02]  /*10420*/  HADD2.F32 R64, -RZ, R64.H1_H1 ;  /* 0x30000040ff407230 */ /* 0x000fe40000004100 */
[----:B------:R-:W-:Y:S01]  /*10430*/  FMUL.FTZ R102, R67, R98 ;  /* 0x0000006243667220 */ /* 0x000fe20000410000 */
[----:B------:R-:W-:-:S02]  /*10440*/  HADD2.F32 R66, -RZ, R66.H1_H1 ;  /* 0x30000042ff427230 */ /* 0x000fc40000004100 */
[----:B------:R-:W-:Y:S01]  /*10450*/  FMUL.FTZ R100, R67, R44 ;  /* 0x0000002c43647220 */ /* 0x000fe20000410000 */
[----:B------:R-:W-:Y:S02]  /*10460*/  HADD2.F32 R45, -RZ, R33.H0_H0 ;  /* 0x20000021ff2d7230 */ /* 0x000fe40000004100 */
[----:B------:R-:W-:Y:S01]  /*10470*/  FFMA.FTZ R104, R61, R104, R65 ;  /* 0x000000683d687223 */ /* 0x000fe20000010041 */
[----:B------:R-:W-:Y:S02]  /*10480*/  HADD2.F32 R47, -RZ, R35.H0_H0 ;  /* 0x20000023ff2f7230 */ /* 0x000fe40000004100 */
[C---:B------:R-:W-:Y:S01]  /*10490*/  FFMA.FTZ R67, R63.reuse, R44, -R102 ;  /* 0x0000002c3f437223 */ /* 0x040fe20000010866 */
[----:B------:R-:W-:Y:S02]  /*104a0*/  HADD2.F32 R33, -RZ, R32.H0_H0 ;  /* 0x20000020ff217230 */ /* 0x000fe40000004100 */
[----:B------:R-:W-:Y:S01]  /*104b0*/  FFMA.FTZ R97, R63, R98, R100 ;  /* 0x000000623f617223 */ /* 0x000fe20000010064 */
[----:B------:R-:W-:-:S02]  /*104c0*/  HADD2.F32 R35, -RZ, R34.H0_H0 ;  /* 0x20000022ff237230 */ /* 0x000fc40000004100 */
[----:B------:R-:W-:Y:S01]  /*104d0*/  FMUL.FTZ R61, R64, R45 ;  /* 0x0000002d403d7220 */ /* 0x000fe20000410000 */
[----:B------:R-:W-:Y:S02]  /*104e0*/  HADD2.F32 R60, -RZ, R60.H1_H1 ;  /* 0x3000003cff3c7230 */ /* 0x000fe40000004100 */
        /* <DEDUP_REMOVED lines=18> */
.L_x_1632:
[----:B------:R-:W-:Y:S05]  /*10610*/  BSYNC B2 ;  /* 0x0000000000027941 */ /* 0x000fea0003800000 */
.L_x_1631:
[----:B------:R-:W-:Y:S04]  /*10620*/  BSSY B2, `(.L_x_1633) ;  /* 0x0000061000027945 */ /* 0x000fe80003800000 */
[----:B------:R-:W-:Y:S05]  /*10630*/  @P1 BRA `(.L_x_1634) ;  /* 0x00000004007c1947 */ /* 0x000fea0003800000 */
[----:B------:R-:W4:Y:S01]  /*10640*/  LDL R95, [R1+0x78] ;  /* 0x00007800015f7983 */ /* 0x000f220000100800 */
[----:B-1----:R-:W-:Y:S01]  /*10650*/  LEA.HI R32, R70, R221, RZ, 0x1d ;  /* 0x000000dd46207211 */ /* 0x002fe200078fe8ff */
[----:B------:R-:W-:Y:S01]  /*10660*/  HADD2.F32 R80, -RZ, R88.H1_H1 ;  /* 0x30000058ff507230 */ /* 0x000fe20000004100 */
[--C-:B------:R-:W-:Y:S01]  /*10670*/  SHF.R.U64 R28, R28, 0x10, R29.reuse ;  /* 0x000000101c1c7819 */ /* 0x100fe2000000121d */
[----:B------:R-:W-:Y:S01]  /*10680*/  HADD2.F32 R90, -RZ, R86.H1_H1 ;  /* 0x30000056ff5a7230 */ /* 0x000fe20000004100 */
[----:B------:R-:W-:Y:S01]  /*10690*/  SHF.R.S32.HI R33, RZ, 0x1f, R32 ;  /* 0x0000001fff217819 */ /* 0x000fe20000011420 */
[----:B------:R-:W-:Y:S01]  /*106a0*/  IMAD.SHL.U32 R34, R32, 0x8, RZ ;  /* 0x0000000820227824 */ /* 0x000fe200078e00ff */
[----:B------:R-:W-:Y:S01]  /*106b0*/  SHF.R.U32.HI R81, RZ, 0x10, R29 ;  /* 0x00000010ff517819 */ /* 0x000fe2000001161d */
[----:B------:R-:W-:Y:S01]  /*106c0*/  HADD2.F32 R88, -RZ, R88.H0_H0 ;  /* 0x20000058ff587230 */ /* 0x000fe20000004100 */
[----:B------:R-:W-:Y:S01]  /*106d0*/  LEA.HI R32, R33, R32, RZ, 0x3 ;  /* 0x0000002021207211 */ /* 0x000fe200078f18ff */
[----:B------:R-:W-:Y:S01]  /*106e0*/  HADD2.F32 R86, -RZ, R86.H0_H0 ;  /* 0x20000056ff567230 */ /* 0x000fe20000004100 */
[----:B------:R-:W-:Y:S01]  /*106f0*/  LOP3.LUT R33, R175, 0x38, R34, 0xf8, !PT ;  /* 0x00000038af217812 */ /* 0x000fe200078ef822 */
[----:B------:R-:W-:Y:S01]  /*10700*/  HADD2.F32 R81, -RZ, R81.H0_H0 ;  /* 0x20000051ff517230 */ /* 0x000fe20000004100 */
[----:B------:R-:W-:Y:S01]  /*10710*/  SHF.R.U32.HI R91, RZ, 0x10, R41 ;  /* 0x00000010ff5b7819 */ /* 0x000fe20000011629 */
[----:B------:R-:W-:Y:S01]  /*10720*/  IMAD.SHL.U32 R32, R32, 0x400, RZ ;  /* 0x0000040020207824 */ /* 0x000fe200078e00ff */
[----:B------:R-:W-:-:S02]  /*10730*/  LOP3.LUT R45, R33, R176, RZ, 0x3c, !PT ;  /* 0x000000b0212d7212 */ /* 0x000fc400078e3cff */
[----:B------:R-:W-:Y:S01]  /*10740*/  SHF.R.U64 R29, R30, 0x10, R31 ;  /* 0x000000101e1d7819 */ /* 0x000fe2000000121f */
[----:B------:R-:W-:Y:S01]  /*10750*/  HADD2.F32 R91, -RZ, R91.H0_H0 ;  /* 0x2000005bff5b7230 */ /* 0x000fe20000004100 */
[----:B------:R-:W-:Y:S02]  /*10760*/  LOP3.LUT R44, R32, 0x7fffe000, RZ, 0xc0, !PT ;  /* 0x7fffe000202c7812 */ /* 0x000fe400078ec0ff */
[----:B------:R-:W-:Y:S01]  /*10770*/  SHF.R.U64 R30, R42, 0x10, R43 ;  /* 0x000000102a1e7819 */ /* 0x000fe2000000122b */
[----:B------:R-:W-:Y:S01]  /*10780*/  HADD2.F32 R29, -RZ, R29.H0_H0 ;  /* 0x2000001dff1d7230 */ /* 0x000fe20000004100 */
[----:B------:R-:W-:Y:S02]  /*10790*/  IADD3 R45, R45, R44, R177 ;  /* 0x0000002c2d2d7210 */ /* 0x000fe40007ffe0b1 */
[----:B------:R-:W-:Y:S02]  /*107a0*/  SHF.R.U32.HI R42, RZ, 0x10, R43 ;  /* 0x00000010ff2a7819 */ /* 0x000fe4000001162b */
[----:B------:R-:W-:Y:S01]  /*107b0*/  SHF.R.U32.HI R31, RZ, 0x10, R31 ;  /* 0x00000010ff1f7819 */ /* 0x000fe2000001161f */
[----:B------:R-:W-:Y:S01]  /*107c0*/  IMAD R60, R45, 0x2, R2 ;  /* 0x000000022d3c7824 */ /* 0x000fe200078e0202 */
[----:B------:R-:W-:-:S04]  /*107d0*/  SHF.R.U64 R40, R40, 0x10, R41 ;  /* 0x0000001028287819 */ /* 0x000fc80000001229 */
[----:B------:R-:W1:Y:S02]  /*107e0*/  LDS.128 R44, [R60+0xc400] ;  /* 0x00c400003c2c7984 */ /* 0x000e640000000c00 */
[--C-:B-1----:R-:W-:Y:S02]  /*107f0*/  HADD2.F32 R43, -RZ, R45.reuse.H0_H0 ;  /* 0x2000002dff2b7230 */ /* 0x102fe40000004100 */
[----:B------:R-:W-:Y:S02]  /*10800*/  HADD2.F32 R62, -RZ, R45.H1_H1 ;  /* 0x3000002dff3e7230 */ /* 0x000fe40000004100 */
[----:B------:R-:W-:Y:S02]  /*10810*/  HADD2.F32 R65, -RZ, R44.H0_H0 ;  /* 0x2000002cff417230 */ /* 0x000fe40000004100 */
[C---:B------:R-:W-:Y:S01]  /*10820*/  FMUL.FTZ R92, R43.reuse, R90 ;  /* 0x0000005a2b5c7220 */ /* 0x040fe20000410000 */
[----:B------:R-:W-:Y:S01]  /*10830*/  FMUL.FTZ R94, R43, R80 ;  /* 0x000000502b5e7220 */ /* 0x000fe20000410000 */
[----:B------:R-:W-:Y:S01]  /*10840*/  FMUL.FTZ R93, R62, R91 ;  /* 0x0000005b3e5d7220 */ /* 0x000fe20000410000 */
[----:B---3--:R-:W-:-:S02]  /*10850*/  HADD2.F32 R66, -RZ, R46.H0_H0 ;  /* 0x2000002eff427230 */ /* 0x008fc40000004100 */
[--C-:B--2---:R-:W-:Y:S02]  /*10860*/  HADD2.F32 R67, -RZ, R47.reuse.H0_H0 ;  /* 0x2000002fff437230 */ /* 0x104fe40000004100 */
[----:B------:R-:W-:Y:S02]  /*10870*/  HADD2.F32 R47, -RZ, R47.H1_H1 ;  /* 0x3000002fff2f7230 */ /* 0x000fe40000004100 */
[----:B------:R-:W-:Y:S02]  /*10880*/  HADD2.F32 R44, -RZ, R44.H1_H1 ;  /* 0x3000002cff2c7230 */ /* 0x000fe40000004100 */
[----:B------:R-:W-:Y:S01]  /*10890*/  HADD2.F32 R46, -RZ, R46.H1_H1 ;  /* 0x3000002eff2e7230 */ /* 0x000fe20000004100 */
[----:B----4-:R-:W0:Y:S02]  /*108a0*/  LDS.128 R32, [R95] ;  /* 0x000000005f207984 */ /* 0x010e240000000c00 */
[--C-:B0-----:R-:W-:Y:S02]  /*108b0*/  HADD2.F32 R61, -RZ, R33.reuse.H0_H0 ;  /* 0x20000021ff3d7230 */ /* 0x101fe40000004100 */
[----:B------:R-:W-:-:S02]  /*108c0*/  HADD2.F32 R64, -RZ, R33.H1_H1 ;  /* 0x30000021ff407230 */ /* 0x000fc40000004100 */
[----:B------:R-:W-:Y:S02]  /*108d0*/  HADD2.F32 R63, -RZ, R32.H0_H0 ;  /* 0x20000020ff3f7230 */ /* 0x000fe40000004100 */
[C---:B------:R-:W-:Y:S01]  /*108e0*/  FFMA.FTZ R43, R61.reuse, R80, -R92 ;  /* 0x000000503d2b7223 */ /* 0x040fe2000001085c */
[----:B------:R-:W-:Y:S01]  /*108f0*/  FFMA.FTZ R45, R61, R90, R94 ;  /* 0x0000005a3d2d7223 */ /* 0x000fe2000001005e */
[-C--:B------:R-:W-:Y:S01]  /*10900*/  FMUL.FTZ R61, R62, R81.reuse ;  /* 0x000000513e3d7220 */ /* 0x080fe20000410000 */
[C---:B------:R-:W-:Y:S01]  /*10910*/  FFMA.FTZ R62, R64.reuse, R81, -R93 ;  /* 0x00000051403e7223 */ /* 0x040fe2000001085d */
[C---:B------:R-:W-:Y:S01]  /*10920*/  FMUL.FTZ R93, R65.reuse, R88 ;  /* 0x00000058415d7220 */ /* 0x040fe20000410000 */
[----:B------:R-:W-:Y:S01]  /*10930*/  FMUL.FTZ R80, R65, R86 ;  /* 0x0000005641507220 */ /* 0x000fe20000410000 */
[----:B------:R-:W-:Y:S02]  /*10940*/  HADD2.F32 R81, -RZ, R87.H0_H0 ;  /* 0x20000057ff517230 */ /* 0x000fe40000004100 */
[----:B------:R-:W-:Y:S01]  /*10950*/  FFMA.FTZ R64, R64, R91, R61 ;  /* 0x0000005b40407223 */ /* 0x000fe2000001003d */
[----:B------:R-:W-:-:S02]  /*10960*/  HADD2.F32 R65, -RZ, R89.H0_H0 ;  /* 0x20000059ff417230 */ /* 0x000fc40000004100 */
[C---:B------:R-:W-:Y:S01]  /*10970*/  FFMA.FTZ R93, R63.reuse, R86, R93 ;  /* 0x000000563f5d7223 */ /* 0x040fe2000001005d */
[----:B------:R-:W-:Y:S01]  /*10980*/  FFMA.FTZ R61, R63, R88, -R80 ;  /* 0x000000583f3d7223 */ /* 0x000fe20000010850 */
[----:B------:R-:W-:Y:S02]  /*10990*/  HADD2.F32 R86, -RZ, R87.H1_H1 ;  /* 0x30000057ff567230 */ /* 0x000fe40000004100 */
[C---:B------:R-:W-:Y:S01]  /*109a0*/  FMUL.FTZ R88, R66.reuse, R81 ;  /* 0x0000005142587220 */ /* 0x040fe20000410000 */
[----:B------:R-:W-:Y:S02]  /*109b0*/  HADD2.F32 R80, -RZ, R89.H1_H1 ;  /* 0x30000059ff507230 */ /* 0x000fe40000004100 */
[----:B------:R-:W-:Y:S01]  /*109c0*/  FMUL.FTZ R90, R66, R65 ;  /* 0x00000041425a7220 */ /* 0x000fe20000410000 */
[----:B------:R-:W-:Y:S02]  /*109d0*/  HADD2.F32 R33, -RZ, R34.H0_H0 ;  /* 0x20000022ff217230 */ /* 0x000fe40000004100 */
[----:B------:R-:W-:Y:S01]  /*109e0*/  FMUL.FTZ R92, R67, R86 ;  /* 0x00000056435c7220 */ /* 0x000fe20000410000 */
[----:B------:R-:W-:-:S02]  /*109f0*/  HADD2.F32 R41, -RZ, R35.H0_H0 ;  /* 0x20000023ff297230 */ /* 0x000fc40000004100 */
[-C--:B------:R-:W-:Y:S01]  /*10a00*/  FMUL.FTZ R67, R67, R80.reuse ;  /* 0x0000005043437220 */ /* 0x080fe20000410000 */
[----:B------:R-:W-:Y:S02]  /*10a10*/  HADD2.F32 R66, -RZ, R42.H0_H0 ;  /* 0x2000002aff427230 */ /* 0x000fe40000004100 */
[C---:B------:R-:W-:Y:S01]  /*10a20*/  FFMA.FTZ R88, R33.reuse, R65, -R88 ;  /* 0x0000004121587223 */ /* 0x040fe20000010858 */
[----:B------:R-:W-:Y:S02]  /*10a30*/  HADD2.F32 R42, -RZ, R31.H0_H0 ;  /* 0x2000001fff2a7230 */ /* 0x000fe40000004100 */
[----:B------:R-:W-:Y:S01]  /*10a40*/  FFMA.FTZ R90, R33, R81, R90 ;  /* 0x00000051215a7223 */ /* 0x000fe2000001005a */
[----:B------:R-:W-:Y:S02]  /*10a50*/  HADD2.F32 R35, -RZ, R35.H1_H1 ;  /* 0x30000023ff237230 */ /* 0x000fe40000004100 */
[C---:B------:R-:W-:Y:S01]  /*10a60*/  FFMA.FTZ R92, R41.reuse, R80, -R92 ;  /* 0x00000050295c7223 */ /* 0x040fe2000001085c */
[----:B------:R-:W-:Y:S01]  /*10a70*/  FFMA.FTZ R67, R41, R86, R67 ;  /* 0x0000005629437223 */ /* 0x000fe20000010043 */
[C---:B------:R-:W-:Y:S01]  /*10a80*/  FMUL.FTZ R94, R47.reuse, R66 ;  /* 0x000000422f5e7220 */ /* 0x040fe20000410000 */
[----:B------:R-:W-:Y:S01]  /*10a90*/  FMUL.FTZ R80, R47, R42 ;  /* 0x0000002a2f507220 */ /* 0x000fe20000410000 */
[----:B------:R-:W-:-:S02]  /*10aa0*/  HADD2.F32 R33, -RZ, R40.H0_H0 ;  /* 0x20000028ff217230 */ /* 0x000fc40000004100 */
[----:B------:R-:W-:Y:S02]  /*10ab0*/  HADD2.F32 R41, -RZ, R30.H0_H0 ;  /* 0x2000001eff297230 */ /* 0x000fe40000004100 */
[C---:B------:R-:W-:Y:S01]  /*10ac0*/  FFMA.FTZ R63, R35.reuse, R42, -R94 ;  /* 0x0000002a233f7223 */ /* 0x040fe2000001085e */
[----:B------:R-:W-:Y:S02]  /*10ad0*/  HADD2.F32 R31, -RZ, R28.H0_H0 ;  /* 0x2000001cff1f7230 */ /* 0x000fe40000004100 */
[----:B------:R-:W-:Y:S01]  /*10ae0*/  FFMA.FTZ R80, R35, R66, R80 ;  /* 0x0000004223507223 */ /* 0x000fe20000010050 */
[----:B------:R-:W-:Y:S02]  /*10af0*/  HADD2.F32 R32, -RZ, R32.H1_H1 ;  /* 0x30000020ff207230 */ /* 0x000fe40000004100 */
[----:B------:R-:W-:Y:S01]  /*10b00*/  FMUL.FTZ R35, R44, R33 ;  /* 0x000000212c237220 */ /* 0x000fe20000410000 */
[----:B------:R-:W-:Y:S02]  /*10b10*/  HADD2.F32 R34, -RZ, R34.H1_H1 ;  /* 0x30000022ff227230 */ /* 0x000fe40000004100 */
[----:B------:R-:W-:Y:S01]  /*10b20*/  FMUL.FTZ R47, R46, R41 ;  /* 0x000000292e2f7220 */ /* 0x000fe20000410000 */
[----:B------:R-:W-:Y:S01]  /*10b30*/  FMUL.FTZ R44, R44, R31 ;  /* 0x0000001f2c2c7220 */ /* 0x000fe20000410000 */
[----:B------:R-:W-:Y:S01]  /*10b40*/  FMUL.FTZ R46, R46, R29 ;  /* 0x0000001d2e2e7220 */ /* 0x000fe20000410000 */
[----:B------:R-:W-:Y:S01]  /*10b50*/  FFMA.FTZ R28, R32, R31, -R35 ;  /* 0x0000001f201c7223 */ /* 0x000fe20000010823 */
[----:B------:R-:W-:Y:S01]  /*10b60*/  FFMA.FTZ R47, R34, R29, -R47 ;  /* 0x0000001d222f7223 */ /* 0x000fe2000001082f */
        /* <DEDUP_REMOVED lines=12> */
.L_x_1634:
[----:B------:R-:W-:Y:S05]  /*10c30*/  BSYNC B2 ;  /* 0x0000000000027941 */ /* 0x000fea0003800000 */
.L_x_1633:
[----:B------:R-:W-:Y:S05]  /*10c40*/  @P2 BRA `(.L_x_1630) ;  /* 0x00000004007c2947 */ /* 0x000fea0003800000 */
[----:B------:R-:W5:Y:S01]  /*10c50*/  LDL R65, [R1+0x70] ;  /* 0x0000700001417983 */ /* 0x000f620000100800 */
[----:B------:R-:W-:Y:S01]  /*10c60*/  LEA.HI R70, R70, R223, RZ, 0x1d ;  /* 0x000000df46467211 */ /* 0x000fe200078fe8ff */
[----:B-1----:R-:W-:Y:S01]  /*10c70*/  HADD2.F32 R46, -RZ, R78.H1_H1 ;  /* 0x3000004eff2e7230 */ /* 0x002fe20000004100 */
[----:B------:R-:W-:Y:S01]  /*10c80*/  SHF.R.U32.HI R63, RZ, 0x10, R25 ;  /* 0x00000010ff3f7819 */ /* 0x000fe20000011619 */
[--C-:B----4-:R-:W-:Y:S01]  /*10c90*/  HADD2.F32 R60, -RZ, R76.reuse.H1_H1 ;  /* 0x3000004cff3c7230 */ /* 0x110fe20000004100 */
[----:B------:R-:W-:Y:S01]  /*10ca0*/  SHF.R.S32.HI R29, RZ, 0x1f, R70 ;  /* 0x0000001fff1d7819 */ /* 0x000fe20000011446 */
[----:B------:R-:W-:Y:S01]  /*10cb0*/  HADD2.F32 R76, -RZ, R76.H0_H0 ;  /* 0x2000004cff4c7230 */ /* 0x000fe20000004100 */
[----:B------:R-:W-:Y:S01]  /*10cc0*/  SHF.L.U32 R28, R70, 0x3, RZ ;  /* 0x00000003461c7819 */ /* 0x000fe200000006ff */
[----:B------:R-:W-:Y:S01]  /*10cd0*/  HADD2.F32 R78, -RZ, R78.H0_H0 ;  /* 0x2000004eff4e7230 */ /* 0x000fe20000004100 */
[----:B------:R-:W-:Y:S02]  /*10ce0*/  LEA.HI R70, R29, R70, RZ, 0x3 ;  /* 0x000000461d467211 */ /* 0x000fe400078f18ff */
[----:B------:R-:W-:-:S02]  /*10cf0*/  LOP3.LUT R29, R175, 0x38, R28, 0xf8, !PT ;  /* 0x00000038af1d7812 */ /* 0x000fc400078ef81c */
[--C-:B------:R-:W-:Y:S01]  /*10d00*/  SHF.R.U32.HI R45, RZ, 0x10, R37.reuse ;  /* 0x00000010ff2d7819 */ /* 0x100fe20000011625 */
[----:B------:R-:W-:Y:S01]  /*10d10*/  IMAD.SHL.U32 R70, R70, 0x400, RZ ;  /* 0x0000040046467824 */ /* 0x000fe200078e00ff */
[----:B------:R-:W-:Y:S02]  /*10d20*/  LOP3.LUT R32, R29, R176, RZ, 0x3c, !PT ;  /* 0x000000b01d207212 */ /* 0x000fe400078e3cff */
[----:B------:R-:W-:Y:S01]  /*10d30*/  SHF.R.U64 R36, R36, 0x10, R37 ;  /* 0x0000001024247819 */ /* 0x000fe20000001225 */
[----:B------:R-:W-:Y:S01]  /*10d40*/  HADD2.F32 R45, -RZ, R45.H0_H0 ;  /* 0x2000002dff2d7230 */ /* 0x000fe20000004100 */
[----:B------:R-:W-:Y:S02]  /*10d50*/  LOP3.LUT R70, R70, 0x7fffe000, RZ, 0xc0, !PT ;  /* 0x7fffe00046467812 */ /* 0x000fe400078ec0ff */
[----:B------:R-:W-:Y:S02]  /*10d60*/  SHF.R.U64 R24, R24, 0x10, R25 ;  /* 0x0000001018187819 */ /* 0x000fe40000001219 */
[----:B------:R-:W-:-:S02]  /*10d70*/  IADD3 R33, R32, R70, R177 ;  /* 0x0000004620217210 */ /* 0x000fc40007ffe0b1 */
[--C-:B------:R-:W-:Y:S02]  /*10d80*/  SHF.R.U64 R25, R26, 0x10, R27.reuse ;  /* 0x000000101a197819 */ /* 0x100fe4000000121b */
[----:B0-----:R-:W-:Y:S01]  /*10d90*/  SHF.R.U32.HI R61, RZ, 0x10, R27 ;  /* 0x00000010ff3d7819 */ /* 0x001fe2000001161b */
[----:B------:R-:W-:Y:S01]  /*10da0*/  IMAD R40, R33, 0x2, R2 ;  /* 0x0000000221287824 */ /* 0x000fe200078e0202 */
[--C-:B------:R-:W-:Y:S01]  /*10db0*/  SHF.R.U32.HI R47, RZ, 0x10, R39.reuse ;  /* 0x00000010ff2f7819 */ /* 0x100fe20000011627 */
[----:B------:R-:W-:Y:S01]  /*10dc0*/  HADD2.F32 R25, -RZ, R25.H0_H0 ;  /* 0x20000019ff197230 */ /* 0x000fe20000004100 */
[----:B------:R-:W-:Y:S02]  /*10dd0*/  SHF.R.U64 R26, R38, 0x10, R39 ;  /* 0x00000010261a7819 */ /* 0x000fe40000001227 */
[----:B------:R-:W0:Y:S02]  /*10de0*/  LDS.128 R32, [R40+0xc400] ;  /* 0x00c4000028207984 */ /* 0x000e240000000c00 */
[----:B0-----:R-:W-:-:S02]  /*10df0*/  HADD2.F32 R41, -RZ, R33.H0_H0 ;  /* 0x20000021ff297230 */ /* 0x001fc40000004100 */
[----:B------:R-:W-:Y:S02]  /*10e00*/  HADD2.F32 R42, -RZ, R33.H1_H1 ;  /* 0x30000021ff2a7230 */ /* 0x000fe40000004100 */
[----:B------:R-:W-:Y:S02]  /*10e10*/  HADD2.F32 R33, -RZ, R32.H0_H0 ;  /* 0x20000020ff217230 */ /* 0x000fe40000004100 */
[C---:B------:R-:W-:Y:S01]  /*10e20*/  FMUL.FTZ R62, R41.reuse, R60 ;  /* 0x0000003c293e7220 */ /* 0x040fe20000410000 */
[----:B------:R-:W-:Y:S01]  /*10e30*/  FMUL.FTZ R64, R41, R46 ;  /* 0x0000002e29407220 */ /* 0x000fe20000410000 */
[----:B------:R-:W-:Y:S02]  /*10e40*/  HADD2.F32 R41, -RZ, R63.H0_H0 ;  /* 0x2000003fff297230 */ /* 0x000fe40000004100 */
[----:B------:R-:W-:Y:S02]  /*10e50*/  HADD2.F32 R43, -RZ, R34.H0_H0 ;  /* 0x20000022ff2b7230 */ /* 0x000fe40000004100 */
[----:B------:R-:W-:-:S02]  /*10e60*/  HADD2.F32 R44, -RZ, R35.H0_H0 ;  /* 0x20000023ff2c7230 */ /* 0x000fc40000004100 */
[----:B------:R-:W-:Y:S02]  /*10e70*/  HADD2.F32 R35, -RZ, R35.H1_H1 ;  /* 0x30000023ff237230 */ /* 0x000fe40000004100 */
[----:B------:R-:W-:Y:S02]  /*10e80*/  HADD2.F32 R32, -RZ, R32.H1_H1 ;  /* 0x30000020ff207230 */ /* 0x000fe40000004100 */
[----:B------:R-:W-:Y:S01]  /*10e90*/  HADD2.F32 R34, -RZ, R34.H1_H1 ;  /* 0x30000022ff227230 */ /* 0x000fe20000004100 */
[----:B-----5:R-:W0:Y:S02]  /*10ea0*/  LDS.128 R28, [R65] ;  /* 0x00000000411c7984 */ /* 0x020e240000000c00 */
[--C-:B0-----:R-:W-:Y:S02]  /*10eb0*/  HADD2.F32 R37, -RZ, R29.reuse.H0_H0 ;  /* 0x2000001dff257230 */ /* 0x101fe40000004100 */
[----:B------:R-:W-:Y:S02]  /*10ec0*/  HADD2.F32 R29, -RZ, R29.H1_H1 ;  /* 0x3000001dff1d7230 */ /* 0x000fe40000004100 */
[----:B------:R-:W-:-:S02]  /*10ed0*/  HADD2.F32 R27, -RZ, R28.H0_H0 ;  /* 0x2000001cff1b7230 */ /* 0x000fc40000004100 */
[C---:B------:R-:W-:Y:S01]  /*10ee0*/  FFMA.FTZ R62, R37.reuse, R46, -R62 ;  /* 0x0000002e253e7223 */ /* 0x040fe2000001083e */
[----:B------:R-:W-:Y:S01]  /*10ef0*/  FFMA.FTZ R64, R37, R60, R64 ;  /* 0x0000003c25407223 */ /* 0x000fe20000010040 */
[C---:B------:R-:W-:Y:S01]  /*10f00*/  FMUL.FTZ R46, R42.reuse, R45 ;  /* 0x0000002d2a2e7220 */ /* 0x040fe20000410000 */
[-C--:B------:R-:W-:Y:S01]  /*10f10*/  FMUL.FTZ R60, R42, R41.reuse ;  /* 0x000000292a3c7220 */ /* 0x080fe20000410000 */
[----:B------:R-:W-:Y:S01]  /*10f20*/  FMUL.FTZ R42, R33, R76 ;  /* 0x0000004c212a7220 */ /* 0x000fe20000410000 */
[----:B------:R-:W-:Y:S02]  /*10f30*/  HADD2.F32 R37, -RZ, R77.H0_H0 ;  /* 0x2000004dff257230 */ /* 0x000fe40000004100 */
[----:B------:R-:W-:Y:S01]  /*10f40*/  FFMA.FTZ R41, R29, R41, -R46 ;  /* 0x000000291d297223 */ /* 0x000fe2000001082e */
[----:B------:R-:W-:Y:S01]  /*10f50*/  FMUL.FTZ R33, R33, R78 ;  /* 0x0000004e21217220 */ /* 0x000fe20000410000 */
[----:B------:R-:W-:Y:S01]  /*10f60*/  FFMA.FTZ R45, R29, R45, R60 ;  /* 0x0000002d1d2d7223 */ /* 0x000fe2000001003c */
[----:B------:R-:W-:-:S02]  /*10f70*/  HADD2.F32 R29, -RZ, R79.H0_H0 ;  /* 0x2000004fff1d7230 */ /* 0x000fc40000004100 */
[C---:B------:R-:W-:Y:S01]  /*10f80*/  FFMA.FTZ R78, R27.reuse, R78, -R42 ;  /* 0x0000004e1b4e7223 */ /* 0x040fe2000001082a */
[----:B------:R-:W-:Y:S02]  /*10f90*/  HADD2.F32 R38, -RZ, R30.H0_H0 ;  /* 0x2000001eff267230 */ /* 0x000fe40000004100 */
[----:B------:R-:W-:Y:S01]  /*10fa0*/  FFMA.FTZ R76, R27, R76, R33 ;  /* 0x0000004c1b4c7223 */ /* 0x000fe20000010021 */
[C---:B------:R-:W-:Y:S01]  /*10fb0*/  FMUL.FTZ R27, R43.reuse, R37 ;  /* 0x000000252b1b7220 */ /* 0x040fe20000410000 */
[----:B------:R-:W-:Y:S02]  /*10fc0*/  HADD2.F32 R77, -RZ, R77.H1_H1 ;  /* 0x3000004dff4d7230 */ /* 0x000fe40000004100 */
[-C--:B------:R-:W-:Y:S01]  /*10fd0*/  FMUL.FTZ R33, R43, R29.reuse ;  /* 0x0000001d2b217220 */ /* 0x080fe20000410000 */
[----:B------:R-:W-:Y:S02]  /*10fe0*/  HADD2.F32 R79, -RZ, R79.H1_H1 ;  /* 0x3000004fff4f7230 */ /* 0x000fe40000004100 */
[----:B------:R-:W-:Y:S01]  /*10ff0*/  FFMA.FTZ R43, R38, R29, -R27 ;  /* 0x0000001d262b7223 */ /* 0x000fe2000001081b */
[----:B------:R-:W-:-:S02]  /*11000*/  HADD2.F32 R46, -RZ, R47.H0_H0 ;  /* 0x2000002fff2e7230 */ /* 0x000fc40000004100 */
[----:B------:R-:W-:Y:S01]  /*11010*/  FMUL.FTZ R60, R44, R77 ;  /* 0x0000004d2c3c7220 */ /* 0x000fe20000410000 */
[----:B------:R-:W-:Y:S02]  /*11020*/  HADD2.F32 R42, -RZ, R61.H0_H0 ;  /* 0x2000003dff2a7230 */ /* 0x000fe40000004100 */
[----:B------:R-:W-:Y:S01]  /*11030*/  FFMA.FTZ R38, R38, R37, R33 ;  /* 0x0000002526267223 */ /* 0x000fe20000010021 */
[--C-:B------:R-:W-:Y:S02]  /*11040*/  HADD2.F32 R39, -RZ, R31.reuse.H0_H0 ;  /* 0x2000001fff277230 */ /* 0x100fe40000004100 */
[----:B------:R-:W-:Y:S01]  /*11050*/  FMUL.FTZ R44, R44, R79 ;  /* 0x0000004f2c2c7220 */ /* 0x000fe20000410000 */
[----:B------:R-:W-:Y:S02]  /*11060*/  HADD2.F32 R31, -RZ, R31.H1_H1 ;  /* 0x3000001fff1f7230 */ /* 0x000fe40000004100 */
[C---:B---3--:R-:W-:Y:S01]  /*11070*/  FMUL.FTZ R66, R35.reuse, R46 ;  /* 0x0000002e23427220 */ /* 0x048fe20000410000 */
[----:B------:R-:W-:Y:S01]  /*11080*/  FMUL.FTZ R70, R35, R42 ;  /* 0x0000002a23467220 */ /* 0x000fe20000410000 */
[----:B------:R-:W-:-:S02]  /*11090*/  HADD2.F32 R29, -RZ, R36.H0_H0 ;  /* 0x20000024ff1d7230 */ /* 0x000fc40000004100 */
[C---:B------:R-:W-:Y:S01]  /*110a0*/  FFMA.FTZ R60, R39.reuse, R79, -R60 ;  /* 0x0000004f273c7223 */ /* 0x040fe2000001083c */
[----:B------:R-:W-:Y:S02]  /*110b0*/  HADD2.F32 R33, -RZ, R26.H0_H0 ;  /* 0x2000001aff217230 */ /* 0x000fe40000004100 */
[----:B------:R-:W-:Y:S01]  /*110c0*/  FFMA.FTZ R44, R39, R77, R44 ;  /* 0x0000004d272c7223 */ /* 0x000fe2000001002c */
[----:B------:R-:W-:Y:S02]  /*110d0*/  HADD2.F32 R27, -RZ, R24.H0_H0 ;  /* 0x20000018ff1b7230 */ /* 0x000fe40000004100 */
[C---:B------:R-:W-:Y:S01]  /*110e0*/  FFMA.FTZ R47, R31.reuse, R42, -R66 ;  /* 0x0000002a1f2f7223 */ /* 0x040fe20000010842 */
[----:B------:R-:W-:Y:S02]  /*110f0*/  HADD2.F32 R28, -RZ, R28.H1_H1 ;  /* 0x3000001cff1c7230 */ /* 0x000fe40000004100 */
[----:B------:R-:W-:Y:S01]  /*11100*/  FFMA.FTZ R61, R31, R46, R70 ;  /* 0x0000002e1f3d7223 */ /* 0x000fe20000010046 */
[----:B------:R-:W-:-:S02]  /*11110*/  HADD2.F32 R30, -RZ, R30.H1_H1 ;  /* 0x3000001eff1e7230 */ /* 0x000fc40000004100 */
[----:B------:R-:W-:Y:S01]  /*11120*/  FMUL.FTZ R31, R32, R29 ;  /* 0x0000001d201f7220 */ /* 0x000fe20000410000 */
[----:B------:R-:W-:Y:S01]  /*11130*/  FMUL.FTZ R39, R34, R33 ;  /* 0x0000002122277220 */ /* 0x000fe20000410000 */
[----:B------:R-:W-:Y:S01]  /*11140*/  FMUL.FTZ R32, R32, R27 ;  /* 0x0000001b20207220 */ /* 0x000fe20000410000 */
[----:B------:R-:W-:Y:S01]  /*11150*/  FMUL.FTZ R34, R34, R25 ;  /* 0x0000001922227220 */ /* 0x000fe20000410000 */
[----:B------:R-:W-:Y:S01]  /*11160*/  FFMA.FTZ R35, R28, R27, -R31 ;  /* 0x0000001b1c237223 */ /* 0x000fe2000001081f */
[----:B------:R-:W-:Y:S01]  /*11170*/  FFMA.FTZ R26, R30, R25, -R39 ;  /* 0x000000191e1a7223 */ /* 0x000fe20000010827 */
[----:B------:R-:W-:Y:S01]  /*11180*/  FFMA.FTZ R37, R28, R29, R32 ;  /* 0x0000001d1c257223 */ /* 0x000fe20000010020 */
[----:B------:R-:W-:Y:S01]  /*11190*/  FFMA.FTZ R33, R30, R33, R34 ;  /* 0x000000211e217223 */ /* 0x000fe20000010022 */
[----:B------:R-:W-:Y:S02]  /*111a0*/  F2FP.F16.F32.PACK_AB R27, R47, R60 ;  /* 0x0000003c2f1b723e */ /* 0x000fe400000000ff */
        /* <DEDUP_REMOVED lines=9> */
.L_x_1630:
[----:B------:R-:W-:Y:S05]  /*11240*/  BSYNC B1 ;  /* 0x0000000000017941 */ /* 0x000fea0003800000 */
.L_x_1629:
[----:B------:R-:W-:-:S13]  /*11250*/  ISETP.GE.AND P0, PT, R189, R0, PT ;  /* 0x00000000bd00720c */ /* 0x000fda0003f06270 */
[----:B------:R-:W-:Y:S05]  /*11260*/  @P0 BRA `(.L_x_1610) ;  /* 0x0000001000a40947 */ /* 0x000fea0003800000 */
[----:B------:R-:W5:Y:S01]  /*11270*/  LDC R0, c[0x0][0x3f4] ;  /* 0x0000fd00ff007b82 */ /* 0x000f620000000800 */
[----:B------:R-:W-:Y:S01]  /*11280*/  BSSY B1, `(.L_x_1635) ;  /* 0x0000065000017945 */ /* 0x000fe20003800000 */
[----:B0-----:R-:W-:Y:S02]  /*11290*/  SHF.R.U32.HI R61, RZ, 0x3, R173 ;  /* 0x00000003ff3d7819 */ /* 0x001fe400000116ad */
[-C--:B-----5:R-:W-:Y:S02]  /*112a0*/  ISETP.GE.AND P0, PT, R18, R0.reuse, PT ;  /* 0x000000001200720c */ /* 0x0a0fe40003f06270 */
[-C--:B------:R-:W-:Y:S02]  /*112b0*/  ISETP.GE.AND P1, PT, R165, R0.reuse, PT ;  /* 0x00000000a500720c */ /* 0x080fe40003f26270 */
[----:B------:R-:W-:-:S09]  /*112c0*/  ISETP.GE.AND P2, PT, R166, R0, PT ;  /* 0x00000000a600720c */ /* 0x000fd20003f46270 */
[----:B------:R-:W-:Y:S05]  /*112d0*/  @P0 BRA `(.L_x_1636) ;  /* 0x00000004007c0947 */ /* 0x000fea0003800000 */
[----:B------:R-:W5:Y:S01]  /*112e0*/  LDL R62, [R1+0x74] ;  /* 0x00007400013e7983 */ /* 0x000f620000100800 */
[----:B------:R-:W-:Y:S01]  /*112f0*/  LEA.HI R24, R0, R191, RZ, 0x1d ;  /* 0x000000bf00187211 */ /* 0x000fe200078fe8ff */
[----:B------:R-:W-:Y:S01]  /*11300*/  HADD2.F32 R38, -RZ, R84.H1_H1 ;  /* 0x30000054ff267230 */ /* 0x000fe20000004100 */
[----:B------:R-:W-:Y:S01]  /*11310*/  SHF.R.U32.HI R37, RZ, 0x10, R5 ;  /* 0x00000010ff257819 */ /* 0x000fe20000011605 */
[--C-:B------:R-:W-:Y:S01]  /*11320*/  HADD2.F32 R40, -RZ, R82.reuse.H1_H1 ;  /* 0x30000052ff287230 */ /* 0x100fe20000004100 */
[----:B------:R-:W-:Y:S01]  /*11330*/  SHF.R.S32.HI R25, RZ, 0x1f, R24 ;  /* 0x0000001fff197819 */ /* 0x000fe20000011418 */
[----:B------:R-:W-:Y:S01]  /*11340*/  IMAD.SHL.U32 R26, R24, 0x8, RZ ;  /* 0x00000008181a7824 */ /* 0x000fe200078e00ff */
[----:B----4-:R-:W-:Y:S01]  /*11350*/  SHF.R.U64 R60, R48, 0x10, R49 ;  /* 0x00000010303c7819 */ /* 0x010fe20000001231 */
[----:B------:R-:W-:Y:S01]  /*11360*/  HADD2.F32 R37, -RZ, R37.H0_H0 ;  /* 0x20000025ff257230 */ /* 0x000fe20000004100 */
[----:B------:R-:W-:Y:S01]  /*11370*/  LEA.HI R25, R25, R24, RZ, 0x3 ;  /* 0x0000001819197211 */ /* 0x000fe200078f18ff */
[----:B------:R-:W-:Y:S01]  /*11380*/  HADD2.F32 R82, -RZ, R82.H0_H0 ;  /* 0x20000052ff527230 */ /* 0x000fe20000004100 */
[----:B------:R-:W-:Y:S01]  /*11390*/  LOP3.LUT R24, R173, 0x38, R26, 0xf8, !PT ;  /* 0x00000038ad187812 */ /* 0x000fe200078ef81a */
[----:B------:R-:W-:Y:S01]  /*113a0*/  HADD2.F32 R84, -RZ, R84.H0_H0 ;  /* 0x20000054ff547230 */ /* 0x000fe20000004100 */
[----:B-1----:R-:W-:Y:S01]  /*113b0*/  SHF.R.U64 R47, R4, 0x10, R5 ;  /* 0x00000010042f7819 */ /* 0x002fe20000001205 */
[----:B------:R-:W-:Y:S01]  /*113c0*/  IMAD.SHL.U32 R25, R25, 0x400, RZ ;  /* 0x0000040019197824 */ /* 0x000fe200078e00ff */
[----:B------:R-:W-:-:S02]  /*113d0*/  LOP3.LUT R28, R24, R61, RZ, 0x3c, !PT ;  /* 0x0000003d181c7212 */ /* 0x000fc400078e3cff */
[----:B------:R-:W-:Y:S02]  /*113e0*/  SHF.R.U32.HI R49, RZ, 0x10, R49 ;  /* 0x00000010ff317819 */ /* 0x000fe40000011631 */
[----:B------:R-:W-:Y:S02]  /*113f0*/  LOP3.LUT R29, R25, 0x7fffe000, RZ, 0xc0, !PT ;  /* 0x7fffe000191d7812 */ /* 0x000fe400078ec0ff */
[----:B------:R-:W-:Y:S02]  /*11400*/  SHF.R.U64 R48, R50, 0x10, R51 ;  /* 0x0000001032307819 */ /* 0x000fe40000001233 */
[----:B------:R-:W-:Y:S02]  /*11410*/  IADD3 R29, R28, R29, R179 ;  /* 0x0000001d1c1d7210 */ /* 0x000fe40007ffe0b3 */
[----:B------:R-:W-:Y:S02]  /*11420*/  SHF.R.U32.HI R50, RZ, 0x10, R51 ;  /* 0x00000010ff327819 */ /* 0x000fe40000011633 */
[--C-:B------:R-:W-:Y:S01]  /*11430*/  SHF.R.U32.HI R41, RZ, 0x10, R7.reuse ;  /* 0x00000010ff297819 */ /* 0x100fe20000011607 */
[----:B------:R-:W-:Y:S01]  /*11440*/  IMAD R32, R29, 0x2, R2 ;  /* 0x000000021d207824 */ /* 0x000fe200078e0202 */
[----:B------:R-:W-:-:S04]  /*11450*/  SHF.R.U64 R45, R6, 0x10, R7 ;  /* 0x00000010062d7819 */ /* 0x000fc80000001207 */
[----:B------:R-:W0:Y:S02]  /*11460*/  LDS.128 R28, [R32+0xc400] ;  /* 0x00c40000201c7984 */ /* 0x000e240000000c00 */
[--C-:B0-----:R-:W-:Y:S02]  /*11470*/  HADD2.F32 R33, -RZ, R29.reuse.H0_H0 ;  /* 0x2000001dff217230 */ /* 0x101fe40000004100 */
[----:B------:R-:W-:Y:S02]  /*11480*/  HADD2.F32 R34, -RZ, R29.H1_H1 ;  /* 0x3000001dff227230 */ /* 0x000fe40000004100 */
[----:B------:R-:W-:Y:S02]  /*11490*/  HADD2.F32 R29, -RZ, R28.H0_H0 ;  /* 0x2000001cff1d7230 */ /* 0x000fe40000004100 */
[C---:B------:R-:W-:Y:S01]  /*114a0*/  FMUL.FTZ R42, R33.reuse, R40 ;  /* 0x00000028212a7220 */ /* 0x040fe20000410000 */
[----:B------:R-:W-:Y:S01]  /*114b0*/  FMUL.FTZ R44, R33, R38 ;  /* 0x00000026212c7220 */ /* 0x000fe20000410000 */
[----:B------:R-:W-:-:S02]  /*114c0*/  HADD2.F32 R33, -RZ, R49.H0_H0 ;  /* 0x20000031ff217230 */ /* 0x000fc40000004100 */
[----:B------:R-:W-:Y:S02]  /*114d0*/  HADD2.F32 R35, -RZ, R30.H0_H0 ;  /* 0x2000001eff237230 */ /* 0x000fe40000004100 */
[--C-:B------:R-:W-:Y:S02]  /*114e0*/  HADD2.F32 R36, -RZ, R31.reuse.H0_H0 ;  /* 0x2000001fff247230 */ /* 0x100fe40000004100 */
[----:B------:R-:W-:Y:S02]  /*114f0*/  HADD2.F32 R31, -RZ, R31.H1_H1 ;  /* 0x3000001fff1f7230 */ /* 0x000fe40000004100 */
[----:B------:R-:W-:Y:S02]  /*11500*/  HADD2.F32 R28, -RZ, R28.H1_H1 ;  /* 0x3000001cff1c7230 */ /* 0x000fe40000004100 */
[----:B------:R-:W-:Y:S01]  /*11510*/  HADD2.F32 R30, -RZ, R30.H1_H1 ;  /* 0x3000001eff1e7230 */ /* 0x000fe20000004100 */
[----:B-----5:R-:W0:Y:S02]  /*11520*/  LDS.128 R24, [R62] ;  /* 0x000000003e187984 */ /* 0x020e240000000c00 */
[----:B0-----:R-:W-:-:S02]  /*11530*/  HADD2.F32 R5, -RZ, R25.H0_H0 ;  /* 0x20000019ff057230 */ /* 0x001fc40000004100 */
[----:B------:R-:W-:Y:S02]  /*11540*/  HADD2.F32 R25, -RZ, R25.H1_H1 ;  /* 0x30000019ff197230 */ /* 0x000fe40000004100 */
[----:B------:R-:W-:Y:S02]  /*11550*/  HADD2.F32 R4, -RZ, R24.H0_H0 ;  /* 0x20000018ff047230 */ /* 0x000fe40000004100 */
[C---:B------:R-:W-:Y:S01]  /*11560*/  FFMA.FTZ R42, R5.reuse, R38, -R42 ;  /* 0x00000026052a7223 */ /* 0x040fe2000001082a */
[----:B------:R-:W-:Y:S01]  /*11570*/  FFMA.FTZ R44, R5, R40, R44 ;  /* 0x00000028052c7223 */ /* 0x000fe2000001002c */
[C---:B------:R-:W-:Y:S01]  /*11580*/  FMUL.FTZ R38, R34.reuse, R37 ;  /* 0x0000002522267220 */ /* 0x040fe20000410000 */
[C---:B------:R-:W-:Y:S01]  /*11590*/  FMUL.FTZ R5, R29.reuse, R82 ;  /* 0x000000521d057220 */ /* 0x040fe20000410000 */
[-C--:B------:R-:W-:Y:S01]  /*115a0*/  FMUL.FTZ R29, R29, R84.reuse ;  /* 0x000000541d1d7220 */ /* 0x080fe20000410000 */
[-C--:B------:R-:W-:Y:S01]  /*115b0*/  FMUL.FTZ R34, R34, R33.reuse ;  /* 0x0000002122227220 */ /* 0x080fe20000410000 */
[----:B------:R-:W-:Y:S01]  /*115c0*/  FFMA.FTZ R39, R25, R33, -R38 ;  /* 0x0000002119277223 */ /* 0x000fe20000010826 */
[----:B------:R-:W-:Y:S01]  /*115d0*/  FFMA.FTZ R84, R4, R84, -R5 ;  /* 0x0000005404547223 */ /* 0x000fe20000010805 */
[----:B------:R-:W-:-:S02]  /*115e0*/  HADD2.F32 R33, -RZ, R83.H0_H0 ;  /* 0x20000053ff217230 */ /* 0x000fc40000004100 */
[----:B------:R-:W-:Y:S01]  /*115f0*/  FFMA.FTZ R37, R25, R37, R34 ;  /* 0x0000002519257223 */ /* 0x000fe20000010022 */
[--C-:B------:R-:W-:Y:S02]  /*11600*/  HADD2.F32 R5, -RZ, R85.reuse.H0_H0 ;  /* 0x20000055ff057230 */ /* 0x100fe40000004100 */
[----:B------:R-:W-:Y:S01]  /*11610*/  FFMA.FTZ R82, R4, R82, R29 ;  /* 0x0000005204527223 */ /* 0x000fe2000001001d */
[----:B------:R-:W-:Y:S02]  /*11620*/  HADD2.F32 R85, -RZ, R85.H1_H1 ;  /* 0x30000055ff557230 */ /* 0x000fe40000004100 */
[C---:B------:R-:W-:Y:S01]  /*11630*/  FMUL.FTZ R25, R35.reuse, R33 ;  /* 0x0000002123197220 */ /* 0x040fe20000410000 */
[----:B------:R-:W-:Y:S02]  /*11640*/  HADD2.F32 R83, -RZ, R83.H1_H1 ;  /* 0x30000053ff537230 */ /* 0x000fe40000004100 */
[----:B------:R-:W-:Y:S01]  /*11650*/  FMUL.FTZ R29, R35, R5 ;  /* 0x00000005231d7220 */ /* 0x000fe20000410000 */
[----:B------:R-:W-:-:S02]  /*11660*/  HADD2.F32 R6, -RZ, R26.H0_H0 ;  /* 0x2000001aff067230 */ /* 0x000fc40000004100 */
[C---:B------:R-:W-:Y:S01]  /*11670*/  FMUL.FTZ R40, R36.reuse, R85 ;  /* 0x0000005524287220 */ /* 0x040fe20000410000 */
[----:B------:R-:W-:Y:S02]  /*11680*/  HADD2.F32 R7, -RZ, R27.H0_H0 ;  /* 0x2000001bff077230 */ /* 0x000fe40000004100 */
[----:B------:R-:W-:Y:S01]  /*11690*/  FMUL.FTZ R38, R36, R83 ;  /* 0x0000005324267220 */ /* 0x000fe20000410000 */
[----:B------:R-:W-:Y:S02]  /*116a0*/  HADD2.F32 R34, -RZ, R41.H0_H0 ;  /* 0x20000029ff227230 */ /* 0x000fe40000004100 */
[C---:B------:R-:W-:Y:S01]  /*116b0*/  FFMA.FTZ R35, R6.reuse, R5, -R25 ;  /* 0x0000000506237223 */ /* 0x040fe20000010819 */
[----:B------:R-:W-:Y:S02]  /*116c0*/  HADD2.F32 R4, -RZ, R50.H0_H0 ;  /* 0x20000032ff047230 */ /* 0x000fe40000004100 */
[----:B------:R-:W-:Y:S01]  /*116d0*/  FFMA.FTZ R36, R6, R33, R29 ;  /* 0x0000002106247223 */ /* 0x000fe2000001001d */
[----:B------:R-:W-:-:S02]  /*116e0*/  HADD2.F32 R27, -RZ, R27.H1_H1 ;  /* 0x3000001bff1b7230 */ /* 0x000fc40000004100 */
[----:B------:R-:W-:Y:S01]  /*116f0*/  FMUL.FTZ R6, R31, R34 ;  /* 0x000000221f067220 */ /* 0x000fe20000410000 */
[C---:B------:R-:W-:Y:S01]  /*11700*/  FFMA.FTZ R38, R7.reuse, R85, -R38 ;  /* 0x0000005507267223 */ /* 0x040fe20000010826 */
[----:B------:R-:W-:Y:S01]  /*11710*/  FFMA.FTZ R40, R7, R83, R40 ;  /* 0x0000005307287223 */ /* 0x000fe20000010028 */
[-C--:B------:R-:W-:Y:S01]  /*11720*/  FMUL.FTZ R46, R31, R4.reuse ;  /* 0x000000041f2e7220 */ /* 0x080fe20000410000 */
[----:B------:R-:W-:Y:S02]  /*11730*/  HADD2.F32 R25, -RZ, R47.H0_H0 ;  /* 0x2000002fff197230 */ /* 0x000fe40000004100 */
[C---:B------:R-:W-:Y:S01]  /*11740*/  FFMA.FTZ R43, R27.reuse, R4, -R6 ;  /* 0x000000041b2b7223 */ /* 0x040fe20000010806 */
[----:B------:R-:W-:Y:S02]  /*11750*/  HADD2.F32 R29, -RZ, R45.H0_H0 ;  /* 0x2000002dff1d7230 */ /* 0x000fe40000004100 */
[----:B------:R-:W-:Y:S01]  /*11760*/  FFMA.FTZ R45, R27, R34, R46 ;  /* 0x000000221b2d7223 */ /* 0x000fe2000001002e */
[----:B------:R-:W-:-:S02]  /*11770*/  HADD2.F32 R5, -RZ, R60.H0_H0 ;  /* 0x2000003cff057230 */ /* 0x000fc40000004100 */
[----:B------:R-:W-:Y:S01]  /*11780*/  FMUL.FTZ R27, R28, R25 ;  /* 0x000000191c1b7220 */ /* 0x000fe20000410000 */
[----:B------:R-:W-:Y:S02]  /*11790*/  HADD2.F32 R7, -RZ, R48.H0_H0 ;  /* 0x20000030ff077230 */ /* 0x000fe40000004100 */
[----:B------:R-:W-:Y:S01]  /*117a0*/  FMUL.FTZ R41, R30, R29 ;  /* 0x0000001d1e297220 */ /* 0x000fe20000410000 */
[----:B------:R-:W-:Y:S02]  /*117b0*/  HADD2.F32 R24, -RZ, R24.H1_H1 ;  /* 0x30000018ff187230 */ /* 0x000fe40000004100 */
[----:B------:R-:W-:Y:S01]  /*117c0*/  FMUL.FTZ R28, R28, R5 ;  /* 0x000000051c1c7220 */ /* 0x000fe20000410000 */
[----:B------:R-:W-:Y:S02]  /*117d0*/  HADD2.F32 R26, -RZ, R26.H1_H1 ;  /* 0x3000001aff1a7230 */ /* 0x000fe40000004100 */
        /* <DEDUP_REMOVED lines=15> */
.L_x_1636:
[----:B------:R-:W-:Y:S05]  /*118d0*/  BSYNC B1 ;  /* 0x0000000000017941 */ /* 0x000fea0003800000 */
.L_x_1635:
[----:B------:R-:W-:Y:S04]  /*118e0*/  BSSY B1, `(.L_x_1637) ;  /* 0x0000061000017945 */ /* 0x000fe80003800000 */
[----:B------:R-:W-:Y:S05]  /*118f0*/  @P1 BRA `(.L_x_1638) ;  /* 0x00000004007c1947 */ /* 0x000fea0003800000 */
[----:B-1----:R-:W5:Y:S01]  /*11900*/  LDL R47, [R1+0x6c] ;  /* 0x00006c00012f7983 */ /* 0x002f620000100800 */
[----:B0-----:R-:W-:Y:S01]  /*11910*/  LEA.HI R4, R0, R221, RZ, 0x1d ;  /* 0x000000dd00047211 */ /* 0x001fe200078fe8ff */
[----:B----4-:R-:W-:Y:S01]  /*11920*/  HADD2.F32 R33, -RZ, R74.H1_H1 ;  /* 0x3000004aff217230 */ /* 0x010fe20000004100 */
[----:B------:R-:W-:Y:S01]  /*11930*/  SHF.R.U32.HI R36, RZ, 0x10, R9 ;  /* 0x00000010ff247819 */ /* 0x000fe20000011609 */
[--C-:B------:R-:W-:Y:S01]  /*11940*/  HADD2.F32 R35, -RZ, R71.reuse.H1_H1 ;  /* 0x30000047ff237230 */ /* 0x100fe20000004100 */
[----:B------:R-:W-:Y:S01]  /*11950*/  SHF.R.S32.HI R5, RZ, 0x1f, R4 ;  /* 0x0000001fff057819 */ /* 0x000fe20000011404 */
[----:B------:R-:W-:Y:S01]  /*11960*/  IMAD.SHL.U32 R6, R4, 0x8, RZ ;  /* 0x0000000804067824 */ /* 0x000fe200078e00ff */
[--C-:B------:R-:W-:Y:S01]  /*11970*/  SHF.R.U64 R46, R52, 0x10, R53.reuse ;  /* 0x00000010342e7819 */ /* 0x100fe20000001235 */
        /* <DEDUP_REMOVED lines=8> */
[----:B------:R-:W-:Y:S02]  /*11a00*/  SHF.R.U64 R43, R8, 0x10, R9 ;  /* 0x00000010082b7819 */ /* 0x000fe40000001209 */
[----:B------:R-:W-:Y:S02]  /*11a10*/  LOP3.LUT R25, R5, 0x7fffe000, RZ, 0xc0, !PT ;  /* 0x7fffe00005197812 */ /* 0x000fe400078ec0ff */
[----:B------:R-:W-:Y:S02]  /*11a20*/  SHF.R.U64 R41, R10, 0x10, R11 ;  /* 0x000000100a297819 */ /* 0x000fe4000000120b */
[----:B------:R-:W-:Y:S02]  /*11a30*/  IADD3 R25, R24, R25, R179 ;  /* 0x0000001918197210 */ /* 0x000fe40007ffe0b3 */
[----:B------:R-:W-:Y:S02]  /*11a40*/  SHF.R.U32.HI R40, RZ, 0x10, R11 ;  /* 0x00000010ff287819 */ /* 0x000fe4000001160b */
[--C-:B------:R-:W-:Y:S01]  /*11a50*/  SHF.R.U64 R45, R54, 0x10, R55.reuse ;  /* 0x00000010362d7819 */ /* 0x100fe20000001237 */
[----:B------:R-:W-:Y:S01]  /*11a60*/  IMAD R28, R25, 0x2, R2 ;  /* 0x00000002191c7824 */ /* 0x000fe200078e0202 */
[----:B------:R-:W-:-:S04]  /*11a70*/  SHF.R.U32.HI R54, RZ, 0x10, R55 ;  /* 0x00000010ff367819 */ /* 0x000fc80000011637 */
        /* <DEDUP_REMOVED lines=8> */
[----:B------:R-:W-:Y:S02]  /*11b00*/  HADD2.F32 R31, -RZ, R26.H0_H0 ;  /* 0x2000001aff1f7230 */ /* 0x000fe40000004100 */
[--C-:B------:R-:W-:Y:S02]  /*11b10*/  HADD2.F32 R32, -RZ, R27.reuse.H0_H0 ;  /* 0x2000001bff207230 */ /* 0x100fe40000004100 */
[----:B------:R-:W-:Y:S01]  /*11b20*/  FMUL.FTZ R30, R30, R29 ;  /* 0x0000001d1e1e7220 */ /* 0x000fe20000410000 */
        /* <DEDUP_REMOVED lines=9> */
[----:B------:R-:W-:Y:S01]  /*11bc0*/  FMUL.FTZ R8, R25, R34 ;  /* 0x0000002219087220 */ /* 0x000fe20000410000 */
[----:B------:R-:W-:Y:S01]  /*11bd0*/  FFMA.FTZ R38, R9, R29, -R38 ;  /* 0x0000001d09267223 */ /* 0x000fe20000010826 */
[----:B------:R-:W-:Y:S02]  /*11be0*/  HADD2.F32 R29, -RZ, R73.H0_H0 ;  /* 0x20000049ff1d7230 */ /* 0x000fe40000004100 */
[-C--:B------:R-:W-:Y:S01]  /*11bf0*/  FMUL.FTZ R25, R25, R74.reuse ;  /* 0x0000004a19197220 */ /* 0x080fe20000410000 */
[----:B------:R-:W-:Y:S01]  /*11c00*/  FFMA.FTZ R74, R5, R74, -R8 ;  /* 0x0000004a054a7223 */ /* 0x000fe20000010808 */
[----:B------:R-:W-:-:S02]  /*11c10*/  HADD2.F32 R8, -RZ, R75.H0_H0 ;  /* 0x2000004bff087230 */ /* 0x000fc40000004100 */
[----:B------:R-:W-:Y:S01]  /*11c20*/  FFMA.FTZ R36, R9, R36, R30 ;  /* 0x0000002409247223 */ /* 0x000fe2000001001e */
[----:B------:R-:W-:Y:S02]  /*11c30*/  HADD2.F32 R10, -RZ, R6.H0_H0 ;  /* 0x20000006ff0a7230 */ /* 0x000fe40000004100 */
[----:B------:R-:W-:Y:S01]  /*11c40*/  FFMA.FTZ R34, R5, R34, R25 ;  /* 0x0000002205227223 */ /* 0x000fe20000010019 */
[----:B------:R-:W-:Y:S02]  /*11c50*/  HADD2.F32 R73, -RZ, R73.H1_H1 ;  /* 0x30000049ff497230 */ /* 0x000fe40000004100 */
[C---:B------:R-:W-:Y:S01]  /*11c60*/  FMUL.FTZ R5, R31.reuse, R29 ;  /* 0x0000001d1f057220 */ /* 0x040fe20000410000 */
[----:B------:R-:W-:Y:S02]  /*11c70*/  HADD2.F32 R75, -RZ, R75.H1_H1 ;  /* 0x3000004bff4b7230 */ /* 0x000fe40000004100 */
[----:B------:R-:W-:Y:S01]  /*11c80*/  FMUL.FTZ R9, R31, R8 ;  /* 0x000000081f097220 */ /* 0x000fe20000410000 */
[----:B------:R-:W-:-:S02]  /*11c90*/  HADD2.F32 R30, -RZ, R40.H0_H0 ;  /* 0x20000028ff1e7230 */ /* 0x000fc40000004100 */
[----:B------:R-:W-:Y:S01]  /*11ca0*/  FFMA.FTZ R31, R10, R8, -R5 ;  /* 0x000000080a1f7223 */ /* 0x000fe20000010805 */
[--C-:B------:R-:W-:Y:S02]  /*11cb0*/  HADD2.F32 R11, -RZ, R7.reuse.H0_H0 ;  /* 0x20000007ff0b7230 */ /* 0x100fe40000004100 */
[C---:B------:R-:W-:Y:S01]  /*11cc0*/  FMUL.FTZ R40, R32.reuse, R73 ;  /* 0x0000004920287220 */ /* 0x040fe20000410000 */
[----:B------:R-:W-:Y:S02]  /*11cd0*/  HADD2.F32 R8, -RZ, R54.H0_H0 ;  /* 0x20000036ff087230 */ /* 0x000fe40000004100 */
[-C--:B------:R-:W-:Y:S01]  /*11ce0*/  FMUL.FTZ R32, R32, R75.reuse ;  /* 0x0000004b20207220 */ /* 0x080fe20000410000 */
[----:B------:R-:W-:Y:S02]  /*11cf0*/  HADD2.F32 R7, -RZ, R7.H1_H1 ;  /* 0x30000007ff077230 */ /* 0x000fe40000004100 */
[----:B------:R-:W-:Y:S01]  /*11d00*/  FFMA.FTZ R40, R11, R75, -R40 ;  /* 0x0000004b0b287223 */ /* 0x000fe20000010828 */
[----:B------:R-:W-:Y:S01]  /*11d10*/  FMUL.FTZ R42, R27, R30 ;  /* 0x0000001e1b2a7220 */ /* 0x000fe20000410000 */
[----:B------:R-:W-:Y:S01]  /*11d20*/  FFMA.FTZ R32, R11, R73, R32 ;  /* 0x000000490b207223 */ /* 0x000fe20000010020 */
[----:B------:R-:W-:Y:S01]  /*11d30*/  FMUL.FTZ R44, R27, R8 ;  /* 0x000000081b2c7220 */ /* 0x000fe20000410000 */
[----:B------:R-:W-:-:S02]  /*11d40*/  HADD2.F32 R11, -RZ, R43.H0_H0 ;  /* 0x2000002bff0b7230 */ /* 0x000fc40000004100 */
[----:B------:R-:W-:Y:S01]  /*11d50*/  FFMA.FTZ R10, R10, R29, R9 ;  /* 0x0000001d0a0a7223 */ /* 0x000fe20000010009 */
[----:B------:R-:W-:Y:S02]  /*11d60*/  HADD2.F32 R5, -RZ, R46.H0_H0 ;  /* 0x2000002eff057230 */ /* 0x000fe40000004100 */
[C---:B------:R-:W-:Y:S01]  /*11d70*/  FFMA.FTZ R35, R7.reuse, R8, -R42 ;  /* 0x0000000807237223 */ /* 0x040fe2000001082a */
[----:B------:R-:W-:Y:S02]  /*11d80*/  HADD2.F32 R25, -RZ, R41.H0_H0 ;  /* 0x20000029ff197230 */ /* 0x000fe40000004100 */
[----:B------:R-:W-:Y:S01]  /*11d90*/  FFMA.FTZ R41, R7, R30, R44 ;  /* 0x0000001e07297223 */ /* 0x000fe2000001002c */
[----:B------:R-:W-:Y:S02]  /*11da0*/  HADD2.F32 R9, -RZ, R45.H0_H0 ;  /* 0x2000002dff097230 */ /* 0x000fe40000004100 */
[----:B------:R-:W-:Y:S01]  /*11db0*/  FMUL.FTZ R7, R24, R11 ;  /* 0x0000000b18077220 */ /* 0x000fe20000410000 */
[----:B------:R-:W-:-:S02]  /*11dc0*/  HADD2.F32 R4, -RZ, R4.H1_H1 ;  /* 0x30000004ff047230 */ /* 0x000fc40000004100 */
[----:B------:R-:W-:Y:S01]  /*11dd0*/  FMUL.FTZ R24, R24, R5 ;  /* 0x0000000518187220 */ /* 0x000fe20000410000 */
[----:B------:R-:W-:Y:S02]  /*11de0*/  HADD2.F32 R6, -RZ, R6.H1_H1 ;  /* 0x30000006ff067230 */ /* 0x000fe40000004100 */
[C---:B------:R-:W-:Y:S01]  /*11df0*/  FMUL.FTZ R33, R26.reuse, R25 ;  /* 0x000000191a217220 */ /* 0x040fe20000410000 */
[----:B------:R-:W-:Y:S01]  /*11e00*/  FMUL.FTZ R26, R26, R9 ;  /* 0x000000091a1a7220 */ /* 0x000fe20000410000 */
[C---:B------:R-:W-:Y:S01]  /*11e10*/  FFMA.FTZ R29, R4.reuse, R11, R24 ;  /* 0x0000000b041d7223 */ /* 0x040fe20000010018 */
[----:B------:R-:W-:Y:S01]  /*11e20*/  FFMA.FTZ R27, R4, R5, -R7 ;  /* 0x00000005041b7223 */ /* 0x000fe20000010807 */
        /* <DEDUP_REMOVED lines=12> */
.L_x_1638:
[----:B------:R-:W-:Y:S05]  /*11ef0*/  BSYNC B1 ;  /* 0x0000000000017941 */ /* 0x000fea0003800000 */
.L_x_1637:
[----:B------:R-:W-:Y:S05]  /*11f00*/  @P2 BRA `(.L_x_1610) ;  /* 0x00000004007c2947 */ /* 0x000fea0003800000 */
[----:B------:R-:W5:Y:S01]  /*11f10*/  LDL R41, [R1+0x64] ;  /* 0x0000640001297983 */ /* 0x000f620000100800 */
[----:B------:R-:W-:Y:S01]  /*11f20*/  LEA.HI R0, R0, R223, RZ, 0x1d ;  /* 0x000000df00007211 */ /* 0x000fe200078fe8ff */
[----:B----4-:R-:W-:Y:S01]  /*11f30*/  HADD2.F32 R29, -RZ, R21.H1_H1 ;  /* 0x30000015ff1d7230 */ /* 0x010fe20000004100 */
[----:B0-----:R-:W-:Y:S01]  /*11f40*/  SHF.R.U32.HI R28, RZ, 0x10, R13 ;  /* 0x00000010ff1c7819 */ /* 0x001fe2000001160d */
[----:B------:R-:W-:Y:S01]  /*11f50*/  HADD2.F32 R31, -RZ, R20.H0_H0 ;  /* 0x20000014ff1f7230 */ /* 0x000fe20000004100 */
[----:B------:R-:W-:Y:S01]  /*11f60*/  SHF.R.S32.HI R5, RZ, 0x1f, R0 ;  /* 0x0000001fff057819 */ /* 0x000fe20000011400 */
[----:B------:R-:W-:Y:S01]  /*11f70*/  IMAD.SHL.U32 R4, R0, 0x8, RZ ;  /* 0x0000000800047824 */ /* 0x000fe200078e00ff */
[----:B------:R-:W-:Y:S01]  /*11f80*/  SHF.R.U64 R40, R56, 0x10, R57 ;  /* 0x0000001038287819 */ /* 0x000fe20000001239 */
[----:B------:R-:W-:Y:S01]  /*11f90*/  HADD2.F32 R28, -RZ, R28.H0_H0 ;  /* 0x2000001cff1c7230 */ /* 0x000fe20000004100 */
[----:B------:R-:W-:Y:S01]  /*11fa0*/  LEA.HI R5, R5, R0, RZ, 0x3 ;  /* 0x0000000005057211 */ /* 0x000fe200078f18ff */
[----:B------:R-:W-:Y:S01]  /*11fb0*/  HADD2.F32 R20, -RZ, R20.H1_H1 ;  /* 0x30000014ff147230 */ /* 0x000fe20000004100 */
[----:B------:R-:W-:-:S02]  /*11fc0*/  LOP3.LUT R0, R173, 0x38, R4, 0xf8, !PT ;  /* 0x00000038ad007812 */ /* 0x000fc400078ef804 */
[----:B------:R-:W-:Y:S01]  /*11fd0*/  SHF.R.U32.HI R56, RZ, 0x10, R57 ;  /* 0x00000010ff387819 */ /* 0x000fe20000011639 */
[----:B------:R-:W-:Y:S01]  /*11fe0*/  IMAD.SHL.U32 R5, R5, 0x400, RZ ;  /* 0x0000040005057824 */ /* 0x000fe200078e00ff */
[----:B------:R-:W-:Y:S02]  /*11ff0*/  LOP3.LUT R0, R0, R61, RZ, 0x3c, !PT ;  /* 0x0000003d00007212 */ /* 0x000fe400078e3cff */
[----:B------:R-:W-:Y:S02]  /*12000*/  SHF.R.U64 R38, R12, 0x10, R13 ;  /* 0x000000100c267819 */ /* 0x000fe4000000120d */
[----:B------:R-:W-:Y:S02]  /*12010*/  LOP3.LUT R9, R5, 0x7fffe000, RZ, 0xc0, !PT ;  /* 0x7fffe00005097812 */ /* 0x000fe400078ec0ff */
[----:B------:R-:W-:Y:S02]  /*12020*/  SHF.R.U64 R39, R58, 0x10, R59 ;  /* 0x000000103a277819 */ /* 0x000fe4000000123b */
[----:B------:R-:W-:-:S02]  /*12030*/  IADD3 R9, R0, R9, R179 ;  /* 0x0000000900097210 */ /* 0x000fc40007ffe0b3 */
[----:B-1----:R-:W-:Y:S02]  /*12040*/  SHF.R.U32.HI R34, RZ, 0x10, R15 ;  /* 0x00000010ff227819 */ /* 0x002fe4000001160f */
[----:B------:R-:W-:Y:S02]  /*12050*/  LEA R0, R9, R2, 0x1 ;  /* 0x0000000209007211 */ /* 0x000fe400078e08ff */
[----:B------:R-:W-:Y:S02]  /*12060*/  SHF.R.U32.HI R58, RZ, 0x10, R59 ;  /* 0x00000010ff3a7819 */ /* 0x000fe4000001163b */
[----:B------:R-:W-:Y:S01]  /*12070*/  SHF.R.U64 R37, R14, 0x10, R15 ;  /* 0x000000100e257819 */ /* 0x000fe2000000120f */
[----:B------:R-:W0:Y:S02]  /*12080*/  LDS.128 R8, [R0+0xc400] ;  /* 0x00c4000000087984 */ /* 0x000e240000000c00 */
[--C-:B0-----:R-:W-:Y:S02]  /*12090*/  HADD2.F32 R24, -RZ, R9.reuse.H0_H0 ;  /* 0x20000009ff187230 */ /* 0x101fe40000004100 */
[----:B------:R-:W-:-:S02]  /*120a0*/  HADD2.F32 R25, -RZ, R9.H1_H1 ;  /* 0x30000009ff197230 */ /* 0x000fc40000004100 */
[----:B------:R-:W-:Y:S02]  /*120b0*/  HADD2.F32 R9, -RZ, R8.H0_H0 ;  /* 0x20000008ff097230 */ /* 0x000fe40000004100 */
[C---:B------:R-:W-:Y:S01]  /*120c0*/  FMUL.FTZ R33, R24.reuse, R31 ;  /* 0x0000001f18217220 */ /* 0x040fe20000410000 */
[----:B------:R-:W-:Y:S01]  /*120d0*/  FMUL.FTZ R35, R24, R29 ;  /* 0x0000001d18237220 */ /* 0x000fe20000410000 */
[----:B------:R-:W-:Y:S02]  /*120e0*/  HADD2.F32 R24, -RZ, R56.H0_H0 ;  /* 0x20000038ff187230 */ /* 0x000fe40000004100 */
[C---:B------:R-:W-:Y:S01]  /*120f0*/  FMUL.FTZ R30, R25.reuse, R28 ;  /* 0x0000001c191e7220 */ /* 0x040fe20000410000 */
[----:B------:R-:W-:Y:S02]  /*12100*/  HADD2.F32 R26, -RZ, R10.H0_H0 ;  /* 0x2000000aff1a7230 */ /* 0x000fe40000004100 */
[--C-:B------:R-:W-:Y:S02]  /*12110*/  HADD2.F32 R27, -RZ, R11.reuse.H0_H0 ;  /* 0x2000000bff1b7230 */ /* 0x100fe40000004100 */
[----:B------:R-:W-:Y:S01]  /*12120*/  FMUL.FTZ R32, R25, R24 ;  /* 0x0000001819207220 */ /* 0x000fe20000410000 */
[----:B------:R-:W-:-:S02]  /*12130*/  HADD2.F32 R11, -RZ, R11.H1_H1 ;  /* 0x3000000bff0b7230 */ /* 0x000fc40000004100 */
[----:B------:R-:W-:Y:S02]  /*12140*/  HADD2.F32 R8, -RZ, R8.H1_H1 ;  /* 0x30000008ff087230 */ /* 0x000fe40000004100 */
[----:B------:R-:W-:Y:S01]  /*12150*/  HADD2.F32 R10, -RZ, R10.H1_H1 ;  /* 0x3000000aff0a7230 */ /* 0x000fe20000004100 */
[----:B-----5:R-:W0:Y:S02]  /*12160*/  LDS.128 R4, [R41] ;  /* 0x0000000029047984 */ /* 0x020e240000000c00 */
[--C-:B0-----:R-:W-:Y:S02]  /*12170*/  HADD2.F32 R12, -RZ, R5.reuse.H0_H0 ;  /* 0x20000005ff0c7230 */ /* 0x101fe40000004100 */
[----:B------:R-:W-:Y:S02]  /*12180*/  HADD2.F32 R13, -RZ, R5.H1_H1 ;  /* 0x30000005ff0d7230 */ /* 0x000fe40000004100 */
[----:B------:R-:W-:Y:S02]  /*12190*/  HADD2.F32 R5, -RZ, R4.H0_H0 ;  /* 0x20000004ff057230 */ /* 0x000fe40000004100 */
[C---:B------:R-:W-:Y:S01]  /*121a0*/  FFMA.FTZ R33, R12.reuse, R29, -R33 ;  /* 0x0000001d0c217223 */ /* 0x040fe20000010821 */
[----:B------:R-:W-:Y:S01]  /*121b0*/  FFMA.FTZ R35, R12, R31, R35 ;  /* 0x0000001f0c237223 */ /* 0x000fe20000010023 */
[----:B------:R-:W-:-:S02]  /*121c0*/  HADD2.F32 R12, -RZ, R21.H0_H0 ;  /* 0x20000015ff0c7230 */ /* 0x000fc40000004100 */
[----:B------:R-:W-:Y:S01]  /*121d0*/  FFMA.FTZ R30, R13, R24, -R30 ;  /* 0x000000180d1e7223 */ /* 0x000fe2000001081e */
[----:B------:R-:W-:Y:S01]  /*121e0*/  FMUL.FTZ R24, R9, R20 ;  /* 0x0000001409187220 */ /* 0x000fe20000410000 */
[----:B------:R-:W-:Y:S02]  /*121f0*/  HADD2.F32 R21, -RZ, R3.H1_H1 ;  /* 0x30000003ff157230 */ /* 0x000fe40000004100 */
[----:B------:R-:W-:Y:S01]  /*12200*/  FFMA.FTZ R32, R13, R28, R32 ;  /* 0x0000001c0d207223 */ /* 0x000fe20000010020 */
[-C--:B------:R-:W-:Y:S01]  /*12210*/  FMUL.FTZ R25, R9, R12.reuse ;  /* 0x0000000c09197220 */ /* 0x080fe20000410000 */
[----:B------:R-:W-:Y:S02]  /*12220*/  HADD2.F32 R9, -RZ, R69.H0_H0 ;  /* 0x20000045ff097230 */ /* 0x000fe40000004100 */
[C---:B------:R-:W-:Y:S01]  /*12230*/  FFMA.FTZ R13, R5.reuse, R12, -R24 ;  /* 0x0000000c050d7223 */ /* 0x040fe20000010818 */
[----:B------:R-:W-:Y:S02]  /*12240*/  HADD2.F32 R24, -RZ, R3.H0_H0 ;  /* 0x20000003ff187230 */ /* 0x000fe40000004100 */
[----:B------:R-:W-:Y:S01]  /*12250*/  FFMA.FTZ R25, R5, R20, R25 ;  /* 0x0000001405197223 */ /* 0x000fe20000010019 */
[C---:B------:R-:W-:Y:S01]  /*12260*/  FMUL.FTZ R5, R26.reuse, R21 ;  /* 0x000000151a057220 */ /* 0x040fe20000410000 */
[----:B------:R-:W-:Y:S01]  /*12270*/  FMUL.FTZ R3, R26, R9 ;  /* 0x000000091a037220 */ /* 0x000fe20000410000 */
[----:B------:R-:W-:-:S02]  /*12280*/  HADD2.F32 R15, -RZ, R7.H0_H0 ;  /* 0x20000007ff0f7230 */ /* 0x000fc40000004100 */
[----:B------:R-:W-:Y:S02]  /*12290*/  HADD2.F32 R12, -RZ, R69.H1_H1 ;  /* 0x30000045ff0c7230 */ /* 0x000fe40000004100 */
[----:B------:R-:W-:Y:S02]  /*122a0*/  HADD2.F32 R26, -RZ, R34.H0_H0 ;  /* 0x20000022ff1a7230 */ /* 0x000fe40000004100 */
[C---:B------:R-:W-:Y:S01]  /*122b0*/  FMUL.FTZ R34, R27.reuse, R24 ;  /* 0x000000181b227220 */ /* 0x040fe20000410000 */
[----:B------:R-:W-:Y:S02]  /*122c0*/  HADD2.F32 R14, -RZ, R6.H0_H0 ;  /* 0x20000006ff0e7230 */ /* 0x000fe40000004100 */
[-C--:B------:R-:W-:Y:S01]  /*122d0*/  FMUL.FTZ R27, R27, R12.reuse ;  /* 0x0000000c1b1b7220 */ /* 0x080fe20000410000 */
[----:B------:R-:W-:Y:S02]  /*122e0*/  HADD2.F32 R20, -RZ, R58.H0_H0 ;  /* 0x2000003aff147230 */ /* 0x000fe40000004100 */
[----:B------:R-:W-:Y:S01]  /*122f0*/  FFMA.FTZ R34, R15, R12, -R34 ;  /* 0x0000000c0f227223 */ /* 0x000fe20000010822 */
[----:B------:R-:W-:-:S02]  /*12300*/  HADD2.F32 R7, -RZ, R7.H1_H1 ;  /* 0x30000007ff077230 */ /* 0x000fc40000004100 */
[C---:B------:R-:W-:Y:S01]  /*12310*/  FFMA.FTZ R28, R14.reuse, R9, -R5 ;  /* 0x000000090e1c7223 */ /* 0x040fe20000010805 */
[C---:B------:R-:W-:Y:S01]  /*12320*/  FMUL.FTZ R36, R11.reuse, R26 ;  /* 0x0000001a0b247220 */ /* 0x040fe20000410000 */
[----:B------:R-:W-:Y:S01]  /*12330*/  FMUL.FTZ R12, R11, R20 ;  /* 0x000000140b0c7220 */ /* 0x000fe20000410000 */
[----:B------:R-:W-:Y:S01]  /*12340*/  FFMA.FTZ R14, R14, R21, R3 ;  /* 0x000000150e0e7223 */ /* 0x000fe20000010003 */
[----:B------:R-:W-:Y:S02]  /*12350*/  HADD2.F32 R9, -RZ, R38.H0_H0 ;  /* 0x20000026ff097230 */ /* 0x000fe40000004100 */
[----:B------:R-:W-:Y:S01]  /*12360*/  FFMA.FTZ R27, R15, R24, R27 ;  /* 0x000000180f1b7223 */ /* 0x000fe2000001001b */
[----:B------:R-:W-:Y:S02]  /*12370*/  HADD2.F32 R11, -RZ, R37.H0_H0 ;  /* 0x20000025ff0b7230 */ /* 0x000fe40000004100 */
[----:B------:R-:W-:Y:S01]  /*12380*/  FFMA.FTZ R21, R7, R20, -R36 ;  /* 0x0000001407157223 */ /* 0x000fe20000010824 */
[----:B------:R-:W-:-:S02]  /*12390*/  HADD2.F32 R3, -RZ, R40.H0_H0 ;  /* 0x20000028ff037230 */ /* 0x000fc40000004100 */
[----:B------:R-:W-:Y:S01]  /*123a0*/  FFMA.FTZ R26, R7, R26, R12 ;  /* 0x0000001a071a7223 */ /* 0x000fe2000001000c */
[----:B------:R-:W-:Y:S02]  /*123b0*/  HADD2.F32 R5, -RZ, R39.H0_H0 ;  /* 0x20000027ff057230 */ /* 0x000fe40000004100 */
        /* <DEDUP_REMOVED lines=20> */
.L_x_1610:
[----:B------:R-:W-:Y:S05]  /*12500*/  BSYNC B0 ;  /* 0x0000000000007941 */ /* 0x000fea0003800000 */
.L_x_1588:
        /* <DEDUP_REMOVED lines=8> */
.L_x_1586:
[----:B01-3--:R-:W3:Y:S02]  /*12590*/  LDL R0, [R1+0x38] ;  /* 0x0000380001007983 */ /* 0x00bee40000100800 */
[----:B---3--:R-:W-:-:S13]  /*125a0*/  R2UR UR4, R0 ;  /* 0x00000000000472ca */ /* 0x008fda00000e0000 */
[----:B------:R-:W-:-:S05]  /*125b0*/  IMAD.U32 R0, RZ, RZ, UR4 ;  /* 0x00000004ff007e24 */ /* 0x000fca000f8e00ff */
[----:B------:R-:W-:-:S13]  /*125c0*/  ISETP.NE.AND P0, PT, R0, 0x3, PT ;  /* 0x000000030000780c */ /* 0x000fda0003f05270 */
[----:B------:R-:W-:Y:S05]  /*125d0*/  @!P0 BRA `(.L_x_1639) ;  /* 0x0000000000048947 */ /* 0x000fea0003800000 */
[----:B------:R-:W-:Y:S01]  /*125e0*/  BPT.TRAP 0x1 ;  /* 0x000000040000795c */ /* 0x000fe20000300000 */
.L_x_1639:
[----:B------:R-:W-:Y:S01]  /*125f0*/  IMAD R9, R22, 0x8, R2 ;  /* 0x0000000816097824 */ /* 0x000fe200078e0202 */
[----:B------:R-:W-:-:S04]  /*12600*/  SHF.L.U32 R0, R23, 0x1f, RZ ;  /* 0x0000001f17007819 */ /* 0x000fc800000006ff */
[----:B------:R0:W1:Y:S01]  /*12610*/  SYNCS.PHASECHK.TRANS64.TRYWAIT P2, [R9+URZ+0x2a830], R0 ;  /* 0x02a83000090075a7 */ /* 0x000062000804017f */
[----:B------:R-:W-:Y:S05]  /*12620*/  @!P0 BRA `(.L_x_1640) ;  /* 0x0000000000048947 */ /* 0x000fea0003800000 */
[----:B------:R-:W-:Y:S01]  /*12630*/  BPT.TRAP 0x1 ;  /* 0x000000040000795c */ /* 0x000fe20000300000 */
.L_x_1640:
[----:B--2-4-:R-:W2:Y:S02]  /*12640*/  S2R R3, SR_TID.X ;  /* 0x0000000000037919 */ /* 0x014ea40000002100 */
[----:B--2---:R-:W-:-:S04]  /*12650*/  LOP3.LUT R3, R3, 0x7f, RZ, 0xc0, !PT ;  /* 0x0000007f03037812 */ /* 0x004fc800078ec0ff */
[----:B------:R-:W-:Y:S01]  /*12660*/  ISETP.NE.AND P1, PT, R3, RZ, PT ;  /* 0x000000ff0300720c */ /* 0x000fe20003f25270 */
[----:B-1----:R-:W-:-:S12]  /*12670*/  @P2 BRA `(.L_x_1641) ;  /* 0x0000000000082947 */ /* 0x002fd80003800000 */
[----:B------:R-:W1:Y:S02]  /*12680*/  SYNCS.PHASECHK.TRANS64.TRYWAIT P2, [R9+URZ+0x2a830], R0 ;  /* 0x02a83000090075a7 */ /* 0x000e64000804017f */
[----:B-1----:R-:W-:Y:S05]  /*12690*/  @!P2 BRA `(.L_x_1642) ;  /* 0x00000188003ca947 */ /* 0x002fea0003800000 */
.L_x_1641:
[----:B------:R-:W-:Y:S05]  /*126a0*/  WARPSYNC.ALL ;  /* 0x0000000000007948 */ /* 0x000fea0003800000 */
[----:B01----:R-:W-:Y:S01]  /*126b0*/  VIADD R0, R2, 0x18400 ;  /* 0x0001840002007836 */ /* 0x003fe20000000000 */
[----:B------:R-:W-:Y:S01]  /*126c0*/  R2UR UR52, R68 ;  /* 0x00000000443472ca */ /* 0x000fe200000e0000 */
[----:B------:R-:W-:Y:S01]  /*126d0*/  IMAD.MOV.U32 R5, RZ, RZ, 0x40000040 ;  /* 0x40000040ff057424 */ /* 0x000fe200078e00ff */
[----:B------:R-:W-:Y:S01]  /*126e0*/  WARPGROUP.ARRIVE ;  /* 0x00000000000079c5 */ /* 0x000fe20000000000 */
[----:B------:R-:W-:Y:S01]  /*126f0*/  UMOV UR53, 0x40000040 ;  /* 0x4000004000357882 */ /* 0x000fe20000000000 */
[----:B------:R-:W-:Y:S01]  /*12700*/  SHF.R.U32.HI R0, RZ, 0x4, R0 ;  /* 0x00000004ff007819 */ /* 0x000fe20000011600 */
[----:B------:R-:W-:Y:S01]  /*12710*/  IMAD.MOV.U32 R7, RZ, RZ, 0x40000040 ;  /* 0x40000040ff077424 */ /* 0x000fe200078e00ff */
[----:B------:R-:W-:Y:S01]  /*12720*/  R2UR UR55, R5 ;  /* 0x00000000053772ca */ /* 0x000fe200000e0000 */
[----:B------:R-:W-:Y:S01]  /*12730*/  UMOV UR49, 0x40000040 ;  /* 0x4000004000317882 */ /* 0x000fe20000000000 */
[----:B------:R-:W-:Y:S01]  /*12740*/  LOP3.LUT R0, R0, 0x3fff, RZ, 0xc0, !PT ;  /* 0x00003fff00007812 */ /* 0x000fe200078ec0ff */
[----:B------:R-:W-:Y:S01]  /*12750*/  UMOV UR9, 0x40000040 ;  /* 0x4000004000097882 */ /* 0x000fe20000000000 */
[----:B------:R-:W-:Y:S01]  /*12760*/  R2UR UR51, R7 ;  /* 0x00000000073372ca */ /* 0x000fe200000e0000 */
[----:B------:R-:W-:Y:S01]  /*12770*/  IMAD.MOV.U32 R7, RZ, RZ, 0x40000040 ;  /* 0x40000040ff077424 */ /* 0x000fe200078e00ff */
[----:B------:R-:W-:Y:S01]  /*12780*/  LOP3.LUT R8, R0, 0x10000, RZ, 0xfc, !PT ;  /* 0x0001000000087812 */ /* 0x000fe200078efcff */
[----:B------:R-:W-:Y:S01]  /*12790*/  ULOP3.LUT UR52, UR52, 0x10000, URZ, 0xfc, !UPT ;  /* 0x0001000034347892 */ /* 0x000fe2000f8efc3f */
[----:B------:R-:W-:Y:S01]  /*127a0*/  IMAD.U32 R11, RZ, RZ, UR9 ;  /* 0x00000009ff0b7e24 */ /* 0x000fe2000f8e00ff */
[----:B------:R-:W-:Y:S01]  /*127b0*/  UMOV UR57, 0x40000040 ;  /* 0x4000004000397882 */ /* 0x000fe20000000000 */
[----:B------:R-:W-:Y:S01]  /*127c0*/  R2UR UR11, R7 ;  /* 0x00000000070b72ca */ /* 0x000fe200000e0000 */
[----:B------:R-:W-:Y:S01]  /*127d0*/  IMAD R4, R22, 0x900, R8 ;  /* 0x0000090016047824 */ /* 0x000fe200078e0208 */
[----:B------:R-:W-:Y:S01]  /*127e0*/  UIADD3 UR48, UR52, 0x2, URZ ;  /* 0x0000000234307890 */ /* 0x000fe2000fffe03f */
[----:B------:R-:W-:Y:S01]  /*127f0*/  IMAD.MOV.U32 R7, RZ, RZ, 0x40000040 ;  /* 0x40000040ff077424 */ /* 0x000fe200078e00ff */
[----:B------:R-:W-:Y:S01]  /*12800*/  UIADD3 UR4, UR52, 0x4, URZ ;  /* 0x0000000434047890 */ /* 0x000fe2000fffe03f */
[C---:B------:R-:W-:Y:S01]  /*12810*/  VIADD R6, R4.reuse, 0x2 ;  /* 0x0000000204067836 */ /* 0x040fe20000000000 */
[----:B------:R-:W-:Y:S01]  /*12820*/  R2UR UR54, R4 ;  /* 0x00000000043672ca */ /* 0x000fe200000e0000 */
[----:B------:R-:W-:Y:S01]  /*12830*/  UIADD3 UR56, UR52, 0x802, URZ ;  /* 0x0000080234387890 */ /* 0x000fe2000fffe03f */
[----:B------:R-:W-:Y:S01]  /*12840*/  IMAD.MOV.U32 R5, RZ, RZ, 0x40000040 ;  /* 0x40000040ff057424 */ /* 0x000fe200078e00ff */
[----:B------:R-:W-:Y:S01]  /*12850*/  UIADD3 UR40, UR52, 0x804, URZ ;  /* 0x0000080434287890 */ /* 0x000fe2000fffe03f */
[----:B------:R-:W-:Y:S01]  /*12860*/  R2UR UR50, R6 ;  /* 0x00000000063272ca */ /* 0x000fe200000e0000 */
[----:B------:R-:W-:Y:S01]  /*12870*/  VIADD R6, R4, 0x4 ;  /* 0x0000000404067836 */ /* 0x000fe20000000000 */
[----:B------:R-:W-:Y:S01]  /*12880*/  UMOV UR8, UR4 ;  /* 0x0000000400087c82 */ /* 0x000fe20008000000 */
[----:B------:R-:W-:Y:S01]  /*12890*/  UIADD3 UR4, UR52, 0x6, URZ ;  /* 0x0000000634047890 */ /* 0x000fe2000fffe03f */
[----:B------:R-:W-:Y:S01]  /*128a0*/  IMAD.U32 R10, RZ, RZ, UR8 ;  /* 0x00000008ff0a7e24 */ /* 0x000fe2000f8e00ff */
[----:B------:R-:W-:Y:S01]  /*128b0*/  UMOV UR41, 0x40000040 ;  /* 0x4000004000297882 */ /* 0x000fe20000000000 */
[----:B------:R-:W-:Y:S01]  /*128c0*/  R2UR UR10, R6 ;  /* 0x00000000060a72ca */ /* 0x000fe200000e0000 */
[----:B------:R-:W-:Y:S01]  /*128d0*/  UIADD3 UR36, UR52, 0x806, URZ ;  /* 0x0000080634247890 */ /* 0x000fe2000fffe03f */
[----:B------:R-:W-:Y:S01]  /*128e0*/  IADD3 R6, R4, 0x6, RZ ;  /* 0x0000000604067810 */ /* 0x000fe20007ffe0ff */
[----:B------:R-:W-:Y:S01]  /*128f0*/  HGMMA.64x96x16.F32 R24, gdesc[UR52], RZ, !UPT, gsb0 ;  /* 0x01600000341879f0 */ /* 0x000fe2000c0008ff */
[----:B------:R0:W-:Y:S01]  /*12900*/  STL.64 [R1+0x30], R10 ;  /* 0x0000300a01007387 */ /* 0x0001e20000100a00 */
[----:B------:R-:W-:Y:S01]  /*12910*/  R2UR UR39, R5 ;  /* 0x00000000052772ca */ /* 0x000fe200000e0000 */
[----:B------:R-:W-:Y:S01]  /*12920*/  UMOV UR37, 0x40000040 ;  /* 0x4000004000257882 */ /* 0x000fe20000000000 */
[----:B------:R-:W1:Y:S01]  /*12930*/  LDC R209, c[0x0][0x448] ;  /* 0x00011200ffd17b82 */ /* 0x000e620000000800 */
[----:B------:R-:W-:Y:S01]  /*12940*/  IMAD.IADD R0, R181, 0x1, R178 ;  /* 0x00000001b5007824 */ /* 0x000fe200078e02b2 */
[----:B------:R-:W-:-:S02]  /*12950*/  MOV R5, 0xffffffa0 ;  /* 0xffffffa000057802 */ /* 0x000fc40000000f00 */
[----:B------:R-:W-:-:S03]  /*12960*/  LOP3.LUT R17, R17, 0xffdfffff, RZ, 0xc0, !PT ;  /* 0xffdfffff11117812 */ /* 0x000fc600078ec0ff */
[----:B------:R-:W-:Y:S01]  /*12970*/  IMAD R5, R72, R5, 0x61 ;  /* 0x0000006148057424 */ /* 0x000fe200078e0205 */
[----:B------:R-:W2:Y:S03]  /*12980*/  LDC.64 R12, c[0x0][0x9e0] ;  /* 0x00027800ff0c7b82 */ /* 0x000ea60000000a00 */
[----:B------:R-:W-:-:S04]  /*12990*/  VIADD R73, R5, 0xffffffff ;  /* 0xffffffff05497836 */ /* 0x000fc80000000000 */
[----:B------:R-:W-:Y:S01]  /*129a0*/  IMAD.IADD R75, R73, 0x1, -R174 ;  /* 0x00000001494b7824 */ /* 0x000fe200078e0aae */
[----:B-1----:R-:W-:-:S13]  /*129b0*/  ISETP.NE.AND P2, PT, R209, 0x1, PT ;  /* 0x00000001d100780c */ /* 0x002fda0003f45270 */
[----:B------:R-:W1:Y:S01]  /*129c0*/  @P2 LDC R3, c[0x0][0x44c] ;  /* 0x00011300ff032b82 */ /* 0x000e620000000800 */
[----:B------:R-:W-:-:S04]  /*129d0*/  @P2 LOP3.LUT R17, R17, 0x200000, RZ, 0xfc, !PT ;  /* 0x0020000011112812 */ /* 0x000fc800078efcff */
[----:B------:R-:W-:Y:S01]  /*129e0*/  LOP3.LUT R17, R17, 0xffefffff, RZ, 0xc0, !PT ;  /* 0xffefffff11117812 */ /* 0x000fe200078ec0ff */
[----:B-1----:R-:W-:Y:S01]  /*129f0*/  @P2 IMAD.HI.U32 R3, R0, R3, RZ ;  /* 0x0000000300032227 */ /* 0x002fe200078e00ff */
[----:B------:R-:W-:Y:S02]  /*12a00*/  WARPGROUP.DEPBAR.LE gsb0, 0x0 ;  /* 0x00008000000079c5 */ /* 0x000fe40000010000 */
[----:B------:R-:W-:-:S06]  /*12a10*/  WARPGROUP.ARRIVE ;  /* 0x00000000000079c5 */ /* 0x000fcc0000000000 */
[----:B------:R-:W-:Y:S03]  /*12a20*/  HGMMA.64x96x16.F32 R24, gdesc[UR48], R24, gsb0 ;  /* 0x01600000301879f0 */ /* 0x000fe60008000818 */
[----:B------:R-:W-:Y:S02]  /*12a30*/  WARPGROUP.DEPBAR.LE gsb0, 0x0 ;  /* 0x00008000000079c5 */ /* 0x000fe40000010000 */
[----:B------:R-:W-:-:S06]  /*12a40*/  WARPGROUP.ARRIVE ;  /* 0x00000000000079c5 */ /* 0x000fcc0000000000 */
[----:B------:R-:W-:Y:S01]  /*12a50*/  HGMMA.64x96x16.F32 R24, gdesc[UR8], R24, gsb0 ;  /* 0x01600000081879f0 */ /* 0x000fe20008000818 */
[----:B------:R-:W-:Y:S01]  /*12a60*/  R2UR UR10, R6 ;  /* 0x00000000060a72ca */ /* 0x000fe200000e0000 */
[----:B------:R-:W-:Y:S01]  /*12a70*/  UMOV UR8, UR4 ;  /* 0x0000000400087c82 */ /* 0x000fe20008000000 */
[----:B------:R-:W-:Y:S01]  /*12a80*/  R2UR UR11, R7 ;  /* 0x00000000070b72ca */ /* 0x000fe200000e0000 */
[----:B------:R-:W-:Y:S01]  /*12a90*/  UMOV UR9, 0x40000040 ;  /* 0x4000004000097882 */ /* 0x000fe20000000000 */
[----:B------:R-:W-:Y:S01]  /*12aa0*/  VIADD R6, R4, 0x300 ;  /* 0x0000030004067836 */ /* 0x000fe20000000000 */
[----:B------:R-:W-:Y:S01]  /*12ab0*/  UIADD3 UR4, UR52, 0x400, URZ ;  /* 0x0000040034047890 */ /* 0x000fe2000fffe03f */
[----:B------:R-:W-:Y:S02]  /*12ac0*/  IMAD.MOV.U32 R7, RZ, RZ, 0x40000040 ;  /* 0x40000040ff077424 */ /* 0x000fe400078e00ff */
[----:B0-----:R-:W-:Y:S02]  /*12ad0*/  IMAD.U32 R10, RZ, RZ, UR8 ;  /* 0x00000008ff0a7e24 */ /* 0x001fe4000f8e00ff */
[----:B------:R-:W-:-:S05]  /*12ae0*/  IMAD.U32 R11, RZ, RZ, UR9 ;  /* 0x00000009ff0b7e24 */ /* 0x000fca000f8e00ff */
[----:B------:R0:W-:Y:S01]  /*12af0*/  STL.64 [R1+0x28], R10 ;  /* 0x0000280a01007387 */ /* 0x0001e20000100a00 */
        /* <DEDUP_REMOVED lines=22> */
[----:B------:R-:W-:Y:S01]  /*12c60*/  IMAD.MOV.U32 R7, RZ, RZ, 0x40000040 ;  /* 0x40000040ff077424 */ /* 0x000fe200078e00ff */
[----:B0-----:R-:W-:Y:S01]  /*12c70*/  MOV R11, UR9 ;  /* 0x00000009000b7c02 */ /* 0x001fe20008000f00 */
        /* <DEDUP_REMOVED lines=36> */
[----:B------:R-:W-:Y:S01]  /*12ec0*/  ULDC UR4, c[0x0][0x9dc] ;  /* 0x0002770000047ab9 */ /* 0x000fe20000000800 */
[----:B------:R-:W-:Y:S01]  /*12ed0*/  IMAD.MOV.U32 R7, RZ, RZ, 0x40000040 ;  /* 0x40000040ff077424 */ /* 0x000fe200078e00ff */
[----:B0-----:R-:W-:Y:S01]  /*12ee0*/  MOV R10, UR8 ;  /* 0x00000008000a7c02 */ /* 0x001fe20008000f00 */
[----:B------:R-:W-:Y:S01]  /*12ef0*/  IMAD.U32 R11, RZ, RZ, UR9 ;  /* 0x00000009ff0b7e24 */ /* 0x000fe2000f8e00ff */
[----:B------:R-:W-:Y:S01]  /*12f00*/  R2UR UR58, R6 ;  /* 0x00000000063a72ca */ /* 0x000fe200000e0000 */
[C---:B------:R-:W-:Y:S01]  /*12f10*/  VIADD R6, R4.reuse, 0x604 ;  /* 0x0000060404067836 */ /* 0x040fe20000000000 */
[----:B------:R-:W-:Y:S01]  /*12f20*/  R2UR UR59, R7 ;  /* 0x00000000073b72ca */ /* 0x000fe200000e0000 */
[----:B------:R-:W-:Y:S01]  /*12f30*/  IMAD.MOV.U32 R7, RZ, RZ, 0x40000040 ;  /* 0x40000040ff077424 */ /* 0x000fe200078e00ff */
[----:B------:R0:W-:Y:S01]  /*12f40*/  STL.64 [R1], R10 ;  /* 0x0000000a01007387 */ /* 0x0001e20000100a00 */
[----:B------:R-:W-:Y:S01]  /*12f50*/  VIADD R4, R4, 0x606 ;  /* 0x0000060604047836 */ /* 0x000fe20000000000 */
[----:B------:R-:W-:-:S02]  /*12f60*/  R2UR UR42, R6 ;  /* 0x00000000062a72ca */ /* 0x000fc400000e0000 */
[----:B------:R-:W-:Y:S01]  /*12f70*/  R2UR UR43, R7 ;  /* 0x00000000072b72ca */ /* 0x000fe200000e0000 */
[----:B------:R-:W-:Y:S01]  /*12f80*/  IMAD.MOV.U32 R7, RZ, RZ, R0 ;  /* 0x000000ffff077224 */ /* 0x000fe200078e0000 */
[----:B------:R-:W-:Y:S01]  /*12f90*/  R2UR UR38, R4 ;  /* 0x00000000042672ca */ /* 0x000fe200000e0000 */
[----:B------:R-:W-:Y:S01]  /*12fa0*/  @!P1 VIADD R0, R9, 0x2a840 ;  /* 0x0002a84009009836 */ /* 0x000fe20000000000 */
[----:B------:R-:W1:Y:S01]  /*12fb0*/  @P2 LDC R4, c[0x0][0x450] ;  /* 0x00011400ff042b82 */ /* 0x000e620000000800 */
[----:B------:R-:W-:-:S03]  /*12fc0*/  IMAD.U32 R9, RZ, RZ, UR4 ;  /* 0x00000004ff097e24 */ /* 0x000fc6000f8e00ff */
[----:B------:R-:W-:Y:S02]  /*12fd0*/  @!P1 PRMT R0, RZ, 0x654, R0 ;  /* 0x00000654ff009816 */ /* 0x000fe40000000000 */
[----:B-1----:R-:W-:Y:S01]  /*12fe0*/  @P2 SHF.R.U32.HI R7, RZ, R4, R3 ;  /* 0x00000004ff072219 */ /* 0x002fe20000011603 */
[----:B------:R-:W-:Y:S01]  /*12ff0*/  IMAD R3, R72, -0x60, R164 ;  /* 0xffffffa048037824 */ /* 0x000fe200078e02a4 */
[----:B--2---:R-:W-:Y:S02]  /*13000*/  ISETP.GE.AND P2, PT, R13, 0x1, PT ;  /* 0x000000010d00780c */ /* 0x004fe40003f46270 */
[----:B------:R-:W-:Y:S01]  /*13010*/  LOP3.LUT R4, RZ, R9, RZ, 0x33, !PT ;  /* 0x00000009ff047212 */ /* 0x000fe200078e33ff */
[----:B------:R-:W1:Y:S01]  /*13020*/  SHFL.IDX PT, R6, R7, RZ, 0x1c1f ;  /* 0x001c1fff07067589 */ /* 0x000e6200000e0000 */
[----:B------:R-:W-:-:S09]  /*13030*/  IADD3 R106, -R174, 0x60, R3 ;  /* 0x00000060ae6a7810 */ /* 0x000fd20007ffe103 */
[----:B------:R-:W-:Y:S01]  /*13040*/  @P2 LOP3.LUT R17, R17, 0x100000, RZ, 0xfc, !PT ;  /* 0x0010000011112812 */ /* 0x000fe200078efcff */
        /* <DEDUP_REMOVED lines=14> */
[----:B--2---:R-:W-:-:S05]  /*13130*/  IADD3 R0, R164, R5, -R174 ;  /* 0x00000005a4007210 */ /* 0x004fca0007ffe8ae */
[----:B0-----:R-:W-:-:S04]  /*13140*/  IMAD.IADD R11, R0, 0x1, -R163 ;  /* 0x00000001000b7824 */ /* 0x001fc800078e0aa3 */
[C---:B------:R-:W-:Y:S02]  /*13150*/  IMAD.IADD R15, R11.reuse, 0x1, R12 ;  /* 0x000000010b0f7824 */ /* 0x040fe400078e020c */
[----:B------:R-:W-:-:S03]  /*13160*/  IMAD.IADD R21, R11, 0x1, R4 ;  /* 0x000000010b157824 */ /* 0x000fc600078e0204 */
[----:B-1----:R-:W-:Y:S01]  /*13170*/  VIADDMNMX R0, R6, R15, R106, PT ;  /* 0x0000000f06007246 */ /* 0x002fe2000380016a */
[----:B------:R-:W-:Y:S01]  /*13180*/  IMAD.IADD R3, R21, 0x1, R6 ;  /* 0x0000000115037824 */ /* 0x000fe200078e0206 */
[----:B------:R-:W-:Y:S06]  /*13190*/  @!P2 BRA `(.L_x_1643) ;  /* 0x00000000004ca947 */ /* 0x000fec0003800000 */
[----:B------:R-:W-:Y:S01]  /*131a0*/  IADD3 R6, -R163, R164, R6 ;  /* 0x000000a4a3067210 */ /* 0x000fe20007ffe106 */
        /* <DEDUP_REMOVED lines=10> */
.L_x_1645:
[----:B------:R-:W-:-:S13]  /*13250*/  ISETP.NE.AND P2, PT, R13, 0x1, PT ;  /* 0x000000010d00780c */ /* 0x000fda0003f45270 */
[----:B------:R-:W0:Y:S02]  /*13260*/  @P2 LDC.64 R4, c[0x0][0x9e8] ;  /* 0x00027a00ff042b82 */ /* 0x000e240000000a00 */
[----:B0-----:R-:W-:-:S05]  /*13270*/  @P2 IMAD.HI.U32 R4, R6, R4, RZ ;  /* 0x0000000406042227 */ /* 0x001fca00078e00ff */
[----:B------:R-:W-:-:S07]  /*13280*/  @P2 SHF.R.U32.HI R6, RZ, R5, R4 ;  /* 0x00000005ff062219 */ /* 0x000fce0000011604 */
.L_x_1646:
[----:B------:R-:W-:Y:S05]  /*13290*/  BSYNC B0 ;  /* 0x0000000000007941 */ /* 0x000fea0003800000 */
.L_x_1644:
[----:B------:R-:W-:-:S05]  /*132a0*/  IMAD R6, R6, R13, R75 ;  /* 0x0000000d06067224 */ /* 0x000fca00078e024b */
[----:B------:R-:W-:Y:S02]  /*132b0*/  VIMNMX R3, R3, R6, !PT ;  /* 0x0000000603037248 */ /* 0x000fe40007fe0100 */
[----:B------:R-:W-:-:S07]  /*132c0*/  VIADDMNMX R0, R6, R13, R0, PT ;  /* 0x0000000d06007246 */ /* 0x000fce0003800100 */
.L_x_1643:
[C---:B------:R-:W-:Y:S02]  /*132d0*/  ISETP.GE.AND P2, PT, R73.reuse, 0x2, PT ;  /* 0x000000024900780c */ /* 0x040fe40003f46270 */
[----:B------:R-:W-:Y:S02]  /*132e0*/  ISETP.GE.AND P6, PT, R73, 0x9, PT ;  /* 0x000000094900780c */ /* 0x000fe40003fc6270 */
        /* <DEDUP_REMOVED lines=115> */
[----:B------:R-:W-:Y:S02]  /*13a20*/  ISETP.GE.AND P5, PT, R13, 0x1, PT ;  /* 0x000000010d00780c */ /* 0x000fe40003fa6270 */
[----:B0-----:R-:W-:Y:S01]  /*13a30*/  VIADDMNMX R106, R0, R15, R106, PT ;  /* 0x0000000f006a7246 */ /* 0x001fe2000380016a */
[----:B------:R-:W-:-:S10]  /*13a40*/  IMAD.IADD R3, R21, 0x1, R0 ;  /* 0x0000000115037824 */ /* 0x000fd400078e0200 */
[----:B------:R-:W-:Y:S05]  /*13a50*/  @!P5 BRA `(.L_x_1647) ;  /* 0x00000000004cd947 */ /* 0x000fea0003800000 */
        /* <DEDUP_REMOVED lines=11> */
.L_x_1649:
[----:B------:R-:W-:-:S13]  /*13b10*/  ISETP.NE.AND P5, PT, R13, 0x1, PT ;  /* 0x000000010d00780c */ /* 0x000fda0003fa5270 */
[----:B------:R-:W0:Y:S02]  /*13b20*/  @P5 LDC.64 R4, c[0x0][0x9e8] ;  /* 0x00027a00ff045b82 */ /* 0x000e240000000a00 */
[----:B0-----:R-:W-:-:S05]  /*13b30*/  @P5 IMAD.HI.U32 R4, R0, R4, RZ ;  /* 0x0000000400045227 */ /* 0x001fca00078e00ff */
[----:B------:R-:W-:-:S07]  /*13b40*/  @P5 SHF.R.U32.HI R0, RZ, R5, R4 ;  /* 0x00000005ff005219 */ /* 0x000fce0000011604 */
.L_x_1650:
[----:B------:R-:W-:Y:S05]  /*13b50*/  BSYNC B0 ;  /* 0x0000000000007941 */ /* 0x000fea0003800000 */
.L_x_1648:
[----:B------:R-:W-:-:S05]  /*13b60*/  IMAD R0, R0, R13, R75 ;  /* 0x0000000d00007224 */ /* 0x000fca00078e024b */
[----:B------:R-:W-:Y:S02]  /*13b70*/  VIMNMX R3, R3, R0, !PT ;  /* 0x0000000003037248 */ /* 0x000fe40007fe0100 */
[----:B------:R-:W-:-:S07]  /*13b80*/  VIADDMNMX R106, R0, R13, R106, PT ;  /* 0x0000000d006a7246 */ /* 0x000fce000380016a */
.L_x_1647:
        /* <DEDUP_REMOVED lines=16> */
[C---:B------:R-:W-:Y:S02]  /*13c90*/  ISETP.GT.AND P2, PT, R3.reuse, 0x10, !P2 ;  /* 0x000000100300780c */ /* 0x040fe40005744270 */
[----:B------:R-:W-:Y:S02]  /*13ca0*/  ISETP.GT.AND P6, PT, R3, 0x8, !P6 ;  /* 0x000000080300780c */ /* 0x000fe400077c4270 */
[----:B------:R-:W-:Y:S02]  /*13cb0*/  ISETP.LT.OR P2, PT, R106, 0x11, P2 ;  /* 0x000000116a00780c */ /* 0x000fe40001741670 */
[----:B------:R-:W-:-:S02]  /*13cc0*/  FMNMX.FTZ R5, R74, R5, !PT ;  /* 0x000000054a057209 */ /* 0x000fc40007810000 */
[----:B------:R-:W-:Y:S02]  /*13cd0*/  FSEL R34, R34, -INF , !P2 ;  /* 0xff80000022227808 */ /* 0x000fe40005000000 */
[----:B------:R-:W-:Y:S02]  /*13ce0*/  ISETP.NE.AND P2, PT, R79, RZ, PT ;  /* 0x000000ff4f00720c */ /* 0x000fe40003f45270 */
[----:B------:R-:W-:Y:S02]  /*13cf0*/  ISETP.LT.OR P6, PT, R106, 0x9, P6 ;  /* 0x000000096a00780c */ /* 0x000fe400037c1670 */
[----:B------:R-:W-:Y:S02]  /*13d00*/  ISETP.GT.AND P2, PT, R3, 0x11, !P2 ;  /* 0x000000110300780c */ /* 0x000fe40005744270 */
[----:B------:R-:W-:Y:S02]  /*13d10*/  FMNMX.FTZ R5, R40, R5, !PT ;  /* 0x0000000528057209 */ /* 0x000fe40007810000 */
[----:B------:R-:W-:-:S02]  /*13d20*/  ISETP.LT.OR P2, PT, R106, 0x12, P2 ;  /* 0x000000126a00780c */ /* 0x000fc40001741670 */
[----:B------:R-:W-:Y:S02]  /*13d30*/  FSEL R30, R30, -INF , !P6 ;  /* 0xff8000001e1e7808 */ /* 0x000fe40007000000 */
[----:B------:R-:W-:Y:S02]  /*13d40*/  FSEL R98, R35, -INF , !P2 ;  /* 0xff80000023627808 */ /* 0x000fe40005000000 */
[----:B------:R-:W-:Y:S02]  /*13d50*/  ISETP.NE.AND P2, PT, R33, RZ, PT ;  /* 0x000000ff2100720c */ /* 0x000fe40003f45270 */
[----:B------:R-:W-:Y:S02]  /*13d60*/  ISETP.NE.AND P6, PT, R81, RZ, PT ;  /* 0x000000ff5100720c */ /* 0x000fe40003fc5270 */
        /* <DEDUP_REMOVED lines=8> */
[----:B------:R-:W-:Y:S02]  /*13df0*/  ISETP.NE.AND P5, PT, R37, RZ, PT ;  /* 0x000000ff2500720c */ /* 0x000fe40003fa5270 */
[----:B------:R-:W-:Y:S02]  /*13e00*/  FSEL R96, R39, -INF , !P2 ;  /* 0xff80000027607808 */ /* 0x000fe40005000000 */
        /* <DEDUP_REMOVED lines=27> */
[----:B------:R-:W-:Y:S01]  /*13fc0*/  IMAD.MOV.U32 R47, RZ, RZ, R178 ;  /* 0x000000ffff2f7224 */ /* 0x000fe200078e00b2 */
[----:B------:R-:W-:Y:S01]  /*13fd0*/  ISETP.NE.AND P2, PT, R45, RZ, PT ;  /* 0x000000ff2d00720c */ /* 0x000fe20003f45270 */
[----:B------:R-:W0:Y:S01]  /*13fe0*/  SHFL.BFLY PT, R0, R5, 0x2, 0x1f ;  /* 0x0c401f0005007f89 */ /* 0x000e2200000e0000 */
[----:B------:R-:W-:-:S02]  /*13ff0*/  ISETP.NE.AND P5, PT, R88, RZ, PT ;  /* 0x000000ff5800720c */ /* 0x000fc40003fa5270 */
[C---:B------:R-:W-:Y:S02]  /*14000*/  ISETP.GT.AND P2, PT, R3.reuse, 0x30, !P2 ;  /* 0x000000300300780c */ /* 0x040fe40005744270 */
[----:B------:R-:W-:Y:S02]  /*14010*/  ISETP.GT.AND P4, PT, R3, RZ, !P4 ;  /* 0x000000ff0300720c */ /* 0x000fe40006784270 */
        /* <DEDUP_REMOVED lines=8> */
[----:B------:R-:W-:Y:S02]  /*140a0*/  ISETP.GT.AND P3, PT, R3, 0x58, !P3 ;  /* 0x000000580300780c */ /* 0x000fe40005f64270 */
[----:B0-----:R-:W-:-:S02]  /*140b0*/  FMNMX.FTZ R11, R5, R0, !PT ;  /* 0x00000000050b7209 */ /* 0x001fc40007810000 */
[----:B------:R-:W-:Y:S02]  /*140c0*/  FSEL R4, R51, -INF , !P2 ;  /* 0xff80000033047808 */ /* 0x000fe40005000000 */
[----:B------:R-:W-:Y:S01]  /*140d0*/  ISETP.NE.AND P2, PT, R49, RZ, PT ;  /* 0x000000ff3100720c */ /* 0x000fe20003f45270 */
[----:B------:R-:W0:Y:S01]  /*140e0*/  SHFL.BFLY PT, R0, R11, 0x1, 0x1f ;  /* 0x0c201f000b007f89 */ /* 0x000e2200000e0000 */
[----:B------:R-:W-:Y:S02]  /*140f0*/  FMNMX.FTZ R5, R26, R102, !PT ;  /* 0x000000661a057209 */ /* 0x000fe40007810000 */
[----:B------:R-:W-:Y:S02]  /*14100*/  ISETP.GT.AND P2, PT, R3, 0x38, !P2 ;  /* 0x000000380300780c */ /* 0x000fe40005744270 */
[----:B------:R-:W-:Y:S02]  /*14110*/  FMNMX.FTZ R5, R30, R5, !PT ;  /* 0x000000051e057209 */ /* 0x000fe40007810000 */
[----:B------:R-:W-:-:S02]  /*14120*/  ISETP.LT.OR P2, PT, R106, 0x39, P2 ;  /* 0x000000396a00780c */ /* 0x000fc40001741670 */
[----:B------:R-:W-:Y:S02]  /*14130*/  FMNMX.FTZ R5, R100, R5, !PT ;  /* 0x0000000564057209 */ /* 0x000fe40007810000 */
[----:B------:R-:W-:Y:S02]  /*14140*/  FSEL R54, R54, -INF , !P2 ;  /* 0xff80000036367808 */ /* 0x000fe40005000000 */
[----:B------:R-:W-:Y:S02]  /*14150*/  ISETP.NE.AND P2, PT, R89, RZ, PT ;  /* 0x000000ff5900720c */ /* 0x000fe40003f45270 */
[----:B------:R-:W-:Y:S02]  /*14160*/  ISETP.LT.OR P3, PT, R106, 0x59, P3 ;  /* 0x000000596a00780c */ /* 0x000fe40001f61670 */
[----:B------:R-:W-:Y:S02]  /*14170*/  ISETP.GT.AND P2, PT, R3, 0x39, !P2 ;  /* 0x000000390300780c */ /* 0x000fe40005744270 */
[----:B------:R-:W-:-:S02]  /*14180*/  FSEL R70, R70, -INF , !P3 ;  /* 0xff80000046467808 */ /* 0x000fc40005800000 */
[----:B------:R-:W-:Y:S02]  /*14190*/  ISETP.LT.OR P2, PT, R106, 0x3a, P2 ;  /* 0x0000003a6a00780c */ /* 0x000fe40001741670 */
[----:B0-----:R-:W-:Y:S02]  /*141a0*/  FMNMX.FTZ R0, R11, R0, !PT ;  /* 0x000000000b007209 */ /* 0x001fe40007810000 */
[----:B------:R-:W-:Y:S02]  /*141b0*/  FSEL R50, R55, -INF , !P2 ;  /* 0xff80000037327808 */ /* 0x000fe40005000000 */
[----:B------:R-:W-:Y:S01]  /*141c0*/  ISETP.NE.AND P2, PT, R53, RZ, PT ;  /* 0x000000ff3500720c */ /* 0x000fe20003f45270 */
[----:B------:R-:W-:Y:S01]  /*141d0*/  FMUL.FTZ R15, R0, R7 ;  /* 0x00000007000f7220 */ /* 0x000fe20000410000 */
        /* <DEDUP_REMOVED lines=17> */
[----:B------:R-:W-:Y:S02]  /*142f0*/  ISETP.NE.AND P6, PT, R25, RZ, PT ;  /* 0x000000ff1900720c */ /* 0x000fe40003fc5270 */
[----:B------:R-:W-:Y:S02]  /*14300*/  FSEL R62, R62, -INF , !P2 ;  /* 0xff8000003e3e7808 */ /* 0x000fe40005000000 */
[----:B------:R-:W-:-:S02]  /*14310*/  FMNMX.FTZ R25, R88, R21, !PT ;  /* 0x0000001558197209 */ /* 0x000fc40007810000 */
[----:B------:R-:W-:Y:S02]  /*14320*/  ISETP.GT.AND P2, PT, R3, 0x49, !P5 ;  /* 0x000000490300780c */ /* 0x000fe40006f44270 */
[----:B------:R-:W-:Y:S02]  /*14330*/  FMNMX.FTZ R25, R4, R25, !PT ;  /* 0x0000001904197209 */ /* 0x000fe40007810000 */
[----:B------:R-:W-:Y:S02]  /*14340*/  ISETP.LT.OR P2, PT, R106, 0x4a, P2 ;  /* 0x0000004a6a00780c */ /* 0x000fe40001741670 */
[----:B------:R-:W-:Y:S02]  /*14350*/  FMNMX.FTZ R25, R54, R25, !PT ;  /* 0x0000001936197209 */ /* 0x000fe40007810000 */
[----:B------:R-:W-:Y:S02]  /*14360*/  FSEL R104, R63, -INF , !P2 ;  /* 0xff8000003f687808 */ /* 0x000fe40005000000 */
[----:B------:R-:W-:-:S02]  /*14370*/  FSETP.NEU.FTZ.AND P2, PT, R0, -INF , PT ;  /* 0xff8000000000780b */ /* 0x000fc40003f5d000 */
[----:B------:R-:W-:Y:S02]  /*14380*/  ISETP.NE.AND P5, PT, R61, RZ, PT ;  /* 0x000000ff3d00720c */ /* 0x000fe40003fa5270 */
[----:B------:R-:W-:Y:S02]  /*14390*/  FMNMX.FTZ R25, R50, R25, !PT ;  /* 0x0000001932197209 */ /* 0x000fe40007810000 */
[----:B------:R-:W-:Y:S02]  /*143a0*/  FSEL R15, R15, RZ, P2 ;  /* 0x000000ff0f0f7208 */ /* 0x000fe40001000000 */
[C---:B------:R-:W-:Y:S02]  /*143b0*/  ISETP.GT.AND P2, PT, R3.reuse, 0x50, !P5 ;  /* 0x000000500300780c */ /* 0x040fe40006f44270 */
[----:B------:R-:W-:Y:S01]  /*143c0*/  FMNMX.FTZ R27, R58, R25, !PT ;  /* 0x000000193a1b7209 */ /* 0x000fe20007810000 */
[-CC-:B------:R-:W-:Y:S01]  /*143d0*/  FFMA.FTZ R148, R40, R7.reuse, -R15.reuse ;  /* 0x0000000728947223 */ /* 0x180fe2000001080f */
[----:B------:R-:W-:Y:S01]  /*143e0*/  ISETP.LT.OR P2, PT, R106, 0x51, P2 ;  /* 0x000000516a00780c */ /* 0x000fe20001741670 */
[--C-:B------:R-:W-:Y:S01]  /*143f0*/  FFMA.FTZ R31, R36, R7, -R15.reuse ;  /* 0x00000007241f7223 */ /* 0x100fe2000001080f */
[----:B------:R-:W-:Y:S01]  /*14400*/  FMNMX.FTZ R27, R90, R27, !PT ;  /* 0x0000001b5a1b7209 */ /* 0x000fe20007810000 */
[-CC-:B------:R-:W-:Y:S01]  /*14410*/  FFMA.FTZ R156, R108, R7.reuse, -R15.reuse ;  /* 0x000000076c9c7223 */ /* 0x180fe2000001080f */
[----:B------:R-:W-:Y:S01]  /*14420*/  FSEL R66, R66, -INF , !P2 ;  /* 0xff80000042427808 */ /* 0x000fe20005000000 */
[-CC-:B------:R-:W-:Y:S01]  /*14430*/  FFMA.FTZ R86, R86, R7.reuse, -R15.reuse ;  /* 0x0000000756567223 */ /* 0x180fe2000001080f */
[----:B------:R-:W-:Y:S01]  /*14440*/  ISETP.GT.AND P2, PT, R3, 0x51, !P6 ;  /* 0x000000510300780c */ /* 0x000fe20007744270 */
[--C-:B------:R-:W-:Y:S01]  /*14450*/  FFMA.FTZ R39, R10, R7, -R15.reuse ;  /* 0x000000070a277223 */ /* 0x100fe2000001080f */
[----:B------:R-:W-:Y:S01]  /*14460*/  FMNMX.FTZ R27, R62, R27, !PT ;  /* 0x0000001b3e1b7209 */ /* 0x000fe20007810000 */
[-CC-:B------:R-:W-:Y:S01]  /*14470*/  FFMA.FTZ R158, R84, R7.reuse, -R15.reuse ;  /* 0x00000007549e7223 */ /* 0x180fe2000001080f */
[----:B------:R-:W-:Y:S01]  /*14480*/  ISETP.NE.AND P5, PT, R29, RZ, PT ;  /* 0x000000ff1d00720c */ /* 0x000fe20003fa5270 */
[--C-:B------:R-:W-:Y:S01]  /*14490*/  FFMA.FTZ R29, R44, R7, -R15.reuse ;  /* 0x000000072c1d7223 */ /* 0x100fe2000001080f */
[----:B------:R-:W-:Y:S01]  /*144a0*/  ISETP.LT.OR P2, PT, R106, 0x52, P2 ;  /* 0x000000526a00780c */ /* 0x000fe20001741670 */
[----:B------:R-:W-:Y:S01]  /*144b0*/  MUFU.EX2 R156, R156 ;  /* 0x0000009c009c7308 */ /* 0x000fe20000000800 */
[----:B------:R-:W-:Y:S01]  /*144c0*/  FMNMX.FTZ R27, R104, R27, !PT ;  /* 0x0000001b681b7209 */ /* 0x000fe20007810000 */
[-CC-:B------:R-:W-:Y:S01]  /*144d0*/  FFMA.FTZ R76, R76, R7.reuse, -R15.reuse ;  /* 0x000000074c4c7223 */ /* 0x180fe2000001080f */
[----:B------:R-:W-:Y:S01]  /*144e0*/  ISETP.GT.AND P4, PT, R3, 0x59, !P5 ;  /* 0x000000590300780c */ /* 0x000fe20006f84270 */
[-CC-:B------:R-:W-:Y:S01]  /*144f0*/  FFMA.FTZ R152, R82, R7.reuse, -R15.reuse ;  /* 0x0000000752987223 */ /* 0x180fe2000001080f */
[----:B------:R-:W-:Y:S01]  /*14500*/  FSEL R40, R67, -INF , !P2 ;  /* 0xff80000043287808 */ /* 0x000fe20005000000 */
[--C-:B------:R-:W-:Y:S01]  /*14510*/  FFMA.FTZ R78, R78, R7, -R15.reuse ;  /* 0x000000074e4e7223 */ /* 0x100fe2000001080f */
[----:B------:R-:W-:Y:S01]  /*14520*/  FMNMX.FTZ R3, R66, R27, !PT ;  /* 0x0000001b42037209 */ /* 0x000fe20007810000 */
[----:B------:R-:W0:Y:S01]  /*14530*/  MUFU.EX2 R5, R86 ;  /* 0x0000005600057308 */ /* 0x000e220000000800 */
[----:B------:R-:W-:Y:S01]  /*14540*/  ISETP.LT.OR P4, PT, R106, 0x5a, P4 ;  /* 0x0000005a6a00780c */ /* 0x000fe20002781670 */
[--C-:B------:R-:W-:Y:S01]  /*14550*/  FFMA.FTZ R154, R80, R7, -R15.reuse ;  /* 0x00000007509a7223 */ /* 0x100fe2000001080f */
[----:B------:R-:W-:Y:S01]  /*14560*/  FMNMX.FTZ R3, R40, R3, !PT ;  /* 0x0000000328037209 */ /* 0x000fe20007810000 */
[-CC-:B------:R-:W-:Y:S01]  /*14570*/  FFMA.FTZ R37, R14, R7.reuse, -R15.reuse ;  /* 0x000000070e257223 */ /* 0x180fe2000001080f */
[----:B------:R-:W-:Y:S01]  /*14580*/  FSEL R36, R71, -INF , !P4 ;  /* 0xff80000047247808 */ /* 0x000fe20006000000 */
[--C-:B------:R-:W-:Y:S01]  /*14590*/  FFMA.FTZ R74, R74, R7, -R15.reuse ;  /* 0x000000074a4a7223 */ /* 0x100fe2000001080f */
[----:B------:R-:W-:Y:S01]  /*145a0*/  FMNMX.FTZ R3, R70, R3, !PT ;  /* 0x0000000346037209 */ /* 0x000fe20007810000 */
[----:B------:R-:W1:Y:S01]  /*145b0*/  MUFU.EX2 R158, R158 ;  /* 0x0000009e009e7308 */ /* 0x000e620000000800 */
[-CC-:B------:R-:W-:Y:S01]  /*145c0*/  FFMA.FTZ R35, R20, R7.reuse, -R15.reuse ;  /* 0x0000000714237223 */ /* 0x180fe2000001080f */
[--C-:B------:R-:W-:Y:S01]  /*145d0*/  FFMA.FTZ R6, R6, R7, -R15.reuse ;  /* 0x0000000706067223 */ /* 0x100fe2000001080f */
[----:B------:R-:W-:Y:S01]  /*145e0*/  FMNMX.FTZ R3, R36, R3, !PT ;  /* 0x0000000324037209 */ /* 0x000fe20007810000 */
[-CC-:B-----5:R-:W-:Y:S01]  /*145f0*/  FFMA.FTZ R144, R48, R7.reuse, -R15.reuse ;  /* 0x0000000730907223 */ /* 0x1a0fe2000001080f */
[-CC-:B------:R-:W-:Y:S01]  /*14600*/  FFMA.FTZ R146, R52, R7.reuse, -R15.reuse ;  /* 0x0000000734927223 */ /* 0x180fe2000001080f */
[-CC-:B------:R-:W-:Y:S01]  /*14610*/  FFMA.FTZ R33, R28, R7.reuse, -R15.reuse ;  /* 0x000000071c217223 */ /* 0x180fe2000001080f */
[-C--:B------:R-:W-:Y:S01]  /*14620*/  FFMA.FTZ R140, R56, R7.reuse, -R15 ;  /* 0x00000007388c7223 */ /* 0x080fe2000001080f */
[----:B------:R-:W2:Y:S01]  /*14630*/  SHFL.BFLY PT, R44, R3, 0x2, 0x1f ;  /* 0x0c401f00032c7f89 */ /* 0x000ea200000e0000 */
[----:B------:R-:W3:Y:S01]  /*14640*/  MUFU.EX2 R11, R76 ;  /* 0x0000004c000b7308 */ /* 0x000ee20000000800 */
[----:B0-----:R-:W-:Y:S01]  /*14650*/  FADD.FTZ R43, R156, R5 ;  /* 0x000000059c2b7221 */ /* 0x001fe20000010000 */
[-CC-:B------:R-:W-:Y:S01]  /*14660*/  FFMA.FTZ R142, R60, R7.reuse, -R15.reuse ;  /* 0x000000073c8e7223 */ /* 0x180fe2000001080f */
[-CC-:B------:R-:W-:Y:S01]  /*14670*/  FFMA.FTZ R136, R64, R7.reuse, -R15.reuse ;  /* 0x0000000740887223 */ /* 0x180fe2000001080f */
[----:B------:R-:W-:Y:S01]  /*14680*/  FFMA.FTZ R138, R68, R7, -R15 ;  /* 0x00000007448a7223 */ /* 0x000fe2000001080f */
[----:B------:R-:W-:-:S02]  /*14690*/  ISETP.NE.AND P5, PT, R209, 0x1, PT ;  /* 0x00000001d100780c */ /* 0x000fc40003fa5270 */
[----:B------:R-:W-:Y:S01]  /*146a0*/  F2FP.F16.F32.PACK_AB R156, R5, R156 ;  /* 0x0000009c059c723e */ /* 0x000fe200000000ff */
[----:B------:R-:W0:Y:S08]  /*146b0*/  MUFU.EX2 R152, R152 ;  /* 0x0000009800987308 */ /* 0x000e300000000800 */
[----:B------:R-:W4:Y:S02]  /*146c0*/  MUFU.EX2 R21, R78 ;  /* 0x0000004e00157308 */ /* 0x000f240000000800 */
[----:B------:R-:W1:Y:S01]  /*146d0*/  @P5 LDC R49, c[0x0][0x44c] ;  /* 0x00011300ff315b82 */ /* 0x000e620000000800 */
[----:B--2---:R-:W-:-:S05]  /*146e0*/  FMNMX.FTZ R44, R3, R44, !PT ;  /* 0x0000002c032c7209 */ /* 0x004fca0007810000 */
[----:B------:R-:W2:Y:S01]  /*146f0*/  MUFU.EX2 R154, R154 ;  /* 0x0000009a009a7308 */ /* 0x000ea20000000800 */
[----:B------:R-:W3:Y:S07]  /*14700*/  SHFL.BFLY PT, R3, R44, 0x1, 0x1f ;  /* 0x0c201f002c037f89 */ /* 0x000eee00000e0000 */
[----:B------:R-:W2:Y:S08]  /*14710*/  MUFU.EX2 R25, R74 ;  /* 0x0000004a00197308 */ /* 0x000eb00000000800 */
[----:B------:R-:W2:Y:S01]  /*14720*/  MUFU.EX2 R148, R148 ;  /* 0x0000009400947308 */ /* 0x000ea20000000800 */
[----:B-1----:R-:W-:-:S07]  /*14730*/  @P5 IMAD.HI.U32 R49, R178, R49, RZ ;  /* 0x00000031b2315227 */ /* 0x002fce00078e00ff */
[----:B------:R1:W-:Y:S01]  /*14740*/  MUFU.EX2 R27, R31 ;  /* 0x0000001f001b7308 */ /* 0x0003e20000000800 */
[----:B---3--:R-:W-:-:S04]  /*14750*/  FMNMX.FTZ R3, R44, R3, !PT ;  /* 0x000000032c037209 */ /* 0x008fc80007810000 */
[C---:B------:R-:W-:Y:S01]  /*14760*/  FSETP.NEU.FTZ.AND P2, PT, R3.reuse, -INF , PT ;  /* 0xff8000000300780b */ /* 0x040fe20003f5d000 */
[-C--:B------:R-:W-:Y:S01]  /*14770*/  FMUL.FTZ R10, R3, R7.reuse ;  /* 0x00000007030a7220 */ /* 0x080fe20000410000 */
[-CC-:B-1----:R-:W-:Y:S01]  /*14780*/  FFMA.FTZ R31, R32, R7.reuse, -R15.reuse ;  /* 0x00000007201f7223 */ /* 0x182fe2000001080f */
[----:B------:R-:W-:Y:S01]  /*14790*/  FFMA.FTZ R15, R24, R7, -R15 ;  /* 0x00000007180f7223 */ /* 0x000fe2000001080f */
[----:B------:R-:W-:Y:S02]  /*147a0*/  MUFU.EX2 R29, R29 ;  /* 0x0000001d001d7308 */ /* 0x000fe40000000800 */
[----:B------:R-:W-:-:S05]  /*147b0*/  FSEL R41, R10, RZ, P2 ;  /* 0x000000ff0a297208 */ /* 0x000fca0001000000 */
[-CC-:B------:R-:W-:Y:S01]  /*147c0*/  FFMA.FTZ R157, R26, R7.reuse, -R41.reuse ;  /* 0x000000071a9d7223 */ /* 0x180fe20000010829 */
[-CC-:B------:R-:W-:Y:S01]  /*147d0*/  FFMA.FTZ R10, R102, R7.reuse, -R41.reuse ;  /* 0x00000007660a7223 */ /* 0x180fe20000010829 */
[-CC-:B------:R-:W-:Y:S01]  /*147e0*/  FFMA.FTZ R159, R30, R7.reuse, -R41.reuse ;  /* 0x000000071e9f7223 */ /* 0x180fe20000010829 */
[-CC-:B------:R-:W-:Y:S01]  /*147f0*/  FFMA.FTZ R14, R100, R7.reuse, -R41.reuse ;  /* 0x00000007640e7223 */ /* 0x180fe20000010829 */
[-C--:B------:R-:W-:Y:S01]  /*14800*/  FFMA.FTZ R153, R34, R7.reuse, -R41 ;  /* 0x0000000722997223 */ /* 0x080fe20000010829 */
[----:B------:R-:W-:Y:S01]  /*14810*/  FADD.FTZ R30, R158, R43 ;  /* 0x0000002b9e1e7221 */ /* 0x000fe20000010000 */
[----:B------:R-:W-:Y:S01]  /*14820*/  MUFU.EX2 R157, R157 ;  /* 0x0000009d009d7308 */ /* 0x000fe20000000800 */
[-CC-:B------:R-:W-:Y:S01]  /*14830*/  FFMA.FTZ R20, R98, R7.reuse, -R41.reuse ;  /* 0x0000000762147223 */ /* 0x180fe20000010829 */
[-CC-:B------:R-:W-:Y:S01]  /*14840*/  FFMA.FTZ R155, R38, R7.reuse, -R41.reuse ;  /* 0x00000007269b7223 */ /* 0x180fe20000010829 */
[----:B------:R-:W-:Y:S01]  /*14850*/  FADD.FTZ R43, R11, R30 ;  /* 0x0000001e0b2b7221 */ /* 0x000fe20000010000 */
[-CC-:B------:R-:W-:Y:S01]  /*14860*/  FFMA.FTZ R24, R96, R7.reuse, -R41.reuse ;  /* 0x0000000760187223 */ /* 0x180fe20000010829 */
[-CC-:B------:R-:W-:Y:S01]  /*14870*/  FFMA.FTZ R149, R42, R7.reuse, -R41.reuse ;  /* 0x000000072a957223 */ /* 0x180fe20000010829 */
[-C--:B------:R-:W-:Y:S01]  /*14880*/  FFMA.FTZ R26, R94, R7.reuse, -R41 ;  /* 0x000000075e1a7223 */ /* 0x080fe20000010829 */
[----:B0-----:R-:W-:Y:S01]  /*14890*/  FADD.FTZ R30, R152, R43 ;  /* 0x0000002b981e7221 */ /* 0x001fe20000010000 */
[----:B------:R-:W0:Y:S01]  /*148a0*/  MUFU.EX2 R10, R10 ;  /* 0x0000000a000a7308 */ /* 0x000e220000000800 */
[-CC-:B------:R-:W-:Y:S01]  /*148b0*/  FFMA.FTZ R151, R46, R7.reuse, -R41.reuse ;  /* 0x000000072e977223 */ /* 0x180fe20000010829 */
[-CC-:B------:R-:W-:Y:S01]  /*148c0*/  FFMA.FTZ R28, R92, R7.reuse, -R41.reuse ;  /* 0x000000075c1c7223 */ /* 0x180fe20000010829 */
[----:B----4-:R-:W-:Y:S01]  /*148d0*/  FADD.FTZ R45, R21, R30 ;  /* 0x0000001e152d7221 */ /* 0x010fe20000010000 */
[-CC-:B------:R-:W-:Y:S01]  /*148e0*/  FFMA.FTZ R145, R88, R7.reuse, -R41.reuse ;  /* 0x0000000758917223 */ /* 0x180fe20000010829 */
[-CC-:B------:R-:W-:Y:S01]  /*148f0*/  FFMA.FTZ R4, R4, R7.reuse, -R41.reuse ;  /* 0x0000000704047223 */ /* 0x180fe20000010829 */
[-C--:B------:R-:W-:Y:S01]  /*14900*/  FFMA.FTZ R147, R54, R7.reuse, -R41 ;  /* 0x0000000736937223 */ /* 0x080fe20000010829 */
[----:B--2---:R-:W-:Y:S01]  /*14910*/  FADD.FTZ R34, R154, R45 ;  /* 0x0000002d9a227221 */ /* 0x004fe20000010000 */
[----:B------:R-:W1:Y:S01]  /*14920*/  MUFU.EX2 R159, R159 ;  /* 0x0000009f009f7308 */ /* 0x000e620000000800 */
[-CC-:B------:R-:W-:Y:S01]  /*14930*/  FFMA.FTZ R30, R50, R7.reuse, -R41.reuse ;  /* 0x00000007321e7223 */ /* 0x180fe20000010829 */
[----:B------:R-:W2:Y:S01]  /*14940*/  @P5 LDC R38, c[0x0][0x450] ;  /* 0x00011400ff265b82 */ /* 0x000ea20000000800 */
[----:B------:R-:W-:Y:S01]  /*14950*/  FADD.FTZ R45, R25, R34 ;  /* 0x00000022192d7221 */ /* 0x000fe20000010000 */
[-CC-:B------:R-:W-:Y:S01]  /*14960*/  FFMA.FTZ R141, R58, R7.reuse, -R41.reuse ;  /* 0x000000073a8d7223 */ /* 0x180fe20000010829 */
[-CC-:B------:R-:W-:Y:S01]  /*14970*/  FFMA.FTZ R90, R90, R7.reuse, -R41.reuse ;  /* 0x000000075a5a7223 */ /* 0x180fe20000010829 */
[-C--:B------:R-:W-:Y:S01]  /*14980*/  FFMA.FTZ R62, R62, R7.reuse, -R41 ;  /* 0x000000073e3e7223 */ /* 0x080fe20000010829 */
[----:B------:R-:W-:Y:S01]  /*14990*/  FADD.FTZ R34, R148, R45 ;  /* 0x0000002d94227221 */ /* 0x000fe20000010000 */
[----:B------:R-:W3:Y:S01]  /*149a0*/  MUFU.EX2 R14, R14 ;  /* 0x0000000e000e7308 */ /* 0x000ee20000000800 */
[----:B0-----:R-:W-:Y:S01]  /*149b0*/  FADD.FTZ R32, R157, R10 ;  /* 0x0000000a9d207221 */ /* 0x001fe20000010000 */
[-CC-:B------:R-:W-:Y:S01]  /*149c0*/  FFMA.FTZ R104, R104, R7.reuse, -R41.reuse ;  /* 0x0000000768687223 */ /* 0x180fe20000010829 */
[----:B------:R-:W-:Y:S01]  /*149d0*/  FADD.FTZ R34, R27, R34 ;  /* 0x000000221b227221 */ /* 0x000fe20000010000 */
[-CC-:B------:R-:W-:Y:S01]  /*149e0*/  FFMA.FTZ R66, R66, R7.reuse, -R41.reuse ;  /* 0x0000000742427223 */ /* 0x180fe20000010829 */
[-CC-:B------:R-:W-:Y:S01]  /*149f0*/  FFMA.FTZ R40, R40, R7.reuse, -R41.reuse ;  /* 0x0000000728287223 */ /* 0x180fe20000010829 */
[-CC-:B------:R-:W-:Y:S01]  /*14a00*/  FFMA.FTZ R70, R70, R7.reuse, -R41.reuse ;  /* 0x0000000746467223 */ /* 0x180fe20000010829 */
[----:B------:R-:W-:Y:S01]  /*14a10*/  FADD.FTZ R45, R29, R34 ;  /* 0x000000221d2d7221 */ /* 0x000fe20000010000 */
[----:B------:R-:W0:Y:S01]  /*14a20*/  MUFU.EX2 R153, R153 ;  /* 0x0000009900997308 */ /* 0x000e220000000800 */
[----:B-1----:R-:W-:Y:S01]  /*14a30*/  FADD.FTZ R43, R159, R32 ;  /* 0x000000209f2b7221 */ /* 0x002fe20000010000 */
[----:B------:R-:W-:Y:S01]  /*14a40*/  FFMA.FTZ R36, R36, R7, -R41 ;  /* 0x0000000724247223 */ /* 0x000fe20000010829 */
[----:B------:R-:W-:-:S02]  /*14a50*/  F2FP.F16.F32.PACK_AB R158, R11, R158 ;  /* 0x0000009e0b9e723e */ /* 0x000fc400000000ff */
[----:B------:R-:W-:Y:S02]  /*14a60*/  F2FP.F16.F32.PACK_AB R157, R10, R157 ;  /* 0x0000009d0a9d723e */ /* 0x000fe400000000ff */
[----:B------:R-:W-:Y:S01]  /*14a70*/  F2FP.F16.F32.PACK_AB R152, R21, R152 ;  /* 0x000000981598723e */ /* 0x000fe200000000ff */
[----:B------:R-:W1:Y:S01]  /*14a80*/  MUFU.EX2 R20, R20 ;  /* 0x0000001400147308 */ /* 0x000e620000000800 */
[----:B---3--:R-:W-:Y:S01]  /*14a90*/  FADD.FTZ R32, R14, R43 ;  /* 0x0000002b0e207221 */ /* 0x008fe20000010000 */
[----:B--2---:R-:W-:Y:S02]  /*14aa0*/  @P5 SHF.R.U32.HI R47, RZ, R38, R49 ;  /* 0x00000026ff2f5219 */ /* 0x004fe40000011631 */
[----:B------:R-:W-:Y:S02]  /*14ab0*/  ISETP.GE.AND P5, PT, R13, 0x1, PT ;  /* 0x000000010d00780c */ /* 0x000fe40003fa6270 */
[----:B------:R-:W-:Y:S02]  /*14ac0*/  F2FP.F16.F32.PACK_AB R154, R25, R154 ;  /* 0x0000009a199a723e */ /* 0x000fe400000000ff */
[----:B------:R-:W2:Y:S01]  /*14ad0*/  MUFU.EX2 R155, R155 ;  /* 0x0000009b009b7308 */ /* 0x000ea20000000800 */
[----:B0-----:R-:W-:Y:S01]  /*14ae0*/  FADD.FTZ R43, R153, R32 ;  /* 0x00000020992b7221 */ /* 0x001fe20000010000 */
[----:B------:R-:W-:-:S02]  /*14af0*/  F2FP.F16.F32.PACK_AB R148, R27, R148 ;  /* 0x000000941b94723e */ /* 0x000fc400000000ff */
[----:B------:R-:W-:-:S04]  /*14b00*/  F2FP.F16.F32.PACK_AB R159, R14, R159 ;  /* 0x0000009f0e9f723e */ /* 0x000fc800000000ff */
[----:B------:R-:W0:Y:S01]  /*14b10*/  MUFU.EX2 R24, R24 ;  /* 0x0000001800187308 */ /* 0x000e220000000800 */
[C---:B-1----:R-:W-:Y:S01]  /*14b20*/  FADD.FTZ R32, R20.reuse, R43 ;  /* 0x0000002b14207221 */ /* 0x042fe20000010000 */
        /* <DEDUP_REMOVED lines=22> */
[----:B------:R-:W-:Y:S02]  /*14c90*/  IADD3 R43, R150, R47, RZ ;  /* 0x0000002f962b7210 */ /* 0x000fe40007ffe0ff */
[----:B------:R-:W-:-:S03]  /*14ca0*/  F2FP.F16.F32.PACK_AB R150, R6, R29 ;  /* 0x0000001d0696723e */ /* 0x000fc600000000ff */
[----:B------:R-:W-:Y:S01]  /*14cb0*/  IMAD.IADD R12, R43, 0x1, R12 ;  /* 0x000000012b0c7824 */ /* 0x000fe200078e020c */
        /* <DEDUP_REMOVED lines=45> */
[----:B------:R-:W-:Y:S01]  /*14f90*/  F2FP.F16.F32.PACK_AB R137, R137, R66 ;  /* 0x000000428989723e */ /* 0x000fe200000000ff */
[----:B------:R-:W-:-:S05]  /*14fa0*/  VIADD R10, R72, 0xfffffffe ;  /* 0xfffffffe480a7836 */ /* 0x000fca0000000000 */
[----:B------:R-:W1:Y:S01]  /*14fb0*/  MUFU.EX2 R139, R36 ;  /* 0x00000024008b7308 */ /* 0x000e620000000800 */
[----:B--2---:R-:W-:-:S07]  /*14fc0*/  FADD.FTZ R4, R70, R5 ;  /* 0x0000000546047221 */ /* 0x004fce0000010000 */
[----:B------:R-:W2:Y:S01]  /*14fd0*/  MUFU.EX2 R15, R15 ;  /* 0x0000000f000f7308 */ /* 0x000ea20000000800 */
[----:B0-----:R-:W-:Y:S01]  /*14fe0*/  FADD.FTZ R32, R138, R11 ;  /* 0x0000000b8a207221 */ /* 0x001fe20000010000 */
[C---:B-1----:R-:W-:Y:S01]  /*14ff0*/  FADD.FTZ R5, R139.reuse, R4 ;  /* 0x000000048b057221 */ /* 0x042fe20000010000 */
[----:B------:R-:W-:Y:S02]  /*15000*/  F2FP.F16.F32.PACK_AB R139, R139, R70 ;  /* 0x000000468b8b723e */ /* 0x000fe400000000ff */
[C---:B--2---:R-:W-:Y:S01]  /*15010*/  FADD.FTZ R6, R15.reuse, R32 ;  /* 0x000000200f067221 */ /* 0x044fe20000010000 */
[----:B------:R-:W-:Y:S01]  /*15020*/  F2FP.F16.F32.PACK_AB R138, R15, R138 ;  /* 0x0000008a0f8a723e */ /* 0x000fe200000000ff */
[----:B------:R-:W-:Y:S06]  /*15030*/  @!P5 BRA `(.L_x_1651) ;  /* 0x000000000048d947 */ /* 0x000fec0003800000 */
[C---:B------:R-:W-:Y:S01]  /*15040*/  ISETP.GT.AND P2, PT, R43.reuse, RZ, PT ;  /* 0x000000ff2b00720c */ /* 0x040fe20003f44270 */
[----:B------:R-:W-:Y:S01]  /*15050*/  BSSY B0, `(.L_x_1652) ;  /* 0x000000e000007945 */ /* 0x000fe20003800000 */
[----:B------:R-:W-:-:S11]  /*15060*/  VIADD R4, R43, 0xffffffff ;  /* 0xffffffff2b047836 */ /* 0x000fd60000000000 */
        /* <DEDUP_REMOVED lines=8> */
.L_x_1653:
[----:B------:R-:W-:-:S13]  /*150f0*/  ISETP.NE.AND P2, PT, R13, 0x1, PT ;  /* 0x000000010d00780c */ /* 0x000fda0003f45270 */
[----:B------:R-:W0:Y:S02]  /*15100*/  @P2 LDC.64 R14, c[0x0][0x9e8] ;  /* 0x00027a00ff0e2b82 */ /* 0x000e240000000a00 */
[----:B0-----:R-:W-:-:S05]  /*15110*/  @P2 IMAD.HI.U32 R14, R4, R14, RZ ;  /* 0x0000000e040e2227 */ /* 0x001fca00078e00ff */
[----:B------:R-:W-:-:S07]  /*15120*/  @P2 SHF.R.U32.HI R4, RZ, R15, R14 ;  /* 0x0000000fff042219 */ /* 0x000fce000001160e */
.L_x_1654:
[----:B------:R-:W-:Y:S05]  /*15130*/  BSYNC B0 ;  /* 0x0000000000007941 */ /* 0x000fea0003800000 */
.L_x_1652:
[----:B------:R-:W-:-:S05]  /*15140*/  IMAD R13, R4, R13, R13 ;  /* 0x0000000d040d7224 */ /* 0x000fca00078e020d */
[----:B------:R-:W-:-:S07]  /*15150*/  VIMNMX R12, R12, R13, PT ;  /* 0x0000000d0c0c7248 */ /* 0x000fce0003fe0100 */
.L_x_1651:
[----:B------:R-:W-:Y:S01]  /*15160*/  IMAD.HI R12, R12, 0x2aaaaaab, RZ ;  /* 0x2aaaaaab0c0c7827 */ /* 0x000fe200078e02ff */
[----:B------:R-:W-:Y:S01]  /*15170*/  ULDC UR59, c[0x0][0x9e4] ;  /* 0x00027900003b7ab9 */ /* 0x000fe20000000800 */
[----:B------:R-:W-:Y:S01]  /*15180*/  ULDC UR58, c[0x0][0x9e4] ;  /* 0x00027900003a7ab9 */ /* 0x000fe20000000800 */
[----:B------:R-:W-:Y:S01]  /*15190*/  BSSY B0, `(.L_x_1655) ;  /* 0x0000346000007945 */ /* 0x000fe20003800000 */
[----:B------:R-:W-:Y:S01]  /*151a0*/  IMAD.MOV.U32 R4, RZ, RZ, 0x3f800000 ;  /* 0x3f800000ff047424 */ /* 0x000fe200078e00ff */
[----:B------:R-:W-:Y:S02]  /*151b0*/  SHF.R.U32.HI R11, RZ, 0x1f, R12 ;  /* 0x0000001fff0b7819 */ /* 0x000fe4000001160c */
[----:B------:R-:W-:Y:S02]  /*151c0*/  CS2R R86, SRZ ;  /* 0x0000000000567805 */ /* 0x000fe4000001ff00 */
[----:B------:R-:W-:Y:S02]  /*151d0*/  CS2R R84, SRZ ;  /* 0x0000000000547805 */ /* 0x000fe4000001ff00 */
[----:B------:R-:W-:-:S02]  /*151e0*/  CS2R R82, SRZ ;  /* 0x0000000000527805 */ /* 0x000fc4000001ff00 */
[----:B------:R-:W-:Y:S01]  /*151f0*/  LEA.HI.SX32 R13, R12, R11, 0x1c ;  /* 0x0000000b0c0d7211 */ /* 0x000fe200078fe2ff */
[----:B------:R-:W-:Y:S01]  /*15200*/  IMAD.MOV.U32 R11, RZ, RZ, 0x3f800000 ;  /* 0x3f800000ff0b7424 */ /* 0x000fe200078e00ff */
        /* <DEDUP_REMOVED lines=31> */
[----:B------:R-:W-:Y:S06]  /*15400*/  @!P2 BRA `(.L_x_1656) ;  /* 0x000000300078a947 */ /* 0x000fec0003800000 */
[----:B------:R-:W-:Y:S01]  /*15410*/  BSSY B1, `(.L_x_1657) ;  /* 0x0000319000017945 */ /* 0x000fe20003800000 */
[----:B------:R-:W-:Y:S02]  /*15420*/  IMAD.MOV.U32 R4, RZ, RZ, 0x3f800000 ;  /* 0x3f800000ff047424 */ /* 0x000fe400078e00ff */
[----:B------:R-:W-:-:S07]  /*15430*/  IMAD.MOV.U32 R87, RZ, RZ, RZ ;  /* 0x000000ffff577224 */ /* 0x000fce00078e00ff */
.L_x_1676:
[----:B------:R-:W-:-:S05]  /*15440*/  VIADD R21, R22, 0x1 ;  /* 0x0000000116157836 */ /* 0x000fca0000000000 */
[----:B------:R-:W-:-:S04]  /*15450*/  ISETP.NE.AND P2, PT, R21, 0x2, PT ;  /* 0x000000021500780c */ /* 0x000fc80003f45270 */
[----:B------:R-:W-:Y:S02]  /*15460*/  SEL R206, RZ, 0x1, P2 ;  /* 0x00000001ffce7807 */ /* 0x000fe40001000000 */
[----:B------:R-:W-:Y:S02]  /*15470*/  SEL R21, R21, RZ, P2 ;  /* 0x000000ff15157207 */ /* 0x000fe40001000000 */
[----:B------:R-:W-:Y:S01]  /*15480*/  LOP3.LUT R206, R23, R206, RZ, 0x3c, !PT ;  /* 0x000000ce17ce7212 */ /* 0x000fe200078e3cff */
[----:B------:R-:W-:Y:S06]  /*15490*/  @!P0 BRA `(.L_x_1658) ;  /* 0x0000000000048947 */ /* 0x000fec0003800000 */
[----:B------:R-:W-:Y:S01]  /*154a0*/  BPT.TRAP 0x1 ;  /* 0x000000040000795c */ /* 0x000fe20000300000 */
.L_x_1658:
[----:B------:R-:W-:Y:S01]  /*154b0*/  IMAD R7, R21, 0x8, R2 ;  /* 0x0000000815077824 */ /* 0x000fe200078e0202 */
[----:B------:R-:W-:-:S04]  /*154c0*/  SHF.L.U32 R12, R206, 0x1f, RZ ;  /* 0x0000001fce0c7819 */ /* 0x000fc800000006ff */
[----:B------:R0:W1:Y:S01]  /*154d0*/  SYNCS.PHASECHK.TRANS64.TRYWAIT P2, [R7+URZ+0x2a830], R12 ;  /* 0x02a8300c070075a7 */ /* 0x000062000804017f */
[----:B------:R-:W-:Y:S05]  /*154e0*/  @!P0 BRA `(.L_x_1659) ;  /* 0x0000000000048947 */ /* 0x000fea0003800000 */
[----:B------:R-:W-:Y:S01]  /*154f0*/  BPT.TRAP 0x1 ;  /* 0x000000040000795c */ /* 0x000fe20000300000 */
.L_x_1659:
[----:B------:R-:W-:Y:S01]  /*15500*/  IMAD R92, R21, 0x900, R8 ;  /* 0x00000900155c7824 */ /* 0x000fe200078e0208 */
[----:B------:R-:W-:Y:S03]  /*15510*/  BSSY B2, `(.L_x_1660) ;  /* 0x0000006000027945 */ /* 0x000fe60003800000 */
[C---:B------:R-:W-:Y:S01]  /*15520*/  VIADD R9, R92.reuse, 0x4 ;  /* 0x000000045c097836 */ /* 0x040fe20000000000 */
[----:B------:R-:W-:Y:S01]  /*15530*/  IADD3 R14, R92, 0x2, RZ ;  /* 0x000000025c0e7810 */ /* 0x000fe20007ffe0ff */
[----:B-1----:R-:W-:Y:S06]  /*15540*/  @P2 BRA `(.L_x_1661) ;  /* 0x0000000000082947 */ /* 0x002fec0003800000 */
[----:B------:R-:W1:Y:S02]  /*15550*/  SYNCS.PHASECHK.TRANS64.TRYWAIT P2, [R7+URZ+0x2a830], R12 ;  /* 0x02a8300c070075a7 */ /* 0x000e64000804017f */
[----:B-1----:R-:W-:Y:S05]  /*15560*/  @!P2 BRA `(.L_x_1662) ;  /* 0x00000158009ca947 */ /* 0x002fea0003800000 */
.L_x_1661:
[----:B------:R-:W-:Y:S05]  /*15570*/  BSYNC B2 ;  /* 0x0000000000027941 */ /* 0x000fea0003800000 */
.L_x_1660:
[----:B------:R-:W-:Y:S01]  /*15580*/  R2UR UR50, R14 ;  /* 0x000000000e3272ca */ /* 0x000fe200000e0000 */
[----:B------:R-:W-:Y:S01]  /*15590*/  VIADD R14, R92, 0x300 ;  /* 0x000003005c0e7836 */ /* 0x000fe20000000000 */
[----:B------:R-:W2:Y:S01]  /*155a0*/  LDL.64 R218, [R1+0x20] ;  /* 0x0000200001da7983 */ /* 0x000ea20000100a00 */
[----:B------:R-:W-:-:S03]  /*155b0*/  IMAD.MOV.U32 R15, RZ, RZ, 0x40000040 ;  /* 0x40000040ff0f7424 */ /* 0x000fc600078e00ff */
[----:B------:R-:W-:Y:S01]  /*155c0*/  R2UR UR26, R14 ;  /* 0x000000000e1a72ca */ /* 0x000fe200000e0000 */
[----:B------:R-:W-:Y:S01]  /*155d0*/  VIADD R14, R92, 0x600 ;  /* 0x000006005c0e7836 */ /* 0x000fe20000000000 */
[C---:B------:R-:W-:Y:S01]  /*155e0*/  R2UR UR51, R15.reuse ;  /* 0x000000000f3372ca */ /* 0x040fe200000e0000 */
[----:B------:R-:W3:Y:S01]  /*155f0*/  LDL.64 R216, [R1+0x18] ;  /* 0x0000180001d87983 */ /* 0x000ee20000100a00 */
[C---:B------:R-:W-:Y:S02]  /*15600*/  R2UR UR27, R15.reuse ;  /* 0x000000000f1b72ca */ /* 0x040fe400000e0000 */
[----:B------:R-:W-:Y:S01]  /*15610*/  R2UR UR10, R14 ;  /* 0x000000000e0a72ca */ /* 0x000fe200000e0000 */
[----:B------:R-:W4:Y:S01]  /*15620*/  LDL.64 R214, [R1+0x10] ;  /* 0x0000100001d67983 */ /* 0x000f220000100a00 */
[----:B------:R-:W-:-:S03]  /*15630*/  R2UR UR11, R15 ;  /* 0x000000000f0b72ca */ /* 0x000fc600000e0000 */
[----:B------:R-:W5:Y:S01]  /*15640*/  LDL.64 R14, [R1+0x30] ;  /* 0x00003000010e7983 */ /* 0x000f620000100a00 */
[----:B01----:R-:W-:-:S03]  /*15650*/  IMAD.MOV.U32 R12, RZ, RZ, R92 ;  /* 0x000000ffff0c7224 */ /* 0x003fc600078e005c */
[----:B------:R-:W4:Y:S02]  /*15660*/  LDL.64 R212, [R1+0x8] ;  /* 0x0000080001d47983 */ /* 0x000f240000100a00 */
[----:B------:R-:W-:Y:S01]  /*15670*/  R2UR UR54, R12 ;  /* 0x000000000c3672ca */ /* 0x000fe200000e0000 */
[----:B------:R-:W-:Y:S01]  /*15680*/  IMAD.MOV.U32 R12, RZ, RZ, R9 ;  /* 0x000000ffff0c7224 */ /* 0x000fe200078e0009 */
[----:B------:R-:W4:Y:S01]  /*15690*/  LDL.64 R210, [R1] ;  /* 0x0000000001d27983 */ /* 0x000f220000100a00 */
[----:B------:R-:W-:Y:S02]  /*156a0*/  VIADD R88, R92, 0x6 ;  /* 0x000000065c587836 */ /* 0x000fe40000000000 */
[-C--:B------:R-:W-:Y:S01]  /*156b0*/  FMUL.FTZ R24, R24, R11.reuse ;  /* 0x0000000b18187220 */ /* 0x080fe20000410000 */
[----:B------:R-:W-:Y:S01]  /*156c0*/  IMAD.MOV.U32 R13, RZ, RZ, 0x40000040 ;  /* 0x40000040ff0d7424 */ /* 0x000fe200078e00ff */
[----:B------:R-:W-:Y:S01]  /*156d0*/  R2UR UR34, R12 ;  /* 0x000000000c2272ca */ /* 0x000fe200000e0000 */
[----:B------:R-:W-:Y:S01]  /*156e0*/  VIADD R12, R92, 0x302 ;  /* 0x000003025c0c7836 */ /* 0x000fe20000000000 */
[----:B------:R-:W-:Y:S01]  /*156f0*/  R2UR UR30, R88 ;  /* 0x00000000581e72ca */ /* 0x000fe200000e0000 */
[C---:B------:R-:W-:Y:S01]  /*15700*/  VIADD R88, R92.reuse, 0x304 ;  /* 0x000003045c587836 */ /* 0x040fe20000000000 */
[C---:B------:R-:W-:Y:S01]  /*15710*/  R2UR UR55, R13.reuse ;  /* 0x000000000d3772ca */ /* 0x040fe200000e0000 */
[----:B------:R-:W-:Y:S01]  /*15720*/  VIADD R90, R92, 0x604 ;  /* 0x000006045c5a7836 */ /* 0x000fe20000000000 */
[----:B------:R-:W-:Y:S01]  /*15730*/  R2UR UR22, R12 ;  /* 0x000000000c1672ca */ /* 0x000fe200000e0000 */
[----:B------:R-:W-:Y:S01]  /*15740*/  IMAD.MOV.U32 R89, RZ, RZ, 0x40000040 ;  /* 0x40000040ff597424 */ /* 0x000fe200078e00ff */
[----:B------:R-:W-:Y:S01]  /*15750*/  IADD3 R12, R92, 0x306, RZ ;  /* 0x000003065c0c7810 */ /* 0x000fe20007ffe0ff */
[----:B------:R-:W-:Y:S01]  /*15760*/  IMAD.MOV.U32 R91, RZ, RZ, 0x40000040 ;  /* 0x40000040ff5b7424 */ /* 0x000fe200078e00ff */
[C---:B------:R-:W-:Y:S01]  /*15770*/  R2UR UR35, R13.reuse ;  /* 0x000000000d2372ca */ /* 0x040fe200000e0000 */
[----:B------:R-:W-:Y:S01]  /*15780*/  IMAD.MOV.U32 R93, RZ, RZ, 0x40000040 ;  /* 0x40000040ff5d7424 */ /* 0x000fe200078e00ff */
[----:B------:R-:W-:Y:S01]  /*15790*/  R2UR UR23, R13 ;  /* 0x000000000d1772ca */ /* 0x000fe200000e0000 */
[-C--:B------:R-:W-:Y:S01]  /*157a0*/  FMUL.FTZ R25, R25, R11.reuse ;  /* 0x0000000b19197220 */ /* 0x080fe20000410000 */
[----:B------:R-:W-:Y:S01]  /*157b0*/  R2UR UR14, R12 ;  /* 0x000000000c0e72ca */ /* 0x000fe200000e0000 */
[-C--:B------:R-:W-:Y:S01]  /*157c0*/  FMUL.FTZ R28, R28, R11.reuse ;  /* 0x0000000b1c1c7220 */ /* 0x080fe20000410000 */
[----:B------:R-:W-:Y:S01]  /*157d0*/  R2UR UR15, R13 ;  /* 0x000000000d0f72ca */ /* 0x000fe200000e0000 */
[-C--:B------:R-:W-:Y:S01]  /*157e0*/  FMUL.FTZ R29, R29, R11.reuse ;  /* 0x0000000b1d1d7220 */ /* 0x080fe20000410000 */
[----:B------:R-:W2:Y:S01]  /*157f0*/  LDL.64 R12, [R1+0x28] ;  /* 0x00002800010c7983 */ /* 0x000ea20000100a00 */
[----:B------:R-:W-:Y:S01]  /*15800*/  R2UR UR18, R88 ;  /* 0x00000000581272ca */ /* 0x000fe200000e0000 */
[C---:B------:R-:W-:Y:S01]  /*15810*/  VIADD R88, R92.reuse, 0x602 ;  /* 0x000006025c587836 */ /* 0x040fe20000000000 */
[C---:B------:R-:W-:Y:S01]  /*15820*/  R2UR UR31, R89.reuse ;  /* 0x00000000591f72ca */ /* 0x040fe200000e0000 */
[----:B------:R-:W-:Y:S01]  /*15830*/  VIADD R92, R92, 0x606 ;  /* 0x000006065c5c7836 */ /* 0x000fe20000000000 */
[----:B------:R-:W-:Y:S01]  /*15840*/  R2UR UR19, R89 ;  /* 0x00000000591372ca */ /* 0x000fe200000e0000 */
[-C--:B------:R-:W-:Y:S01]  /*15850*/  FMUL.FTZ R32, R32, R11.reuse ;  /* 0x0000000b20207220 */ /* 0x080fe20000410000 */
        /* <DEDUP_REMOVED lines=12> */
[----:B------:R-:W-:Y:S01]  /*15920*/  WARPGROUP.ARRIVE ;  /* 0x00000000000079c5 */ /* 0x000fe20000000000 */
[-C--:B------:R-:W-:Y:S01]  /*15930*/  FMUL.FTZ R45, R45, R11.reuse ;  /* 0x0000000b2d2d7220 */ /* 0x080fe20000410000 */
[-C--:B------:R-:W-:Y:S01]  /*15940*/  FMUL.FTZ R48, R48, R11.reuse ;  /* 0x0000000b30307220 */ /* 0x080fe20000410000 */
[-C--:B------:R-:W-:Y:S01]  /*15950*/  FMUL.FTZ R49, R49, R11.reuse ;  /* 0x0000000b31317220 */ /* 0x080fe20000410000 */
[-C--:B------:R-:W-:Y:S01]  /*15960*/  FMUL.FTZ R52, R52, R11.reuse ;  /* 0x0000000b34347220 */ /* 0x080fe20000410000 */
[-C--:B------:R-:W-:Y:S01]  /*15970*/  FMUL.FTZ R53, R53, R11.reuse ;  /* 0x0000000b35357220 */ /* 0x080fe20000410000 */
[----:B------:R-:W-:Y:S01]  /*15980*/  HGMMA.64x96x16.F32 R88, gdesc[UR52], RZ, !UPT, gsb0 ;  /* 0x01600000345879f0 */ /* 0x000fe2000c0008ff */
        /* <DEDUP_REMOVED lines=52> */
[----:B------:R-:W-:Y:S01]  /*15cd0*/  WARPGROUP.ARRIVE ;  /* 0x00000000000079c5 */ /* 0x000fe20000000000 */
[----:B-----5:R-:W-:Y:S02]  /*15ce0*/  R2UR UR32, R14 ;  /* 0x000000000e2072ca */ /* 0x020fe400000e0000 */
[----:B------:R-:W-:-:S13]  /*15cf0*/  R2UR UR33, R15 ;  /* 0x000000000f2172ca */ /* 0x000fda00000e0000 */
[----:B------:R-:W-:Y:S01]  /*15d00*/  HGMMA.64x96x16.F32 R88, gdesc[UR32], R88, gsb0 ;  /* 0x01600000205879f0 */ /* 0x000fe20008000858 */
[----:B--2---:R-:W-:Y:S02]  /*15d10*/  R2UR UR28, R12 ;  /* 0x000000000c1c72ca */ /* 0x004fe400000e0000 */
[----:B------:R-:W-:Y:S01]  /*15d20*/  R2UR UR29, R13 ;  /* 0x000000000d1d72ca */ /* 0x000fe200000e0000 */
[----:B------:R-:W-:Y:S02]  /*15d30*/  WARPGROUP.DEPBAR.LE gsb0, 0x0 ;  /* 0x00008000000079c5 */ /* 0x000fe40000010000 */
[----:B------:R-:W-:-:S10]  /*15d40*/  WARPGROUP.ARRIVE ;  /* 0x00000000000079c5 */ /* 0x000fd40000000000 */
[----:B------:R-:W-:Y:S01]  /*15d50*/  HGMMA.64x96x16.F32 R88, gdesc[UR28], R88, gsb0 ;  /* 0x016000001c5879f0 */ /* 0x000fe20008000858 */
[----:B------:R-:W-:Y:S02]  /*15d60*/  R2UR UR24, R218 ;  /* 0x00000000da1872ca */ /* 0x000fe400000e0000 */
[----:B------:R-:W-:Y:S02]  /*15d70*/  R2UR UR25, R219 ;  /* 0x00000000db1972ca */ /* 0x000fe400000e0000 */
[----:B---3--:R-:W-:Y:S02]  /*15d80*/  R2UR UR20, R216 ;  /* 0x00000000d81472ca */ /* 0x008fe400000e0000 */
[----:B------:R-:W-:Y:S01]  /*15d90*/  R2UR UR21, R217 ;  /* 0x00000000d91572ca */ /* 0x000fe200000e0000 */
[----:B------:R-:W-:Y:S02]  /*15da0*/  WARPGROUP.DEPBAR.LE gsb0, 0x0 ;  /* 0x00008000000079c5 */ /* 0x000fe40000010000 */
[----:B------:R-:W-:-:S06]  /*15db0*/  WARPGROUP.ARRIVE ;  /* 0x00000000000079c5 */ /* 0x000fcc0000000000 */
[----:B------:R-:W-:Y:S01]  /*15dc0*/  HGMMA.64x96x16.F32 R88, gdesc[UR24], R88, gsb0 ;  /* 0x01600000185879f0 */ /* 0x000fe20008000858 */
[----:B----4-:R-:W-:Y:S02]  /*15dd0*/  R2UR UR16, R214 ;  /* 0x00000000d61072ca */ /* 0x010fe400000e0000 */
[----:B------:R-:W-:Y:S01]  /*15de0*/  R2UR UR17, R215 ;  /* 0x00000000d71172ca */ /* 0x000fe200000e0000 */
[----:B------:R-:W-:Y:S02]  /*15df0*/  WARPGROUP.DEPBAR.LE gsb0, 0x0 ;  /* 0x00008000000079c5 */ /* 0x000fe40000010000 */
[----:B------:R-:W-:-:S06]  /*15e00*/  WARPGROUP.ARRIVE ;  /* 0x00000000000079c5 */ /* 0x000fcc0000000000 */
[----:B------:R-:W-:Y:S01]  /*15e10*/  HGMMA.64x96x16.F32 R88, gdesc[UR20], R88, gsb0 ;  /* 0x01600000145879f0 */ /* 0x000fe20008000858 */
[----:B------:R-:W-:Y:S02]  /*15e20*/  R2UR UR12, R212 ;  /* 0x00000000d40c72ca */ /* 0x000fe400000e0000 */
        /* <DEDUP_REMOVED lines=8> */
[----:B------:R-:W-:Y:S03]  /*15eb0*/  HGMMA.64x96x16.F32 R88, gdesc[UR12], R88, gsb0 ;  /* 0x016000000c5879f0 */ /* 0x000fe60008000858 */
[----:B------:R-:W-:Y:S02]  /*15ec0*/  WARPGROUP.DEPBAR.LE gsb0, 0x0 ;  /* 0x00008000000079c5 */ /* 0x000fe40000010000 */
[----:B------:R-:W-:-:S06]  /*15ed0*/  WARPGROUP.ARRIVE ;  /* 0x00000000000079c5 */ /* 0x000fcc0000000000 */
[----:B------:R-:W-:Y:S01]  /*15ee0*/  HGMMA.64x96x16.F32 R88, gdesc[UR8], R88, gsb0 ;  /* 0x01600000085879f0 */ /* 0x000fe20008000858 */
[----:B------:R-:W-:Y:S01]  /*15ef0*/  UMOV UR4, UR56 ;  /* 0x0000003800047c82 */ /* 0x000fe20008000000 */
[----:B------:R-:W-:Y:S01]  /*15f00*/  UMOV UR5, UR57 ;  /* 0x0000003900057c82 */ /* 0x000fe20008000000 */
        /* <DEDUP_REMOVED lines=12> */
.L_x_1663:
[----:B------:R-:W-:Y:S01]  /*15fd0*/  SHF.L.U32 R4, R23, 0x1f, RZ ;  /* 0x0000001f17047819 */ /* 0x000fe200000006ff */
[----:B------:R-:W-:-:S04]  /*15fe0*/  IMAD R23, R22, 0x8, R2 ;  /* 0x0000000816177824 */ /* 0x000fc800078e0202 */
[----:B------:R0:W1:Y:S01]  /*15ff0*/  SYNCS.PHASECHK.TRANS64.TRYWAIT P2, [R23+URZ+0x2a850], R4 ;  /* 0x02a85004170075a7 */ /* 0x000062000804017f */
[----:B------:R-:W-:Y:S05]  /*16000*/  @!P0 BRA `(.L_x_1664) ;  /* 0x0000000000048947 */ /* 0x000fea0003800000 */
[----:B------:R-:W-:Y:S01]  /*16010*/  BPT.TRAP 0x1 ;  /* 0x000000040000795c */ /* 0x000fe20000300000 */
.L_x_1664:
[----:B------:R-:W-:Y:S04]  /*16020*/  BSSY B2, `(.L_x_1665) ;  /* 0x0000004000027945 */ /* 0x000fe80003800000 */
[----:B-1----:R-:W-:Y:S05]  /*16030*/  @P2 BRA `(.L_x_1666) ;  /* 0x0000000000082947 */ /* 0x002fea0003800000 */
[----:B------:R-:W1:Y:S02]  /*16040*/  SYNCS.PHASECHK.TRANS64.TRYWAIT P2, [R23+URZ+0x2a850], R4 ;  /* 0x02a85004170075a7 */ /* 0x000e64000804017f */
[----:B-1----:R-:W-:Y:S05]  /*16050*/  @!P2 BRA `(.L_x_1667) ;  /* 0x0000014c00f4a947 */ /* 0x002fea0003800000 */
.L_x_1666:
[----:B------:R-:W-:Y:S05]  /*16060*/  BSYNC B2 ;  /* 0x0000000000027941 */ /* 0x000fea0003800000 */
.L_x_1665:
[----:B01----:R-:W-:Y:S01]  /*16070*/  VIADD R4, R2, 0x400 ;  /* 0x0000040002047836 */ /* 0x003fe20000000000 */
[----:B------:R-:W-:Y:S01]  /*16080*/  WARPGROUP.ARRIVE ;  /* 0x00000000000079c5 */ /* 0x000fe20000000000 */
[----:B------:R-:W-:Y:S01]  /*16090*/  IMAD.MOV.U32 R13, RZ, RZ, 0x40000040 ;  /* 0x40000040ff0d7424 */ /* 0x000fe200078e00ff */
[----:B------:R-:W-:Y:S01]  /*160a0*/  MOV R15, 0x40000040 ;  /* 0x40000040000f7802 */ /* 0x000fe20000000f00 */
[----:B------:R-:W-:Y:S01]  /*160b0*/  IMAD.IADD R11, R181, 0x1, R178 ;  /* 0x00000001b50b7824 */ /* 0x000fe200078e02b2 */
[----:B------:R-:W-:Y:S01]  /*160c0*/  SHF.R.U32.HI R4, RZ, 0x4, R4 ;  /* 0x00000004ff047819 */ /* 0x000fe20000011604 */
[----:B------:R-:W-:Y:S01]  /*160d0*/  ULDC UR5, c[0x0][0x9dc] ;  /* 0x0002770000057ab9 */ /* 0x000fe20000000800 */
[----:B------:R-:W-:Y:S01]  /*160e0*/  R2UR UR7, R13 ;  /* 0x000000000d0772ca */ /* 0x000fe200000e0000 */
[----:B------:R-:W-:Y:S01]  /*160f0*/  IMAD.MOV.U32 R13, RZ, RZ, 0x40000040 ;  /* 0x40000040ff0d7424 */ /* 0x000fe200078e00ff */
[----:B------:R-:W-:Y:S01]  /*16100*/  LOP3.LUT R4, R4, 0x3fff, RZ, 0xc0, !PT ;  /* 0x00003fff04047812 */ /* 0x000fe200078ec0ff */
[----:B------:R-:W-:Y:S01]  /*16110*/  @!P1 VIADD R7, R7, 0x2a840 ;  /* 0x0002a84007079836 */ /* 0x000fe20000000000 */
[----:B------:R-:W-:Y:S01]  /*16120*/  ISETP.NE.AND P3, PT, R209, 0x1, PT ;  /* 0x00000001d100780c */ /* 0x000fe20003f65270 */
[----:B------:R-:W-:Y:S01]  /*16130*/  ULDC UR4, c[0x0][0x9e0] ;  /* 0x0002780000047ab9 */ /* 0x000fe20000000800 */
[----:B------:R-:W-:-:S02]  /*16140*/  LOP3.LUT R4, R4, 0x3000000, RZ, 0xfc, !PT ;  /* 0x0300000004047812 */ /* 0x000fc400078efcff */
[----:B------:R-:W-:Y:S02]  /*16150*/  LOP3.LUT P2, RZ, R17, 0x100000, RZ, 0xc0, !PT ;  /* 0x0010000011ff7812 */ /* 0x000fe4000784c0ff */
[----:B------:R-:W-:Y:S01]  /*16160*/  @!P1 PRMT R7, RZ, 0x654, R7 ;  /* 0x00000654ff079816 */ /* 0x000fe20000000007 */
[----:B------:R-:W-:-:S04]  /*16170*/  IMAD R12, R22, 0x600, R4 ;  /* 0x00000600160c7824 */ /* 0x000fc800078e0204 */
[C---:B------:R-:W-:Y:S01]  /*16180*/  VIADD R14, R12.reuse, 0x80 ;  /* 0x000000800c0e7836 */ /* 0x040fe20000000000 */
[----:B------:R-:W-:Y:S01]  /*16190*/  R2UR UR6, R12 ;  /* 0x000000000c0672ca */ /* 0x000fe200000e0000 */
[----:B------:R-:W0:Y:S08]  /*161a0*/  @P3 LDC R4, c[0x0][0x44c] ;  /* 0x00011300ff043b82 */ /* 0x000e300000000800 */
[----:B------:R-:W1:Y:S04]  /*161b0*/  @P3 LDC R9, c[0x0][0x450] ;  /* 0x00011400ff093b82 */ /* 0x000e680000000800 */
[----:B------:R-:W-:Y:S01]  /*161c0*/  HGMMA.64x128x16.F32 R24, R156, gdesc[UR4].tnspB, R24, gsb0 ;  /* 0x41e000049c187df0 */ /* 0x000fe20008000818 */
[----:B------:R-:W-:Y:S01]  /*161d0*/  R2UR UR6, R14 ;  /* 0x000000000e0672ca */ /* 0x000fe200000e0000 */
[----:B------:R-:W-:Y:S01]  /*161e0*/  VIADD R14, R12, 0x100 ;  /* 0x000001000c0e7836 */ /* 0x000fe20000000000 */
[----:B------:R-:W-:Y:S01]  /*161f0*/  R2UR UR7, R15 ;  /* 0x000000000f0772ca */ /* 0x000fe200000e0000 */
[----:B------:R-:W-:-:S02]  /*16200*/  IMAD.MOV.U32 R15, RZ, RZ, 0x40000040 ;  /* 0x40000040ff0f7424 */ /* 0x000fc400078e00ff */
[----:B0-----:R-:W-:-:S05]  /*16210*/  @P3 IMAD.HI.U32 R4, R11, R4, RZ ;  /* 0x000000040b043227 */ /* 0x001fca00078e00ff */
[----:B-1----:R-:W-:Y:S02]  /*16220*/  @P3 SHF.R.U32.HI R11, RZ, R9, R4 ;  /* 0x00000009ff0b3219 */ /* 0x002fe40000011604 */
[----:B------:R-:W-:Y:S01]  /*16230*/  MOV R9, UR5 ;  /* 0x0000000500097c02 */ /* 0x000fe20008000f00 */
        /* <DEDUP_REMOVED lines=18> */
[----:B------:R-:W-:Y:S02]  /*16360*/  R2UR UR6, R14 ;  /* 0x000000000e0672ca */ /* 0x000fe400000e0000 */
[----:B------:R-:W-:Y:S02]  /*16370*/  R2UR UR7, R15 ;  /* 0x000000000f0772ca */ /* 0x000fe400000e0000 */
[----:B------:R-:W-:Y:S01]  /*16380*/  LOP3.LUT R15, RZ, R9, RZ, 0x33, !PT ;  /* 0x00000009ff0f7212 */ /* 0x000fe200078e33ff */
[----:B------:R-:W-:Y:S02]  /*16390*/  WARPGROUP.DEPBAR.LE gsb0, 0x0 ;  /* 0x00008000000079c5 */ /* 0x000fe40000010000 */
[----:B------:R-:W-:-:S08]  /*163a0*/  WARPGROUP.ARRIVE ;  /* 0x00000000000079c5 */ /* 0x000fd00000000000 */
[----:B------:R-:W-:Y:S01]  /*163b0*/  HGMMA.64x128x16.F32 R24, R140, gdesc[UR4].tnspB, R24, gsb0 ;  /* 0x41e000048c187df0 */ /* 0x000fe20008000818 */
[----:B------:R-:W-:Y:S02]  /*163c0*/  R2UR UR6, R12 ;  /* 0x000000000c0672ca */ /* 0x000fe400000e0000 */
[----:B------:R-:W-:Y:S01]  /*163d0*/  R2UR UR7, R13 ;  /* 0x000000000d0772ca */ /* 0x000fe200000e0000 */
[----:B------:R-:W-:Y:S02]  /*163e0*/  WARPGROUP.DEPBAR.LE gsb0, 0x0 ;  /* 0x00008000000079c5 */ /* 0x000fe40000010000 */
[----:B------:R-:W-:-:S10]  /*163f0*/  WARPGROUP.ARRIVE ;  /* 0x00000000000079c5 */ /* 0x000fd40000000000 */
[----:B------:R-:W-:Y:S03]  /*16400*/  HGMMA.64x128x16.F32 R24, R136, gdesc[UR4].tnspB, R24, gsb0 ;  /* 0x41e0000488187df0 */ /* 0x000fe60008000818 */
[----:B------:R-:W-:Y:S02]  /*16410*/  WARPGROUP.DEPBAR.LE gsb0, 0x0 ;  /* 0x00008000000079c5 */ /* 0x000fe40000010000 */
[----:B------:R-:W0:Y:S01]  /*16420*/  SHFL.IDX PT, R137, R11, RZ, 0x1c1f ;  /* 0x001c1fff0b897589 */ /* 0x000e2200000e0000 */
[----:B------:R-:W-:Y:S01]  /*16430*/  IMAD R136, R10, -0x60, RZ ;  /* 0xffffffa00a887824 */ /* 0x000fe200078e02ff */
[----:B------:R1:W-:Y:S04]  /*16440*/  @!P1 SYNCS.ARRIVE.TRANS64.RED.A1T0 RZ, [R7+URZ], RZ ;  /* 0x000000ff07ff99a7 */ /* 0x0003e8000810043f */
[----:B------:R-:W-:-:S04]  /*16450*/  IADD3 R4, -R174, 0x1, R136 ;  /* 0x00000001ae047810 */ /* 0x000fc80007ffe188 */
[----:B------:R-:W-:-:S05]  /*16460*/  IADD3 R4, -R163, R4, R164 ;  /* 0x00000004a3047210 */ /* 0x000fca0007ffe1a4 */
[----:B------:R-:W-:Y:S02]  /*16470*/  VIADD R22, R4, UR4 ;  /* 0x0000000404167c36 */ /* 0x000fe40008000000 */
[----:B------:R-:W-:Y:S02]  /*16480*/  IMAD.IADD R15, R15, 0x1, R4 ;  /* 0x000000010f0f7824 */ /* 0x000fe400078e0204 */
[----:B------:R-:W-:Y:S02]  /*16490*/  IMAD.IADD R4, R136, 0x1, -R174 ;  /* 0x0000000188047824 */ /* 0x000fe400078e0aae */
[--C-:B0-----:R-:W-:Y:S02]  /*164a0*/  IMAD.IADD R14, R22, 0x1, R137.reuse ;  /* 0x00000001160e7824 */ /* 0x101fe400078e0289 */
[----:B-1----:R-:W-:Y:S01]  /*164b0*/  IMAD.IADD R7, R15, 0x1, R137 ;  /* 0x000000010f077824 */ /* 0x002fe200078e0289 */
[----:B------:R-:W-:Y:S06]  /*164c0*/  @!P2 BRA `(.L_x_1668) ;  /* 0x000000000054a947 */ /* 0x000fec0003800000 */
        /* <DEDUP_REMOVED lines=12> */
.L_x_1670:
[----:B------:R-:W-:-:S05]  /*16590*/  IMAD.U32 R138, RZ, RZ, UR59 ;  /* 0x0000003bff8a7e24 */ /* 0x000fca000f8e00ff */
[----:B------:R-:W-:-:S13]  /*165a0*/  ISETP.NE.AND P2, PT, R138, 0x1, PT ;  /* 0x000000018a00780c */ /* 0x000fda0003f45270 */
[----:B------:R-:W0:Y:S02]  /*165b0*/  @P2 LDC.64 R12, c[0x0][0x9e8] ;  /* 0x00027a00ff0c2b82 */ /* 0x000e240000000a00 */
[----:B0-----:R-:W-:-:S05]  /*165c0*/  @P2 IMAD.HI.U32 R12, R137, R12, RZ ;  /* 0x0000000c890c2227 */ /* 0x001fca00078e00ff */
[----:B------:R-:W-:-:S07]  /*165d0*/  @P2 SHF.R.U32.HI R137, RZ, R13, R12 ;  /* 0x0000000dff892219 */ /* 0x000fce000001160c */
.L_x_1671:
[----:B------:R-:W-:Y:S05]  /*165e0*/  BSYNC B2 ;  /* 0x0000000000027941 */ /* 0x000fea0003800000 */
.L_x_1669:
[----:B------:R-:W-:-:S05]  /*165f0*/  IMAD R137, R137, R138, R4 ;  /* 0x0000008a89897224 */ /* 0x000fca00078e0204 */
[----:B------:R-:W-:Y:S02]  /*16600*/  VIADDMNMX R14, R137, R138, R14, PT ;  /* 0x0000008a890e7246 */ /* 0x000fe4000380010e */
[----:B------:R-:W-:-:S07]  /*16610*/  VIMNMX R7, R7, R137, !PT ;  /* 0x0000008907077248 */ /* 0x000fce0007fe0100 */
.L_x_1668:
[C---:B------:R-:W-:Y:S02]  /*16620*/  ISETP.GE.AND P2, PT, R136.reuse, 0x2, PT ;  /* 0x000000028800780c */ /* 0x040fe40003f46270 */
[----:B------:R-:W-:Y:S02]  /*16630*/  ISETP.GE.AND P5, PT, R136, 0xa, PT ;  /* 0x0000000a8800780c */ /* 0x000fe40003fa6270 */
[----:B------:R-:W-:Y:S02]  /*16640*/  ISETP.GT.AND P3, PT, R7, 0x1, !P2 ;  /* 0x000000010700780c */ /* 0x000fe40005764270 */
[----:B------:R-:W-:Y:S02]  /*16650*/  LOP3.LUT R17, R17, 0xfffffffb, RZ, 0xc0, !PT ;  /* 0xfffffffb11117812 */ /* 0x000fe400078ec0ff */
[----:B------:R-:W-:Y:S02]  /*16660*/  ISETP.LT.OR P4, PT, R14, 0x2, P3 ;  /* 0x000000020e00780c */ /* 0x000fe40001f81670 */
[----:B------:R-:W-:-:S02]  /*16670*/  ISETP.GE.AND P3, PT, R136, 0x9, PT ;  /* 0x000000098800780c */ /* 0x000fc40003f66270 */
[----:B------:R-:W-:Y:S02]  /*16680*/  FSEL R89, R89, -INF , !P4 ;  /* 0xff80000059597808 */ /* 0x000fe40006000000 */
[----:B------:R-:W-:Y:S02]  /*16690*/  ISETP.GT.AND P4, PT, R7, 0x8, !P3 ;  /* 0x000000080700780c */ /* 0x000fe40005f84270 */
[----:B------:R-:W-:Y:S02]  /*166a0*/  @P5 LOP3.LUT R17, R17, 0x4, RZ, 0xfc, !PT ;  /* 0x0000000411115812 */ /* 0x000fe400078efcff */
[----:B------:R-:W-:Y:S02]  /*166b0*/  ISETP.LT.OR P4, PT, R14, 0x9, P4 ;  /* 0x000000090e00780c */ /* 0x000fe40002781670 */
[----:B------:R-:W-:Y:S02]  /*166c0*/  LOP3.LUT R17, R17, 0xfffffff7, RZ, 0xc0, !PT ;  /* 0xfffffff711117812 */ /* 0x000fe400078ec0ff */
[----:B------:R-:W-:-:S02]  /*166d0*/  FSEL R92, R92, -INF , !P4 ;  /* 0xff8000005c5c7808 */ /* 0x000fc40006000000 */
[----:B------:R-:W-:Y:S02]  /*166e0*/  ISETP.GT.AND P4, PT, R7, 0x9, !P5 ;  /* 0x000000090700780c */ /* 0x000fe40006f84270 */
[----:B------:R-:W-:Y:S02]  /*166f0*/  ISETP.GE.AND P5, PT, R136, 0x11, PT ;  /* 0x000000118800780c */ /* 0x000fe40003fa6270 */
[----:B------:R-:W-:-:S04]  /*16700*/  ISETP.LT.OR P4, PT, R14, 0xa, P4 ;  /* 0x0000000a0e00780c */ /* 0x000fc80002781670 */
[----:B------:R-:W-:Y:S02]  /*16710*/  FSEL R93, R93, -INF , !P4 ;  /* 0xff8000005d5d7808 */ /* 0x000fe40006000000 */
[----:B------:R-:W-:-:S04]  /*16720*/  ISETP.GT.AND P4, PT, R7, 0x10, !P5 ;  /* 0x000000100700780c */ /* 0x000fc80006f84270 */
[----:B------:R-:W-:Y:S02]  /*16730*/  ISETP.LT.OR P4, PT, R14, 0x11, P4 ;  /* 0x000000110e00780c */ /* 0x000fe40002781670 */
[----:B------:R-:W-:Y:S02]  /*16740*/  @P5 LOP3.LUT R17, R17, 0x8, RZ, 0xfc, !PT ;  /* 0x0000000811115812 */ /* 0x000fe400078efcff */
[----:B------:R-:W-:Y:S02]  /*16750*/  ISETP.GE.AND P5, PT, R136, 0x12, PT ;  /* 0x000000128800780c */ /* 0x000fe40003fa6270 */
[----:B------:R-:W-:Y:S02]  /*16760*/  LOP3.LUT R17, R17, 0xfff7ffff, RZ, 0xc0, !PT ;  /* 0xfff7ffff11117812 */ /* 0x000fe400078ec0ff */
[----:B------:R-:W-:Y:S02]  /*16770*/  FSEL R96, R96, -INF , !P4 ;  /* 0xff80000060607808 */ /* 0x000fe40006000000 */
[----:B------:R-:W-:-:S04]  /*16780*/  ISETP.GT.AND P4, PT, R7, 0x11, !P5 ;  /* 0x000000110700780c */ /* 0x000fc80006f84270 */
[----:B------:R-:W-:-:S03]  /*16790*/  ISETP.LT.OR P4, PT, R14, 0x12, P4 ;  /* 0x000000120e00780c */ /* 0x000fc60002781670 */
        /* <DEDUP_REMOVED lines=80> */
[----:B------:R-:W-:Y:S02]  /*16ca0*/  FSEL R124, R124, -INF , !P4 ;  /* 0xff8000007c7c7808 */ /* 0x000fe40006000000 */
[----:B------:R-:W-:Y:S02]  /*16cb0*/  LOP3.LUT R17, R17, 0xffffffdf, RZ, 0xc0, !PT ;  /* 0xffffffdf11117812 */ /* 0x000fe400078ec0ff */
[----:B------:R-:W-:-:S04]  /*16cc0*/  ISETP.GT.AND P4, PT, R7, 0x49, !P5 ;  /* 0x000000490700780c */ /* 0x000fc80006f84270 */
[----:B------:R-:W-:-:S03]  /*16cd0*/  ISETP.LT.OR P4, PT, R14, 0x4a, P4 ;  /* 0x0000004a0e00780c */ /* 0x000fc60002781670 */
[----:B------:R-:W-:Y:S02]  /*16ce0*/  @P5 LOP3.LUT R17, R17, 0x20, RZ, 0xfc, !PT ;  /* 0x0000002011115812 */ /* 0x000fe400078efcff */
[----:B------:R-:W-:Y:S02]  /*16cf0*/  ISETP.GE.AND P5, PT, R136, 0x51, PT ;  /* 0x000000518800780c */ /* 0x000fe40003fa6270 */
[----:B------:R-:W-:Y:S02]  /*16d00*/  FSEL R125, R125, -INF , !P4 ;  /* 0xff8000007d7d7808 */ /* 0x000fe40006000000 */
[----:B------:R-:W-:Y:S02]  /*16d10*/  ISETP.GT.AND P4, PT, R7, 0x50, !P5 ;  /* 0x000000500700780c */ /* 0x000fe40006f84270 */
[----:B------:R-:W-:Y:S02]  /*16d20*/  LOP3.LUT R17, R17, 0xffffffef, RZ, 0xc0, !PT ;  /* 0xffffffef11117812 */ /* 0x000fe400078ec0ff */
[----:B------:R-:W-:-:S04]  /*16d30*/  ISETP.LT.OR P4, PT, R14, 0x51, P4 ;  /* 0x000000510e00780c */ /* 0x000fc80002781670 */
[----:B------:R-:W-:Y:S02]  /*16d40*/  FSEL R128, R128, -INF , !P4 ;  /* 0xff80000080807808 */ /* 0x000fe40006000000 */
[----:B------:R-:W-:Y:S02]  /*16d50*/  ISETP.GE.AND P4, PT, R136, 0x52, PT ;  /* 0x000000528800780c */ /* 0x000fe40003f86270 */
[----:B------:R-:W-:Y:S02]  /*16d60*/  @P5 LOP3.LUT R17, R17, 0x10, RZ, 0xfc, !PT ;  /* 0x0000001011115812 */ /* 0x000fe400078efcff */
[----:B------:R-:W-:Y:S02]  /*16d70*/  ISETP.GT.AND P5, PT, R7, 0x51, !P4 ;  /* 0x000000510700780c */ /* 0x000fe400067a4270 */
[----:B------:R-:W-:Y:S02]  /*16d80*/  LOP3.LUT R17, R17, 0xfffffffd, RZ, 0xc0, !PT ;  /* 0xfffffffd11117812 */ /* 0x000fe400078ec0ff */
[----:B------:R-:W-:-:S04]  /*16d90*/  ISETP.LT.OR P5, PT, R14, 0x52, P5 ;  /* 0x000000520e00780c */ /* 0x000fc80002fa1670 */
[----:B------:R-:W-:Y:S02]  /*16da0*/  FSEL R129, R129, -INF , !P5 ;  /* 0xff80000081817808 */ /* 0x000fe40006800000 */
[----:B------:R-:W-:-:S04]  /*16db0*/  ISETP.GE.AND P5, PT, R136, 0x59, PT ;  /* 0x000000598800780c */ /* 0x000fc80003fa6270 */
[----:B------:R-:W-:-:S04]  /*16dc0*/  ISETP.GT.AND P6, PT, R7, 0x58, !P5 ;  /* 0x000000580700780c */ /* 0x000fc80006fc4270 */
[----:B------:R-:W-:-:S04]  /*16dd0*/  ISETP.LT.OR P6, PT, R14, 0x59, P6 ;  /* 0x000000590e00780c */ /* 0x000fc800037c1670 */
[----:B------:R-:W-:Y:S02]  /*16de0*/  FSEL R132, R132, -INF , !P6 ;  /* 0xff80000084847808 */ /* 0x000fe40007000000 */
[----:B------:R-:W-:-:S13]  /*16df0*/  ISETP.GE.AND P6, PT, R136, 0x1, PT ;  /* 0x000000018800780c */ /* 0x000fda0003fc6270 */
[----:B------:R-:W-:Y:S02]  /*16e00*/  @P6 LOP3.LUT R17, R17, 0x2, RZ, 0xfc, !PT ;  /* 0x0000000211116812 */ /* 0x000fe400078efcff */
[----:B------:R-:W-:Y:S02]  /*16e10*/  ISETP.GT.AND P6, PT, R7, RZ, !P6 ;  /* 0x000000ff0700720c */ /* 0x000fe400077c4270 */
[----:B------:R-:W-:Y:S02]  /*16e20*/  LOP3.LUT R17, R17, 0xfffffffe, RZ, 0xc0, !PT ;  /* 0xfffffffe11117812 */ /* 0x000fe400078ec0ff */
[----:B------:R-:W-:-:S04]  /*16e30*/  ISETP.LT.OR P6, PT, R14, 0x1, P6 ;  /* 0x000000010e00780c */ /* 0x000fc800037c1670 */
[----:B------:R-:W-:Y:S02]  /*16e40*/  FSEL R88, R88, -INF , !P6 ;  /* 0xff80000058587808 */ /* 0x000fe40007000000 */
[----:B------:R-:W-:-:S13]  /*16e50*/  ISETP.GE.AND P6, PT, R136, 0x5a, PT ;  /* 0x0000005a8800780c */ /* 0x000fda0003fc6270 */
[----:B------:R-:W-:Y:S02]  /*16e60*/  @P6 LOP3.LUT R17, R17, 0x1, RZ, 0xfc, !PT ;  /* 0x0000000111116812 */ /* 0x000fe400078efcff */
[----:B------:R-:W-:Y:S02]  /*16e70*/  ISETP.GT.AND P6, PT, R7, 0x59, !P6 ;  /* 0x000000590700780c */ /* 0x000fe400077c4270 */
[----:B------:R-:W0:Y:S02]  /*16e80*/  SHFL.IDX PT, R7, R11, 0x1, 0x1c1f ;  /* 0x003c1f000b077f89 */ /* 0x000e2400000e0000 */
[----:B------:R-:W-:-:S04]  /*16e90*/  ISETP.LT.OR P6, PT, R14, 0x5a, P6 ;  /* 0x0000005a0e00780c */ /* 0x000fc800037c1670 */
[----:B------:R-:W-:Y:S02]  /*16ea0*/  FSEL R133, R133, -INF , !P6 ;  /* 0xff80000085857808 */ /* 0x000fe40007000000 */
[----:B------:R-:W-:Y:S01]  /*16eb0*/  LOP3.LUT P6, RZ, R17, 0x100000, RZ, 0xc0, !PT ;  /* 0x0010000011ff7812 */ /* 0x000fe200078cc0ff */
[--C-:B0-----:R-:W-:Y:S02]  /*16ec0*/  IMAD.IADD R22, R22, 0x1, R7.reuse ;  /* 0x0000000116167824 */ /* 0x101fe400078e0207 */
[----:B------:R-:W-:-:S10]  /*16ed0*/  IMAD.IADD R15, R15, 0x1, R7 ;  /* 0x000000010f0f7824 */ /* 0x000fd400078e0207 */
[----:B------:R-:W-:Y:S05]  /*16ee0*/  @!P6 BRA `(.L_x_1672) ;  /* 0x000000000054e947 */ /* 0x000fea0003800000 */
        /* <DEDUP_REMOVED lines=12> */
.L_x_1674:
[----:B------:R-:W-:-:S04]  /*16fb0*/  MOV R11, UR59 ;  /* 0x0000003b000b7c02 */ /* 0x000fc80008000f00 */
[----:B------:R-:W-:-:S13]  /*16fc0*/  ISETP.NE.AND P6, PT, R11, 0x1, PT ;  /* 0x000000010b00780c */ /* 0x000fda0003fc5270 */
[----:B------:R-:W0:Y:S02]  /*16fd0*/  @P6 LDC.64 R12, c[0x0][0x9e8] ;  /* 0x00027a00ff0c6b82 */ /* 0x000e240000000a00 */
[----:B0-----:R-:W-:-:S05]  /*16fe0*/  @P6 IMAD.HI.U32 R12, R7, R12, RZ ;  /* 0x0000000c070c6227 */ /* 0x001fca00078e00ff */
[----:B------:R-:W-:-:S07]  /*16ff0*/  @P6 SHF.R.U32.HI R7, RZ, R13, R12 ;  /* 0x0000000dff076219 */ /* 0x000fce000001160c */
.L_x_1675:
[----:B------:R-:W-:Y:S05]  /*17000*/  BSYNC B2 ;  /* 0x0000000000027941 */ /* 0x000fea0003800000 */
.L_x_1673:
[----:B------:R-:W-:-:S05]  /*17010*/  IMAD R4, R7, R11, R4 ;  /* 0x0000000b07047224 */ /* 0x000fca00078e0204 */
[----:B------:R-:W-:Y:S02]  /*17020*/  VIADDMNMX R22, R4, R11, R22, PT ;  /* 0x0000000b04167246 */ /* 0x000fe40003800116 */
[----:B------:R-:W-:-:S07]  /*17030*/  VIMNMX R15, R15, R4, !PT ;  /* 0x000000040f0f7248 */ /* 0x000fce0007fe0100 */
.L_x_1672:
[C---:B------:R-:W-:Y:S01]  /*17040*/  ISETP.GT.AND P2, PT, R15.reuse, 0x1, !P2 ;  /* 0x000000010f00780c */ /* 0x040fe20005744270 */
[----:B------:R-:W-:Y:S01]  /*17050*/  ULDC UR4, c[0x0][0x988] ;  /* 0x0002620000047ab9 */ /* 0x000fe20000000800 */
[----:B------:R-:W-:Y:S01]  /*17060*/  ISETP.GT.AND P3, PT, R15, 0x8, !P3 ;  /* 0x000000080f00780c */ /* 0x000fe20005f64270 */
[----:B------:R-:W-:Y:S01]  /*17070*/  @!P1 VIADD R23, R23, 0x2a860 ;  /* 0x0002a86017179836 */ /* 0x000fe20000000000 */
[C---:B------:R-:W-:Y:S02]  /*17080*/  ISETP.LT.OR P2, PT, R22.reuse, 0x2, P2 ;  /* 0x000000021600780c */ /* 0x040fe40001741670 */
[----:B------:R-:W-:Y:S02]  /*17090*/  ISETP.LT.OR P3, PT, R22, 0x9, P3 ;  /* 0x000000091600780c */ /* 0x000fe40001f61670 */
[----:B------:R-:W-:Y:S02]  /*170a0*/  FSEL R91, R91, -INF , !P2 ;  /* 0xff8000005b5b7808 */ /* 0x000fe40005000000 */
[----:B------:R-:W-:-:S02]  /*170b0*/  LOP3.LUT P2, RZ, R17, 0x4, RZ, 0xc0, !PT ;  /* 0x0000000411ff7812 */ /* 0x000fc4000784c0ff */
[----:B------:R-:W-:Y:S02]  /*170c0*/  FSEL R94, R94, -INF , !P3 ;  /* 0xff8000005e5e7808 */ /* 0x000fe40005800000 */
[----:B------:R-:W-:Y:S02]  /*170d0*/  ISETP.GT.AND P2, PT, R15, 0x9, !P2 ;  /* 0x000000090f00780c */ /* 0x000fe40005744270 */
[C---:B------:R-:W-:Y:S02]  /*170e0*/  LOP3.LUT P3, RZ, R17.reuse, 0x10000, RZ, 0xc0, !PT ;  /* 0x0001000011ff7812 */ /* 0x040fe4000786c0ff */
[----:B------:R-:W-:Y:S02]  /*170f0*/  ISETP.LT.OR P2, PT, R22, 0xa, P2 ;  /* 0x0000000a1600780c */ /* 0x000fe40001741670 */
[----:B------:R-:W-:Y:S02]  /*17100*/  LOP3.LUT P6, RZ, R17, 0x8000, RZ, 0xc0, !PT ;  /* 0x0000800011ff7812 */ /* 0x000fe400078cc0ff */
[----:B------:R-:W-:-:S02]  /*17110*/  FSEL R95, R95, -INF , !P2 ;  /* 0xff8000005f5f7808 */ /* 0x000fc40005000000 */
[----:B------:R-:W-:Y:S02]  /*17120*/  LOP3.LUT P2, RZ, R17, 0x8, RZ, 0xc0, !PT ;  /* 0x0000000811ff7812 */ /* 0x000fe4000784c0ff */
[----:B------:R-:W-:Y:S02]  /*17130*/  FMNMX.FTZ R4, R88, R0, !PT ;  /* 0x0000000058047209 */ /* 0x000fe40007810000 */
[----:B------:R-:W-:Y:S02]  /*17140*/  ISETP.GT.AND P2, PT, R15, 0x10, !P2 ;  /* 0x000000100f00780c */ /* 0x000fe40005744270 */
[----:B------:R-:W-:Y:S02]  /*17150*/  FMNMX.FTZ R7, R89, R4, !PT ;  /* 0x0000000459077209 */ /* 0x000fe40007810000 */
[----:B------:R-:W-:Y:S02]  /*17160*/  ISETP.LT.OR P2, PT, R22, 0x11, P2 ;  /* 0x000000111600780c */ /* 0x000fe40001741670 */
[----:B------:R-:W-:-:S02]  /*17170*/  FMNMX.FTZ R4, R92, R7, !PT ;  /* 0x000000075c047209 */ /* 0x000fc40007810000 */
[----:B------:R-:W-:Y:S02]  /*17180*/  FSEL R98, R98, -INF , !P2 ;  /* 0xff80000062627808 */ /* 0x000fe40005000000 */
[----:B------:R-:W-:Y:S02]  /*17190*/  LOP3.LUT P2, RZ, R17, 0x80000, RZ, 0xc0, !PT ;  /* 0x0008000011ff7812 */ /* 0x000fe4000784c0ff */
[----:B------:R-:W-:Y:S02]  /*171a0*/  FMNMX.FTZ R7, R93, R4, !PT ;  /* 0x000000045d077209 */ /* 0x000fe40007810000 */
[----:B------:R-:W-:Y:S02]  /*171b0*/  ISETP.GT.AND P2, PT, R15, 0x11, !P2 ;  /* 0x000000110f00780c */ /* 0x000fe40005744270 */
[----:B------:R-:W-:Y:S02]  /*171c0*/  FMNMX.FTZ R4, R96, R7, !PT ;  /* 0x0000000760047209 */ /* 0x000fe40007810000 */
[----:B------:R-:W-:-:S02]  /*171d0*/  ISETP.LT.OR P2, PT, R22, 0x12, P2 ;  /* 0x000000121600780c */ /* 0x000fc40001741670 */
[----:B------:R-:W-:Y:S02]  /*171e0*/  FMNMX.FTZ R7, R97, R4, !PT ;  /* 0x0000000461077209 */ /* 0x000fe40007810000 */
[----:B------:R-:W-:Y:S02]  /*171f0*/  FSEL R99, R99, -INF , !P2 ;  /* 0xff80000063637808 */ /* 0x000fe40005000000 */
[----:B------:R-:W-:Y:S02]  /*17200*/  LOP3.LUT P2, RZ, R17, 0x40000, RZ, 0xc0, !PT ;  /* 0x0004000011ff7812 */ /* 0x000fe4000784c0ff */
[----:B------:R-:W-:Y:S02]  /*17210*/  FMNMX.FTZ R4, R100, R7, !PT ;  /* 0x0000000764047209 */ /* 0x000fe40007810000 */
[----:B------:R-:W-:Y:S02]  /*17220*/  ISETP.GT.AND P2, PT, R15, 0x18, !P2 ;  /* 0x000000180f00780c */ /* 0x000fe40005744270 */
[----:B------:R-:W-:-:S02]  /*17230*/  FMNMX.FTZ R7, R101, R4, !PT ;  /* 0x0000000465077209 */ /* 0x000fc40007810000 */
[----:B------:R-:W-:Y:S02]  /*17240*/  ISETP.LT.OR P2, PT, R22, 0x19, P2 ;  /* 0x000000191600780c */ /* 0x000fe40001741670 */
[----:B------:R-:W-:Y:S02]  /*17250*/  FMNMX.FTZ R4, R104, R7, !PT ;  /* 0x0000000768047209 */ /* 0x000fe40007810000 */
[----:B------:R-:W-:Y:S02]  /*17260*/  FSEL R102, R102, -INF , !P2 ;  /* 0xff80000066667808 */ /* 0x000fe40005000000 */
[----:B------:R-:W-:Y:S02]  /*17270*/  LOP3.LUT P2, RZ, R17, 0x20000, RZ, 0xc0, !PT ;  /* 0x0002000011ff7812 */ /* 0x000fe4000784c0ff */
        /* <DEDUP_REMOVED lines=28> */
[----:B------:R-:W-:Y:S02]  /*17440*/  LOP3.LUT P3, RZ, R17, 0x20, RZ, 0xc0, !PT ;  /* 0x0000002011ff7812 */ /* 0x000fe4000786c0ff */
[----:B------:R-:W-:Y:S02]  /*17450*/  FSEL R111, R111, -INF , !P2 ;  /* 0xff8000006f6f7808 */ /* 0x000fe40005000000 */
[----:B------:R-:W-:Y:S02]  /*17460*/  LOP3.LUT P2, RZ, R17, 0x1000, RZ, 0xc0, !PT ;  /* 0x0000100011ff7812 */ /* 0x000fe4000784c0ff */
[----:B------:R-:W-:-:S02]  /*17470*/  FMNMX.FTZ R7, R129, R4, !PT ;  /* 0x0000000481077209 */ /* 0x000fc40007810000 */
[----:B------:R-:W-:Y:S02]  /*17480*/  ISETP.GT.AND P2, PT, R15, 0x30, !P2 ;  /* 0x000000300f00780c */ /* 0x000fe40005744270 */
[----:B------:R-:W-:Y:S01]  /*17490*/  FMNMX.FTZ R4, R132, R7, !PT ;  /* 0x0000000784047209 */ /* 0x000fe20007810000 */
[----:B------:R-:W-:Y:S01]  /*174a0*/  IMAD.U32 R7, RZ, RZ, UR4 ;  /* 0x00000004ff077e24 */ /* 0x000fe2000f8e00ff */
[----:B------:R-:W-:Y:S02]  /*174b0*/  ISETP.LT.OR P2, PT, R22, 0x31, P2 ;  /* 0x000000311600780c */ /* 0x000fe40001741670 */
[----:B------:R-:W-:Y:S02]  /*174c0*/  FMNMX.FTZ R11, R133, R4, !PT ;  /* 0x00000004850b7209 */ /* 0x000fe40007810000 */
[----:B------:R-:W-:Y:S02]  /*174d0*/  FSEL R114, R114, -INF , !P2 ;  /* 0xff80000072727808 */ /* 0x000fe40005000000 */
[C---:B------:R-:W-:Y:S01]  /*174e0*/  LOP3.LUT P2, RZ, R17.reuse, 0x800, RZ, 0xc0, !PT ;  /* 0x0000080011ff7812 */ /* 0x040fe2000784c0ff */
[----:B------:R-:W0:Y:S01]  /*174f0*/  SHFL.BFLY PT, R4, R11, 0x2, 0x1f ;  /* 0x0c401f000b047f89 */ /* 0x000e2200000e0000 */
[----:B------:R-:W-:-:S02]  /*17500*/  LOP3.LUT P6, RZ, R17, 0x10, RZ, 0xc0, !PT ;  /* 0x0000001011ff7812 */ /* 0x000fc400078cc0ff */
[C---:B------:R-:W-:Y:S02]  /*17510*/  ISETP.GT.AND P2, PT, R15.reuse, 0x31, !P2 ;  /* 0x000000310f00780c */ /* 0x040fe40005744270 */
[----:B------:R-:W-:Y:S02]  /*17520*/  ISETP.GT.AND P4, PT, R15, 0x51, !P4 ;  /* 0x000000510f00780c */ /* 0x000fe40006784270 */
[C---:B------:R-:W-:Y:S02]  /*17530*/  ISETP.LT.OR P2, PT, R22.reuse, 0x32, P2 ;  /* 0x000000321600780c */ /* 0x040fe40001741670 */
[----:B------:R-:W-:Y:S02]  /*17540*/  ISETP.LT.OR P4, PT, R22, 0x52, P4 ;  /* 0x000000521600780c */ /* 0x000fe40002781670 */
[----:B------:R-:W-:Y:S02]  /*17550*/  FSEL R115, R115, -INF , !P2 ;  /* 0xff80000073737808 */ /* 0x000fe40005000000 */
[----:B------:R-:W-:-:S02]  /*17560*/  LOP3.LUT P2, RZ, R17, 0x400, RZ, 0xc0, !PT ;  /* 0x0000040011ff7812 */ /* 0x000fc4000784c0ff */
[C---:B------:R-:W-:Y:S02]  /*17570*/  ISETP.GT.AND P5, PT, R15.reuse, 0x58, !P5 ;  /* 0x000000580f00780c */ /* 0x040fe40006fa4270 */
[----:B------:R-:W-:Y:S02]  /*17580*/  ISETP.GT.AND P2, PT, R15, 0x38, !P2 ;  /* 0x000000380f00780c */ /* 0x000fe40005744270 */
[----:B------:R-:W-:Y:S02]  /*17590*/  FSEL R131, R131, -INF , !P4 ;  /* 0xff80000083837808 */ /* 0x000fe40006000000 */
[C---:B------:R-:W-:Y:S02]  /*175a0*/  ISETP.LT.OR P2, PT, R22.reuse, 0x39, P2 ;  /* 0x000000391600780c */ /* 0x040fe40001741670 */
[----:B------:R-:W-:Y:S02]  /*175b0*/  ISETP.LT.OR P5, PT, R22, 0x59, P5 ;  /* 0x000000591600780c */ /* 0x000fe40002fa1670 */
[----:B------:R-:W-:-:S02]  /*175c0*/  FSEL R118, R118, -INF , !P2 ;  /* 0xff80000076767808 */ /* 0x000fc40005000000 */
[----:B------:R-:W-:Y:S02]  /*175d0*/  LOP3.LUT P2, RZ, R17, 0x200, RZ, 0xc0, !PT ;  /* 0x0000020011ff7812 */ /* 0x000fe4000784c0ff */
[----:B0-----:R-:W-:Y:S02]  /*175e0*/  FMNMX.FTZ R13, R11, R4, !PT ;  /* 0x000000040b0d7209 */ /* 0x001fe40007810000 */
[----:B------:R-:W-:Y:S02]  /*175f0*/  ISETP.GT.AND P2, PT, R15, 0x39, !P2 ;  /* 0x000000390f00780c */ /* 0x000fe40005744270 */
[----:B------:R-:W-:Y:S01]  /*17600*/  FSEL R134, R134, -INF , !P5 ;  /* 0xff80000086867808 */ /* 0x000fe20006800000 */
[----:B------:R-:W0:Y:S01]  /*17610*/  SHFL.BFLY PT, R12, R13, 0x1, 0x1f ;  /* 0x0c201f000d0c7f89 */ /* 0x000e2200000e0000 */
[----:B------:R-:W-:-:S04]  /*17620*/  ISETP.LT.OR P2, PT, R22, 0x3a, P2 ;  /* 0x0000003a1600780c */ /* 0x000fc80001741670 */
[----:B------:R-:W-:Y:S02]  /*17630*/  FSEL R119, R119, -INF , !P2 ;  /* 0xff80000077777808 */ /* 0x000fe40005000000 */
[----:B------:R-:W-:-:S04]  /*17640*/  LOP3.LUT P2, RZ, R17, 0x100, RZ, 0xc0, !PT ;  /* 0x0000010011ff7812 */ /* 0x000fc8000784c0ff */
[----:B------:R-:W-:-:S04]  /*17650*/  ISETP.GT.AND P2, PT, R15, 0x40, !P2 ;  /* 0x000000400f00780c */ /* 0x000fc80005744270 */
[----:B------:R-:W-:-:S04]  /*17660*/  ISETP.LT.OR P2, PT, R22, 0x41, P2 ;  /* 0x000000411600780c */ /* 0x000fc80001741670 */
[----:B------:R-:W-:Y:S02]  /*17670*/  FSEL R122, R122, -INF , !P2 ;  /* 0xff8000007a7a7808 */ /* 0x000fe40005000000 */
[----:B------:R-:W-:Y:S02]  /*17680*/  LOP3.LUT P2, RZ, R17, 0x80, RZ, 0xc0, !PT ;  /* 0x0000008011ff7812 */ /* 0x000fe4000784c0ff */
[----:B0-----:R-:W-:Y:S02]  /*17690*/  FMNMX.FTZ R12, R13, R12, !PT ;  /* 0x0000000c0d0c7209 */ /* 0x001fe40007810000 */
[----:B------:R-:W-:-:S03]  /*176a0*/  ISETP.GT.AND P2, PT, R15, 0x41, !P2 ;  /* 0x000000410f00780c */ /* 0x000fc60005744270 */
[----:B------:R-:W-:Y:S01]  /*176b0*/  FMUL.FTZ R4, R12, R7 ;  /* 0x000000070c047220 */ /* 0x000fe20000410000 */
[----:B------:R-:W-:-:S04]  /*176c0*/  ISETP.LT.OR P2, PT, R22, 0x42, P2 ;  /* 0x000000421600780c */ /* 0x000fc80001741670 */
[----:B------:R-:W-:Y:S02]  /*176d0*/  FSEL R123, R123, -INF , !P2 ;  /* 0xff8000007b7b7808 */ /* 0x000fe40005000000 */
[----:B------:R-:W-:-:S04]  /*176e0*/  LOP3.LUT P2, RZ, R17, 0x40, RZ, 0xc0, !PT ;  /* 0x0000004011ff7812 */ /* 0x000fc8000784c0ff */
[----:B------:R-:W-:-:S04]  /*176f0*/  ISETP.GT.AND P2, PT, R15, 0x48, !P2 ;  /* 0x000000480f00780c */ /* 0x000fc80005744270 */
[----:B------:R-:W-:-:S04]  /*17700*/  ISETP.LT.OR P2, PT, R22, 0x49, P2 ;  /* 0x000000491600780c */ /* 0x000fc80001741670 */
[----:B------:R-:W-:Y:S02]  /*17710*/  FSEL R126, R126, -INF , !P2 ;  /* 0xff8000007e7e7808 */ /* 0x000fe40005000000 */
[----:B------:R-:W-:-:S04]  /*17720*/  ISETP.GT.AND P2, PT, R15, 0x49, !P3 ;  /* 0x000000490f00780c */ /* 0x000fc80005f44270 */
[----:B------:R-:W-:-:S04]  /*17730*/  ISETP.LT.OR P2, PT, R22, 0x4a, P2 ;  /* 0x0000004a1600780c */ /* 0x000fc80001741670 */
[----:B------:R-:W-:Y:S02]  /*17740*/  FSEL R127, R127, -INF , !P2 ;  /* 0xff8000007f7f7808 */ /* 0x000fe40005000000 */
[----:B------:R-:W-:Y:S02]  /*17750*/  ISETP.GT.AND P2, PT, R15, 0x50, !P6 ;  /* 0x000000500f00780c */ /* 0x000fe40007744270 */
[----:B------:R-:W-:Y:S02]  /*17760*/  LOP3.LUT P6, RZ, R17, 0x2, RZ, 0xc0, !PT ;  /* 0x0000000211ff7812 */ /* 0x000fe400078cc0ff */
[----:B------:R-:W-:-:S04]  /*17770*/  ISETP.LT.OR P2, PT, R22, 0x51, P2 ;  /* 0x000000511600780c */ /* 0x000fc80001741670 */
[----:B------:R-:W-:Y:S02]  /*17780*/  FSEL R130, R130, -INF , !P2 ;  /* 0xff80000082827808 */ /* 0x000fe40005000000 */
[----:B------:R-:W-:Y:S02]  /*17790*/  ISETP.GT.AND P2, PT, R15, RZ, !P6 ;  /* 0x000000ff0f00720c */ /* 0x000fe40007744270 */
[----:B------:R-:W-:Y:S02]  /*177a0*/  LOP3.LUT P6, RZ, R17, 0x1, RZ, 0xc0, !PT ;  /* 0x0000000111ff7812 */ /* 0x000fe400078cc0ff */
[----:B------:R-:W-:Y:S02]  /*177b0*/  ISETP.LT.OR P2, PT, R22, 0x1, P2 ;  /* 0x000000011600780c */ /* 0x000fe40001741670 */
[----:B------:R-:W-:Y:S02]  /*177c0*/  ISETP.GT.AND P3, PT, R15, 0x59, !P6 ;  /* 0x000000590f00780c */ /* 0x000fe40007764270 */
[----:B------:R-:W-:-:S02]  /*177d0*/  FSEL R90, R90, -INF , !P2 ;  /* 0xff8000005a5a7808 */ /* 0x000fc40005000000 */
[----:B------:R-:W-:Y:S02]  /*177e0*/  ISETP.LT.OR P3, PT, R22, 0x5a, P3 ;  /* 0x0000005a1600780c */ /* 0x000fe40001f61670 */
[----:B------:R-:W-:Y:S02]  /*177f0*/  FMNMX.FTZ R14, R90, R3, !PT ;  /* 0x000000035a0e7209 */ /* 0x000fe40007810000 */
[----:B------:R-:W-:Y:S02]  /*17800*/  FSEL R135, R135, -INF , !P3 ;  /* 0xff80000087877808 */ /* 0x000fe40005800000 */
[----:B------:R-:W-:Y:S02]  /*17810*/  FMNMX.FTZ R11, R91, R14, !PT ;  /* 0x0000000e5b0b7209 */ /* 0x000fe40007810000 */
[----:B------:R-:W-:Y:S02]  /*17820*/  FSETP.NEU.FTZ.AND P2, PT, R12, -INF , PT ;  /* 0xff8000000c00780b */ /* 0x000fe40003f5d000 */
[----:B------:R-:W-:-:S02]  /*17830*/  FMNMX.FTZ R14, R94, R11, !PT ;  /* 0x0000000b5e0e7209 */ /* 0x000fc40007810000 */
[----:B------:R-:W-:Y:S02]  /*17840*/  FSEL R4, R4, RZ, P2 ;  /* 0x000000ff04047208 */ /* 0x000fe40001000000 */
[----:B------:R-:W-:-:S03]  /*17850*/  FMNMX.FTZ R11, R95, R14, !PT ;  /* 0x0000000e5f0b7209 */ /* 0x000fc60007810000 */
[--C-:B------:R-:W-:Y:S01]  /*17860*/  FFMA.FTZ R156, R88, R7, -R4.reuse ;  /* 0x00000007589c7223 */ /* 0x100fe20000010804 */
[----:B------:R-:W-:Y:S01]  /*17870*/  FMNMX.FTZ R14, R98, R11, !PT ;  /* 0x0000000b620e7209 */ /* 0x000fe20007810000 */
[-CC-:B------:R-:W-:Y:S01]  /*17880*/  FFMA.FTZ R88, R93, R7.reuse, -R4.reuse ;  /* 0x000000075d587223 */ /* 0x180fe20000010804 */
[-CC-:B------:R-:W-:Y:S01]  /*17890*/  FFMA.FTZ R93, R105, R7.reuse, -R4.reuse ;  /* 0x00000007695d7223 */ /* 0x180fe20000010804 */
[----:B------:R-:W-:Y:S01]  /*178a0*/  FSEL R105, R12, RZ, P2 ;  /* 0x000000ff0c697208 */ /* 0x000fe20001000000 */
        /* <DEDUP_REMOVED lines=27> */
[----:B------:R-:W-:Y:S01]  /*17a60*/  FFMA.FTZ R133, R133, R7, -R4 ;  /* 0x0000000785857223 */ /* 0x000fe20000010804 */
[----:B------:R-:W-:Y:S01]  /*17a70*/  FADD.FTZ R4, -R105, R0 ;  /* 0x0000000069047221 */ /* 0x000fe20000010100 */
[----:B------:R-:W-:Y:S01]  /*17a80*/  FMNMX.FTZ R14, R114, R11, !PT ;  /* 0x0000000b720e7209 */ /* 0x000fe20007810000 */
[----:B------:R-:W-:Y:S02]  /*17a90*/  MUFU.EX2 R156, R156 ;  /* 0x0000009c009c7308 */ /* 0x000fe40000000800 */
[----:B------:R-:W-:Y:S01]  /*17aa0*/  FMUL.FTZ R4, R4, R7 ;  /* 0x0000000704047220 */ /* 0x000fe20000410000 */
        /* <DEDUP_REMOVED lines=27> */
[----:B------:R-:W-:-:S03]  /*17c60*/  FSETP.NEU.FTZ.AND P2, PT, R14, -INF , PT ;  /* 0xff8000000e00780b */ /* 0x000fc60003f5d000 */
[----:B------:R0:W1:Y:S01]  /*17c70*/  MUFU.EX2 R11, R4 ;  /* 0x00000004000b7308 */ /* 0x0000620000000800 */
[----:B------:R-:W-:-:S05]  /*17c80*/  FMUL.FTZ R104, R14, R7 ;  /* 0x000000070e687220 */ /* 0x000fca0000410000 */
[----:B------:R-:W-:Y:S02]  /*17c90*/  FSEL R104, R104, RZ, P2 ;  /* 0x000000ff68687208 */ /* 0x000fe40001000000 */
[----:B------:R-:W-:Y:S01]  /*17ca0*/  MUFU.EX2 R22, R22 ;  /* 0x0000001600167308 */ /* 0x000fe20000000800 */
[----:B0-----:R-:W-:Y:S02]  /*17cb0*/  FSEL R4, R14, RZ, P2 ;  /* 0x000000ff0e047208 */ /* 0x001fe40001000000 */
[-CC-:B------:R-:W-:Y:S01]  /*17cc0*/  FFMA.FTZ R157, R90, R7.reuse, -R104.reuse ;  /* 0x000000075a9d7223 */ /* 0x180fe20000010868 */
[-CC-:B------:R-:W-:Y:S01]  /*17cd0*/  FFMA.FTZ R90, R91, R7.reuse, -R104.reuse ;  /* 0x000000075b5a7223 */ /* 0x180fe20000010868 */
[-CC-:B------:R-:W-:Y:S01]  /*17ce0*/  FFMA.FTZ R159, R94, R7.reuse, -R104.reuse ;  /* 0x000000075e9f7223 */ /* 0x180fe20000010868 */
[----:B------:R-:W-:Y:S01]  /*17cf0*/  FADD.FTZ R4, -R4, R3 ;  /* 0x0000000304047221 */ /* 0x000fe20000010100 */
[-CC-:B------:R-:W-:Y:S01]  /*17d00*/  FFMA.FTZ R94, R99, R7.reuse, -R104.reuse ;  /* 0x00000007635e7223 */ /* 0x180fe20000010868 */
[-C--:B------:R-:W-:Y:S01]  /*17d10*/  FFMA.FTZ R91, R95, R7.reuse, -R104 ;  /* 0x000000075f5b7223 */ /* 0x080fe20000010868 */
[----:B------:R-:W-:Y:S01]  /*17d20*/  MUFU.EX2 R157, R157 ;  /* 0x0000009d009d7308 */ /* 0x000fe20000000800 */
[-C--:B------:R-:W-:Y:S01]  /*17d30*/  FMUL.FTZ R4, R4, R7.reuse ;  /* 0x0000000704047220 */ /* 0x080fe20000410000 */
[----:B-1----:R-:W-:Y:S01]  /*17d40*/  FFMA.FTZ R6, R11, R6, R156 ;  /* 0x000000060b067223 */ /* 0x002fe2000001009c */
[-CC-:B------:R-:W-:Y:S01]  /*17d50*/  FFMA.FTZ R95, R103, R7.reuse, -R104.reuse ;  /* 0x00000007675f7223 */ /* 0x180fe20000010868 */
[-CC-:B------:R-:W-:Y:S01]  /*17d60*/  FFMA.FTZ R153, R98, R7.reuse, -R104.reuse ;  /* 0x0000000762997223 */ /* 0x180fe20000010868 */
[-C--:B------:R-:W-:Y:S01]  /*17d70*/  FFMA.FTZ R155, R102, R7.reuse, -R104 ;  /* 0x00000007669b7223 */ /* 0x080fe20000010868 */
[----:B------:R-:W-:Y:S01]  /*17d80*/  FADD.FTZ R99, R13, R6 ;  /* 0x000000060d637221 */ /* 0x000fe20000010000 */
[-CC-:B------:R-:W-:Y:S01]  /*17d90*/  FFMA.FTZ R149, R106, R7.reuse, -R104.reuse ;  /* 0x000000076a957223 */ /* 0x180fe20000010868 */
[----:B------:R-:W0:Y:S01]  /*17da0*/  MUFU.EX2 R4, R4 ;  /* 0x0000000400047308 */ /* 0x000e220000000800 */
[-CC-:B------:R-:W-:Y:S01]  /*17db0*/  FFMA.FTZ R98, R107, R7.reuse, -R104.reuse ;  /* 0x000000076b627223 */ /* 0x180fe20000010868 */
[----:B------:R-:W-:Y:S01]  /*17dc0*/  FADD.FTZ R103, R158, R99 ;  /* 0x000000639e677221 */ /* 0x000fe20000010000 */
[-CC-:B------:R-:W-:Y:S01]  /*17dd0*/  FFMA.FTZ R151, R110, R7.reuse, -R104.reuse ;  /* 0x000000076e977223 */ /* 0x180fe20000010868 */
[-CC-:B------:R-:W-:Y:S01]  /*17de0*/  FFMA.FTZ R111, R111, R7.reuse, -R104.reuse ;  /* 0x000000076f6f7223 */ /* 0x180fe20000010868 */
[-CC-:B------:R-:W-:Y:S01]  /*17df0*/  FFMA.FTZ R145, R114, R7.reuse, -R104.reuse ;  /* 0x0000000772917223 */ /* 0x180fe20000010868 */
[----:B------:R-:W-:Y:S01]  /*17e00*/  FADD.FTZ R103, R88, R103 ;  /* 0x0000006758677221 */ /* 0x000fe20000010000 */
[-CC-:B------:R-:W-:Y:S01]  /*17e10*/  FFMA.FTZ R99, R115, R7.reuse, -R104.reuse ;  /* 0x0000000773637223 */ /* 0x180fe20000010868 */
[----:B------:R-:W1:Y:S01]  /*17e20*/  MUFU.EX2 R90, R90 ;  /* 0x0000005a005a7308 */ /* 0x000e620000000800 */
[-CC-:B------:R-:W-:Y:S01]  /*17e30*/  FFMA.FTZ R147, R118, R7.reuse, -R104.reuse ;  /* 0x0000000776937223 */ /* 0x180fe20000010868 */
[----:B------:R-:W-:Y:S01]  /*17e40*/  FADD.FTZ R6, R152, R103 ;  /* 0x0000006798067221 */ /* 0x000fe20000010000 */
[-CC-:B------:R-:W-:Y:S01]  /*17e50*/  FFMA.FTZ R141, R122, R7.reuse, -R104.reuse ;  /* 0x000000077a8d7223 */ /* 0x180fe20000010868 */
[-C--:B------:R-:W-:Y:S01]  /*17e60*/  FFMA.FTZ R143, R126, R7.reuse, -R104 ;  /* 0x000000077e8f7223 */ /* 0x080fe20000010868 */
[----:B------:R-:W-:Y:S01]  /*17e70*/  F2FP.F16.F32.PACK_AB R156, R13, R156 ;  /* 0x0000009c0d9c723e */ /* 0x000fe200000000ff */
[C---:B------:R-:W-:Y:S01]  /*17e80*/  FADD.FTZ R103, R89.reuse, R6 ;  /* 0x0000000659677221 */ /* 0x040fe20000010000 */
[--C-:B------:R-:W-:Y:S01]  /*17e90*/  FFMA.FTZ R137, R130, R7, -R104.reuse ;  /* 0x0000000782897223 */ /* 0x100fe20000010868 */
[----:B------:R-:W2:Y:S01]  /*17ea0*/  MUFU.EX2 R159, R159 ;  /* 0x0000009f009f7308 */ /* 0x000ea20000000800 */
[----:B0-----:R-:W-:Y:S01]  /*17eb0*/  FFMA.FTZ R5, R4, R5, R157 ;  /* 0x0000000504057223 */ /* 0x001fe2000001009d */
[----:B------:R-:W-:Y:S01]  /*17ec0*/  FADD.FTZ R103, R154, R103 ;  /* 0x000000679a677221 */ /* 0x000fe20000010000 */
[----:B------:R-:W-:Y:S01]  /*17ed0*/  F2FP.F16.F32.PACK_AB R152, R89, R152 ;  /* 0x000000985998723e */ /* 0x000fe200000000ff */
[-CC-:B------:R-:W-:Y:S01]  /*17ee0*/  FFMA.FTZ R131, R131, R7.reuse, -R104.reuse ;  /* 0x0000000783837223 */ /* 0x180fe20000010868 */
[----:B------:R-:W-:Y:S01]  /*17ef0*/  F2FP.F16.F32.PACK_AB R158, R88, R158 ;  /* 0x0000009e589e723e */ /* 0x000fe200000000ff */
[----:B------:R-:W-:Y:S01]  /*17f00*/  FADD.FTZ R103, R92, R103 ;  /* 0x000000675c677221 */ /* 0x000fe20000010000 */
[-CC-:B------:R-:W-:Y:S01]  /*17f10*/  FFMA.FTZ R134, R134, R7.reuse, -R104.reuse ;  /* 0x0000000786867223 */ /* 0x180fe20000010868 */
[----:B------:R-:W0:Y:S01]  /*17f20*/  MUFU.EX2 R91, R91 ;  /* 0x0000005b005b7308 */ /* 0x000e220000000800 */
[----:B-1----:R-:W-:Y:S01]  /*17f30*/  FADD.FTZ R6, R90, R5 ;  /* 0x000000055a067221 */ /* 0x002fe20000010000 */
[----:B------:R-:W-:Y:S01]  /*17f40*/  FADD.FTZ R102, R148, R103 ;  /* 0x0000006794667221 */ /* 0x000fe20000010000 */
[----:B------:R-:W-:Y:S01]  /*17f50*/  FFMA.FTZ R5, R119, R7, -R104 ;  /* 0x0000000777057223 */ /* 0x000fe20000010868 */
[C---:B------:R-:W-:Y:S01]  /*17f60*/  ISETP.GT.AND P2, PT, R10.reuse, R20, PT ;  /* 0x000000140a00720c */ /* 0x040fe20003f44270 */
[----:B------:R-:W-:-:S02]  /*17f70*/  VIADD R10, R10, 0xffffffff ;  /* 0xffffffff0a0a7836 */ /* 0x000fc40000000000 */
[----:B------:R-:W-:Y:S01]  /*17f80*/  FADD.FTZ R105, R93, R102 ;  /* 0x000000665d697221 */ /* 0x000fe20000010000 */
[----:B------:R-:W-:Y:S01]  /*17f90*/  F2FP.F16.F32.PACK_AB R154, R92, R154 ;  /* 0x0000009a5c9a723e */ /* 0x000fe200000000ff */
[----:B------:R-:W1:Y:S01]  /*17fa0*/  MUFU.EX2 R153, R153 ;  /* 0x0000009900997308 */ /* 0x000e620000000800 */
[----:B--2---:R-:W-:Y:S01]  /*17fb0*/  FADD.FTZ R6, R159, R6 ;  /* 0x000000069f067221 */ /* 0x004fe20000010000 */
[----:B------:R-:W-:Y:S01]  /*17fc0*/  FADD.FTZ R102, R150, R105 ;  /* 0x0000006996667221 */ /* 0x000fe20000010000 */
[----:B------:R-:W-:Y:S01]  /*17fd0*/  @!P1 PRMT R105, RZ, 0x654, R23 ;  /* 0x00000654ff699816 */ /* 0x000fe20000000017 */
[----:B------:R-:W-:Y:S01]  /*17fe0*/  FFMA.FTZ R23, R123, R7, -R104 ;  /* 0x000000077b177223 */ /* 0x000fe20000010868 */
[----:B------:R-:W-:Y:S02]  /*17ff0*/  F2FP.F16.F32.PACK_AB R150, R15, R150 ;  /* 0x000000960f96723e */ /* 0x000fe400000000ff */
[----:B------:R2:W-:Y:S01]  /*18000*/  @!P1 SYNCS.ARRIVE.TRANS64.RED.A1T0 RZ, [R105+URZ], RZ ;  /* 0x000000ff69ff99a7 */ /* 0x0005e2000810043f */
[----:B------:R-:W3:Y:S01]  /*18010*/  MUFU.EX2 R94, R94 ;  /* 0x0000005e005e7308 */ /* 0x000ee20000000800 */
[----:B0-----:R-:W-:Y:S01]  /*18020*/  FADD.FTZ R6, R91, R6 ;  /* 0x000000065b067221 */ /* 0x001fe20000010000 */
[----:B------:R-:W-:-:S02]  /*18030*/  F2FP.F16.F32.PACK_AB R148, R93, R148 ;  /* 0x000000945d94723e */ /* 0x000fc400000000ff */
[----:B------:R-:W-:Y:S02]  /*18040*/  F2FP.F16.F32.PACK_AB R157, R90, R157 ;  /* 0x0000009d5a9d723e */ /* 0x000fe400000000ff */
[----:B------:R-:W-:Y:S02]  /*18050*/  F2FP.F16.F32.PACK_AB R159, R91, R159 ;  /* 0x0000009f5b9f723e */ /* 0x000fe400000000ff */
[----:B------:R-:W0:Y:S01]  /*18060*/  MUFU.EX2 R155, R155 ;  /* 0x0000009b009b7308 */ /* 0x000e220000000800 */
[----:B-1----:R-:W-:-:S07]  /*18070*/  FADD.FTZ R103, R153, R6 ;  /* 0x0000000699677221 */ /* 0x002fce0000010000 */
[----:B------:R-:W1:Y:S01]  /*18080*/  MUFU.EX2 R95, R95 ;  /* 0x0000005f005f7308 */ /* 0x000e620000000800 */
[C---:B---3--:R-:W-:Y:S01]  /*18090*/  FADD.FTZ R6, R94.reuse, R103 ;  /* 0x000000675e067221 */ /* 0x048fe20000010000 */
[----:B------:R-:W-:Y:S01]  /*180a0*/  FADD.FTZ R103, R15, R102 ;  /* 0x000000660f677221 */ /* 0x000fe20000010000 */
[-CC-:B------:R-:W-:Y:S01]  /*180b0*/  FFMA.FTZ R102, R127, R7.reuse, -R104.reuse ;  /* 0x000000077f667223 */ /* 0x180fe20000010868 */
[----:B------:R-:W-:Y:S01]  /*180c0*/  FFMA.FTZ R104, R135, R7, -R104 ;  /* 0x0000000787687223 */ /* 0x000fe20000010868 */
[----:B------:R-:W-:Y:S01]  /*180d0*/  F2FP.F16.F32.PACK_AB R153, R94, R153 ;  /* 0x000000995e99723e */ /* 0x000fe200000000ff */
[----:B--2---:R-:W-:Y:S01]  /*180e0*/  FADD.FTZ R105, R144, R103 ;  /* 0x0000006790697221 */ /* 0x004fe20000010000 */
[C---:B------:R-:W-:Y:S01]  /*180f0*/  F2FP.F16.F32.PACK_AB R144, R22.reuse, R144 ;  /* 0x000000901690723e */ /* 0x040fe200000000ff */
[----:B------:R-:W2:Y:S01]  /*18100*/  MUFU.EX2 R149, R149 ;  /* 0x0000009500957308 */ /* 0x000ea20000000800 */
[----:B0-----:R-:W-:Y:S01]  /*18110*/  FADD.FTZ R6, R155, R6 ;  /* 0x000000069b067221 */ /* 0x001fe20000010000 */
[----:B------:R-:W-:Y:S01]  /*18120*/  FADD.FTZ R105, R22, R105 ;  /* 0x0000006916697221 */ /* 0x000fe20000010000 */
[----:B------:R-:W-:-:S05]  /*18130*/  IMAD.MOV.U32 R22, RZ, RZ, R21 ;  /* 0x000000ffff167224 */ /* 0x000fca00078e0015 */
        /* <DEDUP_REMOVED lines=47> */
[----:B------:R-:W-:Y:S01]  /*18430*/  F2FP.F16.F32.PACK_AB R141, R23, R141 ;  /* 0x0000008d178d723e */ /* 0x000fe200000000ff */
[----:B------:R-:W-:-:S05]  /*18440*/  IMAD.MOV.U32 R23, RZ, RZ, R206 ;  /* 0x000000ffff177224 */ /* 0x000fca00078e00ce */
        /* <DEDUP_REMOVED lines=15> */
[----:B------:R-:W-:Y:S02]  /*18540*/  IMAD.MOV.U32 R0, RZ, RZ, R12 ;  /* 0x000000ffff007224 */ /* 0x000fe400078e000c */
[----:B--2---:R-:W-:-:S04]  /*18550*/  FADD.FTZ R3, R134, R3 ;  /* 0x0000000386037221 */ /* 0x004fc80000010000 */
[C---:B0-----:R-:W-:Y:S01]  /*18560*/  FADD.FTZ R5, R104.reuse, R3 ;  /* 0x0000000368057221 */ /* 0x041fe20000010000 */
[----:B------:R-:W-:Y:S01]  /*18570*/  F2FP.F16.F32.PACK_AB R139, R104, R134 ;  /* 0x00000086688b723e */ /* 0x000fe200000000ff */
[----:B------:R-:W-:Y:S01]  /*18580*/  IMAD.MOV.U32 R3, RZ, RZ, R14 ;  /* 0x000000ffff037224 */ /* 0x000fe200078e000e */
[----:B------:R-:W-:Y:S06]  /*18590*/  @P2 BRA `(.L_x_1676) ;  /* 0xffffffcc00a82947 */ /* 0x000fec000383ffff */
[----:B------:R-:W-:Y:S05]  /*185a0*/  BSYNC B1 ;  /* 0x0000000000017941 */ /* 0x000fea0003800000 */
.L_x_1657:
[----:B------:R-:W-:Y:S01]  /*185b0*/  IMAD.MOV.U32 R3, RZ, RZ, R14 ;  /* 0x000000ffff037224 */ /* 0x000fe200078e000e */
[----:B------:R-:W-:Y:S01]  /*185c0*/  MOV R23, R206 ;  /* 0x000000ce00177202 */ /* 0x000fe20000000f00 */
[----:B------:R-:W-:Y:S02]  /*185d0*/  IMAD.MOV.U32 R0, RZ, RZ, R12 ;  /* 0x000000ffff007224 */ /* 0x000fe400078e000c */
[----:B------:R-:W-:-:S07]  /*185e0*/  IMAD.MOV.U32 R22, RZ, RZ, R21 ;  /* 0x000000ffff167224 */ /* 0x000fce00078e0015 */
.L_x_1656:
[----:B------:R-:W-:Y:S05]  /*185f0*/  BSYNC B0 ;  /* 0x0000000000007941 */ /* 0x000fea0003800000 */
.L_x_1655:
[----:B------:R-:W0:Y:S01]  /*18600*/  LDC R210, c[0x0][0x448] ;  /* 0x00011200ffd27b82 */ /* 0x000e220000000800 */
[----:B------:R-:W-:Y:S01]  /*18610*/  VIADD R12, R178, 0x7f ;  /* 0x0000007fb20c7836 */ /* 0x000fe20000000000 */
[----:B------:R-:W-:Y:S02]  /*18620*/  LOP3.LUT R17, R17, 0xffefffff, RZ, 0xc0, !PT ;  /* 0xffefffff11117812 */ /* 0x000fe400078ec0ff */
[----:B------:R-:W-:-:S04]  /*18630*/  IADD3 R15, R164, 0x1, -R163 ;  /* 0x00000001a40f7810 */ /* 0x000fc80007ffe8a3 */
[----:B------:R-:W1:Y:S01]  /*18640*/  LDC R206, c[0x0][0x9e4] ;  /* 0x00027900ffce7b82 */ /* 0x000e620000000800 */
[----:B0-----:R-:W-:-:S13]  /*18650*/  ISETP.NE.AND P2, PT, R210, 0x1, PT ;  /* 0x00000001d200780c */ /* 0x001fda0003f45270 */
[----:B------:R-:W0:Y:S01]  /*18660*/  @P2 LDC R13, c[0x0][0x44c] ;  /* 0x00011300ff0d2b82 */ /* 0x000e220000000800 */
[----:B------:R-:W-:-:S04]  /*18670*/  @P2 LOP3.LUT R17, R17, 0x100000, RZ, 0xfc, !PT ;  /* 0x0010000011112812 */ /* 0x000fc800078efcff */
[----:B------:R-:W-:-:S03]  /*18680*/  LOP3.LUT R17, R17, 0xffdfffff, RZ, 0xc0, !PT ;  /* 0xffdfffff11117812 */ /* 0x000fc600078ec0ff */
[----:B------:R-:W2:Y:S01]  /*18690*/  @P2 LDC R14, c[0x0][0x450] ;  /* 0x00011400ff0e2b82 */ /* 0x000ea20000000800 */
[----:B0-----:R-:W-:-:S05]  /*186a0*/  @P2 IMAD.HI.U32 R13, R12, R13, RZ ;  /* 0x0000000d0c0d2227 */ /* 0x001fca00078e00ff */
[----:B--2---:R-:W-:Y:S02]  /*186b0*/  @P2 SHF.R.U32.HI R12, RZ, R14, R13 ;  /* 0x0000000eff0c2219 */ /* 0x004fe4000001160d */
[----:B-1----:R-:W-:-:S03]  /*186c0*/  ISETP.GE.AND P2, PT, R206, 0x1, PT ;  /* 0x00000001ce00780c */ /* 0x002fc60003f46270 */
[----:B------:R-:W-:-:S04]  /*186d0*/  IMAD.IADD R12, R15, 0x1, R12 ;  /* 0x000000010f0c7824 */ /* 0x000fc800078e020c */
[----:B------:R-:W-:-:S06]  /*186e0*/  IMAD.IADD R14, R12, 0x1, -R9 ;  /* 0x000000010c0e7824 */ /* 0x000fcc00078e0a09 */
[----:B------:R-:W-:Y:S01]  /*186f0*/  @P2 LOP3.LUT R17, R17, 0x200000, RZ, 0xfc, !PT ;  /* 0x0020000011112812 */ /* 0x000fe200078efcff */
[----:B------:R-:W-:Y:S06]  /*18700*/  @!P2 BRA `(.L_x_1677) ;  /* 0x000000000048a947 */ /* 0x000fec0003800000 */
[----:B------:R-:W-:Y:S01]  /*18710*/  IMAD.MOV.U32 R9, RZ, RZ, R12 ;  /* 0x000000ffff097224 */ /* 0x000fe200078e000c */
[----:B------:R-:W-:Y:S04]  /*18720*/  BSSY B0, `(.L_x_1678) ;  /* 0x000000e000007945 */ /* 0x000fe80003800000 */
        /* <DEDUP_REMOVED lines=9> */
.L_x_1679:
[----:B------:R-:W-:-:S13]  /*187c0*/  ISETP.NE.AND P2, PT, R206, 0x1, PT ;  /* 0x00000001ce00780c */ /* 0x000fda0003f45270 */
[----:B------:R-:W0:Y:S02]  /*187d0*/  @P2 LDC.64 R12, c[0x0][0x9e8] ;  /* 0x00027a00ff0c2b82 */ /* 0x000e240000000a00 */
[----:B0-----:R-:W-:-:S05]  /*187e0*/  @P2 IMAD.HI.U32 R12, R9, R12, RZ ;  /* 0x0000000c090c2227 */ /* 0x001fca00078e00ff */
[----:B------:R-:W-:-:S07]  /*187f0*/  @P2 SHF.R.U32.HI R9, RZ, R13, R12 ;  /* 0x0000000dff092219 */ /* 0x000fce000001160c */
.L_x_1680:
[----:B------:R-:W-:Y:S05]  /*18800*/  BSYNC B0 ;  /* 0x0000000000007941 */ /* 0x000fea0003800000 */
.L_x_1678:
[----:B------:R-:W-:-:S05]  /*18810*/  IMAD R9, R9, R206, RZ ;  /* 0x000000ce09097224 */ /* 0x000fca00078e02ff */
[----:B------:R-:W-:-:S07]  /*18820*/  VIMNMX R14, R14, R9, !PT ;  /* 0x000000090e0e7248 */ /* 0x000fce0007fe0100 */
.L_x_1677:
[----:B------:R-:W-:Y:S01]  /*18830*/  VIADD R14, R14, 0x5f ;  /* 0x0000005f0e0e7836 */ /* 0x000fe20000000000 */
[----:B------:R-:W-:Y:S03]  /*18840*/  BSSY B0, `(.L_x_1681) ;  /* 0x00001fd000007945 */ /* 0x000fe60003800000 */
[----:B------:R-:W-:-:S05]  /*18850*/  IMAD.HI R14, R14, 0x2aaaaaab, RZ ;  /* 0x2aaaaaab0e0e7827 */ /* 0x000fca00078e02ff */
[----:B------:R-:W-:-:S04]  /*18860*/  SHF.R.U32.HI R9, RZ, 0x1f, R14 ;  /* 0x0000001fff097819 */ /* 0x000fc8000001160e */
[----:B------:R-:W-:-:S04]  /*18870*/  LEA.HI.SX32 R9, R14, R9, 0x1c ;  /* 0x000000090e097211 */ /* 0x000fc800078fe2ff */
[----:B------:R-:W-:-:S04]  /*18880*/  VIMNMX R9, R180, R9, !PT ;  /* 0x00000009b4097248 */ /* 0x000fc80007fe0100 */
[----:B------:R-:W-:-:S13]  /*18890*/  ISETP.GE.AND P2, PT, R10, R9, PT ;  /* 0x000000090a00720c */ /* 0x000fda0003f46270 */
[----:B------:R-:W-:Y:S05]  /*188a0*/  @!P2 BRA `(.L_x_1682) ;  /* 0x0000001c00d8a947 */ /* 0x000fea0003800000 */
[----:B------:R-:W-:Y:S01]  /*188b0*/  BSSY B1, `(.L_x_1683) ;  /* 0x00001f4000017945 */ /* 0x000fe20003800000 */
[----:B------:R-:W-:Y:S02]  /*188c0*/  IMAD.MOV.U32 R20, RZ, RZ, R10 ;  /* 0x000000ffff147224 */ /* 0x000fe400078e000a */
[----:B------:R-:W-:Y:S02]  /*188d0*/  IMAD.MOV.U32 R14, RZ, RZ, R3 ;  /* 0x000000ffff0e7224 */ /* 0x000fe400078e0003 */
[----:B------:R-:W-:Y:S02]  /*188e0*/  IMAD.MOV.U32 R15, RZ, RZ, R0 ;  /* 0x000000ffff0f7224 */ /* 0x000fe400078e0000 */
[----:B------:R-:W-:Y:S02]  /*188f0*/  IMAD.MOV.U32 R10, RZ, RZ, R23 ;  /* 0x000000ffff0a7224 */ /* 0x000fe400078e0017 */
[----:B------:R-:W-:-:S07]  /*18900*/  IMAD.MOV.U32 R12, RZ, RZ, R22 ;  /* 0x000000ffff0c7224 */ /* 0x000fce00078e0016 */
.L_x_1694:
[----:B------:R-:W-:-:S04]  /*18910*/  IADD3 R21, R12, 0x1, RZ ;  /* 0x000000010c157810 */ /* 0x000fc80007ffe0ff */
[----:B------:R-:W-:-:S04]  /*18920*/  ISETP.NE.AND P2, PT, R21, 0x2, PT ;  /* 0x000000021500780c */ /* 0x000fc80003f45270 */
[----:B------:R-:W-:Y:S02]  /*18930*/  SEL R21, R21, RZ, P2 ;  /* 0x000000ff15157207 */ /* 0x000fe40001000000 */
[----:B------:R-:W-:-:S03]  /*18940*/  SEL R23, RZ, 0x1, P2 ;  /* 0x00000001ff177807 */ /* 0x000fc60001000000 */
[----:B------:R-:W-:Y:S01]  /*18950*/  IMAD.MOV.U32 R22, RZ, RZ, R21 ;  /* 0x000000ffff167224 */ /* 0x000fe200078e0015 */
[----:B------:R-:W-:Y:S01]  /*18960*/  LOP3.LUT R23, R10, R23, RZ, 0x3c, !PT ;  /* 0x000000170a177212 */ /* 0x000fe200078e3cff */
[----:B------:R-:W-:Y:S06]  /*18970*/  @!P0 BRA `(.L_x_1684) ;  /* 0x0000000000048947 */ /* 0x000fec0003800000 */
[----:B------:R-:W-:Y:S01]  /*18980*/  BPT.TRAP 0x1 ;  /* 0x000000040000795c */ /* 0x000fe20000300000 */
.L_x_1684:
[----:B------:R-:W-:Y:S01]  /*18990*/  IMAD R0, R22, 0x8, R2 ;  /* 0x0000000816007824 */ /* 0x000fe200078e0202 */
[----:B------:R-:W-:-:S04]  /*189a0*/  SHF.L.U32 R3, R23, 0x1f, RZ ;  /* 0x0000001f17037819 */ /* 0x000fc800000006ff */
[----:B------:R0:W1:Y:S01]  /*189b0*/  SYNCS.PHASECHK.TRANS64.TRYWAIT P2, [R0+URZ+0x2a830], R3 ;  /* 0x02a83003000075a7 */ /* 0x000062000804017f */
[----:B------:R-:W-:Y:S05]  /*189c0*/  @!P0 BRA `(.L_x_1685) ;  /* 0x0000000000048947 */ /* 0x000fea0003800000 */
[----:B------:R-:W-:Y:S01]  /*189d0*/  BPT.TRAP 0x1 ;  /* 0x000000040000795c */ /* 0x000fe20000300000 */
.L_x_1685:
[----:B------:R-:W-:Y:S01]  /*189e0*/  IMAD R96, R22, 0x900, R8 ;  /* 0x0000090016607824 */ /* 0x000fe200078e0208 */
[----:B------:R-:W-:Y:S03]  /*189f0*/  BSSY B2, `(.L_x_1686) ;  /* 0x0000006000027945 */ /* 0x000fe60003800000 */
[C---:B------:R-:W-:Y:S02]  /*18a00*/  VIADD R90, R96.reuse, 0x2 ;  /* 0x00000002605a7836 */ /* 0x040fe40000000000 */
[----:B------:R-:W-:Y:S01]  /*18a10*/  VIADD R7, R96, 0x4 ;  /* 0x0000000460077836 */ /* 0x000fe20000000000 */
[----:B-1----:R-:W-:Y:S06]  /*18a20*/  @P2 BRA `(.L_x_1687) ;  /* 0x0000000000082947 */ /* 0x002fec0003800000 */
[----:B------:R-:W1:Y:S02]  /*18a30*/  SYNCS.PHASECHK.TRANS64.TRYWAIT P2, [R0+URZ+0x2a830], R3 ;  /* 0x02a83003000075a7 */ /* 0x000e64000804017f */
[----:B-1----:R-:W-:Y:S05]  /*18a40*/  @!P2 BRA `(.L_x_1688) ;  /* 0x00000124008ca947 */ /* 0x002fea0003800000 */
.L_x_1687:
[----:B------:R-:W-:Y:S05]  /*18a50*/  BSYNC B2 ;  /* 0x0000000000027941 */ /* 0x000fea0003800000 */
.L_x_1686:
[----:B------:R-:W2:Y:S01]  /*18a60*/  LDL.64 R212, [R1+0x30] ;  /* 0x0000300001d47983 */ /* 0x000ea20000100a00 */
[----:B------:R-:W-:Y:S02]  /*18a70*/  IMAD.MOV.U32 R88, RZ, RZ, R96 ;  /* 0x000000ffff587224 */ /* 0x000fe400078e0060 */
[----:B------:R-:W-:Y:S01]  /*18a80*/  VIADD R92, R96, 0x6 ;  /* 0x00000006605c7836 */ /* 0x000fe20000000000 */
[----:B------:R-:W-:Y:S01]  /*18a90*/  R2UR UR50, R90 ;  /* 0x000000005a3272ca */ /* 0x000fe200000e0000 */
[----:B------:R-:W-:Y:S01]  /*18aa0*/  IMAD.MOV.U32 R89, RZ, RZ, 0x40000040 ;  /* 0x40000040ff597424 */ /* 0x000fe200078e00ff */
[----:B------:R-:W-:Y:S01]  /*18ab0*/  R2UR UR54, R88 ;  /* 0x00000000583672ca */ /* 0x000fe200000e0000 */
[----:B------:R-:W-:Y:S01]  /*18ac0*/  IMAD.MOV.U32 R88, RZ, RZ, R7 ;  /* 0x000000ffff587224 */ /* 0x000fe200078e0007 */
[----:B------:R-:W-:Y:S01]  /*18ad0*/  R2UR UR30, R92 ;  /* 0x000000005c1e72ca */ /* 0x000fe200000e0000 */
[C---:B------:R-:W-:Y:S01]  /*18ae0*/  VIADD R90, R96.reuse, 0x300 ;  /* 0x00000300605a7836 */ /* 0x040fe20000000000 */
[----:B------:R3:W-:Y:S01]  /*18af0*/  STL.64 [R1+0xa8], R8 ;  /* 0x0000a80801007387 */ /* 0x0007e20000100a00 */
[----:B------:R-:W-:Y:S01]  /*18b00*/  VIADD R92, R96, 0x304 ;  /* 0x00000304605c7836 */ /* 0x000fe20000000000 */
[----:B------:R-:W-:-:S02]  /*18b10*/  R2UR UR34, R88 ;  /* 0x00000000582272ca */ /* 0x000fc400000e0000 */
[C---:B------:R-:W-:Y:S01]  /*18b20*/  IADD3 R88, R96.reuse, 0x302, RZ ;  /* 0x0000030260587810 */ /* 0x040fe20007ffe0ff */
[----:B------:R-:W-:Y:S01]  /*18b30*/  VIADD R94, R96, 0x604 ;  /* 0x00000604605e7836 */ /* 0x000fe20000000000 */
[----:B------:R-:W-:Y:S01]  /*18b40*/  R2UR UR26, R90 ;  /* 0x000000005a1a72ca */ /* 0x000fe200000e0000 */
[----:B------:R-:W-:Y:S01]  /*18b50*/  VIADD R90, R96, 0x600 ;  /* 0x00000600605a7836 */ /* 0x000fe20000000000 */
[----:B------:R-:W-:Y:S01]  /*18b60*/  R2UR UR22, R88 ;  /* 0x00000000581672ca */ /* 0x000fe200000e0000 */
[----:B------:R-:W-:Y:S01]  /*18b70*/  VIADD R88, R96, 0x306 ;  /* 0x0000030660587836 */ /* 0x000fe20000000000 */
[----:B------:R-:W-:Y:S01]  /*18b80*/  R2UR UR18, R92 ;  /* 0x000000005c1272ca */ /* 0x000fe200000e0000 */
[----:B---3--:R-:W3:Y:S01]  /*18b90*/  LDL.64 R8, [R1+0x28] ;  /* 0x0000280001087983 */ /* 0x008ee20000100a00 */
[----:B------:R-:W-:Y:S01]  /*18ba0*/  R2UR UR55, R89 ;  /* 0x00000000593772ca */ /* 0x000fe200000e0000 */
[----:B------:R-:W-:Y:S02]  /*18bb0*/  VIADD R92, R96, 0x602 ;  /* 0x00000602605c7836 */ /* 0x000fe40000000000 */
[----:B------:R-:W-:-:S02]  /*18bc0*/  IMAD.MOV.U32 R91, RZ, RZ, 0x40000040 ;  /* 0x40000040ff5b7424 */ /* 0x000fc400078e00ff */
[----:B------:R-:W-:Y:S02]  /*18bd0*/  IMAD.MOV.U32 R93, RZ, RZ, 0x40000040 ;  /* 0x40000040ff5d7424 */ /* 0x000fe400078e00ff */
[----:B------:R-:W-:Y:S02]  /*18be0*/  IMAD.MOV.U32 R95, RZ, RZ, 0x40000040 ;  /* 0x40000040ff5f7424 */ /* 0x000fe400078e00ff */
[----:B------:R-:W-:Y:S01]  /*18bf0*/  IMAD.MOV.U32 R97, RZ, RZ, 0x40000040 ;  /* 0x40000040ff617424 */ /* 0x000fe200078e00ff */
[----:B------:R-:W-:Y:S01]  /*18c00*/  R2UR UR35, R89 ;  /* 0x00000000592372ca */ /* 0x000fe200000e0000 */
[----:B------:R-:W-:Y:S01]  /*18c10*/  VIADD R96, R96, 0x606 ;  /* 0x0000060660607836 */ /* 0x000fe20000000000 */
[----:B------:R-:W-:Y:S01]  /*18c20*/  R2UR UR51, R91 ;  /* 0x000000005b3372ca */ /* 0x000fe200000e0000 */
[----:B------:R0:W-:Y:S01]  /*18c30*/  STL [R1+0xa0], R2 ;  /* 0x0000a00201007387 */ /* 0x0001e20000100800 */
[----:B------:R-:W-:Y:S02]  /*18c40*/  R2UR UR31, R93 ;  /* 0x000000005d1f72ca */ /* 0x000fe400000e0000 */
[----:B------:R-:W-:Y:S01]  /*18c50*/  R2UR UR27, R91 ;  /* 0x000000005b1b72ca */ /* 0x000fe200000e0000 */
[----:B------:R-:W4:Y:S01]  /*18c60*/  LDL.64 R218, [R1+0x18] ;  /* 0x0000180001da7983 */ /* 0x000f220000100a00 */
[----:B------:R-:W-:-:S02]  /*18c70*/  R2UR UR23, R89 ;  /* 0x00000000591772ca */ /* 0x000fc400000e0000 */
[----:B------:R-:W-:Y:S01]  /*18c80*/  R2UR UR19, R93 ;  /* 0x000000005d1372ca */ /* 0x000fe200000e0000 */
[----:B------:R-:W4:Y:S01]  /*18c90*/  LDL.64 R216, [R1+0x10] ;  /* 0x0000100001d87983 */ /* 0x000f220000100a00 */
[----:B------:R-:W-:Y:S02]  /*18ca0*/  R2UR UR14, R88 ;  /* 0x00000000580e72ca */ /* 0x000fe400000e0000 */
[----:B------:R-:W-:Y:S01]  /*18cb0*/  R2UR UR15, R89 ;  /* 0x00000000590f72ca */ /* 0x000fe200000e0000 */
[----:B01----:R-:W4:Y:S01]  /*18cc0*/  LDL.64 R2, [R1+0x20] ;  /* 0x0000200001027983 */ /* 0x003f220000100a00 */
[----:B------:R-:W-:Y:S02]  /*18cd0*/  R2UR UR10, R90 ;  /* 0x000000005a0a72ca */ /* 0x000fe400000e0000 */
[----:B------:R-:W-:Y:S01]  /*18ce0*/  R2UR UR11, R91 ;  /* 0x000000005b0b72ca */ /* 0x000fe200000e0000 */
[----:B------:R-:W4:Y:S01]  /*18cf0*/  LDL.64 R214, [R1+0x8] ;  /* 0x0000080001d67983 */ /* 0x000f220000100a00 */
[----:B------:R-:W-:-:S02]  /*18d00*/  R2UR UR6, R92 ;  /* 0x000000005c0672ca */ /* 0x000fc400000e0000 */
[----:B------:R-:W-:Y:S02]  /*18d10*/  R2UR UR7, R93 ;  /* 0x000000005d0772ca */ /* 0x000fe400000e0000 */
[----:B------:R-:W-:Y:S02]  /*18d20*/  R2UR UR42, R94 ;  /* 0x000000005e2a72ca */ /* 0x000fe400000e0000 */
[----:B------:R-:W-:Y:S02]  /*18d30*/  R2UR UR43, R95 ;  /* 0x000000005f2b72ca */ /* 0x000fe400000e0000 */
[----:B------:R-:W-:Y:S02]  /*18d40*/  R2UR UR38, R96 ;  /* 0x00000000602672ca */ /* 0x000fe400000e0000 */
[----:B------:R-:W-:Y:S02]  /*18d50*/  R2UR UR39, R97 ;  /* 0x00000000612772ca */ /* 0x000fe400000e0000 */
[----:B------:R-:W-:-:S06]  /*18d60*/  WARPGROUP.ARRIVE ;  /* 0x00000000000079c5 */ /* 0x000fcc0000000000 */
[----:B------:R-:W-:Y:S03]  /*18d70*/  HGMMA.64x96x16.F32 R88, gdesc[UR52], RZ, !UPT, gsb0 ;  /* 0x01600000345879f0 */ /* 0x000fe6000c0008ff */
[----:B------:R-:W-:Y:S02]  /*18d80*/  WARPGROUP.DEPBAR.LE gsb0, 0x0 ;  /* 0x00008000000079c5 */ /* 0x000fe40000010000 */
[----:B------:R-:W-:-:S06]  /*18d90*/  WARPGROUP.ARRIVE ;  /* 0x00000000000079c5 */ /* 0x000fcc0000000000 */
[----:B------:R-:W-:Y:S03]  /*18da0*/  HGMMA.64x96x16.F32 R88, gdesc[UR48], R88, gsb0 ;  /* 0x01600000305879f0 */ /* 0x000fe60008000858 */
[----:B------:R-:W-:Y:S02]  /*18db0*/  WARPGROUP.DEPBAR.LE gsb0, 0x0 ;  /* 0x00008000000079c5 */ /* 0x000fe40000010000 */
[----:B------:R-:W-:Y:S01]  /*18dc0*/  WARPGROUP.ARRIVE ;  /* 0x00000000000079c5 */ /* 0x000fe20000000000 */
[----:B--2---:R-:W-:Y:S02]  /*18dd0*/  R2UR UR32, R212 ;  /* 0x00000000d42072ca */ /* 0x004fe400000e0000 */
[----:B------:R-:W-:Y:S02]  /*18de0*/  R2UR UR33, R213 ;  /* 0x00000000d52172ca */ /* 0x000fe400000e0000 */
[----:B------:R-:W2:Y:S11]  /*18df0*/  LDL.64 R212, [R1] ;  /* 0x0000000001d47983 */ /* 0x000eb60000100a00 */
[----:B------:R-:W-:Y:S01]  /*18e00*/  HGMMA.64x96x16.F32 R88, gdesc[UR32], R88, gsb0 ;  /* 0x01600000205879f0 */ /* 0x000fe20008000858 */
[----:B---3--:R-:W-:-:S02]  /*18e10*/  R2UR UR28, R8 ;  /* 0x00000000081c72ca */ /* 0x008fc400000e0000 */
[----:B------:R-:W-:Y:S02]  /*18e20*/  R2UR UR29, R9 ;  /* 0x00000000091d72ca */ /* 0x000fe400000e0000 */
[----:B------:R0:W5:Y:S01]  /*18e30*/  LDL.LU.64 R8, [R1+0xa8] ;  /* 0x0000a80001087983 */ /* 0x0001620000300a00 */
[----:B------:R-:W-:Y:S02]  /*18e40*/  WARPGROUP.DEPBAR.LE gsb0, 0x0 ;  /* 0x00008000000079c5 */ /* 0x000fe40000010000 */
[----:B------:R-:W-:-:S08]  /*18e50*/  WARPGROUP.ARRIVE ;  /* 0x00000000000079c5 */ /* 0x000fd00000000000 */
[----:B------:R-:W-:Y:S01]  /*18e60*/  HGMMA.64x96x16.F32 R88, gdesc[UR28], R88, gsb0 ;  /* 0x016000001c5879f0 */ /* 0x000fe20008000858 */
[----:B----4-:R-:W-:Y:S02]  /*18e70*/  R2UR UR24, R2 ;  /* 0x00000000021872ca */ /* 0x010fe400000e0000 */
[----:B------:R-:W-:Y:S01]  /*18e80*/  R2UR UR25, R3 ;  /* 0x00000000031972ca */ /* 0x000fe200000e0000 */
[----:B------:R0:W5:Y:S01]  /*18e90*/  LDL.LU R2, [R1+0xa0] ;  /* 0x0000a00001027983 */ /* 0x0001620000300800 */
        /* <DEDUP_REMOVED lines=15> */
[----:B--2---:R-:W-:Y:S02]  /*18f90*/  R2UR UR8, R212 ;  /* 0x00000000d40872ca */ /* 0x004fe400000e0000 */
        /* <DEDUP_REMOVED lines=17> */
[----:B------:R-:W-:Y:S01]  /*190b0*/  HGMMA.64x96x16.F32 R88, gdesc[UR36], R88, gsb0 ;  /* 0x01600000245879f0 */ /* 0x000fe20008000858 */
        /* <DEDUP_REMOVED lines=65> */
[----:B0-----:R-:W-:Y:S05]  /*194d0*/  @!P0 BRA `(.L_x_1689) ;  /* 0x0000000000048947 */ /* 0x001fea0003800000 */
[----:B------:R-:W-:Y:S01]  /*194e0*/  BPT.TRAP 0x1 ;  /* 0x000000040000795c */ /* 0x000fe20000300000 */
.L_x_1689:
[----:B------:R-:W-:Y:S01]  /*194f0*/  SHF.L.U32 R0, R10, 0x1f, RZ ;  /* 0x0000001f0a007819 */ /* 0x000fe200000006ff */
[----:B-----5:R-:W-:-:S04]  /*19500*/  IMAD R209, R12, 0x8, R2 ;  /* 0x000000080cd17824 */ /* 0x020fc800078e0202 */
[----:B------:R0:W1:Y:S01]  /*19510*/  SYNCS.PHASECHK.TRANS64.TRYWAIT P2, [R209+URZ+0x2a850], R0 ;  /* 0x02a85000d10075a7 */ /* 0x000062000804017f */
[----:B------:R-:W-:Y:S05]  /*19520*/  @!P0 BRA `(.L_x_1690) ;  /* 0x0000000000048947 */ /* 0x000fea0003800000 */
[----:B------:R-:W-:Y:S01]  /*19530*/  BPT.TRAP 0x1 ;  /* 0x000000040000795c */ /* 0x000fe20000300000 */
.L_x_1690:
[----:B------:R-:W-:Y:S04]  /*19540*/  BSSY B2, `(.L_x_1691) ;  /* 0x0000004000027945 */ /* 0x000fe80003800000 */
[----:B-1----:R-:W-:Y:S05]  /*19550*/  @P2 BRA `(.L_x_1692) ;  /* 0x0000000000082947 */ /* 0x002fea0003800000 */
[----:B------:R-:W1:Y:S02]  /*19560*/  SYNCS.PHASECHK.TRANS64.TRYWAIT P2, [R209+URZ+0x2a850], R0 ;  /* 0x02a85000d10075a7 */ /* 0x000e64000804017f */
[----:B-1----:R-:W-:Y:S05]  /*19570*/  @!P2 BRA `(.L_x_1693) ;  /* 0x0000011800d4a947 */ /* 0x002fea0003800000 */
.L_x_1692:
[----:B------:R-:W-:Y:S05]  /*19580*/  BSYNC B2 ;  /* 0x0000000000027941 */ /* 0x000fea0003800000 */
.L_x_1691:
[----:B01----:R-:W-:Y:S01]  /*19590*/  IADD3 R0, R2, 0x400, RZ ;  /* 0x0000040002007810 */ /* 0x003fe20007ffe0ff */
[----:B------:R-:W-:Y:S01]  /*195a0*/  IMAD.MOV.U32 R11, RZ, RZ, 0x40000040 ;  /* 0x40000040ff0b7424 */ /* 0x000fe200078e00ff */
[----:B------:R-:W-:Y:S01]  /*195b0*/  WARPGROUP.ARRIVE ;  /* 0x00000000000079c5 */ /* 0x000fe20000000000 */
[----:B------:R-:W-:Y:S01]  /*195c0*/  IMAD.MOV.U32 R13, RZ, RZ, 0x40000040 ;  /* 0x40000040ff0d7424 */ /* 0x000fe200078e00ff */
[----:B------:R-:W-:Y:S01]  /*195d0*/  SHF.R.U32.HI R0, RZ, 0x4, R0 ;  /* 0x00000004ff007819 */ /* 0x000fe20000011600 */
[----:B------:R-:W-:Y:S01]  /*195e0*/  ULDC UR4, c[0x0][0x988] ;  /* 0x0002620000047ab9 */ /* 0x000fe20000000800 */
[----:B------:R-:W-:Y:S01]  /*195f0*/  R2UR UR7, R11 ;  /* 0x000000000b0772ca */ /* 0x000fe200000e0000 */
[----:B------:R-:W-:Y:S01]  /*19600*/  IMAD.U32 R7, RZ, RZ, UR4 ;  /* 0x00000004ff077e24 */ /* 0x000fe2000f8e00ff */
[----:B------:R-:W-:Y:S01]  /*19610*/  LOP3.LUT R0, R0, 0x3fff, RZ, 0xc0, !PT ;  /* 0x00003fff00007812 */ /* 0x000fe200078ec0ff */
[----:B------:R-:W-:Y:S01]  /*19620*/  @!P1 VIADD R209, R209, 0x2a860 ;  /* 0x0002a860d1d19836 */ /* 0x000fe20000000000 */
[C---:B------:R-:W-:Y:S01]  /*19630*/  ISETP.GT.AND P2, PT, R20.reuse, R9, PT ;  /* 0x000000091400720c */ /* 0x040fe20003f44270 */
[----:B------:R-:W-:Y:S01]  /*19640*/  VIADD R20, R20, 0xffffffff ;  /* 0xffffffff14147836 */ /* 0x000fe20000000000 */
[----:B------:R-:W-:-:S02]  /*19650*/  LOP3.LUT R0, R0, 0x3000000, RZ, 0xfc, !PT ;  /* 0x0300000000007812 */ /* 0x000fc400078efcff */
[----:B------:R-:W-:-:S03]  /*19660*/  @!P1 PRMT R209, RZ, 0x654, R209 ;  /* 0x00000654ffd19816 */ /* 0x000fc600000000d1 */
[----:B------:R-:W-:Y:S01]  /*19670*/  IMAD R10, R12, 0x600, R0 ;  /* 0x000006000c0a7824 */ /* 0x000fe200078e0200 */
[----:B------:R-:W-:-:S03]  /*19680*/  FMNMX.FTZ R0, R88, R15, !PT ;  /* 0x0000000f58007209 */ /* 0x000fc60007810000 */
[C---:B------:R-:W-:Y:S01]  /*19690*/  VIADD R12, R10.reuse, 0x80 ;  /* 0x000000800a0c7836 */ /* 0x040fe20000000000 */
[----:B------:R-:W-:Y:S02]  /*196a0*/  R2UR UR6, R10 ;  /* 0x000000000a0672ca */ /* 0x000fe400000e0000 */
[----:B------:R-:W-:-:S04]  /*196b0*/  FMNMX.FTZ R0, R89, R0, !PT ;  /* 0x0000000059007209 */ /* 0x000fc80007810000 */
[----:B------:R-:W-:-:S04]  /*196c0*/  FMNMX.FTZ R0, R92, R0, !PT ;  /* 0x000000005c007209 */ /* 0x000fc80007810000 */
[----:B------:R-:W-:-:S03]  /*196d0*/  FMNMX.FTZ R0, R93, R0, !PT ;  /* 0x000000005d007209 */ /* 0x000fc60007810000 */
[----:B------:R-:W-:Y:S01]  /*196e0*/  HGMMA.64x128x16.F32 R24, R156, gdesc[UR4].tnspB, R24, gsb0 ;  /* 0x41e000049c187df0 */ /* 0x000fe20008000818 */
[----:B------:R-:W-:Y:S01]  /*196f0*/  R2UR UR6, R12 ;  /* 0x000000000c0672ca */ /* 0x000fe200000e0000 */
[----:B------:R-:W-:Y:S01]  /*19700*/  VIADD R12, R10, 0x100 ;  /* 0x000001000a0c7836 */ /* 0x000fe20000000000 */
[----:B------:R-:W-:Y:S01]  /*19710*/  R2UR UR7, R13 ;  /* 0x000000000d0772ca */ /* 0x000fe200000e0000 */
[----:B------:R-:W-:Y:S01]  /*19720*/  IMAD.MOV.U32 R13, RZ, RZ, 0x40000040 ;  /* 0x40000040ff0d7424 */ /* 0x000fe200078e00ff */
        /* <DEDUP_REMOVED lines=21> */
[----:B0-----:R-:W-:-:S05]  /*19880*/  FMNMX.FTZ R0, R0, R3, !PT ;  /* 0x0000000300007209 */ /* 0x001fca0007810000 */
[----:B------:R-:W0:Y:S02]  /*19890*/  SHFL.BFLY PT, R3, R0, 0x1, 0x1f ;  /* 0x0c201f0000037f89 */ /* 0x000e2400000e0000 */
[----:B0-----:R-:W-:Y:S02]  /*198a0*/  FMNMX.FTZ R0, R0, R3, !PT ;  /* 0x0000000300007209 */ /* 0x001fe40007810000 */
[----:B------:R-:W-:Y:S01]  /*198b0*/  FMNMX.FTZ R3, R90, R14, !PT ;  /* 0x0000000e5a037209 */ /* 0x000fe20007810000 */
[----:B------:R-:W-:Y:S02]  /*198c0*/  WARPGROUP.DEPBAR.LE gsb0, 0x0 ;  /* 0x00008000000079c5 */ /* 0x000fe40000010000 */
[----:B------:R-:W-:Y:S01]  /*198d0*/  WARPGROUP.ARRIVE ;  /* 0x00000000000079c5 */ /* 0x000fe20000000000 */
[----:B------:R-:W-:Y:S01]  /*198e0*/  FMNMX.FTZ R3, R91, R3, !PT ;  /* 0x000000035b037209 */ /* 0x000fe20007810000 */
[C---:B------:R-:W-:Y:S01]  /*198f0*/  FMUL.FTZ R4, R0.reuse, R7 ;  /* 0x0000000700047220 */ /* 0x040fe20000410000 */
[----:B------:R-:W-:-:S02]  /*19900*/  FADD.FTZ R11, -R0, R15 ;  /* 0x0000000f000b7221 */ /* 0x000fc40000010100 */
[----:B------:R-:W-:Y:S01]  /*19910*/  FMNMX.FTZ R3, R94, R3, !PT ;  /* 0x000000035e037209 */ /* 0x000fe20007810000 */
[----:B------:R-:W-:Y:S01]  /*19920*/  HGMMA.64x128x16.F32 R24, R152, gdesc[UR4].tnspB, R24, gsb0 ;  /* 0x41e0000498187df0 */ /* 0x000fe20008000818 */
[----:B------:R-:W-:Y:S01]  /*19930*/  R2UR UR6, R12 ;  /* 0x000000000c0672ca */ /* 0x000fe200000e0000 */
[----:B------:R-:W-:Y:S01]  /*19940*/  VIADD R12, R10, 0x180 ;  /* 0x000001800a0c7836 */ /* 0x000fe20000000000 */
[----:B------:R-:W-:Y:S01]  /*19950*/  R2UR UR7, R13 ;  /* 0x000000000d0772ca */ /* 0x000fe200000e0000 */
[----:B------:R-:W-:Y:S01]  /*19960*/  IMAD.MOV.U32 R13, RZ, RZ, 0x40000040 ;  /* 0x40000040ff0d7424 */ /* 0x000fe200078e00ff */
        /* <DEDUP_REMOVED lines=9> */
[----:B------:R-:W-:Y:S01]  /*19a00*/  FMUL.FTZ R11, R11, R7 ;  /* 0x000000070b0b7220 */ /* 0x000fe20000410000 */
[----:B------:R-:W-:Y:S02]  /*19a10*/  MUFU.EX2 R156, R156 ;  /* 0x0000009c009c7308 */ /* 0x000fe40000000800 */
[----:B------:R-:W-:-:S04]  /*19a20*/  FMNMX.FTZ R3, R102, R3, !PT ;  /* 0x0000000366037209 */ /* 0x000fc80007810000 */
[----:B------:R-:W-:Y:S02]  /*19a30*/  FMNMX.FTZ R3, R103, R3, !PT ;  /* 0x0000000367037209 */ /* 0x000fe40007810000 */
[----:B------:R-:W0:Y:S02]  /*19a40*/  MUFU.EX2 R11, R11 ;  /* 0x0000000b000b7308 */ /* 0x000e240000000800 */
[----:B------:R-:W-:-:S04]  /*19a50*/  FMNMX.FTZ R3, R106, R3, !PT ;  /* 0x000000036a037209 */ /* 0x000fc80007810000 */
[----:B------:R-:W-:Y:S02]  /*19a60*/  FMNMX.FTZ R3, R107, R3, !PT ;  /* 0x000000036b037209 */ /* 0x000fe40007810000 */
[----:B------:R-:W-:Y:S02]  /*19a70*/  MUFU.EX2 R158, R158 ;  /* 0x0000009e009e7308 */ /* 0x000fe40000000800 */
[----:B------:R-:W-:-:S04]  /*19a80*/  FMNMX.FTZ R3, R110, R3, !PT ;  /* 0x000000036e037209 */ /* 0x000fc80007810000 */
[----:B------:R-:W-:Y:S02]  /*19a90*/  FMNMX.FTZ R3, R111, R3, !PT ;  /* 0x000000036f037209 */ /* 0x000fe40007810000 */
[----:B------:R-:W-:Y:S01]  /*19aa0*/  MUFU.EX2 R88, R88 ;  /* 0x0000005800587308 */ /* 0x000fe20000000800 */
[----:B0-----:R-:W-:Y:S01]  /*19ab0*/  FFMA.FTZ R6, R11, R6, R156 ;  /* 0x000000060b067223 */ /* 0x001fe2000001009c */
[----:B------:R-:W-:-:S04]  /*19ac0*/  FMNMX.FTZ R3, R114, R3, !PT ;  /* 0x0000000372037209 */ /* 0x000fc80007810000 */
[----:B------:R-:W-:Y:S02]  /*19ad0*/  FMNMX.FTZ R3, R115, R3, !PT ;  /* 0x0000000373037209 */ /* 0x000fe40007810000 */
[----:B------:R-:W-:Y:S02]  /*19ae0*/  MUFU.EX2 R92, R92 ;  /* 0x0000005c005c7308 */ /* 0x000fe40000000800 */
[----:B------:R-:W-:-:S04]  /*19af0*/  FMNMX.FTZ R3, R118, R3, !PT ;  /* 0x0000000376037209 */ /* 0x000fc80007810000 */
[----:B------:R-:W-:Y:S02]  /*19b00*/  FMNMX.FTZ R3, R119, R3, !PT ;  /* 0x0000000377037209 */ /* 0x000fe40007810000 */
[----:B------:R-:W-:Y:S02]  /*19b10*/  MUFU.EX2 R101, R101 ;  /* 0x0000006500657308 */ /* 0x000fe40000000800 */
[----:B------:R-:W-:-:S04]  /*19b20*/  FMNMX.FTZ R3, R122, R3, !PT ;  /* 0x000000037a037209 */ /* 0x000fc80007810000 */
[----:B------:R-:W-:Y:S02]  /*19b30*/  FMNMX.FTZ R3, R123, R3, !PT ;  /* 0x000000037b037209 */ /* 0x000fe40007810000 */
[----:B------:R-:W-:Y:S02]  /*19b40*/  MUFU.EX2 R15, R15 ;  /* 0x0000000f000f7308 */ /* 0x000fe40000000800 */
        /* <DEDUP_REMOVED lines=8> */
[-CC-:B------:R-:W-:Y:S01]  /*19bd0*/  FFMA.FTZ R152, R96, R7.reuse, -R4.reuse ;  /* 0x0000000760987223 */ /* 0x180fe20000010804 */
[-CC-:B------:R-:W-:Y:S01]  /*19be0*/  FFMA.FTZ R154, R100, R7.reuse, -R4.reuse ;  /* 0x00000007649a7223 */ /* 0x180fe20000010804 */
[-CC-:B------:R-:W-:Y:S01]  /*19bf0*/  FFMA.FTZ R96, R121, R7.reuse, -R4.reuse ;  /* 0x0000000779607223 */ /* 0x180fe20000010804 */
[----:B------:R-:W-:Y:S02]  /*19c00*/  FFMA.FTZ R100, R129, R7, -R4 ;  /* 0x0000000781647223 */ /* 0x000fe40000010804 */
[----:B------:R-:W-:Y:S01]  /*19c10*/  HGMMA.64x128x16.F32 R24, R148, gdesc[UR4].tnspB, R24, gsb0 ;  /* 0x41e0000494187df0 */ /* 0x000fe20008000818 */
[----:B------:R-:W-:Y:S01]  /*19c20*/  R2UR UR6, R12 ;  /* 0x000000000c0672ca */ /* 0x000fe200000e0000 */
[----:B------:R-:W-:Y:S01]  /*19c30*/  VIADD R12, R10, 0x200 ;  /* 0x000002000a0c7836 */ /* 0x000fe20000000000 */
[----:B------:R-:W-:Y:S01]  /*19c40*/  R2UR UR7, R13 ;  /* 0x000000000d0772ca */ /* 0x000fe200000e0000 */
[----:B------:R-:W-:Y:S01]  /*19c50*/  IMAD.MOV.U32 R13, RZ, RZ, 0x40000040 ;  /* 0x40000040ff0d7424 */ /* 0x000fe200078e00ff */
        /* <DEDUP_REMOVED lines=8> */
[----:B------:R-:W-:-:S03]  /*19ce0*/  FFMA.FTZ R104, R132, R7, -R4 ;  /* 0x0000000784687223 */ /* 0x000fc60000010804 */
[----:B------:R-:W-:Y:S01]  /*19cf0*/  HGMMA.64x128x16.F32 R24, R144, gdesc[UR4].tnspB, R24, gsb0 ;  /* 0x41e0000490187df0 */ /* 0x000fe20008000818 */
[----:B------:R-:W-:Y:S01]  /*19d00*/  R2UR UR6, R12 ;  /* 0x000000000c0672ca */ /* 0x000fe200000e0000 */
[----:B------:R-:W-:Y:S01]  /*19d10*/  MUFU.EX2 R148, R148 ;  /* 0x0000009400947308 */ /* 0x000fe20000000800 */
[----:B------:R-:W-:Y:S01]  /*19d20*/  R2UR UR7, R13 ;  /* 0x000000000d0772ca */ /* 0x000fe200000e0000 */
[----:B------:R-:W0:Y:S01]  /*19d30*/  SHFL.BFLY PT, R12, R3, 0x2, 0x1f ;  /* 0x0c401f00030c7f89 */ /* 0x000e2200000e0000 */
[----:B------:R-:W-:-:S05]  /*19d40*/  IMAD.MOV.U32 R13, RZ, RZ, 0x40000040 ;  /* 0x40000040ff0d7424 */ /* 0x000fca00078e00ff */
[----:B------:R-:W-:Y:S08]  /*19d50*/  MUFU.EX2 R150, R150 ;  /* 0x0000009600967308 */ /* 0x000ff00000000800 */
[----:B------:R-:W-:Y:S01]  /*19d60*/  MUFU.EX2 R104, R104 ;  /* 0x0000006800687308 */ /* 0x000fe20000000800 */
[----:B0-----:R-:W-:-:S05]  /*19d70*/  FMNMX.FTZ R3, R3, R12, !PT ;  /* 0x0000000c03037209 */ /* 0x001fca0007810000 */
[----:B------:R-:W0:Y:S02]  /*19d80*/  SHFL.BFLY PT, R12, R3, 0x1, 0x1f ;  /* 0x0c201f00030c7f89 */ /* 0x000e2400000e0000 */
[----:B0-----:R-:W-:-:S05]  /*19d90*/  FMNMX.FTZ R3, R3, R12, !PT ;  /* 0x0000000c03037209 */ /* 0x001fca0007810000 */
        /* <DEDUP_REMOVED lines=21> */
[----:B------:R-:W-:-:S04]  /*19ef0*/  FFMA.FTZ R134, R134, R7, -R108 ;  /* 0x0000000786867223 */ /* 0x000fc8000001086c */
        /* <DEDUP_REMOVED lines=12> */
[-C--:B------:R-:W-:Y:S01]  /*19fc0*/  FFMA.FTZ R93, R117, R7.reuse, -R4 ;  /* 0x00000007755d7223 */ /* 0x080fe20000010804 */
[----:B------:R-:W-:Y:S01]  /*19fd0*/  MUFU.EX2 R98, R98 ;  /* 0x0000006200627308 */ /* 0x000fe20000000800 */
[----:B------:R-:W-:Y:S01]  /*19fe0*/  HGMMA.64x128x16.F32 R24, R140, gdesc[UR4].tnspB, R24, gsb0 ;  /* 0x41e000048c187df0 */ /* 0x000fe20008000818 */
[----:B------:R-:W-:Y:S01]  /*19ff0*/  R2UR UR7, R13 ;  /* 0x000000000d0772ca */ /* 0x000fe200000e0000 */
[----:B------:R-:W-:Y:S02]  /*1a000*/  @!P1 IMAD R13, R21, 0x8, R2 ;  /* 0x00000008150d9824 */ /* 0x000fe400078e0202 */
[----:B------:R-:W-:-:S02]  /*1a010*/  FFMA.FTZ R147, R118, R7, -R108 ;  /* 0x0000000776937223 */ /* 0x000fc4000001086c */
[----:B------:R-:W-:Y:S01]  /*1a020*/  @!P1 VIADD R13, R13, 0x2a840 ;  /* 0x0002a8400d0d9836 */ /* 0x000fe20000000000 */
[----:B------:R-:W-:Y:S04]  /*1a030*/  MUFU.EX2 R145, R145 ;  /* 0x0000009100917308 */ /* 0x000fe80000000800 */
[----:B------:R-:W-:-:S04]  /*1a040*/  @!P1 PRMT R21, RZ, 0x654, R13 ;  /* 0x00000654ff159816 */ /* 0x000fc8000000000d */
        /* <DEDUP_REMOVED lines=11> */
[-CC-:B------:R-:W-:Y:S01]  /*1a100*/  FFMA.FTZ R141, R89, R7.reuse, -R4.reuse ;  /* 0x00000007598d7223 */ /* 0x180fe20000010804 */
[-CC-:B------:R-:W-:Y:S01]  /*1a110*/  FFMA.FTZ R143, R97, R7.reuse, -R4.reuse ;  /* 0x00000007618f7223 */ /* 0x180fe20000010804 */
[-CC-:B------:R-:W-:Y:S01]  /*1a120*/  FFMA.FTZ R89, R113, R7.reuse, -R4.reuse ;  /* 0x0000000771597223 */ /* 0x180fe20000010804 */
[-CC-:B------:R-:W-:Y:S01]  /*1a130*/  FFMA.FTZ R140, R120, R7.reuse, -R4.reuse ;  /* 0x00000007788c7223 */ /* 0x180fe20000010804 */
[-CC-:B------:R-:W-:Y:S01]  /*1a140*/  FFMA.FTZ R142, R124, R7.reuse, -R4.reuse ;  /* 0x000000077c8e7223 */ /* 0x180fe20000010804 */
[-CC-:B------:R-:W-:Y:S01]  /*1a150*/  FFMA.FTZ R97, R125, R7.reuse, -R4.reuse ;  /* 0x000000077d617223 */ /* 0x180fe20000010804 */
[----:B------:R-:W-:Y:S01]  /*1a160*/  FFMA.FTZ R4, R133, R7, -R4 ;  /* 0x0000000785047223 */ /* 0x000fe20000010804 */
[----:B------:R-:W-:Y:S01]  /*1a170*/  WARPGROUP.ARRIVE ;  /* 0x00000000000079c5 */ /* 0x000fe20000000000 */
[----:B------:R-:W0:Y:S08]  /*1a180*/  MUFU.EX2 R141, R141 ;  /* 0x0000008d008d7308 */ /* 0x000e300000000800 */
[----:B------:R-:W-:Y:S08]  /*1a190*/  MUFU.EX2 R14, R4 ;  /* 0x00000004000e7308 */ /* 0x000ff00000000800 */
[----:B------:R1:W2:Y:S01]  /*1a1a0*/  MUFU.EX2 R4, R12 ;  /* 0x0000000c00047308 */ /* 0x0002a20000000800 */
[----:B0-----:R-:W-:-:S07]  /*1a1b0*/  F2FP.F16.F32.PACK_AB R156, R141, R156 ;  /* 0x0000009c8d9c723e */ /* 0x001fce00000000ff */
[----:B------:R-:W0:Y:S01]  /*1a1c0*/  MUFU.EX2 R143, R143 ;  /* 0x0000008f008f7308 */ /* 0x000e220000000800 */
[----:B-1----:R-:W-:Y:S01]  /*1a1d0*/  IADD3 R12, R10, 0x280, RZ ;  /* 0x000002800a0c7810 */ /* 0x002fe20007ffe0ff */
[----:B------:R-:W-:-:S03]  /*1a1e0*/  FFMA.FTZ R10, R111, R7, -R108 ;  /* 0x000000076f0a7223 */ /* 0x000fc6000001086c */
[----:B------:R-:W-:Y:S01]  /*1a1f0*/  R2UR UR6, R12 ;  /* 0x000000000c0672ca */ /* 0x000fe200000e0000 */
[----:B------:R-:W-:Y:S02]  /*1a200*/  FFMA.FTZ R12, R114, R7, -R108 ;  /* 0x00000007720c7223 */ /* 0x000fe4000001086c */
[----:B------:R-:W-:Y:S01]  /*1a210*/  MUFU.EX2 R10, R10 ;  /* 0x0000000a000a7308 */ /* 0x000fe20000000800 */
[----:B--2---:R-:W-:Y:S01]  /*1a220*/  FFMA.FTZ R5, R4, R5, R157 ;  /* 0x0000000504057223 */ /* 0x004fe2000001009d */
[----:B------:R-:W-:-:S06]  /*1a230*/  F2FP.F16.F32.PACK_AB R157, R90, R157 ;  /* 0x0000009d5a9d723e */ /* 0x000fcc00000000ff */
[----:B------:R-:W1:Y:S02]  /*1a240*/  MUFU.EX2 R12, R12 ;  /* 0x0000000c000c7308 */ /* 0x000e640000000800 */
[----:B------:R-:W-:Y:S06]  /*1a250*/  HGMMA.64x128x16.F32 R24, R136, gdesc[UR4].tnspB, R24, gsb0 ;  /* 0x41e0000488187df0 */ /* 0x000fec0008000818 */
[----:B------:R-:W-:Y:S08]  /*1a260*/  MUFU.EX2 R89, R89 ;  /* 0x0000005900597308 */ /* 0x000ff00000000800 */
[----:B------:R-:W-:Y:S08]  /*1a270*/  MUFU.EX2 R140, R140 ;  /* 0x0000008c008c7308 */ /* 0x000ff00000000800 */
[----:B------:R-:W-:Y:S08]  /*1a280*/  MUFU.EX2 R142, R142 ;  /* 0x0000008e008e7308 */ /* 0x000ff00000000800 */
[----:B------:R-:W-:Y:S01]  /*1a290*/  MUFU.EX2 R97, R97 ;  /* 0x0000006100617308 */ /* 0x000fe20000000800 */
[----:B------:R-:W-:-:S02]  /*1a2a0*/  WARPGROUP.DEPBAR.LE gsb0, 0x0 ;  /* 0x00008000000079c5 */ /* 0x000fc40000010000 */
[----:B------:R2:W-:Y:S01]  /*1a2b0*/  @!P1 SYNCS.ARRIVE.TRANS64.RED.A1T0 RZ, [R21+URZ], RZ ;  /* 0x000000ff15ff99a7 */ /* 0x0005e2000810043f */
[----:B------:R-:W-:Y:S02]  /*1a2c0*/  F2FP.F16.F32.PACK_AB R136, R100, R15 ;  /* 0x0000000f6488723e */ /* 0x000fe400000000ff */
[----:B------:R-:W-:Y:S02]  /*1a2d0*/  F2FP.F16.F32.PACK_AB R138, R14, R104 ;  /* 0x000000680e8a723e */ /* 0x000fe400000000ff */
[----:B------:R-:W-:Y:S01]  /*1a2e0*/  F2FP.F16.F32.PACK_AB R137, R131, R130 ;  /* 0x000000828389723e */ /* 0x000fe200000000ff */
[----:B--2---:R-:W-:Y:S01]  /*1a2f0*/  FADD.FTZ R21, R141, R6 ;  /* 0x000000068d157221 */ /* 0x004fe20000010000 */
[----:B------:R-:W-:Y:S01]  /*1a300*/  FADD.FTZ R6, R90, R5 ;  /* 0x000000055a067221 */ /* 0x000fe20000010000 */
[----:B------:R-:W-:Y:S01]  /*1a310*/  FFMA.FTZ R5, R119, R7, -R108 ;  /* 0x0000000777057223 */ /* 0x000fe2000001086c */
[----:B------:R-:W-:Y:S01]  /*1a320*/  MUFU.EX2 R90, R127 ;  /* 0x0000007f005a7308 */ /* 0x000fe20000000800 */
[----:B------:R-:W-:Y:S01]  /*1a330*/  FADD.FTZ R102, R158, R21 ;  /* 0x000000159e667221 */ /* 0x000fe20000010000 */
[----:B------:R-:W-:Y:S01]  /*1a340*/  FADD.FTZ R6, R159, R6 ;  /* 0x000000069f067221 */ /* 0x000fe20000010000 */
[----:B------:R-:W-:Y:S01]  /*1a350*/  F2FP.F16.F32.PACK_AB R159, R91, R159 ;  /* 0x0000009f5b9f723e */ /* 0x000fe200000000ff */
[----:B------:R2:W-:Y:S01]  /*1a360*/  @!P1 SYNCS.ARRIVE.TRANS64.RED.A1T0 RZ, [R209+URZ], RZ ;  /* 0x000000ffd1ff99a7 */ /* 0x0005e2000810043f */
[----:B------:R-:W-:Y:S01]  /*1a370*/  FADD.FTZ R21, R145, R102 ;  /* 0x0000006691157221 */ /* 0x000fe20000010000 */
[----:B------:R-:W-:Y:S01]  /*1a380*/  FADD.FTZ R102, R91, R6 ;  /* 0x000000065b667221 */ /* 0x000fe20000010000 */
[-C--:B------:R-:W-:Y:S01]  /*1a390*/  FFMA.FTZ R6, R122, R7.reuse, -R108 ;  /* 0x000000077a067223 */ /* 0x080fe2000001086c */
[----:B------:R-:W-:Y:S01]  /*1a3a0*/  MUFU.EX2 R5, R5 ;  /* 0x0000000500057308 */ /* 0x000fe20000000800 */
[----:B------:R-:W-:Y:S01]  /*1a3b0*/  FADD.FTZ R106, R152, R21 ;  /* 0x00000015986a7221 */ /* 0x000fe20000010000 */
[----:B------:R-:W-:Y:S01]  /*1a3c0*/  FADD.FTZ R103, R153, R102 ;  /* 0x0000006699677221 */ /* 0x000fe20000010000 */
[----:B------:R-:W-:Y:S01]  /*1a3d0*/  FFMA.FTZ R21, R123, R7, -R108 ;  /* 0x000000077b157223 */ /* 0x000fe2000001086c */
[C---:B------:R-:W-:Y:S01]  /*1a3e0*/  F2FP.F16.F32.PACK_AB R153, R94.reuse, R153 ;  /* 0x000000995e99723e */ /* 0x040fe200000000ff */
[----:B0-----:R-:W-:Y:S01]  /*1a3f0*/  FADD.FTZ R105, R143, R106 ;  /* 0x0000006a8f697221 */ /* 0x001fe20000010000 */
[----:B------:R-:W-:Y:S01]  /*1a400*/  FADD.FTZ R102, R94, R103 ;  /* 0x000000675e667221 */ /* 0x000fe20000010000 */
[----:B------:R-:W-:Y:S01]  /*1a410*/  FFMA.FTZ R108, R135, R7, -R108 ;  /* 0x00000007876c7223 */ /* 0x000fe2000001086c */
[----:B------:R-:W-:Y:S01]  /*1a420*/  MUFU.EX2 R6, R6 ;  /* 0x0000000600067308 */ /* 0x000fe20000000800 */
[----:B------:R-:W-:Y:S01]  /*1a430*/  FADD.FTZ R105, R154, R105 ;  /* 0x000000699a697221 */ /* 0x000fe20000010000 */
[----:B------:R-:W-:Y:S01]  /*1a440*/  FADD.FTZ R102, R155, R102 ;  /* 0x000000669b667221 */ /* 0x000fe20000010000 */
[----:B------:R-:W-:-:S02]  /*1a450*/  F2FP.F16.F32.PACK_AB R154, R88, R154 ;  /* 0x0000009a589a723e */ /* 0x000fc400000000ff */
[----:B------:R-:W-:Y:S01]  /*1a460*/  FADD.FTZ R105, R88, R105 ;  /* 0x0000006958697221 */ /* 0x000fe20000010000 */
[C---:B------:R-:W-:Y:S01]  /*1a470*/  FADD.FTZ R102, R95.reuse, R102 ;  /* 0x000000665f667221 */ /* 0x040fe20000010000 */
[----:B------:R-:W-:Y:S01]  /*1a480*/  F2FP.F16.F32.PACK_AB R155, R95, R155 ;  /* 0x0000009b5f9b723e */ /* 0x000fe200000000ff */
[----:B------:R-:W0:Y:S01]  /*1a490*/  MUFU.EX2 R21, R21 ;  /* 0x0000001500157308 */ /* 0x000e220000000800 */
[----:B------:R-:W-:Y:S01]  /*1a4a0*/  FADD.FTZ R105, R148, R105 ;  /* 0x0000006994697221 */ /* 0x000fe20000010000 */
[----:B------:R-:W-:Y:S01]  /*1a4b0*/  FADD.FTZ R103, R149, R102 ;  /* 0x0000006695677221 */ /* 0x000fe20000010000 */
[----:B------:R-:W-:Y:S02]  /*1a4c0*/  F2FP.F16.F32.PACK_AB R158, R145, R158 ;  /* 0x0000009e919e723e */ /* 0x000fe400000000ff */
[----:B------:R-:W-:Y:S01]  /*1a4d0*/  FADD.FTZ R105, R92, R105 ;  /* 0x000000695c697221 */ /* 0x000fe20000010000 */
[----:B------:R-:W-:Y:S01]  /*1a4e0*/  FADD.FTZ R102, R98, R103 ;  /* 0x0000006762667221 */ /* 0x000fe20000010000 */
[----:B-1----:R-:W-:Y:S01]  /*1a4f0*/  F2FP.F16.F32.PACK_AB R145, R13, R12 ;  /* 0x0000000c0d91723e */ /* 0x002fe200000000ff */
[----:B------:R-:W1:Y:S01]  /*1a500*/  MUFU.EX2 R108, R108 ;  /* 0x0000006c006c7308 */ /* 0x000e620000000800 */
        /* <DEDUP_REMOVED lines=8> */
[----:B0-----:R-:W-:Y:S01]  /*1a590*/  F2FP.F16.F32.PACK_AB R141, R21, R6 ;  /* 0x00000006158d723e */ /* 0x001fe200000000ff */
[----:B------:R-:W-:Y:S02]  /*1a5a0*/  IMAD.MOV.U32 R12, RZ, RZ, R22 ;  /* 0x000000ffff0c7224 */ /* 0x000fe400078e0016 */
        /* <DEDUP_REMOVED lines=17> */
[----:B------:R-:W-:Y:S01]  /*1a6c0*/  F2FP.F16.F32.PACK_AB R146, R93, R146 ;  /* 0x000000925d92723e */ /* 0x000fe200000000ff */
[----:B------:R-:W-:Y:S02]  /*1a6d0*/  IMAD.MOV.U32 R10, RZ, RZ, R23 ;  /* 0x000000ffff0a7224 */ /* 0x000fe400078e0017 */
[----:B------:R-:W-:Y:S01]  /*1a6e0*/  FADD.FTZ R88, R97, R88 ;  /* 0x0000005861587221 */ /* 0x000fe20000010000 */
[----:B------:R-:W-:Y:S01]  /*1a6f0*/  FADD.FTZ R13, R90, R13 ;  /* 0x0000000d5a0d7221 */ /* 0x000fe20000010000 */
[----:B------:R-:W-:-:S02]  /*1a700*/  F2FP.F16.F32.PACK_AB R140, R96, R140 ;  /* 0x0000008c608c723e */ /* 0x000fc400000000ff */
[----:B------:R-:W-:Y:S01]  /*1a710*/  FADD.FTZ R5, R15, R88 ;  /* 0x000000580f057221 */ /* 0x000fe20000010000 */
[----:B------:R-:W-:Y:S01]  /*1a720*/  FADD.FTZ R6, R130, R13 ;  /* 0x0000000d82067221 */ /* 0x000fe20000010000 */
[----:B------:R-:W-:Y:S01]  /*1a730*/  F2FP.F16.F32.PACK_AB R142, R97, R142 ;  /* 0x0000008e618e723e */ /* 0x000fe200000000ff */
[----:B------:R-:W-:Y:S02]  /*1a740*/  IMAD.MOV.U32 R15, RZ, RZ, R0 ;  /* 0x000000ffff0f7224 */ /* 0x000fe400078e0000 */
[----:B------:R-:W-:Y:S01]  /*1a750*/  FADD.FTZ R5, R100, R5 ;  /* 0x0000000564057221 */ /* 0x000fe20000010000 */
[----:B------:R-:W-:Y:S01]  /*1a760*/  FADD.FTZ R13, R131, R6 ;  /* 0x00000006830d7221 */ /* 0x000fe20000010000 */
[----:B------:R-:W-:Y:S02]  /*1a770*/  F2FP.F16.F32.PACK_AB R143, R90, R99 ;  /* 0x000000635a8f723e */ /* 0x000fe400000000ff */
[----:B------:R-:W-:Y:S01]  /*1a780*/  FADD.FTZ R5, R104, R5 ;  /* 0x0000000568057221 */ /* 0x000fe20000010000 */
[----:B------:R-:W-:Y:S01]  /*1a790*/  FADD.FTZ R13, R134, R13 ;  /* 0x0000000d860d7221 */ /* 0x000fe20000010000 */
[----:B-1----:R-:W-:-:S02]  /*1a7a0*/  F2FP.F16.F32.PACK_AB R139, R108, R134 ;  /* 0x000000866c8b723e */ /* 0x002fc400000000ff */
[----:B------:R-:W-:Y:S01]  /*1a7b0*/  FADD.FTZ R6, R14, R5 ;  /* 0x000000050e067221 */ /* 0x000fe20000010000 */
[----:B------:R-:W-:Y:S01]  /*1a7c0*/  FADD.FTZ R5, R108, R13 ;  /* 0x0000000d6c057221 */ /* 0x000fe20000010000 */
[----:B------:R-:W-:Y:S01]  /*1a7d0*/  IMAD.MOV.U32 R14, RZ, RZ, R3 ;  /* 0x000000ffff0e7224 */ /* 0x000fe200078e0003 */
[----:B--2---:R-:W-:Y:S06]  /*1a7e0*/  @P2 BRA `(.L_x_1694) ;  /* 0xffffffe000482947 */ /* 0x004fec000383ffff */
[----:B------:R-:W-:Y:S05]  /*1a7f0*/  BSYNC B1 ;  /* 0x0000000000017941 */ /* 0x000fea0003800000 */
.L_x_1683:
[----:B------:R-:W-:-:S07]  /*1a800*/  IMAD.MOV.U32 R10, RZ, RZ, R20 ;  /* 0x000000ffff0a7224 */ /* 0x000fce00078e0014 */
.L_x_1682:
[----:B------:R-:W-:Y:S05]  /*1a810*/  BSYNC B0 ;  /* 0x0000000000007941 */ /* 0x000fea0003800000 */
.L_x_1681:
[----:B------:R-:W-:Y:S01]  /*1a820*/  ISETP.GE.AND P2, PT, R10, R180, PT ;  /* 0x000000b40a00720c */ /* 0x000fe20003f46270 */
[----:B------:R-:W-:-:S12]  /*1a830*/  BSSY B0, `(.L_x_1695) ;  /* 0x000031f000007945 */ /* 0x000fd80003800000 */
[----:B------:R-:W-:Y:S05]  /*1a840*/  @!P2 BRA `(.L_x_1696) ;  /* 0x000000300074a947 */ /* 0x000fea0003800000 */
[----:B------:R-:W-:Y:S01]  /*1a850*/  MOV R9, R3 ;  /* 0x0000000300097202 */ /* 0x000fe20000000f00 */
[----:B------:R-:W-:Y:S02]  /*1a860*/  IMAD.MOV.U32 R20, RZ, RZ, R0 ;  /* 0x000000ffff147224 */ /* 0x000fe400078e0000 */
[----:B------:R-:W-:Y:S02]  /*1a870*/  IMAD.MOV.U32 R12, RZ, RZ, R23 ;  /* 0x000000ffff0c7224 */ /* 0x000fe400078e0017 */
[----:B------:R-:W-:-:S07]  /*1a880*/  IMAD.MOV.U32 R13, RZ, RZ, R22 ;  /* 0x000000ffff0d7224 */ /* 0x000fce00078e0016 */
.L_x_1715:
[----:B------:R-:W-:-:S05]  /*1a890*/  VIADD R0, R13, 0x1 ;  /* 0x000000010d007836 */ /* 0x000fca0000000000 */
[----:B------:R-:W-:-:S04]  /*1a8a0*/  ISETP.NE.AND P2, PT, R0, 0x2, PT ;  /* 0x000000020000780c */ /* 0x000fc80003f45270 */
[----:B------:R-:W-:Y:S02]  /*1a8b0*/  SEL R0, R0, RZ, P2 ;  /* 0x000000ff00007207 */ /* 0x000fe40001000000 */
[----:B------:R-:W-:-:S03]  /*1a8c0*/  SEL R23, RZ, 0x1, P2 ;  /* 0x00000001ff177807 */ /* 0x000fc60001000000 */
[----:B------:R-:W-:Y:S01]  /*1a8d0*/  IMAD.MOV.U32 R22, RZ, RZ, R0 ;  /* 0x000000ffff167224 */ /* 0x000fe200078e0000 */
[----:B------:R-:W-:Y:S01]  /*1a8e0*/  LOP3.LUT R23, R12, R23, RZ, 0x3c, !PT ;  /* 0x000000170c177212 */ /* 0x000fe200078e3cff */
[----:B------:R-:W-:Y:S06]  /*1a8f0*/  @!P0 BRA `(.L_x_1697) ;  /* 0x0000000000048947 */ /* 0x000fec0003800000 */
[----:B------:R-:W-:Y:S01]  /*1a900*/  BPT.TRAP 0x1 ;  /* 0x000000040000795c */ /* 0x000fe20000300000 */
.L_x_1697:
[----:B------:R-:W-:Y:S01]  /*1a910*/  IMAD R3, R22, 0x8, R2 ;  /* 0x0000000816037824 */ /* 0x000fe200078e0202 */
[----:B------:R-:W-:-:S04]  /*1a920*/  SHF.L.U32 R14, R23, 0x1f, RZ ;  /* 0x0000001f170e7819 */ /* 0x000fc800000006ff */
[----:B------:R0:W1:Y:S01]  /*1a930*/  SYNCS.PHASECHK.TRANS64.TRYWAIT P2, [R3+URZ+0x2a830], R14 ;  /* 0x02a8300e030075a7 */ /* 0x000062000804017f */
[----:B------:R-:W-:Y:S05]  /*1a940*/  @!P0 BRA `(.L_x_1698) ;  /* 0x0000000000048947 */ /* 0x000fea0003800000 */
[----:B------:R-:W-:Y:S01]  /*1a950*/  BPT.TRAP 0x1 ;  /* 0x000000040000795c */ /* 0x000fe20000300000 */
.L_x_1698:
[----:B------:R-:W-:Y:S01]  /*1a960*/  IMAD R94, R22, 0x900, R8 ;  /* 0x00000900165e7824 */ /* 0x000fe200078e0208 */
[----:B------:R-:W-:Y:S03]  /*1a970*/  BSSY B1, `(.L_x_1699) ;  /* 0x0000006000017945 */ /* 0x000fe60003800000 */
[C---:B------:R-:W-:Y:S02]  /*1a980*/  VIADD R88, R94.reuse, 0x2 ;  /* 0x000000025e587836 */ /* 0x040fe40000000000 */
[----:B------:R-:W-:Y:S01]  /*1a990*/  VIADD R7, R94, 0x4 ;  /* 0x000000045e077836 */ /* 0x000fe20000000000 */
[----:B-1----:R-:W-:Y:S06]  /*1a9a0*/  @P2 BRA `(.L_x_1700) ;  /* 0x0000000000082947 */ /* 0x002fec0003800000 */
[----:B------:R-:W1:Y:S02]  /*1a9b0*/  SYNCS.PHASECHK.TRANS64.TRYWAIT P2, [R3+URZ+0x2a830], R14 ;  /* 0x02a8300e030075a7 */ /* 0x000e64000804017f */
[----:B-1----:R-:W-:Y:S05]  /*1a9c0*/  @!P2 BRA `(.L_x_1701) ;  /* 0x0000010400d4a947 */ /* 0x002fea0003800000 */
.L_x_1700:
[----:B------:R-:W-:Y:S05]  /*1a9d0*/  BSYNC B1 ;  /* 0x0000000000017941 */ /* 0x000fea0003800000 */
.L_x_1699:
[----:B01----:R-:W-:Y:S01]  /*1a9e0*/  IMAD.MOV.U32 R14, RZ, RZ, R94 ;  /* 0x000000ffff0e7224 */ /* 0x003fe200078e005e */
[----:B------:R0:W-:Y:S04]  /*1a9f0*/  STL [R1+0xa0], R2 ;  /* 0x0000a00201007387 */ /* 0x0001e80000100800 */
[----:B------:R-:W-:Y:S01]  /*1aa00*/  R2UR UR54, R14 ;  /* 0x000000000e3672ca */ /* 0x000fe200000e0000 */
[----:B------:R-:W-:Y:S02]  /*1aa10*/  IMAD.MOV.U32 R14, RZ, RZ, R7 ;  /* 0x000000ffff0e7224 */ /* 0x000fe400078e0007 */
[----:B------:R-:W-:Y:S01]  /*1aa20*/  IMAD.MOV.U32 R15, RZ, RZ, 0x40000040 ;  /* 0x40000040ff0f7424 */ /* 0x000fe200078e00ff */
[----:B------:R-:W-:Y:S01]  /*1aa30*/  R2UR UR50, R88 ;  /* 0x00000000583272ca */ /* 0x000fe200000e0000 */
[----:B------:R-:W-:Y:S01]  /*1aa40*/  VIADD R90, R94, 0x6 ;  /* 0x000000065e5a7836 */ /* 0x000fe20000000000 */
[----:B------:R-:W-:Y:S01]  /*1aa50*/  R2UR UR34, R14 ;  /* 0x000000000e2272ca */ /* 0x000fe200000e0000 */
[----:B------:R-:W-:Y:S01]  /*1aa60*/  VIADD R14, R94, 0x302 ;  /* 0x000003025e0e7836 */ /* 0x000fe20000000000 */
[----:B0-----:R-:W2:Y:S04]  /*1aa70*/  LDL.64 R2, [R1+0x28] ;  /* 0x0000280001027983 */ /* 0x001ea80000100a00 */
[----:B------:R-:W-:Y:S01]  /*1aa80*/  R2UR UR22, R14 ;  /* 0x000000000e1672ca */ /* 0x000fe200000e0000 */
[C---:B------:R-:W-:Y:S01]  /*1aa90*/  VIADD R14, R94.reuse, 0x306 ;  /* 0x000003065e0e7836 */ /* 0x040fe20000000000 */
[C---:B------:R-:W-:Y:S01]  /*1aaa0*/  R2UR UR55, R15.reuse ;  /* 0x000000000f3772ca */ /* 0x040fe200000e0000 */
[----:B------:R-:W-:Y:S01]  /*1aab0*/  VIADD R92, R94, 0x604 ;  /* 0x000006045e5c7836 */ /* 0x000fe20000000000 */
[C---:B------:R-:W-:Y:S01]  /*1aac0*/  R2UR UR35, R15.reuse ;  /* 0x000000000f2372ca */ /* 0x040fe200000e0000 */
[----:B------:R-:W-:Y:S01]  /*1aad0*/  IMAD.MOV.U32 R91, RZ, RZ, 0x40000040 ;  /* 0x40000040ff5b7424 */ /* 0x000fe200078e00ff */
[C---:B------:R-:W-:Y:S01]  /*1aae0*/  R2UR UR23, R15.reuse ;  /* 0x000000000f1772ca */ /* 0x040fe200000e0000 */
[----:B------:R-:W-:Y:S01]  /*1aaf0*/  IMAD.MOV.U32 R93, RZ, RZ, 0x40000040 ;  /* 0x40000040ff5d7424 */ /* 0x000fe200078e00ff */
[----:B------:R-:W-:Y:S01]  /*1ab00*/  R2UR UR14, R14 ;  /* 0x000000000e0e72ca */ /* 0x000fe200000e0000 */
[----:B------:R-:W-:Y:S01]  /*1ab10*/  IMAD.MOV.U32 R95, RZ, RZ, 0x40000040 ;  /* 0x40000040ff5f7424 */ /* 0x000fe200078e00ff */
[----:B------:R-:W-:Y:S01]  /*1ab20*/  R2UR UR15, R15 ;  /* 0x000000000f0f72ca */ /* 0x000fe200000e0000 */
[----:B------:R-:W3:Y:S04]  /*1ab30*/  LDL.64 R218, [R1+0x20] ;  /* 0x0000200001da7983 */ /* 0x000ee80000100a00 */
[----:B------:R-:W4:Y:S01]  /*1ab40*/  LDL.64 R14, [R1+0x30] ;  /* 0x00003000010e7983 */ /* 0x000f220000100a00 */
[----:B------:R-:W-:Y:S01]  /*1ab50*/  R2UR UR30, R90 ;  /* 0x000000005a1e72ca */ /* 0x000fe200000e0000 */
[----:B------:R-:W-:-:S02]  /*1ab60*/  VIADD R88, R94, 0x300 ;  /* 0x000003005e587836 */ /* 0x000fc40000000000 */
[----:B------:R-:W-:Y:S01]  /*1ab70*/  VIADD R90, R94, 0x304 ;  /* 0x000003045e5a7836 */ /* 0x000fe20000000000 */
[----:B------:R-:W-:Y:S01]  /*1ab80*/  MOV R89, 0x40000040 ;  /* 0x4000004000597802 */ /* 0x000fe20000000f00 */
[----:B------:R-:W3:Y:S01]  /*1ab90*/  LDL.64 R216, [R1+0x18] ;  /* 0x0000180001d87983 */ /* 0x000ee20000100a00 */
[----:B------:R-:W-:Y:S01]  /*1aba0*/  R2UR UR26, R88 ;  /* 0x00000000581a72ca */ /* 0x000fe200000e0000 */
[----:B------:R-:W-:Y:S01]  /*1abb0*/  VIADD R88, R94, 0x600 ;  /* 0x000006005e587836 */ /* 0x000fe20000000000 */
[----:B------:R-:W-:Y:S01]  /*1abc0*/  R2UR UR18, R90 ;  /* 0x000000005a1272ca */ /* 0x000fe200000e0000 */
[C---:B------:R-:W-:Y:S01]  /*1abd0*/  VIADD R90, R94.reuse, 0x602 ;  /* 0x000006025e5a7836 */ /* 0x040fe20000000000 */
[----:B------:R-:W-:Y:S01]  /*1abe0*/  IADD3 R94, R94, 0x606, RZ ;  /* 0x000006065e5e7810 */ /* 0x000fe20007ffe0ff */
[----:B------:R-:W3:Y:S01]  /*1abf0*/  LDL.64 R214, [R1+0x10] ;  /* 0x0000100001d67983 */ /* 0x000ee20000100a00 */
[----:B------:R-:W-:Y:S02]  /*1ac00*/  R2UR UR51, R89 ;  /* 0x00000000593372ca */ /* 0x000fe400000e0000 */
[----:B------:R-:W-:Y:S01]  /*1ac10*/  R2UR UR31, R91 ;  /* 0x000000005b1f72ca */ /* 0x000fe200000e0000 */
[----:B------:R-:W3:Y:S01]  /*1ac20*/  LDL.64 R212, [R1+0x8] ;  /* 0x0000080001d47983 */ /* 0x000ee20000100a00 */
        /* <DEDUP_REMOVED lines=49> */
[----:B----4-:R-:W-:Y:S02]  /*1af40*/  R2UR UR32, R14 ;  /* 0x000000000e2072ca */ /* 0x010fe400000e0000 */
[----:B------:R-:W-:Y:S02]  /*1af50*/  R2UR UR33, R15 ;  /* 0x000000000f2172ca */ /* 0x000fe400000e0000 */
[----:B--2---:R-:W-:Y:S01]  /*1af60*/  R2UR UR28, R2 ;  /* 0x00000000021c72ca */ /* 0x004fe200000e0000 */
[----:B------:R-:W2:Y:S01]  /*1af70*/  LDL.64 R14, [R1] ;  /* 0x00000000010e7983 */ /* 0x000ea20000100a00 */
[----:B------:R-:W-:-:S02]  /*1af80*/  R2UR UR29, R3 ;  /* 0x00000000031d72ca */ /* 0x000fc400000e0000 */
[----:B---3--:R-:W-:Y:S01]  /*1af90*/  R2UR UR24, R218 ;  /* 0x00000000da1872ca */ /* 0x008fe200000e0000 */
[----:B------:R0:W5:Y:S06]  /*1afa0*/  LDL.LU R2, [R1+0xa0] ;  /* 0x0000a00001027983 */ /* 0x00016c0000300800 */
[----:B------:R-:W-:Y:S01]  /*1afb0*/  HGMMA.64x96x16.F32 R88, gdesc[UR32], R88, gsb0 ;  /* 0x01600000205879f0 */ /* 0x000fe20008000858 */
[----:B------:R-:W-:Y:S02]  /*1afc0*/  R2UR UR25, R219 ;  /* 0x00000000db1972ca */ /* 0x000fe400000e0000 */
[----:B------:R-:W-:-:S02]  /*1afd0*/  WARPGROUP.DEPBAR.LE gsb0, 0x0 ;  /* 0x00008000000079c5 */ /* 0x000fc40000010000 */
        /* <DEDUP_REMOVED lines=71> */
.L_x_1702:
[----:B------:R-:W-:Y:S01]  /*1b450*/  SHF.L.U32 R3, R12, 0x1f, RZ ;  /* 0x0000001f0c037819 */ /* 0x000fe200000006ff */
[----:B-----5:R-:W-:-:S04]  /*1b460*/  IMAD R21, R13, 0x8, R2 ;  /* 0x000000080d157824 */ /* 0x020fc800078e0202 */
[----:B------:R0:W1:Y:S01]  /*1b470*/  SYNCS.PHASECHK.TRANS64.TRYWAIT P2, [R21+URZ+0x2a850], R3 ;  /* 0x02a85003150075a7 */ /* 0x000062000804017f */
[----:B------:R-:W-:Y:S05]  /*1b480*/  @!P0 BRA `(.L_x_1703) ;  /* 0x0000000000048947 */ /* 0x000fea0003800000 */
[----:B------:R-:W-:Y:S01]  /*1b490*/  BPT.TRAP 0x1 ;  /* 0x000000040000795c */ /* 0x000fe20000300000 */
.L_x_1703:
[----:B------:R-:W-:Y:S04]  /*1b4a0*/  BSSY B1, `(.L_x_1704) ;  /* 0x0000004000017945 */ /* 0x000fe80003800000 */
[----:B-1----:R-:W-:Y:S05]  /*1b4b0*/  @P2 BRA `(.L_x_1705) ;  /* 0x0000000000082947 */ /* 0x002fea0003800000 */
[----:B------:R-:W1:Y:S02]  /*1b4c0*/  SYNCS.PHASECHK.TRANS64.TRYWAIT P2, [R21+URZ+0x2a850], R3 ;  /* 0x02a85003150075a7 */ /* 0x000e64000804017f */
[----:B-1----:R-:W-:Y:S05]  /*1b4d0*/  @!P2 BRA `(.L_x_1706) ;  /* 0x000000fc0024a947 */ /* 0x002fea0003800000 */
.L_x_1705:
[----:B------:R-:W-:Y:S05]  /*1b4e0*/  BSYNC B1 ;  /* 0x0000000000017941 */ /* 0x000fea0003800000 */
.L_x_1704:
[----:B01----:R-:W-:Y:S01]  /*1b4f0*/  VIADD R3, R2, 0x400 ;  /* 0x0000040002037836 */ /* 0x003fe20000000000 */
[----:B------:R-:W-:Y:S01]  /*1b500*/  WARPGROUP.ARRIVE ;  /* 0x00000000000079c5 */ /* 0x000fe20000000000 */
[----:B------:R-:W-:Y:S01]  /*1b510*/  IMAD.MOV.U32 R15, RZ, RZ, 0x40000040 ;  /* 0x40000040ff0f7424 */ /* 0x000fe200078e00ff */
[----:B------:R-:W-:Y:S01]  /*1b520*/  ISETP.NE.AND P2, PT, R210, 0x1, PT ;  /* 0x00000001d200780c */ /* 0x000fe20003f45270 */
[----:B------:R-:W-:Y:S01]  /*1b530*/  @!P1 IMAD R0, R0, 0x8, R2 ;  /* 0x0000000800009824 */ /* 0x000fe200078e0202 */
[----:B------:R-:W-:Y:S01]  /*1b540*/  SHF.R.U32.HI R3, RZ, 0x4, R3 ;  /* 0x00000004ff037819 */ /* 0x000fe20000011603 */
[----:B------:R-:W-:Y:S01]  /*1b550*/  ULDC UR4, c[0x0][0x9dc] ;  /* 0x0002770000047ab9 */ /* 0x000fe20000000800 */
[----:B------:R-:W-:Y:S01]  /*1b560*/  ULDC UR5, c[0x0][0x9e0] ;  /* 0x0002780000057ab9 */ /* 0x000fe20000000800 */
[----:B------:R-:W-:Y:S01]  /*1b570*/  @!P1 VIADD R0, R0, 0x2a840 ;  /* 0x0002a84000009836 */ /* 0x000fe20000000000 */
[----:B------:R-:W-:Y:S01]  /*1b580*/  LOP3.LUT R3, R3, 0x3fff, RZ, 0xc0, !PT ;  /* 0x00003fff03037812 */ /* 0x000fe200078ec0ff */
[----:B------:R-:W-:-:S03]  /*1b590*/  ULOP3.LUT UR4, URZ, UR4, URZ, 0x33, !UPT ;  /* 0x000000043f047292 */ /* 0x000fc6000f8e333f */
[----:B------:R-:W-:Y:S02]  /*1b5a0*/  LOP3.LUT R3, R3, 0x3000000, RZ, 0xfc, !PT ;  /* 0x0300000003037812 */ /* 0x000fe400078efcff */
[----:B------:R-:W-:Y:S01]  /*1b5b0*/  @!P1 PRMT R0, RZ, 0x654, R0 ;  /* 0x00000654ff009816 */ /* 0x000fe20000000000 */
[----:B------:R-:W0:Y:S02]  /*1b5c0*/  @P2 LDC R4, c[0x0][0x44c] ;  /* 0x00011300ff042b82 */ /* 0x000e240000000800 */
[----:B------:R-:W-:Y:S02]  /*1b5d0*/  IMAD R12, R13, 0x600, R3 ;  /* 0x000006000d0c7824 */ /* 0x000fe400078e0203 */
[----:B------:R-:W-:Y:S02]  /*1b5e0*/  IMAD.MOV.U32 R13, RZ, RZ, 0x40000040 ;  /* 0x40000040ff0d7424 */ /* 0x000fe400078e00ff */
[C---:B------:R-:W-:Y:S01]  /*1b5f0*/  VIADD R14, R12.reuse, 0x80 ;  /* 0x000000800c0e7836 */ /* 0x040fe20000000000 */
[----:B------:R-:W-:Y:S01]  /*1b600*/  R2UR UR6, R12 ;  /* 0x000000000c0672ca */ /* 0x000fe200000e0000 */
[----:B------:R-:W1:Y:S01]  /*1b610*/  @P2 LDC R7, c[0x0][0x450] ;  /* 0x00011400ff072b82 */ /* 0x000e620000000800 */
[----:B------:R-:W-:Y:S01]  /*1b620*/  R2UR UR7, R13 ;  /* 0x000000000d0772ca */ /* 0x000fe200000e0000 */
[----:B------:R-:W-:-:S02]  /*1b630*/  IMAD.MOV.U32 R13, RZ, RZ, 0x40000040 ;  /* 0x40000040ff0d7424 */ /* 0x000fc400078e00ff */
[----:B------:R-:W-:-:S10]  /*1b640*/  IMAD.IADD R3, R181, 0x1, R178 ;  /* 0x00000001b5037824 */ /* 0x000fd400078e02b2 */
[----:B------:R-:W-:Y:S01]  /*1b650*/  HGMMA.64x128x16.F32 R24, R156, gdesc[UR4].tnspB, R24, gsb0 ;  /* 0x41e000049c187df0 */ /* 0x000fe20008000818 */
[----:B------:R-:W-:Y:S01]  /*1b660*/  R2UR UR6, R14 ;  /* 0x000000000e0672ca */ /* 0x000fe200000e0000 */
[----:B------:R-:W-:Y:S01]  /*1b670*/  VIADD R14, R12, 0x100 ;  /* 0x000001000c0e7836 */ /* 0x000fe20000000000 */
[----:B------:R-:W-:Y:S01]  /*1b680*/  R2UR UR7, R15 ;  /* 0x000000000f0772ca */ /* 0x000fe200000e0000 */
[----:B------:R-:W-:Y:S02]  /*1b690*/  IMAD.MOV.U32 R15, RZ, RZ, 0x40000040 ;  /* 0x40000040ff0f7424 */ /* 0x000fe400078e00ff */
[----:B0-----:R-:W-:-:S05]  /*1b6a0*/  @P2 IMAD.HI.U32 R4, R3, R4, RZ ;  /* 0x0000000403042227 */ /* 0x001fca00078e00ff */
[----:B-1----:R-:W-:Y:S02]  /*1b6b0*/  @P2 SHF.R.U32.HI R3, RZ, R7, R4 ;  /* 0x00000007ff032219 */ /* 0x002fe40000011604 */
[----:B------:R-:W-:Y:S01]  /*1b6c0*/  ISETP.GE.AND P2, PT, R206, 0x1, PT ;  /* 0x00000001ce00780c */ /* 0x000fe20003f46270 */
[----:B------:R-:W-:Y:S02]  /*1b6d0*/  WARPGROUP.DEPBAR.LE gsb0, 0x0 ;  /* 0x00008000000079c5 */ /* 0x000fe40000010000 */
[----:B------:R-:W-:-:S06]  /*1b6e0*/  WARPGROUP.ARRIVE ;  /* 0x00000000000079c5 */ /* 0x000fcc0000000000 */
[----:B------:R-:W-:Y:S01]  /*1b6f0*/  HGMMA.64x128x16.F32 R24, R152, gdesc[UR4].tnspB, R24, gsb0 ;  /* 0x41e0000498187df0 */ /* 0x000fe20008000818 */
[----:B------:R-:W-:Y:S01]  /*1b700*/  R2UR UR6, R14 ;  /* 0x000000000e0672ca */ /* 0x000fe200000e0000 */
[----:B------:R-:W-:Y:S01]  /*1b710*/  VIADD R14, R12, 0x180 ;  /* 0x000001800c0e7836 */ /* 0x000fe20000000000 */
[----:B------:R-:W-:Y:S02]  /*1b720*/  R2UR UR7, R15 ;  /* 0x000000000f0772ca */ /* 0x000fe400000e0000 */
[----:B------:R-:W-:Y:S01]  /*1b730*/  MOV R15, 0x40000040 ;  /* 0x40000040000f7802 */ /* 0x000fe20000000f00 */
[----:B------:R-:W-:Y:S02]  /*1b740*/  WARPGROUP.DEPBAR.LE gsb0, 0x0 ;  /* 0x00008000000079c5 */ /* 0x000fe40000010000 */
[----:B------:R-:W-:-:S08]  /*1b750*/  WARPGROUP.ARRIVE ;  /* 0x00000000000079c5 */ /* 0x000fd00000000000 */
        /* <DEDUP_REMOVED lines=10> */
[----:B------:R-:W-:Y:S01]  /*1b800*/  R2UR UR7, R15 ;  /* 0x000000000f0772ca */ /* 0x000fe200000e0000 */
[----:B------:R-:W-:Y:S01]  /*1b810*/  IMAD R15, R10, -0x60, RZ ;  /* 0xffffffa00a0f7824 */ /* 0x000fe200078e02ff */
[----:B------:R-:W-:Y:S02]  /*1b820*/  WARPGROUP.DEPBAR.LE gsb0, 0x0 ;  /* 0x00008000000079c5 */ /* 0x000fe40000010000 */
[----:B------:R-:W-:-:S09]  /*1b830*/  WARPGROUP.ARRIVE ;  /* 0x00000000000079c5 */ /* 0x000fd20000000000 */
        /* <DEDUP_REMOVED lines=8> */
[----:B------:R1:W-:Y:S02]  /*1b8c0*/  @!P1 SYNCS.ARRIVE.TRANS64.RED.A1T0 RZ, [R0+URZ], RZ ;  /* 0x000000ff00ff99a7 */ /* 0x0003e4000810043f */
[----:B-1----:R-:W-:-:S04]  /*1b8d0*/  IADD3 R0, -R174, 0x1, R15 ;  /* 0x00000001ae007810 */ /* 0x002fc80007ffe10f */
[----:B------:R-:W-:-:S05]  /*1b8e0*/  IADD3 R0, -R163, R0, R164 ;  /* 0x00000000a3007210 */ /* 0x000fca0007ffe1a4 */
[C---:B------:R-:W-:Y:S02]  /*1b8f0*/  VIADD R14, R0.reuse, UR5 ;  /* 0x00000005000e7c36 */ /* 0x040fe40008000000 */
[----:B------:R-:W-:Y:S02]  /*1b900*/  VIADD R11, R0, UR4 ;  /* 0x00000004000b7c36 */ /* 0x000fe40008000000 */
[----:B------:R-:W-:Y:S01]  /*1b910*/  IMAD.IADD R0, R15, 0x1, -R174 ;  /* 0x000000010f007824 */ /* 0x000fe200078e0aae */
[----:B0-----:R-:W-:Y:S01]  /*1b920*/  IADD3 R7, R14, R136, RZ ;  /* 0x000000880e077210 */ /* 0x001fe20007ffe0ff */
[----:B------:R-:W-:Y:S01]  /*1b930*/  IMAD.IADD R4, R11, 0x1, R136 ;  /* 0x000000010b047824 */ /* 0x000fe200078e0288 */
        /* <DEDUP_REMOVED lines=13> */
.L_x_1709:
[----:B------:R-:W-:-:S05]  /*1ba10*/  IMAD.U32 R137, RZ, RZ, UR58 ;  /* 0x0000003aff897e24 */ /* 0x000fca000f8e00ff */
[----:B------:R-:W-:-:S13]  /*1ba20*/  ISETP.NE.AND P2, PT, R137, 0x1, PT ;  /* 0x000000018900780c */ /* 0x000fda0003f45270 */
[----:B------:R-:W0:Y:S02]  /*1ba30*/  @P2 LDC.64 R12, c[0x0][0x9e8] ;  /* 0x00027a00ff0c2b82 */ /* 0x000e240000000a00 */
[----:B0-----:R-:W-:-:S05]  /*1ba40*/  @P2 IMAD.HI.U32 R12, R136, R12, RZ ;  /* 0x0000000c880c2227 */ /* 0x001fca00078e00ff */
[----:B------:R-:W-:-:S07]  /*1ba50*/  @P2 SHF.R.U32.HI R136, RZ, R13, R12 ;  /* 0x0000000dff882219 */ /* 0x000fce000001160c */
.L_x_1710:
[----:B------:R-:W-:Y:S05]  /*1ba60*/  BSYNC B1 ;  /* 0x0000000000017941 */ /* 0x000fea0003800000 */
.L_x_1708:
[----:B------:R-:W-:-:S05]  /*1ba70*/  IMAD R136, R136, R137, R0 ;  /* 0x0000008988887224 */ /* 0x000fca00078e0200 */
[----:B------:R-:W-:Y:S02]  /*1ba80*/  VIADDMNMX R7, R136, R137, R7, PT ;  /* 0x0000008988077246 */ /* 0x000fe40003800107 */
[----:B------:R-:W-:-:S07]  /*1ba90*/  VIMNMX R4, R4, R136, !PT ;  /* 0x0000008804047248 */ /* 0x000fce0007fe0100 */
.L_x_1707:
[C---:B------:R-:W-:Y:S01]  /*1baa0*/  ISETP.GE.AND P2, PT, R15.reuse, 0x2, PT ;  /* 0x000000020f00780c */ /* 0x040fe20003f46270 */
[----:B------:R-:W0:Y:S01]  /*1bab0*/  SHFL.IDX PT, R3, R3, 0x1, 0x1c1f ;  /* 0x003c1f0003037f89 */ /* 0x000e2200000e0000 */
        /* <DEDUP_REMOVED lines=11> */
[----:B------:R-:W-:Y:S01]  /*1bb70*/  ISETP.GT.AND P4, PT, R4, 0x9, !P5 ;  /* 0x000000090400780c */ /* 0x000fe20006f84270 */
[--C-:B0-----:R-:W-:Y:S01]  /*1bb80*/  IMAD.IADD R14, R14, 0x1, R3.reuse ;  /* 0x000000010e0e7824 */ /* 0x101fe200078e0203 */
[----:B------:R-:W-:Y:S01]  /*1bb90*/  ISETP.GE.AND P5, PT, R15, 0x11, PT ;  /* 0x000000110f00780c */ /* 0x000fe20003fa6270 */
[----:B------:R-:W-:Y:S01]  /*1bba0*/  IMAD.IADD R11, R11, 0x1, R3 ;  /* 0x000000010b0b7824 */ /* 0x000fe200078e0203 */
        /* <DEDUP_REMOVED lines=119> */
[----:B------:R-:W-:-:S04]  /*1c320*/  ISETP.GT.AND P6, PT, R4, 0x59, !P6 ;  /* 0x000000590400780c */ /* 0x000fc800077c4270 */
[----:B------:R-:W-:-:S04]  /*1c330*/  ISETP.LT.OR P6, PT, R7, 0x5a, P6 ;  /* 0x0000005a0700780c */ /* 0x000fc800037c1670 */
[----:B------:R-:W-:Y:S02]  /*1c340*/  FSEL R133, R133, -INF , !P6 ;  /* 0xff80000085857808 */ /* 0x000fe40007000000 */
[----:B------:R-:W-:-:S13]  /*1c350*/  ISETP.GE.AND P6, PT, R206, 0x1, PT ;  /* 0x00000001ce00780c */ /* 0x000fda0003fc6270 */
        /* <DEDUP_REMOVED lines=13> */
.L_x_1713:
[----:B------:R-:W-:-:S05]  /*1c430*/  IMAD.U32 R4, RZ, RZ, UR58 ;  /* 0x0000003aff047e24 */ /* 0x000fca000f8e00ff */
[----:B------:R-:W-:-:S13]  /*1c440*/  ISETP.NE.AND P6, PT, R4, 0x1, PT ;  /* 0x000000010400780c */ /* 0x000fda0003fc5270 */
[----:B------:R-:W0:Y:S02]  /*1c450*/  @P6 LDC.64 R12, c[0x0][0x9e8] ;  /* 0x00027a00ff0c6b82 */ /* 0x000e240000000a00 */
[----:B0-----:R-:W-:-:S05]  /*1c460*/  @P6 IMAD.HI.U32 R12, R3, R12, RZ ;  /* 0x0000000c030c6227 */ /* 0x001fca00078e00ff */
[----:B------:R-:W-:-:S07]  /*1c470*/  @P6 SHF.R.U32.HI R3, RZ, R13, R12 ;  /* 0x0000000dff036219 */ /* 0x000fce000001160c */
.L_x_1714:
[----:B------:R-:W-:Y:S05]  /*1c480*/  BSYNC B1 ;  /* 0x0000000000017941 */ /* 0x000fea0003800000 */
.L_x_1712:
[----:B------:R-:W-:-:S05]  /*1c490*/  IMAD R3, R3, R4, R0 ;  /* 0x0000000403037224 */ /* 0x000fca00078e0200 */
[----:B------:R-:W-:Y:S02]  /*1c4a0*/  VIADDMNMX R14, R3, R4, R14, PT ;  /* 0x00000004030e7246 */ /* 0x000fe4000380010e */
[----:B------:R-:W-:-:S07]  /*1c4b0*/  VIMNMX R11, R11, R3, !PT ;  /* 0x000000030b0b7248 */ /* 0x000fce0007fe0100 */
.L_x_1711:
        /* <DEDUP_REMOVED lines=66> */
[----:B------:R-:W-:Y:S02]  /*1c8e0*/  LOP3.LUT P2, RZ, R17, 0x1000, RZ, 0xc0, !PT ;  /* 0x0000100011ff7812 */ /* 0x000fe4000784c0ff */
[----:B------:R-:W-:-:S02]  /*1c8f0*/  FMNMX.FTZ R0, R132, R3, !PT ;  /* 0x0000000384007209 */ /* 0x000fc40007810000 */
[----:B------:R-:W-:Y:S02]  /*1c900*/  ISETP.GT.AND P2, PT, R11, 0x30, !P2 ;  /* 0x000000300b00780c */ /* 0x000fe40005744270 */
[----:B------:R-:W-:Y:S02]  /*1c910*/  FMNMX.FTZ R3, R133, R0, !PT ;  /* 0x0000000085037209 */ /* 0x000fe40007810000 */
[----:B------:R-:W-:Y:S02]  /*1c920*/  ISETP.LT.OR P2, PT, R14, 0x31, P2 ;  /* 0x000000310e00780c */ /* 0x000fe40001741670 */
[C---:B------:R-:W-:Y:S01]  /*1c930*/  LOP3.LUT P3, RZ, R17.reuse, 0x20, RZ, 0xc0, !PT ;  /* 0x0000002011ff7812 */ /* 0x040fe2000786c0ff */
[----:B------:R-:W0:Y:S01]  /*1c940*/  SHFL.BFLY PT, R0, R3, 0x2, 0x1f ;  /* 0x0c401f0003007f89 */ /* 0x000e2200000e0000 */
[----:B------:R-:W-:Y:S02]  /*1c950*/  FSEL R114, R114, -INF , !P2 ;  /* 0xff80000072727808 */ /* 0x000fe40005000000 */
[----:B------:R-:W-:-:S02]  /*1c960*/  LOP3.LUT P2, RZ, R17, 0x800, RZ, 0xc0, !PT ;  /* 0x0000080011ff7812 */ /* 0x000fc4000784c0ff */
[----:B------:R-:W-:Y:S02]  /*1c970*/  LOP3.LUT P6, RZ, R17, 0x10, RZ, 0xc0, !PT ;  /* 0x0000001011ff7812 */ /* 0x000fe400078cc0ff */
[C---:B------:R-:W-:Y:S02]  /*1c980*/  ISETP.GT.AND P2, PT, R11.reuse, 0x31, !P2 ;  /* 0x000000310b00780c */ /* 0x040fe40005744270 */
[----:B------:R-:W-:Y:S02]  /*1c990*/  ISETP.GT.AND P4, PT, R11, 0x51, !P4 ;  /* 0x000000510b00780c */ /* 0x000fe40006784270 */
[C---:B------:R-:W-:Y:S02]  /*1c9a0*/  ISETP.LT.OR P2, PT, R14.reuse, 0x32, P2 ;  /* 0x000000320e00780c */ /* 0x040fe40001741670 */
[----:B------:R-:W-:Y:S02]  /*1c9b0*/  ISETP.LT.OR P4, PT, R14, 0x52, P4 ;  /* 0x000000520e00780c */ /* 0x000fe40002781670 */
[----:B------:R-:W-:-:S02]  /*1c9c0*/  FSEL R115, R115, -INF , !P2 ;  /* 0xff80000073737808 */ /* 0x000fc40005000000 */
[----:B------:R-:W-:Y:S02]  /*1c9d0*/  LOP3.LUT P2, RZ, R17, 0x400, RZ, 0xc0, !PT ;  /* 0x0000040011ff7812 */ /* 0x000fe4000784c0ff */
[C---:B------:R-:W-:Y:S02]  /*1c9e0*/  ISETP.GT.AND P5, PT, R11.reuse, 0x58, !P5 ;  /* 0x000000580b00780c */ /* 0x040fe40006fa4270 */
[----:B------:R-:W-:Y:S02]  /*1c9f0*/  ISETP.GT.AND P2, PT, R11, 0x38, !P2 ;  /* 0x000000380b00780c */ /* 0x000fe40005744270 */
[----:B------:R-:W-:Y:S02]  /*1ca00*/  FSEL R131, R131, -INF , !P4 ;  /* 0xff80000083837808 */ /* 0x000fe40006000000 */
[----:B------:R-:W-:Y:S02]  /*1ca10*/  ISETP.LT.OR P2, PT, R14, 0x39, P2 ;  /* 0x000000390e00780c */ /* 0x000fe40001741670 */
[----:B0-----:R-:W-:-:S02]  /*1ca20*/  FMNMX.FTZ R12, R3, R0, !PT ;  /* 0x00000000030c7209 */ /* 0x001fc40007810000 */
[----:B------:R-:W-:Y:S02]  /*1ca30*/  FSEL R118, R118, -INF , !P2 ;  /* 0xff80000076767808 */ /* 0x000fe40005000000 */
[----:B------:R-:W-:Y:S01]  /*1ca40*/  LOP3.LUT P2, RZ, R17, 0x200, RZ, 0xc0, !PT ;  /* 0x0000020011ff7812 */ /* 0x000fe2000784c0ff */
[----:B------:R-:W0:Y:S01]  /*1ca50*/  SHFL.BFLY PT, R7, R12, 0x1, 0x1f ;  /* 0x0c201f000c077f89 */ /* 0x000e2200000e0000 */
[----:B------:R-:W-:Y:S02]  /*1ca60*/  ISETP.LT.OR P5, PT, R14, 0x59, P5 ;  /* 0x000000590e00780c */ /* 0x000fe40002fa1670 */
[----:B------:R-:W-:Y:S02]  /*1ca70*/  ISETP.GT.AND P2, PT, R11, 0x39, !P2 ;  /* 0x000000390b00780c */ /* 0x000fe40005744270 */
[----:B------:R-:W-:Y:S02]  /*1ca80*/  FSEL R134, R134, -INF , !P5 ;  /* 0xff80000086867808 */ /* 0x000fe40006800000 */
[----:B------:R-:W-:-:S04]  /*1ca90*/  ISETP.LT.OR P2, PT, R14, 0x3a, P2 ;  /* 0x0000003a0e00780c */ /* 0x000fc80001741670 */
[----:B------:R-:W-:Y:S02]  /*1caa0*/  FSEL R119, R119, -INF , !P2 ;  /* 0xff80000077777808 */ /* 0x000fe40005000000 */
[----:B------:R-:W-:-:S04]  /*1cab0*/  LOP3.LUT P2, RZ, R17, 0x100, RZ, 0xc0, !PT ;  /* 0x0000010011ff7812 */ /* 0x000fc8000784c0ff */
[----:B------:R-:W-:-:S04]  /*1cac0*/  ISETP.GT.AND P2, PT, R11, 0x40, !P2 ;  /* 0x000000400b00780c */ /* 0x000fc80005744270 */
[----:B------:R-:W-:Y:S02]  /*1cad0*/  ISETP.LT.OR P2, PT, R14, 0x41, P2 ;  /* 0x000000410e00780c */ /* 0x000fe40001741670 */
[----:B0-----:R-:W-:Y:S01]  /*1cae0*/  FMNMX.FTZ R0, R12, R7, !PT ;  /* 0x000000070c007209 */ /* 0x001fe20007810000 */
[----:B------:R-:W-:Y:S01]  /*1caf0*/  IMAD.U32 R7, RZ, RZ, UR4 ;  /* 0x00000004ff077e24 */ /* 0x000fe2000f8e00ff */
[----:B------:R-:W-:Y:S02]  /*1cb00*/  FSEL R122, R122, -INF , !P2 ;  /* 0xff8000007a7a7808 */ /* 0x000fe40005000000 */
[----:B------:R-:W-:Y:S01]  /*1cb10*/  LOP3.LUT P2, RZ, R17, 0x80, RZ, 0xc0, !PT ;  /* 0x0000008011ff7812 */ /* 0x000fe2000784c0ff */
[----:B------:R-:W-:-:S03]  /*1cb20*/  FMUL.FTZ R4, R0, R7 ;  /* 0x0000000700047220 */ /* 0x000fc60000410000 */
[----:B------:R-:W-:-:S04]  /*1cb30*/  ISETP.GT.AND P2, PT, R11, 0x41, !P2 ;  /* 0x000000410b00780c */ /* 0x000fc80005744270 */
        /* <DEDUP_REMOVED lines=42> */
[-CC-:B0-----:R-:W-:Y:S01]  /*1cde0*/  FFMA.FTZ R89, R105, R7.reuse, -R4.reuse ;  /* 0x0000000769597223 */ /* 0x181fe20000010804 */
        /* <DEDUP_REMOVED lines=24> */
[----:B0-----:R-:W-:Y:S02]  /*1cf70*/  FSEL R101, R0, RZ, P2 ;  /* 0x000000ff00657208 */ /* 0x001fe40001000000 */
        /* <DEDUP_REMOVED lines=10> */
[----:B------:R-:W-:Y:S01]  /*1d020*/  FFMA.FTZ R92, R113, R7, -R4 ;  /* 0x00000007715c7223 */ /* 0x000fe20000010804 */
[----:B------:R-:W-:-:S03]  /*1d030*/  FADD.FTZ R4, -R101, R20 ;  /* 0x0000001465047221 */ /* 0x000fc60000010100 */
[----:B------:R-:W0:Y:S01]  /*1d040*/  SHFL.BFLY PT, R11, R3, 0x2, 0x1f ;  /* 0x0c401f00030b7f89 */ /* 0x000e2200000e0000 */
[----:B------:R-:W-:Y:S01]  /*1d050*/  FMUL.FTZ R4, R4, R7 ;  /* 0x0000000704047220 */ /* 0x000fe20000410000 */
        /* <DEDUP_REMOVED lines=27> */
[-CC-:B------:R-:W-:Y:S01]  /*1d210*/  FFMA.FTZ R95, R103, R7.reuse, -R104.reuse ;  /* 0x00000007675f7223 */ /* 0x180fe20000010868 */
[----:B------:R-:W-:Y:S01]  /*1d220*/  FADD.FTZ R99, R12, R99 ;  /* 0x000000630c637221 */ /* 0x000fe20000010000 */
[-CC-:B------:R-:W-:Y:S01]  /*1d230*/  FFMA.FTZ R149, R106, R7.reuse, -R104.reuse ;  /* 0x000000076a957223 */ /* 0x180fe20000010868 */
[----:B------:R-:W0:Y:S01]  /*1d240*/  MUFU.EX2 R4, R4 ;  /* 0x0000000400047308 */ /* 0x000e220000000800 */
[-CC-:B------:R-:W-:Y:S01]  /*1d250*/  FFMA.FTZ R98, R107, R7.reuse, -R104.reuse ;  /* 0x000000076b627223 */ /* 0x180fe20000010868 */
[----:B------:R-:W-:Y:S01]  /*1d260*/  FADD.FTZ R6, R158, R99 ;  /* 0x000000639e067221 */ /* 0x000fe20000010000 */
[-CC-:B------:R-:W-:Y:S01]  /*1d270*/  FFMA.FTZ R151, R110, R7.reuse, -R104.reuse ;  /* 0x000000076e977223 */ /* 0x180fe20000010868 */
[-CC-:B------:R-:W-:Y:S01]  /*1d280*/  FFMA.FTZ R111, R111, R7.reuse, -R104.reuse ;  /* 0x000000076f6f7223 */ /* 0x180fe20000010868 */
[-C--:B------:R-:W-:Y:S01]  /*1d290*/  FFMA.FTZ R145, R114, R7.reuse, -R104 ;  /* 0x0000000772917223 */ /* 0x080fe20000010868 */
[----:B------:R-:W-:Y:S01]  /*1d2a0*/  FADD.FTZ R101, R13, R6 ;  /* 0x000000060d657221 */ /* 0x000fe20000010000 */
[-CC-:B------:R-:W-:Y:S01]  /*1d2b0*/  FFMA.FTZ R99, R115, R7.reuse, -R104.reuse ;  /* 0x0000000773637223 */ /* 0x180fe20000010868 */
[----:B------:R-:W1:Y:S01]  /*1d2c0*/  MUFU.EX2 R90, R90 ;  /* 0x0000005a005a7308 */ /* 0x000e620000000800 */
[-CC-:B------:R-:W-:Y:S01]  /*1d2d0*/  FFMA.FTZ R147, R118, R7.reuse, -R104.reuse ;  /* 0x0000000776937223 */ /* 0x180fe20000010868 */
[----:B------:R-:W-:Y:S01]  /*1d2e0*/  FADD.FTZ R6, R152, R101 ;  /* 0x0000006598067221 */ /* 0x000fe20000010000 */
[-CC-:B------:R-:W-:Y:S01]  /*1d2f0*/  FFMA.FTZ R141, R122, R7.reuse, -R104.reuse ;  /* 0x000000077a8d7223 */ /* 0x180fe20000010868 */
[-CC-:B------:R-:W-:Y:S01]  /*1d300*/  FFMA.FTZ R143, R126, R7.reuse, -R104.reuse ;  /* 0x000000077e8f7223 */ /* 0x180fe20000010868 */
[----:B------:R-:W-:Y:S01]  /*1d310*/  FFMA.FTZ R137, R130, R7, -R104 ;  /* 0x0000000782897223 */ /* 0x000fe20000010868 */
[----:B------:R-:W-:Y:S01]  /*1d320*/  FADD.FTZ R101, R15, R6 ;  /* 0x000000060f657221 */ /* 0x000fe20000010000 */
[----:B------:R-:W-:Y:S01]  /*1d330*/  F2FP.F16.F32.PACK_AB R156, R12, R156 ;  /* 0x0000009c0c9c723e */ /* 0x000fe200000000ff */
[----:B------:R-:W2:Y:S01]  /*1d340*/  MUFU.EX2 R159, R159 ;  /* 0x0000009f009f7308 */ /* 0x000ea20000000800 */
[----:B0-----:R-:W-:Y:S01]  /*1d350*/  FFMA.FTZ R5, R4, R5, R157 ;  /* 0x0000000504057223 */ /* 0x001fe2000001009d */
[----:B------:R-:W-:Y:S01]  /*1d360*/  FADD.FTZ R101, R154, R101 ;  /* 0x000000659a657221 */ /* 0x000fe20000010000 */
[----:B------:R-:W-:Y:S01]  /*1d370*/  F2FP.F16.F32.PACK_AB R158, R13, R158 ;  /* 0x0000009e0d9e723e */ /* 0x000fe200000000ff */
[-CC-:B------:R-:W-:Y:S01]  /*1d380*/  FFMA.FTZ R131, R131, R7.reuse, -R104.reuse ;  /* 0x0000000783837223 */ /* 0x180fe20000010868 */
[-CC-:B------:R-:W-:Y:S01]  /*1d390*/  FFMA.FTZ R134, R134, R7.reuse, -R104.reuse ;  /* 0x0000000786867223 */ /* 0x180fe20000010868 */
[----:B------:R-:W-:Y:S01]  /*1d3a0*/  FADD.FTZ R101, R88, R101 ;  /* 0x0000006558657221 */ /* 0x000fe20000010000 */
[----:B------:R-:W-:Y:S01]  /*1d3b0*/  ISETP.GT.AND P2, PT, R10, R180, PT ;  /* 0x000000b40a00720c */ /* 0x000fe20003f44270 */
[----:B------:R-:W0:Y:S01]  /*1d3c0*/  MUFU.EX2 R91, R91 ;  /* 0x0000005b005b7308 */ /* 0x000e220000000800 */
[----:B-1----:R-:W-:Y:S01]  /*1d3d0*/  FADD.FTZ R6, R90, R5 ;  /* 0x000000055a067221 */ /* 0x002fe20000010000 */
[----:B------:R-:W-:Y:S01]  /*1d3e0*/  FADD.FTZ R102, R148, R101 ;  /* 0x0000006594667221 */ /* 0x000fe20000010000 */
[----:B------:R-:W-:Y:S01]  /*1d3f0*/  FFMA.FTZ R5, R119, R7, -R104 ;  /* 0x0000000777057223 */ /* 0x000fe20000010868 */
[----:B------:R-:W-:Y:S01]  /*1d400*/  F2FP.F16.F32.PACK_AB R152, R15, R152 ;  /* 0x000000980f98723e */ /* 0x000fe200000000ff */
[----:B------:R-:W-:-:S02]  /*1d410*/  VIADD R10, R10, 0xffffffff ;  /* 0xffffffff0a0a7836 */ /* 0x000fc40000000000 */
[----:B------:R-:W-:Y:S01]  /*1d420*/  FADD.FTZ R103, R89, R102 ;  /* 0x0000006659677221 */ /* 0x000fe20000010000 */
[----:B------:R-:W-:Y:S01]  /*1d430*/  F2FP.F16.F32.PACK_AB R154, R88, R154 ;  /* 0x0000009a589a723e */ /* 0x000fe200000000ff */
[----:B------:R-:W1:Y:S01]  /*1d440*/  MUFU.EX2 R153, R153 ;  /* 0x0000009900997308 */ /* 0x000e620000000800 */
[----:B--2---:R-:W-:Y:S01]  /*1d450*/  FADD.FTZ R6, R159, R6 ;  /* 0x000000069f067221 */ /* 0x004fe20000010000 */
[----:B------:R-:W-:Y:S01]  /*1d460*/  FADD.FTZ R103, R150, R103 ;  /* 0x0000006796677221 */ /* 0x000fe20000010000 */
[C---:B------:R-:W-:Y:S02]  /*1d470*/  F2FP.F16.F32.PACK_AB R150, R14.reuse, R150 ;  /* 0x000000960e96723e */ /* 0x040fe400000000ff */
[----:B------:R-:W-:Y:S01]  /*1d480*/  F2FP.F16.F32.PACK_AB R148, R89, R148 ;  /* 0x000000945994723e */ /* 0x000fe200000000ff */
[----:B------:R-:W-:Y:S01]  /*1d490*/  FADD.FTZ R103, R14, R103 ;  /* 0x000000670e677221 */ /* 0x000fe20000010000 */
[----:B------:R-:W-:Y:S01]  /*1d4a0*/  F2FP.F16.F32.PACK_AB R157, R90, R157 ;  /* 0x0000009d5a9d723e */ /* 0x000fe200000000ff */
[----:B------:R-:W2:Y:S01]  /*1d4b0*/  MUFU.EX2 R94, R94 ;  /* 0x0000005e005e7308 */ /* 0x000ea20000000800 */
[----:B0-----:R-:W-:Y:S01]  /*1d4c0*/  FADD.FTZ R6, R91, R6 ;  /* 0x000000065b067221 */ /* 0x001fe20000010000 */
[----:B------:R-:W-:Y:S01]  /*1d4d0*/  FADD.FTZ R105, R144, R103 ;  /* 0x0000006790697221 */ /* 0x000fe20000010000 */
[----:B------:R-:W-:-:S02]  /*1d4e0*/  F2FP.F16.F32.PACK_AB R144, R92, R144 ;  /* 0x000000905c90723e */ /* 0x000fc400000000ff */
[----:B------:R-:W-:Y:S01]  /*1d4f0*/  F2FP.F16.F32.PACK_AB R159, R91, R159 ;  /* 0x0000009f5b9f723e */ /* 0x000fe200000000ff */
[----:B------:R-:W-:Y:S02]  /*1d500*/  FADD.FTZ R105, R92, R105 ;  /* 0x000000695c697221 */ /* 0x000fe40000010000 */
[----:B------:R-:W0:Y:S01]  /*1d510*/  MUFU.EX2 R155, R155 ;  /* 0x0000009b009b7308 */ /* 0x000e220000000800 */
[----:B-1----:R-:W-:Y:S01]  /*1d520*/  FADD.FTZ R101, R153, R6 ;  /* 0x0000000699657221 */ /* 0x002fe20000010000 */
[----:B------:R-:W-:Y:S01]  /*1d530*/  FADD.FTZ R102, R146, R105 ;  /* 0x0000006992667221 */ /* 0x000fe20000010000 */
[----:B------:R-:W-:-:S05]  /*1d540*/  F2FP.F16.F32.PACK_AB R146, R93, R146 ;  /* 0x000000925d92723e */ /* 0x000fca00000000ff */
[----:B------:R-:W1:Y:S01]  /*1d550*/  MUFU.EX2 R95, R95 ;  /* 0x0000005f005f7308 */ /* 0x000e620000000800 */
[C---:B--2---:R-:W-:Y:S01]  /*1d560*/  FADD.FTZ R6, R94.reuse, R101 ;  /* 0x000000655e067221 */ /* 0x044fe20000010000 */
[----:B------:R-:W-:Y:S01]  /*1d570*/  @!P1 PRMT R101, RZ, 0x654, R21 ;  /* 0x00000654ff659816 */ /* 0x000fe20000000015 */
[----:B------:R-:W-:Y:S01]  /*1d580*/  FFMA.FTZ R21, R123, R7, -R104 ;  /* 0x000000077b157223 */ /* 0x000fe20000010868 */
[----:B------:R-:W-:Y:S02]  /*1d590*/  F2FP.F16.F32.PACK_AB R153, R94, R153 ;  /* 0x000000995e99723e */ /* 0x000fe400000000ff */
[----:B------:R2:W-:Y:S02]  /*1d5a0*/  @!P1 SYNCS.ARRIVE.TRANS64.RED.A1T0 RZ, [R101+URZ], RZ ;  /* 0x000000ff65ff99a7 */ /* 0x0005e4000810043f */
[----:B------:R-:W3:Y:S01]  /*1d5b0*/  MUFU.EX2 R149, R149 ;  /* 0x0000009500957308 */ /* 0x000ee20000000800 */
[----:B0-----:R-:W-:Y:S01]  /*1d5c0*/  FADD.FTZ R6, R155, R6 ;  /* 0x000000069b067221 */ /* 0x001fe20000010000 */
[-CC-:B--2---:R-:W-:Y:S01]  /*1d5d0*/  FFMA.FTZ R101, R127, R7.reuse, -R104.reuse ;  /* 0x000000077f657223 */ /* 0x184fe20000010868 */
[----:B------:R-:W-:-:S05]  /*1d5e0*/  FFMA.FTZ R104, R135, R7, -R104 ;  /* 0x0000000787687223 */ /* 0x000fca0000010868 */
[----:B------:R-:W0:Y:S01]  /*1d5f0*/  MUFU.EX2 R98, R98 ;  /* 0x0000006200627308 */ /* 0x000e220000000800 */
[C---:B-1----:R-:W-:Y:S01]  /*1d600*/  FADD.FTZ R6, R95.reuse, R6 ;  /* 0x000000065f067221 */ /* 0x042fe20000010000 */
[----:B------:R-:W-:-:S06]  /*1d610*/  F2FP.F16.F32.PACK_AB R155, R95, R155 ;  /* 0x0000009b5f9b723e */ /* 0x000fcc00000000ff */
[----:B------:R-:W1:Y:S01]  /*1d620*/  MUFU.EX2 R151, R151 ;  /* 0x0000009700977308 */ /* 0x000e620000000800 */
[----:B---3--:R-:W-:-:S07]  /*1d630*/  FADD.FTZ R103, R149, R6 ;  /* 0x0000000695677221 */ /* 0x008fce0000010000 */
[----:B------:R-:W2:Y:S01]  /*1d640*/  MUFU.EX2 R9, R111 ;  /* 0x0000006f00097308 */ /* 0x000ea20000000800 */
[C---:B0-----:R-:W-:Y:S01]  /*1d650*/  FADD.FTZ R6, R98.reuse, R103 ;  /* 0x0000006762067221 */ /* 0x041fe20000010000 */
[----:B------:R-:W-:Y:S01]  /*1d660*/  FADD.FTZ R103, R93, R102 ;  /* 0x000000665d677221 */ /* 0x000fe20000010000 */
[----:B------:R-:W-:-:S05]  /*1d670*/  F2FP.F16.F32.PACK_AB R149, R98, R149 ;  /* 0x000000956295723e */ /* 0x000fca00000000ff */
[----:B------:R-:W0:Y:S01]  /*1d680*/  MUFU.EX2 R145, R145 ;  /* 0x0000009100917308 */ /* 0x000e220000000800 */
[----:B-1----:R-:W-:-:S07]  /*1d690*/  FADD.FTZ R6, R151, R6 ;  /* 0x0000000697067221 */ /* 0x002fce0000010000 */
[----:B------:R-:W1:Y:S01]  /*1d6a0*/  MUFU.EX2 R140, R140 ;  /* 0x0000008c008c7308 */ /* 0x000e620000000800 */
[C---:B--2---:R-:W-:Y:S01]  /*1d6b0*/  FADD.FTZ R6, R9.reuse, R6 ;  /* 0x0000000609067221 */ /* 0x044fe20000010000 */
        /* <DEDUP_REMOVED lines=41> */
[----:B------:R-:W-:Y:S01]  /*1d950*/  F2FP.F16.F32.PACK_AB R138, R20, R138 ;  /* 0x0000008a148a723e */ /* 0x000fe200000000ff */
[----:B------:R-:W-:-:S05]  /*1d960*/  IMAD.MOV.U32 R20, RZ, RZ, R0 ;  /* 0x000000ffff147224 */ /* 0x000fca00078e0000 */
[----:B------:R-:W0:Y:S01]  /*1d970*/  MUFU.EX2 R134, R134 ;  /* 0x0000008600867308 */ /* 0x000e220000000800 */
[----:B-1----:R-:W-:-:S07]  /*1d980*/  FADD.FTZ R13, R137, R14 ;  /* 0x0000000e890d7221 */ /* 0x002fce0000010000 */
[----:B------:R-:W1:Y:S01]  /*1d990*/  MUFU.EX2 R104, R104 ;  /* 0x0000006800687308 */ /* 0x000e620000000800 */
[C---:B--2---:R-:W-:Y:S01]  /*1d9a0*/  FADD.FTZ R13, R12.reuse, R13 ;  /* 0x0000000d0c0d7221 */ /* 0x044fe20000010000 */
[----:B------:R-:W-:Y:S02]  /*1d9b0*/  F2FP.F16.F32.PACK_AB R137, R12, R137 ;  /* 0x000000890c89723e */ /* 0x000fe400000000ff */
[----:B------:R-:W-:Y:S01]  /*1d9c0*/  MOV R12, R23 ;  /* 0x00000017000c7202 */ /* 0x000fe20000000f00 */
[----:B0-----:R-:W-:-:S04]  /*1d9d0*/  FADD.FTZ R13, R134, R13 ;  /* 0x0000000d860d7221 */ /* 0x001fc80000010000 */
[C---:B-1----:R-:W-:Y:S01]  /*1d9e0*/  FADD.FTZ R5, R104.reuse, R13 ;  /* 0x0000000d68057221 */ /* 0x042fe20000010000 */
[----:B------:R-:W-:Y:S01]  /*1d9f0*/  F2FP.F16.F32.PACK_AB R139, R104, R134 ;  /* 0x00000086688b723e */ /* 0x000fe200000000ff */
[----:B------:R-:W-:Y:S01]  /*1da00*/  IMAD.MOV.U32 R13, RZ, RZ, R22 ;  /* 0x000000ffff0d7224 */ /* 0x000fe200078e0016 */
[----:B------:R-:W-:Y:S06]  /*1da10*/  @P2 BRA `(.L_x_1715) ;  /* 0xffffffcc009c2947 */ /* 0x000fec000383ffff */
.L_x_1696:
[----:B------:R-:W-:Y:S05]  /*1da20*/  BSYNC B0 ;  /* 0x0000000000007941 */ /* 0x000fea0003800000 */
.L_x_1695:
        /* <DEDUP_REMOVED lines=67> */
.L_x_1716:
[----:B------:R-:W-:Y:S01]  /*1de60*/  IMAD R13, R22, 0x8, R2 ;  /* 0x00000008160d7824 */ /* 0x000fe200078e0202 */
[----:B------:R-:W-:-:S04]  /*1de70*/  SHF.L.U32 R4, R23, 0x1f, RZ ;  /* 0x0000001f17047819 */ /* 0x000fc800000006ff */
[----:B------:R0:W1:Y:S01]  /*1de80*/  SYNCS.PHASECHK.TRANS64.TRYWAIT P2, [R13+URZ+0x2a850], R4 ;  /* 0x02a850040d0075a7 */ /* 0x000062000804017f */
[----:B------:R-:W-:Y:S05]  /*1de90*/  @!P0 BRA `(.L_x_1717) ;  /* 0x0000000000048947 */ /* 0x000fea0003800000 */
[----:B------:R-:W-:Y:S01]  /*1dea0*/  BPT.TRAP 0x1 ;  /* 0x000000040000795c */ /* 0x000fe20000300000 */
.L_x_1717:
[----:B------:R-:W-:Y:S01]  /*1deb0*/  VIADD R2, R2, 0x400 ;  /* 0x0000040002027836 */ /* 0x000fe20000000000 */
[----:B------:R-:W-:Y:S04]  /*1dec0*/  BSSY B0, `(.L_x_1718) ;  /* 0x0000008000007945 */ /* 0x000fe80003800000 */
[----:B------:R-:W-:-:S04]  /*1ded0*/  SHF.R.U32.HI R2, RZ, 0x4, R2 ;  /* 0x00000004ff027819 */ /* 0x000fc80000011602 */
[----:B------:R-:W-:-:S04]  /*1dee0*/  LOP3.LUT R2, R2, 0x3fff, RZ, 0xc0, !PT ;  /* 0x00003fff02027812 */ /* 0x000fc800078ec0ff */
[----:B------:R-:W-:-:S05]  /*1def0*/  LOP3.LUT R9, R2, 0x3000000, RZ, 0xfc, !PT ;  /* 0x0300000002097812 */ /* 0x000fca00078efcff */
[----:B------:R-:W-:Y:S01]  /*1df00*/  IMAD R2, R22, 0x600, R9 ;  /* 0x0000060016027824 */ /* 0x000fe200078e0209 */
[----:B-1----:R-:W-:Y:S06]  /*1df10*/  @P2 BRA `(.L_x_1719) ;  /* 0x0000000000082947 */ /* 0x002fec0003800000 */
[----:B------:R-:W1:Y:S02]  /*1df20*/  SYNCS.PHASECHK.TRANS64.TRYWAIT P0, [R13+URZ+0x2a850], R4 ;  /* 0x02a850040d0075a7 */ /* 0x000e64000800017f */
[----:B-1----:R-:W-:Y:S05]  /*1df30*/  @!P0 BRA `(.L_x_1720) ;  /* 0x000000d000a08947 */ /* 0x002fea0003800000 */
.L_x_1719:
[----:B------:R-:W-:Y:S05]  /*1df40*/  BSYNC B0 ;  /* 0x0000000000007941 */ /* 0x000fea0003800000 */
.L_x_1718:
[----:B------:R-:W-:Y:S01]  /*1df50*/  IMAD.MOV.U32 R8, RZ, RZ, R2 ;  /* 0x000000ffff087224 */ /* 0x000fe200078e0002 */
[----:B------:R-:W-:Y:S01]  /*1df60*/  WARPGROUP.ARRIVE ;  /* 0x00000000000079c5 */ /* 0x000fe20000000000 */
[----:B------:R-:W-:Y:S02]  /*1df70*/  IMAD.MOV.U32 R9, RZ, RZ, 0x40000040 ;  /* 0x40000040ff097424 */ /* 0x000fe400078e00ff */
[----:B------:R-:W-:Y:S01]  /*1df80*/  VIADD R22, R22, 0x1 ;  /* 0x0000000116167836 */ /* 0x000fe20000000000 */
[----:B------:R-:W-:Y:S01]  /*1df90*/  R2UR UR6, R8 ;  /* 0x00000000080672ca */ /* 0x000fe200000e0000 */
[----:B------:R-:W-:Y:S01]  /*1dfa0*/  VIADD R8, R2, 0x80 ;  /* 0x0000008002087836 */ /* 0x000fe20000000000 */
[----:B------:R-:W-:Y:S01]  /*1dfb0*/  R2UR UR7, R9 ;  /* 0x00000000090772ca */ /* 0x000fe200000e0000 */
[----:B------:R-:W-:Y:S01]  /*1dfc0*/  IMAD.MOV.U32 R9, RZ, RZ, 0x40000040 ;  /* 0x40000040ff097424 */ /* 0x000fe200078e00ff */
[----:B------:R-:W-:Y:S01]  /*1dfd0*/  ISETP.NE.AND P2, PT, R22, 0x2, PT ;  /* 0x000000021600780c */ /* 0x000fe20003f45270 */
[----:B------:R-:W-:-:S02]  /*1dfe0*/  IMAD.MOV.U32 R20, RZ, RZ, -0x800000 ;  /* 0xff800000ff147424 */ /* 0x000fc400078e00ff */
[----:B------:R-:W-:Y:S01]  /*1dff0*/  IMAD.MOV.U32 R21, RZ, RZ, -0x800000 ;  /* 0xff800000ff157424 */ /* 0x000fe200078e00ff */
[----:B------:R-:W-:Y:S01]  /*1e000*/  SEL R22, R22, RZ, P2 ;  /* 0x000000ff16167207 */ /* 0x000fe20001000000 */
[----:B------:R-:W-:-:S06]  /*1e010*/  VIADD R188, R188, 0x1 ;  /* 0x00000001bcbc7836 */ /* 0x000fcc0000000000 */
        /* <DEDUP_REMOVED lines=26> */
[----:B------:R-:W0:Y:S02]  /*1e1c0*/  SHFL.BFLY PT, R2, R5, 0x2, 0x1f ;  /* 0x0c401f0005027f89 */ /* 0x000e2400000e0000 */
[----:B01----:R-:W-:Y:S01]  /*1e1d0*/  FADD.FTZ R4, R2, R5 ;  /* 0x0000000502047221 */ /* 0x003fe20000010000 */
[----:B------:R-:W-:-:S04]  /*1e1e0*/  IMAD.MOV.U32 R5, RZ, RZ, RZ ;  /* 0x000000ffff057224 */ /* 0x000fc800078e00ff */
[----:B------:R-:W0:Y:S02]  /*1e1f0*/  SHFL.BFLY PT, R11, R4, 0x1, 0x1f ;  /* 0x0c201f00040b7f89 */ /* 0x000e2400000e0000 */
[----:B0-----:R-:W-:Y:S01]  /*1e200*/  FADD.FTZ R11, R4, R11 ;  /* 0x0000000b040b7221 */ /* 0x001fe20000010000 */
[----:B------:R-:W-:-:S04]  /*1e210*/  @!P1 VIADD R4, R13, 0x2a860 ;  /* 0x0002a8600d049836 */ /* 0x000fc80000000000 */
[----:B------:R-:W-:Y:S02]  /*1e220*/  FSETP.NE.FTZ.AND P3, PT, R11, RZ, PT ;  /* 0x000000ff0b00720b */ /* 0x000fe40003f75000 */
[----:B------:R-:W-:Y:S01]  /*1e230*/  @!P1 PRMT R4, RZ, 0x654, R4 ;  /* 0x00000654ff049816 */ /* 0x000fe20000000004 */
[----:B------:R-:W-:Y:S02]  /*1e240*/  WARPGROUP.DEPBAR.LE gsb0, 0x0 ;  /* 0x00008000000079c5 */ /* 0x000fe40000010000 */
[----:B------:R-:W-:-:S06]  /*1e250*/  WARPGROUP.ARRIVE ;  /* 0x00000000000079c5 */ /* 0x000fcc0000000000 */
[----:B------:R-:W-:Y:S01]  /*1e260*/  HGMMA.64x128x16.F32 R24, R140, gdesc[UR4].tnspB, R24, gsb0 ;  /* 0x41e000048c187df0 */ /* 0x000fe20008000818 */
[----:B------:R-:W-:Y:S02]  /*1e270*/  R2UR UR6, R8 ;  /* 0x00000000080672ca */ /* 0x000fe400000e0000 */
[----:B------:R-:W-:Y:S01]  /*1e280*/  R2UR UR7, R9 ;  /* 0x00000000090772ca */ /* 0x000fe200000e0000 */
[----:B------:R-:W0:Y:S01]  /*1e290*/  @P3 MUFU.LG2 R8, R11 ;  /* 0x0000000b00083308 */ /* 0x000e220000000c00 */
[----:B------:R-:W1:Y:S01]  /*1e2a0*/  SHFL.BFLY PT, R9, R6, 0x2, 0x1f ;  /* 0x0c401f0006097f89 */ /* 0x000e6200000e0000 */
[----:B0-----:R-:W-:Y:S01]  /*1e2b0*/  @P3 FMUL.FTZ R8, R8, 0.69314718246459960938 ;  /* 0x3f31721808083820 */ /* 0x001fe20000410000 */
[----:B-1----:R-:W-:-:S05]  /*1e2c0*/  FADD.FTZ R9, R9, R6 ;  /* 0x0000000609097221 */ /* 0x002fca0000010000 */
[----:B------:R-:W0:Y:S02]  /*1e2d0*/  SHFL.BFLY PT, R2, R9, 0x1, 0x1f ;  /* 0x0c201f0009027f89 */ /* 0x000e2400000e0000 */
[----:B0-----:R-:W-:Y:S01]  /*1e2e0*/  FADD.FTZ R10, R9, R2 ;  /* 0x00000002090a7221 */ /* 0x001fe20000010000 */
[----:B------:R-:W-:-:S04]  /*1e2f0*/  SEL R2, RZ, 0x1, P2 ;  /* 0x00000001ff027807 */ /* 0x000fc80001000000 */
[----:B------:R-:W-:Y:S02]  /*1e300*/  FSETP.NE.FTZ.AND P0, PT, R10, RZ, PT ;  /* 0x000000ff0a00720b */ /* 0x000fe40003f15000 */
[----:B------:R-:W-:Y:S02]  /*1e310*/  LOP3.LUT R23, R23, R2, RZ, 0x3c, !PT ;  /* 0x0000000217177212 */ /* 0x000fe400078e3cff */
[----:B------:R-:W-:-:S06]  /*1e320*/  MOV R2, RZ ;  /* 0x000000ff00027202 */ /* 0x000fcc0000000f00 */
[----:B------:R-:W-:Y:S03]  /*1e330*/  @P3 MUFU.RCP R2, R11 ;  /* 0x0000000b00023308 */ /* 0x000fe60000001000 */
[C---:B------:R-:W-:Y:S01]  /*1e340*/  @P0 FMUL.FTZ R9, R7.reuse, 0.69314718246459960938 ;  /* 0x3f31721807090820 */ /* 0x040fe20000410000 */
[----:B------:R-:W-:-:S04]  /*1e350*/  @P3 FMUL.FTZ R7, R7, 0.69314718246459960938 ;  /* 0x3f31721807073820 */ /* 0x000fc80000410000 */
[----:B------:R-:W0:Y:S01]  /*1e360*/  @P0 MUFU.LG2 R6, R10 ;  /* 0x0000000a00060308 */ /* 0x000e220000000c00 */
[----:B------:R-:W-:-:S07]  /*1e370*/  @P3 FFMA.FTZ R21, R7, R3, R8 ;  /* 0x0000000307153223 */ /* 0x000fce0000010008 */
[----:B------:R-:W1:Y:S01]  /*1e380*/  @P0 MUFU.RCP R5, R10 ;  /* 0x0000000a00050308 */ /* 0x000e620000001000 */
[----:B0-----:R-:W-:-:S04]  /*1e390*/  @P0 FMUL.FTZ R6, R6, 0.69314718246459960938 ;  /* 0x3f31721806060820 */ /* 0x001fc80000410000 */
[----:B------:R-:W-:Y:S01]  /*1e3a0*/  @P0 FFMA.FTZ R20, R9, R0, R6 ;  /* 0x0000000009140223 */ /* 0x000fe20000010006 */
[----:B------:R-:W-:Y:S01]  /*1e3b0*/  PLOP3.LUT P0, PT, PT, PT, PT, 0x8, 0x0 ;  /* 0x000000000000781c */ /* 0x000fe20003f0e170 */
[----:B------:R-:W-:Y:S02]  /*1e3c0*/  WARPGROUP.DEPBAR.LE gsb0, 0x0 ;  /* 0x00008000000079c5 */ /* 0x000fe40000010000 */
[----:B------:R-:W-:-:S06]  /*1e3d0*/  WARPGROUP.ARRIVE ;  /* 0x00000000000079c5 */ /* 0x000fcc0000000000 */
[----:B------:R-:W-:Y:S03]  /*1e3e0*/  HGMMA.64x128x16.F32 R24, R136, gdesc[UR4].tnspB, R24, gsb0 ;  /* 0x41e0000488187df0 */ /* 0x000fe60008000818 */
[----:B------:R-:W-:Y:S02]  /*1e3f0*/  WARPGROUP.DEPBAR.LE gsb0, 0x0 ;  /* 0x00008000000079c5 */ /* 0x000fe40000010000 */
[----:B------:R0:W-:Y:S01]  /*1e400*/  @!P1 SYNCS.ARRIVE.TRANS64.RED.A1T0 RZ, [R4+URZ], RZ ;  /* 0x000000ff04ff99a7 */ /* 0x0001e2000810043f */
        /* <DEDUP_REMOVED lines=63> */
[----:B0-----:R-:W-:-:S07]  /*1e800*/  FMUL.FTZ R87, R87, R2 ;  /* 0x0000000257577220 */ /* 0x001fce0000410000 */
.L_x_1580:
[----:B------:R-:W0:Y:S08]  /*1e810*/  S2UR UR5, SR_CgaCtaId ;  /* 0x00000000000579c3 */ /* 0x000e300000008800 */
[----:B------:R-:W-:Y:S06]  /*1e820*/  BAR.SYNC.DEFER_BLOCKING 0x5, 0x180 ;  /* 0x0146000000007b1d */ /* 0x000fec0000010000 */
[----:B------:R-:W-:Y:S01]  /*1e830*/  UMOV UR4, 0x400 ;  /* 0x0000040000047882 */ /* 0x000fe20000000000 */
[----:B------:R-:W-:Y:S01]  /*1e840*/  BSSY B0, `(.L_x_1721) ;  /* 0x00002d3000007945 */ /* 0x000fe20003800000 */
[----:B0-----:R-:W-:-:S06]  /*1e850*/  ULEA UR4, UR5, UR4, 0x18 ;  /* 0x0000000405047291 */ /* 0x001fcc000f8ec03f */
[----:B------:R-:W-:-:S05]  /*1e860*/  IMAD.U32 R2, RZ, RZ, UR4 ;  /* 0x00000004ff027e24 */ /* 0x000fca000f8e00ff */
[----:B------:R0:W1:Y:S01]  /*1e870*/  LDS.128 R28, [R2+0x2a8d0] ;  /* 0x02a8d000021c7984 */ /* 0x0000620000000c00 */
[----:B------:R-:W-:Y:S06]  /*1e880*/  BAR.ARV 0x4, 0x180 ;  /* 0x0106000000007b1d */ /* 0x000fec0000002000 */
[----:B------:R-:W-:Y:S05]  /*1e890*/  @P0 BRA `(.L_x_1722) ;  /* 0x00000020004c0947 */ /* 0x000fea0003800000 */
[----:B------:R-:W2:Y:S01]  /*1e8a0*/  LDL R0, [R1+0x88] ;  /* 0x0000880001007983 */ /* 0x000ea20000100800 */
[----:B------:R-:W-:Y:S01]  /*1e8b0*/  F2FP.F16.F32.PACK_AB R34, R69, R68 ;  /* 0x000000444522723e */ /* 0x000fe200000000ff */
[----:B------:R-:W-:Y:S01]  /*1e8c0*/  ULDC.64 UR4, c[0x0][0xc00] ;  /* 0x0003000000047ab9 */ /* 0x000fe20000000a00 */
[----:B------:R-:W-:Y:S01]  /*1e8d0*/  ULDC.64 UR6, c[0x0][0xc08] ;  /* 0x0003020000067ab9 */ /* 0x000fe20000000a00 */
[----:B------:R-:W3:Y:S01]  /*1e8e0*/  S2R R3, SR_SWINHI ;  /* 0x0000000000037919 */ /* 0x000ee20000002f00 */
[----:B------:R-:W-:Y:S02]  /*1e8f0*/  MOV R72, R2 ;  /* 0x0000000200487202 */ /* 0x000fe40000000f00 */
[----:B---3--:R-:W-:Y:S01]  /*1e900*/  MOV R73, R3 ;  /* 0x0000000300497202 */ /* 0x008fe20000000f00 */
[----:B------:R-:W-:Y:S02]  /*1e910*/  BAR.SYNC.DEFER_BLOCKING 0x1, 0x100 ;  /* 0x0044000000007b1d */ /* 0x000fe40000010000 */
[----:B--2---:R-:W-:-:S03]  /*1e920*/  IMAD.WIDE R4, R0, 0x2, R72 ;  /* 0x0000000200047825 */ /* 0x004fc600078e0248 */
        /* <DEDUP_REMOVED lines=12> */
[----:B------:R-:W-:Y:S01]  /*1e9f0*/  IADD3 R107, P0, R4, 0x4060, RZ ;  /* 0x00004060046b7810 */ /* 0x000fe20007f1e0ff */
[--C-:B------:R-:W-:Y:S01]  /*1ea00*/  IMAD.X R25, RZ, RZ, R5.reuse, P2 ;  /* 0x000000ffff197224 */ /* 0x100fe200010e0605 */
[----:B------:R-:W-:Y:S01]  /*1ea10*/  LOP3.LUT R4, R3, R4, RZ, 0x3c, !PT ;  /* 0x0000000403047212 */ /* 0x000fe200078e3cff */
[--C-:B------:R-:W-:Y:S01]  /*1ea20*/  IMAD.X R27, RZ, RZ, R5.reuse, P1 ;  /* 0x000000ffff1b7224 */ /* 0x100fe200008e0605 */
[----:B------:R-:W-:Y:S01]  /*1ea30*/  LOP3.LUT R0, R7, 0x380, RZ, 0xc0, !PT ;  /* 0x0000038007007812 */ /* 0x000fe200078ec0ff */
[----:B------:R-:W-:Y:S01]  /*1ea40*/  IMAD.X R33, RZ, RZ, R5, P0 ;  /* 0x000000ffff217224 */ /* 0x000fe200000e0605 */
[----:B------:R-:W-:-:S02]  /*1ea50*/  LOP3.LUT R3, R6, 0x380, RZ, 0xc0, !PT ;  /* 0x0000038006037812 */ /* 0x000fc400078ec0ff */
[----:B------:R-:W-:Y:S02]  /*1ea60*/  SHF.R.U64 R0, R0, 0x3, RZ ;  /* 0x0000000300007819 */ /* 0x000fe400000012ff */
[----:B------:R-:W-:Y:S02]  /*1ea70*/  SHF.R.U64 R3, R3, 0x3, RZ ;  /* 0x0000000303037819 */ /* 0x000fe400000012ff */
[----:B------:R-:W-:Y:S02]  /*1ea80*/  LOP3.LUT R12, R35, 0x380, RZ, 0xc0, !PT ;  /* 0x00000380230c7812 */ /* 0x000fe400078ec0ff */
[----:B------:R-:W-:Y:S02]  /*1ea90*/  LOP3.LUT R14, R103, 0x380, RZ, 0xc0, !PT ;  /* 0x00000380670e7812 */ /* 0x000fe400078ec0ff */
[----:B------:R-:W-:Y:S02]  /*1eaa0*/  LOP3.LUT R8, R0, R7, RZ, 0x3c, !PT ;  /* 0x0000000700087212 */ /* 0x000fe400078e3cff */
[----:B------:R-:W-:-:S02]  /*1eab0*/  LOP3.LUT R10, R3, R6, RZ, 0x3c, !PT ;  /* 0x00000006030a7212 */ /* 0x000fc400078e3cff */
[----:B------:R-:W-:Y:S02]  /*1eac0*/  LOP3.LUT R0, R105, 0x380, RZ, 0xc0, !PT ;  /* 0x0000038069007812 */ /* 0x000fe400078ec0ff */
[----:B------:R-:W-:Y:S02]  /*1ead0*/  LOP3.LUT R3, R26, 0x380, RZ, 0xc0, !PT ;  /* 0x000003801a037812 */ /* 0x000fe400078ec0ff */
[----:B------:R-:W-:Y:S02]  /*1eae0*/  LOP3.LUT R32, R107, 0x380, RZ, 0xc0, !PT ;  /* 0x000003806b207812 */ /* 0x000fe400078ec0ff */
[----:B-1----:R-:W-:Y:S02]  /*1eaf0*/  MOV R28, R4 ;  /* 0x00000004001c7202 */ /* 0x002fe40000000f00 */
[----:B------:R-:W-:Y:S02]  /*1eb00*/  SHF.R.U64 R12, R12, 0x3, RZ ;  /* 0x000000030c0c7819 */ /* 0x000fe400000012ff */
[----:B------:R-:W-:-:S02]  /*1eb10*/  SHF.R.U64 R14, R14, 0x3, RZ ;  /* 0x000000030e0e7819 */ /* 0x000fc400000012ff */
[----:B------:R-:W-:Y:S02]  /*1eb20*/  F2FP.F16.F32.PACK_AB R4, R89, R88 ;  /* 0x000000585904723e */ /* 0x000fe400000000ff */
[----:B------:R-:W-:Y:S02]  /*1eb30*/  F2FP.F16.F32.PACK_AB R5, R97, R96 ;  /* 0x000000606105723e */ /* 0x000fe400000000ff */
[----:B------:R-:W-:Y:S02]  /*1eb40*/  F2FP.F16.F32.PACK_AB R6, R91, R90 ;  /* 0x0000005a5b06723e */ /* 0x000fe400000000ff */
[----:B------:R-:W-:Y:S02]  /*1eb50*/  F2FP.F16.F32.PACK_AB R7, R99, R98 ;  /* 0x000000626307723e */ /* 0x000fe400000000ff */
[----:B------:R-:W-:Y:S02]  /*1eb60*/  SHF.R.U64 R0, R0, 0x3, RZ ;  /* 0x0000000300007819 */ /* 0x000fe400000012ff */
[----:B------:R-:W-:Y:S01]  /*1eb70*/  SHF.R.U64 R3, R3, 0x3, RZ ;  /* 0x0000000303037819 */ /* 0x000fe200000012ff */
[----:B------:R1:W-:Y:S01]  /*1eb80*/  STSM.16.M88.4 [R28], R4 ;  /* 0x000000041c007844 */ /* 0x0003e20000000200 */
[----:B------:R-:W-:-:S02]  /*1eb90*/  SHF.R.U64 R32, R32, 0x3, RZ ;  /* 0x0000000320207819 */ /* 0x000fc400000012ff */
[----:B------:R-:W-:Y:S02]  /*1eba0*/  LOP3.LUT R12, R12, R35, RZ, 0x3c, !PT ;  /* 0x000000230c0c7212 */ /* 0x000fe400078e3cff */
[----:B------:R-:W-:Y:S02]  /*1ebb0*/  LOP3.LUT R14, R14, R103, RZ, 0x3c, !PT ;  /* 0x000000670e0e7212 */ /* 0x000fe400078e3cff */
[----:B------:R-:W-:Y:S01]  /*1ebc0*/  LOP3.LUT R24, R0, R105, RZ, 0x3c, !PT ;  /* 0x0000006900187212 */ /* 0x000fe200078e3cff */
[----:B------:R-:W2:Y:S01]  /*1ebd0*/  LDC.64 R102, c[0x0][0xc00] ;  /* 0x00030000ff667b82 */ /* 0x000ea20000000a00 */
[----:B------:R-:W-:Y:S02]  /*1ebe0*/  LOP3.LUT R26, R3, R26, RZ, 0x3c, !PT ;  /* 0x0000001a031a7212 */ /* 0x000fe400078e3cff */
[----:B------:R-:W-:Y:S02]  /*1ebf0*/  LOP3.LUT R32, R32, R107, RZ, 0x3c, !PT ;  /* 0x0000006b20207212 */ /* 0x000fe400078e3cff */
[----:B------:R-:W-:-:S02]  /*1ec00*/  MOV R107, R8 ;  /* 0x00000008006b7202 */ /* 0x000fc40000000f00 */
[----:B------:R-:W-:Y:S02]  /*1ec10*/  MOV R106, R10 ;  /* 0x0000000a006a7202 */ /* 0x000fe40000000f00 */
[----:B-1----:R-:W-:Y:S02]  /*1ec20*/  F2FP.F16.F32.PACK_AB R4, R93, R92 ;  /* 0x0000005c5d04723e */ /* 0x002fe400000000ff */
[----:B------:R-:W-:Y:S02]  /*1ec30*/  F2FP.F16.F32.PACK_AB R5, R101, R100 ;  /* 0x000000646505723e */ /* 0x000fe400000000ff */
[----:B------:R-:W-:Y:S02]  /*1ec40*/  F2FP.F16.F32.PACK_AB R6, R37, R36 ;  /* 0x000000242506723e */ /* 0x000fe400000000ff */
[----:B------:R-:W-:Y:S02]  /*1ec50*/  F2FP.F16.F32.PACK_AB R7, R39, R38 ;  /* 0x000000262707723e */ /* 0x000fe400000000ff */
[----:B------:R-:W-:-:S02]  /*1ec60*/  F2FP.F16.F32.PACK_AB R8, R41, R40 ;  /* 0x000000282908723e */ /* 0x000fc400000000ff */
[----:B------:R-:W-:Y:S01]  /*1ec70*/  F2FP.F16.F32.PACK_AB R9, R43, R42 ;  /* 0x0000002a2b09723e */ /* 0x000fe200000000ff */
[----:B------:R1:W-:Y:S01]  /*1ec80*/  STSM.16.M88.4 [R107], R4 ;  /* 0x000000046b007844 */ /* 0x0003e20000000200 */
[----:B------:R-:W-:Y:S02]  /*1ec90*/  F2FP.F16.F32.PACK_AB R10, R45, R44 ;  /* 0x0000002c2d0a723e */ /* 0x000fe400000000ff */
[----:B------:R-:W-:Y:S02]  /*1eca0*/  F2FP.F16.F32.PACK_AB R11, R47, R46 ;  /* 0x0000002e2f0b723e */ /* 0x000fe400000000ff */
[----:B------:R-:W-:Y:S02]  /*1ecb0*/  MOV R3, R12 ;  /* 0x0000000c00037202 */ /* 0x000fe40000000f00 */
[----:B------:R-:W-:Y:S01]  /*1ecc0*/  MOV R0, R14 ;  /* 0x0000000e00007202 */ /* 0x000fe20000000f00 */
[----:B------:R-:W-:Y:S01]  /*1ecd0*/  STSM.16.M88.4 [R106], R8 ;  /* 0x000000086a007844 */ /* 0x000fe20000000200 */
[----:B------:R-:W-:-:S02]  /*1ece0*/  MOV R105, R24 ;  /* 0x0000001800697202 */ /* 0x000fc40000000f00 */
[----:B------:R-:W-:Y:S02]  /*1ecf0*/  MOV R104, R26 ;  /* 0x0000001a00687202 */ /* 0x000fe40000000f00 */
[----:B------:R-:W-:Y:S02]  /*1ed00*/  F2FP.F16.F32.PACK_AB R12, R49, R48 ;  /* 0x00000030310c723e */ /* 0x000fe400000000ff */
        /* <DEDUP_REMOVED lines=13> */
[----:B-1----:R-:W-:Y:S02]  /*1ede0*/  F2FP.F16.F32.PACK_AB R4, R95, R94 ;  /* 0x0000005e5f04723e */ /* 0x002fe400000000ff */
[----:B------:R-:W-:Y:S01]  /*1edf0*/  F2FP.F16.F32.PACK_AB R5, R75, R74 ;  /* 0x0000004a4b05723e */ /* 0x000fe200000000ff */
[----:B------:R-:W-:Y:S01]  /*1ee00*/  STSM.16.M88.4 [R105], R32 ;  /* 0x0000002069007844 */ /* 0x000fe20000000200 */
[----:B------:R-:W-:Y:S01]  /*1ee10*/  F2FP.F16.F32.PACK_AB R6, R77, R76 ;  /* 0x0000004c4d06723e */ /* 0x000fe200000000ff */
[----:B--2---:R-:W-:Y:S01]  /*1ee20*/  IMAD.WIDE R12, R187, 0x4, R102 ;  /* 0x00000004bb0c7825 */ /* 0x004fe200078e0266 */
[----:B------:R-:W-:Y:S01]  /*1ee30*/  F2FP.F16.F32.PACK_AB R7, R79, R78 ;  /* 0x0000004e4f07723e */ /* 0x000fe200000000ff */
[----:B------:R-:W1:Y:S01]  /*1ee40*/  LDC R102, c[0x0][0xbe8] ;  /* 0x0002fa00ff667b82 */ /* 0x000e620000000800 */
[----:B------:R-:W-:-:S02]  /*1ee50*/  F2FP.F16.F32.PACK_AB R8, R81, R80 ;  /* 0x000000505108723e */ /* 0x000fc400000000ff */
[----:B------:R-:W-:Y:S01]  /*1ee60*/  F2FP.F16.F32.PACK_AB R9, R83, R82 ;  /* 0x000000525309723e */ /* 0x000fe200000000ff */
[----:B------:R2:W-:Y:S01]  /*1ee70*/  STSM.16.M88.4 [R104], R4 ;  /* 0x0000000468007844 */ /* 0x0005e20000000200 */
[----:B------:R-:W-:Y:S02]  /*1ee80*/  F2FP.F16.F32.PACK_AB R10, R85, R84 ;  /* 0x00000054550a723e */ /* 0x000fe400000000ff */
[----:B------:R-:W-:Y:S01]  /*1ee90*/  F2FP.F16.F32.PACK_AB R11, R87, R86 ;  /* 0x00000056570b723e */ /* 0x000fe200000000ff */
[----:B------:R-:W4:Y:S01]  /*1eea0*/  LDC.64 R14, c[0x0][0xba8] ;  /* 0x0002ea00ff0e7b82 */ /* 0x000f220000000a00 */
[----:B------:R-:W-:Y:S02]  /*1eeb0*/  ISETP.NE.U32.AND P0, PT, RZ, UR4, PT ;  /* 0x00000004ff007c0c */ /* 0x000fe4000bf05070 */
[----:B---3--:R-:W-:Y:S01]  /*1eec0*/  MOV R0, RZ ;  /* 0x000000ff00007202 */ /* 0x008fe20000000f00 */
[----:B------:R3:W-:Y:S04]  /*1eed0*/  STSM.16.M88.4 [R28], R8 ;  /* 0x000000081c007844 */ /* 0x0007e80000000200 */
[----:B------:R-:W-:Y:S01]  /*1eee0*/  BAR.SYNC.DEFER_BLOCKING 0x1, 0x100 ;  /* 0x0044000000007b1d */ /* 0x000fe20000010000 */
[----:B------:R-:W-:-:S13]  /*1eef0*/  ISETP.NE.AND.EX P0, PT, RZ, UR5, PT, P0 ;  /* 0x00000005ff007c0c */ /* 0x000fda000bf05300 */
[----:B------:R-:W4:Y:S01]  /*1ef00*/  @P0 LDG.E R0, desc[UR46][R12.64] ;  /* 0x0000002e0c000981 */ /* 0x000f22000c1e1900 */
[----:B------:R-:W-:Y:S01]  /*1ef10*/  ISETP.NE.U32.AND P1, PT, RZ, UR6, PT ;  /* 0x00000006ff007c0c */ /* 0x000fe2000bf25070 */
[----:B------:R-:W-:Y:S01]  /*1ef20*/  ULDC UR6, c[0x0][0xa88] ;  /* 0x0002a20000067ab9 */ /* 0x000fe20000000800 */
[C---:B------:R-:W-:Y:S01]  /*1ef30*/  ISETP.NE.AND P2, PT, R186.reuse, RZ, PT ;  /* 0x000000ffba00720c */ /* 0x040fe20003f45270 */
[----:B------:R-:W-:Y:S01]  /*1ef40*/  IMAD.U32 R3, RZ, RZ, UR6 ;  /* 0x00000006ff037e24 */ /* 0x000fe2000f8e00ff */
[----:B------:R-:W-:Y:S01]  /*1ef50*/  ULDC UR6, c[0x0][0xad4] ;  /* 0x0002b50000067ab9 */ /* 0x000fe20000000800 */
[----:B------:R-:W-:Y:S02]  /*1ef60*/  ISETP.NE.AND.EX P1, PT, RZ, UR7, PT, P1 ;  /* 0x00000007ff007c0c */ /* 0x000fe4000bf25310 */
[----:B------:R-:W-:Y:S01]  /*1ef70*/  SEL R186, R186, UR6, P2 ;  /* 0x00000006baba7c07 */ /* 0x000fe20009000000 */
[----:B------:R-:W-:-:S03]  /*1ef80*/  IMAD.MOV.U32 R26, RZ, RZ, 0x9b8 ;  /* 0x000009b8ff1a7424 */ /* 0x000fc600078e00ff */
[----:B------:R-:W-:-:S04]  /*1ef90*/  ISETP.GT.AND P3, PT, R186, 0x1, PT ;  /* 0x00000001ba00780c */ /* 0x000fc80003f64270 */
[----:B------:R-:W-:-:S03]  /*1efa0*/  SEL R26, R26, 0x978, P3 ;  /* 0x000009781a1a7807 */ /* 0x000fc60001800000 */
[----:B--2---:R-:W2:Y:S08]  /*1efb0*/  @P1 LDC.64 R4, c[0x0][0xc08] ;  /* 0x00030200ff041b82 */ /* 0x004eb00000000a00 */
[----:B------:R-:W0:Y:S08]  /*1efc0*/  LDC.64 R6, c[0x0][R26+0x220] ;  /* 0x000088001a067b82 */ /* 0x000e300000000a00 */
[----:B---3--:R-:W3:Y:S01]  /*1efd0*/  LDC.64 R8, c[0x0][R26+0x218] ;  /* 0x000086001a087b82 */ /* 0x008ee20000000a00 */
[----:B-1----:R-:W-:-:S07]  /*1efe0*/  ISETP.NE.AND P4, PT, R102, 0x1, PT ;  /* 0x000000016600780c */ /* 0x002fce0003f85270 */
[----:B------:R-:W1:Y:S01]  /*1eff0*/  LDC.64 R10, c[0x0][R26+0x228] ;  /* 0x00008a001a0a7b82 */ /* 0x000e620000000a00 */
[----:B--2---:R-:W-:-:S05]  /*1f000*/  @P1 IMAD.WIDE R4, R187, 0x4, R4 ;  /* 0x00000004bb041825 */ /* 0x004fca00078e0204 */
[----:B------:R2:W5:Y:S01]  /*1f010*/  @P1 LDG.E R3, desc[UR46][R4.64] ;  /* 0x0000002e04031981 */ /* 0x000562000c1e1900 */
[----:B------:R-:W-:Y:S01]  /*1f020*/  ISETP.NE.U32.AND P2, PT, RZ, UR4, PT ;  /* 0x00000004ff007c0c */ /* 0x000fe2000bf45070 */
[----:B------:R-:W1:Y:S01]  /*1f030*/  @P4 LDC R32, c[0x0][0xbec] ;  /* 0x0002fb00ff204b82 */ /* 0x000e620000000800 */
[----:B------:R-:W-:Y:S02]  /*1f040*/  SHF.R.S32.HI R24, RZ, 0x1f, R187 ;  /* 0x0000001fff187819 */ /* 0x000fe400000114bb */
[----:B------:R-:W-:Y:S02]  /*1f050*/  ISETP.NE.AND.EX P2, PT, RZ, UR5, PT, P2 ;  /* 0x00000005ff007c0c */ /* 0x000fe4000bf45320 */
[----:B------:R-:W-:Y:S02]  /*1f060*/  SEL R27, R190, RZ, P3 ;  /* 0x000000ffbe1b7207 */ /* 0x000fe40001800000 */
[----:B------:R-:W-:Y:S01]  /*1f070*/  SEL R28, R187, RZ, !P2 ;  /* 0x000000ffbb1c7207 */ /* 0x000fe20005000000 */
[----:B--2---:R-:W2:Y:S01]  /*1f080*/  LDC.64 R4, c[0x0][R26+0x210] ;  /* 0x000084001a047b82 */ /* 0x004ea20000000a00 */
[----:B------:R-:W-:-:S07]  /*1f090*/  SEL R25, R24, RZ, !P2 ;  /* 0x000000ff18197207 */ /* 0x000fce0005000000 */
[----:B------:R-:W2:Y:S01]  /*1f0a0*/  @P4 LDC R105, c[0x0][0xbf0] ;  /* 0x0002fc00ff694b82 */ /* 0x000ea20000000800 */
[----:B0-----:R-:W-:-:S07]  /*1f0b0*/  IMAD R7, R7, R28, RZ ;  /* 0x0000001c07077224 */ /* 0x001fce00078e02ff */
[----:B----4-:R-:W0:Y:S01]  /*1f0c0*/  @!P3 LDC R14, c[0x0][0xb50] ;  /* 0x0002d400ff0ebb82 */ /* 0x010e220000000800 */
[C---:B------:R-:W-:Y:S02]  /*1f0d0*/  IMAD R35, R6.reuse, R25, R7 ;  /* 0x0000001906237224 */ /* 0x040fe400078e0207 */
[----:B------:R-:W-:-:S05]  /*1f0e0*/  IMAD.WIDE.U32 R6, R6, R28, RZ ;  /* 0x0000001c06067225 */ /* 0x000fca00078e00ff */
[----:B------:R-:W4:Y:S01]  /*1f0f0*/  @!P3 LDC R15, c[0x0][0xb54] ;  /* 0x0002d500ff0fbb82 */ /* 0x000f220000000800 */
[-C--:B---3--:R-:W-:Y:S02]  /*1f100*/  IMAD R33, R9, R183.reuse, RZ ;  /* 0x000000b709217224 */ /* 0x088fe400078e02ff */
[----:B------:R-:W-:-:S04]  /*1f110*/  IMAD.WIDE.U32 R8, R8, R183, RZ ;  /* 0x000000b708087225 */ /* 0x000fc800078e00ff */
[----:B------:R-:W-:Y:S02]  /*1f120*/  IMAD.IADD R25, R181, 0x1, R178 ;  /* 0x00000001b5197824 */ /* 0x000fe400078e02b2 */
[----:B------:R-:W-:Y:S02]  /*1f130*/  IMAD.IADD R24, R9, 0x1, R33 ;  /* 0x0000000109187824 */ /* 0x000fe400078e0221 */
[----:B------:R-:W-:Y:S02]  /*1f140*/  IMAD.IADD R9, R7, 0x1, R35 ;  /* 0x0000000107097824 */ /* 0x000fe400078e0223 */
[----:B------:R-:W-:Y:S02]  /*1f150*/  IMAD.MOV.U32 R7, RZ, RZ, R25 ;  /* 0x000000ffff077224 */ /* 0x000fe400078e0019 */
[-C--:B-1----:R-:W-:Y:S02]  /*1f160*/  IMAD R33, R11, R27.reuse, RZ ;  /* 0x0000001b0b217224 */ /* 0x082fe400078e02ff */
[----:B------:R-:W-:-:S04]  /*1f170*/  IMAD.WIDE.U32 R10, R10, R27, RZ ;  /* 0x0000001b0a0a7225 */ /* 0x000fc800078e00ff */
[----:B------:R-:W-:Y:S01]  /*1f180*/  IMAD.IADD R33, R11, 0x1, R33 ;  /* 0x000000010b217824 */ /* 0x000fe200078e0221 */
[--C-:B------:R-:W-:Y:S01]  /*1f190*/  IADD3 R8, P2, P5, R6, R8, R0.reuse ;  /* 0x0000000806087210 */ /* 0x100fe20007d5e000 */
[----:B------:R-:W-:Y:S01]  /*1f1a0*/  @P4 IMAD.HI.U32 R6, R25, R32, RZ ;  /* 0x0000002019064227 */ /* 0x000fe200078e00ff */
[----:B------:R-:W-:-:S04]  /*1f1b0*/  SHF.R.S32.HI R103, RZ, 0x1f, R0 ;  /* 0x0000001fff677819 */ /* 0x000fc80000011400 */
[----:B--2---:R-:W-:Y:S02]  /*1f1c0*/  @P4 SHF.R.U32.HI R7, RZ, R105, R6 ;  /* 0x00000069ff074219 */ /* 0x004fe40000011606 */
[----:B------:R-:W-:Y:S02]  /*1f1d0*/  IADD3.X R9, R9, R24, R103, P2, P5 ;  /* 0x0000001809097210 */ /* 0x000fe400017ea467 */
[----:B------:R-:W-:Y:S01]  /*1f1e0*/  IADD3 R10, P2, P5, R7, R8, R10 ;  /* 0x00000008070a7210 */ /* 0x000fe20007d5e00a */
[--C-:B------:R-:W-:Y:S01]  /*1f1f0*/  IMAD.MOV R24, RZ, RZ, -R7.reuse ;  /* 0x000000ffff187224 */ /* 0x100fe200078e0a07 */
[----:B------:R-:W-:-:S03]  /*1f200*/  SHF.R.S32.HI R6, RZ, 0x1f, R7 ;  /* 0x0000001fff067819 */ /* 0x000fc60000011407 */
[----:B------:R-:W-:Y:S01]  /*1f210*/  IMAD R7, R102, R24, R25 ;  /* 0x0000001866077224 */ /* 0x000fe200078e0219 */
[----:B------:R-:W-:-:S03]  /*1f220*/  IADD3.X R11, R6, R9, R33, P2, P5 ;  /* 0x00000009060b7210 */ /* 0x000fc600017ea421 */
[-C--:B------:R-:W-:Y:S01]  /*1f230*/  IMAD R5, R5, R7.reuse, RZ ;  /* 0x0000000705057224 */ /* 0x080fe200078e02ff */
[----:B------:R-:W-:Y:S01]  /*1f240*/  SHF.R.S32.HI R9, RZ, 0x1f, R7 ;  /* 0x0000001fff097819 */ /* 0x000fe20000011407 */
[----:B------:R-:W-:-:S04]  /*1f250*/  IMAD.WIDE.U32 R10, R4, R7, R10 ;  /* 0x00000007040a7225 */ /* 0x000fc800078e000a */
[----:B------:R-:W-:Y:S01]  /*1f260*/  IMAD R5, R4, R9, R5 ;  /* 0x0000000904057224 */ /* 0x000fe200078e0205 */
[----:B0-----:R-:W-:-:S03]  /*1f270*/  LEA R14, P2, R10, R14, 0x2 ;  /* 0x0000000e0a0e7211 */ /* 0x001fc600078410ff */
[----:B------:R-:W-:-:S05]  /*1f280*/  IMAD.IADD R4, R11, 0x1, R5 ;  /* 0x000000010b047824 */ /* 0x000fca00078e0205 */
[----:B----4-:R-:W-:Y:S01]  /*1f290*/  LEA.HI.X R15, R10, R15, R4, 0x2, P2 ;  /* 0x0000000f0a0f7211 */ /* 0x010fe200010f1404 */
[----:B------:R-:W-:Y:S06]  /*1f2a0*/  @P1 BRA `(.L_x_1723) ;  /* 0x0000000000101947 */ /* 0x000fec0003800000 */
[----:B------:R-:W-:Y:S05]  /*1f2b0*/  @!P0 BRA `(.L_x_1723) ;  /* 0x00000000000c8947 */ /* 0x000fea0003800000 */
[----:B------:R-:W2:Y:S04]  /*1f2c0*/  LDG.E R4, desc[UR46][R12.64] ;  /* 0x0000002e0c047981 */ /* 0x000ea8000c1e1900 */
[----:B-----5:R-:W2:Y:S02]  /*1f2d0*/  LDG.E R3, desc[UR46][R12.64+0x4] ;  /* 0x0000042e0c037981 */ /* 0x020ea4000c1e1900 */
[----:B--2---:R-:W-:-:S07]  /*1f2e0*/  IMAD.IADD R3, R3, 0x1, -R4 ;  /* 0x0000000103037824 */ /* 0x004fce00078e0a04 */
.L_x_1723:
[----:B------:R-:W2:Y:S01]  /*1f2f0*/  LDL R8, [R1+0x84] ;  /* 0x0000840001087983 */ /* 0x000ea20000100800 */
[----:B-----5:R-:W-:Y:S01]  /*1f300*/  IMAD R3, R3, R102, RZ ;  /* 0x0000006603037224 */ /* 0x020fe200078e02ff */
[----:B------:R-:W-:Y:S02]  /*1f310*/  LOP3.LUT P0, RZ, R230, 0x3, RZ, 0xc0, !PT ;  /* 0x00000003e6ff7812 */ /* 0x000fe4000780c0ff */
[----:B------:R-:W-:Y:S04]  /*1f320*/  SHFL.IDX PT, R4, R14, RZ, 0x1c1f ;  /* 0x001c1fff0e047589 */ /* 0x000fe800000e0000 */
[----:B------:R-:W0:Y:S04]  /*1f330*/  SHFL.IDX PT, R5, R15, RZ, 0x1c1f ;  /* 0x001c1fff0f057589 */ /* 0x000e2800000e0000 */
[----:B------:R-:W-:Y:S04]  /*1f340*/  SHFL.IDX PT, R6, R14, 0x1, 0x1c1f ;  /* 0x003c1f000e067f89 */ /* 0x000fe800000e0000 */
[----:B------:R-:W1:Y:S01]  /*1f350*/  SHFL.IDX PT, R7, R15, 0x1, 0x1c1f ;  /* 0x003c1f000f077f89 */ /* 0x000e6200000e0000 */
[----:B--2---:R-:W-:-:S04]  /*1f360*/  IADD3 R8, R8, R178, RZ ;  /* 0x000000b208087210 */ /* 0x004fc80007ffe0ff */
        /* <DEDUP_REMOVED lines=11> */
[----:B------:R-:W-:Y:S01]  /*1f420*/  IADD3 R9, P6, R72, 0x1000, RZ ;  /* 0x0000100048097810 */ /* 0x000fe20007fde0ff */
[----:B------:R-:W-:Y:S01]  /*1f430*/  IMAD R103, R103, UR4, RZ ;  /* 0x0000000467677c24 */ /* 0x000fe2000f8e02ff */
[----:B------:R-:W-:Y:S01]  /*1f440*/  LEA R49, R185, R208, 0x5 ;  /* 0x000000d0b9317211 */ /* 0x000fe200078e28ff */
[----:B------:R-:W-:Y:S01]  /*1f450*/  IMAD.WIDE.U32 R20, R0, UR4, RZ ;  /* 0x0000000400147c25 */ /* 0x000fe2000f8e00ff */
[----:B------:R-:W-:Y:S02]  /*1f460*/  LOP3.LUT R8, R9, 0x380, RZ, 0xc0, !PT ;  /* 0x0000038009087812 */ /* 0x000fe400078ec0ff */
[----:B------:R-:W-:Y:S01]  /*1f470*/  IADD3 R13, P5, R72, 0x2000, RZ ;  /* 0x00002000480d7810 */ /* 0x000fe20007fbe0ff */
[----:B------:R-:W-:Y:S01]  /*1f480*/  IMAD R103, R0, UR5, R103 ;  /* 0x0000000500677c24 */ /* 0x000fe2000f8e0267 */
[----:B------:R-:W-:Y:S01]  /*1f490*/  SHF.R.U64 R8, R8, 0x3, RZ ;  /* 0x0000000308087819 */ /* 0x000fe200000012ff */
[----:B------:R-:W-:Y:S01]  /*1f4a0*/  ULDC.64 UR4, c[0x0][0xae8] ;  /* 0x0002ba0000047ab9 */ /* 0x000fe20000000a00 */
[----:B------:R-:W-:Y:S01]  /*1f4b0*/  IMAD.IADD R48, R178, 0x1, R49 ;  /* 0x00000001b2307824 */ /* 0x000fe200078e0231 */
[----:B------:R-:W-:Y:S01]  /*1f4c0*/  IADD3 R25, P3, R72, 0x3000, RZ ;  /* 0x0000300048197810 */ /* 0x000fe20007f7e0ff */
[----:B------:R-:W-:Y:S01]  /*1f4d0*/  IMAD.IADD R21, R21, 0x1, R103 ;  /* 0x0000000115157824 */ /* 0x000fe200078e0267 */
[----:B------:R-:W-:Y:S01]  /*1f4e0*/  LOP3.LUT R8, R8, R9, RZ, 0x3c, !PT ;  /* 0x0000000908087212 */ /* 0x000fe200078e3cff */
[----:B------:R-:W-:Y:S01]  /*1f4f0*/  IMAD.X R9, RZ, RZ, R73, P6 ;  /* 0x000000ffff097224 */ /* 0x000fe200030e0649 */
[C---:B------:R-:W-:Y:S01]  /*1f500*/  IADD3 R33, P2, R72.reuse, 0x4000, RZ ;  /* 0x0000400048217810 */ /* 0x040fe20007f5e0ff */
[----:B------:R-:W-:Y:S01]  /*1f510*/  IMAD.WIDE.U32 R20, R183, UR4, R20 ;  /* 0x00000004b7147c25 */ /* 0x000fe2000f8e0014 */
[----:B------:R-:W-:-:S02]  /*1f520*/  IADD3 R37, P1, R72, 0x5000, RZ ;  /* 0x0000500048257810 */ /* 0x000fc40007f3e0ff */
        /* <DEDUP_REMOVED lines=24> */
[C---:B------:R-:W-:Y:S01]  /*1f6b0*/  IMAD R51, R28.reuse, UR5, R51 ;  /* 0x000000051c337c24 */ /* 0x040fe2000f8e0233 */
        /* <DEDUP_REMOVED lines=17> */
[----:B------:R-:W-:Y:S01]  /*1f7d0*/  IMAD.IADD R21, R21, 0x1, R51 ;  /* 0x0000000115157824 */ /* 0x000fe200078e0233 */
[----:B------:R-:W5:Y:S01]  /*1f7e0*/  LD.E.128 R12, desc[UR46][R12.64] ;  /* 0x0000002e0c0c7980 */ /* 0x000f62000c101d00 */
[----:B------:R-:W-:-:S02]  /*1f7f0*/  IMAD R0, R0, UR4, RZ ;  /* 0x0000000400007c24 */ /* 0x000fc4000f8e02ff */
[----:B------:R-:W-:Y:S01]  /*1f800*/  IMAD R51, R102, R53, R48 ;  /* 0x0000003566337224 */ /* 0x000fe200078e0230 */
[----:B------:R0:W5:Y:S01]  /*1f810*/  LD.E.128 R4, desc[UR46][R72.64] ;  /* 0x0000002e48047980 */ /* 0x000162000c101d00 */
[----:B------:R-:W-:-:S03]  /*1f820*/  IMAD R53, R49, UR5, R0 ;  /* 0x0000000531357c24 */ /* 0x000fc6000f8e0200 */
[----:B------:R-:W5:Y:S01]  /*1f830*/  LD.E.128 R24, desc[UR46][R24.64] ;  /* 0x0000002e18187980 */ /* 0x000f62000c101d00 */
[----:B------:R-:W-:-:S03]  /*1f840*/  SHF.R.S32.HI R0, RZ, 0x1f, R51 ;  /* 0x0000001fff007819 */ /* 0x000fc60000011433 */
[----:B------:R-:W5:Y:S01]  /*1f850*/  LD.E.128 R32, desc[UR46][R32.64] ;  /* 0x0000002e20207980 */ /* 0x000f62000c101d00 */
[----:B------:R-:W-:Y:S01]  /*1f860*/  IMAD.WIDE.U32 R20, R49, UR4, R20 ;  /* 0x0000000431147c25 */ /* 0x000fe2000f8e0014 */
[----:B------:R-:W-:Y:S02]  /*1f870*/  ULDC.64 UR4, c[0x0][0xad8] ;  /* 0x0002b60000047ab9 */ /* 0x000fe40000000a00 */
        /* <DEDUP_REMOVED lines=10> */
[----:B------:R-:W-:Y:S02]  /*1f920*/  IMAD.IADD R21, R21, 0x1, R53 ;  /* 0x0000000115157824 */ /* 0x000fe400078e0235 */
[----:B------:R-:W-:Y:S02]  /*1f930*/  IMAD R28, R0, UR4, RZ ;  /* 0x00000004001c7c24 */ /* 0x000fe4000f8e02ff */
[C---:B------:R-:W-:Y:S02]  /*1f940*/  VIADD R0, R178.reuse, 0x20 ;  /* 0x00000020b2007836 */ /* 0x040fe40000000000 */
[C---:B------:R-:W-:Y:S02]  /*1f950*/  IMAD R49, R51.reuse, UR5, R28 ;  /* 0x0000000533317c24 */ /* 0x040fe4000f8e021c */
[----:B------:R-:W-:Y:S01]  /*1f960*/  IMAD.WIDE.U32 R20, R51, UR4, R20 ;  /* 0x0000000433147c25 */ /* 0x000fe2000f8e0014 */
[-C--:B------:R-:W-:Y:S01]  /*1f970*/  ISETP.GE.AND P2, PT, R178, R3.reuse, PT ;  /* 0x00000003b200720c */ /* 0x080fe20003f46270 */
[----:B------:R-:W-:Y:S01]  /*1f980*/  ULDC.64 UR4, c[0x0][0xa80] ;  /* 0x0002a00000047ab9 */ /* 0x000fe20000000a00 */
[----:B------:R-:W-:Y:S01]  /*1f990*/  ISETP.GE.AND P0, PT, R0, R3, PT ;  /* 0x000000030000720c */ /* 0x000fe20003f06270 */
[----:B------:R-:W-:Y:S01]  /*1f9a0*/  VIADD R28, R178, 0x40 ;  /* 0x00000040b21c7836 */ /* 0x000fe20000000000 */
[----:B------:R-:W-:Y:S01]  /*1f9b0*/  LEA R50, P3, R20, UR4, 0x1 ;  /* 0x0000000414327c11 */ /* 0x000fe2000f8608ff */
[----:B------:R-:W-:-:S02]  /*1f9c0*/  IMAD.IADD R21, R21, 0x1, R49 ;  /* 0x0000000115157824 */ /* 0x000fc400078e0231 */
[----:B------:R-:W-:Y:S01]  /*1f9d0*/  VIADD R0, R2, 0x2a820 ;  /* 0x0002a82002007836 */ /* 0x000fe20000000000 */
[----:B------:R-:W-:Y:S02]  /*1f9e0*/  ISETP.GE.AND P1, PT, R28, R3, PT ;  /* 0x000000031c00720c */ /* 0x000fe40003f26270 */
[----:B------:R-:W-:Y:S02]  /*1f9f0*/  LEA.HI.X R28, R20, UR5, R21, 0x1, P3 ;  /* 0x00000005141c7c11 */ /* 0x000fe400098f0c15 */
[----:B------:R-:W-:Y:S01]  /*1fa00*/  PRMT R0, RZ, 0x654, R0 ;  /* 0x00000654ff007816 */ /* 0x000fe20000000000 */
[----:B-1----:R0:W1:Y:S01]  /*1fa10*/  SHFL.IDX PT, R21, R50, RZ, 0x181f ;  /* 0x00181fff32157589 */ /* 0x00206200000e0000 */
[----:B------:R-:W-:Y:S02]  /*1fa20*/  BSSY B1, `(.L_x_1725) ;  /* 0x000000f000017945 */ /* 0x000fe40003800000 */
[----:B------:R0:W-:Y:S01]  /*1fa30*/  SYNCS.ARRIVE.TRANS64.RED.A1T0 RZ, [R0+URZ], RZ ;  /* 0x000000ff00ff79a7 */ /* 0x0001e2000810043f */
[----:B------:R0:W2:Y:S01]  /*1fa40*/  SHFL.IDX PT, R49, R28, RZ, 0x181f ;  /* 0x00181fff1c317589 */ /* 0x0000a200000e0000 */
[----:B------:R-:W-:-:S02]  /*1fa50*/  SHF.R.S32.HI R104, RZ, 0x1f, R184 ;  /* 0x0000001fff687819 */ /* 0x000fc400000114b8 */
[----:B------:R-:W-:Y:S01]  /*1fa60*/  SHF.R.S32.HI R105, RZ, 0x1f, R182 ;  /* 0x0000001fff697819 */ /* 0x000fe200000114b6 */
[----:B------:R-:W-:Y:S06]  /*1fa70*/  @P2 BRA `(.L_x_1726) ;  /* 0x0000000000242947 */ /* 0x000fec0003800000 */
        /* <DEDUP_REMOVED lines=9> */
.L_x_1726:
[----:B------:R-:W-:Y:S05]  /*1fb10*/  BSYNC B1 ;  /* 0x0000000000017941 */ /* 0x000fea0003800000 */
.L_x_1725:
        /* <DEDUP_REMOVED lines=13> */
.L_x_1728:
[----:B------:R-:W-:Y:S05]  /*1fbf0*/  BSYNC B1 ;  /* 0x0000000000017941 */ /* 0x000fea0003800000 */
.L_x_1727:
        /* <DEDUP_REMOVED lines=13> */
.L_x_1730:
[----:B------:R-:W-:Y:S05]  /*1fcd0*/  BSYNC B1 ;  /* 0x0000000000017941 */ /* 0x000fea0003800000 */
.L_x_1729:
[----:B------:R-:W-:Y:S01]  /*1fce0*/  IADD3 R0, R178, 0x60, RZ ;  /* 0x00000060b2007810 */ /* 0x000fe20007ffe0ff */
[----:B0---4-:R0:W4:Y:S03]  /*1fcf0*/  SHFL.IDX PT, R7, R28, 0x3, 0x181f ;  /* 0x00781f001c077f89 */ /* 0x01112600000e0000 */
[----:B------:R-:W-:Y:S01]  /*1fd00*/  ISETP.GE.AND P0, PT, R0, R3, PT ;  /* 0x000000030000720c */ /* 0x000fe20003f06270 */
[----:B------:R0:W0:-:S12]  /*1fd10*/  SHFL.IDX PT, R9, R50, 0x3, 0x181f ;  /* 0x00781f0032097f89 */ /* 0x00001800000e0000 */
[----:B------:R-:W-:Y:S05]  /*1fd20*/  @P0 BRA `(.L_x_1731) ;  /* 0x0000001800100947 */ /* 0x000fea0003800000 */
[----:B------:R-:W-:Y:S02]  /*1fd30*/  ULDC UR4, c[0x0][0xac8] ;  /* 0x0002b20000047ab9 */ /* 0x000fe40000000800 */
[----:B------:R-:W-:-:S13]  /*1fd40*/  ISETP.GE.AND P1, PT, R182, UR4, PT ;  /* 0x00000004b6007c0c */ /* 0x000fda000bf26270 */
[----:B0-----:R-:W-:-:S04]  /*1fd50*/  @!P1 LEA R4, P0, R182, R9, 0x1 ;  /* 0x00000009b6049211 */ /* 0x001fc800078008ff */
[----:B----4-:R-:W-:Y:S02]  /*1fd60*/  @!P1 LEA.HI.X R5, R182, R7, R105, 0x1, P0 ;  /* 0x00000007b6059211 */ /* 0x010fe400000f0c69 */
[----:B------:R-:W-:-:S03]  /*1fd70*/  ISETP.GE.AND P0, PT, R184, UR4, PT ;  /* 0x00000004b8007c0c */ /* 0x000fc6000bf06270 */
[----:B------:R0:W-:Y:S10]  /*1fd80*/  @!P1 ST.E.128 desc[UR46][R4.64], R24 ;  /* 0x0000001804009985 */ /* 0x0001f4000c101d2e */
[----:B------:R-:W-:Y:S05]  /*1fd90*/  @P0 BRA `(.L_x_1731) ;  /* 0x0000001400f40947 */ /* 0x000fea0003800000 */
[----:B0-----:R-:W-:-:S04]  /*1fda0*/  LEA R4, P0, R184, R9, 0x1 ;  /* 0x00000009b8047211 */ /* 0x001fc800078008ff */
[----:B------:R-:W-:-:S05]  /*1fdb0*/  LEA.HI.X R5, R184, R7, R104, 0x1, P0 ;  /* 0x00000007b8057211 */ /* 0x000fca00000f0c68 */
[----:B------:R0:W-:Y:S01]  /*1fdc0*/  ST.E.128 desc[UR46][R4.64], R44 ;  /* 0x0000002c04007985 */ /* 0x0001e2000c101d2e */
[----:B------:R-:W-:Y:S05]  /*1fdd0*/  BRA `(.L_x_1731) ;  /* 0x0000001400e47947 */ /* 0x000fea0003800000 */
.L_x_1724:
[----:B0-----:R-:W0:Y:S01]  /*1fde0*/  @P4 LDC R6, c[0x0][0xbec] ;  /* 0x0002fb00ff064b82 */ /* 0x001e220000000800 */
[----:B------:R-:W-:Y:S01]  /*1fdf0*/  ULDC.64 UR4, c[0x0][0xb08] ;  /* 0x0002c20000047ab9 */ /* 0x000fe20000000a00 */
[----:B------:R-:W-:Y:S01]  /*1fe00*/  SHF.R.S32.HI R7, RZ, 0x1f, R28 ;  /* 0x0000001fff077819 */ /* 0x000fe2000001141c */
        /* <DEDUP_REMOVED lines=23> */
[C---:B------:R-:W-:Y:S02]  /*1ff80*/  IMAD R9, R28.reuse, UR5, R7 ;  /* 0x000000051c097c24 */ /* 0x040fe4000f8e0207 */
[----:B------:R-:W-:Y:S01]  /*1ff90*/  IMAD.WIDE.U32 R4, R28, UR4, R4 ;  /* 0x000000041c047c25 */ /* 0x000fe2000f8e0004 */
[----:B------:R-:W-:-:S03]  /*1ffa0*/  ULDC.64 UR4, c[0x0][0xb48] ;  /* 0x0002d20000047ab9 */ /* 0x000fc60000000a00 */
[----:B------:R-:W-:Y:S01]  /*1ffb0*/  IMAD.MOV.U32 R7, RZ, RZ, R25 ;  /* 0x000000ffff077224 */ /* 0x000fe200078e0019 */
[----:B-1----:R-:W-:Y:S01]  /*1ffc0*/  @P4 SHF.R.U32.HI R7, RZ, R11, R6 ;  /* 0x0000000bff074219 */ /* 0x002fe20000011606 */
[----:B------:R-:W-:Y:S02]  /*1ffd0*/  IMAD.IADD R5, R5, 0x1, R9 ;  /* 0x0000000105057824 */ /* 0x000fe400078e0209 */
[----:B------:R-:W-:Y:S01]  /*1ffe0*/  VIADD R6, R2, 0x2a820 ;  /* 0x0002a82002067836 */ /* 0x000fe20000000000 */
[--C-:B------:R-:W-:Y:S01]  /*1fff0*/  SHF.R.S32.HI R0, RZ, 0x1f, R7.reuse ;  /* 0x0000001fff007819 */ /* 0x100fe20000011407 */
[----:B------:R-:W-:Y:S02]  /*20000*/  IMAD.MOV R9, RZ, RZ, -R7 ;  /* 0x000000ffff097224 */ /* 0x000fe400078e0a07 */
[----:B------:R-:W-:Y:S01]  /*20010*/  IMAD.WIDE.U32 R4, R190, UR4, R4 ;  /* 0x00000004be047c25 */ /* 0x000fe2000f8e0004 */
[----:B------:R-:W-:-:S03]  /*20020*/  PRMT R6, RZ, 0x654, R6 ;  /* 0x00000654ff067816 */ /* 0x000fc60000000006 */
[----:B------:R-:W-:Y:S01]  /*20030*/  IMAD R9, R102, R9, R25 ;  /* 0x0000000966097224 */ /* 0x000fe200078e0219 */
[----:B------:R0:W-:Y:S01]  /*20040*/  SYNCS.ARRIVE.TRANS64.RED.A1T0 RZ, [R6+URZ], RZ ;  /* 0x000000ff06ff79a7 */ /* 0x0001e2000810043f */
        /* <DEDUP_REMOVED lines=81> */
.L_x_1733:
[----:B------:R-:W-:Y:S05]  /*20560*/  BSYNC B1 ;  /* 0x0000000000017941 */ /* 0x000fea0003800000 */
.L_x_1732:
        /* <DEDUP_REMOVED lines=70> */
.L_x_1722:
[----:B------:R-:W-:Y:S01]  /*209d0*/  ULDC.64 UR4, c[0x0][0xc08] ;  /* 0x0003020000047ab9 */ /* 0x000fe20000000a00 */
[----:B------:R-:W2:Y:S01]  /*209e0*/  LDC.64 R4, c[0x0][0xc00] ;  /* 0x00030000ff047b82 */ /* 0x000ea20000000a00 */
[----:B------:R-:W-:Y:S01]  /*209f0*/  ISETP.NE.U32.AND P0, PT, RZ, UR4, PT ;  /* 0x00000004ff007c0c */ /* 0x000fe2000bf05070 */
[----:B------:R-:W-:-:S03]  /*20a00*/  IMAD.MOV.U32 R3, RZ, RZ, RZ ;  /* 0x000000ffff037224 */ /* 0x000fc600078e00ff */
[----:B------:R-:W-:Y:S01]  /*20a10*/  ISETP.NE.AND.EX P1, PT, RZ, UR5, PT, P0 ;  /* 0x00000005ff007c0c */ /* 0x000fe2000bf25300 */
[----:B------:R-:W-:Y:S02]  /*20a20*/  ULDC.64 UR4, c[0x0][0xc00] ;  /* 0x0003000000047ab9 */ /* 0x000fe40000000a00 */
[----:B------:R-:W-:-:S04]  /*20a30*/  ISETP.NE.U32.AND P0, PT, RZ, UR4, PT ;  /* 0x00000004ff007c0c */ /* 0x000fc8000bf05070 */
[----:B------:R-:W-:-:S06]  /*20a40*/  ISETP.NE.AND.EX P0, PT, RZ, UR5, PT, P0 ;  /* 0x00000005ff007c0c */ /* 0x000fcc000bf05300 */
[----:B------:R-:W3:Y:S01]  /*20a50*/  @P1 LDC.64 R6, c[0x0][0xc08] ;  /* 0x00030200ff061b82 */ /* 0x000ee20000000a00 */
[----:B------:R-:W-:Y:S02]  /*20a60*/  ULDC UR4, c[0x0][0xa88] ;  /* 0x0002a20000047ab9 */ /* 0x000fe40000000800 */
[----:B------:R-:W-:Y:S02]  /*20a70*/  IMAD.U32 R0, RZ, RZ, UR4 ;  /* 0x00000004ff007e24 */ /* 0x000fe4000f8e00ff */
[----:B--2---:R-:W-:-:S05]  /*20a80*/  IMAD.WIDE R4, R187, 0x4, R4 ;  /* 0x00000004bb047825 */ /* 0x004fca00078e0204 */
[----:B------:R2:W5:Y:S01]  /*20a90*/  @P0 LDG.E R3, desc[UR46][R4.64] ;  /* 0x0000002e04030981 */ /* 0x000562000c1e1900 */
[----:B---3--:R-:W-:-:S05]  /*20aa0*/  @P1 IMAD.WIDE R6, R187, 0x4, R6 ;  /* 0x00000004bb061825 */ /* 0x008fca00078e0206 */
[----:B------:R2:W5:Y:S01]  /*20ab0*/  @P1 LDG.E R0, desc[UR46][R6.64] ;  /* 0x0000002e06001981 */ /* 0x000562000c1e1900 */
[----:B------:R-:W-:Y:S02]  /*20ac0*/  ISETP.NE.AND P2, PT, R186, RZ, PT ;  /* 0x000000ffba00720c */ /* 0x000fe40003f45270 */
[----:B-1----:R-:W-:Y:S01]  /*20ad0*/  SHF.R.S32.HI R28, RZ, 0x1f, R187 ;  /* 0x0000001fff1c7819 */ /* 0x002fe200000114bb */
[----:B------:R-:W1:Y:S10]  /*20ae0*/  S2R R35, SR_TID.X ;  /* 0x0000000000237919 */ /* 0x000e740000002100 */
[----:B------:R-:W3:Y:S01]  /*20af0*/  @!P2 LDC R186, c[0x0][0xad4] ;  /* 0x0002b500ffbaab82 */ /* 0x000ee20000000800 */
[----:B-1----:R-:W-:Y:S01]  /*20b00*/  VIADD R8, R35, 0xffffff80 ;  /* 0xffffff8023087836 */ /* 0x002fe20000000000 */
[----:B---3--:R-:W-:-:S04]  /*20b10*/  ISETP.GT.AND P2, PT, R186, 0x1, PT ;  /* 0x00000001ba00780c */ /* 0x008fc80003f44270 */
[----:B------:R-:W-:Y:S01]  /*20b20*/  ISETP.GT.AND P3, PT, R8, 0x7f, PT ;  /* 0x0000007f0800780c */ /* 0x000fe20003f64270 */
[----:B--2---:R-:W-:-:S12]  /*20b30*/  @P1 BRA `(.L_x_1734) ;  /* 0x0000000000101947 */ /* 0x004fd80003800000 */
[----:B------:R-:W-:Y:S05]  /*20b40*/  @!P0 BRA `(.L_x_1734) ;  /* 0x00000000000c8947 */ /* 0x000fea0003800000 */
[----:B------:R-:W2:Y:S04]  /*20b50*/  LDG.E R7, desc[UR46][R4.64] ;  /* 0x0000002e04077981 */ /* 0x000ea8000c1e1900 */
[----:B-----5:R-:W2:Y:S02]  /*20b60*/  LDG.E R0, desc[UR46][R4.64+0x4] ;  /* 0x0000042e04007981 */ /* 0x020ea4000c1e1900 */
[----:B--2---:R-:W-:-:S07]  /*20b70*/  IADD3 R0, -R7, R0, RZ ;  /* 0x0000000007007210 */ /* 0x004fce0007ffe1ff */
.L_x_1734:
[----:B------:R-:W-:Y:S01]  /*20b80*/  BSSY B1, `(.L_x_1735) ;  /* 0x0000035000017945 */ /* 0x000fe20003800000 */
[----:B------:R-:W-:Y:S02]  /*20b90*/  SEL R33, R187, RZ, !P0 ;  /* 0x000000ffbb217207 */ /* 0x000fe40004000000 */
[----:B------:R-:W-:Y:S02]  /*20ba0*/  SEL R28, R28, RZ, !P0 ;  /* 0x000000ff1c1c7207 */ /* 0x000fe40004000000 */
[----:B-----5:R-:W-:Y:S01]  /*20bb0*/  SHF.R.S32.HI R26, RZ, 0x1f, R3 ;  /* 0x0000001fff1a7819 */ /* 0x020fe20000011403 */
[----:B------:R-:W-:Y:S06]  /*20bc0*/  @P3 BRA `(.L_x_1736) ;  /* 0x0000000000c03947 */ /* 0x000fec0003800000 */
[----:B------:R-:W1:Y:S01]  /*20bd0*/  LDC R37, c[0x0][0xbe8] ;  /* 0x0002fa00ff257b82 */ /* 0x000e620000000800 */
[----:B------:R-:W-:Y:S01]  /*20be0*/  IADD3 R35, R178, -0x80, R35 ;  /* 0xffffff80b2237810 */ /* 0x000fe20007ffe023 */
[----:B-1----:R-:W-:-:S05]  /*20bf0*/  IMAD R4, R0, R37, RZ ;  /* 0x0000002500047224 */ /* 0x002fca00078e02ff */
[----:B------:R-:W-:-:S13]  /*20c00*/  ISETP.GE.AND P0, PT, R35, R4, PT ;  /* 0x000000042300720c */ /* 0x000fda0003f06270 */
[----:B------:R-:W-:Y:S05]  /*20c10*/  @P0 BRA `(.L_x_1736) ;  /* 0x0000000000ac0947 */ /* 0x000fea0003800000 */
[----:B------:R-:W-:Y:S01]  /*20c20*/  IMAD.MOV.U32 R24, RZ, RZ, 0x9b8 ;  /* 0x000009b8ff187424 */ /* 0x000fe200078e00ff */
[----:B------:R-:W-:Y:S01]  /*20c30*/  ISETP.GT.AND P0, PT, R186, 0x1, PT ;  /* 0x00000001ba00780c */ /* 0x000fe20003f04270 */
[----:B------:R-:W1:Y:S01]  /*20c40*/  LDC.64 R4, c[0x0][0xba8] ;  /* 0x0002ea00ff047b82 */ /* 0x000e620000000a00 */
[----:B------:R-:W-:Y:S01]  /*20c50*/  ISETP.NE.AND P1, PT, R37, 0x1, PT ;  /* 0x000000012500780c */ /* 0x000fe20003f25270 */
[----:B------:R-:W-:Y:S01]  /*20c60*/  IMAD.MOV.U32 R21, RZ, RZ, R35 ;  /* 0x000000ffff157224 */ /* 0x000fe200078e0023 */
[----:B------:R-:W-:-:S05]  /*20c70*/  SEL R24, R24, 0x978, P0 ;  /* 0x0000097818187807 */ /* 0x000fca0000000000 */
[----:B------:R-:W2:Y:S08]  /*20c80*/  LDC.64 R12, c[0x0][R24+0x220] ;  /* 0x00008800180c7b82 */ /* 0x000eb00000000a00 */
[----:B------:R-:W3:Y:S08]  /*20c90*/  LDC.64 R10, c[0x0][R24+0x218] ;  /* 0x00008600180a7b82 */ /* 0x000ef00000000a00 */
[----:B------:R-:W4:Y:S08]  /*20ca0*/  LDC.64 R8, c[0x0][R24+0x228] ;  /* 0x00008a0018087b82 */ /* 0x000f300000000a00 */
[----:B------:R-:W5:Y:S08]  /*20cb0*/  LDC.64 R6, c[0x0][R24+0x210] ;  /* 0x0000840018067b82 */ /* 0x000f700000000a00 */
[----:B------:R-:W0:Y:S08]  /*20cc0*/  @P1 LDC R20, c[0x0][0xbec] ;  /* 0x0002fb00ff141b82 */ /* 0x000e300000000800 */
[----:B------:R-:W4:Y:S01]  /*20cd0*/  @P1 LDC R27, c[0x0][0xbf0] ;  /* 0x0002fc00ff1b1b82 */ /* 0x000f220000000800 */
[----:B--2---:R-:W-:-:S07]  /*20ce0*/  IMAD R13, R13, R33, RZ ;  /* 0x000000210d0d7224 */ /* 0x004fce00078e02ff */
[----:B-1----:R-:W1:Y:S01]  /*20cf0*/  @!P0 LDC R4, c[0x0][0xb50] ;  /* 0x0002d400ff048b82 */ /* 0x002e620000000800 */
[----:B0-----:R-:W-:-:S07]  /*20d00*/  @P1 IMAD.HI.U32 R20, R35, R20, RZ ;  /* 0x0000001423141227 */ /* 0x001fce00078e00ff */
[----:B------:R-:W0:Y:S01]  /*20d10*/  @!P0 LDC R5, c[0x0][0xb54] ;  /* 0x0002d500ff058b82 */ /* 0x000e220000000800 */
[-C--:B---3--:R-:W-:Y:S02]  /*20d20*/  IMAD R25, R11, R183.reuse, RZ ;  /* 0x000000b70b197224 */ /* 0x088fe400078e02ff */
[----:B------:R-:W-:Y:S01]  /*20d30*/  IMAD.WIDE.U32 R14, R10, R183, RZ ;  /* 0x000000b70a0e7225 */ /* 0x000fe200078e00ff */
[----:B----4-:R-:W-:-:S03]  /*20d40*/  @P1 SHF.R.U32.HI R21, RZ, R27, R20 ;  /* 0x0000001bff151219 */ /* 0x010fc60000011614 */
[----:B------:R-:W-:-:S04]  /*20d50*/  IMAD.WIDE.U32 R10, R12, R33, RZ ;  /* 0x000000210c0a7225 */ /* 0x000fc800078e00ff */
[----:B------:R-:W-:Y:S01]  /*20d60*/  IMAD R27, R12, R28, R13 ;  /* 0x0000001c0c1b7224 */ /* 0x000fe200078e020d */
[----:B------:R-:W-:Y:S01]  /*20d70*/  SEL R13, R190, RZ, P0 ;  /* 0x000000ffbe0d7207 */ /* 0x000fe20000000000 */
[----:B------:R-:W-:Y:S01]  /*20d80*/  IMAD.IADD R25, R15, 0x1, R25 ;  /* 0x000000010f197824 */ /* 0x000fe200078e0219 */
[----:B------:R-:W-:Y:S01]  /*20d90*/  IADD3 R14, P1, P3, R10, R14, R3 ;  /* 0x0000000e0a0e7210 */ /* 0x000fe20007b3e003 */
[----:B------:R-:W-:Y:S02]  /*20da0*/  IMAD.MOV R10, RZ, RZ, -R21 ;  /* 0x000000ffff0a7224 */ /* 0x000fe400078e0a15 */
[----:B------:R-:W-:Y:S02]  /*20db0*/  IMAD.IADD R27, R11, 0x1, R27 ;  /* 0x000000010b1b7824 */ /* 0x000fe400078e021b */
[-C--:B------:R-:W-:Y:S02]  /*20dc0*/  IMAD R15, R9, R13.reuse, RZ ;  /* 0x0000000d090f7224 */ /* 0x080fe400078e02ff */
[----:B------:R-:W-:-:S04]  /*20dd0*/  IMAD.WIDE.U32 R8, R8, R13, RZ ;  /* 0x0000000d08087225 */ /* 0x000fc800078e00ff */
[----:B------:R-:W-:Y:S01]  /*20de0*/  IMAD R11, R37, R10, R35 ;  /* 0x0000000a250b7224 */ /* 0x000fe200078e0223 */
[----:B------:R-:W-:Y:S01]  /*20df0*/  IADD3.X R10, R27, R25, R26, P1, P3 ;  /* 0x000000191b0a7210 */ /* 0x000fe20000fe641a */
[----:B------:R-:W-:Y:S01]  /*20e00*/  IMAD.IADD R15, R9, 0x1, R15 ;  /* 0x00000001090f7824 */ /* 0x000fe200078e020f */
[----:B------:R-:W-:Y:S01]  /*20e10*/  IADD3 R8, P0, P1, R21, R14, R8 ;  /* 0x0000000e15087210 */ /* 0x000fe2000791e008 */
[----:B-----5:R-:W-:Y:S01]  /*20e20*/  IMAD R7, R7, R11, RZ ;  /* 0x0000000b07077224 */ /* 0x020fe200078e02ff */
[----:B------:R-:W-:Y:S02]  /*20e30*/  SHF.R.S32.HI R21, RZ, 0x1f, R21 ;  /* 0x0000001fff157819 */ /* 0x000fe40000011415 */
[----:B------:R-:W-:Y:S02]  /*20e40*/  SHF.R.S32.HI R13, RZ, 0x1f, R11 ;  /* 0x0000001fff0d7819 */ /* 0x000fe4000001140b */
[----:B------:R-:W-:-:S03]  /*20e50*/  IADD3.X R9, R21, R10, R15, P0, P1 ;  /* 0x0000000a15097210 */ /* 0x000fc600007e240f */
[C---:B------:R-:W-:Y:S02]  /*20e60*/  IMAD R13, R6.reuse, R13, R7 ;  /* 0x0000000d060d7224 */ /* 0x040fe400078e0207 */
[----:B------:R-:W-:-:S04]  /*20e70*/  IMAD.WIDE.U32 R6, R6, R11, R8 ;  /* 0x0000000b06067225 */ /* 0x000fc800078e0008 */
[----:B------:R-:W-:Y:S01]  /*20e80*/  IMAD.IADD R7, R7, 0x1, R13 ;  /* 0x0000000107077824 */ /* 0x000fe200078e020d */
[----:B-1----:R-:W-:-:S04]  /*20e90*/  LEA R4, P0, R6, R4, 0x2 ;  /* 0x0000000406047211 */ /* 0x002fc800078010ff */
[----:B0-----:R-:W-:Y:S01]  /*20ea0*/  LEA.HI.X R5, R6, R5, R7, 0x2, P0 ;  /* 0x0000000506057211 */ /* 0x001fe200000f1407 */
[----:B------:R-:W-:-:S05]  /*20eb0*/  IMAD.MOV.U32 R7, RZ, RZ, -0x800000 ;  /* 0xff800000ff077424 */ /* 0x000fca00078e00ff */
[----:B------:R1:W-:Y:S03]  /*20ec0*/  STG.E desc[UR46][R4.64], R7 ;  /* 0x0000000704007986 */ /* 0x0003e6000c10192e */
.L_x_1736:
[----:B------:R-:W-:Y:S05]  /*20ed0*/  BSYNC B1 ;  /* 0x0000000000017941 */ /* 0x000fea0003800000 */
.L_x_1735:
[----:B------:R-:W-:Y:S05]  /*20ee0*/  @P2 BRA `(.L_x_1731) ;  /* 0x0000000400a02947 */ /* 0x000fea0003800000 */
[----:B------:R-:W2:Y:S01]  /*20ef0*/  LDC R11, c[0x0][0xbe8] ;  /* 0x0002fa00ff0b7b82 */ /* 0x000ea20000000800 */
[----:B------:R-:W-:Y:S01]  /*20f00*/  ULDC.64 UR4, c[0x0][0xaa0] ;  /* 0x0002a80000047ab9 */ /* 0x000fe20000000a00 */
[----:B------:R-:W-:Y:S01]  /*20f10*/  ULDC.64 UR6, c[0x0][0xaf0] ;  /* 0x0002bc0000067ab9 */ /* 0x000fe20000000a00 */
[----:B-1----:R-:W-:Y:S01]  /*20f20*/  IMAD R4, R26, UR4, RZ ;  /* 0x000000041a047c24 */ /* 0x002fe2000f8e02ff */
[----:B------:R-:W-:Y:S01]  /*20f30*/  BSSY B1, `(.L_x_1737) ;  /* 0x0000039000017945 */ /* 0x000fe20003800000 */
[----:B------:R-:W-:Y:S02]  /*20f40*/  SHF.R.S32.HI R10, RZ, 0x1f, R184 ;  /* 0x0000001fff0a7819 */ /* 0x000fe400000114b8 */
[C---:B------:R-:W-:Y:S01]  /*20f50*/  IMAD R7, R3.reuse, UR5, R4 ;  /* 0x0000000503077c24 */ /* 0x040fe2000f8e0204 */
[----:B------:R-:W-:Y:S01]  /*20f60*/  SHF.R.S32.HI R12, RZ, 0x1f, R182 ;  /* 0x0000001fff0c7819 */ /* 0x000fe200000114b6 */
[----:B------:R-:W-:Y:S01]  /*20f70*/  IMAD.WIDE.U32 R4, R3, UR4, RZ ;  /* 0x0000000403047c25 */ /* 0x000fe2000f8e00ff */
[----:B------:R-:W-:-:S03]  /*20f80*/  ULDC.64 UR4, c[0x0][0xae8] ;  /* 0x0002ba0000047ab9 */ /* 0x000fc60000000a00 */
[----:B------:R-:W-:Y:S02]  /*20f90*/  IMAD R3, R185, 0x20, R208 ;  /* 0x00000020b9037824 */ /* 0x000fe400078e02d0 */
[----:B------:R-:W-:Y:S02]  /*20fa0*/  IMAD.IADD R5, R5, 0x1, R7 ;  /* 0x0000000105057824 */ /* 0x000fe400078e0207 */
[----:B------:R-:W-:Y:S01]  /*20fb0*/  IMAD R7, R28, UR6, RZ ;  /* 0x000000061c077c24 */ /* 0x000fe2000f8e02ff */
[----:B------:R-:W-:Y:S01]  /*20fc0*/  IADD3 R9, R178, R3, RZ ;  /* 0x00000003b2097210 */ /* 0x000fe20007ffe0ff */
[----:B------:R-:W-:-:S04]  /*20fd0*/  IMAD.WIDE.U32 R4, R183, UR4, R4 ;  /* 0x00000004b7047c25 */ /* 0x000fc8000f8e0004 */
[----:B------:R-:W-:Y:S01]  /*20fe0*/  IMAD.MOV.U32 R3, RZ, RZ, R9 ;  /* 0x000000ffff037224 */ /* 0x000fe200078e0009 */
[----:B--2---:R-:W-:Y:S01]  /*20ff0*/  ISETP.NE.AND P0, PT, R11, 0x1, PT ;  /* 0x000000010b00780c */ /* 0x004fe20003f05270 */
[----:B------:R-:W-:Y:S01]  /*21000*/  IMAD R5, R183, UR5, R5 ;  /* 0x00000005b7057c24 */ /* 0x000fe2000f8e0205 */
[----:B------:R-:W-:Y:S01]  /*21010*/  ULDC.64 UR4, c[0x0][0xae0] ;  /* 0x0002b80000047ab9 */ /* 0x000fe20000000a00 */
[C---:B------:R-:W-:Y:S02]  /*21020*/  IMAD R7, R33.reuse, UR7, R7 ;  /* 0x0000000721077c24 */ /* 0x040fe4000f8e0207 */
[----:B------:R-:W-:-:S04]  /*21030*/  IMAD.WIDE.U32 R4, R33, UR6, R4 ;  /* 0x0000000621047c25 */ /* 0x000fc8000f8e0004 */
[----:B------:R-:W-:Y:S02]  /*21040*/  IMAD.IADD R5, R5, 0x1, R7 ;  /* 0x0000000105057824 */ /* 0x000fe400078e0207 */
[----:B------:R-:W-:Y:S02]  /*21050*/  IMAD.IADD R178, R208, 0x1, R178 ;  /* 0x00000001d0b27824 */ /* 0x000fe400078e02b2 */
[----:B------:R-:W1:Y:S08]  /*21060*/  @P0 LDC R6, c[0x0][0xbec] ;  /* 0x0002fb00ff060b82 */ /* 0x000e700000000800 */
[----:B------:R-:W2:Y:S01]  /*21070*/  @P0 LDC R13, c[0x0][0xbf0] ;  /* 0x0002fc00ff0d0b82 */ /* 0x000ea20000000800 */
[----:B-1----:R-:W-:-:S05]  /*21080*/  @P0 IMAD.HI.U32 R6, R9, R6, RZ ;  /* 0x0000000609060227 */ /* 0x002fca00078e00ff */
[----:B--2---:R-:W-:-:S04]  /*21090*/  @P0 SHF.R.U32.HI R3, RZ, R13, R6 ;  /* 0x0000000dff030219 */ /* 0x004fc80000011606 */
[--C-:B------:R-:W-:Y:S01]  /*210a0*/  SHF.R.S32.HI R6, RZ, 0x1f, R3.reuse ;  /* 0x0000001fff067819 */ /* 0x100fe20000011403 */
[----:B------:R-:W-:Y:S02]  /*210b0*/  IMAD.MOV R8, RZ, RZ, -R3 ;  /* 0x000000ffff087224 */ /* 0x000fe400078e0a03 */
[----:B------:R-:W-:-:S04]  /*210c0*/  IMAD.WIDE.U32 R4, R3, UR4, R4 ;  /* 0x0000000403047c25 */ /* 0x000fc8000f8e0004 */
[----:B------:R-:W-:Y:S02]  /*210d0*/  IMAD R6, R6, UR4, RZ ;  /* 0x0000000406067c24 */ /* 0x000fe4000f8e02ff */
[----:B------:R-:W-:Y:S02]  /*210e0*/  IMAD R7, R11, R8, R9 ;  /* 0x000000080b077224 */ /* 0x000fe400078e0209 */
[----:B------:R-:W-:Y:S01]  /*210f0*/  IMAD R9, R3, UR5, R6 ;  /* 0x0000000503097c24 */ /* 0x000fe2000f8e0206 */
[----:B------:R-:W-:Y:S01]  /*21100*/  ULDC.64 UR4, c[0x0][0xad8] ;  /* 0x0002b60000047ab9 */ /* 0x000fe20000000a00 */
[----:B------:R-:W-:Y:S01]  /*21110*/  IMAD R11, R0, R11, RZ ;  /* 0x0000000b000b7224 */ /* 0x000fe200078e02ff */
[----:B------:R-:W-:Y:S01]  /*21120*/  SHF.R.S32.HI R3, RZ, 0x1f, R7 ;  /* 0x0000001fff037819 */ /* 0x000fe20000011407 */
[----:B------:R-:W-:Y:S02]  /*21130*/  IMAD.IADD R5, R5, 0x1, R9 ;  /* 0x0000000105057824 */ /* 0x000fe400078e0209 */
[C---:B------:R-:W-:Y:S01]  /*21140*/  VIADD R0, R178.reuse, 0x20 ;  /* 0x00000020b2007836 */ /* 0x040fe20000000000 */
[----:B------:R-:W-:Y:S01]  /*21150*/  ISETP.GE.AND P2, PT, R178, R11, PT ;  /* 0x0000000bb200720c */ /* 0x000fe20003f46270 */
[----:B------:R-:W-:-:S02]  /*21160*/  IMAD R6, R3, UR4, RZ ;  /* 0x0000000403067c24 */ /* 0x000fc4000f8e02ff */
[----:B------:R-:W-:Y:S01]  /*21170*/  IMAD.WIDE.U32 R4, R7, UR4, R4 ;  /* 0x0000000407047c25 */ /* 0x000fe2000f8e0004 */
[----:B------:R-:W-:-:S03]  /*21180*/  ISETP.GE.AND P1, PT, R0, R11, PT ;  /* 0x0000000b0000720c */ /* 0x000fc60003f26270 */
[----:B------:R-:W-:Y:S01]  /*21190*/  IMAD R3, R7, UR5, R6 ;  /* 0x0000000507037c24 */ /* 0x000fe2000f8e0206 */
[----:B------:R-:W-:Y:S01]  /*211a0*/  ULDC.64 UR4, c[0x0][0xa80] ;  /* 0x0002a00000047ab9 */ /* 0x000fe20000000a00 */
[----:B------:R-:W-:Y:S01]  /*211b0*/  VIADD R0, R178, 0x40 ;  /* 0x00000040b2007836 */ /* 0x000fe20000000000 */
[----:B------:R-:W-:Y:S01]  /*211c0*/  LEA R6, P3, R4, UR4, 0x1 ;  /* 0x0000000404067c11 */ /* 0x000fe2000f8608ff */
[----:B------:R-:W-:-:S03]  /*211d0*/  IMAD.IADD R3, R5, 0x1, R3 ;  /* 0x0000000105037824 */ /* 0x000fc600078e0203 */
[----:B------:R-:W-:Y:S01]  /*211e0*/  ISETP.GE.AND P0, PT, R0, R11, PT ;  /* 0x0000000b0000720c */ /* 0x000fe20003f06270 */
[----:B------:R1:W2:Y:S01]  /*211f0*/  SHFL.IDX PT, R7, R6, RZ, 0x181f ;  /* 0x00181fff06077589 */ /* 0x0002a200000e0000 */
[----:B------:R-:W-:-:S05]  /*21200*/  LEA.HI.X R3, R4, UR5, R3, 0x1, P3 ;  /* 0x0000000504037c11 */ /* 0x000fca00098f0c03 */
[----:B------:R1:W3:Y:S01]  /*21210*/  SHFL.IDX PT, R5, R3, RZ, 0x181f ;  /* 0x00181fff03057589 */ /* 0x0002e200000e0000 */
[----:B------:R-:W-:Y:S05]  /*21220*/  @P2 BRA `(.L_x_1738) ;  /* 0x0000000000242947 */ /* 0x000fea0003800000 */
[----:B------:R-:W-:Y:S02]  /*21230*/  ULDC UR4, c[0x0][0xac8] ;  /* 0x0002b20000047ab9 */ /* 0x000fe40000000800 */
[----:B------:R-:W-:Y:S02]  /*21240*/  ISETP.GE.AND P4, PT, R182, UR4, PT ;  /* 0x00000004b6007c0c */ /* 0x000fe4000bf86270 */
[----:B------:R-:W-:-:S11]  /*21250*/  ISETP.GE.AND P5, PT, R184, UR4, PT ;  /* 0x00000004b8007c0c */ /* 0x000fd6000bfa6270 */
[-C--:B--2---:R-:W-:Y:S02]  /*21260*/  @!P4 LEA R8, P2, R182, R7.reuse, 0x1 ;  /* 0x00000007b608c211 */ /* 0x084fe400078408ff */
[----:B------:R-:W-:Y:S02]  /*21270*/  @!P5 LEA R4, P3, R184, R7, 0x1 ;  /* 0x00000007b804d211 */ /* 0x000fe400078608ff */
[-C--:B---3--:R-:W-:Y:S02]  /*21280*/  @!P4 LEA.HI.X R9, R182, R5.reuse, R12, 0x1, P2 ;  /* 0x00000005b609c211 */ /* 0x088fe400010f0c0c */
[----:B------:R-:W-:-:S03]  /*21290*/  @!P5 LEA.HI.X R5, R184, R5, R10, 0x1, P3 ;  /* 0x00000005b805d211 */ /* 0x000fc600018f0c0a */
[----:B------:R4:W-:Y:S04]  /*212a0*/  @!P4 ST.E.128 desc[UR46][R8.64], RZ ;  /* 0x000000ff0800c985 */ /* 0x0009e8000c101d2e */
[----:B------:R4:W-:Y:S02]  /*212b0*/  @!P5 ST.E.128 desc[UR46][R4.64], RZ ;  /* 0x000000ff0400d985 */ /* 0x0009e4000c101d2e */
.L_x_1738:
[----:B------:R-:W-:Y:S05]  /*212c0*/  BSYNC B1 ;  /* 0x0000000000017941 */ /* 0x000fea0003800000 */
.L_x_1737:
[----:B---34-:R3:W4:Y:S01]  /*212d0*/  SHFL.IDX PT, R5, R3, 0x1, 0x181f ;  /* 0x00381f0003057f89 */ /* 0x01872200000e0000 */
[----:B------:R-:W-:Y:S03]  /*212e0*/  BSSY B1, `(.L_x_1739) ;  /* 0x000000c000017945 */ /* 0x000fe60003800000 */
[----:B--2---:R3:W2:Y:S01]  /*212f0*/  SHFL.IDX PT, R7, R6, 0x1, 0x181f ;  /* 0x00381f0006077f89 */ /* 0x0046a200000e0000 */
[----:B------:R-:W-:Y:S05]  /*21300*/  @P1 BRA `(.L_x_1740) ;  /* 0x0000000000241947 */ /* 0x000fea0003800000 */
[----:B------:R-:W-:Y:S02]  /*21310*/  ULDC UR4, c[0x0][0xac8] ;  /* 0x0002b20000047ab9 */ /* 0x000fe40000000800 */
[----:B------:R-:W-:Y:S02]  /*21320*/  ISETP.GE.AND P3, PT, R182, UR4, PT ;  /* 0x00000004b6007c0c */ /* 0x000fe4000bf66270 */
[----:B------:R-:W-:-:S11]  /*21330*/  ISETP.GE.AND P4, PT, R184, UR4, PT ;  /* 0x00000004b8007c0c */ /* 0x000fd6000bf86270 */
[-C--:B--2---:R-:W-:Y:S02]  /*21340*/  @!P3 LEA R8, P1, R182, R7.reuse, 0x1 ;  /* 0x00000007b608b211 */ /* 0x084fe400078208ff */
[----:B------:R-:W-:Y:S02]  /*21350*/  @!P4 LEA R4, P2, R184, R7, 0x1 ;  /* 0x00000007b804c211 */ /* 0x000fe400078408ff */
[-C--:B----4-:R-:W-:Y:S02]  /*21360*/  @!P3 LEA.HI.X R9, R182, R5.reuse, R12, 0x1, P1 ;  /* 0x00000005b609b211 */ /* 0x090fe400008f0c0c */
[----:B------:R-:W-:-:S03]  /*21370*/  @!P4 LEA.HI.X R5, R184, R5, R10, 0x1, P2 ;  /* 0x00000005b805c211 */ /* 0x000fc600010f0c0a */
[----:B------:R2:W-:Y:S04]  /*21380*/  @!P3 ST.E.128 desc[UR46][R8.64], RZ ;  /* 0x000000ff0800b985 */ /* 0x0005e8000c101d2e */
[----:B------:R2:W-:Y:S02]  /*21390*/  @!P4 ST.E.128 desc[UR46][R4.64], RZ ;  /* 0x000000ff0400c985 */ /* 0x0005e4000c101d2e */
.L_x_1740:
[----:B------:R-:W-:Y:S05]  /*213a0*/  BSYNC B1 ;  /* 0x0000000000017941 */ /* 0x000fea0003800000 */
.L_x_1739:
[----:B--2-4-:R2:W4:Y:S01]  /*213b0*/  SHFL.IDX PT, R5, R3, 0x2, 0x181f ;  /* 0x00581f0003057f89 */ /* 0x01452200000e0000 */
        /* <DEDUP_REMOVED lines=12> */
.L_x_1742:
[----:B------:R-:W-:Y:S05]  /*21480*/  BSYNC B1 ;  /* 0x0000000000017941 */ /* 0x000fea0003800000 */
.L_x_1741:
[----:B------:R-:W-:Y:S01]  /*21490*/  VIADD R0, R178, 0x60 ;  /* 0x00000060b2007836 */ /* 0x000fe20000000000 */
[----:B-123--:R-:W1:Y:S04]  /*214a0*/  SHFL.IDX PT, R3, R3, 0x3, 0x181f ;  /* 0x00781f0003037f89 */ /* 0x00ee6800000e0000 */
[----:B------:R-:W-:Y:S01]  /*214b0*/  ISETP.GE.AND P0, PT, R0, R11, PT ;  /* 0x0000000b0000720c */ /* 0x000fe20003f06270 */
[----:B0---4-:R0:W2:-:S12]  /*214c0*/  SHFL.IDX PT, R5, R6, 0x3, 0x181f ;  /* 0x00781f0006057f89 */ /* 0x01109800000e0000 */
[----:B0-----:R-:W-:Y:S05]  /*214d0*/  @P0 BRA `(.L_x_1731) ;  /* 0x0000000000240947 */ /* 0x001fea0003800000 */
[----:B------:R-:W-:Y:S02]  /*214e0*/  ULDC UR4, c[0x0][0xac8] ;  /* 0x0002b20000047ab9 */ /* 0x000fe40000000800 */
[----:B------:R-:W-:Y:S02]  /*214f0*/  ISETP.GE.AND P2, PT, R182, UR4, PT ;  /* 0x00000004b6007c0c */ /* 0x000fe4000bf46270 */
[----:B------:R-:W-:-:S11]  /*21500*/  ISETP.GE.AND P3, PT, R184, UR4, PT ;  /* 0x00000004b8007c0c */ /* 0x000fd6000bf66270 */
[-C--:B--2---:R-:W-:Y:S02]  /*21510*/  @!P2 LEA R6, P0, R182, R5.reuse, 0x1 ;  /* 0x00000005b606a211 */ /* 0x084fe400078008ff */
[----:B------:R-:W-:Y:S02]  /*21520*/  @!P3 LEA R4, P1, R184, R5, 0x1 ;  /* 0x00000005b804b211 */ /* 0x000fe400078208ff */
[-C--:B-1----:R-:W-:Y:S02]  /*21530*/  @!P2 LEA.HI.X R7, R182, R3.reuse, R12, 0x1, P0 ;  /* 0x00000003b607a211 */ /* 0x082fe400000f0c0c */
[----:B------:R-:W-:-:S03]  /*21540*/  @!P3 LEA.HI.X R5, R184, R3, R10, 0x1, P1 ;  /* 0x00000003b805b211 */ /* 0x000fc600008f0c0a */
[----:B------:R0:W-:Y:S04]  /*21550*/  @!P2 ST.E.128 desc[UR46][R6.64], RZ ;  /* 0x000000ff0600a985 */ /* 0x0001e8000c101d2e */
[----:B------:R0:W-:Y:S02]  /*21560*/  @!P3 ST.E.128 desc[UR46][R4.64], RZ ;  /* 0x000000ff0400b985 */ /* 0x0001e4000c101d2e */
.L_x_1731:
[----:B------:R-:W-:Y:S05]  /*21570*/  BSYNC B0 ;  /* 0x0000000000007941 */ /* 0x000fea0003800000 */
.L_x_1721:
[----:B------:R-:W-:Y:S02]  /*21580*/  ULDC UR4, c[0x0][0xc3c] ;  /* 0x00030f0000047ab9 */ /* 0x000fe40000000800 */
[----:B------:R-:W-:-:S13]  /*21590*/  ISETP.GE.AND P0, PT, R31, UR4, PT ;  /* 0x000000041f007c0c */ /* 0x000fda000bf06270 */
[----:B------:R-:W-:Y:S05]  /*215a0*/  @!P0 BRA `(.L_x_1743) ;  /* 0xfffffdfc00dc8947 */ /* 0x000fea000383ffff */
[----:B------:R-:W-:Y:S05]  /*215b0*/  BRA `(.L_x_1449) ;  /* 0x0000009000207947 */ /* 0x000fea0003800000 */
.L_x_1447:
[----:B------:R-:W-:-:S08]  /*215c0*/  NOP ;  /* 0x0000000000007918 */ /* 0x000fd00000000000 */
[----:B0-----:R-:W0:-:S00]  /*215d0*/  USETMAXREG.DEALLOC.CTAPOOL 0x18 ;  /* 0x00000018000079c8 */ /* 0x001e0000080e0500 */
[----:B0-----:R-:W-:Y:S01]  /*215e0*/  LOP3.LUT R0, R0, 0x3, RZ, 0xc0, !PT ;  /* 0x0000000300007812 */ /* 0x001fe200078ec0ff */
[----:B------:R-:W-:Y:S01]  /*215f0*/  IMAD.MOV.U32 R7, RZ, RZ, RZ ;  /* 0x000000ffff077224 */ /* 0x000fe200078e00ff */
[----:B------:R-:W-:-:S04]  /*21600*/  LOP3.LUT R17, R17, 0xffffffef, RZ, 0xc0, !PT ;  /* 0xffffffef11117812 */ /* 0x000fc800078ec0ff */
[----:B------:R-:W0:Y:S02]  /*21610*/  SHFL.IDX PT, R0, R0, RZ, 0x1f ;  /* 0x00001fff00007589 */ /* 0x000e2400000e0000 */
[----:B0-----:R-:W-:-:S13]  /*21620*/  ISETP.NE.AND P0, PT, R0, RZ, PT ;  /* 0x000000ff0000720c */ /* 0x001fda0003f05270 */
[----:B------:R-:W-:Y:S01]  /*21630*/  @P0 LOP3.LUT R17, R17, 0x10, RZ, 0xfc, !PT ;  /* 0x0000001011110812 */ /* 0x000fe200078efcff */
[----:B------:R-:W-:Y:S06]  /*21640*/  @!P0 BRA `(.L_x_1744) ;  /* 0x0000000000248947 */ /* 0x000fec0003800000 */
[----:B------:R-:W0:Y:S08]  /*21650*/  S2UR UR5, SR_CgaCtaId ;  /* 0x00000000000579c3 */ /* 0x000e300000008800 */
[----:B------:R-:W-:Y:S06]  /*21660*/  BAR.SYNC.DEFER_BLOCKING 0x5, 0x180 ;  /* 0x0146000000007b1d */ /* 0x000fec0000010000 */
[----:B------:R-:W-:-:S02]  /*21670*/  UMOV UR4, 0x400 ;  /* 0x0000040000047882 */ /* 0x000fc40000000000 */
[----:B0-----:R-:W-:-:S09]  /*21680*/  ULEA UR4, UR5, UR4, 0x18 ;  /* 0x0000000405047291 */ /* 0x001fd2000f8ec03f */
[----:B------:R-:W0:Y:S04]  /*21690*/  LDS.128 R8, [UR4+0x2a8d0] ;  /* 0x02a8d004ff087984 */ /* 0x000e280008000c00 */
[----:B0-----:R0:W-:Y:S04]  /*216a0*/  STL.64 [R1], R8 ;  /* 0x0000000801007387 */ /* 0x0011e80000100a00 */
[----:B------:R0:W-:Y:S01]  /*216b0*/  STL.64 [R1+0x8], R10 ;  /* 0x0000080a01007387 */ /* 0x0001e20000100a00 */
[----:B------:R-:W-:Y:S06]  /*216c0*/  BAR.ARV 0x4, 0x180 ;  /* 0x0106000000007b1d */ /* 0x000fec0000002000 */
[----:B------:R-:W-:Y:S05]  /*216d0*/  BRA `(.L_x_1745) ;  /* 0x0000000c00b07947 */ /* 0x000fea0003800000 */
.L_x_1744:
[----:B------:R-:W-:Y:S01]  /*216e0*/  LOP3.LUT R0, R6, 0x1f, RZ, 0xc0, !PT ;  /* 0x0000001f06007812 */ /* 0x000fe200078ec0ff */
[----:B------:R-:W-:Y:S01]  /*216f0*/  ULDC UR4, c[0x0][0xc3c] ;  /* 0x00030f0000047ab9 */ /* 0x000fe20000000800 */
[----:B------:R-:W-:Y:S01]  /*21700*/  MOV R8, RZ ;  /* 0x000000ff00087202 */ /* 0x000fe20000000f00 */
[----:B------:R-:W0:Y:S01]  /*21710*/  S2UR UR6, SR_CTAID.X ;  /* 0x00000000000679c3 */ /* 0x000e220000002500 */
[----:B------:R-:W-:Y:S01]  /*21720*/  ISETP.NE.AND P0, PT, R0, 0x1f, PT ;  /* 0x0000001f0000780c */ /* 0x000fe20003f05270 */
[----:B------:R-:W-:-:S03]  /*21730*/  ULDC UR5, c[0x0][0xc38] ;  /* 0x00030e0000057ab9 */ /* 0x000fc60000000800 */
[----:B------:R-:W-:-:S13]  /*21740*/  ISETP.GE.OR P1, PT, R0, UR4, !P0 ;  /* 0x0000000400007c0c */ /* 0x000fda000c726670 */
[----:B------:R-:W1:Y:S08]  /*21750*/  @!P1 LDC.64 R2, c[0x0][0xc80] ;  /* 0x00032000ff029b82 */ /* 0x000e700000000a00 */
[----:B------:R-:W2:Y:S01]  /*21760*/  @!P1 LDC.64 R4, c[0x0][0xc78] ;  /* 0x00031e00ff049b82 */ /* 0x000ea20000000a00 */
[----:B-1----:R-:W-:-:S05]  /*21770*/  @!P1 IMAD.WIDE.U32 R2, R0, 0x4, R2 ;  /* 0x0000000400029825 */ /* 0x002fca00078e0002 */
        /* <DEDUP_REMOVED lines=33> */
.L_x_1748:
        /* <DEDUP_REMOVED lines=39> */
.L_x_1746:
        /* <DEDUP_REMOVED lines=12> */
.L_x_1749:
[----:B----4-:R-:W-:Y:S01]  /*21cc0*/  IMAD R3, R3, UR5, R10 ;  /* 0x0000000503037c24 */ /* 0x010fe2000f8e020a */
[----:B------:R-:W-:Y:S02]  /*21cd0*/  IADD3 R14, R9, UR4, RZ ;  /* 0x00000004090e7c10 */ /* 0x000fe4000fffe0ff */
[----:B-1----:R-:W-:Y:S02]  /*21ce0*/  ISETP.NE.AND P0, PT, R8, 0x1, PT ;  /* 0x000000010800780c */ /* 0x002fe40003f05270 */
[----:B------:R1:W-:Y:S01]  /*21cf0*/  STL [R1], R3 ;  /* 0x0000000301007387 */ /* 0x0003e20000100800 */
[----:B---3--:R-:W-:-:S03]  /*21d00*/  IADD3 R5, -R3, UR6, RZ ;  /* 0x0000000603057c10 */ /* 0x008fc6000fffe1ff */
[----:B------:R1:W-:Y:S07]  /*21d10*/  STL [R1+0xc], R14 ;  /* 0x00000c0e01007387 */ /* 0x0003ee0000100800 */
        /* <DEDUP_REMOVED lines=34> */
[----:B------:R-:W-:Y:S02]  /*21f40*/  @!P2 IADD3 R10, -R10, RZ, RZ ;  /* 0x000000ff0a0aa210 */ /* 0x000fe40007ffe1ff */
        /* <DEDUP_REMOVED lines=22> */
.L_x_1750:
[----:B-1----:R-:W1:Y:S02]  /*220b0*/  LDC.64 R2, c[0x0][0xc90] ;  /* 0x00032400ff027b82 */ /* 0x002e640000000a00 */
        /* <DEDUP_REMOVED lines=9> */
[----:B0-----:R-:W-:-:S05]  /*22150*/  IADD3 R12, RZ, -R3, RZ ;  /* 0x80000003ff0c7210 */ /* 0x001fca0007ffe0ff */
        /* <DEDUP_REMOVED lines=20> */
[----:B------:R-:W-:Y:S01]  /*222a0*/  IMAD R8, R8, R2, R5 ;  /* 0x0000000208087224 */ /* 0x000fe200078e0205 */
[----:B------:R-:W-:Y:S02]  /*222b0*/  MOV R2, RZ ;  /* 0x000000ff00027202 */ /* 0x000fe40000000f00 */
        /* <DEDUP_REMOVED lines=28> */
.L_x_1751:
[----:B01----:R-:W-:-:S05]  /*22480*/  LOP3.LUT R3, RZ, R2, RZ, 0x33, !PT ;  /* 0x00000002ff037212 */ /* 0x003fca00078e33ff */
[----:B------:R-:W-:-:S05]  /*22490*/  IMAD.IADD R2, R4, 0x1, R3 ;  /* 0x0000000104027824 */ /* 0x000fca00078e0203 */
[----:B------:R1:W-:Y:S01]  /*224a0*/  STL [R1+0x4], R2 ;  /* 0x0000040201007387 */ /* 0x0003e20000100800 */
[----:B------:R-:W-:Y:S05]  /*224b0*/  BRA `(.L_x_1752) ;  /* 0x0000000000107947 */ /* 0x000fea0003800000 */
.L_x_1747:
[----:B------:R-:W-:Y:S01]  /*224c0*/  IMAD.U32 R2, RZ, RZ, UR6 ;  /* 0x00000006ff027e24 */ /* 0x000fe2000f8e00ff */
[----:B------:R0:W-:Y:S04]  /*224d0*/  STL [R1+0x4], RZ ;  /* 0x000004ff01007387 */ /* 0x0001e80000100800 */
[----:B------:R0:W-:Y:S04]  /*224e0*/  STL [R1+0x8], RZ ;  /* 0x000008ff01007387 */ /* 0x0001e80000100800 */
[----:B------:R0:W-:Y:S02]  /*224f0*/  STL [R1], R2 ;  /* 0x0000000201007387 */ /* 0x0001e40000100800 */
.L_x_1752:
        /* <DEDUP_REMOVED lines=10> */
.L_x_1745:
[----:B--2---:R-:W2:Y:S01]  /*225a0*/  LDL R0, [R1+0xc] ;  /* 0x00000c0001007983 */ /* 0x004ea20000100800 */
[----:B------:R-:W-:-:S03]  /*225b0*/  ULDC UR4, c[0x0][0xc3c] ;  /* 0x00030f0000047ab9 */ /* 0x000fc60000000800 */
[----:B------:R3:W-:Y:S01]  /*225c0*/  STL [R1+0x10], RZ ;  /* 0x000010ff01007387 */ /* 0x0007e20000100800 */
[----:B--2---:R-:W-:Y:S01]  /*225d0*/  ISETP.GE.AND P0, PT, R0, UR4, PT ;  /* 0x0000000400007c0c */ /* 0x004fe2000bf06270 */
[----:B------:R-:W-:-:S05]  /*225e0*/  IMAD.MOV.U32 R0, RZ, RZ, 0x1 ;  /* 0x00000001ff007424 */ /* 0x000fca00078e00ff */
[----:B------:R3:W-:Y:S04]  /*225f0*/  STL [R1+0x18], R0 ;  /* 0x0000180001007387 */ /* 0x0007e80000100800 */
[----:B------:R3:W-:Y:S03]  /*22600*/  STL [R1+0x58], RZ ;  /* 0x000058ff01007387 */ /* 0x0007e60000100800 */
[----:B------:R-:W-:Y:S05]  /*22610*/  @P0 BRA `(.L_x_1753) ;  /* 0x0000007c00180947 */ /* 0x000fea0003800000 */
[----:B---3--:R-:W2:Y:S01]  /*22620*/  LDL R0, [R1+0x90] ;  /* 0x0000900001007983 */ /* 0x008ea20000100800 */
[----:B------:R-:W3:Y:S01]  /*22630*/  S2UR UR5, SR_CgaCtaId ;  /* 0x00000000000579c3 */ /* 0x000ee20000008800 */
[----:B------:R-:W-:Y:S01]  /*22640*/  LOP3.LUT R4, R6, 0x7f, RZ, 0xc0, !PT ;  /* 0x0000007f06047812 */ /* 0x000fe200078ec0ff */
[----:B------:R-:W-:Y:S01]  /*22650*/  UMOV UR4, 0x400 ;  /* 0x0000040000047882 */ /* 0x000fe20000000000 */
[----:B------:R-:W-:Y:S01]  /*22660*/  LOP3.LUT R17, R17, 0xfffffffd, RZ, 0xc0, !PT ;  /* 0xfffffffd11117812 */ /* 0x000fe200078ec0ff */
[----:B------:R-:W-:Y:S01]  /*22670*/  BSSY B8, `(.L_x_1753) ;  /* 0x00007c0000087945 */ /* 0x000fe20003800000 */
[C---:B01----:R-:W-:Y:S01]  /*22680*/  SHF.L.U32 R2, R4.reuse, 0x3, RZ ;  /* 0x0000000304027819 */ /* 0x043fe200000006ff */
[----:B------:R-:W-:Y:S01]  /*22690*/  ULDC.64 UR36, c[0x0][0x198] ;  /* 0x0000660000247ab9 */ /* 0x000fe20000000a00 */
[----:B------:R-:W-:Y:S01]  /*226a0*/  ISETP.NE.AND P1, PT, R4, RZ, PT ;  /* 0x000000ff0400720c */ /* 0x000fe20003f25270 */
[----:B------:R-:W-:-:S12]  /*226b0*/  ULDC UR39, c[0x0][0xc] ;  /* 0x0000030000277ab9 */ /* 0x000fd80000000800 */
[----:B------:R-:W-:Y:S01]  /*226c0*/  @P1 LOP3.LUT R17, R17, 0x2, RZ, 0xfc, !PT ;  /* 0x0000000211111812 */ /* 0x000fe200078efcff */
[----:B---3--:R-:W-:-:S03]  /*226d0*/  ULEA UR4, UR5, UR4, 0x18 ;  /* 0x0000000405047291 */ /* 0x008fc6000f8ec03f */
[----:B------:R-:W-:-:S03]  /*226e0*/  LOP3.LUT R17, R17, 0xfffffffe, RZ, 0xc0, !PT ;  /* 0xfffffffe11117812 */ /* 0x000fc600078ec0ff */
[----:B------:R-:W-:Y:S01]  /*226f0*/  IMAD.U32 R19, RZ, RZ, UR4 ;  /* 0x00000004ff137e24 */ /* 0x000fe2000f8e00ff */
[----:B--2---:R-:W-:Y:S01]  /*22700*/  R2UR UR6, R0 ;  /* 0x00000000000672ca */ /* 0x004fe200000e0000 */
[----:B------:R-:W-:-:S05]  /*22710*/  IMAD.SHL.U32 R0, R6, 0x8, RZ ;  /* 0x0000000806007824 */ /* 0x000fca00078e00ff */
[C---:B------:R-:W-:Y:S02]  /*22720*/  LOP3.LUT R3, R0.reuse, 0x1f8, RZ, 0xc0, !PT ;  /* 0x000001f800037812 */ /* 0x040fe400078ec0ff */
[----:B------:R-:W-:Y:S02]  /*22730*/  LOP3.LUT R0, R0, 0x38, RZ, 0xc0, !PT ;  /* 0x0000003800007812 */ /* 0x000fe400078ec0ff */
[----:B------:R-:W-:-:S03]  /*22740*/  LOP3.LUT R3, R3, 0x38, R6, 0x78, !PT ;  /* 0x0000003803037812 */ /* 0x000fc600078e7806 */
[----:B------:R-:W-:Y:S01]  /*22750*/  ULOP3.LUT UR38, UR6, 0x2, URZ, 0xfc, !UPT ;  /* 0x0000000206267892 */ /* 0x000fe2000f8efc3f */
[----:B------:R-:W-:Y:S02]  /*22760*/  LOP3.LUT R2, R3, 0x200, R2, 0xf8, !PT ;  /* 0x0000020003027812 */ /* 0x000fe400078ef802 */
[C---:B------:R-:W-:Y:S01]  /*22770*/  LOP3.LUT P0, R3, R6.reuse, 0x1f, RZ, 0xc0, !PT ;  /* 0x0000001f06037812 */ /* 0x040fe2000780c0ff */
[----:B------:R-:W-:Y:S02]  /*22780*/  IMAD.SHL.U32 R6, R6, 0x10, RZ ;  /* 0x0000001006067824 */ /* 0x000fe400078e00ff */
[----:B------:R-:W-:Y:S02]  /*22790*/  IMAD R2, R2, 0x2, R19 ;  /* 0x0000000202027824 */ /* 0x000fe400078e0213 */
[----:B------:R0:W-:Y:S04]  /*227a0*/  STL [R1+0x28], R3 ;  /* 0x0000280301007387 */ /* 0x0001e80000100800 */
[----:B------:R1:W-:Y:S04]  /*227b0*/  STL [R1+0x2c], R2 ;  /* 0x00002c0201007387 */ /* 0x0003e80000100800 */
[----:B------:R-:W-:Y:S01]  /*227c0*/  STL [R1+0x58], RZ ;  /* 0x000058ff01007387 */ /* 0x000fe20000100800 */
[----:B------:R-:W-:-:S02]  /*227d0*/  @P0 LOP3.LUT R17, R17, 0x1, RZ, 0xfc, !PT ;  /* 0x0000000111110812 */ /* 0x000fc400078efcff */
[----:B0-----:R-:W-:Y:S02]  /*227e0*/  SHF.R.U32.HI R3, RZ, 0x3, R4 ;  /* 0x00000003ff037819 */ /* 0x001fe40000011604 */
[----:B------:R-:W-:Y:S01]  /*227f0*/  ISETP.NE.OR P0, PT, R4, RZ, !P0 ;  /* 0x000000ff0400720c */ /* 0x000fe20004705670 */
[----:B-1----:R-:W-:Y:S01]  /*22800*/  IMAD.MOV.U32 R2, RZ, RZ, 0x1 ;  /* 0x00000001ff027424 */ /* 0x002fe200078e00ff */
[----:B------:R-:W-:Y:S01]  /*22810*/  LOP3.LUT R3, R3, 0x70, R6, 0xf8, !PT ;  /* 0x0000007003037812 */ /* 0x000fe200078ef806 */
[----:B------:R-:W-:Y:S01]  /*22820*/  IMAD.MOV.U32 R3, RZ, RZ, 0x1 ;  /* 0x00000001ff037424 */ /* 0x000fe200078e00ff */
[----:B------:R-:W-:Y:S02]  /*22830*/  LOP3.LUT R17, R17, 0xfffffff7, RZ, 0xc0, !PT ;  /* 0xfffffff711117812 */ /* 0x000fe400078ec0ff */
[----:B------:R0:W-:Y:S04]  /*22840*/  STL [R1+0x20], R2 ;  /* 0x0000200201007387 */ /* 0x0001e80000100800 */
[----:B------:R1:W-:Y:S03]  /*22850*/  STL [R1+0x14], RZ ;  /* 0x000014ff01007387 */ /* 0x0003e60000100800 */
[----:B------:R-:W-:Y:S01]  /*22860*/  @P0 LOP3.LUT R17, R17, 0x8, RZ, 0xfc, !PT ;  /* 0x0000000811110812 */ /* 0x000fe200078efcff */
[----:B------:R1:W-:Y:S01]  /*22870*/  STL [R1+0x10], RZ ;  /* 0x000010ff01007387 */ /* 0x0003e20000100800 */
[----:B0-----:R-:W-:-:S03]  /*22880*/  LOP3.LUT R2, R0, 0x40, RZ, 0xfc, !PT ;  /* 0x0000004000027812 */ /* 0x001fc600078efcff */
[----:B------:R1:W-:Y:S01]  /*22890*/  STL [R1+0x18], R3 ;  /* 0x0000180301007387 */ /* 0x0003e20000100800 */
[----:B------:R-:W-:-:S07]  /*228a0*/  LOP3.LUT R0, R0, 0x80, RZ, 0xfc, !PT ;  /* 0x0000008000007812 */ /* 0x000fce00078efcff */
.L_x_1917:
[----:B------:R-:W2:Y:S01]  /*228b0*/  LDL R14, [R1+0xc] ;  /* 0x00000c00010e7983 */ /* 0x000ea20000100800 */
[----:B------:R-:W2:Y:S01]  /*228c0*/  LDC.64 R12, c[0x0][0xa00] ;  /* 0x00028000ff0c7b82 */ /* 0x000ea20000000a00 */
[----:B------:R-:W-:Y:S05]  /*228d0*/  YIELD ;  /* 0x0000000000007946 */ /* 0x000fea0003800000 */
[----:B------:R-:W-:Y:S01]  /*228e0*/  ULDC.64 UR4, c[0x0][0xa28] ;  /* 0x00028a0000047ab9 */ /* 0x000fe20000000a00 */
[----:B01----:R-:W-:Y:S02]  /*228f0*/  CS2R R6, SRZ ;  /* 0x0000000000067805 */ /* 0x003fe4000001ff00 */
[----:B------:R-:W-:Y:S01]  /*22900*/  ISETP.NE.U32.AND P0, PT, RZ, UR4, PT ;  /* 0x00000004ff007c0c */ /* 0x000fe2000bf05070 */
[----:B------:R-:W-:Y:S01]  /*22910*/  ULDC.64 UR8, c[0x0][0xa18] ;  /* 0x0002860000087ab9 */ /* 0x000fe20000000a00 */
[----:B------:R-:W0:Y:S01]  /*22920*/  LDC.64 R4, c[0x0][0xa08] ;  /* 0x00028200ff047b82 */ /* 0x000e220000000a00 */
[----:B------:R-:W-:Y:S01]  /*22930*/  ULDC.64 UR6, c[0x0][0xa08] ;  /* 0x0002820000067ab9 */ /* 0x000fe20000000a00 */
[----:B------:R-:W-:Y:S01]  /*22940*/  ISETP.NE.AND.EX P0, PT, RZ, UR5, PT, P0 ;  /* 0x00000005ff007c0c */ /* 0x000fe2000bf05300 */
[----:B------:R-:W-:-:S02]  /*22950*/  ULDC.64 UR4, c[0x0][0xa00] ;  /* 0x0002800000047ab9 */ /* 0x000fc40000000a00 */
[----:B------:R-:W-:-:S04]  /*22960*/  ISETP.NE.U32.AND P1, PT, RZ, UR4, PT ;  /* 0x00000004ff007c0c */ /* 0x000fc8000bf25070 */
[----:B------:R-:W-:Y:S01]  /*22970*/  ISETP.NE.AND.EX P1, PT, RZ, UR5, PT, P1 ;  /* 0x00000005ff007c0c */ /* 0x000fe2000bf25310 */
[----:B------:R-:W-:Y:S01]  /*22980*/  ULDC.64 UR4, c[0x0][0xa10] ;  /* 0x0002840000047ab9 */ /* 0x000fe20000000a00 */
[----:B------:R-:W-:-:S04]  /*22990*/  ISETP.NE.U32.AND P3, PT, RZ, UR8, PT ;  /* 0x00000008ff007c0c */ /* 0x000fc8000bf65070 */
[----:B------:R-:W-:Y:S01]  /*229a0*/  ISETP.NE.AND.EX P3, PT, RZ, UR9, PT, P3 ;  /* 0x00000009ff007c0c */ /* 0x000fe2000bf65330 */
[----:B-1-3--:R-:W1:-:S12]  /*229b0*/  @P0 LDC.64 R2, c[0x0][0xa28] ;  /* 0x00028a00ff020b82 */ /* 0x00ae580000000a00 */
[----:B------:R-:W3:Y:S01]  /*229c0*/  @P3 LDC.64 R10, c[0x0][0xa18] ;  /* 0x00028600ff0a3b82 */ /* 0x000ee20000000a00 */
[----:B--2---:R-:W-:-:S04]  /*229d0*/  IMAD.WIDE R12, R14, 0x4, R12 ;  /* 0x000000040e0c7825 */ /* 0x004fc800078e020c */
[C---:B-1----:R-:W-:Y:S01]  /*229e0*/  @P0 IMAD.WIDE R2, R14.reuse, 0x4, R2 ;  /* 0x000000040e020825 */ /* 0x042fe200078e0202 */
[----:B------:R-:W2:Y:S04]  /*229f0*/  @P1 LDG.E R7, desc[UR46][R12.64] ;  /* 0x0000002e0c071981 */ /* 0x000ea8000c1e1900 */
[----:B------:R1:W5:Y:S01]  /*22a00*/  @P0 LDG.E R6, desc[UR46][R2.64] ;  /* 0x0000002e02060981 */ /* 0x000362000c1e1900 */
[----:B------:R-:W-:Y:S01]  /*22a10*/  ISETP.NE.U32.AND P0, PT, RZ, UR4, PT ;  /* 0x00000004ff007c0c */ /* 0x000fe2000bf05070 */
[----:B------:R-:W-:Y:S01]  /*22a20*/  ULDC UR4, c[0x0][0x288] ;  /* 0x0000a20000047ab9 */ /* 0x000fe20000000800 */
[C---:B---3--:R-:W-:Y:S01]  /*22a30*/  @P3 IMAD.WIDE R10, R14.reuse, 0x4, R10 ;  /* 0x000000040e0a3825 */ /* 0x048fe200078e020a */
[----:B------:R-:W-:Y:S02]  /*22a40*/  ISETP.NE.U32.AND P2, PT, RZ, UR6, PT ;  /* 0x00000006ff007c0c */ /* 0x000fe4000bf45070 */
[----:B------:R-:W-:Y:S01]  /*22a50*/  ISETP.NE.AND.EX P0, PT, RZ, UR5, PT, P0 ;  /* 0x00000005ff007c0c */ /* 0x000fe2000bf05300 */
[----:B------:R-:W-:Y:S01]  /*22a60*/  IMAD.MOV.U32 R8, RZ, RZ, RZ ;  /* 0x000000ffff087224 */ /* 0x000fe200078e00ff */
[----:B------:R-:W-:Y:S01]  /*22a70*/  ISETP.NE.AND.EX P2, PT, RZ, UR7, PT, P2 ;  /* 0x00000007ff007c0c */ /* 0x000fe2000bf45320 */
[----:B------:R-:W-:Y:S01]  /*22a80*/  IMAD.MOV.U32 R0, RZ, RZ, RZ ;  /* 0x000000ffff007224 */ /* 0x000fe200078e00ff */
[----:B-1----:R-:W1:Y:S01]  /*22a90*/  LDC.64 R2, c[0x0][0xa10] ;  /* 0x00028400ff027b82 */ /* 0x002e620000000a00 */
[----:B0-----:R-:W-:-:S10]  /*22aa0*/  IMAD.WIDE R4, R14, 0x4, R4 ;  /* 0x000000040e047825 */ /* 0x001fd400078e0204 */
[----:B------:R0:W5:Y:S01]  /*22ab0*/  @P2 LDG.E R8, desc[UR46][R4.64] ;  /* 0x0000002e04082981 */ /* 0x000162000c1e1900 */
[----:B-1----:R-:W-:-:S05]  /*22ac0*/  IMAD.WIDE R2, R14, 0x4, R2 ;  /* 0x000000040e027825 */ /* 0x002fca00078e0202 */
[----:B------:R0:W5:Y:S04]  /*22ad0*/  @P0 LDG.E R0, desc[UR46][R2.64] ;  /* 0x0000002e02000981 */ /* 0x000168000c1e1900 */
[----:B--2---:R1:W-:Y:S02]  /*22ae0*/  STL [R1+0x48], R7 ;  /* 0x0000480701007387 */ /* 0x0043e40000100800 */
[----:B-1----:R-:W-:Y:S01]  /*22af0*/  IMAD.U32 R7, RZ, RZ, UR4 ;  /* 0x00000004ff077e24 */ /* 0x002fe2000f8e00ff */
[----:B------:R-:W-:-:S05]  /*22b00*/  ULDC.64 UR4, c[0x0][0x418] ;  /* 0x0001060000047ab9 */ /* 0x000fca0000000a00 */
[----:B------:R-:W2:Y:S01]  /*22b10*/  @P3 LDG.E R7, desc[UR46][R10.64] ;  /* 0x0000002e0a073981 */ /* 0x000ea2000c1e1900 */
[----:B------:R-:W-:-:S03]  /*22b20*/  UISETP.NE.U32.AND UP0, UPT, UR4, URZ, UPT ;  /* 0x0000003f0400728c */ /* 0x000fc6000bf05070 */
[----:B------:R-:W-:Y:S01]  /*22b30*/  ULDC UR4, c[0x0][0x424] ;  /* 0x0001090000047ab9 */ /* 0x000fe20000000800 */
[----:B------:R-:W-:-:S03]  /*22b40*/  UISETP.NE.AND.EX UP0, UPT, UR5, URZ, UPT, UP0 ;  /* 0x0000003f0500728c */ /* 0x000fc6000bf05300 */
[----:B------:R-:W-:Y:S01]  /*22b50*/  ULDC UR5, c[0x0][0x2f0] ;  /* 0x0000bc0000057ab9 */ /* 0x000fe20000000800 */
[----:B------:R-:W-:Y:S01]  /*22b60*/  USEL UR4, UR4, 0x1, UP0 ;  /* 0x0000000104047887 */ /* 0x000fe20008000000 */
[----:B--2---:R1:W-:Y:S04]  /*22b70*/  STL [R1+0x38], R7 ;  /* 0x0000380701007387 */ /* 0x0043e80000100800 */
[----:B------:R0:W5:Y:S01]  /*22b80*/  LDL R15, [R1+0x38] ;  /* 0x00003800010f7983 */ /* 0x0001620000100800 */
[----:B------:R-:W-:-:S03]  /*22b90*/  UIMAD UR4, UR4, UR5, URZ ;  /* 0x00000005040472a4 */ /* 0x000fc6000f8e023f */
[----:B------:R-:W-:Y:S02]  /*22ba0*/  ULDC UR5, c[0x0][0x348] ;  /* 0x0000d20000057ab9 */ /* 0x000fe40000000800 */
[----:B------:R-:W-:Y:S02]  /*22bb0*/  IMAD.U32 R10, RZ, RZ, UR5 ;  /* 0x00000005ff0a7e24 */ /* 0x000fe4000f8e00ff */
[----:B-1----:R-:W-:Y:S01]  /*22bc0*/  IMAD.U32 R7, RZ, RZ, UR4 ;  /* 0x00000004ff077e24 */ /* 0x002fe2000f8e00ff */
[----:B0-----:R-:W-:Y:S06]  /*22bd0*/  @P3 BRA `(.L_x_1754) ;  /* 0x0000000000143947 */ /* 0x001fec0003800000 */
[----:B------:R-:W-:Y:S05]  /*22be0*/  @!P1 BRA `(.L_x_1754) ;  /* 0x0000000000109947 */ /* 0x000fea0003800000 */
[----:B------:R-:W2:Y:S04]  /*22bf0*/  LDG.E R9, desc[UR46][R12.64] ;  /* 0x0000002e0c097981 */ /* 0x000ea8000c1e1900 */
[----:B------:R-:W2:Y:S02]  /*22c00*/  LDG.E R12, desc[UR46][R12.64+0x4] ;  /* 0x0000042e0c0c7981 */ /* 0x000ea4000c1e1900 */
[----:B--2--5:R-:W-:-:S05]  /*22c10*/  IADD3 R15, -R9, R12, RZ ;  /* 0x0000000c090f7210 */ /* 0x024fca0007ffe1ff */
[----:B------:R0:W-:Y:S02]  /*22c20*/  STL [R1+0x38], R15 ;  /* 0x0000380f01007387 */ /* 0x0001e40000100800 */
.L_x_1754:
[----:B------:R-:W2:Y:S01]  /*22c30*/  LDL.LU R11, [R1+0x8] ;  /* 0x00000800010b7983 */ /* 0x000ea20000300800 */
[----:B-----5:R-:W-:Y:S01]  /*22c40*/  IMAD.IADD R8, R8, 0x1, R6 ;  /* 0x0000000108087824 */ /* 0x020fe200078e0206 */
[----:B------:R-:W-:Y:S02]  /*22c50*/  ULDC.64 UR4, c[0x0][0xa20] ;  /* 0x0002880000047ab9 */ /* 0x000fe40000000a00 */
[----:B------:R-:W-:Y:S02]  /*22c60*/  ISETP.NE.U32.AND P1, PT, RZ, UR4, PT ;  /* 0x00000004ff007c0c */ /* 0x000fe4000bf25070 */
[----:B------:R1:W-:Y:S02]  /*22c70*/  STL [R1+0x1c], R8 ;  /* 0x00001c0801007387 */ /* 0x0003e40000100800 */
[----:B------:R-:W-:Y:S02]  /*22c80*/  ISETP.NE.AND.EX P1, PT, RZ, UR5, PT, P1 ;  /* 0x00000005ff007c0c */ /* 0x000fe4000bf25310 */
[----:B--2---:R-:W-:-:S02]  /*22c90*/  LOP3.LUT R18, R11, 0xff000000, RZ, 0xc0, !PT ;  /* 0xff0000000b127812 */ /* 0x004fc400078ec0ff */
[C---:B------:R-:W-:Y:S02]  /*22ca0*/  LOP3.LUT R9, R11.reuse, 0xff0000, RZ, 0xc0, !PT ;  /* 0x00ff00000b097812 */ /* 0x040fe400078ec0ff */
[----:B------:R-:W-:Y:S02]  /*22cb0*/  SHF.R.U32.HI R18, RZ, 0x8, R18 ;  /* 0x00000008ff127819 */ /* 0x000fe40000011612 */
[----:B------:R-:W-:Y:S02]  /*22cc0*/  LOP3.LUT R16, R11, 0xffff, RZ, 0xc0, !PT ;  /* 0x0000ffff0b107812 */ /* 0x000fe400078ec0ff */
[----:B------:R-:W-:-:S03]  /*22cd0*/  LEA.HI R18, R9, R18, RZ, 0x10 ;  /* 0x0000001209127211 */ /* 0x000fc600078f80ff */
[----:B-1----:R-:W-:Y:S05]  /*22ce0*/  @!P1 BRA `(.L_x_1755) ;  /* 0x0000000000109947 */ /* 0x002fea0003800000 */
[----:B------:R-:W1:Y:S02]  /*22cf0*/  LDC.64 R4, c[0x0][0xa20] ;  /* 0x00028800ff047b82 */ /* 0x000e640000000a00 */
[----:B-1----:R-:W-:-:S05]  /*22d00*/  IMAD.WIDE R4, R14, 0x4, R4 ;  /* 0x000000040e047825 */ /* 0x002fca00078e0204 */
[----:B------:R1:W5:Y:S01]  /*22d10*/  LDG.E R7, desc[UR46][R4.64] ;  /* 0x0000002e04077981 */ /* 0x000362000c1e1900 */
[----:B------:R-:W-:Y:S05]  /*22d20*/  BRA `(.L_x_1756) ;  /* 0x0000000000107947 */ /* 0x000fea0003800000 */
.L_x_1755:
[----:B------:R-:W-:Y:S05]  /*22d30*/  @!P2 BRA `(.L_x_1756) ;  /* 0x00000000000ca947 */ /* 0x000fea0003800000 */
[----:B------:R-:W2:Y:S04]  /*22d40*/  LDG.E R7, desc[UR46][R4.64] ;  /* 0x0000002e04077981 */ /* 0x000ea8000c1e1900 */
[----:B------:R-:W2:Y:S02]  /*22d50*/  LDG.E R4, desc[UR46][R4.64+0x4] ;  /* 0x0000042e04047981 */ /* 0x000ea4000c1e1900 */
[----:B--2---:R-:W-:-:S07]  /*22d60*/  IMAD.IADD R7, R4, 0x1, -R7 ;  /* 0x0000000104077824 */ /* 0x004fce00078e0a07 */
.L_x_1756:
[----:B------:R-:W2:Y:S04]  /*22d70*/  LDL.LU R8, [R1+0x4] ;  /* 0x0000040001087983 */ /* 0x000ea80000300800 */
[----:B-1----:R-:W3:Y:S04]  /*22d80*/  @P0 LDG.E R4, desc[UR46][R2.64] ;  /* 0x0000002e02040981 */ /* 0x002ee8000c1e1900 */
[----:B------:R1:W3:Y:S01]  /*22d90*/  @P0 LDG.E R2, desc[UR46][R2.64+0x4] ;  /* 0x0000042e02020981 */ /* 0x0002e2000c1e1900 */
[----:B-----5:R-:W-:Y:S01]  /*22da0*/  IMAD.IADD R9, R7, 0x1, -R6 ;  /* 0x0000000107097824 */ /* 0x020fe200078e0a06 */
[----:B-1----:R-:W1:Y:S02]  /*22db0*/  LDC R3, c[0x0][0x448] ;  /* 0x00011200ff037b82 */ /* 0x002e640000000800 */
[----:B-1----:R-:W-:-:S13]  /*22dc0*/  ISETP.NE.AND P1, PT, R3, 0x1, PT ;  /* 0x000000010300780c */ /* 0x002fda0003f25270 */
[----:B------:R-:W1:Y:S08]  /*22dd0*/  @P1 LDC R3, c[0x0][0x44c] ;  /* 0x00011300ff031b82 */ /* 0x000e700000000800 */
[----:B------:R-:W4:Y:S01]  /*22de0*/  @P1 LDC R5, c[0x0][0x450] ;  /* 0x00011400ff051b82 */ /* 0x000f220000000800 */
[----:B--2---:R-:W-:-:S04]  /*22df0*/  IMAD.SHL.U32 R12, R8, 0x80, RZ ;  /* 0x00000080080c7824 */ /* 0x004fc800078e00ff */
[----:B------:R-:W-:Y:S01]  /*22e00*/  VIADD R7, R12, 0x7f ;  /* 0x0000007f0c077836 */ /* 0x000fe20000000000 */
[----:B------:R2:W-:Y:S01]  /*22e10*/  STL [R1+0x34], R12 ;  /* 0x0000340c01007387 */ /* 0x0005e20000100800 */
[----:B---3--:R-:W-:Y:S02]  /*22e20*/  @P0 IMAD.IADD R10, R2, 0x1, -R4 ;  /* 0x00000001020a0824 */ /* 0x008fe400078e0a04 */
[----:B-1----:R-:W-:-:S04]  /*22e30*/  @P1 IMAD.HI.U32 R2, R7, R3, RZ ;  /* 0x0000000307021227 */ /* 0x002fc800078e00ff */
[----:B------:R-:W-:Y:S01]  /*22e40*/  IMAD.IADD R6, R9, 0x1, R10 ;  /* 0x0000000109067824 */ /* 0x000fe200078e020a */
[----:B----4-:R-:W-:-:S03]  /*22e50*/  @P1 SHF.R.U32.HI R7, RZ, R5, R2 ;  /* 0x00000005ff071219 */ /* 0x010fc60000011602 */
[C---:B------:R-:W-:Y:S01]  /*22e60*/  VIADD R2, R6.reuse, 0x5f ;  /* 0x0000005f06027836 */ /* 0x040fe20000000000 */
[----:B------:R-:W-:-:S03]  /*22e70*/  IADD3 R21, R6, 0x1, -R15 ;  /* 0x0000000106157810 */ /* 0x000fc60007ffe80f */
[----:B------:R-:W-:-:S04]  /*22e80*/  IMAD.HI R2, R2, 0x2aaaaaab, RZ ;  /* 0x2aaaaaab02027827 */ /* 0x000fc800078e02ff */
[----:B------:R-:W-:Y:S01]  /*22e90*/  IMAD.IADD R7, R21, 0x1, R7 ;  /* 0x0000000115077824 */ /* 0x000fe200078e0207 */
[----:B------:R-:W-:-:S04]  /*22ea0*/  SHF.R.U32.HI R3, RZ, 0x1f, R2 ;  /* 0x0000001fff037819 */ /* 0x000fc80000011602 */
[----:B------:R-:W-:Y:S02]  /*22eb0*/  LEA.HI.SX32 R11, R2, R3, 0x1c ;  /* 0x00000003020b7211 */ /* 0x000fe400078fe2ff */
[----:B------:R-:W1:Y:S03]  /*22ec0*/  LDC.64 R2, c[0x0][0x9e0] ;  /* 0x00027800ff027b82 */ /* 0x000e660000000a00 */
[----:B------:R2:W-:Y:S01]  /*22ed0*/  STL [R1+0x5c], R11 ;  /* 0x00005c0b01007387 */ /* 0x0005e20000100800 */
[----:B-1----:R-:W-:Y:S01]  /*22ee0*/  ISETP.GE.AND P2, PT, R3, 0x1, PT ;  /* 0x000000010300780c */ /* 0x002fe20003f46270 */
[----:B------:R-:W-:-:S12]  /*22ef0*/  IMAD.IADD R8, R7, 0x1, R2 ;  /* 0x0000000107087824 */ /* 0x000fd800078e0202 */
[----:B--2---:R-:W-:Y:S05]  /*22f00*/  @!P2 BRA `(.L_x_1757) ;  /* 0x000000000048a947 */ /* 0x004fea0003800000 */
[C---:B------:R-:W-:Y:S01]  /*22f10*/  ISETP.GT.AND P3, PT, R7.reuse, RZ, PT ;  /* 0x000000ff0700720c */ /* 0x040fe20003f64270 */
[----:B------:R-:W-:Y:S01]  /*22f20*/  BSSY B0, `(.L_x_1758) ;  /* 0x000000e000007945 */ /* 0x000fe20003800000 */
[----:B------:R-:W-:-:S11]  /*22f30*/  IADD3 R2, R7, -0x1, RZ ;  /* 0xffffffff07027810 */ /* 0x000fd60007ffe0ff */
        /* <DEDUP_REMOVED lines=8> */
.L_x_1759:
[----:B------:R-:W-:-:S13]  /*22fc0*/  ISETP.NE.AND P3, PT, R3, 0x1, PT ;  /* 0x000000010300780c */ /* 0x000fda0003f65270 */
[----:B------:R-:W1:Y:S02]  /*22fd0*/  @P3 LDC.64 R4, c[0x0][0x9e8] ;  /* 0x00027a00ff043b82 */ /* 0x000e640000000a00 */
[----:B-1----:R-:W-:-:S05]  /*22fe0*/  @P3 IMAD.HI.U32 R4, R2, R4, RZ ;  /* 0x0000000402043227 */ /* 0x002fca00078e00ff */
[----:B------:R-:W-:-:S07]  /*22ff0*/  @P3 SHF.R.U32.HI R2, RZ, R5, R4 ;  /* 0x00000005ff023219 */ /* 0x000fce0000011604 */
.L_x_1760:
[----:B------:R-:W-:Y:S05]  /*23000*/  BSYNC B0 ;  /* 0x0000000000007941 */ /* 0x000fea0003800000 */
.L_x_1758:
[----:B------:R-:W-:-:S05]  /*23010*/  IMAD R2, R2, R3, R3 ;  /* 0x0000000302027224 */ /* 0x000fca00078e0203 */
[----:B------:R-:W-:-:S07]  /*23020*/  VIMNMX R8, R8, R2, PT ;  /* 0x0000000208087248 */ /* 0x000fce0003fe0100 */
.L_x_1757:
[----:B------:R-:W1:Y:S01]  /*23030*/  @P1 LDC R4, c[0x0][0x44c] ;  /* 0x00011300ff041b82 */ /* 0x000e620000000800 */
[----:B------:R-:W-:Y:S01]  /*23040*/  VIADD R8, R8, 0x5f ;  /* 0x0000005f08087836 */ /* 0x000fe20000000000 */
[----:B------:R-:W-:Y:S01]  /*23050*/  ULDC UR4, c[0x0][0x9dc] ;  /* 0x0002770000047ab9 */ /* 0x000fe20000000800 */
[----:B------:R-:W-:Y:S02]  /*23060*/  IMAD.MOV.U32 R2, RZ, RZ, R12 ;  /* 0x000000ffff027224 */ /* 0x000fe400078e000c */
[----:B------:R-:W-:-:S03]  /*23070*/  IMAD.HI R8, R8, 0x2aaaaaab, RZ ;  /* 0x2aaaaaab08087827 */ /* 0x000fc600078e02ff */
[----:B------:R-:W2:Y:S01]  /*23080*/  @P1 LDC R5, c[0x0][0x450] ;  /* 0x00011400ff051b82 */ /* 0x000ea20000000800 */
[----:B------:R-:W-:Y:S01]  /*23090*/  IMAD.IADD R20, R6, 0x1, -R15 ;  /* 0x0000000106147824 */ /* 0x000fe200078e0a0f */
[----:B------:R-:W-:-:S04]  /*230a0*/  SHF.R.U32.HI R7, RZ, 0x1f, R8 ;  /* 0x0000001fff077819 */ /* 0x000fc80000011608 */
[----:B------:R-:W-:-:S04]  /*230b0*/  LEA.HI.SX32 R7, R8, R7, 0x1c ;  /* 0x0000000708077211 */ /* 0x000fc800078fe2ff */
[----:B------:R-:W-:Y:S01]  /*230c0*/  VIMNMX R7, R11, R7, PT ;  /* 0x000000070b077248 */ /* 0x000fe20003fe0100 */
[----:B-1----:R-:W-:-:S05]  /*230d0*/  @P1 IMAD.HI.U32 R4, R12, R4, RZ ;  /* 0x000000040c041227 */ /* 0x002fca00078e00ff */
[----:B--2---:R-:W-:-:S05]  /*230e0*/  @P1 SHF.R.U32.HI R2, RZ, R5, R4 ;  /* 0x00000005ff021219 */ /* 0x004fca0000011604 */
        /* <DEDUP_REMOVED lines=13> */
.L_x_1763:
[----:B------:R-:W-:-:S13]  /*231c0*/  ISETP.NE.AND P1, PT, R3, 0x1, PT ;  /* 0x000000010300780c */ /* 0x000fda0003f25270 */
[----:B------:R-:W1:Y:S02]  /*231d0*/  @P1 LDC.64 R4, c[0x0][0x9e8] ;  /* 0x00027a00ff041b82 */ /* 0x000e640000000a00 */
[----:B-1----:R-:W-:-:S05]  /*231e0*/  @P1 IMAD.HI.U32 R4, R2, R4, RZ ;  /* 0x0000000402041227 */ /* 0x002fca00078e00ff */
[----:B------:R-:W-:-:S07]  /*231f0*/  @P1 SHF.R.U32.HI R2, RZ, R5, R4 ;  /* 0x00000005ff021219 */ /* 0x000fce0000011604 */
.L_x_1764:
[----:B------:R-:W-:Y:S05]  /*23200*/  BSYNC B0 ;  /* 0x0000000000007941 */ /* 0x000fea0003800000 */
.L_x_1762:
[----:B------:R-:W-:-:S05]  /*23210*/  IMAD R2, R2, R3, RZ ;  /* 0x0000000302027224 */ /* 0x000fca00078e02ff */
[----:B------:R-:W-:-:S07]  /*23220*/  VIMNMX R6, R6, R2, !PT ;  /* 0x0000000206067248 */ /* 0x000fce0007fe0100 */
.L_x_1761:
[----:B------:R-:W-:Y:S01]  /*23230*/  IMAD.HI R6, R6, 0x2aaaaaab, RZ ;  /* 0x2aaaaaab06067827 */ /* 0x000fe200078e02ff */
[----:B------:R-:W-:Y:S01]  /*23240*/  LOP3.LUT R12, R18, 0xff, RZ, 0xc0, !PT ;  /* 0x000000ff120c7812 */ /* 0x000fe200078ec0ff */
[----:B------:R-:W-:Y:S01]  /*23250*/  BSSY B0, `(.L_x_1765) ;  /* 0x0000027000007945 */ /* 0x000fe20003800000 */
[----:B------:R-:W-:Y:S01]  /*23260*/  SHF.R.U32.HI R18, RZ, 0x10, R18 ;  /* 0x00000010ff127819 */ /* 0x000fe20000011612 */
[----:B------:R-:W-:Y:S01]  /*23270*/  IMAD.MOV.U32 R2, RZ, RZ, RZ ;  /* 0x000000ffff027224 */ /* 0x000fe200078e00ff */
[----:B------:R-:W-:Y:S01]  /*23280*/  SHF.R.U32.HI R4, RZ, 0x1f, R6 ;  /* 0x0000001fff047819 */ /* 0x000fe20000011606 */
[----:B------:R1:W-:Y:S03]  /*23290*/  STL [R1+0x50], R12 ;  /* 0x0000500c01007387 */ /* 0x0003e60000100800 */
[----:B------:R-:W-:-:S04]  /*232a0*/  LEA.HI.SX32 R4, R6, R4, 0x1c ;  /* 0x0000000406047211 */ /* 0x000fc800078fe2ff */
[----:B------:R-:W-:-:S04]  /*232b0*/  VIMNMX R4, RZ, R4, !PT ;  /* 0x00000004ff047248 */ /* 0x000fc80007fe0100 */
[----:B------:R-:W-:-:S13]  /*232c0*/  ISETP.GT.AND P1, PT, R7, R4, PT ;  /* 0x000000040700720c */ /* 0x000fda0003f24270 */
[----:B-1----:R-:W-:Y:S05]  /*232d0*/  @!P1 BRA `(.L_x_1766) ;  /* 0x0000000000789947 */ /* 0x002fea0003800000 */
[----:B------:R-:W-:Y:S01]  /*232e0*/  ISETP.NE.AND P1, PT, R18, RZ, PT ;  /* 0x000000ff1200720c */ /* 0x000fe20003f25270 */
[----:B------:R-:W-:-:S03]  /*232f0*/  ULDC UR4, c[0x0][0x9f0] ;  /* 0x00027c0000047ab9 */ /* 0x000fc60000000800 */
[----:B------:R-:W-:-:S04]  /*23300*/  SEL R5, R18, UR4, P1 ;  /* 0x0000000412057c07 */ /* 0x000fc80008800000 */
[----:B------:R-:W-:Y:S02]  /*23310*/  IABS R6, R5 ;  /* 0x0000000500067213 */ /* 0x000fe40000000000 */
[----:B------:R-:W-:Y:S02]  /*23320*/  IADD3 R8, R5, -0x1, R7 ;  /* 0xffffffff05087810 */ /* 0x000fe40007ffe007 */
[----:B------:R-:W1:Y:S03]  /*23330*/  I2F.RP R2, R6 ;  /* 0x0000000600027306 */ /* 0x000e660000209400 */
[----:B------:R-:W-:-:S05]  /*23340*/  IMAD.IADD R8, R8, 0x1, -R4 ;  /* 0x0000000108087824 */ /* 0x000fca00078e0a04 */
[----:B-1----:R-:W1:Y:S02]  /*23350*/  MUFU.RCP R2, R2 ;  /* 0x0000000200027308 */ /* 0x002e640000001000 */
[----:B-1----:R-:W-:-:S06]  /*23360*/  VIADD R2, R2, 0xffffffe ;  /* 0x0ffffffe02027836 */ /* 0x002fcc0000000000 */
[----:B------:R1:W2:Y:S02]  /*23370*/  F2I.FTZ.U32.TRUNC.NTZ R3, R2 ;  /* 0x0000000200037305 */ /* 0x0002a4000021f000 */
[----:B-1----:R-:W-:-:S04]  /*23380*/  LOP3.LUT R2, R8, R5, RZ, 0x3c, !PT ;  /* 0x0000000508027212 */ /* 0x002fc800078e3cff */
[----:B------:R-:W-:Y:S01]  /*23390*/  ISETP.GE.AND P1, PT, R2, RZ, PT ;  /* 0x000000ff0200720c */ /* 0x000fe20003f26270 */
[----:B--2---:R-:W-:-:S04]  /*233a0*/  IMAD.MOV R2, RZ, RZ, -R3 ;  /* 0x000000ffff027224 */ /* 0x004fc800078e0a03 */
[----:B------:R-:W-:Y:S01]  /*233b0*/  IMAD R11, R2, R6, RZ ;  /* 0x00000006020b7224 */ /* 0x000fe200078e02ff */
[----:B------:R-:W-:-:S05]  /*233c0*/  MOV R2, RZ ;  /* 0x000000ff00027202 */ /* 0x000fca0000000f00 */
[----:B------:R-:W-:Y:S01]  /*233d0*/  IMAD.HI.U32 R11, R3, R11, R2 ;  /* 0x0000000b030b7227 */ /* 0x000fe200078e0002 */
[----:B------:R-:W-:Y:S02]  /*233e0*/  IABS R2, R5 ;  /* 0x0000000500027213 */ /* 0x000fe40000000000 */
[----:B------:R-:W-:-:S03]  /*233f0*/  IABS R3, R8 ;  /* 0x0000000800037213 */ /* 0x000fc60000000000 */
[----:B------:R-:W-:-:S04]  /*23400*/  IMAD.MOV R2, RZ, RZ, -R2 ;  /* 0x000000ffff027224 */ /* 0x000fc800078e0a02 */
[----:B------:R-:W-:Y:S02]  /*23410*/  IMAD.MOV.U32 R8, RZ, RZ, R2 ;  /* 0x000000ffff087224 */ /* 0x000fe400078e0002 */
[----:B------:R-:W-:-:S04]  /*23420*/  IMAD.HI.U32 R2, R11, R3, RZ ;  /* 0x000000030b027227 */ /* 0x000fc800078e00ff */
[----:B------:R-:W-:-:S05]  /*23430*/  IMAD R3, R2, R8, R3 ;  /* 0x0000000802037224 */ /* 0x000fca00078e0203 */
[----:B------:R-:W-:-:S13]  /*23440*/  ISETP.GT.U32.AND P2, PT, R6, R3, PT ;  /* 0x000000030600720c */ /* 0x000fda0003f44070 */
[----:B------:R-:W-:Y:S02]  /*23450*/  @!P2 IMAD.IADD R3, R3, 0x1, -R6 ;  /* 0x000000010303a824 */ /* 0x000fe400078e0a06 */
[----:B------:R-:W-:-:S03]  /*23460*/  @!P2 VIADD R2, R2, 0x1 ;  /* 0x000000010202a836 */ /* 0x000fc60000000000 */
[----:B------:R-:W-:-:S13]  /*23470*/  ISETP.GE.U32.AND P2, PT, R3, R6, PT ;  /* 0x000000060300720c */ /* 0x000fda0003f46070 */
[----:B------:R-:W-:Y:S01]  /*23480*/  @P2 VIADD R2, R2, 0x1 ;  /* 0x0000000102022836 */ /* 0x000fe20000000000 */
[----:B------:R-:W-:-:S03]  /*23490*/  ISETP.NE.AND P2, PT, R5, RZ, PT ;  /* 0x000000ff0500720c */ /* 0x000fc60003f45270 */
[----:B------:R-:W-:-:S10]  /*234a0*/  @!P1 IMAD.MOV R2, RZ, RZ, -R2 ;  /* 0x000000ffff029224 */ /* 0x000fd400078e0a02 */
[----:B------:R-:W-:-:S07]  /*234b0*/  @!P2 LOP3.LUT R2, RZ, R5, RZ, 0x33, !PT ;  /* 0x00000005ff02a212 */ /* 0x000fce00078e33ff */
.L_x_1766:
[----:B------:R-:W-:Y:S05]  /*234c0*/  BSYNC B0 ;  /* 0x0000000000007941 */ /* 0x000fea0003800000 */
.L_x_1765:
[----:B------:R-:W-:Y:S01]  /*234d0*/  IMAD R4, R12, R2, R4 ;  /* 0x000000020c047224 */ /* 0x000fe200078e0204 */
[----:B------:R-:W-:Y:S01]  /*234e0*/  BSSY B0, `(.L_x_1767) ;  /* 0x000013b000007945 */ /* 0x000fe20003800000 */
[----:B------:R-:W-:-:S03]  /*234f0*/  PLOP3.LUT P5, PT, PT, PT, PT, 0x80, 0x0 ;  /* 0x000000000000781c */ /* 0x000fc60003faf070 */
        /* <DEDUP_REMOVED lines=22> */
.L_x_1960:
[----:B--2---:R-:W-:Y:S02]  /*23660*/  ISETP.NE.AND P0, PT, R14, RZ, PT ;  /* 0x000000ff0e00720c */ /* 0x004fe40003f05270 */
[----:B------:R-:W-:-:S11]  /*23670*/  PLOP3.LUT P2, PT, PT, PT, PT, 0x8, 0x0 ;  /* 0x000000000000781c */ /* 0x000fd60003f4e170 */
[----:B------:R-:W-:Y:S05]  /*23680*/  @P0 BRA `(.L_x_1770) ;  /* 0x00000000000c0947 */ /* 0x000fea0003800000 */
[----:B------:R-:W-:-:S03]  /*23690*/  UMOV UR4, 0xffffffff ;  /* 0xffffffff00047882 */ /* 0x000fc60000000000 */
[----:B------:R-:W-:Y:S05]  /*236a0*/  BRA.DIV UR4, `(.L_x_1771) ;  /* 0x0000007e040c7947 */ /* 0x000fea000b800000 */
[----:B------:R-:W-:-:S13]  /*236b0*/  ELECT P2, URZ, PT ;  /* 0x00000000003f782f */ /* 0x000fda0003840000 */
.L_x_1770:
[----:B-1----:R-:W2:Y:S01]  /*236c0*/  LDL R4, [R1+0x58] ;  /* 0x0000580001047983 */ /* 0x002ea20000100800 */
[----:B------:R-:W-:Y:S01]  /*236d0*/  BSSY B1, `(.L_x_1772) ;  /* 0x0000008000017945 */ /* 0x000fe20003800000 */
[----:B--2---:R-:W-:-:S05]  /*236e0*/  VIADD R4, R4, 0x1 ;  /* 0x0000000104047836 */ /* 0x004fca0000000000 */
[----:B------:R-:W-:-:S04]  /*236f0*/  LEA.HI R5, R4, R4, RZ, 0x1 ;  /* 0x0000000404057211 */ /* 0x000fc800078f08ff */
[----:B------:R-:W-:-:S05]  /*23700*/  LOP3.LUT R5, R5, 0xfffffffe, RZ, 0xc0, !PT ;  /* 0xfffffffe05057812 */ /* 0x000fca00078ec0ff */
[----:B------:R-:W-:-:S05]  /*23710*/  IMAD.IADD R4, R4, 0x1, -R5 ;  /* 0x0000000104047824 */ /* 0x000fca00078e0a05 */
[----:B------:R-:W-:-:S04]  /*23720*/  SHF.L.U32 R4, R4, 0x1f, RZ ;  /* 0x0000001f04047819 */ /* 0x000fc800000006ff */
[----:B------:R-:W1:Y:S02]  /*23730*/  SYNCS.PHASECHK.TRANS64.TRYWAIT P0, [R19+URZ+0x2a820], R4 ;  /* 0x02a82004130075a7 */ /* 0x000e64000800017f */
[----:B-1----:R-:W-:Y:S05]  /*23740*/  @!P0 BRA `(.L_x_1773) ;  /* 0x0000007c00088947 */ /* 0x002fea0003800000 */
.L_x_1963:
[----:B------:R-:W-:Y:S05]  /*23750*/  BSYNC B1 ;  /* 0x0000000000017941 */ /* 0x000fea0003800000 */
.L_x_1772:
[----:B------:R-:W-:Y:S04]  /*23760*/  BSSY B1, `(.L_x_1774) ;  /* 0x000007c000017945 */ /* 0x000fe80003800000 */
[----:B------:R-:W-:Y:S05]  /*23770*/  @!P2 BRA `(.L_x_1775) ;  /* 0x0000000400e8a947 */ /* 0x000fea0003800000 */
[----:B------:R-:W2:Y:S04]  /*23780*/  LDL R6, [R1+0x14] ;  /* 0x0000140001067983 */ /* 0x000ea80000100800 */
[----:B------:R-:W3:Y:S01]  /*23790*/  LDL R7, [R1+0x20] ;  /* 0x0000200001077983 */ /* 0x000ee20000100800 */
[----:B------:R-:W-:Y:S01]  /*237a0*/  BSSY B2, `(.L_x_1776) ;  /* 0x0000008000027945 */ /* 0x000fe20003800000 */
[----:B------:R-:W4:Y:S02]  /*237b0*/  S2R R5, SR_TID.X ;  /* 0x0000000000057919 */ /* 0x000f240000002100 */
[----:B----4-:R-:W-:-:S04]  /*237c0*/  LOP3.LUT R5, R5, 0x7f, RZ, 0xc0, !PT ;  /* 0x0000007f05057812 */ /* 0x010fc800078ec0ff */
[----:B------:R-:W-:Y:S02]  /*237d0*/  ISETP.NE.AND P4, PT, R5, RZ, PT ;  /* 0x000000ff0500720c */ /* 0x000fe40003f85270 */
[----:B--2---:R-:W-:Y:S02]  /*237e0*/  LEA R6, R6, R19, 0x3 ;  /* 0x0000001306067211 */ /* 0x004fe400078e18ff */
[----:B---3--:R-:W-:-:S04]  /*237f0*/  SHF.L.U32 R10, R7, 0x1f, RZ ;  /* 0x0000001f070a7819 */ /* 0x008fc800000006ff */
[----:B------:R-:W2:Y:S02]  /*23800*/  SYNCS.PHASECHK.TRANS64.TRYWAIT P0, [R6+URZ+0x2a8a0], R10 ;  /* 0x02a8a00a060075a7 */ /* 0x000ea4000800017f */
[----:B--2---:R-:W-:Y:S05]  /*23810*/  @!P0 BRA `(.L_x_1777) ;  /* 0x0000007800e88947 */ /* 0x004fea0003800000 */
.L_x_1964:
[----:B------:R-:W-:Y:S05]  /*23820*/  BSYNC B2 ;  /* 0x0000000000027941 */ /* 0x000fea0003800000 */
.L_x_1776:
[----:B------:R-:W-:Y:S04]  /*23830*/  BSSY B2, `(.L_x_1778) ;  /* 0x0000007000027945 */ /* 0x000fe80003800000 */
[----:B------:R-:W-:Y:S05]  /*23840*/  @P4 BRA `(.L_x_1779) ;  /* 0x0000000000144947 */ /* 0x000fea0003800000 */
[----:B------:R-:W-:Y:S01]  /*23850*/  LOP3.LUT P0, RZ, R17, 0x1, RZ, 0xc0, !PT ;  /* 0x0000000111ff7812 */ /* 0x000fe2000780c0ff */
[----:B-1----:R-:W-:-:S04]  /*23860*/  IMAD.MOV.U32 R4, RZ, RZ, 0x9000 ;  /* 0x00009000ff047424 */ /* 0x002fc800078e00ff */
[----:B------:R3:W-:Y:S08]  /*23870*/  SYNCS.ARRIVE.TRANS64 RZ, [R6+URZ+0x2a890], R4 ;  /* 0x02a8900406ff79a7 */ /* 0x0007f0000800003f */
[----:B------:R-:W-:Y:S05]  /*23880*/  @!P0 BRA `(.L_x_1779) ;  /* 0x0000000000048947 */ /* 0x000fea0003800000 */
[----:B------:R-:W-:Y:S01]  /*23890*/  BPT.TRAP 0x1 ;  /* 0x000000040000795c */ /* 0x000fe20000300000 */
.L_x_1779:
[----:B------:R-:W-:Y:S05]  /*238a0*/  BSYNC B2 ;  /* 0x0000000000027941 */ /* 0x000fea0003800000 */
.L_x_1778:
[----:B-1-3--:R-:W3:Y:S01]  /*238b0*/  LDL R4, [R1+0x14] ;  /* 0x0000140001047983 */ /* 0x00aee20000100800 */
[----:B------:R-:W-:Y:S01]  /*238c0*/  IMAD.MOV.U32 R12, RZ, RZ, RZ ;  /* 0x000000ffff0c7224 */ /* 0x000fe200078e00ff */
[----:B------:R-:W-:Y:S01]  /*238d0*/  UIADD3 UR4, UP0, UR36, 0x570, URZ ;  /* 0x0000057024047890 */ /* 0x000fe2000ff1e03f */
[----:B------:R-:W-:Y:S01]  /*238e0*/  IMAD R5, R8, 0x60, R0 ;  /* 0x0000006008057824 */ /* 0x000fe200078e0200 */
[----:B------:R-:W-:Y:S01]  /*238f0*/  PLOP3.LUT P0, PT, PT, PT, PT, 0x80, 0x0 ;  /* 0x000000000000781c */ /* 0x000fe20003f0f070 */
[----:B------:R-:W-:Y:S01]  /*23900*/  UMOV UR6, 0x0 ;  /* 0x0000000000067882 */ /* 0x000fe20000000000 */
[----:B------:R-:W-:Y:S01]  /*23910*/  R2UR UR10, R12 ;  /* 0x000000000c0a72ca */ /* 0x000fe200000e0000 */
[----:B------:R-:W-:Y:S01]  /*23920*/  VIADD R5, R5, 0xffffffa0 ;  /* 0xffffffa005057836 */ /* 0x000fe20000000000 */
[----:B------:R-:W-:Y:S01]  /*23930*/  UIADD3.X UR5, URZ, UR37, URZ, UP0, !UPT ;  /* 0x000000253f057290 */ /* 0x000fe200087fe43f */
[----:B------:R-:W-:Y:S01]  /*23940*/  UMOV UR7, 0x12f00000 ;  /* 0x12f0000000077882 */ /* 0x000fe20000000000 */
[----:B---3--:R-:W-:-:S02]  /*23950*/  IMAD R9, R4, 0x9000, R19 ;  /* 0x0000900004097824 */ /* 0x008fc400078e0213 */
[----:B------:R-:W-:Y:S02]  /*23960*/  VIADD R4, R6, 0x2a890 ;  /* 0x0002a89006047836 */ /* 0x000fe40000000000 */
[----:B------:R-:W-:-:S07]  /*23970*/  VIADD R7, R9, 0x18400 ;  /* 0x0001840009077836 */ /* 0x000fce0000000000 */
.L_x_1780:
        /* <DEDUP_REMOVED lines=16> */
.L_x_1781:
        /* <DEDUP_REMOVED lines=15> */
.L_x_1782:
        /* <DEDUP_REMOVED lines=13> */
.L_x_1965:
[----:B------:R-:W-:Y:S05]  /*23c40*/  BSYNC B2 ;  /* 0x0000000000027941 */ /* 0x000fea0003800000 */
.L_x_1783:
[----:B------:R-:W-:Y:S01]  /*23c50*/  BSSY B2, `(.L_x_1785) ;  /* 0x0000009000027945 */ /* 0x000fe20003800000 */
[----:B-12---:R-:W-:Y:S02]  /*23c60*/  IMAD.MOV.U32 R10, RZ, RZ, 0x0 ;  /* 0x00000000ff0a7424 */ /* 0x006fe400078e00ff */
[----:B------:R-:W-:Y:S01]  /*23c70*/  IMAD.MOV.U32 R11, RZ, RZ, 0x12f00000 ;  /* 0x12f00000ff0b7424 */ /* 0x000fe200078e00ff */
[----:B------:R-:W-:Y:S06]  /*23c80*/  @P4 BRA `(.L_x_1786) ;  /* 0x0000000000144947 */ /* 0x000fec0003800000 */
[----:B------:R-:W-:Y:S02]  /*23c90*/  LOP3.LUT P0, RZ, R17, 0x1, RZ, 0xc0, !PT ;  /* 0x0000000111ff7812 */ /* 0x000fe4000780c0ff */
[----:B------:R-:W-:-:S04]  /*23ca0*/  MOV R4, 0x6000 ;  /* 0x0000600000047802 */ /* 0x000fc80000000f00 */
[----:B------:R1:W-:Y:S07]  /*23cb0*/  SYNCS.ARRIVE.TRANS64 RZ, [R6+URZ+0x2a8b0], R4 ;  /* 0x02a8b00406ff79a7 */ /* 0x0003ee000800003f */
[----:B------:R-:W-:Y:S05]  /*23cc0*/  @!P0 BRA `(.L_x_1786) ;  /* 0x0000000000048947 */ /* 0x000fea0003800000 */
[----:B------:R-:W-:Y:S01]  /*23cd0*/  BPT.TRAP 0x1 ;  /* 0x000000040000795c */ /* 0x000fe20000300000 */
.L_x_1786:
[----:B------:R-:W-:Y:S05]  /*23ce0*/  BSYNC B2 ;  /* 0x0000000000027941 */ /* 0x000fea0003800000 */
.L_x_1785:
[----:B-1----:R-:W2:Y:S01]  /*23cf0*/  LDL R4, [R1+0x14] ;  /* 0x0000140001047983 */ /* 0x002ea20000100800 */
[----:B------:R-:W-:Y:S01]  /*23d00*/  R2UR UR10, R12 ;  /* 0x000000000c0a72ca */ /* 0x000fe200000e0000 */
[----:B------:R-:W-:Y:S01]  /*23d10*/  UIADD3 UR4, UP0, UR36, 0x670, URZ ;  /* 0x0000067024047890 */ /* 0x000fe2000ff1e03f */
[----:B------:R-:W-:Y:S01]  /*23d20*/  R2UR UR6, R10 ;  /* 0x000000000a0672ca */ /* 0x000fe200000e0000 */
[----:B------:R-:W-:Y:S01]  /*23d30*/  VIADD R6, R6, 0x2a8b0 ;  /* 0x0002a8b006067836 */ /* 0x000fe20000000000 */
[----:B------:R-:W-:Y:S01]  /*23d40*/  R2UR UR7, R11 ;  /* 0x000000000b0772ca */ /* 0x000fe200000e0000 */
[----:B------:R-:W-:Y:S01]  /*23d50*/  UIADD3.X UR5, URZ, UR37, URZ, UP0, !UPT ;  /* 0x000000253f057290 */ /* 0x000fe200087fe43f */
[----:B------:R-:W-:Y:S01]  /*23d60*/  PLOP3.LUT P0, PT, PT, PT, PT, 0x80, 0x0 ;  /* 0x000000000000781c */ /* 0x000fe20003f0f070 */
[----:B--2---:R-:W-:-:S04]  /*23d70*/  IMAD R7, R4, 0x6000, R19 ;  /* 0x0000600004077824 */ /* 0x004fc800078e0213 */
[----:B------:R-:W-:-:S08]  /*23d80*/  VIADD R4, R7, 0x400 ;  /* 0x0000040007047836 */ /* 0x000fd00000000000 */
.L_x_1787:
        /* <DEDUP_REMOVED lines=10> */
[----:B------:R-:W-:Y:S01]  /*23e30*/  R2UR UR10, R13 ;  /* 0x000000000d0a72ca */ /* 0x000fe200000e0000 */
[----:B------:R-:W-:Y:S01]  /*23e40*/  VIADD R4, R7, 0x3400 ;  /* 0x0000340007047836 */ /* 0x000fe20000000000 */
[----:B------:R-:W-:Y:S02]  /*23e50*/  R2UR UR6, R10 ;  /* 0x000000000a0672ca */ /* 0x000fe400000e0000 */
[----:B------:R-:W-:Y:S02]  /*23e60*/  R2UR UR7, R11 ;  /* 0x000000000b0772ca */ /* 0x000fe400000e0000 */
[----:B------:R-:W-:-:S13]  /*23e70*/  PLOP3.LUT P0, PT, PT, PT, PT, 0x80, 0x0 ;  /* 0x000000000000781c */ /* 0x000fda0003f0f070 */
.L_x_1788:
        /* <DEDUP_REMOVED lines=10> */
.L_x_1775:
[----:B------:R-:W-:Y:S05]  /*23f20*/  BSYNC B1 ;  /* 0x0000000000017941 */ /* 0x000fea0003800000 */
.L_x_1774:
[----:B------:R-:W1:Y:S04]  /*23f30*/  LDL.LU R9, [R1+0x14] ;  /* 0x0000140001097983 */ /* 0x000e680000300800 */
[----:B------:R-:W2:Y:S01]  /*23f40*/  LDL.LU R7, [R1+0x20] ;  /* 0x0000200001077983 */ /* 0x000ea20000300800 */
[----:B------:R-:W-:Y:S01]  /*23f50*/  PLOP3.LUT P5, PT, PT, PT, PT, 0x8, 0x0 ;  /* 0x000000000000781c */ /* 0x000fe20003fae170 */
[----:B-1----:R-:W-:Y:S02]  /*23f60*/  VIADD R4, R9, 0x1 ;  /* 0x0000000109047836 */ /* 0x002fe40000000000 */
        /* <DEDUP_REMOVED lines=9> */
.L_x_1804:
[----:B------:R-:W-:Y:S05]  /*24000*/  YIELD ;  /* 0x0000000000007946 */ /* 0x000fea0003800000 */
[----:B------:R-:W-:Y:S04]  /*24010*/  BSSY B1, `(.L_x_1789) ;  /* 0x000007b000017945 */ /* 0x000fe80003800000 */
[----:B--2---:R-:W-:Y:S05]  /*24020*/  @!P2 BRA `(.L_x_1790) ;  /* 0x0000000400e4a947 */ /* 0x004fea0003800000 */
[----:B------:R-:W2:Y:S04]  /*24030*/  LDL R6, [R1+0x14] ;  /* 0x0000140001067983 */ /* 0x000ea80000100800 */
[----:B------:R-:W3:Y:S01]  /*24040*/  LDL R5, [R1+0x20] ;  /* 0x0000200001057983 */ /* 0x000ee20000100800 */
[----:B------:R-:W-:Y:S01]  /*24050*/  BSSY B2, `(.L_x_1791) ;  /* 0x0000008000027945 */ /* 0x000fe20003800000 */
[----:B-1----:R-:W1:Y:S02]  /*24060*/  S2R R4, SR_TID.X ;  /* 0x0000000000047919 */ /* 0x002e640000002100 */
[----:B-1----:R-:W-:-:S04]  /*24070*/  LOP3.LUT R4, R4, 0x7f, RZ, 0xc0, !PT ;  /* 0x0000007f04047812 */ /* 0x002fc800078ec0ff */
[----:B------:R-:W-:Y:S01]  /*24080*/  ISETP.NE.AND P1, PT, R4, RZ, PT ;  /* 0x000000ff0400720c */ /* 0x000fe20003f25270 */
[----:B--2---:R-:W-:Y:S01]  /*24090*/  IMAD R8, R6, 0x8, R19 ;  /* 0x0000000806087824 */ /* 0x004fe200078e0213 */
[----:B---3--:R-:W-:-:S04]  /*240a0*/  SHF.L.U32 R7, R5, 0x1f, RZ ;  /* 0x0000001f05077819 */ /* 0x008fc800000006ff */
[----:B------:R-:W1:Y:S02]  /*240b0*/  SYNCS.PHASECHK.TRANS64.TRYWAIT P0, [R8+URZ+0x2a8a0], R7 ;  /* 0x02a8a007080075a7 */ /* 0x000e64000800017f */
[----:B-1----:R-:W-:Y:S05]  /*240c0*/  @!P0 BRA `(.L_x_1792) ;  /* 0x0000007000e48947 */ /* 0x002fea0003800000 */
.L_x_1966:
[----:B------:R-:W-:Y:S05]  /*240d0*/  BSYNC B2 ;  /* 0x0000000000027941 */ /* 0x000fea0003800000 */
.L_x_1791:
[----:B------:R-:W-:Y:S04]  /*240e0*/  BSSY B2, `(.L_x_1793) ;  /* 0x0000007000027945 */ /* 0x000fe80003800000 */
[----:B------:R-:W-:Y:S05]  /*240f0*/  @P1 BRA `(.L_x_1794) ;  /* 0x0000000000141947 */ /* 0x000fea0003800000 */
[----:B------:R-:W-:Y:S01]  /*24100*/  LOP3.LUT P0, RZ, R17, 0x1, RZ, 0xc0, !PT ;  /* 0x0000000111ff7812 */ /* 0x000fe2000780c0ff */
[----:B------:R-:W-:-:S04]  /*24110*/  IMAD.MOV.U32 R4, RZ, RZ, 0x9000 ;  /* 0x00009000ff047424 */ /* 0x000fc800078e00ff */
[----:B------:R2:W-:Y:S08]  /*24120*/  SYNCS.ARRIVE.TRANS64 RZ, [R8+URZ+0x2a890], R4 ;  /* 0x02a8900408ff79a7 */ /* 0x0005f0000800003f */
[----:B------:R-:W-:Y:S05]  /*24130*/  @!P0 BRA `(.L_x_1794) ;  /* 0x0000000000048947 */ /* 0x000fea0003800000 */
[----:B------:R-:W-:Y:S01]  /*24140*/  BPT.TRAP 0x1 ;  /* 0x000000040000795c */ /* 0x000fe20000300000 */
.L_x_1794:
[----:B------:R-:W-:Y:S05]  /*24150*/  BSYNC B2 ;  /* 0x0000000000027941 */ /* 0x000fea0003800000 */
.L_x_1793:
[----:B--2---:R-:W2:Y:S01]  /*24160*/  LDL R4, [R1+0x14] ;  /* 0x0000140001047983 */ /* 0x004ea20000100800 */
[----:B------:R-:W-:Y:S01]  /*24170*/  IMAD.MOV.U32 R12, RZ, RZ, RZ ;  /* 0x000000ffff0c7224 */ /* 0x000fe200078e00ff */
[----:B------:R-:W-:Y:S01]  /*24180*/  UIADD3 UR4, UP0, UR36, 0x570, URZ ;  /* 0x0000057024047890 */ /* 0x000fe2000ff1e03f */
[----:B------:R-:W-:Y:S01]  /*24190*/  IMAD R5, R9, 0x60, R0 ;  /* 0x0000006009057824 */ /* 0x000fe200078e0200 */
[----:B------:R-:W-:Y:S01]  /*241a0*/  PLOP3.LUT P0, PT, PT, PT, PT, 0x80, 0x0 ;  /* 0x000000000000781c */ /* 0x000fe20003f0f070 */
[----:B------:R-:W-:Y:S01]  /*241b0*/  UMOV UR6, 0x0 ;  /* 0x0000000000067882 */ /* 0x000fe20000000000 */
[----:B------:R-:W-:Y:S01]  /*241c0*/  R2UR UR10, R12 ;  /* 0x000000000c0a72ca */ /* 0x000fe200000e0000 */
[----:B------:R-:W-:Y:S01]  /*241d0*/  UIADD3.X UR5, URZ, UR37, URZ, UP0, !UPT ;  /* 0x000000253f057290 */ /* 0x000fe200087fe43f */
[----:B------:R-:W-:Y:S01]  /*241e0*/  UMOV UR7, 0x12f00000 ;  /* 0x12f0000000077882 */ /* 0x000fe20000000000 */
[----:B--2---:R-:W-:Y:S02]  /*241f0*/  IMAD R6, R4, 0x9000, R19 ;  /* 0x0000900004067824 */ /* 0x004fe400078e0213 */
[----:B------:R-:W-:-:S02]  /*24200*/  VIADD R4, R8, 0x2a890 ;  /* 0x0002a89008047836 */ /* 0x000fc40000000000 */
[----:B------:R-:W-:-:S08]  /*24210*/  VIADD R10, R6, 0x18400 ;  /* 0x00018400060a7836 */ /* 0x000fd00000000000 */
.L_x_1795:
        /* <DEDUP_REMOVED lines=10> */
[----:B------:R-:W-:Y:S01]  /*242c0*/  MOV R13, 0x40 ;  /* 0x00000040000d7802 */ /* 0x000fe20000000f00 */
[----:B------:R-:W-:Y:S01]  /*242d0*/  VIADD R10, R6, 0x1b400 ;  /* 0x0001b400060a7836 */ /* 0x000fe20000000000 */
[----:B------:R-:W-:Y:S01]  /*242e0*/  PLOP3.LUT P0, PT, PT, PT, PT, 0x80, 0x0 ;  /* 0x000000000000781c */ /* 0x000fe20003f0f070 */
[----:B------:R-:W-:Y:S01]  /*242f0*/  UMOV UR6, 0x0 ;  /* 0x0000000000067882 */ /* 0x000fe20000000000 */
[----:B------:R-:W-:Y:S01]  /*24300*/  R2UR UR10, R13 ;  /* 0x000000000d0a72ca */ /* 0x000fe200000e0000 */
[----:B------:R-:W-:-:S14]  /*24310*/  UMOV UR7, 0x12f00000 ;  /* 0x12f0000000077882 */ /* 0x000fdc0000000000 */
.L_x_1796:
        /* <DEDUP_REMOVED lines=10> */
[----:B------:R-:W-:Y:S01]  /*243c0*/  VIADD R6, R6, 0x1e400 ;  /* 0x0001e40006067836 */ /* 0x000fe20000000000 */
[----:B------:R-:W-:Y:S01]  /*243d0*/  PLOP3.LUT P0, PT, PT, PT, PT, 0x80, 0x0 ;  /* 0x000000000000781c */ /* 0x000fe20003f0f070 */
[----:B------:R-:W-:Y:S01]  /*243e0*/  UMOV UR6, 0x0 ;  /* 0x0000000000067882 */ /* 0x000fe20000000000 */
[----:B------:R-:W-:Y:S01]  /*243f0*/  UMOV UR7, 0x12f00000 ;  /* 0x12f0000000077882 */ /* 0x000fe20000000000 */
[----:B------:R-:W-:-:S10]  /*24400*/  UMOV UR10, 0x80 ;  /* 0x00000080000a7882 */ /* 0x000fd40000000000 */
.L_x_1797:
        /* <DEDUP_REMOVED lines=10> */
[----:B------:R-:W2:Y:S01]  /*244b0*/  SYNCS.PHASECHK.TRANS64.TRYWAIT P0, [R8+URZ+0x2a8c0], R7 ;  /* 0x02a8c007080075a7 */ /* 0x000ea2000800017f */
[----:B------:R-:W-:Y:S04]  /*244c0*/  BSSY B2, `(.L_x_1798) ;  /* 0x0000002000027945 */ /* 0x000fe80003800000 */
[----:B--2---:R-:W-:Y:S05]  /*244d0*/  @!P0 BRA `(.L_x_1799) ;  /* 0x0000006c00f48947 */ /* 0x004fea0003800000 */
.L_x_1967:
[----:B------:R-:W-:Y:S05]  /*244e0*/  BSYNC B2 ;  /* 0x0000000000027941 */ /* 0x000fea0003800000 */
.L_x_1798:
[----:B------:R-:W-:Y:S01]  /*244f0*/  BSSY B2, `(.L_x_1800) ;  /* 0x0000009000027945 */ /* 0x000fe20003800000 */
[----:B------:R-:W-:Y:S02]  /*24500*/  IMAD.MOV.U32 R10, RZ, RZ, 0x0 ;  /* 0x00000000ff0a7424 */ /* 0x000fe400078e00ff */
[----:B------:R-:W-:Y:S01]  /*24510*/  IMAD.MOV.U32 R11, RZ, RZ, 0x12f00000 ;  /* 0x12f00000ff0b7424 */ /* 0x000fe200078e00ff */
[----:B------:R-:W-:Y:S06]  /*24520*/  @P1 BRA `(.L_x_1801) ;  /* 0x0000000000141947 */ /* 0x000fec0003800000 */
[----:B------:R-:W-:Y:S01]  /*24530*/  LOP3.LUT P0, RZ, R17, 0x1, RZ, 0xc0, !PT ;  /* 0x0000000111ff7812 */ /* 0x000fe2000780c0ff */
[----:B------:R-:W-:-:S04]  /*24540*/  IMAD.MOV.U32 R4, RZ, RZ, 0x6000 ;  /* 0x00006000ff047424 */ /* 0x000fc800078e00ff */
[----:B------:R3:W-:Y:S08]  /*24550*/  SYNCS.ARRIVE.TRANS64 RZ, [R8+URZ+0x2a8b0], R4 ;  /* 0x02a8b00408ff79a7 */ /* 0x0007f0000800003f */
[----:B------:R-:W-:Y:S05]  /*24560*/  @!P0 BRA `(.L_x_1801) ;  /* 0x0000000000048947 */ /* 0x000fea0003800000 */
[----:B------:R-:W-:Y:S01]  /*24570*/  BPT.TRAP 0x1 ;  /* 0x000000040000795c */ /* 0x000fe20000300000 */
.L_x_1801:
[----:B------:R-:W-:Y:S05]  /*24580*/  BSYNC B2 ;  /* 0x0000000000027941 */ /* 0x000fea0003800000 */
.L_x_1800:
[----:B---3--:R-:W3:Y:S01]  /*24590*/  LDL R4, [R1+0x14] ;  /* 0x0000140001047983 */ /* 0x008ee20000100800 */
[----:B------:R-:W-:Y:S01]  /*245a0*/  R2UR UR10, R12 ;  /* 0x000000000c0a72ca */ /* 0x000fe200000e0000 */
[----:B------:R-:W-:Y:S01]  /*245b0*/  UIADD3 UR4, UP0, UR36, 0x670, URZ ;  /* 0x0000067024047890 */ /* 0x000fe2000ff1e03f */
[----:B------:R-:W-:Y:S01]  /*245c0*/  R2UR UR6, R10 ;  /* 0x000000000a0672ca */ /* 0x000fe200000e0000 */
[----:B-12---:R-:W-:Y:S01]  /*245d0*/  VIADD R8, R8, 0x2a8b0 ;  /* 0x0002a8b008087836 */ /* 0x006fe20000000000 */
[----:B------:R-:W-:Y:S01]  /*245e0*/  R2UR UR7, R11 ;  /* 0x000000000b0772ca */ /* 0x000fe200000e0000 */
[----:B------:R-:W-:Y:S01]  /*245f0*/  UIADD3.X UR5, URZ, UR37, URZ, UP0, !UPT ;  /* 0x000000253f057290 */ /* 0x000fe200087fe43f */
[----:B------:R-:W-:Y:S01]  /*24600*/  PLOP3.LUT P0, PT, PT, PT, PT, 0x80, 0x0 ;  /* 0x000000000000781c */ /* 0x000fe20003f0f070 */
[----:B---3--:R-:W-:-:S04]  /*24610*/  IMAD R4, R4, 0x6000, R19 ;  /* 0x0000600004047824 */ /* 0x008fc800078e0213 */
[----:B------:R-:W-:-:S08]  /*24620*/  VIADD R6, R4, 0x400 ;  /* 0x0000040004067836 */ /* 0x000fd00000000000 */
.L_x_1802:
        /* <DEDUP_REMOVED lines=15> */
.L_x_1803:
        /* <DEDUP_REMOVED lines=10> */
.L_x_1790:
[----:B------:R-:W-:Y:S05]  /*247c0*/  BSYNC B1 ;  /* 0x0000000000017941 */ /* 0x000fea0003800000 */
.L_x_1789:
[----:B-1----:R-:W2:Y:S04]  /*247d0*/  LDL.LU R7, [R1+0x14] ;  /* 0x0000140001077983 */ /* 0x002ea80000300800 */
[----:B------:R-:W3:Y:S01]  /*247e0*/  LDL.LU R6, [R1+0x20] ;  /* 0x0000200001067983 */ /* 0x000ee20000300800 */
        /* <DEDUP_REMOVED lines=10> */
.L_x_1768:
[----:B------:R-:W-:Y:S05]  /*24890*/  BSYNC B0 ;  /* 0x0000000000007941 */ /* 0x000fea0003800000 */
.L_x_1767:
[----:B-1----:R-:W3:Y:S01]  /*248a0*/  LDL R7, [R1+0x34] ;  /* 0x0000340001077983 */ /* 0x002ee20000100800 */
[----:B------:R-:W1:Y:S01]  /*248b0*/  LDC R0, c[0x0][0x448] ;  /* 0x00011200ff007b82 */ /* 0x000e620000000800 */
[----:B------:R-:W-:Y:S07]  /*248c0*/  @!P5 WARPSYNC.ALL ;  /* 0x000000000000d948 */ /* 0x000fee0003800000 */
[----:B------:R-:W-:Y:S01]  /*248d0*/  @!P5 BAR.SYNC.DEFER_BLOCKING 0xc, 0x180 ;  /* 0x030600000000db1d */ /* 0x000fe20000010000 */
[----:B-1----:R-:W-:-:S13]  /*248e0*/  ISETP.NE.AND P0, PT, R0, 0x1, PT ;  /* 0x000000010000780c */ /* 0x002fda0003f05270 */
[----:B------:R-:W1:Y:S08]  /*248f0*/  @P0 LDC R0, c[0x0][0x44c] ;  /* 0x00011300ff000b82 */ /* 0x000e700000000800 */
[----:B------:R-:W4:Y:S01]  /*24900*/  @P0 LDC R3, c[0x0][0x450] ;  /* 0x00011400ff030b82 */ /* 0x000f220000000800 */
[----:B---3--:R-:W-:-:S05]  /*24910*/  IADD3 R2, R7, 0x7f, RZ ;  /* 0x0000007f07027810 */ /* 0x008fca0007ffe0ff */
[----:B-1----:R-:W-:-:S05]  /*24920*/  @P0 IMAD.HI.U32 R0, R2, R0, RZ ;  /* 0x0000000002000227 */ /* 0x002fca00078e00ff */
[----:B----4-:R-:W-:-:S05]  /*24930*/  @P0 SHF.R.U32.HI R2, RZ, R3, R0 ;  /* 0x00000003ff020219 */ /* 0x010fca0000011600 */
[----:B------:R-:W-:Y:S02]  /*24940*/  IMAD.IADD R0, R21, 0x1, R2 ;  /* 0x0000000115007824 */ /* 0x000fe400078e0202 */
[----:B------:R-:W1:Y:S02]  /*24950*/  LDC.64 R2, c[0x0][0x9e0] ;  /* 0x00027800ff027b82 */ /* 0x000e640000000a00 */
[----:B-1----:R-:W-:Y:S01]  /*24960*/  ISETP.GE.AND P1, PT, R3, 0x1, PT ;  /* 0x000000010300780c */ /* 0x002fe20003f26270 */
[----:B------:R-:W-:-:S12]  /*24970*/  IMAD.IADD R2, R0, 0x1, R2 ;  /* 0x0000000100027824 */ /* 0x000fd800078e0202 */
[----:B------:R-:W-:Y:S05]  /*24980*/  @!P1 BRA `(.L_x_1805) ;  /* 0x0000000000489947 */ /* 0x000fea0003800000 */
[C---:B------:R-:W-:Y:S01]  /*24990*/  ISETP.GT.AND P2, PT, R0.reuse, RZ, PT ;  /* 0x000000ff0000720c */ /* 0x040fe20003f44270 */
[----:B------:R-:W-:Y:S01]  /*249a0*/  BSSY B0, `(.L_x_1806) ;  /* 0x000000e000007945 */ /* 0x000fe20003800000 */
[----:B--2---:R-:W-:-:S11]  /*249b0*/  VIADD R6, R0, 0xffffffff ;  /* 0xffffffff00067836 */ /* 0x004fd60000000000 */
        /* <DEDUP_REMOVED lines=8> */
.L_x_1807:
[----:B------:R-:W-:-:S13]  /*24a40*/  ISETP.NE.AND P2, PT, R3, 0x1, PT ;  /* 0x000000010300780c */ /* 0x000fda0003f45270 */
[----:B------:R-:W1:Y:S02]  /*24a50*/  @P2 LDC.64 R4, c[0x0][0x9e8] ;  /* 0x00027a00ff042b82 */ /* 0x000e640000000a00 */
[----:B-1----:R-:W-:-:S05]  /*24a60*/  @P2 IMAD.HI.U32 R4, R6, R4, RZ ;  /* 0x0000000406042227 */ /* 0x002fca00078e00ff */
[----:B------:R-:W-:-:S07]  /*24a70*/  @P2 SHF.R.U32.HI R6, RZ, R5, R4 ;  /* 0x00000005ff062219 */ /* 0x000fce0000011604 */
.L_x_1808:
[----:B------:R-:W-:Y:S05]  /*24a80*/  BSYNC B0 ;  /* 0x0000000000007941 */ /* 0x000fea0003800000 */
.L_x_1806:
[----:B------:R-:W-:-:S05]  /*24a90*/  IMAD R6, R6, R3, R3 ;  /* 0x0000000306067224 */ /* 0x000fca00078e0203 */
[----:B------:R-:W-:-:S07]  /*24aa0*/  VIMNMX R2, R2, R6, PT ;  /* 0x0000000602027248 */ /* 0x000fce0003fe0100 */
.L_x_1805:
[----:B--2---:R-:W2:Y:S01]  /*24ab0*/  LDL R6, [R1+0x5c] ;  /* 0x00005c0001067983 */ /* 0x004ea20000100800 */
[----:B------:R-:W1:Y:S01]  /*24ac0*/  @P0 LDC R0, c[0x0][0x44c] ;  /* 0x00011300ff000b82 */ /* 0x000e620000000800 */
[----:B------:R-:W-:Y:S01]  /*24ad0*/  VIADD R2, R2, 0x5f ;  /* 0x0000005f02027836 */ /* 0x000fe20000000000 */
[----:B------:R-:W-:Y:S01]  /*24ae0*/  ULDC UR4, c[0x0][0x9dc] ;  /* 0x0002770000047ab9 */ /* 0x000fe20000000800 */
[----:B------:R-:W-:Y:S02]  /*24af0*/  IMAD.MOV.U32 R4, RZ, RZ, R7 ;  /* 0x000000ffff047224 */ /* 0x000fe400078e0007 */
[----:B------:R-:W-:-:S03]  /*24b00*/  IMAD.HI R2, R2, 0x2aaaaaab, RZ ;  /* 0x2aaaaaab02027827 */ /* 0x000fc600078e02ff */
[----:B------:R-:W3:Y:S01]  /*24b10*/  @P0 LDC R5, c[0x0][0x450] ;  /* 0x00011400ff050b82 */ /* 0x000ee20000000800 */
[----:B-1----:R-:W-:-:S05]  /*24b20*/  @P0 IMAD.HI.U32 R0, R7, R0, RZ ;  /* 0x0000000007000227 */ /* 0x002fca00078e00ff */
[----:B---3--:R-:W-:-:S05]  /*24b30*/  @P0 SHF.R.U32.HI R4, RZ, R5, R0 ;  /* 0x00000005ff040219 */ /* 0x008fca0000011600 */
[----:B------:R-:W-:Y:S01]  /*24b40*/  IMAD.IADD R0, R20, 0x1, R4 ;  /* 0x0000000114007824 */ /* 0x000fe200078e0204 */
[----:B------:R-:W-:-:S04]  /*24b50*/  SHF.R.U32.HI R4, RZ, 0x1f, R2 ;  /* 0x0000001fff047819 */ /* 0x000fc80000011602 */
[----:B------:R-:W-:Y:S01]  /*24b60*/  LEA.HI.SX32 R7, R2, R4, 0x1c ;  /* 0x0000000402077211 */ /* 0x000fe200078fe2ff */
[----:B------:R-:W-:-:S04]  /*24b70*/  VIADD R2, R0, -UR4 ;  /* 0x8000000400027c36 */ /* 0x000fc80008000000 */
[----:B------:R1:W-:Y:S01]  /*24b80*/  STL [R1+0x60], R7 ;  /* 0x0000600701007387 */ /* 0x0003e20000100800 */
[----:B--2---:R-:W-:Y:S01]  /*24b90*/  VIMNMX R6, R6, R7, PT ;  /* 0x0000000706067248 */ /* 0x004fe20003fe0100 */
[----:B-1----:R-:W-:Y:S06]  /*24ba0*/  @!P1 BRA `(.L_x_1809) ;  /* 0x0000000000449947 */ /* 0x002fec0003800000 */
        /* <DEDUP_REMOVED lines=10> */
.L_x_1811:
[----:B------:R-:W-:-:S13]  /*24c50*/  ISETP.NE.AND P0, PT, R3, 0x1, PT ;  /* 0x000000010300780c */ /* 0x000fda0003f05270 */
[----:B------:R-:W1:Y:S02]  /*24c60*/  @P0 LDC.64 R4, c[0x0][0x9e8] ;  /* 0x00027a00ff040b82 */ /* 0x000e640000000a00 */
[----:B-1----:R-:W-:-:S05]  /*24c70*/  @P0 IMAD.HI.U32 R4, R0, R4, RZ ;  /* 0x0000000400040227 */ /* 0x002fca00078e00ff */
[----:B------:R-:W-:-:S07]  /*24c80*/  @P0 SHF.R.U32.HI R0, RZ, R5, R4 ;  /* 0x00000005ff000219 */ /* 0x000fce0000011604 */
.L_x_1812:
[----:B------:R-:W-:Y:S05]  /*24c90*/  BSYNC B0 ;  /* 0x0000000000007941 */ /* 0x000fea0003800000 */
.L_x_1810:
[----:B------:R-:W-:-:S05]  /*24ca0*/  IMAD R0, R0, R3, RZ ;  /* 0x0000000300007224 */ /* 0x000fca00078e02ff */
[----:B------:R-:W-:-:S07]  /*24cb0*/  VIMNMX R2, R2, R0, !PT ;  /* 0x0000000002027248 */ /* 0x000fce0007fe0100 */
.L_x_1809:
[----:B------:R-:W-:Y:S01]  /*24cc0*/  IMAD.HI R2, R2, 0x2aaaaaab, RZ ;  /* 0x2aaaaaab02027827 */ /* 0x000fe200078e02ff */
[----:B------:R-:W-:Y:S01]  /*24cd0*/  ISETP.NE.AND P1, PT, R18, RZ, PT ;  /* 0x000000ff1200720c */ /* 0x000fe20003f25270 */
[----:B------:R-:W-:Y:S03]  /*24ce0*/  BSSY B0, `(.L_x_1813) ;  /* 0x0000025000007945 */ /* 0x000fe60003800000 */
[----:B------:R-:W-:-:S04]  /*24cf0*/  SHF.R.U32.HI R0, RZ, 0x1f, R2 ;  /* 0x0000001fff007819 */ /* 0x000fc80000011602 */
[----:B------:R-:W-:-:S04]  /*24d00*/  LEA.HI.SX32 R0, R2, R0, 0x1c ;  /* 0x0000000002007211 */ /* 0x000fc800078fe2ff */
[----:B------:R-:W-:Y:S01]  /*24d10*/  VIMNMX R8, RZ, R0, !PT ;  /* 0x00000000ff087248 */ /* 0x000fe20007fe0100 */
[----:B------:R-:W1:Y:S03]  /*24d20*/  @!P1 LDC R18, c[0x0][0x9f0] ;  /* 0x00027c00ff129b82 */ /* 0x000e660000000800 */
[----:B------:R-:W-:Y:S01]  /*24d30*/  ISETP.GT.AND P0, PT, R6, R8, PT ;  /* 0x000000080600720c */ /* 0x000fe20003f04270 */
[----:B------:R2:W-:Y:S04]  /*24d40*/  STL [R1+0x3c], R8 ;  /* 0x00003c0801007387 */ /* 0x0005e80000100800 */
[----:B------:R2:W-:Y:S08]  /*24d50*/  STL [R1+0x40], RZ ;  /* 0x000040ff01007387 */ /* 0x0005f00000100800 */
[----:B--2---:R-:W-:Y:S05]  /*24d60*/  @!P0 BRA `(.L_x_1814) ;  /* 0x0000000000708947 */ /* 0x004fea0003800000 */
[----:B-1----:R-:W-:-:S04]  /*24d70*/  IABS R0, R18 ;  /* 0x0000001200007213 */ /* 0x002fc80000000000 */
[----:B------:R-:W1:Y:S08]  /*24d80*/  I2F.RP R2, R0 ;  /* 0x0000000000027306 */ /* 0x000e700000209400 */
[----:B-1----:R-:W1:Y:S02]  /*24d90*/  MUFU.RCP R2, R2 ;  /* 0x0000000200027308 */ /* 0x002e640000001000 */
[----:B-1----:R-:W-:-:S06]  /*24da0*/  VIADD R2, R2, 0xffffffe ;  /* 0x0ffffffe02027836 */ /* 0x002fcc0000000000 */
[----:B------:R-:W1:Y:S02]  /*24db0*/  F2I.FTZ.U32.TRUNC.NTZ R3, R2 ;  /* 0x0000000200037305 */ /* 0x000e64000021f000 */
[----:B-1----:R-:W-:-:S04]  /*24dc0*/  IMAD.MOV R2, RZ, RZ, -R3 ;  /* 0x000000ffff027224 */ /* 0x002fc800078e0a03 */
[----:B------:R-:W-:Y:S01]  /*24dd0*/  IMAD R4, R2, R0, RZ ;  /* 0x0000000002047224 */ /* 0x000fe200078e02ff */
[----:B------:R-:W-:-:S05]  /*24de0*/  MOV R2, RZ ;  /* 0x000000ff00027202 */ /* 0x000fca0000000f00 */
[----:B------:R-:W-:Y:S01]  /*24df0*/  IMAD.HI.U32 R7, R3, R4, R2 ;  /* 0x0000000403077227 */ /* 0x000fe200078e0002 */
[----:B------:R-:W-:Y:S02]  /*24e00*/  IADD3 R4, R18, -0x1, R6 ;  /* 0xffffffff12047810 */ /* 0x000fe40007ffe006 */
[----:B------:R-:W-:-:S03]  /*24e10*/  IABS R2, R18 ;  /* 0x0000001200027213 */ /* 0x000fc60000000000 */
[----:B------:R-:W-:Y:S02]  /*24e20*/  IMAD.IADD R4, R4, 0x1, -R8 ;  /* 0x0000000104047824 */ /* 0x000fe400078e0a08 */
[----:B------:R-:W-:-:S03]  /*24e30*/  IMAD.MOV R2, RZ, RZ, -R2 ;  /* 0x000000ffff027224 */ /* 0x000fc600078e0a02 */
[----:B------:R-:W-:Y:S01]  /*24e40*/  IABS R3, R4 ;  /* 0x0000000400037213 */ /* 0x000fe20000000000 */
[----:B------:R-:W-:Y:S01]  /*24e50*/  IMAD.MOV.U32 R5, RZ, RZ, R2 ;  /* 0x000000ffff057224 */ /* 0x000fe200078e0002 */
        /* <DEDUP_REMOVED lines=12> */
[----:B------:R2:W-:Y:S02]  /*24f20*/  STL [R1+0x40], R2 ;  /* 0x0000400201007387 */ /* 0x0005e40000100800 */
.L_x_1814:
[----:B------:R-:W-:Y:S05]  /*24f30*/  BSYNC B0 ;  /* 0x0000000000007941 */ /* 0x000fea0003800000 */
.L_x_1813:
[----:B------:R-:W3:Y:S04]  /*24f40*/  LDL R0, [R1+0x40] ;  /* 0x0000400001007983 */ /* 0x000ee80000100800 */
[----:B--2---:R-:W3:Y:S01]  /*24f50*/  LDL R2, [R1+0x50] ;  /* 0x0000500001027983 */ /* 0x004ee20000100800 */
[----:B------:R-:W-:Y:S01]  /*24f60*/  BSSY B7, `(.L_x_1815) ;  /* 0x0000414000077945 */ /* 0x000fe20003800000 */
[----:B---3--:R-:W-:-:S05]  /*24f70*/  IMAD R2, R2, R0, R8 ;  /* 0x0000000002027224 */ /* 0x008fca00078e0208 */
[----:B------:R-:W-:Y:S01]  /*24f80*/  VIADDMNMX R0, R2, R0, R6, PT ;  /* 0x0000000002007246 */ /* 0x000fe20003800106 */
[----:B------:R2:W-:Y:S03]  /*24f90*/  STL [R1+0x30], R2 ;  /* 0x0000300201007387 */ /* 0x0005e60000100800 */
[----:B------:R-:W-:Y:S01]  /*24fa0*/  ISETP.GT.AND P0, PT, R0, R2, PT ;  /* 0x000000020000720c */ /* 0x000fe20003f04270 */
[----:B------:R2:W-:-:S12]  /*24fb0*/  STL [R1+0x44], R0 ;  /* 0x0000440001007387 */ /* 0x0005d80000100800 */
[----:B--2---:R-:W-:Y:S05]  /*24fc0*/  @P0 BRA `(.L_x_1816) ;  /* 0x0000000000480947 */ /* 0x004fea0003800000 */
[----:B------:R-:W2:Y:S02]  /*24fd0*/  S2R R0, SR_TID.X ;  /* 0x0000000000007919 */ /* 0x000ea40000002100 */
[----:B--2---:R-:W-:-:S04]  /*24fe0*/  LOP3.LUT R0, R0, 0x7f, RZ, 0xc0, !PT ;  /* 0x0000007f00007812 */ /* 0x004fc800078ec0ff */
[----:B------:R-:W-:-:S13]  /*24ff0*/  ISETP.NE.AND P1, PT, R0, RZ, PT ;  /* 0x000000ff0000720c */ /* 0x000fda0003f25270 */
[----:B------:R-:W-:Y:S05]  /*25000*/  @P1 BRA `(.L_x_1817) ;  /* 0x0000004000241947 */ /* 0x000fea0003800000 */
[----:B------:R-:W2:Y:S01]  /*25010*/  S2R R3, SR_LANEID ;  /* 0x0000000000037919 */ /* 0x000ea20000000000 */
[----:B------:R-:W-:Y:S02]  /*25020*/  VOTEU.ANY UR4, UPT, PT ;  /* 0x0000000000047886 */ /* 0x000fe400038e0100 */
[----:B------:R-:W2:Y:S08]  /*25030*/  FLO.U32 R0, UR4 ;  /* 0x0000000400007d00 */ /* 0x000eb000080e0000 */
[----:B------:R-:W3:Y:S01]  /*25040*/  POPC R4, UR4 ;  /* 0x0000000400047d09 */ /* 0x000ee20008000000 */
[----:B--2---:R-:W-:-:S02]  /*25050*/  ISETP.EQ.U32.AND P0, PT, R0, R3, PT ;  /* 0x000000030000720c */ /* 0x004fc40003f02070 */
[----:B------:R-:W3:Y:S11]  /*25060*/  LDC.64 R2, c[0x0][0xc60] ;  /* 0x00031800ff027b82 */ /* 0x000ef60000000a00 */
[----:B---3--:R-:W2:Y:S01]  /*25070*/  @P0 ATOMG.E.ADD.STRONG.GPU PT, R3, desc[UR46][R2.64], R4 ;  /* 0x00000004020309a8 */ /* 0x008ea200081ee1ee */
[----:B------:R-:W3:Y:S02]  /*25080*/  S2R R5, SR_LTMASK ;  /* 0x0000000000057919 */ /* 0x000ee40000003900 */
[----:B---3--:R-:W-:-:S06]  /*25090*/  LOP3.LUT R5, R5, UR4, RZ, 0xc0, !PT ;  /* 0x0000000405057c12 */ /* 0x008fcc000f8ec0ff */
[----:B------:R-:W3:Y:S01]  /*250a0*/  POPC R5, R5 ;  /* 0x0000000500057309 */ /* 0x000ee20000000000 */
[----:B--2---:R-:W3:Y:S02]  /*250b0*/  SHFL.IDX PT, R0, R3, R0, 0x1f ;  /* 0x00001f0003007589 */ /* 0x004ee400000e0000 */
[----:B---3--:R-:W-:-:S05]  /*250c0*/  IADD3 R0, R0, UR39, R5 ;  /* 0x0000002700007c10 */ /* 0x008fca000fffe005 */
[----:B------:R2:W-:Y:S01]  /*250d0*/  STL [R1], R0 ;  /* 0x0000000001007387 */ /* 0x0005e20000100800 */
[----:B------:R-:W-:Y:S05]  /*250e0*/  BRA `(.L_x_1817) ;  /* 0x0000003c00ec7947 */ /* 0x000fea0003800000 */
.L_x_1816:
        /* <DEDUP_REMOVED lines=10> */
[----:B------:R-:W2:Y:S01]  /*25190*/  LDC.64 R2, c[0x4][R2] ;  /* 0x0100000002027b82 */ /* 0x000ea20000000a00 */
        /* <DEDUP_REMOVED lines=8> */
[----:B012---:R-:W-:Y:S05]  /*25220*/  CALL.ABS.NOINC R2 ;  /* 0x0000000002007343 */ /* 0x007fea0003c00000 */
.L_x_1819:
[----:B------:R-:W-:Y:S05]  /*25230*/  BSYNC B6 ;  /* 0x0000000000067941 */ /* 0x000fea0003800000 */
.L_x_1818:
[----:B------:R-:W-:Y:S01]  /*25240*/  VIADD R0, R19, 0x400 ;  /* 0x0000040013007836 */ /* 0x000fe20000000000 */
[----:B------:R-:W-:Y:S04]  /*25250*/  BSSY B6, `(.L_x_1820) ;  /* 0x0000022000067945 */ /* 0x000fe80003800000 */
[----:B------:R-:W-:-:S13]  /*25260*/  LOP3.LUT P0, RZ, R0, 0x3ff, RZ, 0xc0, !PT ;  /* 0x000003ff00ff7812 */ /* 0x000fda000780c0ff */
[----:B------:R-:W-:Y:S05]  /*25270*/  @!P0 BRA `(.L_x_1821) ;  /* 0x00000000007c8947 */ /* 0x000fea0003800000 */
[----:B-1----:R-:W-:Y:S01]  /*25280*/  MOV R18, 0x0 ;  /* 0x0000000000127802 */ /* 0x002fe20000000f00 */
[----:B------:R-:W-:Y:S01]  /*25290*/  ULDC.64 UR6, c[0x4][0x118] ;  /* 0x0100460000067ab9 */ /* 0x000fe20000000a00 */
[----:B------:R-:W-:Y:S01]  /*252a0*/  ULDC.64 UR8, c[0x4][0x120] ;  /* 0x0100480000087ab9 */ /* 0x000fe20000000a00 */
[----:B------:R-:W-:Y:S01]  /*252b0*/  ULDC.64 UR4, c[0x4][0xa8] ;  /* 0x01002a0000047ab9 */ /* 0x000fe20000000a00 */
[----:B------:R1:W2:Y:S01]  /*252c0*/  LDC.64 R2, c[0x4][R18] ;  /* 0x0100000012027b82 */ /* 0x0002a20000000a00 */
        /* <DEDUP_REMOVED lines=8> */
[----:B-1----:R-:W-:-:S07]  /*25350*/  IMAD.MOV.U32 R13, RZ, RZ, RZ ;  /* 0x000000ffff0d7224 */ /* 0x002fce00078e00ff */
[----:B------:R-:W-:-:S07]  /*25360*/  LEPC R20, `(.L_x_1822) ;  /* 0x000000001014794e */ /* 0x000fce0000000000 */
[----:B0-2---:R-:W-:Y:S05]  /*25370*/  CALL.ABS.NOINC R2 ;  /* 0x0000000002007343 */ /* 0x005fea0003c00000 */
.L_x_1822:
[----:B------:R0:W1:Y:S01]  /*25380*/  LDC.64 R2, c[0x4][R18] ;  /* 0x0100000012027b82 */ /* 0x0000620000000a00 */
[----:B------:R-:W-:Y:S01]  /*25390*/  ULDC.64 UR4, c[0x4][0x118] ;  /* 0x0100460000047ab9 */ /* 0x000fe20000000a00 */
[----:B------:R-:W-:Y:S01]  /*253a0*/  ULDC.64 UR6, c[0x4][0x120] ;  /* 0x0100480000067ab9 */ /* 0x000fe20000000a00 */
[----:B------:R-:W-:Y:S01]  /*253b0*/  ULDC.64 UR8, c[0x4][0xb0] ;  /* 0x01002c0000087ab9 */ /* 0x000fe20000000a00 */
        /* <DEDUP_REMOVED lines=11> */
.L_x_1821:
[----:B------:R-:W-:Y:S05]  /*25470*/  BSYNC B6 ;  /* 0x0000000000067941 */ /* 0x000fea0003800000 */
.L_x_1820:
[----:B------:R-:W2:Y:S01]  /*25480*/  LDL R0, [R1+0xc] ;  /* 0x00000c0001007983 */ /* 0x000ea20000100800 */
[----:B------:R-:W-:Y:S02]  /*25490*/  ULDC.64 UR4, c[0x0][0x9f8] ;  /* 0x00027e0000047ab9 */ /* 0x000fe40000000a00 */
[----:B------:R-:W-:Y:S01]  /*254a0*/  ISETP.NE.U32.AND P0, PT, RZ, UR4, PT ;  /* 0x00000004ff007c0c */ /* 0x000fe2000bf05070 */
[----:B-1----:R-:W3:Y:S03]  /*254b0*/  LDL R18, [R1+0x44] ;  /* 0x0000440001127983 */ /* 0x002ee60000100800 */
[----:B------:R-:W-:Y:S01]  /*254c0*/  ISETP.NE.AND.EX P0, PT, RZ, UR5, PT, P0 ;  /* 0x00000005ff007c0c */ /* 0x000fe2000bf05300 */
[----:B------:R-:W-:-:S12]  /*254d0*/  ULDC.64 UR4, c[0x0][0xa08] ;  /* 0x0002820000047ab9 */ /* 0x000fd80000000a00 */
[----:B------:R-:W1:Y:S01]  /*254e0*/  @P0 LDC.64 R2, c[0x0][0x9f8] ;  /* 0x00027e00ff020b82 */ /* 0x000e620000000a00 */
[----:B--2---:R-:W-:Y:S02]  /*254f0*/  IMAD.MOV.U32 R7, RZ, RZ, R0 ;  /* 0x000000ffff077224 */ /* 0x004fe400078e0000 */
[----:B-1----:R-:W-:-:S05]  /*25500*/  @P0 IMAD.WIDE R2, R0, 0x4, R2 ;  /* 0x0000000400020825 */ /* 0x002fca00078e0202 */
[----:B------:R1:W2:Y:S01]  /*25510*/  @P0 LDG.E R7, desc[UR46][R2.64] ;  /* 0x0000002e02070981 */ /* 0x0002a2000c1e1900 */
[----:B---3--:R-:W-:Y:S01]  /*25520*/  VIADD R0, R18, 0xffffffff ;  /* 0xffffffff12007836 */ /* 0x008fe20000000000 */
[----:B-1----:R-:W1:Y:S02]  /*25530*/  LDC.64 R2, c[0x0][0x418] ;  /* 0x00010600ff027b82 */ /* 0x002e640000000a00 */
[----:B-1----:R-:W-:Y:S01]  /*25540*/  LOP3.LUT P0, RZ, R2, UR4, RZ, 0xfc, !PT ;  /* 0x0000000402ff7c12 */ /* 0x002fe2000f80fcff */
[----:B------:R-:W-:-:S03]  /*25550*/  UMOV UR4, 0xffffffff ;  /* 0xffffffff00047882 */ /* 0x000fc60000000000 */
[----:B------:R-:W-:Y:S02]  /*25560*/  LOP3.LUT P0, RZ, R3, UR5, RZ, 0xfc, P0 ;  /* 0x0000000503ff7c12 */ /* 0x000fe4000800fcff */
[----:B--2---:R-:W-:Y:S01]  /*25570*/  SHF.R.S32.HI R8, RZ, 0x1f, R7 ;  /* 0x0000001fff087819 */ /* 0x004fe20000011407 */
[----:B------:R1:W-:Y:S01]  /*25580*/  STL [R1+0x8], R7 ;  /* 0x0000080701007387 */ /* 0x0003e20000100800 */
[----:B------:R-:W-:-:S03]  /*25590*/  SEL R18, R7, RZ, !P0 ;  /* 0x000000ff07127207 */ /* 0x000fc60004000000 */
[----:B------:R1:W-:Y:S01]  /*255a0*/  STL [R1+0x24], R8 ;  /* 0x0000240801007387 */ /* 0x0003e20000100800 */
[----:B------:R-:W-:Y:S05]  /*255b0*/  BRA.DIV UR4, `(.L_x_1823) ;  /* 0x0000005e04d07947 */ /* 0x000fea000b800000 */
[----:B------:R-:W2:Y:S02]  /*255c0*/  S2R R4, SR_TID.X ;  /* 0x0000000000047919 */ /* 0x000ea40000002100 */
[----:B--2---:R-:W-:-:S04]  /*255d0*/  SHF.R.U32.HI R4, RZ, 0x5, R4 ;  /* 0x00000005ff047819 */ /* 0x004fc80000011604 */
[----:B------:R-:W-:-:S05]  /*255e0*/  LOP3.LUT R4, R4, 0x3, RZ, 0xc0, !PT ;  /* 0x0000000304047812 */ /* 0x000fca00078ec0ff */
[----:B------:R2:W3:Y:S02]  /*255f0*/  SHFL.IDX PT, R14, R4, RZ, 0x1f ;  /* 0x00001fff040e7589 */ /* 0x0004e400000e0000 */
.L_x_1970:
[----:B------:R4:W-:Y:S01]  /*25600*/  STL [R1+0x4], R0 ;  /* 0x0000040001007387 */ /* 0x0009e20000100800 */
[----:B---3--:R-:W-:Y:S02]  /*25610*/  ISETP.NE.AND P0, PT, R14, RZ, PT ;  /* 0x000000ff0e00720c */ /* 0x008fe40003f05270 */
[----:B------:R-:W-:Y:S02]  /*25620*/  PLOP3.LUT P1, PT, PT, PT, PT, 0x8, 0x0 ;  /* 0x000000000000781c */ /* 0x000fe40003f2e170 */
[----:B------:R-:W-:-:S11]  /*25630*/  LOP3.LUT R17, R17, 0xfffffffb, RZ, 0xc0, !PT ;  /* 0xfffffffb11117812 */ /* 0x000fd600078ec0ff */
[----:B------:R-:W-:Y:S01]  /*25640*/  @P1 LOP3.LUT R17, R17, 0x4, RZ, 0xfc, !PT ;  /* 0x0000000411111812 */ /* 0x000fe200078efcff */
[----:B----4-:R-:W-:Y:S06]  /*25650*/  @P0 BRA `(.L_x_1824) ;  /* 0x0000000400300947 */ /* 0x010fec0003800000 */
[----:B------:R-:W-:-:S03]  /*25660*/  UMOV UR4, 0xffffffff ;  /* 0xffffffff00047882 */ /* 0x000fc60000000000 */
[----:B------:R-:W-:Y:S05]  /*25670*/  BRA.DIV UR4, `(.L_x_1825) ;  /* 0x0000005e04d47947 */ /* 0x000fea000b800000 */
[----:B------:R-:W-:-:S13]  /*25680*/  ELECT P6, URZ, PT ;  /* 0x00000000003f782f */ /* 0x000fda00038c0000 */
.L_x_1973:
[----:B------:R-:W-:Y:S05]  /*25690*/  @!P6 BRA `(.L_x_1824) ;  /* 0x000000040020e947 */ /* 0x000fea0003800000 */
[----:B------:R-:W-:-:S04]  /*256a0*/  ISETP.NE.U32.AND P0, PT, R2, RZ, PT ;  /* 0x000000ff0200720c */ /* 0x000fc80003f05070 */
[----:B------:R-:W-:-:S13]  /*256b0*/  ISETP.NE.AND.EX P0, PT, R3, RZ, PT, P0 ;  /* 0x000000ff0300720c */ /* 0x000fda0003f05300 */
[----:B------:R-:W-:Y:S05]  /*256c0*/  @!P0 BRA `(.L_x_1826) ;  /* 0x0000000000508947 */ /* 0x000fea0003800000 */
[----:B------:R-:W3:Y:S01]  /*256d0*/  LDC R6, c[0x0][0x43c] ;  /* 0x00010f00ff067b82 */ /* 0x000ee20000000800 */
[----:B------:R-:W-:Y:S01]  /*256e0*/  IMAD.MOV.U32 R9, RZ, RZ, R0 ;  /* 0x000000ffff097224 */ /* 0x000fe200078e0000 */
[----:B------:R-:W-:-:S03]  /*256f0*/  ULDC.64 UR4, c[0x0][0x428] ;  /* 0x00010a0000047ab9 */ /* 0x000fc60000000a00 */
[----:B------:R-:W-:Y:S01]  /*25700*/  IMAD.MOV.U32 R0, RZ, RZ, R9 ;  /* 0x000000ffff007224 */ /* 0x000fe200078e0009 */
[----:B---3--:R-:W-:-:S13]  /*25710*/  ISETP.NE.AND P0, PT, R6, 0x1, PT ;  /* 0x000000010600780c */ /* 0x008fda0003f05270 */
[----:B--2---:R-:W2:Y:S02]  /*25720*/  @P0 LDC.64 R4, c[0x0][0x440] ;  /* 0x00011000ff040b82 */ /* 0x004ea40000000a00 */
        /* <DEDUP_REMOVED lines=14> */
.L_x_1826:
[----:B------:R-:W4:Y:S04]  /*25810*/  LDL R0, [R1+0x10] ;  /* 0x0000100001007983 */ /* 0x000f280000100800 */
[----:B---3--:R-:W3:Y:S01]  /*25820*/  LDL R2, [R1+0x18] ;  /* 0x0000180001027983 */ /* 0x008ee20000100800 */
[----:B----4-:R-:W-:Y:S02]  /*25830*/  LEA R0, R0, R19, 0x3 ;  /* 0x0000001300007211 */ /* 0x010fe400078e18ff */
[----:B---3--:R-:W-:-:S04]  /*25840*/  SHF.L.U32 R2, R2, 0x1f, RZ ;  /* 0x0000001f02027819 */ /* 0x008fc800000006ff */
[----:B------:R-:W3:Y:S02]  /*25850*/  SYNCS.PHASECHK.TRANS64.TRYWAIT P0, [R0+URZ+0x2a840], R2 ;  /* 0x02a84002000075a7 */ /* 0x000ee4000800017f */
[----:B---3--:R-:W-:Y:S05]  /*25860*/  @!P0 BRA `(.L_x_1827) ;  /* 0x0000005c00788947 */ /* 0x008fea0003800000 */
.L_x_1974:
[----:B------:R-:W4:Y:S02]  /*25870*/  S2R R3, SR_TID.X ;  /* 0x0000000000037919 */ /* 0x000f240000002100 */
[----:B----4-:R-:W-:-:S04]  /*25880*/  LOP3.LUT R3, R3, 0x7f, RZ, 0xc0, !PT ;  /* 0x0000007f03037812 */ /* 0x010fc800078ec0ff */
[----:B------:R-:W-:-:S13]  /*25890*/  ISETP.NE.AND P0, PT, R3, RZ, PT ;  /* 0x000000ff0300720c */ /* 0x000fda0003f05270 */
[----:B------:R-:W-:Y:S05]  /*258a0*/  @P0 BRA `(.L_x_1828) ;  /* 0x0000000000140947 */ /* 0x000fea0003800000 */
[----:B------:R-:W-:Y:S01]  /*258b0*/  LOP3.LUT P1, RZ, R17, 0x1, RZ, 0xc0, !PT ;  /* 0x0000000111ff7812 */ /* 0x000fe2000782c0ff */
[----:B---3--:R-:W-:-:S04]  /*258c0*/  IMAD.MOV.U32 R2, RZ, RZ, 0x9000 ;  /* 0x00009000ff027424 */ /* 0x008fc800078e00ff */
[----:B------:R4:W-:Y:S08]  /*258d0*/  SYNCS.ARRIVE.TRANS64 RZ, [R0+URZ+0x2a830], R2 ;  /* 0x02a8300200ff79a7 */ /* 0x0009f0000800003f */
[----:B------:R-:W-:Y:S05]  /*258e0*/  @!P1 BRA `(.L_x_1828) ;  /* 0x0000000000049947 */ /* 0x000fea0003800000 */
[----:B------:R-:W-:Y:S01]  /*258f0*/  BPT.TRAP 0x1 ;  /* 0x000000040000795c */ /* 0x000fe20000300000 */
.L_x_1828:
[----:B--2---:R-:W2:Y:S04]  /*25900*/  LDL R4, [R1+0x10] ;  /* 0x0000100001047983 */ /* 0x004ea80000100800 */
[----:B------:R-:W2:Y:S04]  /*25910*/  LDL R3, [R1+0x4] ;  /* 0x0000040001037983 */ /* 0x000ea80000100800 */
[----:B---34-:R-:W3:Y:S01]  /*25920*/  LDL R2, [R1+0x1c] ;  /* 0x00001c0001027983 */ /* 0x018ee20000100800 */
[----:B------:R-:W-:Y:S01]  /*25930*/  R2UR UR9, R0 ;  /* 0x00000000000972ca */ /* 0x000fe200000e0000 */
[----:B------:R-:W-:Y:S01]  /*25940*/  UIADD3 UR4, UP0, UR36, 0x370, URZ ;  /* 0x0000037024047890 */ /* 0x000fe2000ff1e03f */
[----:B------:R-:W-:Y:S01]  /*25950*/  R2UR UR12, R16 ;  /* 0x00000000100c72ca */ /* 0x000fe200000e0000 */
[----:B------:R-:W-:Y:S01]  /*25960*/  UMOV UR10, URZ ;  /* 0x0000003f000a7c82 */ /* 0x000fe20008000000 */
[----:B-----5:R-:W-:Y:S01]  /*25970*/  R2UR UR13, R18 ;  /* 0x00000000120d72ca */ /* 0x020fe200000e0000 */
[----:B------:R-:W-:Y:S01]  /*25980*/  UMOV UR6, 0x0 ;  /* 0x0000000000067882 */ /* 0x000fe20000000000 */
[----:B------:R-:W-:Y:S01]  /*25990*/  UMOV UR7, 0x14f00000 ;  /* 0x14f0000000077882 */ /* 0x000fe20000000000 */
[----:B------:R-:W-:Y:S01]  /*259a0*/  UMOV UR17, 0x40 ;  /* 0x0000004000117882 */ /* 0x000fe20000000000 */
[----:B------:R-:W-:-:S02]  /*259b0*/  PLOP3.LUT P0, PT, PT, PT, PT, 0x80, 0x0 ;  /* 0x000000000000781c */ /* 0x000fc40003f0f070 */
[----:B------:R-:W-:-:S03]  /*259c0*/  LOP3.LUT R17, R17, 0xfffffffb, RZ, 0xc0, !PT ;  /* 0xfffffffb11117812 */ /* 0x000fc600078ec0ff */
[----:B------:R-:W-:-:S08]  /*259d0*/  UIADD3 UR9, UR9, 0x2a830, URZ ;  /* 0x0002a83009097890 */ /* 0x000fd0000fffe03f */
[----:B------:R-:W-:Y:S01]  /*259e0*/  @P0 LOP3.LUT R17, R17, 0x4, RZ, 0xfc, !PT ;  /* 0x0000000411110812 */ /* 0x000fe200078efcff */
[----:B--2---:R-:W-:Y:S01]  /*259f0*/  IMAD R0, R4, 0x9000, R19 ;  /* 0x0000900004007824 */ /* 0x004fe200078e0213 */
[----:B------:R-:W-:-:S04]  /*25a00*/  R2UR UR11, R3 ;  /* 0x00000000030b72ca */ /* 0x000fc800000e0000 */
[----:B------:R-:W-:Y:S02]  /*25a10*/  R2UR UR8, R0 ;  /* 0x00000000000872ca */ /* 0x000fe400000e0000 */
[----:B---3--:R-:W-:-:S11]  /*25a20*/  R2UR UR5, R2 ;  /* 0x00000000020572ca */ /* 0x008fd600000e0000 */
[----:B------:R-:W-:Y:S02]  /*25a30*/  UIADD3 UR14, UR8, 0x18400, URZ ;  /* 0x00018400080e7890 */ /* 0x000fe4000fffe03f */
[----:B------:R-:W-:Y:S02]  /*25a40*/  UIMAD UR11, UR11, 0x60, UR5 ;  /* 0x000000600b0b78a4 */ /* 0x000fe4000f8e0205 */
[----:B------:R-:W-:Y:S02]  /*25a50*/  UIADD3.X UR5, URZ, UR37, URZ, UP0, !UPT ;  /* 0x000000253f057290 */ /* 0x000fe400087fe43f */
[----:B------:R-:W-:Y:S02]  /*25a60*/  UIADD3 UR15, UR8, 0x1b400, URZ ;  /* 0x0001b400080f7890 */ /* 0x000fe4000fffe03f */
[----:B------:R-:W-:-:S03]  /*25a70*/  UIADD3 UR16, UR8, 0x1e400, URZ ;  /* 0x0001e40008107890 */ /* 0x000fc6000fffe03f */
[----:B------:R-:W-:Y:S01]  /*25a80*/  UMOV UR8, UR14 ;  /* 0x0000000e00087c82 */ /* 0x000fe20008000000 */
[----:B------:R-:W-:Y:S01]  /*25a90*/  UMOV UR14, 0x80 ;  /* 0x00000080000e7882 */ /* 0x000fe20000000000 */
[----:B------:R2:W-:Y:S02]  /*25aa0*/  UTMALDG.4D [UR8], [UR4], desc[UR6] ;  /* 0x00000608040075b4 */ /* 0x0005e40008019000 */
[----:B--2---:R-:W-:Y:S01]  /*25ab0*/  UMOV UR8, UR15 ;  /* 0x0000000f00087c82 */ /* 0x004fe20008000000 */
[----:B------:R-:W-:Y:S02]  /*25ac0*/  UMOV UR10, UR17 ;  /* 0x00000011000a7c82 */ /* 0x000fe40008000000 */
[----:B------:R2:W-:Y:S02]  /*25ad0*/  UTMALDG.4D [UR8], [UR4], desc[UR6] ;  /* 0x00000608040075b4 */ /* 0x0005e40008019000 */
[----:B--2---:R-:W-:Y:S01]  /*25ae0*/  UMOV UR8, UR16 ;  /* 0x0000001000087c82 */ /* 0x004fe20008000000 */
[----:B------:R-:W-:-:S02]  /*25af0*/  UMOV UR10, UR14 ;  /* 0x0000000e000a7c82 */ /* 0x000fc40008000000 */
[----:B------:R3:W-:Y:S02]  /*25b00*/  UTMALDG.4D [UR8], [UR4], desc[UR6] ;  /* 0x00000608040075b4 */ /* 0x0007e40008019000 */
[----:B---3--:R-:W-:Y:S01]  /*25b10*/  NOP ;  /* 0x0000000000007918 */ /* 0x008fe20000000000 */
.L_x_1824:
[----:B------:R-:W3:Y:S01]  /*25b20*/  LDL.LU R3, [R1+0x48] ;  /* 0x0000480001037983 */ /* 0x000ee20000300800 */
[----:B------:R-:W-:Y:S05]  /*25b30*/  WARPSYNC.ALL ;  /* 0x0000000000007948 */ /* 0x000fea0003800000 */
[----:B------:R-:W-:Y:S01]  /*25b40*/  ULDC.64 UR4, c[0x0][0x298] ;  /* 0x0000a60000047ab9 */ /* 0x000fe20000000a00 */
[----:B------:R-:W-:Y:S01]  /*25b50*/  BSSY B6, `(.L_x_1829) ;  /* 0x000001c000067945 */ /* 0x000fe20003800000 */
[----:B------:R-:W-:Y:S01]  /*25b60*/  BAR.SYNC.DEFER_BLOCKING 0x8, 0x180 ;  /* 0x0206000000007b1d */ /* 0x000fe20000010000 */
[----:B---3--:R-:W-:Y:S01]  /*25b70*/  SHF.R.S32.HI R0, RZ, 0x1f, R3 ;  /* 0x0000001fff007819 */ /* 0x008fe20000011403 */
[----:B--2---:R-:W-:-:S04]  /*25b80*/  IMAD.WIDE.U32 R4, R3, UR4, RZ ;  /* 0x0000000403047c25 */ /* 0x004fc8000f8e00ff */
        /* <DEDUP_REMOVED lines=12> */
[----:B--2---:R-:W-:Y:S01]  /*25c50*/  IMAD.U32 R4, RZ, RZ, UR4 ;  /* 0x00000004ff047e24 */ /* 0x004fe2000f8e00ff */
[----:B------:R-:W-:Y:S01]  /*25c60*/  MOV R12, 0x1 ;  /* 0x00000001000c7802 */ /* 0x000fe20000000f00 */
[----:B------:R-:W2:Y:S01]  /*25c70*/  LDC.64 R2, c[0x4][R2] ;  /* 0x0100000002027b82 */ /* 0x000ea20000000a00 */
[----:B------:R-:W-:Y:S02]  /*25c80*/  IMAD.U32 R5, RZ, RZ, UR5 ;  /* 0x00000005ff057e24 */ /* 0x000fe4000f8e00ff */
[----:B------:R-:W-:Y:S02]  /*25c90*/  IMAD.U32 R6, RZ, RZ, UR6 ;  /* 0x00000006ff067e24 */ /* 0x000fe4000f8e00ff */
[----:B-1----:R-:W-:-:S02]  /*25ca0*/  IMAD.U32 R7, RZ, RZ, UR7 ;  /* 0x00000007ff077e24 */ /* 0x002fc4000f8e00ff */
[----:B------:R-:W-:Y:S02]  /*25cb0*/  IMAD.U32 R10, RZ, RZ, UR8 ;  /* 0x00000008ff0a7e24 */ /* 0x000fe4000f8e00ff */
[----:B------:R-:W-:Y:S02]  /*25cc0*/  IMAD.U32 R11, RZ, RZ, UR9 ;  /* 0x00000009ff0b7e24 */ /* 0x000fe4000f8e00ff */
[----:B------:R-:W-:Y:S02]  /*25cd0*/  IMAD.MOV.U32 R8, RZ, RZ, 0x70 ;  /* 0x00000070ff087424 */ /* 0x000fe400078e00ff */
[----:B------:R-:W-:-:S07]  /*25ce0*/  IMAD.MOV.U32 R13, RZ, RZ, RZ ;  /* 0x000000ffff0d7224 */ /* 0x000fce00078e00ff */
[----:B------:R-:W-:-:S07]  /*25cf0*/  LEPC R20, `(.L_x_1830) ;  /* 0x000000001014794e */ /* 0x000fce0000000000 */
[----:B0-2---:R-:W-:Y:S05]  /*25d00*/  CALL.ABS.NOINC R2 ;  /* 0x0000000002007343 */ /* 0x005fea0003c00000 */
.L_x_1830:
[----:B------:R-:W-:Y:S05]  /*25d10*/  BSYNC B6 ;  /* 0x0000000000067941 */ /* 0x000fea0003800000 */
.L_x_1829:
[----:B--2---:R-:W2:Y:S01]  /*25d20*/  LDL.LU R0, [R1+0x54] ;  /* 0x0000540001007983 */ /* 0x004ea20000300800 */
[----:B------:R-:W-:Y:S01]  /*25d30*/  ULDC.64 UR6, c[0x0][0xa00] ;  /* 0x0002800000067ab9 */ /* 0x000fe20000000a00 */
[----:B-1----:R-:W1:Y:S01]  /*25d40*/  LDC R7, c[0x0][0x448] ;  /* 0x00011200ff077b82 */ /* 0x002e620000000800 */
[----:B------:R-:W-:Y:S01]  /*25d50*/  ULDC.64 UR4, c[0x0][0x2d8] ;  /* 0x0000b60000047ab9 */ /* 0x000fe20000000a00 */
[----:B------:R-:W2:Y:S04]  /*25d60*/  LDL.LU.64 R2, [R1+0x48] ;  /* 0x0000480001027983 */ /* 0x000ea80000300a00 */
[----:B------:R-:W3:Y:S04]  /*25d70*/  LDL R5, [R1+0xc] ;  /* 0x00000c0001057983 */ /* 0x000ee80000100800 */
[----:B------:R-:W4:Y:S01]  /*25d80*/  LDL R11, [R1+0x34] ;  /* 0x00003400010b7983 */ /* 0x000f220000100800 */
[----:B------:R-:W-:-:S04]  /*25d90*/  ISETP.NE.U32.AND P0, PT, RZ, UR6, PT ;  /* 0x00000006ff007c0c */ /* 0x000fc8000bf05070 */
[----:B------:R-:W-:Y:S01]  /*25da0*/  ISETP.NE.AND.EX P0, PT, RZ, UR7, PT, P0 ;  /* 0x00000007ff007c0c */ /* 0x000fe2000bf05300 */
[----:B------:R-:W5:Y:S02]  /*25db0*/  S2R R8, SR_TID.X ;  /* 0x0000000000087919 */ /* 0x000f640000002100 */
[----:B-----5:R-:W-:Y:S01]  /*25dc0*/  IMAD.SHL.U32 R8, R8, 0x10, RZ ;  /* 0x0000001008087824 */ /* 0x020fe200078e00ff */
[----:B------:R-:W5:Y:S01]  /*25dd0*/  S2R R9, SR_TID.X ;  /* 0x0000000000097919 */ /* 0x000f620000002100 */
[----:B------:R-:W0:Y:S01]  /*25de0*/  S2R R10, SR_TID.X ;  /* 0x00000000000a7919 */ /* 0x000e220000002100 */
[----:B-----5:R-:W-:-:S04]  /*25df0*/  SHF.L.U32 R9, R9, 0x3, RZ ;  /* 0x0000000309097819 */ /* 0x020fc800000006ff */
[----:B------:R-:W-:-:S04]  /*25e00*/  LOP3.LUT R9, R9, 0x38, RZ, 0xc0, !PT ;  /* 0x0000003809097812 */ /* 0x000fc800078ec0ff */
[C---:B------:R-:W-:Y:S02]  /*25e10*/  LOP3.LUT R12, R9.reuse, 0x40, RZ, 0xfc, !PT ;  /* 0x00000040090c7812 */ /* 0x040fe400078efcff */
[----:B------:R-:W-:Y:S02]  /*25e20*/  LOP3.LUT R9, R9, 0x80, RZ, 0xfc, !PT ;  /* 0x0000008009097812 */ /* 0x000fe400078efcff */
[----:B0-----:R-:W-:-:S04]  /*25e30*/  LOP3.LUT R10, R10, 0x7f, RZ, 0xc0, !PT ;  /* 0x0000007f0a0a7812 */ /* 0x001fc800078ec0ff */
[----:B------:R-:W-:Y:S01]  /*25e40*/  SHF.R.U32.HI R10, RZ, 0x3, R10 ;  /* 0x00000003ff0a7819 */ /* 0x000fe2000001160a */
[----:B--2---:R-:W-:Y:S01]  /*25e50*/  IMAD.MOV.U32 R3, RZ, RZ, R0 ;  /* 0x000000ffff037224 */ /* 0x004fe200078e0000 */
[----:B---3--:R-:W-:-:S04]  /*25e60*/  SHF.R.S32.HI R0, RZ, 0x1f, R5 ;  /* 0x0000001fff007819 */ /* 0x008fc80000011405 */
[----:B------:R-:W-:Y:S02]  /*25e70*/  SEL R4, R0, RZ, !P0 ;  /* 0x000000ff00047207 */ /* 0x000fe40004000000 */
[----:B------:R-:W-:Y:S02]  /*25e80*/  SEL R0, R5, RZ, !P0 ;  /* 0x000000ff05007207 */ /* 0x000fe40004000000 */
[----:B------:R-:W0:Y:S01]  /*25e90*/  S2R R5, SR_TID.X ;  /* 0x0000000000057919 */ /* 0x000e220000002100 */
[----:B-1----:R-:W-:Y:S01]  /*25ea0*/  ISETP.NE.AND P0, PT, R7, 0x1, PT ;  /* 0x000000010700780c */ /* 0x002fe20003f05270 */
[----:B------:R-:W-:-:S04]  /*25eb0*/  IMAD.WIDE.U32 R2, R16, UR4, R2 ;  /* 0x0000000410027c25 */ /* 0x000fc8000f8e0002 */
[----:B------:R-:W-:Y:S01]  /*25ec0*/  IMAD R3, R16, UR5, R3 ;  /* 0x0000000510037c24 */ /* 0x000fe2000f8e0203 */
[----:B------:R-:W-:-:S07]  /*25ed0*/  ULDC.64 UR4, c[0x0][0x2e0] ;  /* 0x0000b80000047ab9 */ /* 0x000fce0000000a00 */
[----:B------:R-:W1:Y:S01]  /*25ee0*/  @P0 LDC R6, c[0x0][0x450] ;  /* 0x00011400ff060b82 */ /* 0x000e620000000800 */
[----:B0-----:R-:W-:-:S04]  /*25ef0*/  LOP3.LUT R5, R5, 0x7f, RZ, 0xc0, !PT ;  /* 0x0000007f05057812 */ /* 0x001fc800078ec0ff */
[----:B------:R-:W-:-:S04]  /*25f00*/  SHF.R.U32.HI R5, RZ, 0x3, R5 ;  /* 0x00000003ff057819 */ /* 0x000fc80000011605 */
[----:B------:R-:W-:Y:S02]  /*25f10*/  LOP3.LUT R8, R5, 0x70, R8, 0xf8, !PT ;  /* 0x0000007005087812 */ /* 0x000fe400078ef808 */
[----:B------:R-:W0:Y:S01]  /*25f20*/  @P0 LDC R5, c[0x0][0x44c] ;  /* 0x00011300ff050b82 */ /* 0x000e220000000800 */
[----:B------:R-:W-:Y:S02]  /*25f30*/  IMAD R4, R4, UR4, RZ ;  /* 0x0000000404047c24 */ /* 0x000fe4000f8e02ff */
[----:B------:R-:W-:-:S04]  /*25f40*/  IMAD.WIDE.U32 R2, R0, UR4, R2 ;  /* 0x0000000400027c25 */ /* 0x000fc8000f8e0002 */
[----:B------:R-:W-:Y:S01]  /*25f50*/  IMAD R0, R0, UR5, R4 ;  /* 0x0000000500007c24 */ /* 0x000fe2000f8e0204 */
[----:B------:R-:W-:Y:S01]  /*25f60*/  ULDC.64 UR4, c[0x0][0x2d0] ;  /* 0x0000b40000047ab9 */ /* 0x000fe20000000a00 */
[----:B----4-:R-:W-:Y:S02]  /*25f70*/  IMAD.IADD R4, R8, 0x1, R11 ;  /* 0x0000000108047824 */ /* 0x010fe400078e020b */
[----:B------:R-:W-:Y:S02]  /*25f80*/  IMAD.IADD R3, R3, 0x1, R0 ;  /* 0x0000000103037824 */ /* 0x000fe400078e0200 */
[----:B------:R-:W-:Y:S01]  /*25f90*/  IMAD.MOV.U32 R0, RZ, RZ, R4 ;  /* 0x000000ffff007224 */ /* 0x000fe200078e0004 */
[----:B------:R-:W2:Y:S01]  /*25fa0*/  S2R R8, SR_TID.X ;  /* 0x0000000000087919 */ /* 0x000ea20000002100 */
[----:B0-----:R-:W-:-:S05]  /*25fb0*/  @P0 IMAD.HI.U32 R5, R4, R5, RZ ;  /* 0x0000000504050227 */ /* 0x001fca00078e00ff */
[----:B-1----:R-:W-:-:S05]  /*25fc0*/  @P0 SHF.R.U32.HI R0, RZ, R6, R5 ;  /* 0x00000006ff000219 */ /* 0x002fca0000011605 */
        /* <DEDUP_REMOVED lines=8> */
[----:B------:R-:W-:-:S05]  /*26050*/  SHF.R.S32.HI R0, RZ, 0x1f, R4 ;  /* 0x0000001fff007819 */ /* 0x000fca0000011404 */
[----:B------:R-:W-:Y:S02]  /*26060*/  IMAD R0, R0, UR4, RZ ;  /* 0x0000000400007c24 */ /* 0x000fe4000f8e02ff */
[----:B------:R-:W-:-:S04]  /*26070*/  IMAD.WIDE.U32 R2, R4, UR4, R2 ;  /* 0x0000000404027c25 */ /* 0x000fc8000f8e0002 */
[----:B------:R-:W-:Y:S01]  /*26080*/  IMAD R4, R4, UR5, R0 ;  /* 0x0000000504047c24 */ /* 0x000fe2000f8e0200 */
[----:B------:R-:W-:Y:S01]  /*26090*/  ULDC.64 UR4, c[0x0][0x280] ;  /* 0x0000a00000047ab9 */ /* 0x000fe20000000a00 */
[----:B--2---:R-:W-:Y:S02]  /*260a0*/  IMAD.SHL.U32 R8, R8, 0x8, RZ ;  /* 0x0000000808087824 */ /* 0x004fe400078e00ff */
[----:B------:R-:W-:Y:S01]  /*260b0*/  IMAD.IADD R3, R3, 0x1, R4 ;  /* 0x0000000103037824 */ /* 0x000fe200078e0204 */
[----:B------:R-:W-:Y:S01]  /*260c0*/  LEA R4, P0, R2, UR4, 0x1 ;  /* 0x0000000402047c11 */ /* 0x000fe2000f8008ff */
[----:B------:R-:W-:Y:S01]  /*260d0*/  ULDC UR4, c[0x0][0x2b8] ;  /* 0x0000ae0000047ab9 */ /* 0x000fe20000000800 */
[----:B------:R-:W-:Y:S02]  /*260e0*/  LOP3.LUT R8, R8, 0x38, RZ, 0xc0, !PT ;  /* 0x0000003808087812 */ /* 0x000fe400078ec0ff */
[----:B------:R-:W-:Y:S01]  /*260f0*/  LEA.HI.X R3, R2, UR5, R3, 0x1, P0 ;  /* 0x0000000502037c11 */ /* 0x000fe200080f0c03 */
[----:B------:R-:W-:Y:S01]  /*26100*/  UMOV UR5, 0xffffffff ;  /* 0xffffffff00057882 */ /* 0x000fe20000000000 */
[----:B------:R-:W-:-:S02]  /*26110*/  ISETP.GE.AND P3, PT, R8, UR4, PT ;  /* 0x0000000408007c0c */ /* 0x000fc4000bf66270 */
[----:B------:R-:W-:Y:S02]  /*26120*/  ISETP.GE.AND P0, PT, R12, UR4, PT ;  /* 0x000000040c007c0c */ /* 0x000fe4000bf06270 */
[----:B------:R-:W-:Y:S01]  /*26130*/  ISETP.GE.AND P1, PT, R9, UR4, PT ;  /* 0x0000000409007c0c */ /* 0x000fe2000bf26270 */
[----:B------:R-:W-:-:S12]  /*26140*/  BRA.DIV UR5, `(.L_x_1831) ;  /* 0x0000005605547947 */ /* 0x000fd8000b800000 */
[----:B------:R-:W2:Y:S04]  /*26150*/  LDL.LU R6, [R1+0x38] ;  /* 0x0000380001067983 */ /* 0x000ea80000300800 */
[----:B------:R-:W3:Y:S04]  /*26160*/  LDL.LU R11, [R1+0x34] ;  /* 0x00003400010b7983 */ /* 0x000ee80000300800 */
[----:B------:R-:W4:Y:S01]  /*26170*/  LDL R9, [R1+0x2c] ;  /* 0x00002c0001097983 */ /* 0x000f220000100800 */
[----:B--2---:R-:W-:-:S03]  /*26180*/  IMAD R2, R6, R7, RZ ;  /* 0x0000000706027224 */ /* 0x004fc600078e02ff */
[----:B------:R-:W0:Y:S01]  /*26190*/  SHFL.IDX PT, R7, R4, RZ, 0x181f ;  /* 0x00181fff04077589 */ /* 0x000e2200000e0000 */
[----:B---3--:R-:W-:-:S03]  /*261a0*/  IMAD.IADD R0, R10, 0x1, R11 ;  /* 0x000000010a007824 */ /* 0x008fc600078e020b */
[----:B------:R-:W1:Y:S01]  /*261b0*/  SHFL.IDX PT, R6, R3, RZ, 0x181f ;  /* 0x00181fff03067589 */ /* 0x000e6200000e0000 */
[C---:B------:R-:W-:Y:S01]  /*261c0*/  VIADD R5, R0.reuse, 0x10 ;  /* 0x0000001000057836 */ /* 0x040fe20000000000 */
[----:B------:R-:W-:-:S13]  /*261d0*/  ISETP.GE.AND P2, PT, R0, R2, PT ;  /* 0x000000020000720c */ /* 0x000fda0003f46270 */
[----:B0-----:R-:W-:-:S05]  /*261e0*/  @!P2 LEA R7, P4, R8, R7, 0x1 ;  /* 0x000000070807a211 */ /* 0x001fca00078808ff */
[----:B-1----:R-:W-:-:S05]  /*261f0*/  @!P2 IMAD.X R6, RZ, RZ, R6, P4 ;  /* 0x000000ffff06a224 */ /* 0x002fca00020e0606 */
[----:B------:R-:W-:-:S04]  /*26200*/  @!P2 LOP3.LUT R7, R7, R6, RZ, 0x3c, !PT ;  /* 0x000000060707a212 */ /* 0x000fc800078e3cff */
[----:B------:R-:W-:-:S04]  /*26210*/  @!P2 LOP3.LUT R6, R7, R6, RZ, 0x3c, !PT ;  /* 0x000000060706a212 */ /* 0x000fc800078e3cff */
[----:B------:R-:W-:-:S05]  /*26220*/  @!P2 LOP3.LUT R7, R7, R6, RZ, 0x3c, !PT ;  /* 0x000000060707a212 */ /* 0x000fca00078e3cff */
[----:B------:R-:W-:Y:S01]  /*26230*/  @!PT LDS RZ, [RZ] ;  /* 0x00000000fffff984 */ /* 0x000fe20000000800 */
[----:B----4-:R-:W-:Y:S04]  /*26240*/  @!P2 LDGSTS.E.BYPASS.LTC128B.128 [R9+0xc400], desc[UR46][R6.64], !P3 ;  /* 0x0c4000000609afae */ /* 0x010fe8000d901d6e */
        /* <DEDUP_REMOVED lines=64> */
[----:B------:R1:W2:Y:S04]  /*26650*/  SHFL.IDX PT, R5, R3, 0x7, 0x181f ;  /* 0x00f81f0003057f89 */ /* 0x0002a800000e0000 */
[----:B------:R1:W-:Y:S04]  /*26660*/  @!P2 LDGSTS.E.BYPASS.LTC128B.128 [R9+0xf400], desc[UR46][R6.64], !P3 ;  /* 0x0f4000000609afae */ /* 0x0003e8000d901d6e */
[----:B------:R1:W-:Y:S04]  /*26670*/  @!P2 LDGSTS.E.BYPASS.LTC128B.128 [R9+0x13400], desc[UR46][R6.64+0x80], !P0 ;  /* 0x134000800609afae */ /* 0x0003e8000c101d6e */
[----:B------:R1:W-:Y:S04]  /*26680*/  @!P2 LDGSTS.E.BYPASS.LTC128B.128 [R9+0x17400], desc[UR46][R6.64+0x100], !P1 ;  /* 0x174001000609afae */ /* 0x0003e8000c901d6e */
[----:B------:R1:W3:Y:S02]  /*26690*/  SHFL.IDX PT, R3, R4, 0x7, 0x181f ;  /* 0x00f81f0004037f89 */ /* 0x0002e400000e0000 */
.L_x_1991:
[----:B------:R-:W-:Y:S01]  /*266a0*/  VIADD R0, R0, 0x70 ;  /* 0x0000007000007836 */ /* 0x000fe20000000000 */
[----:B------:R-:W-:Y:S04]  /*266b0*/  BSSY B0, `(.L_x_1832) ;  /* 0x000000c000007945 */ /* 0x000fe80003800000 */
        /* <DEDUP_REMOVED lines=11> */
.L_x_1833:
[----:B------:R-:W-:Y:S05]  /*26770*/  BSYNC B0 ;  /* 0x0000000000007941 */ /* 0x000fea0003800000 */
.L_x_1832:
[----:B------:R-:W-:Y:S01]  /*26780*/  NOP ;  /* 0x0000000000007918 */ /* 0x000fe20000000000 */
[----:B------:R-:W-:-:S13]  /*26790*/  PLOP3.LUT P0, PT, PT, PT, PT, 0x80, 0x0 ;  /* 0x000000000000781c */ /* 0x000fda0003f0f070 */
.L_x_1834:
        /* <DEDUP_REMOVED lines=16> */
[----:B------:R-:W5:Y:S03]  /*268a0*/  SYNCS.PHASECHK.TRANS64.TRYWAIT P0, [R19+URZ+0x2a820], R0 ;  /* 0x02a82000130075a7 */ /* 0x000f66000800017f */
[----:B----45:R-:W-:Y:S05]  /*268b0*/  @!P0 BRA `(.L_x_1836) ;  /* 0x0000005800548947 */ /* 0x030fea0003800000 */
.L_x_1992:
[----:B------:R-:W-:Y:S05]  /*268c0*/  BSYNC B0 ;  /* 0x0000000000007941 */ /* 0x000fea0003800000 */
.L_x_1835:
[----:B------:R-:W4:Y:S04]  /*268d0*/  LDL R2, [R1+0x44] ;  /* 0x0000440001027983 */ /* 0x000f280000100800 */
[----:B-1----:R-:W5:Y:S01]  /*268e0*/  LDL R4, [R1+0x30] ;  /* 0x0000300001047983 */ /* 0x002f620000100800 */
[----:B------:R-:W-:Y:S01]  /*268f0*/  BSSY B0, `(.L_x_1837) ;  /* 0x000021d000007945 */ /* 0x000fe20003800000 */
[----:B----4-:R-:W-:-:S05]  /*26900*/  VIADD R0, R2, 0xfffffffe ;  /* 0xfffffffe02007836 */ /* 0x010fca0000000000 */
[----:B-----5:R-:W-:-:S13]  /*26910*/  ISETP.GE.AND P0, PT, R0, R4, PT ;  /* 0x000000040000720c */ /* 0x020fda0003f06270 */
[----:B------:R-:W-:Y:S05]  /*26920*/  @!P0 BRA `(.L_x_1838) ;  /* 0x0000002000648947 */ /* 0x000fea0003800000 */
[----:B---3--:R-:W3:Y:S04]  /*26930*/  LDL.LU R3, [R1+0x50] ;  /* 0x0000500001037983 */ /* 0x008ee80000300800 */
[----:B0-----:R-:W4:Y:S04]  /*26940*/  LDL.LU R7, [R1+0x40] ;  /* 0x0000400001077983 */ /* 0x001f280000300800 */
[----:B------:R-:W5:Y:S04]  /*26950*/  LDL.LU R2, [R1+0x60] ;  /* 0x0000600001027983 */ /* 0x000f680000300800 */
[----:B------:R-:W5:Y:S04]  /*26960*/  LDL.LU R6, [R1+0x3c] ;  /* 0x00003c0001067983 */ /* 0x000f680000300800 */
[----:B--2---:R-:W2:Y:S01]  /*26970*/  LDL.LU R5, [R1+0x5c] ;  /* 0x00005c0001057983 */ /* 0x004ea20000300800 */
[----:B------:R-:W-:Y:S01]  /*26980*/  LOP3.LUT R10, RZ, R4, RZ, 0x33, !PT ;  /* 0x00000004ff0a7212 */ /* 0x000fe200078e33ff */
[----:B------:R-:W-:Y:S01]  /*26990*/  BSSY B2, `(.L_x_1839) ;  /* 0x00000ba000027945 */ /* 0x000fe20003800000 */
[----:B---3--:R-:W-:-:S04]  /*269a0*/  VIADD R3, R3, 0x1 ;  /* 0x0000000103037836 */ /* 0x008fc80000000000 */
[----:B----4-:R-:W-:Y:S01]  /*269b0*/  IMAD R3, R3, R7, RZ ;  /* 0x0000000703037224 */ /* 0x010fe200078e02ff */
[----:B-----5:R-:W-:-:S04]  /*269c0*/  LOP3.LUT R2, RZ, R2, RZ, 0x33, !PT ;  /* 0x00000002ff027212 */ /* 0x020fc800078e33ff */
[----:B------:R-:W-:-:S04]  /*269d0*/  LOP3.LUT R3, RZ, R3, RZ, 0x33, !PT ;  /* 0x00000003ff037212 */ /* 0x000fc800078e33ff */
[----:B------:R-:W-:Y:S02]  /*269e0*/  VIADDMNMX R2, R3, -R6, R2, !PT ;  /* 0x8000000603027246 */ /* 0x000fe40007800102 */
[----:B--2---:R-:W-:-:S04]  /*269f0*/  LOP3.LUT R7, RZ, R5, RZ, 0x33, !PT ;  /* 0x00000005ff077212 */ /* 0x004fc800078e33ff */
[----:B------:R-:W-:-:S04]  /*26a00*/  VIMNMX R7, R2, R7, !PT ;  /* 0x0000000702077248 */ /* 0x000fc80007fe0100 */
[----:B------:R-:W-:Y:S02]  /*26a10*/  VIADDMNMX R10, R7, 0x2, R10, !PT ;  /* 0x00000002070a7846 */ /* 0x000fe4000780010a */
[----:B------:R-:W-:-:S04]  /*26a20*/  LOP3.LUT R2, RZ, R7, RZ, 0x33, !PT ;  /* 0x00000007ff027212 */ /* 0x000fc800078e33ff */
[----:B------:R-:W-:-:S04]  /*26a30*/  IADD3 R2, R10, R2, RZ ;  /* 0x000000020a027210 */ /* 0x000fc80007ffe0ff */
[----:B------:R-:W-:-:S04]  /*26a40*/  LOP3.LUT R2, R2, 0x1, RZ, 0xc0, !PT ;  /* 0x0000000102027812 */ /* 0x000fc800078ec0ff */
[----:B------:R-:W-:-:S13]  /*26a50*/  ISETP.NE.U32.AND P0, PT, R2, 0x1, PT ;  /* 0x000000010200780c */ /* 0x000fda0003f05070 */
[----:B------:R-:W-:Y:S05]  /*26a60*/  @P0 BRA `(.L_x_1840) ;  /* 0x0000000800b00947 */ /* 0x000fea0003800000 */
[----:B------:R-:W2:Y:S04]  /*26a70*/  LDL R5, [R1+0x10] ;  /* 0x0000100001057983 */ /* 0x000ea80000100800 */
[----:B------:R-:W3:Y:S01]  /*26a80*/  LDL R4, [R1+0x18] ;  /* 0x0000180001047983 */ /* 0x000ee20000100800 */
[----:B------:R-:W-:Y:S01]  /*26a90*/  LOP3.LUT P1, RZ, R17, 0x4, RZ, 0xc0, !PT ;  /* 0x0000000411ff7812 */ /* 0x000fe2000782c0ff */
[----:B------:R-:W-:Y:S01]  /*26aa0*/  BSSY B1, `(.L_x_1841) ;  /* 0x00000a4000017945 */ /* 0x000fe20003800000 */
[----:B--2---:R-:W-:-:S05]  /*26ab0*/  VIADD R8, R5, 0x1 ;  /* 0x0000000105087836 */ /* 0x004fca0000000000 */
[----:B------:R-:W-:-:S04]  /*26ac0*/  ISETP.NE.AND P0, PT, R8, 0x2, PT ;  /* 0x000000020800780c */ /* 0x000fc80003f05270 */
[----:B------:R-:W-:Y:S02]  /*26ad0*/  SEL R9, RZ, 0x1, P0 ;  /* 0x00000001ff097807 */ /* 0x000fe40000000000 */
[----:B------:R-:W-:Y:S02]  /*26ae0*/  SEL R8, R8, RZ, P0 ;  /* 0x000000ff08087207 */ /* 0x000fe40000000000 */
[----:B---3--:R-:W-:Y:S01]  /*26af0*/  LOP3.LUT R9, R4, R9, RZ, 0x3c, !PT ;  /* 0x0000000904097212 */ /* 0x008fe200078e3cff */
[----:B------:R-:W-:Y:S06]  /*26b00*/  @!P1 BRA `(.L_x_1842) ;  /* 0x0000000800749947 */ /* 0x000fec0003800000 */
        /* <DEDUP_REMOVED lines=24> */
.L_x_1843:
[----:B------:R-:W-:Y:S01]  /*26c90*/  IMAD R3, R8, 0x8, R19 ;  /* 0x0000000808037824 */ /* 0x000fe200078e0213 */
[----:B------:R-:W-:Y:S01]  /*26ca0*/  SHF.L.U32 R2, R9, 0x1f, RZ ;  /* 0x0000001f09027819 */ /* 0x000fe200000006ff */
[----:B------:R-:W-:Y:S03]  /*26cb0*/  BSSY B3, `(.L_x_1844) ;  /* 0x0000003000037945 */ /* 0x000fe60003800000 */
[----:B------:R-:W1:Y:S02]  /*26cc0*/  SYNCS.PHASECHK.TRANS64.TRYWAIT P0, [R3+URZ+0x2a840], R2 ;  /* 0x02a84002030075a7 */ /* 0x000e64000800017f */
[----:B-1----:R-:W-:Y:S05]  /*26cd0*/  @!P0 BRA `(.L_x_1845) ;  /* 0x0000005400608947 */ /* 0x002fea0003800000 */
.L_x_1993:
[----:B------:R-:W-:Y:S05]  /*26ce0*/  BSYNC B3 ;  /* 0x0000000000037941 */ /* 0x000fea0003800000 */
.L_x_1844:
[----:B0-----:R-:W0:Y:S01]  /*26cf0*/  S2R R5, SR_TID.X ;  /* 0x0000000000057919 */ /* 0x001e220000002100 */
[----:B------:R-:W-:Y:S01]  /*26d00*/  BSSY B3, `(.L_x_1846) ;  /* 0x0000009000037945 */ /* 0x000fe20003800000 */
[----:B0-----:R-:W-:-:S04]  /*26d10*/  LOP3.LUT R5, R5, 0x7f, RZ, 0xc0, !PT ;  /* 0x0000007f05057812 */ /* 0x001fc800078ec0ff */
[----:B------:R-:W-:-:S13]  /*26d20*/  ISETP.NE.AND P0, PT, R5, RZ, PT ;  /* 0x000000ff0500720c */ /* 0x000fda0003f05270 */
[----:B------:R-:W-:Y:S05]  /*26d30*/  @P0 BRA `(.L_x_1847) ;  /* 0x0000000000140947 */ /* 0x000fea0003800000 */
[----:B------:R-:W-:Y:S01]  /*26d40*/  LOP3.LUT P1, RZ, R17, 0x1, RZ, 0xc0, !PT ;  /* 0x0000000111ff7812 */ /* 0x000fe2000782c0ff */
[----:B-1----:R-:W-:-:S04]  /*26d50*/  IMAD.MOV.U32 R2, RZ, RZ, 0x9000 ;  /* 0x00009000ff027424 */ /* 0x002fc800078e00ff */
[----:B------:R0:W-:Y:S08]  /*26d60*/  SYNCS.ARRIVE.TRANS64 RZ, [R3+URZ+0x2a830], R2 ;  /* 0x02a8300203ff79a7 */ /* 0x0001f0000800003f */
[----:B------:R-:W-:Y:S05]  /*26d70*/  @!P1 BRA `(.L_x_1847) ;  /* 0x0000000000049947 */ /* 0x000fea0003800000 */
[----:B------:R-:W-:Y:S01]  /*26d80*/  BPT.TRAP 0x1 ;  /* 0x000000040000795c */ /* 0x000fe20000300000 */
.L_x_1847:
[----:B------:R-:W-:Y:S05]  /*26d90*/  BSYNC B3 ;  /* 0x0000000000037941 */ /* 0x000fea0003800000 */
.L_x_1846:
[----:B01----:R-:W2:Y:S01]  /*26da0*/  LDL R2, [R1+0x1c] ;  /* 0x00001c0001027983 */ /* 0x003ea20000100800 */
        /* <DEDUP_REMOVED lines=11> */
.L_x_1848:
        /* <DEDUP_REMOVED lines=16> */
.L_x_1849:
        /* <DEDUP_REMOVED lines=15> */
.L_x_1850:
        /* <DEDUP_REMOVED lines=10> */
[----:B------:R-:W2:Y:S04]  /*270f0*/  LDL.LU R13, [R1+0x18] ;  /* 0x00001800010d7983 */ /* 0x000ea80000300800 */
[----:B------:R-:W3:Y:S01]  /*27100*/  LDL R6, [R1+0x10] ;  /* 0x0000100001067983 */ /* 0x000ee20000100800 */
[----:B------:R-:W-:Y:S01]  /*27110*/  BSSY B3, `(.L_x_1851) ;  /* 0x0000005000037945 */ /* 0x000fe20003800000 */
[----:B--2---:R-:W-:Y:S01]  /*27120*/  SHF.L.U32 R3, R13, 0x1f, RZ ;  /* 0x0000001f0d037819 */ /* 0x004fe200000006ff */
[----:B---3--:R-:W-:-:S04]  /*27130*/  IMAD R2, R6, 0x8, R19 ;  /* 0x0000000806027824 */ /* 0x008fc800078e0213 */
[----:B------:R-:W0:Y:S02]  /*27140*/  SYNCS.PHASECHK.TRANS64.TRYWAIT P0, [R2+URZ+0x2a860], R3 ;  /* 0x02a86003020075a7 */ /* 0x000e24000800017f */
[----:B0-----:R-:W-:Y:S05]  /*27150*/  @!P0 BRA `(.L_x_1852) ;  /* 0x0000005000548947 */ /* 0x001fea0003800000 */
.L_x_1994:
[----:B------:R-:W-:Y:S05]  /*27160*/  BSYNC B3 ;  /* 0x0000000000037941 */ /* 0x000fea0003800000 */
.L_x_1851:
        /* <DEDUP_REMOVED lines=10> */
.L_x_1853:
[----:B------:R-:W-:Y:S01]  /*27210*/  LOP3.LUT P0, RZ, R17, 0x8, RZ, 0xc0, !PT ;  /* 0x0000000811ff7812 */ /* 0x000fe2000780c0ff */
[----:B------:R-:W-:-:S12]  /*27220*/  BSSY B3, `(.L_x_1854) ;  /* 0x0000003000037945 */ /* 0x000fd80003800000 */
[----:B------:R-:W-:Y:S05]  /*27230*/  @P0 BRA `(.L_x_1855) ;  /* 0x0000000000040947 */ /* 0x000fea0003800000 */
[----:B------:R-:W-:Y:S01]  /*27240*/  BPT.TRAP 0x1 ;  /* 0x000000040000795c */ /* 0x000fe20000300000 */
.L_x_1855:
[----:B------:R-:W-:Y:S05]  /*27250*/  BSYNC B3 ;  /* 0x0000000000037941 */ /* 0x000fea0003800000 */
.L_x_1854:
[----:B------:R-:W2:Y:S04]  /*27260*/  LDL.LU R6, [R1+0x10] ;  /* 0x0000100001067983 */ /* 0x000ea80000300800 */
[----:B------:R-:W3:Y:S04]  /*27270*/  LDL R5, [R1+0x1c] ;  /* 0x00001c0001057983 */ /* 0x000ee80000100800 */
[----:B------:R-:W3:Y:S01]  /*27280*/  LDL.LU R3, [R1+0x4] ;  /* 0x0000040001037983 */ /* 0x000ee20000300800 */
[----:B------:R-:W-:Y:S01]  /*27290*/  R2UR UR10, R11 ;  /* 0x000000000b0a72ca */ /* 0x000fe200000e0000 */
[----:B------:R-:W-:Y:S01]  /*272a0*/  UIADD3 UR4, UP0, UR36, 0x470, URZ ;  /* 0x0000047024047890 */ /* 0x000fe2000ff1e03f */
[----:B------:R-:W-:Y:S01]  /*272b0*/  PLOP3.LUT P0, PT, PT, PT, PT, 0x80, 0x0 ;  /* 0x000000000000781c */ /* 0x000fe20003f0f070 */
[----:B------:R-:W-:Y:S01]  /*272c0*/  VIADD R2, R2, 0x2a850 ;  /* 0x0002a85002027836 */ /* 0x000fe20000000000 */
[----:B------:R-:W-:Y:S01]  /*272d0*/  UMOV UR6, 0x0 ;  /* 0x0000000000067882 */ /* 0x000fe20000000000 */
[----:B------:R-:W-:Y:S01]  /*272e0*/  UIADD3.X UR5, URZ, UR37, URZ, UP0, !UPT ;  /* 0x000000253f057290 */ /* 0x000fe200087fe43f */
[----:B------:R-:W-:Y:S01]  /*272f0*/  UMOV UR7, 0x14f00000 ;  /* 0x14f0000000077882 */ /* 0x000fe20000000000 */
[----:B--2---:R-:W-:-:S02]  /*27300*/  IMAD R6, R6, 0x6000, R19 ;  /* 0x0000600006067824 */ /* 0x004fc400078e0213 */
[----:B---3--:R-:W-:Y:S02]  /*27310*/  IMAD R3, R3, 0x60, R5 ;  /* 0x0000006003037824 */ /* 0x008fe400078e0205 */
[----:B------:R-:W-:-:S07]  /*27320*/  VIADD R5, R6, 0x400 ;  /* 0x0000040006057836 */ /* 0x000fce0000000000 */
.L_x_1856:
        /* <DEDUP_REMOVED lines=15> */
.L_x_1857:
        /* <DEDUP_REMOVED lines=12> */
.L_x_1842:
[----:B------:R-:W-:Y:S05]  /*274e0*/  BSYNC B1 ;  /* 0x0000000000017941 */ /* 0x000fea0003800000 */
.L_x_1841:
[----:B0-----:R-:W2:Y:S04]  /*274f0*/  LDL.LU R0, [R1+0x44] ;  /* 0x0000440001007983 */ /* 0x001ea80000300800 */
[----:B------:R0:W-:Y:S04]  /*27500*/  STL [R1+0x10], R8 ;  /* 0x0000100801007387 */ /* 0x0001e80000100800 */
[----:B------:R0:W-:Y:S02]  /*27510*/  STL [R1+0x18], R9 ;  /* 0x0000180901007387 */ /* 0x0001e40000100800 */
[----:B0-2---:R-:W-:-:S07]  /*27520*/  VIADD R0, R0, 0xfffffffd ;  /* 0xfffffffd00007836 */ /* 0x005fce0000000000 */
.L_x_1840:
[----:B------:R-:W-:Y:S05]  /*27530*/  BSYNC B2 ;  /* 0x0000000000027941 */ /* 0x000fea0003800000 */
.L_x_1839:
[----:B------:R-:W-:-:S05]  /*27540*/  VIADD R10, R10, 0xfffffffe ;  /* 0xfffffffe0a0a7836 */ /* 0x000fca0000000000 */
[----:B------:R-:W-:-:S13]  /*27550*/  ISETP.NE.AND P0, PT, R10, R7, PT ;  /* 0x000000070a00720c */ /* 0x000fda0003f05270 */
[----:B------:R-:W-:Y:S05]  /*27560*/  @!P0 BRA `(.L_x_1838) ;  /* 0x0000001400548947 */ /* 0x000fea0003800000 */
[----:B------:R-:W-:-:S07]  /*27570*/  MOV R9, R18 ;  /* 0x0000001200097202 */ /* 0x000fce0000000f00 */
.L_x_1892:
[----:B------:R-:W2:Y:S04]  /*27580*/  LDL R3, [R1+0x10] ;  /* 0x0000100001037983 */ /* 0x000ea80000100800 */
[----:B------:R-:W3:Y:S01]  /*27590*/  LDL R2, [R1+0x18] ;  /* 0x0000180001027983 */ /* 0x000ee20000100800 */
[----:B------:R-:W-:Y:S01]  /*275a0*/  LOP3.LUT P1, RZ, R17, 0x4, RZ, 0xc0, !PT ;  /* 0x0000000411ff7812 */ /* 0x000fe2000782c0ff */
[----:B------:R-:W-:Y:S05]  /*275b0*/  YIELD ;  /* 0x0000000000007946 */ /* 0x000fea0003800000 */
[----:B------:R-:W-:Y:S01]  /*275c0*/  BSSY B1, `(.L_x_1858) ;  /* 0x00000a4000017945 */ /* 0x000fe20003800000 */
[----:B--2---:R-:W-:-:S05]  /*275d0*/  VIADD R4, R3, 0x1 ;  /* 0x0000000103047836 */ /* 0x004fca0000000000 */
[----:B------:R-:W-:-:S04]  /*275e0*/  ISETP.NE.AND P0, PT, R4, 0x2, PT ;  /* 0x000000020400780c */ /* 0x000fc80003f05270 */
[----:B------:R-:W-:Y:S02]  /*275f0*/  SEL R5, RZ, 0x1, P0 ;  /* 0x00000001ff057807 */ /* 0x000fe40000000000 */
[----:B------:R-:W-:Y:S02]  /*27600*/  SEL R4, R4, RZ, P0 ;  /* 0x000000ff04047207 */ /* 0x000fe40000000000 */
[----:B---3--:R-:W-:Y:S01]  /*27610*/  LOP3.LUT R5, R2, R5, RZ, 0x3c, !PT ;  /* 0x0000000502057212 */ /* 0x008fe200078e3cff */
[----:B01----:R-:W-:Y:S06]  /*27620*/  @!P1 BRA `(.L_x_1859) ;  /* 0x0000000800749947 */ /* 0x003fec0003800000 */
        /* <DEDUP_REMOVED lines=24> */
.L_x_1860:
[----:B------:R-:W-:Y:S01]  /*277b0*/  IMAD R3, R4, 0x8, R19 ;  /* 0x0000000804037824 */ /* 0x000fe200078e0213 */
[----:B------:R-:W-:Y:S01]  /*277c0*/  SHF.L.U32 R2, R5, 0x1f, RZ ;  /* 0x0000001f05027819 */ /* 0x000fe200000006ff */
[----:B------:R-:W-:Y:S03]  /*277d0*/  BSSY B2, `(.L_x_1861) ;  /* 0x0000003000027945 */ /* 0x000fe60003800000 */
[----:B------:R-:W1:Y:S02]  /*277e0*/  SYNCS.PHASECHK.TRANS64.TRYWAIT P0, [R3+URZ+0x2a840], R2 ;  /* 0x02a84002030075a7 */ /* 0x000e64000800017f */
[----:B-1----:R-:W-:Y:S05]  /*277f0*/  @!P0 BRA `(.L_x_1862) ;  /* 0x0000004800c08947 */ /* 0x002fea0003800000 */
.L_x_1995:
[----:B------:R-:W-:Y:S05]  /*27800*/  BSYNC B2 ;  /* 0x0000000000027941 */ /* 0x000fea0003800000 */
.L_x_1861:
[----:B------:R-:W2:Y:S01]  /*27810*/  S2R R7, SR_TID.X ;  /* 0x0000000000077919 */ /* 0x000ea20000002100 */
[----:B------:R-:W-:Y:S01]  /*27820*/  BSSY B2, `(.L_x_1863) ;  /* 0x0000009000027945 */ /* 0x000fe20003800000 */
[----:B--2---:R-:W-:-:S04]  /*27830*/  LOP3.LUT R7, R7, 0x7f, RZ, 0xc0, !PT ;  /* 0x0000007f07077812 */ /* 0x004fc800078ec0ff */
[----:B------:R-:W-:-:S13]  /*27840*/  ISETP.NE.AND P0, PT, R7, RZ, PT ;  /* 0x000000ff0700720c */ /* 0x000fda0003f05270 */
[----:B------:R-:W-:Y:S05]  /*27850*/  @P0 BRA `(.L_x_1864) ;  /* 0x0000000000140947 */ /* 0x000fea0003800000 */
[----:B------:R-:W-:Y:S01]  /*27860*/  LOP3.LUT P1, RZ, R17, 0x1, RZ, 0xc0, !PT ;  /* 0x0000000111ff7812 */ /* 0x000fe2000782c0ff */
[----:B-1----:R-:W-:-:S04]  /*27870*/  IMAD.MOV.U32 R2, RZ, RZ, 0x9000 ;  /* 0x00009000ff027424 */ /* 0x002fc800078e00ff */
[----:B------:R2:W-:Y:S08]  /*27880*/  SYNCS.ARRIVE.TRANS64 RZ, [R3+URZ+0x2a830], R2 ;  /* 0x02a8300203ff79a7 */ /* 0x0005f0000800003f */
[----:B------:R-:W-:Y:S05]  /*27890*/  @!P1 BRA `(.L_x_1864) ;  /* 0x0000000000049947 */ /* 0x000fea0003800000 */
[----:B------:R-:W-:Y:S01]  /*278a0*/  BPT.TRAP 0x1 ;  /* 0x000000040000795c */ /* 0x000fe20000300000 */
.L_x_1864:
[----:B------:R-:W-:Y:S05]  /*278b0*/  BSYNC B2 ;  /* 0x0000000000027941 */ /* 0x000fea0003800000 */
.L_x_1863:
[----:B-12---:R-:W2:Y:S01]  /*278c0*/  LDL R2, [R1+0x1c] ;  /* 0x00001c0001027983 */ /* 0x006ea20000100800 */
        /* <DEDUP_REMOVED lines=10> */
[----:B--2---:R-:W-:-:S10]  /*27970*/  IMAD R2, R6, 0x60, R2 ;  /* 0x0000006006027824 */ /* 0x004fd400078e0202 */
.L_x_1865:
        /* <DEDUP_REMOVED lines=16> */
.L_x_1866:
        /* <DEDUP_REMOVED lines=15> */
.L_x_1867:
        /* <DEDUP_REMOVED lines=17> */
.L_x_1996:
[----:B------:R-:W-:Y:S05]  /*27c80*/  BSYNC B2 ;  /* 0x0000000000027941 */ /* 0x000fea0003800000 */
.L_x_1868:
        /* <DEDUP_REMOVED lines=10> */
.L_x_1870:
[----:B------:R-:W-:Y:S01]  /*27d30*/  LOP3.LUT P0, RZ, R17, 0x8, RZ, 0xc0, !PT ;  /* 0x0000000811ff7812 */ /* 0x000fe2000780c0ff */
[----:B------:R-:W-:-:S12]  /*27d40*/  BSSY B2, `(.L_x_1871) ;  /* 0x0000003000027945 */ /* 0x000fd80003800000 */
[----:B------:R-:W-:Y:S05]  /*27d50*/  @P0 BRA `(.L_x_1872) ;  /* 0x0000000000040947 */ /* 0x000fea0003800000 */
[----:B------:R-:W-:Y:S01]  /*27d60*/  BPT.TRAP 0x1 ;  /* 0x000000040000795c */ /* 0x000fe20000300000 */
.L_x_1872:
[----:B------:R-:W-:Y:S05]  /*27d70*/  BSYNC B2 ;  /* 0x0000000000027941 */ /* 0x000fea0003800000 */
.L_x_1871:
        /* <DEDUP_REMOVED lines=13> */
.L_x_1873:
        /* <DEDUP_REMOVED lines=15> */
.L_x_1874:
        /* <DEDUP_REMOVED lines=12> */
.L_x_1859:
[----:B------:R-:W-:Y:S05]  /*28000*/  BSYNC B1 ;  /* 0x0000000000017941 */ /* 0x000fea0003800000 */
.L_x_1858:
[----:B------:R-:W-:Y:S01]  /*28010*/  VIADD R3, R4, 0x1 ;  /* 0x0000000104037836 */ /* 0x000fe20000000000 */
[----:B------:R-:W-:Y:S01]  /*28020*/  LOP3.LUT P1, RZ, R17, 0x4, RZ, 0xc0, !PT ;  /* 0x0000000411ff7812 */ /* 0x000fe2000782c0ff */
[----:B------:R-:W-:Y:S01]  /*28030*/  BSSY B1, `(.L_x_1875) ;  /* 0x00000a4000017945 */ /* 0x000fe20003800000 */
[----:B0-----:R-:W-:Y:S02]  /*28040*/  VIADD R6, R0, 0xffffffff ;  /* 0xffffffff00067836 */ /* 0x001fe40000000000 */
[----:B------:R-:W-:-:S04]  /*28050*/  ISETP.NE.AND P0, PT, R3, 0x2, PT ;  /* 0x000000020300780c */ /* 0x000fc80003f05270 */
[----:B------:R-:W-:Y:S02]  /*28060*/  SEL R2, RZ, 0x1, P0 ;  /* 0x00000001ff027807 */ /* 0x000fe40000000000 */
[----:B------:R-:W-:Y:S02]  /*28070*/  SEL R11, R3, RZ, P0 ;  /* 0x000000ff030b7207 */ /* 0x000fe40000000000 */
[----:B------:R-:W-:-:S05]  /*28080*/  LOP3.LUT R10, R5, R2, RZ, 0x3c, !PT ;  /* 0x00000002050a7212 */ /* 0x000fca00078e3cff */
[----:B------:R0:W-:Y:S04]  /*28090*/  STL [R1+0x18], R10 ;  /* 0x0000180a01007387 */ /* 0x0001e80000100800 */
[----:B------:R0:W-:Y:S01]  /*280a0*/  STL [R1+0x10], R11 ;  /* 0x0000100b01007387 */ /* 0x0001e20000100800 */
[----:B------:R-:W-:Y:S05]  /*280b0*/  @!P1 BRA `(.L_x_1876) ;  /* 0x00000008006c9947 */ /* 0x000fea0003800000 */
[----:B------:R-:W-:Y:S01]  /*280c0*/  ULDC.64 UR4, c[0x0][0x418] ;  /* 0x0001060000047ab9 */ /* 0x000fe20000000a00 */
[----:B------:R-:W-:Y:S02]  /*280d0*/  MOV R7, R6 ;  /* 0x0000000600077202 */ /* 0x000fe40000000f00 */
        /* <DEDUP_REMOVED lines=22> */
.L_x_1877:
[----:B------:R-:W-:Y:S01]  /*28240*/  IMAD R3, R11, 0x8, R19 ;  /* 0x000000080b037824 */ /* 0x000fe200078e0213 */
[----:B------:R-:W-:Y:S01]  /*28250*/  SHF.L.U32 R2, R10, 0x1f, RZ ;  /* 0x0000001f0a027819 */ /* 0x000fe200000006ff */
[----:B------:R-:W-:Y:S03]  /*28260*/  BSSY B2, `(.L_x_1878) ;  /* 0x0000003000027945 */ /* 0x000fe60003800000 */
[----:B------:R-:W2:Y:S02]  /*28270*/  SYNCS.PHASECHK.TRANS64.TRYWAIT P0, [R3+URZ+0x2a840], R2 ;  /* 0x02a84002030075a7 */ /* 0x000ea4000800017f */
[----:B--2---:R-:W-:Y:S05]  /*28280*/  @!P0 BRA `(.L_x_1879) ;  /* 0x0000004000448947 */ /* 0x004fea0003800000 */
.L_x_1997:
[----:B------:R-:W-:Y:S05]  /*28290*/  BSYNC B2 ;  /* 0x0000000000027941 */ /* 0x000fea0003800000 */
.L_x_1878:
[----:B-1----:R-:W1:Y:S01]  /*282a0*/  S2R R8, SR_TID.X ;  /* 0x0000000000087919 */ /* 0x002e620000002100 */
[----:B------:R-:W-:Y:S01]  /*282b0*/  BSSY B2, `(.L_x_1880) ;  /* 0x0000009000027945 */ /* 0x000fe20003800000 */
[----:B-1----:R-:W-:-:S04]  /*282c0*/  LOP3.LUT R8, R8, 0x7f, RZ, 0xc0, !PT ;  /* 0x0000007f08087812 */ /* 0x002fc800078ec0ff */
[----:B------:R-:W-:-:S13]  /*282d0*/  ISETP.NE.AND P0, PT, R8, RZ, PT ;  /* 0x000000ff0800720c */ /* 0x000fda0003f05270 */
[----:B------:R-:W-:Y:S05]  /*282e0*/  @P0 BRA `(.L_x_1881) ;  /* 0x0000000000140947 */ /* 0x000fea0003800000 */
[----:B------:R-:W-:Y:S01]  /*282f0*/  LOP3.LUT P1, RZ, R17, 0x1, RZ, 0xc0, !PT ;  /* 0x0000000111ff7812 */ /* 0x000fe2000782c0ff */
[----:B--2---:R-:W-:-:S04]  /*28300*/  IMAD.MOV.U32 R2, RZ, RZ, 0x9000 ;  /* 0x00009000ff027424 */ /* 0x004fc800078e00ff */
[----:B------:R1:W-:Y:S08]  /*28310*/  SYNCS.ARRIVE.TRANS64 RZ, [R3+URZ+0x2a830], R2 ;  /* 0x02a8300203ff79a7 */ /* 0x0003f0000800003f */
[----:B------:R-:W-:Y:S05]  /*28320*/  @!P1 BRA `(.L_x_1881) ;  /* 0x0000000000049947 */ /* 0x000fea0003800000 */
[----:B------:R-:W-:Y:S01]  /*28330*/  BPT.TRAP 0x1 ;  /* 0x000000040000795c */ /* 0x000fe20000300000 */
.L_x_1881:
[----:B------:R-:W-:Y:S05]  /*28340*/  BSYNC B2 ;  /* 0x0000000000027941 */ /* 0x000fea0003800000 */
.L_x_1880:
[----:B------:R-:W3:Y:S04]  /*28350*/  LDL R8, [R1+0x10] ;  /* 0x0000100001087983 */ /* 0x000ee80000100800 */
[----:B-12---:R-:W2:Y:S01]  /*28360*/  LDL R2, [R1+0x1c] ;  /* 0x00001c0001027983 */ /* 0x006ea20000100800 */
[----:B0-----:R-:W-:Y:S01]  /*28370*/  IMAD.MOV.U32 R11, RZ, RZ, RZ ;  /* 0x000000ffff0b7224 */ /* 0x001fe200078e00ff */
[----:B------:R-:W-:Y:S01]  /*28380*/  UIADD3 UR4, UP0, UR36, 0x370, URZ ;  /* 0x0000037024047890 */ /* 0x000fe2000ff1e03f */
[----:B------:R-:W-:Y:S01]  /*28390*/  PLOP3.LUT P0, PT, PT, PT, PT, 0x80, 0x0 ;  /* 0x000000000000781c */ /* 0x000fe20003f0f070 */
[----:B------:R-:W-:Y:S01]  /*283a0*/  VIADD R3, R3, 0x2a830 ;  /* 0x0002a83003037836 */ /* 0x000fe20000000000 */
[----:B------:R-:W-:Y:S01]  /*283b0*/  UMOV UR6, 0x0 ;  /* 0x0000000000067882 */ /* 0x000fe20000000000 */
[----:B------:R-:W-:Y:S01]  /*283c0*/  R2UR UR10, R11 ;  /* 0x000000000b0a72ca */ /* 0x000fe200000e0000 */
[----:B------:R-:W-:Y:S01]  /*283d0*/  UIADD3.X UR5, URZ, UR37, URZ, UP0, !UPT ;  /* 0x000000253f057290 */ /* 0x000fe200087fe43f */
[----:B------:R-:W-:Y:S01]  /*283e0*/  UMOV UR7, 0x14f00000 ;  /* 0x14f0000000077882 */ /* 0x000fe20000000000 */
[----:B---3--:R-:W-:-:S02]  /*283f0*/  IMAD R8, R8, 0x9000, R19 ;  /* 0x0000900008087824 */ /* 0x008fc400078e0213 */
[----:B--2---:R-:W-:Y:S02]  /*28400*/  IMAD R2, R7, 0x60, R2 ;  /* 0x0000006007027824 */ /* 0x004fe400078e0202 */
[----:B------:R-:W-:-:S08]  /*28410*/  VIADD R10, R8, 0x18400 ;  /* 0x00018400080a7836 */ /* 0x000fd00000000000 */
.L_x_1882:
        /* <DEDUP_REMOVED lines=16> */
.L_x_1883:
        /* <DEDUP_REMOVED lines=15> */
.L_x_1884:
        /* <DEDUP_REMOVED lines=15> */
.L_x_1998:
[----:B------:R-:W-:Y:S05]  /*28700*/  BSYNC B2 ;  /* 0x0000000000027941 */ /* 0x000fea0003800000 */
.L_x_1885:
[----:B------:R-:W1:Y:S01]  /*28710*/  S2R R3, SR_TID.X ;  /* 0x0000000000037919 */ /* 0x000e620000002100 */
[----:B------:R-:W-:-:S04]  /*28720*/  UPRMT UR4, UR38, 0x9910, URZ ;  /* 0x0000991026047896 */ /* 0x000fc8000800003f */
[----:B------:R-:W-:Y:S01]  /*28730*/  UISETP.NE.AND UP0, UPT, UR4, 0x2, UPT ;  /* 0x000000020400788c */ /* 0x000fe2000bf05270 */
[----:B-1----:R-:W-:-:S04]  /*28740*/  LOP3.LUT R3, R3, 0x7f, RZ, 0xc0, !PT ;  /* 0x0000007f03037812 */ /* 0x002fc800078ec0ff */
[----:B------:R-:W-:-:S13]  /*28750*/  ISETP.NE.AND P0, PT, R3, RZ, PT ;  /* 0x000000ff0300720c */ /* 0x000fda0003f05270 */
[----:B------:R-:W-:-:S04]  /*28760*/  @!P0 IMAD.MOV.U32 R3, RZ, RZ, 0x6000 ;  /* 0x00006000ff038424 */ /* 0x000fc800078e00ff */
[----:B------:R1:W-:Y:S01]  /*28770*/  @!P0 SYNCS.ARRIVE.TRANS64 RZ, [R2+URZ+0x2a850], R3 ;  /* 0x02a8500302ff89a7 */ /* 0x0003e2000800003f */
[----:B------:R-:W-:-:S13]  /*28780*/  PLOP3.LUT P0, PT, PT, PT, UP0, 0x80, 0x0 ;  /* 0x000000000000781c */ /* 0x000fda0003f0f008 */
[----:B-1----:R-:W-:Y:S05]  /*28790*/  @P0 BRA `(.L_x_1887) ;  /* 0x0000000000040947 */ /* 0x002fea0003800000 */
[----:B------:R-:W-:Y:S01]  /*287a0*/  BPT.TRAP 0x1 ;  /* 0x000000040000795c */ /* 0x000fe20000300000 */
.L_x_1887:
[----:B------:R-:W-:Y:S01]  /*287b0*/  LOP3.LUT P0, RZ, R17, 0x8, RZ, 0xc0, !PT ;  /* 0x0000000811ff7812 */ /* 0x000fe2000780c0ff */
[----:B------:R-:W-:-:S12]  /*287c0*/  BSSY B2, `(.L_x_1888) ;  /* 0x0000003000027945 */ /* 0x000fd80003800000 */
[----:B------:R-:W-:Y:S05]  /*287d0*/  @P0 BRA `(.L_x_1889) ;  /* 0x0000000000040947 */ /* 0x000fea0003800000 */
[----:B------:R-:W-:Y:S01]  /*287e0*/  BPT.TRAP 0x1 ;  /* 0x000000040000795c */ /* 0x000fe20000300000 */
.L_x_1889:
[----:B------:R-:W-:Y:S05]  /*287f0*/  BSYNC B2 ;  /* 0x0000000000027941 */ /* 0x000fea0003800000 */
.L_x_1888:
[----:B0-----:R-:W2:Y:S04]  /*28800*/  LDL R5, [R1+0x1c] ;  /* 0x00001c0001057983 */ /* 0x001ea80000100800 */
        /* <DEDUP_REMOVED lines=9> */
[----:B--2---:R-:W-:-:S02]  /*288a0*/  IMAD R3, R3, 0x60, R5 ;  /* 0x0000006003037824 */ /* 0x004fc400078e0205 */
[----:B------:R-:W-:-:S08]  /*288b0*/  VIADD R5, R4, 0x400 ;  /* 0x0000040004057836 */ /* 0x000fd00000000000 */
.L_x_1890:
        /* <DEDUP_REMOVED lines=15> */
.L_x_1891:
        /* <DEDUP_REMOVED lines=12> */
.L_x_1876:
[----:B------:R-:W-:Y:S05]  /*28a70*/  BSYNC B1 ;  /* 0x0000000000017941 */ /* 0x000fea0003800000 */
.L_x_1875:
[----:B------:R-:W2:Y:S01]  /*28a80*/  LDL R2, [R1+0x30] ;  /* 0x0000300001027983 */ /* 0x000ea20000100800 */
[----:B------:R-:W-:Y:S01]  /*28a90*/  VIADD R0, R0, 0xfffffffe ;  /* 0xfffffffe00007836 */ /* 0x000fe20000000000 */
[----:B--2---:R-:W-:-:S13]  /*28aa0*/  ISETP.GT.AND P0, PT, R6, R2, PT ;  /* 0x000000020600720c */ /* 0x004fda0003f04270 */
[----:B------:R-:W-:Y:S05]  /*28ab0*/  @P0 BRA `(.L_x_1892) ;  /* 0xffffffe800b00947 */ /* 0x000fea000383ffff */
.L_x_1838:
[----:B------:R-:W-:Y:S05]  /*28ac0*/  BSYNC B0 ;  /* 0x0000000000007941 */ /* 0x000fea0003800000 */
.L_x_1837:
[----:B------:R-:W4:Y:S01]  /*28ad0*/  S2R R2, SR_TID.X ;  /* 0x0000000000027919 */ /* 0x000f220000002100 */
[----:B------:R-:W-:Y:S01]  /*28ae0*/  BSSY B0, `(.L_x_1893) ;  /* 0x0000011000007945 */ /* 0x000fe20003800000 */
[----:B----4-:R-:W-:-:S04]  /*28af0*/  LOP3.LUT R2, R2, 0x7f, RZ, 0xc0, !PT ;  /* 0x0000007f02027812 */ /* 0x010fc800078ec0ff */
[----:B------:R-:W-:-:S13]  /*28b00*/  ISETP.NE.AND P0, PT, R2, RZ, PT ;  /* 0x000000ff0200720c */ /* 0x000fda0003f05270 */
[----:B------:R-:W-:Y:S05]  /*28b10*/  @P0 BRA `(.L_x_1894) ;  /* 0x0000000000340947 */ /* 0x000fea0003800000 */
[----:B------:R-:W4:Y:S01]  /*28b20*/  S2R R2, SR_LANEID ;  /* 0x0000000000027919 */ /* 0x000f220000000000 */
[----:B------:R-:W-:Y:S01]  /*28b30*/  VOTEU.ANY UR4, UPT, PT ;  /* 0x0000000000047886 */ /* 0x000fe200038e0100 */
[----:B--2---:R-:W2:Y:S01]  /*28b40*/  LDC.64 R4, c[0x0][0xc60] ;  /* 0x00031800ff047b82 */ /* 0x004ea20000000a00 */
[----:B------:R-:W4:Y:S02]  /*28b50*/  FLO.U32 R0, UR4 ;  /* 0x0000000400007d00 */ /* 0x000f2400080e0000 */
[----:B----4-:R-:W-:-:S06]  /*28b60*/  ISETP.EQ.U32.AND P0, PT, R0, R2, PT ;  /* 0x000000020000720c */ /* 0x010fcc0003f02070 */
[----:B------:R-:W2:Y:S07]  /*28b70*/  POPC R2, UR4 ;  /* 0x0000000400027d09 */ /* 0x000eae0008000000 */
[----:B--2---:R-:W2:Y:S04]  /*28b80*/  @P0 ATOMG.E.ADD.STRONG.GPU PT, R2, desc[UR46][R4.64], R2 ;  /* 0x00000002040209a8 */ /* 0x004ea800081ee1ee */
[----:B--2---:R2:W4:Y:S02]  /*28b90*/  SHFL.IDX PT, R2, R2, R0, 0x1f ;  /* 0x00001f0002027589 */ /* 0x00452400000e0000 */
[----:B--2---:R-:W2:Y:S02]  /*28ba0*/  S2R R0, SR_LTMASK ;  /* 0x0000000000007919 */ /* 0x004ea40000003900 */
[----:B--2---:R-:W-:-:S06]  /*28bb0*/  LOP3.LUT R0, R0, UR4, RZ, 0xc0, !PT ;  /* 0x0000000400007c12 */ /* 0x004fcc000f8ec0ff */
[----:B------:R-:W4:Y:S02]  /*28bc0*/  POPC R0, R0 ;  /* 0x0000000000007309 */ /* 0x000f240000000000 */
[----:B----4-:R-:W-:-:S05]  /*28bd0*/  IADD3 R0, R2, UR39, R0 ;  /* 0x0000002702007c10 */ /* 0x010fca000fffe000 */
[----:B------:R4:W-:Y:S02]  /*28be0*/  STL [R1], R0 ;  /* 0x0000000001007387 */ /* 0x0009e40000100800 */
.L_x_1894:
[----:B------:R-:W-:Y:S05]  /*28bf0*/  BSYNC B0 ;  /* 0x0000000000007941 */ /* 0x000fea0003800000 */
.L_x_1893:
[----:B------:R-:W-:Y:S01]  /*28c00*/  LOP3.LUT P0, RZ, R17, 0x4, RZ, 0xc0, !PT ;  /* 0x0000000411ff7812 */ /* 0x000fe2000780c0ff */
[----:B------:R-:W-:-:S12]  /*28c10*/  BSSY B0, `(.L_x_1895) ;  /* 0x000003f000007945 */ /* 0x000fd80003800000 */
[----:B------:R-:W-:Y:S05]  /*28c20*/  @!P0 BRA `(.L_x_1896) ;  /* 0x0000000000f48947 */ /* 0x000fea0003800000 */
[----:B----4-:R-:W4:Y:S04]  /*28c30*/  LDL R0, [R1+0x10] ;  /* 0x0000100001007983 */ /* 0x010f280000100800 */
[----:B------:R-:W5:Y:S01]  /*28c40*/  LDL R2, [R1+0x18] ;  /* 0x0000180001027983 */ /* 0x000f620000100800 */
[----:B------:R-:W-:Y:S01]  /*28c50*/  BSSY B1, `(.L_x_1897) ;  /* 0x0000005000017945 */ /* 0x000fe20003800000 */
[----:B----4-:R-:W-:Y:S01]  /*28c60*/  IMAD R0, R0, 0x8, R19 ;  /* 0x0000000800007824 */ /* 0x010fe200078e0213 */
[----:B-----5:R-:W-:-:S04]  /*28c70*/  SHF.L.U32 R2, R2, 0x1f, RZ ;  /* 0x0000001f02027819 */ /* 0x020fc800000006ff */
[----:B------:R-:W4:Y:S02]  /*28c80*/  SYNCS.PHASECHK.TRANS64.TRYWAIT P0, [R0+URZ+0x2a860], R2 ;  /* 0x02a86002000075a7 */ /* 0x000f24000800017f */
[----:B----4-:R-:W-:Y:S05]  /*28c90*/  @!P0 BRA `(.L_x_1898) ;  /* 0x0000003400e88947 */ /* 0x010fea0003800000 */
.L_x_1999:
[----:B------:R-:W-:Y:S05]  /*28ca0*/  BSYNC B1 ;  /* 0x0000000000017941 */ /* 0x000fea0003800000 */
.L_x_1897:
[----:B---3--:R-:W3:Y:S01]  /*28cb0*/  S2R R3, SR_TID.X ;  /* 0x0000000000037919 */ /* 0x008ee20000002100 */
[----:B------:R-:W-:-:S04]  /*28cc0*/  UPRMT UR4, UR38, 0x9910, URZ ;  /* 0x0000991026047896 */ /* 0x000fc8000800003f */
[----:B------:R-:W-:Y:S01]  /*28cd0*/  UISETP.NE.AND UP0, UPT, UR4, 0x2, UPT ;  /* 0x000000020400788c */ /* 0x000fe2000bf05270 */
[----:B---3--:R-:W-:-:S04]  /*28ce0*/  LOP3.LUT R3, R3, 0x7f, RZ, 0xc0, !PT ;  /* 0x0000007f03037812 */ /* 0x008fc800078ec0ff */
[----:B------:R-:W-:-:S13]  /*28cf0*/  ISETP.NE.AND P0, PT, R3, RZ, PT ;  /* 0x000000ff0300720c */ /* 0x000fda0003f05270 */
[----:B----4-:R-:W-:-:S04]  /*28d00*/  @!P0 IMAD.MOV.U32 R2, RZ, RZ, 0x6000 ;  /* 0x00006000ff028424 */ /* 0x010fc800078e00ff */
[----:B------:R3:W-:Y:S01]  /*28d10*/  @!P0 SYNCS.ARRIVE.TRANS64 RZ, [R0+URZ+0x2a850], R2 ;  /* 0x02a8500200ff89a7 */ /* 0x0007e2000800003f */
[----:B------:R-:W-:-:S13]  /*28d20*/  PLOP3.LUT P0, PT, PT, PT, UP0, 0x80, 0x0 ;  /* 0x000000000000781c */ /* 0x000fda0003f0f008 */
[----:B---3--:R-:W-:Y:S05]  /*28d30*/  @P0 BRA `(.L_x_1899) ;  /* 0x0000000000040947 */ /* 0x008fea0003800000 */
[----:B------:R-:W-:Y:S01]  /*28d40*/  BPT.TRAP 0x1 ;  /* 0x000000040000795c */ /* 0x000fe20000300000 */
.L_x_1899:
[----:B------:R-:W-:Y:S01]  /*28d50*/  LOP3.LUT P0, RZ, R17, 0x8, RZ, 0xc0, !PT ;  /* 0x0000000811ff7812 */ /* 0x000fe2000780c0ff */
[----:B------:R-:W-:-:S12]  /*28d60*/  BSSY B1, `(.L_x_1900) ;  /* 0x0000003000017945 */ /* 0x000fd80003800000 */
[----:B------:R-:W-:Y:S05]  /*28d70*/  @P0 BRA `(.L_x_1901) ;  /* 0x0000000000040947 */ /* 0x000fea0003800000 */
[----:B------:R-:W-:Y:S01]  /*28d80*/  BPT.TRAP 0x1 ;  /* 0x000000040000795c */ /* 0x000fe20000300000 */
.L_x_1901:
[----:B------:R-:W-:Y:S05]  /*28d90*/  BSYNC B1 ;  /* 0x0000000000017941 */ /* 0x000fea0003800000 */
.L_x_1900:
[----:B------:R-:W3:Y:S04]  /*28da0*/  LDL.LU R4, [R1+0x1c] ;  /* 0x00001c0001047983 */ /* 0x000ee80000300800 */
[----:B------:R-:W3:Y:S04]  /*28db0*/  LDL.LU R3, [R1+0x4] ;  /* 0x0000040001037983 */ /* 0x000ee80000300800 */
[----:B------:R-:W4:Y:S01]  /*28dc0*/  LDL R2, [R1+0x10] ;  /* 0x0000100001027983 */ /* 0x000f220000100800 */
        /* <DEDUP_REMOVED lines=8> */
[----:B----4-:R-:W-:-:S05]  /*28e50*/  IMAD R2, R2, 0x6000, R19 ;  /* 0x0000600002027824 */ /* 0x010fca00078e0213 */
[----:B------:R-:W-:-:S07]  /*28e60*/  IADD3 R4, R2, 0x400, RZ ;  /* 0x0000040002047810 */ /* 0x000fce0007ffe0ff */
.L_x_1902:
        /* <DEDUP_REMOVED lines=15> */
.L_x_1903:
        /* <DEDUP_REMOVED lines=10> */
.L_x_1896:
[----:B------:R-:W-:Y:S05]  /*29000*/  BSYNC B0 ;  /* 0x0000000000007941 */ /* 0x000fea0003800000 */
.L_x_1895:
[----:B--2---:R-:W4:Y:S04]  /*29010*/  LDL.LU R5, [R1+0x10] ;  /* 0x0000100001057983 */ /* 0x004f280000300800 */
[----:B------:R-:W2:Y:S01]  /*29020*/  LDL.LU R4, [R1+0x18] ;  /* 0x0000180001047983 */ /* 0x000ea20000300800 */
[----:B----4-:R-:W-:-:S05]  /*29030*/  VIADD R0, R5, 0x1 ;  /* 0x0000000105007836 */ /* 0x010fca0000000000 */
[----:B------:R-:W-:-:S04]  /*29040*/  ISETP.NE.AND P0, PT, R0, 0x2, PT ;  /* 0x000000020000780c */ /* 0x000fc80003f05270 */
[----:B------:R-:W-:Y:S02]  /*29050*/  SEL R2, RZ, 0x1, P0 ;  /* 0x00000001ff027807 */ /* 0x000fe40000000000 */
[----:B------:R-:W-:Y:S02]  /*29060*/  SEL R0, R0, RZ, P0 ;  /* 0x000000ff00007207 */ /* 0x000fe40000000000 */
[----:B--2---:R-:W-:-:S03]  /*29070*/  LOP3.LUT R4, R4, R2, RZ, 0x3c, !PT ;  /* 0x0000000204047212 */ /* 0x004fc600078e3cff */
[----:B------:R4:W-:Y:S04]  /*29080*/  STL [R1+0x10], R0 ;  /* 0x0000100001007387 */ /* 0x0009e80000100800 */
[----:B------:R4:W-:Y:S02]  /*29090*/  STL [R1+0x18], R4 ;  /* 0x0000180401007387 */ /* 0x0009e40000100800 */
.L_x_1817:
[----:B------:R-:W-:Y:S05]  /*290a0*/  BSYNC B7 ;  /* 0x0000000000077941 */ /* 0x000fea0003800000 */
.L_x_1815:
[----:B------:R-:W-:-:S13]  /*290b0*/  LOP3.LUT P0, RZ, R17, 0x10, RZ, 0xc0, !PT ;  /* 0x0000001011ff7812 */ /* 0x000fda000780c0ff */
[----:B------:R-:W-:Y:S05]  /*290c0*/  @!P0 BRA `(.L_x_1904) ;  /* 0x00000000002c8947 */ /* 0x000fea0003800000 */
[----:B------:R-:W-:Y:S05]  /*290d0*/  WARPSYNC.ALL ;  /* 0x0000000000007948 */ /* 0x000fea0003800000 */
[----:B------:R-:W5:Y:S08]  /*290e0*/  S2UR UR5, SR_CgaCtaId ;  /* 0x00000000000579c3 */ /* 0x000f700000008800 */
[----:B------:R-:W-:Y:S06]  /*290f0*/  BAR.SYNC.DEFER_BLOCKING 0x5, 0x180 ;  /* 0x0146000000007b1d */ /* 0x000fec0000010000 */
[----:B------:R-:W-:-:S02]  /*29100*/  UMOV UR4, 0x400 ;  /* 0x0000040000047882 */ /* 0x000fc40000000000 */
[----:B-----5:R-:W-:-:S06]  /*29110*/  ULEA UR4, UR5, UR4, 0x18 ;  /* 0x0000000405047291 */ /* 0x020fcc000f8ec03f */
[----:B------:R-:W-:-:S05]  /*29120*/  IMAD.U32 R19, RZ, RZ, UR4 ;  /* 0x00000004ff137e24 */ /* 0x000fca000f8e00ff */
[----:B01--4-:R-:W0:Y:S04]  /*29130*/  LDS.128 R4, [R19+0x2a8d0] ;  /* 0x02a8d00013047984 */ /* 0x013e280000000c00 */
[----:B0-----:R1:W-:Y:S04]  /*29140*/  STL.64 [R1], R4 ;  /* 0x0000000401007387 */ /* 0x0013e80000100a00 */
[----:B------:R1:W-:Y:S01]  /*29150*/  STL.64 [R1+0x8], R6 ;  /* 0x0000080601007387 */ /* 0x0003e20000100a00 */
[----:B------:R-:W-:Y:S06]  /*29160*/  BAR.ARV 0x4, 0x180 ;  /* 0x0106000000007b1d */ /* 0x000fec0000002000 */
[----:B------:R-:W-:Y:S05]  /*29170*/  BRA `(.L_x_1905) ;  /* 0x00000010002c7947 */ /* 0x000fea0003800000 */
.L_x_1904:
[----:B------:R-:W5:Y:S01]  /*29180*/  LDL R16, [R1+0x28] ;  /* 0x0000280001107983 */ /* 0x000f620000100800 */
[----:B------:R-:W-:Y:S01]  /*29190*/  UMOV UR4, 0xffffffff ;  /* 0xffffffff00047882 */ /* 0x000fe20000000000 */
[----:B-----5:R-:W-:Y:S02]  /*291a0*/  ISETP.NE.AND P5, PT, R16, 0x1f, PT ;  /* 0x0000001f1000780c */ /* 0x020fe40003fa5270 */
[----:B------:R-:W-:Y:S11]  /*291b0*/  BRA.DIV UR4, `(.L_x_1906) ;  /* 0x0000003204b47947 */ /* 0x000ff6000b800000 */
[----:B---3--:R-:W2:Y:S01]  /*291c0*/  LDL R3, [R1+0xc] ;  /* 0x00000c0001037983 */ /* 0x008ea20000100800 */
[----:B------:R-:W-:-:S03]  /*291d0*/  ULDC UR4, c[0x0][0xc3c] ;  /* 0x00030f0000047ab9 */ /* 0x000fc60000000800 */
[----:B------:R-:W0:Y:S01]  /*291e0*/  LDL.LU R2, [R1] ;  /* 0x0000000001027983 */ /* 0x000e220000300800 */
[----:B------:R-:W-:Y:S01]  /*291f0*/  LOP3.LUT P4, RZ, R17, 0x1, RZ, 0xc0, !PT ;  /* 0x0000000111ff7812 */ /* 0x000fe2000788c0ff */
[----:B--2-4-:R-:W-:Y:S02]  /*29200*/  IMAD.IADD R0, R3, 0x1, R16 ;  /* 0x0000000103007824 */ /* 0x014fe400078e0210 */
[----:B0-----:R-:W-:-:S03]  /*29210*/  IMAD.MOV.U32 R10, RZ, RZ, R2 ;  /* 0x000000ffff0a7224 */ /* 0x001fc600078e0002 */
[----:B------:R-:W-:-:S13]  /*29220*/  ISETP.GE.OR P0, PT, R0, UR4, !P5 ;  /* 0x0000000400007c0c */ /* 0x000fda000ef06670 */
[----:B------:R-:W0:Y:S08]  /*29230*/  @!P0 LDC.64 R2, c[0x0][0xc80] ;  /* 0x00032000ff028b82 */ /* 0x000e300000000a00 */
[----:B-1----:R-:W1:Y:S01]  /*29240*/  @!P0 LDC.64 R6, c[0x0][0xc78] ;  /* 0x00031e00ff068b82 */ /* 0x002e620000000a00 */
[----:B0-----:R-:W-:-:S05]  /*29250*/  @!P0 IMAD.WIDE R2, R0, 0x4, R2 ;  /* 0x0000000400028825 */ /* 0x001fca00078e0202 */
[----:B------:R1:W2:Y:S02]  /*29260*/  @!P0 LDG.E R8, desc[UR46][R2.64] ;  /* 0x0000002e02088981 */ /* 0x0002a4000c1e1900 */
[----:B-1----:R-:W-:-:S06]  /*29270*/  @!P0 IMAD.WIDE R2, R0, 0x4, R6 ;  /* 0x0000000400028825 */ /* 0x002fcc00078e0206 */
[----:B------:R-:W3:Y:S01]  /*29280*/  @!P0 LDG.E R2, desc[UR46][R2.64] ;  /* 0x0000002e02028981 */ /* 0x000ee2000c1e1900 */
[----:B------:R-:W-:Y:S01]  /*29290*/  IMAD.MOV.U32 R4, RZ, RZ, RZ ;  /* 0x000000ffff047224 */ /* 0x000fe200078e00ff */
[C---:B------:R-:W-:Y:S01]  /*292a0*/  ISETP.GE.U32.AND P1, PT, R16.reuse, 0x4, PT ;  /* 0x000000041000780c */ /* 0x040fe20003f26070 */
[----:B------:R-:W-:Y:S01]  /*292b0*/  IMAD.MOV.U32 R6, RZ, RZ, RZ ;  /* 0x000000ffff067224 */ /* 0x000fe200078e00ff */
[C---:B------:R-:W-:Y:S01]  /*292c0*/  ISETP.GE.U32.AND P2, PT, R16.reuse, 0x8, PT ;  /* 0x000000081000780c */ /* 0x040fe20003f46070 */
[----:B------:R-:W-:Y:S01]  /*292d0*/  SHFL.IDX PT, R5, R10, RZ, 0x1f ;  /* 0x00001fff0a057589 */ /* 0x000fe200000e0000 */
[----:B------:R-:W-:-:S03]  /*292e0*/  ISETP.GE.U32.AND P3, PT, R16, 0x10, PT ;  /* 0x000000101000780c */ /* 0x000fc60003f66070 */
[----:B------:R-:W-:Y:S01]  /*292f0*/  SHFL.IDX PT, R0, R10, 0x1, 0x1f ;  /* 0x00201f000a007f89 */ /* 0x000fe200000e0000 */
[----:B--2---:R-:W-:Y:S02]  /*29300*/  @!P0 IMAD.MOV.U32 R4, RZ, RZ, R8 ;  /* 0x000000ffff048224 */ /* 0x004fe400078e0008 */
[----:B------:R-:W-:Y:S02]  /*29310*/  IMAD.MOV.U32 R8, RZ, RZ, RZ ;  /* 0x000000ffff087224 */ /* 0x000fe400078e00ff */
[----:B---3--:R-:W-:Y:S01]  /*29320*/  @!P0 IMAD.MOV.U32 R6, RZ, RZ, R2 ;  /* 0x000000ffff068224 */ /* 0x008fe200078e0002 */
        /* <DEDUP_REMOVED lines=18> */
.L_x_2009:
[----:B------:R-:W-:Y:S02]  /*29450*/  ULDC UR4, c[0x0][0xc38] ;  /* 0x00030e0000047ab9 */ /* 0x000fe40000000800 */
[----:B------:R-:W-:-:S04]  /*29460*/  IMAD.U32 R2, RZ, RZ, UR4 ;  /* 0x00000004ff027e24 */ /* 0x000fc8000f8e00ff */
[----:B-1----:R-:W-:-:S04]  /*29470*/  IMAD R9, R9, R2, RZ ;  /* 0x0000000209097224 */ /* 0x002fc800078e02ff */
[----:B------:R-:W-:-:S05]  /*29480*/  IMAD.IADD R0, R0, 0x1, R9 ;  /* 0x0000000100007824 */ /* 0x000fca00078e0209 */
[----:B------:R-:W-:-:S13]  /*29490*/  ISETP.GT.AND P4, PT, R0, R5, PT ;  /* 0x000000050000720c */ /* 0x000fda0003f84270 */
[----:B------:R-:W-:Y:S05]  /*294a0*/  @P4 BRA `(.L_x_1907) ;  /* 0x0000000000ac4947 */ /* 0x000fea0003800000 */
.L_x_1910:
[----:B------:R-:W2:Y:S01]  /*294b0*/  LDL.LU R3, [R1+0xc] ;  /* 0x00000c0001037983 */ /* 0x000ea20000300800 */
[----:B------:R-:W1:Y:S01]  /*294c0*/  LDC R2, c[0x0][0xc3c] ;  /* 0x00030f00ff027b82 */ /* 0x000e620000000800 */
[----:B--2---:R-:W-:-:S05]  /*294d0*/  VIADD R3, R3, 0x1f ;  /* 0x0000001f03037836 */ /* 0x004fca0000000000 */
[----:B-1----:R-:W-:-:S13]  /*294e0*/  ISETP.GE.AND P4, PT, R3, R2, PT ;  /* 0x000000020300720c */ /* 0x002fda0003f86270 */
[----:B------:R-:W-:Y:S05]  /*294f0*/  @P4 BRA `(.L_x_1908) ;  /* 0x0000000800e84947 */ /* 0x000fea0003800000 */
[----:B------:R-:W2:Y:S04]  /*29500*/  LDL R4, [R1+0x28] ;  /* 0x0000280001047983 */ /* 0x000ea80000100800 */
[----:B------:R1:W-:Y:S01]  /*29510*/  STL [R1+0xc], R3 ;  /* 0x00000c0301007387 */ /* 0x0003e20000100800 */
[----:B--2---:R-:W-:Y:S02]  /*29520*/  IMAD.IADD R6, R3, 0x1, R4 ;  /* 0x0000000103067824 */ /* 0x004fe400078e0204 */
[----:B------:R-:W-:-:S03]  /*29530*/  IMAD.MOV.U32 R4, RZ, RZ, RZ ;  /* 0x000000ffff047224 */ /* 0x000fc600078e00ff */
        /* <DEDUP_REMOVED lines=11> */
[----:B------:R-:W1:Y:S01]  /*295f0*/  SHFL.UP PT, R3, R2, 0x1, RZ ;  /* 0x0420000002037989 */ /* 0x000e6200000e00ff */
[----:B------:R-:W-:-:S04]  /*29600*/  LOP3.LUT P4, RZ, R17, 0x1, RZ, 0xc0, !PT ;  /* 0x0000000111ff7812 */ /* 0x000fc8000788c0ff */
        /* <DEDUP_REMOVED lines=13> */
[----:B0-----:R-:W-:-:S05]  /*296e0*/  IMAD.IADD R7, R2, 0x1, R3 ;  /* 0x0000000102077824 */ /* 0x001fca00078e0203 */
[----:B------:R0:W1:Y:S02]  /*296f0*/  SHFL.IDX PT, R9, R7, 0x1f, 0x1f ;  /* 0x03e01f0007097f89 */ /* 0x00006400000e0000 */
.L_x_2017:
[----:B------:R-:W-:Y:S02]  /*29700*/  ULDC UR4, c[0x0][0xc38] ;  /* 0x00030e0000047ab9 */ /* 0x000fe40000000800 */
[----:B------:R-:W-:-:S04]  /*29710*/  IMAD.U32 R2, RZ, RZ, UR4 ;  /* 0x00000004ff027e24 */ /* 0x000fc8000f8e00ff */
[----:B-1----:R-:W-:-:S04]  /*29720*/  IMAD R9, R9, R2, RZ ;  /* 0x0000000209097224 */ /* 0x002fc800078e02ff */
[----:B------:R-:W-:-:S05]  /*29730*/  IMAD.IADD R0, R9, 0x1, R0 ;  /* 0x0000000109007824 */ /* 0x000fca00078e0200 */
[----:B------:R-:W-:-:S13]  /*29740*/  ISETP.GT.AND P4, PT, R0, R5, PT ;  /* 0x000000050000720c */ /* 0x000fda0003f84270 */
[----:B------:R-:W-:Y:S05]  /*29750*/  @!P4 BRA `(.L_x_1910) ;  /* 0xfffffffc0054c947 */ /* 0x000fea000383ffff */
.L_x_1907:
        /* <DEDUP_REMOVED lines=8> */
[----:B-1----:R1:W3:Y:S04]  /*297e0*/  SHFL.IDX PT, R4, R4, R3, 0x1f ;  /* 0x00001f0304047589 */ /* 0x0022e800000e0000 */
[----:B------:R1:W4:Y:S01]  /*297f0*/  SHFL.IDX PT, R6, R6, R3, 0x1f ;  /* 0x00001f0306067589 */ /* 0x00032200000e0000 */
[----:B--2---:R-:W-:-:S05]  /*29800*/  IMAD.IADD R10, R3, 0x1, R10 ;  /* 0x00000001030a7824 */ /* 0x004fca00078e020a */
[----:B---34-:R1:W-:Y:S02]  /*29810*/  STL [R1+0xc], R10 ;  /* 0x00000c0a01007387 */ /* 0x0183e40000100800 */
.L_x_2022:
[----:B------:R-:W-:-:S13]  /*29820*/  ISETP.NE.AND P0, PT, R0, RZ, PT ;  /* 0x000000ff0000720c */ /* 0x000fda0003f05270 */
[----:B------:R-:W-:Y:S05]  /*29830*/  @!P0 BRA `(.L_x_1912) ;  /* 0x0000000000148947 */ /* 0x000fea0003800000 */
[----:B------:R-:W-:Y:S01]  /*29840*/  UMOV UR4, 0xffffffff ;  /* 0xffffffff00047882 */ /* 0x000fe20000000000 */
[----:B-1----:R-:W-:Y:S02]  /*29850*/  VIADD R3, R3, 0xffffffff ;  /* 0xffffffff03037836 */ /* 0x002fe40000000000 */
[----:B------:R-:W-:Y:S05]  /*29860*/  BRA.DIV UR4, `(.L_x_1913) ;  /* 0x0000003604ac7947 */ /* 0x000fea000b800000 */
[----:B------:R1:W3:Y:S02]  /*29870*/  SHFL.IDX PT, R3, R7, R3, 0x1f ;  /* 0x00001f0307037589 */ /* 0x0002e400000e0000 */
.L_x_2025:
[----:B---3--:R-:W-:-:S07]  /*29880*/  IMAD.MOV.U32 R8, RZ, RZ, R3 ;  /* 0x000000ffff087224 */ /* 0x008fce00078e0003 */
.L_x_1912:
[----:B------:R-:W-:Y:S01]  /*29890*/  ISETP.NE.AND P0, PT, R6, 0x1, PT ;  /* 0x000000010600780c */ /* 0x000fe20003f05270 */
[----:B------:R-:W-:-:S05]  /*298a0*/  IMAD R0, R8, R2, R9 ;  /* 0x0000000208007224 */ /* 0x000fca00078e0209 */
[----:B------:R3:W-:Y:S02]  /*298b0*/  STL [R1], R0 ;  /* 0x0000000001007387 */ /* 0x0007e40000100800 */
[----:B---3--:R-:W-:-:S05]  /*298c0*/  IADD3 R0, R5, -R0, RZ ;  /* 0x8000000005007210 */ /* 0x008fca0007ffe0ff */
[----:B------:R-:W-:Y:S05]  /*298d0*/  @!P0 BRA `(.L_x_1914) ;  /* 0x0000000000e48947 */ /* 0x000fea0003800000 */
[----:B------:R-:W-:-:S04]  /*298e0*/  IABS R5, R4 ;  /* 0x0000000400057213 */ /* 0x000fc80000000000 */
[----:B------:R-:W3:Y:S08]  /*298f0*/  I2F.RP R2, R5 ;  /* 0x0000000500027306 */ /* 0x000ef00000209400 */
[----:B---3--:R-:W3:Y:S02]  /*29900*/  MUFU.RCP R2, R2 ;  /* 0x0000000200027308 */ /* 0x008ee40000001000 */
[----:B---3--:R-:W-:-:S06]  /*29910*/  VIADD R2, R2, 0xffffffe ;  /* 0x0ffffffe02027836 */ /* 0x008fcc0000000000 */
[----:B-1----:R-:W1:Y:S02]  /*29920*/  F2I.FTZ.U32.TRUNC.NTZ R3, R2 ;  /* 0x0000000200037305 */ /* 0x002e64000021f000 */
[----:B-1----:R-:W-:-:S04]  /*29930*/  IMAD.MOV R2, RZ, RZ, -R3 ;  /* 0x000000ffff027224 */ /* 0x002fc800078e0a03 */
        /* <DEDUP_REMOVED lines=14> */
[----:B------:R-:W1:Y:S07]  /*29a20*/  I2F.RP R2, R5 ;  /* 0x0000000500027306 */ /* 0x000e6e0000209400 */
[----:B------:R-:W-:Y:S01]  /*29a30*/  @P0 VIADD R8, R8, 0x1 ;  /* 0x0000000108080836 */ /* 0x000fe20000000000 */
[----:B-1----:R-:W1:Y:S02]  /*29a40*/  MUFU.RCP R2, R2 ;  /* 0x0000000200027308 */ /* 0x002e640000001000 */
[----:B-1----:R-:W-:-:S06]  /*29a50*/  VIADD R2, R2, 0xffffffe ;  /* 0x0ffffffe02027836 */ /* 0x002fcc0000000000 */
[----:B------:R-:W1:Y:S02]  /*29a60*/  F2I.FTZ.U32.TRUNC.NTZ R3, R2 ;  /* 0x0000000200037305 */ /* 0x000e64000021f000 */
[----:B-1----:R-:W-:-:S04]  /*29a70*/  IMAD.MOV R2, RZ, RZ, -R3 ;  /* 0x000000ffff027224 */ /* 0x002fc800078e0a03 */
[----:B0-----:R-:W-:Y:S02]  /*29a80*/  IMAD R7, R2, R5, RZ ;  /* 0x0000000502077224 */ /* 0x001fe400078e02ff */
[----:B------:R-:W-:-:S04]  /*29a90*/  IMAD.MOV.U32 R2, RZ, RZ, RZ ;  /* 0x000000ffff027224 */ /* 0x000fc800078e00ff */
[----:B------:R-:W-:Y:S01]  /*29aa0*/  IMAD.HI.U32 R7, R3, R7, R2 ;  /* 0x0000000703077227 */ /* 0x000fe200078e0002 */
[----:B------:R-:W-:Y:S02]  /*29ab0*/  LOP3.LUT R2, R0, R4, RZ, 0x3c, !PT ;  /* 0x0000000400027212 */ /* 0x000fe400078e3cff */
[----:B------:R-:W-:Y:S02]  /*29ac0*/  MOV R3, R8 ;  /* 0x0000000800037202 */ /* 0x000fe40000000f00 */
        /* <DEDUP_REMOVED lines=26> */
.L_x_1914:
[----:B-1----:R-:W3:Y:S01]  /*29c70*/  LDL R3, [R1+0xc] ;  /* 0x00000c0001037983 */ /* 0x002ee20000100800 */
[----:B0-----:R-:W3:Y:S02]  /*29c80*/  LDC.64 R6, c[0x0][0xc90] ;  /* 0x00032400ff067b82 */ /* 0x001ee40000000a00 */
[----:B---3--:R-:W-:-:S05]  /*29c90*/  IMAD.WIDE R6, R3, 0x4, R6 ;  /* 0x0000000403067825 */ /* 0x008fca00078e0206 */
[----:B------:R-:W3:Y:S02]  /*29ca0*/  LDG.E R3, desc[UR46][R6.64] ;  /* 0x0000002e06037981 */ /* 0x000ee4000c1e1900 */
[----:B---3--:R-:W-:-:S05]  /*29cb0*/  IMAD R5, R4, R3, RZ ;  /* 0x0000000304057224 */ /* 0x008fca00078e02ff */
[----:B------:R-:W-:-:S04]  /*29cc0*/  IABS R8, R5 ;  /* 0x0000000500087213 */ /* 0x000fc80000000000 */
[----:B------:R-:W0:Y:S08]  /*29cd0*/  I2F.RP R6, R8 ;  /* 0x0000000800067306 */ /* 0x000e300000209400 */
[----:B0-----:R-:W0:Y:S02]  /*29ce0*/  MUFU.RCP R6, R6 ;  /* 0x0000000600067308 */ /* 0x001e240000001000 */
[----:B0-----:R-:W-:-:S06]  /*29cf0*/  IADD3 R6, R6, 0xffffffe, RZ ;  /* 0x0ffffffe06067810 */ /* 0x001fcc0007ffe0ff */
        /* <DEDUP_REMOVED lines=24> */
[----:B------:R-:W-:-:S04]  /*29e80*/  VIADDMNMX R8, R8, R2, R3, PT ;  /* 0x0000000208087246 */ /* 0x000fc80003800103 */
[----:B------:R-:W-:-:S04]  /*29e90*/  IABS R9, R8 ;  /* 0x0000000800097213 */ /* 0x000fc80000000000 */
[----:B------:R-:W0:Y:S08]  /*29ea0*/  I2F.RP R2, R9 ;  /* 0x0000000900027306 */ /* 0x000e300000209400 */
[----:B0-----:R-:W0:Y:S02]  /*29eb0*/  MUFU.RCP R2, R2 ;  /* 0x0000000200027308 */ /* 0x001e240000001000 */
[----:B0-----:R-:W-:-:S06]  /*29ec0*/  VIADD R2, R2, 0xffffffe ;  /* 0x0ffffffe02027836 */ /* 0x001fcc0000000000 */
[----:B------:R0:W1:Y:S02]  /*29ed0*/  F2I.FTZ.U32.TRUNC.NTZ R3, R2 ;  /* 0x0000000200037305 */ /* 0x000064000021f000 */
[----:B0-----:R-:W-:Y:S01]  /*29ee0*/  IMAD.MOV.U32 R2, RZ, RZ, RZ ;  /* 0x000000ffff027224 */ /* 0x001fe200078e00ff */
[----:B-1----:R-:W-:-:S05]  /*29ef0*/  IADD3 R0, RZ, -R3, RZ ;  /* 0x80000003ff007210 */ /* 0x002fca0007ffe0ff */
[----:B------:R-:W-:-:S04]  /*29f00*/  IMAD R0, R0, R9, RZ ;  /* 0x0000000900007224 */ /* 0x000fc800078e02ff */
        /* <DEDUP_REMOVED lines=11> */
[----:B------:R-:W-:Y:S02]  /*29fc0*/  LOP3.LUT R0, R6, R8, RZ, 0x3c, !PT ;  /* 0x0000000806007212 */ /* 0x000fe400078e3cff */
[----:B------:R-:W-:Y:S02]  /*29fd0*/  IADD3 R6, R7, 0x1000000, R6 ;  /* 0x0100000007067810 */ /* 0x000fe40007ffe006 */
[----:B------:R-:W-:-:S07]  /*29fe0*/  ISETP.GE.AND P1, PT, R0, RZ, PT ;  /* 0x000000ff0000720c */ /* 0x000fce0003f26270 */
[----:B------:R-:W-:-:S04]  /*29ff0*/  @P0 VIADD R2, R2, 0x1 ;  /* 0x0000000102020836 */ /* 0x000fc80000000000 */
[----:B------:R-:W-:-:S04]  /*2a000*/  IMAD.MOV.U32 R0, RZ, RZ, R2 ;  /* 0x000000ffff007224 */ /* 0x000fc800078e0002 */
[----:B------:R-:W-:Y:S01]  /*2a010*/  @!P1 IMAD.MOV R0, RZ, RZ, -R0 ;  /* 0x000000ffff009224 */ /* 0x000fe200078e0a00 */
[----:B------:R-:W-:Y:S01]  /*2a020*/  @!P2 LOP3.LUT R0, RZ, R8, RZ, 0x33, !PT ;  /* 0x00000008ff00a212 */ /* 0x000fe200078e33ff */
[----:B------:R-:W-:-:S04]  /*2a030*/  IMAD.MOV R8, RZ, RZ, -R8 ;  /* 0x000000ffff087224 */ /* 0x000fc800078e0a08 */
[----:B------:R-:W-:-:S05]  /*2a040*/  IMAD R2, R0, R8, R6 ;  /* 0x0000000800027224 */ /* 0x000fca00078e0206 */
[----:B------:R0:W-:Y:S02]  /*2a050*/  STL [R1+0x8], R2 ;  /* 0x0000080201007387 */ /* 0x0001e40000100800 */
.L_x_1915:
[----:B------:R-:W-:-:S05]  /*2a060*/  LOP3.LUT R0, RZ, R0, RZ, 0x33, !PT ;  /* 0x00000000ff007212 */ /* 0x000fca00078e33ff */
[----:B------:R-:W-:-:S05]  /*2a070*/  IMAD.IADD R0, R4, 0x1, R0 ;  /* 0x0000000104007824 */ /* 0x000fca00078e0200 */
[----:B------:R3:W-:Y:S01]  /*2a080*/  STL [R1+0x4], R0 ;  /* 0x0000040001007387 */ /* 0x0007e20000100800 */
[----:B------:R-:W-:Y:S05]  /*2a090*/  BRA `(.L_x_1916) ;  /* 0x0000000000287947 */ /* 0x000fea0003800000 */
.L_x_1908:
        /* <DEDUP_REMOVED lines=10> */
.L_x_1916:
[----:B-1-3--:R-:W3:Y:S04]  /*2a140*/  LDL R0, [R1+0x28] ;  /* 0x0000280001007983 */ /* 0x00aee80000100800 */
[----:B0-----:R-:W4:Y:S04]  /*2a150*/  LDL R2, [R1+0xc] ;  /* 0x00000c0001027983 */ /* 0x001f280000100800 */
[----:B------:R-:W5:Y:S04]  /*2a160*/  LDL R3, [R1+0x8] ;  /* 0x0000080001037983 */ /* 0x000f680000100800 */
[----:B------:R-:W2:Y:S04]  /*2a170*/  LDL R4, [R1] ;  /* 0x0000000001047983 */ /* 0x000ea80000100800 */
[----:B------:R-:W2:Y:S01]  /*2a180*/  LDL R5, [R1+0x4] ;  /* 0x0000040001057983 */ /* 0x000ea20000100800 */
[----:B------:R-:W-:Y:S05]  /*2a190*/  WARPSYNC.ALL ;  /* 0x0000000000007948 */ /* 0x000fea0003800000 */
[----:B------:R-:W-:Y:S01]  /*2a1a0*/  BAR.SYNC.DEFER_BLOCKING 0x4, 0x180 ;  /* 0x0106000000007b1d */ /* 0x000fe20000010000 */
[----:B---3--:R-:W-:-:S13]  /*2a1b0*/  ISETP.NE.AND P0, PT, R0, RZ, PT ;  /* 0x000000ff0000720c */ /* 0x008fda0003f05270 */
[----:B------:R-:W0:Y:S01]  /*2a1c0*/  @!P0 S2R R0, SR_CgaCtaId ;  /* 0x0000000000008919 */ /* 0x000e220000008800 */
[----:B----4-:R-:W-:Y:S01]  /*2a1d0*/  IMAD.MOV.U32 R7, RZ, RZ, R2 ;  /* 0x000000ffff077224 */ /* 0x010fe200078e0002 */
[----:B------:R-:W-:Y:S01]  /*2a1e0*/  @!P0 MOV R2, 0x400 ;  /* 0x0000040000028802 */ /* 0x000fe20000000f00 */
[----:B-----5:R-:W-:-:S03]  /*2a1f0*/  IMAD.MOV.U32 R6, RZ, RZ, R3 ;  /* 0x000000ffff067224 */ /* 0x020fc600078e0003 */
[----:B0-----:R-:W-:-:S05]  /*2a200*/  @!P0 LEA R19, R0, R2, 0x18 ;  /* 0x0000000200138211 */ /* 0x001fca00078ec0ff */
[----:B--2---:R0:W-:Y:S01]  /*2a210*/  @!P0 STS.128 [R19+0x2a8d0], R4 ;  /* 0x02a8d00413008388 */ /* 0x0041e20000000c00 */
[----:B------:R-:W-:Y:S06]  /*2a220*/  BAR.ARV 0x5, 0x180 ;  /* 0x0146000000007b1d */ /* 0x000fec0000002000 */
.L_x_1905:
[----:B--2---:R-:W2:Y:S01]  /*2a230*/  LDL R0, [R1+0xc] ;  /* 0x00000c0001007983 */ /* 0x004ea20000100800 */
[----:B------:R-:W-:Y:S02]  /*2a240*/  ULDC UR4, c[0x0][0xc3c] ;  /* 0x00030f0000047ab9 */ /* 0x000fe40000000800 */
[----:B--2---:R-:W-:-:S13]  /*2a250*/  ISETP.GE.AND P0, PT, R0, UR4, PT ;  /* 0x0000000400007c0c */ /* 0x004fda000bf06270 */
[----:B------:R-:W-:Y:S05]  /*2a260*/  @!P0 BRA `(.L_x_1917) ;  /* 0xffffff8400908947 */ /* 0x000fea000383ffff */
[----:B------:R-:W-:Y:S05]  /*2a270*/  BSYNC B8 ;  /* 0x0000000000087941 */ /* 0x000fea0003800000 */
.L_x_1753:
[----:B---3--:R-:W2:Y:S01]  /*2a280*/  LDL.LU R0, [R1+0x58] ;  /* 0x0000580001007983 */ /* 0x008ea20000300800 */
        /* <DEDUP_REMOVED lines=11> */
.L_x_2026:
[----:B------:R-:W-:Y:S05]  /*2a340*/  BSYNC B0 ;  /* 0x0000000000007941 */ /* 0x000fea0003800000 */
.L_x_1918:
[----:B------:R-:W-:-:S03]  /*2a350*/  UMOV UR4, 0xffffffff ;  /* 0xffffffff00047882 */ /* 0x000fc60000000000 */
[----:B------:R-:W-:Y:S05]  /*2a360*/  BRA.DIV UR4, `(.L_x_1920) ;  /* 0x0000002e042c7947 */ /* 0x000fea000b800000 */
[----:B------:R-:W1:Y:S02]  /*2a370*/  S2R R2, SR_TID.X ;  /* 0x0000000000027919 */ /* 0x000e640000002100 */
[----:B-1----:R-:W-:-:S04]  /*2a380*/  SHF.R.U32.HI R2, RZ, 0x5, R2 ;  /* 0x00000005ff027819 */ /* 0x002fc80000011602 */
[----:B------:R-:W-:-:S05]  /*2a390*/  LOP3.LUT R2, R2, 0x3, RZ, 0xc0, !PT ;  /* 0x0000000302027812 */ /* 0x000fca00078ec0ff */
[----:B------:R1:W2:Y:S02]  /*2a3a0*/  SHFL.IDX PT, R14, R2, RZ, 0x1f ;  /* 0x00001fff020e7589 */ /* 0x0002a400000e0000 */
.L_x_2029:
[----:B--2---:R-:W-:-:S13]  /*2a3b0*/  ISETP.NE.AND P0, PT, R14, RZ, PT ;  /* 0x000000ff0e00720c */ /* 0x004fda0003f05270 */
[----:B------:R-:W-:Y:S05]  /*2a3c0*/  @P0 BRA `(.L_x_1449) ;  /* 0x00000000009c0947 */ /* 0x000fea0003800000 */
[----:B------:R-:W-:-:S03]  /*2a3d0*/  UMOV UR4, 0xffffffff ;  /* 0xffffffff00047882 */ /* 0x000fc60000000000 */
[----:B------:R-:W-:Y:S05]  /*2a3e0*/  BRA.DIV UR4, `(.L_x_1921) ;  /* 0x0000002e04407947 */ /* 0x000fea000b800000 */
[----:B------:R-:W-:-:S13]  /*2a3f0*/  ELECT P6, URZ, PT ;  /* 0x00000000003f782f */ /* 0x000fda00038c0000 */
.L_x_2032:
        /* <DEDUP_REMOVED lines=8> */
.L_x_1922:
[----:B0-----:R-:W2:Y:S04]  /*2a480*/  LDL R3, [R1+0x10] ;  /* 0x0000100001037983 */ /* 0x001ea80000100800 */
[----:B------:R-:W3:Y:S01]  /*2a490*/  LDL.LU R7, [R1+0x18] ;  /* 0x0000180001077983 */ /* 0x000ee20000300800 */
[----:B------:R-:W-:-:S04]  /*2a4a0*/  VIADD R2, R0, 0x2a840 ;  /* 0x0002a84000027836 */ /* 0x000fc80000000000 */
[C---:B--2---:R-:W-:Y:S02]  /*2a4b0*/  IMAD R6, R3.reuse, 0x8, R2 ;  /* 0x0000000803067824 */ /* 0x044fe400078e0202 */
[----:B------:R-:W-:Y:S01]  /*2a4c0*/  VIADD R3, R3, 0x1 ;  /* 0x0000000103037836 */ /* 0x000fe20000000000 */
[----:B---3--:R-:W-:-:S04]  /*2a4d0*/  SHF.L.U32 R5, R7, 0x1f, RZ ;  /* 0x0000001f07057819 */ /* 0x008fc800000006ff */
        /* <DEDUP_REMOVED lines=8> */
.L_x_2033:
[----:B------:R-:W1:Y:S02]  /*2a560*/  SYNCS.PHASECHK.TRANS64.TRYWAIT P0, [R7+URZ], R2 ;  /* 0x00000002070075a7 */ /* 0x000e64000800017f */
[----:B-1----:R-:W-:Y:S05]  /*2a570*/  @!P0 BRA `(.L_x_1924) ;  /* 0x0000002c00108947 */ /* 0x002fea0003800000 */
.L_x_2034:
[----:B------:R-:W-:Y:S05]  /*2a580*/  @!P2 BRA `(.L_x_1925) ;  /* 0x000000000004a947 */ /* 0x000fea0003800000 */
[----:B------:R-:W-:Y:S01]  /*2a590*/  BPT.TRAP 0x1 ;  /* 0x000000040000795c */ /* 0x000fe20000300000 */
.L_x_1925:
[----:B------:R-:W2:Y:S01]  /*2a5a0*/  LDL.LU R4, [R1+0x10] ;  /* 0x0000100001047983 */ /* 0x000ea20000300800 */
[----:B------:R-:W-:-:S05]  /*2a5b0*/  IADD3 R0, R0, 0x2a860, RZ ;  /* 0x0002a86000007810 */ /* 0x000fca0007ffe0ff */
[----:B--2---:R-:W-:-:S04]  /*2a5c0*/  IMAD R4, R4, 0x8, R0 ;  /* 0x0000000804047824 */ /* 0x004fc800078e0200 */
[----:B------:R-:W2:Y:S02]  /*2a5d0*/  SYNCS.PHASECHK.TRANS64.TRYWAIT P0, [R4+URZ], R5 ;  /* 0x00000005040075a7 */ /* 0x000ea4000800017f */
[----:B--2---:R-:W-:Y:S05]  /*2a5e0*/  @!P0 BRA `(.L_x_1926) ;  /* 0x0000002c00088947 */ /* 0x004fea0003800000 */
.L_x_2035:
[----:B------:R-:W-:-:S07]  /*2a5f0*/  IMAD R3, R3, 0x8, R0 ;  /* 0x0000000803037824 */ /* 0x000fce00078e0200 */
.L_x_1927:
[----:B---3--:R3:W4:Y:S02]  /*2a600*/  SYNCS.PHASECHK.TRANS64.TRYWAIT P0, [R3+URZ], R2 ;  /* 0x00000002030075a7 */ /* 0x008724000800017f */
[----:B----4-:R-:W-:Y:S05]  /*2a610*/  @!P0 NANOSLEEP.SYNCS 0x989680 ;  /* 0x009896800000895d */ /* 0x010fea0003900000 */
[----:B------:R-:W4:Y:S02]  /*2a620*/  @!P0 SYNCS.PHASECHK.TRANS64 P0, [R3+URZ], R2 ;  /* 0x00000002030085a7 */ /* 0x000f24000800007f */
[----:B----4-:R-:W-:Y:S05]  /*2a630*/  @!P0 BRA `(.L_x_1927) ;  /* 0xfffffffc00f08947 */ /* 0x010fea000383ffff */
.L_x_1449:
[----:B------:R-:W-:Y:S05]  /*2a640*/  BSYNC B9 ;  /* 0x0000000000097941 */ /* 0x000fea0003800000 */
.L_x_1446:
[----:B------:R-:W-:Y:S05]  /*2a650*/  EXIT ;  /* 0x000000000000794d */ /* 0x000fea0003800000 */
.L_x_1477:
[----:B0-----:R0:W1:Y:S02]  /*2a660*/  SYNCS.PHASECHK.TRANS64.TRYWAIT P5, [R3+URZ+0x2a890], R0 ;  /* 0x02a89000030075a7 */ /* 0x00106400080a017f */
[----:B-1----:R-:W-:Y:S05]  /*2a670*/  @!P5 NANOSLEEP.SYNCS 0x989680 ;  /* 0x009896800000d95d */ /* 0x002fea0003900000 */
[----:B------:R-:W1:Y:S02]  /*2a680*/  @!P5 SYNCS.PHASECHK.TRANS64 P5, [R3+URZ+0x2a890], R0 ;  /* 0x02a890000300d5a7 */ /* 0x000e6400080a007f */
[----:B-1----:R-:W-:Y:S05]  /*2a690*/  @!P5 BRA `(.L_x_1477) ;  /* 0xfffffffc00f0d947 */ /* 0x002fea000383ffff */
[----:B------:R-:W-:Y:S05]  /*2a6a0*/  BRA `(.L_x_1928) ;  /* 0xfffffd9800247947 */ /* 0x000fea000383ffff */
.L_x_1531:
[----:B-1----:R1:W2:Y:S02]  /*2a6b0*/  SYNCS.PHASECHK.TRANS64.TRYWAIT P5, [R3+URZ+0x2a890], R0 ;  /* 0x02a89000030075a7 */ /* 0x0022a400080a017f */
[----:B--2---:R-:W-:Y:S05]  /*2a6c0*/  @!P5 NANOSLEEP.SYNCS 0x989680 ;  /* 0x009896800000d95d */ /* 0x004fea0003900000 */
[----:B------:R-:W2:Y:S02]  /*2a6d0*/  @!P5 SYNCS.PHASECHK.TRANS64 P5, [R3+URZ+0x2a890], R0 ;  /* 0x02a890000300d5a7 */ /* 0x000ea400080a007f */
[----:B--2---:R-:W-:Y:S05]  /*2a6e0*/  @!P5 BRA `(.L_x_1531) ;  /* 0xfffffffc00f0d947 */ /* 0x004fea000383ffff */
[----:B------:R-:W-:Y:S05]  /*2a6f0*/  BRA `(.L_x_1929) ;  /* 0xfffffdc800fc7947 */ /* 0x000fea000383ffff */
.L_x_1556:
[----:B0-----:R0:W1:Y:S02]  /*2a700*/  SYNCS.PHASECHK.TRANS64.TRYWAIT P4, [R3+URZ+0x2a890], R0 ;  /* 0x02a89000030075a7 */ /* 0x001064000808017f */
[----:B-1----:R-:W-:Y:S05]  /*2a710*/  @!P4 NANOSLEEP.SYNCS 0x989680 ;  /* 0x009896800000c95d */ /* 0x002fea0003900000 */
[----:B------:R-:W1:Y:S02]  /*2a720*/  @!P4 SYNCS.PHASECHK.TRANS64 P4, [R3+URZ+0x2a890], R0 ;  /* 0x02a890000300c5a7 */ /* 0x000e64000808007f */
[----:B-1----:R-:W-:Y:S05]  /*2a730*/  @!P4 BRA `(.L_x_1556) ;  /* 0xfffffffc00f0c947 */ /* 0x002fea000383ffff */
[----:B------:R-:W-:Y:S05]  /*2a740*/  BRA `(.L_x_1930) ;  /* 0xfffffdfc004c7947 */ /* 0x000fea000383ffff */
.L_x_1562:
[----:B0-----:R0:W1:Y:S02]  /*2a750*/  SYNCS.PHASECHK.TRANS64.TRYWAIT P4, [R3+URZ+0x2a8b0], R0 ;  /* 0x02a8b000030075a7 */ /* 0x001064000808017f */
[----:B-1----:R-:W-:Y:S05]  /*2a760*/  @!P4 NANOSLEEP.SYNCS 0x989680 ;  /* 0x009896800000c95d */ /* 0x002fea0003900000 */
[----:B------:R-:W1:Y:S02]  /*2a770*/  @!P4 SYNCS.PHASECHK.TRANS64 P4, [R3+URZ+0x2a8b0], R0 ;  /* 0x02a8b0000300c5a7 */ /* 0x000e64000808007f */
[----:B-1----:R-:W-:Y:S05]  /*2a780*/  @!P4 BRA `(.L_x_1562) ;  /* 0xfffffffc00f0c947 */ /* 0x002fea000383ffff */
[----:B------:R-:W-:Y:S05]  /*2a790*/  BRA `(.L_x_1931) ;  /* 0xfffffe00004c7947 */ /* 0x000fea000383ffff */
.L_x_1590:
[----:B------:R-:W-:Y:S01]  /*2a7a0*/  BSSY B1, `(.L_x_1932) ;  /* 0x0000008000017945 */ /* 0x000fe20003800000 */
[----:B------:R-:W-:Y:S02]  /*2a7b0*/  IMAD.MOV.U32 R13, RZ, RZ, R0 ;  /* 0x000000ffff0d7224 */ /* 0x000fe400078e0000 */
[----:B------:R-:W-:Y:S02]  /*2a7c0*/  IMAD.MOV.U32 R12, RZ, RZ, RZ ;  /* 0x000000ffff0c7224 */ /* 0x000fe400078e00ff */
[----:B------:R-:W-:Y:S02]  /*2a7d0*/  IMAD.MOV.U32 R11, RZ, RZ, 0x1c1f ;  /* 0x00001c1fff0b7424 */ /* 0x000fe400078e00ff */
[----:B------:R-:W-:-:S07]  /*2a7e0*/  IMAD.MOV.U32 R15, RZ, RZ, -0x1 ;  /* 0xffffffffff0f7424 */ /* 0x000fce00078e00ff */
[----:B------:R-:W-:Y:S05]  /*2a7f0*/  WARPSYNC.COLLECTIVE R15, `(.L_x_1933) ;  /* 0x000000000f087348 */ /* 0x000fea0003c00000 */
[----:B------:R0:W1:Y:S02]  /*2a800*/  SHFL.IDX P6, R14, R13, R12, R11 ;  /* 0x0000000c0d0e7389 */ /* 0x00006400000c000b */
[----:B01----:R-:W-:Y:S01]  /*2a810*/  ENDCOLLECTIVE ;  /* 0x000000000000791b */ /* 0x003fe20003800000 */
.L_x_1933:
[----:B------:R-:W-:Y:S05]  /*2a820*/  BSYNC B1 ;  /* 0x0000000000017941 */ /* 0x000fea0003800000 */
.L_x_1932:
[----:B------:R-:W-:Y:S01]  /*2a830*/  IMAD.MOV.U32 R13, RZ, RZ, R10 ;  /* 0x000000ffff0d7224 */ /* 0x000fe200078e000a */
[----:B------:R-:W-:Y:S01]  /*2a840*/  MOV R15, 0xffffffff ;  /* 0xffffffff000f7802 */ /* 0x000fe20000000f00 */
[----:B------:R-:W-:Y:S02]  /*2a850*/  IMAD.MOV.U32 R12, RZ, RZ, RZ ;  /* 0x000000ffff0c7224 */ /* 0x000fe400078e00ff */
[----:B------:R-:W-:Y:S02]  /*2a860*/  IMAD.MOV.U32 R11, RZ, RZ, 0x1c1f ;  /* 0x00001c1fff0b7424 */ /* 0x000fe400078e00ff */
[----:B------:R-:W-:-:S07]  /*2a870*/  IMAD.MOV.U32 R7, RZ, RZ, R14 ;  /* 0x000000ffff077224 */ /* 0x000fce00078e000e */
[----:B------:R-:W-:Y:S05]  /*2a880*/  WARPSYNC.COLLECTIVE R15, `(.L_x_1934) ;  /* 0x000000000f087348 */ /* 0x000fea0003c00000 */
[----:B------:R0:W1:Y:S02]  /*2a890*/  SHFL.IDX P6, R14, R13, R12, R11 ;  /* 0x0000000c0d0e7389 */ /* 0x00006400000c000b */
[----:B01----:R-:W-:Y:S01]  /*2a8a0*/  ENDCOLLECTIVE ;  /* 0x000000000000791b */ /* 0x003fe20003800000 */
.L_x_1934:
[----:B------:R-:W-:Y:S02]  /*2a8b0*/  IMAD.MOV.U32 R13, RZ, RZ, R63 ;  /* 0x000000ffff0d7224 */ /* 0x000fe400078e003f */
[----:B------:R-:W-:-:S07]  /*2a8c0*/  IMAD.MOV.U32 R6, RZ, RZ, R14 ;  /* 0x000000ffff067224 */ /* 0x000fce00078e000e */
[----:B------:R-:W-:Y:S05]  /*2a8d0*/  WARPSYNC.COLLECTIVE R15, `(.L_x_1935) ;  /* 0x000000000f087348 */ /* 0x000fea0003c00000 */
[----:B------:R0:W1:Y:S02]  /*2a8e0*/  SHFL.IDX P6, R14, R13, R12, R11 ;  /* 0x0000000c0d0e7389 */ /* 0x00006400000c000b */
[----:B01----:R-:W-:Y:S01]  /*2a8f0*/  ENDCOLLECTIVE ;  /* 0x000000000000791b */ /* 0x003fe20003800000 */
.L_x_1935:
[----:B------:R-:W-:Y:S02]  /*2a900*/  IMAD.MOV.U32 R13, RZ, RZ, R3 ;  /* 0x000000ffff0d7224 */ /* 0x000fe400078e0003 */
[----:B------:R-:W-:-:S07]  /*2a910*/  IMAD.MOV.U32 R9, RZ, RZ, R14 ;  /* 0x000000ffff097224 */ /* 0x000fce00078e000e */
[----:B------:R-:W-:Y:S05]  /*2a920*/  WARPSYNC.COLLECTIVE R15, `(.L_x_1936) ;  /* 0x000000000f087348 */ /* 0x000fea0003c00000 */
[----:B------:R0:W1:Y:S02]  /*2a930*/  SHFL.IDX P6, R14, R13, R12, R11 ;  /* 0x0000000c0d0e7389 */ /* 0x00006400000c000b */
[----:B01----:R-:W-:Y:S01]  /*2a940*/  ENDCOLLECTIVE ;  /* 0x000000000000791b */ /* 0x003fe20003800000 */
.L_x_1936:
[----:B------:R-:W-:Y:S01]  /*2a950*/  IMAD.MOV.U32 R8, RZ, RZ, R14 ;  /* 0x000000ffff087224 */ /* 0x000fe200078e000e */
[----:B------:R-:W-:Y:S06]  /*2a960*/  BRA `(.L_x_1937) ;  /* 0xfffffe1400147947 */ /* 0x000fec000383ffff */
.L_x_1593:
[----:B------:R-:W-:Y:S01]  /*2a970*/  BSSY B1, `(.L_x_1938) ;  /* 0x0000008000017945 */ /* 0x000fe20003800000 */
[----:B------:R-:W-:Y:S02]  /*2a980*/  IMAD.MOV.U32 R13, RZ, RZ, R0 ;  /* 0x000000ffff0d7224 */ /* 0x000fe400078e0000 */
[----:B------:R-:W-:Y:S02]  /*2a990*/  IMAD.MOV.U32 R12, RZ, RZ, 0x1 ;  /* 0x00000001ff0c7424 */ /* 0x000fe400078e00ff */
[----:B------:R-:W-:Y:S02]  /*2a9a0*/  IMAD.MOV.U32 R11, RZ, RZ, 0x1c1f ;  /* 0x00001c1fff0b7424 */ /* 0x000fe400078e00ff */
[----:B------:R-:W-:-:S07]  /*2a9b0*/  IMAD.MOV.U32 R15, RZ, RZ, -0x1 ;  /* 0xffffffffff0f7424 */ /* 0x000fce00078e00ff */
[----:B0--34-:R-:W-:Y:S05]  /*2a9c0*/  WARPSYNC.COLLECTIVE R15, `(.L_x_1939) ;  /* 0x000000000f087348 */ /* 0x019fea0003c00000 */
[----:B------:R1:W2:Y:S02]  /*2a9d0*/  SHFL.IDX P6, R14, R13, R12, R11 ;  /* 0x0000000c0d0e7389 */ /* 0x0002a400000c000b */
[----:B01234-:R-:W-:Y:S01]  /*2a9e0*/  ENDCOLLECTIVE ;  /* 0x000000000000791b */ /* 0x01ffe20003800000 */
.L_x_1939:
[----:B------:R-:W-:Y:S05]  /*2a9f0*/  BSYNC B1 ;  /* 0x0000000000017941 */ /* 0x000fea0003800000 */
.L_x_1938:
[----:B------:R-:W-:Y:S01]  /*2aa00*/  MOV R13, R10 ;  /* 0x0000000a000d7202 */ /* 0x000fe20000000f00 */
[----:B------:R-:W-:Y:S02]  /*2aa10*/  IMAD.MOV.U32 R12, RZ, RZ, 0x1 ;  /* 0x00000001ff0c7424 */ /* 0x000fe400078e00ff */
[----:B------:R-:W-:Y:S02]  /*2aa20*/  IMAD.MOV.U32 R11, RZ, RZ, 0x1c1f ;  /* 0x00001c1fff0b7424 */ /* 0x000fe400078e00ff */
[----:B------:R-:W-:Y:S02]  /*2aa30*/  IMAD.MOV.U32 R15, RZ, RZ, -0x1 ;  /* 0xffffffffff0f7424 */ /* 0x000fe400078e00ff */
[----:B------:R-:W-:-:S07]  /*2aa40*/  IMAD.MOV.U32 R0, RZ, RZ, R14 ;  /* 0x000000ffff007224 */ /* 0x000fce00078e000e */
[----:B------:R-:W-:Y:S05]  /*2aa50*/  WARPSYNC.COLLECTIVE R15, `(.L_x_1940) ;  /* 0x000000000f087348 */ /* 0x000fea0003c00000 */
[----:B------:R0:W1:Y:S02]  /*2aa60*/  SHFL.IDX P6, R14, R13, R12, R11 ;  /* 0x0000000c0d0e7389 */ /* 0x00006400000c000b */
[----:B01----:R-:W-:Y:S01]  /*2aa70*/  ENDCOLLECTIVE ;  /* 0x000000000000791b */ /* 0x003fe20003800000 */
.L_x_1940:
[----:B------:R-:W-:Y:S02]  /*2aa80*/  IMAD.MOV.U32 R13, RZ, RZ, R63 ;  /* 0x000000ffff0d7224 */ /* 0x000fe400078e003f */
[----:B------:R-:W-:-:S07]  /*2aa90*/  IMAD.MOV.U32 R65, RZ, RZ, R14 ;  /* 0x000000ffff417224 */ /* 0x000fce00078e000e */
[----:B------:R-:W-:Y:S05]  /*2aaa0*/  WARPSYNC.COLLECTIVE R15, `(.L_x_1941) ;  /* 0x000000000f087348 */ /* 0x000fea0003c00000 */
[----:B------:R0:W1:Y:S02]  /*2aab0*/  SHFL.IDX P6, R14, R13, R12, R11 ;  /* 0x0000000c0d0e7389 */ /* 0x00006400000c000b */
[----:B01----:R-:W-:Y:S01]  /*2aac0*/  ENDCOLLECTIVE ;  /* 0x000000000000791b */ /* 0x003fe20003800000 */
.L_x_1941:
[----:B------:R-:W-:Y:S02]  /*2aad0*/  IMAD.MOV.U32 R13, RZ, RZ, R3 ;  /* 0x000000ffff0d7224 */ /* 0x000fe400078e0003 */
[----:B------:R-:W-:-:S07]  /*2aae0*/  IMAD.MOV.U32 R63, RZ, RZ, R14 ;  /* 0x000000ffff3f7224 */ /* 0x000fce00078e000e */
[----:B------:R-:W-:Y:S05]  /*2aaf0*/  WARPSYNC.COLLECTIVE R15, `(.L_x_1942) ;  /* 0x000000000f087348 */ /* 0x000fea0003c00000 */
[----:B------:R0:W1:Y:S02]  /*2ab00*/  SHFL.IDX P6, R14, R13, R12, R11 ;  /* 0x0000000c0d0e7389 */ /* 0x00006400000c000b */
[----:B01----:R-:W-:Y:S01]  /*2ab10*/  ENDCOLLECTIVE ;  /* 0x000000000000791b */ /* 0x003fe20003800000 */
.L_x_1942:
[----:B------:R-:W-:Y:S01]  /*2ab20*/  IMAD.MOV.U32 R62, RZ, RZ, R14 ;  /* 0x000000ffff3e7224 */ /* 0x000fe200078e000e */
[----:B------:R-:W-:Y:S06]  /*2ab30*/  BRA `(.L_x_1943) ;  /* 0xfffffe18009c7947 */ /* 0x000fec000383ffff */
.L_x_1597:
[----:B0-----:R0:W1:Y:S02]  /*2ab40*/  SYNCS.PHASECHK.TRANS64.TRYWAIT P0, [R2+URZ+0x2a800], R5 ;  /* 0x02a80005020075a7 */ /* 0x001064000800017f */
[----:B-1----:R-:W-:Y:S05]  /*2ab50*/  @!P0 NANOSLEEP.SYNCS 0x989680 ;  /* 0x009896800000895d */ /* 0x002fea0003900000 */
[----:B------:R-:W1:Y:S02]  /*2ab60*/  @!P0 SYNCS.PHASECHK.TRANS64 P0, [R2+URZ+0x2a800], R5 ;  /* 0x02a80005020085a7 */ /* 0x000e64000800007f */
[----:B-1----:R-:W-:Y:S05]  /*2ab70*/  @!P0 BRA `(.L_x_1597) ;  /* 0xfffffffc00f08947 */ /* 0x002fea000383ffff */
[----:B------:R-:W-:Y:S05]  /*2ab80*/  BRA `(.L_x_1944) ;  /* 0xfffffe2000b47947 */ /* 0x000fea000383ffff */
.L_x_1621:
        /* <DEDUP_REMOVED lines=8> */
.L_x_1946:
[----:B------:R-:W-:Y:S05]  /*2ac10*/  BSYNC B1 ;  /* 0x0000000000017941 */ /* 0x000fea0003800000 */
.L_x_1945:
[----:B------:R-:W-:Y:S02]  /*2ac20*/  IMAD.MOV.U32 R13, RZ, RZ, R60 ;  /* 0x000000ffff0d7224 */ /* 0x000fe400078e003c */
[----:B------:R-:W-:Y:S02]  /*2ac30*/  IMAD.MOV.U32 R12, RZ, RZ, RZ ;  /* 0x000000ffff0c7224 */ /* 0x000fe400078e00ff */
[----:B------:R-:W-:Y:S02]  /*2ac40*/  IMAD.MOV.U32 R11, RZ, RZ, 0x1c1f ;  /* 0x00001c1fff0b7424 */ /* 0x000fe400078e00ff */
[----:B------:R-:W-:Y:S02]  /*2ac50*/  IMAD.MOV.U32 R15, RZ, RZ, -0x1 ;  /* 0xffffffffff0f7424 */ /* 0x000fe400078e00ff */
[----:B------:R-:W-:-:S07]  /*2ac60*/  IMAD.MOV.U32 R3, RZ, RZ, R14 ;  /* 0x000000ffff037224 */ /* 0x000fce00078e000e */
[----:B------:R-:W-:Y:S05]  /*2ac70*/  WARPSYNC.COLLECTIVE R15, `(.L_x_1947) ;  /* 0x000000000f087348 */ /* 0x000fea0003c00000 */
[----:B------:R0:W1:Y:S02]  /*2ac80*/  SHFL.IDX P6, R14, R13, R12, R11 ;  /* 0x0000000c0d0e7389 */ /* 0x00006400000c000b */
[----:B01----:R-:W-:Y:S01]  /*2ac90*/  ENDCOLLECTIVE ;  /* 0x000000000000791b */ /* 0x003fe20003800000 */
.L_x_1947:
[----:B------:R-:W-:Y:S02]  /*2aca0*/  IMAD.MOV.U32 R7, RZ, RZ, R3 ;  /* 0x000000ffff077224 */ /* 0x000fe400078e0003 */
[----:B------:R-:W-:Y:S02]  /*2acb0*/  IMAD.MOV.U32 R13, RZ, RZ, R67 ;  /* 0x000000ffff0d7224 */ /* 0x000fe400078e0043 */
[----:B------:R-:W-:-:S07]  /*2acc0*/  IMAD.MOV.U32 R0, RZ, RZ, R14 ;  /* 0x000000ffff007224 */ /* 0x000fce00078e000e */
[----:B------:R-:W-:Y:S05]  /*2acd0*/  WARPSYNC.COLLECTIVE R15, `(.L_x_1948) ;  /* 0x000000000f087348 */ /* 0x000fea0003c00000 */
[----:B------:R0:W1:Y:S02]  /*2ace0*/  SHFL.IDX P6, R14, R13, R12, R11 ;  /* 0x0000000c0d0e7389 */ /* 0x00006400000c000b */
[----:B01----:R-:W-:Y:S01]  /*2acf0*/  ENDCOLLECTIVE ;  /* 0x000000000000791b */ /* 0x003fe20003800000 */
.L_x_1948:
[----:B------:R-:W-:Y:S01]  /*2ad00*/  MOV R6, R0 ;  /* 0x0000000000067202 */ /* 0x000fe20000000f00 */
[----:B------:R-:W-:Y:S02]  /*2ad10*/  IMAD.MOV.U32 R13, RZ, RZ, R66 ;  /* 0x000000ffff0d7224 */ /* 0x000fe400078e0042 */
[----:B------:R-:W-:-:S07]  /*2ad20*/  IMAD.MOV.U32 R4, RZ, RZ, R14 ;  /* 0x000000ffff047224 */ /* 0x000fce00078e000e */
[----:B------:R-:W-:Y:S05]  /*2ad30*/  WARPSYNC.COLLECTIVE R15, `(.L_x_1949) ;  /* 0x000000000f087348 */ /* 0x000fea0003c00000 */
[----:B------:R0:W1:Y:S02]  /*2ad40*/  SHFL.IDX P6, R14, R13, R12, R11 ;  /* 0x0000000c0d0e7389 */ /* 0x00006400000c000b */
[----:B01----:R-:W-:Y:S01]  /*2ad50*/  ENDCOLLECTIVE ;  /* 0x000000000000791b */ /* 0x003fe20003800000 */
.L_x_1949:
[----:B------:R-:W-:Y:S05]  /*2ad60*/  BRA `(.L_x_1950) ;  /* 0xfffffe4400847947 */ /* 0x000fea000383ffff */
.L_x_1624:
[----:B------:R-:W-:Y:S01]  /*2ad70*/  BSSY B1, `(.L_x_1951) ;  /* 0x0000008000017945 */ /* 0x000fe20003800000 */
[----:B------:R-:W-:Y:S02]  /*2ad80*/  IMAD.MOV.U32 R13, RZ, RZ, R61 ;  /* 0x000000ffff0d7224 */ /* 0x000fe400078e003d */
[----:B------:R-:W-:Y:S02]  /*2ad90*/  IMAD.MOV.U32 R12, RZ, RZ, 0x1 ;  /* 0x00000001ff0c7424 */ /* 0x000fe400078e00ff */
[----:B------:R-:W-:Y:S02]  /*2ada0*/  IMAD.MOV.U32 R11, RZ, RZ, 0x1c1f ;  /* 0x00001c1fff0b7424 */ /* 0x000fe400078e00ff */
[----:B------:R-:W-:-:S07]  /*2adb0*/  IMAD.MOV.U32 R15, RZ, RZ, -0x1 ;  /* 0xffffffffff0f7424 */ /* 0x000fce00078e00ff */
[----:B------:R-:W-:Y:S05]  /*2adc0*/  WARPSYNC.COLLECTIVE R15, `(.L_x_1952) ;  /* 0x000000000f087348 */ /* 0x000fea0003c00000 */
[----:B------:R0:W1:Y:S02]  /*2add0*/  SHFL.IDX P6, R14, R13, R12, R11 ;  /* 0x0000000c0d0e7389 */ /* 0x00006400000c000b */
[----:B01----:R-:W-:Y:S01]  /*2ade0*/  ENDCOLLECTIVE ;  /* 0x000000000000791b */ /* 0x003fe20003800000 */
.L_x_1952:
[----:B------:R-:W-:Y:S05]  /*2adf0*/  BSYNC B1 ;  /* 0x0000000000017941 */ /* 0x000fea0003800000 */
.L_x_1951:
[----:B------:R-:W-:Y:S02]  /*2ae00*/  IMAD.MOV.U32 R13, RZ, RZ, R60 ;  /* 0x000000ffff0d7224 */ /* 0x000fe400078e003c */
[----:B------:R-:W-:Y:S02]  /*2ae10*/  IMAD.MOV.U32 R12, RZ, RZ, 0x1 ;  /* 0x00000001ff0c7424 */ /* 0x000fe400078e00ff */
[----:B------:R-:W-:Y:S02]  /*2ae20*/  IMAD.MOV.U32 R11, RZ, RZ, 0x1c1f ;  /* 0x00001c1fff0b7424 */ /* 0x000fe400078e00ff */
[----:B------:R-:W-:Y:S02]  /*2ae30*/  IMAD.MOV.U32 R15, RZ, RZ, -0x1 ;  /* 0xffffffffff0f7424 */ /* 0x000fe400078e00ff */
[----:B------:R-:W-:-:S07]  /*2ae40*/  IMAD.MOV.U32 R61, RZ, RZ, R14 ;  /* 0x000000ffff3d7224 */ /* 0x000fce00078e000e */
[----:B------:R-:W-:Y:S05]  /*2ae50*/  WARPSYNC.COLLECTIVE R15, `(.L_x_1953) ;  /* 0x000000000f087348 */ /* 0x000fea0003c00000 */
[----:B------:R0:W1:Y:S02]  /*2ae60*/  SHFL.IDX P6, R14, R13, R12, R11 ;  /* 0x0000000c0d0e7389 */ /* 0x00006400000c000b */
[----:B01----:R-:W-:Y:S01]  /*2ae70*/  ENDCOLLECTIVE ;  /* 0x000000000000791b */ /* 0x003fe20003800000 */
.L_x_1953:
[----:B------:R-:W-:Y:S01]  /*2ae80*/  IMAD.MOV.U32 R13, RZ, RZ, R67 ;  /* 0x000000ffff0d7224 */ /* 0x000fe200078e0043 */
[----:B------:R-:W-:-:S07]  /*2ae90*/  MOV R60, R14 ;  /* 0x0000000e003c7202 */ /* 0x000fce0000000f00 */
[----:B------:R-:W-:Y:S05]  /*2aea0*/  WARPSYNC.COLLECTIVE R15, `(.L_x_1954) ;  /* 0x000000000f087348 */ /* 0x000fea0003c00000 */
[----:B------:R0:W1:Y:S02]  /*2aeb0*/  SHFL.IDX P6, R14, R13, R12, R11 ;  /* 0x0000000c0d0e7389 */ /* 0x00006400000c000b */
[----:B01----:R-:W-:Y:S01]  /*2aec0*/  ENDCOLLECTIVE ;  /* 0x000000000000791b */ /* 0x003fe20003800000 */
.L_x_1954:
[----:B------:R-:W-:Y:S02]  /*2aed0*/  IMAD.MOV.U32 R13, RZ, RZ, R66 ;  /* 0x000000ffff0d7224 */ /* 0x000fe400078e0042 */
[----:B------:R-:W-:-:S07]  /*2aee0*/  IMAD.MOV.U32 R67, RZ, RZ, R14 ;  /* 0x000000ffff437224 */ /* 0x000fce00078e000e */
[----:B------:R-:W-:Y:S05]  /*2aef0*/  WARPSYNC.COLLECTIVE R15, `(.L_x_1955) ;  /* 0x000000000f087348 */ /* 0x000fea0003c00000 */
[----:B------:R0:W1:Y:S02]  /*2af00*/  SHFL.IDX P6, R14, R13, R12, R11 ;  /* 0x0000000c0d0e7389 */ /* 0x00006400000c000b */
[----:B01----:R-:W-:Y:S01]  /*2af10*/  ENDCOLLECTIVE ;  /* 0x000000000000791b */ /* 0x003fe20003800000 */
.L_x_1955:
[----:B------:R-:W-:Y:S01]  /*2af20*/  IMAD.MOV.U32 R66, RZ, RZ, R14 ;  /* 0x000000ffff427224 */ /* 0x000fe200078e000e */
[----:B------:R-:W-:Y:S06]  /*2af30*/  BRA `(.L_x_1956) ;  /* 0xfffffe4800907947 */ /* 0x000fec000383ffff */
.L_x_1628:
[----:B0-----:R0:W1:Y:S02]  /*2af40*/  SYNCS.PHASECHK.TRANS64.TRYWAIT P0, [R2+URZ+0x2a800], R61 ;  /* 0x02a8003d020075a7 */ /* 0x001064000800017f */
[----:B-1----:R-:W-:Y:S05]  /*2af50*/  @!P0 NANOSLEEP.SYNCS 0x989680 ;  /* 0x009896800000895d */ /* 0x002fea0003900000 */
[----:B------:R-:W1:Y:S02]  /*2af60*/  @!P0 SYNCS.PHASECHK.TRANS64 P0, [R2+URZ+0x2a800], R61 ;  /* 0x02a8003d020085a7 */ /* 0x000e64000800007f */
[----:B-1----:R-:W-:Y:S05]  /*2af70*/  @!P0 BRA `(.L_x_1628) ;  /* 0xfffffffc00f08947 */ /* 0x002fea000383ffff */
[----:B------:R-:W-:Y:S05]  /*2af80*/  BRA `(.L_x_1957) ;  /* 0xfffffe4c00f07947 */ /* 0x000fea000383ffff */
.L_x_1642:
[----:B-1----:R1:W2:Y:S02]  /*2af90*/  SYNCS.PHASECHK.TRANS64.TRYWAIT P2, [R9+URZ+0x2a830], R0 ;  /* 0x02a83000090075a7 */ /* 0x0022a4000804017f */
[----:B--2---:R-:W-:Y:S05]  /*2afa0*/  @!P2 NANOSLEEP.SYNCS 0x989680 ;  /* 0x009896800000a95d */ /* 0x004fea0003900000 */
[----:B------:R-:W2:Y:S02]  /*2afb0*/  @!P2 SYNCS.PHASECHK.TRANS64 P2, [R9+URZ+0x2a830], R0 ;  /* 0x02a830000900a5a7 */ /* 0x000ea4000804007f */
[----:B--2---:R-:W-:Y:S05]  /*2afc0*/  @!P2 BRA `(.L_x_1642) ;  /* 0xfffffffc00f0a947 */ /* 0x004fea000383ffff */
[----:B------:R-:W-:Y:S05]  /*2afd0*/  BRA `(.L_x_1641) ;  /* 0xfffffe7400b07947 */ /* 0x000fea000383ffff */
.L_x_1662:
[----:B-1----:R1:W2:Y:S02]  /*2afe0*/  SYNCS.PHASECHK.TRANS64.TRYWAIT P2, [R7+URZ+0x2a830], R12 ;  /* 0x02a8300c070075a7 */ /* 0x0022a4000804017f */
[----:B--2---:R-:W-:Y:S05]  /*2aff0*/  @!P2 NANOSLEEP.SYNCS 0x989680 ;  /* 0x009896800000a95d */ /* 0x004fea0003900000 */
[----:B------:R-:W2:Y:S02]  /*2b000*/  @!P2 SYNCS.PHASECHK.TRANS64 P2, [R7+URZ+0x2a830], R12 ;  /* 0x02a8300c0700a5a7 */ /* 0x000ea4000804007f */
[----:B--2---:R-:W-:Y:S05]  /*2b010*/  @!P2 BRA `(.L_x_1662) ;  /* 0xfffffffc00f0a947 */ /* 0x004fea000383ffff */
[----:B------:R-:W-:Y:S05]  /*2b020*/  BRA `(.L_x_1661) ;  /* 0xfffffea400507947 */ /* 0x000fea000383ffff */
.L_x_1667:
[----:B-1----:R1:W2:Y:S02]  /*2b030*/  SYNCS.PHASECHK.TRANS64.TRYWAIT P2, [R23+URZ+0x2a850], R4 ;  /* 0x02a85004170075a7 */ /* 0x0022a4000804017f */
[----:B--2---:R-:W-:Y:S05]  /*2b040*/  @!P2 NANOSLEEP.SYNCS 0x989680 ;  /* 0x009896800000a95d */ /* 0x004fea0003900000 */
[----:B------:R-:W2:Y:S02]  /*2b050*/  @!P2 SYNCS.PHASECHK.TRANS64 P2, [R23+URZ+0x2a850], R4 ;  /* 0x02a850041700a5a7 */ /* 0x000ea4000804007f */
[----:B--2---:R-:W-:Y:S05]  /*2b060*/  @!P2 BRA `(.L_x_1667) ;  /* 0xfffffffc00f0a947 */ /* 0x004fea000383ffff */
[----:B------:R-:W-:Y:S05]  /*2b070*/  BRA `(.L_x_1666) ;  /* 0xfffffeac00f87947 */ /* 0x000fea000383ffff */
.L_x_1688:
[----:B-1----:R1:W2:Y:S02]  /*2b080*/  SYNCS.PHASECHK.TRANS64.TRYWAIT P2, [R0+URZ+0x2a830], R3 ;  /* 0x02a83003000075a7 */ /* 0x0022a4000804017f */
[----:B--2---:R-:W-:Y:S05]  /*2b090*/  @!P2 NANOSLEEP.SYNCS 0x989680 ;  /* 0x009896800000a95d */ /* 0x004fea0003900000 */
[----:B------:R-:W2:Y:S02]  /*2b0a0*/  @!P2 SYNCS.PHASECHK.TRANS64 P2, [R0+URZ+0x2a830], R3 ;  /* 0x02a830030000a5a7 */ /* 0x000ea4000804007f */
[----:B--2---:R-:W-:Y:S05]  /*2b0b0*/  @!P2 BRA `(.L_x_1688) ;  /* 0xfffffffc00f0a947 */ /* 0x004fea000383ffff */
[----:B------:R-:W-:Y:S05]  /*2b0c0*/  BRA `(.L_x_1687) ;  /* 0xfffffed800607947 */ /* 0x000fea000383ffff */
.L_x_1693:
[----:B-1----:R1:W2:Y:S02]  /*2b0d0*/  SYNCS.PHASECHK.TRANS64.TRYWAIT P2, [R209+URZ+0x2a850], R0 ;  /* 0x02a85000d10075a7 */ /* 0x0022a4000804017f */
[----:B--2---:R-:W-:Y:S05]  /*2b0e0*/  @!P2 NANOSLEEP.SYNCS 0x989680 ;  /* 0x009896800000a95d */ /* 0x004fea0003900000 */
[----:B------:R-:W2:Y:S02]  /*2b0f0*/  @!P2 SYNCS.PHASECHK.TRANS64 P2, [R209+URZ+0x2a850], R0 ;  /* 0x02a85000d100a5a7 */ /* 0x000ea4000804007f */
[----:B--2---:R-:W-:Y:S05]  /*2b100*/  @!P2 BRA `(.L_x_1693) ;  /* 0xfffffffc00f0a947 */ /* 0x004fea000383ffff */
[----:B------:R-:W-:Y:S05]  /*2b110*/  BRA `(.L_x_1692) ;  /* 0xfffffee400187947 */ /* 0x000fea000383ffff */
.L_x_1701:
[----:B-1----:R1:W2:Y:S02]  /*2b120*/  SYNCS.PHASECHK.TRANS64.TRYWAIT P2, [R3+URZ+0x2a830], R14 ;  /* 0x02a8300e030075a7 */ /* 0x0022a4000804017f */
[----:B--2---:R-:W-:Y:S05]  /*2b130*/  @!P2 NANOSLEEP.SYNCS 0x989680 ;  /* 0x009896800000a95d */ /* 0x004fea0003900000 */
[----:B------:R-:W2:Y:S02]  /*2b140*/  @!P2 SYNCS.PHASECHK.TRANS64 P2, [R3+URZ+0x2a830], R14 ;  /* 0x02a8300e0300a5a7 */ /* 0x000ea4000804007f */
[----:B--2---:R-:W-:Y:S05]  /*2b150*/  @!P2 BRA `(.L_x_1701) ;  /* 0xfffffffc00f0a947 */ /* 0x004fea000383ffff */
[----:B------:R-:W-:Y:S05]  /*2b160*/  BRA `(.L_x_1700) ;  /* 0xfffffef800187947 */ /* 0x000fea000383ffff */
.L_x_1706:
[----:B-1----:R1:W2:Y:S02]  /*2b170*/  SYNCS.PHASECHK.TRANS64.TRYWAIT P2, [R21+URZ+0x2a850], R3 ;  /* 0x02a85003150075a7 */ /* 0x0022a4000804017f */
[----:B--2---:R-:W-:Y:S05]  /*2b180*/  @!P2 NANOSLEEP.SYNCS 0x989680 ;  /* 0x009896800000a95d */ /* 0x004fea0003900000 */
[----:B------:R-:W2:Y:S02]  /*2b190*/  @!P2 SYNCS.PHASECHK.TRANS64 P2, [R21+URZ+0x2a850], R3 ;  /* 0x02a850031500a5a7 */ /* 0x000ea4000804007f */
[----:B--2---:R-:W-:Y:S05]  /*2b1a0*/  @!P2 BRA `(.L_x_1706) ;  /* 0xfffffffc00f0a947 */ /* 0x004fea000383ffff */
[----:B------:R-:W-:Y:S05]  /*2b1b0*/  BRA `(.L_x_1705) ;  /* 0xffffff0000c87947 */ /* 0x000fea000383ffff */
.L_x_1720:
[----:B-1----:R1:W2:Y:S02]  /*2b1c0*/  SYNCS.PHASECHK.TRANS64.TRYWAIT P0, [R13+URZ+0x2a850], R4 ;  /* 0x02a850040d0075a7 */ /* 0x0022a4000800017f */
[----:B--2---:R-:W-:Y:S05]  /*2b1d0*/  @!P0 NANOSLEEP.SYNCS 0x989680 ;  /* 0x009896800000895d */ /* 0x004fea0003900000 */
[----:B------:R-:W2:Y:S02]  /*2b1e0*/  @!P0 SYNCS.PHASECHK.TRANS64 P0, [R13+URZ+0x2a850], R4 ;  /* 0x02a850040d0085a7 */ /* 0x000ea4000800007f */
[----:B--2---:R-:W-:Y:S05]  /*2b1f0*/  @!P0 BRA `(.L_x_1720) ;  /* 0xfffffffc00f08947 */ /* 0x004fea000383ffff */
[----:B------:R-:W-:Y:S05]  /*2b200*/  BRA `(.L_x_1719) ;  /* 0xffffff2c004c7947 */ /* 0x000fea000383ffff */
.L_x_1769:
[----:B------:R-:W1:Y:S01]  /*2b210*/  S2R R6, SR_TID.X ;  /* 0x0000000000067919 */ /* 0x000e620000002100 */
[----:B------:R-:W-:Y:S01]  /*2b220*/  BSSY B1, `(.L_x_1958) ;  /* 0x000000a000017945 */ /* 0x000fe20003800000 */
[----:B------:R-:W-:Y:S02]  /*2b230*/  IMAD.MOV.U32 R12, RZ, RZ, RZ ;  /* 0x000000ffff0c7224 */ /* 0x000fe400078e00ff */
[----:B------:R-:W-:Y:S02]  /*2b240*/  IMAD.MOV.U32 R11, RZ, RZ, 0x1f ;  /* 0x0000001fff0b7424 */ /* 0x000fe400078e00ff */
[----:B0-----:R-:W-:Y:S01]  /*2b250*/  IMAD.MOV.U32 R15, RZ, RZ, -0x1 ;  /* 0xffffffffff0f7424 */ /* 0x001fe200078e00ff */
[----:B-1----:R-:W-:-:S04]  /*2b260*/  SHF.R.U32.HI R6, RZ, 0x5, R6 ;  /* 0x00000005ff067819 */ /* 0x002fc80000011606 */
[----:B------:R-:W-:-:S05]  /*2b270*/  LOP3.LUT R6, R6, 0x3, RZ, 0xc0, !PT ;  /* 0x0000000306067812 */ /* 0x000fca00078ec0ff */
[----:B------:R-:W-:-:S07]  /*2b280*/  IMAD.MOV.U32 R13, RZ, RZ, R6 ;  /* 0x000000ffff0d7224 */ /* 0x000fce00078e0006 */
[----:B------:R-:W-:Y:S05]  /*2b290*/  WARPSYNC.COLLECTIVE R15, `(.L_x_1959) ;  /* 0x000000000f087348 */ /* 0x000fea0003c00000 */
[----:B------:R0:W1:Y:S02]  /*2b2a0*/  SHFL.IDX P6, R14, R13, R12, R11 ;  /* 0x0000000c0d0e7389 */ /* 0x00006400000c000b */
[----:B01----:R-:W-:Y:S01]  /*2b2b0*/  ENDCOLLECTIVE ;  /* 0x000000000000791b */ /* 0x003fe20003800000 */
.L_x_1959:
[----:B------:R-:W-:Y:S05]  /*2b2c0*/  BSYNC B1 ;  /* 0x0000000000017941 */ /* 0x000fea0003800000 */
.L_x_1958:
[----:B------:R-:W-:Y:S05]  /*2b2d0*/  BRA `(.L_x_1960) ;  /* 0xffffff8000e07947 */ /* 0x000fea000383ffff */
.L_x_1771:
[----:B------:R-:W-:Y:S01]  /*2b2e0*/  BSSY B1, `(.L_x_1961) ;  /* 0x0000006000017945 */ /* 0x000fe20003800000 */
[----:B0-----:R-:W-:-:S07]  /*2b2f0*/  IMAD.MOV.U32 R15, RZ, RZ, -0x1 ;  /* 0xffffffffff0f7424 */ /* 0x001fce00078e00ff */
[----:B-1----:R-:W-:Y:S05]  /*2b300*/  WARPSYNC.COLLECTIVE R15, `(.L_x_1962) ;  /* 0x000000000f0c7348 */ /* 0x002fea0003c00000 */
[----:B------:R-:W-:Y:S02]  /*2b310*/  ELECT P6, UR62, PT ;  /* 0x00000000003e782f */ /* 0x000fe400038c0000 */
[----:B------:R-:W-:Y:S01]  /*2b320*/  MOV R14, UR62 ;  /* 0x0000003e000e7c02 */ /* 0x000fe20008000f00 */
[----:B-1----:R-:W-:Y:S10]  /*2b330*/  ENDCOLLECTIVE ;  /* 0x000000000000791b */ /* 0x002ff40003800000 */
.L_x_1962:
[----:B------:R-:W-:Y:S05]  /*2b340*/  BSYNC B1 ;  /* 0x0000000000017941 */ /* 0x000fea0003800000 */
.L_x_1961:
[----:B------:R-:W-:Y:S01]  /*2b350*/  PLOP3.LUT P2, PT, P6, PT, PT, 0x80, 0x0 ;  /* 0x000000000000781c */ /* 0x000fe2000374f070 */
[----:B------:R-:W-:-:S12]  /*2b360*/  BRA `(.L_x_1770) ;  /* 0xffffff8000d47947 */ /* 0x000fd8000383ffff */
.L_x_1773:
[----:B-1----:R1:W2:Y:S02]  /*2b370*/  SYNCS.PHASECHK.TRANS64.TRYWAIT P0, [R19+URZ+0x2a820], R4 ;  /* 0x02a82004130075a7 */ /* 0x0022a4000800017f */
[----:B--2---:R-:W-:Y:S05]  /*2b380*/  @!P0 NANOSLEEP.SYNCS 0x989680 ;  /* 0x009896800000895d */ /* 0x004fea0003900000 */
[----:B------:R-:W2:Y:S02]  /*2b390*/  @!P0 SYNCS.PHASECHK.TRANS64 P0, [R19+URZ+0x2a820], R4 ;  /* 0x02a82004130085a7 */ /* 0x000ea4000800007f */
[----:B--2---:R-:W-:Y:S05]  /*2b3a0*/  @!P0 BRA `(.L_x_1773) ;  /* 0xfffffffc00f08947 */ /* 0x004fea000383ffff */
[----:B------:R-:W-:Y:S05]  /*2b3b0*/  BRA `(.L_x_1963) ;  /* 0xffffff8000e47947 */ /* 0x000fea000383ffff */
.L_x_1777:
[----:B--2---:R2:W3:Y:S02]  /*2b3c0*/  SYNCS.PHASECHK.TRANS64.TRYWAIT P0, [R6+URZ+0x2a8a0], R10 ;  /* 0x02a8a00a060075a7 */ /* 0x0044e4000800017f */
[----:B---3--:R-:W-:Y:S05]  /*2b3d0*/  @!P0 NANOSLEEP.SYNCS 0x989680 ;  /* 0x009896800000895d */ /* 0x008fea0003900000 */
[----:B------:R-:W3:Y:S02]  /*2b3e0*/  @!P0 SYNCS.PHASECHK.TRANS64 P0, [R6+URZ+0x2a8a0], R10 ;  /* 0x02a8a00a060085a7 */ /* 0x000ee4000800007f */
[----:B---3--:R-:W-:Y:S05]  /*2b3f0*/  @!P0 BRA `(.L_x_1777) ;  /* 0xfffffffc00f08947 */ /* 0x008fea000383ffff */
[----:B------:R-:W-:Y:S05]  /*2b400*/  BRA `(.L_x_1964) ;  /* 0xffffff8400047947 */ /* 0x000fea000383ffff */
.L_x_1784:
[----:B-1----:R1:W3:Y:S02]  /*2b410*/  SYNCS.PHASECHK.TRANS64.TRYWAIT P0, [R6+URZ+0x2a8c0], R10 ;  /* 0x02a8c00a060075a7 */ /* 0x0022e4000800017f */
[----:B---3--:R-:W-:Y:S05]  /*2b420*/  @!P0 NANOSLEEP.SYNCS 0x989680 ;  /* 0x009896800000895d */ /* 0x008fea0003900000 */
[----:B------:R-:W3:Y:S02]  /*2b430*/  @!P0 SYNCS.PHASECHK.TRANS64 P0, [R6+URZ+0x2a8c0], R10 ;  /* 0x02a8c00a060085a7 */ /* 0x000ee4000800007f */
[----:B---3--:R-:W-:Y:S05]  /*2b440*/  @!P0 BRA `(.L_x_1784) ;  /* 0xfffffffc00f08947 */ /* 0x008fea000383ffff */
[----:B------:R-:W-:Y:S05]  /*2b450*/  BRA `(.L_x_1965) ;  /* 0xffffff8400f87947 */ /* 0x000fea000383ffff */
.L_x_1792:
[----:B-1----:R1:W2:Y:S02]  /*2b460*/  SYNCS.PHASECHK.TRANS64.TRYWAIT P0, [R8+URZ+0x2a8a0], R7 ;  /* 0x02a8a007080075a7 */ /* 0x0022a4000800017f */
[----:B--2---:R-:W-:Y:S05]  /*2b470*/  @!P0 NANOSLEEP.SYNCS 0x989680 ;  /* 0x009896800000895d */ /* 0x004fea0003900000 */
[----:B------:R-:W2:Y:S02]  /*2b480*/  @!P0 SYNCS.PHASECHK.TRANS64 P0, [R8+URZ+0x2a8a0], R7 ;  /* 0x02a8a007080085a7 */ /* 0x000ea4000800007f */
[----:B--2---:R-:W-:Y:S05]  /*2b490*/  @!P0 BRA `(.L_x_1792) ;  /* 0xfffffffc00f08947 */ /* 0x004fea000383ffff */
[----:B------:R-:W-:Y:S05]  /*2b4a0*/  BRA `(.L_x_1966) ;  /* 0xffffff8c00087947 */ /* 0x000fea000383ffff */
.L_x_1799:
[----:B--2---:R2:W3:Y:S02]  /*2b4b0*/  SYNCS.PHASECHK.TRANS64.TRYWAIT P0, [R8+URZ+0x2a8c0], R7 ;  /* 0x02a8c007080075a7 */ /* 0x0044e4000800017f */
[----:B---3--:R-:W-:Y:S05]  /*2b4c0*/  @!P0 NANOSLEEP.SYNCS 0x989680 ;  /* 0x009896800000895d */ /* 0x008fea0003900000 */
[----:B------:R-:W3:Y:S02]  /*2b4d0*/  @!P0 SYNCS.PHASECHK.TRANS64 P0, [R8+URZ+0x2a8c0], R7 ;  /* 0x02a8c007080085a7 */ /* 0x000ee4000800007f */
[----:B---3--:R-:W-:Y:S05]  /*2b4e0*/  @!P0 BRA `(.L_x_1799) ;  /* 0xfffffffc00f08947 */ /* 0x008fea000383ffff */
[----:B------:R-:W-:Y:S05]  /*2b4f0*/  BRA `(.L_x_1967) ;  /* 0xffffff8c00f87947 */ /* 0x000fea000383ffff */
.L_x_1823:
[----:B------:R-:W2:Y:S01]  /*2b500*/  S2R R4, SR_TID.X ;  /* 0x0000000000047919 */ /* 0x000ea20000002100 */
[----:B------:R-:W-:Y:S01]  /*2b510*/  BSSY B0, `(.L_x_1968) ;  /* 0x000000a000007945 */ /* 0x000fe20003800000 */
[----:B------:R-:W-:Y:S01]  /*2b520*/  MOV R12, RZ ;  /* 0x000000ff000c7202 */ /* 0x000fe20000000f00 */
[----:B------:R-:W-:Y:S02]  /*2b530*/  IMAD.MOV.U32 R11, RZ, RZ, 0x1f ;  /* 0x0000001fff0b7424 */ /* 0x000fe400078e00ff */
[----:B0-----:R-:W-:Y:S01]  /*2b540*/  IMAD.MOV.U32 R15, RZ, RZ, -0x1 ;  /* 0xffffffffff0f7424 */ /* 0x001fe200078e00ff */
[----:B--2---:R-:W-:-:S04]  /*2b550*/  SHF.R.U32.HI R4, RZ, 0x5, R4 ;  /* 0x00000005ff047819 */ /* 0x004fc80000011604 */
[----:B------:R-:W-:-:S05]  /*2b560*/  LOP3.LUT R4, R4, 0x3, RZ, 0xc0, !PT ;  /* 0x0000000304047812 */ /* 0x000fca00078ec0ff */
[----:B------:R-:W-:-:S07]  /*2b570*/  IMAD.MOV.U32 R13, RZ, RZ, R4 ;  /* 0x000000ffff0d7224 */ /* 0x000fce00078e0004 */
[----:B-1----:R-:W-:Y:S05]  /*2b580*/  WARPSYNC.COLLECTIVE R15, `(.L_x_1969) ;  /* 0x000000000f087348 */ /* 0x002fea0003c00000 */
[----:B------:R0:W2:Y:S02]  /*2b590*/  SHFL.IDX P6, R14, R13, R12, R11 ;  /* 0x0000000c0d0e7389 */ /* 0x0000a400000c000b */
[----:B012---:R-:W-:Y:S01]  /*2b5a0*/  ENDCOLLECTIVE ;  /* 0x000000000000791b */ /* 0x007fe20003800000 */
.L_x_1969:
[----:B------:R-:W-:Y:S05]  /*2b5b0*/  BSYNC B0 ;  /* 0x0000000000007941 */ /* 0x000fea0003800000 */
.L_x_1968:
[----:B------:R-:W-:Y:S05]  /*2b5c0*/  BRA `(.L_x_1970) ;  /* 0xffffffa0000c7947 */ /* 0x000fea000383ffff */
.L_x_1825:
[----:B------:R-:W-:Y:S01]  /*2b5d0*/  BSSY B0, `(.L_x_1971) ;  /* 0x0000006000007945 */ /* 0x000fe20003800000 */
[----:B0-----:R-:W-:-:S07]  /*2b5e0*/  IMAD.MOV.U32 R15, RZ, RZ, -0x1 ;  /* 0xffffffffff0f7424 */ /* 0x001fce00078e00ff */
[----:B-12---:R-:W-:Y:S05]  /*2b5f0*/  WARPSYNC.COLLECTIVE R15, `(.L_x_1972) ;  /* 0x000000000f0c7348 */ /* 0x006fea0003c00000 */
[----:B------:R-:W-:Y:S02]  /*2b600*/  ELECT P6, UR62, PT ;  /* 0x00000000003e782f */ /* 0x000fe400038c0000 */
[----:B------:R-:W-:Y:S01]  /*2b610*/  MOV R14, UR62 ;  /* 0x0000003e000e7c02 */ /* 0x000fe20008000f00 */
[----:B-12---:R-:W-:Y:S10]  /*2b620*/  ENDCOLLECTIVE ;  /* 0x000000000000791b */ /* 0x006ff40003800000 */
.L_x_1972:
[----:B------:R-:W-:Y:S05]  /*2b630*/  BSYNC B0 ;  /* 0x0000000000007941 */ /* 0x000fea0003800000 */
.L_x_1971:
[----:B------:R-:W-:Y:S05]  /*2b640*/  BRA `(.L_x_1973) ;  /* 0xffffffa000107947 */ /* 0x000fea000383ffff */
.L_x_1827:
[----:B---3--:R3:W4:Y:S02]  /*2b650*/  SYNCS.PHASECHK.TRANS64.TRYWAIT P0, [R0+URZ+0x2a840], R2 ;  /* 0x02a84002000075a7 */ /* 0x008724000800017f */
[----:B----4-:R-:W-:Y:S05]  /*2b660*/  @!P0 NANOSLEEP.SYNCS 0x989680 ;  /* 0x009896800000895d */ /* 0x010fea0003900000 */
[----:B------:R-:W4:Y:S02]  /*2b670*/  @!P0 SYNCS.PHASECHK.TRANS64 P0, [R0+URZ+0x2a840], R2 ;  /* 0x02a84002000085a7 */ /* 0x000f24000800007f */
[----:B----4-:R-:W-:Y:S05]  /*2b680*/  @!P0 BRA `(.L_x_1827) ;  /* 0xfffffffc00f08947 */ /* 0x010fea000383ffff */
[----:B------:R-:W-:Y:S05]  /*2b690*/  BRA `(.L_x_1974) ;  /* 0xffffffa000747947 */ /* 0x000fea000383ffff */
.L_x_1831:
[----:B------:R0:W5:Y:S01]  /*2b6a0*/  LDL.LU R9, [R1+0x38] ;  /* 0x0000380001097983 */ /* 0x0001620000300800 */
[----:B------:R-:W-:Y:S02]  /*2b6b0*/  IMAD.MOV.U32 R5, RZ, RZ, R11 ;  /* 0x000000ffff057224 */ /* 0x000fe400078e000b */
[----:B------:R-:W-:Y:S02]  /*2b6c0*/  IMAD.MOV.U32 R13, RZ, RZ, R3 ;  /* 0x000000ffff0d7224 */ /* 0x000fe400078e0003 */
[----:B------:R-:W-:Y:S02]  /*2b6d0*/  IMAD.MOV.U32 R12, RZ, RZ, RZ ;  /* 0x000000ffff0c7224 */ /* 0x000fe400078e00ff */
[----:B------:R-:W-:Y:S02]  /*2b6e0*/  IMAD.MOV.U32 R11, RZ, RZ, 0x181f ;  /* 0x0000181fff0b7424 */ /* 0x000fe400078e00ff */
[----:B0-----:R-:W-:-:S07]  /*2b6f0*/  IMAD.MOV.U32 R15, RZ, RZ, -0x1 ;  /* 0xffffffffff0f7424 */ /* 0x001fce00078e00ff */
[----:B-----5:R-:W-:Y:S05]  /*2b700*/  WARPSYNC.COLLECTIVE R15, `(.L_x_1975) ;  /* 0x000000000f087348 */ /* 0x020fea0003c00000 */
[----:B------:R0:W1:Y:S02]  /*2b710*/  SHFL.IDX P6, R14, R13, R12, R11 ;  /* 0x0000000c0d0e7389 */ /* 0x00006400000c000b */
[----:B01---5:R-:W-:Y:S01]  /*2b720*/  ENDCOLLECTIVE ;  /* 0x000000000000791b */ /* 0x023fe20003800000 */
.L_x_1975:
[----:B------:R-:W-:Y:S02]  /*2b730*/  IMAD.MOV.U32 R13, RZ, RZ, R4 ;  /* 0x000000ffff0d7224 */ /* 0x000fe400078e0004 */
[----:B------:R-:W-:-:S07]  /*2b740*/  IMAD.MOV.U32 R6, RZ, RZ, R14 ;  /* 0x000000ffff067224 */ /* 0x000fce00078e000e */
[----:B------:R-:W-:Y:S05]  /*2b750*/  WARPSYNC.COLLECTIVE R15, `(.L_x_1976) ;  /* 0x000000000f087348 */ /* 0x000fea0003c00000 */
[----:B------:R0:W1:Y:S02]  /*2b760*/  SHFL.IDX P6, R14, R13, R12, R11 ;  /* 0x0000000c0d0e7389 */ /* 0x00006400000c000b */
[----:B01----:R-:W-:Y:S01]  /*2b770*/  ENDCOLLECTIVE ;  /* 0x000000000000791b */ /* 0x003fe20003800000 */
.L_x_1976:
[----:B------:R-:W-:Y:S02]  /*2b780*/  IMAD R2, R9, R7, RZ ;  /* 0x0000000709027224 */ /* 0x000fe400078e02ff */
[----:B------:R0:W5:Y:S01]  /*2b790*/  LDL R9, [R1+0x2c] ;  /* 0x00002c0001097983 */ /* 0x0001620000100800 */
[----:B------:R-:W-:Y:S01]  /*2b7a0*/  IMAD.IADD R0, R10, 0x1, R5 ;  /* 0x000000010a007824 */ /* 0x000fe200078e0205 */
[----:B------:R-:W-:Y:S01]  /*2b7b0*/  MOV R7, R14 ;  /* 0x0000000e00077202 */ /* 0x000fe20000000f00 */
[----:B------:R-:W-:Y:S02]  /*2b7c0*/  IMAD.MOV.U32 R13, RZ, RZ, R3 ;  /* 0x000000ffff0d7224 */ /* 0x000fe400078e0003 */
[----:B------:R-:W-:Y:S01]  /*2b7d0*/  IMAD.MOV.U32 R12, RZ, RZ, 0x1 ;  /* 0x00000001ff0c7424 */ /* 0x000fe200078e00ff */
[C---:B------:R-:W-:Y:S01]  /*2b7e0*/  ISETP.GE.AND P2, PT, R0.reuse, R2, PT ;  /* 0x000000020000720c */ /* 0x040fe20003f46270 */
[----:B------:R-:W-:-:S12]  /*2b7f0*/  VIADD R5, R0, 0x10 ;  /* 0x0000001000057836 */ /* 0x000fd80000000000 */
[----:B0----5:R-:W-:Y:S05]  /*2b800*/  WARPSYNC.COLLECTIVE R15, `(.L_x_1977) ;  /* 0x000000000f087348 */ /* 0x021fea0003c00000 */
[----:B------:R1:W2:Y:S02]  /*2b810*/  SHFL.IDX P6, R14, R13, R12, R11 ;  /* 0x0000000c0d0e7389 */ /* 0x0002a400000c000b */
[----:B012--5:R-:W-:Y:S01]  /*2b820*/  ENDCOLLECTIVE ;  /* 0x000000000000791b */ /* 0x027fe20003800000 */
.L_x_1977:
        /* <DEDUP_REMOVED lines=17> */
.L_x_1978:
[----:B------:R-:W-:Y:S02]  /*2b940*/  IMAD.MOV.U32 R13, RZ, RZ, R3 ;  /* 0x000000ffff0d7224 */ /* 0x000fe400078e0003 */
[----:B------:R-:W-:Y:S02]  /*2b950*/  IMAD.MOV.U32 R12, RZ, RZ, 0x2 ;  /* 0x00000002ff0c7424 */ /* 0x000fe400078e00ff */
[----:B------:R-:W-:-:S07]  /*2b960*/  IMAD.MOV.U32 R5, RZ, RZ, R14 ;  /* 0x000000ffff057224 */ /* 0x000fce00078e000e */
[----:B------:R-:W-:Y:S05]  /*2b970*/  WARPSYNC.COLLECTIVE R15, `(.L_x_1979) ;  /* 0x000000000f087348 */ /* 0x000fea0003c00000 */
[----:B------:R0:W1:Y:S02]  /*2b980*/  SHFL.IDX P6, R14, R13, R12, R11 ;  /* 0x0000000c0d0e7389 */ /* 0x00006400000c000b */
[----:B01----:R-:W-:Y:S01]  /*2b990*/  ENDCOLLECTIVE ;  /* 0x000000000000791b */ /* 0x003fe20003800000 */
.L_x_1979:
[----:B------:R-:W-:-:S05]  /*2b9a0*/  @!P2 LEA R5, P4, R8, R5, 0x1 ;  /* 0x000000050805a211 */ /* 0x000fca00078808ff */
[----:B------:R-:W-:-:S04]  /*2b9b0*/  @!P2 IMAD.X R6, RZ, RZ, R6, P4 ;  /* 0x000000ffff06a224 */ /* 0x000fc800020e0606 */
[----:B------:R-:W-:Y:S01]  /*2b9c0*/  @!P2 IMAD.MOV.U32 R7, RZ, RZ, R6 ;  /* 0x000000ffff07a224 */ /* 0x000fe200078e0006 */
[----:B------:R-:W-:Y:S01]  /*2b9d0*/  @!P2 MOV R6, R5 ;  /* 0x000000050006a202 */ /* 0x000fe20000000f00 */
[----:B------:R-:W-:Y:S02]  /*2b9e0*/  IMAD.MOV.U32 R13, RZ, RZ, R4 ;  /* 0x000000ffff0d7224 */ /* 0x000fe400078e0004 */
[----:B------:R-:W-:Y:S02]  /*2b9f0*/  VIADD R5, R0, 0x20 ;  /* 0x0000002000057836 */ /* 0x000fe40000000000 */
        /* <DEDUP_REMOVED lines=11> */
.L_x_1980:
[----:B------:R-:W-:Y:S02]  /*2bab0*/  IMAD.MOV.U32 R13, RZ, RZ, R3 ;  /* 0x000000ffff0d7224 */ /* 0x000fe400078e0003 */
[----:B------:R-:W-:Y:S02]  /*2bac0*/  IMAD.MOV.U32 R12, RZ, RZ, 0x3 ;  /* 0x00000003ff0c7424 */ /* 0x000fe400078e00ff */
[----:B------:R-:W-:-:S07]  /*2bad0*/  IMAD.MOV.U32 R5, RZ, RZ, R14 ;  /* 0x000000ffff057224 */ /* 0x000fce00078e000e */
[----:B------:R-:W-:Y:S05]  /*2bae0*/  WARPSYNC.COLLECTIVE R15, `(.L_x_1981) ;  /* 0x000000000f087348 */ /* 0x000fea0003c00000 */
[----:B------:R0:W1:Y:S02]  /*2baf0*/  SHFL.IDX P6, R14, R13, R12, R11 ;  /* 0x0000000c0d0e7389 */ /* 0x00006400000c000b */
[----:B01----:R-:W-:Y:S01]  /*2bb00*/  ENDCOLLECTIVE ;  /* 0x000000000000791b */ /* 0x003fe20003800000 */
.L_x_1981:
[----:B------:R-:W-:-:S05]  /*2bb10*/  @!P2 LEA R5, P4, R8, R5, 0x1 ;  /* 0x000000050805a211 */ /* 0x000fca00078808ff */
[----:B------:R-:W-:-:S04]  /*2bb20*/  @!P2 IMAD.X R6, RZ, RZ, R6, P4 ;  /* 0x000000ffff06a224 */ /* 0x000fc800020e0606 */
        /* <DEDUP_REMOVED lines=15> */
.L_x_1982:
[----:B------:R-:W-:Y:S01]  /*2bc20*/  MOV R13, R3 ;  /* 0x00000003000d7202 */ /* 0x000fe20000000f00 */
[----:B------:R-:W-:Y:S02]  /*2bc30*/  IMAD.MOV.U32 R12, RZ, RZ, 0x4 ;  /* 0x00000004ff0c7424 */ /* 0x000fe400078e00ff */
[----:B------:R-:W-:-:S07]  /*2bc40*/  IMAD.MOV.U32 R5, RZ, RZ, R14 ;  /* 0x000000ffff057224 */ /* 0x000fce00078e000e */
[----:B------:R-:W-:Y:S05]  /*2bc50*/  WARPSYNC.COLLECTIVE R15, `(.L_x_1983) ;  /* 0x000000000f087348 */ /* 0x000fea0003c00000 */
[----:B------:R0:W1:Y:S02]  /*2bc60*/  SHFL.IDX P6, R14, R13, R12, R11 ;  /* 0x0000000c0d0e7389 */ /* 0x00006400000c000b */
[----:B01----:R-:W-:Y:S01]  /*2bc70*/  ENDCOLLECTIVE ;  /* 0x000000000000791b */ /* 0x003fe20003800000 */
.L_x_1983:
        /* <DEDUP_REMOVED lines=17> */
.L_x_1984:
[----:B------:R-:W-:Y:S01]  /*2bd90*/  IMAD.MOV.U32 R13, RZ, RZ, R3 ;  /* 0x000000ffff0d7224 */ /* 0x000fe200078e0003 */
[----:B------:R-:W-:Y:S01]  /*2bda0*/  MOV R12, 0x5 ;  /* 0x00000005000c7802 */ /* 0x000fe20000000f00 */
[----:B------:R-:W-:-:S07]  /*2bdb0*/  IMAD.MOV.U32 R5, RZ, RZ, R14 ;  /* 0x000000ffff057224 */ /* 0x000fce00078e000e */
[----:B------:R-:W-:Y:S05]  /*2bdc0*/  WARPSYNC.COLLECTIVE R15, `(.L_x_1985) ;  /* 0x000000000f087348 */ /* 0x000fea0003c00000 */
[----:B------:R0:W1:Y:S02]  /*2bdd0*/  SHFL.IDX P6, R14, R13, R12, R11 ;  /* 0x0000000c0d0e7389 */ /* 0x00006400000c000b */
[----:B01----:R-:W-:Y:S01]  /*2bde0*/  ENDCOLLECTIVE ;  /* 0x000000000000791b */ /* 0x003fe20003800000 */
.L_x_1985:
        /* <DEDUP_REMOVED lines=17> */
.L_x_1986:
[----:B------:R-:W-:Y:S02]  /*2bf00*/  IMAD.MOV.U32 R13, RZ, RZ, R3 ;  /* 0x000000ffff0d7224 */ /* 0x000fe400078e0003 */
[----:B------:R-:W-:Y:S02]  /*2bf10*/  IMAD.MOV.U32 R12, RZ, RZ, 0x6 ;  /* 0x00000006ff0c7424 */ /* 0x000fe400078e00ff */
[----:B------:R-:W-:-:S07]  /*2bf20*/  IMAD.MOV.U32 R5, RZ, RZ, R14 ;  /* 0x000000ffff057224 */ /* 0x000fce00078e000e */
[----:B------:R-:W-:Y:S05]  /*2bf30*/  WARPSYNC.COLLECTIVE R15, `(.L_x_1987) ;  /* 0x000000000f087348 */ /* 0x000fea0003c00000 */
[----:B------:R0:W1:Y:S02]  /*2bf40*/  SHFL.IDX P6, R14, R13, R12, R11 ;  /* 0x0000000c0d0e7389 */ /* 0x00006400000c000b */
[----:B01----:R-:W-:Y:S01]  /*2bf50*/  ENDCOLLECTIVE ;  /* 0x000000000000791b */ /* 0x003fe20003800000 */
.L_x_1987:
        /* <DEDUP_REMOVED lines=12> */
[----:B------:R-:W-:-:S02]  /*2c020*/  ISETP.GE.AND P2, PT, R5, R2, PT ;  /* 0x000000020500720c */ /* 0x000fc40003f46270 */
[----:B0-----:R-:W-:-:S11]  /*2c030*/  MOV R6, R14 ;  /* 0x0000000e00067202 */ /* 0x001fd60000000f00 */
[----:B------:R-:W-:Y:S05]  /*2c040*/  WARPSYNC.COLLECTIVE R15, `(.L_x_1988) ;  /* 0x000000000f087348 */ /* 0x000fea0003c00000 */
[----:B------:R0:W1:Y:S02]  /*2c050*/  SHFL.IDX P6, R14, R13, R12, R11 ;  /* 0x0000000c0d0e7389 */ /* 0x00006400000c000b */
[----:B01----:R-:W-:Y:S01]  /*2c060*/  ENDCOLLECTIVE ;  /* 0x000000000000791b */ /* 0x003fe20003800000 */
.L_x_1988:
[----:B------:R-:W-:Y:S02]  /*2c070*/  IMAD.MOV.U32 R13, RZ, RZ, R3 ;  /* 0x000000ffff0d7224 */ /* 0x000fe400078e0003 */
[----:B------:R-:W-:Y:S02]  /*2c080*/  IMAD.MOV.U32 R12, RZ, RZ, 0x7 ;  /* 0x00000007ff0c7424 */ /* 0x000fe400078e00ff */
[----:B------:R-:W-:-:S07]  /*2c090*/  IMAD.MOV.U32 R5, RZ, RZ, R14 ;  /* 0x000000ffff057224 */ /* 0x000fce00078e000e */
[----:B------:R-:W-:Y:S05]  /*2c0a0*/  WARPSYNC.COLLECTIVE R15, `(.L_x_1989) ;  /* 0x000000000f087348 */ /* 0x000fea0003c00000 */
[----:B------:R0:W1:Y:S02]  /*2c0b0*/  SHFL.IDX P6, R14, R13, R12, R11 ;  /* 0x0000000c0d0e7389 */ /* 0x00006400000c000b */
[----:B01----:R-:W-:Y:S01]  /*2c0c0*/  ENDCOLLECTIVE ;  /* 0x000000000000791b */ /* 0x003fe20003800000 */
.L_x_1989:
        /* <DEDUP_REMOVED lines=14> */
.L_x_1990:
[----:B------:R-:W-:Y:S01]  /*2c1b0*/  @!PT LDS RZ, [RZ] ;  /* 0x00000000fffff984 */ /* 0x000fe20000000800 */
[----:B------:R-:W-:Y:S01]  /*2c1c0*/  @!PT LDS RZ, [RZ] ;  /* 0x00000000fffff984 */ /* 0x000fe20000000800 */
[----:B------:R-:W-:Y:S01]  /*2c1d0*/  @!PT LDS RZ, [RZ] ;  /* 0x00000000fffff984 */ /* 0x000fe20000000800 */
[----:B------:R0:W-:Y:S01]  /*2c1e0*/  @!P2 LDGSTS.E.BYPASS.LTC128B.128 [R9+0x17400], desc[UR46][R6.64+0x100], !P1 ;  /* 0x174001000609afae */ /* 0x0001e2000c901d6e */
[----:B------:R-:W-:Y:S01]  /*2c1f0*/  MOV R3, R14 ;  /* 0x0000000e00037202 */ /* 0x000fe20000000f00 */
[----:B------:R-:W-:Y:S06]  /*2c200*/  BRA `(.L_x_1991) ;  /* 0xffffffa400247947 */ /* 0x000fec000383ffff */
.L_x_1836:
[----:B----4-:R4:W0:Y:S02]  /*2c210*/  SYNCS.PHASECHK.TRANS64.TRYWAIT P0, [R19+URZ+0x2a820], R0 ;  /* 0x02a82000130075a7 */ /* 0x010824000800017f */
[----:B0-----:R-:W-:Y:S05]  /*2c220*/  @!P0 NANOSLEEP.SYNCS 0x989680 ;  /* 0x009896800000895d */ /* 0x001fea0003900000 */
[----:B------:R-:W0:Y:S02]  /*2c230*/  @!P0 SYNCS.PHASECHK.TRANS64 P0, [R19+URZ+0x2a820], R0 ;  /* 0x02a82000130085a7 */ /* 0x000e24000800007f */
[----:B0-----:R-:W-:Y:S05]  /*2c240*/  @!P0 BRA `(.L_x_1836) ;  /* 0xfffffffc00f08947 */ /* 0x001fea000383ffff */
[----:B------:R-:W-:Y:S05]  /*2c250*/  BRA `(.L_x_1992) ;  /* 0xffffffa400987947 */ /* 0x000fea000383ffff */
.L_x_1845:
[----:B-1----:R1:W2:Y:S02]  /*2c260*/  SYNCS.PHASECHK.TRANS64.TRYWAIT P0, [R3+URZ+0x2a840], R2 ;  /* 0x02a84002030075a7 */ /* 0x0022a4000800017f */
[----:B--2---:R-:W-:Y:S05]  /*2c270*/  @!P0 NANOSLEEP.SYNCS 0x989680 ;  /* 0x009896800000895d */ /* 0x004fea0003900000 */
[----:B------:R-:W2:Y:S02]  /*2c280*/  @!P0 SYNCS.PHASECHK.TRANS64 P0, [R3+URZ+0x2a840], R2 ;  /* 0x02a84002030085a7 */ /* 0x000ea4000800007f */
[----:B--2---:R-:W-:Y:S05]  /*2c290*/  @!P0 BRA `(.L_x_1845) ;  /* 0xfffffffc00f08947 */ /* 0x004fea000383ffff */
[----:B------:R-:W-:Y:S05]  /*2c2a0*/  BRA `(.L_x_1993) ;  /* 0xffffffa8008c7947 */ /* 0x000fea000383ffff */
.L_x_1852:
[----:B0-----:R0:W1:Y:S02]  /*2c2b0*/  SYNCS.PHASECHK.TRANS64.TRYWAIT P0, [R2+URZ+0x2a860], R3 ;  /* 0x02a86003020075a7 */ /* 0x001064000800017f */
[----:B-1----:R-:W-:Y:S05]  /*2c2c0*/  @!P0 NANOSLEEP.SYNCS 0x989680 ;  /* 0x009896800000895d */ /* 0x002fea0003900000 */
[----:B------:R-:W1:Y:S02]  /*2c2d0*/  @!P0 SYNCS.PHASECHK.TRANS64 P0, [R2+URZ+0x2a860], R3 ;  /* 0x02a86003020085a7 */ /* 0x000e64000800007f */
[----:B-1----:R-:W-:Y:S05]  /*2c2e0*/  @!P0 BRA `(.L_x_1852) ;  /* 0xfffffffc00f08947 */ /* 0x002fea000383ffff */
[----:B------:R-:W-:Y:S05]  /*2c2f0*/  BRA `(.L_x_1994) ;  /* 0xffffffac00987947 */ /* 0x000fea000383ffff */
.L_x_1862:
[----:B-1----:R1:W2:Y:S02]  /*2c300*/  SYNCS.PHASECHK.TRANS64.TRYWAIT P0, [R3+URZ+0x2a840], R2 ;  /* 0x02a84002030075a7 */ /* 0x0022a4000800017f */
[----:B--2---:R-:W-:Y:S05]  /*2c310*/  @!P0 NANOSLEEP.SYNCS 0x989680 ;  /* 0x009896800000895d */ /* 0x004fea0003900000 */
[----:B------:R-:W2:Y:S02]  /*2c320*/  @!P0 SYNCS.PHASECHK.TRANS64 P0, [R3+URZ+0x2a840], R2 ;  /* 0x02a84002030085a7 */ /* 0x000ea4000800007f */
[----:B--2---:R-:W-:Y:S05]  /*2c330*/  @!P0 BRA `(.L_x_1862) ;  /* 0xfffffffc00f08947 */ /* 0x004fea000383ffff */
[----:B------:R-:W-:Y:S05]  /*2c340*/  BRA `(.L_x_1995) ;  /* 0xffffffb4002c7947 */ /* 0x000fea000383ffff */
.L_x_1869:
[----:B0-----:R0:W1:Y:S02]  /*2c350*/  SYNCS.PHASECHK.TRANS64.TRYWAIT P0, [R2+URZ+0x2a860], R3 ;  /* 0x02a86003020075a7 */ /* 0x001064000800017f */
[----:B-1----:R-:W-:Y:S05]  /*2c360*/  @!P0 NANOSLEEP.SYNCS 0x989680 ;  /* 0x009896800000895d */ /* 0x002fea0003900000 */
[----:B------:R-:W1:Y:S02]  /*2c370*/  @!P0 SYNCS.PHASECHK.TRANS64 P0, [R2+URZ+0x2a860], R3 ;  /* 0x02a86003020085a7 */ /* 0x000e64000800007f */
[----:B-1----:R-:W-:Y:S05]  /*2c380*/  @!P0 BRA `(.L_x_1869) ;  /* 0xfffffffc00f08947 */ /* 0x002fea000383ffff */
[----:B------:R-:W-:Y:S05]  /*2c390*/  BRA `(.L_x_1996) ;  /* 0xffffffb800387947 */ /* 0x000fea000383ffff */
.L_x_1879:
[----:B--2---:R2:W3:Y:S02]  /*2c3a0*/  SYNCS.PHASECHK.TRANS64.TRYWAIT P0, [R3+URZ+0x2a840], R2 ;  /* 0x02a84002030075a7 */ /* 0x0044e4000800017f */
[----:B---3--:R-:W-:Y:S05]  /*2c3b0*/  @!P0 NANOSLEEP.SYNCS 0x989680 ;  /* 0x009896800000895d */ /* 0x008fea0003900000 */
[----:B------:R-:W3:Y:S02]  /*2c3c0*/  @!P0 SYNCS.PHASECHK.TRANS64 P0, [R3+URZ+0x2a840], R2 ;  /* 0x02a84002030085a7 */ /* 0x000ee4000800007f */
[----:B---3--:R-:W-:Y:S05]  /*2c3d0*/  @!P0 BRA `(.L_x_1879) ;  /* 0xfffffffc00f08947 */ /* 0x008fea000383ffff */
[----:B------:R-:W-:Y:S05]  /*2c3e0*/  BRA `(.L_x_1997) ;  /* 0xffffffbc00a87947 */ /* 0x000fea000383ffff */
.L_x_1886:
[----:B0-----:R0:W1:Y:S02]  /*2c3f0*/  SYNCS.PHASECHK.TRANS64.TRYWAIT P0, [R2+URZ+0x2a860], R5 ;  /* 0x02a86005020075a7 */ /* 0x001064000800017f */
[----:B-1----:R-:W-:Y:S05]  /*2c400*/  @!P0 NANOSLEEP.SYNCS 0x989680 ;  /* 0x009896800000895d */ /* 0x002fea0003900000 */
[----:B------:R-:W1:Y:S02]  /*2c410*/  @!P0 SYNCS.PHASECHK.TRANS64 P0, [R2+URZ+0x2a860], R5 ;  /* 0x02a86005020085a7 */ /* 0x000e64000800007f */
[----:B-1----:R-:W-:Y:S05]  /*2c420*/  @!P0 BRA `(.L_x_1886) ;  /* 0xfffffffc00f08947 */ /* 0x002fea000383ffff */
[----:B------:R-:W-:Y:S05]  /*2c430*/  BRA `(.L_x_1998) ;  /* 0xffffffc000b07947 */ /* 0x000fea000383ffff */
.L_x_1898:
[----:B----4-:R4:W0:Y:S02]  /*2c440*/  SYNCS.PHASECHK.TRANS64.TRYWAIT P0, [R0+URZ+0x2a860], R2 ;  /* 0x02a86002000075a7 */ /* 0x010824000800017f */
[----:B0-----:R-:W-:Y:S05]  /*2c450*/  @!P0 NANOSLEEP.SYNCS 0x989680 ;  /* 0x009896800000895d */ /* 0x001fea0003900000 */
[----:B------:R-:W0:Y:S02]  /*2c460*/  @!P0 SYNCS.PHASECHK.TRANS64 P0, [R0+URZ+0x2a860], R2 ;  /* 0x02a86002000085a7 */ /* 0x000e24000800007f */
[----:B0-----:R-:W-:Y:S05]  /*2c470*/  @!P0 BRA `(.L_x_1898) ;  /* 0xfffffffc00f08947 */ /* 0x001fea000383ffff */
[----:B------:R-:W-:Y:S05]  /*2c480*/  BRA `(.L_x_1999) ;  /* 0xffffffc800047947 */ /* 0x000fea000383ffff */
.L_x_1906:
[----:B--2-4-:R-:W2:Y:S01]  /*2c490*/  LDL R0, [R1] ;  /* 0x0000000001007983 */ /* 0x014ea20000100800 */
[----:B------:R-:W-:Y:S01]  /*2c4a0*/  BSSY B0, `(.L_x_2000) ;  /* 0x0000008000007945 */ /* 0x000fe20003800000 */
[----:B------:R-:W-:Y:S02]  /*2c4b0*/  IMAD.MOV.U32 R12, RZ, RZ, RZ ;  /* 0x000000ffff0c7224 */ /* 0x000fe400078e00ff */
[----:B0-----:R-:W-:Y:S02]  /*2c4c0*/  IMAD.MOV.U32 R11, RZ, RZ, 0x1f ;  /* 0x0000001fff0b7424 */ /* 0x001fe400078e00ff */
[----:B------:R-:W-:Y:S02]  /*2c4d0*/  IMAD.MOV.U32 R15, RZ, RZ, -0x1 ;  /* 0xffffffffff0f7424 */ /* 0x000fe400078e00ff */
[----:B--2---:R-:W-:-:S07]  /*2c4e0*/  IMAD.MOV.U32 R13, RZ, RZ, R0 ;  /* 0x000000ffff0d7224 */ /* 0x004fce00078e0000 */
[----:B-1-3--:R-:W-:Y:S05]  /*2c4f0*/  WARPSYNC.COLLECTIVE R15, `(.L_x_2001) ;  /* 0x000000000f087348 */ /* 0x00afea0003c00000 */
[----:B------:R0:W2:Y:S02]  /*2c500*/  SHFL.IDX P6, R14, R13, R12, R11 ;  /* 0x0000000c0d0e7389 */ /* 0x0000a400000c000b */
[----:B0123--:R-:W-:Y:S01]  /*2c510*/  ENDCOLLECTIVE ;  /* 0x000000000000791b */ /* 0x00ffe20003800000 */
.L_x_2001:
[----:B------:R-:W-:Y:S05]  /*2c520*/  BSYNC B0 ;  /* 0x0000000000007941 */ /* 0x000fea0003800000 */
.L_x_2000:
[----:B------:R0:W5:Y:S01]  /*2c530*/  LDL R2, [R1+0xc] ;  /* 0x00000c0001027983 */ /* 0x0001620000100800 */
[----:B------:R-:W-:Y:S01]  /*2c540*/  IMAD.MOV.U32 R13, RZ, RZ, R0 ;  /* 0x000000ffff0d7224 */ /* 0x000fe200078e0000 */
[----:B------:R-:W-:Y:S01]  /*2c550*/  LOP3.LUT P1, RZ, R17, 0x1, RZ, 0xc0, !PT ;  /* 0x0000000111ff7812 */ /* 0x000fe2000782c0ff */
[----:B------:R-:W-:Y:S02]  /*2c560*/  IMAD.MOV.U32 R12, RZ, RZ, 0x1 ;  /* 0x00000001ff0c7424 */ /* 0x000fe400078e00ff */
[----:B------:R-:W-:Y:S02]  /*2c570*/  IMAD.MOV.U32 R11, RZ, RZ, 0x1f ;  /* 0x0000001fff0b7424 */ /* 0x000fe400078e00ff */
[----:B------:R-:W-:Y:S02]  /*2c580*/  IMAD.MOV.U32 R15, RZ, RZ, -0x1 ;  /* 0xffffffffff0f7424 */ /* 0x000fe400078e00ff */
[----:B0-----:R-:W-:-:S07]  /*2c590*/  IMAD.MOV.U32 R5, RZ, RZ, R14 ;  /* 0x000000ffff057224 */ /* 0x001fce00078e000e */
[----:B-----5:R-:W-:Y:S05]  /*2c5a0*/  WARPSYNC.COLLECTIVE R15, `(.L_x_2002) ;  /* 0x000000000f087348 */ /* 0x020fea0003c00000 */
[----:B------:R0:W1:Y:S02]  /*2c5b0*/  SHFL.IDX P6, R14, R13, R12, R11 ;  /* 0x0000000c0d0e7389 */ /* 0x00006400000c000b */
[----:B01---5:R-:W-:Y:S01]  /*2c5c0*/  ENDCOLLECTIVE ;  /* 0x000000000000791b */ /* 0x023fe20003800000 */
.L_x_2002:
[----:B------:R-:W-:Y:S01]  /*2c5d0*/  ULDC UR4, c[0x0][0xc3c] ;  /* 0x00030f0000047ab9 */ /* 0x000fe20000000800 */
[----:B------:R-:W-:Y:S01]  /*2c5e0*/  IMAD.IADD R4, R2, 0x1, R16 ;  /* 0x0000000102047824 */ /* 0x000fe200078e0210 */
[----:B------:R-:W-:-:S04]  /*2c5f0*/  MOV R0, R14 ;  /* 0x0000000e00007202 */ /* 0x000fc80000000f00 */
        /* <DEDUP_REMOVED lines=11> */
[----:B------:R-:W-:Y:S02]  /*2c6b0*/  IMAD.MOV.U32 R11, RZ, RZ, RZ ;  /* 0x000000ffff0b7224 */ /* 0x000fe400078e00ff */
[----:B--2---:R-:W-:Y:S01]  /*2c6c0*/  @!P0 IMAD.MOV.U32 R4, RZ, RZ, R8 ;  /* 0x000000ffff048224 */ /* 0x004fe200078e0008 */
[----:B------:R-:W-:Y:S01]  /*2c6d0*/  MOV R8, RZ ;  /* 0x000000ff00087202 */ /* 0x000fe20000000f00 */
[----:B---3--:R-:W-:Y:S01]  /*2c6e0*/  @!P0 IMAD.MOV.U32 R6, RZ, RZ, R2 ;  /* 0x000000ffff068224 */ /* 0x008fe200078e0002 */
[----:B------:R-:W-:-:S03]  /*2c6f0*/  ISETP.GE.U32.AND P0, PT, R16, 0x2, PT ;  /* 0x000000021000780c */ /* 0x000fc60003f06070 */
[----:B------:R-:W-:-:S04]  /*2c700*/  IMAD R2, R6, R4, RZ ;  /* 0x0000000406027224 */ /* 0x000fc800078e02ff */
[----:B------:R-:W-:-:S07]  /*2c710*/  IMAD.MOV.U32 R13, RZ, RZ, R2 ;  /* 0x000000ffff0d7224 */ /* 0x000fce00078e0002 */
[----:B------:R-:W-:Y:S05]  /*2c720*/  WARPSYNC.COLLECTIVE R15, `(.L_x_2003) ;  /* 0x000000000f087348 */ /* 0x000fea0003c00000 */
[----:B------:R0:W1:Y:S02]  /*2c730*/  SHFL.UP P6, R14, R13, R12, R11 ;  /* 0x0400000c0d0e7389 */ /* 0x00006400000c000b */
[----:B01----:R-:W-:Y:S01]  /*2c740*/  ENDCOLLECTIVE ;  /* 0x000000000000791b */ /* 0x003fe20003800000 */
.L_x_2003:
[----:B------:R-:W-:Y:S02]  /*2c750*/  IMAD.MOV.U32 R12, RZ, RZ, 0x2 ;  /* 0x00000002ff0c7424 */ /* 0x000fe400078e00ff */
[----:B------:R-:W-:-:S05]  /*2c760*/  IMAD.MOV.U32 R3, RZ, RZ, R14 ;  /* 0x000000ffff037224 */ /* 0x000fca00078e000e */
[----:B------:R-:W-:Y:S02]  /*2c770*/  SEL R3, R3, RZ, P1 ;  /* 0x000000ff03037207 */ /* 0x000fe40000800000 */
[----:B------:R-:W-:-:S03]  /*2c780*/  ISETP.GE.U32.AND P1, PT, R16, 0x4, PT ;  /* 0x000000041000780c */ /* 0x000fc60003f26070 */
[----:B------:R-:W-:-:S05]  /*2c790*/  IMAD.IADD R2, R2, 0x1, R3 ;  /* 0x0000000102027824 */ /* 0x000fca00078e0203 */
[----:B------:R-:W-:-:S07]  /*2c7a0*/  MOV R13, R2 ;  /* 0x00000002000d7202 */ /* 0x000fce0000000f00 */
[----:B------:R-:W-:Y:S05]  /*2c7b0*/  WARPSYNC.COLLECTIVE R15, `(.L_x_2004) ;  /* 0x000000000f087348 */ /* 0x000fea0003c00000 */
[----:B------:R0:W1:Y:S02]  /*2c7c0*/  SHFL.UP P6, R14, R13, R12, R11 ;  /* 0x0400000c0d0e7389 */ /* 0x00006400000c000b */
[----:B01----:R-:W-:Y:S01]  /*2c7d0*/  ENDCOLLECTIVE ;  /* 0x000000000000791b */ /* 0x003fe20003800000 */
.L_x_2004:
        /* <DEDUP_REMOVED lines=8> */
.L_x_2005:
        /* <DEDUP_REMOVED lines=8> */
.L_x_2006:
[----:B------:R-:W-:Y:S01]  /*2c8e0*/  IMAD.MOV.U32 R12, RZ, RZ, 0x10 ;  /* 0x00000010ff0c7424 */ /* 0x000fe200078e00ff */
[----:B------:R-:W-:-:S04]  /*2c8f0*/  MOV R3, R14 ;  /* 0x0000000e00037202 */ /* 0x000fc80000000f00 */
[----:B------:R-:W-:-:S05]  /*2c900*/  SEL R3, R3, RZ, P2 ;  /* 0x000000ff03037207 */ /* 0x000fca0001000000 */
[----:B------:R-:W-:-:S04]  /*2c910*/  IMAD.IADD R2, R2, 0x1, R3 ;  /* 0x0000000102027824 */ /* 0x000fc800078e0203 */
[----:B------:R-:W-:-:S07]  /*2c920*/  IMAD.MOV.U32 R13, RZ, RZ, R2 ;  /* 0x000000ffff0d7224 */ /* 0x000fce00078e0002 */
[----:B------:R-:W-:Y:S05]  /*2c930*/  WARPSYNC.COLLECTIVE R15, `(.L_x_2007) ;  /* 0x000000000f087348 */ /* 0x000fea0003c00000 */
[----:B------:R0:W1:Y:S02]  /*2c940*/  SHFL.UP P6, R14, R13, R12, R11 ;  /* 0x0400000c0d0e7389 */ /* 0x00006400000c000b */
[----:B01----:R-:W-:Y:S01]  /*2c950*/  ENDCOLLECTIVE ;  /* 0x000000000000791b */ /* 0x003fe20003800000 */
.L_x_2007:
        /* <DEDUP_REMOVED lines=9> */
.L_x_2008:
[----:B------:R-:W-:Y:S01]  /*2c9f0*/  IMAD.MOV.U32 R9, RZ, RZ, R14 ;  /* 0x000000ffff097224 */ /* 0x000fe200078e000e */
[----:B------:R-:W-:Y:S06]  /*2ca00*/  BRA `(.L_x_2009) ;  /* 0xffffffc800907947 */ /* 0x000fec000383ffff */
.L_x_1909:
[----:B------:R-:W-:Y:S01]  /*2ca10*/  BSSY B0, `(.L_x_2010) ;  /* 0x0000008000007945 */ /* 0x000fe20003800000 */
[----:B------:R-:W-:Y:S02]  /*2ca20*/  IMAD.MOV.U32 R13, RZ, RZ, R2 ;  /* 0x000000ffff0d7224 */ /* 0x000fe400078e0002 */
[----:B------:R-:W-:Y:S02]  /*2ca30*/  IMAD.MOV.U32 R12, RZ, RZ, 0x1 ;  /* 0x00000001ff0c7424 */ /* 0x000fe400078e00ff */
[----:B------:R-:W-:Y:S02]  /*2ca40*/  IMAD.MOV.U32 R11, RZ, RZ, RZ ;  /* 0x000000ffff0b7224 */ /* 0x000fe400078e00ff */
[----:B------:R-:W-:-:S07]  /*2ca50*/  IMAD.MOV.U32 R15, RZ, RZ, -0x1 ;  /* 0xffffffffff0f7424 */ /* 0x000fce00078e00ff */
[----:B0-----:R-:W-:Y:S05]  /*2ca60*/  WARPSYNC.COLLECTIVE R15, `(.L_x_2011) ;  /* 0x000000000f087348 */ /* 0x001fea0003c00000 */
[----:B------:R1:W2:Y:S02]  /*2ca70*/  SHFL.UP P6, R14, R13, R12, R11 ;  /* 0x0400000c0d0e7389 */ /* 0x0002a400000c000b */
[----:B012---:R-:W-:Y:S01]  /*2ca80*/  ENDCOLLECTIVE ;  /* 0x000000000000791b */ /* 0x007fe20003800000 */
.L_x_2011:
[----:B------:R-:W-:Y:S05]  /*2ca90*/  BSYNC B0 ;  /* 0x0000000000007941 */ /* 0x000fea0003800000 */
.L_x_2010:
[----:B------:R-:W-:Y:S01]  /*2caa0*/  IMAD.MOV.U32 R3, RZ, RZ, R14 ;  /* 0x000000ffff037224 */ /* 0x000fe200078e000e */
[----:B------:R-:W-:Y:S01]  /*2cab0*/  LOP3.LUT P4, RZ, R17, 0x1, RZ, 0xc0, !PT ;  /* 0x0000000111ff7812 */ /* 0x000fe2000788c0ff */
[----:B------:R-:W-:Y:S01]  /*2cac0*/  IMAD.MOV.U32 R12, RZ, RZ, 0x2 ;  /* 0x00000002ff0c7424 */ /* 0x000fe200078e00ff */
[----:B------:R-:W-:Y:S01]  /*2cad0*/  MOV R15, 0xffffffff ;  /* 0xffffffff000f7802 */ /* 0x000fe20000000f00 */
[----:B------:R-:W-:Y:S01]  /*2cae0*/  IMAD.MOV.U32 R11, RZ, RZ, RZ ;  /* 0x000000ffff0b7224 */ /* 0x000fe200078e00ff */
[----:B------:R-:W-:-:S05]  /*2caf0*/  SEL R3, R3, RZ, P4 ;  /* 0x000000ff03037207 */ /* 0x000fca0002000000 */
[----:B------:R-:W-:-:S04]  /*2cb00*/  IMAD.IADD R2, R2, 0x1, R3 ;  /* 0x0000000102027824 */ /* 0x000fc800078e0203 */
[----:B------:R-:W-:-:S07]  /*2cb10*/  IMAD.MOV.U32 R13, RZ, RZ, R2 ;  /* 0x000000ffff0d7224 */ /* 0x000fce00078e0002 */
[----:B------:R-:W-:Y:S05]  /*2cb20*/  WARPSYNC.COLLECTIVE R15, `(.L_x_2012) ;  /* 0x000000000f087348 */ /* 0x000fea0003c00000 */
[----:B------:R0:W1:Y:S02]  /*2cb30*/  SHFL.UP P6, R14, R13, R12, R11 ;  /* 0x0400000c0d0e7389 */ /* 0x00006400000c000b */
[----:B01----:R-:W-:Y:S01]  /*2cb40*/  ENDCOLLECTIVE ;  /* 0x000000000000791b */ /* 0x003fe20003800000 */
.L_x_2012:
        /* <DEDUP_REMOVED lines=8> */
.L_x_2013:
        /* <DEDUP_REMOVED lines=8> */
.L_x_2014:
        /* <DEDUP_REMOVED lines=8> */
.L_x_2015:
        /* <DEDUP_REMOVED lines=9> */
.L_x_2016:
[----:B------:R-:W-:Y:S01]  /*2cd60*/  IMAD.MOV.U32 R9, RZ, RZ, R14 ;  /* 0x000000ffff097224 */ /* 0x000fe200078e000e */
[----:B------:R-:W-:Y:S06]  /*2cd70*/  BRA `(.L_x_2017) ;  /* 0xffffffc800607947 */ /* 0x000fec000383ffff */
.L_x_1911:
[----:B------:R-:W-:Y:S01]  /*2cd80*/  BSSY B0, `(.L_x_2018) ;  /* 0x0000006000007945 */ /* 0x000fe20003800000 */
[----:B------:R-:W-:Y:S01]  /*2cd90*/  PLOP3.LUT P6, PT, P6, PT, PT, 0x8, 0x0 ;  /* 0x000000000000781c */ /* 0x000fe200037ce170 */
[----:B------:R-:W-:-:S12]  /*2cda0*/  IMAD.MOV.U32 R15, RZ, RZ, -0x1 ;  /* 0xffffffffff0f7424 */ /* 0x000fd800078e00ff */
[----:B0-----:R-:W-:Y:S05]  /*2cdb0*/  WARPSYNC.COLLECTIVE R15, `(.L_x_2019) ;  /* 0x000000000f087348 */ /* 0x001fea0003c00000 */
[----:B------:R-:W-:Y:S01]  /*2cdc0*/  VOTE.ANY R14, PT, P6 ;  /* 0x00000000000e7806 */ /* 0x000fe200030e0100 */
[----:B0-----:R-:W-:Y:S06]  /*2cdd0*/  ENDCOLLECTIVE ;  /* 0x000000000000791b */ /* 0x001fec0003800000 */
.L_x_2019:
[----:B------:R-:W-:Y:S05]  /*2cde0*/  BSYNC B0 ;  /* 0x0000000000007941 */ /* 0x000fea0003800000 */
.L_x_2018:
[----:B------:R0:W5:Y:S01]  /*2cdf0*/  LDL.LU R10, [R1+0xc] ;  /* 0x00000c00010a7983 */ /* 0x0001620000300800 */
[----:B------:R-:W-:Y:S01]  /*2ce00*/  MOV R0, R14 ;  /* 0x0000000e00007202 */ /* 0x000fe20000000f00 */
[----:B------:R-:W-:Y:S02]  /*2ce10*/  IMAD.MOV.U32 R13, RZ, RZ, R4 ;  /* 0x000000ffff0d7224 */ /* 0x000fe400078e0004 */
[----:B------:R-:W-:Y:S01]  /*2ce20*/  IMAD.MOV.U32 R11, RZ, RZ, 0x1f ;  /* 0x0000001fff0b7424 */ /* 0x000fe200078e00ff */
[----:B------:R-:W1:Y:S01]  /*2ce30*/  POPC R3, R0 ;  /* 0x0000000000037309 */ /* 0x000e620000000000 */
[----:B------:R-:W-:Y:S02]  /*2ce40*/  IMAD.MOV.U32 R15, RZ, RZ, -0x1 ;  /* 0xffffffffff0f7424 */ /* 0x000fe400078e00ff */
[----:B01----:R-:W-:-:S07]  /*2ce50*/  IMAD.MOV.U32 R12, RZ, RZ, R3 ;  /* 0x000000ffff0c7224 */ /* 0x003fce00078e0003 */
[----:B-----5:R-:W-:Y:S05]  /*2ce60*/  WARPSYNC.COLLECTIVE R15, `(.L_x_2020) ;  /* 0x000000000f087348 */ /* 0x020fea0003c00000 */
[----:B------:R0:W1:Y:S02]  /*2ce70*/  SHFL.IDX P6, R14, R13, R12, R11 ;  /* 0x0000000c0d0e7389 */ /* 0x00006400000c000b */
[----:B01---5:R-:W-:Y:S01]  /*2ce80*/  ENDCOLLECTIVE ;  /* 0x000000000000791b */ /* 0x023fe20003800000 */
.L_x_2020:
[----:B------:R-:W-:Y:S02]  /*2ce90*/  IMAD.MOV.U32 R13, RZ, RZ, R6 ;  /* 0x000000ffff0d7224 */ /* 0x000fe400078e0006 */
[----:B------:R-:W-:-:S07]  /*2cea0*/  IMAD.MOV.U32 R4, RZ, RZ, R14 ;  /* 0x000000ffff047224 */ /* 0x000fce00078e000e */
[----:B------:R-:W-:Y:S05]  /*2ceb0*/  WARPSYNC.COLLECTIVE R15, `(.L_x_2021) ;  /* 0x000000000f087348 */ /* 0x000fea0003c00000 */
[----:B------:R0:W1:Y:S02]  /*2cec0*/  SHFL.IDX P6, R14, R13, R12, R11 ;  /* 0x0000000c0d0e7389 */ /* 0x00006400000c000b */
[----:B01----:R-:W-:Y:S01]  /*2ced0*/  ENDCOLLECTIVE ;  /* 0x000000000000791b */ /* 0x003fe20003800000 */
.L_x_2021:
[----:B------:R-:W-:Y:S02]  /*2cee0*/  IMAD.MOV.U32 R6, RZ, RZ, R14 ;  /* 0x000000ffff067224 */ /* 0x000fe400078e000e */
[----:B------:R-:W-:-:S05]  /*2cef0*/  IMAD.IADD R10, R3, 0x1, R10 ;  /* 0x00000001030a7824 */ /* 0x000fca00078e020a */
[----:B------:R2:W-:Y:S01]  /*2cf00*/  STL [R1+0xc], R10 ;  /* 0x00000c0a01007387 */ /* 0x0005e20000100800 */
[----:B------:R-:W-:Y:S05]  /*2cf10*/  BRA `(.L_x_2022) ;  /* 0xffffffc800407947 */ /* 0x000fea000383ffff */
.L_x_1913:
[----:B------:R-:W-:Y:S01]  /*2cf20*/  BSSY B0, `(.L_x_2023) ;  /* 0x0000008000007945 */ /* 0x000fe20003800000 */
[----:B------:R-:W-:Y:S01]  /*2cf30*/  IMAD.MOV.U32 R13, RZ, RZ, R7 ;  /* 0x000000ffff0d7224 */ /* 0x000fe200078e0007 */
[----:B------:R-:W-:Y:S01]  /*2cf40*/  MOV R12, R3 ;  /* 0x00000003000c7202 */ /* 0x000fe20000000f00 */
[----:B------:R-:W-:Y:S02]  /*2cf50*/  IMAD.MOV.U32 R11, RZ, RZ, 0x1f ;  /* 0x0000001fff0b7424 */ /* 0x000fe400078e00ff */
[----:B------:R-:W-:-:S07]  /*2cf60*/  IMAD.MOV.U32 R15, RZ, RZ, -0x1 ;  /* 0xffffffffff0f7424 */ /* 0x000fce00078e00ff */
[----:B0-2---:R-:W-:Y:S05]  /*2cf70*/  WARPSYNC.COLLECTIVE R15, `(.L_x_2024) ;  /* 0x000000000f087348 */ /* 0x005fea0003c00000 */
[----:B------:R1:W3:Y:S02]  /*2cf80*/  SHFL.IDX P6, R14, R13, R12, R11 ;  /* 0x0000000c0d0e7389 */ /* 0x0002e400000c000b */
[----:B0123--:R-:W-:Y:S01]  /*2cf90*/  ENDCOLLECTIVE ;  /* 0x000000000000791b */ /* 0x00ffe20003800000 */
.L_x_2024:
[----:B------:R-:W-:Y:S05]  /*2cfa0*/  BSYNC B0 ;  /* 0x0000000000007941 */ /* 0x000fea0003800000 */
.L_x_2023:
[----:B------:R-:W-:Y:S01]  /*2cfb0*/  IMAD.MOV.U32 R3, RZ, RZ, R14 ;  /* 0x000000ffff037224 */ /* 0x000fe200078e000e */
[----:B------:R-:W-:Y:S06]  /*2cfc0*/  BRA `(.L_x_2025) ;  /* 0xffffffc8002c7947 */ /* 0x000fec000383ffff */
.L_x_1919:
[----:B0-----:R0:W1:Y:S02]  /*2cfd0*/  SYNCS.PHASECHK.TRANS64.TRYWAIT P0, [R0+URZ+0x2a820], R3 ;  /* 0x02a82003000075a7 */ /* 0x001064000800017f */
[----:B-1----:R-:W-:Y:S05]  /*2cfe0*/  @!P0 NANOSLEEP.SYNCS 0x989680 ;  /* 0x009896800000895d */ /* 0x002fea0003900000 */
[----:B------:R-:W1:Y:S02]  /*2cff0*/  @!P0 SYNCS.PHASECHK.TRANS64 P0, [R0+URZ+0x2a820], R3 ;  /* 0x02a82003000085a7 */ /* 0x000e64000800007f */
[----:B-1----:R-:W-:Y:S05]  /*2d000*/  @!P0 BRA `(.L_x_1919) ;  /* 0xfffffffc00f08947 */ /* 0x002fea000383ffff */
[----:B------:R-:W-:Y:S05]  /*2d010*/  BRA `(.L_x_2026) ;  /* 0xffffffd000c87947 */ /* 0x000fea000383ffff */
.L_x_1920:
        /* <DEDUP_REMOVED lines=11> */
.L_x_2028:
[----:B------:R-:W-:Y:S05]  /*2d0d0*/  BSYNC B0 ;  /* 0x0000000000007941 */ /* 0x000fea0003800000 */
.L_x_2027:
[----:B------:R-:W-:Y:S05]  /*2d0e0*/  BRA `(.L_x_2029) ;  /* 0xffffffd000b07947 */ /* 0x000fea000383ffff */
.L_x_1921:
[----:B------:R-:W-:Y:S01]  /*2d0f0*/  BSSY B0, `(.L_x_2030) ;  /* 0x0000006000007945 */ /* 0x000fe20003800000 */
[----:B------:R-:W-:-:S07]  /*2d100*/  IMAD.MOV.U32 R15, RZ, RZ, -0x1 ;  /* 0xffffffffff0f7424 */ /* 0x000fce00078e00ff */
[----:B01----:R-:W-:Y:S05]  /*2d110*/  WARPSYNC.COLLECTIVE R15, `(.L_x_2031) ;  /* 0x000000000f0c7348 */ /* 0x003fea0003c00000 */
[----:B------:R-:W-:Y:S02]  /*2d120*/  ELECT P6, UR62, PT ;  /* 0x00000000003e782f */ /* 0x000fe400038c0000 */
[----:B------:R-:W-:Y:S01]  /*2d130*/  MOV R14, UR62 ;  /* 0x0000003e000e7c02 */ /* 0x000fe20008000f00 */
[----:B01----:R-:W-:Y:S10]  /*2d140*/  ENDCOLLECTIVE ;  /* 0x000000000000791b */ /* 0x003ff40003800000 */
.L_x_2031:
[----:B------:R-:W-:Y:S05]  /*2d150*/  BSYNC B0 ;  /* 0x0000000000007941 */ /* 0x000fea0003800000 */
.L_x_2030:
[----:B------:R-:W-:Y:S05]  /*2d160*/  BRA `(.L_x_2032) ;  /* 0xffffffd000a47947 */ /* 0x000fea000383ffff */
.L_x_1923:
[----:B0-----:R0:W1:Y:S02]  /*2d170*/  SYNCS.PHASECHK.TRANS64.TRYWAIT P0, [R6+URZ], R5 ;  /* 0x00000005060075a7 */ /* 0x001064000800017f */
[----:B-1----:R-:W-:Y:S05]  /*2d180*/  @!P0 NANOSLEEP.SYNCS 0x989680 ;  /* 0x009896800000895d */ /* 0x002fea0003900000 */
[----:B------:R-:W1:Y:S02]  /*2d190*/  @!P0 SYNCS.PHASECHK.TRANS64 P0, [R6+URZ], R5 ;  /* 0x00000005060085a7 */ /* 0x000e64000800007f */
[----:B-1----:R-:W-:Y:S05]  /*2d1a0*/  @!P0 BRA `(.L_x_1923) ;  /* 0xfffffffc00f08947 */ /* 0x002fea000383ffff */
[----:B------:R-:W-:Y:S05]  /*2d1b0*/  BRA `(.L_x_2033) ;  /* 0xffffffd000e87947 */ /* 0x000fea000383ffff */
.L_x_1924:
[----:B-1----:R1:W2:Y:S02]  /*2d1c0*/  SYNCS.PHASECHK.TRANS64.TRYWAIT P0, [R7+URZ], R2 ;  /* 0x00000002070075a7 */ /* 0x0022a4000800017f */
[----:B--2---:R-:W-:Y:S05]  /*2d1d0*/  @!P0 NANOSLEEP.SYNCS 0x989680 ;  /* 0x009896800000895d */ /* 0x004fea0003900000 */
[----:B------:R-:W2:Y:S02]  /*2d1e0*/  @!P0 SYNCS.PHASECHK.TRANS64 P0, [R7+URZ], R2 ;  /* 0x00000002070085a7 */ /* 0x000ea4000800007f */
[----:B--2---:R-:W-:Y:S05]  /*2d1f0*/  @!P0 BRA `(.L_x_1924) ;  /* 0xfffffffc00f08947 */ /* 0x004fea000383ffff */
[----:B------:R-:W-:Y:S05]  /*2d200*/  BRA `(.L_x_2034) ;  /* 0xffffffd000dc7947 */ /* 0x000fea000383ffff */
.L_x_1926:
[----:B--2---:R2:W3:Y:S02]  /*2d210*/  SYNCS.PHASECHK.TRANS64.TRYWAIT P0, [R4+URZ], R5 ;  /* 0x00000005040075a7 */ /* 0x0044e4000800017f */
[----:B---3--:R-:W-:Y:S05]  /*2d220*/  @!P0 NANOSLEEP.SYNCS 0x989680 ;  /* 0x009896800000895d */ /* 0x008fea0003900000 */
[----:B------:R-:W3:Y:S02]  /*2d230*/  @!P0 SYNCS.PHASECHK.TRANS64 P0, [R4+URZ], R5 ;  /* 0x00000005040085a7 */ /* 0x000ee4000800007f */
[----:B---3--:R-:W-:Y:S05]  /*2d240*/  @!P0 BRA `(.L_x_1926) ;  /* 0xfffffffc00f08947 */ /* 0x008fea000383ffff */
[----:B------:R-:W-:Y:S05]  /*2d250*/  BRA `(.L_x_2035) ;  /* 0xffffffd000e47947 */ /* 0x000fea000383ffff */
.L_x_2036:
        /* <DEDUP_REMOVED lines=10> */
.L_x_14992:


//--------------------- .text._ZN7cutlass13device_kernelIN5flash11enable_sm90INS1_16FlashAttnFwdSm90INS1_25CollectiveMainloopFwdSm90ILi2EN4cute5tupleIJNS5_1CILi1EEES8_S8_EEENS6_IJNS7_ILi128EEESA_NS7_ILi192EEEEEELi128ENS_6half_tEfNS_4arch4Sm90ELb1ELb0ELb0ELb0ELb0ELb0ELb0ELb1ELb1ELb1ELb1ELb0EEENS1_21CollectiveEpilogueFwdINS6_IJSA_SA_SA_EEES9_SD_SF_Li256ELb0ELb1ELb1ELb0EEENS1_19SingleTileSchedulerILb0ELb1ELb1ELi128EEEEEEEEEvNT_6ParamsE --------------------------
	.section	.text._ZN7cutlass13device_kernelIN5flash11enable_sm90INS1_16FlashAttnFwdSm90INS1_25CollectiveMainloopFwdSm90ILi2EN4cute5tupleIJNS5_1CILi1EEES8_S8_EEENS6_IJNS7_ILi128EEESA_NS7_ILi192EEEEEELi128ENS_6half_tEfNS_4arch4Sm90ELb1ELb0ELb0ELb0ELb0ELb0ELb0ELb1ELb1ELb1ELb1ELb0EEENS1_21CollectiveEpilogueFwdINS6_IJSA_SA_SA_EEES9_SD_SF_Li256ELb0ELb1ELb1ELb0EEENS1_19SingleTileSchedulerILb0ELb1ELb1ELi128EEEEEEEEEvNT_6ParamsE,"ax",@progbits
	.align	128
.text._ZN7cutlass13device_kernelIN5flash11enable_sm90INS1_16FlashAttnFwdSm90INS1_25CollectiveMainloopFwdSm90ILi2EN4cute5tupleIJNS5_1CILi1EEES8_S8_EEENS6_IJNS7_ILi128EEESA_NS7_ILi192EEEEEELi128ENS_6half_tEfNS_4arch4Sm90ELb1ELb0ELb0ELb0ELb0ELb0ELb0ELb1ELb1ELb1ELb1ELb0EEENS1_21CollectiveEpilogueFwdINS6_IJSA_SA_SA_EEES9_SD_SF_Li256ELb0ELb1ELb1ELb0EEENS1_19SingleTileSchedulerILb0ELb1ELb1ELi128EEEEEEEEEvNT_6ParamsE:
        .type           _ZN7cutlass13device_kernelIN5flash11enable_sm90INS1_16FlashAttnFwdSm90INS1_25CollectiveMainloopFwdSm90ILi2EN4cute5tupleIJNS5_1CILi1EEES8_S8_EEENS6_IJNS7_ILi128EEESA_NS7_ILi192EEEEEELi128ENS_6half_tEfNS_4arch4Sm90ELb1ELb0ELb0ELb0ELb0ELb0ELb0ELb1ELb1ELb1ELb1ELb0EEENS1_21CollectiveEpilogueFwdINS6_IJSA_SA_SA_EEES9_SD_SF_Li256ELb0ELb1ELb1ELb0EEENS1_19SingleTileSchedulerILb0ELb1ELb1ELi128EEEEEEEEEvNT_6ParamsE,@function
        .size           _ZN7cutlass13device_kernelIN5flash11enable_sm90INS1_16FlashAttnFwdSm90INS1_25CollectiveMainloopFwdSm90ILi2EN4cute5tupleIJNS5_1CILi1EEES8_S8_EEENS6_IJNS7_ILi128EEESA_NS7_ILi192EEEEEELi128ENS_6half_tEfNS_4arch4Sm90ELb1ELb0ELb0ELb0ELb0ELb0ELb0ELb1ELb1ELb1ELb1ELb0EEENS1_21CollectiveEpilogueFwdINS6_IJSA_SA_SA_EEES9_SD_SF_Li256ELb0ELb1ELb1ELb0EEENS1_19SingleTileSchedulerILb0ELb1ELb1ELi128EEEEEEEEEvNT_6ParamsE,(.L_x_14993 - _ZN7cutlass13device_kernelIN5flash11enable_sm90INS1_16FlashAttnFwdSm90INS1_25CollectiveMainloopFwdSm90ILi2EN4cute5tupleIJNS5_1CILi1EEES8_S8_EEENS6_IJNS7_ILi128EEESA_NS7_ILi192EEEEEELi128ENS_6half_tEfNS_4arch4Sm90ELb1ELb0ELb0ELb0ELb0ELb0ELb0ELb1ELb1ELb1ELb1ELb0EEENS1_21CollectiveEpilogueFwdINS6_IJSA_SA_SA_EEES9_SD_SF_Li256ELb0ELb1ELb1ELb0EEENS1_19SingleTileSchedulerILb0ELb1ELb1ELi128EEEEEEEEEvNT_6ParamsE)
        .other          _ZN7cutlass13device_kernelIN5flash11enable_sm90INS1_16FlashAttnFwdSm90INS1_25CollectiveMainloopFwdSm90ILi2EN4cute5tupleIJNS5_1CILi1EEES8_S8_EEENS6_IJNS7_ILi128EEESA_NS7_ILi192EEEEEELi128ENS_6half_tEfNS_4arch4Sm90ELb1ELb0ELb0ELb0ELb0ELb0ELb0ELb1ELb1ELb1ELb1ELb0EEENS1_21CollectiveEpilogueFwdINS6_IJSA_SA_SA_EEES9_SD_SF_Li256ELb0ELb1ELb1ELb0EEENS1_19SingleTileSchedulerILb0ELb1ELb1ELi128EEEEEEEEEvNT_6ParamsE,@"STO_CUDA_ENTRY STV_DEFAULT"
_ZN7cutlass13device_kernelIN5flash11enable_sm90INS1_16FlashAttnFwdSm90INS1_25CollectiveMainloopFwdSm90ILi2EN4cute5tupleIJNS5_1CILi1EEES8_S8_EEENS6_IJNS7_ILi128EEESA_NS7_ILi192EEEEEELi128ENS_6half_tEfNS_4arch4Sm90ELb1ELb0ELb0ELb0ELb0ELb0ELb0ELb1ELb1ELb1ELb1ELb0EEENS1_21CollectiveEpilogueFwdINS6_IJSA_SA_SA_EEES9_SD_SF_Li256ELb0ELb1ELb1ELb0EEENS1_19SingleTileSchedulerILb0ELb1ELb1ELi128EEEEEEEEEvNT_6ParamsE:
        /* <DEDUP_REMOVED lines=17> */
.L_x_2038:
[----:B------:R-:W-:Y:S05]  /*0110*/  BSYNC B0 ;  /* 0x0000000000007941 */ /* 0x000fea0003800000 */
.L_x_2037:
        /* <DEDUP_REMOVED lines=40> */
.L_x_2039:
        /* <DEDUP_REMOVED lines=22> */
.L_x_2040:
        /* <DEDUP_REMOVED lines=18> */
.L_x_2041:
        /* <DEDUP_REMOVED lines=22> */
.L_x_2042:
        /* <DEDUP_REMOVED lines=22> */
.L_x_2043:
        /* <DEDUP_REMOVED lines=9> */
.L_x_2046:
        /* <DEDUP_REMOVED lines=20> */
[----:B------:R-:W-:Y:S01]  /*0ab0*/  SHF.R.U32.HI R4, RZ, 0x10, R17 ;  /* 0x00000010ff047819 */ /* 0x000fe20000011611 */
[----:B------:R-:W-:Y:S01]  /*0ac0*/  IMAD.MOV.U32 R22, RZ, RZ, RZ ;  /* 0x000000ffff167224 */ /* 0x000fe200078e00ff */
[----:B------:R-:W-:-:S04]  /*0ad0*/  LOP3.LUT R17, R17, 0xffff, RZ, 0xc0, !PT ;  /* 0x0000ffff11117812 */ /* 0x000fc800078ec0ff */
[----:B------:R-:W2:Y:S08]  /*0ae0*/  LDC.64 R10, c[0x0][0x418] ;  /* 0x00010600ff0a7b82 */ /* 0x000eb00000000a00 */
[----:B------:R-:W3:Y:S01]  /*0af0*/  LDC R3, c[0x0][0x288] ;  /* 0x0000a200ff037b82 */ /* 0x000ee20000000800 */
[----:B0-----:R-:W-:-:S07]  /*0b00*/  ISETP.NE.AND P1, PT, R0, 0x1, PT ;  /* 0x000000010000780c */ /* 0x001fce0003f25270 */
[----:B------:R-:W0:Y:S01]  /*0b10*/  LDC R16, c[0x0][0x424] ;  /* 0x00010900ff107b82 */ /* 0x000e220000000800 */
[----:B--2---:R-:W-:-:S07]  /*0b20*/  ISETP.NE.U32.AND P0, PT, R10, RZ, PT ;  /* 0x000000ff0a00720c */ /* 0x004fce0003f05070 */
[----:B------:R-:W2:Y:S01]  /*0b30*/  LDC R9, c[0x0][0x2f0] ;  /* 0x0000bc00ff097b82 */ /* 0x000ea20000000800 */
[----:B-1----:R-:W-:Y:S01]  /*0b40*/  IMAD.SHL.U32 R19, R19, 0x80, RZ ;  /* 0x0000008013137824 */ /* 0x002fe200078e00ff */
[----:B------:R-:W-:-:S03]  /*0b50*/  ISETP.NE.AND.EX P0, PT, R11, RZ, PT, P0 ;  /* 0x000000ff0b00720c */ /* 0x000fc60003f05300 */
[----:B------:R-:W-:Y:S01]  /*0b60*/  @P1 VIADD R0, R19, 0x7f ;  /* 0x0000007f13001836 */ /* 0x000fe20000000000 */
[----:B---3--:R-:W-:Y:S02]  /*0b70*/  IADD3 R3, -R3, 0x80, RZ ;  /* 0x0000008003037810 */ /* 0x008fe40007ffe1ff */
[----:B------:R-:W1:Y:S08]  /*0b80*/  @P1 LDC R5, c[0x0][0x44c] ;  /* 0x00011300ff051b82 */ /* 0x000e700000000800 */
[----:B------:R-:W3:Y:S01]  /*0b90*/  @P1 LDC R7, c[0x0][0x450] ;  /* 0x00011400ff071b82 */ /* 0x000ee20000000800 */
[----:B0-----:R-:W-:-:S02]  /*0ba0*/  SEL R16, R16, 0x1, P0 ;  /* 0x0000000110107807 */ /* 0x001fc40000000000 */
[----:B------:R-:W-:-:S03]  /*0bb0*/  ISETP.NE.AND P0, PT, R4, RZ, PT ;  /* 0x000000ff0400720c */ /* 0x000fc60003f05270 */
[----:B--2---:R-:W-:Y:S02]  /*0bc0*/  IMAD R3, R16, R9, R3 ;  /* 0x0000000910037224 */ /* 0x004fe400078e0203 */
[----:B-1----:R-:W-:-:S08]  /*0bd0*/  @P1 IMAD.HI.U32 R2, R0, R5, RZ ;  /* 0x0000000500021227 */ /* 0x002fd000078e00ff */
[----:B------:R-:W0:Y:S01]  /*0be0*/  @!P0 LDC R4, c[0x0][0x9f0] ;  /* 0x00027c00ff048b82 */ /* 0x000e220000000800 */
[----:B------:R-:W-:Y:S01]  /*0bf0*/  VIADD R0, R19, 0x7f ;  /* 0x0000007f13007836 */ /* 0x000fe20000000000 */
[----:B---3--:R-:W-:Y:S01]  /*0c00*/  @P1 SHF.R.U32.HI R0, RZ, R7, R2 ;  /* 0x00000007ff001219 */ /* 0x008fe20000011602 */
[----:B------:R-:W-:-:S04]  /*0c10*/  IMAD R2, R16, R9, 0x7f ;  /* 0x0000007f10027424 */ /* 0x000fc800078e0209 */
[----:B------:R-:W-:Y:S01]  /*0c20*/  IMAD.IADD R0, R3, 0x1, R0 ;  /* 0x0000000103007824 */ /* 0x000fe200078e0200 */
[----:B------:R-:W-:-:S04]  /*0c30*/  SHF.R.S32.HI R3, RZ, 0x1f, R2 ;  /* 0x0000001fff037819 */ /* 0x000fc80000011402 */
[----:B------:R-:W-:Y:S02]  /*0c40*/  SHF.R.S32.HI R5, RZ, 0x1f, R0 ;  /* 0x0000001fff057819 */ /* 0x000fe40000011400 */
[----:B------:R-:W-:Y:S02]  /*0c50*/  LEA.HI R3, R3, R2, RZ, 0x7 ;  /* 0x0000000203037211 */ /* 0x000fe400078f38ff */
[----:B------:R-:W-:Y:S02]  /*0c60*/  LEA.HI R5, R5, R0, RZ, 0x7 ;  /* 0x0000000005057211 */ /* 0x000fe400078f38ff */
[----:B------:R-:W-:Y:S02]  /*0c70*/  SHF.R.S32.HI R3, RZ, 0x7, R3 ;  /* 0x00000007ff037819 */ /* 0x000fe40000011403 */
[----:B------:R-:W-:-:S04]  /*0c80*/  SHF.R.S32.HI R0, RZ, 0x7, R5 ;  /* 0x00000007ff007819 */ /* 0x000fc80000011405 */
[----:B------:R-:W-:-:S04]  /*0c90*/  VIMNMX R11, R3, R0, PT ;  /* 0x00000000030b7248 */ /* 0x000fc80003fe0100 */
[----:B------:R-:W-:-:S13]  /*0ca0*/  ISETP.GE.AND P1, PT, R11, 0x1, PT ;  /* 0x000000010b00780c */ /* 0x000fda0003f26270 */
[----:B------:R-:W-:Y:S05]  /*0cb0*/  @!P1 BRA `(.L_x_2048) ;  /* 0x00000000006c9947 */ /* 0x000fea0003800000 */
[-C--:B0-----:R-:W-:Y:S02]  /*0cc0*/  IABS R7, R4.reuse ;  /* 0x0000000400077213 */ /* 0x081fe40000000000 */
[----:B------:R-:W-:Y:S02]  /*0cd0*/  IADD3 R5, R4, -0x1, R11 ;  /* 0xffffffff04057810 */ /* 0x000fe40007ffe00b */
[----:B------:R-:W0:Y:S01]  /*0ce0*/  I2F.RP R0, R7 ;  /* 0x0000000700007306 */ /* 0x000e220000209400 */
[----:B------:R-:W-:-:S05]  /*0cf0*/  IABS R8, R4 ;  /* 0x0000000400087213 */ /* 0x000fca0000000000 */
[----:B------:R-:W-:Y:S02]  /*0d00*/  IMAD.MOV R8, RZ, RZ, -R8 ;  /* 0x000000ffff087224 */ /* 0x000fe400078e0a08 */
[----:B0-----:R-:W0:Y:S02]  /*0d10*/  MUFU.RCP R0, R0 ;  /* 0x0000000000007308 */ /* 0x001e240000001000 */
[----:B0-----:R-:W-:Y:S01]  /*0d20*/  VIADD R2, R0, 0xffffffe ;  /* 0x0ffffffe00027836 */ /* 0x001fe20000000000 */
[----:B------:R-:W-:Y:S02]  /*0d30*/  IABS R0, R5 ;  /* 0x0000000500007213 */ /* 0x000fe40000000000 */
[----:B------:R-:W-:-:S03]  /*0d40*/  LOP3.LUT R5, R5, R4, RZ, 0x3c, !PT ;  /* 0x0000000405057212 */ /* 0x000fc600078e3cff */
[----:B------:R0:W1:Y:S01]  /*0d50*/  F2I.FTZ.U32.TRUNC.NTZ R3, R2 ;  /* 0x0000000200037305 */ /* 0x000062000021f000 */
        /* <DEDUP_REMOVED lines=17> */
.L_x_2048:
[----:B------:R-:W1:Y:S01]  /*0e70*/  S2R R0, SR_TID.X ;  /* 0x0000000000007919 */ /* 0x000e620000002100 */
[-C--:B------:R-:W-:Y:S01]  /*0e80*/  IMAD R17, R17, R22.reuse, RZ ;  /* 0x0000001611117224 */ /* 0x080fe200078e02ff */
[----:B------:R-:W-:Y:S02]  /*0e90*/  PLOP3.LUT P0, PT, PT, PT, PT, 0x80, 0x0 ;  /* 0x000000000000781c */ /* 0x000fe40003f0f070 */
[----:B------:R-:W-:Y:S02]  /*0ea0*/  CS2R R2, SRZ ;  /* 0x0000000000027805 */ /* 0x000fe4000001ff00 */
[----:B------:R-:W-:Y:S02]  /*0eb0*/  CS2R R86, SRZ ;  /* 0x0000000000567805 */ /* 0x000fe4000001ff00 */
[----:B------:R-:W-:Y:S02]  /*0ec0*/  CS2R R84, SRZ ;  /* 0x0000000000547805 */ /* 0x000fe4000001ff00 */
[----:B------:R-:W-:-:S02]  /*0ed0*/  VIADDMNMX R22, R17, R22, R11, PT ;  /* 0x0000001611167246 */ /* 0x000fc4000380010b */
[----:B------:R-:W-:Y:S02]  /*0ee0*/  CS2R R82, SRZ ;  /* 0x0000000000527805 */ /* 0x000fe4000001ff00 */
[----:B------:R-:W-:Y:S02]  /*0ef0*/  CS2R R80, SRZ ;  /* 0x0000000000507805 */ /* 0x000fe4000001ff00 */
[----:B------:R-:W-:Y:S02]  /*0f00*/  CS2R R78, SRZ ;  /* 0x00000000004e7805 */ /* 0x000fe4000001ff00 */
[----:B------:R-:W-:Y:S02]  /*0f10*/  ISETP.GT.AND P1, PT, R22, R17, PT ;  /* 0x000000111600720c */ /* 0x000fe40003f24270 */
        /* <DEDUP_REMOVED lines=21> */
[----:B-1----:R-:W-:Y:S01]  /*1070*/  VIADD R23, R0, 0xffffff80 ;  /* 0xffffff8000177836 */ /* 0x002fe20000000000 */
[----:B------:R-:W-:Y:S02]  /*1080*/  CS2R R34, SRZ ;  /* 0x0000000000227805 */ /* 0x000fe4000001ff00 */
[----:B------:R-:W-:Y:S02]  /*1090*/  CS2R R32, SRZ ;  /* 0x0000000000207805 */ /* 0x000fe4000001ff00 */
[----:B------:R-:W-:Y:S02]  /*10a0*/  CS2R R30, SRZ ;  /* 0x00000000001e7805 */ /* 0x000fe4000001ff00 */
[----:B------:R-:W-:Y:S02]  /*10b0*/  CS2R R28, SRZ ;  /* 0x00000000001c7805 */ /* 0x000fe4000001ff00 */
[----:B------:R-:W-:-:S02]  /*10c0*/  CS2R R26, SRZ ;  /* 0x00000000001a7805 */ /* 0x000fc4000001ff00 */
[----:B------:R-:W-:Y:S01]  /*10d0*/  CS2R R24, SRZ ;  /* 0x0000000000187805 */ /* 0x000fe2000001ff00 */
[----:B------:R-:W-:Y:S06]  /*10e0*/  @!P1 BRA `(.L_x_2049) ;  /* 0x00000080008c9947 */ /* 0x000fec0003800000 */
[----:B------:R-:W-:Y:S01]  /*10f0*/  SHF.R.S32.HI R88, RZ, 0x1f, R23 ;  /* 0x0000001fff587819 */ /* 0x000fe20000011417 */
[----:B------:R-:W1:Y:S01]  /*1100*/  S2UR UR6, SR_CgaCtaId ;  /* 0x00000000000679c3 */ /* 0x000e620000008800 */
[----:B------:R-:W-:Y:S02]  /*1110*/  UMOV UR36, 0x400 ;  /* 0x0000040000247882 */ /* 0x000fe40000000000 */
[----:B------:R-:W-:-:S04]  /*1120*/  LEA.HI R89, R88, R23, RZ, 0x7 ;  /* 0x0000001758597211 */ /* 0x000fc800078f38ff */
[----:B------:R-:W-:-:S05]  /*1130*/  SHF.R.S32.HI R90, RZ, 0x7, R89 ;  /* 0x00000007ff5a7819 */ /* 0x000fca0000011459 */
[----:B------:R-:W2:Y:S01]  /*1140*/  SHFL.IDX PT, R0, R90, RZ, 0x1f ;  /* 0x00001fff5a007589 */ /* 0x000ea200000e0000 */
[----:B-1----:R-:W-:-:S04]  /*1150*/  ULEA UR36, UR6, UR36, 0x18 ;  /* 0x0000002406247291 */ /* 0x002fc8000f8ec03f */
[----:B------:R-:W-:-:S04]  /*1160*/  UIADD3 UR6, UR36, 0x10400, URZ ;  /* 0x0001040024067890 */ /* 0x000fc8000fffe03f */
[----:B------:R-:W-:Y:S01]  /*1170*/  ULOP3.LUT UP0, URZ, UR6, 0x3ff, URZ, 0xc0, !UPT ;  /* 0x000003ff063f7892 */ /* 0x000fe2000f80c03f */
[----:B--2---:R-:W-:-:S05]  /*1180*/  R2UR UR4, R0 ;  /* 0x00000000000472ca */ /* 0x004fca00000e0000 */
        /* <DEDUP_REMOVED lines=11> */
[----:B0-----:R-:W-:Y:S01]  /*1240*/  IMAD.U32 R4, RZ, RZ, UR4 ;  /* 0x00000004ff047e24 */ /* 0x001fe2000f8e00ff */
        /* <DEDUP_REMOVED lines=12> */
.L_x_2050:
[----:B------:R-:W2:Y:S01]  /*1310*/  LDL.LU R20, [R1+0x14] ;  /* 0x0000140001147983 */ /* 0x000ea20000300800 */
[----:B------:R-:W-:-:S04]  /*1320*/  SHF.L.U32 R2, RZ, 0x1f, RZ ;  /* 0x0000001fff027819 */ /* 0x000fc800000006ff */
[----:B------:R-:W1:Y:S01]  /*1330*/  SYNCS.PHASECHK.TRANS64.TRYWAIT P1, [UR36+0x34800], R2 ;  /* 0x03480002ff0075a7 */ /* 0x000e620008020164 */
[----:B--2---:R-:W-:-:S04]  /*1340*/  LOP3.LUT R0, R20, 0x1, RZ, 0xfc, !PT ;  /* 0x0000000114007812 */ /* 0x004fc800078efcff */
[----:B------:R-:W-:Y:S01]  /*1350*/  ISETP.NE.AND P0, PT, R0, 0x3, PT ;  /* 0x000000030000780c */ /* 0x000fe20003f05270 */
[----:B-1----:R-:W-:-:S12]  /*1360*/  @!P1 BRA `(.L_x_2051) ;  /* 0x000000d400bc9947 */ /* 0x002fd80003800000 */
.L_x_2168:
[----:B------:R-:W-:Y:S05]  /*1370*/  @!P0 BRA `(.L_x_2052) ;  /* 0x0000000000048947 */ /* 0x000fea0003800000 */
[----:B------:R-:W-:Y:S01]  /*1380*/  BPT.TRAP 0x1 ;  /* 0x000000040000795c */ /* 0x000fe20000300000 */
.L_x_2052:
[----:B------:R2:W3:Y:S01]  /*1390*/  SYNCS.PHASECHK.TRANS64.TRYWAIT P2, [UR36+0x34830], R2 ;  /* 0x03483002ff0075a7 */ /* 0x0004e20008040164 */
[----:B------:R-:W-:Y:S05]  /*13a0*/  @!P0 BRA `(.L_x_2053) ;  /* 0x0000000000048947 */ /* 0x000fea0003800000 */
[----:B------:R-:W-:Y:S01]  /*13b0*/  BPT.TRAP 0x1 ;  /* 0x000000040000795c */ /* 0x000fe20000300000 */
.L_x_2053:
[----:B------:R-:W4:Y:S01]  /*13c0*/  S2R R0, SR_TID.X ;  /* 0x0000000000007919 */ /* 0x000f220000002100 */
[----:B------:R-:W-:-:S05]  /*13d0*/  IMAD.U32 R6, RZ, RZ, UR37 ;  /* 0x00000025ff067e24 */ /* 0x000fca000f8e00ff */
[----:B------:R-:W-:Y:S02]  /*13e0*/  LOP3.LUT R6, R6, 0x10000, RZ, 0xfc, !PT ;  /* 0x0001000006067812 */ /* 0x000fe400078efcff */
[----:B----4-:R-:W-:-:S04]  /*13f0*/  LOP3.LUT R0, R0, 0x7f, RZ, 0xc0, !PT ;  /* 0x0000007f00007812 */ /* 0x010fc800078ec0ff */
[----:B------:R-:W-:Y:S01]  /*1400*/  ISETP.NE.AND P1, PT, R0, RZ, PT ;  /* 0x000000ff0000720c */ /* 0x000fe20003f25270 */
[----:B---3--:R-:W-:-:S12]  /*1410*/  @P2 BRA `(.L_x_2054) ;  /* 0x0000000000082947 */ /* 0x008fd80003800000 */
[----:B------:R-:W3:Y:S02]  /*1420*/  SYNCS.PHASECHK.TRANS64.TRYWAIT P2, [UR36+0x34830], R2 ;  /* 0x03483002ff0075a7 */ /* 0x000ee40008040164 */
[----:B---3--:R-:W-:Y:S05]  /*1430*/  @!P2 BRA `(.L_x_2055) ;  /* 0x000000d400a0a947 */ /* 0x008fea0003800000 */
.L_x_2054:
[----:B------:R-:W-:Y:S05]  /*1440*/  WARPSYNC.ALL ;  /* 0x0000000000007948 */ /* 0x000fea0003800000 */
[----:B------:R-:W-:Y:S01]  /*1450*/  IMAD.MOV.U32 R7, RZ, RZ, 0x40000040 ;  /* 0x40000040ff077424 */ /* 0x000fe200078e00ff */
[----:B------:R-:W-:Y:S01]  /*1460*/  UIADD3 UR4, UR36, 0x1c400, URZ ;  /* 0x0001c40024047890 */ /* 0x000fe2000fffe03f */
[C---:B------:R-:W-:Y:S01]  /*1470*/  R2UR UR8, R6.reuse ;  /* 0x00000000060872ca */ /* 0x040fe200000e0000 */
[----:B------:R-:W-:Y:S02]  /*1480*/  WARPGROUP.ARRIVE ;  /* 0x00000000000079c5 */ /* 0x000fe40000000000 */
[----:B------:R-:W-:Y:S01]  /*1490*/  R2UR UR9, R7 ;  /* 0x00000000070972ca */ /* 0x000fe200000e0000 */
[----:B------:R-:W-:Y:S01]  /*14a0*/  USHF.R.U32.HI UR4, URZ, 0x4, UR4 ;  /* 0x000000043f047899 */ /* 0x000fe20008011604 */
[----:B------:R-:W-:Y:S01]  /*14b0*/  R2UR UR6, R6 ;  /* 0x00000000060672ca */ /* 0x000fe200000e0000 */
[----:B------:R-:W-:Y:S01]  /*14c0*/  UMOV UR11, 0x40000040 ;  /* 0x40000040000b7882 */ /* 0x000fe20000000000 */
[----:B------:R-:W-:Y:S01]  /*14d0*/  UMOV UR5, 0x40000040 ;  /* 0x4000004000057882 */ /* 0x000fe20000000000 */
[----:B------:R-:W-:Y:S01]  /*14e0*/  ULOP3.LUT UR4, UR4, 0x3fff, URZ, 0xc0, !UPT ;  /* 0x00003fff04047892 */ /* 0x000fe2000f8ec03f */
[----:B-12---:R-:W1:Y:S01]  /*14f0*/  LDC R2, c[0x0][0x448] ;  /* 0x00011200ff027b82 */ /* 0x006e620000000800 */
[----:B------:R-:W-:Y:S01]  /*1500*/  UMOV UR13, 0x40000040 ;  /* 0x40000040000d7882 */ /* 0x000fe20000000000 */
[----:B------:R-:W-:Y:S01]  /*1510*/  UMOV UR15, 0x40000040 ;  /* 0x40000040000f7882 */ /* 0x000fe20000000000 */
[----:B------:R-:W-:Y:S01]  /*1520*/  ULOP3.LUT UR38, UR4, 0x10000, URZ, 0xfc, !UPT ;  /* 0x0001000004267892 */ /* 0x000fe2000f8efc3f */
[----:B------:R-:W-:Y:S01]  /*1530*/  LOP3.LUT R0, R89, 0xffffff80, RZ, 0xc0, !PT ;  /* 0xffffff8059007812 */ /* 0x000fe200078ec0ff */
[----:B------:R-:W-:Y:S01]  /*1540*/  UMOV UR17, 0x40000040 ;  /* 0x4000004000117882 */ /* 0x000fe20000000000 */
[----:B------:R-:W-:Y:S01]  /*1550*/  UMOV UR19, 0x40000040 ;  /* 0x4000004000137882 */ /* 0x000fe20000000000 */
[----:B------:R-:W-:Y:S01]  /*1560*/  UIADD3 UR14, UR38, 0x6, URZ ;  /* 0x00000006260e7890 */ /* 0x000fe2000fffe03f */
[----:B------:R-:W-:Y:S01]  /*1570*/  LEA.HI R88, R88, R23, RZ, 0x2 ;  /* 0x0000001758587211 */ /* 0x000fe200078f10ff */
[----:B------:R-:W-:Y:S01]  /*1580*/  UIADD3 UR4, UR6, 0x2, URZ ;  /* 0x0000000206047890 */ /* 0x000fe2000fffe03f */
[----:B------:R-:W-:Y:S01]  /*1590*/  IMAD.IADD R0, R23, 0x1, -R0 ;  /* 0x0000000117007824 */ /* 0x000fe200078e0a00 */
[----:B------:R-:W-:Y:S01]  /*15a0*/  UMOV UR10, UR38 ;  /* 0x00000026000a7c82 */ /* 0x000fe20008000000 */
[----:B------:R-:W-:Y:S01]  /*15b0*/  UIADD3 UR12, UR6, 0x6, URZ ;  /* 0x00000006060c7890 */ /* 0x000fe2000fffe03f */
[----:B------:R-:W-:Y:S01]  /*15c0*/  HGMMA.64x128x16.F32 R24, gdesc[UR8], RZ, !UPT, gsb0 ;  /* 0x01e00000081879f0 */ /* 0x000fe2000c0008ff */
[----:B------:R-:W-:Y:S01]  /*15d0*/  UIADD3 UR10, UR38, 0x2, URZ ;  /* 0x00000002260a7890 */ /* 0x000fe2000fffe03f */
[----:B------:R-:W-:Y:S01]  /*15e0*/  SHF.R.S32.HI R3, RZ, 0x1f, R0 ;  /* 0x0000001fff037819 */ /* 0x000fe20000011400 */
[----:B------:R-:W-:Y:S01]  /*15f0*/  UMOV UR8, UR4 ;  /* 0x0000000400087c82 */ /* 0x000fe20008000000 */
[----:B------:R-:W-:Y:S01]  /*1600*/  UMOV UR9, UR5 ;  /* 0x0000000500097c82 */ /* 0x000fe20008000000 */
[----:B------:R-:W-:Y:S01]  /*1610*/  UMOV UR11, 0x40000040 ;  /* 0x40000040000b7882 */ /* 0x000fe20000000000 */
[----:B------:R-:W-:Y:S01]  /*1620*/  UIADD3 UR16, UR6, 0x400, URZ ;  /* 0x0000040006107890 */ /* 0x000fe2000fffe03f */
[----:B------:R-:W-:Y:S01]  /*1630*/  LOP3.LUT R88, R88, 0xfffffffc, RZ, 0xc0, !PT ;  /* 0xfffffffc58587812 */ /* 0x000fe200078ec0ff */
[----:B------:R-:W-:Y:S01]  /*1640*/  UIADD3 UR18, UR38, 0x400, URZ ;  /* 0x0000040026127890 */ /* 0x000fe2000fffe03f */
[CC--:B0-----:R-:W-:Y:S01]  /*1650*/  LEA.HI R4, R3.reuse, R0.reuse, RZ, 0x5 ;  /* 0x0000000003047211 */ /* 0x0c1fe200078f28ff */
[----:B------:R-:W-:Y:S01]  /*1660*/  UIADD3 UR20, UR6, 0x402, URZ ;  /* 0x0000040206147890 */ /* 0x000fe2000fffe03f */
[----:B-1----:R-:W-:Y:S01]  /*1670*/  ISETP.NE.AND P2, PT, R2, 0x1, PT ;  /* 0x000000010200780c */ /* 0x002fe20003f45270 */
[----:B------:R-:W-:Y:S01]  /*1680*/  UIADD3 UR22, UR38, 0x402, URZ ;  /* 0x0000040226167890 */ /* 0x000fe2000fffe03f */
[----:B------:R-:W-:Y:S01]  /*1690*/  LEA.HI R2, R3, R0, RZ, 0x2 ;  /* 0x0000000003027211 */ /* 0x000fe200078f10ff */
[----:B------:R-:W-:Y:S01]  /*16a0*/  UMOV UR21, 0x40000040 ;  /* 0x4000004000157882 */ /* 0x000fe20000000000 */
[----:B------:R-:W-:Y:S01]  /*16b0*/  UMOV UR23, 0x40000040 ;  /* 0x4000004000177882 */ /* 0x000fe20000000000 */
[----:B------:R-:W-:Y:S01]  /*16c0*/  UIADD3 UR24, UR6, 0x404, URZ ;  /* 0x0000040406187890 */ /* 0x000fe2000fffe03f */
[--C-:B------:R-:W-:Y:S01]  /*16d0*/  SHF.R.S32.HI R3, RZ, 0x2, R2.reuse ;  /* 0x00000002ff037819 */ /* 0x100fe20000011402 */
[----:B------:R-:W-:Y:S01]  /*16e0*/  UIADD3 UR26, UR38, 0x404, URZ ;  /* 0x00000404261a7890 */ /* 0x000fe2000fffe03f */
[----:B------:R-:W-:Y:S01]  /*16f0*/  SHF.R.S32.HI R8, RZ, 0x1f, R2 ;  /* 0x0000001fff087819 */ /* 0x000fe20000011402 */
[----:B------:R-:W-:Y:S01]  /*1700*/  UMOV UR25, 0x40000040 ;  /* 0x4000004000197882 */ /* 0x000fe20000000000 */
[----:B------:R-:W-:Y:S01]  /*1710*/  UMOV UR27, 0x40000040 ;  /* 0x40000040001b7882 */ /* 0x000fe20000000000 */
[----:B------:R-:W-:Y:S01]  /*1720*/  UIADD3 UR28, UR6, 0x406, URZ ;  /* 0x00000406061c7890 */ /* 0x000fe2000fffe03f */
[----:B------:R-:W-:Y:S01]  /*1730*/  SHF.R.S32.HI R4, RZ, 0x5, R4 ;  /* 0x00000005ff047819 */ /* 0x000fe20000011404 */
[----:B------:R-:W-:Y:S01]  /*1740*/  UIADD3 UR30, UR38, 0x406, URZ ;  /* 0x00000406261e7890 */ /* 0x000fe2000fffe03f */
[----:B------:R-:W0:Y:S01]  /*1750*/  @P2 LDC R11, c[0x0][0x44c] ;  /* 0x00011300ff0b2b82 */ /* 0x000e220000000800 */
[----:B------:R-:W-:Y:S01]  /*1760*/  UMOV UR29, 0x40000040 ;  /* 0x40000040001d7882 */ /* 0x000fe20000000000 */
[----:B------:R-:W-:Y:S01]  /*1770*/  UMOV UR31, 0x40000040 ;  /* 0x40000040001f7882 */ /* 0x000fe20000000000 */
[----:B------:R-:W-:Y:S01]  /*1780*/  UIADD3 UR32, UR6, 0x800, URZ ;  /* 0x0000080006207890 */ /* 0x000fe2000fffe03f */
[----:B------:R-:W-:Y:S01]  /*1790*/  IMAD.IADD R88, R23, 0x1, -R88 ;  /* 0x0000000117587824 */ /* 0x000fe200078e0a58 */
[----:B------:R-:W-:Y:S01]  /*17a0*/  UIADD3 UR34, UR38, 0x800, URZ ;  /* 0x0000080026227890 */ /* 0x000fe2000fffe03f */
[----:B------:R-:W-:Y:S01]  /*17b0*/  LEA.HI R5, R90, R90, RZ, 0x1 ;  /* 0x0000005a5a057211 */ /* 0x000fe200078f08ff */
[----:B------:R-:W-:Y:S01]  /*17c0*/  UMOV UR33, 0x40000040 ;  /* 0x4000004000217882 */ /* 0x000fe20000000000 */
[----:B------:R-:W-:Y:S01]  /*17d0*/  UMOV UR35, 0x40000040 ;  /* 0x4000004000237882 */ /* 0x000fe20000000000 */
[----:B------:R-:W-:Y:S01]  /*17e0*/  UIADD3 UR44, UR6, 0x802, URZ ;  /* 0x00000802062c7890 */ /* 0x000fe2000fffe03f */
[-C--:B------:R-:W-:Y:S01]  /*17f0*/  LEA.HI R8, R8, R3.reuse, RZ, 0x3 ;  /* 0x0000000308087211 */ /* 0x080fe200078f18ff */
[----:B------:R-:W-:Y:S01]  /*1800*/  UIADD3 UR46, UR38, 0x802, URZ ;  /* 0x00000802262e7890 */ /* 0x000fe2000fffe03f */
[----:B------:R-:W1:Y:S01]  /*1810*/  @P2 LDC R12, c[0x0][0x450] ;  /* 0x00011400ff0c2b82 */ /* 0x000e620000000800 */
[----:B------:R-:W-:Y:S01]  /*1820*/  UMOV UR45, 0x40000040 ;  /* 0x40000040002d7882 */ /* 0x000fe20000000000 */
[----:B------:R-:W-:Y:S01]  /*1830*/  UMOV UR47, 0x40000040 ;  /* 0x40000040002f7882 */ /* 0x000fe20000000000 */
[----:B------:R-:W-:Y:S01]  /*1840*/  UIADD3 UR48, UR6, 0x804, URZ ;  /* 0x0000080406307890 */ /* 0x000fe2000fffe03f */
[----:B------:R-:W-:Y:S01]  /*1850*/  IMAD R4, R4, 0x10, R19 ;  /* 0x0000001004047824 */ /* 0x000fe200078e0213 */
[----:B------:R-:W-:Y:S01]  /*1860*/  UIADD3 UR50, UR38, 0x804, URZ ;  /* 0x0000080426327890 */ /* 0x000fe2000fffe03f */
[----:B------:R-:W-:Y:S01]  /*1870*/  LOP3.LUT R5, R5, 0x3fffffe, RZ, 0xc0, !PT ;  /* 0x03fffffe05057812 */ /* 0x000fe200078ec0ff */
[----:B------:R-:W-:Y:S01]  /*1880*/  UMOV UR49, 0x40000040 ;  /* 0x4000004000317882 */ /* 0x000fe20000000000 */
[----:B------:R-:W-:Y:S01]  /*1890*/  UMOV UR51, 0x40000040 ;  /* 0x4000004000337882 */ /* 0x000fe20000000000 */
[----:B------:R-:W-:Y:S01]  /*18a0*/  UIADD3 UR52, UR6, 0x806, URZ ;  /* 0x0000080606347890 */ /* 0x000fe2000fffe03f */
[----:B------:R-:W-:Y:S01]  /*18b0*/  LEA.HI R9, R88, R88, RZ, 0x1 ;  /* 0x0000005858097211 */ /* 0x000fe200078f08ff */
[----:B------:R-:W-:Y:S01]  /*18c0*/  UIADD3 UR54, UR38, 0x806, URZ ;  /* 0x0000080626367890 */ /* 0x000fe2000fffe03f */
[----:B------:R-:W-:Y:S01]  /*18d0*/  LOP3.LUT R8, R8, 0xfffffff8, RZ, 0xc0, !PT ;  /* 0xfffffff808087812 */ /* 0x000fe200078ec0ff */
[----:B------:R-:W-:Y:S01]  /*18e0*/  UMOV UR53, 0x40000040 ;  /* 0x4000004000357882 */ /* 0x000fe20000000000 */
[----:B------:R-:W-:Y:S01]  /*18f0*/  UMOV UR55, 0x40000040 ;  /* 0x4000004000377882 */ /* 0x000fe20000000000 */
[----:B------:R-:W-:Y:S01]  /*1900*/  LOP3.LUT R9, R9, 0x1ffffffe, RZ, 0xc0, !PT ;  /* 0x1ffffffe09097812 */ /* 0x000fe200078ec0ff */
[----:B------:R-:W-:Y:S01]  /*1910*/  IMAD.IADD R5, R90, 0x1, -R5 ;  /* 0x000000015a057824 */ /* 0x000fe200078e0a05 */
[----:B------:R-:W-:Y:S01]  /*1920*/  IADD3 R4, R4, R3, -R8 ;  /* 0x0000000304047210 */ /* 0x000fe20007ffe808 */
[----:B------:R-:W-:Y:S01]  /*1930*/  ULDC UR7, c[0x0][0x988] ;  /* 0x0002620000077ab9 */ /* 0x000fe20000000800 */
[----:B------:R-:W-:Y:S01]  /*1940*/  UMOV UR37, URZ ;  /* 0x0000003f00257c82 */ /* 0x000fe20008000000 */
[----:B------:R-:W-:Y:S01]  /*1950*/  IMAD.IADD R9, R88, 0x1, -R9 ;  /* 0x0000000158097824 */ /* 0x000fe200078e0a09 */
[----:B------:R-:W-:Y:S01]  /*1960*/  CS2R R150, SRZ ;  /* 0x0000000000967805 */ /* 0x000fe2000001ff00 */
[----:B------:R-:W-:Y:S01]  /*1970*/  IMAD R4, R5, 0x40, R4 ;  /* 0x0000004005047824 */ /* 0x000fe200078e0204 */
[----:B------:R-:W-:-:S02]  /*1980*/  CS2R R148, SRZ ;  /* 0x0000000000947805 */ /* 0x000fc4000001ff00 */
[----:B------:R-:W-:Y:S02]  /*1990*/  CS2R R146, SRZ ;  /* 0x0000000000927805 */ /* 0x000fe4000001ff00 */
[----:B------:R-:W-:Y:S01]  /*19a0*/  CS2R R144, SRZ ;  /* 0x0000000000907805 */ /* 0x000fe2000001ff00 */
[----:B------:R-:W-:Y:S01]  /*19b0*/  IMAD R10, R9, 0x8, R4 ;  /* 0x00000008090a7824 */ /* 0x000fe200078e0204 */
[----:B------:R-:W-:Y:S01]  /*19c0*/  CS2R R142, SRZ ;  /* 0x00000000008e7805 */ /* 0x000fe2000001ff00 */
[----:B------:R-:W-:Y:S01]  /*19d0*/  IMAD.MOV.U32 R9, RZ, RZ, -0x80 ;  /* 0xffffff80ff097424 */ /* 0x000fe200078e00ff */
[----:B------:R-:W-:Y:S01]  /*19e0*/  CS2R R140, SRZ ;  /* 0x00000000008c7805 */ /* 0x000fe2000001ff00 */
[----:B0-----:R-:W-:Y:S01]  /*19f0*/  @P2 IMAD.HI.U32 R3, R10, R11, RZ ;  /* 0x0000000b0a032227 */ /* 0x001fe200078e00ff */
[----:B------:R-:W-:Y:S02]  /*1a00*/  LOP3.LUT R11, R2, 0x7ffffffc, RZ, 0xc0, !PT ;  /* 0x7ffffffc020b7812 */ /* 0x000fe400078ec0ff */
[----:B------:R-:W-:-:S02]  /*1a10*/  CS2R R138, SRZ ;  /* 0x00000000008a7805 */ /* 0x000fc4000001ff00 */
[----:B------:R-:W-:Y:S01]  /*1a20*/  CS2R R136, SRZ ;  /* 0x0000000000887805 */ /* 0x000fe2000001ff00 */
[----:B------:R-:W-:Y:S01]  /*1a30*/  IMAD.MOV.U32 R5, RZ, RZ, R10 ;  /* 0x000000ffff057224 */ /* 0x000fe200078e000a */
[----:B-1----:R-:W-:Y:S01]  /*1a40*/  @P2 SHF.R.U32.HI R5, RZ, R12, R3 ;  /* 0x0000000cff052219 */ /* 0x002fe20000011603 */
[----:B------:R-:W-:Y:S01]  /*1a50*/  IMAD R9, R22, R9, 0x80 ;  /* 0x0000008016097424 */ /* 0x000fe200078e0209 */
[----:B------:R-:W0:Y:S01]  /*1a60*/  LDC R3, c[0x0][0x288] ;  /* 0x0000a200ff037b82 */ /* 0x000e220000000800 */
[----:B------:R-:W-:Y:S01]  /*1a70*/  IMAD.IADD R11, R0, 0x1, -R11 ;  /* 0x00000001000b7824 */ /* 0x000fe200078e0a0b */
[----:B------:R-:W-:Y:S01]  /*1a80*/  CS2R R134, SRZ ;  /* 0x0000000000867805 */ /* 0x000fe2000001ff00 */
[----:B------:R-:W0:Y:S01]  /*1a90*/  SHFL.IDX PT, R4, R5, 0x1, 0x1c1f ;  /* 0x003c1f0005047f89 */ /* 0x000e2200000e0000 */
[----:B------:R-:W-:Y:S01]  /*1aa0*/  VIADD R0, R9, 0x1 ;  /* 0x0000000109007836 */ /* 0x000fe20000000000 */
[----:B------:R-:W-:Y:S02]  /*1ab0*/  CS2R R132, SRZ ;  /* 0x0000000000847805 */ /* 0x000fe4000001ff00 */
[----:B------:R-:W-:Y:S01]  /*1ac0*/  CS2R R130, SRZ ;  /* 0x0000000000827805 */ /* 0x000fe2000001ff00 */
[----:B------:R-:W-:Y:S01]  /*1ad0*/  SHFL.IDX PT, R5, R5, RZ, 0x1c1f ;  /* 0x001c1fff05057589 */ /* 0x000fe200000e0000 */
[----:B------:R-:W-:Y:S01]  /*1ae0*/  IMAD R13, R11, -0x2, R0 ;  /* 0xfffffffe0b0d7824 */ /* 0x000fe200078e0200 */
[----:B------:R-:W-:-:S02]  /*1af0*/  CS2R R128, SRZ ;  /* 0x0000000000807805 */ /* 0x000fc4000001ff00 */
[----:B------:R-:W-:Y:S02]  /*1b00*/  CS2R R126, SRZ ;  /* 0x00000000007e7805 */ /* 0x000fe4000001ff00 */
[----:B------:R-:W-:Y:S02]  /*1b10*/  CS2R R124, SRZ ;  /* 0x00000000007c7805 */ /* 0x000fe4000001ff00 */
[----:B------:R-:W-:Y:S01]  /*1b20*/  CS2R R122, SRZ ;  /* 0x00000000007a7805 */ /* 0x000fe2000001ff00 */
[----:B------:R-:W-:Y:S02]  /*1b30*/  WARPGROUP.DEPBAR.LE gsb0, 0x0 ;  /* 0x00008000000079c5 */ /* 0x000fe40000010000 */
[----:B------:R-:W-:-:S06]  /*1b40*/  WARPGROUP.ARRIVE ;  /* 0x00000000000079c5 */ /* 0x000fcc0000000000 */
[----:B------:R-:W-:Y:S01]  /*1b50*/  HGMMA.64x128x16.F32 R24, gdesc[UR8], R24, gsb0 ;  /* 0x01e00000081879f0 */ /* 0x000fe20008000818 */
[----:B------:R-:W-:Y:S02]  /*1b60*/  UIADD3 UR8, UR6, 0x4, URZ ;  /* 0x0000000406087890 */ /* 0x000fe4000fffe03f */
[----:B------:R-:W-:Y:S01]  /*1b70*/  UIADD3 UR10, UR38, 0x4, URZ ;  /* 0x00000004260a7890 */ /* 0x000fe2000fffe03f */
[----:B------:R-:W-:Y:S01]  /*1b80*/  UMOV UR9, 0x40000040 ;  /* 0x4000004000097882 */ /* 0x000fe20000000000 */
[----:B------:R-:W-:Y:S01]  /*1b90*/  UMOV UR11, 0x40000040 ;  /* 0x40000040000b7882 */ /* 0x000fe20000000000 */
[----:B------:R-:W-:Y:S02]  /*1ba0*/  ULDC UR6, c[0x0][0x2f0] ;  /* 0x0000bc0000067ab9 */ /* 0x000fe40000000800 */
[C---:B------:R-:W-:Y:S02]  /*1bb0*/  IMAD R0, R16.reuse, UR6, R9 ;  /* 0x0000000610007c24 */ /* 0x040fe4000f8e0209 */
[----:B------:R-:W-:-:S02]  /*1bc0*/  IMAD R8, R16, UR6, R13 ;  /* 0x0000000610087c24 */ /* 0x000fc4000f8e020d */
[----:B------:R-:W-:-:S03]  /*1bd0*/  IMAD R2, R11, -0x2, R0 ;  /* 0xfffffffe0b027824 */ /* 0x000fc600078e0200 */
[----:B0-----:R-:W-:-:S04]  /*1be0*/  IADD3 R9, R4, -R3, R8 ;  /* 0x8000000304097210 */ /* 0x001fc80007ffe008 */
[----:B------:R-:W-:-:S04]  /*1bf0*/  VIMNMX R9, R2, R9, PT ;  /* 0x0000000902097248 */ /* 0x000fc80003fe0100 */
[C---:B------:R-:W-:Y:S02]  /*1c00*/  ISETP.GT.AND P3, PT, R9.reuse, RZ, PT ;  /* 0x000000ff0900720c */ /* 0x040fe40003f64270 */
[C---:B------:R-:W-:Y:S02]  /*1c10*/  ISETP.GT.AND P4, PT, R9.reuse, 0x1, PT ;  /* 0x000000010900780c */ /* 0x040fe40003f84270 */
        /* <DEDUP_REMOVED lines=34> */
[----:B------:R-:W-:Y:S02]  /*1e40*/  ISETP.GT.AND P3, PT, R9, 0x9, PT ;  /* 0x000000090900780c */ /* 0x000fe40003f64270 */
[----:B------:R-:W-:-:S02]  /*1e50*/  FSEL R15, R30, -INF , P5 ;  /* 0xff8000001e0f7808 */ /* 0x000fc40002800000 */
[----:B------:R-:W-:Y:S02]  /*1e60*/  FMNMX.FTZ R0, R13, R27, !PT ;  /* 0x0000001b0d007209 */ /* 0x000fe40007810000 */
[----:B------:R-:W-:Y:S02]  /*1e70*/  ISETP.GT.AND P4, PT, R9, 0x10, PT ;  /* 0x000000100900780c */ /* 0x000fe40003f84270 */
[----:B------:R-:W-:Y:S02]  /*1e80*/  FSEL R31, R31, -INF , P3 ;  /* 0xff8000001f1f7808 */ /* 0x000fe40001800000 */
[----:B------:R-:W-:Y:S02]  /*1e90*/  FMNMX.FTZ R0, R15, R0, !PT ;  /* 0x000000000f007209 */ /* 0x000fe40007810000 */
        /* <DEDUP_REMOVED lines=32> */
[----:B------:R-:W-:Y:S01]  /*20a0*/  FMNMX.FTZ R0, R97, R0, !PT ;  /* 0x0000000061007209 */ /* 0x000fe20007810000 */
[----:B------:R-:W0:Y:S01]  /*20b0*/  @P2 LDC R54, c[0x0][0x44c] ;  /* 0x00011300ff362b82 */ /* 0x000e220000000800 */
        /* <DEDUP_REMOVED lines=48> */
[----:B------:R-:W-:Y:S02]  /*23c0*/  FSEL R87, R87, -INF , P3 ;  /* 0xff80000057577808 */ /* 0x000fe40001800000 */
[----:B------:R-:W-:-:S04]  /*23d0*/  FMNMX.FTZ R0, R121, R0, !PT ;  /* 0x0000000079007209 */ /* 0x000fc80007810000 */
[----:B------:R-:W-:-:S05]  /*23e0*/  FMNMX.FTZ R9, R87, R0, !PT ;  /* 0x0000000057097209 */ /* 0x000fca0007810000 */
[----:B------:R-:W1:Y:S02]  /*23f0*/  SHFL.BFLY PT, R0, R9, 0x2, 0x1f ;  /* 0x0c401f0009007f89 */ /* 0x000e6400000e0000 */
[----:B-1----:R-:W-:Y:S01]  /*2400*/  FMNMX.FTZ R12, R9, R0, !PT ;  /* 0x00000000090c7209 */ /* 0x002fe20007810000 */
[----:B------:R-:W-:Y:S02]  /*2410*/  IMAD.U32 R0, RZ, RZ, UR7 ;  /* 0x00000007ff007e24 */ /* 0x000fe4000f8e00ff */
[----:B------:R-:W-:Y:S02]  /*2420*/  IMAD.IADD R9, R8, 0x1, -R3 ;  /* 0x0000000108097824 */ /* 0x000fe400078e0a03 */
[----:B------:R-:W1:Y:S03]  /*2430*/  SHFL.BFLY PT, R23, R12, 0x1, 0x1f ;  /* 0x0c201f000c177f89 */ /* 0x000e6600000e0000 */
[----:B------:R-:W-:-:S04]  /*2440*/  VIADDMNMX R9, R5, R9, R2, PT ;  /* 0x0000000905097246 */ /* 0x000fc80003800102 */
[C---:B------:R-:W-:Y:S02]  /*2450*/  ISETP.GT.AND P4, PT, R9.reuse, 0x1, PT ;  /* 0x000000010900780c */ /* 0x040fe40003f84270 */
[----:B------:R-:W-:Y:S02]  /*2460*/  ISETP.GT.AND P5, PT, R9, 0x8, PT ;  /* 0x000000080900780c */ /* 0x000fe40003fa4270 */
[----:B------:R-:W-:Y:S02]  /*2470*/  FSEL R25, R25, -INF , P4 ;  /* 0xff80000019197808 */ /* 0x000fe40002000000 */
[----:B------:R-:W-:Y:S02]  /*2480*/  ISETP.GT.AND P4, PT, R9, 0x10, PT ;  /* 0x000000100900780c */ /* 0x000fe40003f84270 */
[----:B-1----:R-:W-:-:S04]  /*2490*/  FMNMX.FTZ R4, R12, R23, !PT ;  /* 0x000000170c047209 */ /* 0x002fc80007810000 */
[C---:B------:R-:W-:Y:S01]  /*24a0*/  FSETP.NEU.FTZ.AND P3, PT, R4.reuse, -INF , PT ;  /* 0xff8000000400780b */ /* 0x040fe20003f7d000 */
[----:B------:R-:W-:-:S05]  /*24b0*/  FMUL.FTZ R14, R4, R0 ;  /* 0x00000000040e7220 */ /* 0x000fca0000410000 */
[----:B------:R-:W-:Y:S02]  /*24c0*/  FSEL R38, R14, RZ, P3 ;  /* 0x000000ff0e267208 */ /* 0x000fe40001800000 */
[----:B------:R-:W-:-:S03]  /*24d0*/  ISETP.GT.AND P3, PT, R9, RZ, PT ;  /* 0x000000ff0900720c */ /* 0x000fc60003f64270 */
[-CC-:B------:R-:W-:Y:S01]  /*24e0*/  FFMA.FTZ R181, R13, R0.reuse, -R38.reuse ;  /* 0x000000000db57223 */ /* 0x180fe20000010826 */
[----:B------:R-:W-:Y:S01]  /*24f0*/  FSEL R5, R24, -INF , P3 ;  /* 0xff80000018057808 */ /* 0x000fe20001800000 */
[-CC-:B------:R-:W-:Y:S01]  /*2500*/  FFMA.FTZ R183, R15, R0.reuse, -R38.reuse ;  /* 0x000000000fb77223 */ /* 0x180fe20000010826 */
[----:B------:R-:W-:Y:S01]  /*2510*/  ISETP.GT.AND P3, PT, R9, 0x9, PT ;  /* 0x000000090900780c */ /* 0x000fe20003f64270 */
[-CC-:B------:R-:W-:Y:S01]  /*2520*/  FFMA.FTZ R177, R21, R0.reuse, -R38.reuse ;  /* 0x0000000015b17223 */ /* 0x180fe20000010826 */
[----:B------:R-:W-:Y:S01]  /*2530*/  FSEL R13, R28, -INF , P5 ;  /* 0xff8000001c0d7808 */ /* 0x000fe20002800000 */
[-CC-:B------:R-:W-:Y:S01]  /*2540*/  FFMA.FTZ R27, R27, R0.reuse, -R38.reuse ;  /* 0x000000001b1b7223 */ /* 0x180fe20000010826 */
[----:B------:R-:W-:Y:S01]  /*2550*/  FMNMX.FTZ R12, R5, R25, !PT ;  /* 0x00000019050c7209 */ /* 0x000fe20007810000 */
[--C-:B------:R-:W-:Y:S01]  /*2560*/  FFMA.FTZ R8, R31, R0, -R38.reuse ;  /* 0x000000001f087223 */ /* 0x100fe20000010826 */
[----:B------:R-:W-:Y:S01]  /*2570*/  FSEL R29, R29, -INF , P3 ;  /* 0xff8000001d1d7808 */ /* 0x000fe20001800000 */
[----:B------:R-:W-:Y:S01]  /*2580*/  MUFU.EX2 R2, R27 ;  /* 0x0000001b00027308 */ /* 0x000fe20000000800 */
[----:B------:R-:W-:Y:S01]  /*2590*/  FMNMX.FTZ R12, R13, R12, !PT ;  /* 0x0000000c0d0c7209 */ /* 0x000fe20007810000 */
[-CC-:B------:R-:W-:Y:S01]  /*25a0*/  FFMA.FTZ R14, R35, R0.reuse, -R38.reuse ;  /* 0x00000000230e7223 */ /* 0x180fe20000010826 */
[----:B------:R-:W-:Y:S01]  /*25b0*/  ISETP.GT.AND P3, PT, R9, 0x11, PT ;  /* 0x000000110900780c */ /* 0x000fe20003f64270 */
[-CC-:B------:R-:W-:Y:S01]  /*25c0*/  FFMA.FTZ R20, R39, R0.reuse, -R38.reuse ;  /* 0x0000000027147223 */ /* 0x180fe20000010826 */
[----:B------:R-:W-:Y:S01]  /*25d0*/  FSEL R15, R32, -INF , P4 ;  /* 0xff800000200f7808 */ /* 0x000fe20002000000 */
[--C-:B------:R-:W-:Y:S01]  /*25e0*/  FFMA.FTZ R24, R43, R0, -R38.reuse ;  /* 0x000000002b187223 */ /* 0x100fe20000010826 */
[----:B------:R-:W-:Y:S01]  /*25f0*/  FMNMX.FTZ R12, R29, R12, !PT ;  /* 0x0000000c1d0c7209 */ /* 0x000fe20007810000 */
[-CC-:B------:R-:W-:Y:S01]  /*2600*/  FFMA.FTZ R26, R47, R0.reuse, -R38.reuse ;  /* 0x000000002f1a7223 */ /* 0x180fe20000010826 */
[----:B------:R-:W-:Y:S01]  /*2610*/  ISETP.GT.AND P4, PT, R9, 0x18, PT ;  /* 0x000000180900780c */ /* 0x000fe20003f84270 */
[--C-:B------:R-:W-:Y:S01]  /*2620*/  FFMA.FTZ R179, R89, R0, -R38.reuse ;  /* 0x0000000059b37223 */ /* 0x100fe20000010826 */
[----:B------:R-:W-:Y:S01]  /*2630*/  FSEL R33, R33, -INF , P3 ;  /* 0xff80000021217808 */ /* 0x000fe20001800000 */
[----:B------:R-:W1:Y:S01]  /*2640*/  MUFU.EX2 R181, R181 ;  /* 0x000000b500b57308 */ /* 0x000e620000000800 */
[----:B------:R-:W-:Y:S01]  /*2650*/  FMNMX.FTZ R12, R15, R12, !PT ;  /* 0x0000000c0f0c7209 */ /* 0x000fe20007810000 */
[-CC-:B------:R-:W-:Y:S01]  /*2660*/  FFMA.FTZ R173, R91, R0.reuse, -R38.reuse ;  /* 0x000000005bad7223 */ /* 0x180fe20000010826 */
[----:B------:R-:W-:Y:S01]  /*2670*/  ISETP.GT.AND P3, PT, R9, 0x19, PT ;  /* 0x000000190900780c */ /* 0x000fe20003f64270 */
[-CC-:B------:R-:W-:Y:S01]  /*2680*/  FFMA.FTZ R175, R93, R0.reuse, -R38.reuse ;  /* 0x000000005daf7223 */ /* 0x180fe20000010826 */
[----:B------:R-:W-:Y:S01]  /*2690*/  FSEL R21, R36, -INF , P4 ;  /* 0xff80000024157808 */ /* 0x000fe20002000000 */
[--C-:B------:R-:W-:Y:S01]  /*26a0*/  FFMA.FTZ R169, R95, R0, -R38.reuse ;  /* 0x000000005fa97223 */ /* 0x100fe20000010826 */
[----:B------:R-:W-:Y:S01]  /*26b0*/  FMNMX.FTZ R12, R33, R12, !PT ;  /* 0x0000000c210c7209 */ /* 0x000fe20007810000 */
[----:B------:R-:W-:Y:S01]  /*26c0*/  MUFU.EX2 R183, R183 ;  /* 0x000000b700b77308 */ /* 0x000fe20000000800 */
[----:B------:R-:W-:Y:S01]  /*26d0*/  ISETP.GT.AND P4, PT, R9, 0x20, PT ;  /* 0x000000200900780c */ /* 0x000fe20003f84270 */
[-CC-:B------:R-:W-:Y:S01]  /*26e0*/  FFMA.FTZ R28, R97, R0.reuse, -R38.reuse ;  /* 0x00000000611c7223 */ /* 0x180fe20000010826 */
[----:B------:R-:W-:Y:S01]  /*26f0*/  FSEL R37, R37, -INF , P3 ;  /* 0xff80000025257808 */ /* 0x000fe20001800000 */
[--C-:B------:R-:W-:Y:S01]  /*2700*/  FFMA.FTZ R171, R99, R0, -R38.reuse ;  /* 0x0000000063ab7223 */ /* 0x100fe20000010826 */
[----:B------:R-:W-:Y:S01]  /*2710*/  FMNMX.FTZ R12, R21, R12, !PT ;  /* 0x0000000c150c7209 */ /* 0x000fe20007810000 */
[----:B------:R-:W-:Y:S01]  /*2720*/  FFMA.FTZ R30, R101, R0, -R38 ;  /* 0x00000000651e7223 */ /* 0x000fe20000010826 */
[----:B------:R-:W-:Y:S01]  /*2730*/  ISETP.GT.AND P3, PT, R9, 0x21, PT ;  /* 0x000000210900780c */ /* 0x000fe20003f64270 */
[----:B------:R-:W-:Y:S01]  /*2740*/  MUFU.EX2 R8, R8 ;  /* 0x0000000800087308 */ /* 0x000fe20000000800 */
[----:B------:R-:W-:Y:S01]  /*2750*/  FSEL R23, R40, -INF , P4 ;  /* 0xff80000028177808 */ /* 0x000fe20002000000 */
[----:B-1----:R-:W-:Y:S01]  /*2760*/  FADD.FTZ R50, R181, R2 ;  /* 0x00000002b5327221 */ /* 0x002fe20000010000 */
[----:B------:R-:W-:Y:S01]  /*2770*/  FMNMX.FTZ R12, R37, R12, !PT ;  /* 0x0000000c250c7209 */ /* 0x000fe20007810000 */
[-CC-:B------:R-:W-:Y:S01]  /*2780*/  FFMA.FTZ R165, R103, R0.reuse, -R38.reuse ;  /* 0x0000000067a57223 */ /* 0x180fe20000010826 */
[----:B------:R-:W-:Y:S01]  /*2790*/  ISETP.GT.AND P4, PT, R9, 0x28, PT ;  /* 0x000000280900780c */ /* 0x000fe20003f84270 */
        /* <DEDUP_REMOVED lines=16> */
[-CC-:B------:R-:W-:Y:S01]  /*28a0*/  FFMA.FTZ R71, R71, R0.reuse, -R38.reuse ;  /* 0x0000000047477223 */ /* 0x180fe20000010826 */
[----:B------:R-:W-:Y:S01]  /*28b0*/  ISETP.GT.AND P3, PT, R9, 0x31, PT ;  /* 0x000000310900780c */ /* 0x000fe20003f64270 */
[----:B------:R-:W-:Y:S01]  /*28c0*/  MUFU.EX2 R179, R179 ;  /* 0x000000b300b37308 */ /* 0x000fe20000000800 */
[----:B------:R-:W-:Y:S01]  /*28d0*/  FSEL R31, R48, -INF , P4 ;  /* 0xff800000301f7808 */ /* 0x000fe20002000000 */
[--C-:B------:R-:W-:Y:S01]  /*28e0*/  FFMA.FTZ R115, R115, R0, -R38.reuse ;  /* 0x0000000073737223 */ /* 0x100fe20000010826 */
        /* <DEDUP_REMOVED lines=17> */
[----:B------:R-:W-:Y:S01]  /*2a00*/  FFMA.FTZ R38, R87, R0, -R38 ;  /* 0x0000000057267223 */ /* 0x000fe20000010826 */
[----:B------:R-:W-:-:S02]  /*2a10*/  FMNMX.FTZ R12, R35, R12, !PT ;  /* 0x0000000c230c7209 */ /* 0x000fc40007810000 */
[----:B------:R-:W-:Y:S02]  /*2a20*/  CS2R R106, SRZ ;  /* 0x00000000006a7805 */ /* 0x000fe4000001ff00 */
[----:B------:R-:W-:Y:S01]  /*2a30*/  ISETP.GT.AND P3, PT, R9, 0x41, PT ;  /* 0x000000410900780c */ /* 0x000fe20003f64270 */
[----:B------:R-:W-:Y:S01]  /*2a40*/  MUFU.EX2 R24, R24 ;  /* 0x0000001800187308 */ /* 0x000fe20000000800 */
[----:B------:R-:W-:Y:S02]  /*2a50*/  FSEL R39, R56, -INF , P4 ;  /* 0xff80000038277808 */ /* 0x000fe40002000000 */
[----:B------:R-:W-:Y:S02]  /*2a60*/  CS2R R104, SRZ ;  /* 0x0000000000687805 */ /* 0x000fe4000001ff00 */
[----:B------:R-:W-:Y:S01]  /*2a70*/  FMNMX.FTZ R12, R53, R12, !PT ;  /* 0x0000000c350c7209 */ /* 0x000fe20007810000 */
[----:B------:R-:W1:Y:S01]  /*2a80*/  @P2 LDC R56, c[0x0][0x450] ;  /* 0x00011400ff382b82 */ /* 0x000e620000000800 */
[----:B------:R-:W-:-:S02]  /*2a90*/  ISETP.GT.AND P4, PT, R9, 0x48, PT ;  /* 0x000000480900780c */ /* 0x000fc40003f84270 */
[----:B------:R-:W-:Y:S02]  /*2aa0*/  CS2R R102, SRZ ;  /* 0x0000000000667805 */ /* 0x000fe4000001ff00 */
[----:B------:R-:W-:Y:S01]  /*2ab0*/  FSEL R57, R57, -INF , P3 ;  /* 0xff80000039397808 */ /* 0x000fe20001800000 */
[----:B------:R-:W-:Y:S01]  /*2ac0*/  MUFU.EX2 R175, R175 ;  /* 0x000000af00af7308 */ /* 0x000fe20000000800 */
[----:B------:R-:W-:Y:S02]  /*2ad0*/  FMNMX.FTZ R12, R39, R12, !PT ;  /* 0x0000000c270c7209 */ /* 0x000fe40007810000 */
[----:B------:R-:W-:Y:S02]  /*2ae0*/  CS2R R100, SRZ ;  /* 0x0000000000647805 */ /* 0x000fe4000001ff00 */
[----:B------:R-:W-:Y:S02]  /*2af0*/  ISETP.GT.AND P3, PT, R9, 0x49, PT ;  /* 0x000000490900780c */ /* 0x000fe40003f64270 */
[----:B------:R-:W-:-:S02]  /*2b00*/  CS2R R98, SRZ ;  /* 0x0000000000627805 */ /* 0x000fc4000001ff00 */
[----:B------:R-:W-:Y:S02]  /*2b10*/  FSEL R43, R60, -INF , P4 ;  /* 0xff8000003c2b7808 */ /* 0x000fe40002000000 */
[----:B------:R-:W-:Y:S02]  /*2b20*/  CS2R R96, SRZ ;  /* 0x0000000000607805 */ /* 0x000fe4000001ff00 */
[----:B------:R-:W-:Y:S01]  /*2b30*/  FMNMX.FTZ R12, R57, R12, !PT ;  /* 0x0000000c390c7209 */ /* 0x000fe20007810000 */
[----:B------:R-:W-:Y:S01]  /*2b40*/  MUFU.EX2 R26, R26 ;  /* 0x0000001a001a7308 */ /* 0x000fe20000000800 */
[----:B------:R-:W-:Y:S02]  /*2b50*/  ISETP.GT.AND P4, PT, R9, 0x50, PT ;  /* 0x000000500900780c */ /* 0x000fe40003f84270 */
[----:B------:R-:W-:Y:S02]  /*2b60*/  CS2R R94, SRZ ;  /* 0x00000000005e7805 */ /* 0x000fe4000001ff00 */
[----:B------:R-:W-:-:S02]  /*2b70*/  FSEL R61, R61, -INF , P3 ;  /* 0xff8000003d3d7808 */ /* 0x000fc40001800000 */
[----:B------:R-:W-:Y:S02]  /*2b80*/  CS2R R92, SRZ ;  /* 0x00000000005c7805 */ /* 0x000fe4000001ff00 */
[----:B------:R-:W-:Y:S02]  /*2b90*/  FMNMX.FTZ R12, R43, R12, !PT ;  /* 0x0000000c2b0c7209 */ /* 0x000fe40007810000 */
[----:B------:R-:W-:Y:S02]  /*2ba0*/  CS2R R90, SRZ ;  /* 0x00000000005a7805 */ /* 0x000fe4000001ff00 */
[----:B------:R-:W-:Y:S01]  /*2bb0*/  ISETP.GT.AND P3, PT, R9, 0x51, PT ;  /* 0x000000510900780c */ /* 0x000fe20003f64270 */
[----:B------:R-:W-:Y:S01]  /*2bc0*/  MUFU.EX2 R169, R169 ;  /* 0x000000a900a97308 */ /* 0x000fe20000000800 */
[----:B------:R-:W-:Y:S02]  /*2bd0*/  FSEL R47, R64, -INF , P4 ;  /* 0xff800000402f7808 */ /* 0x000fe40002000000 */
[----:B------:R-:W-:-:S02]  /*2be0*/  FMNMX.FTZ R12, R61, R12, !PT ;  /* 0x0000000c3d0c7209 */ /* 0x000fc40007810000 */
[----:B------:R-:W-:Y:S02]  /*2bf0*/  ISETP.GT.AND P4, PT, R9, 0x58, PT ;  /* 0x000000580900780c */ /* 0x000fe40003f84270 */
[----:B------:R-:W-:Y:S01]  /*2c00*/  FSEL R65, R65, -INF , P3 ;  /* 0xff80000041417808 */ /* 0x000fe20001800000 */
[----:B------:R-:W-:Y:S01]  /*2c10*/  MUFU.EX2 R28, R28 ;  /* 0x0000001c001c7308 */ /* 0x000fe20000000800 */
[----:B------:R-:W-:Y:S02]  /*2c20*/  FMNMX.FTZ R12, R47, R12, !PT ;  /* 0x0000000c2f0c7209 */ /* 0x000fe40007810000 */
[----:B------:R-:W-:Y:S02]  /*2c30*/  ISETP.GT.AND P3, PT, R9, 0x59, PT ;  /* 0x000000590900780c */ /* 0x000fe40003f64270 */
[----:B------:R-:W-:Y:S02]  /*2c40*/  FSEL R51, R68, -INF , P4 ;  /* 0xff80000044337808 */ /* 0x000fe40002000000 */
[----:B------:R-:W-:Y:S01]  /*2c50*/  FMNMX.FTZ R12, R65, R12, !PT ;  /* 0x0000000c410c7209 */ /* 0x000fe20007810000 */
[----:B------:R-:W-:Y:S01]  /*2c60*/  MUFU.EX2 R171, R171 ;  /* 0x000000ab00ab7308 */ /* 0x000fe20000000800 */
[----:B------:R-:W-:-:S02]  /*2c70*/  ISETP.GT.AND P4, PT, R9, 0x60, PT ;  /* 0x000000600900780c */ /* 0x000fc40003f84270 */
[----:B------:R-:W-:Y:S02]  /*2c80*/  FSEL R69, R69, -INF , P3 ;  /* 0xff80000045457808 */ /* 0x000fe40001800000 */
[----:B------:R-:W-:Y:S02]  /*2c90*/  FMNMX.FTZ R12, R51, R12, !PT ;  /* 0x0000000c330c7209 */ /* 0x000fe40007810000 */
[----:B------:R-:W-:Y:S01]  /*2ca0*/  ISETP.GT.AND P3, PT, R9, 0x61, PT ;  /* 0x000000610900780c */ /* 0x000fe20003f64270 */
[----:B------:R-:W-:Y:S01]  /*2cb0*/  MUFU.EX2 R30, R30 ;  /* 0x0000001e001e7308 */ /* 0x000fe20000000800 */
[----:B------:R-:W-:Y:S02]  /*2cc0*/  FSEL R55, R72, -INF , P4 ;  /* 0xff80000048377808 */ /* 0x000fe40002000000 */
[----:B------:R-:W-:Y:S02]  /*2cd0*/  FMNMX.FTZ R12, R69, R12, !PT ;  /* 0x0000000c450c7209 */ /* 0x000fe40007810000 */
[----:B------:R-:W-:-:S02]  /*2ce0*/  ISETP.GT.AND P4, PT, R9, 0x68, PT ;  /* 0x000000680900780c */ /* 0x000fc40003f84270 */
        /* <DEDUP_REMOVED lines=16> */
[----:B------:R2:W-:Y:S01]  /*2df0*/  MUFU.EX2 R36, R109 ;  /* 0x0000006d00247308 */ /* 0x0005e20000000800 */
[----:B------:R-:W-:Y:S02]  /*2e00*/  FMNMX.FTZ R12, R63, R12, !PT ;  /* 0x0000000c3f0c7209 */ /* 0x000fe40007810000 */
[----:B------:R-:W-:Y:S02]  /*2e10*/  ISETP.GT.AND P3, PT, R9, 0x79, PT ;  /* 0x000000790900780c */ /* 0x000fe40003f64270 */
[----:B------:R-:W-:Y:S02]  /*2e20*/  FSEL R9, R84, -INF , P4 ;  /* 0xff80000054097808 */ /* 0x000fe40002000000 */
[----:B------:R-:W-:Y:S01]  /*2e30*/  FMNMX.FTZ R12, R81, R12, !PT ;  /* 0x0000000c510c7209 */ /* 0x000fe20007810000 */
[----:B------:R-:W-:Y:S01]  /*2e40*/  MUFU.EX2 R111, R111 ;  /* 0x0000006f006f7308 */ /* 0x000fe20000000800 */
[----:B------:R-:W-:-:S02]  /*2e50*/  FSEL R85, R85, -INF , P3 ;  /* 0xff80000055557808 */ /* 0x000fc40001800000 */
[----:B--2---:R-:W-:Y:S02]  /*2e60*/  CS2R R108, SRZ ;  /* 0x00000000006c7805 */ /* 0x004fe4000001ff00 */
[----:B------:R-:W-:Y:S02]  /*2e70*/  FMNMX.FTZ R12, R9, R12, !PT ;  /* 0x0000000c090c7209 */ /* 0x000fe40007810000 */
[----:B------:R-:W-:Y:S02]  /*2e80*/  F2FP.F16.F32.PACK_AB R181, R2, R181 ;  /* 0x000000b502b5723e */ /* 0x000fe400000000ff */
[----:B------:R-:W-:Y:S01]  /*2e90*/  FMNMX.FTZ R12, R85, R12, !PT ;  /* 0x0000000c550c7209 */ /* 0x000fe20007810000 */
[----:B------:R-:W2:Y:S04]  /*2ea0*/  MUFU.EX2 R40, R67 ;  /* 0x0000004300287308 */ /* 0x000ea80000000800 */
[----:B------:R-:W3:Y:S04]  /*2eb0*/  SHFL.BFLY PT, R89, R12, 0x2, 0x1f ;  /* 0x0c401f000c597f89 */ /* 0x000ee800000e0000 */
[----:B------:R-:W-:Y:S08]  /*2ec0*/  MUFU.EX2 R113, R113 ;  /* 0x0000007100717308 */ /* 0x000ff00000000800 */
[----:B------:R-:W4:Y:S01]  /*2ed0*/  MUFU.EX2 R42, R71 ;  /* 0x00000047002a7308 */ /* 0x000f220000000800 */
[----:B--2---:R-:W-:-:S07]  /*2ee0*/  F2FP.F16.F32.PACK_AB R161, R40, R111 ;  /* 0x0000006f28a1723e */ /* 0x004fce00000000ff */
[----:B------:R-:W-:Y:S01]  /*2ef0*/  MUFU.EX2 R115, R115 ;  /* 0x0000007300737308 */ /* 0x000fe20000000800 */
[----:B---3--:R-:W-:-:S07]  /*2f00*/  FMNMX.FTZ R89, R12, R89, !PT ;  /* 0x000000590c597209 */ /* 0x008fce0007810000 */
[----:B------:R-:W2:Y:S01]  /*2f10*/  MUFU.EX2 R44, R75 ;  /* 0x0000004b002c7308 */ /* 0x000ea20000000800 */
[----:B------:R-:W3:Y:S01]  /*2f20*/  SHFL.BFLY PT, R12, R89, 0x1, 0x1f ;  /* 0x0c201f00590c7f89 */ /* 0x000ee200000e0000 */
[----:B----4-:R-:W-:-:S06]  /*2f30*/  F2FP.F16.F32.PACK_AB R163, R42, R113 ;  /* 0x000000712aa3723e */ /* 0x010fcc00000000ff */
[----:B------:R-:W-:Y:S08]  /*2f40*/  MUFU.EX2 R117, R117 ;  /* 0x0000007500757308 */ /* 0x000ff00000000800 */
[----:B------:R-:W4:Y:S01]  /*2f50*/  MUFU.EX2 R46, R79 ;  /* 0x0000004f002e7308 */ /* 0x000f220000000800 */
[----:B--2---:R-:W-:-:S07]  /*2f60*/  F2FP.F16.F32.PACK_AB R157, R44, R115 ;  /* 0x000000732c9d723e */ /* 0x004fce00000000ff */
[----:B------:R-:W-:Y:S01]  /*2f70*/  MUFU.EX2 R119, R119 ;  /* 0x0000007700777308 */ /* 0x000fe20000000800 */
[----:B---3--:R-:W-:Y:S02]  /*2f80*/  FMNMX.FTZ R12, R89, R12, !PT ;  /* 0x0000000c590c7209 */ /* 0x008fe40007810000 */
[----:B------:R-:W-:Y:S02]  /*2f90*/  CS2R R88, SRZ ;  /* 0x0000000000587805 */ /* 0x000fe4000001ff00 */
[C---:B------:R-:W-:Y:S01]  /*2fa0*/  FSETP.NEU.FTZ.AND P3, PT, R12.reuse, -INF , PT ;  /* 0xff8000000c00780b */ /* 0x040fe20003f7d000 */
[----:B------:R-:W-:Y:S02]  /*2fb0*/  FMUL.FTZ R34, R12, R0 ;  /* 0x000000000c227220 */ /* 0x000fe40000410000 */
[----:B------:R-:W-:Y:S01]  /*2fc0*/  MUFU.EX2 R48, R83 ;  /* 0x0000005300307308 */ /* 0x000fe20000000800 */
[----:B----4-:R-:W-:Y:S02]  /*2fd0*/  F2FP.F16.F32.PACK_AB R159, R46, R117 ;  /* 0x000000752e9f723e */ /* 0x010fe400000000ff */
[----:B------:R-:W-:-:S05]  /*2fe0*/  FSEL R34, R34, RZ, P3 ;  /* 0x000000ff22227208 */ /* 0x000fca0001800000 */
        /* <DEDUP_REMOVED lines=13> */
[----:B------:R-:W3:Y:S01]  /*30c0*/  MUFU.EX2 R25, R25 ;  /* 0x0000001900197308 */ /* 0x000ee20000000800 */
[----:B--2---:R-:W-:Y:S01]  /*30d0*/  FADD.FTZ R5, R183, R50 ;  /* 0x00000032b7057221 */ /* 0x004fe20000010000 */
[-CC-:B------:R-:W-:Y:S01]  /*30e0*/  FFMA.FTZ R31, R31, R0.reuse, -R34.reuse ;  /* 0x000000001f1f7223 */ /* 0x180fe20000010822 */
[-CC-:B------:R-:W-:Y:S01]  /*30f0*/  FFMA.FTZ R49, R49, R0.reuse, -R34.reuse ;  /* 0x0000000031317223 */ /* 0x180fe20000010822 */
[-CC-:B------:R-:W-:Y:S01]  /*3100*/  FFMA.FTZ R35, R35, R0.reuse, -R34.reuse ;  /* 0x0000000023237223 */ /* 0x180fe20000010822 */
[----:B------:R-:W-:Y:S01]  /*3110*/  FADD.FTZ R50, R8, R5 ;  /* 0x0000000508327221 */ /* 0x000fe20000010000 */
[-CC-:B------:R-:W-:Y:S01]  /*3120*/  FFMA.FTZ R53, R53, R0.reuse, -R34.reuse ;  /* 0x0000000035357223 */ /* 0x180fe20000010822 */
[-C--:B------:R-:W-:Y:S01]  /*3130*/  FFMA.FTZ R39, R39, R0.reuse, -R34 ;  /* 0x0000000027277223 */ /* 0x080fe20000010822 */
[----:B------:R-:W2:Y:S01]  /*3140*/  MUFU.EX2 R13, R13 ;  /* 0x0000000d000d7308 */ /* 0x000ea20000000800 */
[----:B------:R-:W-:Y:S01]  /*3150*/  FADD.FTZ R5, R177, R50 ;  /* 0x00000032b1057221 */ /* 0x000fe20000010000 */
[-CC-:B------:R-:W-:Y:S01]  /*3160*/  FFMA.FTZ R57, R57, R0.reuse, -R34.reuse ;  /* 0x0000000039397223 */ /* 0x180fe20000010822 */
[-CC-:B------:R-:W-:Y:S01]  /*3170*/  FFMA.FTZ R43, R43, R0.reuse, -R34.reuse ;  /* 0x000000002b2b7223 */ /* 0x180fe20000010822 */
[-CC-:B------:R-:W-:Y:S01]  /*3180*/  FFMA.FTZ R61, R61, R0.reuse, -R34.reuse ;  /* 0x000000003d3d7223 */ /* 0x180fe20000010822 */
[----:B------:R-:W-:Y:S01]  /*3190*/  FADD.FTZ R50, R14, R5 ;  /* 0x000000050e327221 */ /* 0x000fe20000010000 */
[-CC-:B------:R-:W-:Y:S01]  /*31a0*/  FFMA.FTZ R47, R47, R0.reuse, -R34.reuse ;  /* 0x000000002f2f7223 */ /* 0x180fe20000010822 */
[-CC-:B------:R-:W-:Y:S01]  /*31b0*/  FFMA.FTZ R65, R65, R0.reuse, -R34.reuse ;  /* 0x0000000041417223 */ /* 0x180fe20000010822 */
[----:B------:R4:W5:Y:S01]  /*31c0*/  MUFU.EX2 R182, R29 ;  /* 0x0000001d00b67308 */ /* 0x0009620000000800 */
[-CC-:B------:R-:W-:Y:S01]  /*31d0*/  FFMA.FTZ R51, R51, R0.reuse, -R34.reuse ;  /* 0x0000000033337223 */ /* 0x180fe20000010822 */
[----:B------:R-:W-:Y:S01]  /*31e0*/  F2FP.F16.F32.PACK_AB R183, R8, R183 ;  /* 0x000000b708b7723e */ /* 0x000fe200000000ff */
[-CC-:B------:R-:W-:Y:S01]  /*31f0*/  FFMA.FTZ R69, R69, R0.reuse, -R34.reuse ;  /* 0x0000000045457223 */ /* 0x180fe20000010822 */
[-CC-:B------:R-:W-:Y:S01]  /*3200*/  FFMA.FTZ R55, R55, R0.reuse, -R34.reuse ;  /* 0x0000000037377223 */ /* 0x180fe20000010822 */
[-CC-:B------:R-:W-:Y:S01]  /*3210*/  FFMA.FTZ R73, R73, R0.reuse, -R34.reuse ;  /* 0x0000000049497223 */ /* 0x180fe20000010822 */
[-CC-:B------:R-:W-:Y:S01]  /*3220*/  FFMA.FTZ R59, R59, R0.reuse, -R34.reuse ;  /* 0x000000003b3b7223 */ /* 0x180fe20000010822 */
[-C--:B------:R-:W-:Y:S01]  /*3230*/  FFMA.FTZ R77, R77, R0.reuse, -R34 ;  /* 0x000000004d4d7223 */ /* 0x080fe20000010822 */
[----:B------:R-:W1:Y:S01]  /*3240*/  MUFU.EX2 R15, R15 ;  /* 0x0000000f000f7308 */ /* 0x000e620000000800 */
[----:B----4-:R-:W-:Y:S01]  /*3250*/  FADD.FTZ R29, R179, R50 ;  /* 0x00000032b31d7221 */ /* 0x010fe20000010000 */
[----:B---3--:R-:W-:Y:S01]  /*3260*/  FADD.FTZ R50, R180, R25 ;  /* 0x00000019b4327221 */ /* 0x008fe20000010000 */
[-CC-:B------:R-:W-:Y:S01]  /*3270*/  FFMA.FTZ R63, R63, R0.reuse, -R34.reuse ;  /* 0x000000003f3f7223 */ /* 0x180fe20000010822 */
[-C--:B------:R-:W-:Y:S01]  /*3280*/  FFMA.FTZ R81, R81, R0.reuse, -R34 ;  /* 0x0000000051517223 */ /* 0x080fe20000010822 */
[C---:B------:R-:W-:Y:S01]  /*3290*/  FADD.FTZ R52, R20.reuse, R29 ;  /* 0x0000001d14347221 */ /* 0x040fe20000010000 */
[----:B--2---:R-:W-:Y:S01]  /*32a0*/  FADD.FTZ R29, R13, R50 ;  /* 0x000000320d1d7221 */ /* 0x004fe20000010000 */
[-CC-:B------:R-:W-:Y:S01]  /*32b0*/  FFMA.FTZ R9, R9, R0.reuse, -R34.reuse ;  /* 0x0000000009097223 */ /* 0x180fe20000010822 */
[----:B------:R2:W3:Y:S01]  /*32c0*/  MUFU.EX2 R176, R33 ;  /* 0x0000002100b07308 */ /* 0x0004e20000000800 */
[----:B------:R-:W-:Y:S01]  /*32d0*/  F2FP.F16.F32.PACK_AB R179, R20, R179 ;  /* 0x000000b314b3723e */ /* 0x000fe200000000ff */
[----:B-----5:R-:W-:Y:S01]  /*32e0*/  FADD.FTZ R50, R182, R29 ;  /* 0x0000001db6327221 */ /* 0x020fe20000010000 */
[----:B------:R-:W-:Y:S01]  /*32f0*/  FFMA.FTZ R34, R85, R0, -R34 ;  /* 0x0000000055227223 */ /* 0x000fe20000010822 */
[----:B------:R-:W-:Y:S01]  /*3300*/  F2FP.F16.F32.PACK_AB R177, R14, R177 ;  /* 0x000000b10eb1723e */ /* 0x000fe200000000ff */
[----:B------:R-:W-:Y:S01]  /*3310*/  VIADD R14, R22, 0xfffffffe ;  /* 0xfffffffe160e7836 */ /* 0x000fe20000000000 */
[----:B------:R-:W-:-:S02]  /*3320*/  F2FP.F16.F32.PACK_AB R153, R48, R119 ;  /* 0x000000773099723e */ /* 0x000fc400000000ff */
[----:B------:R-:W4:Y:S01]  /*3330*/  MUFU.EX2 R21, R21 ;  /* 0x0000001500157308 */ /* 0x000f220000000800 */
[----:B--2---:R-:W-:Y:S01]  /*3340*/  IMAD.U32 R33, RZ, RZ, UR36 ;  /* 0x00000024ff217e24 */ /* 0x004fe2000f8e00ff */
[----:B------:R-:W-:Y:S02]  /*3350*/  F2FP.F16.F32.PACK_AB R180, R25, R180 ;  /* 0x000000b419b4723e */ /* 0x000fe400000000ff */
[----:B------:R-:W-:Y:S01]  /*3360*/  F2FP.F16.F32.PACK_AB R182, R182, R13 ;  /* 0x0000000db6b6723e */ /* 0x000fe200000000ff */
[----:B------:R-:W-:Y:S02]  /*3370*/  @!P1 VIADD R5, R33, 0x34840 ;  /* 0x0003484021059836 */ /* 0x000fe40000000000 */
[----:B------:R-:W-:Y:S01]  /*3380*/  FADD.FTZ R33, R173, R52 ;  /* 0x00000034ad217221 */ /* 0x000fe20000010000 */
[C---:B------:R-:W-:Y:S01]  /*3390*/  F2FP.F16.F32.PACK_AB R173, R24.reuse, R173 ;  /* 0x000000ad18ad723e */ /* 0x040fe200000000ff */
[----:B------:R-:W2:Y:S01]  /*33a0*/  MUFU.EX2 R178, R37 ;  /* 0x0000002500b27308 */ /* 0x000ea20000000800 */
[----:B------:R-:W-:Y:S01]  /*33b0*/  @!P1 PRMT R5, RZ, 0x654, R5 ;  /* 0x00000654ff059816 */ /* 0x000fe20000000005 */
[----:B------:R-:W-:Y:S01]  /*33c0*/  FADD.FTZ R52, R24, R33 ;  /* 0x0000002118347221 */ /* 0x000fe20000010000 */
[----:B0-----:R-:W-:-:S02]  /*33d0*/  @P2 IMAD.HI.U32 R33, R19, R54, RZ ;  /* 0x0000003613212227 */ /* 0x001fc400078e00ff */
[----:B------:R0:W-:Y:S02]  /*33e0*/  @!P1 SYNCS.ARRIVE.TRANS64.RED.A1T0 RZ, [R5+URZ], RZ ;  /* 0x000000ff05ff99a7 */ /* 0x0001e4000810043f */
[----:B------:R-:W-:Y:S01]  /*33f0*/  FADD.FTZ R29, R175, R52 ;  /* 0x00000034af1d7221 */ /* 0x000fe20000010000 */
[----:B------:R-:W5:Y:S01]  /*3400*/  MUFU.EX2 R23, R23 ;  /* 0x0000001700177308 */ /* 0x000f620000000800 */
[----:B------:R-:W-:Y:S01]  /*3410*/  IMAD R54, R16, UR6, -R3 ;  /* 0x0000000610367c24 */ /* 0x000fe2000f8e0a03 */
[----:B-1----:R-:W-:Y:S01]  /*3420*/  @P2 SHF.R.U32.HI R19, RZ, R56, R33 ;  /* 0x00000038ff132219 */ /* 0x002fe20000011621 */
[C---:B------:R-:W-:Y:S01]  /*3430*/  FADD.FTZ R52, R26.reuse, R29 ;  /* 0x0000001d1a347221 */ /* 0x040fe20000010000 */
[----:B------:R-:W-:Y:S01]  /*3440*/  F2FP.F16.F32.PACK_AB R175, R26, R175 ;  /* 0x000000af1aaf723e */ /* 0x000fe200000000ff */
[----:B0-----:R-:W-:Y:S02]  /*3450*/  FADD.FTZ R5, R15, R50 ;  /* 0x000000320f057221 */ /* 0x001fe40000010000 */
[----:B------:R-:W-:Y:S01]  /*3460*/  IMAD.IADD R54, R54, 0x1, R19 ;  /* 0x0000000136367824 */ /* 0x000fe200078e0213 */
[----:B------:R-:W0:Y:S01]  /*3470*/  MUFU.EX2 R172, R41 ;  /* 0x0000002900ac7308 */ /* 0x000e220000000800 */
[----:B---3--:R-:W-:Y:S01]  /*3480*/  FADD.FTZ R50, R176, R5 ;  /* 0x00000005b0327221 */ /* 0x008fe20000010000 */
[----:B------:R-:W-:-:S02]  /*3490*/  FADD.FTZ R5, R169, R52 ;  /* 0x00000034a9057221 */ /* 0x000fc40000010000 */
[----:B------:R-:W-:Y:S01]  /*34a0*/  SHF.R.S32.HI R19, RZ, 0x1f, R54 ;  /* 0x0000001fff137819 */ /* 0x000fe20000011436 */
[----:B----4-:R-:W-:Y:S01]  /*34b0*/  FADD.FTZ R3, R21, R50 ;  /* 0x0000003215037221 */ /* 0x010fe20000010000 */
[----:B------:R-:W-:Y:S02]  /*34c0*/  FADD.FTZ R52, R28, R5 ;  /* 0x000000051c347221 */ /* 0x000fe40000010000 */
[----:B------:R-:W1:Y:S01]  /*34d0*/  MUFU.EX2 R27, R27 ;  /* 0x0000001b001b7308 */ /* 0x000e620000000800 */
[----:B------:R-:W-:Y:S01]  /*34e0*/  LEA.HI R19, R19, R54, RZ, 0x7 ;  /* 0x0000003613137211 */ /* 0x000fe200078f38ff */
[----:B--2---:R-:W-:Y:S01]  /*34f0*/  FADD.FTZ R50, R178, R3 ;  /* 0x00000003b2327221 */ /* 0x004fe20000010000 */
[----:B------:R-:W-:Y:S01]  /*3500*/  FADD.FTZ R5, R171, R52 ;  /* 0x00000034ab057221 */ /* 0x000fe20000010000 */
[----:B------:R-:W-:Y:S02]  /*3510*/  F2FP.F16.F32.PACK_AB R169, R28, R169 ;  /* 0x000000a91ca9723e */ /* 0x000fe400000000ff */
[----:B-----5:R-:W-:Y:S01]  /*3520*/  FADD.FTZ R3, R23, R50 ;  /* 0x0000003217037221 */ /* 0x020fe20000010000 */
[----:B------:R-:W-:Y:S01]  /*3530*/  FADD.FTZ R52, R30, R5 ;  /* 0x000000051e347221 */ /* 0x000fe20000010000 */
[----:B------:R-:W2:Y:S01]  /*3540*/  MUFU.EX2 R174, R45 ;  /* 0x0000002d00ae7308 */ /* 0x000ea20000000800 */
[----:B------:R-:W-:Y:S01]  /*3550*/  SHF.R.S32.HI R20, RZ, 0x7, R19 ;  /* 0x00000007ff147819 */ /* 0x000fe20000011413 */
[----:B0-----:R-:W-:Y:S01]  /*3560*/  FADD.FTZ R50, R172, R3 ;  /* 0x00000003ac327221 */ /* 0x001fe20000010000 */
[----:B------:R-:W-:Y:S01]  /*3570*/  FADD.FTZ R5, R165, R52 ;  /* 0x00000034a5057221 */ /* 0x000fe20000010000 */
[----:B------:R-:W-:-:S02]  /*3580*/  F2FP.F16.F32.PACK_AB R171, R30, R171 ;  /* 0x000000ab1eab723e */ /* 0x000fc400000000ff */
[----:B------:R-:W-:Y:S01]  /*3590*/  VIMNMX R19, R17, R20, !PT ;  /* 0x0000001411137248 */ /* 0x000fe20007fe0100 */
[----:B------:R-:W-:Y:S01]  /*35a0*/  FADD.FTZ R52, R32, R5 ;  /* 0x0000000520347221 */ /* 0x000fe20000010000 */
[----:B------:R-:W0:Y:S01]  /*35b0*/  MUFU.EX2 R31, R31 ;  /* 0x0000001f001f7308 */ /* 0x000e220000000800 */
[----:B-1----:R-:W-:Y:S01]  /*35c0*/  FADD.FTZ R3, R27, R50 ;  /* 0x000000321b037221 */ /* 0x002fe20000010000 */
[----:B------:R-:W-:Y:S01]  /*35d0*/  ISETP.GE.AND P3, PT, R14, R19, PT ;  /* 0x000000130e00720c */ /* 0x000fe20003f66270 */
[----:B------:R-:W-:Y:S01]  /*35e0*/  FADD.FTZ R5, R167, R52 ;  /* 0x00000034a7057221 */ /* 0x000fe20000010000 */
[----:B------:R-:W-:Y:S02]  /*35f0*/  F2FP.F16.F32.PACK_AB R165, R32, R165 ;  /* 0x000000a520a5723e */ /* 0x000fe400000000ff */
[C---:B------:R-:W-:Y:S01]  /*3600*/  F2FP.F16.F32.PACK_AB R167, R36.reuse, R167 ;  /* 0x000000a724a7723e */ /* 0x040fe200000000ff */
[----:B------:R-:W-:Y:S01]  /*3610*/  FADD.FTZ R52, R36, R5 ;  /* 0x0000000524347221 */ /* 0x000fe20000010000 */
[----:B------:R-:W1:Y:S01]  /*3620*/  MUFU.EX2 R168, R49 ;  /* 0x0000003100a87308 */ /* 0x000e620000000800 */
[----:B--2---:R-:W-:Y:S01]  /*3630*/  FADD.FTZ R50, R174, R3 ;  /* 0x00000003ae327221 */ /* 0x004fe20000010000 */
[----:B------:R-:W-:Y:S01]  /*3640*/  F2FP.F16.F32.PACK_AB R176, R176, R15 ;  /* 0x0000000fb0b0723e */ /* 0x000fe200000000ff */
[----:B------:R-:W-:Y:S01]  /*3650*/  FADD.FTZ R5, R111, R52 ;  /* 0x000000346f057221 */ /* 0x000fe20000010000 */
[----:B------:R-:W-:-:S02]  /*3660*/  F2FP.F16.F32.PACK_AB R178, R178, R21 ;  /* 0x00000015b2b2723e */ /* 0x000fc400000000ff */
[----:B------:R-:W-:Y:S02]  /*3670*/  CS2R R110, SRZ ;  /* 0x00000000006e7805 */ /* 0x000fe4000001ff00 */
[----:B------:R-:W-:Y:S01]  /*3680*/  F2FP.F16.F32.PACK_AB R172, R172, R23 ;  /* 0x00000017acac723e */ /* 0x000fe200000000ff */
[----:B------:R-:W-:Y:S01]  /*3690*/  FADD.FTZ R52, R40, R5 ;  /* 0x0000000528347221 */ /* 0x000fe20000010000 */
[----:B------:R-:W2:Y:S01]  /*36a0*/  MUFU.EX2 R35, R35 ;  /* 0x0000002300237308 */ /* 0x000ea20000000800 */
[----:B0-----:R-:W-:Y:S01]  /*36b0*/  FADD.FTZ R3, R31, R50 ;  /* 0x000000321f037221 */ /* 0x001fe20000010000 */
[----:B------:R-:W-:Y:S01]  /*36c0*/  F2FP.F16.F32.PACK_AB R174, R174, R27 ;  /* 0x0000001baeae723e */ /* 0x000fe200000000ff */
[----:B------:R-:W-:Y:S01]  /*36d0*/  FADD.FTZ R5, R113, R52 ;  /* 0x0000003471057221 */ /* 0x000fe20000010000 */
[----:B------:R-:W-:-:S03]  /*36e0*/  CS2R R112, SRZ ;  /* 0x0000000000707805 */ /* 0x000fc6000001ff00 */
[----:B------:R-:W-:Y:S01]  /*36f0*/  FADD.FTZ R8, R42, R5 ;  /* 0x000000052a087221 */ /* 0x000fe20000010000 */
[----:B------:R-:W0:Y:S01]  /*3700*/  MUFU.EX2 R170, R53 ;  /* 0x0000003500aa7308 */ /* 0x000e220000000800 */
[C---:B-1----:R-:W-:Y:S01]  /*3710*/  FADD.FTZ R50, R168.reuse, R3 ;  /* 0x00000003a8327221 */ /* 0x042fe20000010000 */
[----:B------:R-:W-:Y:S01]  /*3720*/  F2FP.F16.F32.PACK_AB R168, R168, R31 ;  /* 0x0000001fa8a8723e */ /* 0x000fe200000000ff */
[----:B------:R-:W-:Y:S01]  /*3730*/  FADD.FTZ R5, R115, R8 ;  /* 0x0000000873057221 */ /* 0x000fe20000010000 */
[----:B------:R-:W-:-:S03]  /*3740*/  CS2R R114, SRZ ;  /* 0x0000000000727805 */ /* 0x000fc6000001ff00 */
[----:B------:R-:W-:Y:S01]  /*3750*/  FADD.FTZ R8, R44, R5 ;  /* 0x000000052c087221 */ /* 0x000fe20000010000 */
[----:B------:R-:W1:Y:S01]  /*3760*/  MUFU.EX2 R39, R39 ;  /* 0x0000002700277308 */ /* 0x000e620000000800 */
[----:B--2---:R-:W-:Y:S02]  /*3770*/  FADD.FTZ R3, R35, R50 ;  /* 0x0000003223037221 */ /* 0x004fe40000010000 */
[----:B------:R-:W-:Y:S01]  /*3780*/  FADD.FTZ R5, R117, R8 ;  /* 0x0000000875057221 */ /* 0x000fe20000010000 */
[----:B------:R-:W-:-:S03]  /*3790*/  CS2R R116, SRZ ;  /* 0x0000000000747805 */ /* 0x000fc6000001ff00 */
[----:B------:R-:W-:Y:S01]  /*37a0*/  FADD.FTZ R8, R46, R5 ;  /* 0x000000052e087221 */ /* 0x000fe20000010000 */
[----:B------:R-:W2:Y:S01]  /*37b0*/  MUFU.EX2 R164, R57 ;  /* 0x0000003900a47308 */ /* 0x000ea20000000800 */
[C---:B0-----:R-:W-:Y:S01]  /*37c0*/  FADD.FTZ R50, R170.reuse, R3 ;  /* 0x00000003aa327221 */ /* 0x041fe20000010000 */
[----:B------:R-:W-:Y:S01]  /*37d0*/  F2FP.F16.F32.PACK_AB R170, R170, R35 ;  /* 0x00000023aaaa723e */ /* 0x000fe200000000ff */
[----:B------:R-:W-:Y:S01]  /*37e0*/  FADD.FTZ R5, R119, R8 ;  /* 0x0000000877057221 */ /* 0x000fe20000010000 */
[----:B------:R-:W-:-:S03]  /*37f0*/  CS2R R118, SRZ ;  /* 0x0000000000767805 */ /* 0x000fc6000001ff00 */
[----:B------:R-:W-:Y:S01]  /*3800*/  FADD.FTZ R8, R48, R5 ;  /* 0x0000000530087221 */ /* 0x000fe20000010000 */
        /* <DEDUP_REMOVED lines=29> */
[----:B------:R-:W-:Y:S02]  /*39e0*/  F2FP.F16.F32.PACK_AB R155, R38, R121 ;  /* 0x00000079269b723e */ /* 0x000fe400000000ff */
[----:B------:R-:W-:-:S04]  /*39f0*/  CS2R R120, SRZ ;  /* 0x0000000000787805 */ /* 0x000fc8000001ff00 */
        /* <DEDUP_REMOVED lines=10> */
[----:B--2---:R-:W-:Y:S01]  /*3aa0*/  FADD.FTZ R2, R154, R5 ;  /* 0x000000059a027221 */ /* 0x004fe20000010000 */
[----:B------:R-:W-:-:S03]  /*3ab0*/  IMAD.MOV.U32 R5, RZ, RZ, RZ ;  /* 0x000000ffff057224 */ /* 0x000fc600078e00ff */
[C---:B0-----:R-:W-:Y:S01]  /*3ac0*/  FADD.FTZ R9, R3.reuse, R2 ;  /* 0x0000000203097221 */ /* 0x041fe20000010000 */
[----:B------:R-:W-:Y:S01]  /*3ad0*/  F2FP.F16.F32.PACK_AB R154, R3, R154 ;  /* 0x0000009a039a723e */ /* 0x000fe200000000ff */
[----:B------:R-:W-:Y:S02]  /*3ae0*/  IMAD.MOV.U32 R2, RZ, RZ, 0x3f800000 ;  /* 0x3f800000ff027424 */ /* 0x000fe400078e00ff */
[----:B------:R-:W-:Y:S01]  /*3af0*/  IMAD.MOV.U32 R3, RZ, RZ, 0x3f800000 ;  /* 0x3f800000ff037424 */ /* 0x000fe200078e00ff */
[----:B------:R-:W-:Y:S06]  /*3b00*/  @!P3 BRA `(.L_x_2056) ;  /* 0x000000280080b947 */ /* 0x000fec0003800000 */
[----:B------:R-:W-:Y:S01]  /*3b10*/  IMAD.MOV.U32 R13, RZ, RZ, R4 ;  /* 0x000000ffff0d7224 */ /* 0x000fe200078e0004 */
[----:B------:R-:W-:Y:S01]  /*3b20*/  UMOV UR39, URZ ;  /* 0x0000003f00277c82 */ /* 0x000fe20008000000 */
[----:B------:R-:W-:Y:S01]  /*3b30*/  IMAD.MOV.U32 R15, RZ, RZ, R12 ;  /* 0x000000ffff0f7224 */ /* 0x000fe200078e000c */
[----:B------:R-:W-:Y:S01]  /*3b40*/  ULDC UR41, c[0x0][0x288] ;  /* 0x0000a20000297ab9 */ /* 0x000fe20000000800 */
[----:B------:R-:W-:Y:S01]  /*3b50*/  IMAD.MOV.U32 R20, RZ, RZ, RZ ;  /* 0x000000ffff147224 */ /* 0x000fe200078e00ff */
[----:B------:R-:W-:Y:S01]  /*3b60*/  ULDC UR40, c[0x0][0x2f0] ;  /* 0x0000bc0000287ab9 */ /* 0x000fe20000000800 */
[----:B------:R-:W-:Y:S02]  /*3b70*/  IMAD.MOV.U32 R2, RZ, RZ, 0x3f800000 ;  /* 0x3f800000ff027424 */ /* 0x000fe400078e00ff */
[----:B------:R-:W-:-:S07]  /*3b80*/  IMAD.MOV.U32 R151, RZ, RZ, RZ ;  /* 0x000000ffff977224 */ /* 0x000fce00078e00ff */
.L_x_2065:
[----:B------:R-:W-:-:S04]  /*3b90*/  UIADD3 UR6, UR39, 0x1, URZ ;  /* 0x0000000127067890 */ /* 0x000fc8000fffe03f */
[----:B------:R-:W-:-:S04]  /*3ba0*/  UISETP.NE.AND UP0, UPT, UR6, 0x2, UPT ;  /* 0x000000020600788c */ /* 0x000fc8000bf05270 */
[----:B------:R-:W-:Y:S02]  /*3bb0*/  USEL UR7, URZ, 0x1, UP0 ;  /* 0x000000013f077887 */ /* 0x000fe40008000000 */
[----:B------:R-:W-:-:S04]  /*3bc0*/  USEL UR37, UR6, URZ, UP0 ;  /* 0x0000003f06257287 */ /* 0x000fc80008000000 */
[----:B------:R-:W-:Y:S01]  /*3bd0*/  LOP3.LUT R5, R20, UR7, RZ, 0x3c, !PT ;  /* 0x0000000714057c12 */ /* 0x000fe2000f8e3cff */
[----:B------:R-:W-:Y:S07]  /*3be0*/  @!P0 BRA `(.L_x_2057) ;  /* 0x0000000000048947 */ /* 0x000fee0003800000 */
[----:B------:R-:W-:Y:S01]  /*3bf0*/  BPT.TRAP 0x1 ;  /* 0x000000040000795c */ /* 0x000fe20000300000 */
.L_x_2057:
[----:B------:R-:W-:Y:S01]  /*3c00*/  ULEA UR60, UR37, UR36, 0x3 ;  /* 0x00000024253c7291 */ /* 0x000fe2000f8e183f */
[----:B------:R-:W-:-:S08]  /*3c10*/  SHF.L.U32 R0, R5, 0x1f, RZ ;  /* 0x0000001f05007819 */ /* 0x000fd000000006ff */
[----:B------:R0:W1:Y:S01]  /*3c20*/  SYNCS.PHASECHK.TRANS64.TRYWAIT P3, [UR60+0x34830], R0 ;  /* 0x03483000ff0075a7 */ /* 0x000062000806017c */
[----:B------:R-:W-:Y:S05]  /*3c30*/  @!P0 BRA `(.L_x_2058) ;  /* 0x0000000000048947 */ /* 0x000fea0003800000 */
[----:B------:R-:W-:Y:S01]  /*3c40*/  BPT.TRAP 0x1 ;  /* 0x000000040000795c */ /* 0x000fe20000300000 */
.L_x_2058:
[----:B-1----:R-:W-:Y:S05]  /*3c50*/  @P3 BRA `(.L_x_2059) ;  /* 0x0000000000083947 */ /* 0x002fea0003800000 */
[----:B------:R-:W1:Y:S02]  /*3c60*/  SYNCS.PHASECHK.TRANS64.TRYWAIT P3, [UR60+0x34830], R0 ;  /* 0x03483000ff0075a7 */ /* 0x000e64000806017c */
[----:B-1----:R-:W-:Y:S05]  /*3c70*/  @!P3 BRA `(.L_x_2060) ;  /* 0x000000ac00a8b947 */ /* 0x002fea0003800000 */
.L_x_2059:
        /* <DEDUP_REMOVED lines=12> */
[----:B------:R-:W-:Y:S01]  /*3d40*/  FMUL.FTZ R92, R92, R3 ;  /* 0x000000035c5c7220 */ /* 0x000fe20000410000 */
[----:B------:R-:W-:Y:S01]  /*3d50*/  UMOV UR15, 0x40000040 ;  /* 0x40000040000f7882 */ /* 0x000fe20000000000 */
[----:B------:R-:W-:-:S02]  /*3d60*/  UIADD3 UR18, UR58, 0x400, URZ ;  /* 0x000004003a127890 */ /* 0x000fc4000fffe03f */
[----:B------:R-:W-:Y:S01]  /*3d70*/  HGMMA.64x128x16.F32 R24, gdesc[UR56], RZ, !UPT, gsb0 ;  /* 0x01e00000381879f0 */ /* 0x000fe2000c0008ff */
        /* <DEDUP_REMOVED lines=112> */
.L_x_2061:
[----:B------:R-:W-:Y:S01]  /*4480*/  ULEA UR7, UR39, UR36, 0x3 ;  /* 0x0000002427077291 */ /* 0x000fe2000f8e183f */
[----:B01----:R-:W-:-:S08]  /*4490*/  SHF.L.U32 R0, R20, 0x1f, RZ ;  /* 0x0000001f14007819 */ /* 0x003fd000000006ff */
[----:B------:R0:W1:Y:S01]  /*44a0*/  SYNCS.PHASECHK.TRANS64.TRYWAIT P3, [UR7+0x34850], R0 ;  /* 0x03485000ff0075a7 */ /* 0x0000620008060147 */
[----:B------:R-:W-:Y:S05]  /*44b0*/  @!P0 BRA `(.L_x_2062) ;  /* 0x0000000000048947 */ /* 0x000fea0003800000 */
[----:B------:R-:W-:Y:S01]  /*44c0*/  BPT.TRAP 0x1 ;  /* 0x000000040000795c */ /* 0x000fe20000300000 */
.L_x_2062:
[----:B-1----:R-:W-:Y:S05]  /*44d0*/  @P3 BRA `(.L_x_2063) ;  /* 0x0000000000083947 */ /* 0x002fea0003800000 */
[----:B------:R-:W1:Y:S02]  /*44e0*/  SYNCS.PHASECHK.TRANS64.TRYWAIT P3, [UR7+0x34850], R0 ;  /* 0x03485000ff0075a7 */ /* 0x000e640008060147 */
[----:B-1----:R-:W-:Y:S05]  /*44f0*/  @!P3 BRA `(.L_x_2064) ;  /* 0x000000a400a0b947 */ /* 0x002fea0003800000 */
.L_x_2063:
[----:B------:R-:W-:Y:S01]  /*4500*/  UIADD3 UR6, UR36, 0x400, URZ ;  /* 0x0000040024067890 */ /* 0x000fe2000fffe03f */
[----:B------:R-:W-:Y:S01]  /*4510*/  WARPGROUP.ARRIVE ;  /* 0x00000000000079c5 */ /* 0x000fe20000000000 */
[----:B------:R-:W-:Y:S01]  /*4520*/  UMOV UR11, 0x40000040 ;  /* 0x40000040000b7882 */ /* 0x000fe20000000000 */
[----:B-1----:R-:W0:Y:S01]  /*4530*/  @P2 LDC R3, c[0x0][0x44c] ;  /* 0x00011300ff032b82 */ /* 0x002e220000000800 */
[----:B------:R-:W-:-:S04]  /*4540*/  USHF.R.U32.HI UR6, URZ, 0x4, UR6 ;  /* 0x000000043f067899 */ /* 0x000fc80008011606 */
[----:B------:R-:W-:-:S03]  /*4550*/  ULOP3.LUT UR6, UR6, 0x3fff, URZ, 0xc0, !UPT ;  /* 0x00003fff06067892 */ /* 0x000fc6000f8ec03f */
[----:B------:R-:W1:Y:S01]  /*4560*/  @P2 LDC R21, c[0x0][0x450] ;  /* 0x00011400ff152b82 */ /* 0x000e620000000800 */
[----:B------:R-:W-:-:S04]  /*4570*/  ULOP3.LUT UR6, UR6, 0x4000000, URZ, 0xfc, !UPT ;  /* 0x0400000006067892 */ /* 0x000fc8000f8efc3f */
[----:B------:R-:W-:-:S03]  /*4580*/  ULEA UR6, UR39, UR6, 0xb ;  /* 0x0000000627067291 */ /* 0x000fc6000f8e583f */
[----:B------:R-:W-:-:S04]  /*4590*/  UMOV UR39, UR37 ;  /* 0x0000002500277c82 */ /* 0x000fc80008000000 */
[----:B------:R-:W-:Y:S02]  /*45a0*/  UMOV UR10, UR6 ;  /* 0x00000006000a7c82 */ /* 0x000fe40008000000 */
[----:B------:R-:W-:Y:S01]  /*45b0*/  HGMMA.64x128x16.F32 R88, R180, gdesc[UR8].tnspB, R88, gsb0 ;  /* 0x41e00008b4587df0 */ /* 0x000fe20008000858 */
[----:B------:R-:W-:Y:S01]  /*45c0*/  UIADD3 UR10, UR6, 0x80, URZ ;  /* 0x00000080060a7890 */ /* 0x000fe2000fffe03f */
[----:B0-----:R-:W-:Y:S01]  /*45d0*/  @P2 IMAD.HI.U32 R0, R10, R3, RZ ;  /* 0x000000030a002227 */ /* 0x001fe200078e00ff */
[----:B------:R-:W-:-:S03]  /*45e0*/  UMOV UR11, 0x40000040 ;  /* 0x40000040000b7882 */ /* 0x000fc60000000000 */
[----:B------:R-:W-:Y:S01]  /*45f0*/  IMAD.MOV.U32 R3, RZ, RZ, R10 ;  /* 0x000000ffff037224 */ /* 0x000fe200078e000a */
[----:B-1----:R-:W-:Y:S01]  /*4600*/  @P2 SHF.R.U32.HI R3, RZ, R21, R0 ;  /* 0x00000015ff032219 */ /* 0x002fe20000011600 */
[----:B------:R-:W-:-:S04]  /*4610*/  IMAD.MOV.U32 R21, RZ, RZ, -0x80 ;  /* 0xffffff80ff157424 */ /* 0x000fc800078e00ff */
[----:B------:R-:W0:Y:S01]  /*4620*/  SHFL.IDX PT, R2, R3, 0x1, 0x1c1f ;  /* 0x003c1f0003027f89 */ /* 0x000e2200000e0000 */
[----:B------:R-:W-:-:S04]  /*4630*/  IMAD R0, R14, R21, 0x1 ;  /* 0x000000010e007424 */ /* 0x000fc800078e0215 */
[----:B------:R-:W-:-:S04]  /*4640*/  IMAD R21, R11, -0x2, R0 ;  /* 0xfffffffe0b157824 */ /* 0x000fc800078e0200 */
[----:B------:R-:W-:-:S05]  /*4650*/  IMAD R21, R16, UR40, R21 ;  /* 0x0000002810157c24 */ /* 0x000fca000f8e0215 */
[----:B0-----:R-:W-:-:S04]  /*4660*/  IADD3 R0, R2, -UR41, R21 ;  /* 0x8000002902007c10 */ /* 0x001fc8000fffe015 */
[C---:B------:R-:W-:Y:S02]  /*4670*/  ISETP.GT.AND P3, PT, R0.reuse, RZ, PT ;  /* 0x000000ff0000720c */ /* 0x040fe40003f64270 */
[----:B------:R-:W-:Y:S02]  /*4680*/  ISETP.GT.AND P4, PT, R0, 0x1, PT ;  /* 0x000000010000780c */ /* 0x000fe40003f84270 */
[----:B------:R-:W-:Y:S02]  /*4690*/  FSEL R20, R26, -INF , P3 ;  /* 0xff8000001a147808 */ /* 0x000fe40001800000 */
[----:B------:R-:W-:Y:S02]  /*46a0*/  ISETP.GT.AND P3, PT, R0, 0x8, PT ;  /* 0x000000080000780c */ /* 0x000fe40003f64270 */
        /* <DEDUP_REMOVED lines=15> */
[----:B------:R-:W-:Y:S01]  /*47a0*/  FMNMX.FTZ R23, R184, R23, !PT ;  /* 0x00000017b8177209 */ /* 0x000fe20007810000 */
[----:B------:R-:W-:Y:S02]  /*47b0*/  WARPGROUP.DEPBAR.LE gsb0, 0x0 ;  /* 0x00008000000079c5 */ /* 0x000fe40000010000 */
[----:B------:R-:W-:Y:S01]  /*47c0*/  WARPGROUP.ARRIVE ;  /* 0x00000000000079c5 */ /* 0x000fe20000000000 */
[----:B------:R-:W-:Y:S02]  /*47d0*/  FSEL R182, R38, -INF , P3 ;  /* 0xff80000026b67808 */ /* 0x000fe40001800000 */
[----:B------:R-:W-:Y:S02]  /*47e0*/  ISETP.GT.AND P3, PT, R0, 0x20, PT ;  /* 0x000000200000780c */ /* 0x000fe40003f64270 */
[----:B------:R-:W-:Y:S01]  /*47f0*/  FSEL R180, R39, -INF , P4 ;  /* 0xff80000027b47808 */ /* 0x000fe20002000000 */
[----:B------:R-:W-:Y:S01]  /*4800*/  HGMMA.64x128x16.F32 R88, R176, gdesc[UR8].tnspB, R88, gsb0 ;  /* 0x41e00008b0587df0 */ /* 0x000fe20008000858 */
[----:B------:R-:W-:Y:S01]  /*4810*/  UIADD3 UR10, UR6, 0x100, URZ ;  /* 0x00000100060a7890 */ /* 0x000fe2000fffe03f */
[----:B------:R-:W-:Y:S01]  /*4820*/  FMNMX.FTZ R23, R182, R23, !PT ;  /* 0x00000017b6177209 */ /* 0x000fe20007810000 */
[----:B------:R-:W-:Y:S01]  /*4830*/  UMOV UR11, 0x40000040 ;  /* 0x40000040000b7882 */ /* 0x000fe20000000000 */
[----:B------:R-:W-:-:S02]  /*4840*/  ISETP.GT.AND P4, PT, R0, 0x21, PT ;  /* 0x000000210000780c */ /* 0x000fc40003f84270 */
        /* <DEDUP_REMOVED lines=22> */
[----:B------:R-:W-:Y:S02]  /*49b0*/  FSEL R50, R50, -INF , P3 ;  /* 0xff80000032327808 */ /* 0x000fe40001800000 */
[----:B------:R-:W-:Y:S02]  /*49c0*/  FMNMX.FTZ R23, R172, R23, !PT ;  /* 0x00000017ac177209 */ /* 0x000fe40007810000 */
[----:B------:R-:W-:Y:S02]  /*49d0*/  ISETP.GT.AND P3, PT, R0, 0x38, PT ;  /* 0x000000380000780c */ /* 0x000fe40003f64270 */
[----:B------:R-:W-:Y:S02]  /*49e0*/  FSEL R46, R51, -INF , P4 ;  /* 0xff800000332e7808 */ /* 0x000fe40002000000 */
[----:B------:R-:W-:Y:S02]  /*49f0*/  FMNMX.FTZ R23, R50, R23, !PT ;  /* 0x0000001732177209 */ /* 0x000fe40007810000 */
        /* <DEDUP_REMOVED lines=51> */
[----:B------:R-:W-:Y:S02]  /*4d30*/  FSEL R87, R87, -INF , P4 ;  /* 0xff80000057577808 */ /* 0x000fe40002000000 */
[----:B------:R-:W-:-:S04]  /*4d40*/  FMNMX.FTZ R0, R86, R23, !PT ;  /* 0x0000001756007209 */ /* 0x000fc80007810000 */
[----:B------:R-:W-:-:S05]  /*4d50*/  FMNMX.FTZ R23, R87, R0, !PT ;  /* 0x0000000057177209 */ /* 0x000fca0007810000 */
[----:B------:R-:W0:Y:S01]  /*4d60*/  SHFL.BFLY PT, R0, R23, 0x2, 0x1f ;  /* 0x0c401f0017007f89 */ /* 0x000e2200000e0000 */
[----:B------:R-:W-:Y:S02]  /*4d70*/  WARPGROUP.DEPBAR.LE gsb0, 0x0 ;  /* 0x00008000000079c5 */ /* 0x000fe40000010000 */
[----:B------:R-:W-:Y:S01]  /*4d80*/  WARPGROUP.ARRIVE ;  /* 0x00000000000079c5 */ /* 0x000fe20000000000 */
[----:B------:R-:W1:Y:S05]  /*4d90*/  SHFL.IDX PT, R168, R3, RZ, 0x1c1f ;  /* 0x001c1fff03a87589 */ /* 0x000e6a00000e0000 */
[----:B------:R-:W-:Y:S01]  /*4da0*/  HGMMA.64x128x16.F32 R88, R164, gdesc[UR8].tnspB, R88, gsb0 ;  /* 0x41e00008a4587df0 */ /* 0x000fe20008000858 */
[----:B------:R-:W-:Y:S01]  /*4db0*/  UIADD3 UR10, UR6, 0x280, URZ ;  /* 0x00000280060a7890 */ /* 0x000fe2000fffe03f */
[----:B------:R-:W-:Y:S01]  /*4dc0*/  UMOV UR11, 0x40000040 ;  /* 0x40000040000b7882 */ /* 0x000fe20000000000 */
[----:B0-----:R-:W-:-:S02]  /*4dd0*/  FMNMX.FTZ R27, R23, R0, !PT ;  /* 0x00000000171b7209 */ /* 0x001fc40007810000 */
[----:B------:R-:W0:Y:S03]  /*4de0*/  LDC R0, c[0x0][0x988] ;  /* 0x00026200ff007b82 */ /* 0x000e260000000800 */
[----:B------:R-:W2:Y:S01]  /*4df0*/  SHFL.BFLY PT, R4, R27, 0x1, 0x1f ;  /* 0x0c201f001b047f89 */ /* 0x000ea200000e0000 */
[----:B-1----:R-:W-:-:S04]  /*4e00*/  IADD3 R79, R168, -UR41, R21 ;  /* 0x80000029a84f7c10 */ /* 0x002fc8000fffe015 */
[C---:B------:R-:W-:Y:S02]  /*4e10*/  ISETP.GT.AND P4, PT, R79.reuse, RZ, PT ;  /* 0x000000ff4f00720c */ /* 0x040fe40003f84270 */
[C---:B------:R-:W-:Y:S02]  /*4e20*/  ISETP.GT.AND P5, PT, R79.reuse, 0x1, PT ;  /* 0x000000014f00780c */ /* 0x040fe40003fa4270 */
        /* <DEDUP_REMOVED lines=10> */
[----:B--2---:R-:W-:Y:S02]  /*4ed0*/  FMNMX.FTZ R4, R27, R4, !PT ;  /* 0x000000041b047209 */ /* 0x004fe40007810000 */
[----:B------:R-:W-:Y:S02]  /*4ee0*/  ISETP.GT.AND P5, PT, R79, 0x11, PT ;  /* 0x000000114f00780c */ /* 0x000fe40003fa4270 */
[----:B------:R-:W-:Y:S01]  /*4ef0*/  FSEL R27, R32, -INF , P4 ;  /* 0xff800000201b7808 */ /* 0x000fe20002000000 */
[C---:B0-----:R-:W-:Y:S01]  /*4f00*/  FMUL.FTZ R31, R4.reuse, R0 ;  /* 0x00000000041f7220 */ /* 0x041fe20000410000 */
[----:B------:R-:W-:Y:S02]  /*4f10*/  FMNMX.FTZ R24, R29, R24, !PT ;  /* 0x000000181d187209 */ /* 0x000fe40007810000 */
[----:B------:R-:W-:Y:S02]  /*4f20*/  FSETP.NEU.FTZ.AND P3, PT, R4, -INF , PT ;  /* 0xff8000000400780b */ /* 0x000fe40003f7d000 */
[----:B------:R-:W-:-:S02]  /*4f30*/  ISETP.GT.AND P4, PT, R79, 0x18, PT ;  /* 0x000000184f00780c */ /* 0x000fc40003f84270 */
[----:B------:R-:W-:Y:S02]  /*4f40*/  FSEL R33, R33, -INF , P5 ;  /* 0xff80000021217808 */ /* 0x000fe40002800000 */
[----:B------:R-:W-:Y:S02]  /*4f50*/  FMNMX.FTZ R28, R27, R24, !PT ;  /* 0x000000181b1c7209 */ /* 0x000fe40007810000 */
[----:B------:R-:W-:Y:S02]  /*4f60*/  FSEL R21, R31, RZ, P3 ;  /* 0x000000ff1f157208 */ /* 0x000fe40001800000 */
[----:B------:R-:W-:Y:S02]  /*4f70*/  ISETP.GT.AND P5, PT, R79, 0x19, PT ;  /* 0x000000194f00780c */ /* 0x000fe40003fa4270 */
[----:B------:R-:W-:Y:S01]  /*4f80*/  FSEL R31, R36, -INF , P4 ;  /* 0xff800000241f7808 */ /* 0x000fe20002000000 */
[--C-:B------:R-:W-:Y:S01]  /*4f90*/  FFMA.FTZ R169, R50, R0, -R21.reuse ;  /* 0x0000000032a97223 */ /* 0x100fe20000010815 */
        /* <DEDUP_REMOVED lines=46> */
[----:B------:R-:W-:-:S02]  /*5280*/  FSEL R55, R52, -INF , P4 ;  /* 0xff80000034377808 */ /* 0x000fc40002000000 */
[----:B------:R-:W-:Y:S02]  /*5290*/  FMNMX.FTZ R36, R49, R36, !PT ;  /* 0x0000002431247209 */ /* 0x000fe40007810000 */
[----:B------:R-:W-:Y:S02]  /*52a0*/  ISETP.GT.AND P4, PT, R79, 0x40, PT ;  /* 0x000000404f00780c */ /* 0x000fe40003f84270 */
[----:B------:R-:W-:Y:S01]  /*52b0*/  FSEL R53, R53, -INF , P5 ;  /* 0xff80000035357808 */ /* 0x000fe20002800000 */
[----:B------:R-:W-:Y:S01]  /*52c0*/  MUFU.EX2 R177, R177 ;  /* 0x000000b100b17308 */ /* 0x000fe20000000800 */
[----:B------:R-:W-:Y:S02]  /*52d0*/  FMNMX.FTZ R36, R55, R36, !PT ;  /* 0x0000002437247209 */ /* 0x000fe40007810000 */
[----:B------:R-:W-:Y:S02]  /*52e0*/  ISETP.GT.AND P5, PT, R79, 0x41, PT ;  /* 0x000000414f00780c */ /* 0x000fe40003fa4270 */
[----:B------:R-:W-:-:S02]  /*52f0*/  FSEL R59, R56, -INF , P4 ;  /* 0xff800000383b7808 */ /* 0x000fc40002000000 */
[----:B------:R-:W-:Y:S01]  /*5300*/  FMNMX.FTZ R36, R53, R36, !PT ;  /* 0x0000002435247209 */ /* 0x000fe20007810000 */
[----:B------:R-:W-:Y:S01]  /*5310*/  MUFU.EX2 R28, R184 ;  /* 0x000000b8001c7308 */ /* 0x000fe20000000800 */
[----:B------:R-:W-:Y:S02]  /*5320*/  ISETP.GT.AND P4, PT, R79, 0x48, PT ;  /* 0x000000484f00780c */ /* 0x000fe40003f84270 */
[----:B------:R-:W-:Y:S02]  /*5330*/  FSEL R57, R57, -INF , P5 ;  /* 0xff80000039397808 */ /* 0x000fe40002800000 */
[----:B------:R-:W-:Y:S02]  /*5340*/  FMNMX.FTZ R40, R59, R36, !PT ;  /* 0x000000243b287209 */ /* 0x000fe40007810000 */
[----:B------:R-:W-:Y:S01]  /*5350*/  ISETP.GT.AND P5, PT, R79, 0x49, PT ;  /* 0x000000494f00780c */ /* 0x000fe20003fa4270 */
[----:B------:R-:W-:Y:S01]  /*5360*/  MUFU.EX2 R36, R176 ;  /* 0x000000b000247308 */ /* 0x000fe20000000800 */
[----:B------:R-:W-:-:S02]  /*5370*/  FSEL R47, R60, -INF , P4 ;  /* 0xff8000003c2f7808 */ /* 0x000fc40002000000 */
[----:B------:R-:W-:Y:S01]  /*5380*/  FMNMX.FTZ R40, R57, R40, !PT ;  /* 0x0000002839287209 */ /* 0x000fe20007810000 */
[----:B------:R-:W-:Y:S02]  /*5390*/  WARPGROUP.DEPBAR.LE gsb0, 0x0 ;  /* 0x00008000000079c5 */ /* 0x000fe40000010000 */
[----:B------:R-:W-:Y:S01]  /*53a0*/  WARPGROUP.ARRIVE ;  /* 0x00000000000079c5 */ /* 0x000fe20000000000 */
[----:B------:R-:W-:Y:S01]  /*53b0*/  ISETP.GT.AND P4, PT, R79, 0x50, PT ;  /* 0x000000504f00780c */ /* 0x000fe20003f84270 */
[----:B------:R-:W-:Y:S01]  /*53c0*/  MUFU.EX2 R179, R179 ;  /* 0x000000b300b37308 */ /* 0x000fe20000000800 */
[----:B------:R-:W-:Y:S01]  /*53d0*/  FSEL R61, R61, -INF , P5 ;  /* 0xff8000003d3d7808 */ /* 0x000fe20002800000 */
[--C-:B------:R-:W-:Y:S01]  /*53e0*/  FFMA.FTZ R165, R58, R0, -R21.reuse ;  /* 0x000000003aa57223 */ /* 0x100fe20000010815 */
[----:B------:R-:W-:Y:S01]  /*53f0*/  FMNMX.FTZ R40, R47, R40, !PT ;  /* 0x000000282f287209 */ /* 0x000fe20007810000 */
[----:B------:R-:W-:Y:S01]  /*5400*/  HGMMA.64x128x16.F32 R88, R160, gdesc[UR8].tnspB, R88, gsb0 ;  /* 0x41e00008a0587df0 */ /* 0x000fe20008000858 */
[----:B------:R-:W-:Y:S01]  /*5410*/  UIADD3 UR10, UR6, 0x300, URZ ;  /* 0x00000300060a7890 */ /* 0x000fe2000fffe03f */
[----:B------:R-:W-:Y:S01]  /*5420*/  ISETP.GT.AND P5, PT, R79, 0x51, PT ;  /* 0x000000514f00780c */ /* 0x000fe20003fa4270 */
[----:B------:R-:W-:Y:S01]  /*5430*/  UMOV UR11, 0x40000040 ;  /* 0x40000040000b7882 */ /* 0x000fe20000000000 */
[----:B------:R-:W-:Y:S01]  /*5440*/  FSEL R51, R64, -INF , P4 ;  /* 0xff80000040337808 */ /* 0x000fe20002000000 */
[----:B------:R-:W-:Y:S01]  /*5450*/  UIADD3 UR6, UR6, 0x380, URZ ;  /* 0x0000038006067890 */ /* 0x000fe2000fffe03f */
[----:B------:R-:W-:Y:S01]  /*5460*/  FMNMX.FTZ R40, R61, R40, !PT ;  /* 0x000000283d287209 */ /* 0x000fe20007810000 */
[----:B------:R-:W-:Y:S01]  /*5470*/  MUFU.EX2 R173, R173 ;  /* 0x000000ad00ad7308 */ /* 0x000fe20000000800 */
[----:B------:R-:W-:Y:S01]  /*5480*/  ISETP.GT.AND P4, PT, R79, 0x58, PT ;  /* 0x000000584f00780c */ /* 0x000fe20003f84270 */
[----:B------:R-:W-:Y:S01]  /*5490*/  FFMA.FTZ R167, R62, R0, -R21 ;  /* 0x000000003ea77223 */ /* 0x000fe20000010815 */
[----:B------:R-:W-:-:S02]  /*54a0*/  FSEL R65, R65, -INF , P5 ;  /* 0xff80000041417808 */ /* 0x000fc40002800000 */
[----:B------:R-:W-:Y:S02]  /*54b0*/  FMNMX.FTZ R44, R51, R40, !PT ;  /* 0x00000028332c7209 */ /* 0x000fe40007810000 */
[----:B------:R-:W-:Y:S01]  /*54c0*/  ISETP.GT.AND P5, PT, R79, 0x59, PT ;  /* 0x000000594f00780c */ /* 0x000fe20003fa4270 */
[----:B------:R-:W-:Y:S01]  /*54d0*/  MUFU.EX2 R40, R172 ;  /* 0x000000ac00287308 */ /* 0x000fe20000000800 */
[----:B------:R-:W-:Y:S02]  /*54e0*/  FSEL R63, R68, -INF , P4 ;  /* 0xff800000443f7808 */ /* 0x000fe40002000000 */
[----:B------:R-:W-:Y:S02]  /*54f0*/  FMNMX.FTZ R44, R65, R44, !PT ;  /* 0x0000002c412c7209 */ /* 0x000fe40007810000 */
[----:B------:R-:W-:Y:S02]  /*5500*/  ISETP.GT.AND P4, PT, R79, 0x60, PT ;  /* 0x000000604f00780c */ /* 0x000fe40003f84270 */
[----:B------:R-:W-:Y:S01]  /*5510*/  FSEL R69, R69, -INF , P5 ;  /* 0xff80000045457808 */ /* 0x000fe20002800000 */
[----:B------:R-:W-:Y:S01]  /*5520*/  MUFU.EX2 R175, R175 ;  /* 0x000000af00af7308 */ /* 0x000fe20000000800 */
[----:B------:R-:W-:-:S02]  /*5530*/  FMNMX.FTZ R44, R63, R44, !PT ;  /* 0x0000002c3f2c7209 */ /* 0x000fc40007810000 */
[----:B------:R-:W-:Y:S02]  /*5540*/  ISETP.GT.AND P5, PT, R79, 0x61, PT ;  /* 0x000000614f00780c */ /* 0x000fe40003fa4270 */
[----:B------:R-:W-:Y:S02]  /*5550*/  FSEL R67, R72, -INF , P4 ;  /* 0xff80000048437808 */ /* 0x000fe40002000000 */
[----:B------:R-:W-:Y:S01]  /*5560*/  FMNMX.FTZ R44, R69, R44, !PT ;  /* 0x0000002c452c7209 */ /* 0x000fe20007810000 */
[----:B------:R-:W-:Y:S01]  /*5570*/  MUFU.EX2 R169, R169 ;  /* 0x000000a900a97308 */ /* 0x000fe20000000800 */
[----:B------:R-:W-:Y:S02]  /*5580*/  ISETP.GT.AND P4, PT, R79, 0x68, PT ;  /* 0x000000684f00780c */ /* 0x000fe40003f84270 */
[----:B------:R-:W-:Y:S02]  /*5590*/  FSEL R73, R73, -INF , P5 ;  /* 0xff80000049497808 */ /* 0x000fe40002800000 */
[----:B------:R-:W-:-:S02]  /*55a0*/  FMNMX.FTZ R46, R67, R44, !PT ;  /* 0x0000002c432e7209 */ /* 0x000fc40007810000 */
[----:B------:R-:W-:Y:S01]  /*55b0*/  ISETP.GT.AND P5, PT, R79, 0x69, PT ;  /* 0x000000694f00780c */ /* 0x000fe20003fa4270 */
[----:B------:R0:W-:Y:S01]  /*55c0*/  MUFU.EX2 R44, R48 ;  /* 0x00000030002c7308 */ /* 0x0001e20000000800 */
[----:B------:R-:W-:Y:S02]  /*55d0*/  FSEL R71, R76, -INF , P4 ;  /* 0xff8000004c477808 */ /* 0x000fe40002000000 */
[----:B------:R-:W-:Y:S02]  /*55e0*/  FMNMX.FTZ R46, R73, R46, !PT ;  /* 0x0000002e492e7209 */ /* 0x000fe40007810000 */
[----:B------:R-:W-:Y:S02]  /*55f0*/  ISETP.GT.AND P4, PT, R79, 0x70, PT ;  /* 0x000000704f00780c */ /* 0x000fe40003f84270 */
[----:B------:R-:W-:Y:S01]  /*5600*/  FSEL R77, R77, -INF , P5 ;  /* 0xff8000004d4d7808 */ /* 0x000fe20002800000 */
[----:B------:R-:W-:Y:S01]  /*5610*/  MUFU.EX2 R171, R171 ;  /* 0x000000ab00ab7308 */ /* 0x000fe20000000800 */
[----:B------:R-:W-:Y:S01]  /*5620*/  FMNMX.FTZ R46, R71, R46, !PT ;  /* 0x0000002e472e7209 */ /* 0x000fe20007810000 */
[-CC-:B0-----:R-:W-:Y:S01]  /*5630*/  FFMA.FTZ R48, R22, R0.reuse, -R21.reuse ;  /* 0x0000000016307223 */ /* 0x181fe20000010815 */
[----:B------:R-:W-:Y:S01]  /*5640*/  ISETP.GT.AND P5, PT, R79, 0x71, PT ;  /* 0x000000714f00780c */ /* 0x000fe20003fa4270 */
[----:B------:R-:W-:Y:S01]  /*5650*/  FFMA.FTZ R22, R12, R0, -R21 ;  /* 0x000000000c167223 */ /* 0x000fe20000010815 */
        /* <DEDUP_REMOVED lines=9> */
[----:B------:R-:W-:Y:S02]  /*56f0*/  FMNMX.FTZ R46, R81, R46, !PT ;  /* 0x0000002e512e7209 */ /* 0x000fe40007810000 */
[----:B------:R-:W-:Y:S02]  /*5700*/  FSEL R187, R85, -INF , P5 ;  /* 0xff80000055bb7808 */ /* 0x000fe40002800000 */
        /* <DEDUP_REMOVED lines=9> */
[----:B------:R-:W-:-:S06]  /*57a0*/  FFMA.FTZ R50, R74, R0, -R21 ;  /* 0x000000004a327223 */ /* 0x000fcc0000010815 */
[----:B------:R-:W-:Y:S01]  /*57b0*/  MUFU.EX2 R30, R30 ;  /* 0x0000001e001e7308 */ /* 0x000fe20000000800 */
[-CC-:B------:R-:W-:Y:S01]  /*57c0*/  FFMA.FTZ R79, R26, R0.reuse, -R21.reuse ;  /* 0x000000001a4f7223 */ /* 0x180fe20000010815 */
[-CC-:B------:R-:W-:Y:S01]  /*57d0*/  FFMA.FTZ R26, R78, R0.reuse, -R21.reuse ;  /* 0x000000004e1a7223 */ /* 0x180fe20000010815 */
[----:B------:R-:W0:Y:S05]  /*57e0*/  SHFL.BFLY PT, R85, R2, 0x1, 0x1f ;  /* 0x0c201f0002557f89 */ /* 0x000e2a00000e0000 */
[----:B------:R-:W-:Y:S08]  /*57f0*/  MUFU.EX2 R50, R50 ;  /* 0x0000003200327308 */ /* 0x000ff00000000800 */
[----:B------:R-:W-:Y:S08]  /*5800*/  MUFU.EX2 R79, R79 ;  /* 0x0000004f004f7308 */ /* 0x000ff00000000800 */
[----:B------:R-:W-:Y:S01]  /*5810*/  MUFU.EX2 R26, R26 ;  /* 0x0000001a001a7308 */ /* 0x000fe20000000800 */
[----:B0-----:R-:W-:Y:S01]  /*5820*/  FMNMX.FTZ R12, R2, R85, !PT ;  /* 0x00000055020c7209 */ /* 0x001fe20007810000 */
[-CC-:B------:R-:W-:Y:S01]  /*5830*/  FFMA.FTZ R85, R38, R0.reuse, -R21.reuse ;  /* 0x0000000026557223 */ /* 0x180fe20000010815 */
[----:B------:R-:W-:Y:S01]  /*5840*/  FSEL R2, R4, RZ, P3 ;  /* 0x000000ff04027208 */ /* 0x000fe20001800000 */
[-C--:B------:R-:W-:Y:S01]  /*5850*/  FFMA.FTZ R38, R86, R0.reuse, -R21 ;  /* 0x0000000056267223 */ /* 0x080fe20000010815 */
[C---:B------:R-:W-:Y:S01]  /*5860*/  FSETP.NEU.FTZ.AND P4, PT, R12.reuse, -INF , PT ;  /* 0xff8000000c00780b */ /* 0x040fe20003f9d000 */
[----:B------:R-:W-:-:S02]  /*5870*/  FMUL.FTZ R52, R12, R0 ;  /* 0x000000000c347220 */ /* 0x000fc40000410000 */
[----:B------:R-:W-:Y:S01]  /*5880*/  MUFU.EX2 R83, R83 ;  /* 0x0000005300537308 */ /* 0x000fe20000000800 */
[C---:B------:R-:W-:Y:S01]  /*5890*/  ISETP.GT.AND P3, PT, R14.reuse, R19, PT ;  /* 0x000000130e00720c */ /* 0x040fe20003f64270 */
[----:B------:R-:W-:Y:S01]  /*58a0*/  VIADD R14, R14, 0xffffffff ;  /* 0xffffffff0e0e7836 */ /* 0x000fe20000000000 */
[----:B------:R-:W-:Y:S02]  /*58b0*/  WARPGROUP.DEPBAR.LE gsb0, 0x0 ;  /* 0x00008000000079c5 */ /* 0x000fe40000010000 */
[----:B------:R-:W-:Y:S01]  /*58c0*/  WARPGROUP.ARRIVE ;  /* 0x00000000000079c5 */ /* 0x000fe20000000000 */
[----:B------:R-:W-:Y:S01]  /*58d0*/  FSEL R52, R52, RZ, P4 ;  /* 0x000000ff34347208 */ /* 0x000fe20002000000 */
[-CC-:B------:R-:W-:Y:S01]  /*58e0*/  FFMA.FTZ R161, R66, R0.reuse, -R21.reuse ;  /* 0x0000000042a17223 */ /* 0x180fe20000010815 */
[-CC-:B------:R-:W-:Y:S01]  /*58f0*/  FFMA.FTZ R163, R70, R0.reuse, -R21.reuse ;  /* 0x0000000046a37223 */ /* 0x180fe20000010815 */
[----:B------:R-:W-:Y:S01]  /*5900*/  MUFU.EX2 R42, R42 ;  /* 0x0000002a002a7308 */ /* 0x000fe20000000800 */
[-C--:B------:R-:W-:Y:S01]  /*5910*/  FFMA.FTZ R21, R87, R0.reuse, -R21 ;  /* 0x0000000057157223 */ /* 0x080fe20000010815 */
[----:B------:R-:W-:Y:S01]  /*5920*/  HGMMA.64x128x16.F32 R88, R156, gdesc[UR8].tnspB, R88, gsb0 ;  /* 0x41e000089c587df0 */ /* 0x000fe20008000858 */
[----:B------:R-:W-:Y:S01]  /*5930*/  UMOV UR10, UR6 ;  /* 0x00000006000a7c82 */ /* 0x000fe20008000000 */
[----:B------:R-:W-:Y:S01]  /*5940*/  UMOV UR11, 0x40000040 ;  /* 0x40000040000b7882 */ /* 0x000fe20000000000 */
[-CC-:B------:R-:W-:Y:S01]  /*5950*/  FFMA.FTZ R180, R3, R0.reuse, -R52.reuse ;  /* 0x0000000003b47223 */ /* 0x180fe20000010834 */
[----:B------:R-:W-:Y:S01]  /*5960*/  FADD.FTZ R3, -R2, R13 ;  /* 0x0000000d02037221 */ /* 0x000fe20000010100 */
[----:B------:R-:W-:Y:S01]  /*5970*/  FSEL R2, R12, RZ, P4 ;  /* 0x000000ff0c027208 */ /* 0x000fe20002000000 */
[-CC-:B------:R-:W-:Y:S01]  /*5980*/  FFMA.FTZ R174, R39, R0.reuse, -R52.reuse ;  /* 0x0000000027ae7223 */ /* 0x180fe20000010834 */
[-CC-:B------:R-:W-:Y:S01]  /*5990*/  FFMA.FTZ R25, R25, R0.reuse, -R52.reuse ;  /* 0x0000000019197223 */ /* 0x180fe20000010834 */
[-C--:B------:R-:W-:Y:S01]  /*59a0*/  FMUL.FTZ R39, R3, R0.reuse ;  /* 0x0000000003277220 */ /* 0x080fe20000410000 */
[----:B------:R-:W-:Y:S01]  /*59b0*/  MUFU.EX2 R180, R180 ;  /* 0x000000b400b47308 */ /* 0x000fe20000000800 */
[----:B------:R-:W-:Y:S01]  /*59c0*/  FADD.FTZ R3, -R2, R15 ;  /* 0x0000000f02037221 */ /* 0x000fe20000010100 */
[-CC-:B------:R-:W-:Y:S01]  /*59d0*/  FFMA.FTZ R182, R23, R0.reuse, -R52.reuse ;  /* 0x0000000017b67223 */ /* 0x180fe20000010834 */
[----:B------:R-:W-:Y:S01]  /*59e0*/  FFMA.FTZ R23, R29, R0, -R52 ;  /* 0x000000001d177223 */ /* 0x000fe20000010834 */
[----:B------:R-:W-:-:S02]  /*59f0*/  IMAD.U32 R15, RZ, RZ, UR60 ;  /* 0x0000003cff0f7e24 */ /* 0x000fc4000f8e00ff */
[-C--:B------:R-:W-:Y:S01]  /*5a00*/  FMUL.FTZ R3, R3, R0.reuse ;  /* 0x0000000003037220 */ /* 0x080fe20000410000 */
[-CC-:B------:R-:W-:Y:S01]  /*5a10*/  FFMA.FTZ R176, R27, R0.reuse, -R52.reuse ;  /* 0x000000001bb07223 */ /* 0x180fe20000010834 */
[-CC-:B------:R-:W-:Y:S01]  /*5a20*/  FFMA.FTZ R33, R33, R0.reuse, -R52.reuse ;  /* 0x0000000021217223 */ /* 0x180fe20000010834 */
[----:B------:R-:W-:Y:S01]  /*5a30*/  MUFU.EX2 R2, R39 ;  /* 0x0000002700027308 */ /* 0x000fe20000000800 */
[----:B------:R-:W-:Y:S02]  /*5a40*/  @!P1 VIADD R15, R15, 0x34840 ;  /* 0x000348400f0f9836 */ /* 0x000fe40000000000 */
[-CC-:B------:R-:W-:Y:S01]  /*5a50*/  FFMA.FTZ R178, R31, R0.reuse, -R52.reuse ;  /* 0x000000001fb27223 */ /* 0x180fe20000010834 */
[-CC-:B------:R-:W-:Y:S01]  /*5a60*/  FFMA.FTZ R37, R37, R0.reuse, -R52.reuse ;  /* 0x0000000025257223 */ /* 0x180fe20000010834 */
[-CC-:B------:R-:W-:Y:S01]  /*5a70*/  FFMA.FTZ R172, R35, R0.reuse, -R52.reuse ;  /* 0x0000000023ac7223 */ /* 0x180fe20000010834 */
[-CC-:B------:R-:W-:Y:S01]  /*5a80*/  FFMA.FTZ R35, R41, R0.reuse, -R52.reuse ;  /* 0x0000000029237223 */ /* 0x180fe20000010834 */
[----:B------:R-:W-:Y:S01]  /*5a90*/  @!P1 PRMT R15, RZ, 0x654, R15 ;  /* 0x00000654ff0f9816 */ /* 0x000fe2000000000f */
        /* <DEDUP_REMOVED lines=12> */
[-CC-:B------:R-:W-:Y:S01]  /*5b60*/  FFMA.FTZ R65, R65, R0.reuse, -R52.reuse ;  /* 0x0000000041417223 */ /* 0x180fe20000010834 */
[-CC-:B------:R-:W-:Y:S01]  /*5b70*/  FFMA.FTZ R63, R63, R0.reuse, -R52.reuse ;  /* 0x000000003f3f7223 */ /* 0x180fe20000010834 */
[-CC-:B------:R-:W-:Y:S01]  /*5b80*/  FFMA.FTZ R69, R69, R0.reuse, -R52.reuse ;  /* 0x0000000045457223 */ /* 0x180fe20000010834 */
[-CC-:B------:R-:W-:Y:S01]  /*5b90*/  FFMA.FTZ R67, R67, R0.reuse, -R52.reuse ;  /* 0x0000000043437223 */ /* 0x180fe20000010834 */
[----:B------:R-:W-:Y:S01]  /*5ba0*/  FFMA.FTZ R73, R73, R0, -R52 ;  /* 0x0000000049497223 */ /* 0x000fe20000010834 */
[----:B------:R-:W-:Y:S01]  /*5bb0*/  MUFU.EX2 R182, R182 ;  /* 0x000000b600b67308 */ /* 0x000fe20000000800 */
[----:B0-----:R-:W-:Y:S01]  /*5bc0*/  FFMA.FTZ R54, R3, R9, R180 ;  /* 0x0000000903367223 */ /* 0x001fe200000100b4 */
[----:B------:R-:W-:Y:S01]  /*5bd0*/  FFMA.FTZ R9, R2, R8, R181 ;  /* 0x0000000802097223 */ /* 0x000fe200000100b5 */
[C---:B------:R-:W-:Y:S01]  /*5be0*/  F2FP.F16.F32.PACK_AB R181, R20.reuse, R181 ;  /* 0x000000b514b5723e */ /* 0x040fe200000000ff */
[-CC-:B------:R-:W-:Y:S01]  /*5bf0*/  FFMA.FTZ R71, R71, R0.reuse, -R52.reuse ;  /* 0x0000000047477223 */ /* 0x180fe20000010834 */
[-CC-:B------:R-:W-:Y:S01]  /*5c00*/  FFMA.FTZ R77, R77, R0.reuse, -R52.reuse ;  /* 0x000000004d4d7223 */ /* 0x180fe20000010834 */
[----:B------:R-:W-:Y:S01]  /*5c10*/  FADD.FTZ R8, R20, R9 ;  /* 0x0000000914087221 */ /* 0x000fe20000010000 */
[-CC-:B------:R-:W-:Y:S01]  /*5c20*/  FFMA.FTZ R75, R75, R0.reuse, -R52.reuse ;  /* 0x000000004b4b7223 */ /* 0x180fe20000010834 */
[----:B------:R-:W-:Y:S01]  /*5c30*/  MUFU.EX2 R23, R23 ;  /* 0x0000001700177308 */ /* 0x000fe20000000800 */
[-C--:B------:R-:W-:Y:S01]  /*5c40*/  FFMA.FTZ R81, R81, R0.reuse, -R52 ;  /* 0x0000000051517223 */ /* 0x080fe20000010834 */
[----:B------:R-:W-:Y:S01]  /*5c50*/  FADD.FTZ R9, R183, R8 ;  /* 0x00000008b7097221 */ /* 0x000fe20000010000 */
[-CC-:B------:R-:W-:Y:S01]  /*5c60*/  FFMA.FTZ R185, R185, R0.reuse, -R52.reuse ;  /* 0x00000000b9b97223 */ /* 0x180fe20000010834 */
[----:B------:R-:W-:Y:S01]  /*5c70*/  FFMA.FTZ R52, R187, R0, -R52 ;  /* 0x00000000bb347223 */ /* 0x000fe20000010834 */
[----:B------:R-:W-:-:S02]  /*5c80*/  IMAD.U32 R39, RZ, RZ, UR7 ;  /* 0x00000007ff277e24 */ /* 0x000fc4000f8e00ff */
[C---:B------:R-:W-:Y:S01]  /*5c90*/  FADD.FTZ R8, R24.reuse, R9 ;  /* 0x0000000918087221 */ /* 0x040fe20000010000 */
[----:B------:R-:W-:Y:S01]  /*5ca0*/  F2FP.F16.F32.PACK_AB R183, R24, R183 ;  /* 0x000000b718b7723e */ /* 0x000fe200000000ff */
[----:B------:R-:W-:Y:S01]  /*5cb0*/  MUFU.EX2 R176, R176 ;  /* 0x000000b000b07308 */ /* 0x000fe20000000800 */
[----:B------:R-:W-:Y:S02]  /*5cc0*/  @!P1 VIADD R39, R39, 0x34860 ;  /* 0x0003486027279836 */ /* 0x000fe40000000000 */
[----:B------:R-:W-:Y:S01]  /*5cd0*/  FADD.FTZ R9, R177, R8 ;  /* 0x00000008b1097221 */ /* 0x000fe20000010000 */
[C---:B------:R-:W-:Y:S02]  /*5ce0*/  F2FP.F16.F32.PACK_AB R177, R28.reuse, R177 ;  /* 0x000000b11cb1723e */ /* 0x040fe400000000ff */
[----:B-1----:R-:W-:Y:S01]  /*5cf0*/  F2FP.F16.F32.PACK_AB R180, R25, R180 ;  /* 0x000000b419b4723e */ /* 0x002fe200000000ff */
[----:B------:R-:W-:Y:S01]  /*5d00*/  FADD.FTZ R8, R28, R9 ;  /* 0x000000091c087221 */ /* 0x000fe20000010000 */
[----:B------:R-:W-:Y:S01]  /*5d10*/  @!P1 PRMT R39, RZ, 0x654, R39 ;  /* 0x00000654ff279816 */ /* 0x000fe20000000027 */
[----:B------:R-:W-:Y:S02]  /*5d20*/  MUFU.EX2 R33, R33 ;  /* 0x0000002100217308 */ /* 0x000fe40000000800 */
[----:B------:R-:W-:Y:S01]  /*5d30*/  FADD.FTZ R9, R179, R8 ;  /* 0x00000008b3097221 */ /* 0x000fe20000010000 */
[----:B------:R-:W-:-:S03]  /*5d40*/  F2FP.F16.F32.PACK_AB R179, R32, R179 ;  /* 0x000000b320b3723e */ /* 0x000fc600000000ff */
[----:B------:R-:W-:Y:S02]  /*5d50*/  FADD.FTZ R8, R32, R9 ;  /* 0x0000000920087221 */ /* 0x000fe40000010000 */
        /* <DEDUP_REMOVED lines=24> */
[----:B------:R-:W-:Y:S08]  /*5ee0*/  MUFU.EX2 R168, R168 ;  /* 0x000000a800a87308 */ /* 0x000ff00000000800 */
[----:B------:R-:W-:Y:S08]  /*5ef0*/  MUFU.EX2 R27, R27 ;  /* 0x0000001b001b7308 */ /* 0x000ff00000000800 */
[----:B------:R-:W-:Y:S01]  /*5f00*/  MUFU.EX2 R170, R170 ;  /* 0x000000aa00aa7308 */ /* 0x000fe20000000800 */
[----:B------:R-:W-:-:S02]  /*5f10*/  WARPGROUP.DEPBAR.LE gsb0, 0x0 ;  /* 0x00008000000079c5 */ /* 0x000fc40000010000 */
[----:B------:R-:W-:-:S05]  /*5f20*/  WARPGROUP.ARRIVE ;  /* 0x00000000000079c5 */ /* 0x000fca0000000000 */
[----:B------:R-:W-:Y:S01]  /*5f30*/  MUFU.EX2 R29, R29 ;  /* 0x0000001d001d7308 */ /* 0x000fe20000000800 */
[----:B------:R-:W-:Y:S02]  /*5f40*/  F2FP.F16.F32.PACK_AB R157, R79, R50 ;  /* 0x000000324f9d723e */ /* 0x000fe400000000ff */
[----:B------:R-:W-:Y:S01]  /*5f50*/  F2FP.F16.F32.PACK_AB R159, R83, R26 ;  /* 0x0000001a539f723e */ /* 0x000fe200000000ff */
[----:B------:R-:W-:Y:S04]  /*5f60*/  HGMMA.64x128x16.F32 R88, R152, gdesc[UR8].tnspB, R88, gsb0 ;  /* 0x41e0000898587df0 */ /* 0x000fe80008000858 */
[----:B------:R-:W-:Y:S08]  /*5f70*/  MUFU.EX2 R164, R164 ;  /* 0x000000a400a47308 */ /* 0x000ff00000000800 */
[----:B------:R-:W-:Y:S08]  /*5f80*/  MUFU.EX2 R13, R13 ;  /* 0x0000000d000d7308 */ /* 0x000ff00000000800 */
[----:B------:R-:W-:Y:S08]  /*5f90*/  MUFU.EX2 R166, R166 ;  /* 0x000000a600a67308 */ /* 0x000ff00000000800 */
[----:B------:R-:W-:Y:S08]  /*5fa0*/  MUFU.EX2 R61, R61 ;  /* 0x0000003d003d7308 */ /* 0x000ff00000000800 */
[----:B------:R-:W-:Y:S08]  /*5fb0*/  MUFU.EX2 R160, R51 ;  /* 0x0000003300a07308 */ /* 0x000ff00000000800 */
[----:B------:R-:W0:Y:S08]  /*5fc0*/  MUFU.EX2 R161, R161 ;  /* 0x000000a100a17308 */ /* 0x000e300000000800 */
[----:B------:R-:W-:Y:S08]  /*5fd0*/  MUFU.EX2 R65, R65 ;  /* 0x0000004100417308 */ /* 0x000ff00000000800 */
[----:B------:R-:W-:Y:S01]  /*5fe0*/  MUFU.EX2 R162, R63 ;  /* 0x0000003f00a27308 */ /* 0x000fe20000000800 */
[----:B0-----:R-:W-:Y:S01]  /*5ff0*/  FADD.FTZ R9, R161, R8 ;  /* 0x00000008a1097221 */ /* 0x001fe20000010000 */
[----:B------:R-:W-:-:S03]  /*6000*/  F2FP.F16.F32.PACK_AB R161, R22, R161 ;  /* 0x000000a116a1723e */ /* 0x000fc600000000ff */
[----:B------:R-:W-:-:S03]  /*6010*/  FADD.FTZ R8, R22, R9 ;  /* 0x0000000916087221 */ /* 0x000fc60000010000 */
[----:B------:R-:W0:Y:S08]  /*6020*/  MUFU.EX2 R163, R163 ;  /* 0x000000a300a37308 */ /* 0x000e300000000800 */
[----:B------:R-:W-:Y:S08]  /*6030*/  MUFU.EX2 R69, R69 ;  /* 0x0000004500457308 */ /* 0x000ff00000000800 */
[----:B------:R-:W-:Y:S01]  /*6040*/  MUFU.EX2 R156, R67 ;  /* 0x00000043009c7308 */ /* 0x000fe20000000800 */
[----:B0-----:R-:W-:Y:S01]  /*6050*/  FADD.FTZ R9, R163, R8 ;  /* 0x00000008a3097221 */ /* 0x001fe20000010000 */
[----:B------:R-:W-:-:S03]  /*6060*/  F2FP.F16.F32.PACK_AB R163, R30, R163 ;  /* 0x000000a31ea3723e */ /* 0x000fc600000000ff */
[----:B------:R-:W-:-:S03]  /*6070*/  FADD.FTZ R9, R30, R9 ;  /* 0x000000091e097221 */ /* 0x000fc60000010000 */
[----:B------:R-:W-:Y:S01]  /*6080*/  MUFU.EX2 R73, R73 ;  /* 0x0000004900497308 */ /* 0x000fe20000000800 */
[----:B------:R-:W-:-:S04]  /*6090*/  FADD.FTZ R8, R50, R9 ;  /* 0x0000000932087221 */ /* 0x000fc80000010000 */
[----:B------:R-:W-:-:S03]  /*60a0*/  FADD.FTZ R9, R79, R8 ;  /* 0x000000084f097221 */ /* 0x000fc60000010000 */
[----:B------:R-:W-:Y:S01]  /*60b0*/  MUFU.EX2 R158, R71 ;  /* 0x00000047009e7308 */ /* 0x000fe20000000800 */
[----:B------:R-:W-:-:S04]  /*60c0*/  FADD.FTZ R8, R26, R9 ;  /* 0x000000091a087221 */ /* 0x000fc80000010000 */
[----:B------:R-:W-:-:S03]  /*60d0*/  FADD.FTZ R9, R83, R8 ;  /* 0x0000000853097221 */ /* 0x000fc60000010000 */
[----:B------:R-:W-:Y:S01]  /*60e0*/  MUFU.EX2 R77, R77 ;  /* 0x0000004d004d7308 */ /* 0x000fe20000000800 */
[----:B------:R-:W-:-:S07]  /*60f0*/  FADD.FTZ R8, R42, R9 ;  /* 0x000000092a087221 */ /* 0x000fce0000010000 */
[----:B------:R-:W-:Y:S08]  /*6100*/  MUFU.EX2 R81, R81 ;  /* 0x0000005100517308 */ /* 0x000ff00000000800 */
[----:B------:R-:W0:Y:S08]  /*6110*/  MUFU.EX2 R85, R85 ;  /* 0x0000005500557308 */ /* 0x000e300000000800 */
[----:B------:R-:W1:Y:S08]  /*6120*/  MUFU.EX2 R38, R38 ;  /* 0x0000002600267308 */ /* 0x000e700000000800 */
[----:B------:R-:W-:Y:S01]  /*6130*/  MUFU.EX2 R52, R52 ;  /* 0x0000003400347308 */ /* 0x000fe20000000800 */
[----:B0-----:R-:W-:Y:S01]  /*6140*/  FADD.FTZ R9, R85, R8 ;  /* 0x0000000855097221 */ /* 0x001fe20000010000 */
[----:B------:R-:W-:-:S02]  /*6150*/  WARPGROUP.DEPBAR.LE gsb0, 0x0 ;  /* 0x00008000000079c5 */ /* 0x000fc40000010000 */
[----:B------:R0:W-:Y:S01]  /*6160*/  @!P1 SYNCS.ARRIVE.TRANS64.RED.A1T0 RZ, [R15+URZ], RZ ;  /* 0x000000ff0fff99a7 */ /* 0x0001e2000810043f */
[----:B------:R-:W-:-:S03]  /*6170*/  F2FP.F16.F32.PACK_AB R153, R85, R42 ;  /* 0x0000002a5599723e */ /* 0x000fc600000000ff */
[----:B------:R-:W-:Y:S01]  /*6180*/  MUFU.EX2 R152, R75 ;  /* 0x0000004b00987308 */ /* 0x000fe20000000800 */
[----:B-1----:R-:W-:Y:S01]  /*6190*/  FADD.FTZ R8, R38, R9 ;  /* 0x0000000926087221 */ /* 0x002fe20000010000 */
[----:B0-----:R-:W-:Y:S01]  /*61a0*/  FADD.FTZ R15, R25, R54 ;  /* 0x00000036190f7221 */ /* 0x001fe20000010000 */
[----:B------:R0:W-:Y:S05]  /*61b0*/  @!P1 SYNCS.ARRIVE.TRANS64.RED.A1T0 RZ, [R39+URZ], RZ ;  /* 0x000000ff27ff99a7 */ /* 0x0001ea000810043f */
[----:B------:R-:W-:Y:S01]  /*61c0*/  MUFU.EX2 R154, R185 ;  /* 0x000000b9009a7308 */ /* 0x000fe20000000800 */
[----:B------:R-:W-:Y:S01]  /*61d0*/  FADD.FTZ R54, R182, R15 ;  /* 0x0000000fb6367221 */ /* 0x000fe20000010000 */
[----:B------:R-:W-:-:S03]  /*61e0*/  F2FP.F16.F32.PACK_AB R182, R23, R182 ;  /* 0x000000b617b6723e */ /* 0x000fc600000000ff */
[----:B------:R-:W-:-:S03]  /*61f0*/  FADD.FTZ R15, R23, R54 ;  /* 0x00000036170f7221 */ /* 0x000fc60000010000 */
[----:B------:R-:W1:Y:S01]  /*6200*/  MUFU.EX2 R21, R21 ;  /* 0x0000001500157308 */ /* 0x000e620000000800 */
[----:B------:R-:W-:Y:S01]  /*6210*/  FADD.FTZ R54, R176, R15 ;  /* 0x0000000fb0367221 */ /* 0x000fe20000010000 */
[----:B------:R-:W-:-:S03]  /*6220*/  F2FP.F16.F32.PACK_AB R176, R33, R176 ;  /* 0x000000b021b0723e */ /* 0x000fc600000000ff */
[----:B------:R-:W-:-:S04]  /*6230*/  FADD.FTZ R15, R33, R54 ;  /* 0x00000036210f7221 */ /* 0x000fc80000010000 */
[----:B------:R-:W-:Y:S01]  /*6240*/  FADD.FTZ R54, R178, R15 ;  /* 0x0000000fb2367221 */ /* 0x000fe20000010000 */
[----:B------:R-:W-:-:S03]  /*6250*/  F2FP.F16.F32.PACK_AB R178, R37, R178 ;  /* 0x000000b225b2723e */ /* 0x000fc600000000ff */
[----:B------:R-:W-:-:S04]  /*6260*/  FADD.FTZ R15, R37, R54 ;  /* 0x00000036250f7221 */ /* 0x000fc80000010000 */
[----:B------:R-:W-:Y:S01]  /*6270*/  FADD.FTZ R54, R172, R15 ;  /* 0x0000000fac367221 */ /* 0x000fe20000010000 */
[----:B------:R-:W-:Y:S01]  /*6280*/  F2FP.F16.F32.PACK_AB R172, R35, R172 ;  /* 0x000000ac23ac723e */ /* 0x000fe200000000ff */
[C---:B-1----:R-:W-:Y:S01]  /*6290*/  FADD.FTZ R8, R21.reuse, R8 ;  /* 0x0000000815087221 */ /* 0x042fe20000010000 */
[----:B------:R-:W-:Y:S01]  /*62a0*/  F2FP.F16.F32.PACK_AB R155, R21, R38 ;  /* 0x00000026159b723e */ /* 0x000fe200000000ff */
        /* <DEDUP_REMOVED lines=13> */
[----:B------:R-:W-:Y:S02]  /*6380*/  IMAD.MOV.U32 R20, RZ, RZ, R5 ;  /* 0x000000ffff147224 */ /* 0x000fe400078e0005 */
[----:B------:R-:W-:Y:S02]  /*6390*/  IMAD.MOV.U32 R13, RZ, RZ, R4 ;  /* 0x000000ffff0d7224 */ /* 0x000fe400078e0004 */
        /* <DEDUP_REMOVED lines=21> */
[----:B------:R-:W-:Y:S01]  /*64f0*/  IMAD.MOV.U32 R15, RZ, RZ, R12 ;  /* 0x000000ffff0f7224 */ /* 0x000fe200078e000c */
[----:B0-----:R-:W-:Y:S06]  /*6500*/  @P3 BRA `(.L_x_2065) ;  /* 0xffffffd400a03947 */ /* 0x001fec000383ffff */
.L_x_2056:
[----:B------:R-:W-:-:S13]  /*6510*/  ISETP.GE.AND P2, PT, R14, R17, PT ;  /* 0x000000110e00720c */ /* 0x000fda0003f46270 */
[----:B------:R-:W-:Y:S05]  /*6520*/  @!P2 BRA `(.L_x_2066) ;  /* 0x000000200024a947 */ /* 0x000fea0003800000 */
[----:B------:R-:W-:Y:S01]  /*6530*/  IMAD.MOV.U32 R11, RZ, RZ, R4 ;  /* 0x000000ffff0b7224 */ /* 0x000fe200078e0004 */
[----:B------:R-:W-:Y:S01]  /*6540*/  UMOV UR40, UR37 ;  /* 0x0000002500287c82 */ /* 0x000fe20008000000 */
[----:B------:R-:W-:Y:S02]  /*6550*/  IMAD.MOV.U32 R13, RZ, RZ, R12 ;  /* 0x000000ffff0d7224 */ /* 0x000fe400078e000c */
[----:B------:R-:W-:-:S07]  /*6560*/  IMAD.MOV.U32 R10, RZ, RZ, R5 ;  /* 0x000000ffff0a7224 */ /* 0x000fce00078e0005 */
.L_x_2075:
[----:B------:R-:W-:-:S04]  /*6570*/  UIADD3 UR37, UR40, 0x1, URZ ;  /* 0x0000000128257890 */ /* 0x000fc8000fffe03f */
[----:B------:R-:W-:-:S04]  /*6580*/  UISETP.NE.AND UP0, UPT, UR37, 0x2, UPT ;  /* 0x000000022500788c */ /* 0x000fc8000bf05270 */
[----:B------:R-:W-:Y:S02]  /*6590*/  USEL UR6, URZ, 0x1, UP0 ;  /* 0x000000013f067887 */ /* 0x000fe40008000000 */
[----:B------:R-:W-:-:S04]  /*65a0*/  USEL UR37, UR37, URZ, UP0 ;  /* 0x0000003f25257287 */ /* 0x000fc80008000000 */
[----:B------:R-:W-:Y:S01]  /*65b0*/  LOP3.LUT R5, R10, UR6, RZ, 0x3c, !PT ;  /* 0x000000060a057c12 */ /* 0x000fe2000f8e3cff */
[----:B------:R-:W-:Y:S07]  /*65c0*/  @!P0 BRA `(.L_x_2067) ;  /* 0x0000000000048947 */ /* 0x000fee0003800000 */
[----:B------:R-:W-:Y:S01]  /*65d0*/  BPT.TRAP 0x1 ;  /* 0x000000040000795c */ /* 0x000fe20000300000 */
.L_x_2067:
[----:B------:R-:W-:Y:S01]  /*65e0*/  ULEA UR39, UR37, UR36, 0x3 ;  /* 0x0000002425277291 */ /* 0x000fe2000f8e183f */
[----:B------:R-:W-:-:S08]  /*65f0*/  SHF.L.U32 R0, R5, 0x1f, RZ ;  /* 0x0000001f05007819 */ /* 0x000fd000000006ff */
[----:B------:R0:W1:Y:S01]  /*6600*/  SYNCS.PHASECHK.TRANS64.TRYWAIT P2, [UR39+0x34830], R0 ;  /* 0x03483000ff0075a7 */ /* 0x0000620008040167 */
[----:B------:R-:W-:Y:S05]  /*6610*/  @!P0 BRA `(.L_x_2068) ;  /* 0x0000000000048947 */ /* 0x000fea0003800000 */
[----:B------:R-:W-:Y:S01]  /*6620*/  BPT.TRAP 0x1 ;  /* 0x000000040000795c */ /* 0x000fe20000300000 */
.L_x_2068:
[----:B-1----:R-:W-:Y:S05]  /*6630*/  @P2 BRA `(.L_x_2069) ;  /* 0x0000000000082947 */ /* 0x002fea0003800000 */
[----:B------:R-:W1:Y:S02]  /*6640*/  SYNCS.PHASECHK.TRANS64.TRYWAIT P2, [UR39+0x34830], R0 ;  /* 0x03483000ff0075a7 */ /* 0x000e640008040167 */
[----:B-1----:R-:W-:Y:S05]  /*6650*/  @!P2 BRA `(.L_x_2070) ;  /* 0x000000840060a947 */ /* 0x002fea0003800000 */
.L_x_2069:
        /* <DEDUP_REMOVED lines=128> */
.L_x_2071:
[----:B------:R-:W-:Y:S01]  /*6e60*/  ULEA UR7, UR40, UR36, 0x3 ;  /* 0x0000002428077291 */ /* 0x000fe2000f8e183f */
[----:B01----:R-:W-:-:S08]  /*6e70*/  SHF.L.U32 R0, R10, 0x1f, RZ ;  /* 0x0000001f0a007819 */ /* 0x003fd000000006ff */
[----:B------:R0:W1:Y:S01]  /*6e80*/  SYNCS.PHASECHK.TRANS64.TRYWAIT P2, [UR7+0x34850], R0 ;  /* 0x03485000ff0075a7 */ /* 0x0000620008040147 */
[----:B------:R-:W-:Y:S05]  /*6e90*/  @!P0 BRA `(.L_x_2072) ;  /* 0x0000000000048947 */ /* 0x000fea0003800000 */
[----:B------:R-:W-:Y:S01]  /*6ea0*/  BPT.TRAP 0x1 ;  /* 0x000000040000795c */ /* 0x000fe20000300000 */
.L_x_2072:
[----:B-1----:R-:W-:Y:S05]  /*6eb0*/  @P2 BRA `(.L_x_2073) ;  /* 0x0000000000082947 */ /* 0x002fea0003800000 */
[----:B------:R-:W1:Y:S02]  /*6ec0*/  SYNCS.PHASECHK.TRANS64.TRYWAIT P2, [UR7+0x34850], R0 ;  /* 0x03485000ff0075a7 */ /* 0x000e640008040147 */
[----:B-1----:R-:W-:Y:S05]  /*6ed0*/  @!P2 BRA `(.L_x_2074) ;  /* 0x0000007c0058a947 */ /* 0x002fea0003800000 */
.L_x_2073:
[----:B------:R-:W-:Y:S01]  /*6ee0*/  UIADD3 UR6, UR36, 0x400, URZ ;  /* 0x0000040024067890 */ /* 0x000fe2000fffe03f */
[----:B------:R-:W-:Y:S01]  /*6ef0*/  WARPGROUP.ARRIVE ;  /* 0x00000000000079c5 */ /* 0x000fe20000000000 */
[----:B------:R-:W-:Y:S01]  /*6f00*/  UMOV UR11, 0x40000040 ;  /* 0x40000040000b7882 */ /* 0x000fe20000000000 */
[----:B01----:R-:W-:Y:S01]  /*6f10*/  FMNMX.FTZ R0, R24, R13, !PT ;  /* 0x0000000d18007209 */ /* 0x003fe20007810000 */
[----:B------:R-:W-:Y:S01]  /*6f20*/  USHF.R.U32.HI UR6, URZ, 0x4, UR6 ;  /* 0x000000043f067899 */ /* 0x000fe20008011606 */
[C---:B------:R-:W-:Y:S01]  /*6f30*/  ISETP.GT.AND P2, PT, R14.reuse, R17, PT ;  /* 0x000000110e00720c */ /* 0x040fe20003f44270 */
[----:B------:R-:W-:Y:S01]  /*6f40*/  VIADD R14, R14, 0xffffffff ;  /* 0xffffffff0e0e7836 */ /* 0x000fe20000000000 */
[----:B------:R-:W-:Y:S01]  /*6f50*/  FMNMX.FTZ R3, R25, R0, !PT ;  /* 0x0000000019037209 */ /* 0x000fe20007810000 */
[----:B------:R-:W-:-:S03]  /*6f60*/  ULOP3.LUT UR6, UR6, 0x3fff, URZ, 0xc0, !UPT ;  /* 0x00003fff06067892 */ /* 0x000fc6000f8ec03f */
[----:B------:R-:W-:Y:S01]  /*6f70*/  FMNMX.FTZ R0, R28, R3, !PT ;  /* 0x000000031c007209 */ /* 0x000fe20007810000 */
[----:B------:R-:W-:-:S03]  /*6f80*/  ULOP3.LUT UR6, UR6, 0x4000000, URZ, 0xfc, !UPT ;  /* 0x0400000006067892 */ /* 0x000fc6000f8efc3f */
[----:B------:R-:W-:Y:S01]  /*6f90*/  FMNMX.FTZ R3, R29, R0, !PT ;  /* 0x000000001d037209 */ /* 0x000fe20007810000 */
[----:B------:R-:W-:-:S03]  /*6fa0*/  ULEA UR6, UR40, UR6, 0xb ;  /* 0x0000000628067291 */ /* 0x000fc6000f8e583f */
[----:B------:R-:W-:Y:S01]  /*6fb0*/  FMNMX.FTZ R0, R32, R3, !PT ;  /* 0x0000000320007209 */ /* 0x000fe20007810000 */
[----:B------:R-:W-:-:S03]  /*6fc0*/  UMOV UR40, UR37 ;  /* 0x0000002500287c82 */ /* 0x000fc60008000000 */
        /* <DEDUP_REMOVED lines=36> */
[----:B------:R-:W-:Y:S01]  /*7210*/  FMNMX.FTZ R21, R27, R2, !PT ;  /* 0x000000021b157209 */ /* 0x000fe20007810000 */
[----:B------:R-:W-:Y:S02]  /*7220*/  WARPGROUP.DEPBAR.LE gsb0, 0x0 ;  /* 0x00008000000079c5 */ /* 0x000fe40000010000 */
        /* <DEDUP_REMOVED lines=10> */
[C---:B0-----:R-:W-:Y:S01]  /*72d0*/  FMUL.FTZ R19, R12.reuse, R0 ;  /* 0x000000000c137220 */ /* 0x041fe20000410000 */
[----:B------:R-:W-:-:S03]  /*72e0*/  FADD.FTZ R3, -R12, R13 ;  /* 0x0000000d0c037221 */ /* 0x000fc60000010100 */
[--C-:B------:R-:W-:Y:S01]  /*72f0*/  FFMA.FTZ R13, R25, R0, -R19.reuse ;  /* 0x00000000190d7223 */ /* 0x100fe20000010813 */
[----:B------:R-:W-:Y:S01]  /*7300*/  FMNMX.FTZ R25, R39, R2, !PT ;  /* 0x0000000227197209 */ /* 0x000fe20007810000 */
[-CC-:B------:R-:W-:Y:S01]  /*7310*/  FFMA.FTZ R15, R29, R0.reuse, -R19.reuse ;  /* 0x000000001d0f7223 */ /* 0x180fe20000010813 */
[-CC-:B------:R-:W-:Y:S01]  /*7320*/  FFMA.FTZ R33, R33, R0.reuse, -R19.reuse ;  /* 0x0000000021217223 */ /* 0x180fe20000010813 */
[-CC-:B------:R-:W-:Y:S01]  /*7330*/  FFMA.FTZ R37, R37, R0.reuse, -R19.reuse ;  /* 0x0000000025257223 */ /* 0x180fe20000010813 */
[----:B------:R-:W-:Y:S01]  /*7340*/  FMNMX.FTZ R2, R42, R25, !PT ;  /* 0x000000192a027209 */ /* 0x000fe20007810000 */
[-CC-:B------:R-:W-:Y:S01]  /*7350*/  FFMA.FTZ R41, R41, R0.reuse, -R19.reuse ;  /* 0x0000000029297223 */ /* 0x180fe20000010813 */
[----:B------:R0:W-:Y:S01]  /*7360*/  MUFU.EX2 R21, R33 ;  /* 0x0000002100157308 */ /* 0x0001e20000000800 */
        /* <DEDUP_REMOVED lines=15> */
[----:B------:R-:W-:Y:S01]  /*7460*/  MUFU.EX2 R25, R41 ;  /* 0x0000002900197308 */ /* 0x000fe20000000800 */
[--C-:B------:R-:W-:Y:S01]  /*7470*/  FFMA.FTZ R20, R80, R0, -R19.reuse ;  /* 0x0000000050147223 */ /* 0x100fe20000010813 */
[----:B------:R-:W-:Y:S01]  /*7480*/  FMNMX.FTZ R29, R51, R2, !PT ;  /* 0x00000002331d7209 */ /* 0x000fe20007810000 */
[-CC-:B------:R-:W-:Y:S01]  /*7490*/  FFMA.FTZ R22, R84, R0.reuse, -R19.reuse ;  /* 0x0000000054167223 */ /* 0x180fe20000010813 */
[-C--:B------:R-:W-:Y:S01]  /*74a0*/  FFMA.FTZ R85, R85, R0.reuse, -R19 ;  /* 0x0000000055557223 */ /* 0x080fe20000010813 */
[----:B------:R-:W-:Y:S01]  /*74b0*/  FMUL.FTZ R3, R3, R0 ;  /* 0x0000000003037220 */ /* 0x000fe20000410000 */
[----:B------:R-:W-:-:S02]  /*74c0*/  FMNMX.FTZ R2, R54, R29, !PT ;  /* 0x0000001d36027209 */ /* 0x000fc40007810000 */
[----:B------:R-:W-:Y:S02]  /*74d0*/  MUFU.EX2 R29, R45 ;  /* 0x0000002d001d7308 */ /* 0x000fe40000000800 */
[----:B0-----:R-:W-:-:S04]  /*74e0*/  FMNMX.FTZ R33, R55, R2, !PT ;  /* 0x0000000237217209 */ /* 0x001fc80007810000 */
[----:B------:R-:W-:Y:S02]  /*74f0*/  FMNMX.FTZ R2, R58, R33, !PT ;  /* 0x000000213a027209 */ /* 0x000fe40007810000 */
[----:B------:R-:W-:Y:S02]  /*7500*/  MUFU.EX2 R3, R3 ;  /* 0x0000000300037308 */ /* 0x000fe40000000800 */
[----:B------:R-:W-:-:S04]  /*7510*/  FMNMX.FTZ R33, R59, R2, !PT ;  /* 0x000000023b217209 */ /* 0x000fc80007810000 */
[----:B------:R-:W-:Y:S02]  /*7520*/  FMNMX.FTZ R2, R62, R33, !PT ;  /* 0x000000213e027209 */ /* 0x000fe40007810000 */
[----:B------:R0:W-:Y:S02]  /*7530*/  MUFU.EX2 R33, R49 ;  /* 0x0000003100217308 */ /* 0x0001e40000000800 */
[----:B-1----:R-:W-:-:S04]  /*7540*/  FMNMX.FTZ R37, R63, R2, !PT ;  /* 0x000000023f257209 */ /* 0x002fc80007810000 */
[----:B------:R-:W-:Y:S02]  /*7550*/  FMNMX.FTZ R2, R66, R37, !PT ;  /* 0x0000002542027209 */ /* 0x000fe40007810000 */
[----:B------:R-:W1:Y:S01]  /*7560*/  MUFU.EX2 R180, R180 ;  /* 0x000000b400b47308 */ /* 0x000e620000000800 */
[--C-:B0-----:R-:W-:Y:S01]  /*7570*/  FFMA.FTZ R49, R65, R0, -R19.reuse ;  /* 0x0000000041317223 */ /* 0x101fe20000010813 */
[----:B------:R-:W-:Y:S01]  /*7580*/  FMNMX.FTZ R37, R67, R2, !PT ;  /* 0x0000000243257209 */ /* 0x000fe20007810000 */
[----:B------:R-:W-:-:S03]  /*7590*/  FFMA.FTZ R65, R81, R0, -R19 ;  /* 0x0000000051417223 */ /* 0x000fc60000010813 */
[----:B------:R-:W-:Y:S02]  /*75a0*/  FMNMX.FTZ R2, R70, R37, !PT ;  /* 0x0000002546027209 */ /* 0x000fe40007810000 */
[----:B------:R0:W-:Y:S02]  /*75b0*/  MUFU.EX2 R37, R53 ;  /* 0x0000003500257308 */ /* 0x0001e40000000800 */
[----:B------:R-:W-:-:S04]  /*75c0*/  FMNMX.FTZ R41, R71, R2, !PT ;  /* 0x0000000247297209 */ /* 0x000fc80007810000 */
[----:B------:R-:W-:Y:S02]  /*75d0*/  FMNMX.FTZ R2, R74, R41, !PT ;  /* 0x000000294a027209 */ /* 0x000fe40007810000 */
[----:B------:R-:W2:Y:S01]  /*75e0*/  MUFU.EX2 R13, R13 ;  /* 0x0000000d000d7308 */ /* 0x000ea20000000800 */
[----:B0-----:R-:W-:Y:S01]  /*75f0*/  FFMA.FTZ R53, R69, R0, -R19 ;  /* 0x0000000045357223 */ /* 0x001fe20000010813 */
[----:B------:R-:W-:Y:S01]  /*7600*/  FMNMX.FTZ R41, R75, R2, !PT ;  /* 0x000000024b297209 */ /* 0x000fe20007810000 */
[----:B-1----:R-:W-:-:S03]  /*7610*/  FFMA.FTZ R28, R3, R9, R180 ;  /* 0x00000009031c7223 */ /* 0x002fc600000100b4 */
[----:B------:R-:W-:Y:S02]  /*7620*/  FMNMX.FTZ R2, R78, R41, !PT ;  /* 0x000000294e027209 */ /* 0x000fe40007810000 */
[----:B------:R0:W-:Y:S02]  /*7630*/  MUFU.EX2 R41, R57 ;  /* 0x0000003900297308 */ /* 0x0001e40000000800 */
[----:B------:R-:W-:-:S04]  /*7640*/  FMNMX.FTZ R45, R79, R2, !PT ;  /* 0x000000024f2d7209 */ /* 0x000fc80007810000 */
[----:B------:R-:W-:Y:S02]  /*7650*/  FMNMX.FTZ R2, R82, R45, !PT ;  /* 0x0000002d52027209 */ /* 0x000fe40007810000 */
[----:B------:R-:W1:Y:S01]  /*7660*/  MUFU.EX2 R182, R182 ;  /* 0x000000b600b67308 */ /* 0x000e620000000800 */
[----:B--2---:R-:W-:Y:S01]  /*7670*/  FADD.FTZ R9, R13, R28 ;  /* 0x0000001c0d097221 */ /* 0x004fe20000010000 */
[----:B------:R-:W-:Y:S02]  /*7680*/  FMNMX.FTZ R45, R83, R2, !PT ;  /* 0x00000002532d7209 */ /* 0x000fe40007810000 */
[----:B------:R-:W-:Y:S02]  /*7690*/  F2FP.F16.F32.PACK_AB R180, R13, R180 ;  /* 0x000000b40db4723e */ /* 0x000fe400000000ff */
[----:B------:R-:W-:Y:S02]  /*76a0*/  FMNMX.FTZ R2, R86, R45, !PT ;  /* 0x0000002d56027209 */ /* 0x000fe40007810000 */
[----:B------:R2:W-:Y:S02]  /*76b0*/  MUFU.EX2 R45, R61 ;  /* 0x0000003d002d7308 */ /* 0x0005e40000000800 */
[----:B------:R-:W-:-:S05]  /*76c0*/  FMNMX.FTZ R2, R87, R2, !PT ;  /* 0x0000000257027209 */ /* 0x000fca0007810000 */
[----:B0-----:R-:W0:Y:S01]  /*76d0*/  SHFL.BFLY PT, R57, R2, 0x2, 0x1f ;  /* 0x0c401f0002397f89 */ /* 0x001e2200000e0000 */
[----:B------:R-:W3:Y:S01]  /*76e0*/  MUFU.EX2 R15, R15 ;  /* 0x0000000f000f7308 */ /* 0x000ee20000000800 */
[----:B--2---:R-:W-:Y:S01]  /*76f0*/  FFMA.FTZ R61, R77, R0, -R19 ;  /* 0x000000004d3d7223 */ /* 0x004fe20000010813 */
[----:B-1----:R-:W-:-:S06]  /*7700*/  FADD.FTZ R28, R182, R9 ;  /* 0x00000009b61c7221 */ /* 0x002fcc0000010000 */
[----:B------:R-:W-:Y:S08]  /*7710*/  MUFU.EX2 R49, R49 ;  /* 0x0000003100317308 */ /* 0x000ff00000000800 */
[----:B------:R-:W-:Y:S01]  /*7720*/  MUFU.EX2 R53, R53 ;  /* 0x0000003500357308 */ /* 0x000fe20000000800 */
[----:B---3--:R-:W-:Y:S01]  /*7730*/  FADD.FTZ R9, R15, R28 ;  /* 0x0000001c0f097221 */ /* 0x008fe20000010000 */
[----:B------:R-:W-:-:S02]  /*7740*/  WARPGROUP.DEPBAR.LE gsb0, 0x0 ;  /* 0x00008000000079c5 */ /* 0x000fc40000010000 */
[----:B------:R-:W-:Y:S01]  /*7750*/  WARPGROUP.ARRIVE ;  /* 0x00000000000079c5 */ /* 0x000fe20000000000 */
[-CC-:B------:R-:W-:Y:S01]  /*7760*/  FFMA.FTZ R176, R32, R0.reuse, -R19.reuse ;  /* 0x0000000020b07223 */ /* 0x180fe20000010813 */
[----:B------:R-:W-:Y:S01]  /*7770*/  FFMA.FTZ R178, R36, R0, -R19 ;  /* 0x0000000024b27223 */ /* 0x000fe20000010813 */
[----:B0-----:R-:W-:Y:S01]  /*7780*/  FMNMX.FTZ R24, R2, R57, !PT ;  /* 0x0000003902187209 */ /* 0x001fe20007810000 */
[----:B------:R-:W-:Y:S01]  /*7790*/  MUFU.EX2 R10, R10 ;  /* 0x0000000a000a7308 */ /* 0x000fe20000000800 */
[----:B------:R-:W-:Y:S01]  /*77a0*/  F2FP.F16.F32.PACK_AB R182, R15, R182 ;  /* 0x000000b60fb6723e */ /* 0x000fe200000000ff */
[----:B------:R-:W-:Y:S01]  /*77b0*/  HGMMA.64x128x16.F32 R88, R172, gdesc[UR8].tnspB, R88, gsb0 ;  /* 0x41e00008ac587df0 */ /* 0x000fe20008000858 */
[----:B------:R-:W-:Y:S01]  /*77c0*/  UIADD3 UR10, UR6, 0x180, URZ ;  /* 0x00000180060a7890 */ /* 0x000fe2000fffe03f */
[----:B------:R-:W0:Y:S01]  /*77d0*/  SHFL.BFLY PT, R69, R24, 0x1, 0x1f ;  /* 0x0c201f0018457f89 */ /* 0x000e2200000e0000 */
[----:B------:R-:W-:-:S03]  /*77e0*/  UMOV UR11, 0x40000040 ;  /* 0x40000040000b7882 */ /* 0x000fc60000000000 */
[----:B------:R-:W1:Y:S08]  /*77f0*/  MUFU.EX2 R176, R176 ;  /* 0x000000b000b07308 */ /* 0x000e700000000800 */
[----:B------:R-:W2:Y:S08]  /*7800*/  MUFU.EX2 R178, R178 ;  /* 0x000000b200b27308 */ /* 0x000eb00000000800 */
[----:B------:R-:W-:Y:S01]  /*7810*/  MUFU.EX2 R57, R73 ;  /* 0x0000004900397308 */ /* 0x000fe20000000800 */
[----:B-1----:R-:W-:Y:S01]  /*7820*/  FADD.FTZ R28, R176, R9 ;  /* 0x00000009b01c7221 */ /* 0x002fe20000010000 */
[----:B------:R-:W-:-:S02]  /*7830*/  F2FP.F16.F32.PACK_AB R176, R21, R176 ;  /* 0x000000b015b0723e */ /* 0x000fc400000000ff */
[----:B0-----:R-:W-:Y:S01]  /*7840*/  FMNMX.FTZ R4, R24, R69, !PT ;  /* 0x0000004518047209 */ /* 0x001fe20007810000 */
[----:B------:R-:W-:-:S03]  /*7850*/  FADD.FTZ R9, R21, R28 ;  /* 0x0000001c15097221 */ /* 0x000fc60000010000 */
[----:B------:R-:W-:Y:S01]  /*7860*/  MUFU.EX2 R16, R16 ;  /* 0x0000001000107308 */ /* 0x000fe20000000800 */
[----:B------:R-:W-:Y:S01]  /*7870*/  FMUL.FTZ R69, R4, R0 ;  /* 0x0000000004457220 */ /* 0x000fe20000410000 */
[----:B--2---:R-:W-:Y:S01]  /*7880*/  FADD.FTZ R28, R178, R9 ;  /* 0x00000009b21c7221 */ /* 0x004fe20000010000 */
[----:B------:R-:W-:Y:S02]  /*7890*/  F2FP.F16.F32.PACK_AB R178, R23, R178 ;  /* 0x000000b217b2723e */ /* 0x000fe400000000ff */
        /* <DEDUP_REMOVED lines=11> */
[----:B------:R-:W-:Y:S01]  /*7950*/  FADD.FTZ R9, R23, R28 ;  /* 0x0000001c17097221 */ /* 0x000fe20000010000 */
        /* <DEDUP_REMOVED lines=33> */
[----:B------:R-:W-:Y:S01]  /*7b70*/  FFMA.FTZ R175, R46, R0, -R69 ;  /* 0x000000002eaf7223 */ /* 0x000fe20000010845 */
[----:B------:R-:W-:Y:S01]  /*7b80*/  MUFU.EX2 R63, R63 ;  /* 0x0000003f003f7308 */ /* 0x000fe20000000800 */
[----:B------:R-:W-:Y:S01]  /*7b90*/  HGMMA.64x128x16.F32 R88, R168, gdesc[UR8].tnspB, R88, gsb0 ;  /* 0x41e00008a8587df0 */ /* 0x000fe20008000858 */
[----:B------:R-:W-:Y:S01]  /*7ba0*/  UIADD3 UR10, UR6, 0x200, URZ ;  /* 0x00000200060a7890 */ /* 0x000fe2000fffe03f */
[----:B------:R-:W-:-:S05]  /*7bb0*/  UMOV UR11, 0x40000040 ;  /* 0x40000040000b7882 */ /* 0x000fca0000000000 */
[----:B------:R-:W0:Y:S08]  /*7bc0*/  MUFU.EX2 R172, R172 ;  /* 0x000000ac00ac7308 */ /* 0x000e300000000800 */
[----:B------:R-:W-:Y:S08]  /*7bd0*/  MUFU.EX2 R173, R173 ;  /* 0x000000ad00ad7308 */ /* 0x000ff00000000800 */
[----:B------:R-:W1:Y:S01]  /*7be0*/  MUFU.EX2 R174, R174 ;  /* 0x000000ae00ae7308 */ /* 0x000e620000000800 */
[----:B0-----:R-:W-:Y:S01]  /*7bf0*/  FADD.FTZ R28, R172, R9 ;  /* 0x00000009ac1c7221 */ /* 0x001fe20000010000 */
[----:B------:R-:W-:-:S03]  /*7c00*/  F2FP.F16.F32.PACK_AB R172, R25, R172 ;  /* 0x000000ac19ac723e */ /* 0x000fc600000000ff */
[----:B------:R-:W-:-:S03]  /*7c10*/  FADD.FTZ R9, R25, R28 ;  /* 0x0000001c19097221 */ /* 0x000fc60000010000 */
[----:B------:R-:W-:Y:S08]  /*7c20*/  MUFU.EX2 R175, R175 ;  /* 0x000000af00af7308 */ /* 0x000ff00000000800 */
[----:B------:R-:W-:Y:S01]  /*7c30*/  MUFU.EX2 R67, R67 ;  /* 0x0000004300437308 */ /* 0x000fe20000000800 */
[----:B-1----:R-:W-:Y:S01]  /*7c40*/  FADD.FTZ R28, R174, R9 ;  /* 0x00000009ae1c7221 */ /* 0x002fe20000010000 */
[----:B------:R-:W-:-:S03]  /*7c50*/  F2FP.F16.F32.PACK_AB R174, R29, R174 ;  /* 0x000000ae1dae723e */ /* 0x000fc600000000ff */
[----:B------:R-:W-:-:S03]  /*7c60*/  FADD.FTZ R9, R29, R28 ;  /* 0x0000001c1d097221 */ /* 0x000fc60000010000 */
        /* <DEDUP_REMOVED lines=16> */
[----:B------:R-:W0:Y:S01]  /*7d70*/  MUFU.EX2 R168, R168 ;  /* 0x000000a800a87308 */ /* 0x000e220000000800 */
[----:B------:R-:W-:-:S07]  /*7d80*/  UMOV UR11, 0x40000040 ;  /* 0x40000040000b7882 */ /* 0x000fce0000000000 */
[----:B------:R-:W-:Y:S08]  /*7d90*/  MUFU.EX2 R169, R169 ;  /* 0x000000a900a97308 */ /* 0x000ff00000000800 */
[----:B------:R-:W1:Y:S01]  /*7da0*/  MUFU.EX2 R170, R170 ;  /* 0x000000aa00aa7308 */ /* 0x000e620000000800 */
[----:B0-----:R-:W-:Y:S01]  /*7db0*/  FADD.FTZ R28, R168, R9 ;  /* 0x00000009a81c7221 */ /* 0x001fe20000010000 */
[----:B------:R-:W-:-:S03]  /*7dc0*/  F2FP.F16.F32.PACK_AB R168, R33, R168 ;  /* 0x000000a821a8723e */ /* 0x000fc600000000ff */
[----:B------:R-:W-:-:S03]  /*7dd0*/  FADD.FTZ R13, R33, R28 ;  /* 0x0000001c210d7221 */ /* 0x000fc60000010000 */
[----:B------:R-:W-:Y:S01]  /*7de0*/  MUFU.EX2 R171, R171 ;  /* 0x000000ab00ab7308 */ /* 0x000fe20000000800 */
[----:B-1----:R-:W-:Y:S01]  /*7df0*/  FADD.FTZ R28, R170, R13 ;  /* 0x0000000daa1c7221 */ /* 0x002fe20000010000 */
[----:B------:R-:W-:-:S03]  /*7e00*/  F2FP.F16.F32.PACK_AB R170, R37, R170 ;  /* 0x000000aa25aa723e */ /* 0x000fc600000000ff */
[----:B------:R-:W-:Y:S01]  /*7e10*/  FADD.FTZ R13, R37, R28 ;  /* 0x0000001c250d7221 */ /* 0x000fe20000010000 */
[----:B------:R-:W-:Y:S02]  /*7e20*/  WARPGROUP.DEPBAR.LE gsb0, 0x0 ;  /* 0x00008000000079c5 */ /* 0x000fe40000010000 */
[----:B------:R-:W-:Y:S01]  /*7e30*/  WARPGROUP.ARRIVE ;  /* 0x00000000000079c5 */ /* 0x000fe20000000000 */
[-CC-:B------:R-:W-:Y:S01]  /*7e40*/  FFMA.FTZ R164, R56, R0.reuse, -R19.reuse ;  /* 0x0000000038a47223 */ /* 0x180fe20000010813 */
[-C--:B------:R-:W-:Y:S01]  /*7e50*/  FFMA.FTZ R166, R60, R0.reuse, -R19 ;  /* 0x000000003ca67223 */ /* 0x080fe20000010813 */
[-CC-:B------:R-:W-:Y:S01]  /*7e60*/  FFMA.FTZ R165, R58, R0.reuse, -R69.reuse ;  /* 0x000000003aa57223 */ /* 0x180fe20000010845 */
[----:B------:R-:W-:Y:S01]  /*7e70*/  MUFU.EX2 R167, R62 ;  /* 0x0000003e00a77308 */ /* 0x000fe20000000800 */
[----:B------:R-:W-:Y:S01]  /*7e80*/  FFMA.FTZ R69, R87, R0, -R69 ;  /* 0x0000000057457223 */ /* 0x000fe20000010845 */
[----:B------:R-:W-:Y:S01]  /*7e90*/  HGMMA.64x128x16.F32 R88, R160, gdesc[UR8].tnspB, R88, gsb0 ;  /* 0x41e00008a0587df0 */ /* 0x000fe20008000858 */
[----:B------:R-:W-:Y:S01]  /*7ea0*/  UIADD3 UR10, UR6, 0x300, URZ ;  /* 0x00000300060a7890 */ /* 0x000fe2000fffe03f */
[----:B------:R-:W-:Y:S01]  /*7eb0*/  UMOV UR11, 0x40000040 ;  /* 0x40000040000b7882 */ /* 0x000fe20000000000 */
[----:B------:R-:W-:-:S03]  /*7ec0*/  UIADD3 UR6, UR6, 0x380, URZ ;  /* 0x0000038006067890 */ /* 0x000fc6000fffe03f */
[----:B------:R-:W0:Y:S08]  /*7ed0*/  MUFU.EX2 R164, R164 ;  /* 0x000000a400a47308 */ /* 0x000e300000000800 */
[----:B------:R-:W-:Y:S08]  /*7ee0*/  MUFU.EX2 R165, R165 ;  /* 0x000000a500a57308 */ /* 0x000ff00000000800 */
[----:B------:R-:W-:Y:S01]  /*7ef0*/  MUFU.EX2 R166, R166 ;  /* 0x000000a600a67308 */ /* 0x000fe20000000800 */
[----:B0-----:R-:W-:Y:S01]  /*7f00*/  FADD.FTZ R28, R164, R13 ;  /* 0x0000000da41c7221 */ /* 0x001fe20000010000 */
[----:B------:R-:W-:Y:S01]  /*7f10*/  F2FP.F16.F32.PACK_AB R164, R41, R164 ;  /* 0x000000a429a4723e */ /* 0x000fe200000000ff */
[----:B------:R-:W-:-:S05]  /*7f20*/  IMAD.MOV.U32 R13, RZ, RZ, R12 ;  /* 0x000000ffff0d7224 */ /* 0x000fca00078e000c */
[----:B------:R-:W-:Y:S01]  /*7f30*/  MUFU.EX2 R69, R69 ;  /* 0x0000004500457308 */ /* 0x000fe20000000800 */
[----:B------:R-:W-:Y:S02]  /*7f40*/  WARPGROUP.DEPBAR.LE gsb0, 0x0 ;  /* 0x00008000000079c5 */ /* 0x000fe40000010000 */
[----:B------:R-:W-:Y:S01]  /*7f50*/  WARPGROUP.ARRIVE ;  /* 0x00000000000079c5 */ /* 0x000fe20000000000 */
[-CC-:B------:R-:W-:Y:S01]  /*7f60*/  FFMA.FTZ R160, R64, R0.reuse, -R19.reuse ;  /* 0x0000000040a07223 */ /* 0x180fe20000010813 */
[-C--:B------:R-:W-:Y:S01]  /*7f70*/  FFMA.FTZ R162, R68, R0.reuse, -R19 ;  /* 0x0000000044a27223 */ /* 0x080fe20000010813 */
[----:B------:R-:W-:Y:S02]  /*7f80*/  FADD.FTZ R19, -R4, R11 ;  /* 0x0000000b04137221 */ /* 0x000fe40000010100 */
[----:B------:R-:W-:Y:S01]  /*7f90*/  MUFU.EX2 R161, R66 ;  /* 0x0000004200a17308 */ /* 0x000fe20000000800 */
[----:B------:R-:W-:Y:S01]  /*7fa0*/  HGMMA.64x128x16.F32 R88, R156, gdesc[UR8].tnspB, R88, gsb0 ;  /* 0x41e000089c587df0 */ /* 0x000fe20008000858 */
[----:B------:R-:W-:Y:S01]  /*7fb0*/  FMUL.FTZ R19, R19, R0 ;  /* 0x0000000013137220 */ /* 0x000fe20000410000 */
[----:B------:R-:W-:Y:S01]  /*7fc0*/  UMOV UR10, UR6 ;  /* 0x00000006000a7c82 */ /* 0x000fe20008000000 */
[----:B------:R-:W-:-:S04]  /*7fd0*/  UMOV UR11, 0x40000040 ;  /* 0x40000040000b7882 */ /* 0x000fc80000000000 */
[----:B------:R0:W1:Y:S08]  /*7fe0*/  MUFU.EX2 R2, R19 ;  /* 0x0000001300027308 */ /* 0x0000700000000800 */
[----:B------:R-:W2:Y:S01]  /*7ff0*/  MUFU.EX2 R160, R160 ;  /* 0x000000a000a07308 */ /* 0x000ea20000000800 */
[----:B0-----:R-:W-:-:S04]  /*8000*/  IMAD.U32 R19, RZ, RZ, UR39 ;  /* 0x00000027ff137e24 */ /* 0x001fc8000f8e00ff */
[----:B------:R-:W-:-:S03]  /*8010*/  @!P1 VIADD R19, R19, 0x34840 ;  /* 0x0003484013139836 */ /* 0x000fc60000000000 */
[----:B------:R-:W0:Y:S01]  /*8020*/  MUFU.EX2 R162, R162 ;  /* 0x000000a200a27308 */ /* 0x000e220000000800 */
[----:B-1----:R-:W-:Y:S01]  /*8030*/  FFMA.FTZ R8, R2, R8, R181 ;  /* 0x0000000802087223 */ /* 0x002fe200000100b5 */
[----:B------:R-:W-:Y:S02]  /*8040*/  @!P1 PRMT R19, RZ, 0x654, R19 ;  /* 0x00000654ff139816 */ /* 0x000fe40000000013 */
[C---:B------:R-:W-:Y:S01]  /*8050*/  F2FP.F16.F32.PACK_AB R181, R27.reuse, R181 ;  /* 0x000000b51bb5723e */ /* 0x040fe200000000ff */
[----:B------:R-:W-:-:S03]  /*8060*/  FADD.FTZ R8, R27, R8 ;  /* 0x000000081b087221 */ /* 0x000fc60000010000 */
[----:B------:R-:W1:Y:S01]  /*8070*/  MUFU.EX2 R163, R70 ;  /* 0x0000004600a37308 */ /* 0x000e620000000800 */
[----:B------:R-:W-:Y:S01]  /*8080*/  FADD.FTZ R8, R183, R8 ;  /* 0x00000008b7087221 */ /* 0x000fe20000010000 */
[----:B------:R-:W-:-:S03]  /*8090*/  F2FP.F16.F32.PACK_AB R183, R31, R183 ;  /* 0x000000b71fb7723e */ /* 0x000fc600000000ff */
[----:B------:R-:W-:-:S03]  /*80a0*/  FADD.FTZ R8, R31, R8 ;  /* 0x000000081f087221 */ /* 0x000fc60000010000 */
[----:B------:R-:W3:Y:S01]  /*80b0*/  MUFU.EX2 R11, R85 ;  /* 0x00000055000b7308 */ /* 0x000ee20000000800 */
        /* <DEDUP_REMOVED lines=19> */
[----:B------:R-:W-:Y:S01]  /*81f0*/  FADD.FTZ R8, R165, R8 ;  /* 0x00000008a5087221 */ /* 0x000fe20000010000 */
[----:B------:R-:W-:Y:S01]  /*8200*/  FADD.FTZ R28, R166, R9 ;  /* 0x00000009a61c7221 */ /* 0x000fe20000010000 */
[C---:B------:R-:W-:Y:S02]  /*8210*/  F2FP.F16.F32.PACK_AB R165, R59.reuse, R165 ;  /* 0x000000a53ba5723e */ /* 0x040fe400000000ff */
[----:B------:R-:W-:Y:S01]  /*8220*/  FADD.FTZ R8, R59, R8 ;  /* 0x000000083b087221 */ /* 0x000fe20000010000 */
[C---:B------:R-:W-:Y:S01]  /*8230*/  FADD.FTZ R9, R45.reuse, R28 ;  /* 0x0000001c2d097221 */ /* 0x040fe20000010000 */
[----:B------:R-:W-:Y:S02]  /*8240*/  F2FP.F16.F32.PACK_AB R166, R45, R166 ;  /* 0x000000a62da6723e */ /* 0x000fe400000000ff */
[----:B------:R-:W-:Y:S01]  /*8250*/  FADD.FTZ R8, R167, R8 ;  /* 0x00000008a7087221 */ /* 0x000fe20000010000 */
[----:B--2---:R-:W-:Y:S01]  /*8260*/  FADD.FTZ R28, R160, R9 ;  /* 0x00000009a01c7221 */ /* 0x004fe20000010000 */
[----:B------:R-:W-:-:S02]  /*8270*/  F2FP.F16.F32.PACK_AB R167, R63, R167 ;  /* 0x000000a73fa7723e */ /* 0x000fc400000000ff */
[----:B------:R-:W-:Y:S01]  /*8280*/  FADD.FTZ R8, R63, R8 ;  /* 0x000000083f087221 */ /* 0x000fe20000010000 */
[C---:B------:R-:W-:Y:S01]  /*8290*/  FADD.FTZ R9, R49.reuse, R28 ;  /* 0x0000001c31097221 */ /* 0x040fe20000010000 */
[----:B------:R-:W-:Y:S02]  /*82a0*/  F2FP.F16.F32.PACK_AB R160, R49, R160 ;  /* 0x000000a031a0723e */ /* 0x000fe400000000ff */
[----:B------:R-:W-:Y:S01]  /*82b0*/  FADD.FTZ R8, R161, R8 ;  /* 0x00000008a1087221 */ /* 0x000fe20000010000 */
[----:B0-----:R-:W-:Y:S01]  /*82c0*/  FADD.FTZ R26, R162, R9 ;  /* 0x00000009a21a7221 */ /* 0x001fe20000010000 */
[C---:B------:R-:W-:Y:S02]  /*82d0*/  F2FP.F16.F32.PACK_AB R161, R67.reuse, R161 ;  /* 0x000000a143a1723e */ /* 0x040fe400000000ff */
[----:B------:R-:W-:Y:S01]  /*82e0*/  FADD.FTZ R8, R67, R8 ;  /* 0x0000000843087221 */ /* 0x000fe20000010000 */
[C---:B------:R-:W-:Y:S01]  /*82f0*/  FADD.FTZ R9, R53.reuse, R26 ;  /* 0x0000001a35097221 */ /* 0x040fe20000010000 */
[----:B------:R-:W-:-:S02]  /*8300*/  F2FP.F16.F32.PACK_AB R162, R53, R162 ;  /* 0x000000a235a2723e */ /* 0x000fc400000000ff */
[----:B-1----:R-:W-:Y:S01]  /*8310*/  FADD.FTZ R8, R163, R8 ;  /* 0x00000008a3087221 */ /* 0x002fe20000010000 */
[----:B------:R-:W-:Y:S01]  /*8320*/  FADD.FTZ R24, R10, R9 ;  /* 0x000000090a187221 */ /* 0x000fe20000010000 */
[C---:B------:R-:W-:Y:S02]  /*8330*/  F2FP.F16.F32.PACK_AB R163, R71.reuse, R163 ;  /* 0x000000a347a3723e */ /* 0x040fe400000000ff */
[----:B------:R-:W-:Y:S01]  /*8340*/  FADD.FTZ R8, R71, R8 ;  /* 0x0000000847087221 */ /* 0x000fe20000010000 */
[----:B------:R-:W-:-:S04]  /*8350*/  FADD.FTZ R9, R57, R24 ;  /* 0x0000001839097221 */ /* 0x000fc80000010000 */
[----:B------:R-:W-:-:S04]  /*8360*/  FADD.FTZ R24, R16, R9 ;  /* 0x0000000910187221 */ /* 0x000fc80000010000 */
[----:B------:R-:W-:-:S04]  /*8370*/  FADD.FTZ R9, R61, R24 ;  /* 0x000000183d097221 */ /* 0x000fc80000010000 */
[----:B------:R-:W-:-:S04]  /*8380*/  FADD.FTZ R24, R20, R9 ;  /* 0x0000000914187221 */ /* 0x000fc80000010000 */
[----:B------:R-:W-:Y:S01]  /*8390*/  FADD.FTZ R9, R65, R24 ;  /* 0x0000001841097221 */ /* 0x000fe20000010000 */
[----:B------:R-:W-:Y:S02]  /*83a0*/  WARPGROUP.DEPBAR.LE gsb0, 0x0 ;  /* 0x00008000000079c5 */ /* 0x000fe40000010000 */
[----:B------:R-:W-:Y:S01]  /*83b0*/  WARPGROUP.ARRIVE ;  /* 0x00000000000079c5 */ /* 0x000fe20000000000 */
[----:B------:R-:W0:Y:S01]  /*83c0*/  MUFU.EX2 R157, R74 ;  /* 0x0000004a009d7308 */ /* 0x000e220000000800 */
[----:B------:R-:W-:Y:S01]  /*83d0*/  F2FP.F16.F32.PACK_AB R156, R57, R10 ;  /* 0x0000000a399c723e */ /* 0x000fe200000000ff */
[----:B------:R-:W-:Y:S01]  /*83e0*/  FADD.FTZ R10, R22, R9 ;  /* 0x00000009160a7221 */ /* 0x000fe20000010000 */
[----:B------:R-:W-:Y:S02]  /*83f0*/  F2FP.F16.F32.PACK_AB R158, R61, R16 ;  /* 0x000000103d9e723e */ /* 0x000fe400000000ff */
[----:B------:R-:W-:Y:S01]  /*8400*/  HGMMA.64x128x16.F32 R88, R152, gdesc[UR8].tnspB, R88, gsb0 ;  /* 0x41e0000898587df0 */ /* 0x000fe20008000858 */
[----:B---3--:R-:W-:Y:S01]  /*8410*/  FADD.FTZ R9, R11, R10 ;  /* 0x0000000a0b097221 */ /* 0x008fe20000010000 */
[----:B------:R-:W-:Y:S01]  /*8420*/  IMAD.MOV.U32 R10, RZ, RZ, R5 ;  /* 0x000000ffff0a7224 */ /* 0x000fe200078e0005 */
[----:B------:R-:W1:Y:S01]  /*8430*/  MUFU.EX2 R159, R78 ;  /* 0x0000004e009f7308 */ /* 0x000e620000000800 */
[----:B0-----:R-:W-:Y:S01]  /*8440*/  FADD.FTZ R8, R157, R8 ;  /* 0x000000089d087221 */ /* 0x001fe20000010000 */
[----:B------:R-:W-:-:S03]  /*8450*/  F2FP.F16.F32.PACK_AB R157, R75, R157 ;  /* 0x0000009d4b9d723e */ /* 0x000fc600000000ff */
[----:B------:R-:W-:-:S04]  /*8460*/  FADD.FTZ R8, R75, R8 ;  /* 0x000000084b087221 */ /* 0x000fc80000010000 */
[----:B-1----:R-:W-:Y:S01]  /*8470*/  FADD.FTZ R8, R159, R8 ;  /* 0x000000089f087221 */ /* 0x002fe20000010000 */
[----:B------:R-:W-:-:S03]  /*8480*/  F2FP.F16.F32.PACK_AB R159, R79, R159 ;  /* 0x0000009f4f9f723e */ /* 0x000fc600000000ff */
[----:B------:R-:W-:Y:S01]  /*8490*/  FADD.FTZ R8, R79, R8 ;  /* 0x000000084f087221 */ /* 0x000fe20000010000 */
[----:B------:R-:W-:Y:S02]  /*84a0*/  WARPGROUP.DEPBAR.LE gsb0, 0x0 ;  /* 0x00008000000079c5 */ /* 0x000fe40000010000 */
[----:B------:R-:W0:Y:S01]  /*84b0*/  MUFU.EX2 R153, R82 ;  /* 0x0000005200997308 */ /* 0x000e220000000800 */
[----:B------:R1:W-:Y:S01]  /*84c0*/  @!P1 SYNCS.ARRIVE.TRANS64.RED.A1T0 RZ, [R19+URZ], RZ ;  /* 0x000000ff13ff99a7 */ /* 0x0003e2000810043f */
[----:B------:R-:W-:Y:S01]  /*84d0*/  F2FP.F16.F32.PACK_AB R154, R11, R22 ;  /* 0x000000160b9a723e */ /* 0x000fe200000000ff */
[----:B------:R-:W-:Y:S01]  /*84e0*/  IMAD.MOV.U32 R11, RZ, RZ, R4 ;  /* 0x000000ffff0b7224 */ /* 0x000fe200078e0004 */
[----:B------:R-:W-:-:S04]  /*84f0*/  F2FP.F16.F32.PACK_AB R152, R65, R20 ;  /* 0x000000144198723e */ /* 0x000fc800000000ff */
[----:B------:R-:W2:Y:S01]  /*8500*/  MUFU.EX2 R155, R86 ;  /* 0x00000056009b7308 */ /* 0x000ea20000000800 */
[----:B-1----:R-:W-:-:S04]  /*8510*/  IMAD.U32 R19, RZ, RZ, UR7 ;  /* 0x00000007ff137e24 */ /* 0x002fc8000f8e00ff */
[----:B------:R-:W-:Y:S02]  /*8520*/  @!P1 VIADD R19, R19, 0x34860 ;  /* 0x0003486013139836 */ /* 0x000fe40000000000 */
[----:B0-----:R-:W-:-:S03]  /*8530*/  FADD.FTZ R8, R153, R8 ;  /* 0x0000000899087221 */ /* 0x001fc60000010000 */
[----:B------:R-:W-:Y:S02]  /*8540*/  @!P1 PRMT R19, RZ, 0x654, R19 ;  /* 0x00000654ff139816 */ /* 0x000fe40000000013 */
[C---:B------:R-:W-:Y:S01]  /*8550*/  F2FP.F16.F32.PACK_AB R153, R83.reuse, R153 ;  /* 0x000000995399723e */ /* 0x040fe200000000ff */
[----:B------:R-:W-:Y:S01]  /*8560*/  FADD.FTZ R8, R83, R8 ;  /* 0x0000000853087221 */ /* 0x000fe20000010000 */
[----:B------:R0:W-:Y:S03]  /*8570*/  @!P1 SYNCS.ARRIVE.TRANS64.RED.A1T0 RZ, [R19+URZ], RZ ;  /* 0x000000ff13ff99a7 */ /* 0x0001e6000810043f */
[----:B--2---:R-:W-:Y:S01]  /*8580*/  FADD.FTZ R8, R155, R8 ;  /* 0x000000089b087221 */ /* 0x004fe20000010000 */
[----:B------:R-:W-:-:S03]  /*8590*/  F2FP.F16.F32.PACK_AB R155, R69, R155 ;  /* 0x0000009b459b723e */ /* 0x000fc600000000ff */
[----:B------:R-:W-:Y:S01]  /*85a0*/  FADD.FTZ R8, R69, R8 ;  /* 0x0000000845087221 */ /* 0x000fe20000010000 */
[----:B0-----:R-:W-:Y:S06]  /*85b0*/  @P2 BRA `(.L_x_2075) ;  /* 0xffffffdc00ec2947 */ /* 0x001fec000383ffff */
.L_x_2066:
        /* <DEDUP_REMOVED lines=67> */
.L_x_2076:
[----:B------:R-:W-:Y:S01]  /*89f0*/  ULEA UR5, UR37, UR36, 0x3 ;  /* 0x0000002425057291 */ /* 0x000fe2000f8e183f */
[----:B------:R-:W-:-:S08]  /*8a00*/  SHF.L.U32 R5, R5, 0x1f, RZ ;  /* 0x0000001f05057819 */ /* 0x000fd000000006ff */
[----:B------:R0:W1:Y:S01]  /*8a10*/  SYNCS.PHASECHK.TRANS64.TRYWAIT P2, [UR5+0x34850], R5 ;  /* 0x03485005ff0075a7 */ /* 0x0000620008040145 */
[----:B------:R-:W-:Y:S05]  /*8a20*/  @!P0 BRA `(.L_x_2077) ;  /* 0x0000000000048947 */ /* 0x000fea0003800000 */
[----:B------:R-:W-:Y:S01]  /*8a30*/  BPT.TRAP 0x1 ;  /* 0x000000040000795c */ /* 0x000fe20000300000 */
.L_x_2077:
[----:B-1----:R-:W-:Y:S05]  /*8a40*/  @P2 BRA `(.L_x_2078) ;  /* 0x0000000000082947 */ /* 0x002fea0003800000 */
[----:B------:R-:W1:Y:S02]  /*8a50*/  SYNCS.PHASECHK.TRANS64.TRYWAIT P0, [UR5+0x34850], R5 ;  /* 0x03485005ff0075a7 */ /* 0x000e640008000145 */
[----:B-1----:R-:W-:Y:S05]  /*8a60*/  @!P0 BRA `(.L_x_2079) ;  /* 0x00000060008c8947 */ /* 0x002fea0003800000 */
.L_x_2078:
[----:B------:R-:W-:Y:S01]  /*8a70*/  UIADD3 UR36, UR36, 0x400, URZ ;  /* 0x0000040024247890 */ /* 0x000fe2000fffe03f */
[----:B------:R-:W-:Y:S01]  /*8a80*/  WARPGROUP.ARRIVE ;  /* 0x00000000000079c5 */ /* 0x000fe20000000000 */
[----:B------:R-:W-:Y:S01]  /*8a90*/  UMOV UR7, 0x40000040 ;  /* 0x4000004000077882 */ /* 0x000fe20000000000 */
[----:B-1----:R-:W1:Y:S01]  /*8aa0*/  SHFL.BFLY PT, R2, R9, 0x2, 0x1f ;  /* 0x0c401f0009027f89 */ /* 0x002e6200000e0000 */
[----:B------:R-:W-:Y:S01]  /*8ab0*/  USHF.R.U32.HI UR36, URZ, 0x4, UR36 ;  /* 0x000000043f247899 */ /* 0x000fe20008011624 */
[----:B------:R-:W-:Y:S02]  /*8ac0*/  IMAD.U32 R10, RZ, RZ, UR5 ;  /* 0x00000005ff0a7e24 */ /* 0x000fe4000f8e00ff */
[----:B------:R-:W0:Y:S01]  /*8ad0*/  SHFL.BFLY PT, R3, R8, 0x2, 0x1f ;  /* 0x0c401f0008037f89 */ /* 0x000e2200000e0000 */
[----:B------:R-:W-:Y:S01]  /*8ae0*/  ULOP3.LUT UR36, UR36, 0x3fff, URZ, 0xc0, !UPT ;  /* 0x00003fff24247892 */ /* 0x000fe2000f8ec03f */
[----:B------:R-:W-:-:S03]  /*8af0*/  @!P1 VIADD R10, R10, 0x34860 ;  /* 0x000348600a0a9836 */ /* 0x000fc60000000000 */
[----:B------:R-:W-:Y:S02]  /*8b00*/  ULOP3.LUT UR4, UR36, 0x4000000, URZ, 0xfc, !UPT ;  /* 0x0400000024047892 */ /* 0x000fe4000f8efc3f */
[----:B------:R-:W-:Y:S02]  /*8b10*/  @!P1 PRMT R10, RZ, 0x654, R10 ;  /* 0x00000654ff0a9816 */ /* 0x000fe4000000000a */
[----:B------:R-:W-:-:S07]  /*8b20*/  ULEA UR4, UR37, UR4, 0xb ;  /* 0x0000000425047291 */ /* 0x000fce000f8e583f */
[----:B------:R-:W-:Y:S02]  /*8b30*/  UMOV UR6, UR4 ;  /* 0x0000000400067c82 */ /* 0x000fe40008000000 */
[----:B------:R-:W-:Y:S01]  /*8b40*/  HGMMA.64x128x16.F32 R24, R180, gdesc[UR4].tnspB, R24, gsb0 ;  /* 0x41e00004b4187df0 */ /* 0x000fe20008000818 */
[----:B------:R-:W-:Y:S01]  /*8b50*/  UIADD3 UR6, UR4, 0x80, URZ ;  /* 0x0000008004067890 */ /* 0x000fe2000fffe03f */
[----:B-1----:R-:W-:Y:S01]  /*8b60*/  FADD.FTZ R2, R2, R9 ;  /* 0x0000000902027221 */ /* 0x002fe20000010000 */
[----:B------:R-:W-:Y:S01]  /*8b70*/  UMOV UR7, 0x40000040 ;  /* 0x4000004000077882 */ /* 0x000fe20000000000 */
[----:B0-----:R-:W-:Y:S01]  /*8b80*/  FADD.FTZ R5, R3, R8 ;  /* 0x0000000803057221 */ /* 0x001fe20000010000 */
[----:B------:R-:W-:Y:S02]  /*8b90*/  IMAD.MOV.U32 R8, RZ, RZ, RZ ;  /* 0x000000ffff087224 */ /* 0x000fe400078e00ff */
[----:B------:R-:W0:Y:S04]  /*8ba0*/  SHFL.BFLY PT, R3, R2, 0x1, 0x1f ;  /* 0x0c201f0002037f89 */ /* 0x000e2800000e0000 */
[----:B------:R-:W1:Y:S01]  /*8bb0*/  SHFL.BFLY PT, R6, R5, 0x1, 0x1f ;  /* 0x0c201f0005067f89 */ /* 0x000e6200000e0000 */
[----:B0-----:R-:W-:Y:S01]  /*8bc0*/  FADD.FTZ R11, R2, R3 ;  /* 0x00000003020b7221 */ /* 0x001fe20000010000 */
[----:B------:R-:W-:-:S02]  /*8bd0*/  IMAD.MOV.U32 R3, RZ, RZ, -0x800000 ;  /* 0xff800000ff037424 */ /* 0x000fc400078e00ff */
[----:B------:R-:W-:Y:S02]  /*8be0*/  IMAD.MOV.U32 R2, RZ, RZ, -0x800000 ;  /* 0xff800000ff027424 */ /* 0x000fe400078e00ff */
[----:B-1----:R-:W-:Y:S01]  /*8bf0*/  FADD.FTZ R13, R5, R6 ;  /* 0x00000006050d7221 */ /* 0x002fe20000010000 */
[----:B------:R-:W-:Y:S01]  /*8c00*/  FSETP.NE.FTZ.AND P0, PT, R11, RZ, PT ;  /* 0x000000ff0b00720b */ /* 0x000fe20003f15000 */
[----:B------:R-:W-:-:S03]  /*8c10*/  IMAD.MOV.U32 R6, RZ, RZ, RZ ;  /* 0x000000ffff067224 */ /* 0x000fc600078e00ff */
[----:B------:R-:W-:-:S09]  /*8c20*/  FSETP.NE.FTZ.AND P2, PT, R13, RZ, PT ;  /* 0x000000ff0d00720b */ /* 0x000fd20003f55000 */
        /* <DEDUP_REMOVED lines=111> */
.L_x_2049:
[----:B------:R-:W-:Y:S05]  /*9320*/  @P0 BRA `(.L_x_2080) ;  /* 0x0000001400340947 */ /* 0x000fea0003800000 */
[----:B------:R-:W1:Y:S01]  /*9330*/  S2R R0, SR_TID.X ;  /* 0x0000000000007919 */ /* 0x000e620000002100 */
[----:B------:R-:W2:Y:S01]  /*9340*/  LDC R17, c[0x0][0xbe8] ;  /* 0x0002fa00ff117b82 */ /* 0x000ea20000000800 */
[----:B------:R-:W-:Y:S01]  /*9350*/  ULDC.64 UR4, c[0x0][0xbd0] ;  /* 0x0002f40000047ab9 */ /* 0x000fe20000000a00 */
[----:B------:R-:W-:Y:S01]  /*9360*/  ULDC.64 UR6, c[0x0][0xb38] ;  /* 0x0002ce0000067ab9 */ /* 0x000fe20000000a00 */
[----:B------:R-:W3:Y:S01]  /*9370*/  S2R R19, SR_CTAID.X ;  /* 0x0000000000137919 */ /* 0x000ee20000002500 */
[----:B------:R-:W-:Y:S04]  /*9380*/  BSSY B0, `(.L_x_2081) ;  /* 0x00000e3000007945 */ /* 0x000fe80003800000 */
[----:B------:R-:W4:Y:S08]  /*9390*/  S2UR UR9, SR_CTAID.Z ;  /* 0x00000000000979c3 */ /* 0x000f300000002700 */
[----:B------:R-:W5:Y:S08]  /*93a0*/  LDC.64 R20, c[0x0][0xbd8] ;  /* 0x0002f600ff147b82 */ /* 0x000f700000000a00 */
[----:B------:R-:W-:Y:S01]  /*93b0*/  BAR.SYNC.DEFER_BLOCKING 0x1, 0x100 ;  /* 0x0044000000007b1d */ /* 0x000fe20000010000 */
[----:B--2---:R-:W-:-:S07]  /*93c0*/  ISETP.NE.AND P0, PT, R17, 0x1, PT ;  /* 0x000000011100780c */ /* 0x004fce0003f05270 */
[----:B------:R-:W2:Y:S01]  /*93d0*/  S2UR UR8, SR_CTAID.Y ;  /* 0x00000000000879c3 */ /* 0x000ea20000002600 */
[----:B-1----:R-:W-:-:S07]  /*93e0*/  VIADD R0, R0, 0xffffff80 ;  /* 0xffffff8000007836 */ /* 0x002fce0000000000 */
[----:B------:R-:W2:Y:S01]  /*93f0*/  LDC R89, c[0x0][0xc50] ;  /* 0x00031400ff597b82 */ /* 0x000ea20000000800 */
[----:B------:R-:W-:-:S04]  /*9400*/  SHF.R.S32.HI R5, RZ, 0x1f, R0 ;  /* 0x0000001fff057819 */ /* 0x000fc80000011400 */
[----:B------:R-:W-:-:S03]  /*9410*/  LEA.HI R6, R5, R0, RZ, 0x7 ;  /* 0x0000000005067211 */ /* 0x000fc600078f38ff */
[----:B------:R-:W1:Y:S01]  /*9420*/  LDC.64 R22, c[0x0][0xb40] ;  /* 0x0002d000ff167b82 */ /* 0x000e620000000a00 */
[----:B------:R-:W-:Y:S02]  /*9430*/  LEA.HI R5, R5, R0, RZ, 0x2 ;  /* 0x0000000005057211 */ /* 0x000fe400078f10ff */
[----:B------:R-:W-:Y:S02]  /*9440*/  LOP3.LUT R7, R6, 0xffffff80, RZ, 0xc0, !PT ;  /* 0xffffff8006077812 */ /* 0x000fe400078ec0ff */
[----:B------:R-:W-:Y:S02]  /*9450*/  LOP3.LUT R11, R5, 0xfffffffc, RZ, 0xc0, !PT ;  /* 0xfffffffc050b7812 */ /* 0x000fe400078ec0ff */
[----:B------:R-:W-:Y:S01]  /*9460*/  SHF.R.S32.HI R5, RZ, 0x7, R6 ;  /* 0x00000007ff057819 */ /* 0x000fe20000011406 */
[C---:B------:R-:W-:Y:S01]  /*9470*/  IMAD.IADD R88, R0.reuse, 0x1, -R7 ;  /* 0x0000000100587824 */ /* 0x040fe200078e0a07 */
[----:B------:R-:W2:Y:S01]  /*9480*/  @P0 LDC R13, c[0x0][0xbec] ;  /* 0x0002fb00ff0d0b82 */ /* 0x000ea20000000800 */
[----:B------:R-:W-:Y:S01]  /*9490*/  IMAD.IADD R11, R0, 0x1, -R11 ;  /* 0x00000001000b7824 */ /* 0x000fe200078e0a0b */
[----:B------:R-:W-:-:S02]  /*94a0*/  LEA.HI R0, R6, R5, RZ, 0x1 ;  /* 0x0000000506007211 */ /* 0x000fc400078f08ff */
[----:B------:R-:W-:Y:S02]  /*94b0*/  SHF.R.S32.HI R7, RZ, 0x1f, R88 ;  /* 0x0000001fff077819 */ /* 0x000fe40000011458 */
[----:B------:R-:W-:Y:S02]  /*94c0*/  LEA.HI R6, R11, R11, RZ, 0x1 ;  /* 0x0000000b0b067211 */ /* 0x000fe400078f08ff */
[-C--:B------:R-:W-:Y:S01]  /*94d0*/  LEA.HI R90, R7, R88.reuse, RZ, 0x2 ;  /* 0x00000058075a7211 */ /* 0x080fe200078f10ff */
[----:B------:R-:W2:Y:S01]  /*94e0*/  @P0 LDC R93, c[0x0][0xbec] ;  /* 0x0002fb00ff5d0b82 */ /* 0x000ea20000000800 */
[----:B------:R-:W-:Y:S02]  /*94f0*/  LOP3.LUT R6, R6, 0x1ffffffe, RZ, 0xc0, !PT ;  /* 0x1ffffffe06067812 */ /* 0x000fe400078ec0ff */
[--C-:B0-----:R-:W-:Y:S02]  /*9500*/  SHF.R.S32.HI R4, RZ, 0x2, R90.reuse ;  /* 0x00000002ff047819 */ /* 0x101fe4000001145a */
[----:B------:R-:W-:Y:S01]  /*9510*/  SHF.R.S32.HI R9, RZ, 0x1f, R90 ;  /* 0x0000001fff097819 */ /* 0x000fe2000001145a */
[----:B------:R-:W-:Y:S01]  /*9520*/  IMAD.IADD R91, R11, 0x1, -R6 ;  /* 0x000000010b5b7824 */ /* 0x000fe200078e0a06 */
[----:B------:R-:W-:Y:S01]  /*9530*/  LEA.HI R7, R7, R88, RZ, 0x5 ;  /* 0x0000005807077211 */ /* 0x000fe200078f28ff */
[----:B------:R-:W0:Y:S01]  /*9540*/  @P0 LDC R15, c[0x0][0xbf0] ;  /* 0x0002fc00ff0f0b82 */ /* 0x000e220000000800 */
[----:B------:R-:W-:-:S02]  /*9550*/  LEA.HI R9, R9, R4, RZ, 0x3 ;  /* 0x0000000409097211 */ /* 0x000fc400078f18ff */
[----:B------:R-:W-:Y:S02]  /*9560*/  LOP3.LUT R0, R0, 0x3fffffe, RZ, 0xc0, !PT ;  /* 0x03fffffe00007812 */ /* 0x000fe400078ec0ff */
[----:B------:R-:W-:Y:S02]  /*9570*/  LOP3.LUT R9, R9, 0xfffffff8, RZ, 0xc0, !PT ;  /* 0xfffffff809097812 */ /* 0x000fe400078ec0ff */
[----:B------:R-:W-:Y:S01]  /*9580*/  SHF.R.S32.HI R7, RZ, 0x5, R7 ;  /* 0x00000005ff077819 */ /* 0x000fe20000011407 */
[----:B------:R-:W-:Y:S01]  /*9590*/  IMAD.IADD R0, R5, 0x1, -R0 ;  /* 0x0000000105007824 */ /* 0x000fe200078e0a00 */
[----:B------:R-:W-:Y:S01]  /*95a0*/  SHF.R.S32.HI R11, RZ, 0x1f, R18 ;  /* 0x0000001fff0b7819 */ /* 0x000fe20000011412 */
[----:B------:R-:W-:Y:S01]  /*95b0*/  IMAD.IADD R4, R4, 0x1, -R9 ;  /* 0x0000000104047824 */ /* 0x000fe200078e0a09 */
[----:B------:R-:W0:Y:S03]  /*95c0*/  @P0 LDC R14, c[0x0][0xbf0] ;  /* 0x0002fc00ff0e0b82 */ /* 0x000e260000000800 */
[----:B------:R-:W-:-:S02]  /*95d0*/  IMAD R5, R7, 0x10, R4 ;  /* 0x0000001007057824 */ /* 0x000fc400078e0204 */
[----:B------:R-:W-:Y:S02]  /*95e0*/  IMAD R7, R11, UR4, RZ ;  /* 0x000000040b077c24 */ /* 0x000fe4000f8e02ff */
[----:B------:R-:W-:Y:S02]  /*95f0*/  IMAD R0, R0, 0x40, R5 ;  /* 0x0000004000007824 */ /* 0x000fe400078e0205 */
[----:B------:R-:W-:Y:S01]  /*9600*/  IMAD.WIDE.U32 R4, R18, UR4, RZ ;  /* 0x0000000412047c25 */ /* 0x000fe2000f8e00ff */
[----:B----4-:R-:W-:-:S03]  /*9610*/  USHF.R.S32.HI UR4, URZ, 0x1f, UR9 ;  /* 0x0000001f3f047899 */ /* 0x010fc60008011409 */
        /* <DEDUP_REMOVED lines=8> */
[----:B-----5:R-:W-:Y:S02]  /*96a0*/  IMAD R10, R20, UR4, RZ ;  /* 0x00000004140a7c24 */ /* 0x020fe4000f8e02ff */
[----:B---3--:R-:W-:Y:S02]  /*96b0*/  IMAD R8, R19, 0x80, R8 ;  /* 0x0000008013087824 */ /* 0x008fe400078e0208 */
[----:B-1----:R-:W-:Y:S01]  /*96c0*/  IMAD R12, R22, UR4, RZ ;  /* 0x00000004160c7c24 */ /* 0x002fe2000f8e02ff */
[----:B------:R-:W-:Y:S01]  /*96d0*/  ULDC.64 UR4, c[0x0][0xbe0] ;  /* 0x0002f80000047ab9 */ /* 0x000fe20000000a00 */
[----:B--2---:R-:W-:-:S02]  /*96e0*/  IMAD R89, R89, R18, UR8 ;  /* 0x0000000859597e24 */ /* 0x004fc4000f8e0212 */
[----:B------:R-:W-:Y:S02]  /*96f0*/  IMAD.IADD R7, R7, 0x1, R9 ;  /* 0x0000000107077824 */ /* 0x000fe400078e0209 */
[----:B------:R-:W-:Y:S02]  /*9700*/  IMAD R11, R21, UR9, R10 ;  /* 0x00000009150b7c24 */ /* 0x000fe4000f8e020a */
[----:B------:R-:W-:-:S04]  /*9710*/  IMAD.WIDE.U32 R4, R20, UR9, R4 ;  /* 0x0000000914047c25 */ /* 0x000fc8000f8e0004 */
[----:B------:R-:W-:-:S04]  /*9720*/  @P0 IMAD.HI.U32 R10, R8, R13, RZ ;  /* 0x0000000d080a0227 */ /* 0x000fc800078e00ff */
        /* <DEDUP_REMOVED lines=8> */
[----:B0-----:R-:W-:Y:S01]  /*97b0*/  @P0 SHF.R.U32.HI R9, RZ, R15, R10 ;  /* 0x0000000fff090219 */ /* 0x001fe2000001160a */
        /* <DEDUP_REMOVED lines=65> */
[C---:B------:R-:W-:Y:S01]  /*9bd0*/  VIADD R0, R19.reuse, 0x8 ;  /* 0x0000000813007836 */ /* 0x040fe20000000000 */
[----:B------:R-:W-:Y:S01]  /*9be0*/  ULDC UR4, c[0x0][0xac8] ;  /* 0x0002b20000047ab9 */ /* 0x000fe20000000800 */
[C---:B---3--:R-:W-:Y:S01]  /*9bf0*/  VIADD R6, R19.reuse, 0x10 ;  /* 0x0000001013067836 */ /* 0x048fe20000000000 */
        /* <DEDUP_REMOVED lines=91> */
.L_x_2082:
[----:B------:R-:W-:Y:S05]  /*a1b0*/  BSYNC B0 ;  /* 0x0000000000007941 */ /* 0x000fea0003800000 */
.L_x_2081:
[----:B------:R-:W-:Y:S01]  /*a1c0*/  ISETP.GE.AND P0, PT, R16, R17, PT ;  /* 0x000000111000720c */ /* 0x000fe20003f06270 */
[----:B0-----:R2:W0:Y:S04]  /*a1d0*/  SHFL.IDX PT, R13, R22, 0x1, 0x1c1f ;  /* 0x003c1f00160d7f89 */ /* 0x00142800000e0000 */
[----:B------:R2:W0:Y:S08]  /*a1e0*/  SHFL.IDX PT, R12, R20, 0x1, 0x1c1f ;  /* 0x003c1f00140c7f89 */ /* 0x00043000000e0000 */
[----:B--2---:R-:W-:Y:S05]  /*a1f0*/  @P0 BRA `(.L_x_2047) ;  /* 0x0000004800100947 */ /* 0x004fea0003800000 */
[----:B------:R-:W-:Y:S01]  /*a200*/  ULDC UR4, c[0x0][0xac8] ;  /* 0x0002b20000047ab9 */ /* 0x000fe20000000800 */
[C---:B------:R-:W-:Y:S01]  /*a210*/  VIADD R0, R19.reuse, 0x8 ;  /* 0x0000000813007836 */ /* 0x040fe20000000000 */
[C---:B------:R-:W-:Y:S01]  /*a220*/  ISETP.GE.AND P0, PT, R19.reuse, UR4, PT ;  /* 0x0000000413007c0c */ /* 0x040fe2000bf06270 */
[C---:B---3--:R-:W-:Y:S01]  /*a230*/  VIADD R4, R19.reuse, 0x10 ;  /* 0x0000001013047836 */ /* 0x048fe20000000000 */
[C---:B------:R-:W-:Y:S01]  /*a240*/  IADD3 R9, R19.reuse, 0x28, RZ ;  /* 0x0000002813097810 */ /* 0x040fe20007ffe0ff */
        /* <DEDUP_REMOVED lines=8> */
[C---:B------:R-:W-:Y:S01]  /*a2d0*/  VIADD R16, R19.reuse, 0x40 ;  /* 0x0000004013107836 */ /* 0x040fe20000000000 */
[----:B------:R-:W-:Y:S01]  /*a2e0*/  ISETP.GE.AND P2, PT, R10, UR4, PT ;  /* 0x000000040a007c0c */ /* 0x000fe2000bf46270 */
[----:B0-----:R-:W-:Y:S01]  /*a2f0*/  @!P0 IMAD.WIDE R2, R19, 0x4, R12 ;  /* 0x0000000413028825 */ /* 0x001fe200078e020c */
[----:B------:R-:W-:-:S03]  /*a300*/  ISETP.GE.AND P1, PT, R11, UR4, PT ;  /* 0x000000040b007c0c */ /* 0x000fc6000bf26270 */
[----:B------:R-:W-:Y:S01]  /*a310*/  @!P5 LEA.HI R0, R0, R0, RZ, 0x1 ;  /* 0x000000000000d211 */ /* 0x000fe200078f08ff */
[----:B------:R0:W-:Y:S01]  /*a320*/  @!P0 ST.E.64 desc[UR42][R2.64], R26 ;  /* 0x0000001a02008985 */ /* 0x0001e2000c101b2a */
[----:B------:R-:W-:Y:S01]  /*a330*/  ISETP.GE.AND P0, PT, R6, UR4, PT ;  /* 0x0000000406007c0c */ /* 0x000fe2000bf06270 */
[C---:B------:R-:W-:Y:S01]  /*a340*/  VIADD R18, R19.reuse, 0x48 ;  /* 0x0000004813127836 */ /* 0x040fe20000000000 */
[----:B------:R-:W-:Y:S01]  /*a350*/  @!P6 LEA.HI R4, R4, R4, RZ, 0x1 ;  /* 0x000000040404e211 */ /* 0x000fe200078f08ff */
[----:B------:R-:W-:Y:S01]  /*a360*/  VIADD R20, R19, 0x70 ;  /* 0x0000007013147836 */ /* 0x000fe20000000000 */
[----:B------:R-:W-:Y:S02]  /*a370*/  @!P5 LOP3.LUT R5, R0, 0xfffffffe, RZ, 0xc0, !PT ;  /* 0xfffffffe0005d812 */ /* 0x000fe400078ec0ff */
[----:B------:R-:W-:Y:S02]  /*a380*/  @!P6 LOP3.LUT R7, R4, 0xfffffffe, RZ, 0xc0, !PT ;  /* 0xfffffffe0407e812 */ /* 0x000fe400078ec0ff */
[----:B------:R-:W-:-:S02]  /*a390*/  @!P4 LEA.HI R8, R8, R8, RZ, 0x1 ;  /* 0x000000080808c211 */ /* 0x000fc400078f08ff */
[----:B------:R-:W-:Y:S02]  /*a3a0*/  @!P3 LEA.HI R0, R9, R9, RZ, 0x1 ;  /* 0x000000090900b211 */ /* 0x000fe400078f08ff */
[----:B------:R-:W-:Y:S01]  /*a3b0*/  @!P2 LEA.HI R10, R10, R10, RZ, 0x1 ;  /* 0x0000000a0a0aa211 */ /* 0x000fe200078f08ff */
[--C-:B0-----:R-:W-:Y:S01]  /*a3c0*/  @!P5 IMAD.WIDE R2, R5, 0x4, R12.reuse ;  /* 0x000000040502d825 */ /* 0x101fe200078e020c */
[----:B------:R-:W-:Y:S02]  /*a3d0*/  @!P0 LEA.HI R6, R6, R6, RZ, 0x1 ;  /* 0x0000000606068211 */ /* 0x000fe400078f08ff */
[----:B----4-:R-:W-:Y:S01]  /*a3e0*/  @!P1 LEA.HI R14, R11, R11, RZ, 0x1 ;  /* 0x0000000b0b0e9211 */ /* 0x010fe200078f08ff */
[----:B------:R-:W-:Y:S01]  /*a3f0*/  @!P6 IMAD.WIDE R4, R7, 0x4, R12 ;  /* 0x000000040704e825 */ /* 0x000fe200078e020c */
[----:B------:R-:W-:Y:S01]  /*a400*/  @!P0 LOP3.LUT R7, R6, 0xfffffffe, RZ, 0xc0, !PT ;  /* 0xfffffffe06078812 */ /* 0x000fe200078ec0ff */
[----:B------:R0:W-:Y:S01]  /*a410*/  @!P5 ST.E.64 desc[UR42][R2.64], R30 ;  /* 0x0000001e0200d985 */ /* 0x0001e2000c101b2a */
[----:B------:R-:W-:-:S02]  /*a420*/  @!P4 LOP3.LUT R9, R8, 0xfffffffe, RZ, 0xc0, !PT ;  /* 0xfffffffe0809c812 */ /* 0x000fc400078ec0ff */
[----:B------:R-:W-:Y:S01]  /*a430*/  @!P3 LOP3.LUT R11, R0, 0xfffffffe, RZ, 0xc0, !PT ;  /* 0xfffffffe000bb812 */ /* 0x000fe200078ec0ff */
[----:B------:R2:W-:Y:S01]  /*a440*/  @!P6 ST.E.64 desc[UR42][R4.64], R34 ;  /* 0x000000220400e985 */ /* 0x0005e2000c101b2a */
[----:B-1----:R-:W-:Y:S01]  /*a450*/  @!P2 LOP3.LUT R15, R10, 0xfffffffe, RZ, 0xc0, !PT ;  /* 0xfffffffe0a0fa812 */ /* 0x002fe200078ec0ff */
[C---:B------:R-:W-:Y:S01]  /*a460*/  VIADD R0, R19.reuse, 0x50 ;  /* 0x0000005013007836 */ /* 0x040fe20000000000 */
[----:B------:R-:W-:Y:S01]  /*a470*/  @!P1 LOP3.LUT R17, R14, 0xfffffffe, RZ, 0xc0, !PT ;  /* 0xfffffffe0e119812 */ /* 0x000fe200078ec0ff */
        /* <DEDUP_REMOVED lines=56> */
.L_x_2080:
[----:B------:R-:W1:Y:S02]  /*a800*/  S2R R0, SR_TID.X ;  /* 0x0000000000007919 */ /* 0x000e640000002100 */
[----:B-1----:R-:W-:-:S05]  /*a810*/  VIADD R2, R0, 0xffffff80 ;  /* 0xffffff8000027836 */ /* 0x002fca0000000000 */
[----:B------:R-:W-:-:S13]  /*a820*/  ISETP.GT.AND P0, PT, R2, 0x7f, PT ;  /* 0x0000007f0200780c */ /* 0x000fda0003f04270 */
[----:B------:R-:W-:Y:S05]  /*a830*/  @P0 BRA `(.L_x_2047) ;  /* 0x0000004000800947 */ /* 0x000fea0003800000 */
[----:B------:R-:W1:Y:S01]  /*a840*/  S2R R3, SR_CTAID.X ;  /* 0x0000000000037919 */ /* 0x000e620000002500 */
[----:B------:R-:W2:Y:S01]  /*a850*/  LDC R6, c[0x0][0xbe8] ;  /* 0x0002fa00ff067b82 */ /* 0x000ea20000000800 */
[----:B------:R-:W-:Y:S01]  /*a860*/  ULDC UR4, c[0x0][0xa88] ;  /* 0x0002a20000047ab9 */ /* 0x000fe20000000800 */
[----:B-1----:R-:W-:Y:S02]  /*a870*/  IMAD R0, R3, 0x80, R0 ;  /* 0x0000008003007824 */ /* 0x002fe400078e0200 */
[----:B--2---:R-:W-:Y:S02]  /*a880*/  IMAD R3, R6, UR4, RZ ;  /* 0x0000000406037c24 */ /* 0x004fe4000f8e02ff */
[----:B------:R-:W-:-:S05]  /*a890*/  VIADD R0, R0, 0xffffff80 ;  /* 0xffffff8000007836 */ /* 0x000fca0000000000 */
[----:B------:R-:W-:-:S13]  /*a8a0*/  ISETP.GE.AND P0, PT, R0, R3, PT ;  /* 0x000000030000720c */ /* 0x000fda0003f06270 */
[----:B------:R-:W-:Y:S05]  /*a8b0*/  @P0 BRA `(.L_x_2047) ;  /* 0x0000004000600947 */ /* 0x000fea0003800000 */
[----:B------:R-:W-:Y:S01]  /*a8c0*/  ISETP.NE.AND P0, PT, R6, 0x1, PT ;  /* 0x000000010600780c */ /* 0x000fe20003f05270 */
[----:B------:R-:W1:Y:S01]  /*a8d0*/  S2UR UR4, SR_CTAID.Z ;  /* 0x00000000000479c3 */ /* 0x000e620000002700 */
[----:B------:R-:W-:Y:S01]  /*a8e0*/  SHF.R.S32.HI R5, RZ, 0x1f, R18 ;  /* 0x0000001fff057819 */ /* 0x000fe20000011412 */
[----:B------:R-:W-:Y:S02]  /*a8f0*/  ULDC.64 UR6, c[0x0][0xbd0] ;  /* 0x0002f40000067ab9 */ /* 0x000fe40000000a00 */
[----:B------:R-:W-:-:S04]  /*a900*/  IMAD.WIDE.U32 R2, R18, UR6, RZ ;  /* 0x0000000612027c25 */ /* 0x000fc8000f8e00ff */
[----:B------:R-:W2:Y:S01]  /*a910*/  LDC.64 R12, c[0x0][0xbd8] ;  /* 0x0002f600ff0c7b82 */ /* 0x000ea20000000a00 */
[----:B------:R-:W-:-:S04]  /*a920*/  IMAD R5, R5, UR6, RZ ;  /* 0x0000000605057c24 */ /* 0x000fc8000f8e02ff */
[----:B------:R-:W-:Y:S02]  /*a930*/  IMAD R5, R18, UR7, R5 ;  /* 0x0000000712057c24 */ /* 0x000fe4000f8e0205 */
[----:B------:R-:W-:Y:S01]  /*a940*/  IMAD.MOV R18, RZ, RZ, -R18 ;  /* 0x000000ffff127224 */ /* 0x000fe200078e0a12 */
[----:B------:R-:W0:Y:S01]  /*a950*/  @P0 LDC R9, c[0x0][0xbec] ;  /* 0x0002fb00ff090b82 */ /* 0x000e220000000800 */
[----:B------:R-:W-:Y:S02]  /*a960*/  IMAD.IADD R3, R3, 0x1, R5 ;  /* 0x0000000103037824 */ /* 0x000fe400078e0205 */
[----:B------:R-:W-:-:S05]  /*a970*/  IMAD.MOV.U32 R5, RZ, RZ, R0 ;  /* 0x000000ffff057224 */ /* 0x000fca00078e0000 */
[----:B------:R-:W3:Y:S01]  /*a980*/  S2UR UR8, SR_CTAID.Y ;  /* 0x00000000000879c3 */ /* 0x000ee20000002600 */
[----:B-1----:R-:W-:-:S07]  /*a990*/  USHF.R.S32.HI UR5, URZ, 0x1f, UR4 ;  /* 0x0000001f3f057899 */ /* 0x002fce0008011404 */
[----:B------:R-:W3:Y:S01]  /*a9a0*/  LDC R7, c[0x0][0xc50] ;  /* 0x00031400ff077b82 */ /* 0x000ee20000000800 */
[C---:B--2---:R-:W-:Y:S02]  /*a9b0*/  IMAD R8, R12.reuse, UR5, RZ ;  /* 0x000000050c087c24 */ /* 0x044fe4000f8e02ff */
[----:B------:R-:W-:-:S04]  /*a9c0*/  IMAD.WIDE.U32 R2, R12, UR4, R2 ;  /* 0x000000040c027c25 */ /* 0x000fc8000f8e0002 */
[----:B------:R-:W-:Y:S01]  /*a9d0*/  IMAD R13, R13, UR4, R8 ;  /* 0x000000040d0d7c24 */ /* 0x000fe2000f8e0208 */
[----:B------:R-:W1:Y:S01]  /*a9e0*/  @P0 LDC R11, c[0x0][0xbf0] ;  /* 0x0002fc00ff0b0b82 */ /* 0x000e620000000800 */
[----:B0-----:R-:W-:Y:S01]  /*a9f0*/  @P0 IMAD.HI.U32 R4, R0, R9, RZ ;  /* 0x0000000900040227 */ /* 0x001fe200078e00ff */
[----:B------:R-:W-:-:S03]  /*aa00*/  ULDC.64 UR4, c[0x0][0xbe0] ;  /* 0x0002f80000047ab9 */ /* 0x000fc60000000a00 */
[----:B------:R-:W-:Y:S02]  /*aa10*/  IMAD.IADD R3, R13, 0x1, R3 ;  /* 0x000000010d037824 */ /* 0x000fe400078e0203 */
[----:B---3--:R-:W-:-:S04]  /*aa20*/  IMAD R9, R7, R18, UR8 ;  /* 0x0000000807097e24 */ /* 0x008fc8000f8e0212 */
[----:B------:R-:W-:Y:S01]  /*aa30*/  IMAD.WIDE.U32 R2, R9, UR4, R2 ;  /* 0x0000000409027c25 */ /* 0x000fe2000f8e0002 */
[----:B-1----:R-:W-:Y:S02]  /*aa40*/  @P0 SHF.R.U32.HI R5, RZ, R11, R4 ;  /* 0x0000000bff050219 */ /* 0x002fe40000011604 */
        /* <DEDUP_REMOVED lines=20> */
.L_x_2045:
        /* <DEDUP_REMOVED lines=18> */
.L_x_2083:
[----:B------:R-:W-:Y:S01]  /*acb0*/  ULDC UR39, c[0x0][0xc50] ;  /* 0x0003140000277ab9 */ /* 0x000fe20000000800 */
[----:B------:R-:W-:Y:S01]  /*acc0*/  UMOV UR36, UR6 ;  /* 0x0000000600247c82 */ /* 0x000fe20008000000 */
[----:B------:R-:W-:-:S11]  /*acd0*/  UISETP.NE.AND UP0, UPT, UR39, 0x1, UPT ;  /* 0x000000012700788c */ /* 0x000fd6000bf05270 */
[----:B------:R-:W-:Y:S01]  /*ace0*/  @UP0 ULDC UR4, c[0x0][0xc54] ;  /* 0x0003150000040ab9 */ /* 0x000fe20000000800 */
[----:B------:R-:W-:Y:S01]  /*acf0*/  @UP0 ULDC UR7, c[0x0][0xc58] ;  /* 0x0003160000070ab9 */ /* 0x000fe20000000800 */
[----:B------:R-:W-:-:S04]  /*ad00*/  UIMAD.WIDE.U32 UR4, UR6, UR4, URZ ;  /* 0x00000004060472a5 */ /* 0x000fc8000f8e003f */
[----:B------:R-:W-:-:S12]  /*ad10*/  @UP0 USHF.R.U32.HI UR36, URZ, UR7, UR5 ;  /* 0x000000073f240299 */ /* 0x000fd80008011605 */
.L_x_2084:
        /* <DEDUP_REMOVED lines=10> */
[----:B------:R-:W-:Y:S01]  /*adc0*/  UISETP.NE.AND UP1, UPT, UR5, 0x1, UPT ;  /* 0x000000010500788c */ /* 0x000fe2000bf25270 */
[----:B------:R1:W-:Y:S01]  /*add0*/  STL [R1+0xc], RZ ;  /* 0x00000cff01007387 */ /* 0x0003e20000100800 */
[----:B------:R-:W-:Y:S01]  /*ade0*/  UISETP.NE.U32.AND UP0, UPT, UR6, URZ, UPT ;  /* 0x0000003f0600728c */ /* 0x000fe2000bf05070 */
[----:B------:R-:W-:Y:S02]  /*adf0*/  ULDC UR5, c[0x0][0x288] ;  /* 0x0000a20000057ab9 */ /* 0x000fe40000000800 */
[----:B------:R-:W-:Y:S01]  /*ae00*/  ULDC UR6, c[0x0][0x424] ;  /* 0x0001090000067ab9 */ /* 0x000fe20000000800 */
[----:B------:R-:W-:Y:S02]  /*ae10*/  UISETP.NE.AND.EX UP0, UPT, UR7, URZ, UPT, UP0 ;  /* 0x0000003f0700728c */ /* 0x000fe4000bf05300 */
[----:B------:R-:W-:-:S02]  /*ae20*/  UIADD3 UR10, -UR5, 0x80, URZ ;  /* 0x00000080050a7890 */ /* 0x000fc4000fffe13f */
[----:B------:R-:W-:Y:S01]  /*ae30*/  USEL UR7, UR6, 0x1, UP0 ;  /* 0x0000000106077887 */ /* 0x000fe20008000000 */
[----:B------:R-:W-:-:S03]  /*ae40*/  ULDC UR9, c[0x0][0x2f0] ;  /* 0x0000bc0000097ab9 */ /* 0x000fc60000000800 */
[----:B------:R-:W-:Y:S02]  /*ae50*/  UIMAD UR10, UR7, UR9, UR10 ;  /* 0x00000009070a72a4 */ /* 0x000fe4000f8e020a */
[----:B------:R-:W-:Y:S02]  /*ae60*/  UIMAD UR7, UR7, UR9, 0x7f ;  /* 0x0000007f070774a4 */ /* 0x000fe4000f8e0209 */
[----:B0-----:R-:W-:-:S03]  /*ae70*/  ULEA UR8, UR4, 0x7f, 0x7 ;  /* 0x0000007f04087891 */ /* 0x001fc6000f8e383f */
[----:B------:R-:W-:Y:S02]  /*ae80*/  @UP1 ULDC UR4, c[0x0][0x44c] ;  /* 0x0001130000041ab9 */ /* 0x000fe40000000800 */
[----:B------:R-:W-:Y:S02]  /*ae90*/  UIMAD.WIDE.U32 UR4, UR8, UR4, URZ ;  /* 0x00000004080472a5 */ /* 0x000fe4000f8e003f */
[----:B------:R-:W-:Y:S01]  /*aea0*/  UMOV UR6, UR8 ;  /* 0x0000000800067c82 */ /* 0x000fe20008000000 */
[----:B------:R-:W-:Y:S02]  /*aeb0*/  @UP1 ULDC UR8, c[0x0][0x450] ;  /* 0x0001140000081ab9 */ /* 0x000fe40000000800 */
[----:B------:R-:W-:Y:S02]  /*aec0*/  @UP1 USHF.R.U32.HI UR6, URZ, UR8, UR5 ;  /* 0x000000083f061299 */ /* 0x000fe40008011605 */
[----:B------:R-:W-:Y:S02]  /*aed0*/  USHF.R.S32.HI UR5, URZ, 0x1f, UR7 ;  /* 0x0000001f3f057899 */ /* 0x000fe40008011407 */
[----:B------:R-:W-:-:S02]  /*aee0*/  UIADD3 UR6, UR10, UR6, URZ ;  /* 0x000000060a067290 */ /* 0x000fc4000fffe03f */
[----:B------:R-:W-:Y:S02]  /*aef0*/  ULEA.HI UR5, UR5, UR7, URZ, 0x7 ;  /* 0x0000000705057291 */ /* 0x000fe4000f8f383f */
[----:B------:R-:W-:Y:S02]  /*af00*/  USHF.R.S32.HI UR4, URZ, 0x1f, UR6 ;  /* 0x0000001f3f047899 */ /* 0x000fe40008011406 */
[----:B------:R-:W-:Y:S02]  /*af10*/  USHF.R.S32.HI UR5, URZ, 0x7, UR5 ;  /* 0x000000073f057899 */ /* 0x000fe40008011405 */
[----:B------:R-:W-:-:S04]  /*af20*/  ULEA.HI UR4, UR4, UR6, URZ, 0x7 ;  /* 0x0000000604047291 */ /* 0x000fc8000f8f383f */
[----:B------:R-:W-:-:S04]  /*af30*/  USHF.R.S32.HI UR4, URZ, 0x7, UR4 ;  /* 0x000000073f047899 */ /* 0x000fc80008011404 */
[----:B------:R-:W-:-:S04]  /*af40*/  UISETP.LT.AND UP0, UPT, UR5, UR4, UPT ;  /* 0x000000040500728c */ /* 0x000fc8000bf01270 */
[----:B------:R-:W-:Y:S02]  /*af50*/  USEL UR40, UR5, UR4, UP0 ;  /* 0x0000000405287287 */ /* 0x000fe40008000000 */
[----:B------:R-:W-:Y:S02]  /*af60*/  USHF.R.U32.HI UR5, URZ, 0x10, UR39 ;  /* 0x000000103f057899 */ /* 0x000fe40008011627 */
[----:B------:R-:W-:Y:S02]  /*af70*/  UISETP.GE.AND UP1, UPT, UR40, 0x1, UPT ;  /* 0x000000012800788c */ /* 0x000fe4000bf26270 */
[----:B------:R-:W-:Y:S02]  /*af80*/  UISETP.NE.AND UP0, UPT, UR5, URZ, UPT ;  /* 0x0000003f0500728c */ /* 0x000fe4000bf05270 */
[----:B------:R-:W-:Y:S02]  /*af90*/  ULOP3.LUT UR39, UR39, 0xffff, URZ, 0xc0, !UPT ;  /* 0x0000ffff27277892 */ /* 0x000fe4000f8ec03f */
[----:B------:R-:W-:-:S07]  /*afa0*/  PLOP3.LUT P0, PT, PT, PT, UP1, 0x80, 0x0 ;  /* 0x000000000000781c */ /* 0x000fce0003f0f018 */
[----:B------:R-:W-:-:S06]  /*afb0*/  @!UP0 ULDC UR5, c[0x0][0x9f0] ;  /* 0x00027c0000058ab9 */ /* 0x000fcc0000000800 */
[----:B-1----:R-:W-:Y:S05]  /*afc0*/  @!P0 BRA `(.L_x_2086) ;  /* 0x0000000000708947 */ /* 0x002fea0003800000 */
[----:B------:R-:W-:Y:S01]  /*afd0*/  IMAD.U32 R6, RZ, RZ, UR5 ;  /* 0x00000005ff067e24 */ /* 0x000fe2000f8e00ff */
[----:B------:R-:W-:-:S04]  /*afe0*/  UIADD3 UR4, UR5, -0x1, UR40 ;  /* 0xffffffff05047890 */ /* 0x000fc8000fffe028 */
[-C--:B------:R-:W-:Y:S02]  /*aff0*/  IABS R0, R6.reuse ;  /* 0x0000000600007213 */ /* 0x080fe40000000000 */
[----:B------:R-:W-:Y:S02]  /*b000*/  IABS R6, R6 ;  /* 0x0000000600067213 */ /* 0x000fe40000000000 */
[----:B------:R-:W0:Y:S08]  /*b010*/  I2F.RP R4, R0 ;  /* 0x0000000000047306 */ /* 0x000e300000209400 */
[----:B0-----:R-:W0:Y:S02]  /*b020*/  MUFU.RCP R4, R4 ;  /* 0x0000000400047308 */ /* 0x001e240000001000 */
[----:B0-----:R-:W-:-:S06]  /*b030*/  VIADD R2, R4, 0xffffffe ;  /* 0x0ffffffe04027836 */ /* 0x001fcc0000000000 */
        /* <DEDUP_REMOVED lines=21> */
.L_x_2086:
        /* <DEDUP_REMOVED lines=32> */
.L_x_2087:
        /* <DEDUP_REMOVED lines=20> */
.L_x_2089:
        /* <DEDUP_REMOVED lines=15> */
.L_x_2088:
[----:B------:R-:W0:Y:S02]  /*b5c0*/  LDC.64 R2, c[0x0][0x9f8] ;  /* 0x00027e00ff027b82 */ /* 0x000e240000000a00 */
[----:B0-----:R-:W-:-:S04]  /*b5d0*/  ISETP.NE.U32.AND P0, PT, R2, RZ, PT ;  /* 0x000000ff0200720c */ /* 0x001fc80003f05070 */
[----:B------:R-:W-:-:S13]  /*b5e0*/  ISETP.NE.AND.EX P0, PT, R3, RZ, PT, P0 ;  /* 0x000000ff0300720c */ /* 0x000fda0003f05300 */
[----:B------:R-:W0:Y:S02]  /*b5f0*/  @P0 LDC.64 R2, c[0x0][0x9f8] ;  /* 0x00027e00ff020b82 */ /* 0x000e240000000a00 */
[----:B0-----:R-:W-:-:S05]  /*b600*/  @P0 IMAD.WIDE R2, R18, 0x4, R2 ;  /* 0x0000000412020825 */ /* 0x001fca00078e0202 */
[----:B------:R0:W2:Y:S01]  /*b610*/  @P0 LDG.E R18, desc[UR42][R2.64] ;  /* 0x0000002a02120981 */ /* 0x0000a2000c1e1900 */
[----:B------:R-:W-:Y:S01]  /*b620*/  UMOV UR4, 0xffffffff ;  /* 0xffffffff00047882 */ /* 0x000fe20000000000 */
[----:B------:R-:W-:Y:S01]  /*b630*/  VIADD R17, R17, 0xffffffff ;  /* 0xffffffff11117836 */ /* 0x000fe20000000000 */
[----:B------:R-:W1:Y:S01]  /*b640*/  S2R R16, SR_TID.X ;  /* 0x0000000000107919 */ /* 0x000e620000002100 */
[----:B0-----:R-:W0:Y:S02]  /*b650*/  LDC.64 R2, c[0x0][0x418] ;  /* 0x00010600ff027b82 */ /* 0x001e240000000a00 */
[----:B0-----:R-:W-:Y:S02]  /*b660*/  ISETP.NE.U32.AND P0, PT, R2, RZ, PT ;  /* 0x000000ff0200720c */ /* 0x001fe40003f05070 */
[----:B-1----:R-:W-:Y:S02]  /*b670*/  SHF.R.U32.HI R0, RZ, 0x5, R16 ;  /* 0x00000005ff007819 */ /* 0x002fe40000011610 */
[----:B------:R-:W-:-:S02]  /*b680*/  ISETP.NE.AND.EX P1, PT, R3, RZ, PT, P0 ;  /* 0x000000ff0300720c */ /* 0x000fc40003f25300 */
[----:B------:R-:W-:Y:S02]  /*b690*/  LOP3.LUT R0, R0, 0x3, RZ, 0xc0, !PT ;  /* 0x0000000300007812 */ /* 0x000fe400078ec0ff */
[----:B------:R-:W-:-:S05]  /*b6a0*/  P2R R4, PR, RZ, 0x2 ;  /* 0x00000002ff047803 */ /* 0x000fca0000000000 */
[----:B------:R0:W-:Y:S01]  /*b6b0*/  STL [R1+0x4], R4 ;  /* 0x0000040401007387 */ /* 0x0001e20000100800 */
[----:B--2---:R-:W-:Y:S02]  /*b6c0*/  SHF.R.S32.HI R19, RZ, 0x1f, R18 ;  /* 0x0000001fff137819 */ /* 0x004fe40000011412 */
[----:B------:R-:W-:Y:S01]  /*b6d0*/  SEL R16, R18, RZ, !P1 ;  /* 0x000000ff12107207 */ /* 0x000fe20004800000 */
[----:B0-----:R-:W-:Y:S06]  /*b6e0*/  BRA.DIV UR4, `(.L_x_2090) ;  /* 0x0000003604847947 */ /* 0x001fec000b800000 */
[----:B------:R0:W1:Y:S02]  /*b6f0*/  SHFL.IDX PT, R14, R0, RZ, 0x1f ;  /* 0x00001fff000e7589 */ /* 0x00006400000e0000 */
.L_x_2170:
[----:B------:R-:W-:Y:S02]  /*b700*/  PLOP3.LUT P2, PT, PT, PT, PT, 0x8, 0x0 ;  /* 0x000000000000781c */ /* 0x000fe40003f4e170 */
[----:B-1----:R-:W-:Y:S02]  /*b710*/  ISETP.NE.AND P0, PT, R14, RZ, PT ;  /* 0x000000ff0e00720c */ /* 0x002fe40003f05270 */
[----:B0-----:R-:W-:-:S05]  /*b720*/  P2R R0, PR, RZ, 0x4 ;  /* 0x00000004ff007803 */ /* 0x001fca0000000000 */
[----:B------:R0:W-:Y:S06]  /*b730*/  STL [R1], R0 ;  /* 0x0000000001007387 */ /* 0x0001ec0000100800 */
[----:B------:R-:W-:Y:S05]  /*b740*/  @P0 BRA `(.L_x_2091) ;  /* 0x0000000400100947 */ /* 0x000fea0003800000 */
[----:B------:R-:W-:-:S03]  /*b750*/  UMOV UR4, 0xffffffff ;  /* 0xffffffff00047882 */ /* 0x000fc60000000000 */
[----:B------:R-:W-:Y:S05]  /*b760*/  BRA.DIV UR4, `(.L_x_2092) ;  /* 0x0000003604847947 */ /* 0x000fea000b800000 */
[----:B------:R-:W-:-:S13]  /*b770*/  ELECT P6, URZ, PT ;  /* 0x00000000003f782f */ /* 0x000fda00038c0000 */
.L_x_2173:
[----:B------:R-:W-:Y:S05]  /*b780*/  @!P6 BRA `(.L_x_2091) ;  /* 0x000000040000e947 */ /* 0x000fea0003800000 */
[----:B------:R-:W-:Y:S01]  /*b790*/  IMAD.MOV.U32 R16, RZ, RZ, R18 ;  /* 0x000000ffff107224 */ /* 0x000fe200078e0012 */
[----:B------:R-:W-:Y:S06]  /*b7a0*/  @!P1 BRA `(.L_x_2093) ;  /* 0x0000000000489947 */ /* 0x000fec0003800000 */
[----:B------:R-:W1:Y:S01]  /*b7b0*/  LDC R6, c[0x0][0x43c] ;  /* 0x00010f00ff067b82 */ /* 0x000e620000000800 */
[----:B0-----:R-:W-:Y:S01]  /*b7c0*/  IMAD.MOV.U32 R0, RZ, RZ, R17 ;  /* 0x000000ffff007224 */ /* 0x001fe200078e0011 */
[----:B------:R-:W-:Y:S02]  /*b7d0*/  ULDC.64 UR4, c[0x0][0x428] ;  /* 0x00010a0000047ab9 */ /* 0x000fe40000000a00 */
[----:B------:R-:W-:-:S04]  /*b7e0*/  IMAD R7, R19, UR4, RZ ;  /* 0x0000000413077c24 */ /* 0x000fc8000f8e02ff */
[----:B------:R-:W-:Y:S01]  /*b7f0*/  IMAD R7, R18, UR5, R7 ;  /* 0x0000000512077c24 */ /* 0x000fe2000f8e0207 */
[----:B-1----:R-:W-:-:S13]  /*b800*/  ISETP.NE.AND P0, PT, R6, 0x1, PT ;  /* 0x000000010600780c */ /* 0x002fda0003f05270 */
[----:B------:R-:W0:Y:S02]  /*b810*/  @P0 LDC.64 R4, c[0x0][0x440] ;  /* 0x00011000ff040b82 */ /* 0x000e240000000a00 */
[----:B0-----:R-:W-:-:S05]  /*b820*/  @P0 IMAD.HI.U32 R4, R17, R4, RZ ;  /* 0x0000000411040227 */ /* 0x001fca00078e00ff */
[----:B------:R-:W-:-:S04]  /*b830*/  @P0 SHF.R.U32.HI R0, RZ, R5, R4 ;  /* 0x00000005ff000219 */ /* 0x000fc80000011604 */
[--C-:B------:R-:W-:Y:S01]  /*b840*/  SHF.R.S32.HI R5, RZ, 0x1f, R0.reuse ;  /* 0x0000001fff057819 */ /* 0x100fe20000011400 */
[----:B------:R-:W-:-:S04]  /*b850*/  IMAD.MOV.U32 R4, RZ, RZ, R0 ;  /* 0x000000ffff047224 */ /* 0x000fc800078e0000 */
[----:B------:R-:W-:-:S04]  /*b860*/  IMAD.WIDE.U32 R4, R18, UR4, R4 ;  /* 0x0000000412047c25 */ /* 0x000fc8000f8e0004 */
[----:B------:R-:W-:Y:S01]  /*b870*/  IMAD.IADD R5, R5, 0x1, R7 ;  /* 0x0000000105057824 */ /* 0x000fe200078e0207 */
[----:B------:R-:W-:-:S04]  /*b880*/  LEA R2, P0, R4, R2, 0x2 ;  /* 0x0000000204027211 */ /* 0x000fc800078010ff */
[----:B------:R-:W-:-:S05]  /*b890*/  LEA.HI.X R3, R4, R3, R5, 0x2, P0 ;  /* 0x0000000304037211 */ /* 0x000fca00000f1405 */
[----:B------:R1:W5:Y:S01]  /*b8a0*/  LDG.E R16, desc[UR42][R2.64] ;  /* 0x0000002a02107981 */ /* 0x000362000c1e1900 */
[----:B------:R-:W-:-:S04]  /*b8b0*/  IMAD.MOV R0, RZ, RZ, -R0 ;  /* 0x000000ffff007224 */ /* 0x000fc800078e0a00 */
[----:B------:R-:W-:-:S07]  /*b8c0*/  IMAD R17, R6, R0, R17 ;  /* 0x0000000006117224 */ /* 0x000fce00078e0211 */
.L_x_2093:
[----:B0-----:R-:W-:Y:S01]  /*b8d0*/  IMAD.MOV.U32 R0, RZ, RZ, 0x1 ;  /* 0x00000001ff007424 */ /* 0x001fe200078e00ff */
[----:B------:R-:W1:Y:S04]  /*b8e0*/  S2R R8, SR_TID.X ;  /* 0x0000000000087919 */ /* 0x000e680000002100 */
[----:B------:R-:W-:-:S04]  /*b8f0*/  SHF.L.U32 R0, R0, 0x1f, RZ ;  /* 0x0000001f00007819 */ /* 0x000fc800000006ff */
[----:B------:R-:W0:Y:S01]  /*b900*/  SYNCS.PHASECHK.TRANS64.TRYWAIT P0, [UR38+0x34840], R0 ;  /* 0x03484000ff0075a7 */ /* 0x000e220008000166 */
[----:B-1----:R-:W-:-:S04]  /*b910*/  LOP3.LUT R2, R8, 0x7f, RZ, 0xc0, !PT ;  /* 0x0000007f08027812 */ /* 0x002fc800078ec0ff */
[----:B------:R-:W-:Y:S01]  /*b920*/  ISETP.NE.AND P1, PT, R2, RZ, PT ;  /* 0x000000ff0200720c */ /* 0x000fe20003f25270 */
[----:B0-----:R-:W-:-:S12]  /*b930*/  @!P0 BRA `(.L_x_2094) ;  /* 0x0000003400308947 */ /* 0x001fd80003800000 */
.L_x_2174:
[----:B------:R-:W-:Y:S05]  /*b940*/  @P1 BRA `(.L_x_2095) ;  /* 0x0000000000181947 */ /* 0x000fea0003800000 */
[----:B------:R-:W1:Y:S01]  /*b950*/  S2R R2, SR_TID.X ;  /* 0x0000000000027919 */ /* 0x000e620000002100 */
[----:B0-----:R-:W-:-:S04]  /*b960*/  IMAD.MOV.U32 R0, RZ, RZ, 0xc000 ;  /* 0x0000c000ff007424 */ /* 0x001fc800078e00ff */
[----:B------:R2:W-:Y:S01]  /*b970*/  SYNCS.ARRIVE.TRANS64 RZ, [UR38+0x34830], R0 ;  /* 0x03483000ffff79a7 */ /* 0x0005e20008000026 */
[----:B-1----:R-:W-:-:S13]  /*b980*/  LOP3.LUT P0, RZ, R2, 0x1f, RZ, 0xc0, !PT ;  /* 0x0000001f02ff7812 */ /* 0x002fda000780c0ff */
[----:B--2---:R-:W-:Y:S05]  /*b990*/  @!P0 BRA `(.L_x_2095) ;  /* 0x0000000000048947 */ /* 0x004fea0003800000 */
[----:B------:R-:W-:Y:S01]  /*b9a0*/  BPT.TRAP 0x1 ;  /* 0x000000040000795c */ /* 0x000fe20000300000 */
.L_x_2095:
[----:B------:R-:W-:Y:S01]  /*b9b0*/  R2UR UR11, R17 ;  /* 0x00000000110b72ca */ /* 0x000fe200000e0000 */
[----:B------:R-:W-:Y:S01]  /*b9c0*/  ULDC.64 UR4, c[0x0][0x198] ;  /* 0x0000660000047ab9 */ /* 0x000fe20000000a00 */
[----:B-----5:R-:W-:Y:S01]  /*b9d0*/  R2UR UR13, R16 ;  /* 0x00000000100d72ca */ /* 0x020fe200000e0000 */
[----:B------:R-:W-:Y:S01]  /*b9e0*/  UIADD3 UR4, UP0, UR4, 0x370, URZ ;  /* 0x0000037004047890 */ /* 0x000fe2000ff1e03f */
[----:B------:R-:W-:Y:S01]  /*b9f0*/  PLOP3.LUT P0, PT, PT, PT, PT, 0x80, 0x0 ;  /* 0x000000000000781c */ /* 0x000fe20003f0f070 */
[----:B------:R-:W-:Y:S02]  /*ba00*/  UIADD3 UR8, UR38, 0x1c400, URZ ;  /* 0x0001c40026087890 */ /* 0x000fe4000fffe03f */
[----:B------:R-:W-:Y:S01]  /*ba10*/  UIADD3 UR9, UR38, 0x34830, URZ ;  /* 0x0003483026097890 */ /* 0x000fe2000fffe03f */
[----:B0-----:R-:W-:Y:S01]  /*ba20*/  P2R R0, PR, RZ, 0x1 ;  /* 0x00000001ff007803 */ /* 0x001fe20000000000 */
[----:B------:R-:W-:Y:S02]  /*ba30*/  UIADD3.X UR5, URZ, UR5, URZ, UP0, !UPT ;  /* 0x000000053f057290 */ /* 0x000fe400087fe43f */
[----:B------:R-:W-:-:S02]  /*ba40*/  UIADD3 UR16, UR38, 0x20400, URZ ;  /* 0x0002040026107890 */ /* 0x000fc4000fffe03f */
[----:B------:R-:W-:Y:S01]  /*ba50*/  USHF.L.U32 UR11, UR11, 0x7, URZ ;  /* 0x000000070b0b7899 */ /* 0x000fe2000800063f */
[----:B------:R1:W-:Y:S01]  /*ba60*/  STL [R1], R0 ;  /* 0x0000000001007387 */ /* 0x0003e20000100800 */
        /* <DEDUP_REMOVED lines=15> */
[----:B------:R1:W-:Y:S01]  /*bb60*/  UTMALDG.4D [UR16], [UR4], desc[UR6] ;  /* 0x00000610040075b4 */ /* 0x0003e20008019000 */
[----:B------:R1:W-:Y:S02]  /*bb70*/  UTMALDG.4D [UR32], [UR4], desc[UR6] ;  /* 0x00000620040075b4 */ /* 0x0003e40008019000 */
[----:B-1----:R-:W-:Y:S01]  /*bb80*/  NOP ;  /* 0x0000000000007918 */ /* 0x002fe20000000000 */
.L_x_2091:
        /* <DEDUP_REMOVED lines=21> */
[----:B01----:R-:W-:Y:S05]  /*bce0*/  CALL.ABS.NOINC R2 ;  /* 0x0000000002007343 */ /* 0x003fea0003c00000 */
.L_x_2096:
[----:B------:R-:W1:Y:S01]  /*bcf0*/  S2R R4, SR_CTAID.Z ;  /* 0x0000000000047919 */ /* 0x000e620000002700 */
[----:B------:R-:W2:Y:S01]  /*bd00*/  LDC R8, c[0x0][0x448] ;  /* 0x00011200ff087b82 */ /* 0x000ea20000000800 */
[----:B------:R-:W-:Y:S01]  /*bd10*/  USHF.R.S32.HI UR4, URZ, 0x1f, UR36 ;  /* 0x0000001f3f047899 */ /* 0x000fe20008011424 */
[----:B------:R-:W3:Y:S01]  /*bd20*/  S2R R12, SR_TID.X ;  /* 0x00000000000c7919 */ /* 0x000ee20000002100 */
[----:B------:R-:W-:Y:S02]  /*bd30*/  ULDC.64 UR8, c[0x0][0x2d8] ;  /* 0x0000b60000087ab9 */ /* 0x000fe40000000a00 */
[----:B------:R-:W-:Y:S01]  /*bd40*/  UIMAD UR6, UR4, UR8, URZ ;  /* 0x00000008040672a4 */ /* 0x000fe2000f8e023f */
[----:B------:R-:W4:Y:S02]  /*bd50*/  S2R R9, SR_CTAID.X ;  /* 0x0000000000097919 */ /* 0x000f240000002500 */
[----:B------:R-:W0:Y:S01]  /*bd60*/  LDC.64 R2, c[0x0][0x2e0] ;  /* 0x0000b800ff027b82 */ /* 0x000e220000000a00 */
[----:B------:R-:W-:-:S02]  /*bd70*/  UIMAD.WIDE.U32 UR4, UR36, UR8, URZ ;  /* 0x00000008240472a5 */ /* 0x000fc4000f8e003f */
[----:B------:R-:W-:-:S04]  /*bd80*/  UIMAD UR6, UR36, UR9, UR6 ;  /* 0x00000009240672a4 */ /* 0x000fc8000f8e0206 */
[----:B------:R-:W-:Y:S01]  /*bd90*/  UIADD3 UR5, UR5, UR6, URZ ;  /* 0x0000000605057290 */ /* 0x000fe2000fffe03f */
[----:B--2---:R-:W-:Y:S02]  /*bda0*/  ISETP.NE.AND P0, PT, R8, 0x1, PT ;  /* 0x000000010800780c */ /* 0x004fe40003f05270 */
[----:B-1----:R-:W-:Y:S02]  /*bdb0*/  SHF.R.S32.HI R5, RZ, 0x1f, R4 ;  /* 0x0000001fff057819 */ /* 0x002fe40000011404 */
[----:B---3--:R-:W-:-:S03]  /*bdc0*/  LOP3.LUT R11, R12, 0x7f, RZ, 0xc0, !PT ;  /* 0x0000007f0c0b7812 */ /* 0x008fc600078ec0ff */
[----:B0-----:R-:W-:Y:S01]  /*bdd0*/  IMAD R0, R5, R2, RZ ;  /* 0x0000000205007224 */ /* 0x001fe200078e02ff */
[----:B------:R-:W-:-:S03]  /*bde0*/  SHF.R.U32.HI R6, RZ, 0x3, R11 ;  /* 0x00000003ff067819 */ /* 0x000fc6000001160b */
[C---:B------:R-:W-:Y:S02]  /*bdf0*/  IMAD R5, R4.reuse, R3, R0 ;  /* 0x0000000304057224 */ /* 0x040fe400078e0200 */
[----:B------:R-:W-:Y:S01]  /*be00*/  IMAD.WIDE.U32 R2, R4, R2, UR4 ;  /* 0x0000000404027e25 */ /* 0x000fe2000f8e0002 */
[----:B------:R-:W0:Y:S01]  /*be10*/  @P0 LDC R0, c[0x0][0x450] ;  /* 0x00011400ff000b82 */ /* 0x000e220000000800 */
[----:B------:R-:W-:Y:S02]  /*be20*/  ULDC.64 UR4, c[0x0][0x2d0] ;  /* 0x0000b40000047ab9 */ /* 0x000fe40000000a00 */
[----:B------:R-:W-:Y:S02]  /*be30*/  IMAD.IADD R3, R3, 0x1, R5 ;  /* 0x0000000103037824 */ /* 0x000fe400078e0205 */
[----:B------:R-:W-:-:S03]  /*be40*/  IMAD.SHL.U32 R5, R12, 0x10, RZ ;  /* 0x000000100c057824 */ /* 0x000fc600078e00ff */
[----:B------:R-:W1:Y:S02]  /*be50*/  @P0 LDC R4, c[0x0][0x44c] ;  /* 0x00011300ff040b82 */ /* 0x000e640000000800 */
[----:B------:R-:W-:-:S05]  /*be60*/  LOP3.LUT R10, R6, 0x70, R5, 0xf8, !PT ;  /* 0x00000070060a7812 */ /* 0x000fca00078ef805 */
[----:B----4-:R-:W-:-:S04]  /*be70*/  IMAD R5, R9, 0x80, R10 ;  /* 0x0000008009057824 */ /* 0x010fc800078e020a */
[----:B-1----:R-:W-:-:S04]  /*be80*/  @P0 IMAD.HI.U32 R7, R5, R4, RZ ;  /* 0x0000000405070227 */ /* 0x002fc800078e00ff */
[----:B------:R-:W-:Y:S01]  /*be90*/  IMAD.MOV.U32 R4, RZ, RZ, R5 ;  /* 0x000000ffff047224 */ /* 0x000fe200078e0005 */
[----:B0-----:R-:W-:Y:S01]  /*bea0*/  @P0 SHF.R.U32.HI R4, RZ, R0, R7 ;  /* 0x00000000ff040219 */ /* 0x001fe20000011607 */
[----:B------:R-:W-:-:S04]  /*beb0*/  IMAD.SHL.U32 R7, R11, 0x8, RZ ;  /* 0x000000080b077824 */ /* 0x000fc800078e00ff */
        /* <DEDUP_REMOVED lines=14> */
[----:B------:R-:W-:Y:S01]  /*bfa0*/  IMAD.IADD R5, R3, 0x1, R4 ;  /* 0x0000000103057824 */ /* 0x000fe200078e0204 */
[----:B------:R-:W-:-:S04]  /*bfb0*/  ULDC UR4, c[0x0][0x2b8] ;  /* 0x0000ae0000047ab9 */ /* 0x000fc80000000800 */
[----:B------:R-:W-:Y:S02]  /*bfc0*/  LEA.HI.X R5, R2, UR5, R5, 0x1, P0 ;  /* 0x0000000502057c11 */ /* 0x000fe400080f0c05 */
[----:B------:R-:W-:-:S04]  /*bfd0*/  SHF.L.U32 R2, R12, 0x3, RZ ;  /* 0x000000030c027819 */ /* 0x000fc800000006ff */
        /* <DEDUP_REMOVED lines=14> */
[----:B------:R-:W-:Y:S02]  /*c0c0*/  IMAD R6, R9, 0x80, R6 ;  /* 0x0000008009067824 */ /* 0x000fe400078e0206 */
[----:B------:R-:W0:Y:S01]  /*c0d0*/  SHFL.IDX PT, R3, R0, RZ, 0x181f ;  /* 0x00181fff00037589 */ /* 0x000e2200000e0000 */
[----:B------:R-:W-:Y:S02]  /*c0e0*/  IMAD R4, R8, UR4, RZ ;  /* 0x0000000408047c24 */ /* 0x000fe4000f8e02ff */
[C---:B------:R-:W-:Y:S01]  /*c0f0*/  VIADD R9, R6.reuse, 0x10 ;  /* 0x0000001006097836 */ /* 0x040fe20000000000 */
[----:B------:R-:W1:Y:S02]  /*c100*/  SHFL.IDX PT, R8, R5, 0x1, 0x181f ;  /* 0x00381f0005087f89 */ /* 0x000e6400000e0000 */
[----:B------:R-:W-:-:S02]  /*c110*/  ISETP.GE.AND P3, PT, R6, R4, PT ;  /* 0x000000040600720c */ /* 0x000fc40003f66270 */
[----:B------:R-:W2:Y:S11]  /*c120*/  SHFL.IDX PT, R14, R0, 0x1, 0x181f ;  /* 0x00381f00000e7f89 */ /* 0x000eb600000e0000 */
[----:B------:R-:W-:-:S02]  /*c130*/  @!P3 LEA R21, R7, UR38, 0x1 ;  /* 0x000000260715bc11 */ /* 0x000fc4000f8e08ff */
[----:B0-----:R-:W-:-:S04]  /*c140*/  LOP3.LUT R3, R3, R2, RZ, 0x3c, !PT ;  /* 0x0000000203037212 */ /* 0x001fc800078e3cff */
[----:B------:R-:W-:-:S04]  /*c150*/  LOP3.LUT R2, R3, R2, RZ, 0x3c, !PT ;  /* 0x0000000203027212 */ /* 0x000fc800078e3cff */
[----:B------:R-:W-:-:S03]  /*c160*/  LOP3.LUT R3, R3, R2, RZ, 0x3c, !PT ;  /* 0x0000000203037212 */ /* 0x000fc600078e3cff */
[----:B------:R-:W-:-:S05]  /*c170*/  @!P3 IMAD.WIDE.U32 R2, R10, 0x2, R2 ;  /* 0x000000020a02b825 */ /* 0x000fca00078e0002 */
[----:B------:R-:W-:Y:S04]  /*c180*/  @!P3 LDGSTS.E.BYPASS.LTC128B.128 [R21+0x10400], desc[UR42][R2.64], !P2 ;  /* 0x104000000215bfae */ /* 0x000fe8000d101d6a */
[----:B------:R-:W-:Y:S04]  /*c190*/  @!P3 LDGSTS.E.BYPASS.LTC128B.128 [R21+0x14400], desc[UR42][R2.64+0x80], !P0 ;  /* 0x144000800215bfae */ /* 0x000fe8000c101d6a */
[----:B------:R0:W-:Y:S01]  /*c1a0*/  @!P3 LDGSTS.E.BYPASS.LTC128B.128 [R21+0x18400], desc[UR42][R2.64+0x100], !P1 ;  /* 0x184001000215bfae */ /* 0x0001e2000c901d6a */
[----:B------:R-:W-:Y:S01]  /*c1b0*/  ISETP.GE.AND P3, PT, R9, R4, PT ;  /* 0x000000040900720c */ /* 0x000fe20003f66270 */
[----:B-1----:R-:W-:-:S02]  /*c1c0*/  IMAD.MOV.U32 R9, RZ, RZ, R8 ;  /* 0x000000ffff097224 */ /* 0x002fc400078e0008 */
[----:B--2---:R-:W-:Y:S02]  /*c1d0*/  IMAD.MOV.U32 R8, RZ, RZ, R14 ;  /* 0x000000ffff087224 */ /* 0x004fe400078e000e */
[----:B------:R-:W-:Y:S04]  /*c1e0*/  SHFL.IDX PT, R14, R0, 0x2, 0x181f ;  /* 0x00581f00000e7f89 */ /* 0x000fe800000e0000 */
[----:B0-----:R-:W0:Y:S01]  /*c1f0*/  SHFL.IDX PT, R2, R5, 0x2, 0x181f ;  /* 0x00581f0005027f89 */ /* 0x001e2200000e0000 */
[----:B------:R-:W-:-:S03]  /*c200*/  VIADD R3, R6, 0x20 ;  /* 0x0000002006037836 */ /* 0x000fc60000000000 */
[----:B------:R-:W-:Y:S01]  /*c210*/  @!P3 LEA R20, R7, UR38, 0x1 ;  /* 0x000000260714bc11 */ /* 0x000fe2000f8e08ff */
[----:B------:R-:W-:-:S05]  /*c220*/  @!P3 IMAD.WIDE.U32 R8, R10, 0x2, R8 ;  /* 0x000000020a08b825 */ /* 0x000fca00078e0008 */
[----:B------:R-:W-:Y:S04]  /*c230*/  @!P3 LDGSTS.E.BYPASS.LTC128B.128 [R20+0x10c00], desc[UR42][R8.64], !P2 ;  /* 0x10c000000814bfae */ /* 0x000fe8000d101d6a */
[----:B------:R-:W-:Y:S04]  /*c240*/  @!P3 LDGSTS.E.BYPASS.LTC128B.128 [R20+0x14c00], desc[UR42][R8.64+0x80], !P0 ;  /* 0x14c000800814bfae */ /* 0x000fe8000c101d6a */
[----:B------:R1:W-:Y:S01]  /*c250*/  @!P3 LDGSTS.E.BYPASS.LTC128B.128 [R20+0x18c00], desc[UR42][R8.64+0x100], !P1 ;  /* 0x18c001000814bfae */ /* 0x0003e2000c901d6a */
[----:B------:R-:W-:Y:S01]  /*c260*/  ISETP.GE.AND P3, PT, R3, R4, PT ;  /* 0x000000040300720c */ /* 0x000fe20003f66270 */
[----:B0-----:R-:W-:-:S02]  /*c270*/  IMAD.MOV.U32 R3, RZ, RZ, R2 ;  /* 0x000000ffff037224 */ /* 0x001fc400078e0002 */
[----:B------:R-:W-:Y:S01]  /*c280*/  IMAD.MOV.U32 R2, RZ, RZ, R14 ;  /* 0x000000ffff027224 */ /* 0x000fe200078e000e */
[----:B-1----:R-:W0:Y:S01]  /*c290*/  SHFL.IDX PT, R8, R5, 0x3, 0x181f ;  /* 0x00781f0005087f89 */ /* 0x002e2200000e0000 */
[----:B------:R-:W-:-:S08]  /*c2a0*/  VIADD R9, R6, 0x30 ;  /* 0x0000003006097836 */ /* 0x000fd00000000000 */
[----:B------:R-:W-:Y:S01]  /*c2b0*/  @!P3 LEA R21, R7, UR38, 0x1 ;  /* 0x000000260715bc11 */ /* 0x000fe2000f8e08ff */
[----:B------:R-:W-:Y:S01]  /*c2c0*/  @!P3 IMAD.WIDE.U32 R2, R10, 0x2, R2 ;  /* 0x000000020a02b825 */ /* 0x000fe200078e0002 */
        /* <DEDUP_REMOVED lines=47> */
.L_x_2191:
[----:B0-----:R-:W-:Y:S01]  /*c5c0*/  VIADD R3, R6, 0x70 ;  /* 0x0000007006037836 */ /* 0x001fe20000000000 */
[----:B------:R-:W-:Y:S01]  /*c5d0*/  BSSY B0, `(.L_x_2098) ;  /* 0x000000d000007945 */ /* 0x000fe20003800000 */
[----:B--2---:R-:W-:-:S03]  /*c5e0*/  IMAD.MOV.U32 R2, RZ, RZ, R14 ;  /* 0x000000ffff027224 */ /* 0x004fc600078e000e */
        /* <DEDUP_REMOVED lines=11> */
.L_x_2099:
[----:B------:R-:W-:Y:S05]  /*c6a0*/  BSYNC B0 ;  /* 0x0000000000007941 */ /* 0x000fea0003800000 */
.L_x_2098:
        /* <DEDUP_REMOVED lines=13> */
.L_x_2192:
[----:B------:R-:W-:Y:S02]  /*c780*/  IMAD.MOV.U32 R9, RZ, RZ, 0x1 ;  /* 0x00000001ff097424 */ /* 0x000fe400078e00ff */
[----:B------:R-:W-:Y:S01]  /*c790*/  IMAD.MOV.U32 R8, RZ, RZ, RZ ;  /* 0x000000ffff087224 */ /* 0x000fe200078e00ff */
[----:B------:R-:W-:Y:S06]  /*c7a0*/  @!P1 BRA `(.L_x_2101) ;  /* 0x0000001800e89947 */ /* 0x000fec0003800000 */
[----:B------:R-:W2:Y:S04]  /*c7b0*/  LDL.LU R4, [R1+0xc] ;  /* 0x00000c0001047983 */ /* 0x000ea80000300800 */
[----:B-1----:R-:W3:Y:S01]  /*c7c0*/  LDL.LU R3, [R1+0x8] ;  /* 0x0000080001037983 */ /* 0x002ee20000300800 */
        /* <DEDUP_REMOVED lines=17> */
[----:B------:R-:W-:Y:S02]  /*c8e0*/  IMAD.IADD R6, R5, 0x1, -R12 ;  /* 0x0000000105067824 */ /* 0x000fe400078e0a0c */
[----:B------:R-:W-:Y:S02]  /*c8f0*/  IMAD.MOV.U32 R7, RZ, RZ, 0x1 ;  /* 0x00000001ff077424 */ /* 0x000fe400078e00ff */
[----:B------:R-:W-:-:S07]  /*c900*/  IMAD.MOV.U32 R4, RZ, RZ, R16 ;  /* 0x000000ffff047224 */ /* 0x000fce00078e0010 */
.L_x_2135:
[----:B------:R-:W2:Y:S01]  /*c910*/  LDL R2, [R1] ;  /* 0x0000000001027983 */ /* 0x000ea20000100800 */
[----:B------:R-:W-:Y:S01]  /*c920*/  VIADD R6, R6, 0xfffffffe ;  /* 0xfffffffe06067836 */ /* 0x000fe20000000000 */
[----:B------:R-:W-:Y:S04]  /*c930*/  BSSY B1, `(.L_x_2103) ;  /* 0x0000088000017945 */ /* 0x000fe80003800000 */
[----:B------:R-:W-:Y:S02]  /*c940*/  ISETP.NE.AND P1, PT, R6, RZ, PT ;  /* 0x000000ff0600720c */ /* 0x000fe40003f25270 */
[----:B--2---:R-:W-:-:S13]  /*c950*/  ISETP.NE.AND P0, PT, R2, RZ, PT ;  /* 0x000000ff0200720c */ /* 0x004fda0003f05270 */
[----:B------:R-:W-:Y:S05]  /*c960*/  @!P0 BRA `(.L_x_2104) ;  /* 0x0000000800108947 */ /* 0x000fea0003800000 */
[----:B------:R-:W2:Y:S01]  /*c970*/  LDL R2, [R1+0x4] ;  /* 0x0000040001027983 */ /* 0x000ea20000100800 */
[----:B------:R-:W-:Y:S01]  /*c980*/  IMAD.MOV.U32 R9, RZ, RZ, R0 ;  /* 0x000000ffff097224 */ /* 0x000fe200078e0000 */
[----:B--2---:R-:W-:-:S13]  /*c990*/  ISETP.NE.AND P0, PT, R2, RZ, PT ;  /* 0x000000ff0200720c */ /* 0x004fda0003f05270 */
[----:B------:R-:W-:Y:S05]  /*c9a0*/  @!P0 BRA `(.L_x_2105) ;  /* 0x0000000000488947 */ /* 0x000fea0003800000 */
[----:B------:R-:W0:Y:S01]  /*c9b0*/  LDC R9, c[0x0][0x43c] ;  /* 0x00010f00ff097b82 */ /* 0x000e220000000800 */
[----:B------:R-:W-:Y:S02]  /*c9c0*/  ULDC.64 UR4, c[0x0][0x428] ;  /* 0x00010a0000047ab9 */ /* 0x000fe40000000a00 */
[----:B------:R-:W-:Y:S01]  /*c9d0*/  IMAD R5, R19, UR4, RZ ;  /* 0x0000000413057c24 */ /* 0x000fe2000f8e02ff */
[----:B0-----:R-:W-:-:S13]  /*c9e0*/  ISETP.NE.AND P0, PT, R9, 0x1, PT ;  /* 0x000000010900780c */ /* 0x001fda0003f05270 */
[----:B------:R-:W0:Y:S02]  /*c9f0*/  @P0 LDC.64 R2, c[0x0][0x440] ;  /* 0x00011000ff020b82 */ /* 0x000e240000000a00 */
[----:B0-----:R-:W-:-:S04]  /*ca00*/  @P0 IMAD.HI.U32 R4, R0, R2, RZ ;  /* 0x0000000200040227 */ /* 0x001fc800078e00ff */
[----:B------:R-:W-:Y:S01]  /*ca10*/  IMAD.MOV.U32 R2, RZ, RZ, R0 ;  /* 0x000000ffff027224 */ /* 0x000fe200078e0000 */
[----:B------:R-:W-:Y:S01]  /*ca20*/  @P0 SHF.R.U32.HI R2, RZ, R3, R4 ;  /* 0x00000003ff020219 */ /* 0x000fe20000011604 */
[----:B------:R-:W-:-:S04]  /*ca30*/  IMAD R4, R18, UR5, R5 ;  /* 0x0000000512047c24 */ /* 0x000fc8000f8e0205 */
[----:B------:R-:W-:-:S04]  /*ca40*/  IMAD.MOV R3, RZ, RZ, -R2 ;  /* 0x000000ffff037224 */ /* 0x000fc800078e0a02 */
[----:B------:R-:W-:Y:S01]  /*ca50*/  IMAD R9, R9, R3, R0 ;  /* 0x0000000309097224 */ /* 0x000fe200078e0200 */
[----:B------:R-:W-:-:S03]  /*ca60*/  SHF.R.S32.HI R3, RZ, 0x1f, R2 ;  /* 0x0000001fff037819 */ /* 0x000fc60000011402 */
[----:B------:R-:W-:Y:S01]  /*ca70*/  IMAD.WIDE.U32 R2, R18, UR4, R2 ;  /* 0x0000000412027c25 */ /* 0x000fe2000f8e0002 */
[----:B------:R-:W-:-:S03]  /*ca80*/  ULDC.64 UR4, c[0x0][0x418] ;  /* 0x0001060000047ab9 */ /* 0x000fc60000000a00 */
[----:B------:R-:W-:Y:S01]  /*ca90*/  IMAD.IADD R3, R4, 0x1, R3 ;  /* 0x0000000104037824 */ /* 0x000fe200078e0203 */
[----:B------:R-:W-:-:S04]  /*caa0*/  LEA R4, P0, R2, UR4, 0x2 ;  /* 0x0000000402047c11 */ /* 0x000fc8000f8010ff */
[----:B------:R-:W-:-:S05]  /*cab0*/  LEA.HI.X R5, R2, UR5, R3, 0x2, P0 ;  /* 0x0000000502057c11 */ /* 0x000fca00080f1403 */
[----:B------:R0:W5:Y:S04]  /*cac0*/  LDG.E R4, desc[UR42][R4.64] ;  /* 0x0000002a04047981 */ /* 0x000168000c1e1900 */
.L_x_2105:
[----:B------:R-:W1:Y:S01]  /*cad0*/  S2R R2, SR_TID.X ;  /* 0x0000000000027919 */ /* 0x000e620000002100 */
[----:B------:R-:W-:Y:S01]  /*cae0*/  BSSY B2, `(.L_x_2106) ;  /* 0x0000006000027945 */ /* 0x000fe20003800000 */
[----:B-1----:R-:W-:Y:S02]  /*caf0*/  LOP3.LUT R3, R2, 0x7f, RZ, 0xc0, !PT ;  /* 0x0000007f02037812 */ /* 0x002fe400078ec0ff */
[----:B------:R-:W-:Y:S02]  /*cb00*/  SHF.L.U32 R2, R7, 0x1f, RZ ;  /* 0x0000001f07027819 */ /* 0x000fe400000006ff */
[----:B------:R-:W-:Y:S02]  /*cb10*/  ISETP.NE.AND P2, PT, R3, RZ, PT ;  /* 0x000000ff0300720c */ /* 0x000fe40003f45270 */
[----:B------:R-:W1:Y:S02]  /*cb20*/  SYNCS.PHASECHK.TRANS64.TRYWAIT P0, [UR38+0x34848], R2 ;  /* 0x03484802ff0075a7 */ /* 0x000e640008000166 */
[----:B-1----:R-:W-:Y:S09]  /*cb30*/  @!P0 BRA `(.L_x_2107) ;  /* 0x0000002c00988947 */ /* 0x002ff20003800000 */
.L_x_2193:
[----:B------:R-:W-:Y:S05]  /*cb40*/  BSYNC B2 ;  /* 0x0000000000027941 */ /* 0x000fea0003800000 */
.L_x_2106:
[----:B------:R-:W-:Y:S04]  /*cb50*/  BSSY B2, `(.L_x_2108) ;  /* 0x0000007000027945 */ /* 0x000fe80003800000 */
[----:B------:R-:W-:Y:S05]  /*cb60*/  @P2 BRA `(.L_x_2109) ;  /* 0x0000000000142947 */ /* 0x000fea0003800000 */
[----:B------:R-:W-:Y:S01]  /*cb70*/  ISETP.NE.AND P0, PT, R10, RZ, PT ;  /* 0x000000ff0a00720c */ /* 0x000fe20003f05270 */
[----:B-1----:R-:W-:-:S04]  /*cb80*/  IMAD.MOV.U32 R3, RZ, RZ, 0xc000 ;  /* 0x0000c000ff037424 */ /* 0x002fc800078e00ff */
[----:B------:R2:W-:Y:S08]  /*cb90*/  SYNCS.ARRIVE.TRANS64 RZ, [UR38+0x34838], R3 ;  /* 0x03483803ffff79a7 */ /* 0x0005f00008000026 */
[----:B--2---:R-:W-:Y:S05]  /*cba0*/  @!P0 BRA `(.L_x_2109) ;  /* 0x0000000000048947 */ /* 0x004fea0003800000 */
[----:B------:R-:W-:Y:S01]  /*cbb0*/  BPT.TRAP 0x1 ;  /* 0x000000040000795c */ /* 0x000fe20000300000 */
.L_x_2109:
[----:B------:R-:W-:Y:S05]  /*cbc0*/  BSYNC B2 ;  /* 0x0000000000027941 */ /* 0x000fea0003800000 */
.L_x_2108:
        /* <DEDUP_REMOVED lines=11> */
.L_x_2110:
        /* <DEDUP_REMOVED lines=13> */
.L_x_2111:
        /* <DEDUP_REMOVED lines=14> */
.L_x_2112:
        /* <DEDUP_REMOVED lines=12> */
.L_x_2194:
[----:B------:R-:W-:Y:S05]  /*cef0*/  BSYNC B2 ;  /* 0x0000000000027941 */ /* 0x000fea0003800000 */
.L_x_2113:
        /* <DEDUP_REMOVED lines=9> */
.L_x_2116:
[----:B------:R-:W-:Y:S05]  /*cf90*/  BSYNC B2 ;  /* 0x0000000000027941 */ /* 0x000fea0003800000 */
.L_x_2115:
        /* <DEDUP_REMOVED lines=10> */
.L_x_2117:
        /* <DEDUP_REMOVED lines=13> */
.L_x_2118:
        /* <DEDUP_REMOVED lines=10> */
.L_x_2104:
[----:B------:R-:W-:Y:S05]  /*d1b0*/  BSYNC B1 ;  /* 0x0000000000017941 */ /* 0x000fea0003800000 */
.L_x_2103:
[----:B------:R-:W2:Y:S01]  /*d1c0*/  LDL R2, [R1] ;  /* 0x0000000001027983 */ /* 0x000ea20000100800 */
[----:B------:R-:W-:Y:S01]  /*d1d0*/  BSSY B1, `(.L_x_2119) ;  /* 0x0000088000017945 */ /* 0x000fe20003800000 */
[----:B------:R-:W-:Y:S02]  /*d1e0*/  LOP3.LUT R9, R7, 0x1, RZ, 0x3c, !PT ;  /* 0x0000000107097812 */ /* 0x000fe400078e3cff */
[----:B--2---:R-:W-:-:S13]  /*d1f0*/  ISETP.NE.AND P0, PT, R2, RZ, PT ;  /* 0x000000ff0200720c */ /* 0x004fda0003f05270 */
[----:B------:R-:W-:Y:S05]  /*d200*/  @!P0 BRA `(.L_x_2120) ;  /* 0x0000000800108947 */ /* 0x000fea0003800000 */
[----:B------:R-:W2:Y:S01]  /*d210*/  LDL R2, [R1+0x4] ;  /* 0x0000040001027983 */ /* 0x000ea20000100800 */
[----:B------:R-:W-:Y:S01]  /*d220*/  VIADD R11, R0, 0xffffffff ;  /* 0xffffffff000b7836 */ /* 0x000fe20000000000 */
[----:B--2---:R-:W-:-:S13]  /*d230*/  ISETP.NE.AND P0, PT, R2, RZ, PT ;  /* 0x000000ff0200720c */ /* 0x004fda0003f05270 */
[----:B------:R-:W-:Y:S05]  /*d240*/  @!P0 BRA `(.L_x_2121) ;  /* 0x0000000000488947 */ /* 0x000fea0003800000 */
        /* <DEDUP_REMOVED lines=10> */
[----:B------:R-:W-:-:S04]  /*d2f0*/  IMAD R4, R19, UR4, RZ ;  /* 0x0000000413047c24 */ /* 0x000fc8000f8e02ff */
[C---:B------:R-:W-:Y:S02]  /*d300*/  IMAD R4, R18.reuse, UR5, R4 ;  /* 0x0000000512047c24 */ /* 0x040fe4000f8e0204 */
[----:B------:R-:W-:Y:S01]  /*d310*/  IMAD.WIDE.U32 R2, R18, UR4, R2 ;  /* 0x0000000412027c25 */ /* 0x000fe2000f8e0002 */
[----:B------:R-:W-:-:S03]  /*d320*/  ULDC.64 UR4, c[0x0][0x418] ;  /* 0x0001060000047ab9 */ /* 0x000fc60000000a00 */
[----:B------:R-:W-:Y:S01]  /*d330*/  IMAD.IADD R3, R4, 0x1, R3 ;  /* 0x0000000104037824 */ /* 0x000fe200078e0203 */
[----:B------:R-:W-:-:S04]  /*d340*/  LEA R4, P0, R2, UR4, 0x2 ;  /* 0x0000000402047c11 */ /* 0x000fc8000f8010ff */
[----:B------:R-:W-:-:S05]  /*d350*/  LEA.HI.X R5, R2, UR5, R3, 0x2, P0 ;  /* 0x0000000502057c11 */ /* 0x000fca00080f1403 */
[----:B------:R0:W5:Y:S04]  /*d360*/  LDG.E R4, desc[UR42][R4.64] ;  /* 0x0000002a04047981 */ /* 0x000168000c1e1900 */
.L_x_2121:
[----:B------:R-:W1:Y:S01]  /*d370*/  S2R R2, SR_TID.X ;  /* 0x0000000000027919 */ /* 0x000e620000002100 */
[----:B------:R-:W-:Y:S01]  /*d380*/  BSSY B2, `(.L_x_2122) ;  /* 0x0000006000027945 */ /* 0x000fe20003800000 */
[----:B-1----:R-:W-:Y:S02]  /*d390*/  LOP3.LUT R3, R2, 0x7f, RZ, 0xc0, !PT ;  /* 0x0000007f02037812 */ /* 0x002fe400078ec0ff */
[----:B------:R-:W-:Y:S02]  /*d3a0*/  SHF.L.U32 R2, R9, 0x1f, RZ ;  /* 0x0000001f09027819 */ /* 0x000fe400000006ff */
[----:B------:R-:W-:Y:S02]  /*d3b0*/  ISETP.NE.AND P2, PT, R3, RZ, PT ;  /* 0x000000ff0300720c */ /* 0x000fe40003f45270 */
[----:B------:R-:W1:Y:S02]  /*d3c0*/  SYNCS.PHASECHK.TRANS64.TRYWAIT P0, [UR38+0x34840], R2 ;  /* 0x03484002ff0075a7 */ /* 0x000e640008000166 */
[----:B-1----:R-:W-:Y:S09]  /*d3d0*/  @!P0 BRA `(.L_x_2123) ;  /* 0x0000002400a08947 */ /* 0x002ff20003800000 */
.L_x_2195:
[----:B------:R-:W-:Y:S05]  /*d3e0*/  BSYNC B2 ;  /* 0x0000000000027941 */ /* 0x000fea0003800000 */
.L_x_2122:
[----:B------:R-:W-:Y:S04]  /*d3f0*/  BSSY B2, `(.L_x_2124) ;  /* 0x0000007000027945 */ /* 0x000fe80003800000 */
[----:B------:R-:W-:Y:S05]  /*d400*/  @P2 BRA `(.L_x_2125) ;  /* 0x0000000000142947 */ /* 0x000fea0003800000 */
[----:B------:R-:W-:Y:S01]  /*d410*/  ISETP.NE.AND P0, PT, R10, RZ, PT ;  /* 0x000000ff0a00720c */ /* 0x000fe20003f05270 */
[----:B-1----:R-:W-:-:S04]  /*d420*/  IMAD.MOV.U32 R2, RZ, RZ, 0xc000 ;  /* 0x0000c000ff027424 */ /* 0x002fc800078e00ff */
[----:B------:R2:W-:Y:S08]  /*d430*/  SYNCS.ARRIVE.TRANS64 RZ, [UR38+0x34830], R2 ;  /* 0x03483002ffff79a7 */ /* 0x0005f00008000026 */
[----:B--2---:R-:W-:Y:S05]  /*d440*/  @!P0 BRA `(.L_x_2125) ;  /* 0x0000000000048947 */ /* 0x004fea0003800000 */
[----:B------:R-:W-:Y:S01]  /*d450*/  BPT.TRAP 0x1 ;  /* 0x000000040000795c */ /* 0x000fe20000300000 */
.L_x_2125:
[----:B------:R-:W-:Y:S05]  /*d460*/  BSYNC B2 ;  /* 0x0000000000027941 */ /* 0x000fea0003800000 */
.L_x_2124:
        /* <DEDUP_REMOVED lines=11> */
.L_x_2126:
        /* <DEDUP_REMOVED lines=14> */
.L_x_2127:
        /* <DEDUP_REMOVED lines=13> */
.L_x_2128:
        /* <DEDUP_REMOVED lines=12> */
.L_x_2196:
[----:B------:R-:W-:Y:S05]  /*d790*/  BSYNC B2 ;  /* 0x0000000000027941 */ /* 0x000fea0003800000 */
.L_x_2129:
        /* <DEDUP_REMOVED lines=9> */
.L_x_2132:
[----:B------:R-:W-:Y:S05]  /*d830*/  BSYNC B2 ;  /* 0x0000000000027941 */ /* 0x000fea0003800000 */
.L_x_2131:
        /* <DEDUP_REMOVED lines=10> */
.L_x_2133:
        /* <DEDUP_REMOVED lines=13> */
.L_x_2134:
        /* <DEDUP_REMOVED lines=10> */
.L_x_2120:
[----:B------:R-:W-:Y:S05]  /*da50*/  BSYNC B1 ;  /* 0x0000000000017941 */ /* 0x000fea0003800000 */
.L_x_2119:
[----:B------:R-:W-:Y:S02]  /*da60*/  VIADD R0, R0, 0xfffffffe ;  /* 0xfffffffe00007836 */ /* 0x000fe40000000000 */
[----:B------:R-:W-:Y:S01]  /*da70*/  IMAD.MOV.U32 R7, RZ, RZ, R9 ;  /* 0x000000ffff077224 */ /* 0x000fe200078e0009 */
[----:B------:R-:W-:Y:S06]  /*da80*/  @P1 BRA `(.L_x_2135) ;  /* 0xffffffec00a01947 */ /* 0x000fec000383ffff */
[----:B------:R-:W-:Y:S05]  /*da90*/  BSYNC B0 ;  /* 0x0000000000007941 */ /* 0x000fea0003800000 */
.L_x_2102:
[----:B------:R-:W-:Y:S01]  /*daa0*/  ISETP.NE.AND P0, PT, R12, RZ, PT ;  /* 0x000000ff0c00720c */ /* 0x000fe20003f05270 */
[----:B------:R-:W-:-:S12]  /*dab0*/  BSSY B0, `(.L_x_2101) ;  /* 0x0000089000007945 */ /* 0x000fd80003800000 */
[----:B------:R-:W-:Y:S05]  /*dac0*/  @!P0 BRA `(.L_x_2136) ;  /* 0x00000008001c8947 */ /* 0x000fea0003800000 */
[----:B------:R-:W2:Y:S01]  /*dad0*/  LDL R2, [R1] ;  /* 0x0000000001027983 */ /* 0x000ea20000100800 */
[----:B------:R-:W-:Y:S01]  /*dae0*/  IMAD.MOV.U32 R8, RZ, RZ, 0x1 ;  /* 0x00000001ff087424 */ /* 0x000fe200078e00ff */
[----:B--2---:R-:W-:-:S13]  /*daf0*/  ISETP.NE.AND P1, PT, R2, RZ, PT ;  /* 0x000000ff0200720c */ /* 0x004fda0003f25270 */
[----:B------:R-:W-:Y:S05]  /*db00*/  @!P1 BRA `(.L_x_2136) ;  /* 0x00000008000c9947 */ /* 0x000fea0003800000 */
[----:B------:R-:W2:Y:S02]  /*db10*/  LDL.LU R2, [R1+0x4] ;  /* 0x0000040001027983 */ /* 0x000ea40000300800 */
[----:B--2---:R-:W-:-:S13]  /*db20*/  ISETP.NE.AND P1, PT, R2, RZ, PT ;  /* 0x000000ff0200720c */ /* 0x004fda0003f25270 */
[----:B------:R-:W-:Y:S05]  /*db30*/  @!P1 BRA `(.L_x_2137) ;  /* 0x00000000004c9947 */ /* 0x000fea0003800000 */
[----:B------:R-:W0:Y:S01]  /*db40*/  LDC R7, c[0x0][0x43c] ;  /* 0x00010f00ff077b82 */ /* 0x000e220000000800 */
[----:B------:R-:W-:Y:S01]  /*db50*/  IMAD.MOV.U32 R6, RZ, RZ, R0 ;  /* 0x000000ffff067224 */ /* 0x000fe200078e0000 */
[----:B------:R-:W-:Y:S02]  /*db60*/  ULDC.64 UR4, c[0x0][0x428] ;  /* 0x00010a0000047ab9 */ /* 0x000fe40000000a00 */
[----:B------:R-:W-:-:S04]  /*db70*/  IMAD R19, R19, UR4, RZ ;  /* 0x0000000413137c24 */ /* 0x000fc8000f8e02ff */
[----:B------:R-:W-:Y:S01]  /*db80*/  IMAD R19, R18, UR5, R19 ;  /* 0x0000000512137c24 */ /* 0x000fe2000f8e0213 */
[----:B0-----:R-:W-:-:S13]  /*db90*/  ISETP.NE.AND P0, PT, R7, 0x1, PT ;  /* 0x000000010700780c */ /* 0x001fda0003f05270 */
[----:B------:R-:W0:Y:S02]  /*dba0*/  @P0 LDC.64 R2, c[0x0][0x440] ;  /* 0x00011000ff020b82 */ /* 0x000e240000000a00 */
[----:B0-----:R-:W-:-:S05]  /*dbb0*/  @P0 IMAD.HI.U32 R2, R0, R2, RZ ;  /* 0x0000000200020227 */ /* 0x001fca00078e00ff */
[----:B------:R-:W-:-:S04]  /*dbc0*/  @P0 SHF.R.U32.HI R6, RZ, R3, R2 ;  /* 0x00000003ff060219 */ /* 0x000fc80000011602 */
[--C-:B------:R-:W-:Y:S01]  /*dbd0*/  SHF.R.S32.HI R3, RZ, 0x1f, R6.reuse ;  /* 0x0000001fff037819 */ /* 0x100fe20000011406 */
        /* <DEDUP_REMOVED lines=9> */
.L_x_2137:
[----:B------:R-:W1:Y:S01]  /*dc70*/  S2R R2, SR_TID.X ;  /* 0x0000000000027919 */ /* 0x000e620000002100 */
[----:B------:R-:W-:Y:S01]  /*dc80*/  BSSY B1, `(.L_x_2138) ;  /* 0x0000006000017945 */ /* 0x000fe20003800000 */
[----:B-1----:R-:W-:Y:S02]  /*dc90*/  LOP3.LUT R3, R2, 0x7f, RZ, 0xc0, !PT ;  /* 0x0000007f02037812 */ /* 0x002fe400078ec0ff */
[----:B------:R-:W-:Y:S02]  /*dca0*/  SHF.L.U32 R2, R9, 0x1f, RZ ;  /* 0x0000001f09027819 */ /* 0x000fe400000006ff */
[----:B------:R-:W-:Y:S02]  /*dcb0*/  ISETP.NE.AND P1, PT, R3, RZ, PT ;  /* 0x000000ff0300720c */ /* 0x000fe40003f25270 */
[----:B------:R-:W1:Y:S02]  /*dcc0*/  SYNCS.PHASECHK.TRANS64.TRYWAIT P0, [UR38+0x34848], R2 ;  /* 0x03484802ff0075a7 */ /* 0x000e640008000166 */
[----:B-1----:R-:W-:Y:S09]  /*dcd0*/  @!P0 BRA `(.L_x_2139) ;  /* 0x0000001c00908947 */ /* 0x002ff20003800000 */
.L_x_2197:
[----:B------:R-:W-:Y:S05]  /*dce0*/  BSYNC B1 ;  /* 0x0000000000017941 */ /* 0x000fea0003800000 */
.L_x_2138:
[----:B------:R-:W-:Y:S04]  /*dcf0*/  BSSY B1, `(.L_x_2140) ;  /* 0x0000007000017945 */ /* 0x000fe80003800000 */
[----:B------:R-:W-:Y:S05]  /*dd00*/  @P1 BRA `(.L_x_2141) ;  /* 0x0000000000141947 */ /* 0x000fea0003800000 */
[----:B------:R-:W-:Y:S01]  /*dd10*/  ISETP.NE.AND P0, PT, R10, RZ, PT ;  /* 0x000000ff0a00720c */ /* 0x000fe20003f05270 */
[----:B-1----:R-:W-:-:S04]  /*dd20*/  IMAD.MOV.U32 R3, RZ, RZ, 0xc000 ;  /* 0x0000c000ff037424 */ /* 0x002fc800078e00ff */
[----:B------:R2:W-:Y:S08]  /*dd30*/  SYNCS.ARRIVE.TRANS64 RZ, [UR38+0x34838], R3 ;  /* 0x03483803ffff79a7 */ /* 0x0005f00008000026 */
[----:B--2---:R-:W-:Y:S05]  /*dd40*/  @!P0 BRA `(.L_x_2141) ;  /* 0x0000000000048947 */ /* 0x004fea0003800000 */
[----:B------:R-:W-:Y:S01]  /*dd50*/  BPT.TRAP 0x1 ;  /* 0x000000040000795c */ /* 0x000fe20000300000 */
.L_x_2141:
[----:B------:R-:W-:Y:S05]  /*dd60*/  BSYNC B1 ;  /* 0x0000000000017941 */ /* 0x000fea0003800000 */
.L_x_2140:
        /* <DEDUP_REMOVED lines=11> */
.L_x_2142:
        /* <DEDUP_REMOVED lines=14> */
.L_x_2143:
        /* <DEDUP_REMOVED lines=13> */
.L_x_2144:
        /* <DEDUP_REMOVED lines=11> */
.L_x_2198:
[----:B------:R-:W-:Y:S05]  /*e080*/  BSYNC B1 ;  /* 0x0000000000017941 */ /* 0x000fea0003800000 */
.L_x_2145:
        /* <DEDUP_REMOVED lines=9> */
.L_x_2148:
[----:B------:R-:W-:Y:S05]  /*e120*/  BSYNC B1 ;  /* 0x0000000000017941 */ /* 0x000fea0003800000 */
.L_x_2147:
        /* <DEDUP_REMOVED lines=10> */
.L_x_2149:
        /* <DEDUP_REMOVED lines=13> */
.L_x_2150:
        /* <DEDUP_REMOVED lines=10> */
.L_x_2136:
[----:B------:R-:W-:Y:S05]  /*e340*/  BSYNC B0 ;  /* 0x0000000000007941 */ /* 0x000fea0003800000 */
.L_x_2101:
[----:B------:R-:W2:Y:S01]  /*e350*/  LDL.LU R0, [R1] ;  /* 0x0000000001007983 */ /* 0x000ea20000300800 */
[----:B------:R-:W-:Y:S01]  /*e360*/  BSSY B0, `(.L_x_2151) ;  /* 0x0000037000007945 */ /* 0x000fe20003800000 */
[----:B--2---:R-:W-:-:S13]  /*e370*/  ISETP.NE.AND P0, PT, R0, RZ, PT ;  /* 0x000000ff0000720c */ /* 0x004fda0003f05270 */
[----:B------:R-:W-:Y:S05]  /*e380*/  @!P0 BRA `(.L_x_2152) ;  /* 0x0000000000d08947 */ /* 0x000fea0003800000 */
[----:B------:R-:W2:Y:S01]  /*e390*/  S2R R0, SR_TID.X ;  /* 0x0000000000007919 */ /* 0x000ea20000002100 */
[----:B-1----:R-:W-:Y:S01]  /*e3a0*/  LEA R3, R8, UR38, 0x3 ;  /* 0x0000002608037c11 */ /* 0x002fe2000f8e18ff */
[----:B------:R-:W-:Y:S01]  /*e3b0*/  BSSY B1, `(.L_x_2153) ;  /* 0x0000006000017945 */ /* 0x000fe20003800000 */
[----:B--2---:R-:W-:Y:S02]  /*e3c0*/  LOP3.LUT R2, R0, 0x7f, RZ, 0xc0, !PT ;  /* 0x0000007f00027812 */ /* 0x004fe400078ec0ff */
[----:B------:R-:W-:Y:S02]  /*e3d0*/  SHF.L.U32 R0, R9, 0x1f, RZ ;  /* 0x0000001f09007819 */ /* 0x000fe400000006ff */
[----:B------:R-:W-:Y:S02]  /*e3e0*/  ISETP.NE.AND P1, PT, R2, RZ, PT ;  /* 0x000000ff0200720c */ /* 0x000fe40003f25270 */
[----:B------:R-:W1:Y:S02]  /*e3f0*/  SYNCS.PHASECHK.TRANS64.TRYWAIT P0, [R3+URZ+0x34860], R0 ;  /* 0x03486000030075a7 */ /* 0x000e64000800017f */
[----:B-1----:R-:W-:Y:S09]  /*e400*/  @!P0 BRA `(.L_x_2154) ;  /* 0x0000001400f48947 */ /* 0x002ff20003800000 */
.L_x_2199:
[----:B------:R-:W-:Y:S05]  /*e410*/  BSYNC B1 ;  /* 0x0000000000017941 */ /* 0x000fea0003800000 */
.L_x_2153:
        /* <DEDUP_REMOVED lines=8> */
.L_x_2156:
[----:B------:R-:W-:Y:S05]  /*e4a0*/  BSYNC B1 ;  /* 0x0000000000017941 */ /* 0x000fea0003800000 */
.L_x_2155:
        /* <DEDUP_REMOVED lines=13> */
.L_x_2157:
        /* <DEDUP_REMOVED lines=13> */
.L_x_2158:
        /* <DEDUP_REMOVED lines=8> */
.L_x_2152:
[----:B------:R-:W-:Y:S05]  /*e6d0*/  BSYNC B0 ;  /* 0x0000000000007941 */ /* 0x000fea0003800000 */
.L_x_2151:
[----:B-1----:R-:W-:Y:S02]  /*e6e0*/  VIADD R0, R8, 0x1 ;  /* 0x0000000108007836 */ /* 0x002fe40000000000 */
[----:B------:R-:W-:-:S03]  /*e6f0*/  IMAD.MOV.U32 R3, RZ, RZ, RZ ;  /* 0x000000ffff037224 */ /* 0x000fc600078e00ff */
[----:B------:R-:W-:-:S04]  /*e700*/  ISETP.NE.AND P0, PT, R0, 0x2, PT ;  /* 0x000000020000780c */ /* 0x000fc80003f05270 */
[----:B------:R-:W-:Y:S02]  /*e710*/  SEL R2, RZ, 0x1, P0 ;  /* 0x00000001ff027807 */ /* 0x000fe40000000000 */
[----:B------:R-:W-:Y:S02]  /*e720*/  SEL R0, R0, RZ, P0 ;  /* 0x000000ff00007207 */ /* 0x000fe40000000000 */
[----:B------:R-:W-:-:S07]  /*e730*/  LOP3.LUT R9, R9, R2, RZ, 0x3c, !PT ;  /* 0x0000000209097212 */ /* 0x000fce00078e3cff */
.L_x_2085:
[----:B------:R-:W1:Y:S01]  /*e740*/  S2R R5, SR_CgaCtaId ;  /* 0x0000000000057919 */ /* 0x000e620000008800 */
[----:B------:R-:W-:Y:S02]  /*e750*/  MOV R2, 0x400 ;  /* 0x0000040000027802 */ /* 0x000fe40000000f00 */
[----:B------:R-:W-:Y:S02]  /*e760*/  SHF.L.U32 R3, R3, 0x1f, RZ ;  /* 0x0000001f03037819 */ /* 0x000fe400000006ff */
[----:B-1----:R-:W-:-:S04]  /*e770*/  LEA R2, R5, R2, 0x18 ;  /* 0x0000000205027211 */ /* 0x002fc800078ec0ff */
[----:B------:R-:W1:Y:S02]  /*e780*/  SYNCS.PHASECHK.TRANS64.TRYWAIT P0, [R2+URZ+0x34820], R3 ;  /* 0x03482003020075a7 */ /* 0x000e64000800017f */
[----:B-1----:R-:W-:Y:S05]  /*e790*/  @!P0 BRA `(.L_x_2159) ;  /* 0x0000001400248947 */ /* 0x002fea0003800000 */
.L_x_2200:
[----:B------:R-:W-:-:S03]  /*e7a0*/  UMOV UR4, 0xffffffff ;  /* 0xffffffff00047882 */ /* 0x000fc60000000000 */
[----:B------:R-:W-:Y:S05]  /*e7b0*/  BRA.DIV UR4, `(.L_x_2160) ;  /* 0x0000001604307947 */ /* 0x000fea000b800000 */
[----:B-1----:R-:W1:Y:S02]  /*e7c0*/  S2R R3, SR_TID.X ;  /* 0x0000000000037919 */ /* 0x002e640000002100 */
[----:B-1----:R-:W-:-:S04]  /*e7d0*/  SHF.R.U32.HI R3, RZ, 0x5, R3 ;  /* 0x00000005ff037819 */ /* 0x002fc80000011603 */
[----:B------:R-:W-:-:S05]  /*e7e0*/  LOP3.LUT R3, R3, 0x3, RZ, 0xc0, !PT ;  /* 0x0000000303037812 */ /* 0x000fca00078ec0ff */
[----:B------:R1:W2:Y:S02]  /*e7f0*/  SHFL.IDX PT, R14, R3, RZ, 0x1f ;  /* 0x00001fff030e7589 */ /* 0x0002a400000e0000 */
.L_x_2203:
[----:B--2---:R-:W-:-:S13]  /*e800*/  ISETP.NE.AND P0, PT, R14, RZ, PT ;  /* 0x000000ff0e00720c */ /* 0x004fda0003f05270 */
[----:B------:R-:W-:Y:S05]  /*e810*/  @P0 BRA `(.L_x_2047) ;  /* 0x0000000000880947 */ /* 0x000fea0003800000 */
[----:B------:R-:W-:-:S03]  /*e820*/  UMOV UR4, 0xffffffff ;  /* 0xffffffff00047882 */ /* 0x000fc60000000000 */
[----:B------:R-:W-:Y:S05]  /*e830*/  BRA.DIV UR4, `(.L_x_2161) ;  /* 0x0000001604447947 */ /* 0x000fea000b800000 */
[----:B------:R-:W-:-:S13]  /*e840*/  ELECT P6, URZ, PT ;  /* 0x00000000003f782f */ /* 0x000fda00038c0000 */
.L_x_2206:
[----:B------:R-:W-:Y:S05]  /*e850*/  @!P6 BRA `(.L_x_2047) ;  /* 0x000000000078e947 */ /* 0x000fea0003800000 */
[----:B-1----:R-:W2:Y:S02]  /*e860*/  LDL.LU R3, [R1+0x14] ;  /* 0x0000140001037983 */ /* 0x002ea40000300800 */
[----:B--2---:R-:W-:-:S04]  /*e870*/  LOP3.LUT R3, R3, 0x2, RZ, 0xfc, !PT ;  /* 0x0000000203037812 */ /* 0x004fc800078efcff */
[----:B------:R-:W-:-:S13]  /*e880*/  ISETP.NE.AND P2, PT, R3, 0x3, PT ;  /* 0x000000030300780c */ /* 0x000fda0003f45270 */
[----:B------:R-:W-:Y:S05]  /*e890*/  @!P2 BRA `(.L_x_2162) ;  /* 0x000000000004a947 */ /* 0x000fea0003800000 */
[----:B------:R-:W-:Y:S01]  /*e8a0*/  BPT.TRAP 0x1 ;  /* 0x000000040000795c */ /* 0x000fe20000300000 */
.L_x_2162:
[----:B0-----:R-:W-:Y:S01]  /*e8b0*/  VIADD R7, R2, 0x34840 ;  /* 0x0003484002077836 */ /* 0x001fe20000000000 */
        /* <DEDUP_REMOVED lines=11> */
.L_x_2207:
[----:B------:R-:W1:Y:S02]  /*e970*/  SYNCS.PHASECHK.TRANS64.TRYWAIT P0, [R3+URZ], R4 ;  /* 0x00000004030075a7 */ /* 0x000e64000800017f */
[----:B-1----:R-:W-:Y:S05]  /*e980*/  @!P0 BRA `(.L_x_2164) ;  /* 0x0000001400248947 */ /* 0x002fea0003800000 */
.L_x_2208:
[----:B------:R-:W-:Y:S05]  /*e990*/  @!P2 BRA `(.L_x_2165) ;  /* 0x000000000004a947 */ /* 0x000fea0003800000 */
[----:B------:R-:W-:Y:S01]  /*e9a0*/  BPT.TRAP 0x1 ;  /* 0x000000040000795c */ /* 0x000fe20000300000 */
.L_x_2165:
[----:B-1----:R-:W-:-:S04]  /*e9b0*/  VIADD R3, R2, 0x34860 ;  /* 0x0003486002037836 */ /* 0x002fc80000000000 */
[----:B------:R-:W-:-:S04]  /*e9c0*/  IMAD R0, R0, 0x8, R3 ;  /* 0x0000000800007824 */ /* 0x000fc800078e0203 */
[----:B------:R-:W1:Y:S02]  /*e9d0*/  SYNCS.PHASECHK.TRANS64.TRYWAIT P0, [R0+URZ], R5 ;  /* 0x00000005000075a7 */ /* 0x000e64000800017f */
[----:B-1----:R-:W-:Y:S05]  /*e9e0*/  @!P0 BRA `(.L_x_2166) ;  /* 0x0000001400208947 */ /* 0x002fea0003800000 */
.L_x_2209:
[----:B------:R-:W-:-:S07]  /*e9f0*/  IMAD R3, R8, 0x8, R3 ;  /* 0x0000000808037824 */ /* 0x000fce00078e0203 */
.L_x_2167:
[----:B--2---:R2:W3:Y:S02]  /*ea00*/  SYNCS.PHASECHK.TRANS64.TRYWAIT P0, [R3+URZ], R4 ;  /* 0x00000004030075a7 */ /* 0x0044e4000800017f */
[----:B---3--:R-:W-:Y:S05]  /*ea10*/  @!P0 NANOSLEEP.SYNCS 0x989680 ;  /* 0x009896800000895d */ /* 0x008fea0003900000 */
[----:B------:R-:W3:Y:S02]  /*ea20*/  @!P0 SYNCS.PHASECHK.TRANS64 P0, [R3+URZ], R4 ;  /* 0x00000004030085a7 */ /* 0x000ee4000800007f */
[----:B---3--:R-:W-:Y:S05]  /*ea30*/  @!P0 BRA `(.L_x_2167) ;  /* 0xfffffffc00f08947 */ /* 0x008fea000383ffff */
.L_x_2047:
[----:B------:R-:W-:Y:S05]  /*ea40*/  BSYNC B6 ;  /* 0x0000000000067941 */ /* 0x000fea0003800000 */
.L_x_2044:
[----:B------:R-:W-:Y:S05]  /*ea50*/  EXIT ;  /* 0x000000000000794d */ /* 0x000fea0003800000 */
.L_x_2051:
[----:B-1----:R-:W-:-:S04]  /*ea60*/  IMAD.U32 R3, RZ, RZ, UR36 ;  /* 0x00000024ff037e24 */ /* 0x002fc8000f8e00ff */
[----:B------:R1:W2:Y:S03]  /*ea70*/  SYNCS.PHASECHK.TRANS64.TRYWAIT P1, [R3+URZ+0x34800], R2 ;  /* 0x03480002030075a7 */ /* 0x0002a6000802017f */
[----:B--2---:R-:W-:Y:S05]  /*ea80*/  @!P1 NANOSLEEP.SYNCS 0x989680 ;  /* 0x009896800000995d */ /* 0x004fea0003900000 */
[----:B------:R-:W2:Y:S02]  /*ea90*/  @!P1 SYNCS.PHASECHK.TRANS64 P1, [R3+URZ+0x34800], R2 ;  /* 0x03480002030095a7 */ /* 0x000ea4000802007f */
[----:B--2---:R-:W-:Y:S05]  /*eaa0*/  @!P1 BRA `(.L_x_2051) ;  /* 0xfffffffc00ec9947 */ /* 0x004fea000383ffff */
[----:B------:R-:W-:Y:S05]  /*eab0*/  BRA `(.L_x_2168) ;  /* 0xffffff28002c7947 */ /* 0x000fea000383ffff */
.L_x_2055:
[----:B-1----:R-:W-:-:S04]  /*eac0*/  IMAD.U32 R3, RZ, RZ, UR36 ;  /* 0x00000024ff037e24 */ /* 0x002fc8000f8e00ff */
[----:B------:R1:W3:Y:S03]  /*ead0*/  SYNCS.PHASECHK.TRANS64.TRYWAIT P2, [R3+URZ+0x34830], R2 ;  /* 0x03483002030075a7 */ /* 0x0002e6000804017f */
[----:B---3--:R-:W-:Y:S05]  /*eae0*/  @!P2 NANOSLEEP.SYNCS 0x989680 ;  /* 0x009896800000a95d */ /* 0x008fea0003900000 */
[----:B------:R-:W3:Y:S02]  /*eaf0*/  @!P2 SYNCS.PHASECHK.TRANS64 P2, [R3+URZ+0x34830], R2 ;  /* 0x034830020300a5a7 */ /* 0x000ee4000804007f */
[----:B---3--:R-:W-:Y:S05]  /*eb00*/  @!P2 BRA `(.L_x_2055) ;  /* 0xfffffffc00eca947 */ /* 0x008fea000383ffff */
[----:B------:R-:W-:Y:S05]  /*eb10*/  BRA `(.L_x_2054) ;  /* 0xffffff2800487947 */ /* 0x000fea000383ffff */
.L_x_2060:
[----:B-1----:R-:W-:-:S04]  /*eb20*/  IMAD.U32 R21, RZ, RZ, UR60 ;  /* 0x0000003cff157e24 */ /* 0x002fc8000f8e00ff */
[----:B------:R1:W2:Y:S03]  /*eb30*/  SYNCS.PHASECHK.TRANS64.TRYWAIT P3, [R21+URZ+0x34830], R0 ;  /* 0x03483000150075a7 */ /* 0x0002a6000806017f */
[----:B--2---:R-:W-:Y:S05]  /*eb40*/  @!P3 NANOSLEEP.SYNCS 0x989680 ;  /* 0x009896800000b95d */ /* 0x004fea0003900000 */
[----:B------:R-:W2:Y:S02]  /*eb50*/  @!P3 SYNCS.PHASECHK.TRANS64 P3, [R21+URZ+0x34830], R0 ;  /* 0x034830001500b5a7 */ /* 0x000ea4000806007f */
[----:B--2---:R-:W-:Y:S05]  /*eb60*/  @!P3 BRA `(.L_x_2060) ;  /* 0xfffffffc00ecb947 */ /* 0x004fea000383ffff */
[----:B------:R-:W-:Y:S05]  /*eb70*/  BRA `(.L_x_2059) ;  /* 0xffffff5000407947 */ /* 0x000fea000383ffff */
.L_x_2064:
[----:B-1----:R-:W-:-:S04]  /*eb80*/  IMAD.U32 R3, RZ, RZ, UR7 ;  /* 0x00000007ff037e24 */ /* 0x002fc8000f8e00ff */
[----:B------:R1:W2:Y:S03]  /*eb90*/  SYNCS.PHASECHK.TRANS64.TRYWAIT P3, [R3+URZ+0x34850], R0 ;  /* 0x03485000030075a7 */ /* 0x0002a6000806017f */
[----:B--2---:R-:W-:Y:S05]  /*eba0*/  @!P3 NANOSLEEP.SYNCS 0x989680 ;  /* 0x009896800000b95d */ /* 0x004fea0003900000 */
[----:B------:R-:W2:Y:S02]  /*ebb0*/  @!P3 SYNCS.PHASECHK.TRANS64 P3, [R3+URZ+0x34850], R0 ;  /* 0x034850000300b5a7 */ /* 0x000ea4000806007f */
[----:B--2---:R-:W-:Y:S05]  /*ebc0*/  @!P3 BRA `(.L_x_2064) ;  /* 0xfffffffc00ecb947 */ /* 0x004fea000383ffff */
[----:B------:R-:W-:Y:S05]  /*ebd0*/  BRA `(.L_x_2063) ;  /* 0xffffff5800487947 */ /* 0x000fea000383ffff */
.L_x_2070:
[----:B-1----:R-:W-:-:S04]  /*ebe0*/  IMAD.U32 R15, RZ, RZ, UR39 ;  /* 0x00000027ff0f7e24 */ /* 0x002fc8000f8e00ff */
[----:B------:R1:W2:Y:S03]  /*ebf0*/  SYNCS.PHASECHK.TRANS64.TRYWAIT P2, [R15+URZ+0x34830], R0 ;  /* 0x034830000f0075a7 */ /* 0x0002a6000804017f */
[----:B--2---:R-:W-:Y:S05]  /*ec00*/  @!P2 NANOSLEEP.SYNCS 0x989680 ;  /* 0x009896800000a95d */ /* 0x004fea0003900000 */
[----:B------:R-:W2:Y:S02]  /*ec10*/  @!P2 SYNCS.PHASECHK.TRANS64 P2, [R15+URZ+0x34830], R0 ;  /* 0x034830000f00a5a7 */ /* 0x000ea4000804007f */
[----:B--2---:R-:W-:Y:S05]  /*ec20*/  @!P2 BRA `(.L_x_2070) ;  /* 0xfffffffc00eca947 */ /* 0x004fea000383ffff */
[----:B------:R-:W-:Y:S05]  /*ec30*/  BRA `(.L_x_2069) ;  /* 0xffffff7800887947 */ /* 0x000fea000383ffff */
.L_x_2074:
[----:B-1----:R-:W-:-:S04]  /*ec40*/  IMAD.U32 R3, RZ, RZ, UR7 ;  /* 0x00000007ff037e24 */ /* 0x002fc8000f8e00ff */
[----:B------:R1:W2:Y:S03]  /*ec50*/  SYNCS.PHASECHK.TRANS64.TRYWAIT P2, [R3+URZ+0x34850], R0 ;  /* 0x03485000030075a7 */ /* 0x0002a6000804017f */
[----:B--2---:R-:W-:Y:S05]  /*ec60*/  @!P2 NANOSLEEP.SYNCS 0x989680 ;  /* 0x009896800000a95d */ /* 0x004fea0003900000 */
[----:B------:R-:W2:Y:S02]  /*ec70*/  @!P2 SYNCS.PHASECHK.TRANS64 P2, [R3+URZ+0x34850], R0 ;  /* 0x034850000300a5a7 */ /* 0x000ea4000804007f */
[----:B--2---:R-:W-:Y:S05]  /*ec80*/  @!P2 BRA `(.L_x_2074) ;  /* 0xfffffffc00eca947 */ /* 0x004fea000383ffff */
[----:B------:R-:W-:Y:S05]  /*ec90*/  BRA `(.L_x_2073) ;  /* 0xffffff8000907947 */ /* 0x000fea000383ffff */
.L_x_2079:
[----:B-1----:R-:W-:-:S04]  /*eca0*/  IMAD.U32 R2, RZ, RZ, UR5 ;  /* 0x00000005ff027e24 */ /* 0x002fc8000f8e00ff */
[----:B------:R1:W2:Y:S03]  /*ecb0*/  SYNCS.PHASECHK.TRANS64.TRYWAIT P0, [R2+URZ+0x34850], R5 ;  /* 0x03485005020075a7 */ /* 0x0002a6000800017f */
[----:B--2---:R-:W-:Y:S05]  /*ecc0*/  @!P0 NANOSLEEP.SYNCS 0x989680 ;  /* 0x009896800000895d */ /* 0x004fea0003900000 */
[----:B------:R-:W2:Y:S02]  /*ecd0*/  @!P0 SYNCS.PHASECHK.TRANS64 P0, [R2+URZ+0x34850], R5 ;  /* 0x03485005020085a7 */ /* 0x000ea4000800007f */
[----:B--2---:R-:W-:Y:S05]  /*ece0*/  @!P0 BRA `(.L_x_2079) ;  /* 0xfffffffc00ec8947 */ /* 0x004fea000383ffff */
[----:B------:R-:W-:Y:S05]  /*ecf0*/  BRA `(.L_x_2078) ;  /* 0xffffff9c005c7947 */ /* 0x000fea000383ffff */
.L_x_2090:
[----:B------:R-:W-:Y:S02]  /*ed00*/  IMAD.MOV.U32 R13, RZ, RZ, R0 ;  /* 0x000000ffff0d7224 */ /* 0x000fe400078e0000 */
[----:B------:R-:W-:Y:S02]  /*ed10*/  IMAD.MOV.U32 R12, RZ, RZ, RZ ;  /* 0x000000ffff0c7224 */ /* 0x000fe400078e00ff */
[----:B------:R-:W-:Y:S02]  /*ed20*/  IMAD.MOV.U32 R11, RZ, RZ, 0x1f ;  /* 0x0000001fff0b7424 */ /* 0x000fe400078e00ff */
[----:B------:R-:W-:-:S07]  /*ed30*/  IMAD.MOV.U32 R15, RZ, RZ, -0x1 ;  /* 0xffffffffff0f7424 */ /* 0x000fce00078e00ff */
[----:B------:R-:W-:Y:S05]  /*ed40*/  WARPSYNC.COLLECTIVE R15, `(.L_x_2169) ;  /* 0x000000000f087348 */ /* 0x000fea0003c00000 */
[----:B------:R0:W1:Y:S02]  /*ed50*/  SHFL.IDX P6, R14, R13, R12, R11 ;  /* 0x0000000c0d0e7389 */ /* 0x00006400000c000b */
[----:B01----:R-:W-:Y:S01]  /*ed60*/  ENDCOLLECTIVE ;  /* 0x000000000000791b */ /* 0x003fe20003800000 */
.L_x_2169:
[----:B------:R-:W-:Y:S05]  /*ed70*/  BRA `(.L_x_2170) ;  /* 0xffffffc800607947 */ /* 0x000fea000383ffff */
.L_x_2092:
[----:B------:R-:W-:Y:S01]  /*ed80*/  BSSY B0, `(.L_x_2171) ;  /* 0x0000006000007945 */ /* 0x000fe20003800000 */
[----:B------:R-:W-:-:S07]  /*ed90*/  IMAD.MOV.U32 R15, RZ, RZ, -0x1 ;  /* 0xffffffffff0f7424 */ /* 0x000fce00078e00ff */
[----:B0-----:R-:W-:Y:S05]  /*eda0*/  WARPSYNC.COLLECTIVE R15, `(.L_x_2172) ;  /* 0x000000000f0c7348 */ /* 0x001fea0003c00000 */
[----:B------:R-:W-:Y:S02]  /*edb0*/  ELECT P6, UR62, PT ;  /* 0x00000000003e782f */ /* 0x000fe400038c0000 */
[----:B------:R-:W-:Y:S01]  /*edc0*/  MOV R14, UR62 ;  /* 0x0000003e000e7c02 */ /* 0x000fe20008000f00 */
[----:B0-----:R-:W-:Y:S10]  /*edd0*/  ENDCOLLECTIVE ;  /* 0x000000000000791b */ /* 0x001ff40003800000 */
.L_x_2172:
[----:B------:R-:W-:Y:S05]  /*ede0*/  BSYNC B0 ;  /* 0x0000000000007941 */ /* 0x000fea0003800000 */
.L_x_2171:
[----:B------:R-:W-:Y:S05]  /*edf0*/  BRA `(.L_x_2173) ;  /* 0xffffffc800607947 */ /* 0x000fea000383ffff */
.L_x_2094:
[----:B0-----:R-:W-:-:S04]  /*ee00*/  IMAD.U32 R3, RZ, RZ, UR38 ;  /* 0x00000026ff037e24 */ /* 0x001fc8000f8e00ff */
[----:B------:R0:W1:Y:S03]  /*ee10*/  SYNCS.PHASECHK.TRANS64.TRYWAIT P0, [R3+URZ+0x34840], R0 ;  /* 0x03484000030075a7 */ /* 0x000066000800017f */
[----:B-1----:R-:W-:Y:S05]  /*ee20*/  @!P0 NANOSLEEP.SYNCS 0x989680 ;  /* 0x009896800000895d */ /* 0x002fea0003900000 */
[----:B------:R-:W1:Y:S02]  /*ee30*/  @!P0 SYNCS.PHASECHK.TRANS64 P0, [R3+URZ+0x34840], R0 ;  /* 0x03484000030085a7 */ /* 0x000e64000800007f */
[----:B-1----:R-:W-:Y:S05]  /*ee40*/  @!P0 BRA `(.L_x_2094) ;  /* 0xfffffffc00ec8947 */ /* 0x002fea000383ffff */
[----:B------:R-:W-:Y:S05]  /*ee50*/  BRA `(.L_x_2174) ;  /* 0xffffffc800b87947 */ /* 0x000fea000383ffff */
.L_x_2097:
[----:B------:R-:W-:Y:S02]  /*ee60*/  IMAD.MOV.U32 R13, RZ, RZ, R5 ;  /* 0x000000ffff0d7224 */ /* 0x000fe400078e0005 */
[----:B------:R-:W-:Y:S02]  /*ee70*/  IMAD.MOV.U32 R12, RZ, RZ, RZ ;  /* 0x000000ffff0c7224 */ /* 0x000fe400078e00ff */
[----:B------:R-:W-:Y:S02]  /*ee80*/  IMAD.MOV.U32 R11, RZ, RZ, 0x181f ;  /* 0x0000181fff0b7424 */ /* 0x000fe400078e00ff */
[----:B------:R-:W-:Y:S02]  /*ee90*/  IMAD.MOV.U32 R15, RZ, RZ, -0x1 ;  /* 0xffffffffff0f7424 */ /* 0x000fe400078e00ff */
[----:B------:R-:W-:-:S07]  /*eea0*/  IMAD R6, R9, 0x80, R6 ;  /* 0x0000008009067824 */ /* 0x000fce00078e0206 */
[----:B------:R-:W-:Y:S05]  /*eeb0*/  WARPSYNC.COLLECTIVE R15, `(.L_x_2175) ;  /* 0x000000000f087348 */ /* 0x000fea0003c00000 */
[----:B------:R0:W1:Y:S02]  /*eec0*/  SHFL.IDX P6, R14, R13, R12, R11 ;  /* 0x0000000c0d0e7389 */ /* 0x00006400000c000b */
[----:B01----:R-:W-:Y:S01]  /*eed0*/  ENDCOLLECTIVE ;  /* 0x000000000000791b */ /* 0x003fe20003800000 */
.L_x_2175:
[----:B------:R-:W-:Y:S02]  /*eee0*/  VIADD R9, R6, 0x10 ;  /* 0x0000001006097836 */ /* 0x000fe40000000000 */
[----:B------:R-:W-:Y:S02]  /*eef0*/  IMAD.MOV.U32 R13, RZ, RZ, R0 ;  /* 0x000000ffff0d7224 */ /* 0x000fe400078e0000 */
[----:B------:R-:W-:-:S07]  /*ef00*/  IMAD.MOV.U32 R2, RZ, RZ, R14 ;  /* 0x000000ffff027224 */ /* 0x000fce00078e000e */
[----:B------:R-:W-:Y:S05]  /*ef10*/  WARPSYNC.COLLECTIVE R15, `(.L_x_2176) ;  /* 0x000000000f087348 */ /* 0x000fea0003c00000 */
[----:B------:R0:W1:Y:S02]  /*ef20*/  SHFL.IDX P6, R14, R13, R12, R11 ;  /* 0x0000000c0d0e7389 */ /* 0x00006400000c000b */
[----:B01----:R-:W-:Y:S01]  /*ef30*/  ENDCOLLECTIVE ;  /* 0x000000000000791b */ /* 0x003fe20003800000 */
.L_x_2176:
[----:B------:R-:W-:Y:S02]  /*ef40*/  ULDC UR4, c[0x0][0x288] ;  /* 0x0000a20000047ab9 */ /* 0x000fe40000000800 */
[----:B------:R-:W-:-:S05]  /*ef50*/  IMAD R4, R8, UR4, RZ ;  /* 0x0000000408047c24 */ /* 0x000fca000f8e02ff */
        /* <DEDUP_REMOVED lines=8> */
.L_x_2177:
        /* <DEDUP_REMOVED lines=14> */
.L_x_2178:
[----:B------:R-:W-:Y:S01]  /*f0c0*/  @!PT LDS RZ, [RZ] ;  /* 0x00000000fffff984 */ /* 0x000fe20000000800 */
[----:B------:R-:W-:Y:S01]  /*f0d0*/  @!PT LDS RZ, [RZ] ;  /* 0x00000000fffff984 */ /* 0x000fe20000000800 */
[----:B------:R-:W-:Y:S01]  /*f0e0*/  @!PT LDS RZ, [RZ] ;  /* 0x00000000fffff984 */ /* 0x000fe20000000800 */
[----:B------:R0:W-:Y:S01]  /*f0f0*/  @!P3 LDGSTS.E.BYPASS.LTC128B.128 [R21+0x18400], desc[UR42][R2.64+0x100], !P1 ;  /* 0x184001000215bfae */ /* 0x0001e2000c901d6a */
[----:B------:R-:W-:Y:S01]  /*f100*/  ISETP.GE.AND P3, PT, R9, R4, PT ;  /* 0x000000040900720c */ /* 0x000fe20003f66270 */
[----:B------:R-:W-:Y:S02]  /*f110*/  IMAD.MOV.U32 R9, RZ, RZ, R8 ;  /* 0x000000ffff097224 */ /* 0x000fe400078e0008 */
[----:B------:R-:W-:Y:S02]  /*f120*/  IMAD.MOV.U32 R13, RZ, RZ, R5 ;  /* 0x000000ffff0d7224 */ /* 0x000fe400078e0005 */
[----:B------:R-:W-:-:S08]  /*f130*/  IMAD.MOV.U32 R12, RZ, RZ, 0x2 ;  /* 0x00000002ff0c7424 */ /* 0x000fd000078e00ff */
[----:B------:R-:W-:Y:S01]  /*f140*/  @!P3 LEA R20, R7, UR38, 0x1 ;  /* 0x000000260714bc11 */ /* 0x000fe2000f8e08ff */
[----:B0-----:R-:W-:Y:S02]  /*f150*/  VIADD R3, R6, 0x20 ;  /* 0x0000002006037836 */ /* 0x001fe40000000000 */
[----:B------:R-:W-:-:S07]  /*f160*/  IMAD.MOV.U32 R8, RZ, RZ, R14 ;  /* 0x000000ffff087224 */ /* 0x000fce00078e000e */
[----:B------:R-:W-:Y:S05]  /*f170*/  WARPSYNC.COLLECTIVE R15, `(.L_x_2179) ;  /* 0x000000000f087348 */ /* 0x000fea0003c00000 */
[----:B------:R0:W1:Y:S02]  /*f180*/  SHFL.IDX P6, R14, R13, R12, R11 ;  /* 0x0000000c0d0e7389 */ /* 0x00006400000c000b */
[----:B01----:R-:W-:Y:S01]  /*f190*/  ENDCOLLECTIVE ;  /* 0x000000000000791b */ /* 0x003fe20003800000 */
.L_x_2179:
        /* <DEDUP_REMOVED lines=13> */
.L_x_2180:
        /* <DEDUP_REMOVED lines=9> */
.L_x_2181:
        /* <DEDUP_REMOVED lines=13> */
.L_x_2182:
        /* <DEDUP_REMOVED lines=9> */
.L_x_2183:
        /* <DEDUP_REMOVED lines=13> */
.L_x_2184:
        /* <DEDUP_REMOVED lines=9> */
.L_x_2185:
        /* <DEDUP_REMOVED lines=13> */
.L_x_2186:
        /* <DEDUP_REMOVED lines=9> */
.L_x_2187:
        /* <DEDUP_REMOVED lines=13> */
.L_x_2188:
        /* <DEDUP_REMOVED lines=8> */
.L_x_2189:
        /* <DEDUP_REMOVED lines=12> */
.L_x_2190:
[----:B------:R-:W-:Y:S05]  /*f930*/  BRA `(.L_x_2191) ;  /* 0xffffffcc00207947 */ /* 0x000fea000383ffff */
.L_x_2100:
[----:B-1----:R-:W-:-:S04]  /*f940*/  IMAD.U32 R3, RZ, RZ, UR38 ;  /* 0x00000026ff037e24 */ /* 0x002fc8000f8e00ff */
[----:B------:R1:W2:Y:S03]  /*f950*/  SYNCS.PHASECHK.TRANS64.TRYWAIT P0, [R3+URZ+0x34820], R2 ;  /* 0x03482002030075a7 */ /* 0x0002a6000800017f */
[----:B--2---:R-:W-:Y:S05]  /*f960*/  @!P0 NANOSLEEP.SYNCS 0x989680 ;  /* 0x009896800000895d */ /* 0x004fea0003900000 */
[----:B------:R-:W2:Y:S02]  /*f970*/  @!P0 SYNCS.PHASECHK.TRANS64 P0, [R3+URZ+0x34820], R2 ;  /* 0x03482002030085a7 */ /* 0x000ea4000800007f */
[----:B--2---:R-:W-:Y:S05]  /*f980*/  @!P0 BRA `(.L_x_2100) ;  /* 0xfffffffc00ec8947 */ /* 0x004fea000383ffff */
[----:B------:R-:W-:Y:S05]  /*f990*/  BRA `(.L_x_2192) ;  /* 0xffffffcc00787947 */ /* 0x000fea000383ffff */
.L_x_2107:
[----:B-1----:R-:W-:-:S04]  /*f9a0*/  IMAD.U32 R3, RZ, RZ, UR38 ;  /* 0x00000026ff037e24 */ /* 0x002fc8000f8e00ff */
[----:B------:R1:W2:Y:S03]  /*f9b0*/  SYNCS.PHASECHK.TRANS64.TRYWAIT P0, [R3+URZ+0x34848], R2 ;  /* 0x03484802030075a7 */ /* 0x0002a6000800017f */
[----:B--2---:R-:W-:Y:S05]  /*f9c0*/  @!P0 NANOSLEEP.SYNCS 0x989680 ;  /* 0x009896800000895d */ /* 0x004fea0003900000 */
[----:B------:R-:W2:Y:S02]  /*f9d0*/  @!P0 SYNCS.PHASECHK.TRANS64 P0, [R3+URZ+0x34848], R2 ;  /* 0x03484802030085a7 */ /* 0x000ea4000800007f */
[----:B--2---:R-:W-:Y:S05]  /*f9e0*/  @!P0 BRA `(.L_x_2107) ;  /* 0xfffffffc00ec8947 */ /* 0x004fea000383ffff */
[----:B------:R-:W-:Y:S05]  /*f9f0*/  BRA `(.L_x_2193) ;  /* 0xffffffd000507947 */ /* 0x000fea000383ffff */
.L_x_2114:
[----:B0-----:R-:W-:-:S04]  /*fa00*/  IMAD.U32 R3, RZ, RZ, UR38 ;  /* 0x00000026ff037e24 */ /* 0x001fc8000f8e00ff */
[----:B------:R0:W1:Y:S03]  /*fa10*/  SYNCS.PHASECHK.TRANS64.TRYWAIT P0, [R3+URZ+0x34860], R2 ;  /* 0x03486002030075a7 */ /* 0x000066000800017f */
[----:B-1----:R-:W-:Y:S05]  /*fa20*/  @!P0 NANOSLEEP.SYNCS 0x989680 ;  /* 0x009896800000895d */ /* 0x002fea0003900000 */
[----:B------:R-:W1:Y:S02]  /*fa30*/  @!P0 SYNCS.PHASECHK.TRANS64 P0, [R3+URZ+0x34860], R2 ;  /* 0x03486002030085a7 */ /* 0x000e64000800007f */
[----:B-1----:R-:W-:Y:S05]  /*fa40*/  @!P0 BRA `(.L_x_2114) ;  /* 0xfffffffc00ec8947 */ /* 0x002fea000383ffff */
[----:B------:R-:W-:Y:S05]  /*fa50*/  BRA `(.L_x_2194) ;  /* 0xffffffd400247947 */ /* 0x000fea000383ffff */
.L_x_2123:
[----:B-1----:R-:W-:-:S04]  /*fa60*/  IMAD.U32 R3, RZ, RZ, UR38 ;  /* 0x00000026ff037e24 */ /* 0x002fc8000f8e00ff */
[----:B------:R1:W2:Y:S03]  /*fa70*/  SYNCS.PHASECHK.TRANS64.TRYWAIT P0, [R3+URZ+0x34840], R2 ;  /* 0x03484002030075a7 */ /* 0x0002a6000800017f */
[----:B--2---:R-:W-:Y:S05]  /*fa80*/  @!P0 NANOSLEEP.SYNCS 0x989680 ;  /* 0x009896800000895d */ /* 0x004fea0003900000 */
[----:B------:R-:W2:Y:S02]  /*fa90*/  @!P0 SYNCS.PHASECHK.TRANS64 P0, [R3+URZ+0x34840], R2 ;  /* 0x03484002030085a7 */ /* 0x000ea4000800007f */
[----:B--2---:R-:W-:Y:S05]  /*faa0*/  @!P0 BRA `(.L_x_2123) ;  /* 0xfffffffc00ec8947 */ /* 0x004fea000383ffff */
[----:B------:R-:W-:Y:S05]  /*fab0*/  BRA `(.L_x_2195) ;  /* 0xffffffd800487947 */ /* 0x000fea000383ffff */
.L_x_2130:
[----:B0-----:R-:W-:-:S04]  /*fac0*/  IMAD.U32 R3, RZ, RZ, UR38 ;  /* 0x00000026ff037e24 */ /* 0x001fc8000f8e00ff */
[----:B------:R0:W1:Y:S03]  /*fad0*/  SYNCS.PHASECHK.TRANS64.TRYWAIT P0, [R3+URZ+0x34868], R2 ;  /* 0x03486802030075a7 */ /* 0x000066000800017f */
[----:B-1----:R-:W-:Y:S05]  /*fae0*/  @!P0 NANOSLEEP.SYNCS 0x989680 ;  /* 0x009896800000895d */ /* 0x002fea0003900000 */
[----:B------:R-:W1:Y:S02]  /*faf0*/  @!P0 SYNCS.PHASECHK.TRANS64 P0, [R3+URZ+0x34868], R2 ;  /* 0x03486802030085a7 */ /* 0x000e64000800007f */
[----:B-1----:R-:W-:Y:S05]  /*fb00*/  @!P0 BRA `(.L_x_2130) ;  /* 0xfffffffc00ec8947 */ /* 0x002fea000383ffff */
[----:B------:R-:W-:Y:S05]  /*fb10*/  BRA `(.L_x_2196) ;  /* 0xffffffdc001c7947 */ /* 0x000fea000383ffff */
.L_x_2139:
[----:B-1----:R-:W-:-:S04]  /*fb20*/  IMAD.U32 R3, RZ, RZ, UR38 ;  /* 0x00000026ff037e24 */ /* 0x002fc8000f8e00ff */
[----:B------:R1:W2:Y:S03]  /*fb30*/  SYNCS.PHASECHK.TRANS64.TRYWAIT P0, [R3+URZ+0x34848], R2 ;  /* 0x03484802030075a7 */ /* 0x0002a6000800017f */
[----:B--2---:R-:W-:Y:S05]  /*fb40*/  @!P0 NANOSLEEP.SYNCS 0x989680 ;  /* 0x009896800000895d */ /* 0x004fea0003900000 */
[----:B------:R-:W2:Y:S02]  /*fb50*/  @!P0 SYNCS.PHASECHK.TRANS64 P0, [R3+URZ+0x34848], R2 ;  /* 0x03484802030085a7 */ /* 0x000ea4000800007f */
[----:B--2---:R-:W-:Y:S05]  /*fb60*/  @!P0 BRA `(.L_x_2139) ;  /* 0xfffffffc00ec8947 */ /* 0x004fea000383ffff */
[----:B------:R-:W-:Y:S05]  /*fb70*/  BRA `(.L_x_2197) ;  /* 0xffffffe000587947 */ /* 0x000fea000383ffff */
.L_x_2146:
[----:B0-----:R-:W-:-:S04]  /*fb80*/  IMAD.U32 R3, RZ, RZ, UR38 ;  /* 0x00000026ff037e24 */ /* 0x001fc8000f8e00ff */
[----:B------:R0:W1:Y:S03]  /*fb90*/  SYNCS.PHASECHK.TRANS64.TRYWAIT P0, [R3+URZ+0x34860], R2 ;  /* 0x03486002030075a7 */ /* 0x000066000800017f */
[----:B-1----:R-:W-:Y:S05]  /*fba0*/  @!P0 NANOSLEEP.SYNCS 0x989680 ;  /* 0x009896800000895d */ /* 0x002fea0003900000 */
[----:B------:R-:W1:Y:S02]  /*fbb0*/  @!P0 SYNCS.PHASECHK.TRANS64 P0, [R3+URZ+0x34860], R2 ;  /* 0x03486002030085a7 */ /* 0x000e64000800007f */
[----:B-1----:R-:W-:Y:S05]  /*fbc0*/  @!P0 BRA `(.L_x_2146) ;  /* 0xfffffffc00ec8947 */ /* 0x002fea000383ffff */
[----:B------:R-:W-:Y:S05]  /*fbd0*/  BRA `(.L_x_2198) ;  /* 0xffffffe400287947 */ /* 0x000fea000383ffff */
.L_x_2154:
[----:B-1----:R1:W2:Y:S02]  /*fbe0*/  SYNCS.PHASECHK.TRANS64.TRYWAIT P0, [R3+URZ+0x34860], R0 ;  /* 0x03486000030075a7 */ /* 0x0022a4000800017f */
[----:B--2---:R-:W-:Y:S05]  /*fbf0*/  @!P0 NANOSLEEP.SYNCS 0x989680 ;  /* 0x009896800000895d */ /* 0x004fea0003900000 */
[----:B------:R-:W2:Y:S02]  /*fc00*/  @!P0 SYNCS.PHASECHK.TRANS64 P0, [R3+URZ+0x34860], R0 ;  /* 0x03486000030085a7 */ /* 0x000ea4000800007f */
[----:B--2---:R-:W-:Y:S05]  /*fc10*/  @!P0 BRA `(.L_x_2154) ;  /* 0xfffffffc00f08947 */ /* 0x004fea000383ffff */
[----:B------:R-:W-:Y:S05]  /*fc20*/  BRA `(.L_x_2199) ;  /* 0xffffffe400f87947 */ /* 0x000fea000383ffff */
.L_x_2159:
[----:B-1----:R1:W2:Y:S02]  /*fc30*/  SYNCS.PHASECHK.TRANS64.TRYWAIT P0, [R2+URZ+0x34820], R3 ;  /* 0x03482003020075a7 */ /* 0x0022a4000800017f */
[----:B--2---:R-:W-:Y:S05]  /*fc40*/  @!P0 NANOSLEEP.SYNCS 0x989680 ;  /* 0x009896800000895d */ /* 0x004fea0003900000 */
[----:B------:R-:W2:Y:S02]  /*fc50*/  @!P0 SYNCS.PHASECHK.TRANS64 P0, [R2+URZ+0x34820], R3 ;  /* 0x03482003020085a7 */ /* 0x000ea4000800007f */
[----:B--2---:R-:W-:Y:S05]  /*fc60*/  @!P0 BRA `(.L_x_2159) ;  /* 0xfffffffc00f08947 */ /* 0x004fea000383ffff */
[----:B------:R-:W-:Y:S05]  /*fc70*/  BRA `(.L_x_2200) ;  /* 0xffffffe800c87947 */ /* 0x000fea000383ffff */
.L_x_2160:
        /* <DEDUP_REMOVED lines=11> */
.L_x_2202:
[----:B------:R-:W-:Y:S05]  /*fd30*/  BSYNC B0 ;  /* 0x0000000000007941 */ /* 0x000fea0003800000 */
.L_x_2201:
[----:B------:R-:W-:Y:S05]  /*fd40*/  BRA `(.L_x_2203) ;  /* 0xffffffe800ac7947 */ /* 0x000fea000383ffff */
.L_x_2161:
[----:B------:R-:W-:Y:S01]  /*fd50*/  BSSY B0, `(.L_x_2204) ;  /* 0x0000006000007945 */ /* 0x000fe20003800000 */
[----:B------:R-:W-:-:S07]  /*fd60*/  IMAD.MOV.U32 R15, RZ, RZ, -0x1 ;  /* 0xffffffffff0f7424 */ /* 0x000fce00078e00ff */
[----:B01----:R-:W-:Y:S05]  /*fd70*/  WARPSYNC.COLLECTIVE R15, `(.L_x_2205) ;  /* 0x000000000f0c7348 */ /* 0x003fea0003c00000 */
[----:B------:R-:W-:Y:S02]  /*fd80*/  ELECT P6, UR62, PT ;  /* 0x00000000003e782f */ /* 0x000fe400038c0000 */
[----:B------:R-:W-:Y:S01]  /*fd90*/  MOV R14, UR62 ;  /* 0x0000003e000e7c02 */ /* 0x000fe20008000f00 */
[----:B01----:R-:W-:Y:S10]  /*fda0*/  ENDCOLLECTIVE ;  /* 0x000000000000791b */ /* 0x003ff40003800000 */
.L_x_2205:
[----:B------:R-:W-:Y:S05]  /*fdb0*/  BSYNC B0 ;  /* 0x0000000000007941 */ /* 0x000fea0003800000 */
.L_x_2204:
[----:B------:R-:W-:Y:S05]  /*fdc0*/  BRA `(.L_x_2206) ;  /* 0xffffffe800a07947 */ /* 0x000fea000383ffff */
.L_x_2163:
[----:B0-----:R0:W1:Y:S02]  /*fdd0*/  SYNCS.PHASECHK.TRANS64.TRYWAIT P0, [R6+URZ], R5 ;  /* 0x00000005060075a7 */ /* 0x001064000800017f */
[----:B-1----:R-:W-:Y:S05]  /*fde0*/  @!P0 NANOSLEEP.SYNCS 0x989680 ;  /* 0x009896800000895d */ /* 0x002fea0003900000 */
[----:B------:R-:W1:Y:S02]  /*fdf0*/  @!P0 SYNCS.PHASECHK.TRANS64 P0, [R6+URZ], R5 ;  /* 0x00000005060085a7 */ /* 0x000e64000800007f */
[----:B-1----:R-:W-:Y:S05]  /*fe00*/  @!P0 BRA `(.L_x_2163) ;  /* 0xfffffffc00f08947 */ /* 0x002fea000383ffff */
[----:B------:R-:W-:Y:S05]  /*fe10*/  BRA `(.L_x_2207) ;  /* 0xffffffe800d47947 */ /* 0x000fea000383ffff */
.L_x_2164:
[----:B-1----:R1:W2:Y:S02]  /*fe20*/  SYNCS.PHASECHK.TRANS64.TRYWAIT P0, [R3+URZ], R4 ;  /* 0x00000004030075a7 */ /* 0x0022a4000800017f */
[----:B--2---:R-:W-:Y:S05]  /*fe30*/  @!P0 NANOSLEEP.SYNCS 0x989680 ;  /* 0x009896800000895d */ /* 0x004fea0003900000 */
[----:B------:R-:W2:Y:S02]  /*fe40*/  @!P0 SYNCS.PHASECHK.TRANS64 P0, [R3+URZ], R4 ;  /* 0x00000004030085a7 */ /* 0x000ea4000800007f */
[----:B--2---:R-:W-:Y:S05]  /*fe50*/  @!P0 BRA `(.L_x_2164) ;  /* 0xfffffffc00f08947 */ /* 0x004fea000383ffff */
[----:B------:R-:W-:Y:S05]  /*fe60*/  BRA `(.L_x_2208) ;  /* 0xffffffe800c87947 */ /* 0x000fea000383ffff */
.L_x_2166:
[----:B-1----:R1:W2:Y:S02]  /*fe70*/  SYNCS.PHASECHK.TRANS64.TRYWAIT P0, [R0+URZ], R5 ;  /* 0x00000005000075a7 */ /* 0x0022a4000800017f */
[----:B--2---:R-:W-:Y:S05]  /*fe80*/  @!P0 NANOSLEEP.SYNCS 0x989680 ;  /* 0x009896800000895d */ /* 0x004fea0003900000 */
[----:B------:R-:W2:Y:S02]  /*fe90*/  @!P0 SYNCS.PHASECHK.TRANS64 P0, [R0+URZ], R5 ;  /* 0x00000005000085a7 */ /* 0x000ea4000800007f */
[----:B--2---:R-:W-:Y:S05]  /*fea0*/  @!P0 BRA `(.L_x_2166) ;  /* 0xfffffffc00f08947 */ /* 0x004fea000383ffff */
[----:B------:R-:W-:Y:S05]  /*feb0*/  BRA `(.L_x_2209) ;  /* 0xffffffe800cc7947 */ /* 0x000fea000383ffff */
.L_x_2210:
        /* <DEDUP_REMOVED lines=12> */
.L_x_14993:


//--------------------- .text._ZN7cutlass13device_kernelIN5flash11enable_sm90INS1_16FlashAttnFwdSm90INS1_25CollectiveMainloopFwdSm90ILi2EN4cute5tupleIJNS5_1CILi1EEES8_S8_EEENS6_IJNS7_ILi128EEESA_NS7_ILi192EEEEEELi128ENS_6half_tEfNS_4arch4Sm90ELb1ELb0ELb0ELb1ELb0ELb0ELb0ELb1ELb1ELb1ELb1ELb0EEENS1_21CollectiveEpilogueFwdINS6_IJSA_SA_SA_EEES9_SD_SF_Li256ELb1ELb1ELb1ELb0EEENS1_36VarlenDynamicPersistentTileSchedulerILi128ELi128ELi256ELi128ELb1ELb1ELb1ELb1ELb1ELb1EEEEEEEEEvNT_6ParamsE --------------------------
	.section	.text._ZN7cutlass13device_kernelIN5flash11enable_sm90INS1_16FlashAttnFwdSm90INS1_25CollectiveMainloopFwdSm90ILi2EN4cute5tupleIJNS5_1CILi1EEES8_S8_EEENS6_IJNS7_ILi128EEESA_NS7_ILi192EEEEEELi128ENS_6half_tEfNS_4arch4Sm90ELb1ELb0ELb0ELb1ELb0ELb0ELb0ELb1ELb1ELb1ELb1ELb0EEENS1_21CollectiveEpilogueFwdINS6_IJSA_SA_SA_EEES9_SD_SF_Li256ELb1ELb1ELb1ELb0EEENS1_36VarlenDynamicPersistentTileSchedulerILi128ELi128ELi256ELi128ELb1ELb1ELb1ELb1ELb1ELb1EEEEEEEEEvNT_6ParamsE,"ax",@progbits
	.align	128
.text._ZN7cutlass13device_kernelIN5flash11enable_sm90INS1_16FlashAttnFwdSm90INS1_25CollectiveMainloopFwdSm90ILi2EN4cute5tupleIJNS5_1CILi1EEES8_S8_EEENS6_IJNS7_ILi128EEESA_NS7_ILi192EEEEEELi128ENS_6half_tEfNS_4arch4Sm90ELb1ELb0ELb0ELb1ELb0ELb0ELb0ELb1ELb1ELb1ELb1ELb0EEENS1_21CollectiveEpilogueFwdINS6_IJSA_SA_SA_EEES9_SD_SF_Li256ELb1ELb1ELb1ELb0EEENS1_36VarlenDynamicPersistentTileSchedulerILi128ELi128ELi256ELi128ELb1ELb1ELb1ELb1ELb1ELb1EEEEEEEEEvNT_6ParamsE:
        .type           _ZN7cutlass13device_kernelIN5flash11enable_sm90INS1_16FlashAttnFwdSm90INS1_25CollectiveMainloopFwdSm90ILi2EN4cute5tupleIJNS5_1CILi1EEES8_S8_EEENS6_IJNS7_ILi128EEESA_NS7_ILi192EEEEEELi128ENS_6half_tEfNS_4arch4Sm90ELb1ELb0ELb0ELb1ELb0ELb0ELb0ELb1ELb1ELb1ELb1ELb0EEENS1_21CollectiveEpilogueFwdINS6_IJSA_SA_SA_EEES9_SD_SF_Li256ELb1ELb1ELb1ELb0EEENS1_36VarlenDynamicPersistentTileSchedulerILi128ELi128ELi256ELi128ELb1ELb1ELb1ELb1ELb1ELb1EEEEEEEEEvNT_6ParamsE,@function
        .size           _ZN7cutlass13device_kernelIN5flash11enable_sm90INS1_16FlashAttnFwdSm90INS1_25CollectiveMainloopFwdSm90ILi2EN4cute5tupleIJNS5_1CILi1EEES8_S8_EEENS6_IJNS7_ILi128EEESA_NS7_ILi192EEEEEELi128ENS_6half_tEfNS_4arch4Sm90ELb1ELb0ELb0ELb1ELb0ELb0ELb0ELb1ELb1ELb1ELb1ELb0EEENS1_21CollectiveEpilogueFwdINS6_IJSA_SA_SA_EEES9_SD_SF_Li256ELb1ELb1ELb1ELb0EEENS1_36VarlenDynamicPersistentTileSchedulerILi128ELi128ELi256ELi128ELb1ELb1ELb1ELb1ELb1ELb1EEEEEEEEEvNT_6ParamsE,(.L_x_14994 - _ZN7cutlass13device_kernelIN5flash11enable_sm90INS1_16FlashAttnFwdSm90INS1_25CollectiveMainloopFwdSm90ILi2EN4cute5tupleIJNS5_1CILi1EEES8_S8_EEENS6_IJNS7_ILi128EEESA_NS7_ILi192EEEEEELi128ENS_6half_tEfNS_4arch4Sm90ELb1ELb0ELb0ELb1ELb0ELb0ELb0ELb1ELb1ELb1ELb1ELb0EEENS1_21CollectiveEpilogueFwdINS6_IJSA_SA_SA_EEES9_SD_SF_Li256ELb1ELb1ELb1ELb0EEENS1_36VarlenDynamicPersistentTileSchedulerILi128ELi128ELi256ELi128ELb1ELb1ELb1ELb1ELb1ELb1EEEEEEEEEvNT_6ParamsE)
        .other          _ZN7cutlass13device_kernelIN5flash11enable_sm90INS1_16FlashAttnFwdSm90INS1_25CollectiveMainloopFwdSm90ILi2EN4cute5tupleIJNS5_1CILi1EEES8_S8_EEENS6_IJNS7_ILi128EEESA_NS7_ILi192EEEEEELi128ENS_6half_tEfNS_4arch4Sm90ELb1ELb0ELb0ELb1ELb0ELb0ELb0ELb1ELb1ELb1ELb1ELb0EEENS1_21CollectiveEpilogueFwdINS6_IJSA_SA_SA_EEES9_SD_SF_Li256ELb1ELb1ELb1ELb0EEENS1_36VarlenDynamicPersistentTileSchedulerILi128ELi128ELi256ELi128ELb1ELb1ELb1ELb1ELb1ELb1EEEEEEEEEvNT_6ParamsE,@"STO_CUDA_ENTRY STV_DEFAULT"
_ZN7cutlass13device_kernelIN5flash11enable_sm90INS1_16FlashAttnFwdSm90INS1_25CollectiveMainloopFwdSm90ILi2EN4cute5tupleIJNS5_1CILi1EEES8_S8_EEENS6_IJNS7_ILi128EEESA_NS7_ILi192EEEEEELi128ENS_6half_tEfNS_4arch4Sm90ELb1ELb0ELb0ELb1ELb0ELb0ELb0ELb1ELb1ELb1ELb1ELb0EEENS1_21CollectiveEpilogueFwdINS6_IJSA_SA_SA_EEES9_SD_SF_Li256ELb1ELb1ELb1ELb0EEENS1_36VarlenDynamicPersistentTileSchedulerILi128ELi128ELi256ELi128ELb1ELb1ELb1ELb1ELb1ELb1EEEEEEEEEvNT_6ParamsE:
        /* <DEDUP_REMOVED lines=17> */
.L_x_2212:
[----:B------:R-:W-:Y:S05]  /*0110*/  BSYNC B0 ;  /* 0x0000000000007941 */ /* 0x000fea0003800000 */
.L_x_2211:
        /* <DEDUP_REMOVED lines=40> */
.L_x_2213:
        /* <DEDUP_REMOVED lines=22> */
.L_x_2214:
        /* <DEDUP_REMOVED lines=18> */
.L_x_2215:
        /* <DEDUP_REMOVED lines=22> */
.L_x_2216:
        /* <DEDUP_REMOVED lines=22> */
.L_x_2217:
        /* <DEDUP_REMOVED lines=8> */
.L_x_2219:
        /* <DEDUP_REMOVED lines=24> */
[----:B------:R-:W-:Y:S02]  /*0ae0*/  SHF.R.S32.HI R7, RZ, 0x1f, R6 ;  /* 0x0000001fff077819 */ /* 0x000fe40000011406 */
[----:B------:R-:W-:Y:S02]  /*0af0*/  SHF.R.S32.HI R226, RZ, 0x7, R3 ;  /* 0x00000007ffe27819 */ /* 0x000fe40000011403 */
[----:B------:R-:W-:Y:S02]  /*0b00*/  LEA.HI R10, R7, R8, RZ, 0x3 ;  /* 0x00000008070a7211 */ /* 0x000fe400078f18ff */
[----:B------:R-:W-:Y:S02]  /*0b10*/  LEA.HI R4, R0, R231, RZ, 0x5 ;  /* 0x000000e700047211 */ /* 0x000fe400078f28ff */
[----:B------:R-:W-:-:S02]  /*0b20*/  LOP3.LUT R11, R10, 0xfffffff8, RZ, 0xc0, !PT ;  /* 0xfffffff80a0b7812 */ /* 0x000fc400078ec0ff */
[----:B------:R-:W-:Y:S02]  /*0b30*/  LEA.HI R9, R9, R210, RZ, 0x5 ;  /* 0x000000d209097211 */ /* 0x000fe400078f28ff */
[----:B------:R-:W-:Y:S01]  /*0b40*/  LEA.HI R3, R3, R226, RZ, 0x1 ;  /* 0x000000e203037211 */ /* 0x000fe200078f08ff */
[----:B------:R-:W-:Y:S01]  /*0b50*/  IMAD.SHL.U32 R5, R4, 0x20, RZ ;  /* 0x0000002004057824 */ /* 0x000fe200078e00ff */
[----:B------:R-:W-:Y:S01]  /*0b60*/  SHF.R.S32.HI R9, RZ, 0x5, R9 ;  /* 0x00000005ff097819 */ /* 0x000fe20000011409 */
[----:B------:R-:W-:Y:S01]  /*0b70*/  IMAD.IADD R8, R8, 0x1, -R11 ;  /* 0x0000000108087824 */ /* 0x000fe200078e0a0b */
[----:B------:R-:W-:Y:S02]  /*0b80*/  LOP3.LUT R3, R3, 0x3fffffe, RZ, 0xc0, !PT ;  /* 0x03fffffe03037812 */ /* 0x000fe400078ec0ff */
[CC--:B0-----:R-:W-:Y:S02]  /*0b90*/  LEA.HI R2, R0.reuse, R231.reuse, RZ, 0x4 ;  /* 0x000000e700027211 */ /* 0x0c1fe400078f20ff */
[----:B------:R-:W-:Y:S01]  /*0ba0*/  LEA.HI R10, R0, R231, RZ, 0x2 ;  /* 0x000000e7000a7211 */ /* 0x000fe200078f10ff */
[----:B------:R-:W-:Y:S01]  /*0bb0*/  IMAD R8, R9, 0x10, R8 ;  /* 0x0000001009087824 */ /* 0x000fe200078e0208 */
[----:B------:R-:W-:Y:S01]  /*0bc0*/  LOP3.LUT R7, R5, 0xfffffc00, RZ, 0xc0, !PT ;  /* 0xfffffc0005077812 */ /* 0x000fe200078ec0ff */
[----:B------:R-:W-:Y:S01]  /*0bd0*/  IMAD.IADD R3, R226, 0x1, -R3 ;  /* 0x00000001e2037824 */ /* 0x000fe200078e0a03 */
[----:B------:R-:W-:-:S02]  /*0be0*/  LOP3.LUT R4, R2, 0x3fffff0, RZ, 0xc0, !PT ;  /* 0x03fffff002047812 */ /* 0x000fc400078ec0ff */
[----:B------:R-:W-:Y:S02]  /*0bf0*/  SHF.R.S32.HI R5, RZ, 0x4, R2 ;  /* 0x00000004ff057819 */ /* 0x000fe40000011402 */
[----:B------:R-:W-:Y:S02]  /*0c00*/  LOP3.LUT R10, R10, 0xfffffffc, RZ, 0xc0, !PT ;  /* 0xfffffffc0a0a7812 */ /* 0x000fe400078ec0ff */
[----:B------:R-:W-:Y:S01]  /*0c10*/  LEA.HI R0, R0, R231, RZ, 0x3 ;  /* 0x000000e700007211 */ /* 0x000fe200078f18ff */
[----:B------:R-:W-:Y:S01]  /*0c20*/  IMAD R227, R3, 0x40, R8 ;  /* 0x0000004003e37824 */ /* 0x000fe200078e0208 */
[----:B------:R-:W-:Y:S01]  /*0c30*/  LEA.HI R2, R2, R5, RZ, 0x1 ;  /* 0x0000000502027211 */ /* 0x000fe200078f08ff */
[C---:B------:R-:W-:Y:S01]  /*0c40*/  IMAD.IADD R4, R231.reuse, 0x1, -R4 ;  /* 0x00000001e7047824 */ /* 0x040fe200078e0a04 */
[----:B------:R-:W-:Y:S01]  /*0c50*/  LOP3.LUT R188, R0, 0xfffffff8, RZ, 0xc0, !PT ;  /* 0xfffffff800bc7812 */ /* 0x000fe200078ec0ff */
[C---:B------:R-:W-:Y:S01]  /*0c60*/  IMAD.IADD R10, R231.reuse, 0x1, -R10 ;  /* 0x00000001e70a7824 */ /* 0x040fe200078e0a0a */
[----:B------:R-:W-:Y:S01]  /*0c70*/  LOP3.LUT R3, R6, 0x7ffffffc, RZ, 0xc0, !PT ;  /* 0x7ffffffc06037812 */ /* 0x000fe200078ec0ff */
[----:B------:R-:W-:Y:S01]  /*0c80*/  IMAD R7, R4, 0x40, R7 ;  /* 0x0000004004077824 */ /* 0x000fe200078e0207 */
[----:B------:R-:W-:Y:S01]  /*0c90*/  LOP3.LUT R2, R2, 0x1ffffffe, RZ, 0xc0, !PT ;  /* 0x1ffffffe02027812 */ /* 0x000fe200078ec0ff */
[----:B------:R-:W-:Y:S01]  /*0ca0*/  IMAD.IADD R188, R231, 0x1, -R188 ;  /* 0x00000001e7bc7824 */ /* 0x000fe200078e0abc */
[----:B------:R-:W-:Y:S01]  /*0cb0*/  LEA.HI R4, R10, R10, RZ, 0x1 ;  /* 0x0000000a0a047211 */ /* 0x000fe200078f08ff */
[----:B------:R-:W-:-:S02]  /*0cc0*/  IMAD.IADD R3, R210, 0x1, -R3 ;  /* 0x00000001d2037824 */ /* 0x000fc400078e0a03 */
[----:B------:R-:W-:Y:S01]  /*0cd0*/  IMAD.IADD R2, R5, 0x1, -R2 ;  /* 0x0000000105027824 */ /* 0x000fe200078e0a02 */
[----:B------:R-:W-:Y:S01]  /*0ce0*/  LOP3.LUT R5, R4, 0x1ffffffe, RZ, 0xc0, !PT ;  /* 0x1ffffffe04057812 */ /* 0x000fe200078ec0ff */
[----:B------:R-:W-:Y:S02]  /*0cf0*/  IMAD.SHL.U32 R23, R188, 0x8, RZ ;  /* 0x00000008bc177824 */ /* 0x000fe400078e00ff */
[----:B------:R-:W-:Y:S02]  /*0d00*/  IMAD.SHL.U32 R184, R3, 0x2, RZ ;  /* 0x0000000203b87824 */ /* 0x000fe400078e00ff */
[----:B------:R-:W-:Y:S02]  /*0d10*/  VIADD R187, R23, 0x40 ;  /* 0x0000004017bb7836 */ /* 0x000fe40000000000 */
        /* <DEDUP_REMOVED lines=14> */
[----:B------:R-:W-:Y:S02]  /*0e00*/  VIADD R192, R184, 0x78 ;  /* 0x00000078b8c07836 */ /* 0x000fe40000000000 */
[----:B------:R-:W-:Y:S01]  /*0e10*/  IMAD.IADD R10, R10, 0x1, -R5 ;  /* 0x000000010a0a7824 */ /* 0x000fe200078e0a05 */
[----:B------:R-:W-:Y:S01]  /*0e20*/  SHF.R.S32.HI R208, RZ, 0x3, R0 ;  /* 0x00000003ffd07819 */ /* 0x000fe20000011400 */
[----:B------:R-:W-:Y:S01]  /*0e30*/  IMAD R228, R2, 0x8, R7 ;  /* 0x0000000802e47824 */ /* 0x000fe200078e0207 */
[----:B------:R-:W-:Y:S01]  /*0e40*/  SHF.R.S32.HI R230, RZ, 0x1f, R23 ;  /* 0x0000001fffe67819 */ /* 0x000fe20000011417 */
[----:B------:R-:W-:Y:S01]  /*0e50*/  IMAD.MOV.U32 R209, RZ, RZ, RZ ;  /* 0x000000ffffd17224 */ /* 0x000fe200078e00ff */
[----:B------:R-:W-:Y:S01]  /*0e60*/  SHF.R.S32.HI R229, RZ, 0x1f, R187 ;  /* 0x0000001fffe57819 */ /* 0x000fe200000114bb */
[----:B------:R-:W-:Y:S01]  /*0e70*/  IMAD R185, R10, 0x8, R227 ;  /* 0x000000080ab97824 */ /* 0x000fe200078e02e3 */
[----:B------:R-:W-:Y:S02]  /*0e80*/  SHF.R.S32.HI R225, RZ, 0x1f, R206 ;  /* 0x0000001fffe17819 */ /* 0x000fe400000114ce */
        /* <DEDUP_REMOVED lines=13> */
[----:B------:R-:W-:Y:S01]  /*0f60*/  SHF.R.S32.HI R211, RZ, 0x1f, R192 ;  /* 0x0000001fffd37819 */ /* 0x000fe200000114c0 */
[----:B------:R-:W-:Y:S01]  /*0f70*/  UMOV UR38, URZ ;  /* 0x0000003f00267c82 */ /* 0x000fe20008000000 */
[----:B------:R-:W-:Y:S01]  /*0f80*/  UMOV UR36, URZ ;  /* 0x0000003f00247c82 */ /* 0x000fe20008000000 */
[----:B--2---:R-:W-:-:S07]  /*0f90*/  LOP3.LUT R19, R12, 0x1, RZ, 0xfc, !PT ;  /* 0x000000010c137812 */ /* 0x004fce00078efcff */
.L_x_2277:
[----:B0--34-:R-:W0:Y:S01]  /*0fa0*/  LDC.64 R2, c[0x0][0xc88] ;  /* 0x00032200ff027b82 */ /* 0x019e220000000a00 */
[----:B------:R-:W-:Y:S01]  /*0fb0*/  ULDC.64 UR4, c[0x0][0xa28] ;  /* 0x00028a0000047ab9 */ /* 0x000fe20000000a00 */
[----:B------:R-:W-:-:S06]  /*0fc0*/  ULDC.64 UR6, c[0x0][0xa18] ;  /* 0x0002860000067ab9 */ /* 0x000fcc0000000a00 */
[----:B------:R-:W1:Y:S08]  /*0fd0*/  LDC R17, c[0x0][0x288] ;  /* 0x0000a200ff117b82 */ /* 0x000e700000000800 */
[----:B--2---:R-:W2:Y:S01]  /*0fe0*/  LDC.64 R8, c[0x0][0x418] ;  /* 0x00010600ff087b82 */ /* 0x004ea20000000a00 */
[----:B0-----:R-:W-:-:S07]  /*0ff0*/  IMAD.WIDE R2, R27, 0x4, R2 ;  /* 0x000000041b027825 */ /* 0x001fce00078e0202 */
[----:B------:R-:W0:Y:S01]  /*1000*/  LDC R10, c[0x0][0x424] ;  /* 0x00010900ff0a7b82 */ /* 0x000e220000000800 */
[----:B------:R-:W3:Y:S01]  /*1010*/  LDG.E R186, desc[UR56][R2.64] ;  /* 0x0000003802ba7981 */ /* 0x000ee2000c1e1900 */
[----:B------:R-:W-:Y:S01]  /*1020*/  ISETP.NE.U32.AND P1, PT, RZ, UR4, PT ;  /* 0x00000004ff007c0c */ /* 0x000fe2000bf25070 */
[----:B------:R-:W-:Y:S01]  /*1030*/  IMAD.MOV.U32 R7, RZ, RZ, RZ ;  /* 0x000000ffff077224 */ /* 0x000fe200078e00ff */
[----:B------:R-:W-:-:S04]  /*1040*/  ISETP.NE.U32.AND P0, PT, RZ, UR6, PT ;  /* 0x00000006ff007c0c */ /* 0x000fc8000bf05070 */
[----:B------:R-:W4:Y:S01]  /*1050*/  LDC R11, c[0x0][0x2f0] ;  /* 0x0000bc00ff0b7b82 */ /* 0x000f220000000800 */
[----:B------:R-:W-:Y:S02]  /*1060*/  ISETP.NE.AND.EX P1, PT, RZ, UR5, PT, P1 ;  /* 0x00000005ff007c0c */ /* 0x000fe4000bf25310 */
[----:B------:R-:W-:Y:S02]  /*1070*/  ISETP.NE.AND.EX P0, PT, RZ, UR7, PT, P0 ;  /* 0x00000007ff007c0c */ /* 0x000fe4000bf05300 */
[----:B---3--:R-:W-:-:S09]  /*1080*/  SHF.R.S32.HI R191, RZ, 0x1f, R186 ;  /* 0x0000001fffbf7819 */ /* 0x008fd200000114ba */
[----:B------:R-:W-:-:S04]  /*1090*/  @P1 LEA R4, P2, R186, UR4, 0x2 ;  /* 0x00000004ba041c11 */ /* 0x000fc8000f8410ff */
[C-C-:B------:R-:W-:Y:S02]  /*10a0*/  @P1 LEA.HI.X R5, R186.reuse, UR5, R191.reuse, 0x2, P2 ;  /* 0x00000005ba051c11 */ /* 0x140fe400090f14bf */
[----:B------:R-:W-:Y:S02]  /*10b0*/  @P0 LEA R2, P2, R186, UR6, 0x2 ;  /* 0x00000006ba020c11 */ /* 0x000fe4000f8410ff */
[----:B------:R-:W-:Y:S01]  /*10c0*/  LOP3.LUT R6, R26, 0xff000000, RZ, 0xc0, !PT ;  /* 0xff0000001a067812 */ /* 0x000fe200078ec0ff */
[----:B------:R3:W5:Y:S01]  /*10d0*/  @P1 LDG.E R7, desc[UR56][R4.64] ;  /* 0x0000003804071981 */ /* 0x000762000c1e1900 */
[----:B------:R-:W-:Y:S01]  /*10e0*/  @P0 LEA.HI.X R3, R186, UR7, R191, 0x2, P2 ;  /* 0x00000007ba030c11 */ /* 0x000fe200090f14bf */
[----:B------:R-:W-:-:S04]  /*10f0*/  ULDC.64 UR6, c[0x0][0xa20] ;  /* 0x0002880000067ab9 */ /* 0x000fc80000000a00 */
[----:B-1----:R1:W5:Y:S01]  /*1100*/  @P0 LDG.E R17, desc[UR56][R2.64] ;  /* 0x0000003802110981 */ /* 0x002362000c1e1900 */
[----:B--2---:R-:W-:Y:S02]  /*1110*/  ISETP.NE.U32.AND P1, PT, R8, RZ, PT ;  /* 0x000000ff0800720c */ /* 0x004fe40003f25070 */
[----:B------:R-:W-:Y:S02]  /*1120*/  ISETP.NE.U32.AND P2, PT, RZ, UR6, PT ;  /* 0x00000006ff007c0c */ /* 0x000fe4000bf45070 */
[----:B------:R-:W-:Y:S02]  /*1130*/  LOP3.LUT R0, R26, 0xff0000, RZ, 0xc0, !PT ;  /* 0x00ff00001a007812 */ /* 0x000fe400078ec0ff */
[----:B---3--:R-:W-:Y:S02]  /*1140*/  SHF.R.U32.HI R5, RZ, 0x8, R6 ;  /* 0x00000008ff057819 */ /* 0x008fe40000011606 */
[----:B------:R-:W-:Y:S02]  /*1150*/  ISETP.NE.AND.EX P1, PT, R9, RZ, PT, P1 ;  /* 0x000000ff0900720c */ /* 0x000fe40003f25310 */
[----:B------:R-:W-:-:S02]  /*1160*/  ISETP.NE.AND.EX P2, PT, RZ, UR7, PT, P2 ;  /* 0x00000007ff007c0c */ /* 0x000fc4000bf45320 */
[----:B------:R-:W-:Y:S02]  /*1170*/  LEA.HI R190, R0, R5, RZ, 0x10 ;  /* 0x0000000500be7211 */ /* 0x000fe400078f80ff */
[----:B0-----:R-:W-:Y:S01]  /*1180*/  SEL R0, R10, 0x1, P1 ;  /* 0x000000010a007807 */ /* 0x001fe20000800000 */
[----:B-1--4-:R-:W-:Y:S08]  /*1190*/  @P0 BRA `(.L_x_2220) ;  /* 0x0000000000240947 */ /* 0x012ff00003800000 */
        /* <DEDUP_REMOVED lines=9> */
.L_x_2220:
[----:B------:R-:W-:Y:S01]  /*1230*/  IMAD R16, R0, R11, RZ ;  /* 0x0000000b00107224 */ /* 0x000fe200078e02ff */
[----:B------:R-:W-:Y:S01]  /*1240*/  LOP3.LUT R189, R26, 0xffff, RZ, 0xc0, !PT ;  /* 0x0000ffff1abd7812 */ /* 0x000fe200078ec0ff */
[----:B------:R-:W-:Y:S06]  /*1250*/  @!P2 BRA `(.L_x_2221) ;  /* 0x000000000010a947 */ /* 0x000fec0003800000 */
[----:B------:R-:W-:-:S04]  /*1260*/  LEA R2, P0, R186, UR6, 0x2 ;  /* 0x00000006ba027c11 */ /* 0x000fc8000f8010ff */
[----:B------:R-:W-:-:S05]  /*1270*/  LEA.HI.X R3, R186, UR7, R191, 0x2, P0 ;  /* 0x00000007ba037c11 */ /* 0x000fca00080f14bf */
[----:B------:R0:W5:Y:S01]  /*1280*/  LDG.E R16, desc[UR56][R2.64] ;  /* 0x0000003802107981 */ /* 0x000162000c1e1900 */
[----:B------:R-:W-:Y:S05]  /*1290*/  BRA `(.L_x_2222) ;  /* 0x0000000000247947 */ /* 0x000fea0003800000 */
.L_x_2221:
[----:B------:R-:W-:Y:S02]  /*12a0*/  ULDC.64 UR4, c[0x0][0xa08] ;  /* 0x0002820000047ab9 */ /* 0x000fe40000000a00 */
[----:B------:R-:W-:-:S04]  /*12b0*/  ISETP.NE.U32.AND P0, PT, RZ, UR4, PT ;  /* 0x00000004ff007c0c */ /* 0x000fc8000bf05070 */
[----:B------:R-:W-:-:S13]  /*12c0*/  ISETP.NE.AND.EX P0, PT, RZ, UR5, PT, P0 ;  /* 0x00000005ff007c0c */ /* 0x000fda000bf05300 */
[----:B------:R-:W-:Y:S05]  /*12d0*/  @!P0 BRA `(.L_x_2222) ;  /* 0x0000000000148947 */ /* 0x000fea0003800000 */
[----:B------:R-:W0:Y:S02]  /*12e0*/  LDC.64 R2, c[0x0][0xa08] ;  /* 0x00028200ff027b82 */ /* 0x000e240000000a00 */
[----:B0-----:R-:W-:-:S05]  /*12f0*/  IMAD.WIDE R2, R186, 0x4, R2 ;  /* 0x00000004ba027825 */ /* 0x001fca00078e0202 */
[----:B------:R-:W2:Y:S04]  /*1300*/  LDG.E R16, desc[UR56][R2.64] ;  /* 0x0000003802107981 */ /* 0x000ea8000c1e1900 */
[----:B------:R-:W2:Y:S02]  /*1310*/  LDG.E R5, desc[UR56][R2.64+0x4] ;  /* 0x0000043802057981 */ /* 0x000ea4000c1e1900 */
[----:B--2---:R-:W-:-:S07]  /*1320*/  IMAD.IADD R16, R5, 0x1, -R16 ;  /* 0x0000000105107824 */ /* 0x004fce00078e0a10 */
.L_x_2222:
[----:B------:R-:W1:Y:S01]  /*1330*/  LDC R0, c[0x0][0x448] ;  /* 0x00011200ff007b82 */ /* 0x000e620000000800 */
[----:B------:R-:W-:Y:S01]  /*1340*/  IMAD.SHL.U32 R18, R25, 0x80, RZ ;  /* 0x0000008019127824 */ /* 0x000fe200078e00ff */
[----:B------:R-:W-:Y:S01]  /*1350*/  LOP3.LUT R207, R190, 0xff, RZ, 0xc0, !PT ;  /* 0x000000ffbecf7812 */ /* 0x000fe200078ec0ff */
[----:B-----5:R-:W-:Y:S01]  /*1360*/  IMAD.IADD R16, R16, 0x1, -R7 ;  /* 0x0000000110107824 */ /* 0x020fe200078e0a07 */
[----:B------:R-:W-:Y:S01]  /*1370*/  SHF.R.U32.HI R190, RZ, 0x10, R190 ;  /* 0x00000010ffbe7819 */ /* 0x000fe200000116be */
[----:B------:R-:W-:Y:S01]  /*1380*/  IMAD.MOV.U32 R95, RZ, RZ, RZ ;  /* 0x000000ffff5f7224 */ /* 0x000fe200078e00ff */
[----:B-1----:R-:W-:Y:S01]  /*1390*/  ISETP.NE.AND P0, PT, R0, 0x1, PT ;  /* 0x000000010000780c */ /* 0x002fe20003f05270 */
[----:B------:R-:W-:-:S12]  /*13a0*/  VIADD R0, R18, 0x7f ;  /* 0x0000007f12007836 */ /* 0x000fd80000000000 */
[----:B0-----:R-:W0:Y:S08]  /*13b0*/  @P0 LDC R3, c[0x0][0x44c] ;  /* 0x00011300ff030b82 */ /* 0x001e300000000800 */
[----:B------:R-:W1:Y:S01]  /*13c0*/  @P0 LDC R5, c[0x0][0x450] ;  /* 0x00011400ff050b82 */ /* 0x000e620000000800 */
[----:B0-----:R-:W-:Y:S01]  /*13d0*/  @P0 IMAD.HI.U32 R2, R0, R3, RZ ;  /* 0x0000000300020227 */ /* 0x001fe200078e00ff */
[----:B------:R-:W-:-:S04]  /*13e0*/  IADD3 R3, R16, 0x80, -R17 ;  /* 0x0000008010037810 */ /* 0x000fc80007ffe811 */
[----:B-1----:R-:W-:Y:S01]  /*13f0*/  @P0 SHF.R.U32.HI R0, RZ, R5, R2 ;  /* 0x00000005ff000219 */ /* 0x002fe20000011602 */
[----:B------:R-:W-:-:S04]  /*1400*/  VIADD R2, R16, 0x7f ;  /* 0x0000007f10027836 */ /* 0x000fc80000000000 */
        /* <DEDUP_REMOVED lines=10> */
[----:B------:R-:W0:Y:S01]  /*14b0*/  LDC R3, c[0x0][0x9f0] ;  /* 0x00027c00ff037b82 */ /* 0x000e220000000800 */
[----:B------:R-:W-:-:S04]  /*14c0*/  ISETP.NE.AND P0, PT, R190, RZ, PT ;  /* 0x000000ffbe00720c */ /* 0x000fc80003f05270 */
[----:B0-----:R-:W-:-:S04]  /*14d0*/  SEL R9, R190, R3, P0 ;  /* 0x00000003be097207 */ /* 0x001fc80000000000 */
[-C--:B------:R-:W-:Y:S02]  /*14e0*/  IABS R5, R9.reuse ;  /* 0x0000000900057213 */ /* 0x080fe40000000000 */
        /* <DEDUP_REMOVED lines=26> */
.L_x_2223:
[-C--:B------:R-:W-:Y:S01]  /*1690*/  IMAD R22, R207, R95.reuse, RZ ;  /* 0x0000005fcf167224 */ /* 0x080fe200078e02ff */
[----:B------:R-:W-:Y:S01]  /*16a0*/  PLOP3.LUT P0, PT, PT, PT, PT, 0x80, 0x0 ;  /* 0x000000000000781c */ /* 0x000fe20003f0f070 */
[----:B------:R-:W-:Y:S01]  /*16b0*/  IMAD.MOV.U32 R94, RZ, RZ, RZ ;  /* 0x000000ffff5e7224 */ /* 0x000fe200078e00ff */
        /* <DEDUP_REMOVED lines=67> */
.L_x_2225:
[----:B------:R-:W-:Y:S02]  /*1af0*/  LEA.HI R0, R209, R209, RZ, 0x1 ;  /* 0x000000d1d1007211 */ /* 0x000fe400078f08ff */
[----:B------:R-:W-:Y:S02]  /*1b00*/  ISETP.NE.AND P0, PT, R19, 0x3, PT ;  /* 0x000000031300780c */ /* 0x000fe40003f05270 */
[----:B------:R-:W-:-:S05]  /*1b10*/  LOP3.LUT R0, R0, 0xfffffffe, RZ, 0xc0, !PT ;  /* 0xfffffffe00007812 */ /* 0x000fca00078ec0ff */
[----:B------:R-:W-:-:S05]  /*1b20*/  IMAD.IADD R0, R209, 0x1, -R0 ;  /* 0x00000001d1007824 */ /* 0x000fca00078e0a00 */
[----:B------:R-:W-:-:S04]  /*1b30*/  SHF.L.U32 R0, R0, 0x1f, RZ ;  /* 0x0000001f00007819 */ /* 0x000fc800000006ff */
[----:B------:R-:W0:Y:S02]  /*1b40*/  SYNCS.PHASECHK.TRANS64.TRYWAIT P1, [UR37+0x34800], R0 ;  /* 0x03480000ff0075a7 */ /* 0x000e240008020165 */
[----:B0-----:R-:W-:Y:S05]  /*1b50*/  @!P1 BRA `(.L_x_2226) ;  /* 0x0000011800dc9947 */ /* 0x001fea0003800000 */
.L_x_2404:
[----:B------:R-:W-:Y:S05]  /*1b60*/  @!P0 BRA `(.L_x_2227) ;  /* 0x0000000000048947 */ /* 0x000fea0003800000 */
[----:B------:R-:W-:Y:S01]  /*1b70*/  BPT.TRAP 0x1 ;  /* 0x000000040000795c */ /* 0x000fe20000300000 */
.L_x_2227:
[----:B------:R-:W-:Y:S02]  /*1b80*/  IMAD.U32 R2, RZ, RZ, UR36 ;  /* 0x00000024ff027e24 */ /* 0x000fe4000f8e00ff */
[----:B0-----:R-:W-:-:S03]  /*1b90*/  IMAD.U32 R3, RZ, RZ, UR38 ;  /* 0x00000026ff037e24 */ /* 0x001fc6000f8e00ff */
[----:B------:R-:W-:Y:S02]  /*1ba0*/  LEA R2, R2, UR37, 0x3 ;  /* 0x0000002502027c11 */ /* 0x000fe4000f8e18ff */
[----:B------:R-:W-:-:S04]  /*1bb0*/  SHF.L.U32 R3, R3, 0x1f, RZ ;  /* 0x0000001f03037819 */ /* 0x000fc800000006ff */
[----:B------:R0:W1:Y:S01]  /*1bc0*/  SYNCS.PHASECHK.TRANS64.TRYWAIT P2, [R2+URZ+0x34830], R3 ;  /* 0x03483003020075a7 */ /* 0x000062000804017f */
[----:B------:R-:W-:Y:S05]  /*1bd0*/  @!P0 BRA `(.L_x_2228) ;  /* 0x0000000000048947 */ /* 0x000fea0003800000 */
[----:B------:R-:W-:Y:S01]  /*1be0*/  BPT.TRAP 0x1 ;  /* 0x000000040000795c */ /* 0x000fe20000300000 */
.L_x_2228:
[----:B------:R-:W2:Y:S02]  /*1bf0*/  S2R R0, SR_TID.X ;  /* 0x0000000000007919 */ /* 0x000ea40000002100 */
[----:B--2---:R-:W-:Y:S01]  /*1c00*/  LOP3.LUT P1, RZ, R0, 0x7f, RZ, 0xc0, !PT ;  /* 0x0000007f00ff7812 */ /* 0x004fe2000782c0ff */
[----:B-1----:R-:W-:-:S12]  /*1c10*/  @P2 BRA `(.L_x_2229) ;  /* 0x0000000000082947 */ /* 0x002fd80003800000 */
[----:B------:R-:W1:Y:S02]  /*1c20*/  SYNCS.PHASECHK.TRANS64.TRYWAIT P2, [R2+URZ+0x34830], R3 ;  /* 0x03483003020075a7 */ /* 0x000e64000804017f */
[----:B-1----:R-:W-:Y:S05]  /*1c30*/  @!P2 BRA `(.L_x_2230) ;  /* 0x0000011800bca947 */ /* 0x002fea0003800000 */
.L_x_2229:
[----:B------:R-:W-:Y:S05]  /*1c40*/  WARPSYNC.ALL ;  /* 0x0000000000007948 */ /* 0x000fea0003800000 */
[----:B------:R-:W-:Y:S01]  /*1c50*/  UIADD3 UR4, UR37, 0x1c400, URZ ;  /* 0x0001c40025047890 */ /* 0x000fe2000fffe03f */
[----:B------:R-:W-:Y:S01]  /*1c60*/  WARPGROUP.ARRIVE ;  /* 0x00000000000079c5 */ /* 0x000fe20000000000 */
[----:B------:R-:W-:Y:S01]  /*1c70*/  ULOP3.LUT UR52, UR52, 0x10000, URZ, 0xfc, !UPT ;  /* 0x0001000034347892 */ /* 0x000fe2000f8efc3f */
[----:B------:R-:W2:Y:S01]  /*1c80*/  LDC R0, c[0x0][0x448] ;  /* 0x00011200ff007b82 */ /* 0x000ea20000000800 */
[----:B------:R-:W-:Y:S01]  /*1c90*/  USHF.R.U32.HI UR4, URZ, 0x4, UR4 ;  /* 0x000000043f047899 */ /* 0x000fe20008011604 */
[----:B01----:R-:W-:Y:S01]  /*1ca0*/  @!P1 VIADD R2, R2, 0x34840 ;  /* 0x0003484002029836 */ /* 0x003fe20000000000 */
[----:B------:R-:W-:Y:S01]  /*1cb0*/  UMOV UR53, 0x40000040 ;  /* 0x4000004000357882 */ /* 0x000fe20000000000 */
[----:B------:R-:W-:Y:S01]  /*1cc0*/  UMOV UR55, 0x40000040 ;  /* 0x4000004000377882 */ /* 0x000fe20000000000 */
[----:B------:R-:W-:Y:S01]  /*1cd0*/  ULOP3.LUT UR4, UR4, 0x3fff, URZ, 0xc0, !UPT ;  /* 0x00003fff04047892 */ /* 0x000fe2000f8ec03f */
[----:B------:R-:W-:Y:S01]  /*1ce0*/  CS2R R150, SRZ ;  /* 0x0000000000967805 */ /* 0x000fe2000001ff00 */
[----:B------:R-:W-:Y:S01]  /*1cf0*/  UMOV UR5, 0x40000040 ;  /* 0x4000004000057882 */ /* 0x000fe20000000000 */
[----:B------:R-:W-:Y:S01]  /*1d00*/  UMOV UR7, 0x40000040 ;  /* 0x4000004000077882 */ /* 0x000fe20000000000 */
[----:B------:R-:W-:Y:S01]  /*1d10*/  ULOP3.LUT UR39, UR4, 0x10000, URZ, 0xfc, !UPT ;  /* 0x0001000004277892 */ /* 0x000fe2000f8efc3f */
[----:B------:R-:W-:Y:S01]  /*1d20*/  @!P1 PRMT R2, RZ, 0x654, R2 ;  /* 0x00000654ff029816 */ /* 0x000fe20000000002 */
[----:B------:R-:W-:Y:S01]  /*1d30*/  UIADD3 UR4, UR52, 0x2, URZ ;  /* 0x0000000234047890 */ /* 0x000fe2000fffe03f */
[----:B------:R-:W-:Y:S01]  /*1d40*/  CS2R R148, SRZ ;  /* 0x0000000000947805 */ /* 0x000fe2000001ff00 */
[----:B------:R-:W-:Y:S01]  /*1d50*/  UIMAD UR54, UR36, 0xc00, UR39 ;  /* 0x00000c00243678a4 */ /* 0x000fe2000f8e0227 */
[----:B------:R-:W-:Y:S01]  /*1d60*/  CS2R R146, SRZ ;  /* 0x0000000000927805 */ /* 0x000fe2000001ff00 */
[----:B------:R-:W-:Y:S01]  /*1d70*/  UIADD3 UR8, UR52, 0x4, URZ ;  /* 0x0000000434087890 */ /* 0x000fe2000fffe03f */
[----:B------:R-:W-:Y:S01]  /*1d80*/  CS2R R144, SRZ ;  /* 0x0000000000907805 */ /* 0x000fe2000001ff00 */
[----:B------:R-:W-:Y:S01]  /*1d90*/  UIADD3 UR6, UR54, 0x2, URZ ;  /* 0x0000000236067890 */ /* 0x000fe2000fffe03f */
[----:B------:R-:W-:Y:S01]  /*1da0*/  CS2R R142, SRZ ;  /* 0x00000000008e7805 */ /* 0x000fe2000001ff00 */
[----:B------:R-:W-:Y:S01]  /*1db0*/  UIADD3 UR10, UR54, 0x4, URZ ;  /* 0x00000004360a7890 */ /* 0x000fe2000fffe03f */
[----:B------:R-:W-:Y:S01]  /*1dc0*/  CS2R R140, SRZ ;  /* 0x00000000008c7805 */ /* 0x000fe2000001ff00 */
[----:B------:R-:W-:Y:S01]  /*1dd0*/  UMOV UR9, 0x40000040 ;  /* 0x4000004000097882 */ /* 0x000fe20000000000 */
[----:B------:R-:W-:Y:S01]  /*1de0*/  HGMMA.64x128x16.F32 R24, gdesc[UR52], RZ, !UPT, gsb0 ;  /* 0x01e00000341879f0 */ /* 0x000fe2000c0008ff */
[----:B------:R-:W-:Y:S01]  /*1df0*/  UMOV UR11, 0x40000040 ;  /* 0x40000040000b7882 */ /* 0x000fe20000000000 */
[----:B------:R-:W-:Y:S01]  /*1e00*/  UIADD3 UR12, UR52, 0x6, URZ ;  /* 0x00000006340c7890 */ /* 0x000fe2000fffe03f */
[----:B--2---:R-:W-:Y:S01]  /*1e10*/  ISETP.NE.AND P2, PT, R0, 0x1, PT ;  /* 0x000000010000780c */ /* 0x004fe20003f45270 */
[----:B------:R-:W-:Y:S01]  /*1e20*/  UIADD3 UR14, UR54, 0x6, URZ ;  /* 0x00000006360e7890 */ /* 0x000fe2000fffe03f */
[----:B------:R-:W-:Y:S01]  /*1e30*/  IMAD.IADD R0, R185, 0x1, R18 ;  /* 0x00000001b9007824 */ /* 0x000fe200078e0212 */
[----:B------:R-:W-:Y:S01]  /*1e40*/  UMOV UR13, 0x40000040 ;  /* 0x40000040000d7882 */ /* 0x000fe20000000000 */
[----:B------:R-:W-:Y:S01]  /*1e50*/  UMOV UR15, 0x40000040 ;  /* 0x40000040000f7882 */ /* 0x000fe20000000000 */
[----:B------:R-:W-:Y:S01]  /*1e60*/  UIADD3 UR16, UR52, 0x400, URZ ;  /* 0x0000040034107890 */ /* 0x000fe2000fffe03f */
[----:B------:R-:W-:Y:S01]  /*1e70*/  CS2R R138, SRZ ;  /* 0x00000000008a7805 */ /* 0x000fe2000001ff00 */
[----:B------:R-:W-:Y:S01]  /*1e80*/  UIADD3 UR18, UR54, 0x400, URZ ;  /* 0x0000040036127890 */ /* 0x000fe2000fffe03f */
[----:B------:R-:W-:Y:S01]  /*1e90*/  CS2R R136, SRZ ;  /* 0x0000000000887805 */ /* 0x000fe2000001ff00 */
[----:B------:R-:W-:Y:S01]  /*1ea0*/  UMOV UR17, 0x40000040 ;  /* 0x4000004000117882 */ /* 0x000fe20000000000 */
[----:B------:R-:W-:Y:S01]  /*1eb0*/  UMOV UR19, 0x40000040 ;  /* 0x4000004000137882 */ /* 0x000fe20000000000 */
[----:B------:R-:W-:Y:S01]  /*1ec0*/  UIADD3 UR20, UR52, 0x402, URZ ;  /* 0x0000040234147890 */ /* 0x000fe2000fffe03f */
[----:B------:R-:W-:Y:S01]  /*1ed0*/  CS2R R134, SRZ ;  /* 0x0000000000867805 */ /* 0x000fe2000001ff00 */
[----:B------:R-:W-:Y:S01]  /*1ee0*/  UIADD3 UR22, UR54, 0x402, URZ ;  /* 0x0000040236167890 */ /* 0x000fe2000fffe03f */
[----:B------:R-:W0:Y:S01]  /*1ef0*/  @P2 LDC R3, c[0x0][0x44c] ;  /* 0x00011300ff032b82 */ /* 0x000e220000000800 */
        /* <DEDUP_REMOVED lines=9> */
[----:B------:R-:W1:Y:S01]  /*1f90*/  @P2 LDC R4, c[0x0][0x450] ;  /* 0x00011400ff042b82 */ /* 0x000e620000000800 */
[----:B------:R-:W-:Y:S01]  /*1fa0*/  UIADD3 UR30, UR54, 0x406, URZ ;  /* 0x00000406361e7890 */ /* 0x000fe2000fffe03f */
[----:B------:R-:W-:Y:S01]  /*1fb0*/  CS2R R128, SRZ ;  /* 0x0000000000807805 */ /* 0x000fe2000001ff00 */
        /* <DEDUP_REMOVED lines=11> */
[----:B0-----:R-:W-:Y:S01]  /*2070*/  @P2 IMAD.HI.U32 R3, R0, R3, RZ ;  /* 0x0000000300032227 */ /* 0x001fe200078e00ff */
        /* <DEDUP_REMOVED lines=9> */
[----:B-1----:R-:W-:Y:S01]  /*2110*/  @P2 SHF.R.U32.HI R0, RZ, R4, R3 ;  /* 0x00000004ff002219 */ /* 0x002fe20000011603 */
[----:B------:R-:W-:Y:S01]  /*2120*/  UIADD3 UR50, UR54, 0x806, URZ ;  /* 0x0000080636327890 */ /* 0x000fe2000fffe03f */
[----:B------:R-:W-:Y:S01]  /*2130*/  IMAD.MOV.U32 R4, RZ, RZ, -0x80 ;  /* 0xffffff80ff047424 */ /* 0x000fe200078e00ff */
[----:B------:R-:W-:Y:S01]  /*2140*/  UMOV UR49, 0x40000040 ;  /* 0x4000004000317882 */ /* 0x000fe20000000000 */
[----:B------:R-:W-:Y:S01]  /*2150*/  UMOV UR51, 0x40000040 ;  /* 0x4000004000337882 */ /* 0x000fe20000000000 */
[----:B------:R-:W0:Y:S01]  /*2160*/  SHFL.IDX PT, R5, R0, 0x1, 0x1c1f ;  /* 0x003c1f0000057f89 */ /* 0x000e2200000e0000 */
[----:B------:R-:W-:Y:S01]  /*2170*/  IMAD R3, R95, R4, 0x80 ;  /* 0x000000805f037424 */ /* 0x000fe200078e0204 */
[----:B------:R-:W-:-:S04]  /*2180*/  CS2R R116, SRZ ;  /* 0x0000000000747805 */ /* 0x000fc8000001ff00 */
[C-C-:B------:R-:W-:Y:S02]  /*2190*/  IADD3 R4, -R184.reuse, 0x1, R3.reuse ;  /* 0x00000001b8047810 */ /* 0x140fe40007ffe103 */
[----:B------:R-:W-:Y:S02]  /*21a0*/  IADD3 R6, -R184, R16, R3 ;  /* 0x00000010b8067210 */ /* 0x000fe40007ffe103 */
[----:B------:R-:W-:-:S04]  /*21b0*/  IADD3 R89, -R17, R4, R16 ;  /* 0x0000000411597210 */ /* 0x000fc80007ffe110 */
[----:B0-----:R-:W-:-:S04]  /*21c0*/  VIADDMNMX R4, R5, R89, R6, PT ;  /* 0x0000005905047246 */ /* 0x001fc80003800106 */
[C---:B------:R-:W-:Y:S02]  /*21d0*/  ISETP.GT.AND P3, PT, R4.reuse, RZ, PT ;  /* 0x000000ff0400720c */ /* 0x040fe40003f64270 */
[C---:B------:R-:W-:Y:S02]  /*21e0*/  ISETP.GT.AND P4, PT, R4.reuse, 0x1, PT ;  /* 0x000000010400780c */ /* 0x040fe40003f84270 */
[----:B------:R-:W-:Y:S01]  /*21f0*/  ISETP.GT.AND P5, PT, R4, 0x8, PT ;  /* 0x000000080400780c */ /* 0x000fe20003fa4270 */
[----:B------:R-:W-:Y:S02]  /*2200*/  WARPGROUP.DEPBAR.LE gsb0, 0x0 ;  /* 0x00008000000079c5 */ /* 0x000fe40000010000 */
[----:B------:R-:W-:-:S06]  /*2210*/  WARPGROUP.ARRIVE ;  /* 0x00000000000079c5 */ /* 0x000fcc0000000000 */
[----:B------:R-:W-:Y:S01]  /*2220*/  HGMMA.64x128x16.F32 R24, gdesc[UR4], R24, gsb0 ;  /* 0x01e00000041879f0 */ /* 0x000fe20008000818 */
[----:B------:R-:W-:Y:S02]  /*2230*/  ULDC UR6, c[0x0][0x988] ;  /* 0x0002620000067ab9 */ /* 0x000fe40000000800 */
        /* <DEDUP_REMOVED lines=31> */
[----:B------:R-:W-:Y:S01]  /*2430*/  FSEL R91, R26, -INF , P3 ;  /* 0xff8000001a5b7808 */ /* 0x000fe20001800000 */
[----:B------:R0:W-:Y:S01]  /*2440*/  @!P1 SYNCS.ARRIVE.TRANS64.RED.A1T0 RZ, [R2+URZ], RZ ;  /* 0x000000ff02ff99a7 */ /* 0x0001e2000810043f */
[----:B------:R-:W-:Y:S02]  /*2450*/  FSEL R93, R27, -INF , P4 ;  /* 0xff8000001b5d7808 */ /* 0x000fe40002000000 */
[----:B------:R-:W-:Y:S02]  /*2460*/  ISETP.GT.AND P3, PT, R4, 0x9, PT ;  /* 0x000000090400780c */ /* 0x000fe40003f64270 */
[----:B------:R-:W-:-:S02]  /*2470*/  FSEL R97, R30, -INF , P5 ;  /* 0xff8000001e617808 */ /* 0x000fc40002800000 */
[----:B------:R-:W-:Y:S02]  /*2480*/  FMNMX.FTZ R8, R91, R93, !PT ;  /* 0x0000005d5b087209 */ /* 0x000fe40007810000 */
[C---:B------:R-:W-:Y:S02]  /*2490*/  ISETP.GT.AND P4, PT, R4.reuse, 0x10, PT ;  /* 0x000000100400780c */ /* 0x040fe40003f84270 */
[----:B------:R-:W-:Y:S02]  /*24a0*/  FSEL R99, R31, -INF , P3 ;  /* 0xff8000001f637808 */ /* 0x000fe40001800000 */
[----:B------:R-:W-:Y:S02]  /*24b0*/  FMNMX.FTZ R8, R97, R8, !PT ;  /* 0x0000000861087209 */ /* 0x000fe40007810000 */
        /* <DEDUP_REMOVED lines=26> */
[----:B------:R-:W-:Y:S01]  /*2660*/  FMNMX.FTZ R8, R115, R8, !PT ;  /* 0x0000000873087209 */ /* 0x000fe20007810000 */
[----:B------:R-:W1:Y:S01]  /*2670*/  @P2 LDC R50, c[0x0][0x450] ;  /* 0x00011400ff322b82 */ /* 0x000e620000000800 */
        /* <DEDUP_REMOVED lines=54> */
[----:B------:R-:W-:Y:S02]  /*29e0*/  FSEL R87, R87, -INF , P3 ;  /* 0xff80000057577808 */ /* 0x000fe40001800000 */
[----:B------:R-:W-:-:S04]  /*29f0*/  FMNMX.FTZ R8, R21, R8, !PT ;  /* 0x0000000815087209 */ /* 0x000fc80007810000 */
[----:B------:R-:W-:Y:S02]  /*2a00*/  FMNMX.FTZ R10, R87, R8, !PT ;  /* 0x00000008570a7209 */ /* 0x000fe40007810000 */
[----:B------:R2:W3:Y:S04]  /*2a10*/  SHFL.IDX PT, R8, R0, RZ, 0x1c1f ;  /* 0x001c1fff00087589 */ /* 0x0004e800000e0000 */
[----:B------:R-:W4:Y:S01]  /*2a20*/  SHFL.BFLY PT, R35, R10, 0x2, 0x1f ;  /* 0x0c401f000a237f89 */ /* 0x000f2200000e0000 */
[----:B--2---:R-:W-:Y:S01]  /*2a30*/  IMAD.U32 R0, RZ, RZ, UR6 ;  /* 0x00000006ff007e24 */ /* 0x004fe2000f8e00ff */
[----:B---3--:R-:W-:Y:S02]  /*2a40*/  VIADDMNMX R34, R8, R89, R6, PT ;  /* 0x0000005908227246 */ /* 0x008fe40003800106 */
[----:B----4-:R-:W-:-:S02]  /*2a50*/  FMNMX.FTZ R35, R10, R35, !PT ;  /* 0x000000230a237209 */ /* 0x010fc40007810000 */
[C---:B------:R-:W-:Y:S02]  /*2a60*/  ISETP.GT.AND P4, PT, R34.reuse, 0x1, PT ;  /* 0x000000012200780c */ /* 0x040fe40003f84270 */
[----:B------:R-:W-:Y:S01]  /*2a70*/  ISETP.GT.AND P5, PT, R34, 0x8, PT ;  /* 0x000000082200780c */ /* 0x000fe20003fa4270 */
[----:B------:R-:W2:Y:S01]  /*2a80*/  SHFL.BFLY PT, R4, R35, 0x1, 0x1f ;  /* 0x0c201f0023047f89 */ /* 0x000ea200000e0000 */
[----:B------:R-:W-:Y:S02]  /*2a90*/  FSEL R30, R25, -INF , P4 ;  /* 0xff800000191e7808 */ /* 0x000fe40002000000 */
[----:B------:R-:W-:Y:S02]  /*2aa0*/  FSEL R25, R28, -INF , P5 ;  /* 0xff8000001c197808 */ /* 0x000fe40002800000 */
[----:B------:R-:W-:-:S04]  /*2ab0*/  ISETP.GT.AND P4, PT, R34, 0x10, PT ;  /* 0x000000102200780c */ /* 0x000fc80003f84270 */
[----:B------:R-:W-:Y:S02]  /*2ac0*/  FSEL R39, R32, -INF , P4 ;  /* 0xff80000020277808 */ /* 0x000fe40002000000 */
[----:B------:R-:W-:-:S04]  /*2ad0*/  ISETP.GT.AND P4, PT, R34, 0x18, PT ;  /* 0x000000182200780c */ /* 0x000fc80003f84270 */
[----:B------:R-:W-:Y:S02]  /*2ae0*/  FSEL R43, R36, -INF , P4 ;  /* 0xff800000242b7808 */ /* 0x000fe40002000000 */
[----:B------:R-:W-:-:S04]  /*2af0*/  ISETP.GT.AND P4, PT, R34, 0x20, PT ;  /* 0x000000202200780c */ /* 0x000fc80003f84270 */
[----:B------:R-:W-:Y:S02]  /*2b00*/  FSEL R47, R40, -INF , P4 ;  /* 0xff800000282f7808 */ /* 0x000fe40002000000 */
[----:B------:R-:W-:Y:S02]  /*2b10*/  ISETP.GT.AND P4, PT, R34, 0x28, PT ;  /* 0x000000282200780c */ /* 0x000fe40003f84270 */
[----:B--2---:R-:W-:Y:S02]  /*2b20*/  FMNMX.FTZ R4, R35, R4, !PT ;  /* 0x0000000423047209 */ /* 0x004fe40007810000 */
[----:B------:R-:W-:Y:S02]  /*2b30*/  FSEL R89, R44, -INF , P4 ;  /* 0xff8000002c597808 */ /* 0x000fe40002000000 */
[C---:B------:R-:W-:Y:S01]  /*2b40*/  FSETP.NEU.FTZ.AND P3, PT, R4.reuse, -INF , PT ;  /* 0xff8000000400780b */ /* 0x040fe20003f7d000 */
[----:B------:R-:W-:Y:S01]  /*2b50*/  FMUL.FTZ R26, R4, R0 ;  /* 0x00000000041a7220 */ /* 0x000fe20000410000 */
[----:B------:R-:W-:-:S04]  /*2b60*/  ISETP.GT.AND P4, PT, R34, 0x30, PT ;  /* 0x000000302200780c */ /* 0x000fc80003f84270 */
[----:B------:R-:W-:Y:S02]  /*2b70*/  FSEL R26, R26, RZ, P3 ;  /* 0x000000ff1a1a7208 */ /* 0x000fe40001800000 */
[----:B------:R-:W-:-:S03]  /*2b80*/  ISETP.GT.AND P3, PT, R34, RZ, PT ;  /* 0x000000ff2200720c */ /* 0x000fc60003f64270 */
[-CC-:B------:R-:W-:Y:S01]  /*2b90*/  FFMA.FTZ R181, R91, R0.reuse, -R26.reuse ;  /* 0x000000005bb57223 */ /* 0x180fe2000001081a */
[----:B------:R-:W-:Y:S01]  /*2ba0*/  FSEL R35, R24, -INF , P3 ;  /* 0xff80000018237808 */ /* 0x000fe20001800000 */
[-CC-:B------:R-:W-:Y:S01]  /*2bb0*/  FFMA.FTZ R93, R93, R0.reuse, -R26.reuse ;  /* 0x000000005d5d7223 */ /* 0x180fe2000001081a */
[C---:B------:R-:W-:Y:S01]  /*2bc0*/  ISETP.GT.AND P3, PT, R34.reuse, 0x9, PT ;  /* 0x000000092200780c */ /* 0x040fe20003f64270 */
[--C-:B------:R-:W-:Y:S01]  /*2bd0*/  FFMA.FTZ R183, R97, R0, -R26.reuse ;  /* 0x0000000061b77223 */ /* 0x100fe2000001081a */
[----:B------:R-:W-:Y:S01]  /*2be0*/  FMNMX.FTZ R10, R35, R30, !PT ;  /* 0x0000001e230a7209 */ /* 0x000fe20007810000 */
[----:B------:R2:W-:Y:S01]  /*2bf0*/  MUFU.EX2 R6, R93 ;  /* 0x0000005d00067308 */ /* 0x0005e20000000800 */
[----:B------:R-:W-:Y:S01]  /*2c00*/  FSEL R29, R29, -INF , P3 ;  /* 0xff8000001d1d7808 */ /* 0x000fe20001800000 */
[--C-:B------:R-:W-:Y:S01]  /*2c10*/  FFMA.FTZ R177, R101, R0, -R26.reuse ;  /* 0x0000000065b17223 */ /* 0x100fe2000001081a */
[----:B------:R-:W-:Y:S01]  /*2c20*/  FMNMX.FTZ R10, R25, R10, !PT ;  /* 0x0000000a190a7209 */ /* 0x000fe20007810000 */
[-CC-:B------:R-:W-:Y:S01]  /*2c30*/  FFMA.FTZ R8, R99, R0.reuse, -R26.reuse ;  /* 0x0000000063087223 */ /* 0x180fe2000001081a */
[C---:B------:R-:W-:Y:S01]  /*2c40*/  ISETP.GT.AND P3, PT, R34.reuse, 0x11, PT ;  /* 0x000000112200780c */ /* 0x040fe20003f64270 */
[--C-:B------:R-:W-:Y:S01]  /*2c50*/  FFMA.FTZ R169, R31, R0, -R26.reuse ;  /* 0x000000001fa97223 */ /* 0x100fe2000001081a */
[----:B------:R-:W-:Y:S01]  /*2c60*/  FMNMX.FTZ R10, R29, R10, !PT ;  /* 0x0000000a1d0a7209 */ /* 0x000fe20007810000 */
[-CC-:B------:R-:W-:Y:S01]  /*2c70*/  FFMA.FTZ R32, R51, R0.reuse, -R26.reuse ;  /* 0x0000000033207223 */ /* 0x180fe2000001081a */
        /* <DEDUP_REMOVED lines=11> */
[--C-:B------:R-:W-:Y:S01]  /*2d30*/  FFMA.FTZ R163, R7, R0, -R26.reuse ;  /* 0x0000000007a37223 */ /* 0x100fe2000001081a */
[C---:B------:R-:W-:Y:S01]  /*2d40*/  ISETP.GT.AND P3, PT, R34.reuse, 0x21, PT ;  /* 0x000000212200780c */ /* 0x040fe20003f64270 */
[----:B------:R-:W3:Y:S01]  /*2d50*/  MUFU.EX2 R181, R181 ;  /* 0x000000b500b57308 */ /* 0x000ee20000000800 */
[----:B------:R-:W-:Y:S01]  /*2d60*/  FMNMX.FTZ R12, R37, R12, !PT ;  /* 0x0000000c250c7209 */ /* 0x000fe20007810000 */
[-CC-:B------:R-:W-:Y:S01]  /*2d70*/  FFMA.FTZ R103, R103, R0.reuse, -R26.reuse ;  /* 0x0000000067677223 */ /* 0x180fe2000001081a */
[----:B------:R-:W-:Y:S01]  /*2d80*/  FSEL R41, R41, -INF , P3 ;  /* 0xff80000029297808 */ /* 0x000fe20001800000 */
[--C-:B------:R-:W-:Y:S01]  /*2d90*/  FFMA.FTZ R179, R105, R0, -R26.reuse ;  /* 0x0000000069b37223 */ /* 0x100fe2000001081a */
[----:B------:R-:W-:Y:S01]  /*2da0*/  FMNMX.FTZ R12, R47, R12, !PT ;  /* 0x0000000c2f0c7209 */ /* 0x000fe20007810000 */
[--C-:B------:R-:W-:Y:S01]  /*2db0*/  FFMA.FTZ R107, R107, R0, -R26.reuse ;  /* 0x000000006b6b7223 */ /* 0x100fe2000001081a */
[C---:B------:R-:W-:Y:S01]  /*2dc0*/  ISETP.GT.AND P3, PT, R34.reuse, 0x29, PT ;  /* 0x000000292200780c */ /* 0x040fe20003f64270 */
[----:B------:R-:W4:Y:S01]  /*2dd0*/  MUFU.EX2 R183, R183 ;  /* 0x000000b700b77308 */ /* 0x000f220000000800 */
[----:B------:R-:W-:Y:S01]  /*2de0*/  FMNMX.FTZ R14, R41, R12, !PT ;  /* 0x0000000c290e7209 */ /* 0x000fe20007810000 */
[-CC-:B------:R-:W-:Y:S01]  /*2df0*/  FFMA.FTZ R173, R109, R0.reuse, -R26.reuse ;  /* 0x000000006dad7223 */ /* 0x180fe2000001081a */
[----:B------:R-:W-:Y:S01]  /*2e00*/  FSEL R45, R45, -INF , P3 ;  /* 0xff8000002d2d7808 */ /* 0x000fe20001800000 */
[--C-:B------:R-:W-:Y:S01]  /*2e10*/  FFMA.FTZ R157, R9, R0, -R26.reuse ;  /* 0x00000000099d7223 */ /* 0x100fe2000001081a */
[----:B------:R-:W-:Y:S01]  /*2e20*/  FMNMX.FTZ R14, R89, R14, !PT ;  /* 0x0000000e590e7209 */ /* 0x000fe20007810000 */
[-CC-:B------:R-:W-:Y:S01]  /*2e30*/  FFMA.FTZ R111, R111, R0.reuse, -R26.reuse ;  /* 0x000000006f6f7223 */ /* 0x180fe2000001081a */
[----:B------:R-:W-:Y:S01]  /*2e40*/  ISETP.GT.AND P3, PT, R34, 0x31, PT ;  /* 0x000000312200780c */ /* 0x000fe20003f64270 */
[----:B------:R-:W5:Y:S01]  /*2e50*/  MUFU.EX2 R8, R8 ;  /* 0x0000000800087308 */ /* 0x000f620000000800 */
[----:B------:R-:W-:Y:S01]  /*2e60*/  FSEL R91, R48, -INF , P4 ;  /* 0xff800000305b7808 */ /* 0x000fe20002000000 */
[--C-:B------:R-:W-:Y:S01]  /*2e70*/  FFMA.FTZ R175, R113, R0, -R26.reuse ;  /* 0x0000000071af7223 */ /* 0x100fe2000001081a */
[----:B------:R-:W-:Y:S01]  /*2e80*/  FMNMX.FTZ R14, R45, R14, !PT ;  /* 0x0000000e2d0e7209 */ /* 0x000fe20007810000 */
[-CC-:B------:R-:W-:Y:S01]  /*2e90*/  FFMA.FTZ R159, R11, R0.reuse, -R26.reuse ;  /* 0x000000000b9f7223 */ /* 0x180fe2000001081a */
[C---:B------:R-:W-:Y:S01]  /*2ea0*/  ISETP.GT.AND P4, PT, R34.reuse, 0x38, PT ;  /* 0x000000382200780c */ /* 0x040fe20003f84270 */
[--C-:B------:R-:W-:Y:S01]  /*2eb0*/  FFMA.FTZ R153, R15, R0, -R26.reuse ;  /* 0x000000000f997223 */ /* 0x100fe2000001081a */
[----:B------:R-:W-:Y:S01]  /*2ec0*/  FSEL R49, R49, -INF , P3 ;  /* 0xff80000031317808 */ /* 0x000fe20001800000 */
[----:B------:R-:W0:Y:S01]  /*2ed0*/  MUFU.EX2 R177, R177 ;  /* 0x000000b100b17308 */ /* 0x000e220000000800 */
[----:B------:R-:W-:Y:S01]  /*2ee0*/  FMNMX.FTZ R14, R91, R14, !PT ;  /* 0x0000000e5b0e7209 */ /* 0x000fe20007810000 */
[-CC-:B------:R-:W-:Y:S01]  /*2ef0*/  FFMA.FTZ R115, R115, R0.reuse, -R26.reuse ;  /* 0x0000000073737223 */ /* 0x180fe2000001081a */
[----:B------:R-:W-:Y:S01]  /*2f00*/  ISETP.GT.AND P3, PT, R34, 0x39, PT ;  /* 0x000000392200780c */ /* 0x000fe20003f64270 */
[-CC-:B------:R-:W-:Y:S01]  /*2f10*/  FFMA.FTZ R155, R21, R0.reuse, -R26.reuse ;  /* 0x00000000159b7223 */ /* 0x180fe2000001081a */
[----:B--2---:R-:W-:Y:S01]  /*2f20*/  FSEL R93, R52, -INF , P4 ;  /* 0xff800000345d7808 */ /* 0x004fe20002000000 */
[--C-:B------:R-:W-:Y:S01]  /*2f30*/  FFMA.FTZ R59, R59, R0, -R26.reuse ;  /* 0x000000003b3b7223 */ /* 0x100fe2000001081a */
[----:B------:R-:W-:Y:S01]  /*2f40*/  FMNMX.FTZ R20, R49, R14, !PT ;  /* 0x0000000e31147209 */ /* 0x000fe20007810000 */
[----:B------:R2:W1:Y:S01]  /*2f50*/  MUFU.EX2 R10, R103 ;  /* 0x00000067000a7308 */ /* 0x0004620000000800 */
[C---:B------:R-:W-:Y:S01]  /*2f60*/  ISETP.GT.AND P4, PT, R34.reuse, 0x40, PT ;  /* 0x000000402200780c */ /* 0x040fe20003f84270 */
[-CC-:B------:R-:W-:Y:S01]  /*2f70*/  FFMA.FTZ R38, R71, R0.reuse, -R26.reuse ;  /* 0x0000000047267223 */ /* 0x180fe2000001081a */
[----:B------:R-:W-:Y:S01]  /*2f80*/  FSEL R53, R53, -INF , P3 ;  /* 0xff80000035357808 */ /* 0x000fe20001800000 */
[--C-:B------:R-:W-:Y:S01]  /*2f90*/  FFMA.FTZ R42, R79, R0, -R26.reuse ;  /* 0x000000004f2a7223 */ /* 0x100fe2000001081a */
[----:B------:R-:W-:Y:S01]  /*2fa0*/  FMNMX.FTZ R20, R93, R20, !PT ;  /* 0x000000145d147209 */ /* 0x000fe20007810000 */
[----:B------:R-:W-:Y:S01]  /*2fb0*/  FFMA.FTZ R83, R83, R0, -R26 ;  /* 0x0000000053537223 */ /* 0x000fe2000001081a */
[----:B------:R-:W-:Y:S01]  /*2fc0*/  ISETP.GT.AND P3, PT, R34, 0x41, PT ;  /* 0x000000412200780c */ /* 0x000fe20003f64270 */
[----:B------:R-:W1:Y:S01]  /*2fd0*/  MUFU.EX2 R179, R179 ;  /* 0x000000b300b37308 */ /* 0x000e620000000800 */
[----:B------:R-:W-:-:S02]  /*2fe0*/  FSEL R97, R56, -INF , P4 ;  /* 0xff80000038617808 */ /* 0x000fc40002000000 */
[----:B------:R-:W-:Y:S02]  /*2ff0*/  CS2R R112, SRZ ;  /* 0x0000000000707805 */ /* 0x000fe4000001ff00 */
[----:B------:R-:W-:Y:S02]  /*3000*/  FMNMX.FTZ R20, R53, R20, !PT ;  /* 0x0000001435147209 */ /* 0x000fe40007810000 */
[----:B------:R-:W-:Y:S02]  /*3010*/  CS2R R108, SRZ ;  /* 0x00000000006c7805 */ /* 0x000fe4000001ff00 */
[----:B------:R-:W-:Y:S02]  /*3020*/  ISETP.GT.AND P4, PT, R34, 0x48, PT ;  /* 0x000000482200780c */ /* 0x000fe40003f84270 */
[----:B------:R-:W-:Y:S02]  /*3030*/  CS2R R104, SRZ ;  /* 0x0000000000687805 */ /* 0x000fe4000001ff00 */
[----:B------:R-:W-:Y:S01]  /*3040*/  FSEL R57, R57, -INF , P3 ;  /* 0xff80000039397808 */ /* 0x000fe20001800000 */
[----:B------:R3:W1:Y:S01]  /*3050*/  MUFU.EX2 R12, R107 ;  /* 0x0000006b000c7308 */ /* 0x0006620000000800 */
[----:B------:R-:W-:-:S02]  /*3060*/  FMNMX.FTZ R20, R97, R20, !PT ;  /* 0x0000001461147209 */ /* 0x000fc40007810000 */
[----:B--2---:R-:W-:Y:S02]  /*3070*/  CS2R R102, SRZ ;  /* 0x0000000000667805 */ /* 0x004fe4000001ff00 */
[----:B------:R-:W-:Y:S02]  /*3080*/  ISETP.GT.AND P3, PT, R34, 0x49, PT ;  /* 0x000000492200780c */ /* 0x000fe40003f64270 */
[----:B------:R-:W-:Y:S02]  /*3090*/  FSEL R101, R60, -INF , P4 ;  /* 0xff8000003c657808 */ /* 0x000fe40002000000 */
[----:B------:R-:W-:Y:S01]  /*30a0*/  FMNMX.FTZ R24, R57, R20, !PT ;  /* 0x0000001439187209 */ /* 0x000fe20007810000 */
[----:B------:R-:W-:Y:S01]  /*30b0*/  MUFU.EX2 R173, R173 ;  /* 0x000000ad00ad7308 */ /* 0x000fe20000000800 */
[----:B------:R-:W-:Y:S02]  /*30c0*/  ISETP.GT.AND P4, PT, R34, 0x50, PT ;  /* 0x000000502200780c */ /* 0x000fe40003f84270 */
[----:B---3--:R-:W-:-:S02]  /*30d0*/  CS2R R106, SRZ ;  /* 0x00000000006a7805 */ /* 0x008fc4000001ff00 */
[----:B------:R-:W-:Y:S02]  /*30e0*/  FSEL R61, R61, -INF , P3 ;  /* 0xff8000003d3d7808 */ /* 0x000fe40001800000 */
[----:B------:R-:W-:Y:S02]  /*30f0*/  FMNMX.FTZ R24, R101, R24, !PT ;  /* 0x0000001865187209 */ /* 0x000fe40007810000 */
[----:B------:R-:W-:Y:S01]  /*3100*/  ISETP.GT.AND P3, PT, R34, 0x51, PT ;  /* 0x000000512200780c */ /* 0x000fe20003f64270 */
[----:B------:R2:W-:Y:S01]  /*3110*/  MUFU.EX2 R14, R111 ;  /* 0x0000006f000e7308 */ /* 0x0005e20000000800 */
[----:B------:R-:W-:Y:S02]  /*3120*/  FSEL R99, R64, -INF , P4 ;  /* 0xff80000040637808 */ /* 0x000fe40002000000 */
[----:B------:R-:W-:Y:S02]  /*3130*/  FMNMX.FTZ R24, R61, R24, !PT ;  /* 0x000000183d187209 */ /* 0x000fe40007810000 */
[----:B------:R-:W-:-:S02]  /*3140*/  ISETP.GT.AND P4, PT, R34, 0x58, PT ;  /* 0x000000582200780c */ /* 0x000fc40003f84270 */
[----:B------:R-:W-:Y:S01]  /*3150*/  FSEL R65, R65, -INF , P3 ;  /* 0xff80000041417808 */ /* 0x000fe20001800000 */
[----:B------:R-:W-:Y:S01]  /*3160*/  MUFU.EX2 R175, R175 ;  /* 0x000000af00af7308 */ /* 0x000fe20000000800 */
[----:B------:R-:W-:Y:S02]  /*3170*/  FMNMX.FTZ R24, R99, R24, !PT ;  /* 0x0000001863187209 */ /* 0x000fe40007810000 */
[----:B--2---:R-:W-:Y:S02]  /*3180*/  CS2R R110, SRZ ;  /* 0x00000000006e7805 */ /* 0x004fe4000001ff00 */
[----:B------:R-:W-:Y:S02]  /*3190*/  ISETP.GT.AND P3, PT, R34, 0x59, PT ;  /* 0x000000592200780c */ /* 0x000fe40003f64270 */
[----:B------:R-:W-:Y:S02]  /*31a0*/  FSEL R31, R68, -INF , P4 ;  /* 0xff800000441f7808 */ /* 0x000fe40002000000 */
[----:B------:R-:W-:Y:S01]  /*31b0*/  FMNMX.FTZ R28, R65, R24, !PT ;  /* 0x00000018411c7209 */ /* 0x000fe20007810000 */
[----:B------:R2:W-:Y:S01]  /*31c0*/  MUFU.EX2 R20, R115 ;  /* 0x0000007300147308 */ /* 0x0005e20000000800 */
[----:B------:R-:W-:-:S02]  /*31d0*/  ISETP.GT.AND P4, PT, R34, 0x60, PT ;  /* 0x000000602200780c */ /* 0x000fc40003f84270 */
[----:B------:R-:W-:Y:S02]  /*31e0*/  FSEL R69, R69, -INF , P3 ;  /* 0xff80000045457808 */ /* 0x000fe40001800000 */
[----:B------:R-:W-:Y:S02]  /*31f0*/  FMNMX.FTZ R28, R31, R28, !PT ;  /* 0x0000001c1f1c7209 */ /* 0x000fe40007810000 */
[----:B------:R-:W-:Y:S01]  /*3200*/  ISETP.GT.AND P3, PT, R34, 0x61, PT ;  /* 0x000000612200780c */ /* 0x000fe20003f64270 */
[----:B------:R3:W-:Y:S01]  /*3210*/  MUFU.EX2 R24, R32 ;  /* 0x0000002000187308 */ /* 0x0007e20000000800 */
[----:B------:R-:W-:Y:S02]  /*3220*/  FSEL R51, R72, -INF , P4 ;  /* 0xff80000048337808 */ /* 0x000fe40002000000 */
[----:B--2---:R-:W-:Y:S02]  /*3230*/  CS2R R114, SRZ ;  /* 0x0000000000727805 */ /* 0x004fe4000001ff00 */
[----:B------:R-:W-:-:S02]  /*3240*/  FMNMX.FTZ R28, R69, R28, !PT ;  /* 0x0000001c451c7209 */ /* 0x000fc40007810000 */
[C---:B------:R-:W-:Y:S02]  /*3250*/  ISETP.GT.AND P4, PT, R34.reuse, 0x68, PT ;  /* 0x000000682200780c */ /* 0x040fe40003f84270 */
[----:B------:R-:W-:Y:S01]  /*3260*/  FSEL R73, R73, -INF , P3 ;  /* 0xff80000049497808 */ /* 0x000fe20001800000 */
[----:B------:R-:W-:Y:S01]  /*3270*/  MUFU.EX2 R169, R169 ;  /* 0x000000a900a97308 */ /* 0x000fe20000000800 */
[----:B------:R-:W-:Y:S02]  /*3280*/  FMNMX.FTZ R28, R51, R28, !PT ;  /* 0x0000001c331c7209 */ /* 0x000fe40007810000 */
[----:B------:R-:W-:Y:S02]  /*3290*/  ISETP.GT.AND P3, PT, R34, 0x69, PT ;  /* 0x000000692200780c */ /* 0x000fe40003f64270 */
[----:B------:R-:W-:Y:S02]  /*32a0*/  FSEL R27, R76, -INF , P4 ;  /* 0xff8000004c1b7808 */ /* 0x000fe40002000000 */
[----:B---3--:R-:W-:Y:S01]  /*32b0*/  FMNMX.FTZ R32, R73, R28, !PT ;  /* 0x0000001c49207209 */ /* 0x008fe20007810000 */
[----:B------:R-:W-:Y:S01]  /*32c0*/  MUFU.EX2 R171, R171 ;  /* 0x000000ab00ab7308 */ /* 0x000fe20000000800 */
[----:B------:R-:W-:-:S02]  /*32d0*/  ISETP.GT.AND P4, PT, R34, 0x70, PT ;  /* 0x000000702200780c */ /* 0x000fc40003f84270 */
        /* <DEDUP_REMOVED lines=9> */
[----:B------:R-:W-:Y:S01]  /*3370*/  FMNMX.FTZ R32, R55, R32, !PT ;  /* 0x0000002037207209 */ /* 0x000fe20007810000 */
[----:B--2---:R-:W-:Y:S01]  /*3380*/  FFMA.FTZ R36, R67, R0, -R26 ;  /* 0x0000000043247223 */ /* 0x004fe2000001081a */
[----:B------:R-:W-:Y:S02]  /*3390*/  ISETP.GT.AND P3, PT, R34, 0x79, PT ;  /* 0x000000792200780c */ /* 0x000fe40003f64270 */
[----:B------:R-:W-:Y:S02]  /*33a0*/  FSEL R13, R84, -INF , P4 ;  /* 0xff800000540d7808 */ /* 0x000fe40002000000 */
[----:B------:R-:W-:Y:S01]  /*33b0*/  FMNMX.FTZ R34, R81, R32, !PT ;  /* 0x0000002051227209 */ /* 0x000fe20007810000 */
[----:B------:R-:W-:Y:S01]  /*33c0*/  MUFU.EX2 R167, R167 ;  /* 0x000000a700a77308 */ /* 0x000fe20000000800 */
[----:B------:R-:W-:-:S02]  /*33d0*/  FSEL R85, R85, -INF , P3 ;  /* 0xff80000055557808 */ /* 0x000fc40001800000 */
[----:B------:R-:W-:-:S04]  /*33e0*/  FMNMX.FTZ R34, R13, R34, !PT ;  /* 0x000000220d227209 */ /* 0x000fc80007810000 */
[----:B------:R-:W-:Y:S01]  /*33f0*/  FMNMX.FTZ R3, R85, R34, !PT ;  /* 0x0000002255037209 */ /* 0x000fe20007810000 */
[----:B------:R-:W-:Y:S01]  /*3400*/  MUFU.EX2 R32, R59 ;  /* 0x0000003b00207308 */ /* 0x000fe20000000800 */
[----:B------:R-:W-:-:S03]  /*3410*/  FFMA.FTZ R34, R63, R0, -R26 ;  /* 0x000000003f227223 */ /* 0x000fc6000001081a */
[----:B------:R-:W2:Y:S04]  /*3420*/  SHFL.BFLY PT, R40, R3, 0x2, 0x1f ;  /* 0x0c401f0003287f89 */ /* 0x000ea800000e0000 */
[----:B------:R-:W-:Y:S08]  /*3430*/  MUFU.EX2 R34, R34 ;  /* 0x0000002200227308 */ /* 0x000ff00000000800 */
[----:B------:R-:W-:Y:S08]  /*3440*/  MUFU.EX2 R161, R161 ;  /* 0x000000a100a17308 */ /* 0x000ff00000000800 */
[----:B------:R-:W-:Y:S01]  /*3450*/  MUFU.EX2 R36, R36 ;  /* 0x0000002400247308 */ /* 0x000fe20000000800 */
[----:B--2---:R-:W-:Y:S01]  /*3460*/  FMNMX.FTZ R5, R3, R40, !PT ;  /* 0x0000002803057209 */ /* 0x004fe20007810000 */
[-CC-:B------:R-:W-:Y:S01]  /*3470*/  FFMA.FTZ R40, R75, R0.reuse, -R26.reuse ;  /* 0x000000004b287223 */ /* 0x180fe2000001081a */
[----:B------:R-:W-:-:S05]  /*3480*/  FFMA.FTZ R26, R87, R0, -R26 ;  /* 0x00000000571a7223 */ /* 0x000fca000001081a */
[----:B------:R-:W-:Y:S01]  /*3490*/  MUFU.EX2 R163, R163 ;  /* 0x000000a300a37308 */ /* 0x000fe20000000800 */
[----:B------:R-:W2:Y:S07]  /*34a0*/  SHFL.BFLY PT, R44, R5, 0x1, 0x1f ;  /* 0x0c201f00052c7f89 */ /* 0x000eae00000e0000 */
[----:B------:R-:W-:Y:S08]  /*34b0*/  MUFU.EX2 R38, R38 ;  /* 0x0000002600267308 */ /* 0x000ff00000000800 */
[----:B------:R-:W-:Y:S08]  /*34c0*/  MUFU.EX2 R157, R157 ;  /* 0x0000009d009d7308 */ /* 0x000ff00000000800 */
[----:B------:R-:W-:Y:S01]  /*34d0*/  MUFU.EX2 R40, R40 ;  /* 0x0000002800287308 */ /* 0x000fe20000000800 */
[----:B--2---:R-:W-:-:S04]  /*34e0*/  FMNMX.FTZ R7, R5, R44, !PT ;  /* 0x0000002c05077209 */ /* 0x004fc80007810000 */
[C---:B------:R-:W-:Y:S01]  /*34f0*/  FSETP.NEU.FTZ.AND P3, PT, R7.reuse, -INF , PT ;  /* 0xff8000000700780b */ /* 0x040fe20003f7d000 */
[----:B------:R-:W-:Y:S02]  /*3500*/  FMUL.FTZ R3, R7, R0 ;  /* 0x0000000007037220 */ /* 0x000fe40000410000 */
[----:B------:R-:W-:Y:S03]  /*3510*/  MUFU.EX2 R159, R159 ;  /* 0x0000009f009f7308 */ /* 0x000fe60000000800 */
[----:B------:R-:W-:-:S05]  /*3520*/  FSEL R46, R3, RZ, P3 ;  /* 0x000000ff032e7208 */ /* 0x000fca0001800000 */
[-CC-:B------:R-:W-:Y:S01]  /*3530*/  FFMA.FTZ R180, R35, R0.reuse, -R46.reuse ;  /* 0x0000000023b47223 */ /* 0x180fe2000001082e */
[-C--:B------:R-:W-:Y:S01]  /*3540*/  FFMA.FTZ R3, R30, R0.reuse, -R46 ;  /* 0x000000001e037223 */ /* 0x080fe2000001082e */
[----:B------:R-:W-:Y:S01]  /*3550*/  FADD.FTZ R30, R181, R6 ;  /* 0x00000006b51e7221 */ /* 0x000fe20000010000 */
[-CC-:B------:R-:W-:Y:S01]  /*3560*/  FFMA.FTZ R182, R25, R0.reuse, -R46.reuse ;  /* 0x0000000019b67223 */ /* 0x180fe2000001082e */
[-CC-:B------:R-:W-:Y:S01]  /*3570*/  FFMA.FTZ R9, R29, R0.reuse, -R46.reuse ;  /* 0x000000001d097223 */ /* 0x180fe2000001082e */
[-C--:B------:R-:W-:Y:S01]  /*3580*/  FFMA.FTZ R176, R39, R0.reuse, -R46 ;  /* 0x0000000027b07223 */ /* 0x080fe2000001082e */
[----:B------:R-:W-:Y:S01]  /*3590*/  MUFU.EX2 R180, R180 ;  /* 0x000000b400b47308 */ /* 0x000fe20000000800 */
        /* <DEDUP_REMOVED lines=23> */
[----:B------:R-:W1:Y:S01]  /*3710*/  MUFU.EX2 R9, R9 ;  /* 0x0000000900097308 */ /* 0x000e620000000800 */
[----:B--2---:R-:W-:Y:S01]  /*3720*/  FADD.FTZ R5, R180, R3 ;  /* 0x00000003b4057221 */ /* 0x004fe20000010000 */
[----:B------:R-:W-:Y:S01]  /*3730*/  FADD.FTZ R37, R173, R48 ;  /* 0x00000030ad257221 */ /* 0x000fe20000010000 */
[-CC-:B------:R-:W-:Y:S01]  /*3740*/  FFMA.FTZ R99, R99, R0.reuse, -R46.reuse ;  /* 0x0000000063637223 */ /* 0x180fe2000001082e */
[-CC-:B------:R-:W-:Y:S01]  /*3750*/  FFMA.FTZ R65, R65, R0.reuse, -R46.reuse ;  /* 0x0000000041417223 */ /* 0x180fe2000001082e */
[----:B------:R-:W-:Y:S01]  /*3760*/  F2FP.F16.F32.PACK_AB R181, R6, R181 ;  /* 0x000000b506b5723e */ /* 0x000fe200000000ff */
[-CC-:B------:R-:W-:Y:S01]  /*3770*/  FFMA.FTZ R31, R31, R0.reuse, -R46.reuse ;  /* 0x000000001f1f7223 */ /* 0x180fe2000001082e */
[----:B------:R-:W-:Y:S01]  /*3780*/  F2FP.F16.F32.PACK_AB R183, R8, R183 ;  /* 0x000000b708b7723e */ /* 0x000fe200000000ff */
[----:B------:R-:W2:Y:S01]  /*3790*/  MUFU.EX2 R176, R176 ;  /* 0x000000b000b07308 */ /* 0x000ea20000000800 */
[----:B0-----:R-:W-:Y:S01]  /*37a0*/  FADD.FTZ R30, R182, R5 ;  /* 0x00000005b61e7221 */ /* 0x001fe20000010000 */
[-CC-:B------:R-:W-:Y:S01]  /*37b0*/  FFMA.FTZ R69, R69, R0.reuse, -R46.reuse ;  /* 0x0000000045457223 */ /* 0x180fe2000001082e */
[----:B------:R-:W0:Y:S01]  /*37c0*/  @P2 LDC R41, c[0x0][0x44c] ;  /* 0x00011300ff292b82 */ /* 0x000e220000000800 */
[-CC-:B------:R-:W-:Y:S01]  /*37d0*/  FFMA.FTZ R51, R51, R0.reuse, -R46.reuse ;  /* 0x0000000033337223 */ /* 0x180fe2000001082e */
[-CC-:B------:R-:W-:Y:S01]  /*37e0*/  FFMA.FTZ R73, R73, R0.reuse, -R46.reuse ;  /* 0x0000000049497223 */ /* 0x180fe2000001082e */
[-CC-:B------:R-:W-:Y:S01]  /*37f0*/  FFMA.FTZ R27, R27, R0.reuse, -R46.reuse ;  /* 0x000000001b1b7223 */ /* 0x180fe2000001082e */
[-C--:B------:R-:W-:Y:S01]  /*3800*/  FFMA.FTZ R77, R77, R0.reuse, -R46 ;  /* 0x000000004d4d7223 */ /* 0x080fe2000001082e */
[----:B------:R-:W3:Y:S01]  /*3810*/  MUFU.EX2 R11, R11 ;  /* 0x0000000b000b7308 */ /* 0x000ee20000000800 */
[----:B-1----:R-:W-:Y:S01]  /*3820*/  FADD.FTZ R5, R9, R30 ;  /* 0x0000001e09057221 */ /* 0x002fe20000010000 */
[----:B------:R-:W-:Y:S01]  /*3830*/  FADD.FTZ R30, R14, R37 ;  /* 0x000000250e1e7221 */ /* 0x000fe20000010000 */
[-CC-:B------:R-:W-:Y:S01]  /*3840*/  FFMA.FTZ R55, R55, R0.reuse, -R46.reuse ;  /* 0x0000000037377223 */ /* 0x180fe2000001082e */
[----:B------:R-:W-:Y:S01]  /*3850*/  FFMA.FTZ R81, R81, R0, -R46 ;  /* 0x0000000051517223 */ /* 0x000fe2000001082e */
[----:B------:R-:W-:-:S02]  /*3860*/  IMAD.MOV.U32 R39, RZ, RZ, R18 ;  /* 0x000000ffff277224 */ /* 0x000fc400078e0012 */
[----:B------:R-:W-:Y:S01]  /*3870*/  FADD.FTZ R37, R175, R30 ;  /* 0x0000001eaf257221 */ /* 0x000fe20000010000 */
[----:B------:R-:W-:Y:S01]  /*3880*/  F2FP.F16.F32.PACK_AB R182, R9, R182 ;  /* 0x000000b609b6723e */ /* 0x000fe200000000ff */
[----:B------:R-:W1:Y:S01]  /*3890*/  MUFU.EX2 R178, R178 ;  /* 0x000000b200b27308 */ /* 0x000e620000000800 */
[----:B--2---:R-:W-:Y:S01]  /*38a0*/  FADD.FTZ R2, R176, R5 ;  /* 0x00000005b0027221 */ /* 0x004fe20000010000 */
[----:B------:R-:W-:Y:S01]  /*38b0*/  FADD.FTZ R30, R20, R37 ;  /* 0x00000025141e7221 */ /* 0x000fe20000010000 */
[----:B------:R-:W-:Y:S02]  /*38c0*/  F2FP.F16.F32.PACK_AB R179, R12, R179 ;  /* 0x000000b30cb3723e */ /* 0x000fe400000000ff */
[----:B------:R-:W-:Y:S02]  /*38d0*/  CS2R R100, SRZ ;  /* 0x0000000000647805 */ /* 0x000fe4000001ff00 */
[----:B------:R-:W-:Y:S01]  /*38e0*/  F2FP.F16.F32.PACK_AB R180, R3, R180 ;  /* 0x000000b403b4723e */ /* 0x000fe200000000ff */
[----:B------:R-:W-:Y:S01]  /*38f0*/  FADD.FTZ R37, R169, R30 ;  /* 0x0000001ea9257221 */ /* 0x000fe20000010000 */
[----:B------:R-:W-:Y:S01]  /*3900*/  F2FP.F16.F32.PACK_AB R177, R10, R177 ;  /* 0x000000b10ab1723e */ /* 0x000fe200000000ff */
[----:B------:R-:W2:Y:S01]  /*3910*/  MUFU.EX2 R15, R15 ;  /* 0x0000000f000f7308 */ /* 0x000ea20000000800 */
[----:B---3--:R-:W-:Y:S01]  /*3920*/  FADD.FTZ R5, R11, R2 ;  /* 0x000000020b057221 */ /* 0x008fe20000010000 */
[----:B------:R-:W-:Y:S01]  /*3930*/  FADD.FTZ R30, R24, R37 ;  /* 0x00000025181e7221 */ /* 0x000fe20000010000 */
[----:B0-----:R-:W-:Y:S01]  /*3940*/  @P2 IMAD.HI.U32 R41, R18, R41, RZ ;  /* 0x0000002912292227 */ /* 0x001fe200078e00ff */
[----:B------:R-:W-:-:S02]  /*3950*/  F2FP.F16.F32.PACK_AB R173, R14, R173 ;  /* 0x000000ad0ead723e */ /* 0x000fc400000000ff */
[----:B------:R-:W-:Y:S01]  /*3960*/  CS2R R96, SRZ ;  /* 0x0000000000607805 */ /* 0x000fe2000001ff00 */
[----:B------:R-:W-:Y:S01]  /*3970*/  FADD.FTZ R37, R171, R30 ;  /* 0x0000001eab257221 */ /* 0x000fe20000010000 */
[----:B------:R-:W-:Y:S01]  /*3980*/  F2FP.F16.F32.PACK_AB R175, R20, R175 ;  /* 0x000000af14af723e */ /* 0x000fe200000000ff */
[----:B------:R-:W0:Y:S01]  /*3990*/  MUFU.EX2 R172, R172 ;  /* 0x000000ac00ac7308 */ /* 0x000e220000000800 */
[----:B-1----:R-:W-:Y:S01]  /*39a0*/  FADD.FTZ R2, R178, R5 ;  /* 0x00000005b2027221 */ /* 0x002fe20000010000 */
[----:B------:R-:W-:Y:S01]  /*39b0*/  FADD.FTZ R30, R28, R37 ;  /* 0x000000251c1e7221 */ /* 0x000fe20000010000 */
[----:B------:R-:W-:Y:S02]  /*39c0*/  @P2 SHF.R.U32.HI R39, RZ, R50, R41 ;  /* 0x00000032ff272219 */ /* 0x000fe40000011629 */
[----:B------:R-:W-:Y:S02]  /*39d0*/  CS2R R92, SRZ ;  /* 0x00000000005c7805 */ /* 0x000fe4000001ff00 */
[----:B------:R-:W-:Y:S01]  /*39e0*/  F2FP.F16.F32.PACK_AB R169, R24, R169 ;  /* 0x000000a918a9723e */ /* 0x000fe200000000ff */
[----:B------:R-:W-:Y:S01]  /*39f0*/  FADD.FTZ R37, R165, R30 ;  /* 0x0000001ea5257221 */ /* 0x000fe20000010000 */
[----:B------:R-:W-:Y:S01]  /*3a00*/  IADD3 R39, R39, R16, -R17 ;  /* 0x0000001027277210 */ /* 0x000fe20007ffe811 */
[----:B------:R-:W1:Y:S01]  /*3a10*/  MUFU.EX2 R21, R21 ;  /* 0x0000001500157308 */ /* 0x000e620000000800 */
[----:B--2---:R-:W-:Y:S01]  /*3a20*/  FADD.FTZ R5, R15, R2 ;  /* 0x000000020f057221 */ /* 0x004fe20000010000 */
[----:B------:R-:W-:Y:S01]  /*3a30*/  FADD.FTZ R30, R32, R37 ;  /* 0x00000025201e7221 */ /* 0x000fe20000010000 */
[----:B------:R-:W-:-:S02]  /*3a40*/  SHF.R.S32.HI R50, RZ, 0x1f, R39 ;  /* 0x0000001fff327819 */ /* 0x000fc40000011427 */
[----:B------:R-:W-:Y:S02]  /*3a50*/  CS2R R90, SRZ ;  /* 0x00000000005a7805 */ /* 0x000fe4000001ff00 */
[----:B------:R-:W-:Y:S01]  /*3a60*/  F2FP.F16.F32.PACK_AB R171, R28, R171 ;  /* 0x000000ab1cab723e */ /* 0x000fe200000000ff */
[----:B------:R-:W-:Y:S01]  /*3a70*/  FADD.FTZ R37, R167, R30 ;  /* 0x0000001ea7257221 */ /* 0x000fe20000010000 */
[----:B------:R-:W-:Y:S01]  /*3a80*/  F2FP.F16.F32.PACK_AB R165, R32, R165 ;  /* 0x000000a520a5723e */ /* 0x000fe200000000ff */
[----:B------:R-:W2:Y:S01]  /*3a90*/  MUFU.EX2 R174, R174 ;  /* 0x000000ae00ae7308 */ /* 0x000ea20000000800 */
[----:B0-----:R-:W-:Y:S01]  /*3aa0*/  FADD.FTZ R2, R172, R5 ;  /* 0x00000005ac027221 */ /* 0x001fe20000010000 */
[C---:B------:R-:W-:Y:S01]  /*3ab0*/  FADD.FTZ R48, R34.reuse, R37 ;  /* 0x0000002522307221 */ /* 0x040fe20000010000 */
[----:B------:R-:W-:Y:S02]  /*3ac0*/  F2FP.F16.F32.PACK_AB R167, R34, R167 ;  /* 0x000000a722a7723e */ /* 0x000fe400000000ff */
[----:B------:R-:W-:-:S02]  /*3ad0*/  CS2R R88, SRZ ;  /* 0x0000000000587805 */ /* 0x000fc4000001ff00 */
[----:B------:R-:W-:Y:S01]  /*3ae0*/  F2FP.F16.F32.PACK_AB R176, R11, R176 ;  /* 0x000000b00bb0723e */ /* 0x000fe200000000ff */
[----:B------:R-:W-:Y:S01]  /*3af0*/  FADD.FTZ R37, R161, R48 ;  /* 0x00000030a1257221 */ /* 0x000fe20000010000 */
[----:B------:R-:W-:Y:S01]  /*3b00*/  F2FP.F16.F32.PACK_AB R161, R36, R161 ;  /* 0x000000a124a1723e */ /* 0x000fe200000000ff */
[----:B------:R-:W0:Y:S01]  /*3b10*/  MUFU.EX2 R25, R25 ;  /* 0x0000001900197308 */ /* 0x000e220000000800 */
[----:B-1----:R-:W-:Y:S01]  /*3b20*/  FADD.FTZ R5, R21, R2 ;  /* 0x0000000215057221 */ /* 0x002fe20000010000 */
[----:B------:R-:W-:Y:S02]  /*3b30*/  F2FP.F16.F32.PACK_AB R178, R15, R178 ;  /* 0x000000b20fb2723e */ /* 0x000fe400000000ff */
[----:B------:R-:W-:-:S04]  /*3b40*/  F2FP.F16.F32.PACK_AB R172, R21, R172 ;  /* 0x000000ac15ac723e */ /* 0x000fc800000000ff */
        /* <DEDUP_REMOVED lines=8> */
[----:B--2---:R-:W-:Y:S01]  /*3bd0*/  FADD.FTZ R5, R29, R2 ;  /* 0x000000021d057221 */ /* 0x004fe20000010000 */
[-CC-:B------:R-:W-:Y:S01]  /*3be0*/  FFMA.FTZ R2, R13, R0.reuse, -R46.reuse ;  /* 0x000000000d027223 */ /* 0x180fe2000001082e */
[----:B------:R-:W-:Y:S01]  /*3bf0*/  LEA.HI R13, R50, R39, RZ, 0x7 ;  /* 0x00000027320d7211 */ /* 0x000fe200078f38ff */
[----:B------:R-:W-:Y:S01]  /*3c00*/  FFMA.FTZ R46, R85, R0, -R46 ;  /* 0x00000000552e7223 */ /* 0x000fe2000001082e */
[----:B------:R-:W-:Y:S02]  /*3c10*/  F2FP.F16.F32.PACK_AB R168, R29, R168 ;  /* 0x000000a81da8723e */ /* 0x000fe400000000ff */
[----:B------:R-:W-:Y:S01]  /*3c20*/  SHF.R.S32.HI R13, RZ, 0x7, R13 ;  /* 0x00000007ff0d7819 */ /* 0x000fe2000001140d */
[----:B------:R-:W2:Y:S01]  /*3c30*/  MUFU.EX2 R164, R164 ;  /* 0x000000a400a47308 */ /* 0x000ea20000000800 */
[----:B0-----:R-:W-:Y:S02]  /*3c40*/  FADD.FTZ R30, R170, R5 ;  /* 0x00000005aa1e7221 */ /* 0x001fe40000010000 */
[----:B------:R-:W-:-:S05]  /*3c50*/  VIMNMX R12, R22, R13, !PT ;  /* 0x0000000d160c7248 */ /* 0x000fca0007fe0100 */
[----:B------:R-:W0:Y:S01]  /*3c60*/  MUFU.EX2 R35, R35 ;  /* 0x0000002300237308 */ /* 0x000e220000000800 */
[C---:B-1----:R-:W-:Y:S01]  /*3c70*/  FADD.FTZ R5, R33.reuse, R30 ;  /* 0x0000001e21057221 */ /* 0x042fe20000010000 */
[----:B------:R-:W-:Y:S01]  /*3c80*/  FADD.FTZ R30, R36, R37 ;  /* 0x00000025241e7221 */ /* 0x000fe20000010000 */
[----:B------:R-:W-:-:S03]  /*3c90*/  F2FP.F16.F32.PACK_AB R170, R33, R170 ;  /* 0x000000aa21aa723e */ /* 0x000fc600000000ff */
[----:B------:R-:W-:Y:S01]  /*3ca0*/  FADD.FTZ R37, R163, R30 ;  /* 0x0000001ea3257221 */ /* 0x000fe20000010000 */
[----:B------:R-:W-:Y:S01]  /*3cb0*/  F2FP.F16.F32.PACK_AB R163, R38, R163 ;  /* 0x000000a326a3723e */ /* 0x000fe200000000ff */
[----:B------:R-:W1:Y:S01]  /*3cc0*/  MUFU.EX2 R166, R166 ;  /* 0x000000a600a67308 */ /* 0x000e620000000800 */
[----:B--2---:R-:W-:Y:S01]  /*3cd0*/  FADD.FTZ R6, R164, R5 ;  /* 0x00000005a4067221 */ /* 0x004fe20000010000 */
[----:B------:R-:W-:-:S06]  /*3ce0*/  FADD.FTZ R8, R38, R37 ;  /* 0x0000002526087221 */ /* 0x000fcc0000010000 */
[----:B------:R-:W2:Y:S01]  /*3cf0*/  MUFU.EX2 R61, R61 ;  /* 0x0000003d003d7308 */ /* 0x000ea20000000800 */
[C---:B0-----:R-:W-:Y:S01]  /*3d00*/  FADD.FTZ R5, R35.reuse, R6 ;  /* 0x0000000623057221 */ /* 0x041fe20000010000 */
[----:B------:R-:W-:-:S06]  /*3d10*/  F2FP.F16.F32.PACK_AB R164, R35, R164 ;  /* 0x000000a423a4723e */ /* 0x000fcc00000000ff */
[----:B------:R-:W0:Y:S01]  /*3d20*/  MUFU.EX2 R99, R99 ;  /* 0x0000006300637308 */ /* 0x000e220000000800 */
[----:B-1----:R-:W-:Y:S01]  /*3d30*/  FADD.FTZ R6, R166, R5 ;  /* 0x00000005a6067221 */ /* 0x002fe20000010000 */
[----:B------:R-:W-:Y:S01]  /*3d40*/  FADD.FTZ R5, R157, R8 ;  /* 0x000000089d057221 */ /* 0x000fe20000010000 */
[----:B------:R-:W-:-:S03]  /*3d50*/  F2FP.F16.F32.PACK_AB R157, R40, R157 ;  /* 0x0000009d289d723e */ /* 0x000fc600000000ff */
[----:B------:R-:W-:Y:S02]  /*3d60*/  FADD.FTZ R8, R40, R5 ;  /* 0x0000000528087221 */ /* 0x000fe40000010000 */
[----:B------:R-:W1:Y:S01]  /*3d70*/  MUFU.EX2 R160, R65 ;  /* 0x0000004100a07308 */ /* 0x000e620000000800 */
[----:B--2---:R-:W-:Y:S01]  /*3d80*/  FADD.FTZ R6, R61, R6 ;  /* 0x000000063d067221 */ /* 0x004fe20000010000 */
[----:B------:R-:W-:Y:S01]  /*3d90*/  FADD.FTZ R37, R159, R8 ;  /* 0x000000089f257221 */ /* 0x000fe20000010000 */
[----:B------:R-:W-:-:S05]  /*3da0*/  F2FP.F16.F32.PACK_AB R166, R61, R166 ;  /* 0x000000a63da6723e */ /* 0x000fca00000000ff */
[----:B------:R-:W2:Y:S01]  /*3db0*/  MUFU.EX2 R42, R42 ;  /* 0x0000002a002a7308 */ /* 0x000ea20000000800 */
[----:B0-----:R-:W-:-:S07]  /*3dc0*/  FADD.FTZ R5, R99, R6 ;  /* 0x0000000663057221 */ /* 0x001fce0000010000 */
[----:B------:R-:W0:Y:S01]  /*3dd0*/  MUFU.EX2 R31, R31 ;  /* 0x0000001f001f7308 */ /* 0x000e220000000800 */
[C---:B-1----:R-:W-:Y:S01]  /*3de0*/  FADD.FTZ R6, R160.reuse, R5 ;  /* 0x00000005a0067221 */ /* 0x042fe20000010000 */
[----:B------:R-:W-:Y:S02]  /*3df0*/  F2FP.F16.F32.PACK_AB R160, R160, R99 ;  /* 0x00000063a0a0723e */ /* 0x000fe400000000ff */
[----:B------:R-:W-:-:S04]  /*3e00*/  CS2R R98, SRZ ;  /* 0x0000000000627805 */ /* 0x000fc8000001ff00 */
        /* <DEDUP_REMOVED lines=32> */
[----:B------:R-:W-:-:S03]  /*4010*/  F2FP.F16.F32.PACK_AB R152, R152, R55 ;  /* 0x000000379898723e */ /* 0x000fc600000000ff */
[----:B0-----:R-:W-:Y:S01]  /*4020*/  FADD.FTZ R6, R2, R9 ;  /* 0x0000000902067221 */ /* 0x001fe20000010000 */
[----:B------:R-:W-:Y:S01]  /*4030*/  VIADD R9, R95, 0xfffffffe ;  /* 0xfffffffe5f097836 */ /* 0x000fe20000000000 */
[----:B------:R-:W-:-:S04]  /*4040*/  CS2R R94, SRZ ;  /* 0x00000000005e7805 */ /* 0x000fc8000001ff00 */
[----:B------:R-:W-:Y:S01]  /*4050*/  ISETP.GE.AND P3, PT, R9, R12, PT ;  /* 0x0000000c0900720c */ /* 0x000fe20003f66270 */
[C---:B-1----:R-:W-:Y:S01]  /*4060*/  FADD.FTZ R6, R3.reuse, R6 ;  /* 0x0000000603067221 */ /* 0x042fe20000010000 */
[----:B------:R-:W-:Y:S01]  /*4070*/  F2FP.F16.F32.PACK_AB R154, R3, R2 ;  /* 0x00000002039a723e */ /* 0x000fe200000000ff */
[----:B------:R-:W-:Y:S02]  /*4080*/  IMAD.MOV.U32 R2, RZ, RZ, 0x3f800000 ;  /* 0x3f800000ff027424 */ /* 0x000fe400078e00ff */
[----:B------:R-:W-:-:S08]  /*4090*/  IMAD.MOV.U32 R3, RZ, RZ, 0x3f800000 ;  /* 0x3f800000ff037424 */ /* 0x000fd000078e00ff */
[----:B------:R-:W-:Y:S05]  /*40a0*/  @!P3 BRA `(.L_x_2231) ;  /* 0x000000280074b947 */ /* 0x000fea0003800000 */
[----:B------:R-:W-:Y:S01]  /*40b0*/  IMAD.MOV.U32 R8, RZ, RZ, R4 ;  /* 0x000000ffff087224 */ /* 0x000fe200078e0004 */
[----:B------:R-:W-:Y:S01]  /*40c0*/  UMOV UR60, UR38 ;  /* 0x00000026003c7c82 */ /* 0x000fe20008000000 */
[----:B------:R-:W-:Y:S01]  /*40d0*/  IMAD.MOV.U32 R10, RZ, RZ, R7 ;  /* 0x000000ffff0a7224 */ /* 0x000fe200078e0007 */
[----:B------:R-:W-:Y:S01]  /*40e0*/  UMOV UR59, UR36 ;  /* 0x00000024003b7c82 */ /* 0x000fe20008000000 */
[----:B------:R-:W-:Y:S02]  /*40f0*/  IMAD.MOV.U32 R2, RZ, RZ, 0x3f800000 ;  /* 0x3f800000ff027424 */ /* 0x000fe400078e00ff */
[----:B------:R-:W-:-:S07]  /*4100*/  IMAD.MOV.U32 R151, RZ, RZ, RZ ;  /* 0x000000ffff977224 */ /* 0x000fce00078e00ff */
.L_x_2240:
[----:B------:R-:W-:-:S04]  /*4110*/  UIADD3 UR6, UR59, 0x1, URZ ;  /* 0x000000013b067890 */ /* 0x000fc8000fffe03f */
[----:B------:R-:W-:-:S04]  /*4120*/  UISETP.NE.AND UP0, UPT, UR6, 0x2, UPT ;  /* 0x000000020600788c */ /* 0x000fc8000bf05270 */
[----:B------:R-:W-:Y:S02]  /*4130*/  USEL UR38, URZ, 0x1, UP0 ;  /* 0x000000013f267887 */ /* 0x000fe40008000000 */
[----:B------:R-:W-:Y:S02]  /*4140*/  USEL UR36, UR6, URZ, UP0 ;  /* 0x0000003f06247287 */ /* 0x000fe40008000000 */
[----:B------:R-:W-:Y:S01]  /*4150*/  ULOP3.LUT UR38, UR60, UR38, URZ, 0x3c, !UPT ;  /* 0x000000263c267292 */ /* 0x000fe2000f8e3c3f */
[----:B------:R-:W-:Y:S11]  /*4160*/  @!P0 BRA `(.L_x_2232) ;  /* 0x0000000000048947 */ /* 0x000ff60003800000 */
[----:B------:R-:W-:Y:S01]  /*4170*/  BPT.TRAP 0x1 ;  /* 0x000000040000795c */ /* 0x000fe20000300000 */
.L_x_2232:
[----:B------:R-:W-:Y:S01]  /*4180*/  ULEA UR58, UR36, UR37, 0x3 ;  /* 0x00000025243a7291 */ /* 0x000fe2000f8e183f */
[----:B------:R-:W-:-:S05]  /*4190*/  IMAD.U32 R0, RZ, RZ, UR38 ;  /* 0x00000026ff007e24 */ /* 0x000fca000f8e00ff */
[----:B------:R-:W-:-:S04]  /*41a0*/  SHF.L.U32 R0, R0, 0x1f, RZ ;  /* 0x0000001f00007819 */ /* 0x000fc800000006ff */
[----:B------:R0:W1:Y:S01]  /*41b0*/  SYNCS.PHASECHK.TRANS64.TRYWAIT P3, [UR58+0x34830], R0 ;  /* 0x03483000ff0075a7 */ /* 0x000062000806017a */
[----:B------:R-:W-:Y:S05]  /*41c0*/  @!P0 BRA `(.L_x_2233) ;  /* 0x0000000000048947 */ /* 0x000fea0003800000 */
[----:B------:R-:W-:Y:S01]  /*41d0*/  BPT.TRAP 0x1 ;  /* 0x000000040000795c */ /* 0x000fe20000300000 */
.L_x_2233:
[----:B-1----:R-:W-:Y:S05]  /*41e0*/  @P3 BRA `(.L_x_2234) ;  /* 0x0000000000083947 */ /* 0x002fea0003800000 */
[----:B------:R-:W1:Y:S02]  /*41f0*/  SYNCS.PHASECHK.TRANS64.TRYWAIT P3, [UR58+0x34830], R0 ;  /* 0x03483000ff0075a7 */ /* 0x000e64000806017a */
[----:B-1----:R-:W-:Y:S05]  /*4200*/  @!P3 BRA `(.L_x_2235) ;  /* 0x000000f4005cb947 */ /* 0x002fea0003800000 */
.L_x_2234:
[----:B------:R-:W-:Y:S01]  /*4210*/  UIMAD UR54, UR36, 0xc00, UR39 ;  /* 0x00000c00243678a4 */ /* 0x000fe2000f8e0227 */
[----:B------:R-:W-:Y:S01]  /*4220*/  WARPGROUP.ARRIVE ;  /* 0x00000000000079c5 */ /* 0x000fe20000000000 */
[----:B------:R-:W-:Y:S01]  /*4230*/  UMOV UR55, 0x40000040 ;  /* 0x4000004000377882 */ /* 0x000fe20000000000 */
[----:B------:R-:W-:Y:S01]  /*4240*/  UMOV UR7, 0x40000040 ;  /* 0x4000004000077882 */ /* 0x000fe20000000000 */
[----:B------:R-:W-:Y:S01]  /*4250*/  UIADD3 UR6, UR54, 0x2, URZ ;  /* 0x0000000236067890 */ /* 0x000fe2000fffe03f */
[-C--:B------:R-:W-:Y:S01]  /*4260*/  FMUL.FTZ R88, R88, R3.reuse ;  /* 0x0000000358587220 */ /* 0x080fe20000410000 */
[----:B------:R-:W-:Y:S01]  /*4270*/  UIADD3 UR10, UR54, 0x4, URZ ;  /* 0x00000004360a7890 */ /* 0x000fe2000fffe03f */
[-C--:B------:R-:W-:Y:S01]  /*4280*/  FMUL.FTZ R89, R89, R3.reuse ;  /* 0x0000000359597220 */ /* 0x080fe20000410000 */
[----:B------:R-:W-:Y:S01]  /*4290*/  UMOV UR11, 0x40000040 ;  /* 0x40000040000b7882 */ /* 0x000fe20000000000 */
[----:B------:R-:W-:Y:S01]  /*42a0*/  HGMMA.64x128x16.F32 R24, gdesc[UR52], RZ, !UPT, gsb0 ;  /* 0x01e00000341879f0 */ /* 0x000fe2000c0008ff */
        /* <DEDUP_REMOVED lines=116> */
.L_x_2236:
[----:B------:R-:W-:Y:S01]  /*49f0*/  ULEA UR7, UR59, UR37, 0x3 ;  /* 0x000000253b077291 */ /* 0x000fe2000f8e183f */
[----:B01----:R-:W-:-:S05]  /*4a00*/  IMAD.U32 R0, RZ, RZ, UR60 ;  /* 0x0000003cff007e24 */ /* 0x003fca000f8e00ff */
[----:B------:R-:W-:-:S04]  /*4a10*/  SHF.L.U32 R0, R0, 0x1f, RZ ;  /* 0x0000001f00007819 */ /* 0x000fc800000006ff */
[----:B------:R0:W1:Y:S01]  /*4a20*/  SYNCS.PHASECHK.TRANS64.TRYWAIT P3, [UR7+0x34850], R0 ;  /* 0x03485000ff0075a7 */ /* 0x0000620008060147 */
[----:B------:R-:W-:Y:S05]  /*4a30*/  @!P0 BRA `(.L_x_2237) ;  /* 0x0000000000048947 */ /* 0x000fea0003800000 */
[----:B------:R-:W-:Y:S01]  /*4a40*/  BPT.TRAP 0x1 ;  /* 0x000000040000795c */ /* 0x000fe20000300000 */
.L_x_2237:
[----:B-1----:R-:W-:Y:S05]  /*4a50*/  @P3 BRA `(.L_x_2238) ;  /* 0x0000000000083947 */ /* 0x002fea0003800000 */
[----:B------:R-:W1:Y:S02]  /*4a60*/  SYNCS.PHASECHK.TRANS64.TRYWAIT P3, [UR7+0x34850], R0 ;  /* 0x03485000ff0075a7 */ /* 0x000e640008060147 */
[----:B-1----:R-:W-:Y:S05]  /*4a70*/  @!P3 BRA `(.L_x_2239) ;  /* 0x000000ec0058b947 */ /* 0x002fea0003800000 */
.L_x_2238:
[----:B------:R-:W-:Y:S01]  /*4a80*/  UIADD3 UR6, UR37, 0x400, URZ ;  /* 0x0000040025067890 */ /* 0x000fe2000fffe03f */
[----:B------:R-:W-:Y:S01]  /*4a90*/  WARPGROUP.ARRIVE ;  /* 0x00000000000079c5 */ /* 0x000fe20000000000 */
[----:B------:R-:W-:Y:S01]  /*4aa0*/  UMOV UR11, 0x40000040 ;  /* 0x40000040000b7882 */ /* 0x000fe20000000000 */
[----:B01----:R-:W0:Y:S01]  /*4ab0*/  @P2 LDC R0, c[0x0][0x44c] ;  /* 0x00011300ff002b82 */ /* 0x003e220000000800 */
[----:B------:R-:W-:Y:S01]  /*4ac0*/  USHF.R.U32.HI UR6, URZ, 0x4, UR6 ;  /* 0x000000043f067899 */ /* 0x000fe20008011606 */
[----:B------:R-:W-:Y:S01]  /*4ad0*/  IMAD.IADD R3, R185, 0x1, R18 ;  /* 0x00000001b9037824 */ /* 0x000fe200078e0212 */
[----:B------:R-:W-:Y:S02]  /*4ae0*/  UMOV UR60, UR38 ;  /* 0x00000026003c7c82 */ /* 0x000fe40008000000 */
        /* <DEDUP_REMOVED lines=9> */
[----:B------:R-:W-:-:S04]  /*4b80*/  UMOV UR11, 0x40000040 ;  /* 0x40000040000b7882 */ /* 0x000fc80000000000 */
[----:B-1----:R-:W-:Y:S01]  /*4b90*/  @P2 SHF.R.U32.HI R3, RZ, R7, R0 ;  /* 0x00000007ff032219 */ /* 0x002fe20000011600 */
[----:B------:R-:W-:-:S04]  /*4ba0*/  IMAD.MOV.U32 R0, RZ, RZ, -0x80 ;  /* 0xffffff80ff007424 */ /* 0x000fc800078e00ff */
[----:B------:R-:W0:Y:S01]  /*4bb0*/  SHFL.IDX PT, R11, R3, 0x1, 0x1c1f ;  /* 0x003c1f00030b7f89 */ /* 0x000e2200000e0000 */
[----:B------:R-:W-:-:S03]  /*4bc0*/  IMAD R7, R9, R0, 0x1 ;  /* 0x0000000109077424 */ /* 0x000fc600078e0200 */
[----:B------:R-:W1:Y:S02]  /*4bd0*/  SHFL.IDX PT, R3, R3, RZ, 0x1c1f ;  /* 0x001c1fff03037589 */ /* 0x000e6400000e0000 */
[----:B------:R-:W-:-:S05]  /*4be0*/  IADD3 R2, R16, R7, -R184 ;  /* 0x0000000710027210 */ /* 0x000fca0007ffe8b8 */
[----:B------:R-:W-:-:S04]  /*4bf0*/  IMAD.IADD R2, R2, 0x1, -R17 ;  /* 0x0000000102027824 */ /* 0x000fc800078e0a11 */
[C---:B0-----:R-:W-:Y:S02]  /*4c00*/  IMAD.IADD R0, R2.reuse, 0x1, R11 ;  /* 0x0000000102007824 */ /* 0x041fe400078e020b */
[----:B-1----:R-:W-:-:S03]  /*4c10*/  IMAD.IADD R2, R2, 0x1, R3 ;  /* 0x0000000102027824 */ /* 0x002fc600078e0203 */
        /* <DEDUP_REMOVED lines=30> */
[C---:B------:R-:W-:Y:S02]  /*4e00*/  ISETP.GT.AND P4, PT, R0.reuse, 0x29, PT ;  /* 0x000000290000780c */ /* 0x040fe40003f84270 */
[----:B------:R-:W-:Y:S02]  /*4e10*/  FMNMX.FTZ R4, R43, R4, !PT ;  /* 0x000000042b047209 */ /* 0x000fe40007810000 */
[----:B------:R-:W-:Y:S02]  /*4e20*/  FSEL R47, R47, -INF , P4 ;  /* 0xff8000002f2f7808 */ /* 0x000fe40002000000 */
[----:B------:R-:W-:Y:S02]  /*4e30*/  ISETP.GT.AND P4, PT, R0, 0x31, PT ;  /* 0x000000310000780c */ /* 0x000fe40003f84270 */
[----:B------:R-:W-:Y:S02]  /*4e40*/  ISETP.GT.AND P5, PT, R2, 0x1, PT ;  /* 0x000000010200780c */ /* 0x000fe40003fa4270 */
[----:B------:R-:W-:-:S02]  /*4e50*/  FSEL R51, R51, -INF , P4 ;  /* 0xff80000033337808 */ /* 0x000fc40002000000 */
[C---:B------:R-:W-:Y:S02]  /*4e60*/  ISETP.GT.AND P4, PT, R0.reuse, 0x39, PT ;  /* 0x000000390000780c */ /* 0x040fe40003f84270 */
[----:B------:R-:W-:Y:S02]  /*4e70*/  FSEL R25, R25, -INF , P5 ;  /* 0xff80000019197808 */ /* 0x000fe40002800000 */
        /* <DEDUP_REMOVED lines=10> */
[C---:B------:R-:W-:Y:S01]  /*4f20*/  ISETP.GT.AND P4, PT, R0.reuse, 0x59, PT ;  /* 0x000000590000780c */ /* 0x040fe20003f84270 */
[----:B------:R-:W-:Y:S02]  /*4f30*/  WARPGROUP.DEPBAR.LE gsb0, 0x0 ;  /* 0x00008000000079c5 */ /* 0x000fe40000010000 */
[----:B------:R-:W-:Y:S01]  /*4f40*/  WARPGROUP.ARRIVE ;  /* 0x00000000000079c5 */ /* 0x000fe20000000000 */
[----:B------:R-:W-:Y:S02]  /*4f50*/  FSEL R71, R71, -INF , P4 ;  /* 0xff80000047477808 */ /* 0x000fe40002000000 */
[C---:B------:R-:W-:Y:S02]  /*4f60*/  ISETP.GT.AND P4, PT, R0.reuse, 0x61, PT ;  /* 0x000000610000780c */ /* 0x040fe40003f84270 */
[----:B------:R-:W-:Y:S01]  /*4f70*/  FSEL R33, R33, -INF , P5 ;  /* 0xff80000021217808 */ /* 0x000fe20002800000 */
[----:B------:R-:W-:Y:S01]  /*4f80*/  HGMMA.64x128x16.F32 R88, R176, gdesc[UR8].tnspB, R88, gsb0 ;  /* 0x41e00008b0587df0 */ /* 0x000fe20008000858 */
[----:B------:R-:W-:Y:S01]  /*4f90*/  UIADD3 UR10, UR6, 0x100, URZ ;  /* 0x00000100060a7890 */ /* 0x000fe2000fffe03f */
[----:B------:R-:W-:Y:S01]  /*4fa0*/  FSEL R75, R75, -INF , P4 ;  /* 0xff8000004b4b7808 */ /* 0x000fe20002000000 */
[----:B------:R-:W-:Y:S01]  /*4fb0*/  UMOV UR11, 0x40000040 ;  /* 0x40000040000b7882 */ /* 0x000fe20000000000 */
[----:B------:R-:W-:-:S02]  /*4fc0*/  ISETP.GT.AND P4, PT, R0, 0x69, PT ;  /* 0x000000690000780c */ /* 0x000fc40003f84270 */
[----:B------:R-:W-:-:S04]  /*4fd0*/  ISETP.GT.AND P5, PT, R2, 0x19, PT ;  /* 0x000000190200780c */ /* 0x000fc80003fa4270 */
[----:B------:R-:W-:Y:S02]  /*4fe0*/  FSEL R37, R37, -INF , P5 ;  /* 0xff80000025257808 */ /* 0x000fe40002800000 */
        /* <DEDUP_REMOVED lines=23> */
[----:B------:R-:W-:Y:S01]  /*5160*/  FSEL R85, R85, -INF , P5 ;  /* 0xff80000055557808 */ /* 0x000fe20002800000 */
        /* <DEDUP_REMOVED lines=12> */
[----:B------:R-:W-:Y:S02]  /*5230*/  FSEL R169, R46, -INF , P3 ;  /* 0xff8000002ea97808 */ /* 0x000fe40001800000 */
[----:B------:R-:W-:Y:S02]  /*5240*/  ISETP.GT.AND P3, PT, R0, 0x30, PT ;  /* 0x000000300000780c */ /* 0x000fe40003f64270 */
[----:B------:R-:W-:-:S02]  /*5250*/  FMNMX.FTZ R4, R169, R4, !PT ;  /* 0x00000004a9047209 */ /* 0x000fc40007810000 */
[----:B------:R-:W-:Y:S01]  /*5260*/  HGMMA.64x128x16.F32 R88, R164, gdesc[UR8].tnspB, R88, gsb0 ;  /* 0x41e00008a4587df0 */ /* 0x000fe20008000858 */
[----:B------:R-:W-:Y:S01]  /*5270*/  FSEL R171, R50, -INF , P3 ;  /* 0xff80000032ab7808 */ /* 0x000fe20001800000 */
[----:B------:R-:W-:Y:S01]  /*5280*/  UIADD3 UR10, UR6, 0x280, URZ ;  /* 0x00000280060a7890 */ /* 0x000fe2000fffe03f */
[----:B------:R-:W-:Y:S01]  /*5290*/  FMNMX.FTZ R4, R47, R4, !PT ;  /* 0x000000042f047209 */ /* 0x000fe20007810000 */
[----:B------:R-:W-:Y:S01]  /*52a0*/  UMOV UR11, 0x40000040 ;  /* 0x40000040000b7882 */ /* 0x000fe20000000000 */
[----:B------:R-:W-:Y:S02]  /*52b0*/  ISETP.GT.AND P3, PT, R0, 0x38, PT ;  /* 0x000000380000780c */ /* 0x000fe40003f64270 */
[----:B------:R-:W-:Y:S02]  /*52c0*/  FMNMX.FTZ R4, R171, R4, !PT ;  /* 0x00000004ab047209 */ /* 0x000fe40007810000 */
[----:B------:R-:W-:Y:S02]  /*52d0*/  FSEL R173, R54, -INF , P3 ;  /* 0xff80000036ad7808 */ /* 0x000fe40001800000 */
[----:B------:R-:W-:-:S02]  /*52e0*/  FMNMX.FTZ R4, R51, R4, !PT ;  /* 0x0000000433047209 */ /* 0x000fc40007810000 */
[----:B------:R-:W-:Y:S02]  /*52f0*/  ISETP.GT.AND P3, PT, R0, 0x40, PT ;  /* 0x000000400000780c */ /* 0x000fe40003f64270 */
[----:B------:R-:W-:Y:S02]  /*5300*/  FMNMX.FTZ R4, R173, R4, !PT ;  /* 0x00000004ad047209 */ /* 0x000fe40007810000 */
[----:B------:R-:W-:Y:S02]  /*5310*/  FSEL R175, R58, -INF , P3 ;  /* 0xff8000003aaf7808 */ /* 0x000fe40001800000 */
[----:B------:R-:W-:Y:S02]  /*5320*/  FMNMX.FTZ R4, R55, R4, !PT ;  /* 0x0000000437047209 */ /* 0x000fe40007810000 */
[----:B------:R-:W-:Y:S02]  /*5330*/  ISETP.GT.AND P3, PT, R0, 0x48, PT ;  /* 0x000000480000780c */ /* 0x000fe40003f64270 */
[----:B------:R-:W-:-:S02]  /*5340*/  FMNMX.FTZ R4, R175, R4, !PT ;  /* 0x00000004af047209 */ /* 0x000fc40007810000 */
[----:B------:R-:W-:Y:S02]  /*5350*/  FSEL R177, R62, -INF , P3 ;  /* 0xff8000003eb17808 */ /* 0x000fe40001800000 */
[----:B------:R-:W-:Y:S02]  /*5360*/  FMNMX.FTZ R4, R59, R4, !PT ;  /* 0x000000043b047209 */ /* 0x000fe40007810000 */
        /* <DEDUP_REMOVED lines=16> */
[C---:B------:R-:W-:Y:S02]  /*5470*/  ISETP.GT.AND P3, PT, R0.reuse, 0x70, PT ;  /* 0x000000700000780c */ /* 0x040fe40003f64270 */
[----:B------:R-:W-:Y:S01]  /*5480*/  FMNMX.FTZ R4, R233, R4, !PT ;  /* 0x00000004e9047209 */ /* 0x000fe20007810000 */
[----:B------:R-:W-:Y:S02]  /*5490*/  WARPGROUP.DEPBAR.LE gsb0, 0x0 ;  /* 0x00008000000079c5 */ /* 0x000fe40000010000 */
[----:B------:R-:W-:Y:S01]  /*54a0*/  WARPGROUP.ARRIVE ;  /* 0x00000000000079c5 */ /* 0x000fe20000000000 */
[----:B------:R-:W-:Y:S02]  /*54b0*/  FSEL R165, R79, -INF , P4 ;  /* 0xff8000004fa57808 */ /* 0x000fe40002000000 */
[----:B------:R-:W-:Y:S02]  /*54c0*/  ISETP.GT.AND P4, PT, R0, 0x71, PT ;  /* 0x000000710000780c */ /* 0x000fe40003f84270 */
[----:B------:R-:W-:Y:S01]  /*54d0*/  FSEL R79, R82, -INF , P3 ;  /* 0xff800000524f7808 */ /* 0x000fe20001800000 */
[----:B------:R-:W-:Y:S01]  /*54e0*/  HGMMA.64x128x16.F32 R88, R160, gdesc[UR8].tnspB, R88, gsb0 ;  /* 0x41e00008a0587df0 */ /* 0x000fe20008000858 */
[----:B------:R-:W-:Y:S01]  /*54f0*/  FMNMX.FTZ R4, R165, R4, !PT ;  /* 0x00000004a5047209 */ /* 0x000fe20007810000 */
[----:B------:R-:W-:Y:S01]  /*5500*/  UIADD3 UR10, UR6, 0x300, URZ ;  /* 0x00000300060a7890 */ /* 0x000fe2000fffe03f */
[----:B------:R-:W-:Y:S01]  /*5510*/  ISETP.GT.AND P3, PT, R0, 0x78, PT ;  /* 0x000000780000780c */ /* 0x000fe20003f64270 */
[----:B------:R-:W-:Y:S01]  /*5520*/  UMOV UR11, 0x40000040 ;  /* 0x40000040000b7882 */ /* 0x000fe20000000000 */
[----:B------:R-:W-:Y:S01]  /*5530*/  FSEL R83, R83, -INF , P4 ;  /* 0xff80000053537808 */ /* 0x000fe20002000000 */
[----:B------:R-:W-:Y:S01]  /*5540*/  UIADD3 UR6, UR6, 0x380, URZ ;  /* 0x0000038006067890 */ /* 0x000fe2000fffe03f */
[----:B------:R-:W-:-:S02]  /*5550*/  FMNMX.FTZ R4, R79, R4, !PT ;  /* 0x000000044f047209 */ /* 0x000fc40007810000 */
[----:B------:R-:W-:Y:S02]  /*5560*/  ISETP.GT.AND P4, PT, R0, 0x79, PT ;  /* 0x000000790000780c */ /* 0x000fe40003f84270 */
[----:B------:R-:W-:Y:S01]  /*5570*/  FSEL R167, R86, -INF , P3 ;  /* 0xff80000056a77808 */ /* 0x000fe20001800000 */
[----:B------:R-:W0:Y:S01]  /*5580*/  LDC R0, c[0x0][0x988] ;  /* 0x00026200ff007b82 */ /* 0x000e220000000800 */
[----:B------:R-:W-:Y:S02]  /*5590*/  FMNMX.FTZ R4, R83, R4, !PT ;  /* 0x0000000453047209 */ /* 0x000fe40007810000 */
[----:B------:R-:W-:Y:S02]  /*55a0*/  FSEL R87, R87, -INF , P4 ;  /* 0xff80000057577808 */ /* 0x000fe40002000000 */
[----:B------:R-:W-:Y:S02]  /*55b0*/  FMNMX.FTZ R4, R167, R4, !PT ;  /* 0x00000004a7047209 */ /* 0x000fe40007810000 */
[----:B------:R-:W-:-:S02]  /*55c0*/  ISETP.GT.AND P4, PT, R2, RZ, PT ;  /* 0x000000ff0200720c */ /* 0x000fc40003f84270 */
[----:B------:R-:W-:Y:S02]  /*55d0*/  FMNMX.FTZ R20, R87, R4, !PT ;  /* 0x0000000457147209 */ /* 0x000fe40007810000 */
[----:B------:R-:W-:Y:S02]  /*55e0*/  FSEL R3, R24, -INF , P4 ;  /* 0xff80000018037808 */ /* 0x000fe40002000000 */
[----:B------:R-:W-:Y:S01]  /*55f0*/  ISETP.GT.AND P4, PT, R2, 0x8, PT ;  /* 0x000000080200780c */ /* 0x000fe20003f84270 */
[----:B------:R-:W1:Y:S01]  /*5600*/  SHFL.BFLY PT, R235, R20, 0x2, 0x1f ;  /* 0x0c401f0014eb7f89 */ /* 0x000e6200000e0000 */
[----:B------:R-:W-:-:S04]  /*5610*/  FMNMX.FTZ R24, R3, R10, !PT ;  /* 0x0000000a03187209 */ /* 0x000fc80007810000 */
[----:B------:R-:W-:Y:S02]  /*5620*/  FMNMX.FTZ R24, R25, R24, !PT ;  /* 0x0000001819187209 */ /* 0x000fe40007810000 */
[----:B-1----:R-:W-:-:S05]  /*5630*/  FMNMX.FTZ R235, R20, R235, !PT ;  /* 0x000000eb14eb7209 */ /* 0x002fca0007810000 */
[----:B------:R-:W1:Y:S02]  /*5640*/  SHFL.BFLY PT, R4, R235, 0x1, 0x1f ;  /* 0x0c201f00eb047f89 */ /* 0x000e6400000e0000 */
[----:B-1----:R-:W-:-:S04]  /*5650*/  FMNMX.FTZ R4, R235, R4, !PT ;  /* 0x00000004eb047209 */ /* 0x002fc80007810000 */
[C---:B------:R-:W-:Y:S01]  /*5660*/  FSETP.NEU.FTZ.AND P3, PT, R4.reuse, -INF , PT ;  /* 0xff8000000400780b */ /* 0x040fe20003f7d000 */
[----:B0-----:R-:W-:-:S05]  /*5670*/  FMUL.FTZ R14, R4, R0 ;  /* 0x00000000040e7220 */ /* 0x001fca0000410000 */
[----:B------:R-:W-:-:S05]  /*5680*/  FSEL R14, R14, RZ, P3 ;  /* 0x000000ff0e0e7208 */ /* 0x000fca0001800000 */
[-CC-:B------:R-:W-:Y:S01]  /*5690*/  FFMA.FTZ R20, R27, R0.reuse, -R14.reuse ;  /* 0x000000001b147223 */ /* 0x180fe2000001080e */
[----:B------:R-:W-:Y:S01]  /*56a0*/  FSEL R27, R28, -INF , P4 ;  /* 0xff8000001c1b7808 */ /* 0x000fe20002000000 */
[-CC-:B------:R-:W-:Y:S01]  /*56b0*/  FFMA.FTZ R7, R7, R0.reuse, -R14.reuse ;  /* 0x0000000007077223 */ /* 0x180fe2000001080e */
[----:B------:R-:W-:Y:S01]  /*56c0*/  ISETP.GT.AND P4, PT, R2, 0x10, PT ;  /* 0x000000100200780c */ /* 0x000fe20003f84270 */
        /* <DEDUP_REMOVED lines=8> */
[-CC-:B------:R-:W-:Y:S01]  /*5750*/  FFMA.FTZ R21, R21, R0.reuse, -R14.reuse ;  /* 0x0000000015157223 */ /* 0x180fe2000001080e */
[-CC-:B------:R-:W-:Y:S01]  /*5760*/  FFMA.FTZ R55, R55, R0.reuse, -R14.reuse ;  /* 0x0000000037377223 */ /* 0x180fe2000001080e */
[-CC-:B------:R-:W-:Y:S01]  /*5770*/  FFMA.FTZ R42, R181, R0.reuse, -R14.reuse ;  /* 0x00000000b52a7223 */ /* 0x180fe2000001080e */
[----:B------:R-:W-:Y:S01]  /*5780*/  MUFU.EX2 R11, R11 ;  /* 0x0000000b000b7308 */ /* 0x000fe20000000800 */
[-CC-:B------:R-:W-:Y:S01]  /*5790*/  FFMA.FTZ R46, R183, R0.reuse, -R14.reuse ;  /* 0x00000000b72e7223 */ /* 0x180fe2000001080e */
[----:B------:R-:W-:-:S06]  /*57a0*/  FFMA.FTZ R54, R167, R0, -R14 ;  /* 0x00000000a7367223 */ /* 0x000fcc000001080e */
[----:B------:R-:W-:Y:S08]  /*57b0*/  MUFU.EX2 R13, R13 ;  /* 0x0000000d000d7308 */ /* 0x000ff00000000800 */
[----:B------:R-:W-:Y:S08]  /*57c0*/  MUFU.EX2 R15, R15 ;  /* 0x0000000f000f7308 */ /* 0x000ff00000000800 */
[----:B------:R-:W-:Y:S08]  /*57d0*/  MUFU.EX2 R21, R21 ;  /* 0x0000001500157308 */ /* 0x000ff00000000800 */
[----:B------:R-:W-:Y:S01]  /*57e0*/  MUFU.EX2 R42, R42 ;  /* 0x0000002a002a7308 */ /* 0x000fe20000000800 */
[----:B------:R-:W-:-:S02]  /*57f0*/  WARPGROUP.DEPBAR.LE gsb0, 0x0 ;  /* 0x00008000000079c5 */ /* 0x000fc40000010000 */
[----:B------:R-:W-:Y:S01]  /*5800*/  FSEL R163, R32, -INF , P4 ;  /* 0xff80000020a37808 */ /* 0x000fe20002000000 */
[----:B------:R-:W-:Y:S01]  /*5810*/  WARPGROUP.ARRIVE ;  /* 0x00000000000079c5 */ /* 0x000fe20000000000 */
[----:B------:R-:W-:Y:S02]  /*5820*/  ISETP.GT.AND P4, PT, R2, 0x18, PT ;  /* 0x000000180200780c */ /* 0x000fe40003f84270 */
[----:B------:R-:W-:Y:S01]  /*5830*/  FMNMX.FTZ R26, R163, R24, !PT ;  /* 0x00000018a31a7209 */ /* 0x000fe20007810000 */
[----:B------:R0:W1:Y:S02]  /*5840*/  MUFU.EX2 R161, R7 ;  /* 0x0000000700a17308 */ /* 0x0000640000000800 */
[----:B------:R-:W-:Y:S01]  /*5850*/  HGMMA.64x128x16.F32 R88, R156, gdesc[UR8].tnspB, R88, gsb0 ;  /* 0x41e000089c587df0 */ /* 0x000fe20008000858 */
[----:B------:R-:W-:-:S05]  /*5860*/  FMNMX.FTZ R26, R33, R26, !PT ;  /* 0x0000001a211a7209 */ /* 0x000fca0007810000 */
[----:B------:R-:W-:Y:S01]  /*5870*/  MUFU.EX2 R46, R46 ;  /* 0x0000002e002e7308 */ /* 0x000fe20000000800 */
[--C-:B0-----:R-:W-:Y:S01]  /*5880*/  FFMA.FTZ R7, R31, R0, -R14.reuse ;  /* 0x000000001f077223 */ /* 0x101fe2000001080e */
[----:B------:R-:W-:Y:S02]  /*5890*/  FSEL R31, R36, -INF , P4 ;  /* 0xff800000241f7808 */ /* 0x000fe40002000000 */
[----:B------:R-:W-:Y:S02]  /*58a0*/  ISETP.GT.AND P4, PT, R2, 0x20, PT ;  /* 0x000000200200780c */ /* 0x000fe40003f84270 */
[----:B------:R-:W-:Y:S02]  /*58b0*/  FMNMX.FTZ R26, R31, R26, !PT ;  /* 0x0000001a1f1a7209 */ /* 0x000fe40007810000 */
[----:B------:R-:W-:Y:S01]  /*58c0*/  FSEL R235, R40, -INF , P4 ;  /* 0xff80000028eb7808 */ /* 0x000fe20002000000 */
[----:B------:R0:W-:Y:S01]  /*58d0*/  MUFU.EX2 R24, R7 ;  /* 0x0000000700187308 */ /* 0x0001e20000000800 */
[----:B------:R-:W-:Y:S01]  /*58e0*/  FMNMX.FTZ R26, R37, R26, !PT ;  /* 0x0000001a251a7209 */ /* 0x000fe20007810000 */
[----:B------:R-:W-:Y:S01]  /*58f0*/  FFMA.FTZ R40, R175, R0, -R14 ;  /* 0x00000000af287223 */ /* 0x000fe2000001080e */
[----:B------:R-:W-:-:S02]  /*5900*/  ISETP.GT.AND P4, PT, R2, 0x28, PT ;  /* 0x000000280200780c */ /* 0x000fc40003f84270 */
[----:B------:R-:W-:Y:S02]  /*5910*/  FMNMX.FTZ R28, R235, R26, !PT ;  /* 0x0000001aeb1c7209 */ /* 0x000fe40007810000 */
[----:B-1----:R-:W-:Y:S01]  /*5920*/  F2FP.F16.F32.PACK_AB R181, R20, R161 ;  /* 0x000000a114b5723e */ /* 0x002fe200000000ff */
[----:B------:R-:W-:Y:S01]  /*5930*/  MUFU.EX2 R40, R40 ;  /* 0x0000002800287308 */ /* 0x000fe20000000800 */
[-CC-:B0-----:R-:W-:Y:S01]  /*5940*/  FFMA.FTZ R7, R35, R0.reuse, -R14.reuse ;  /* 0x0000000023077223 */ /* 0x181fe2000001080e */
[----:B------:R-:W-:Y:S01]  /*5950*/  FSEL R35, R44, -INF , P4 ;  /* 0xff8000002c237808 */ /* 0x000fe20002000000 */
[--C-:B------:R-:W-:Y:S01]  /*5960*/  FFMA.FTZ R44, R179, R0, -R14.reuse ;  /* 0x00000000b32c7223 */ /* 0x100fe2000001080e */
[----:B------:R-:W-:Y:S02]  /*5970*/  FMNMX.FTZ R28, R41, R28, !PT ;  /* 0x0000001c291c7209 */ /* 0x000fe40007810000 */
[----:B------:R-:W-:Y:S02]  /*5980*/  ISETP.GT.AND P4, PT, R2, 0x30, PT ;  /* 0x000000300200780c */ /* 0x000fe40003f84270 */
[----:B------:R-:W-:Y:S01]  /*5990*/  FMNMX.FTZ R28, R35, R28, !PT ;  /* 0x0000001c231c7209 */ /* 0x000fe20007810000 */
[----:B------:R0:W1:Y:S01]  /*59a0*/  MUFU.EX2 R26, R7 ;  /* 0x00000007001a7308 */ /* 0x0000620000000800 */
[----:B------:R-:W-:Y:S01]  /*59b0*/  FSEL R237, R48, -INF , P4 ;  /* 0xff80000030ed7808 */ /* 0x000fe20002000000 */
[----:B------:R-:W-:Y:S01]  /*59c0*/  FFMA.FTZ R48, R233, R0, -R14 ;  /* 0x00000000e9307223 */ /* 0x000fe2000001080e */
[----:B------:R-:W-:-:S02]  /*59d0*/  FMNMX.FTZ R28, R45, R28, !PT ;  /* 0x0000001c2d1c7209 */ /* 0x000fc40007810000 */
[----:B------:R-:W-:Y:S02]  /*59e0*/  ISETP.GT.AND P4, PT, R2, 0x38, PT ;  /* 0x000000380200780c */ /* 0x000fe40003f84270 */
[----:B------:R-:W-:Y:S01]  /*59f0*/  FMNMX.FTZ R30, R237, R28, !PT ;  /* 0x0000001ced1e7209 */ /* 0x000fe20007810000 */
[----:B------:R-:W-:Y:S01]  /*5a00*/  MUFU.EX2 R44, R44 ;  /* 0x0000002c002c7308 */ /* 0x000fe20000000800 */
[----:B------:R-:W-:Y:S02]  /*5a10*/  FSEL R52, R52, -INF , P4 ;  /* 0xff80000034347808 */ /* 0x000fe40002000000 */
[----:B0-----:R-:W-:Y:S02]  /*5a20*/  FMNMX.FTZ R7, R49, R30, !PT ;  /* 0x0000001e31077209 */ /* 0x001fe40007810000 */
[----:B------:R-:W-:Y:S02]  /*5a30*/  ISETP.GT.AND P4, PT, R2, 0x40, PT ;  /* 0x000000400200780c */ /* 0x000fe40003f84270 */
[----:B------:R-:W-:Y:S01]  /*5a40*/  FMNMX.FTZ R30, R52, R7, !PT ;  /* 0x00000007341e7209 */ /* 0x000fe20007810000 */
[----:B------:R0:W2:Y:S01]  /*5a50*/  MUFU.EX2 R28, R39 ;  /* 0x00000027001c7308 */ /* 0x0000a20000000800 */
[----:B------:R-:W-:-:S02]  /*5a60*/  FSEL R56, R56, -INF , P4 ;  /* 0xff80000038387808 */ /* 0x000fc40002000000 */
[----:B------:R-:W-:Y:S01]  /*5a70*/  FMNMX.FTZ R7, R53, R30, !PT ;  /* 0x0000001e35077209 */ /* 0x000fe20007810000 */
[-CC-:B------:R-:W-:Y:S01]  /*5a80*/  FFMA.FTZ R30, R43, R0.reuse, -R14.reuse ;  /* 0x000000002b1e7223 */ /* 0x180fe2000001080e */
[----:B------:R-:W-:Y:S02]  /*5a90*/  ISETP.GT.AND P4, PT, R2, 0x48, PT ;  /* 0x000000480200780c */ /* 0x000fe40003f84270 */
[----:B------:R-:W-:Y:S01]  /*5aa0*/  FMNMX.FTZ R32, R56, R7, !PT ;  /* 0x0000000738207209 */ /* 0x000fe20007810000 */
[----:B------:R-:W-:Y:S01]  /*5ab0*/  MUFU.EX2 R48, R48 ;  /* 0x0000003000307308 */ /* 0x000fe20000000800 */
[----:B------:R-:W-:Y:S01]  /*5ac0*/  FSEL R43, R60, -INF , P4 ;  /* 0xff8000003c2b7808 */ /* 0x000fe20002000000 */
[--C-:B0-----:R-:W-:Y:S01]  /*5ad0*/  FFMA.FTZ R39, R47, R0, -R14.reuse ;  /* 0x000000002f277223 */ /* 0x101fe2000001080e */
[----:B------:R-:W-:Y:S01]  /*5ae0*/  FMNMX.FTZ R32, R57, R32, !PT ;  /* 0x0000002039207209 */ /* 0x000fe20007810000 */
[-CC-:B------:R-:W-:Y:S01]  /*5af0*/  FFMA.FTZ R47, R59, R0.reuse, -R14.reuse ;  /* 0x000000003b2f7223 */ /* 0x180fe2000001080e */
[----:B------:R-:W-:Y:S01]  /*5b00*/  ISETP.GT.AND P4, PT, R2, 0x50, PT ;  /* 0x000000500200780c */ /* 0x000fe20003f84270 */
[--C-:B------:R-:W-:Y:S01]  /*5b10*/  FFMA.FTZ R59, R67, R0, -R14.reuse ;  /* 0x00000000433b7223 */ /* 0x100fe2000001080e */
[----:B------:R-:W-:Y:S01]  /*5b20*/  FMNMX.FTZ R34, R43, R32, !PT ;  /* 0x000000202b227209 */ /* 0x000fe20007810000 */
[----:B------:R-:W-:Y:S01]  /*5b30*/  MUFU.EX2 R30, R30 ;  /* 0x0000001e001e7308 */ /* 0x000fe20000000800 */
[----:B------:R-:W-:Y:S01]  /*5b40*/  FSEL R64, R64, -INF , P4 ;  /* 0xff80000040407808 */ /* 0x000fe20002000000 */
[----:B------:R-:W-:Y:S01]  /*5b50*/  FFMA.FTZ R67, R165, R0, -R14 ;  /* 0x00000000a5437223 */ /* 0x000fe2000001080e */
[----:B------:R-:W-:-:S02]  /*5b60*/  FMNMX.FTZ R7, R61, R34, !PT ;  /* 0x000000223d077209 */ /* 0x000fc40007810000 */
[----:B------:R-:W-:Y:S02]  /*5b70*/  ISETP.GT.AND P4, PT, R2, 0x58, PT ;  /* 0x000000580200780c */ /* 0x000fe40003f84270 */
[----:B------:R-:W-:Y:S01]  /*5b80*/  FMNMX.FTZ R34, R64, R7, !PT ;  /* 0x0000000740227209 */ /* 0x000fe20007810000 */
[----:B------:R0:W-:Y:S01]  /*5b90*/  MUFU.EX2 R32, R169 ;  /* 0x000000a900207308 */ /* 0x0001e20000000800 */
[----:B------:R-:W-:Y:S02]  /*5ba0*/  FSEL R68, R68, -INF , P4 ;  /* 0xff80000044447808 */ /* 0x000fe40002000000 */
[----:B------:R-:W-:Y:S02]  /*5bb0*/  FMNMX.FTZ R7, R65, R34, !PT ;  /* 0x0000002241077209 */ /* 0x000fe40007810000 */
[----:B------:R-:W-:Y:S02]  /*5bc0*/  ISETP.GT.AND P4, PT, R2, 0x60, PT ;  /* 0x000000600200780c */ /* 0x000fe40003f84270 */
[----:B------:R-:W-:Y:S01]  /*5bd0*/  FMNMX.FTZ R34, R68, R7, !PT ;  /* 0x0000000744227209 */ /* 0x000fe20007810000 */
[----:B------:R-:W3:Y:S01]  /*5be0*/  MUFU.EX2 R39, R39 ;  /* 0x0000002700277308 */ /* 0x000ee20000000800 */
[----:B------:R-:W-:Y:S01]  /*5bf0*/  FSEL R72, R72, -INF , P4 ;  /* 0xff80000048487808 */ /* 0x000fe20002000000 */
[--C-:B0-----:R-:W-:Y:S01]  /*5c00*/  FFMA.FTZ R169, R171, R0, -R14.reuse ;  /* 0x00000000aba97223 */ /* 0x101fe2000001080e */
[----:B------:R-:W-:Y:S01]  /*5c10*/  FMNMX.FTZ R7, R69, R34, !PT ;  /* 0x0000002245077209 */ /* 0x000fe20007810000 */
[-CC-:B------:R-:W-:Y:S01]  /*5c20*/  FFMA.FTZ R171, R173, R0.reuse, -R14.reuse ;  /* 0x00000000adab7223 */ /* 0x180fe2000001080e */
[----:B------:R-:W-:Y:S01]  /*5c30*/  ISETP.GT.AND P4, PT, R2, 0x68, PT ;  /* 0x000000680200780c */ /* 0x000fe20003f84270 */
[-CC-:B------:R-:W-:Y:S01]  /*5c40*/  FFMA.FTZ R34, R51, R0.reuse, -R14.reuse ;  /* 0x0000000033227223 */ /* 0x180fe2000001080e */
[----:B------:R-:W-:Y:S01]  /*5c50*/  FMNMX.FTZ R36, R72, R7, !PT ;  /* 0x0000000748247209 */ /* 0x000fe20007810000 */
[----:B------:R-:W-:Y:S01]  /*5c60*/  MUFU.EX2 R169, R169 ;  /* 0x000000a900a97308 */ /* 0x000fe20000000800 */
[----:B------:R-:W-:Y:S01]  /*5c70*/  FSEL R76, R76, -INF , P4 ;  /* 0xff8000004c4c7808 */ /* 0x000fe20002000000 */
[--C-:B------:R-:W-:Y:S01]  /*5c80*/  FFMA.FTZ R51, R63, R0, -R14.reuse ;  /* 0x000000003f337223 */ /* 0x100fe2000001080e */
[----:B------:R-:W-:Y:S01]  /*5c90*/  FMNMX.FTZ R7, R73, R36, !PT ;  /* 0x0000002449077209 */ /* 0x000fe20007810000 */
[----:B------:R-:W-:Y:S01]  /*5ca0*/  FFMA.FTZ R63, R75, R0, -R14 ;  /* 0x000000004b3f7223 */ /* 0x000fe2000001080e */
[----:B------:R-:W-:-:S02]  /*5cb0*/  ISETP.GT.AND P4, PT, R2, 0x70, PT ;  /* 0x000000700200780c */ /* 0x000fc40003f84270 */
[----:B------:R-:W-:Y:S01]  /*5cc0*/  FMNMX.FTZ R36, R76, R7, !PT ;  /* 0x000000074c247209 */ /* 0x000fe20007810000 */
[----:B------:R-:W-:Y:S01]  /*5cd0*/  MUFU.EX2 R34, R34 ;  /* 0x0000002200227308 */ /* 0x000fe20000000800 */
[----:B------:R-:W-:Y:S02]  /*5ce0*/  FSEL R173, R80, -INF , P4 ;  /* 0xff80000050ad7808 */ /* 0x000fe40002000000 */
[----:B------:R-:W-:Y:S02]  /*5cf0*/  FMNMX.FTZ R36, R77, R36, !PT ;  /* 0x000000244d247209 */ /* 0x000fe40007810000 */
[----:B------:R-:W-:Y:S02]  /*5d00*/  ISETP.GT.AND P4, PT, R2, 0x78, PT ;  /* 0x000000780200780c */ /* 0x000fe40003f84270 */
[----:B------:R-:W-:Y:S01]  /*5d10*/  FMNMX.FTZ R38, R173, R36, !PT ;  /* 0x00000024ad267209 */ /* 0x000fe20007810000 */
[----:B------:R-:W-:Y:S01]  /*5d20*/  MUFU.EX2 R171, R171 ;  /* 0x000000ab00ab7308 */ /* 0x000fe20000000800 */
[----:B------:R-:W-:-:S02]  /*5d30*/  FSEL R84, R84, -INF , P4 ;  /* 0xff80000054547808 */ /* 0x000fc40002000000 */
[----:B------:R-:W-:Y:S01]  /*5d40*/  FMNMX.FTZ R7, R81, R38, !PT ;  /* 0x0000002651077209 */ /* 0x000fe20007810000 */
[----:B------:R-:W-:Y:S01]  /*5d50*/  FFMA.FTZ R38, R177, R0, -R14 ;  /* 0x00000000b1267223 */ /* 0x000fe2000001080e */
[----:B-1----:R-:W-:Y:S02]  /*5d60*/  F2FP.F16.F32.PACK_AB R177, R26, R13 ;  /* 0x0000000d1ab1723e */ /* 0x002fe400000000ff */
[----:B------:R-:W-:Y:S01]  /*5d70*/  FMNMX.FTZ R2, R84, R7, !PT ;  /* 0x0000000754027209 */ /* 0x000fe20007810000 */
[----:B------:R0:W-:Y:S01]  /*5d80*/  MUFU.EX2 R36, R55 ;  /* 0x0000003700247308 */ /* 0x0001e20000000800 */
[----:B--2---:R-:W-:Y:S02]  /*5d90*/  F2FP.F16.F32.PACK_AB R179, R28, R15 ;  /* 0x0000000f1cb3723e */ /* 0x004fe400000000ff */
[----:B------:R-:W-:Y:S02]  /*5da0*/  FMNMX.FTZ R2, R85, R2, !PT ;  /* 0x0000000255027209 */ /* 0x000fe40007810000 */
[----:B------:R-:W-:-:S02]  /*5db0*/  F2FP.F16.F32.PACK_AB R183, R24, R11 ;  /* 0x0000000b18b7723e */ /* 0x000fc400000000ff */
[----:B---3--:R-:W-:Y:S01]  /*5dc0*/  F2FP.F16.F32.PACK_AB R175, R39, R32 ;  /* 0x0000002027af723e */ /* 0x008fe200000000ff */
[----:B------:R-:W1:Y:S01]  /*5dd0*/  SHFL.BFLY PT, R7, R2, 0x2, 0x1f ;  /* 0x0c401f0002077f89 */ /* 0x000e6200000e0000 */
[----:B------:R-:W2:Y:S01]  /*5de0*/  MUFU.EX2 R47, R47 ;  /* 0x0000002f002f7308 */ /* 0x000ea20000000800 */
[-CC-:B0-----:R-:W-:Y:S01]  /*5df0*/  FFMA.FTZ R55, R71, R0.reuse, -R14.reuse ;  /* 0x0000000047377223 */ /* 0x181fe2000001080e */
[----:B------:R-:W-:-:S06]  /*5e00*/  FFMA.FTZ R71, R83, R0, -R14 ;  /* 0x0000000053477223 */ /* 0x000fcc000001080e */
[----:B------:R-:W-:Y:S08]  /*5e10*/  MUFU.EX2 R38, R38 ;  /* 0x0000002600267308 */ /* 0x000ff00000000800 */
[----:B------:R-:W0:Y:S01]  /*5e20*/  MUFU.EX2 R51, R51 ;  /* 0x0000003300337308 */ /* 0x000e220000000800 */
[----:B--2---:R-:W-:Y:S01]  /*5e30*/  F2FP.F16.F32.PACK_AB R165, R47, R40 ;  /* 0x000000282fa5723e */ /* 0x004fe200000000ff */
[----:B------:R-:W-:-:S02]  /*5e40*/  WARPGROUP.DEPBAR.LE gsb0, 0x0 ;  /* 0x00008000000079c5 */ /* 0x000fc40000010000 */
[----:B-1----:R-:W-:Y:S01]  /*5e50*/  FMNMX.FTZ R50, R2, R7, !PT ;  /* 0x0000000702327209 */ /* 0x002fe20007810000 */
[----:B------:R-:W-:-:S03]  /*5e60*/  WARPGROUP.ARRIVE ;  /* 0x00000000000079c5 */ /* 0x000fc60000000000 */
[----:B------:R-:W-:Y:S01]  /*5e70*/  MUFU.EX2 R59, R59 ;  /* 0x0000003b003b7308 */ /* 0x000fe20000000800 */
[----:B------:R-:W1:Y:S07]  /*5e80*/  SHFL.BFLY PT, R7, R50, 0x1, 0x1f ;  /* 0x0c201f0032077f89 */ /* 0x000e6e00000e0000 */
[----:B------:R-:W-:Y:S01]  /*5e90*/  MUFU.EX2 R55, R55 ;  /* 0x0000003700377308 */ /* 0x000fe20000000800 */
[----:B0-----:R-:W-:-:S07]  /*5ea0*/  F2FP.F16.F32.PACK_AB R167, R51, R38 ;  /* 0x0000002633a7723e */ /* 0x001fce00000000ff */
[----:B------:R-:W0:Y:S08]  /*5eb0*/  MUFU.EX2 R63, R63 ;  /* 0x0000003f003f7308 */ /* 0x000e300000000800 */
[----:B------:R-:W-:Y:S01]  /*5ec0*/  MUFU.EX2 R67, R67 ;  /* 0x0000004300437308 */ /* 0x000fe20000000800 */
[----:B-1----:R-:W-:Y:S01]  /*5ed0*/  FMNMX.FTZ R7, R50, R7, !PT ;  /* 0x0000000732077209 */ /* 0x002fe20007810000 */
[-CC-:B------:R-:W-:Y:S01]  /*5ee0*/  FFMA.FTZ R50, R79, R0.reuse, -R14.reuse ;  /* 0x000000004f327223 */ /* 0x180fe2000001080e */
[----:B------:R-:W-:-:S02]  /*5ef0*/  FFMA.FTZ R14, R87, R0, -R14 ;  /* 0x00000000570e7223 */ /* 0x000fc4000001080e */
[C---:B------:R-:W-:Y:S01]  /*5f00*/  FSETP.NEU.FTZ.AND P4, PT, R7.reuse, -INF , PT ;  /* 0xff8000000700780b */ /* 0x040fe20003f9d000 */
[----:B------:R-:W-:Y:S02]  /*5f10*/  FMUL.FTZ R58, R7, R0 ;  /* 0x00000000073a7220 */ /* 0x000fe40000410000 */
[----:B------:R-:W-:Y:S01]  /*5f20*/  MUFU.EX2 R71, R71 ;  /* 0x0000004700477308 */ /* 0x000fe20000000800 */
[----:B0-----:R-:W-:Y:S02]  /*5f30*/  F2FP.F16.F32.PACK_AB R157, R63, R46 ;  /* 0x0000002e3f9d723e */ /* 0x001fe400000000ff */
[----:B------:R-:W-:-:S05]  /*5f40*/  FSEL R58, R58, RZ, P4 ;  /* 0x000000ff3a3a7208 */ /* 0x000fca0002000000 */
[----:B------:R-:W-:Y:S01]  /*5f50*/  MUFU.EX2 R50, R50 ;  /* 0x0000003200327308 */ /* 0x000fe20000000800 */
[-CC-:B------:R-:W-:Y:S01]  /*5f60*/  FFMA.FTZ R180, R3, R0.reuse, -R58.reuse ;  /* 0x0000000003b47223 */ /* 0x180fe2000001083a */
[----:B------:R-:W-:Y:S01]  /*5f70*/  FSEL R3, R4, RZ, P3 ;  /* 0x000000ff04037208 */ /* 0x000fe20001800000 */
[-CC-:B------:R-:W-:Y:S01]  /*5f80*/  FFMA.FTZ R174, R35, R0.reuse, -R58.reuse ;  /* 0x0000000023ae7223 */ /* 0x180fe2000001083a */
[-CC-:B------:R-:W-:Y:S01]  /*5f90*/  FFMA.FTZ R35, R45, R0.reuse, -R58.reuse ;  /* 0x000000002d237223 */ /* 0x180fe2000001083a */
[-CC-:B------:R-:W-:Y:S01]  /*5fa0*/  FFMA.FTZ R25, R25, R0.reuse, -R58.reuse ;  /* 0x0000000019197223 */ /* 0x180fe2000001083a */
[----:B------:R-:W-:Y:S01]  /*5fb0*/  FFMA.FTZ R182, R27, R0, -R58 ;  /* 0x000000001bb67223 */ /* 0x000fe2000001083a */
[----:B------:R-:W-:Y:S01]  /*5fc0*/  FADD.FTZ R45, -R3, R8 ;  /* 0x00000008032d7221 */ /* 0x000fe20000010100 */
[----:B------:R-:W-:Y:S01]  /*5fd0*/  FSEL R3, R7, RZ, P4 ;  /* 0x000000ff07037208 */ /* 0x000fe20002000000 */
[----:B------:R-:W-:Y:S01]  /*5fe0*/  MUFU.EX2 R180, R180 ;  /* 0x000000b400b47308 */ /* 0x000fe20000000800 */
[----:B------:R-:W-:-:S02]  /*5ff0*/  IMAD.U32 R8, RZ, RZ, UR58 ;  /* 0x0000003aff087e24 */ /* 0x000fc4000f8e00ff */
[-C--:B------:R-:W-:Y:S01]  /*6000*/  FMUL.FTZ R2, R45, R0.reuse ;  /* 0x000000002d027220 */ /* 0x080fe20000410000 */
[-C--:B------:R-:W-:Y:S01]  /*6010*/  FFMA.FTZ R27, R29, R0.reuse, -R58 ;  /* 0x000000001d1b7223 */ /* 0x080fe2000001083a */
[----:B------:R-:W-:Y:S01]  /*6020*/  FADD.FTZ R3, -R3, R10 ;  /* 0x0000000a03037221 */ /* 0x000fe20000010100 */
[----:B------:R-:W-:Y:S01]  /*6030*/  IMAD.U32 R10, RZ, RZ, UR7 ;  /* 0x00000007ff0a7e24 */ /* 0x000fe2000f8e00ff */
[----:B------:R-:W-:Y:S01]  /*6040*/  UMOV UR7, 0x40000040 ;  /* 0x4000004000077882 */ /* 0x000fe20000000000 */
[----:B------:R-:W-:Y:S01]  /*6050*/  @!P1 VIADD R8, R8, 0x34840 ;  /* 0x0003484008089836 */ /* 0x000fe20000000000 */
[----:B------:R-:W-:Y:S01]  /*6060*/  HGMMA.64x128x16.F32 R88, R152, gdesc[UR4].tnspB, R88, gsb0 ;  /* 0x41e0000498587df0 */ /* 0x000fe20008000858 */
[-C--:B------:R-:W-:Y:S01]  /*6070*/  FMUL.FTZ R3, R3, R0.reuse ;  /* 0x0000000003037220 */ /* 0x080fe20000410000 */
[----:B------:R-:W0:Y:S01]  /*6080*/  MUFU.EX2 R2, R2 ;  /* 0x0000000200027308 */ /* 0x000e220000000800 */
[-C--:B------:R-:W-:Y:S01]  /*6090*/  FFMA.FTZ R176, R163, R0.reuse, -R58 ;  /* 0x00000000a3b07223 */ /* 0x080fe2000001083a */
[----:B------:R-:W-:Y:S01]  /*60a0*/  @!P1 PRMT R8, RZ, 0x654, R8 ;  /* 0x00000654ff089816 */ /* 0x000fe20000000008 */
        /* <DEDUP_REMOVED lines=12> */
[-CC-:B------:R-:W-:Y:S01]  /*6170*/  FFMA.FTZ R164, R56, R0.reuse, -R58.reuse ;  /* 0x0000000038a47223 */ /* 0x180fe2000001083a */
[----:B------:R-:W2:Y:S01]  /*6180*/  MUFU.EX2 R25, R25 ;  /* 0x0000001900197308 */ /* 0x000ea20000000800 */
[----:B0-----:R-:W-:Y:S01]  /*6190*/  FFMA.FTZ R43, R2, R5, R161 ;  /* 0x00000005022b7223 */ /* 0x001fe200000100a1 */
[-CC-:B------:R-:W-:Y:S01]  /*61a0*/  FFMA.FTZ R61, R61, R0.reuse, -R58.reuse ;  /* 0x000000003d3d7223 */ /* 0x180fe2000001083a */
[-CC-:B------:R-:W-:Y:S01]  /*61b0*/  FFMA.FTZ R160, R64, R0.reuse, -R58.reuse ;  /* 0x0000000040a07223 */ /* 0x180fe2000001083a */
[-CC-:B------:R-:W-:Y:S01]  /*61c0*/  FFMA.FTZ R162, R68, R0.reuse, -R58.reuse ;  /* 0x0000000044a27223 */ /* 0x180fe2000001083a */
[-CC-:B------:R-:W-:Y:S01]  /*61d0*/  FFMA.FTZ R156, R72, R0.reuse, -R58.reuse ;  /* 0x00000000489c7223 */ /* 0x180fe2000001083a */
[-CC-:B------:R-:W-:Y:S01]  /*61e0*/  FFMA.FTZ R73, R73, R0.reuse, -R58.reuse ;  /* 0x0000000049497223 */ /* 0x180fe2000001083a */
[----:B------:R-:W-:Y:S01]  /*61f0*/  FFMA.FTZ R76, R76, R0, -R58 ;  /* 0x000000004c4c7223 */ /* 0x000fe2000001083a */
[----:B------:R-:W0:Y:S01]  /*6200*/  MUFU.EX2 R182, R182 ;  /* 0x000000b600b67308 */ /* 0x000e220000000800 */
[----:B-1----:R-:W-:Y:S01]  /*6210*/  FFMA.FTZ R6, R3, R6, R180 ;  /* 0x0000000603067223 */ /* 0x002fe200000100b4 */
[-CC-:B------:R-:W-:Y:S01]  /*6220*/  FFMA.FTZ R77, R77, R0.reuse, -R58.reuse ;  /* 0x000000004d4d7223 */ /* 0x180fe2000001083a */
[-CC-:B------:R-:W-:Y:S01]  /*6230*/  FFMA.FTZ R81, R81, R0.reuse, -R58.reuse ;  /* 0x0000000051517223 */ /* 0x180fe2000001083a */
[----:B------:R-:W-:Y:S01]  /*6240*/  FFMA.FTZ R84, R84, R0, -R58 ;  /* 0x0000000054547223 */ /* 0x000fe2000001083a */
[C---:B------:R-:W-:Y:S01]  /*6250*/  ISETP.GT.AND P3, PT, R9.reuse, R12, PT ;  /* 0x0000000c0900720c */ /* 0x040fe20003f64270 */
[----:B------:R-:W-:Y:S01]  /*6260*/  VIADD R9, R9, 0xffffffff ;  /* 0xffffffff09097836 */ /* 0x000fe20000000000 */
[----:B------:R-:W-:Y:S01]  /*6270*/  F2FP.F16.F32.PACK_AB R161, R59, R44 ;  /* 0x0000002c3ba1723e */ /* 0x000fe200000000ff */
[----:B------:R-:W1:Y:S01]  /*6280*/  MUFU.EX2 R27, R27 ;  /* 0x0000001b001b7308 */ /* 0x000e620000000800 */
[C---:B--2---:R-:W-:Y:S01]  /*6290*/  FADD.FTZ R49, R25.reuse, R6 ;  /* 0x0000000619317221 */ /* 0x044fe20000010000 */
[----:B------:R-:W-:Y:S01]  /*62a0*/  FADD.FTZ R6, R20, R43 ;  /* 0x0000002b14067221 */ /* 0x000fe20000010000 */
[----:B------:R-:W-:-:S02]  /*62b0*/  F2FP.F16.F32.PACK_AB R180, R25, R180 ;  /* 0x000000b419b4723e */ /* 0x000fc400000000ff */
[----:B------:R-:W-:Y:S01]  /*62c0*/  F2FP.F16.F32.PACK_AB R163, R55, R42 ;  /* 0x0000002a37a3723e */ /* 0x000fe200000000ff */
[----:B------:R-:W-:Y:S01]  /*62d0*/  FADD.FTZ R43, R11, R6 ;  /* 0x000000060b2b7221 */ /* 0x000fe20000010000 */
[----:B------:R-:W-:Y:S01]  /*62e0*/  F2FP.F16.F32.PACK_AB R159, R67, R48 ;  /* 0x00000030439f723e */ /* 0x000fe200000000ff */
[----:B------:R-:W2:Y:S02]  /*62f0*/  MUFU.EX2 R176, R176 ;  /* 0x000000b000b07308 */ /* 0x000ea40000000800 */
[----:B------:R-:W-:Y:S01]  /*6300*/  FADD.FTZ R6, R24, R43 ;  /* 0x0000002b18067221 */ /* 0x000fe20000010000 */
[----:B------:R-:W-:-:S03]  /*6310*/  FFMA.FTZ R43, R65, R0, -R58 ;  /* 0x00000000412b7223 */ /* 0x000fc6000001083a */
[----:B------:R-:W-:Y:S02]  /*6320*/  FADD.FTZ R53, R13, R6 ;  /* 0x000000060d357221 */ /* 0x000fe40000010000 */
[----:B------:R-:W3:Y:S02]  /*6330*/  MUFU.EX2 R29, R29 ;  /* 0x0000001d001d7308 */ /* 0x000ee40000000800 */
[----:B------:R-:W-:-:S04]  /*6340*/  FADD.FTZ R6, R26, R53 ;  /* 0x000000351a067221 */ /* 0x000fc80000010000 */
[----:B------:R-:W-:Y:S01]  /*6350*/  FADD.FTZ R53, R15, R6 ;  /* 0x000000060f357221 */ /* 0x000fe20000010000 */
[----:B------:R-:W-:Y:S01]  /*6360*/  FFMA.FTZ R6, R173, R0, -R58 ;  /* 0x00000000ad067223 */ /* 0x000fe2000001083a */
[----:B------:R-:W4:Y:S01]  /*6370*/  MUFU.EX2 R178, R178 ;  /* 0x000000b200b27308 */ /* 0x000f220000000800 */
[----:B------:R-:W-:-:S07]  /*6380*/  F2FP.F16.F32.PACK_AB R173, R30, R21 ;  /* 0x000000151ead723e */ /* 0x000fce00000000ff */
[----:B------:R-:W5:Y:S08]  /*6390*/  MUFU.EX2 R31, R31 ;  /* 0x0000001f001f7308 */ /* 0x000f700000000800 */
        /* <DEDUP_REMOVED lines=8> */
[----:B------:R-:W5:Y:S01]  /*6420*/  MUFU.EX2 R164, R164 ;  /* 0x000000a400a47308 */ /* 0x000f620000000800 */
[----:B------:R-:W-:-:S02]  /*6430*/  WARPGROUP.DEPBAR.LE gsb0, 0x0 ;  /* 0x00008000000079c5 */ /* 0x000fc40000010000 */
[----:B------:R0:W-:Y:S01]  /*6440*/  @!P1 SYNCS.ARRIVE.TRANS64.RED.A1T0 RZ, [R8+URZ], RZ ;  /* 0x000000ff08ff99a7 */ /* 0x0001e2000810043f */
[----:B------:R-:W-:-:S04]  /*6450*/  F2FP.F16.F32.PACK_AB R153, R71, R50 ;  /* 0x000000324799723e */ /* 0x000fc800000000ff */
[----:B------:R-:W5:Y:S01]  /*6460*/  MUFU.EX2 R45, R45 ;  /* 0x0000002d002d7308 */ /* 0x000f620000000800 */
[----:B0-----:R-:W-:-:S07]  /*6470*/  @!P1 VIADD R8, R10, 0x34860 ;  /* 0x000348600a089836 */ /* 0x001fce0000000000 */
[----:B------:R-:W0:Y:S01]  /*6480*/  MUFU.EX2 R166, R166 ;  /* 0x000000a600a67308 */ /* 0x000e220000000800 */
[----:B------:R-:W-:-:S04]  /*6490*/  @!P1 PRMT R8, RZ, 0x654, R8 ;  /* 0x00000654ff089816 */ /* 0x000fc80000000008 */
[----:B------:R1:W-:Y:S03]  /*64a0*/  @!P1 SYNCS.ARRIVE.TRANS64.RED.A1T0 RZ, [R8+URZ], RZ ;  /* 0x000000ff08ff99a7 */ /* 0x0003e6000810043f */
[----:B------:R-:W0:Y:S01]  /*64b0*/  MUFU.EX2 R5, R61 ;  /* 0x0000003d00057308 */ /* 0x000e220000000800 */
[----:B-1----:R-:W-:-:S07]  /*64c0*/  FADD.FTZ R8, R182, R49 ;  /* 0x00000031b6087221 */ /* 0x002fce0000010000 */
[----:B------:R-:W1:Y:S01]  /*64d0*/  MUFU.EX2 R160, R160 ;  /* 0x000000a000a07308 */ /* 0x000e620000000800 */
[C---:B------:R-:W-:Y:S01]  /*64e0*/  F2FP.F16.F32.PACK_AB R182, R27.reuse, R182 ;  /* 0x000000b61bb6723e */ /* 0x040fe200000000ff */
[----:B------:R-:W-:-:S04]  /*64f0*/  FADD.FTZ R49, R27, R8 ;  /* 0x000000081b317221 */ /* 0x000fc80000010000 */
[----:B--2---:R-:W-:Y:S02]  /*6500*/  FADD.FTZ R8, R176, R49 ;  /* 0x00000031b0087221 */ /* 0x004fe40000010000 */
[----:B------:R-:W2:Y:S01]  /*6510*/  MUFU.EX2 R43, R43 ;  /* 0x0000002b002b7308 */ /* 0x000ea20000000800 */
[-CC-:B------:R-:W-:Y:S01]  /*6520*/  FFMA.FTZ R49, R69, R0.reuse, -R58.reuse ;  /* 0x0000000045317223 */ /* 0x180fe2000001083a */
[----:B------:R-:W-:Y:S01]  /*6530*/  FFMA.FTZ R58, R85, R0, -R58 ;  /* 0x00000000553a7223 */ /* 0x000fe2000001083a */
[C---:B---3--:R-:W-:Y:S01]  /*6540*/  FADD.FTZ R57, R29.reuse, R8 ;  /* 0x000000081d397221 */ /* 0x048fe20000010000 */
[----:B------:R-:W-:-:S03]  /*6550*/  F2FP.F16.F32.PACK_AB R176, R29, R176 ;  /* 0x000000b01db0723e */ /* 0x000fc600000000ff */
[----:B----4-:R-:W-:Y:S01]  /*6560*/  FADD.FTZ R8, R178, R57 ;  /* 0x00000039b2087221 */ /* 0x010fe20000010000 */
[----:B------:R-:W3:Y:S01]  /*6570*/  MUFU.EX2 R162, R162 ;  /* 0x000000a200a27308 */ /* 0x000ee20000000800 */
[C---:B-----5:R-:W-:Y:S02]  /*6580*/  F2FP.F16.F32.PACK_AB R178, R31.reuse, R178 ;  /* 0x000000b21fb2723e */ /* 0x060fe400000000ff */
[----:B------:R-:W-:Y:S01]  /*6590*/  FADD.FTZ R57, R31, R8 ;  /* 0x000000081f397221 */ /* 0x000fe20000010000 */
[----:B------:R-:W-:-:S03]  /*65a0*/  FADD.FTZ R8, R28, R53 ;  /* 0x000000351c087221 */ /* 0x000fc60000010000 */
[----:B------:R-:W-:Y:S01]  /*65b0*/  FADD.FTZ R10, R172, R57 ;  /* 0x00000039ac0a7221 */ /* 0x000fe20000010000 */
[----:B------:R-:W-:Y:S01]  /*65c0*/  FADD.FTZ R53, R21, R8 ;  /* 0x0000000815357221 */ /* 0x000fe20000010000 */
[----:B------:R-:W4:Y:S01]  /*65d0*/  MUFU.EX2 R49, R49 ;  /* 0x0000003100317308 */ /* 0x000f220000000800 */
[C---:B------:R-:W-:Y:S01]  /*65e0*/  F2FP.F16.F32.PACK_AB R172, R33.reuse, R172 ;  /* 0x000000ac21ac723e */ /* 0x040fe200000000ff */
[----:B------:R-:W-:Y:S01]  /*65f0*/  FADD.FTZ R57, R33, R10 ;  /* 0x0000000a21397221 */ /* 0x000fe20000010000 */
[----:B------:R-:W-:-:S03]  /*6600*/  FADD.FTZ R53, R30, R53 ;  /* 0x000000351e357221 */ /* 0x000fc60000010000 */
[----:B------:R-:W-:Y:S01]  /*6610*/  FADD.FTZ R8, R174, R57 ;  /* 0x00000039ae087221 */ /* 0x000fe20000010000 */
[----:B------:R-:W-:Y:S01]  /*6620*/  FADD.FTZ R10, R32, R53 ;  /* 0x00000035200a7221 */ /* 0x000fe20000010000 */
[----:B------:R-:W-:Y:S01]  /*6630*/  MUFU.EX2 R156, R156 ;  /* 0x0000009c009c7308 */ /* 0x000fe20000000800 */
        /* <DEDUP_REMOVED lines=8> */
[C---:B------:R-:W-:Y:S01]  /*66c0*/  FADD.FTZ R8, R34.reuse, R13 ;  /* 0x0000000d22087221 */ /* 0x040fe20000010000 */
[----:B------:R-:W-:Y:S02]  /*66d0*/  F2FP.F16.F32.PACK_AB R169, R34, R169 ;  /* 0x000000a922a9723e */ /* 0x000fe400000000ff */
[----:B------:R-:W-:Y:S01]  /*66e0*/  FADD.FTZ R10, R170, R25 ;  /* 0x00000019aa0a7221 */ /* 0x000fe20000010000 */
[----:B------:R-:W-:Y:S01]  /*66f0*/  FADD.FTZ R13, R171, R8 ;  /* 0x00000008ab0d7221 */ /* 0x000fe20000010000 */
[----:B------:R-:W-:Y:S01]  /*6700*/  MUFU.EX2 R27, R76 ;  /* 0x0000004c001b7308 */ /* 0x000fe20000000800 */
[C---:B------:R-:W-:Y:S01]  /*6710*/  F2FP.F16.F32.PACK_AB R170, R41.reuse, R170 ;  /* 0x000000aa29aa723e */ /* 0x040fe200000000ff */
[----:B------:R-:W-:Y:S01]  /*6720*/  FADD.FTZ R25, R41, R10 ;  /* 0x0000000a29197221 */ /* 0x000fe20000010000 */
[C---:B------:R-:W-:Y:S01]  /*6730*/  FADD.FTZ R13, R36.reuse, R13 ;  /* 0x0000000d240d7221 */ /* 0x040fe20000010000 */
[----:B------:R-:W-:-:S02]  /*6740*/  F2FP.F16.F32.PACK_AB R171, R36, R171 ;  /* 0x000000ab24ab723e */ /* 0x000fc400000000ff */
[----:B------:R-:W-:Y:S01]  /*6750*/  FADD.FTZ R8, R164, R25 ;  /* 0x00000019a4087221 */ /* 0x000fe20000010000 */
[----:B------:R-:W-:Y:S01]  /*6760*/  FADD.FTZ R10, R40, R13 ;  /* 0x0000000d280a7221 */ /* 0x000fe20000010000 */
[----:B------:R3:W-:Y:S01]  /*6770*/  MUFU.EX2 R21, R6 ;  /* 0x0000000600157308 */ /* 0x0007e20000000800 */
[C---:B------:R-:W-:Y:S01]  /*6780*/  F2FP.F16.F32.PACK_AB R164, R45.reuse, R164 ;  /* 0x000000a42da4723e */ /* 0x040fe200000000ff */
[----:B------:R-:W-:Y:S01]  /*6790*/  FADD.FTZ R13, R45, R8 ;  /* 0x000000082d0d7221 */ /* 0x000fe20000010000 */
[----:B------:R-:W-:-:S03]  /*67a0*/  FADD.FTZ R15, R47, R10 ;  /* 0x0000000a2f0f7221 */ /* 0x000fc60000010000 */
[----:B0-----:R-:W-:Y:S01]  /*67b0*/  FADD.FTZ R8, R166, R13 ;  /* 0x0000000da6087221 */ /* 0x001fe20000010000 */
[----:B------:R-:W-:Y:S01]  /*67c0*/  FADD.FTZ R10, R38, R15 ;  /* 0x0000000f260a7221 */ /* 0x000fe20000010000 */
[----:B------:R-:W0:Y:S01]  /*67d0*/  MUFU.EX2 R77, R77 ;  /* 0x0000004d004d7308 */ /* 0x000e220000000800 */
[C---:B------:R-:W-:Y:S01]  /*67e0*/  F2FP.F16.F32.PACK_AB R166, R5.reuse, R166 ;  /* 0x000000a605a6723e */ /* 0x040fe200000000ff */
[----:B------:R-:W-:Y:S01]  /*67f0*/  FADD.FTZ R13, R5, R8 ;  /* 0x00000008050d7221 */ /* 0x000fe20000010000 */
[----:B------:R-:W-:-:S03]  /*6800*/  FADD.FTZ R15, R51, R10 ;  /* 0x0000000a330f7221 */ /* 0x000fc60000010000 */
[----:B-1----:R-:W-:Y:S01]  /*6810*/  FADD.FTZ R8, R160, R13 ;  /* 0x0000000da0087221 */ /* 0x002fe20000010000 */
[----:B------:R-:W-:Y:S01]  /*6820*/  FADD.FTZ R10, R44, R15 ;  /* 0x0000000f2c0a7221 */ /* 0x000fe20000010000 */
[----:B------:R-:W1:Y:S01]  /*6830*/  MUFU.EX2 R81, R81 ;  /* 0x0000005100517308 */ /* 0x000e620000000800 */
[C---:B--2---:R-:W-:Y:S01]  /*6840*/  F2FP.F16.F32.PACK_AB R160, R43.reuse, R160 ;  /* 0x000000a02ba0723e */ /* 0x044fe200000000ff */
[----:B------:R-:W-:Y:S01]  /*6850*/  FADD.FTZ R13, R43, R8 ;  /* 0x000000082b0d7221 */ /* 0x000fe20000010000 */
[----:B------:R-:W-:Y:S01]  /*6860*/  FADD.FTZ R15, R59, R10 ;  /* 0x0000000a3b0f7221 */ /* 0x000fe20000010000 */
[----:B------:R-:W-:Y:S02]  /*6870*/  IMAD.MOV.U32 R10, RZ, RZ, R7 ;  /* 0x000000ffff0a7224 */ /* 0x000fe400078e0007 */
[----:B---3--:R-:W-:Y:S01]  /*6880*/  FADD.FTZ R6, R162, R13 ;  /* 0x0000000da2067221 */ /* 0x008fe20000010000 */
[----:B------:R-:W-:Y:S01]  /*6890*/  FADD.FTZ R8, R42, R15 ;  /* 0x0000000f2a087221 */ /* 0x000fe20000010000 */
[----:B------:R-:W-:Y:S01]  /*68a0*/  MUFU.EX2 R54, R54 ;  /* 0x0000003600367308 */ /* 0x000fe20000000800 */
[C---:B----4-:R-:W-:Y:S01]  /*68b0*/  F2FP.F16.F32.PACK_AB R162, R49.reuse, R162 ;  /* 0x000000a231a2723e */ /* 0x050fe200000000ff */
[----:B------:R-:W-:Y:S01]  /*68c0*/  FADD.FTZ R5, R49, R6 ;  /* 0x0000000631057221 */ /* 0x000fe20000010000 */
[----:B------:R-:W-:Y:S01]  /*68d0*/  FADD.FTZ R13, R55, R8 ;  /* 0x00000008370d7221 */ /* 0x000fe20000010000 */
[----:B0-----:R-:W-:-:S02]  /*68e0*/  F2FP.F16.F32.PACK_AB R158, R77, R27 ;  /* 0x0000001b4d9e723e */ /* 0x001fc400000000ff */
[----:B------:R-:W-:Y:S01]  /*68f0*/  FADD.FTZ R6, R156, R5 ;  /* 0x000000059c067221 */ /* 0x000fe20000010000 */
[----:B------:R-:W-:Y:S01]  /*6900*/  FADD.FTZ R8, R46, R13 ;  /* 0x0000000d2e087221 */ /* 0x000fe20000010000 */
[----:B------:R-:W0:Y:S01]  /*6910*/  MUFU.EX2 R15, R84 ;  /* 0x00000054000f7308 */ /* 0x000e220000000800 */
[C---:B------:R-:W-:Y:S01]  /*6920*/  F2FP.F16.F32.PACK_AB R156, R11.reuse, R156 ;  /* 0x0000009c0b9c723e */ /* 0x040fe200000000ff */
[----:B------:R-:W-:Y:S01]  /*6930*/  FADD.FTZ R6, R11, R6 ;  /* 0x000000060b067221 */ /* 0x000fe20000010000 */
[----:B------:R-:W-:Y:S01]  /*6940*/  FADD.FTZ R5, R63, R8 ;  /* 0x000000083f057221 */ /* 0x000fe20000010000 */
[----:B-1----:R-:W-:Y:S02]  /*6950*/  F2FP.F16.F32.PACK_AB R152, R81, R21 ;  /* 0x000000155198723e */ /* 0x002fe400000000ff */
[----:B------:R-:W-:Y:S01]  /*6960*/  FADD.FTZ R6, R27, R6 ;  /* 0x000000061b067221 */ /* 0x000fe20000010000 */
[----:B------:R-:W-:Y:S01]  /*6970*/  FADD.FTZ R8, R48, R5 ;  /* 0x0000000530087221 */ /* 0x000fe20000010000 */
[----:B------:R-:W1:Y:S02]  /*6980*/  MUFU.EX2 R58, R58 ;  /* 0x0000003a003a7308 */ /* 0x000e640000000800 */
[----:B------:R-:W-:Y:S01]  /*6990*/  FADD.FTZ R6, R77, R6 ;  /* 0x000000064d067221 */ /* 0x000fe20000010000 */
[----:B------:R-:W-:-:S03]  /*69a0*/  FADD.FTZ R5, R67, R8 ;  /* 0x0000000843057221 */ /* 0x000fc60000010000 */
[----:B------:R-:W-:Y:S01]  /*69b0*/  FADD.FTZ R6, R21, R6 ;  /* 0x0000000615067221 */ /* 0x000fe20000010000 */
[----:B------:R-:W-:Y:S01]  /*69c0*/  FADD.FTZ R8, R50, R5 ;  /* 0x0000000532087221 */ /* 0x000fe20000010000 */
[----:B------:R-:W2:Y:S02]  /*69d0*/  MUFU.EX2 R14, R14 ;  /* 0x0000000e000e7308 */ /* 0x000ea40000000800 */
[----:B------:R-:W-:Y:S01]  /*69e0*/  FADD.FTZ R6, R81, R6 ;  /* 0x0000000651067221 */ /* 0x000fe20000010000 */
[----:B------:R-:W-:Y:S01]  /*69f0*/  FADD.FTZ R5, R71, R8 ;  /* 0x0000000847057221 */ /* 0x000fe20000010000 */
[----:B------:R-:W-:Y:S02]  /*6a00*/  IMAD.MOV.U32 R8, RZ, RZ, R4 ;  /* 0x000000ffff087224 */ /* 0x000fe400078e0004 */
[----:B0-----:R-:W-:Y:S01]  /*6a10*/  FADD.FTZ R6, R15, R6 ;  /* 0x000000060f067221 */ /* 0x001fe20000010000 */
[----:B------:R-:W-:Y:S01]  /*6a20*/  FADD.FTZ R5, R54, R5 ;  /* 0x0000000536057221 */ /* 0x000fe20000010000 */
[----:B-1----:R-:W-:-:S02]  /*6a30*/  F2FP.F16.F32.PACK_AB R154, R58, R15 ;  /* 0x0000000f3a9a723e */ /* 0x002fc400000000ff */
[----:B------:R-:W-:Y:S01]  /*6a40*/  FADD.FTZ R6, R58, R6 ;  /* 0x000000063a067221 */ /* 0x000fe20000010000 */
[C---:B--2---:R-:W-:Y:S01]  /*6a50*/  FADD.FTZ R5, R14.reuse, R5 ;  /* 0x000000050e057221 */ /* 0x044fe20000010000 */
[----:B------:R-:W-:Y:S01]  /*6a60*/  F2FP.F16.F32.PACK_AB R155, R14, R54 ;  /* 0x000000360e9b723e */ /* 0x000fe200000000ff */
[----:B------:R-:W-:Y:S06]  /*6a70*/  @P3 BRA `(.L_x_2240) ;  /* 0xffffffd400a43947 */ /* 0x000fec000383ffff */
.L_x_2231:
[----:B------:R-:W-:-:S13]  /*6a80*/  ISETP.GE.AND P2, PT, R9, R22, PT ;  /* 0x000000160900720c */ /* 0x000fda0003f46270 */
[----:B------:R-:W-:Y:S05]  /*6a90*/  @!P2 BRA `(.L_x_2241) ;  /* 0x000000200024a947 */ /* 0x000fea0003800000 */
[----:B------:R-:W-:Y:S01]  /*6aa0*/  IMAD.MOV.U32 R11, RZ, RZ, R4 ;  /* 0x000000ffff0b7224 */ /* 0x000fe200078e0004 */
[----:B------:R-:W-:Y:S01]  /*6ab0*/  UMOV UR59, UR38 ;  /* 0x00000026003b7c82 */ /* 0x000fe20008000000 */
[----:B------:R-:W-:Y:S01]  /*6ac0*/  IMAD.MOV.U32 R8, RZ, RZ, R7 ;  /* 0x000000ffff087224 */ /* 0x000fe200078e0007 */
[----:B------:R-:W-:-:S06]  /*6ad0*/  UMOV UR58, UR36 ;  /* 0x00000024003a7c82 */ /* 0x000fcc0008000000 */
.L_x_2250:
[----:B------:R-:W-:-:S04]  /*6ae0*/  UIADD3 UR36, UR58, 0x1, URZ ;  /* 0x000000013a247890 */ /* 0x000fc8000fffe03f */
[----:B------:R-:W-:-:S04]  /*6af0*/  UISETP.NE.AND UP0, UPT, UR36, 0x2, UPT ;  /* 0x000000022400788c */ /* 0x000fc8000bf05270 */
[----:B------:R-:W-:Y:S02]  /*6b00*/  USEL UR38, URZ, 0x1, UP0 ;  /* 0x000000013f267887 */ /* 0x000fe40008000000 */
[----:B------:R-:W-:Y:S02]  /*6b10*/  USEL UR36, UR36, URZ, UP0 ;  /* 0x0000003f24247287 */ /* 0x000fe40008000000 */
[----:B------:R-:W-:Y:S01]  /*6b20*/  ULOP3.LUT UR38, UR59, UR38, URZ, 0x3c, !UPT ;  /* 0x000000263b267292 */ /* 0x000fe2000f8e3c3f */
[----:B------:R-:W-:Y:S11]  /*6b30*/  @!P0 BRA `(.L_x_2242) ;  /* 0x0000000000048947 */ /* 0x000ff60003800000 */
[----:B------:R-:W-:Y:S01]  /*6b40*/  BPT.TRAP 0x1 ;  /* 0x000000040000795c */ /* 0x000fe20000300000 */
.L_x_2242:
[----:B------:R-:W-:Y:S01]  /*6b50*/  ULEA UR6, UR36, UR37, 0x3 ;  /* 0x0000002524067291 */ /* 0x000fe2000f8e183f */
[----:B------:R-:W-:-:S05]  /*6b60*/  IMAD.U32 R0, RZ, RZ, UR38 ;  /* 0x00000026ff007e24 */ /* 0x000fca000f8e00ff */
[----:B------:R-:W-:-:S04]  /*6b70*/  SHF.L.U32 R0, R0, 0x1f, RZ ;  /* 0x0000001f00007819 */ /* 0x000fc800000006ff */
[----:B------:R0:W1:Y:S01]  /*6b80*/  SYNCS.PHASECHK.TRANS64.TRYWAIT P2, [UR6+0x34830], R0 ;  /* 0x03483000ff0075a7 */ /* 0x0000620008040146 */
[----:B------:R-:W-:Y:S05]  /*6b90*/  @!P0 BRA `(.L_x_2243) ;  /* 0x0000000000048947 */ /* 0x000fea0003800000 */
[----:B------:R-:W-:Y:S01]  /*6ba0*/  BPT.TRAP 0x1 ;  /* 0x000000040000795c */ /* 0x000fe20000300000 */
.L_x_2243:
[----:B-1----:R-:W-:Y:S05]  /*6bb0*/  @P2 BRA `(.L_x_2244) ;  /* 0x0000000000082947 */ /* 0x002fea0003800000 */
[----:B------:R-:W1:Y:S02]  /*6bc0*/  SYNCS.PHASECHK.TRANS64.TRYWAIT P2, [UR6+0x34830], R0 ;  /* 0x03483000ff0075a7 */ /* 0x000e640008040146 */
[----:B-1----:R-:W-:Y:S05]  /*6bd0*/  @!P2 BRA `(.L_x_2245) ;  /* 0x000000cc0018a947 */ /* 0x002fea0003800000 */
.L_x_2244:
        /* <DEDUP_REMOVED lines=126> */
.L_x_2246:
[----:B------:R-:W-:Y:S01]  /*73c0*/  ULEA UR7, UR58, UR37, 0x3 ;  /* 0x000000253a077291 */ /* 0x000fe2000f8e183f */
[----:B01----:R-:W-:-:S05]  /*73d0*/  IMAD.U32 R0, RZ, RZ, UR59 ;  /* 0x0000003bff007e24 */ /* 0x003fca000f8e00ff */
[----:B------:R-:W-:-:S04]  /*73e0*/  SHF.L.U32 R0, R0, 0x1f, RZ ;  /* 0x0000001f00007819 */ /* 0x000fc800000006ff */
[----:B------:R0:W1:Y:S01]  /*73f0*/  SYNCS.PHASECHK.TRANS64.TRYWAIT P2, [UR7+0x34850], R0 ;  /* 0x03485000ff0075a7 */ /* 0x0000620008040147 */
[----:B------:R-:W-:Y:S05]  /*7400*/  @!P0 BRA `(.L_x_2247) ;  /* 0x0000000000048947 */ /* 0x000fea0003800000 */
[----:B------:R-:W-:Y:S01]  /*7410*/  BPT.TRAP 0x1 ;  /* 0x000000040000795c */ /* 0x000fe20000300000 */
.L_x_2247:
[----:B-1----:R-:W-:Y:S05]  /*7420*/  @P2 BRA `(.L_x_2248) ;  /* 0x0000000000082947 */ /* 0x002fea0003800000 */
[----:B------:R-:W1:Y:S02]  /*7430*/  SYNCS.PHASECHK.TRANS64.TRYWAIT P2, [UR7+0x34850], R0 ;  /* 0x03485000ff0075a7 */ /* 0x000e640008040147 */
[----:B-1----:R-:W-:Y:S05]  /*7440*/  @!P2 BRA `(.L_x_2249) ;  /* 0x000000c40014a947 */ /* 0x002fea0003800000 */
.L_x_2248:
[----:B------:R-:W-:Y:S01]  /*7450*/  UIADD3 UR6, UR37, 0x400, URZ ;  /* 0x0000040025067890 */ /* 0x000fe2000fffe03f */
[----:B------:R-:W-:Y:S01]  /*7460*/  WARPGROUP.ARRIVE ;  /* 0x00000000000079c5 */ /* 0x000fe20000000000 */
[----:B------:R-:W-:Y:S01]  /*7470*/  UMOV UR11, 0x40000040 ;  /* 0x40000040000b7882 */ /* 0x000fe20000000000 */
[----:B01----:R-:W-:Y:S01]  /*7480*/  FMNMX.FTZ R0, R24, R8, !PT ;  /* 0x0000000818007209 */ /* 0x003fe20007810000 */
[----:B------:R-:W-:Y:S01]  /*7490*/  USHF.R.U32.HI UR6, URZ, 0x4, UR6 ;  /* 0x000000043f067899 */ /* 0x000fe20008011606 */
[----:B------:R-:W-:Y:S01]  /*74a0*/  ISETP.GT.AND P2, PT, R9, R22, PT ;  /* 0x000000160900720c */ /* 0x000fe20003f44270 */
[----:B------:R-:W-:Y:S01]  /*74b0*/  UMOV UR59, UR38 ;  /* 0x00000026003b7c82 */ /* 0x000fe20008000000 */
[----:B------:R-:W-:Y:S01]  /*74c0*/  FMNMX.FTZ R3, R25, R0, !PT ;  /* 0x0000000019037209 */ /* 0x000fe20007810000 */
[----:B------:R-:W-:Y:S01]  /*74d0*/  ULOP3.LUT UR6, UR6, 0x3fff, URZ, 0xc0, !UPT ;  /* 0x00003fff06067892 */ /* 0x000fe2000f8ec03f */
[----:B------:R-:W-:Y:S02]  /*74e0*/  VIADD R9, R9, 0xffffffff ;  /* 0xffffffff09097836 */ /* 0x000fe40000000000 */
        /* <DEDUP_REMOVED lines=51> */
[----:B------:R-:W-:-:S04]  /*7820*/  FMNMX.FTZ R15, R35, R2, !PT ;  /* 0x00000002230f7209 */ /* 0x000fc80007810000 */
[----:B------:R-:W-:Y:S02]  /*7830*/  FMNMX.FTZ R2, R38, R15, !PT ;  /* 0x0000000f26027209 */ /* 0x000fe40007810000 */
[----:B-1----:R-:W-:Y:S02]  /*7840*/  FMNMX.FTZ R7, R4, R7, !PT ;  /* 0x0000000704077209 */ /* 0x002fe40007810000 */
[----:B------:R-:W-:-:S03]  /*7850*/  FMNMX.FTZ R15, R39, R2, !PT ;  /* 0x00000002270f7209 */ /* 0x000fc60007810000 */
[----:B------:R-:W-:Y:S01]  /*7860*/  FADD.FTZ R3, -R7, R8 ;  /* 0x0000000807037221 */ /* 0x000fe20000010100 */
[----:B------:R-:W-:-:S03]  /*7870*/  FMNMX.FTZ R2, R42, R15, !PT ;  /* 0x0000000f2a027209 */ /* 0x000fc60007810000 */
[----:B0-----:R-:W-:Y:S01]  /*7880*/  FMUL.FTZ R3, R3, R0 ;  /* 0x0000000003037220 */ /* 0x001fe20000410000 */
[----:B------:R-:W-:-:S04]  /*7890*/  FMNMX.FTZ R15, R43, R2, !PT ;  /* 0x000000022b0f7209 */ /* 0x000fc80007810000 */
[----:B------:R-:W-:Y:S01]  /*78a0*/  FMNMX.FTZ R2, R46, R15, !PT ;  /* 0x0000000f2e027209 */ /* 0x000fe20007810000 */
[----:B------:R-:W-:Y:S03]  /*78b0*/  MUFU.EX2 R3, R3 ;  /* 0x0000000300037308 */ /* 0x000fe60000000800 */
        /* <DEDUP_REMOVED lines=24> */
[----:B------:R-:W-:-:S04]  /*7a40*/  FMUL.FTZ R169, R7, R0 ;  /* 0x0000000007a97220 */ /* 0x000fc80000410000 */
[-CC-:B------:R-:W-:Y:S02]  /*7a50*/  FFMA.FTZ R13, R25, R0.reuse, -R169.reuse ;  /* 0x00000000190d7223 */ /* 0x180fe400000108a9 */
[----:B------:R-:W-:Y:S01]  /*7a60*/  HGMMA.64x128x16.F32 R88, R164, gdesc[UR8].tnspB, R88, gsb0 ;  /* 0x41e00008a4587df0 */ /* 0x000fe20008000858 */
[----:B------:R-:W-:Y:S01]  /*7a70*/  UIADD3 UR10, UR6, 0x280, URZ ;  /* 0x00000280060a7890 */ /* 0x000fe2000fffe03f */
[--C-:B------:R-:W-:Y:S01]  /*7a80*/  FFMA.FTZ R25, R37, R0, -R169.reuse ;  /* 0x0000000025197223 */ /* 0x100fe200000108a9 */
[----:B------:R-:W-:Y:S01]  /*7a90*/  UMOV UR11, 0x40000040 ;  /* 0x40000040000b7882 */ /* 0x000fe20000000000 */
[----:B------:R-:W-:Y:S01]  /*7aa0*/  FMNMX.FTZ R37, R71, R2, !PT ;  /* 0x0000000247257209 */ /* 0x000fe20007810000 */
[-CC-:B------:R-:W-:Y:S01]  /*7ab0*/  FFMA.FTZ R41, R41, R0.reuse, -R169.reuse ;  /* 0x0000000029297223 */ /* 0x180fe200000108a9 */
[-CC-:B------:R-:W-:Y:S01]  /*7ac0*/  FFMA.FTZ R29, R29, R0.reuse, -R169.reuse ;  /* 0x000000001d1d7223 */ /* 0x180fe200000108a9 */
[-CC-:B------:R-:W-:Y:S01]  /*7ad0*/  FFMA.FTZ R180, R24, R0.reuse, -R169.reuse ;  /* 0x0000000018b47223 */ /* 0x180fe200000108a9 */
[----:B------:R-:W-:Y:S01]  /*7ae0*/  FMNMX.FTZ R2, R74, R37, !PT ;  /* 0x000000254a027209 */ /* 0x000fe20007810000 */
[----:B------:R0:W-:Y:S01]  /*7af0*/  MUFU.EX2 R15, R41 ;  /* 0x00000029000f7308 */ /* 0x0001e20000000800 */
[-CC-:B------:R-:W-:Y:S01]  /*7b00*/  FFMA.FTZ R182, R28, R0.reuse, -R169.reuse ;  /* 0x000000001cb67223 */ /* 0x180fe200000108a9 */
[--C-:B------:R-:W-:Y:S01]  /*7b10*/  FFMA.FTZ R176, R32, R0, -R169.reuse ;  /* 0x0000000020b07223 */ /* 0x100fe200000108a9 */
[----:B------:R-:W-:Y:S01]  /*7b20*/  FMNMX.FTZ R37, R75, R2, !PT ;  /* 0x000000024b257209 */ /* 0x000fe20007810000 */
[-CC-:B------:R-:W-:Y:S01]  /*7b30*/  FFMA.FTZ R33, R33, R0.reuse, -R169.reuse ;  /* 0x0000000021217223 */ /* 0x180fe200000108a9 */
[-CC-:B------:R-:W-:Y:S01]  /*7b40*/  FFMA.FTZ R178, R36, R0.reuse, -R169.reuse ;  /* 0x0000000024b27223 */ /* 0x180fe200000108a9 */
[-CC-:B------:R-:W-:Y:S01]  /*7b50*/  FFMA.FTZ R172, R40, R0.reuse, -R169.reuse ;  /* 0x0000000028ac7223 */ /* 0x180fe200000108a9 */
[----:B------:R-:W-:Y:S01]  /*7b60*/  FMNMX.FTZ R2, R78, R37, !PT ;  /* 0x000000254e027209 */ /* 0x000fe20007810000 */
[----:B------:R-:W1:Y:S01]  /*7b70*/  MUFU.EX2 R180, R180 ;  /* 0x000000b400b47308 */ /* 0x000e620000000800 */
[-CC-:B------:R-:W-:Y:S01]  /*7b80*/  FFMA.FTZ R174, R44, R0.reuse, -R169.reuse ;  /* 0x000000002cae7223 */ /* 0x180fe200000108a9 */
[--C-:B------:R-:W-:Y:S01]  /*7b90*/  FFMA.FTZ R53, R53, R0, -R169.reuse ;  /* 0x0000000035357223 */ /* 0x100fe200000108a9 */
[----:B0-----:R-:W-:Y:S01]  /*7ba0*/  FMNMX.FTZ R41, R79, R2, !PT ;  /* 0x000000024f297209 */ /* 0x001fe20007810000 */
[-CC-:B------:R-:W-:Y:S01]  /*7bb0*/  FFMA.FTZ R45, R45, R0.reuse, -R169.reuse ;  /* 0x000000002d2d7223 */ /* 0x180fe200000108a9 */
[-CC-:B------:R-:W-:Y:S01]  /*7bc0*/  FFMA.FTZ R57, R57, R0.reuse, -R169.reuse ;  /* 0x0000000039397223 */ /* 0x180fe200000108a9 */
[-CC-:B------:R-:W-:Y:S01]  /*7bd0*/  FFMA.FTZ R168, R48, R0.reuse, -R169.reuse ;  /* 0x0000000030a87223 */ /* 0x180fe200000108a9 */
[----:B------:R-:W-:Y:S01]  /*7be0*/  FMNMX.FTZ R2, R82, R41, !PT ;  /* 0x0000002952027209 */ /* 0x000fe20007810000 */
[----:B------:R-:W0:Y:S01]  /*7bf0*/  MUFU.EX2 R13, R13 ;  /* 0x0000000d000d7308 */ /* 0x000e220000000800 */
[-CC-:B------:R-:W-:Y:S01]  /*7c00*/  FFMA.FTZ R170, R52, R0.reuse, -R169.reuse ;  /* 0x0000000034aa7223 */ /* 0x180fe200000108a9 */
[--C-:B------:R-:W-:Y:S01]  /*7c10*/  FFMA.FTZ R8, R72, R0, -R169.reuse ;  /* 0x0000000048087223 */ /* 0x100fe200000108a9 */
[----:B------:R-:W-:Y:S01]  /*7c20*/  FMNMX.FTZ R41, R83, R2, !PT ;  /* 0x0000000253297209 */ /* 0x000fe20007810000 */
[-CC-:B------:R-:W-:Y:S01]  /*7c30*/  FFMA.FTZ R73, R73, R0.reuse, -R169.reuse ;  /* 0x0000000049497223 */ /* 0x180fe200000108a9 */
[-CC-:B------:R-:W-:Y:S01]  /*7c40*/  FFMA.FTZ R10, R76, R0.reuse, -R169.reuse ;  /* 0x000000004c0a7223 */ /* 0x180fe200000108a9 */
[-CC-:B------:R-:W-:Y:S01]  /*7c50*/  FFMA.FTZ R12, R80, R0.reuse, -R169.reuse ;  /* 0x00000000500c7223 */ /* 0x180fe200000108a9 */
[----:B------:R-:W-:Y:S01]  /*7c60*/  FMNMX.FTZ R2, R86, R41, !PT ;  /* 0x0000002956027209 */ /* 0x000fe20007810000 */
[--C-:B------:R-:W-:Y:S01]  /*7c70*/  FFMA.FTZ R41, R65, R0, -R169.reuse ;  /* 0x0000000041297223 */ /* 0x100fe200000108a9 */
[----:B------:R-:W-:Y:S01]  /*7c80*/  MUFU.EX2 R182, R182 ;  /* 0x000000b600b67308 */ /* 0x000fe20000000800 */
[----:B-1----:R-:W-:Y:S01]  /*7c90*/  FFMA.FTZ R6, R3, R6, R180 ;  /* 0x0000000603067223 */ /* 0x002fe200000100b4 */
[----:B------:R-:W-:Y:S01]  /*7ca0*/  FMNMX.FTZ R2, R87, R2, !PT ;  /* 0x0000000257027209 */ /* 0x000fe20007810000 */
[-CC-:B------:R-:W-:Y:S01]  /*7cb0*/  FFMA.FTZ R14, R84, R0.reuse, -R169.reuse ;  /* 0x00000000540e7223 */ /* 0x180fe200000108a9 */
[----:B------:R-:W-:-:S04]  /*7cc0*/  FFMA.FTZ R85, R85, R0, -R169 ;  /* 0x0000000055557223 */ /* 0x000fc800000108a9 */
[----:B------:R-:W-:Y:S01]  /*7cd0*/  MUFU.EX2 R176, R176 ;  /* 0x000000b000b07308 */ /* 0x000fe20000000800 */
[----:B0-----:R-:W-:-:S07]  /*7ce0*/  F2FP.F16.F32.PACK_AB R180, R13, R180 ;  /* 0x000000b40db4723e */ /* 0x001fce00000000ff */
[----:B------:R-:W-:Y:S08]  /*7cf0*/  MUFU.EX2 R33, R33 ;  /* 0x0000002100217308 */ /* 0x000ff00000000800 */
[----:B------:R-:W-:Y:S08]  /*7d00*/  MUFU.EX2 R178, R178 ;  /* 0x000000b200b27308 */ /* 0x000ff00000000800 */
[----:B------:R-:W-:Y:S08]  /*7d10*/  MUFU.EX2 R25, R25 ;  /* 0x0000001900197308 */ /* 0x000ff00000000800 */
[----:B------:R-:W-:Y:S08]  /*7d20*/  MUFU.EX2 R172, R172 ;  /* 0x000000ac00ac7308 */ /* 0x000ff00000000800 */
[----:B------:R-:W-:Y:S08]  /*7d30*/  MUFU.EX2 R174, R174 ;  /* 0x000000ae00ae7308 */ /* 0x000ff00000000800 */
[----:B------:R0:W-:Y:S08]  /*7d40*/  MUFU.EX2 R21, R53 ;  /* 0x0000003500157308 */ /* 0x0001f00000000800 */
[----:B------:R1:W-:Y:S01]  /*7d50*/  MUFU.EX2 R17, R45 ;  /* 0x0000002d00117308 */ /* 0x0003e20000000800 */
[-CC-:B0-----:R-:W-:Y:S01]  /*7d60*/  FFMA.FTZ R53, R61, R0.reuse, -R169.reuse ;  /* 0x000000003d357223 */ /* 0x181fe200000108a9 */
[----:B------:R-:W-:-:S06]  /*7d70*/  FFMA.FTZ R61, R81, R0, -R169 ;  /* 0x00000000513d7223 */ /* 0x000fcc00000108a9 */
[----:B------:R0:W-:Y:S01]  /*7d80*/  MUFU.EX2 R37, R57 ;  /* 0x0000003900257308 */ /* 0x0001e20000000800 */
[----:B-1----:R-:W-:-:S07]  /*7d90*/  FFMA.FTZ R45, R69, R0, -R169 ;  /* 0x00000000452d7223 */ /* 0x002fce00000108a9 */
[----:B------:R-:W-:Y:S01]  /*7da0*/  MUFU.EX2 R168, R168 ;  /* 0x000000a800a87308 */ /* 0x000fe20000000800 */
[----:B0-----:R-:W-:-:S07]  /*7db0*/  FFMA.FTZ R57, R77, R0, -R169 ;  /* 0x000000004d397223 */ /* 0x001fce00000108a9 */
[----:B------:R-:W-:Y:S08]  /*7dc0*/  MUFU.EX2 R170, R170 ;  /* 0x000000aa00aa7308 */ /* 0x000ff00000000800 */
[----:B------:R-:W-:Y:S08]  /*7dd0*/  MUFU.EX2 R53, R53 ;  /* 0x0000003500357308 */ /* 0x000ff00000000800 */
[----:B------:R-:W-:Y:S01]  /*7de0*/  MUFU.EX2 R41, R41 ;  /* 0x0000002900297308 */ /* 0x000fe20000000800 */
[----:B------:R-:W-:-:S02]  /*7df0*/  WARPGROUP.DEPBAR.LE gsb0, 0x0 ;  /* 0x00008000000079c5 */ /* 0x000fc40000010000 */
[----:B------:R-:W-:Y:S01]  /*7e00*/  WARPGROUP.ARRIVE ;  /* 0x00000000000079c5 */ /* 0x000fe20000000000 */
[----:B------:R-:W-:-:S04]  /*7e10*/  FFMA.FTZ R164, R56, R0, -R169 ;  /* 0x0000000038a47223 */ /* 0x000fc800000108a9 */
[----:B------:R0:W-:Y:S01]  /*7e20*/  MUFU.EX2 R165, R29 ;  /* 0x0000001d00a57308 */ /* 0x0001e20000000800 */
[-CC-:B------:R-:W-:Y:S01]  /*7e30*/  FFMA.FTZ R166, R60, R0.reuse, -R169.reuse ;  /* 0x000000003ca67223 */ /* 0x180fe200000108a9 */
[----:B------:R-:W-:Y:S01]  /*7e40*/  HGMMA.64x128x16.F32 R88, R160, gdesc[UR8].tnspB, R88, gsb0 ;  /* 0x41e00008a0587df0 */ /* 0x000fe20008000858 */
[----:B------:R-:W-:Y:S01]  /*7e50*/  UIADD3 UR10, UR6, 0x300, URZ ;  /* 0x00000300060a7890 */ /* 0x000fe2000fffe03f */
[----:B------:R-:W-:Y:S01]  /*7e60*/  UMOV UR11, 0x40000040 ;  /* 0x40000040000b7882 */ /* 0x000fe20000000000 */
[----:B------:R-:W-:Y:S01]  /*7e70*/  UIADD3 UR6, UR6, 0x380, URZ ;  /* 0x0000038006067890 */ /* 0x000fe2000fffe03f */
[----:B0-----:R-:W-:Y:S02]  /*7e80*/  FFMA.FTZ R29, R49, R0, -R169 ;  /* 0x00000000311d7223 */ /* 0x001fe400000108a9 */
[----:B------:R-:W-:Y:S01]  /*7e90*/  MUFU.EX2 R164, R164 ;  /* 0x000000a400a47308 */ /* 0x000fe20000000800 */
[----:B------:R-:W0:Y:S07]  /*7ea0*/  SHFL.BFLY PT, R49, R2, 0x2, 0x1f ;  /* 0x0c401f0002317f89 */ /* 0x000e2e00000e0000 */
        /* <DEDUP_REMOVED lines=10> */
[----:B------:R-:W-:-:S04]  /*7f50*/  FADD.FTZ R65, -R4, R11 ;  /* 0x0000000b04417221 */ /* 0x000fc80000010100 */
[-C--:B------:R-:W-:Y:S01]  /*7f60*/  FMUL.FTZ R2, R65, R0.reuse ;  /* 0x0000000041027220 */ /* 0x080fe20000410000 */
[-C--:B------:R-:W-:Y:S02]  /*7f70*/  FMUL.FTZ R65, R4, R0.reuse ;  /* 0x0000000004417220 */ /* 0x080fe40000410000 */
[----:B------:R-:W-:Y:S02]  /*7f80*/  MUFU.EX2 R12, R12 ;  /* 0x0000000c000c7308 */ /* 0x000fe40000000800 */
[-CC-:B------:R-:W-:Y:S01]  /*7f90*/  FFMA.FTZ R24, R35, R0.reuse, -R65.reuse ;  /* 0x0000000023187223 */ /* 0x180fe20000010841 */
[----:B------:R-:W-:Y:S01]  /*7fa0*/  IMAD.U32 R35, RZ, RZ, UR7 ;  /* 0x00000007ff237e24 */ /* 0x000fe2000f8e00ff */
[----:B------:R-:W-:Y:S01]  /*7fb0*/  UMOV UR7, 0x40000040 ;  /* 0x4000004000077882 */ /* 0x000fe20000000000 */
[-CC-:B------:R-:W-:Y:S01]  /*7fc0*/  FFMA.FTZ R20, R31, R0.reuse, -R65.reuse ;  /* 0x000000001f147223 */ /* 0x180fe20000010841 */
[----:B------:R-:W-:Y:S01]  /*7fd0*/  FFMA.FTZ R181, R26, R0, -R65 ;  /* 0x000000001ab57223 */ /* 0x000fe20000010841 */
[----:B------:R-:W-:-:S02]  /*7fe0*/  IMAD.U32 R31, RZ, RZ, UR36 ;  /* 0x00000024ff1f7e24 */ /* 0x000fc4000f8e00ff */
[-CC-:B------:R-:W-:Y:S01]  /*7ff0*/  FFMA.FTZ R16, R27, R0.reuse, -R65.reuse ;  /* 0x000000001b107223 */ /* 0x180fe20000010841 */
[----:B------:R-:W-:Y:S01]  /*8000*/  MUFU.EX2 R2, R2 ;  /* 0x0000000200027308 */ /* 0x000fe20000000800 */
[-CC-:B------:R-:W-:Y:S01]  /*8010*/  FFMA.FTZ R183, R30, R0.reuse, -R65.reuse ;  /* 0x000000001eb77223 */ /* 0x180fe20000010841 */
[-CC-:B------:R-:W-:Y:S01]  /*8020*/  FFMA.FTZ R177, R34, R0.reuse, -R65.reuse ;  /* 0x0000000022b17223 */ /* 0x180fe20000010841 */
[----:B------:R-:W-:Y:S01]  /*8030*/  @!P1 LEA R31, R31, UR37, 0x3 ;  /* 0x000000251f1f9c11 */ /* 0x000fe2000f8e18ff */
[-CC-:B------:R-:W-:Y:S01]  /*8040*/  FFMA.FTZ R179, R38, R0.reuse, -R65.reuse ;  /* 0x0000000026b37223 */ /* 0x180fe20000010841 */
[-CC-:B------:R-:W-:Y:S01]  /*8050*/  FFMA.FTZ R26, R39, R0.reuse, -R65.reuse ;  /* 0x00000000271a7223 */ /* 0x180fe20000010841 */
[-CC-:B------:R-:W-:Y:S01]  /*8060*/  FFMA.FTZ R173, R42, R0.reuse, -R65.reuse ;  /* 0x000000002aad7223 */ /* 0x180fe20000010841 */
[----:B------:R-:W-:Y:S01]  /*8070*/  FFMA.FTZ R28, R43, R0, -R65 ;  /* 0x000000002b1c7223 */ /* 0x000fe20000010841 */
[----:B------:R-:W0:Y:S01]  /*8080*/  MUFU.EX2 R181, R181 ;  /* 0x000000b500b57308 */ /* 0x000e220000000800 */
[----:B------:R-:W-:-:S02]  /*8090*/  @!P1 VIADD R31, R31, 0x34840 ;  /* 0x000348401f1f9836 */ /* 0x000fc40000000000 */
[-CC-:B------:R-:W-:Y:S01]  /*80a0*/  FFMA.FTZ R175, R46, R0.reuse, -R65.reuse ;  /* 0x000000002eaf7223 */ /* 0x180fe20000010841 */
[-CC-:B------:R-:W-:Y:S01]  /*80b0*/  FFMA.FTZ R30, R47, R0.reuse, -R65.reuse ;  /* 0x000000002f1e7223 */ /* 0x180fe20000010841 */
[-CC-:B------:R-:W-:Y:S01]  /*80c0*/  FFMA.FTZ R32, R51, R0.reuse, -R65.reuse ;  /* 0x0000000033207223 */ /* 0x180fe20000010841 */
[-C--:B------:R-:W-:Y:S01]  /*80d0*/  FFMA.FTZ R171, R54, R0.reuse, -R65 ;  /* 0x0000000036ab7223 */ /* 0x080fe20000010841 */
[----:B------:R-:W-:Y:S01]  /*80e0*/  @!P1 PRMT R31, RZ, 0x654, R31 ;  /* 0x00000654ff1f9816 */ /* 0x000fe2000000001f */
        /* <DEDUP_REMOVED lines=8> */
[-C--:B------:R-:W-:Y:S01]  /*8170*/  FFMA.FTZ R82, R82, R0.reuse, -R65 ;  /* 0x0000000052527223 */ /* 0x080fe20000010841 */
[----:B------:R-:W2:Y:S01]  /*8180*/  MUFU.EX2 R183, R183 ;  /* 0x000000b700b77308 */ /* 0x000ea20000000800 */
[----:B0-----:R-:W-:Y:S01]  /*8190*/  FFMA.FTZ R5, R2, R5, R181 ;  /* 0x0000000502057223 */ /* 0x001fe200000100b5 */
[-CC-:B------:R-:W-:Y:S01]  /*81a0*/  FFMA.FTZ R83, R83, R0.reuse, -R65.reuse ;  /* 0x0000000053537223 */ /* 0x180fe20000010841 */
[----:B------:R-:W-:-:S05]  /*81b0*/  FFMA.FTZ R86, R86, R0, -R65 ;  /* 0x0000000056567223 */ /* 0x000fca0000010841 */
[----:B------:R-:W0:Y:S01]  /*81c0*/  MUFU.EX2 R20, R20 ;  /* 0x0000001400147308 */ /* 0x000e220000000800 */
[C---:B-1----:R-:W-:Y:S01]  /*81d0*/  FADD.FTZ R38, R16.reuse, R5 ;  /* 0x0000000510267221 */ /* 0x042fe20000010000 */
[----:B------:R-:W-:-:S06]  /*81e0*/  F2FP.F16.F32.PACK_AB R181, R16, R181 ;  /* 0x000000b510b5723e */ /* 0x000fcc00000000ff */
[----:B------:R-:W-:Y:S01]  /*81f0*/  MUFU.EX2 R177, R177 ;  /* 0x000000b100b17308 */ /* 0x000fe20000000800 */
[----:B--2---:R-:W-:Y:S01]  /*8200*/  FADD.FTZ R5, R183, R38 ;  /* 0x00000026b7057221 */ /* 0x004fe20000010000 */
[----:B------:R-:W-:-:S06]  /*8210*/  FFMA.FTZ R38, R67, R0, -R65 ;  /* 0x0000000043267223 */ /* 0x000fcc0000010841 */
[----:B------:R-:W-:Y:S01]  /*8220*/  MUFU.EX2 R24, R24 ;  /* 0x0000001800187308 */ /* 0x000fe20000000800 */
[----:B0-----:R-:W-:-:S07]  /*8230*/  F2FP.F16.F32.PACK_AB R183, R20, R183 ;  /* 0x000000b714b7723e */ /* 0x001fce00000000ff */
[----:B------:R-:W-:Y:S01]  /*8240*/  MUFU.EX2 R179, R179 ;  /* 0x000000b300b37308 */ /* 0x000fe20000000800 */
[----:B------:R-:W-:Y:S02]  /*8250*/  WARPGROUP.DEPBAR.LE gsb0, 0x0 ;  /* 0x00008000000079c5 */ /* 0x000fe40000010000 */
[----:B------:R-:W-:-:S05]  /*8260*/  WARPGROUP.ARRIVE ;  /* 0x00000000000079c5 */ /* 0x000fca0000000000 */
[----:B------:R-:W-:Y:S01]  /*8270*/  MUFU.EX2 R26, R26 ;  /* 0x0000001a001a7308 */ /* 0x000fe20000000800 */
[-CC-:B------:R-:W-:Y:S01]  /*8280*/  FFMA.FTZ R160, R64, R0.reuse, -R169.reuse ;  /* 0x0000000040a07223 */ /* 0x180fe200000108a9 */
[-C--:B------:R-:W-:Y:S01]  /*8290*/  FFMA.FTZ R162, R68, R0.reuse, -R169 ;  /* 0x0000000044a27223 */ /* 0x080fe200000108a9 */
[-CC-:B------:R-:W-:Y:S01]  /*82a0*/  FFMA.FTZ R169, R50, R0.reuse, -R65.reuse ;  /* 0x0000000032a97223 */ /* 0x180fe20000010841 */
[-CC-:B------:R-:W-:Y:S01]  /*82b0*/  FFMA.FTZ R161, R66, R0.reuse, -R65.reuse ;  /* 0x0000000042a17223 */ /* 0x180fe20000010841 */
[----:B------:R-:W-:Y:S01]  /*82c0*/  HGMMA.64x128x16.F32 R88, R156, gdesc[UR8].tnspB, R88, gsb0 ;  /* 0x41e000089c587df0 */ /* 0x000fe20008000858 */
[----:B------:R-:W-:Y:S02]  /*82d0*/  FFMA.FTZ R163, R70, R0, -R65 ;  /* 0x0000000046a37223 */ /* 0x000fe40000010841 */
        /* <DEDUP_REMOVED lines=20> */
[----:B------:R-:W-:Y:S01]  /*8420*/  FFMA.FTZ R157, R74, R0, -R65 ;  /* 0x000000004a9d7223 */ /* 0x000fe20000010841 */
[----:B------:R-:W-:-:S03]  /*8430*/  F2FP.F16.F32.PACK_AB R156, R49, R8 ;  /* 0x00000008319c723e */ /* 0x000fc600000000ff */
[----:B------:R-:W-:Y:S01]  /*8440*/  MUFU.EX2 R159, R78 ;  /* 0x0000004e009f7308 */ /* 0x000fe20000000800 */
[----:B------:R-:W-:Y:S01]  /*8450*/  F2FP.F16.F32.PACK_AB R158, R57, R10 ;  /* 0x0000000a399e723e */ /* 0x000fe200000000ff */
[----:B------:R-:W-:Y:S06]  /*8460*/  HGMMA.64x128x16.F32 R88, R152, gdesc[UR4].tnspB, R88, gsb0 ;  /* 0x41e0000498587df0 */ /* 0x000fec0008000858 */
[----:B------:R-:W-:Y:S08]  /*8470*/  MUFU.EX2 R157, R157 ;  /* 0x0000009d009d7308 */ /* 0x000ff00000000800 */
[----:B------:R-:W-:Y:S08]  /*8480*/  MUFU.EX2 R61, R61 ;  /* 0x0000003d003d7308 */ /* 0x000ff00000000800 */
[----:B------:R-:W-:Y:S08]  /*8490*/  MUFU.EX2 R83, R83 ;  /* 0x0000005300537308 */ /* 0x000ff00000000800 */
[----:B------:R-:W-:Y:S08]  /*84a0*/  MUFU.EX2 R14, R14 ;  /* 0x0000000e000e7308 */ /* 0x000ff00000000800 */
[----:B------:R-:W0:Y:S01]  /*84b0*/  MUFU.EX2 R11, R85 ;  /* 0x00000055000b7308 */ /* 0x000e220000000800 */
[----:B------:R-:W-:-:S02]  /*84c0*/  WARPGROUP.DEPBAR.LE gsb0, 0x0 ;  /* 0x00008000000079c5 */ /* 0x000fc40000010000 */
[----:B------:R1:W-:Y:S05]  /*84d0*/  @!P1 SYNCS.ARRIVE.TRANS64.RED.A1T0 RZ, [R31+URZ], RZ ;  /* 0x000000ff1fff99a7 */ /* 0x0003ea000810043f */
[----:B------:R-:W-:Y:S01]  /*84e0*/  MUFU.EX2 R153, R82 ;  /* 0x0000005200997308 */ /* 0x000fe20000000800 */
[----:B0-----:R-:W-:Y:S02]  /*84f0*/  F2FP.F16.F32.PACK_AB R154, R11, R14 ;  /* 0x0000000e0b9a723e */ /* 0x001fe400000000ff */
[----:B------:R-:W-:Y:S01]  /*8500*/  F2FP.F16.F32.PACK_AB R152, R61, R12 ;  /* 0x0000000c3d98723e */ /* 0x000fe200000000ff */
[----:B-1----:R-:W-:-:S04]  /*8510*/  @!P1 VIADD R31, R35, 0x34860 ;  /* 0x00034860231f9836 */ /* 0x002fc80000000000 */
[----:B------:R-:W-:Y:S01]  /*8520*/  MUFU.EX2 R155, R86 ;  /* 0x00000056009b7308 */ /* 0x000fe20000000800 */
[----:B------:R-:W-:Y:S01]  /*8530*/  @!P1 PRMT R35, RZ, 0x654, R31 ;  /* 0x00000654ff239816 */ /* 0x000fe2000000001f */
[----:B------:R-:W-:Y:S01]  /*8540*/  FADD.FTZ R31, R13, R6 ;  /* 0x000000060d1f7221 */ /* 0x000fe20000010000 */
[----:B------:R-:W-:Y:S02]  /*8550*/  FFMA.FTZ R6, R63, R0, -R65 ;  /* 0x000000003f067223 */ /* 0x000fe40000010841 */
[----:B------:R0:W-:Y:S01]  /*8560*/  @!P1 SYNCS.ARRIVE.TRANS64.RED.A1T0 RZ, [R35+URZ], RZ ;  /* 0x000000ff23ff99a7 */ /* 0x0001e2000810043f */
[----:B------:R-:W-:Y:S01]  /*8570*/  FADD.FTZ R40, R182, R31 ;  /* 0x0000001fb6287221 */ /* 0x000fe20000010000 */
[C---:B------:R-:W-:Y:S02]  /*8580*/  F2FP.F16.F32.PACK_AB R182, R165.reuse, R182 ;  /* 0x000000b6a5b6723e */ /* 0x040fe400000000ff */
[----:B------:R-:W1:Y:S01]  /*8590*/  MUFU.EX2 R6, R6 ;  /* 0x0000000600067308 */ /* 0x000e620000000800 */
[----:B------:R-:W-:Y:S01]  /*85a0*/  FADD.FTZ R31, R165, R40 ;  /* 0x00000028a51f7221 */ /* 0x000fe20000010000 */
[----:B------:R-:W-:Y:S01]  /*85b0*/  FADD.FTZ R40, R20, R5 ;  /* 0x0000000514287221 */ /* 0x000fe20000010000 */
[----:B------:R-:W-:-:S02]  /*85c0*/  F2FP.F16.F32.PACK_AB R165, R36, R27 ;  /* 0x0000001b24a5723e */ /* 0x000fc400000000ff */
[----:B------:R-:W-:Y:S01]  /*85d0*/  FADD.FTZ R42, R176, R31 ;  /* 0x0000001fb02a7221 */ /* 0x000fe20000010000 */
[----:B------:R-:W-:Y:S01]  /*85e0*/  FADD.FTZ R5, R177, R40 ;  /* 0x00000028b1057221 */ /* 0x000fe20000010000 */
[-CC-:B------:R-:W-:Y:S01]  /*85f0*/  FFMA.FTZ R40, R71, R0.reuse, -R65.reuse ;  /* 0x0000000047287223 */ /* 0x180fe20000010841 */
[----:B------:R-:W-:Y:S01]  /*8600*/  FFMA.FTZ R65, R87, R0, -R65 ;  /* 0x0000000057417223 */ /* 0x000fe20000010841 */
[C---:B------:R-:W-:Y:S01]  /*8610*/  FADD.FTZ R31, R33.reuse, R42 ;  /* 0x0000002a211f7221 */ /* 0x040fe20000010000 */
[----:B------:R-:W-:Y:S01]  /*8620*/  FADD.FTZ R42, R24, R5 ;  /* 0x00000005182a7221 */ /* 0x000fe20000010000 */
[----:B------:R-:W-:Y:S02]  /*8630*/  F2FP.F16.F32.PACK_AB R176, R33, R176 ;  /* 0x000000b021b0723e */ /* 0x000fe400000000ff */
[----:B------:R-:W-:Y:S01]  /*8640*/  FADD.FTZ R44, R178, R31 ;  /* 0x0000001fb22c7221 */ /* 0x000fe20000010000 */
[----:B------:R-:W-:Y:S01]  /*8650*/  FADD.FTZ R5, R179, R42 ;  /* 0x0000002ab3057221 */ /* 0x000fe20000010000 */
[----:B------:R-:W2:Y:S01]  /*8660*/  MUFU.EX2 R40, R40 ;  /* 0x0000002800287308 */ /* 0x000ea20000000800 */
[----:B------:R-:W-:Y:S01]  /*8670*/  F2FP.F16.F32.PACK_AB R177, R24, R177 ;  /* 0x000000b118b1723e */ /* 0x000fe200000000ff */
[C---:B------:R-:W-:Y:S01]  /*8680*/  FADD.FTZ R31, R25.reuse, R44 ;  /* 0x0000002c191f7221 */ /* 0x040fe20000010000 */
[----:B------:R-:W-:Y:S01]  /*8690*/  FADD.FTZ R42, R26, R5 ;  /* 0x000000051a2a7221 */ /* 0x000fe20000010000 */
[----:B------:R-:W-:-:S02]  /*86a0*/  F2FP.F16.F32.PACK_AB R178, R25, R178 ;  /* 0x000000b219b2723e */ /* 0x000fc400000000ff */
[----:B------:R-:W-:Y:S01]  /*86b0*/  FADD.FTZ R44, R172, R31 ;  /* 0x0000001fac2c7221 */ /* 0x000fe20000010000 */
[----:B------:R-:W-:Y:S01]  /*86c0*/  FADD.FTZ R5, R173, R42 ;  /* 0x0000002aad057221 */ /* 0x000fe20000010000 */
[----:B------:R-:W3:Y:S01]  /*86d0*/  MUFU.EX2 R65, R65 ;  /* 0x0000004100417308 */ /* 0x000ee20000000800 */
[----:B------:R-:W-:Y:S01]  /*86e0*/  F2FP.F16.F32.PACK_AB R179, R26, R179 ;  /* 0x000000b31ab3723e */ /* 0x000fe200000000ff */
        /* <DEDUP_REMOVED lines=29> */
[C---:B-1----:R-:W-:Y:S02]  /*88c0*/  F2FP.F16.F32.PACK_AB R167, R6.reuse, R167 ;  /* 0x000000a706a7723e */ /* 0x042fe400000000ff */
[C---:B------:R-:W-:Y:S01]  /*88d0*/  FADD.FTZ R13, R53.reuse, R20 ;  /* 0x00000014350d7221 */ /* 0x040fe20000010000 */
[----:B------:R-:W-:Y:S01]  /*88e0*/  FADD.FTZ R16, R6, R5 ;  /* 0x0000000506107221 */ /* 0x000fe20000010000 */
        /* <DEDUP_REMOVED lines=11> */
[C---:B--2---:R-:W-:Y:S01]  /*89a0*/  FADD.FTZ R16, R40.reuse, R5 ;  /* 0x0000000528107221 */ /* 0x044fe20000010000 */
[----:B------:R-:W-:Y:S02]  /*89b0*/  F2FP.F16.F32.PACK_AB R163, R40, R163 ;  /* 0x000000a328a3723e */ /* 0x000fe400000000ff */
[----:B------:R-:W-:Y:S01]  /*89c0*/  FADD.FTZ R6, R8, R13 ;  /* 0x0000000d08067221 */ /* 0x000fe20000010000 */
[----:B------:R-:W-:Y:S01]  /*89d0*/  FADD.FTZ R16, R157, R16 ;  /* 0x000000109d107221 */ /* 0x000fe20000010000 */
[----:B------:R-:W-:Y:S01]  /*89e0*/  F2FP.F16.F32.PACK_AB R157, R75, R157 ;  /* 0x0000009d4b9d723e */ /* 0x000fe200000000ff */
[----:B------:R-:W-:Y:S02]  /*89f0*/  IMAD.MOV.U32 R8, RZ, RZ, R7 ;  /* 0x000000ffff087224 */ /* 0x000fe400078e0007 */
[----:B------:R-:W-:Y:S01]  /*8a00*/  FADD.FTZ R5, R49, R6 ;  /* 0x0000000631057221 */ /* 0x000fe20000010000 */
[----:B------:R-:W-:-:S03]  /*8a10*/  FADD.FTZ R16, R75, R16 ;  /* 0x000000104b107221 */ /* 0x000fc60000010000 */
[----:B------:R-:W-:Y:S01]  /*8a20*/  FADD.FTZ R6, R10, R5 ;  /* 0x000000050a067221 */ /* 0x000fe20000010000 */
[----:B------:R-:W-:Y:S01]  /*8a30*/  FADD.FTZ R16, R159, R16 ;  /* 0x000000109f107221 */ /* 0x000fe20000010000 */
[----:B------:R-:W-:Y:S02]  /*8a40*/  F2FP.F16.F32.PACK_AB R159, R79, R159 ;  /* 0x0000009f4f9f723e */ /* 0x000fe400000000ff */
        /* <DEDUP_REMOVED lines=9> */
[----:B---3--:R-:W-:Y:S02]  /*8ae0*/  F2FP.F16.F32.PACK_AB R155, R65, R155 ;  /* 0x0000009b419b723e */ /* 0x008fe400000000ff */
[----:B------:R-:W-:Y:S01]  /*8af0*/  FADD.FTZ R6, R11, R6 ;  /* 0x000000060b067221 */ /* 0x000fe20000010000 */
[----:B------:R-:W-:Y:S01]  /*8b00*/  FADD.FTZ R5, R65, R16 ;  /* 0x0000001041057221 */ /* 0x000fe20000010000 */
[----:B------:R-:W-:Y:S01]  /*8b10*/  IMAD.MOV.U32 R11, RZ, RZ, R4 ;  /* 0x000000ffff0b7224 */ /* 0x000fe200078e0004 */
[----:B0-----:R-:W-:Y:S06]  /*8b20*/  @P2 BRA `(.L_x_2250) ;  /* 0xffffffdc00ec2947 */ /* 0x001fec000383ffff */
.L_x_2241:
        /* <DEDUP_REMOVED lines=67> */
.L_x_2251:
[----:B------:R-:W-:Y:S01]  /*8f60*/  ULEA UR5, UR36, UR37, 0x3 ;  /* 0x0000002524057291 */ /* 0x000fe2000f8e183f */
[----:B------:R-:W-:-:S05]  /*8f70*/  IMAD.U32 R2, RZ, RZ, UR38 ;  /* 0x00000026ff027e24 */ /* 0x000fca000f8e00ff */
[----:B------:R-:W-:-:S04]  /*8f80*/  SHF.L.U32 R2, R2, 0x1f, RZ ;  /* 0x0000001f02027819 */ /* 0x000fc800000006ff */
[----:B------:R0:W1:Y:S01]  /*8f90*/  SYNCS.PHASECHK.TRANS64.TRYWAIT P2, [UR5+0x34850], R2 ;  /* 0x03485002ff0075a7 */ /* 0x0000620008040145 */
[----:B------:R-:W-:Y:S05]  /*8fa0*/  @!P0 BRA `(.L_x_2252) ;  /* 0x0000000000048947 */ /* 0x000fea0003800000 */
[----:B------:R-:W-:Y:S01]  /*8fb0*/  BPT.TRAP 0x1 ;  /* 0x000000040000795c */ /* 0x000fe20000300000 */
.L_x_2252:
[----:B-1----:R-:W-:Y:S05]  /*8fc0*/  @P2 BRA `(.L_x_2253) ;  /* 0x0000000000082947 */ /* 0x002fea0003800000 */
[----:B------:R-:W1:Y:S02]  /*8fd0*/  SYNCS.PHASECHK.TRANS64.TRYWAIT P0, [UR5+0x34850], R2 ;  /* 0x03485002ff0075a7 */ /* 0x000e640008000145 */
[----:B-1----:R-:W-:Y:S05]  /*8fe0*/  @!P0 BRA `(.L_x_2254) ;  /* 0x000000a800448947 */ /* 0x002fea0003800000 */
.L_x_2253:
[----:B------:R-:W-:Y:S01]  /*8ff0*/  UIADD3 UR37, UR37, 0x400, URZ ;  /* 0x0000040025257890 */ /* 0x000fe2000fffe03f */
[----:B------:R-:W-:Y:S01]  /*9000*/  WARPGROUP.ARRIVE ;  /* 0x00000000000079c5 */ /* 0x000fe20000000000 */
[----:B------:R-:W-:Y:S01]  /*9010*/  UMOV UR7, 0x40000040 ;  /* 0x4000004000077882 */ /* 0x000fe20000000000 */
[----:B-1----:R-:W1:Y:S01]  /*9020*/  SHFL.BFLY PT, R3, R6, 0x2, 0x1f ;  /* 0x0c401f0006037f89 */ /* 0x002e6200000e0000 */
[----:B------:R-:W-:Y:S01]  /*9030*/  USHF.R.U32.HI UR37, URZ, 0x4, UR37 ;  /* 0x000000043f257899 */ /* 0x000fe20008011625 */
[----:B------:R-:W-:Y:S02]  /*9040*/  IMAD.MOV.U32 R102, RZ, RZ, -0x800000 ;  /* 0xff800000ff667424 */ /* 0x000fe400078e00ff */
[----:B0-----:R-:W0:Y:S01]  /*9050*/  SHFL.BFLY PT, R2, R5, 0x2, 0x1f ;  /* 0x0c401f0005027f89 */ /* 0x001e2200000e0000 */
[----:B------:R-:W-:Y:S01]  /*9060*/  ULOP3.LUT UR37, UR37, 0x3fff, URZ, 0xc0, !UPT ;  /* 0x00003fff25257892 */ /* 0x000fe2000f8ec03f */
[----:B------:R-:W-:Y:S02]  /*9070*/  IMAD.MOV.U32 R94, RZ, RZ, -0x800000 ;  /* 0xff800000ff5e7424 */ /* 0x000fe400078e00ff */
[----:B------:R-:W-:Y:S01]  /*9080*/  VIADD R209, R209, 0x1 ;  /* 0x00000001d1d17836 */ /* 0x000fe20000000000 */
[----:B------:R-:W-:-:S04]  /*9090*/  ULOP3.LUT UR4, UR37, 0x4000000, URZ, 0xfc, !UPT ;  /* 0x0400000025047892 */ /* 0x000fc8000f8efc3f */
[----:B------:R-:W-:Y:S02]  /*90a0*/  ULEA UR4, UR36, UR4, 0xb ;  /* 0x0000000424047291 */ /* 0x000fe4000f8e583f */
[----:B------:R-:W-:-:S04]  /*90b0*/  UIADD3 UR36, UR36, 0x1, URZ ;  /* 0x0000000124247890 */ /* 0x000fc8000fffe03f */
[----:B------:R-:W-:Y:S01]  /*90c0*/  UISETP.NE.AND UP0, UPT, UR36, 0x2, UPT ;  /* 0x000000022400788c */ /* 0x000fe2000bf05270 */
[----:B------:R-:W-:Y:S02]  /*90d0*/  UMOV UR6, UR4 ;  /* 0x0000000400067c82 */ /* 0x000fe40008000000 */
[----:B------:R-:W-:Y:S01]  /*90e0*/  HGMMA.64x128x16.F32 R24, R180, gdesc[UR4].tnspB, R24, gsb0 ;  /* 0x41e00004b4187df0 */ /* 0x000fe20008000818 */
[----:B------:R-:W-:Y:S01]  /*90f0*/  UIADD3 UR6, UR4, 0x80, URZ ;  /* 0x0000008004067890 */ /* 0x000fe2000fffe03f */
[----:B-1----:R-:W-:Y:S01]  /*9100*/  FADD.FTZ R3, R3, R6 ;  /* 0x0000000603037221 */ /* 0x002fe20000010000 */
[----:B------:R-:W-:Y:S01]  /*9110*/  UMOV UR7, 0x40000040 ;  /* 0x4000004000077882 */ /* 0x000fe20000000000 */
[----:B------:R-:W-:Y:S02]  /*9120*/  IMAD.MOV.U32 R6, RZ, RZ, RZ ;  /* 0x000000ffff067224 */ /* 0x000fe400078e00ff */
[----:B0-----:R-:W-:Y:S01]  /*9130*/  FADD.FTZ R8, R2, R5 ;  /* 0x0000000502087221 */ /* 0x001fe20000010000 */
[----:B------:R-:W-:Y:S01]  /*9140*/  IMAD.MOV.U32 R5, RZ, RZ, RZ ;  /* 0x000000ffff057224 */ /* 0x000fe200078e00ff */
[----:B------:R-:W0:Y:S01]  /*9150*/  SHFL.BFLY PT, R2, R3, 0x1, 0x1f ;  /* 0x0c201f0003027f89 */ /* 0x000e2200000e0000 */
[----:B------:R-:W-:-:S03]  /*9160*/  USEL UR36, UR36, URZ, UP0 ;  /* 0x0000003f24247287 */ /* 0x000fc60008000000 */
[----:B------:R-:W1:Y:S01]  /*9170*/  SHFL.BFLY PT, R9, R8, 0x1, 0x1f ;  /* 0x0c201f0008097f89 */ /* 0x000e6200000e0000 */
[----:B0-----:R-:W-:Y:S01]  /*9180*/  FADD.FTZ R11, R3, R2 ;  /* 0x00000002030b7221 */ /* 0x001fe20000010000 */
[----:B------:R-:W-:Y:S02]  /*9190*/  IMAD.U32 R2, RZ, RZ, UR5 ;  /* 0x00000005ff027e24 */ /* 0x000fe4000f8e00ff */
[----:B-1----:R-:W-:Y:S02]  /*91a0*/  FADD.FTZ R12, R8, R9 ;  /* 0x00000009080c7221 */ /* 0x002fe40000010000 */
[----:B------:R-:W-:Y:S01]  /*91b0*/  FSETP.NE.FTZ.AND P0, PT, R11, RZ, PT ;  /* 0x000000ff0b00720b */ /* 0x000fe20003f15000 */
[----:B------:R-:W-:Y:S02]  /*91c0*/  @!P1 VIADD R8, R2, 0x34860 ;  /* 0x0003486002089836 */ /* 0x000fe40000000000 */
[----:B------:R-:W-:-:S03]  /*91d0*/  FSETP.NE.FTZ.AND P2, PT, R12, RZ, PT ;  /* 0x000000ff0c00720b */ /* 0x000fc60003f55000 */
[----:B------:R-:W-:-:S07]  /*91e0*/  @!P1 PRMT R8, RZ, 0x654, R8 ;  /* 0x00000654ff089816 */ /* 0x000fce0000000008 */
        /* <DEDUP_REMOVED lines=113> */
.L_x_2224:
        /* <DEDUP_REMOVED lines=8> */
[----:B------:R-:W2:Y:S01]  /*9980*/  S2R R5, SR_SWINHI ;  /* 0x0000000000057919 */ /* 0x000ea20000002f00 */
[----:B------:R-:W-:Y:S01]  /*9990*/  F2FP.F16.F32.PACK_AB R36, R73, R72 ;  /* 0x000000484924723e */ /* 0x000fe200000000ff */
[----:B------:R-:W3:Y:S01]  /*99a0*/  LDC.64 R106, c[0x0][0xc00] ;  /* 0x00030000ff6a7b82 */ /* 0x000ee20000000a00 */
[----:B------:R-:W-:Y:S01]  /*99b0*/  ULDC.64 UR4, c[0x0][0xc08] ;  /* 0x0003020000047ab9 */ /* 0x000fe20000000a00 */
[----:B------:R-:W-:Y:S02]  /*99c0*/  MOV R16, R0 ;  /* 0x0000000000107202 */ /* 0x000fe40000000f00 */
[----:B--2---:R-:W-:-:S03]  /*99d0*/  MOV R17, R5 ;  /* 0x0000000500117202 */ /* 0x004fc60000000f00 */
        /* <DEDUP_REMOVED lines=17> */
[----:B------:R-:W-:-:S02]  /*9af0*/  IADD3 R37, P5, R8, 0x40, RZ ;  /* 0x0000004008257810 */ /* 0x000fc40007fbe0ff */
[----:B------:R-:W-:Y:S01]  /*9b00*/  LOP3.LUT R12, R105, 0x380, RZ, 0xc0, !PT ;  /* 0x00000380690c7812 */ /* 0x000fe200078ec0ff */
[----:B------:R-:W-:Y:S01]  /*9b10*/  IMAD.X R7, RZ, RZ, R9, P4 ;  /* 0x000000ffff077224 */ /* 0x000fe200020e0609 */
[----:B------:R-:W-:Y:S02]  /*9b20*/  LOP3.LUT R28, R4, R11, RZ, 0x3c, !PT ;  /* 0x0000000b041c7212 */ /* 0x000fe400078e3cff */
[----:B------:R-:W-:Y:S02]  /*9b30*/  SHF.R.U64 R5, R5, 0x3, RZ ;  /* 0x0000000305057819 */ /* 0x000fe400000012ff */
[----:B------:R-:W-:Y:S02]  /*9b40*/  LOP3.LUT R10, R103, 0x380, RZ, 0xc0, !PT ;  /* 0x00000380670a7812 */ /* 0x000fe400078ec0ff */
[----:B------:R-:W-:Y:S02]  /*9b50*/  LOP3.LUT R32, R6, R95, RZ, 0x3c, !PT ;  /* 0x0000005f06207212 */ /* 0x000fe400078e3cff */
[----:B------:R-:W-:-:S02]  /*9b60*/  LOP3.LUT R4, R35, 0x380, RZ, 0xc0, !PT ;  /* 0x0000038023047812 */ /* 0x000fc400078ec0ff */
[----:B------:R-:W-:Y:S02]  /*9b70*/  LOP3.LUT R6, R39, 0x380, RZ, 0xc0, !PT ;  /* 0x0000038027067812 */ /* 0x000fe400078ec0ff */
[----:B------:R-:W-:Y:S02]  /*9b80*/  LOP3.LUT R22, R37, 0x380, RZ, 0xc0, !PT ;  /* 0x0000038025167812 */ /* 0x000fe400078ec0ff */
[----:B------:R-:W-:Y:S02]  /*9b90*/  SHF.R.U64 R12, R12, 0x3, RZ ;  /* 0x000000030c0c7819 */ /* 0x000fe400000012ff */
[----:B------:R-:W-:Y:S01]  /*9ba0*/  LOP3.LUT R8, R5, R8, RZ, 0x3c, !PT ;  /* 0x0000000805087212 */ /* 0x000fe200078e3cff */
[----:B------:R-:W-:Y:S01]  /*9bb0*/  IMAD.X R5, RZ, RZ, R9, P5 ;  /* 0x000000ffff057224 */ /* 0x000fe200028e0609 */
[----:B------:R-:W-:Y:S02]  /*9bc0*/  SHF.R.U64 R10, R10, 0x3, RZ ;  /* 0x000000030a0a7819 */ /* 0x000fe400000012ff */
[----:B------:R-:W-:-:S02]  /*9bd0*/  SHF.R.U64 R4, R4, 0x3, RZ ;  /* 0x0000000304047819 */ /* 0x000fc400000012ff */
[----:B------:R-:W-:Y:S02]  /*9be0*/  SHF.R.U64 R6, R6, 0x3, RZ ;  /* 0x0000000306067819 */ /* 0x000fe400000012ff */
[----:B------:R-:W-:Y:S02]  /*9bf0*/  SHF.R.U64 R22, R22, 0x3, RZ ;  /* 0x0000000316167819 */ /* 0x000fe400000012ff */
[----:B------:R-:W-:Y:S02]  /*9c00*/  LOP3.LUT R30, R12, R105, RZ, 0x3c, !PT ;  /* 0x000000690c1e7212 */ /* 0x000fe400078e3cff */
[----:B------:R-:W-:Y:S01]  /*9c10*/  LOP3.LUT R14, R10, R103, RZ, 0x3c, !PT ;  /* 0x000000670a0e7212 */ /* 0x000fe200078e3cff */
[----:B------:R-:W2:Y:S01]  /*9c20*/  LDC.64 R104, c[0x0][0xc00] ;  /* 0x00030000ff687b82 */ /* 0x000ea20000000a00 */
[----:B------:R-:W-:Y:S02]  /*9c30*/  MOV R34, R8 ;  /* 0x0000000800227202 */ /* 0x000fe40000000f00 */
[----:B------:R-:W-:-:S02]  /*9c40*/  LOP3.LUT R12, R4, R35, RZ, 0x3c, !PT ;  /* 0x00000023040c7212 */ /* 0x000fc400078e3cff */
[----:B------:R-:W-:Y:S02]  /*9c50*/  F2FP.F16.F32.PACK_AB R8, R3, R2 ;  /* 0x000000020308723e */ /* 0x000fe400000000ff */
[----:B------:R-:W-:Y:S02]  /*9c60*/  F2FP.F16.F32.PACK_AB R9, R93, R92 ;  /* 0x0000005c5d09723e */ /* 0x000fe400000000ff */
[----:B------:R-:W-:Y:S02]  /*9c70*/  F2FP.F16.F32.PACK_AB R10, R21, R20 ;  /* 0x00000014150a723e */ /* 0x000fe400000000ff */
[----:B------:R-:W-:Y:S01]  /*9c80*/  F2FP.F16.F32.PACK_AB R11, R97, R96 ;  /* 0x00000060610b723e */ /* 0x000fe200000000ff */
[----:B------:R-:W-:Y:S01]  /*9c90*/  BAR.SYNC.DEFER_BLOCKING 0x1, 0x100 ;  /* 0x0044000000007b1d */ /* 0x000fe20000010000 */
[----:B------:R-:W-:Y:S02]  /*9ca0*/  LOP3.LUT R6, R6, R39, RZ, 0x3c, !PT ;  /* 0x0000002706067212 */ /* 0x000fe400078e3cff */
[----:B------:R-:W-:-:S02]  /*9cb0*/  LOP3.LUT R4, R22, R37, RZ, 0x3c, !PT ;  /* 0x0000002516047212 */ /* 0x000fc400078e3cff */
[----:B------:R-:W-:Y:S02]  /*9cc0*/  MOV R39, R6 ;  /* 0x0000000600277202 */ /* 0x000fe40000000f00 */
[----:B------:R-:W-:Y:S02]  /*9cd0*/  MOV R38, R4 ;  /* 0x0000000400267202 */ /* 0x000fe40000000f00 */
[----:B------:R-:W-:Y:S02]  /*9ce0*/  MOV R108, R12 ;  /* 0x0000000c006c7202 */ /* 0x000fe40000000f00 */
[----:B------:R-:W-:Y:S02]  /*9cf0*/  F2FP.F16.F32.PACK_AB R4, R89, R88 ;  /* 0x000000585904723e */ /* 0x000fe400000000ff */
[----:B------:R-:W-:Y:S02]  /*9d00*/  F2FP.F16.F32.PACK_AB R5, R99, R98 ;  /* 0x000000626305723e */ /* 0x000fe400000000ff */
[----:B------:R-:W-:-:S02]  /*9d10*/  F2FP.F16.F32.PACK_AB R6, R91, R90 ;  /* 0x0000005a5b06723e */ /* 0x000fc400000000ff */
[----:B------:R-:W-:Y:S02]  /*9d20*/  F2FP.F16.F32.PACK_AB R7, R101, R100 ;  /* 0x000000646507723e */ /* 0x000fe400000000ff */
[----:B-1----:R-:W-:Y:S02]  /*9d30*/  MOV R24, R14 ;  /* 0x0000000e00187202 */ /* 0x002fe40000000f00 */
[----:B------:R-:W-:Y:S02]  /*9d40*/  F2FP.F16.F32.PACK_AB R12, R49, R48 ;  /* 0x00000030310c723e */ /* 0x000fe400000000ff */
[----:B------:R-:W-:Y:S01]  /*9d50*/  F2FP.F16.F32.PACK_AB R13, R51, R50 ;  /* 0x00000032330d723e */ /* 0x000fe200000000ff */
[----:B------:R1:W-:Y:S01]  /*9d60*/  STSM.16.M88.4 [R34], R8 ;  /* 0x0000000822007844 */ /* 0x0003e20000000200 */
[----:B------:R-:W-:Y:S02]  /*9d70*/  F2FP.F16.F32.PACK_AB R14, R53, R52 ;  /* 0x00000034350e723e */ /* 0x000fe400000000ff */
[----:B------:R-:W-:Y:S01]  /*9d80*/  F2FP.F16.F32.PACK_AB R15, R55, R54 ;  /* 0x00000036370f723e */ /* 0x000fe200000000ff */
[----:B------:R4:W-:Y:S01]  /*9d90*/  STSM.16.M88.4 [R108], R4 ;  /* 0x000000046c007844 */ /* 0x0009e20000000200 */
[----:B------:R-:W-:-:S02]  /*9da0*/  MOV R22, R30 ;  /* 0x0000001e00167202 */ /* 0x000fc40000000f00 */
[----:B------:R-:W-:Y:S02]  /*9db0*/  MOV R95, R28 ;  /* 0x0000001c005f7202 */ /* 0x000fe40000000f00 */
[----:B------:R-:W-:Y:S02]  /*9dc0*/  F2FP.F16.F32.PACK_AB R28, R57, R56 ;  /* 0x00000038391c723e */ /* 0x000fe400000000ff */
[----:B------:R-:W-:Y:S02]  /*9dd0*/  F2FP.F16.F32.PACK_AB R29, R59, R58 ;  /* 0x0000003a3b1d723e */ /* 0x000fe400000000ff */
[----:B------:R-:W-:Y:S02]  /*9de0*/  F2FP.F16.F32.PACK_AB R30, R61, R60 ;  /* 0x0000003c3d1e723e */ /* 0x000fe400000000ff */
[----:B------:R-:W-:Y:S02]  /*9df0*/  F2FP.F16.F32.PACK_AB R31, R63, R62 ;  /* 0x0000003e3f1f723e */ /* 0x000fe400000000ff */
[----:B-1----:R-:W-:-:S02]  /*9e00*/  F2FP.F16.F32.PACK_AB R8, R41, R40 ;  /* 0x000000282908723e */ /* 0x002fc400000000ff */
[----:B------:R-:W-:Y:S02]  /*9e10*/  F2FP.F16.F32.PACK_AB R9, R43, R42 ;  /* 0x0000002a2b09723e */ /* 0x000fe400000000ff */
[----:B------:R-:W-:Y:S02]  /*9e20*/  F2FP.F16.F32.PACK_AB R10, R45, R44 ;  /* 0x0000002c2d0a723e */ /* 0x000fe400000000ff */
[----:B------:R-:W-:Y:S02]  /*9e30*/  F2FP.F16.F32.PACK_AB R11, R47, R46 ;  /* 0x0000002e2f0b723e */ /* 0x000fe400000000ff */
[----:B------:R-:W-:Y:S02]  /*9e40*/  MOV R103, R32 ;  /* 0x0000002000677202 */ /* 0x000fe40000000f00 */
[----:B------:R-:W-:Y:S01]  /*9e50*/  F2FP.F16.F32.PACK_AB R32, R65, R64 ;  /* 0x000000404120723e */ /* 0x000fe200000000ff */
[----:B------:R3:W-:Y:S01]  /*9e60*/  STSM.16.M88.4 [R38], R8 ;  /* 0x0000000826007844 */ /* 0x0007e20000000200 */
[----:B------:R-:W-:-:S02]  /*9e70*/  F2FP.F16.F32.PACK_AB R33, R67, R66 ;  /* 0x000000424321723e */ /* 0x000fc400000000ff */
[----:B------:R-:W-:Y:S01]  /*9e80*/  F2FP.F16.F32.PACK_AB R34, R69, R68 ;  /* 0x000000444522723e */ /* 0x000fe200000000ff */
[----:B------:R1:W-:Y:S01]  /*9e90*/  STSM.16.M88.4 [R39], R12 ;  /* 0x0000000c27007844 */ /* 0x0003e20000000200 */
[----:B------:R-:W-:Y:S02]  /*9ea0*/  F2FP.F16.F32.PACK_AB R35, R71, R70 ;  /* 0x000000464723723e */ /* 0x000fe400000000ff */
[----:B------:R-:W-:Y:S01]  /*9eb0*/  F2FP.F16.F32.PACK_AB R37, R75, R74 ;  /* 0x0000004a4b25723e */ /* 0x000fe200000000ff */
[----:B------:R0:W-:Y:S01]  /*9ec0*/  STSM.16.M88.4 [R95], R28 ;  /* 0x0000001c5f007844 */ /* 0x0001e20000000200 */
[----:B----4-:R-:W-:Y:S02]  /*9ed0*/  F2FP.F16.F32.PACK_AB R4, R81, R80 ;  /* 0x000000505104723e */ /* 0x010fe400000000ff */
[----:B------:R-:W-:Y:S01]  /*9ee0*/  F2FP.F16.F32.PACK_AB R5, R83, R82 ;  /* 0x000000525305723e */ /* 0x000fe200000000ff */
[----:B------:R-:W-:Y:S01]  /*9ef0*/  STSM.16.M88.4 [R103], R32 ;  /* 0x0000002067007844 */ /* 0x000fe20000000200 */
[----:B------:R-:W-:-:S02]  /*9f00*/  F2FP.F16.F32.PACK_AB R6, R85, R84 ;  /* 0x000000545506723e */ /* 0x000fc400000000ff */
[----:B------:R-:W-:Y:S01]  /*9f10*/  F2FP.F16.F32.PACK_AB R7, R87, R86 ;  /* 0x000000565707723e */ /* 0x000fe200000000ff */
[----:B---3--:R-:W-:Y:S01]  /*9f20*/  IMAD.WIDE R8, R186, 0x4, R106 ;  /* 0x00000004ba087825 */ /* 0x008fe200078e026a */
[----:B------:R-:W-:Y:S02]  /*9f30*/  F2FP.F16.F32.PACK_AB R38, R77, R76 ;  /* 0x0000004c4d26723e */ /* 0x000fe400000000ff */
[----:B--2---:R-:W-:Y:S02]  /*9f40*/  ISETP.NE.U32.AND P0, PT, R104, RZ, PT ;  /* 0x000000ff6800720c */ /* 0x004fe40003f05070 */
[----:B-1----:R-:W-:Y:S02]  /*9f50*/  F2FP.F16.F32.PACK_AB R39, R79, R78 ;  /* 0x0000004e4f27723e */ /* 0x002fe400000000ff */
[----:B------:R-:W-:Y:S01]  /*9f60*/  ISETP.NE.AND.EX P0, PT, R105, RZ, PT, P0 ;  /* 0x000000ff6900720c */ /* 0x000fe20003f05300 */
[----:B0-----:R-:W-:Y:S02]  /*9f70*/  IMAD.MOV.U32 R95, RZ, RZ, RZ ;  /* 0x000000ffff5f7224 */ /* 0x001fe400078e00ff */
[----:B------:R0:W-:Y:S04]  /*9f80*/  STSM.16.M88.4 [R24], R36 ;  /* 0x0000002418007844 */ /* 0x0001e80000000200 */
[----:B------:R1:W-:Y:S01]  /*9f90*/  STSM.16.M88.4 [R22], R4 ;  /* 0x0000000416007844 */ /* 0x0003e20000000200 */
[----:B------:R-:W-:Y:S01]  /*9fa0*/  BAR.SYNC.DEFER_BLOCKING 0x1, 0x100 ;  /* 0x0044000000007b1d */ /* 0x000fe20000010000 */
[----:B------:R-:W-:-:S07]  /*9fb0*/  ISETP.NE.U32.AND P1, PT, RZ, UR4, PT ;  /* 0x00000004ff007c0c */ /* 0x000fce000bf25070 */
[----:B0-----:R-:W0:Y:S08]  /*9fc0*/  LDC R24, c[0x0][0xbe8] ;  /* 0x0002fa00ff187b82 */ /* 0x001e300000000800 */
[----:B-1----:R-:W1:Y:S01]  /*9fd0*/  LDC R5, c[0x0][0xad4] ;  /* 0x0002b500ff057b82 */ /* 0x002e620000000800 */
[----:B------:R-:W2:Y:S01]  /*9fe0*/  @P0 LDG.E R95, desc[UR56][R8.64] ;  /* 0x00000038085f0981 */ /* 0x000ea2000c1e1900 */
[----:B------:R-:W-:Y:S01]  /*9ff0*/  ISETP.NE.AND.EX P1, PT, RZ, UR5, PT, P1 ;  /* 0x00000005ff007c0c */ /* 0x000fe2000bf25310 */
[----:B------:R-:W-:-:S12]  /*a000*/  IMAD.MOV.U32 R28, RZ, RZ, 0x9b8 ;  /* 0x000009b8ff1c7424 */ /* 0x000fd800078e00ff */
[----:B------:R-:W-:Y:S01]  /*a010*/  @P1 LEA R12, P2, R186, UR4, 0x2 ;  /* 0x00000004ba0c1c11 */ /* 0x000fe2000f8410ff */
[----:B------:R-:W-:Y:S01]  /*a020*/  ULDC UR4, c[0x0][0xa88] ;  /* 0x0002a20000047ab9 */ /* 0x000fe20000000800 */
[----:B0-----:R-:W-:Y:S01]  /*a030*/  ISETP.NE.AND P4, PT, R24, 0x1, PT ;  /* 0x000000011800780c */ /* 0x001fe20003f85270 */
[----:B------:R-:W-:Y:S01]  /*a040*/  IMAD.U32 R29, RZ, RZ, UR4 ;  /* 0x00000004ff1d7e24 */ /* 0x000fe2000f8e00ff */
[----:B------:R-:W-:Y:S02]  /*a050*/  @P1 LEA.HI.X R13, R186, UR5, R191, 0x2, P2 ;  /* 0x00000005ba0d1c11 */ /* 0x000fe400090f14bf */
[----:B------:R-:W-:-:S03]  /*a060*/  ISETP.NE.AND P2, PT, R190, RZ, PT ;  /* 0x000000ffbe00720c */ /* 0x000fc60003f45270 */
[----:B------:R0:W5:Y:S01]  /*a070*/  @P1 LDG.E R29, desc[UR56][R12.64] ;  /* 0x000000380c1d1981 */ /* 0x000162000c1e1900 */
[----:B-1----:R-:W-:Y:S01]  /*a080*/  SEL R5, R190, R5, P2 ;  /* 0x00000005be057207 */ /* 0x002fe20001000000 */
[----:B------:R-:W-:Y:S01]  /*a090*/  IMAD.IADD R37, R185, 0x1, R18 ;  /* 0x00000001b9257824 */ /* 0x000fe200078e0212 */
[----:B------:R-:W-:Y:S02]  /*a0a0*/  ISETP.NE.U32.AND P2, PT, R104, RZ, PT ;  /* 0x000000ff6800720c */ /* 0x000fe40003f45070 */
[----:B------:R-:W-:Y:S01]  /*a0b0*/  ISETP.GT.AND P3, PT, R5, 0x1, PT ;  /* 0x000000010500780c */ /* 0x000fe20003f64270 */
[----:B------:R-:W1:Y:S01]  /*a0c0*/  @P4 LDC R30, c[0x0][0xbec] ;  /* 0x0002fb00ff1e4b82 */ /* 0x000e620000000800 */
[----:B------:R-:W-:Y:S02]  /*a0d0*/  ISETP.NE.AND.EX P2, PT, R105, RZ, PT, P2 ;  /* 0x000000ff6900720c */ /* 0x000fe40003f45320 */
[----:B------:R-:W-:Y:S02]  /*a0e0*/  SEL R28, R28, 0x978, P3 ;  /* 0x000009781c1c7807 */ /* 0x000fe40001800000 */
[----:B------:R-:W-:-:S02]  /*a0f0*/  SEL R186, R186, RZ, !P2 ;  /* 0x000000ffbaba7207 */ /* 0x000fc40005000000 */
[----:B------:R-:W-:Y:S01]  /*a100*/  SEL R191, R191, RZ, !P2 ;  /* 0x000000ffbfbf7207 */ /* 0x000fe20005000000 */
[----:B------:R-:W3:Y:S01]  /*a110*/  LDC.64 R10, c[0x0][R28+0x220] ;  /* 0x000088001c0a7b82 */ /* 0x000ee20000000a00 */
[----:B------:R-:W-:-:S07]  /*a120*/  SEL R31, R207, RZ, P3 ;  /* 0x000000ffcf1f7207 */ /* 0x000fce0001800000 */
[----:B------:R-:W4:Y:S08]  /*a130*/  LDC.64 R6, c[0x0][R28+0x218] ;  /* 0x000086001c067b82 */ /* 0x000f300000000a00 */
[----:B------:R-:W1:Y:S08]  /*a140*/  @P4 LDC R35, c[0x0][0xbf0] ;  /* 0x0002fc00ff234b82 */ /* 0x000e700000000800 */
[----:B------:R-:W1:Y:S01]  /*a150*/  LDC.64 R4, c[0x0][0xba8] ;  /* 0x0002ea00ff047b82 */ /* 0x000e620000000a00 */
[----:B---3--:R-:W-:-:S04]  /*a160*/  IMAD R11, R11, R186, RZ ;  /* 0x000000ba0b0b7224 */ /* 0x008fc800078e02ff */
[C---:B------:R-:W-:Y:S02]  /*a170*/  IMAD R191, R10.reuse, R191, R11 ;  /* 0x000000bf0abf7224 */ /* 0x040fe400078e020b */
[----:B------:R-:W-:Y:S01]  /*a180*/  IMAD.WIDE.U32 R10, R10, R186, RZ ;  /* 0x000000ba0a0a7225 */ /* 0x000fe200078e00ff */
[----:B0-----:R-:W0:Y:S03]  /*a190*/  LDC.64 R12, c[0x0][R28+0x228] ;  /* 0x00008a001c0c7b82 */ /* 0x001e260000000a00 */
[----:B----4-:R-:W-:-:S04]  /*a1a0*/  IMAD.WIDE.U32 R14, R6, R189, RZ ;  /* 0x000000bd060e7225 */ /* 0x010fc800078e00ff */
[----:B------:R-:W-:Y:S02]  /*a1b0*/  IMAD R33, R7, R189, RZ ;  /* 0x000000bd07217224 */ /* 0x000fe400078e02ff */
[----:B------:R-:W3:Y:S01]  /*a1c0*/  LDC.64 R6, c[0x0][R28+0x210] ;  /* 0x000084001c067b82 */ /* 0x000ee20000000a00 */
[----:B------:R-:W-:Y:S02]  /*a1d0*/  IMAD.IADD R191, R11, 0x1, R191 ;  /* 0x000000010bbf7824 */ /* 0x000fe400078e02bf */
[----:B------:R-:W-:Y:S02]  /*a1e0*/  IMAD.IADD R32, R15, 0x1, R33 ;  /* 0x000000010f207824 */ /* 0x000fe400078e0221 */
[----:B------:R-:W-:-:S03]  /*a1f0*/  IMAD.MOV.U32 R15, RZ, RZ, R37 ;  /* 0x000000ffff0f7224 */ /* 0x000fc600078e0025 */
[----:B-1----:R-:W1:Y:S01]  /*a200*/  @!P3 LDC R4, c[0x0][0xb50] ;  /* 0x0002d400ff04bb82 */ /* 0x002e620000000800 */
[----:B0-----:R-:W-:-:S07]  /*a210*/  IMAD R13, R13, R31, RZ ;  /* 0x0000001f0d0d7224 */ /* 0x001fce00078e02ff */
[----:B------:R-:W0:Y:S01]  /*a220*/  @!P3 LDC R5, c[0x0][0xb54] ;  /* 0x0002d500ff05bb82 */ /* 0x000e220000000800 */
[--C-:B--2---:R-:W-:Y:S01]  /*a230*/  IADD3 R22, P2, P5, R10, R14, R95.reuse ;  /* 0x0000000e0a167210 */ /* 0x104fe20007d5e05f */
[----:B------:R-:W-:Y:S01]  /*a240*/  @P4 IMAD.HI.U32 R14, R37, R30, RZ ;  /* 0x0000001e250e4227 */ /* 0x000fe200078e00ff */
[----:B------:R-:W-:-:S03]  /*a250*/  SHF.R.S32.HI R103, RZ, 0x1f, R95 ;  /* 0x0000001fff677819 */ /* 0x000fc6000001145f */
[----:B------:R-:W-:Y:S01]  /*a260*/  IMAD.WIDE.U32 R10, R12, R31, RZ ;  /* 0x0000001f0c0a7225 */ /* 0x000fe200078e00ff */
[----:B------:R-:W-:Y:S02]  /*a270*/  @P4 SHF.R.U32.HI R15, RZ, R35, R14 ;  /* 0x00000023ff0f4219 */ /* 0x000fe4000001160e */
[----:B------:R-:W-:Y:S01]  /*a280*/  IADD3.X R12, R191, R32, R103, P2, P5 ;  /* 0x00000020bf0c7210 */ /* 0x000fe200017ea467 */
[----:B------:R-:W-:Y:S01]  /*a290*/  IMAD.IADD R14, R11, 0x1, R13 ;  /* 0x000000010b0e7824 */ /* 0x000fe200078e020d */
[----:B------:R-:W-:Y:S01]  /*a2a0*/  IADD3 R10, P2, P5, R15, R22, R10 ;  /* 0x000000160f0a7210 */ /* 0x000fe20007d5e00a */
[--C-:B------:R-:W-:Y:S01]  /*a2b0*/  IMAD.MOV R31, RZ, RZ, -R15.reuse ;  /* 0x000000ffff1f7224 */ /* 0x100fe200078e0a0f */
[----:B------:R-:W-:-:S03]  /*a2c0*/  SHF.R.S32.HI R11, RZ, 0x1f, R15 ;  /* 0x0000001fff0b7819 */ /* 0x000fc6000001140f */
[----:B------:R-:W-:Y:S01]  /*a2d0*/  IMAD R13, R24, R31, R37 ;  /* 0x0000001f180d7224 */ /* 0x000fe200078e0225 */
[----:B------:R-:W-:-:S03]  /*a2e0*/  IADD3.X R11, R11, R12, R14, P2, P5 ;  /* 0x0000000c0b0b7210 */ /* 0x000fc600017ea40e */
[----:B---3--:R-:W-:Y:S01]  /*a2f0*/  IMAD R7, R7, R13, RZ ;  /* 0x0000000d07077224 */ /* 0x008fe200078e02ff */
[----:B------:R-:W-:-:S05]  /*a300*/  SHF.R.S32.HI R15, RZ, 0x1f, R13 ;  /* 0x0000001fff0f7819 */ /* 0x000fca000001140d */
[C---:B------:R-:W-:Y:S02]  /*a310*/  IMAD R15, R6.reuse, R15, R7 ;  /* 0x0000000f060f7224 */ /* 0x040fe400078e0207 */
[----:B------:R-:W-:-:S04]  /*a320*/  IMAD.WIDE.U32 R6, R6, R13, R10 ;  /* 0x0000000d06067225 */ /* 0x000fc800078e000a */
[----:B------:R-:W-:Y:S01]  /*a330*/  IMAD.IADD R7, R7, 0x1, R15 ;  /* 0x0000000107077824 */ /* 0x000fe200078e020f */
[----:B-1----:R-:W-:-:S04]  /*a340*/  LEA R10, P2, R6, R4, 0x2 ;  /* 0x00000004060a7211 */ /* 0x002fc800078410ff */
[----:B0-----:R-:W-:Y:S01]  /*a350*/  LEA.HI.X R11, R6, R5, R7, 0x2, P2 ;  /* 0x00000005060b7211 */ /* 0x001fe200010f1407 */
[----:B------:R-:W-:Y:S08]  /*a360*/  @P1 BRA `(.L_x_2257) ;  /* 0x0000000000101947 */ /* 0x000ff00003800000 */
[----:B------:R-:W-:Y:S05]  /*a370*/  @!P0 BRA `(.L_x_2257) ;  /* 0x00000000000c8947 */ /* 0x000fea0003800000 */
[----:B------:R-:W2:Y:S04]  /*a380*/  LDG.E R4, desc[UR56][R8.64] ;  /* 0x0000003808047981 */ /* 0x000ea8000c1e1900 */
[----:B-----5:R-:W2:Y:S02]  /*a390*/  LDG.E R29, desc[UR56][R8.64+0x4] ;  /* 0x00000438081d7981 */ /* 0x020ea4000c1e1900 */
[----:B--2---:R-:W-:-:S07]  /*a3a0*/  IMAD.IADD R29, R29, 0x1, -R4 ;  /* 0x000000011d1d7824 */ /* 0x004fce00078e0a04 */
.L_x_2257:
[----:B------:R-:W-:Y:S01]  /*a3b0*/  SHFL.IDX PT, R4, R10, RZ, 0x1c1f ;  /* 0x001c1fff0a047589 */ /* 0x000fe200000e0000 */
[----:B------:R-:W-:Y:S01]  /*a3c0*/  IMAD.IADD R13, R227, 0x1, R18 ;  /* 0x00000001e30d7824 */ /* 0x000fe200078e0212 */
        /* <DEDUP_REMOVED lines=11> */
[----:B------:R-:W-:Y:S01]  /*a480*/  IMAD R3, R208, 0x40, R23 ;  /* 0x00000040d0037824 */ /* 0x000fe200078e0217 */
[----:B------:R-:W1:Y:S01]  /*a490*/  @P4 LDC R49, c[0x0][0xbec] ;  /* 0x0002fb00ff314b82 */ /* 0x000e620000000800 */
[----:B------:R-:W-:Y:S02]  /*a4a0*/  ULDC.64 UR4, c[0x0][0xaa0] ;  /* 0x0002a80000047ab9 */ /* 0x000fe40000000a00 */
[----:B------:R-:W-:-:S03]  /*a4b0*/  IMAD.WIDE R16, R3, 0x2, R16 ;  /* 0x0000000203107825 */ /* 0x000fc600078e0210 */
[C---:B------:R-:W-:Y:S02]  /*a4c0*/  IADD3 R9, P6, R16.reuse, 0x1000, RZ ;  /* 0x0000100010097810 */ /* 0x040fe40007fde0ff */
[----:B------:R-:W2:Y:S01]  /*a4d0*/  @P4 LDC R51, c[0x0][0xbf0] ;  /* 0x0002fc00ff334b82 */ /* 0x000ea20000000800 */
[C---:B------:R-:W-:Y:S02]  /*a4e0*/  IADD3 R13, P5, R16.reuse, 0x2000, RZ ;  /* 0x00002000100d7810 */ /* 0x040fe40007fbe0ff */
[----:B------:R-:W-:Y:S02]  /*a4f0*/  LOP3.LUT R8, R9, 0x380, RZ, 0xc0, !PT ;  /* 0x0000038009087812 */ /* 0x000fe400078ec0ff */
[----:B------:R-:W-:Y:S02]  /*a500*/  IADD3 R29, P3, R16, 0x3000, RZ ;  /* 0x00003000101d7810 */ /* 0x000fe40007f7e0ff */
[----:B------:R-:W-:Y:S02]  /*a510*/  SHF.R.U64 R8, R8, 0x3, RZ ;  /* 0x0000000308087819 */ /* 0x000fe400000012ff */
[----:B------:R-:W-:-:S02]  /*a520*/  IADD3 R33, P2, R16, 0x4000, RZ ;  /* 0x0000400010217810 */ /* 0x000fc40007f5e0ff */
[----:B------:R-:W-:Y:S01]  /*a530*/  LOP3.LUT R8, R8, R9, RZ, 0x3c, !PT ;  /* 0x0000000908087212 */ /* 0x000fe200078e3cff */
[--C-:B------:R-:W-:Y:S01]  /*a540*/  IMAD.X R9, RZ, RZ, R17.reuse, P6 ;  /* 0x000000ffff097224 */ /* 0x100fe200030e0611 */
[C---:B------:R-:W-:Y:S02]  /*a550*/  IADD3 R3, P6, R16.reuse, 0x7000, RZ ;  /* 0x0000700010037810 */ /* 0x040fe40007fde0ff */
[C---:B------:R-:W-:Y:S02]  /*a560*/  IADD3 R37, P1, R16.reuse, 0x5000, RZ ;  /* 0x0000500010257810 */ /* 0x040fe40007f3e0ff */
[C---:B------:R-:W-:Y:S01]  /*a570*/  IADD3 R41, P0, R16.reuse, 0x6000, RZ ;  /* 0x0000600010297810 */ /* 0x040fe20007f1e0ff */
[----:B------:R-:W-:Y:S01]  /*a580*/  IMAD.X R45, RZ, RZ, R17, P6 ;  /* 0x000000ffff2d7224 */ /* 0x000fe200030e0611 */
[----:B0-----:R-:W-:Y:S01]  /*a590*/  LOP3.LUT R5, R16, 0x380, RZ, 0xc0, !PT ;  /* 0x0000038010057812 */ /* 0x001fe200078ec0ff */
[----:B------:R-:W5:Y:S01]  /*a5a0*/  LD.E.128 R8, desc[UR56][R8.64] ;  /* 0x0000003808087980 */ /* 0x000f62000c101d00 */
[----:B------:R-:W-:-:S02]  /*a5b0*/  LOP3.LUT R2, R3, 0x380, RZ, 0xc0, !PT ;  /* 0x0000038003027812 */ /* 0x000fc400078ec0ff */
[----:B------:R-:W-:Y:S02]  /*a5c0*/  LOP3.LUT R12, R13, 0x380, RZ, 0xc0, !PT ;  /* 0x000003800d0c7812 */ /* 0x000fe400078ec0ff */
[----:B------:R-:W-:Y:S02]  /*a5d0*/  LOP3.LUT R28, R29, 0x380, RZ, 0xc0, !PT ;  /* 0x000003801d1c7812 */ /* 0x000fe400078ec0ff */
[----:B------:R-:W-:Y:S02]  /*a5e0*/  LOP3.LUT R32, R33, 0x380, RZ, 0xc0, !PT ;  /* 0x0000038021207812 */ /* 0x000fe400078ec0ff */
[----:B------:R-:W-:Y:S02]  /*a5f0*/  LOP3.LUT R36, R37, 0x380, RZ, 0xc0, !PT ;  /* 0x0000038025247812 */ /* 0x000fe400078ec0ff */
[----:B------:R-:W-:Y:S02]  /*a600*/  LOP3.LUT R40, R41, 0x380, RZ, 0xc0, !PT ;  /* 0x0000038029287812 */ /* 0x000fe400078ec0ff */
[----:B------:R-:W-:-:S02]  /*a610*/  SHF.R.U64 R5, R5, 0x3, RZ ;  /* 0x0000000305057819 */ /* 0x000fc400000012ff */
[----:B------:R-:W-:Y:S02]  /*a620*/  SHF.R.U64 R2, R2, 0x3, RZ ;  /* 0x0000000302027819 */ /* 0x000fe400000012ff */
[----:B------:R-:W-:Y:S02]  /*a630*/  SHF.R.U64 R12, R12, 0x3, RZ ;  /* 0x000000030c0c7819 */ /* 0x000fe400000012ff */
[----:B------:R-:W-:Y:S02]  /*a640*/  SHF.R.U64 R28, R28, 0x3, RZ ;  /* 0x000000031c1c7819 */ /* 0x000fe400000012ff */
[----:B------:R-:W-:Y:S02]  /*a650*/  SHF.R.U64 R32, R32, 0x3, RZ ;  /* 0x0000000320207819 */ /* 0x000fe400000012ff */
[----:B------:R-:W-:Y:S02]  /*a660*/  SHF.R.U64 R36, R36, 0x3, RZ ;  /* 0x0000000324247819 */ /* 0x000fe400000012ff */
[----:B------:R-:W-:-:S02]  /*a670*/  SHF.R.U64 R40, R40, 0x3, RZ ;  /* 0x0000000328287819 */ /* 0x000fc400000012ff */
[----:B------:R-:W-:Y:S02]  /*a680*/  LOP3.LUT R16, R5, R16, RZ, 0x3c, !PT ;  /* 0x0000001005107212 */ /* 0x000fe400078e3cff */
[----:B------:R-:W-:Y:S01]  /*a690*/  LOP3.LUT R44, R2, R3, RZ, 0x3c, !PT ;  /* 0x00000003022c7212 */ /* 0x000fe200078e3cff */
[----:B------:R-:W-:Y:S01]  /*a6a0*/  IMAD R2, R103, UR4, RZ ;  /* 0x0000000467027c24 */ /* 0x000fe2000f8e02ff */
        /* <DEDUP_REMOVED lines=10> */
[----:B------:R0:W5:Y:S01]  /*a750*/  LD.E.128 R4, desc[UR56][R16.64] ;  /* 0x0000003810047980 */ /* 0x000162000c101d00 */
[----:B------:R-:W-:-:S03]  /*a760*/  SHF.R.S32.HI R21, RZ, 0x1f, R186 ;  /* 0x0000001fff157819 */ /* 0x000fc600000114ba */
[----:B------:R-:W5:Y:S04]  /*a770*/  LD.E.128 R12, desc[UR56][R12.64] ;  /* 0x000000380c0c7980 */ /* 0x000f68000c101d00 */
[----:B------:R-:W5:Y:S01]  /*a780*/  LD.E.128 R28, desc[UR56][R28.64] ;  /* 0x000000381c1c7980 */ /* 0x000f62000c101d00 */
[C---:B0-----:R-:W-:Y:S02]  /*a790*/  IMAD R17, R95.reuse, UR5, R2 ;  /* 0x000000055f117c24 */ /* 0x041fe4000f8e0202 */
[----:B------:R-:W-:Y:S01]  /*a7a0*/  IMAD.WIDE.U32 R2, R95, UR4, RZ ;  /* 0x000000045f027c25 */ /* 0x000fe2000f8e00ff */
[----:B------:R-:W-:Y:S01]  /*a7b0*/  ULDC.64 UR4, c[0x0][0xae8] ;  /* 0x0002ba0000047ab9 */ /* 0x000fe20000000a00 */
[----:B------:R-:W5:Y:S02]  /*a7c0*/  LD.E.128 R32, desc[UR56][R32.64] ;  /* 0x0000003820207980 */ /* 0x000f64000c101d00 */
[----:B------:R-:W-:-:S02]  /*a7d0*/  IMAD.IADD R3, R3, 0x1, R17 ;  /* 0x0000000103037824 */ /* 0x000fc400078e0211 */
[----:B------:R-:W-:Y:S01]  /*a7e0*/  IMAD R17, R188, 0x20, R208 ;  /* 0x00000020bc117824 */ /* 0x000fe200078e02d0 */
[----:B------:R-:W5:Y:S01]  /*a7f0*/  LD.E.128 R36, desc[UR56][R36.64] ;  /* 0x0000003824247980 */ /* 0x000f62000c101d00 */
[----:B------:R-:W-:-:S03]  /*a800*/  IMAD.WIDE.U32 R2, R189, UR4, R2 ;  /* 0x00000004bd027c25 */ /* 0x000fc6000f8e0002 */
[----:B------:R-:W5:Y:S01]  /*a810*/  LD.E.128 R40, desc[UR56][R40.64] ;  /* 0x0000003828287980 */ /* 0x000f62000c101d00 */
[----:B------:R-:W-:Y:S02]  /*a820*/  IMAD.IADD R20, R18, 0x1, R17 ;  /* 0x0000000112147824 */ /* 0x000fe400078e0211 */
[----:B------:R-:W-:Y:S01]  /*a830*/  IMAD R3, R189, UR5, R3 ;  /* 0x00000005bd037c24 */ /* 0x000fe2000f8e0203 */
[----:B------:R-:W-:Y:S01]  /*a840*/  ULDC.64 UR4, c[0x0][0xaf0] ;  /* 0x0002bc0000047ab9 */ /* 0x000fe20000000a00 */
[----:B-1----:R-:W-:Y:S01]  /*a850*/  @P4 IMAD.HI.U32 R16, R20, R49, RZ ;  /* 0x0000003114104227 */ /* 0x002fe200078e00ff */
[----:B------:R-:W5:Y:S03]  /*a860*/  LD.E.128 R44, desc[UR56][R44.64] ;  /* 0x000000382c2c7980 */ /* 0x000f66000c101d00 */
[----:B------:R-:W-:Y:S01]  /*a870*/  IMAD.MOV.U32 R17, RZ, RZ, R20 ;  /* 0x000000ffff117224 */ /* 0x000fe200078e0014 */
[----:B--2---:R-:W-:Y:S01]  /*a880*/  @P4 SHF.R.U32.HI R17, RZ, R51, R16 ;  /* 0x00000033ff114219 */ /* 0x004fe20000011610 */
[----:B------:R-:W-:Y:S01]  /*a890*/  IMAD R21, R21, UR4, RZ ;  /* 0x0000000415157c24 */ /* 0x000fe2000f8e02ff */
[----:B------:R-:W-:Y:S01]  /*a8a0*/  @!PT LDS RZ, [RZ] ;  /* 0x00000000fffff984 */ /* 0x000fe20000000800 */
[----:B------:R-:W-:Y:S01]  /*a8b0*/  @!PT LDS RZ, [RZ] ;  /* 0x00000000fffff984 */ /* 0x000fe20000000800 */
[----:B------:R-:W-:Y:S01]  /*a8c0*/  @!PT LDS RZ, [RZ] ;  /* 0x00000000fffff984 */ /* 0x000fe20000000800 */
[----:B------:R-:W-:Y:S01]  /*a8d0*/  @!PT LDS RZ, [RZ] ;  /* 0x00000000fffff984 */ /* 0x000fe20000000800 */
[----:B------:R0:W-:Y:S06]  /*a8e0*/  MEMBAR.ALL.CTA ;  /* 0x0000000000007992 */ /* 0x0001ec0000008000 */
[----:B0-----:R-:W0:Y:S01]  /*a8f0*/  FENCE.VIEW.ASYNC.S ;  /* 0x00000000000073c6 */ /* 0x001e220000000000 */
[----:B------:R-:W-:Y:S01]  /*a900*/  IMAD.WIDE.U32 R2, R186, UR4, R2 ;  /* 0x00000004ba027c25 */ /* 0x000fe2000f8e0002 */
[----:B------:R-:W-:-:S03]  /*a910*/  SHF.R.S32.HI R16, RZ, 0x1f, R17 ;  /* 0x0000001fff107819 */ /* 0x000fc60000011411 */
[----:B------:R-:W-:Y:S01]  /*a920*/  IMAD R21, R186, UR5, R21 ;  /* 0x00000005ba157c24 */ /* 0x000fe2000f8e0215 */
[----:B------:R-:W-:Y:S01]  /*a930*/  ULDC.64 UR4, c[0x0][0xae0] ;  /* 0x0002b80000047ab9 */ /* 0x000fe20000000a00 */
        /* <DEDUP_REMOVED lines=10> */
[----:B------:R-:W-:Y:S02]  /*a9e0*/  IMAD.IADD R51, R208, 0x1, R18 ;  /* 0x00000001d0337824 */ /* 0x000fe400078e0212 */
[----:B------:R-:W-:-:S02]  /*a9f0*/  IMAD R49, R21, UR5, R16 ;  /* 0x0000000515317c24 */ /* 0x000fc4000f8e0210 */
[----:B------:R-:W-:Y:S01]  /*aa00*/  IMAD.WIDE.U32 R2, R21, UR4, R2 ;  /* 0x0000000415027c25 */ /* 0x000fe2000f8e0002 */
[----:B------:R-:W-:Y:S01]  /*aa10*/  ISETP.GE.AND P2, PT, R51, R22, PT ;  /* 0x000000163300720c */ /* 0x000fe20003f46270 */
[----:B------:R-:W-:Y:S02]  /*aa20*/  ULDC.64 UR4, c[0x0][0xa80] ;  /* 0x0002a00000047ab9 */ /* 0x000fe40000000a00 */
[----:B------:R-:W-:Y:S01]  /*aa30*/  VIADD R0, R0, 0x34820 ;  /* 0x0003482000007836 */ /* 0x000fe20000000000 */
[C---:B------:R-:W-:Y:S01]  /*aa40*/  LEA R18, P3, R2.reuse, UR4, 0x1 ;  /* 0x0000000402127c11 */ /* 0x040fe2000f8608ff */
[----:B------:R-:W-:Y:S02]  /*aa50*/  IMAD.IADD R3, R3, 0x1, R49 ;  /* 0x0000000103037824 */ /* 0x000fe400078e0231 */
[----:B------:R-:W-:Y:S01]  /*aa60*/  VIADD R17, R51, 0x20 ;  /* 0x0000002033117836 */ /* 0x000fe20000000000 */
[----:B------:R-:W-:Y:S02]  /*aa70*/  PRMT R0, RZ, 0x654, R0 ;  /* 0x00000654ff007816 */ /* 0x000fe40000000000 */
[----:B------:R-:W-:-:S02]  /*aa80*/  LEA.HI.X R20, R2, UR5, R3, 0x1, P3 ;  /* 0x0000000502147c11 */ /* 0x000fc400098f0c03 */
[-C--:B------:R-:W-:Y:S01]  /*aa90*/  ISETP.GE.AND P0, PT, R17, R22.reuse, PT ;  /* 0x000000161100720c */ /* 0x080fe20003f06270 */
[----:B------:R-:W-:Y:S01]  /*aaa0*/  VIADD R17, R51, 0x40 ;  /* 0x0000004033117836 */ /* 0x000fe20000000000 */
[----:B0-----:R0:W-:Y:S01]  /*aab0*/  SYNCS.ARRIVE.TRANS64.RED.A1T0 RZ, [R0+URZ], RZ ;  /* 0x000000ff00ff79a7 */ /* 0x0011e2000810043f */
[----:B------:R1:W2:Y:S01]  /*aac0*/  SHFL.IDX PT, R16, R18, RZ, 0x181f ;  /* 0x00181fff12107589 */ /* 0x0002a200000e0000 */
[----:B------:R-:W-:Y:S02]  /*aad0*/  BSSY B1, `(.L_x_2259) ;  /* 0x000000d000017945 */ /* 0x000fe40003800000 */
[----:B------:R-:W-:Y:S01]  /*aae0*/  ISETP.GE.AND P1, PT, R17, R22, PT ;  /* 0x000000161100720c */ /* 0x000fe20003f26270 */
[----:B0-----:R1:W0:Y:S01]  /*aaf0*/  SHFL.IDX PT, R0, R20, RZ, 0x181f ;  /* 0x00181fff14007589 */ /* 0x00122200000e0000 */
[----:B------:R-:W-:Y:S11]  /*ab00*/  @P2 BRA `(.L_x_2260) ;  /* 0x0000000000242947 */ /* 0x000ff60003800000 */
[----:B------:R-:W-:Y:S02]  /*ab10*/  ULDC UR4, c[0x0][0xac8] ;  /* 0x0002b20000047ab9 */ /* 0x000fe40000000800 */
[----:B------:R-:W-:Y:S02]  /*ab20*/  ISETP.GE.AND P2, PT, R23, UR4, PT ;  /* 0x0000000417007c0c */ /* 0x000fe4000bf46270 */
[----:B------:R-:W-:-:S11]  /*ab30*/  ISETP.GE.AND P3, PT, R187, UR4, PT ;  /* 0x00000004bb007c0c */ /* 0x000fd6000bf66270 */
[-C--:B--2---:R-:W-:Y:S02]  /*ab40*/  @!P2 LEA R2, P4, R23, R16.reuse, 0x1 ;  /* 0x000000101702a211 */ /* 0x084fe400078808ff */
[----:B------:R-:W-:Y:S02]  /*ab50*/  @!P3 LEA R16, P5, R187, R16, 0x1 ;  /* 0x00000010bb10b211 */ /* 0x000fe400078a08ff */
[-C--:B0-----:R-:W-:Y:S02]  /*ab60*/  @!P2 LEA.HI.X R3, R23, R0.reuse, R230, 0x1, P4 ;  /* 0x000000001703a211 */ /* 0x081fe400020f0ce6 */
[----:B------:R-:W-:-:S03]  /*ab70*/  @!P3 LEA.HI.X R17, R187, R0, R229, 0x1, P5 ;  /* 0x00000000bb11b211 */ /* 0x000fc600028f0ce5 */
[----:B-----5:R3:W-:Y:S04]  /*ab80*/  @!P2 ST.E.128 desc[UR56][R2.64], R4 ;  /* 0x000000040200a985 */ /* 0x0207e8000c101d38 */
[----:B------:R3:W-:Y:S02]  /*ab90*/  @!P3 ST.E.128 desc[UR56][R16.64], R32 ;  /* 0x000000201000b985 */ /* 0x0007e4000c101d38 */
.L_x_2260:
[----:B------:R-:W-:Y:S05]  /*aba0*/  BSYNC B1 ;  /* 0x0000000000017941 */ /* 0x000fea0003800000 */
.L_x_2259:
[----:B0-----:R0:W4:Y:S01]  /*abb0*/  SHFL.IDX PT, R0, R20, 0x1, 0x181f ;  /* 0x00381f0014007f89 */ /* 0x00112200000e0000 */
        /* <DEDUP_REMOVED lines=12> */
.L_x_2262:
[----:B------:R-:W-:Y:S05]  /*ac80*/  BSYNC B1 ;  /* 0x0000000000017941 */ /* 0x000fea0003800000 */
.L_x_2261:
        /* <DEDUP_REMOVED lines=13> */
.L_x_2264:
[----:B------:R-:W-:Y:S05]  /*ad60*/  BSYNC B1 ;  /* 0x0000000000017941 */ /* 0x000fea0003800000 */
.L_x_2263:
[----:B0-----:R-:W-:Y:S01]  /*ad70*/  VIADD R3, R51, 0x60 ;  /* 0x0000006033037836 */ /* 0x001fe20000000000 */
[----:B-1--4-:R-:W0:Y:S04]  /*ad80*/  SHFL.IDX PT, R20, R20, 0x3, 0x181f ;  /* 0x00781f0014147f89 */ /* 0x012e2800000e0000 */
[----:B------:R-:W-:Y:S01]  /*ad90*/  ISETP.GE.AND P0, PT, R3, R22, PT ;  /* 0x000000160300720c */ /* 0x000fe20003f06270 */
[----:B------:R-:W1:-:S12]  /*ada0*/  SHFL.IDX PT, R18, R18, 0x3, 0x181f ;  /* 0x00781f0012127f89 */ /* 0x000e5800000e0000 */
[----:B------:R-:W-:Y:S05]  /*adb0*/  @P0 BRA `(.L_x_2265) ;  /* 0x0000001400dc0947 */ /* 0x000fea0003800000 */
[----:B------:R-:W-:Y:S02]  /*adc0*/  ULDC UR4, c[0x0][0xac8] ;  /* 0x0002b20000047ab9 */ /* 0x000fe40000000800 */
[----:B------:R-:W-:-:S13]  /*add0*/  ISETP.GE.AND P1, PT, R23, UR4, PT ;  /* 0x0000000417007c0c */ /* 0x000fda000bf26270 */
[----:B-1----:R-:W-:-:S04]  /*ade0*/  @!P1 LEA R2, P0, R23, R18, 0x1 ;  /* 0x0000001217029211 */ /* 0x002fc800078008ff */
        /* <DEDUP_REMOVED lines=8> */
.L_x_2258:
[----:B------:R-:W1:Y:S01]  /*ae70*/  @P4 LDC R8, c[0x0][0xbec] ;  /* 0x0002fb00ff084b82 */ /* 0x000e620000000800 */
[----:B------:R-:W-:Y:S01]  /*ae80*/  ULDC.64 UR4, c[0x0][0xb08] ;  /* 0x0002c20000047ab9 */ /* 0x000fe20000000a00 */
[----:B0-----:R-:W-:Y:S01]  /*ae90*/  SHF.R.S32.HI R7, RZ, 0x1f, R186 ;  /* 0x0000001fff077819 */ /* 0x001fe200000114ba */
[----:B------:R-:W-:Y:S01]  /*aea0*/  IMAD R6, R103, UR4, RZ ;  /* 0x0000000467067c24 */ /* 0x000fe2000f8e02ff */
[----:B------:R-:W-:Y:S01]  /*aeb0*/  ULDC.64 UR6, c[0x0][0xb30] ;  /* 0x0002cc0000067ab9 */ /* 0x000fe20000000a00 */
[----:B------:R-:W-:Y:S01]  /*aec0*/  IMAD.WIDE.U32 R4, R95, UR4, RZ ;  /* 0x000000045f047c25 */ /* 0x000fe2000f8e00ff */
[----:B------:R-:W-:Y:S01]  /*aed0*/  ISETP.GE.AND P0, PT, R13, R22, PT ;  /* 0x000000160d00720c */ /* 0x000fe20003f06270 */
[----:B------:R-:W-:Y:S01]  /*aee0*/  BSSY B1, `(.L_x_2266) ;  /* 0x0000068000017945 */ /* 0x000fe20003800000 */
[----:B------:R-:W0:Y:S01]  /*aef0*/  @P4 LDC R11, c[0x0][0xbf0] ;  /* 0x0002fc00ff0b4b82 */ /* 0x000e220000000800 */
[----:B------:R-:W-:Y:S01]  /*af00*/  IMAD R95, R95, UR5, R6 ;  /* 0x000000055f5f7c24 */ /* 0x000fe2000f8e0206 */
[----:B------:R-:W-:-:S03]  /*af10*/  ULDC.64 UR4, c[0x0][0xb38] ;  /* 0x0002ce0000047ab9 */ /* 0x000fc60000000a00 */
[----:B------:R-:W-:Y:S02]  /*af20*/  IMAD.IADD R5, R5, 0x1, R95 ;  /* 0x0000000105057824 */ /* 0x000fe400078e025f */
[----:B------:R-:W-:-:S04]  /*af30*/  IMAD.WIDE.U32 R4, R189, UR4, R4 ;  /* 0x00000004bd047c25 */ /* 0x000fc8000f8e0004 */
[----:B------:R-:W-:Y:S01]  /*af40*/  IMAD R5, R189, UR5, R5 ;  /* 0x00000005bd057c24 */ /* 0x000fe2000f8e0205 */
[----:B------:R-:W-:Y:S02]  /*af50*/  ULDC.64 UR4, c[0x0][0xb40] ;  /* 0x0002d00000047ab9 */ /* 0x000fe40000000a00 */
[----:B------:R-:W-:Y:S02]  /*af60*/  IMAD R7, R7, UR4, RZ ;  /* 0x0000000407077c24 */ /* 0x000fe4000f8e02ff */
[----:B-1----:R-:W-:-:S04]  /*af70*/  @P4 IMAD.HI.U32 R8, R37, R8, RZ ;  /* 0x0000000825084227 */ /* 0x002fc800078e00ff */
[C---:B------:R-:W-:Y:S02]  /*af80*/  IMAD R9, R186.reuse, UR5, R7 ;  /* 0x00000005ba097c24 */ /* 0x040fe4000f8e0207 */
[----:B------:R-:W-:Y:S01]  /*af90*/  IMAD.WIDE.U32 R4, R186, UR4, R4 ;  /* 0x00000004ba047c25 */ /* 0x000fe2000f8e0004 */
[----:B------:R-:W-:-:S03]  /*afa0*/  ULDC.64 UR4, c[0x0][0xb48] ;  /* 0x0002d20000047ab9 */ /* 0x000fc60000000a00 */
[----:B------:R-:W-:Y:S01]  /*afb0*/  IMAD.MOV.U32 R7, RZ, RZ, R37 ;  /* 0x000000ffff077224 */ /* 0x000fe200078e0025 */
[----:B0-----:R-:W-:Y:S01]  /*afc0*/  @P4 SHF.R.U32.HI R7, RZ, R11, R8 ;  /* 0x0000000bff074219 */ /* 0x001fe20000011608 */
[----:B------:R-:W-:-:S03]  /*afd0*/  IMAD.IADD R5, R5, 0x1, R9 ;  /* 0x0000000105057824 */ /* 0x000fc600078e0209 */
        /* <DEDUP_REMOVED lines=88> */
.L_x_2267:
[----:B------:R-:W-:Y:S05]  /*b560*/  BSYNC B1 ;  /* 0x0000000000017941 */ /* 0x000fea0003800000 */
.L_x_2266:
[----:B------:R-:W-:Y:S01]  /*b570*/  ISETP.GE.AND P0, PT, R29, R22, PT ;  /* 0x000000161d00720c */ /* 0x000fe20003f06270 */
[----:B----4-:R3:W4:Y:S04]  /*b580*/  SHFL.IDX PT, R5, R16, 0x1, 0x1c1f ;  /* 0x003c1f0010057f89 */ /* 0x01072800000e0000 */
[----:B------:R3:W0:Y:S08]  /*b590*/  SHFL.IDX PT, R4, R0, 0x1, 0x1c1f ;  /* 0x003c1f0000047f89 */ /* 0x00063000000e0000 */
[----:B---3--:R-:W-:Y:S05]  /*b5a0*/  @P0 BRA `(.L_x_2265) ;  /* 0x0000000c00e00947 */ /* 0x008fea0003800000 */
        /* <DEDUP_REMOVED lines=62> */
[----:B---3--:R-:W-:-:S04]  /*b990*/  LEA R2, P0, R192, R4, 0x2 ;  /* 0x00000004c0027211 */ /* 0x008fc800078010ff */
[----:B------:R-:W-:-:S05]  /*b9a0*/  LEA.HI.X R3, R192, R5, R211, 0x2, P0 ;  /* 0x00000005c0037211 */ /* 0x000fca00000f14d3 */
[----:B------:R0:W-:Y:S01]  /*b9b0*/  ST.E.64 desc[UR56][R2.64], R86 ;  /* 0x0000005602007985 */ /* 0x0001e2000c101b38 */
[----:B------:R-:W-:Y:S05]  /*b9c0*/  BRA `(.L_x_2265) ;  /* 0x0000000800d87947 */ /* 0x000fea0003800000 */
.L_x_2256:
[----:B------:R-:W2:Y:S01]  /*b9d0*/  LDC.64 R4, c[0x0][0xc00] ;  /* 0x00030000ff047b82 */ /* 0x000ea20000000a00 */
[----:B------:R-:W-:Y:S01]  /*b9e0*/  ULDC.64 UR4, c[0x0][0xc08] ;  /* 0x0003020000047ab9 */ /* 0x000fe20000000a00 */
[----:B------:R-:W-:Y:S01]  /*b9f0*/  IMAD.MOV.U32 R13, RZ, RZ, RZ ;  /* 0x000000ffff0d7224 */ /* 0x000fe200078e00ff */
[----:B------:R-:W-:-:S04]  /*ba00*/  ISETP.NE.U32.AND P1, PT, RZ, UR4, PT ;  /* 0x00000004ff007c0c */ /* 0x000fc8000bf25070 */
[----:B------:R-:W-:Y:S01]  /*ba10*/  ISETP.NE.AND.EX P1, PT, RZ, UR5, PT, P1 ;  /* 0x00000005ff007c0c */ /* 0x000fe2000bf25310 */
[----:B------:R-:W3:Y:S01]  /*ba20*/  LDC.64 R2, c[0x0][0xc00] ;  /* 0x00030000ff027b82 */ /* 0x000ee20000000a00 */
[----:B--2---:R-:W-:-:S04]  /*ba30*/  ISETP.NE.U32.AND P0, PT, R4, RZ, PT ;  /* 0x000000ff0400720c */ /* 0x004fc80003f05070 */
[----:B------:R-:W-:-:S07]  /*ba40*/  ISETP.NE.AND.EX P0, PT, R5, RZ, PT, P0 ;  /* 0x000000ff0500720c */ /* 0x000fce0003f05300 */
[C---:B------:R-:W-:Y:S01]  /*ba50*/  @P1 LEA R4, P2, R186.reuse, UR4, 0x2 ;  /* 0x00000004ba041c11 */ /* 0x040fe2000f8410ff */
[----:B------:R-:W-:Y:S01]  /*ba60*/  ULDC UR4, c[0x0][0xa88] ;  /* 0x0002a20000047ab9 */ /* 0x000fe20000000800 */
[C---:B---3--:R-:W-:Y:S02]  /*ba70*/  IMAD.WIDE R2, R186.reuse, 0x4, R2 ;  /* 0x00000004ba027825 */ /* 0x048fe400078e0202 */
[----:B------:R-:W-:Y:S02]  /*ba80*/  @P1 LEA.HI.X R5, R186, UR5, R191, 0x2, P2 ;  /* 0x00000005ba051c11 */ /* 0x000fe400090f14bf */
[----:B0-----:R-:W-:Y:S01]  /*ba90*/  IMAD.U32 R0, RZ, RZ, UR4 ;  /* 0x00000004ff007e24 */ /* 0x001fe2000f8e00ff */
[----:B------:R0:W5:Y:S05]  /*baa0*/  @P0 LDG.E R13, desc[UR56][R2.64] ;  /* 0x00000038020d0981 */ /* 0x00016a000c1e1900 */
        /* <DEDUP_REMOVED lines=10> */
.L_x_2268:
[----:B------:R-:W-:Y:S01]  /*bb50*/  BSSY B1, `(.L_x_2269) ;  /* 0x0000036000017945 */ /* 0x000fe20003800000 */
[----:B------:R-:W-:Y:S02]  /*bb60*/  SEL R21, R186, RZ, !P0 ;  /* 0x000000ffba157207 */ /* 0x000fe40004000000 */
[----:B------:R-:W-:Y:S02]  /*bb70*/  SEL R191, R191, RZ, !P0 ;  /* 0x000000ffbfbf7207 */ /* 0x000fe40004000000 */
[----:B-----5:R-:W-:Y:S01]  /*bb80*/  SHF.R.S32.HI R16, RZ, 0x1f, R13 ;  /* 0x0000001fff107819 */ /* 0x020fe2000001140d */
[----:B------:R-:W-:Y:S06]  /*bb90*/  @P3 BRA `(.L_x_2270) ;  /* 0x0000000000c43947 */ /* 0x000fec0003800000 */
[----:B------:R-:W0:Y:S01]  /*bba0*/  S2R R3, SR_TID.X ;  /* 0x0000000000037919 */ /* 0x000e220000002100 */
[----:B------:R-:W2:Y:S02]  /*bbb0*/  LDC R33, c[0x0][0xbe8] ;  /* 0x0002fa00ff217b82 */ /* 0x000ea40000000800 */
[----:B--2---:R-:W-:Y:S01]  /*bbc0*/  IMAD R2, R0, R33, RZ ;  /* 0x0000002100027224 */ /* 0x004fe200078e02ff */
[----:B0-----:R-:W-:-:S04]  /*bbd0*/  IADD3 R29, R18, -0x80, R3 ;  /* 0xffffff80121d7810 */ /* 0x001fc80007ffe003 */
[----:B------:R-:W-:-:S13]  /*bbe0*/  ISETP.GE.AND P0, PT, R29, R2, PT ;  /* 0x000000021d00720c */ /* 0x000fda0003f06270 */
[----:B------:R-:W-:Y:S05]  /*bbf0*/  @P0 BRA `(.L_x_2270) ;  /* 0x0000000000ac0947 */ /* 0x000fea0003800000 */
[----:B------:R-:W-:Y:S01]  /*bc00*/  ISETP.NE.AND P1, PT, R33, 0x1, PT ;  /* 0x000000012100780c */ /* 0x000fe20003f25270 */
[----:B------:R-:W-:Y:S01]  /*bc10*/  IMAD.MOV.U32 R14, RZ, RZ, 0x9b8 ;  /* 0x000009b8ff0e7424 */ /* 0x000fe200078e00ff */
[----:B------:R-:W-:Y:S01]  /*bc20*/  ISETP.GT.AND P0, PT, R190, 0x1, PT ;  /* 0x00000001be00780c */ /* 0x000fe20003f04270 */
[----:B------:R-:W0:Y:S01]  /*bc30*/  LDC.64 R30, c[0x0][0xba8] ;  /* 0x0002ea00ff1e7b82 */ /* 0x000e220000000a00 */
[----:B------:R-:W-:Y:S02]  /*bc40*/  IMAD.MOV.U32 R15, RZ, RZ, R29 ;  /* 0x000000ffff0f7224 */ /* 0x000fe400078e001d */
[----:B------:R-:W-:Y:S02]  /*bc50*/  SEL R14, R14, 0x978, P0 ;  /* 0x000009780e0e7807 */ /* 0x000fe40000000000 */
[----:B------:R-:W-:-:S03]  /*bc60*/  SEL R207, R207, RZ, P0 ;  /* 0x000000ffcfcf7207 */ /* 0x000fc60000000000 */
[----:B------:R-:W2:Y:S08]  /*bc70*/  LDC.64 R4, c[0x0][R14+0x220] ;  /* 0x000088000e047b82 */ /* 0x000eb00000000a00 */
[----:B------:R-:W3:Y:S08]  /*bc80*/  @P1 LDC R12, c[0x0][0xbec] ;  /* 0x0002fb00ff0c1b82 */ /* 0x000ef00000000800 */
[----:B------:R-:W4:Y:S08]  /*bc90*/  LDC.64 R2, c[0x0][R14+0x218] ;  /* 0x000086000e027b82 */ /* 0x000f300000000a00 */
[----:B------:R-:W5:Y:S01]  /*bca0*/  @P1 LDC R35, c[0x0][0xbf0] ;  /* 0x0002fc00ff231b82 */ /* 0x000f620000000800 */
[----:B--2---:R-:W-:-:S02]  /*bcb0*/  IMAD R5, R5, R21, RZ ;  /* 0x0000001505057224 */ /* 0x004fc400078e02ff */
[----:B------:R-:W-:-:S04]  /*bcc0*/  IMAD.WIDE.U32 R10, R4, R21, RZ ;  /* 0x00000015040a7225 */ /* 0x000fc800078e00ff */
[----:B------:R-:W-:Y:S01]  /*bcd0*/  IMAD R5, R4, R191, R5 ;  /* 0x000000bf04057224 */ /* 0x000fe200078e0205 */
[----:B------:R-:W2:Y:S01]  /*bce0*/  LDC.64 R6, c[0x0][R14+0x228] ;  /* 0x00008a000e067b82 */ /* 0x000ea20000000a00 */
[----:B---3--:R-:W-:-:S04]  /*bcf0*/  @P1 IMAD.HI.U32 R12, R29, R12, RZ ;  /* 0x0000000c1d0c1227 */ /* 0x008fc800078e00ff */
[----:B------:R-:W-:-:S03]  /*bd00*/  IMAD.IADD R11, R11, 0x1, R5 ;  /* 0x000000010b0b7824 */ /* 0x000fc600078e0205 */
[----:B------:R-:W3:Y:S01]  /*bd10*/  LDC.64 R8, c[0x0][R14+0x210] ;  /* 0x000084000e087b82 */ /* 0x000ee20000000a00 */
[-C--:B----4-:R-:W-:Y:S02]  /*bd20*/  IMAD R17, R3, R189.reuse, RZ ;  /* 0x000000bd03117224 */ /* 0x090fe400078e02ff */
[----:B------:R-:W-:-:S04]  /*bd30*/  IMAD.WIDE.U32 R2, R2, R189, RZ ;  /* 0x000000bd02027225 */ /* 0x000fc800078e00ff */
[----:B------:R-:W-:Y:S01]  /*bd40*/  IMAD.IADD R17, R3, 0x1, R17 ;  /* 0x0000000103117824 */ /* 0x000fe200078e0211 */
[----:B-----5:R-:W-:Y:S01]  /*bd50*/  @P1 SHF.R.U32.HI R15, RZ, R35, R12 ;  /* 0x00000023ff0f1219 */ /* 0x020fe2000001160c */
[----:B0-----:R-:W0:Y:S01]  /*bd60*/  @!P0 LDC R30, c[0x0][0xb50] ;  /* 0x0002d400ff1e8b82 */ /* 0x001e220000000800 */
[----:B------:R-:W-:-:S03]  /*bd70*/  IADD3 R4, P1, P3, R10, R2, R13 ;  /* 0x000000020a047210 */ /* 0x000fc60007b3e00d */
[----:B------:R-:W-:Y:S02]  /*bd80*/  IMAD.MOV R10, RZ, RZ, -R15 ;  /* 0x000000ffff0a7224 */ /* 0x000fe400078e0a0f */
[----:B--2---:R-:W-:Y:S02]  /*bd90*/  IMAD.WIDE.U32 R2, R6, R207, RZ ;  /* 0x000000cf06027225 */ /* 0x004fe400078e00ff */
[----:B------:R-:W2:Y:S01]  /*bda0*/  @!P0 LDC R31, c[0x0][0xb54] ;  /* 0x0002d500ff1f8b82 */ /* 0x000ea20000000800 */
[----:B------:R-:W-:Y:S01]  /*bdb0*/  IADD3.X R6, R11, R17, R16, P1, P3 ;  /* 0x000000110b067210 */ /* 0x000fe20000fe6410 */
[----:B------:R-:W-:Y:S01]  /*bdc0*/  IMAD R7, R7, R207, RZ ;  /* 0x000000cf07077224 */ /* 0x000fe200078e02ff */
[----:B------:R-:W-:Y:S01]  /*bdd0*/  IADD3 R2, P0, P1, R15, R4, R2 ;  /* 0x000000040f027210 */ /* 0x000fe2000791e002 */
[----:B------:R-:W-:Y:S01]  /*bde0*/  IMAD R5, R33, R10, R29 ;  /* 0x0000000a21057224 */ /* 0x000fe200078e021d */
[----:B------:R-:W-:Y:S01]  /*bdf0*/  SHF.R.S32.HI R15, RZ, 0x1f, R15 ;  /* 0x0000001fff0f7819 */ /* 0x000fe2000001140f */
[----:B------:R-:W-:-:S02]  /*be00*/  IMAD.IADD R7, R3, 0x1, R7 ;  /* 0x0000000103077824 */ /* 0x000fc400078e0207 */
[----:B---3--:R-:W-:-:S03]  /*be10*/  IMAD R4, R9, R5, RZ ;  /* 0x0000000509047224 */ /* 0x008fc600078e02ff */
[----:B------:R-:W-:Y:S02]  /*be20*/  IADD3.X R3, R15, R6, R7, P0, P1 ;  /* 0x000000060f037210 */ /* 0x000fe400007e2407 */
[----:B------:R-:W-:Y:S01]  /*be30*/  SHF.R.S32.HI R7, RZ, 0x1f, R5 ;  /* 0x0000001fff077819 */ /* 0x000fe20000011405 */
[----:B------:R-:W-:-:S04]  /*be40*/  IMAD.WIDE.U32 R2, R8, R5, R2 ;  /* 0x0000000508027225 */ /* 0x000fc800078e0002 */
[----:B------:R-:W-:Y:S01]  /*be50*/  IMAD R7, R8, R7, R4 ;  /* 0x0000000708077224 */ /* 0x000fe200078e0204 */
[----:B0-----:R-:W-:-:S03]  /*be60*/  LEA R4, P0, R2, R30, 0x2 ;  /* 0x0000001e02047211 */ /* 0x001fc600078010ff */
[----:B------:R-:W-:-:S05]  /*be70*/  IMAD.IADD R3, R3, 0x1, R7 ;  /* 0x0000000103037824 */ /* 0x000fca00078e0207 */
[----:B--2---:R-:W-:Y:S01]  /*be80*/  LEA.HI.X R5, R2, R31, R3, 0x2, P0 ;  /* 0x0000001f02057211 */ /* 0x004fe200000f1403 */
[----:B------:R-:W-:-:S05]  /*be90*/  IMAD.MOV.U32 R3, RZ, RZ, -0x800000 ;  /* 0xff800000ff037424 */ /* 0x000fca00078e00ff */
[----:B------:R0:W-:Y:S02]  /*bea0*/  STG.E desc[UR56][R4.64], R3 ;  /* 0x0000000304007986 */ /* 0x0001e4000c101938 */
.L_x_2270:
[----:B------:R-:W-:Y:S05]  /*beb0*/  BSYNC B1 ;  /* 0x0000000000017941 */ /* 0x000fea0003800000 */
.L_x_2269:
[----:B------:R-:W-:Y:S05]  /*bec0*/  @P2 BRA `(.L_x_2265) ;  /* 0x0000000400982947 */ /* 0x000fea0003800000 */
[----:B------:R-:W2:Y:S01]  /*bed0*/  LDC R11, c[0x0][0xbe8] ;  /* 0x0002fa00ff0b7b82 */ /* 0x000ea20000000800 */
[----:B------:R-:W-:Y:S01]  /*bee0*/  ULDC.64 UR4, c[0x0][0xaa0] ;  /* 0x0002a80000047ab9 */ /* 0x000fe20000000a00 */
[----:B------:R-:W-:Y:S01]  /*bef0*/  IMAD R7, R188, 0x20, R208 ;  /* 0x00000020bc077824 */ /* 0x000fe200078e02d0 */
[----:B------:R-:W-:Y:S01]  /*bf00*/  ULDC.64 UR6, c[0x0][0xaf0] ;  /* 0x0002bc0000067ab9 */ /* 0x000fe20000000a00 */
[----:B------:R-:W-:Y:S01]  /*bf10*/  IMAD R2, R16, UR4, RZ ;  /* 0x0000000410027c24 */ /* 0x000fe2000f8e02ff */
[----:B------:R-:W-:Y:S01]  /*bf20*/  BSSY B1, `(.L_x_2271) ;  /* 0x0000036000017945 */ /* 0x000fe20003800000 */
[----:B------:R-:W-:Y:S02]  /*bf30*/  IMAD.IADD R9, R18, 0x1, R7 ;  /* 0x0000000112097824 */ /* 0x000fe400078e0207 */
[C---:B0-----:R-:W-:Y:S02]  /*bf40*/  IMAD R5, R13.reuse, UR5, R2 ;  /* 0x000000050d057c24 */ /* 0x041fe4000f8e0202 */
[----:B------:R-:W-:Y:S01]  /*bf50*/  IMAD.WIDE.U32 R2, R13, UR4, RZ ;  /* 0x000000040d027c25 */ /* 0x000fe2000f8e00ff */
[----:B------:R-:W-:-:S03]  /*bf60*/  ULDC.64 UR4, c[0x0][0xae8] ;  /* 0x0002ba0000047ab9 */ /* 0x000fc60000000a00 */
[----:B------:R-:W-:Y:S02]  /*bf70*/  IMAD.IADD R3, R3, 0x1, R5 ;  /* 0x0000000103037824 */ /* 0x000fe400078e0205 */
[----:B------:R-:W-:Y:S02]  /*bf80*/  IMAD.MOV.U32 R5, RZ, RZ, R9 ;  /* 0x000000ffff057224 */ /* 0x000fe400078e0009 */
[----:B------:R-:W-:-:S04]  /*bf90*/  IMAD.WIDE.U32 R2, R189, UR4, R2 ;  /* 0x00000004bd027c25 */ /* 0x000fc8000f8e0002 */
[----:B------:R-:W-:Y:S01]  /*bfa0*/  IMAD R6, R191, UR6, RZ ;  /* 0x00000006bf067c24 */ /* 0x000fe2000f8e02ff */
[----:B--2---:R-:W-:Y:S01]  /*bfb0*/  ISETP.NE.AND P0, PT, R11, 0x1, PT ;  /* 0x000000010b00780c */ /* 0x004fe20003f05270 */
[----:B------:R-:W-:Y:S01]  /*bfc0*/  IMAD R3, R189, UR5, R3 ;  /* 0x00000005bd037c24 */ /* 0x000fe2000f8e0203 */
[----:B------:R-:W-:Y:S01]  /*bfd0*/  ULDC.64 UR4, c[0x0][0xae0] ;  /* 0x0002b80000047ab9 */ /* 0x000fe20000000a00 */
[C---:B------:R-:W-:Y:S02]  /*bfe0*/  IMAD R7, R21.reuse, UR7, R6 ;  /* 0x0000000715077c24 */ /* 0x040fe4000f8e0206 */
[----:B------:R-:W-:-:S04]  /*bff0*/  IMAD.WIDE.U32 R2, R21, UR6, R2 ;  /* 0x0000000615027c25 */ /* 0x000fc8000f8e0002 */
[----:B------:R-:W-:Y:S02]  /*c000*/  IMAD.IADD R3, R3, 0x1, R7 ;  /* 0x0000000103037824 */ /* 0x000fe400078e0207 */
[----:B------:R-:W-:Y:S02]  /*c010*/  IMAD.IADD R18, R208, 0x1, R18 ;  /* 0x00000001d0127824 */ /* 0x000fe400078e0212 */
[----:B------:R-:W0:Y:S08]  /*c020*/  @P0 LDC R4, c[0x0][0xbec] ;  /* 0x0002fb00ff040b82 */ /* 0x000e300000000800 */
[----:B------:R-:W2:Y:S01]  /*c030*/  @P0 LDC R15, c[0x0][0xbf0] ;  /* 0x0002fc00ff0f0b82 */ /* 0x000ea20000000800 */
[----:B0-----:R-:W-:-:S05]  /*c040*/  @P0 IMAD.HI.U32 R4, R9, R4, RZ ;  /* 0x0000000409040227 */ /* 0x001fca00078e00ff */
        /* <DEDUP_REMOVED lines=21> */
[----:B------:R-:W-:Y:S02]  /*c1a0*/  ISETP.GE.AND P0, PT, R0, R11, PT ;  /* 0x0000000b0000720c */ /* 0x000fe40003f06270 */
[----:B------:R-:W-:Y:S02]  /*c1b0*/  LEA.HI.X R5, R2, UR5, R3, 0x1, P3 ;  /* 0x0000000502057c11 */ /* 0x000fe400098f0c03 */
[----:B------:R0:W2:Y:S04]  /*c1c0*/  SHFL.IDX PT, R2, R4, RZ, 0x181f ;  /* 0x00181fff04027589 */ /* 0x0000a800000e0000 */
        /* <DEDUP_REMOVED lines=11> */
.L_x_2272:
[----:B------:R-:W-:Y:S05]  /*c280*/  BSYNC B1 ;  /* 0x0000000000017941 */ /* 0x000fea0003800000 */
.L_x_2271:
[----:B---3--:R3:W0:Y:S01]  /*c290*/  SHFL.IDX PT, R0, R5, 0x1, 0x181f ;  /* 0x00381f0005007f89 */ /* 0x00862200000e0000 */
[----:B------:R-:W-:Y:S03]  /*c2a0*/  BSSY B1, `(.L_x_2273) ;  /* 0x000000c000017945 */ /* 0x000fe60003800000 */
[----:B--2-4-:R3:W2:Y:S01]  /*c2b0*/  SHFL.IDX PT, R2, R4, 0x1, 0x181f ;  /* 0x00381f0004027f89 */ /* 0x0146a200000e0000 */
[----:B------:R-:W-:Y:S05]  /*c2c0*/  @P1 BRA `(.L_x_2274) ;  /* 0x0000000000241947 */ /* 0x000fea0003800000 */
        /* <DEDUP_REMOVED lines=9> */
.L_x_2274:
[----:B------:R-:W-:Y:S05]  /*c360*/  BSYNC B1 ;  /* 0x0000000000017941 */ /* 0x000fea0003800000 */
.L_x_2273:
[----:B0-----:R0:W0:Y:S01]  /*c370*/  SHFL.IDX PT, R0, R5, 0x2, 0x181f ;  /* 0x00581f0005007f89 */ /* 0x00102200000e0000 */
[----:B------:R-:W-:Y:S03]  /*c380*/  BSSY B1, `(.L_x_2275) ;  /* 0x000000c000017945 */ /* 0x000fe60003800000 */
[----:B--2-4-:R2:W4:Y:S01]  /*c390*/  SHFL.IDX PT, R2, R4, 0x2, 0x181f ;  /* 0x00581f0004027f89 */ /* 0x01452200000e0000 */
[----:B------:R-:W-:Y:S05]  /*c3a0*/  @P0 BRA `(.L_x_2276) ;  /* 0x0000000000240947 */ /* 0x000fea0003800000 */
        /* <DEDUP_REMOVED lines=9> */
.L_x_2276:
[----:B------:R-:W-:Y:S05]  /*c440*/  BSYNC B1 ;  /* 0x0000000000017941 */ /* 0x000fea0003800000 */
.L_x_2275:
[----:B0-----:R-:W-:Y:S01]  /*c450*/  VIADD R0, R18, 0x60 ;  /* 0x0000006012007836 */ /* 0x001fe20000000000 */
[----:B------:R0:W0:Y:S04]  /*c460*/  SHFL.IDX PT, R6, R5, 0x3, 0x181f ;  /* 0x00781f0005067f89 */ /* 0x00002800000e0000 */
[----:B------:R-:W-:Y:S01]  /*c470*/  ISETP.GE.AND P0, PT, R0, R11, PT ;  /* 0x0000000b0000720c */ /* 0x000fe20003f06270 */
[----:B----4-:R4:W0:-:S12]  /*c480*/  SHFL.IDX PT, R2, R4, 0x3, 0x181f ;  /* 0x00781f0004027f89 */ /* 0x01081800000e0000 */
[----:B----4-:R-:W-:Y:S05]  /*c490*/  @P0 BRA `(.L_x_2265) ;  /* 0x0000000000240947 */ /* 0x010fea0003800000 */
[----:B------:R-:W-:Y:S02]  /*c4a0*/  ULDC UR4, c[0x0][0xac8] ;  /* 0x0002b20000047ab9 */ /* 0x000fe40000000800 */
[----:B------:R-:W-:Y:S02]  /*c4b0*/  ISETP.GE.AND P2, PT, R23, UR4, PT ;  /* 0x0000000417007c0c */ /* 0x000fe4000bf46270 */
[----:B------:R-:W-:-:S11]  /*c4c0*/  ISETP.GE.AND P3, PT, R187, UR4, PT ;  /* 0x00000004bb007c0c */ /* 0x000fd6000bf66270 */
[-C--:B0-23--:R-:W-:Y:S02]  /*c4d0*/  @!P2 LEA R4, P0, R23, R2.reuse, 0x1 ;  /* 0x000000021704a211 */ /* 0x08dfe400078008ff */
[----:B------:R-:W-:Y:S02]  /*c4e0*/  @!P3 LEA R2, P1, R187, R2, 0x1 ;  /* 0x00000002bb02b211 */ /* 0x000fe400078208ff */
[-C--:B------:R-:W-:Y:S02]  /*c4f0*/  @!P2 LEA.HI.X R5, R23, R6.reuse, R230, 0x1, P0 ;  /* 0x000000061705a211 */ /* 0x080fe400000f0ce6 */
[----:B------:R-:W-:-:S03]  /*c500*/  @!P3 LEA.HI.X R3, R187, R6, R229, 0x1, P1 ;  /* 0x00000006bb03b211 */ /* 0x000fc600008f0ce5 */
[----:B------:R4:W-:Y:S04]  /*c510*/  @!P2 ST.E.128 desc[UR56][R4.64], RZ ;  /* 0x000000ff0400a985 */ /* 0x0009e8000c101d38 */
[----:B------:R4:W-:Y:S02]  /*c520*/  @!P3 ST.E.128 desc[UR56][R2.64], RZ ;  /* 0x000000ff0200b985 */ /* 0x0009e4000c101d38 */
.L_x_2265:
[----:B------:R-:W-:Y:S05]  /*c530*/  BSYNC B0 ;  /* 0x0000000000007941 */ /* 0x000fea0003800000 */
.L_x_2255:
[----:B------:R-:W-:Y:S02]  /*c540*/  ULDC UR4, c[0x0][0xc3c] ;  /* 0x00030f0000047ab9 */ /* 0x000fe40000000800 */
[----:B-1----:R-:W-:-:S13]  /*c550*/  ISETP.GE.AND P0, PT, R27, UR4, PT ;  /* 0x000000041b007c0c */ /* 0x002fda000bf06270 */
[----:B------:R-:W-:Y:S05]  /*c560*/  @!P0 BRA `(.L_x_2277) ;  /* 0xffffff48008c8947 */ /* 0x000fea000383ffff */
[----:B------:R-:W-:Y:S05]  /*c570*/  EXIT ;  /* 0x000000000000794d */ /* 0x000fea0003800000 */
.L_x_2218:
[----:B------:R-:W-:-:S08]  /*c580*/  NOP ;  /* 0x0000000000007918 */ /* 0x000fd00000000000 */
[----:B0-----:R-:W0:-:S00]  /*c590*/  USETMAXREG.DEALLOC.CTAPOOL 0x18 ;  /* 0x00000018000079c8 */ /* 0x001e0000080e0500 */
[----:B0-----:R-:W-:Y:S01]  /*c5a0*/  LOP3.LUT R0, R0, 0x3, RZ, 0xc0, !PT ;  /* 0x0000000300007812 */ /* 0x001fe200078ec0ff */
[----:B------:R-:W-:-:S05]  /*c5b0*/  IMAD.MOV.U32 R6, RZ, RZ, RZ ;  /* 0x000000ffff067224 */ /* 0x000fca00078e00ff */
[----:B------:R-:W0:Y:S02]  /*c5c0*/  SHFL.IDX PT, R0, R0, RZ, 0x1f ;  /* 0x00001fff00007589 */ /* 0x000e2400000e0000 */
[----:B0-----:R-:W-:-:S04]  /*c5d0*/  ISETP.NE.AND P0, PT, R0, RZ, PT ;  /* 0x000000ff0000720c */ /* 0x001fc80003f05270 */
[----:B------:R-:W-:-:S05]  /*c5e0*/  P2R R0, PR, RZ, 0x1 ;  /* 0x00000001ff007803 */ /* 0x000fca0000000000 */
[----:B------:R0:W-:Y:S04]  /*c5f0*/  STL [R1+0x5c], R0 ;  /* 0x00005c0001007387 */ /* 0x0001e80000100800 */
        /* <DEDUP_REMOVED lines=10> */
.L_x_2278:
[----:B0-----:R-:W0:Y:S01]  /*c6a0*/  S2R R0, SR_TID.X ;  /* 0x0000000000007919 */ /* 0x001e220000002100 */
[----:B------:R-:W-:Y:S01]  /*c6b0*/  ULDC UR4, c[0x0][0xc3c] ;  /* 0x00030f0000047ab9 */ /* 0x000fe20000000800 */
[----:B------:R-:W1:Y:S01]  /*c6c0*/  S2UR UR6, SR_CTAID.X ;  /* 0x00000000000679c3 */ /* 0x000e620000002500 */
[----:B------:R-:W-:Y:S01]  /*c6d0*/  ULDC UR5, c[0x0][0xc38] ;  /* 0x00030e0000057ab9 */ /* 0x000fe20000000800 */
[----:B0-----:R-:W-:-:S04]  /*c6e0*/  LOP3.LUT R0, R0, 0x1f, RZ, 0xc0, !PT ;  /* 0x0000001f00007812 */ /* 0x001fc800078ec0ff */
[----:B------:R-:W-:-:S04]  /*c6f0*/  ISETP.NE.AND P0, PT, R0, 0x1f, PT ;  /* 0x0000001f0000780c */ /* 0x000fc80003f05270 */
[----:B------:R-:W-:-:S13]  /*c700*/  ISETP.GE.OR P1, PT, R0, UR4, !P0 ;  /* 0x0000000400007c0c */ /* 0x000fda000c726670 */
[----:B------:R-:W0:Y:S08]  /*c710*/  @!P1 LDC.64 R2, c[0x0][0xc80] ;  /* 0x00032000ff029b82 */ /* 0x000e300000000a00 */
[----:B------:R-:W2:Y:S01]  /*c720*/  @!P1 LDC.64 R4, c[0x0][0xc78] ;  /* 0x00031e00ff049b82 */ /* 0x000ea20000000a00 */
[----:B0-----:R-:W-:-:S05]  /*c730*/  @!P1 IMAD.WIDE.U32 R2, R0, 0x4, R2 ;  /* 0x0000000400029825 */ /* 0x001fca00078e0002 */
[----:B------:R2:W3:Y:S02]  /*c740*/  @!P1 LDG.E R6, desc[UR56][R2.64] ;  /* 0x0000003802069981 */ /* 0x0004e4000c1e1900 */
[----:B--2---:R-:W-:-:S04]  /*c750*/  @!P1 IMAD.WIDE.U32 R2, R0, 0x4, R4 ;  /* 0x0000000400029825 */ /* 0x004fc800078e0004 */
[----:B------:R-:W-:-:S06]  /*c760*/  IMAD.MOV.U32 R5, RZ, RZ, RZ ;  /* 0x000000ffff057224 */ /* 0x000fcc00078e00ff */
        /* <DEDUP_REMOVED lines=28> */
[----:B------:R-:W-:Y:S01]  /*c930*/  IMAD.MOV.U32 R7, RZ, RZ, R4 ;  /* 0x000000ffff077224 */ /* 0x000fe200078e0004 */
[----:B------:R-:W-:Y:S01]  /*c940*/  UMOV UR4, URZ ;  /* 0x0000003f00047c82 */ /* 0x000fe20008000000 */
[----:B------:R-:W-:-:S05]  /*c950*/  ULDC UR5, c[0x0][0xc38] ;  /* 0x00030e0000057ab9 */ /* 0x000fca0000000800 */
.L_x_2282:
        /* <DEDUP_REMOVED lines=39> */
.L_x_2280:
        /* <DEDUP_REMOVED lines=10> */
[----:B------:R-:W-:-:S06]  /*cc70*/  VIADD R8, R10, 0xffffffff ;  /* 0xffffffff0a087836 */ /* 0x000fcc0000000000 */
[----:B------:R3:W4:Y:S02]  /*cc80*/  SHFL.IDX PT, R8, R3, R8, 0x1f ;  /* 0x00001f0803087589 */ /* 0x00072400000e0000 */
.L_x_2283:
[----:B---34-:R-:W-:Y:S01]  /*cc90*/  IMAD R3, R8, UR5, R9 ;  /* 0x0000000508037c24 */ /* 0x018fe2000f8e0209 */
[----:B-1----:R-:W-:Y:S01]  /*cca0*/  ISETP.NE.AND P0, PT, R7, 0x1, PT ;  /* 0x000000010700780c */ /* 0x002fe20003f05270 */
[----:B------:R-:W-:-:S03]  /*ccb0*/  VIADD R13, R10, UR4 ;  /* 0x000000040a0d7c36 */ /* 0x000fc60008000000 */
[----:B------:R1:W-:Y:S01]  /*ccc0*/  STL [R1], R3 ;  /* 0x0000000301007387 */ /* 0x0003e20000100800 */
[----:B0-----:R-:W-:-:S03]  /*ccd0*/  IADD3 R5, -R3, UR6, RZ ;  /* 0x0000000603057c10 */ /* 0x001fc6000fffe1ff */
[----:B------:R1:W-:Y:S05]  /*cce0*/  STL [R1+0xc], R13 ;  /* 0x00000c0d01007387 */ /* 0x0003ea0000100800 */
[----:B------:R-:W-:Y:S05]  /*ccf0*/  @!P0 BRA `(.L_x_2284) ;  /* 0x0000000000e08947 */ /* 0x000fea0003800000 */
[----:B--2---:R-:W-:Y:S01]  /*cd00*/  IABS R6, R4 ;  /* 0x0000000400067213 */ /* 0x004fe20000000000 */
[----:B------:R-:W-:Y:S01]  /*cd10*/  IMAD.MOV.U32 R2, RZ, RZ, RZ ;  /* 0x000000ffff027224 */ /* 0x000fe200078e00ff */
[----:B------:R-:W-:Y:S02]  /*cd20*/  IABS R8, R7 ;  /* 0x0000000700087213 */ /* 0x000fe40000000000 */
[----:B------:R-:W0:Y:S08]  /*cd30*/  I2F.RP R9, R6 ;  /* 0x0000000600097306 */ /* 0x000e300000209400 */
[----:B------:R-:W-:Y:S08]  /*cd40*/  I2F.RP R12, R8 ;  /* 0x00000008000c7306 */ /* 0x000ff00000209400 */
[----:B0-----:R-:W1:Y:S02]  /*cd50*/  MUFU.RCP R9, R9 ;  /* 0x0000000900097308 */ /* 0x001e640000001000 */
[----:B-1----:R-:W-:-:S06]  /*cd60*/  VIADD R3, R9, 0xffffffe ;  /* 0x0ffffffe09037836 */ /* 0x002fcc0000000000 */
[----:B------:R-:W0:Y:S02]  /*cd70*/  F2I.FTZ.U32.TRUNC.NTZ R3, R3 ;  /* 0x0000000300037305 */ /* 0x000e24000021f000 */
[----:B0-----:R-:W-:-:S04]  /*cd80*/  IMAD.MOV R11, RZ, RZ, -R3 ;  /* 0x000000ffff0b7224 */ /* 0x001fc800078e0a03 */
[----:B------:R-:W-:-:S04]  /*cd90*/  IMAD R11, R11, R6, RZ ;  /* 0x000000060b0b7224 */ /* 0x000fc800078e02ff */
[----:B------:R-:W-:Y:S01]  /*cda0*/  IMAD.HI.U32 R10, R3, R11, R2 ;  /* 0x0000000b030a7227 */ /* 0x000fe200078e0002 */
[----:B------:R-:W-:Y:S01]  /*cdb0*/  IABS R11, R5 ;  /* 0x00000005000b7213 */ /* 0x000fe20000000000 */
[----:B------:R-:W0:Y:S01]  /*cdc0*/  MUFU.RCP R2, R12 ;  /* 0x0000000c00027308 */ /* 0x000e220000001000 */
[----:B------:R-:W-:-:S03]  /*cdd0*/  IABS R3, R4 ;  /* 0x0000000400037213 */ /* 0x000fc60000000000 */
[----:B------:R-:W-:-:S04]  /*cde0*/  IMAD.HI.U32 R9, R10, R11, RZ ;  /* 0x0000000b0a097227 */ /* 0x000fc800078e00ff */
[----:B------:R-:W-:-:S04]  /*cdf0*/  IMAD.MOV R14, RZ, RZ, -R3 ;  /* 0x000000ffff0e7224 */ /* 0x000fc800078e0a03 */
[----:B------:R-:W-:Y:S02]  /*ce00*/  IMAD R11, R9, R14, R11 ;  /* 0x0000000e090b7224 */ /* 0x000fe400078e020b */
[----:B0-----:R-:W-:-:S03]  /*ce10*/  VIADD R3, R2, 0xffffffe ;  /* 0x0ffffffe02037836 */ /* 0x001fc60000000000 */
[----:B------:R-:W-:Y:S01]  /*ce20*/  ISETP.GT.U32.AND P1, PT, R6, R11, PT ;  /* 0x0000000b0600720c */ /* 0x000fe20003f24070 */
[----:B------:R-:W-:Y:S02]  /*ce30*/  IMAD.MOV.U32 R2, RZ, RZ, RZ ;  /* 0x000000ffff027224 */ /* 0x000fe400078e00ff */
[----:B------:R-:W0:Y:S10]  /*ce40*/  F2I.FTZ.U32.TRUNC.NTZ R3, R3 ;  /* 0x0000000300037305 */ /* 0x000e34000021f000 */
[----:B------:R-:W-:-:S02]  /*ce50*/  @!P1 IMAD.IADD R11, R11, 0x1, -R6 ;  /* 0x000000010b0b9824 */ /* 0x000fc400078e0a06 */
[----:B------:R-:W-:Y:S01]  /*ce60*/  @!P1 VIADD R9, R9, 0x1 ;  /* 0x0000000109099836 */ /* 0x000fe20000000000 */
[----:B------:R-:W-:Y:S02]  /*ce70*/  ISETP.NE.AND P1, PT, R4, RZ, PT ;  /* 0x000000ff0400720c */ /* 0x000fe40003f25270 */
[----:B------:R-:W-:Y:S01]  /*ce80*/  ISETP.GE.U32.AND P0, PT, R11, R6, PT ;  /* 0x000000060b00720c */ /* 0x000fe20003f06070 */
[----:B0-----:R-:W-:-:S04]  /*ce90*/  IMAD.MOV R11, RZ, RZ, -R3 ;  /* 0x000000ffff0b7224 */ /* 0x001fc800078e0a03 */
[----:B------:R-:W-:-:S04]  /*cea0*/  IMAD R11, R11, R8, RZ ;  /* 0x000000080b0b7224 */ /* 0x000fc800078e02ff */
[----:B------:R-:W-:Y:S01]  /*ceb0*/  IMAD.HI.U32 R6, R3, R11, R2 ;  /* 0x0000000b03067227 */ /* 0x000fe200078e0002 */
[----:B------:R-:W-:-:S03]  /*cec0*/  LOP3.LUT R2, R5, R4, RZ, 0x3c, !PT ;  /* 0x0000000405027212 */ /* 0x000fc600078e3cff */
[----:B------:R-:W-:Y:S01]  /*ced0*/  @P0 VIADD R9, R9, 0x1 ;  /* 0x0000000109090836 */ /* 0x000fe20000000000 */
[----:B------:R-:W-:Y:S02]  /*cee0*/  ISETP.GE.AND P2, PT, R2, RZ, PT ;  /* 0x000000ff0200720c */ /* 0x000fe40003f46270 */
[----:B------:R-:W-:-:S05]  /*cef0*/  IABS R2, R7 ;  /* 0x0000000700027213 */ /* 0x000fca0000000000 */
[----:B------:R-:W-:-:S06]  /*cf00*/  IMAD.MOV R2, RZ, RZ, -R2 ;  /* 0x000000ffff027224 */ /* 0x000fcc00078e0a02 */
[----:B------:R-:W-:Y:S01]  /*cf10*/  @!P2 IMAD.MOV R9, RZ, RZ, -R9 ;  /* 0x000000ffff09a224 */ /* 0x000fe200078e0a09 */
[----:B------:R-:W-:-:S04]  /*cf20*/  @!P1 LOP3.LUT R9, RZ, R4, RZ, 0x33, !PT ;  /* 0x00000004ff099212 */ /* 0x000fc800078e33ff */
[----:B------:R-:W-:-:S05]  /*cf30*/  IABS R3, R9 ;  /* 0x0000000900037213 */ /* 0x000fca0000000000 */
        /* <DEDUP_REMOVED lines=12> */
[--C-:B------:R-:W-:Y:S02]  /*d000*/  IMAD.MOV R2, RZ, RZ, -R6.reuse ;  /* 0x000000ffff027224 */ /* 0x100fe400078e0a06 */
[C---:B------:R-:W-:Y:S02]  /*d010*/  IMAD R6, R7.reuse, 0x1000000, R6 ;  /* 0x0100000007067824 */ /* 0x040fe400078e0206 */
[--C-:B------:R-:W-:Y:S02]  /*d020*/  IMAD R7, R7, R2, R9.reuse ;  /* 0x0000000207077224 */ /* 0x100fe400078e0209 */
[----:B------:R-:W-:Y:S02]  /*d030*/  IMAD.MOV R2, RZ, RZ, -R9 ;  /* 0x000000ffff027224 */ /* 0x000fe400078e0a09 */
[----:B------:R-:W-:Y:S02]  /*d040*/  IMAD R3, R7, 0x10000, R6 ;  /* 0x0001000007037824 */ /* 0x000fe400078e0206 */
[----:B------:R-:W-:-:S03]  /*d050*/  IMAD R2, R4, R2, R5 ;  /* 0x0000000204027224 */ /* 0x000fc600078e0205 */
[----:B------:R0:W-:Y:S01]  /*d060*/  STL [R1+0x8], R3 ;  /* 0x0000080301007387 */ /* 0x0001e20000100800 */
[----:B------:R-:W-:Y:S05]  /*d070*/  BRA `(.L_x_2285) ;  /* 0x0000000000f47947 */ /* 0x000fea0003800000 */
.L_x_2284:
[----:B-1----:R-:W0:Y:S02]  /*d080*/  LDC.64 R2, c[0x0][0xc90] ;  /* 0x00032400ff027b82 */ /* 0x002e240000000a00 */
[----:B0-----:R-:W-:-:S05]  /*d090*/  IMAD.WIDE R2, R13, 0x4, R2 ;  /* 0x000000040d027825 */ /* 0x001fca00078e0202 */
[----:B------:R0:W2:Y:S02]  /*d0a0*/  LDG.E R7, desc[UR56][R2.64] ;  /* 0x0000003802077981 */ /* 0x0000a4000c1e1900 */
        /* <DEDUP_REMOVED lines=29> */
[----:B------:R-:W-:-:S04]  /*d280*/  VIADDMNMX R7, R10, UR5, R7, PT ;  /* 0x000000050a077c46 */ /* 0x000fc8000b800107 */
[-C--:B------:R-:W-:Y:S02]  /*d290*/  IABS R9, R7.reuse ;  /* 0x0000000700097213 */ /* 0x080fe40000000000 */
        /* <DEDUP_REMOVED lines=11> */
[----:B------:R-:W-:Y:S02]  /*d350*/  LOP3.LUT R3, R5, R7, RZ, 0x3c, !PT ;  /* 0x0000000705037212 */ /* 0x000fe400078e3cff */
[----:B------:R-:W-:Y:S01]  /*d360*/  IADD3 R5, R8, 0x1000000, R5 ;  /* 0x0100000008057810 */ /* 0x000fe20007ffe005 */
        /* <DEDUP_REMOVED lines=10> */
[----:B------:R-:W-:Y:S01]  /*d410*/  @!P1 LOP3.LUT R2, RZ, R7, RZ, 0x33, !PT ;  /* 0x00000007ff029212 */ /* 0x000fe200078e33ff */
[----:B------:R-:W-:-:S04]  /*d420*/  IMAD.MOV R7, RZ, RZ, -R7 ;  /* 0x000000ffff077224 */ /* 0x000fc800078e0a07 */
[----:B------:R-:W-:-:S05]  /*d430*/  IMAD R3, R2, R7, R5 ;  /* 0x0000000702037224 */ /* 0x000fca00078e0205 */
[----:B------:R1:W-:Y:S02]  /*d440*/  STL [R1+0x8], R3 ;  /* 0x0000080301007387 */ /* 0x0003e40000100800 */
.L_x_2285:
[----:B01----:R-:W-:-:S05]  /*d450*/  LOP3.LUT R3, RZ, R2, RZ, 0x33, !PT ;  /* 0x00000002ff037212 */ /* 0x003fca00078e33ff */
[----:B------:R-:W-:-:S05]  /*d460*/  IMAD.IADD R2, R4, 0x1, R3 ;  /* 0x0000000104027824 */ /* 0x000fca00078e0203 */
[----:B------:R1:W-:Y:S01]  /*d470*/  STL [R1+0x4], R2 ;  /* 0x0000040201007387 */ /* 0x0003e20000100800 */
[----:B------:R-:W-:Y:S05]  /*d480*/  BRA `(.L_x_2286) ;  /* 0x0000000000107947 */ /* 0x000fea0003800000 */
.L_x_2281:
[----:B------:R-:W-:Y:S01]  /*d490*/  IMAD.U32 R2, RZ, RZ, UR6 ;  /* 0x00000006ff027e24 */ /* 0x000fe2000f8e00ff */
[----:B------:R0:W-:Y:S04]  /*d4a0*/  STL [R1+0x4], RZ ;  /* 0x000004ff01007387 */ /* 0x0001e80000100800 */
[----:B------:R0:W-:Y:S04]  /*d4b0*/  STL [R1+0x8], RZ ;  /* 0x000008ff01007387 */ /* 0x0001e80000100800 */
[----:B------:R0:W-:Y:S02]  /*d4c0*/  STL [R1], R2 ;  /* 0x0000000201007387 */ /* 0x0001e40000100800 */
.L_x_2286:
        /* <DEDUP_REMOVED lines=10> */
.L_x_2279:
[----:B0-2---:R-:W2:Y:S01]  /*d570*/  LDL R0, [R1+0xc] ;  /* 0x00000c0001007983 */ /* 0x005ea20000100800 */
[----:B------:R-:W-:Y:S01]  /*d580*/  ULDC UR4, c[0x0][0xc3c] ;  /* 0x00030f0000047ab9 */ /* 0x000fe20000000800 */
[----:B------:R-:W-:Y:S02]  /*d590*/  IMAD.MOV.U32 R19, RZ, RZ, RZ ;  /* 0x000000ffff137224 */ /* 0x000fe400078e00ff */
[----:B------:R0:W-:Y:S01]  /*d5a0*/  STL [R1+0x48], RZ ;  /* 0x000048ff01007387 */ /* 0x0001e20000100800 */
[----:B--2---:R-:W-:Y:S01]  /*d5b0*/  ISETP.GE.AND P0, PT, R0, UR4, PT ;  /* 0x0000000400007c0c */ /* 0x004fe2000bf06270 */
[----:B------:R-:W-:-:S05]  /*d5c0*/  IMAD.MOV.U32 R0, RZ, RZ, 0x1 ;  /* 0x00000001ff007424 */ /* 0x000fca00078e00ff */
[----:B------:R0:W-:Y:S07]  /*d5d0*/  STL [R1+0x14], R0 ;  /* 0x0000140001007387 */ /* 0x0001ee0000100800 */
[----:B------:R-:W-:Y:S05]  /*d5e0*/  @P0 BRA `(.L_x_2287) ;  /* 0x0000005c004c0947 */ /* 0x000fea0003800000 */
[----:B---3--:R-:W2:Y:S01]  /*d5f0*/  S2R R5, SR_TID.X ;  /* 0x0000000000057919 */ /* 0x008ea20000002100 */
        /* <DEDUP_REMOVED lines=9> */
[----:B0-----:R-:W-:-:S05]  /*d690*/  IMAD.SHL.U32 R0, R5, 0x8, RZ ;  /* 0x0000000805007824 */ /* 0x001fca00078e00ff */
[C---:B-1----:R-:W-:Y:S02]  /*d6a0*/  LOP3.LUT R2, R0.reuse, 0x1f8, RZ, 0xc0, !PT ;  /* 0x000001f800027812 */ /* 0x042fe400078ec0ff */
        /* <DEDUP_REMOVED lines=14> */
.L_x_2391:
[----:B------:R-:W2:Y:S01]  /*d790*/  LDL R0, [R1+0xc] ;  /* 0x00000c0001007983 */ /* 0x000ea20000100800 */
[----:B------:R-:W2:Y:S01]  /*d7a0*/  LDC.64 R2, c[0x0][0xc88] ;  /* 0x00032200ff027b82 */ /* 0x000ea20000000a00 */
[----:B------:R-:W-:Y:S05]  /*d7b0*/  YIELD ;  /* 0x0000000000007946 */ /* 0x000fea0003800000 */
[----:B------:R-:W-:Y:S01]  /*d7c0*/  ULDC.64 UR4, c[0x0][0xa28] ;  /* 0x00028a0000047ab9 */ /* 0x000fe20000000a00 */
[----:B01----:R-:W-:Y:S01]  /*d7d0*/  IMAD.MOV.U32 R6, RZ, RZ, RZ ;  /* 0x000000ffff067224 */ /* 0x003fe200078e00ff */
        /* <DEDUP_REMOVED lines=14> */
[----:B------:R0:W-:Y:S01]  /*d8c0*/  STL [R1+0x44], R4 ;  /* 0x0000440401007387 */ /* 0x0001e20000100800 */
        /* <DEDUP_REMOVED lines=32> */
[----:B------:R-:W0:Y:S04]  /*dad0*/  LDG.E R7, desc[UR56][R2.64] ;  /* 0x0000003802077981 */ /* 0x000e28000c1e1900 */
[----:B------:R-:W0:Y:S02]  /*dae0*/  LDG.E R2, desc[UR56][R2.64+0x4] ;  /* 0x0000043802027981 */ /* 0x000e24000c1e1900 */
[----:B0-----:R-:W-:-:S05]  /*daf0*/  IMAD.IADD R9, R2, 0x1, -R7 ;  /* 0x0000000102097824 */ /* 0x001fca00078e0a07 */
[----:B------:R1:W-:Y:S02]  /*db00*/  STL [R1+0x38], R9 ;  /* 0x0000380901007387 */ /* 0x0003e40000100800 */
.L_x_2288:
[----:B------:R-:W2:Y:S01]  /*db10*/  LDL.LU R7, [R1+0x8] ;  /* 0x0000080001077983 */ /* 0x000ea20000300800 */
[----:B------:R-:W-:Y:S02]  /*db20*/  ULDC.64 UR4, c[0x0][0xa20] ;  /* 0x0002880000047ab9 */ /* 0x000fe40000000a00 */
[----:B------:R-:W-:-:S04]  /*db30*/  ISETP.NE.U32.AND P1, PT, RZ, UR4, PT ;  /* 0x00000004ff007c0c */ /* 0x000fc8000bf25070 */
[----:B------:R-:W-:Y:S02]  /*db40*/  ISETP.NE.AND.EX P1, PT, RZ, UR5, PT, P1 ;  /* 0x00000005ff007c0c */ /* 0x000fe4000bf25310 */
[C---:B--2---:R-:W-:Y:S02]  /*db50*/  LOP3.LUT R2, R7.reuse, 0xff000000, RZ, 0xc0, !PT ;  /* 0xff00000007027812 */ /* 0x044fe400078ec0ff */
        /* <DEDUP_REMOVED lines=10> */
[----:B--2---:R-:W-:-:S05]  /*dc00*/  IADD3.X R7, R10, UR5, RZ, P0, !PT ;  /* 0x000000050a077c10 */ /* 0x004fca00087fe4ff */
[----:B------:R3:W5:Y:S01]  /*dc10*/  LDG.E R6, desc[UR56][R6.64] ;  /* 0x0000003806067981 */ /* 0x000762000c1e1900 */
[----:B------:R-:W-:Y:S05]  /*dc20*/  BRA `(.L_x_2290) ;  /* 0x0000000000107947 */ /* 0x000fea0003800000 */
.L_x_2289:
[----:B------:R-:W-:Y:S05]  /*dc30*/  @!P0 BRA `(.L_x_2290) ;  /* 0x00000000000c8947 */ /* 0x000fea0003800000 */
[----:B------:R-:W3:Y:S04]  /*dc40*/  LDG.E R6, desc[UR56][R4.64] ;  /* 0x0000003804067981 */ /* 0x000ee8000c1e1900 */
[----:B------:R-:W3:Y:S02]  /*dc50*/  LDG.E R4, desc[UR56][R4.64+0x4] ;  /* 0x0000043804047981 */ /* 0x000ee4000c1e1900 */
[----:B---3--:R-:W-:-:S07]  /*dc60*/  IMAD.IADD R6, R4, 0x1, -R6 ;  /* 0x0000000104067824 */ /* 0x008fce00078e0a06 */
.L_x_2290:
[----:B------:R-:W4:Y:S01]  /*dc70*/  LDL R5, [R1+0x4] ;  /* 0x0000040001057983 */ /* 0x000f220000100800 */
[----:B-----5:R-:W-:Y:S01]  /*dc80*/  IMAD.IADD R6, R6, 0x1, -R0 ;  /* 0x0000000106067824 */ /* 0x020fe200078e0a00 */
[----:B------:R-:W-:Y:S01]  /*dc90*/  BSSY B0, `(.L_x_2291) ;  /* 0x000003a000007945 */ /* 0x000fe20003800000 */
[----:B------:R-:W0:Y:S02]  /*dca0*/  LDC R0, c[0x0][0x448] ;  /* 0x00011200ff007b82 */ /* 0x000e240000000800 */
[----:B0-----:R-:W-:-:S13]  /*dcb0*/  ISETP.NE.AND P0, PT, R0, 0x1, PT ;  /* 0x000000010000780c */ /* 0x001fda0003f05270 */
[----:B--2---:R-:W0:Y:S08]  /*dcc0*/  @P0 LDC R3, c[0x0][0x44c] ;  /* 0x00011300ff030b82 */ /* 0x004e300000000800 */
[----:B------:R-:W2:Y:S01]  /*dcd0*/  @P0 LDC R4, c[0x0][0x450] ;  /* 0x00011400ff040b82 */ /* 0x000ea20000000800 */
[----:B----4-:R-:W-:Y:S02]  /*dce0*/  IMAD.SHL.U32 R0, R5, 0x80, RZ ;  /* 0x0000008005007824 */ /* 0x010fe400078e00ff */
[----:B------:R-:W-:-:S02]  /*dcf0*/  IMAD.MOV.U32 R5, RZ, RZ, RZ ;  /* 0x000000ffff057224 */ /* 0x000fc400078e00ff */
[----:B------:R-:W-:Y:S02]  /*dd00*/  VIADD R0, R0, 0x7f ;  /* 0x0000007f00007836 */ /* 0x000fe40000000000 */
[----:B------:R-:W-:Y:S02]  /*dd10*/  IMAD.MOV.U32 R10, RZ, RZ, R5 ;  /* 0x000000ffff0a7224 */ /* 0x000fe400078e0005 */
[----:B0-----:R-:W-:-:S05]  /*dd20*/  @P0 IMAD.HI.U32 R3, R0, R3, RZ ;  /* 0x0000000300030227 */ /* 0x001fca00078e00ff */
[----:B--2---:R-:W-:Y:S02]  /*dd30*/  @P0 SHF.R.U32.HI R0, RZ, R4, R3 ;  /* 0x00000004ff000219 */ /* 0x004fe40000011603 */
[C---:B------:R-:W-:Y:S01]  /*dd40*/  IADD3 R3, R6.reuse, 0x80, -R9 ;  /* 0x0000008006037810 */ /* 0x040fe20007ffe809 */
[----:B------:R-:W-:Y:S01]  /*dd50*/  VIADD R6, R6, 0x7f ;  /* 0x0000007f06067836 */ /* 0x000fe20000000000 */
[----:B-1----:R-:W-:-:S03]  /*dd60*/  LOP3.LUT R9, R2, 0xff, RZ, 0xc0, !PT ;  /* 0x000000ff02097812 */ /* 0x002fc600078ec0ff */
[----:B------:R-:W-:Y:S01]  /*dd70*/  IMAD.IADD R0, R3, 0x1, R0 ;  /* 0x0000000103007824 */ /* 0x000fe200078e0200 */
[----:B------:R-:W-:-:S04]  /*dd80*/  SHF.R.S32.HI R3, RZ, 0x1f, R6 ;  /* 0x0000001fff037819 */ /* 0x000fc80000011406 */
[----:B------:R-:W-:Y:S02]  /*dd90*/  SHF.R.S32.HI R4, RZ, 0x1f, R0 ;  /* 0x0000001fff047819 */ /* 0x000fe40000011400 */
[----:B------:R-:W-:Y:S02]  /*dda0*/  LEA.HI R3, R3, R6, RZ, 0x7 ;  /* 0x0000000603037211 */ /* 0x000fe400078f38ff */
[----:B------:R-:W-:Y:S02]  /*ddb0*/  LEA.HI R4, R4, R0, RZ, 0x7 ;  /* 0x0000000004047211 */ /* 0x000fe400078f38ff */
[----:B------:R-:W-:Y:S02]  /*ddc0*/  SHF.R.U32.HI R0, RZ, 0x10, R2 ;  /* 0x00000010ff007819 */ /* 0x000fe40000011602 */
[----:B------:R-:W-:Y:S02]  /*ddd0*/  SHF.R.S32.HI R3, RZ, 0x7, R3 ;  /* 0x00000007ff037819 */ /* 0x000fe40000011403 */
[----:B------:R-:W-:-:S02]  /*dde0*/  ISETP.NE.AND P0, PT, R0, RZ, PT ;  /* 0x000000ff0000720c */ /* 0x000fc40003f05270 */
[----:B------:R-:W-:-:S04]  /*ddf0*/  SHF.R.S32.HI R4, RZ, 0x7, R4 ;  /* 0x00000007ff047819 */ /* 0x000fc80000011404 */
[----:B------:R-:W-:-:S04]  /*de00*/  VIMNMX R8, R3, R4, PT ;  /* 0x0000000403087248 */ /* 0x000fc80003fe0100 */
[----:B------:R-:W-:Y:S01]  /*de10*/  ISETP.GE.AND P1, PT, R8, 0x1, PT ;  /* 0x000000010800780c */ /* 0x000fe20003f26270 */
[----:B------:R0:W-:Y:S02]  /*de20*/  STL [R1+0x30], R8 ;  /* 0x0000300801007387 */ /* 0x0001e40000100800 */
[----:B------:R-:W1:Y:S02]  /*de30*/  @!P0 LDC R0, c[0x0][0x9f0] ;  /* 0x00027c00ff008b82 */ /* 0x000e640000000800 */
[----:B------:R0:W-:Y:S04]  /*de40*/  STL [R1+0x3c], R5 ;  /* 0x00003c0501007387 */ /* 0x0001e80000100800 */
[----:B------:R0:W-:Y:S04]  /*de50*/  STL [R1+0x58], R9 ;  /* 0x0000580901007387 */ /* 0x0001e80000100800 */
[----:B------:R-:W-:Y:S05]  /*de60*/  @!P1 BRA `(.L_x_2292) ;  /* 0x0000000000709947 */ /* 0x000fea0003800000 */
[----:B-1----:R-:W-:-:S04]  /*de70*/  IABS R4, R0 ;  /* 0x0000000000047213 */ /* 0x002fc80000000000 */
[----:B------:R-:W1:Y:S08]  /*de80*/  I2F.RP R2, R4 ;  /* 0x0000000400027306 */ /* 0x000e700000209400 */
[----:B-1----:R-:W1:Y:S02]  /*de90*/  MUFU.RCP R2, R2 ;  /* 0x0000000200027308 */ /* 0x002e640000001000 */
[----:B-1----:R-:W-:-:S06]  /*dea0*/  VIADD R2, R2, 0xffffffe ;  /* 0x0ffffffe02027836 */ /* 0x002fcc0000000000 */
[----:B------:R-:W1:Y:S02]  /*deb0*/  F2I.FTZ.U32.TRUNC.NTZ R3, R2 ;  /* 0x0000000200037305 */ /* 0x000e64000021f000 */
[----:B-1----:R-:W-:-:S04]  /*dec0*/  IMAD.MOV R2, RZ, RZ, -R3 ;  /* 0x000000ffff027224 */ /* 0x002fc800078e0a03 */
[----:B0-----:R-:W-:Y:S02]  /*ded0*/  IMAD R5, R2, R4, RZ ;  /* 0x0000000402057224 */ /* 0x001fe400078e02ff */
[----:B------:R-:W-:-:S04]  /*dee0*/  IMAD.MOV.U32 R2, RZ, RZ, RZ ;  /* 0x000000ffff027224 */ /* 0x000fc800078e00ff */
[----:B---3--:R-:W-:Y:S01]  /*def0*/  IMAD.HI.U32 R7, R3, R5, R2 ;  /* 0x0000000503077227 */ /* 0x008fe200078e0002 */
        /* <DEDUP_REMOVED lines=19> */
.L_x_2292:
[----:B------:R-:W-:Y:S05]  /*e030*/  BSYNC B0 ;  /* 0x0000000000007941 */ /* 0x000fea0003800000 */
.L_x_2291:
[----:B-1----:R-:W-:Y:S01]  /*e040*/  IMAD.MOV.U32 R0, RZ, RZ, R10 ;  /* 0x000000ffff007224 */ /* 0x002fe200078e000a */
[----:B------:R-:W-:Y:S03]  /*e050*/  BSSY B7, `(.L_x_2293) ;  /* 0x000040d000077945 */ /* 0x000fe60003800000 */
[----:B------:R-:W-:-:S05]  /*e060*/  IMAD R2, R9, R0, RZ ;  /* 0x0000000009027224 */ /* 0x000fca00078e02ff */
[----:B------:R-:W-:Y:S01]  /*e070*/  VIADDMNMX R0, R2, R0, R8, PT ;  /* 0x0000000002007246 */ /* 0x000fe20003800108 */
[----:B------:R1:W-:Y:S03]  /*e080*/  STL [R1+0x28], R2 ;  /* 0x0000280201007387 */ /* 0x0003e60000100800 */
[----:B------:R-:W-:Y:S01]  /*e090*/  ISETP.GT.AND P0, PT, R0, R2, PT ;  /* 0x000000020000720c */ /* 0x000fe20003f04270 */
[----:B------:R1:W-:-:S12]  /*e0a0*/  STL [R1+0x40], R0 ;  /* 0x0000400001007387 */ /* 0x0003d80000100800 */
[----:B------:R-:W-:Y:S05]  /*e0b0*/  @P0 BRA `(.L_x_2294) ;  /* 0x0000000000480947 */ /* 0x000fea0003800000 */
[----:B-1----:R-:W1:Y:S02]  /*e0c0*/  S2R R0, SR_TID.X ;  /* 0x0000000000007919 */ /* 0x002e640000002100 */
[----:B-1----:R-:W-:-:S04]  /*e0d0*/  LOP3.LUT R0, R0, 0x7f, RZ, 0xc0, !PT ;  /* 0x0000007f00007812 */ /* 0x002fc800078ec0ff */
[----:B------:R-:W-:-:S13]  /*e0e0*/  ISETP.NE.AND P0, PT, R0, RZ, PT ;  /* 0x000000ff0000720c */ /* 0x000fda0003f05270 */
[----:B------:R-:W-:Y:S05]  /*e0f0*/  @P0 BRA `(.L_x_2295) ;  /* 0x0000004000080947 */ /* 0x000fea0003800000 */
[----:B------:R-:W1:Y:S01]  /*e100*/  S2R R3, SR_LANEID ;  /* 0x0000000000037919 */ /* 0x000e620000000000 */
[----:B------:R-:W-:Y:S02]  /*e110*/  VOTEU.ANY UR4, UPT, PT ;  /* 0x0000000000047886 */ /* 0x000fe400038e0100 */
[----:B------:R-:W1:Y:S08]  /*e120*/  FLO.U32 R0, UR4 ;  /* 0x0000000400007d00 */ /* 0x000e7000080e0000 */
[----:B0-----:R-:W0:Y:S01]  /*e130*/  POPC R5, UR4 ;  /* 0x0000000400057d09 */ /* 0x001e220008000000 */
[----:B-1----:R-:W-:-:S02]  /*e140*/  ISETP.EQ.U32.AND P0, PT, R0, R3, PT ;  /* 0x000000030000720c */ /* 0x002fc40003f02070 */
[----:B------:R-:W0:Y:S11]  /*e150*/  LDC.64 R2, c[0x0][0xc60] ;  /* 0x00031800ff027b82 */ /* 0x000e360000000a00 */
[----:B0-----:R-:W4:Y:S01]  /*e160*/  @P0 ATOMG.E.ADD.STRONG.GPU PT, R3, desc[UR56][R2.64], R5 ;  /* 0x00000005020309a8 */ /* 0x001f2200081ee1f8 */
[----:B------:R-:W0:Y:S02]  /*e170*/  S2R R4, SR_LTMASK ;  /* 0x0000000000047919 */ /* 0x000e240000003900 */
[----:B0-----:R-:W-:-:S04]  /*e180*/  LOP3.LUT R4, R4, UR4, RZ, 0xc0, !PT ;  /* 0x0000000404047c12 */ /* 0x001fc8000f8ec0ff */
[----:B---3--:R-:W0:Y:S01]  /*e190*/  POPC R7, R4 ;  /* 0x0000000400077309 */ /* 0x008e220000000000 */
[----:B----4-:R-:W0:Y:S02]  /*e1a0*/  SHFL.IDX PT, R0, R3, R0, 0x1f ;  /* 0x00001f0003007589 */ /* 0x010e2400000e0000 */
[----:B0-----:R-:W-:-:S05]  /*e1b0*/  IADD3 R0, R0, UR36, R7 ;  /* 0x0000002400007c10 */ /* 0x001fca000fffe007 */
[----:B------:R4:W-:Y:S01]  /*e1c0*/  STL [R1], R0 ;  /* 0x0000000001007387 */ /* 0x0009e20000100800 */
[----:B------:R-:W-:Y:S05]  /*e1d0*/  BRA `(.L_x_2295) ;  /* 0x0000003c00d07947 */ /* 0x000fea0003800000 */
.L_x_2294:
[----:B-1----:R-:W-:Y:S01]  /*e1e0*/  VIADD R0, R18, 0x1c400 ;  /* 0x0001c40012007836 */ /* 0x002fe20000000000 */
[----:B------:R-:W-:Y:S04]  /*e1f0*/  BSSY B6, `(.L_x_2296) ;  /* 0x0000013000067945 */ /* 0x000fe80003800000 */
[----:B------:R-:W-:-:S13]  /*e200*/  LOP3.LUT P0, RZ, R0, 0x3ff, RZ, 0xc0, !PT ;  /* 0x000003ff00ff7812 */ /* 0x000fda000780c0ff */
        /* <DEDUP_REMOVED lines=9> */
[----:B---3--:R-:W-:-:S02]  /*e2a0*/  IMAD.U32 R7, RZ, RZ, UR9 ;  /* 0x00000009ff077e24 */ /* 0x008fc4000f8e00ff */
[----:B--2---:R-:W-:Y:S02]  /*e2b0*/  IMAD.U32 R10, RZ, RZ, UR4 ;  /* 0x00000004ff0a7e24 */ /* 0x004fe4000f8e00ff */
[----:B------:R-:W-:Y:S02]  /*e2c0*/  IMAD.U32 R11, RZ, RZ, UR5 ;  /* 0x00000005ff0b7e24 */ /* 0x000fe4000f8e00ff */
[----:B------:R-:W-:Y:S02]  /*e2d0*/  IMAD.MOV.U32 R8, RZ, RZ, 0x70 ;  /* 0x00000070ff087424 */ /* 0x000fe400078e00ff */
[----:B------:R-:W-:Y:S02]  /*e2e0*/  IMAD.MOV.U32 R12, RZ, RZ, 0x1 ;  /* 0x00000001ff0c7424 */ /* 0x000fe400078e00ff */
[----:B------:R-:W-:-:S07]  /*e2f0*/  IMAD.MOV.U32 R13, RZ, RZ, RZ ;  /* 0x000000ffff0d7224 */ /* 0x000fce00078e00ff */
[----:B------:R-:W-:-:S07]  /*e300*/  LEPC R20, `(.L_x_2297) ;  /* 0x000000001014794e */ /* 0x000fce0000000000 */
[----:B-1----:R-:W-:Y:S05]  /*e310*/  CALL.ABS.NOINC R2 ;  /* 0x0000000002007343 */ /* 0x002fea0003c00000 */
.L_x_2297:
[----:B------:R-:W-:Y:S05]  /*e320*/  BSYNC B6 ;  /* 0x0000000000067941 */ /* 0x000fea0003800000 */
.L_x_2296:
        /* <DEDUP_REMOVED lines=9> */
[----:B------:R-:W-:Y:S02]  /*e3c0*/  IMAD.U32 R4, RZ, RZ, UR6 ;  /* 0x00000006ff047e24 */ /* 0x000fe4000f8e00ff */
[----:B0-----:R-:W-:Y:S02]  /*e3d0*/  IMAD.U32 R5, RZ, RZ, UR7 ;  /* 0x00000007ff057e24 */ /* 0x001fe4000f8e00ff */
[----:B------:R-:W-:Y:S02]  /*e3e0*/  IMAD.U32 R6, RZ, RZ, UR8 ;  /* 0x00000008ff067e24 */ /* 0x000fe4000f8e00ff */
[----:B---3--:R-:W-:-:S02]  /*e3f0*/  IMAD.U32 R7, RZ, RZ, UR9 ;  /* 0x00000009ff077e24 */ /* 0x008fc4000f8e00ff */
[----:B--2---:R-:W-:Y:S02]  /*e400*/  IMAD.U32 R10, RZ, RZ, UR4 ;  /* 0x00000004ff0a7e24 */ /* 0x004fe4000f8e00ff */
[----:B------:R-:W-:Y:S02]  /*e410*/  IMAD.U32 R11, RZ, RZ, UR5 ;  /* 0x00000005ff0b7e24 */ /* 0x000fe4000f8e00ff */
[----:B------:R-:W-:Y:S02]  /*e420*/  IMAD.MOV.U32 R8, RZ, RZ, 0x70 ;  /* 0x00000070ff087424 */ /* 0x000fe400078e00ff */
[----:B------:R-:W-:Y:S02]  /*e430*/  IMAD.MOV.U32 R12, RZ, RZ, 0x1 ;  /* 0x00000001ff0c7424 */ /* 0x000fe400078e00ff */
[----:B-1----:R-:W-:-:S07]  /*e440*/  IMAD.MOV.U32 R13, RZ, RZ, RZ ;  /* 0x000000ffff0d7224 */ /* 0x002fce00078e00ff */
[----:B------:R-:W-:-:S07]  /*e450*/  LEPC R20, `(.L_x_2300) ;  /* 0x000000001014794e */ /* 0x000fce0000000000 */
[----:B----4-:R-:W-:Y:S05]  /*e460*/  CALL.ABS.NOINC R2 ;  /* 0x0000000002007343 */ /* 0x010fea0003c00000 */
.L_x_2300:
        /* <DEDUP_REMOVED lines=16> */
.L_x_2299:
[----:B------:R-:W-:Y:S05]  /*e570*/  BSYNC B6 ;  /* 0x0000000000067941 */ /* 0x000fea0003800000 */
.L_x_2298:
[----:B------:R-:W4:Y:S01]  /*e580*/  LDL.LU R4, [R1+0x1c] ;  /* 0x00001c0001047983 */ /* 0x000f220000300800 */
[----:B------:R-:W-:-:S03]  /*e590*/  ULDC.64 UR4, c[0x0][0x9f8] ;  /* 0x00027e0000047ab9 */ /* 0x000fc60000000a00 */
[----:B---3--:R-:W3:Y:S01]  /*e5a0*/  LDL R7, [R1+0x10] ;  /* 0x0000100001077983 */ /* 0x008ee20000100800 */
[----:B------:R-:W-:-:S03]  /*e5b0*/  ISETP.NE.U32.AND P0, PT, RZ, UR4, PT ;  /* 0x00000004ff007c0c */ /* 0x000fc6000bf05070 */
[----:B------:R-:W5:Y:S01]  /*e5c0*/  LDL R0, [R1+0x40] ;  /* 0x0000400001007983 */ /* 0x000f620000100800 */
[----:B------:R-:W-:-:S13]  /*e5d0*/  ISETP.NE.AND.EX P0, PT, RZ, UR5, PT, P0 ;  /* 0x00000005ff007c0c */ /* 0x000fda000bf05300 */
[----:B------:R-:W-:-:S04]  /*e5e0*/  @P0 IADD3 R2, P1, R17, UR4, RZ ;  /* 0x0000000411020c10 */ /* 0x000fc8000ff3e0ff */
[----:B----4-:R-:W-:Y:S01]  /*e5f0*/  @P0 IADD3.X R3, R4, UR5, RZ, P1, !PT ;  /* 0x0000000504030c10 */ /* 0x010fe20008ffe4ff */
[----:B------:R-:W-:-:S04]  /*e600*/  ULDC.64 UR4, c[0x0][0xa08] ;  /* 0x0002820000047ab9 */ /* 0x000fc80000000a00 */
[----:B---3--:R1:W0:Y:S02]  /*e610*/  @P0 LDG.E R7, desc[UR56][R2.64] ;  /* 0x0000003802070981 */ /* 0x008224000c1e1900 */
[----:B-1----:R-:W1:Y:S01]  /*e620*/  LDC.64 R2, c[0x0][0x418] ;  /* 0x00010600ff027b82 */ /* 0x002e620000000a00 */
[----:B-----5:R-:W-:Y:S01]  /*e630*/  VIADD R0, R0, 0xffffffff ;  /* 0xffffffff00007836 */ /* 0x020fe20000000000 */
[----:B0-----:R-:W-:Y:S01]  /*e640*/  SHF.R.S32.HI R8, RZ, 0x1f, R7 ;  /* 0x0000001fff087819 */ /* 0x001fe20000011407 */
[----:B------:R0:W-:Y:S04]  /*e650*/  @P0 STL [R1+0x10], R7 ;  /* 0x0000100701000387 */ /* 0x0001e80000100800 */
[----:B------:R0:W-:Y:S01]  /*e660*/  STL [R1+0x1c], R8 ;  /* 0x00001c0801007387 */ /* 0x0001e20000100800 */
[----:B-1----:R-:W-:Y:S01]  /*e670*/  LOP3.LUT P0, RZ, R2, UR4, RZ, 0xfc, !PT ;  /* 0x0000000402ff7c12 */ /* 0x002fe2000f80fcff */
[----:B------:R-:W-:-:S03]  /*e680*/  UMOV UR4, 0xffffffff ;  /* 0xffffffff00047882 */ /* 0x000fc60000000000 */
[----:B------:R-:W-:-:S04]  /*e690*/  LOP3.LUT P0, RZ, R3, UR5, RZ, 0xfc, P0 ;  /* 0x0000000503ff7c12 */ /* 0x000fc8000800fcff */
[----:B------:R-:W-:Y:S01]  /*e6a0*/  SEL R17, R7, RZ, !P0 ;  /* 0x000000ff07117207 */ /* 0x000fe20004000000 */
[----:B0-----:R-:W-:Y:S08]  /*e6b0*/  BRA.DIV UR4, `(.L_x_2301) ;  /* 0x0000005204a87947 */ /* 0x001ff0000b800000 */
[----:B------:R-:W0:Y:S02]  /*e6c0*/  S2R R4, SR_TID.X ;  /* 0x0000000000047919 */ /* 0x000e240000002100 */
[----:B0-----:R-:W-:-:S04]  /*e6d0*/  SHF.R.U32.HI R4, RZ, 0x5, R4 ;  /* 0x00000005ff047819 */ /* 0x001fc80000011604 */
[----:B------:R-:W-:-:S05]  /*e6e0*/  LOP3.LUT R4, R4, 0x3, RZ, 0xc0, !PT ;  /* 0x0000000304047812 */ /* 0x000fca00078ec0ff */
[----:B------:R0:W1:Y:S02]  /*e6f0*/  SHFL.IDX PT, R14, R4, RZ, 0x1f ;  /* 0x00001fff040e7589 */ /* 0x00006400000e0000 */
.L_x_2407:
[----:B------:R-:W-:Y:S01]  /*e700*/  PLOP3.LUT P1, PT, PT, PT, PT, 0x8, 0x0 ;  /* 0x000000000000781c */ /* 0x000fe20003f2e170 */
[----:B------:R3:W-:Y:S01]  /*e710*/  STL [R1+0x8], R0 ;  /* 0x0000080001007387 */ /* 0x0007e20000100800 */
[----:B-1----:R-:W-:Y:S02]  /*e720*/  ISETP.NE.AND P0, PT, R14, RZ, PT ;  /* 0x000000ff0e00720c */ /* 0x002fe40003f05270 */
[----:B0-----:R-:W-:-:S05]  /*e730*/  P2R R4, PR, RZ, 0x2 ;  /* 0x00000002ff047803 */ /* 0x001fca0000000000 */
[----:B------:R3:W-:Y:S06]  /*e740*/  STL [R1+0x20], R4 ;  /* 0x0000200401007387 */ /* 0x0007ec0000100800 */
[----:B------:R-:W-:Y:S05]  /*e750*/  @P0 BRA `(.L_x_2302) ;  /* 0x0000000400300947 */ /* 0x000fea0003800000 */
[----:B------:R-:W-:-:S03]  /*e760*/  UMOV UR4, 0xffffffff ;  /* 0xffffffff00047882 */ /* 0x000fc60000000000 */
[----:B------:R-:W-:Y:S05]  /*e770*/  BRA.DIV UR4, `(.L_x_2303) ;  /* 0x0000005204ac7947 */ /* 0x000fea000b800000 */
[----:B------:R-:W-:-:S13]  /*e780*/  ELECT P6, URZ, PT ;  /* 0x00000000003f782f */ /* 0x000fda00038c0000 */
.L_x_2410:
[----:B------:R-:W-:Y:S05]  /*e790*/  @!P6 BRA `(.L_x_2302) ;  /* 0x000000040020e947 */ /* 0x000fea0003800000 */
[----:B------:R-:W-:-:S04]  /*e7a0*/  ISETP.NE.U32.AND P0, PT, R2, RZ, PT ;  /* 0x000000ff0200720c */ /* 0x000fc80003f05070 */
[----:B------:R-:W-:-:S13]  /*e7b0*/  ISETP.NE.AND.EX P0, PT, R3, RZ, PT, P0 ;  /* 0x000000ff0300720c */ /* 0x000fda0003f05300 */
[----:B------:R-:W-:Y:S05]  /*e7c0*/  @!P0 BRA `(.L_x_2304) ;  /* 0x0000000000508947 */ /* 0x000fea0003800000 */
[----:B------:R-:W0:Y:S01]  /*e7d0*/  LDC R6, c[0x0][0x43c] ;  /* 0x00010f00ff067b82 */ /* 0x000e220000000800 */
[----:B------:R-:W-:Y:S01]  /*e7e0*/  IMAD.MOV.U32 R9, RZ, RZ, R0 ;  /* 0x000000ffff097224 */ /* 0x000fe200078e0000 */
[----:B------:R-:W-:-:S03]  /*e7f0*/  ULDC.64 UR4, c[0x0][0x428] ;  /* 0x00010a0000047ab9 */ /* 0x000fc60000000a00 */
[----:B---3--:R-:W-:Y:S01]  /*e800*/  IMAD.MOV.U32 R0, RZ, RZ, R9 ;  /* 0x000000ffff007224 */ /* 0x008fe200078e0009 */
[----:B0-----:R-:W-:-:S13]  /*e810*/  ISETP.NE.AND P0, PT, R6, 0x1, PT ;  /* 0x000000010600780c */ /* 0x001fda0003f05270 */
[----:B------:R-:W0:Y:S02]  /*e820*/  @P0 LDC.64 R4, c[0x0][0x440] ;  /* 0x00011000ff040b82 */ /* 0x000e240000000a00 */
[----:B0-----:R-:W-:-:S05]  /*e830*/  @P0 IMAD.HI.U32 R4, R9, R4, RZ ;  /* 0x0000000409040227 */ /* 0x001fca00078e00ff */
        /* <DEDUP_REMOVED lines=13> */
.L_x_2304:
[----:B0-----:R-:W4:Y:S01]  /*e910*/  LDL R2, [R1+0x14] ;  /* 0x0000140001027983 */ /* 0x001f220000100800 */
[----:B---3--:R-:W-:Y:S01]  /*e920*/  IMAD R0, R19, 0x8, R18 ;  /* 0x0000000813007824 */ /* 0x008fe200078e0212 */
[----:B----4-:R-:W-:-:S04]  /*e930*/  SHF.L.U32 R2, R2, 0x1f, RZ ;  /* 0x0000001f02027819 */ /* 0x010fc800000006ff */
[----:B------:R-:W0:Y:S02]  /*e940*/  SYNCS.PHASECHK.TRANS64.TRYWAIT P0, [R0+URZ+0x34840], R2 ;  /* 0x03484002000075a7 */ /* 0x000e24000800017f */
[----:B0-----:R-:W-:Y:S05]  /*e950*/  @!P0 BRA `(.L_x_2305) ;  /* 0x0000005000548947 */ /* 0x001fea0003800000 */
.L_x_2411:
[----:B------:R-:W1:Y:S02]  /*e960*/  S2R R3, SR_TID.X ;  /* 0x0000000000037919 */ /* 0x000e640000002100 */
[----:B-1----:R-:W-:-:S04]  /*e970*/  LOP3.LUT R3, R3, 0x7f, RZ, 0xc0, !PT ;  /* 0x0000007f03037812 */ /* 0x002fc800078ec0ff */
[----:B------:R-:W-:-:S13]  /*e980*/  ISETP.NE.AND P0, PT, R3, RZ, PT ;  /* 0x000000ff0300720c */ /* 0x000fda0003f05270 */
[----:B------:R-:W-:Y:S05]  /*e990*/  @P0 BRA `(.L_x_2306) ;  /* 0x00000000001c0947 */ /* 0x000fea0003800000 */
[----:B------:R-:W1:Y:S01]  /*e9a0*/  S2R R3, SR_TID.X ;  /* 0x0000000000037919 */ /* 0x000e620000002100 */
[----:B0-----:R-:W-:-:S04]  /*e9b0*/  IMAD.MOV.U32 R2, RZ, RZ, 0xc000 ;  /* 0x0000c000ff027424 */ /* 0x001fc800078e00ff */
[----:B------:R3:W-:Y:S01]  /*e9c0*/  SYNCS.ARRIVE.TRANS64 RZ, [R0+URZ+0x34830], R2 ;  /* 0x0348300200ff79a7 */ /* 0x0007e2000800003f */
[----:B-1----:R-:W-:-:S04]  /*e9d0*/  LOP3.LUT R3, R3, 0x1f, RZ, 0xc0, !PT ;  /* 0x0000001f03037812 */ /* 0x002fc800078ec0ff */
[----:B------:R-:W-:-:S13]  /*e9e0*/  ISETP.NE.AND P0, PT, R3, RZ, PT ;  /* 0x000000ff0300720c */ /* 0x000fda0003f05270 */
[----:B---3--:R-:W-:Y:S05]  /*e9f0*/  @!P0 BRA `(.L_x_2306) ;  /* 0x0000000000048947 */ /* 0x008fea0003800000 */
[----:B------:R-:W-:Y:S01]  /*ea00*/  BPT.TRAP 0x1 ;  /* 0x000000040000795c */ /* 0x000fe20000300000 */
.L_x_2306:
[----:B------:R-:W3:Y:S04]  /*ea10*/  LDL R3, [R1+0x8] ;  /* 0x0000080001037983 */ /* 0x000ee80000100800 */
[----:B0-----:R-:W4:Y:S01]  /*ea20*/  LDL R2, [R1+0x18] ;  /* 0x0000180001027983 */ /* 0x001f220000100800 */
        /* <DEDUP_REMOVED lines=11> */
[----:B------:R-:W-:Y:S01]  /*eae0*/  UIADD3 UR9, UR9, 0x34830, URZ ;  /* 0x0003483009097890 */ /* 0x000fe2000fffe03f */
[----:B------:R-:W-:-:S05]  /*eaf0*/  P2R R0, PR, RZ, 0x1 ;  /* 0x00000001ff007803 */ /* 0x000fca0000000000 */
[----:B------:R0:W-:Y:S01]  /*eb00*/  STL [R1+0x20], R0 ;  /* 0x0000200001007387 */ /* 0x0001e20000100800 */
[----:B------:R-:W-:Y:S02]  /*eb10*/  UIADD3 UR14, UR8, 0x1c400, URZ ;  /* 0x0001c400080e7890 */ /* 0x000fe4000fffe03f */
[----:B------:R-:W-:Y:S02]  /*eb20*/  UIADD3 UR15, UR8, 0x20400, URZ ;  /* 0x00020400080f7890 */ /* 0x000fe4000fffe03f */
[----:B------:R-:W-:-:S03]  /*eb30*/  UIADD3 UR17, UR8, 0x24400, URZ ;  /* 0x0002440008117890 */ /* 0x000fc6000fffe03f */
[----:B------:R-:W-:Y:S01]  /*eb40*/  UMOV UR8, UR14 ;  /* 0x0000000e00087c82 */ /* 0x000fe20008000000 */
[----:B------:R-:W-:Y:S01]  /*eb50*/  UMOV UR14, 0x80 ;  /* 0x00000080000e7882 */ /* 0x000fe20000000000 */
[----:B---3--:R-:W-:Y:S02]  /*eb60*/  R2UR UR11, R3 ;  /* 0x00000000030b72ca */ /* 0x008fe400000e0000 */
[----:B----4-:R-:W-:-:S13]  /*eb70*/  R2UR UR5, R2 ;  /* 0x00000000020572ca */ /* 0x010fda00000e0000 */
[----:B------:R-:W-:Y:S02]  /*eb80*/  ULEA UR11, UR11, UR5, 0x7 ;  /* 0x000000050b0b7291 */ /* 0x000fe4000f8e383f */
        /* <DEDUP_REMOVED lines=8> */
[----:B0-----:R-:W-:Y:S01]  /*ec10*/  NOP ;  /* 0x0000000000007918 */ /* 0x001fe20000000000 */
.L_x_2302:
[----:B------:R-:W4:Y:S04]  /*ec20*/  LDL.LU R3, [R1+0x34] ;  /* 0x0000340001037983 */ /* 0x000f280000300800 */
[----:B------:R-:W5:Y:S04]  /*ec30*/  LDL.LU R5, [R1+0x2c] ;  /* 0x00002c0001057983 */ /* 0x000f680000300800 */
        /* <DEDUP_REMOVED lines=10> */
[----:B----4-:R-:W-:Y:S02]  /*ece0*/  SHF.R.S32.HI R0, RZ, 0x1f, R3 ;  /* 0x0000001fff007819 */ /* 0x010fe40000011403 */
[----:B-----5:R-:W-:-:S03]  /*ecf0*/  SEL R5, R5, RZ, !P0 ;  /* 0x000000ff05057207 */ /* 0x020fc60004000000 */
        /* <DEDUP_REMOVED lines=25> */
[----:B0-----:R-:W-:Y:S05]  /*ee90*/  CALL.ABS.NOINC R2 ;  /* 0x0000000002007343 */ /* 0x001fea0003c00000 */
.L_x_2308:
[----:B------:R-:W-:Y:S05]  /*eea0*/  BSYNC B6 ;  /* 0x0000000000067941 */ /* 0x000fea0003800000 */
.L_x_2307:
[----:B0-----:R-:W3:Y:S01]  /*eeb0*/  LDL.LU R0, [R1+0x44] ;  /* 0x0000440001007983 */ /* 0x001ee20000300800 */
[----:B------:R-:W-:Y:S01]  /*eec0*/  ULDC.64 UR4, c[0x0][0x2d8] ;  /* 0x0000b60000047ab9 */ /* 0x000fe20000000a00 */
[----:B------:R-:W0:Y:S01]  /*eed0*/  LDC R7, c[0x0][0x448] ;  /* 0x00011200ff077b82 */ /* 0x000e220000000800 */
[----:B------:R-:W-:Y:S01]  /*eee0*/  ULDC.64 UR6, c[0x0][0x280] ;  /* 0x0000a00000067ab9 */ /* 0x000fe20000000a00 */
[----:B------:R-:W4:Y:S04]  /*eef0*/  LDL.LU R5, [R1+0x34] ;  /* 0x0000340001057983 */ /* 0x000f280000300800 */
[----:B------:R-:W4:Y:S04]  /*ef00*/  LDL.LU.64 R2, [R1+0x50] ;  /* 0x0000500001027983 */ /* 0x000f280000300a00 */
[----:B------:R-:W3:Y:S04]  /*ef10*/  LDL.LU R4, [R1+0x2c] ;  /* 0x00002c0001047983 */ /* 0x000ee80000300800 */
[----:B------:R-:W3:Y:S01]  /*ef20*/  LDL R9, [R1+0x4] ;  /* 0x0000040001097983 */ /* 0x000ee20000100800 */
[----:B--2---:R-:W1:Y:S01]  /*ef30*/  S2R R10, SR_TID.X ;  /* 0x00000000000a7919 */ /* 0x004e620000002100 */
[----:B0-----:R-:W-:-:S13]  /*ef40*/  ISETP.NE.AND P0, PT, R7, 0x1, PT ;  /* 0x000000010700780c */ /* 0x001fda0003f05270 */
[----:B------:R-:W0:Y:S01]  /*ef50*/  @P0 LDC R6, c[0x0][0x450] ;  /* 0x00011400ff060b82 */ /* 0x000e220000000800 */
[----:B-1----:R-:W-:-:S05]  /*ef60*/  IMAD.SHL.U32 R10, R10, 0x8, RZ ;  /* 0x000000080a0a7824 */ /* 0x002fca00078e00ff */
[----:B------:R-:W-:-:S04]  /*ef70*/  LOP3.LUT R10, R10, 0x38, RZ, 0xc0, !PT ;  /* 0x000000380a0a7812 */ /* 0x000fc800078ec0ff */
[C---:B------:R-:W-:Y:S02]  /*ef80*/  LOP3.LUT R11, R10.reuse, 0x40, RZ, 0xfc, !PT ;  /* 0x000000400a0b7812 */ /* 0x040fe400078efcff */
[----:B------:R-:W-:Y:S01]  /*ef90*/  LOP3.LUT R10, R10, 0x80, RZ, 0xfc, !PT ;  /* 0x000000800a0a7812 */ /* 0x000fe200078efcff */
[----:B----4-:R-:W-:Y:S02]  /*efa0*/  IMAD.MOV.U32 R3, RZ, RZ, R5 ;  /* 0x000000ffff037224 */ /* 0x010fe400078e0005 */
[----:B------:R-:W1:Y:S01]  /*efb0*/  S2R R5, SR_TID.X ;  /* 0x0000000000057919 */ /* 0x000e620000002100 */
[----:B------:R-:W-:-:S04]  /*efc0*/  IMAD.WIDE.U32 R2, R16, UR4, R2 ;  /* 0x0000000410027c25 */ /* 0x000fc8000f8e0002 */
[----:B------:R-:W-:Y:S01]  /*efd0*/  IMAD R3, R16, UR5, R3 ;  /* 0x0000000510037c24 */ /* 0x000fe2000f8e0203 */
[----:B------:R-:W-:Y:S02]  /*efe0*/  ULDC.64 UR4, c[0x0][0x2e0] ;  /* 0x0000b80000047ab9 */ /* 0x000fe40000000a00 */
[----:B---3--:R-:W-:Y:S02]  /*eff0*/  IMAD R0, R0, UR4, RZ ;  /* 0x0000000400007c24 */ /* 0x008fe4000f8e02ff */
[----:B------:R-:W-:-:S04]  /*f000*/  IMAD.WIDE.U32 R2, R4, UR4, R2 ;  /* 0x0000000404027c25 */ /* 0x000fc8000f8e0002 */
[----:B------:R-:W-:Y:S01]  /*f010*/  IMAD R0, R4, UR5, R0 ;  /* 0x0000000504007c24 */ /* 0x000fe2000f8e0200 */
[----:B------:R-:W-:Y:S01]  /*f020*/  ULDC.64 UR4, c[0x0][0x2d0] ;  /* 0x0000b40000047ab9 */ /* 0x000fe20000000a00 */
[----:B------:R-:W2:Y:S02]  /*f030*/  S2R R4, SR_TID.X ;  /* 0x0000000000047919 */ /* 0x000ea40000002100 */
[----:B------:R-:W-:Y:S01]  /*f040*/  IMAD.IADD R3, R3, 0x1, R0 ;  /* 0x0000000103037824 */ /* 0x000fe200078e0200 */
[----:B-1----:R-:W-:-:S04]  /*f050*/  LOP3.LUT R5, R5, 0x7f, RZ, 0xc0, !PT ;  /* 0x0000007f05057812 */ /* 0x002fc800078ec0ff */
[----:B------:R-:W-:Y:S01]  /*f060*/  SHF.R.U32.HI R5, RZ, 0x3, R5 ;  /* 0x00000003ff057819 */ /* 0x000fe20000011605 */
[----:B--2---:R-:W-:-:S05]  /*f070*/  IMAD.SHL.U32 R4, R4, 0x10, RZ ;  /* 0x0000001004047824 */ /* 0x004fca00078e00ff */
[----:B------:R-:W-:Y:S02]  /*f080*/  LOP3.LUT R4, R5, 0x70, R4, 0xf8, !PT ;  /* 0x0000007005047812 */ /* 0x000fe400078ef804 */
[----:B------:R-:W1:Y:S03]  /*f090*/  @P0 LDC R5, c[0x0][0x44c] ;  /* 0x00011300ff050b82 */ /* 0x000e660000000800 */
[----:B------:R-:W-:-:S04]  /*f0a0*/  IMAD R0, R9, 0x80, R4 ;  /* 0x0000008009007824 */ /* 0x000fc800078e0204 */
[----:B------:R-:W-:Y:S02]  /*f0b0*/  IMAD.MOV.U32 R4, RZ, RZ, R0 ;  /* 0x000000ffff047224 */ /* 0x000fe400078e0000 */
[----:B-1----:R-:W-:-:S05]  /*f0c0*/  @P0 IMAD.HI.U32 R5, R0, R5, RZ ;  /* 0x0000000500050227 */ /* 0x002fca00078e00ff */
[----:B0-----:R-:W-:-:S05]  /*f0d0*/  @P0 SHF.R.U32.HI R4, RZ, R6, R5 ;  /* 0x00000006ff040219 */ /* 0x001fca0000011605 */
[----:B------:R-:W-:Y:S02]  /*f0e0*/  IMAD.MOV R5, RZ, RZ, -R4 ;  /* 0x000000ffff057224 */ /* 0x000fe400078e0a04 */
[----:B------:R-:W-:-:S04]  /*f0f0*/  IMAD.WIDE.U32 R2, R4, UR4, R2 ;  /* 0x0000000404027c25 */ /* 0x000fc8000f8e0002 */
[----:B------:R-:W-:Y:S01]  /*f100*/  IMAD R0, R7, R5, R0 ;  /* 0x0000000507007224 */ /* 0x000fe200078e0200 */
[----:B------:R-:W-:-:S05]  /*f110*/  SHF.R.S32.HI R5, RZ, 0x1f, R4 ;  /* 0x0000001fff057819 */ /* 0x000fca0000011404 */
[----:B------:R-:W-:-:S04]  /*f120*/  IMAD R5, R5, UR4, RZ ;  /* 0x0000000405057c24 */ /* 0x000fc8000f8e02ff */
[----:B------:R-:W-:Y:S01]  /*f130*/  IMAD R4, R4, UR5, R5 ;  /* 0x0000000504047c24 */ /* 0x000fe2000f8e0205 */
[----:B------:R-:W-:Y:S01]  /*f140*/  ULDC.64 UR4, c[0x0][0x2c8] ;  /* 0x0000b20000047ab9 */ /* 0x000fe20000000a00 */
[----:B------:R-:W0:Y:S02]  /*f150*/  S2R R5, SR_TID.X ;  /* 0x0000000000057919 */ /* 0x000e240000002100 */
[----:B------:R-:W-:Y:S01]  /*f160*/  IMAD.IADD R3, R3, 0x1, R4 ;  /* 0x0000000103037824 */ /* 0x000fe200078e0204 */
[----:B------:R-:W-:Y:S01]  /*f170*/  SHF.R.S32.HI R4, RZ, 0x1f, R0 ;  /* 0x0000001fff047819 */ /* 0x000fe20000011400 */
[----:B------:R-:W-:-:S04]  /*f180*/  IMAD.WIDE.U32 R2, R0, UR4, R2 ;  /* 0x0000000400027c25 */ /* 0x000fc8000f8e0002 */
[----:B------:R-:W-:Y:S01]  /*f190*/  IMAD R4, R4, UR4, RZ ;  /* 0x0000000404047c24 */ /* 0x000fe2000f8e02ff */
[----:B------:R-:W-:Y:S02]  /*f1a0*/  ULDC UR4, c[0x0][0x2b8] ;  /* 0x0000ae0000047ab9 */ /* 0x000fe40000000800 */
[----:B------:R-:W-:Y:S01]  /*f1b0*/  ISETP.GE.AND P0, PT, R10, UR4, PT ;  /* 0x000000040a007c0c */ /* 0x000fe2000bf06270 */
[----:B------:R-:W-:Y:S01]  /*f1c0*/  IMAD R0, R0, UR5, R4 ;  /* 0x0000000500007c24 */ /* 0x000fe2000f8e0204 */
[----:B------:R1:W5:Y:S01]  /*f1d0*/  LDL R10, [R1+0x24] ;  /* 0x00002400010a7983 */ /* 0x0003620000100800 */
[----:B------:R-:W-:Y:S02]  /*f1e0*/  LEA R4, P3, R2, UR6, 0x1 ;  /* 0x0000000602047c11 */ /* 0x000fe4000f8608ff */
[----:B------:R-:W-:Y:S01]  /*f1f0*/  IMAD.IADD R0, R3, 0x1, R0 ;  /* 0x0000000103007824 */ /* 0x000fe200078e0200 */
[----:B------:R-:W-:Y:S01]  /*f200*/  ISETP.GE.AND P1, PT, R11, UR4, PT ;  /* 0x000000040b007c0c */ /* 0x000fe2000bf26270 */
[----:B0-----:R-:W-:-:S05]  /*f210*/  IMAD.SHL.U32 R8, R5, 0x8, RZ ;  /* 0x0000000805087824 */ /* 0x001fca00078e00ff */
[----:B------:R-:W-:-:S04]  /*f220*/  LOP3.LUT R8, R8, 0x38, RZ, 0xc0, !PT ;  /* 0x0000003808087812 */ /* 0x000fc800078ec0ff */
[----:B------:R-:W-:Y:S01]  /*f230*/  ISETP.GE.AND P2, PT, R8, UR4, PT ;  /* 0x0000000408007c0c */ /* 0x000fe2000bf46270 */
[----:B------:R-:W-:Y:S01]  /*f240*/  UMOV UR4, 0xffffffff ;  /* 0xffffffff00047882 */ /* 0x000fe20000000000 */
[----:B------:R-:W-:Y:S02]  /*f250*/  LEA.HI.X R3, R2, UR7, R0, 0x1, P3 ;  /* 0x0000000702037c11 */ /* 0x000fe400098f0c00 */
[----:B-1----:R-:W-:Y:S09]  /*f260*/  BRA.DIV UR4, `(.L_x_2309) ;  /* 0x0000004a04247947 */ /* 0x002ff2000b800000 */
[----:B------:R-:W0:Y:S02]  /*f270*/  S2R R6, SR_TID.X ;  /* 0x0000000000067919 */ /* 0x000e240000002100 */
[----:B0-----:R-:W-:-:S04]  /*f280*/  LOP3.LUT R6, R6, 0x7f, RZ, 0xc0, !PT ;  /* 0x0000007f06067812 */ /* 0x001fc800078ec0ff */
[----:B------:R-:W-:Y:S02]  /*f290*/  SHF.R.U32.HI R9, RZ, 0x3, R6 ;  /* 0x00000003ff097819 */ /* 0x000fe40000011606 */
[----:B------:R-:W2:Y:S04]  /*f2a0*/  LDL.LU R6, [R1+0x4] ;  /* 0x0000040001067983 */ /* 0x000ea80000300800 */
[----:B------:R-:W3:Y:S01]  /*f2b0*/  LDL.LU R8, [R1+0x38] ;  /* 0x0000380001087983 */ /* 0x000ee20000300800 */
[----:B--2---:R-:W-:Y:S02]  /*f2c0*/  IMAD R2, R6, 0x80, R9 ;  /* 0x0000008006027824 */ /* 0x004fe400078e0209 */
[----:B------:R-:W0:Y:S01]  /*f2d0*/  S2R R6, SR_TID.X ;  /* 0x0000000000067919 */ /* 0x000e220000002100 */
[----:B---3--:R-:W-:-:S02]  /*f2e0*/  IMAD R0, R8, R7, RZ ;  /* 0x0000000708007224 */ /* 0x008fc400078e02ff */
[----:B------:R-:W1:Y:S01]  /*f2f0*/  SHFL.IDX PT, R7, R4, RZ, 0x181f ;  /* 0x00181fff04077589 */ /* 0x000e6200000e0000 */
[C---:B------:R-:W-:Y:S02]  /*f300*/  VIADD R5, R2.reuse, 0x10 ;  /* 0x0000001002057836 */ /* 0x040fe40000000000 */
[-C--:B------:R-:W-:Y:S01]  /*f310*/  ISETP.GE.AND P4, PT, R2, R0.reuse, PT ;  /* 0x000000000200720c */ /* 0x080fe20003f86270 */
[----:B------:R-:W-:Y:S02]  /*f320*/  SHFL.IDX PT, R9, R3, 0x1, 0x181f ;  /* 0x00381f0003097f89 */ /* 0x000fe400000e0000 */
[----:B------:R-:W-:Y:S02]  /*f330*/  ISETP.GE.AND P3, PT, R5, R0, PT ;  /* 0x000000000500720c */ /* 0x000fe40003f66270 */
[----:B------:R-:W-:Y:S01]  /*f340*/  SHFL.IDX PT, R5, R4, 0x1, 0x181f ;  /* 0x00381f0004057f89 */ /* 0x000fe200000e0000 */
[----:B0-----:R-:W-:-:S03]  /*f350*/  IMAD.SHL.U32 R11, R6, 0x8, RZ ;  /* 0x00000008060b7824 */ /* 0x001fc600078e00ff */
[----:B------:R-:W0:Y:S02]  /*f360*/  SHFL.IDX PT, R6, R3, RZ, 0x181f ;  /* 0x00181fff03067589 */ /* 0x000e2400000e0000 */
[----:B------:R-:W-:-:S04]  /*f370*/  LOP3.LUT R11, R11, 0x38, RZ, 0xc0, !PT ;  /* 0x000000380b0b7812 */ /* 0x000fc800078ec0ff */
[----:B-1----:R-:W-:-:S05]  /*f380*/  @!P4 LEA R7, P5, R11, R7, 0x1 ;  /* 0x000000070b07c211 */ /* 0x002fca00078a08ff */
[----:B0-----:R-:W-:Y:S01]  /*f390*/  @!P4 IMAD.X R6, RZ, RZ, R6, P5 ;  /* 0x000000ffff06c224 */ /* 0x001fe200028e0606 */
[----:B------:R-:W-:-:S04]  /*f3a0*/  @!P3 LEA R8, P5, R11, R5, 0x1 ;  /* 0x000000050b08b211 */ /* 0x000fc800078a08ff */
[----:B------:R-:W-:Y:S01]  /*f3b0*/  @!P4 LOP3.LUT R7, R7, R6, RZ, 0x3c, !PT ;  /* 0x000000060707c212 */ /* 0x000fe200078e3cff */
[----:B------:R-:W-:-:S03]  /*f3c0*/  @!P3 IMAD.X R5, RZ, RZ, R9, P5 ;  /* 0x000000ffff05b224 */ /* 0x000fc600028e0609 */
[----:B------:R-:W-:-:S04]  /*f3d0*/  @!P4 LOP3.LUT R6, R7, R6, RZ, 0x3c, !PT ;  /* 0x000000060706c212 */ /* 0x000fc800078e3cff */
[----:B------:R-:W-:-:S05]  /*f3e0*/  @!P4 LOP3.LUT R7, R7, R6, RZ, 0x3c, !PT ;  /* 0x000000060707c212 */ /* 0x000fca00078e3cff */
[----:B-----5:R-:W-:Y:S04]  /*f3f0*/  @!P4 LDGSTS.E.BYPASS.LTC128B.128 [R10+0x10400], desc[UR56][R6.64], !P2 ;  /* 0x10400000060acfae */ /* 0x020fe8000d101d78 */
[----:B------:R-:W-:Y:S04]  /*f400*/  @!P4 LDGSTS.E.BYPASS.LTC128B.128 [R10+0x14400], desc[UR56][R6.64+0x80], !P1 ;  /* 0x14400080060acfae */ /* 0x000fe8000c901d78 */
[----:B------:R0:W-:Y:S02]  /*f410*/  @!P4 LDGSTS.E.BYPASS.LTC128B.128 [R10+0x18400], desc[UR56][R6.64+0x100], !P0 ;  /* 0x18400100060acfae */ /* 0x0001e4000c101d78 */
[----:B0-----:R-:W-:-:S02]  /*f420*/  @!P3 IMAD.MOV.U32 R6, RZ, RZ, R8 ;  /* 0x000000ffff06b224 */ /* 0x001fc400078e0008 */
[----:B------:R-:W-:Y:S01]  /*f430*/  @!P3 IMAD.MOV.U32 R7, RZ, RZ, R5 ;  /* 0x000000ffff07b224 */ /* 0x000fe200078e0005 */
[----:B------:R-:W-:Y:S01]  /*f440*/  SHFL.IDX PT, R8, R3, 0x2, 0x181f ;  /* 0x00581f0003087f89 */ /* 0x000fe200000e0000 */
[----:B------:R-:W-:-:S03]  /*f450*/  VIADD R5, R2, 0x20 ;  /* 0x0000002002057836 */ /* 0x000fc60000000000 */
[----:B------:R-:W-:Y:S04]  /*f460*/  @!P3 LDGSTS.E.BYPASS.LTC128B.128 [R10+0x10c00], desc[UR56][R6.64], !P2 ;  /* 0x10c00000060abfae */ /* 0x000fe8000d101d78 */
[----:B------:R-:W-:Y:S04]  /*f470*/  @!P3 LDGSTS.E.BYPASS.LTC128B.128 [R10+0x14c00], desc[UR56][R6.64+0x80], !P1 ;  /* 0x14c00080060abfae */ /* 0x000fe8000c901d78 */
[----:B------:R0:W-:Y:S01]  /*f480*/  @!P3 LDGSTS.E.BYPASS.LTC128B.128 [R10+0x18c00], desc[UR56][R6.64+0x100], !P0 ;  /* 0x18c00100060abfae */ /* 0x0001e2000c101d78 */
[----:B------:R-:W-:-:S03]  /*f490*/  ISETP.GE.AND P3, PT, R5, R0, PT ;  /* 0x000000000500720c */ /* 0x000fc60003f66270 */
[----:B------:R-:W1:Y:S10]  /*f4a0*/  SHFL.IDX PT, R5, R4, 0x2, 0x181f ;  /* 0x00581f0004057f89 */ /* 0x000e7400000e0000 */
        /* <DEDUP_REMOVED lines=53> */
.L_x_2428:
[----:B------:R-:W-:Y:S01]  /*f800*/  VIADD R2, R2, 0x70 ;  /* 0x0000007002027836 */ /* 0x000fe20000000000 */
[----:B------:R-:W-:Y:S04]  /*f810*/  BSSY B0, `(.L_x_2310) ;  /* 0x000000e000007945 */ /* 0x000fe80003800000 */
[----:B------:R-:W-:-:S13]  /*f820*/  ISETP.GE.AND P3, PT, R2, R0, PT ;  /* 0x000000000200720c */ /* 0x000fda0003f66270 */
[----:B------:R-:W-:Y:S05]  /*f830*/  @P3 BRA `(.L_x_2311) ;  /* 0x00000000002c3947 */ /* 0x000fea0003800000 */
[----:B0-----:R-:W0:Y:S02]  /*f840*/  S2R R4, SR_TID.X ;  /* 0x0000000000047919 */ /* 0x001e240000002100 */
        /* <DEDUP_REMOVED lines=10> */
.L_x_2311:
[----:B------:R-:W-:Y:S05]  /*f8f0*/  BSYNC B0 ;  /* 0x0000000000007941 */ /* 0x000fea0003800000 */
.L_x_2310:
[----:B------:R-:W-:Y:S01]  /*f900*/  NOP ;  /* 0x0000000000007918 */ /* 0x000fe20000000000 */
[----:B------:R-:W-:Y:S01]  /*f910*/  PLOP3.LUT P0, PT, PT, PT, PT, 0x80, 0x0 ;  /* 0x000000000000781c */ /* 0x000fe20003f0f070 */
[----:B0--3--:R-:W-:-:S12]  /*f920*/  VIADD R6, R18, 0x34800 ;  /* 0x0003480012067836 */ /* 0x009fd80000000000 */
.L_x_2312:
[----:B------:R-:W-:Y:S02]  /*f930*/  PLOP3.LUT P1, PT, P1, P0, PT, 0xa2, 0x0 ;  /* 0x000000000000781c */ /* 0x000fe40000f21472 */
[----:B------:R-:W-:-:S08]  /*f940*/  @P0 R2UR P1, UR4, R18 ;  /* 0x00000000120402ca */ /* 0x000fd00000020000 */
[----:B------:R-:W-:-:S05]  /*f950*/  @P0 PLOP3.LUT P0, PT, P1, PT, PT, 0x80, 0x0 ;  /* 0x000000000000081c */ /* 0x000fca0000f0f070 */
[----:B------:R-:W-:Y:S01]  /*f960*/  @!P1 SYNCS.ARRIVE.TRANS64.RED.A0T1 RZ, [UR4+0x34800], RZ ;  /* 0x034800ffffff99a7 */ /* 0x000fe20008200404 */
[----:B------:R-:W-:Y:S07]  /*f970*/  @!P1 ARRIVES.LDGSTSBAR.64.TRANSCNT [UR4+0x34800] ;  /* 0x03480000ff0099b0 */ /* 0x000fee0008000a84 */
[----:B------:R-:W-:Y:S05]  /*f980*/  @P0 BRA.U.ANY `(.L_x_2312) ;  /* 0xfffffffd00e80947 */ /* 0x000fea000393ffff */
[----:B----4-:R-:W3:Y:S02]  /*f990*/  LDL.LU R2, [R1+0x48] ;  /* 0x0000480001027983 */ /* 0x010ee40000300800 */
        /* <DEDUP_REMOVED lines=11> */
.L_x_2429:
[----:B------:R-:W-:Y:S05]  /*fa50*/  BSYNC B0 ;  /* 0x0000000000007941 */ /* 0x000fea0003800000 */
.L_x_2313:
[----:B------:R-:W0:Y:S04]  /*fa60*/  LDL R2, [R1+0x40] ;  /* 0x0000400001027983 */ /* 0x000e280000100800 */
[----:B--2---:R-:W2:Y:S01]  /*fa70*/  LDL R3, [R1+0x28] ;  /* 0x0000280001037983 */ /* 0x004ea20000100800 */
[----:B------:R-:W-:Y:S01]  /*fa80*/  BSSY B0, `(.L_x_2315) ;  /* 0x0000213000007945 */ /* 0x000fe20003800000 */
[----:B0-----:R-:W-:-:S05]  /*fa90*/  VIADD R0, R2, 0xfffffffe ;  /* 0xfffffffe02007836 */ /* 0x001fca0000000000 */
[----:B--2---:R-:W-:-:S13]  /*faa0*/  ISETP.GE.AND P0, PT, R0, R3, PT ;  /* 0x000000030000720c */ /* 0x004fda0003f06270 */
[----:B------:R-:W-:Y:S05]  /*fab0*/  @!P0 BRA `(.L_x_2316) ;  /* 0x00000020003c8947 */ /* 0x000fea0003800000 */
[----:B------:R-:W2:Y:S04]  /*fac0*/  LDL.LU R2, [R1+0x58] ;  /* 0x0000580001027983 */ /* 0x000ea80000300800 */
[----:B-1----:R-:W3:Y:S04]  /*fad0*/  LDL.LU R5, [R1+0x3c] ;  /* 0x00003c0001057983 */ /* 0x002ee80000300800 */
[----:B------:R-:W4:Y:S01]  /*fae0*/  LDL.LU R4, [R1+0x30] ;  /* 0x0000300001047983 */ /* 0x000f220000300800 */
[----:B------:R-:W-:Y:S01]  /*faf0*/  LOP3.LUT R12, RZ, R3, RZ, 0x33, !PT ;  /* 0x00000003ff0c7212 */ /* 0x000fe200078e33ff */
[----:B------:R-:W-:Y:S01]  /*fb00*/  BSSY B2, `(.L_x_2317) ;  /* 0x00000b5000027945 */ /* 0x000fe20003800000 */
[----:B--2---:R-:W-:-:S04]  /*fb10*/  VIADD R2, R2, 0x1 ;  /* 0x0000000102027836 */ /* 0x004fc80000000000 */
[----:B---3--:R-:W-:-:S05]  /*fb20*/  IMAD R2, R2, R5, RZ ;  /* 0x0000000502027224 */ /* 0x008fca00078e02ff */
        /* <DEDUP_REMOVED lines=14> */
[----:B--2---:R-:W-:Y:S02]  /*fc10*/  ISETP.NE.AND P1, PT, R5, RZ, PT ;  /* 0x000000ff0500720c */ /* 0x004fe40003f25270 */
        /* <DEDUP_REMOVED lines=26> */
.L_x_2321:
[----:B------:R-:W-:Y:S01]  /*fdc0*/  IMAD R3, R9, 0x8, R18 ;  /* 0x0000000809037824 */ /* 0x000fe200078e0212 */
[----:B------:R-:W-:Y:S01]  /*fdd0*/  SHF.L.U32 R2, R13, 0x1f, RZ ;  /* 0x0000001f0d027819 */ /* 0x000fe200000006ff */
[----:B------:R-:W-:Y:S03]  /*fde0*/  BSSY B3, `(.L_x_2322) ;  /* 0x0000003000037945 */ /* 0x000fe60003800000 */
[----:B------:R-:W1:Y:S02]  /*fdf0*/  SYNCS.PHASECHK.TRANS64.TRYWAIT P0, [R3+URZ+0x34840], R2 ;  /* 0x03484002030075a7 */ /* 0x000e64000800017f */
[----:B-1----:R-:W-:Y:S05]  /*fe00*/  @!P0 BRA `(.L_x_2323) ;  /* 0x0000004800448947 */ /* 0x002fea0003800000 */
.L_x_2430:
[----:B------:R-:W-:Y:S05]  /*fe10*/  BSYNC B3 ;  /* 0x0000000000037941 */ /* 0x000fea0003800000 */
.L_x_2322:
        /* <DEDUP_REMOVED lines=12> */
.L_x_2325:
[----:B------:R-:W-:Y:S05]  /*fee0*/  BSYNC B3 ;  /* 0x0000000000037941 */ /* 0x000fea0003800000 */
.L_x_2324:
        /* <DEDUP_REMOVED lines=12> */
.L_x_2326:
        /* <DEDUP_REMOVED lines=16> */
.L_x_2327:
        /* <DEDUP_REMOVED lines=15> */
.L_x_2328:
        /* <DEDUP_REMOVED lines=16> */
.L_x_2431:
[----:B------:R-:W-:Y:S05]  /*102a0*/  BSYNC B3 ;  /* 0x0000000000037941 */ /* 0x000fea0003800000 */
.L_x_2329:
        /* <DEDUP_REMOVED lines=12> */
.L_x_2332:
[----:B------:R-:W-:Y:S05]  /*10370*/  BSYNC B3 ;  /* 0x0000000000037941 */ /* 0x000fea0003800000 */
.L_x_2331:
        /* <DEDUP_REMOVED lines=13> */
.L_x_2333:
        /* <DEDUP_REMOVED lines=15> */
.L_x_2334:
        /* <DEDUP_REMOVED lines=12> */
.L_x_2320:
[----:B------:R-:W-:Y:S05]  /*10600*/  BSYNC B1 ;  /* 0x0000000000017941 */ /* 0x000fea0003800000 */
.L_x_2319:
[----:B0-----:R-:W2:Y:S01]  /*10610*/  LDL.LU R0, [R1+0x40] ;  /* 0x0000400001007983 */ /* 0x001ea20000300800 */
[----:B------:R-:W-:-:S03]  /*10620*/  IMAD.MOV.U32 R19, RZ, RZ, R9 ;  /* 0x000000ffff137224 */ /* 0x000fc600078e0009 */
[----:B------:R0:W-:Y:S02]  /*10630*/  STL [R1+0x14], R13 ;  /* 0x0000140d01007387 */ /* 0x0001e40000100800 */
[----:B0-2---:R-:W-:-:S07]  /*10640*/  VIADD R0, R0, 0xfffffffd ;  /* 0xfffffffd00007836 */ /* 0x005fce0000000000 */
.L_x_2318:
[----:B------:R-:W-:Y:S05]  /*10650*/  BSYNC B2 ;  /* 0x0000000000027941 */ /* 0x000fea0003800000 */
.L_x_2317:
[----:B------:R-:W-:Y:S01]  /*10660*/  VIADD R12, R12, 0xfffffffe ;  /* 0xfffffffe0c0c7836 */ /* 0x000fe20000000000 */
[----:B------:R-:W-:-:S04]  /*10670*/  LOP3.LUT R4, RZ, R4, RZ, 0x33, !PT ;  /* 0x00000004ff047212 */ /* 0x000fc800078e33ff */
[----:B------:R-:W-:-:S13]  /*10680*/  ISETP.NE.AND P0, PT, R12, R4, PT ;  /* 0x000000040c00720c */ /* 0x000fda0003f05270 */
[----:B------:R-:W-:Y:S05]  /*10690*/  @!P0 BRA `(.L_x_2316) ;  /* 0x0000001400448947 */ /* 0x000fea0003800000 */
[----:B------:R-:W-:-:S07]  /*106a0*/  IMAD.MOV.U32 R9, RZ, RZ, R17 ;  /* 0x000000ffff097224 */ /* 0x000fce00078e0011 */
.L_x_2367:
        /* <DEDUP_REMOVED lines=8> */
[----:B--2---:R-:W-:Y:S02]  /*10730*/  ISETP.NE.AND P1, PT, R3, RZ, PT ;  /* 0x000000ff0300720c */ /* 0x004fe40003f25270 */
        /* <DEDUP_REMOVED lines=26> */
.L_x_2337:
[----:B------:R-:W-:Y:S01]  /*108e0*/  IMAD R3, R4, 0x8, R18 ;  /* 0x0000000804037824 */ /* 0x000fe200078e0212 */
[----:B------:R-:W-:Y:S01]  /*108f0*/  SHF.L.U32 R2, R5, 0x1f, RZ ;  /* 0x0000001f05027819 */ /* 0x000fe200000006ff */
[----:B------:R-:W-:Y:S03]  /*10900*/  BSSY B2, `(.L_x_2338) ;  /* 0x0000003000027945 */ /* 0x000fe60003800000 */
[----:B------:R-:W1:Y:S02]  /*10910*/  SYNCS.PHASECHK.TRANS64.TRYWAIT P0, [R3+URZ+0x34840], R2 ;  /* 0x03484002030075a7 */ /* 0x000e64000800017f */
[----:B-1----:R-:W-:Y:S05]  /*10920*/  @!P0 BRA `(.L_x_2339) ;  /* 0x0000003c00a48947 */ /* 0x002fea0003800000 */
.L_x_2432:
[----:B------:R-:W-:Y:S05]  /*10930*/  BSYNC B2 ;  /* 0x0000000000027941 */ /* 0x000fea0003800000 */
.L_x_2338:
        /* <DEDUP_REMOVED lines=12> */
.L_x_2341:
[----:B------:R-:W-:Y:S05]  /*10a00*/  BSYNC B2 ;  /* 0x0000000000027941 */ /* 0x000fea0003800000 */
.L_x_2340:
        /* <DEDUP_REMOVED lines=12> */
.L_x_2342:
        /* <DEDUP_REMOVED lines=16> */
.L_x_2343:
        /* <DEDUP_REMOVED lines=15> */
.L_x_2344:
        /* <DEDUP_REMOVED lines=16> */
.L_x_2433:
[----:B------:R-:W-:Y:S05]  /*10dc0*/  BSYNC B2 ;  /* 0x0000000000027941 */ /* 0x000fea0003800000 */
.L_x_2345:
        /* <DEDUP_REMOVED lines=11> */
.L_x_2348:
[----:B------:R-:W-:Y:S05]  /*10e80*/  BSYNC B2 ;  /* 0x0000000000027941 */ /* 0x000fea0003800000 */
.L_x_2347:
        /* <DEDUP_REMOVED lines=12> */
.L_x_2349:
        /* <DEDUP_REMOVED lines=15> */
.L_x_2350:
        /* <DEDUP_REMOVED lines=12> */
.L_x_2336:
[----:B------:R-:W-:Y:S05]  /*11100*/  BSYNC B1 ;  /* 0x0000000000017941 */ /* 0x000fea0003800000 */
.L_x_2335:
[----:B------:R-:W2:Y:S01]  /*11110*/  LDL R2, [R1+0x20] ;  /* 0x0000200001027983 */ /* 0x000ea20000100800 */
[----:B------:R-:W-:Y:S01]  /*11120*/  VIADD R19, R4, 0x1 ;  /* 0x0000000104137836 */ /* 0x000fe20000000000 */
[----:B------:R-:W-:Y:S01]  /*11130*/  BSSY B1, `(.L_x_2351) ;  /* 0x00000a3000017945 */ /* 0x000fe20003800000 */
[----:B0-----:R-:W-:-:S03]  /*11140*/  VIADD R7, R0, 0xffffffff ;  /* 0xffffffff00077836 */ /* 0x001fc60000000000 */
[----:B------:R-:W-:-:S04]  /*11150*/  ISETP.NE.AND P0, PT, R19, 0x2, PT ;  /* 0x000000021300780c */ /* 0x000fc80003f05270 */
[----:B------:R-:W-:Y:S02]  /*11160*/  SEL R19, R19, RZ, P0 ;  /* 0x000000ff13137207 */ /* 0x000fe40000000000 */
[----:B--2---:R-:W-:Y:S02]  /*11170*/  ISETP.NE.AND P1, PT, R2, RZ, PT ;  /* 0x000000ff0200720c */ /* 0x004fe40003f25270 */
        /* <DEDUP_REMOVED lines=28> */
.L_x_2353:
[----:B------:R-:W-:Y:S01]  /*11340*/  IMAD R2, R19, 0x8, R18 ;  /* 0x0000000813027824 */ /* 0x000fe200078e0212 */
[----:B------:R-:W-:Y:S01]  /*11350*/  SHF.L.U32 R3, R12, 0x1f, RZ ;  /* 0x0000001f0c037819 */ /* 0x000fe200000006ff */
[----:B------:R-:W-:Y:S03]  /*11360*/  BSSY B2, `(.L_x_2354) ;  /* 0x0000003000027945 */ /* 0x000fe60003800000 */
[----:B------:R-:W2:Y:S02]  /*11370*/  SYNCS.PHASECHK.TRANS64.TRYWAIT P0, [R2+URZ+0x34840], R3 ;  /* 0x03484003020075a7 */ /* 0x000ea4000800017f */
[----:B--2---:R-:W-:Y:S05]  /*11380*/  @!P0 BRA `(.L_x_2355) ;  /* 0x0000003400348947 */ /* 0x004fea0003800000 */
.L_x_2434:
[----:B------:R-:W-:Y:S05]  /*11390*/  BSYNC B2 ;  /* 0x0000000000027941 */ /* 0x000fea0003800000 */
.L_x_2354:
        /* <DEDUP_REMOVED lines=12> */
.L_x_2357:
[----:B------:R-:W-:Y:S05]  /*11460*/  BSYNC B2 ;  /* 0x0000000000027941 */ /* 0x000fea0003800000 */
.L_x_2356:
        /* <DEDUP_REMOVED lines=13> */
.L_x_2358:
        /* <DEDUP_REMOVED lines=16> */
.L_x_2359:
        /* <DEDUP_REMOVED lines=15> */
.L_x_2360:
        /* <DEDUP_REMOVED lines=15> */
.L_x_2435:
[----:B------:R-:W-:Y:S05]  /*11820*/  BSYNC B2 ;  /* 0x0000000000027941 */ /* 0x000fea0003800000 */
.L_x_2361:
        /* <DEDUP_REMOVED lines=11> */
.L_x_2364:
[----:B------:R-:W-:Y:S05]  /*118e0*/  BSYNC B2 ;  /* 0x0000000000027941 */ /* 0x000fea0003800000 */
.L_x_2363:
        /* <DEDUP_REMOVED lines=12> */
.L_x_2365:
        /* <DEDUP_REMOVED lines=15> */
.L_x_2366:
        /* <DEDUP_REMOVED lines=12> */
.L_x_2352:
[----:B------:R-:W-:Y:S05]  /*11b60*/  BSYNC B1 ;  /* 0x0000000000017941 */ /* 0x000fea0003800000 */
.L_x_2351:
[----:B------:R-:W2:Y:S01]  /*11b70*/  LDL R2, [R1+0x28] ;  /* 0x0000280001027983 */ /* 0x000ea20000100800 */
[----:B------:R-:W-:Y:S01]  /*11b80*/  VIADD R0, R0, 0xfffffffe ;  /* 0xfffffffe00007836 */ /* 0x000fe20000000000 */
[----:B--2---:R-:W-:-:S13]  /*11b90*/  ISETP.GT.AND P0, PT, R7, R2, PT ;  /* 0x000000020700720c */ /* 0x004fda0003f04270 */
[----:B------:R-:W-:Y:S05]  /*11ba0*/  @P0 BRA `(.L_x_2367) ;  /* 0xffffffe800c00947 */ /* 0x000fea000383ffff */
.L_x_2316:
[----:B------:R-:W-:Y:S05]  /*11bb0*/  BSYNC B0 ;  /* 0x0000000000007941 */ /* 0x000fea0003800000 */
.L_x_2315:
[----:B------:R-:W2:Y:S01]  /*11bc0*/  S2R R2, SR_TID.X ;  /* 0x0000000000027919 */ /* 0x000ea20000002100 */
[----:B------:R-:W-:Y:S01]  /*11bd0*/  BSSY B0, `(.L_x_2368) ;  /* 0x0000011000007945 */ /* 0x000fe20003800000 */
[----:B--2---:R-:W-:-:S04]  /*11be0*/  LOP3.LUT R3, R2, 0x7f, RZ, 0xc0, !PT ;  /* 0x0000007f02037812 */ /* 0x004fc800078ec0ff */
[----:B------:R-:W-:-:S13]  /*11bf0*/  ISETP.NE.AND P0, PT, R3, RZ, PT ;  /* 0x000000ff0300720c */ /* 0x000fda0003f05270 */
[----:B------:R-:W-:Y:S05]  /*11c00*/  @P0 BRA `(.L_x_2369) ;  /* 0x0000000000340947 */ /* 0x000fea0003800000 */
[----:B------:R-:W2:Y:S01]  /*11c10*/  S2R R2, SR_LANEID ;  /* 0x0000000000027919 */ /* 0x000ea20000000000 */
[----:B------:R-:W-:Y:S01]  /*11c20*/  VOTEU.ANY UR4, UPT, PT ;  /* 0x0000000000047886 */ /* 0x000fe200038e0100 */
[----:B-1----:R-:W1:Y:S01]  /*11c30*/  LDC.64 R4, c[0x0][0xc60] ;  /* 0x00031800ff047b82 */ /* 0x002e620000000a00 */
[----:B------:R-:W2:Y:S02]  /*11c40*/  FLO.U32 R0, UR4 ;  /* 0x0000000400007d00 */ /* 0x000ea400080e0000 */
        /* <DEDUP_REMOVED lines=9> */
.L_x_2369:
[----:B------:R-:W-:Y:S05]  /*11ce0*/  BSYNC B0 ;  /* 0x0000000000007941 */ /* 0x000fea0003800000 */
.L_x_2368:
[----:B--2---:R-:W2:Y:S01]  /*11cf0*/  LDL.LU R0, [R1+0x20] ;  /* 0x0000200001007983 */ /* 0x004ea20000300800 */
[----:B------:R-:W-:Y:S01]  /*11d00*/  BSSY B0, `(.L_x_2370) ;  /* 0x000003a000007945 */ /* 0x000fe20003800000 */
[----:B--2---:R-:W-:-:S13]  /*11d10*/  ISETP.NE.AND P0, PT, R0, RZ, PT ;  /* 0x000000ff0000720c */ /* 0x004fda0003f05270 */
        /* <DEDUP_REMOVED lines=8> */
.L_x_2436:
[----:B------:R-:W-:Y:S05]  /*11da0*/  BSYNC B1 ;  /* 0x0000000000017941 */ /* 0x000fea0003800000 */
.L_x_2372:
        /* <DEDUP_REMOVED lines=9> */
.L_x_2375:
[----:B------:R-:W-:Y:S05]  /*11e40*/  BSYNC B1 ;  /* 0x0000000000017941 */ /* 0x000fea0003800000 */
.L_x_2374:
        /* <DEDUP_REMOVED lines=12> */
.L_x_2376:
        /* <DEDUP_REMOVED lines=15> */
.L_x_2377:
        /* <DEDUP_REMOVED lines=10> */
.L_x_2371:
[----:B------:R-:W-:Y:S05]  /*120a0*/  BSYNC B0 ;  /* 0x0000000000007941 */ /* 0x000fea0003800000 */
.L_x_2370:
[----:B------:R-:W2:Y:S01]  /*120b0*/  LDL.LU R4, [R1+0x14] ;  /* 0x0000140001047983 */ /* 0x000ea20000300800 */
[----:B------:R-:W-:-:S05]  /*120c0*/  VIADD R19, R19, 0x1 ;  /* 0x0000000113137836 */ /* 0x000fca0000000000 */
[----:B------:R-:W-:-:S04]  /*120d0*/  ISETP.NE.AND P0, PT, R19, 0x2, PT ;  /* 0x000000021300780c */ /* 0x000fc80003f05270 */
[----:B------:R-:W-:Y:S02]  /*120e0*/  SEL R0, RZ, 0x1, P0 ;  /* 0x00000001ff007807 */ /* 0x000fe40000000000 */
[----:B------:R-:W-:Y:S02]  /*120f0*/  SEL R19, R19, RZ, P0 ;  /* 0x000000ff13137207 */ /* 0x000fe40000000000 */
[----:B--2---:R-:W-:-:S05]  /*12100*/  LOP3.LUT R4, R4, R0, RZ, 0x3c, !PT ;  /* 0x0000000004047212 */ /* 0x004fca00078e3cff */
[----:B------:R2:W-:Y:S02]  /*12110*/  STL [R1+0x14], R4 ;  /* 0x0000140401007387 */ /* 0x0005e40000100800 */
.L_x_2295:
[----:B------:R-:W-:Y:S05]  /*12120*/  BSYNC B7 ;  /* 0x0000000000077941 */ /* 0x000fea0003800000 */
.L_x_2293:
[----:B----4-:R-:W4:Y:S02]  /*12130*/  LDL R0, [R1+0x5c] ;  /* 0x00005c0001007983 */ /* 0x010f240000100800 */
[----:B----4-:R-:W-:-:S13]  /*12140*/  ISETP.NE.AND P0, PT, R0, RZ, PT ;  /* 0x000000ff0000720c */ /* 0x010fda0003f05270 */
        /* <DEDUP_REMOVED lines=12> */
.L_x_2378:
[----:B------:R-:W2:Y:S01]  /*12210*/  S2R R0, SR_TID.X ;  /* 0x0000000000007919 */ /* 0x000ea20000002100 */
[----:B------:R-:W-:Y:S01]  /*12220*/  UMOV UR4, 0xffffffff ;  /* 0xffffffff00047882 */ /* 0x000fe20000000000 */
[----:B--2---:R-:W-:-:S04]  /*12230*/  LOP3.LUT R10, R0, 0x1f, RZ, 0xc0, !PT ;  /* 0x0000001f000a7812 */ /* 0x004fc800078ec0ff */
[----:B------:R-:W-:Y:S01]  /*12240*/  ISETP.NE.AND P0, PT, R10, 0x1f, PT ;  /* 0x0000001f0a00780c */ /* 0x000fe20003f05270 */
[----:B------:R-:W-:-:S12]  /*12250*/  BRA.DIV UR4, `(.L_x_2380) ;  /* 0x0000002604bc7947 */ /* 0x000fd8000b800000 */
[----:B------:R-:W2:Y:S01]  /*12260*/  LDL.LU R3, [R1] ;  /* 0x0000000001037983 */ /* 0x000ea20000300800 */
[----:B------:R-:W-:-:S03]  /*12270*/  ULDC UR4, c[0x0][0xc3c] ;  /* 0x00030f0000047ab9 */ /* 0x000fc60000000800 */
[----:B01----:R-:W4:Y:S02]  /*12280*/  LDL R8, [R1+0xc] ;  /* 0x00000c0001087983 */ /* 0x003f240000100800 */
[----:B----4-:R-:W-:Y:S02]  /*12290*/  IMAD.IADD R0, R8, 0x1, R10 ;  /* 0x0000000108007824 */ /* 0x010fe400078e020a */
[----:B--2---:R-:W-:-:S03]  /*122a0*/  IMAD.MOV.U32 R8, RZ, RZ, R3 ;  /* 0x000000ffff087224 */ /* 0x004fc600078e0003 */
[----:B------:R-:W-:-:S13]  /*122b0*/  ISETP.GE.OR P1, PT, R0, UR4, !P0 ;  /* 0x0000000400007c0c */ /* 0x000fda000c726670 */
[----:B------:R-:W0:Y:S08]  /*122c0*/  @!P1 LDC.64 R2, c[0x0][0xc80] ;  /* 0x00032000ff029b82 */ /* 0x000e300000000a00 */
[----:B---3--:R-:W1:Y:S01]  /*122d0*/  @!P1 LDC.64 R6, c[0x0][0xc78] ;  /* 0x00031e00ff069b82 */ /* 0x008e620000000a00 */
[----:B0-----:R-:W-:-:S05]  /*122e0*/  @!P1 IMAD.WIDE R2, R0, 0x4, R2 ;  /* 0x0000000400029825 */ /* 0x001fca00078e0202 */
[----:B------:R1:W2:Y:S02]  /*122f0*/  @!P1 LDG.E R5, desc[UR56][R2.64] ;  /* 0x0000003802059981 */ /* 0x0002a4000c1e1900 */
[----:B-1----:R-:W-:-:S06]  /*12300*/  @!P1 IMAD.WIDE R2, R0, 0x4, R6 ;  /* 0x0000000400029825 */ /* 0x002fcc00078e0206 */
[----:B------:R-:W3:Y:S01]  /*12310*/  @!P1 LDG.E R2, desc[UR56][R2.64] ;  /* 0x0000003802029981 */ /* 0x000ee2000c1e1900 */
[----:B------:R-:W-:Y:S02]  /*12320*/  CS2R R6, SRZ ;  /* 0x0000000000067805 */ /* 0x000fe4000001ff00 */
[C---:B------:R-:W-:Y:S02]  /*12330*/  ISETP.GE.U32.AND P2, PT, R10.reuse, 0x2, PT ;  /* 0x000000020a00780c */ /* 0x040fe40003f46070 */
[C---:B------:R-:W-:Y:S01]  /*12340*/  ISETP.GE.U32.AND P3, PT, R10.reuse, 0x4, PT ;  /* 0x000000040a00780c */ /* 0x040fe20003f66070 */
[----:B------:R-:W-:Y:S01]  /*12350*/  SHFL.IDX PT, R4, R8, RZ, 0x1f ;  /* 0x00001fff08047589 */ /* 0x000fe200000e0000 */
[C---:B------:R-:W-:Y:S02]  /*12360*/  ISETP.GE.U32.AND P4, PT, R10.reuse, 0x8, PT ;  /* 0x000000080a00780c */ /* 0x040fe40003f86070 */
[----:B------:R-:W-:Y:S01]  /*12370*/  ISETP.GE.U32.AND P5, PT, R10, 0x10, PT ;  /* 0x000000100a00780c */ /* 0x000fe20003fa6070 */
[----:B------:R-:W-:Y:S01]  /*12380*/  SHFL.IDX PT, R0, R8, 0x1, 0x1f ;  /* 0x00201f0008007f89 */ /* 0x000fe200000e0000 */
[----:B--2---:R-:W-:-:S02]  /*12390*/  @!P1 IMAD.MOV.U32 R6, RZ, RZ, R5 ;  /* 0x000000ffff069224 */ /* 0x004fc400078e0005 */
[----:B---3--:R-:W-:Y:S01]  /*123a0*/  @!P1 IMAD.MOV.U32 R7, RZ, RZ, R2 ;  /* 0x000000ffff079224 */ /* 0x008fe200078e0002 */
[----:B------:R-:W-:-:S03]  /*123b0*/  ISETP.NE.AND P1, PT, R10, RZ, PT ;  /* 0x000000ff0a00720c */ /* 0x000fc60003f25270 */
[----:B------:R-:W-:-:S05]  /*123c0*/  IMAD R2, R7, R6, RZ ;  /* 0x0000000607027224 */ /* 0x000fca00078e02ff */
[----:B------:R-:W0:Y:S02]  /*123d0*/  SHFL.UP PT, R3, R2, 0x1, RZ ;  /* 0x0420000002037989 */ /* 0x000e2400000e00ff */
[----:B0-----:R-:W-:-:S05]  /*123e0*/  SEL R5, R3, RZ, P1 ;  /* 0x000000ff03057207 */ /* 0x001fca0000800000 */
[----:B------:R-:W-:Y:S02]  /*123f0*/  IMAD.IADD R2, R2, 0x1, R5 ;  /* 0x0000000102027824 */ /* 0x000fe400078e0205 */
[----:B------:R-:W-:-:S03]  /*12400*/  IMAD.MOV.U32 R5, RZ, RZ, RZ ;  /* 0x000000ffff057224 */ /* 0x000fc600078e00ff */
        /* <DEDUP_REMOVED lines=13> */
.L_x_2446:
[----:B------:R-:W-:Y:S02]  /*124e0*/  ULDC UR4, c[0x0][0xc38] ;  /* 0x00030e0000047ab9 */ /* 0x000fe40000000800 */
[----:B------:R-:W-:-:S04]  /*124f0*/  IMAD.U32 R8, RZ, RZ, UR4 ;  /* 0x00000004ff087e24 */ /* 0x000fc8000f8e00ff */
[----:B-1----:R-:W-:-:S04]  /*12500*/  IMAD R9, R9, R8, RZ ;  /* 0x0000000809097224 */ /* 0x002fc800078e02ff */
[----:B------:R-:W-:-:S05]  /*12510*/  IMAD.IADD R0, R0, 0x1, R9 ;  /* 0x0000000100007824 */ /* 0x000fca00078e0209 */
[----:B------:R-:W-:-:S13]  /*12520*/  ISETP.GT.AND P6, PT, R0, R4, PT ;  /* 0x000000040000720c */ /* 0x000fda0003fc4270 */
[----:B------:R-:W-:Y:S05]  /*12530*/  @P6 BRA `(.L_x_2381) ;  /* 0x0000000000ac6947 */ /* 0x000fea0003800000 */
.L_x_2384:
[----:B------:R-:W2:Y:S01]  /*12540*/  LDL.LU R3, [R1+0xc] ;  /* 0x00000c0001037983 */ /* 0x000ea20000300800 */
[----:B0-----:R-:W0:Y:S01]  /*12550*/  LDC R2, c[0x0][0xc3c] ;  /* 0x00030f00ff027b82 */ /* 0x001e220000000800 */
[----:B--2---:R-:W-:-:S05]  /*12560*/  VIADD R3, R3, 0x1f ;  /* 0x0000001f03037836 */ /* 0x004fca0000000000 */
[----:B0-----:R-:W-:-:S13]  /*12570*/  ISETP.GE.AND P6, PT, R3, R2, PT ;  /* 0x000000020300720c */ /* 0x001fda0003fc6270 */
[----:B------:R-:W-:Y:S05]  /*12580*/  @P6 BRA `(.L_x_2382) ;  /* 0x0000000800e86947 */ /* 0x000fea0003800000 */
[----:B------:R-:W0:Y:S01]  /*12590*/  S2R R6, SR_TID.X ;  /* 0x0000000000067919 */ /* 0x000e220000002100 */
        /* <DEDUP_REMOVED lines=31> */
.L_x_2454:
[----:B------:R-:W-:Y:S02]  /*12790*/  ULDC UR4, c[0x0][0xc38] ;  /* 0x00030e0000047ab9 */ /* 0x000fe40000000800 */
[----:B------:R-:W-:-:S04]  /*127a0*/  IMAD.U32 R8, RZ, RZ, UR4 ;  /* 0x00000004ff087e24 */ /* 0x000fc8000f8e00ff */
[----:B-1----:R-:W-:-:S04]  /*127b0*/  IMAD R9, R9, R8, RZ ;  /* 0x0000000809097224 */ /* 0x002fc800078e02ff */
[----:B------:R-:W-:-:S05]  /*127c0*/  IMAD.IADD R0, R9, 0x1, R0 ;  /* 0x0000000109007824 */ /* 0x000fca00078e0200 */
[----:B------:R-:W-:-:S13]  /*127d0*/  ISETP.GT.AND P6, PT, R0, R4, PT ;  /* 0x000000040000720c */ /* 0x000fda0003fc4270 */
[----:B------:R-:W-:Y:S05]  /*127e0*/  @!P6 BRA `(.L_x_2384) ;  /* 0xfffffffc0054e947 */ /* 0x000fea000383ffff */
.L_x_2381:
        /* <DEDUP_REMOVED lines=12> */
.L_x_2459:
[----:B------:R-:W-:-:S13]  /*128b0*/  ISETP.NE.AND P0, PT, R3, RZ, PT ;  /* 0x000000ff0300720c */ /* 0x000fda0003f05270 */
[----:B------:R-:W-:Y:S05]  /*128c0*/  @!P0 BRA `(.L_x_2386) ;  /* 0x0000000000148947 */ /* 0x000fea0003800000 */
[----:B------:R-:W-:Y:S01]  /*128d0*/  UMOV UR4, 0xffffffff ;  /* 0xffffffff00047882 */ /* 0x000fe20000000000 */
[----:B---3--:R-:W-:Y:S02]  /*128e0*/  VIADD R10, R10, 0xffffffff ;  /* 0xffffffff0a0a7836 */ /* 0x008fe40000000000 */
[----:B------:R-:W-:Y:S05]  /*128f0*/  BRA.DIV UR4, `(.L_x_2387) ;  /* 0x0000002a04b07947 */ /* 0x000fea000b800000 */
[----:B0-----:R0:W1:Y:S02]  /*12900*/  SHFL.IDX PT, R2, R2, R10, 0x1f ;  /* 0x00001f0a02027589 */ /* 0x00106400000e0000 */
.L_x_2462:
[----:B-1----:R-:W-:-:S07]  /*12910*/  IMAD.MOV.U32 R5, RZ, RZ, R2 ;  /* 0x000000ffff057224 */ /* 0x002fce00078e0002 */
.L_x_2386:
[----:B0-----:R-:W-:Y:S01]  /*12920*/  IMAD R2, R5, R8, R9 ;  /* 0x0000000805027224 */ /* 0x001fe200078e0209 */
[----:B------:R-:W-:-:S03]  /*12930*/  ISETP.NE.AND P0, PT, R7, 0x1, PT ;  /* 0x000000010700780c */ /* 0x000fc60003f05270 */
[----:B------:R-:W-:Y:S01]  /*12940*/  IMAD.IADD R4, R4, 0x1, -R2 ;  /* 0x0000000104047824 */ /* 0x000fe200078e0a02 */
[----:B------:R0:W-:Y:S09]  /*12950*/  STL [R1], R2 ;  /* 0x0000000201007387 */ /* 0x0001f20000100800 */
[----:B------:R-:W-:Y:S05]  /*12960*/  @!P0 BRA `(.L_x_2388) ;  /* 0x0000000000e48947 */ /* 0x000fea0003800000 */
[----:B------:R-:W-:-:S04]  /*12970*/  IABS R5, R0 ;  /* 0x0000000000057213 */ /* 0x000fc80000000000 */
        /* <DEDUP_REMOVED lines=25> */
[----:B---3--:R-:W-:Y:S02]  /*12b10*/  IMAD R6, R2, R5, RZ ;  /* 0x0000000502067224 */ /* 0x008fe400078e02ff */
        /* <DEDUP_REMOVED lines=30> */
.L_x_2388:
[----:B------:R-:W2:Y:S01]  /*12d00*/  LDL R5, [R1+0xc] ;  /* 0x00000c0001057983 */ /* 0x000ea20000100800 */
[----:B0-----:R-:W2:Y:S02]  /*12d10*/  LDC.64 R2, c[0x0][0xc90] ;  /* 0x00032400ff027b82 */ /* 0x001ea40000000a00 */
[----:B--2---:R-:W-:-:S05]  /*12d20*/  IMAD.WIDE R2, R5, 0x4, R2 ;  /* 0x0000000405027825 */ /* 0x004fca00078e0202 */
[----:B---3--:R-:W2:Y:S02]  /*12d30*/  LDG.E R6, desc[UR56][R2.64] ;  /* 0x0000003802067981 */ /* 0x008ea4000c1e1900 */
        /* <DEDUP_REMOVED lines=59> */
.L_x_2389:
[----:B0-----:R-:W-:-:S05]  /*130f0*/  LOP3.LUT R3, RZ, R4, RZ, 0x33, !PT ;  /* 0x00000004ff037212 */ /* 0x001fca00078e33ff */
[----:B------:R-:W-:-:S05]  /*13100*/  IMAD.IADD R0, R0, 0x1, R3 ;  /* 0x0000000100007824 */ /* 0x000fca00078e0203 */
[----:B------:R2:W-:Y:S01]  /*13110*/  STL [R1+0x4], R0 ;  /* 0x0000040001007387 */ /* 0x0005e20000100800 */
[----:B------:R-:W-:Y:S05]  /*13120*/  BRA `(.L_x_2390) ;  /* 0x0000000000287947 */ /* 0x000fea0003800000 */
.L_x_2382:
[----:B------:R-:W-:Y:S01]  /*13130*/  UMOV UR4, URZ ;  /* 0x0000003f00047c82 */ /* 0x000fe20008000000 */
[----:B------:R-:W-:Y:S01]  /*13140*/  ULDC UR6, c[0x0][0xc3c] ;  /* 0x00030f0000067ab9 */ /* 0x000fe20000000800 */
[----:B------:R-:W-:Y:S01]  /*13150*/  UMOV UR5, URZ ;  /* 0x0000003f00057c82 */ /* 0x000fe20008000000 */
[----:B------:R-:W-:Y:S01]  /*13160*/  IMAD.U32 R3, RZ, RZ, UR4 ;  /* 0x00000004ff037e24 */ /* 0x000fe2000f8e00ff */
[----:B------:R0:W-:Y:S01]  /*13170*/  STL [R1], R4 ;  /* 0x0000000401007387 */ /* 0x0001e20000100800 */
[----:B------:R-:W-:Y:S02]  /*13180*/  IMAD.U32 R0, RZ, RZ, UR6 ;  /* 0x00000006ff007e24 */ /* 0x000fe4000f8e00ff */
[----:B------:R-:W-:Y:S01]  /*13190*/  IMAD.U32 R2, RZ, RZ, UR5 ;  /* 0x00000005ff027e24 */ /* 0x000fe2000f8e00ff */
[----:B------:R0:W-:Y:S04]  /*131a0*/  STL [R1+0x4], R3 ;  /* 0x0000040301007387 */ /* 0x0001e80000100800 */
[----:B------:R0:W-:Y:S04]  /*131b0*/  STL [R1+0xc], R0 ;  /* 0x00000c0001007387 */ /* 0x0001e80000100800 */
[----:B------:R0:W-:Y:S02]  /*131c0*/  STL [R1+0x8], R2 ;  /* 0x0000080201007387 */ /* 0x0001e40000100800 */
.L_x_2390:
[----:B0-----:R-:W3:Y:S04]  /*131d0*/  LDL R3, [R1+0x8] ;  /* 0x0000080001037983 */ /* 0x001ee80000100800 */
[----:B-1----:R-:W4:Y:S04]  /*131e0*/  LDL R2, [R1+0xc] ;  /* 0x00000c0001027983 */ /* 0x002f280000100800 */
[----:B------:R-:W5:Y:S04]  /*131f0*/  LDL R4, [R1] ;  /* 0x0000000001047983 */ /* 0x000f680000100800 */
[----:B------:R-:W5:Y:S01]  /*13200*/  LDL R5, [R1+0x4] ;  /* 0x0000040001057983 */ /* 0x000f620000100800 */
[----:B------:R-:W-:Y:S05]  /*13210*/  WARPSYNC.ALL ;  /* 0x0000000000007948 */ /* 0x000fea0003800000 */
[----:B--2---:R-:W0:Y:S02]  /*13220*/  S2R R0, SR_TID.X ;  /* 0x0000000000007919 */ /* 0x004e240000002100 */
        /* <DEDUP_REMOVED lines=10> */
.L_x_2379:
[----:B------:R-:W2:Y:S01]  /*132d0*/  LDL R0, [R1+0xc] ;  /* 0x00000c0001007983 */ /* 0x000ea20000100800 */
[----:B------:R-:W-:Y:S02]  /*132e0*/  ULDC UR4, c[0x0][0xc3c] ;  /* 0x00030f0000047ab9 */ /* 0x000fe40000000800 */
[----:B--2---:R-:W-:-:S13]  /*132f0*/  ISETP.GE.AND P0, PT, R0, UR4, PT ;  /* 0x0000000400007c0c */ /* 0x004fda000bf06270 */
[----:B------:R-:W-:Y:S05]  /*13300*/  @!P0 BRA `(.L_x_2391) ;  /* 0xffffffa400208947 */ /* 0x000fea000383ffff */
[----:B------:R-:W-:Y:S05]  /*13310*/  BSYNC B8 ;  /* 0x0000000000087941 */ /* 0x000fea0003800000 */
.L_x_2287:
[----:B0-----:R-:W2:Y:S01]  /*13320*/  LDL.LU R0, [R1+0x48] ;  /* 0x0000480001007983 */ /* 0x001ea20000300800 */
[----:B------:R-:W-:Y:S01]  /*13330*/  BSSY B0, `(.L_x_2392) ;  /* 0x000000b000007945 */ /* 0x000fe20003800000 */
[----:B-1-3--:R-:W0:Y:S01]  /*13340*/  S2R R5, SR_CgaCtaId ;  /* 0x0000000000057919 */ /* 0x00ae220000008800 */
        /* <DEDUP_REMOVED lines=9> */
.L_x_2463:
[----:B------:R-:W-:Y:S05]  /*133e0*/  BSYNC B0 ;  /* 0x0000000000007941 */ /* 0x000fea0003800000 */
.L_x_2392:
[----:B------:R-:W-:-:S03]  /*133f0*/  UMOV UR4, 0xffffffff ;  /* 0xffffffff00047882 */ /* 0x000fc60000000000 */
[----:B------:R-:W-:Y:S05]  /*13400*/  BRA.DIV UR4, `(.L_x_2394) ;  /* 0x00000022042c7947 */ /* 0x000fea000b800000 */
[----:B------:R-:W1:Y:S02]  /*13410*/  S2R R2, SR_TID.X ;  /* 0x0000000000027919 */ /* 0x000e640000002100 */
[----:B-1----:R-:W-:-:S04]  /*13420*/  SHF.R.U32.HI R2, RZ, 0x5, R2 ;  /* 0x00000005ff027819 */ /* 0x002fc80000011602 */
[----:B------:R-:W-:-:S05]  /*13430*/  LOP3.LUT R2, R2, 0x3, RZ, 0xc0, !PT ;  /* 0x0000000302027812 */ /* 0x000fca00078ec0ff */
[----:B------:R1:W2:Y:S02]  /*13440*/  SHFL.IDX PT, R14, R2, RZ, 0x1f ;  /* 0x00001fff020e7589 */ /* 0x0002a400000e0000 */
.L_x_2466:
[----:B--2---:R-:W-:Y:S01]  /*13450*/  ISETP.NE.AND P0, PT, R14, RZ, PT ;  /* 0x000000ff0e00720c */ /* 0x004fe20003f05270 */
[----:B------:R-:W-:-:S12]  /*13460*/  BSSY B0, `(.L_x_2395) ;  /* 0x0000025000007945 */ /* 0x000fd80003800000 */
[----:B------:R-:W-:Y:S05]  /*13470*/  @P0 BRA `(.L_x_2396) ;  /* 0x00000000008c0947 */ /* 0x000fea0003800000 */
[----:B------:R-:W-:-:S03]  /*13480*/  UMOV UR4, 0xffffffff ;  /* 0xffffffff00047882 */ /* 0x000fc60000000000 */
[----:B------:R-:W-:Y:S05]  /*13490*/  BRA.DIV UR4, `(.L_x_2397) ;  /* 0x00000022043c7947 */ /* 0x000fea000b800000 */
[----:B------:R-:W-:-:S13]  /*134a0*/  ELECT P6, URZ, PT ;  /* 0x00000000003f782f */ /* 0x000fda00038c0000 */
.L_x_2469:
[----:B------:R-:W-:Y:S05]  /*134b0*/  @!P6 BRA `(.L_x_2396) ;  /* 0x00000000007ce947 */ /* 0x000fea0003800000 */
[----:B-1----:R-:W2:Y:S02]  /*134c0*/  LDL.LU R2, [R1+0x60] ;  /* 0x0000600001027983 */ /* 0x002ea40000300800 */
[----:B--2---:R-:W-:-:S04]  /*134d0*/  LOP3.LUT R2, R2, 0x2, RZ, 0xfc, !PT ;  /* 0x0000000202027812 */ /* 0x004fc800078efcff */
[----:B------:R-:W-:-:S13]  /*134e0*/  ISETP.NE.AND P2, PT, R2, 0x3, PT ;  /* 0x000000030200780c */ /* 0x000fda0003f45270 */
[----:B------:R-:W-:Y:S05]  /*134f0*/  @!P2 BRA `(.L_x_2398) ;  /* 0x000000000004a947 */ /* 0x000fea0003800000 */
[----:B------:R-:W-:Y:S01]  /*13500*/  BPT.TRAP 0x1 ;  /* 0x000000040000795c */ /* 0x000fe20000300000 */
.L_x_2398:
        /* <DEDUP_REMOVED lines=13> */
.L_x_2470:
[----:B------:R-:W1:Y:S02]  /*135e0*/  SYNCS.PHASECHK.TRANS64.TRYWAIT P0, [R7+URZ], R2 ;  /* 0x00000002070075a7 */ /* 0x000e64000800017f */
[----:B-1----:R-:W-:Y:S05]  /*135f0*/  @!P0 BRA `(.L_x_2400) ;  /* 0x0000002000188947 */ /* 0x002fea0003800000 */
.L_x_2471:
[----:B------:R-:W-:Y:S05]  /*13600*/  @!P2 BRA `(.L_x_2401) ;  /* 0x000000000004a947 */ /* 0x000fea0003800000 */
[----:B------:R-:W-:Y:S01]  /*13610*/  BPT.TRAP 0x1 ;  /* 0x000000040000795c */ /* 0x000fe20000300000 */
.L_x_2401:
[----:B------:R-:W-:-:S04]  /*13620*/  VIADD R0, R0, 0x34860 ;  /* 0x0003486000007836 */ /* 0x000fc80000000000 */
[----:B------:R-:W-:-:S04]  /*13630*/  IMAD R4, R19, 0x8, R0 ;  /* 0x0000000813047824 */ /* 0x000fc800078e0200 */
[----:B------:R-:W2:Y:S02]  /*13640*/  SYNCS.PHASECHK.TRANS64.TRYWAIT P0, [R4+URZ], R5 ;  /* 0x00000005040075a7 */ /* 0x000ea4000800017f */
[----:B--2---:R-:W-:Y:S05]  /*13650*/  @!P0 BRA `(.L_x_2402) ;  /* 0x0000002000148947 */ /* 0x004fea0003800000 */
.L_x_2472:
[----:B------:R-:W-:-:S07]  /*13660*/  IMAD R3, R3, 0x8, R0 ;  /* 0x0000000803037824 */ /* 0x000fce00078e0200 */
.L_x_2403:
[----:B---3--:R3:W4:Y:S02]  /*13670*/  SYNCS.PHASECHK.TRANS64.TRYWAIT P0, [R3+URZ], R2 ;  /* 0x00000002030075a7 */ /* 0x008724000800017f */
[----:B----4-:R-:W-:Y:S05]  /*13680*/  @!P0 NANOSLEEP.SYNCS 0x989680 ;  /* 0x009896800000895d */ /* 0x010fea0003900000 */
[----:B------:R-:W4:Y:S02]  /*13690*/  @!P0 SYNCS.PHASECHK.TRANS64 P0, [R3+URZ], R2 ;  /* 0x00000002030085a7 */ /* 0x000f24000800007f */
[----:B----4-:R-:W-:Y:S05]  /*136a0*/  @!P0 BRA `(.L_x_2403) ;  /* 0xfffffffc00f08947 */ /* 0x010fea000383ffff */
.L_x_2396:
[----:B------:R-:W-:Y:S05]  /*136b0*/  BSYNC B0 ;  /* 0x0000000000007941 */ /* 0x000fea0003800000 */
.L_x_2395:
[----:B------:R-:W-:Y:S05]  /*136c0*/  EXIT ;  /* 0x000000000000794d */ /* 0x000fea0003800000 */
.L_x_2226:
[----:B0-----:R-:W-:-:S04]  /*136d0*/  IMAD.U32 R3, RZ, RZ, UR37 ;  /* 0x00000025ff037e24 */ /* 0x001fc8000f8e00ff */
[----:B------:R0:W1:Y:S03]  /*136e0*/  SYNCS.PHASECHK.TRANS64.TRYWAIT P1, [R3+URZ+0x34800], R0 ;  /* 0x03480000030075a7 */ /* 0x000066000802017f */
[----:B-1----:R-:W-:Y:S05]  /*136f0*/  @!P1 NANOSLEEP.SYNCS 0x989680 ;  /* 0x009896800000995d */ /* 0x002fea0003900000 */
[----:B------:R-:W1:Y:S02]  /*13700*/  @!P1 SYNCS.PHASECHK.TRANS64 P1, [R3+URZ+0x34800], R0 ;  /* 0x03480000030095a7 */ /* 0x000e64000802007f */
[----:B-1----:R-:W-:Y:S05]  /*13710*/  @!P1 BRA `(.L_x_2226) ;  /* 0xfffffffc00ec9947 */ /* 0x002fea000383ffff */
[----:B------:R-:W-:Y:S05]  /*13720*/  BRA `(.L_x_2404) ;  /* 0xfffffee4000c7947 */ /* 0x000fea000383ffff */
.L_x_2230:
[----:B-1----:R1:W2:Y:S02]  /*13730*/  SYNCS.PHASECHK.TRANS64.TRYWAIT P2, [R2+URZ+0x34830], R3 ;  /* 0x03483003020075a7 */ /* 0x0022a4000804017f */
[----:B--2---:R-:W-:Y:S05]  /*13740*/  @!P2 NANOSLEEP.SYNCS 0x989680 ;  /* 0x009896800000a95d */ /* 0x004fea0003900000 */
[----:B------:R-:W2:Y:S02]  /*13750*/  @!P2 SYNCS.PHASECHK.TRANS64 P2, [R2+URZ+0x34830], R3 ;  /* 0x034830030200a5a7 */ /* 0x000ea4000804007f */
[----:B--2---:R-:W-:Y:S05]  /*13760*/  @!P2 BRA `(.L_x_2230) ;  /* 0xfffffffc00f0a947 */ /* 0x004fea000383ffff */
[----:B------:R-:W-:Y:S05]  /*13770*/  BRA `(.L_x_2229) ;  /* 0xfffffee400307947 */ /* 0x000fea000383ffff */
.L_x_2235:
[----:B-1----:R-:W-:-:S04]  /*13780*/  IMAD.U32 R7, RZ, RZ, UR58 ;  /* 0x0000003aff077e24 */ /* 0x002fc8000f8e00ff */
[----:B------:R1:W2:Y:S03]  /*13790*/  SYNCS.PHASECHK.TRANS64.TRYWAIT P3, [R7+URZ+0x34830], R0 ;  /* 0x03483000070075a7 */ /* 0x0002a6000806017f */
[----:B--2---:R-:W-:Y:S05]  /*137a0*/  @!P3 NANOSLEEP.SYNCS 0x989680 ;  /* 0x009896800000b95d */ /* 0x004fea0003900000 */
[----:B------:R-:W2:Y:S02]  /*137b0*/  @!P3 SYNCS.PHASECHK.TRANS64 P3, [R7+URZ+0x34830], R0 ;  /* 0x034830000700b5a7 */ /* 0x000ea4000806007f */
[----:B--2---:R-:W-:Y:S05]  /*137c0*/  @!P3 BRA `(.L_x_2235) ;  /* 0xfffffffc00ecb947 */ /* 0x004fea000383ffff */
[----:B------:R-:W-:Y:S05]  /*137d0*/  BRA `(.L_x_2234) ;  /* 0xffffff08008c7947 */ /* 0x000fea000383ffff */
.L_x_2239:
[----:B-1----:R-:W-:-:S04]  /*137e0*/  IMAD.U32 R3, RZ, RZ, UR7 ;  /* 0x00000007ff037e24 */ /* 0x002fc8000f8e00ff */
[----:B------:R1:W2:Y:S03]  /*137f0*/  SYNCS.PHASECHK.TRANS64.TRYWAIT P3, [R3+URZ+0x34850], R0 ;  /* 0x03485000030075a7 */ /* 0x0002a6000806017f */
[----:B--2---:R-:W-:Y:S05]  /*13800*/  @!P3 NANOSLEEP.SYNCS 0x989680 ;  /* 0x009896800000b95d */ /* 0x004fea0003900000 */
[----:B------:R-:W2:Y:S02]  /*13810*/  @!P3 SYNCS.PHASECHK.TRANS64 P3, [R3+URZ+0x34850], R0 ;  /* 0x034850000300b5a7 */ /* 0x000ea4000806007f */
[----:B--2---:R-:W-:Y:S05]  /*13820*/  @!P3 BRA `(.L_x_2239) ;  /* 0xfffffffc00ecb947 */ /* 0x004fea000383ffff */
[----:B------:R-:W-:Y:S05]  /*13830*/  BRA `(.L_x_2238) ;  /* 0xffffff1000907947 */ /* 0x000fea000383ffff */
.L_x_2245:
[----:B-1----:R-:W-:-:S04]  /*13840*/  IMAD.U32 R7, RZ, RZ, UR6 ;  /* 0x00000006ff077e24 */ /* 0x002fc8000f8e00ff */
[----:B------:R1:W2:Y:S03]  /*13850*/  SYNCS.PHASECHK.TRANS64.TRYWAIT P2, [R7+URZ+0x34830], R0 ;  /* 0x03483000070075a7 */ /* 0x0002a6000804017f */
[----:B--2---:R-:W-:Y:S05]  /*13860*/  @!P2 NANOSLEEP.SYNCS 0x989680 ;  /* 0x009896800000a95d */ /* 0x004fea0003900000 */
[----:B------:R-:W2:Y:S02]  /*13870*/  @!P2 SYNCS.PHASECHK.TRANS64 P2, [R7+URZ+0x34830], R0 ;  /* 0x034830000700a5a7 */ /* 0x000ea4000804007f */
[----:B--2---:R-:W-:Y:S05]  /*13880*/  @!P2 BRA `(.L_x_2245) ;  /* 0xfffffffc00eca947 */ /* 0x004fea000383ffff */
[----:B------:R-:W-:Y:S05]  /*13890*/  BRA `(.L_x_2244) ;  /* 0xffffff3000d07947 */ /* 0x000fea000383ffff */
.L_x_2249:
[----:B-1----:R-:W-:-:S04]  /*138a0*/  IMAD.U32 R3, RZ, RZ, UR7 ;  /* 0x00000007ff037e24 */ /* 0x002fc8000f8e00ff */
[----:B------:R1:W2:Y:S03]  /*138b0*/  SYNCS.PHASECHK.TRANS64.TRYWAIT P2, [R3+URZ+0x34850], R0 ;  /* 0x03485000030075a7 */ /* 0x0002a6000804017f */
[----:B--2---:R-:W-:Y:S05]  /*138c0*/  @!P2 NANOSLEEP.SYNCS 0x989680 ;  /* 0x009896800000a95d */ /* 0x004fea0003900000 */
[----:B------:R-:W2:Y:S02]  /*138d0*/  @!P2 SYNCS.PHASECHK.TRANS64 P2, [R3+URZ+0x34850], R0 ;  /* 0x034850000300a5a7 */ /* 0x000ea4000804007f */
[----:B--2---:R-:W-:Y:S05]  /*138e0*/  @!P2 BRA `(.L_x_2249) ;  /* 0xfffffffc00eca947 */ /* 0x004fea000383ffff */
[----:B------:R-:W-:Y:S05]  /*138f0*/  BRA `(.L_x_2248) ;  /* 0xffffff3800d47947 */ /* 0x000fea000383ffff */
.L_x_2254:
[----:B-1----:R-:W-:-:S04]  /*13900*/  IMAD.U32 R3, RZ, RZ, UR5 ;  /* 0x00000005ff037e24 */ /* 0x002fc8000f8e00ff */
[----:B------:R1:W2:Y:S03]  /*13910*/  SYNCS.PHASECHK.TRANS64.TRYWAIT P0, [R3+URZ+0x34850], R2 ;  /* 0x03485002030075a7 */ /* 0x0002a6000800017f */
[----:B--2---:R-:W-:Y:S05]  /*13920*/  @!P0 NANOSLEEP.SYNCS 0x989680 ;  /* 0x009896800000895d */ /* 0x004fea0003900000 */
[----:B------:R-:W2:Y:S02]  /*13930*/  @!P0 SYNCS.PHASECHK.TRANS64 P0, [R3+URZ+0x34850], R2 ;  /* 0x03485002030085a7 */ /* 0x000ea4000800007f */
[----:B--2---:R-:W-:Y:S05]  /*13940*/  @!P0 BRA `(.L_x_2254) ;  /* 0xfffffffc00ec8947 */ /* 0x004fea000383ffff */
[----:B------:R-:W-:Y:S05]  /*13950*/  BRA `(.L_x_2253) ;  /* 0xffffff5400a47947 */ /* 0x000fea000383ffff */
.L_x_2301:
[----:B------:R-:W0:Y:S01]  /*13960*/  S2R R4, SR_TID.X ;  /* 0x0000000000047919 */ /* 0x000e220000002100 */
[----:B------:R-:W-:Y:S01]  /*13970*/  BSSY B0, `(.L_x_2405) ;  /* 0x000000a000007945 */ /* 0x000fe20003800000 */
[----:B------:R-:W-:Y:S02]  /*13980*/  IMAD.MOV.U32 R12, RZ, RZ, RZ ;  /* 0x000000ffff0c7224 */ /* 0x000fe400078e00ff */
[----:B------:R-:W-:Y:S02]  /*13990*/  IMAD.MOV.U32 R11, RZ, RZ, 0x1f ;  /* 0x0000001fff0b7424 */ /* 0x000fe400078e00ff */
[----:B------:R-:W-:Y:S01]  /*139a0*/  IMAD.MOV.U32 R15, RZ, RZ, -0x1 ;  /* 0xffffffffff0f7424 */ /* 0x000fe200078e00ff */
[----:B0-----:R-:W-:-:S04]  /*139b0*/  SHF.R.U32.HI R4, RZ, 0x5, R4 ;  /* 0x00000005ff047819 */ /* 0x001fc80000011604 */
[----:B------:R-:W-:-:S05]  /*139c0*/  LOP3.LUT R4, R4, 0x3, RZ, 0xc0, !PT ;  /* 0x0000000304047812 */ /* 0x000fca00078ec0ff */
[----:B------:R-:W-:-:S07]  /*139d0*/  IMAD.MOV.U32 R13, RZ, RZ, R4 ;  /* 0x000000ffff0d7224 */ /* 0x000fce00078e0004 */
[----:B--2---:R-:W-:Y:S05]  /*139e0*/  WARPSYNC.COLLECTIVE R15, `(.L_x_2406) ;  /* 0x000000000f087348 */ /* 0x004fea0003c00000 */
[----:B------:R0:W1:Y:S02]  /*139f0*/  SHFL.IDX P6, R14, R13, R12, R11 ;  /* 0x0000000c0d0e7389 */ /* 0x00006400000c000b */
[----:B012---:R-:W-:Y:S01]  /*13a00*/  ENDCOLLECTIVE ;  /* 0x000000000000791b */ /* 0x007fe20003800000 */
.L_x_2406:
[----:B------:R-:W-:Y:S05]  /*13a10*/  BSYNC B0 ;  /* 0x0000000000007941 */ /* 0x000fea0003800000 */
.L_x_2405:
[----:B------:R-:W-:Y:S05]  /*13a20*/  BRA `(.L_x_2407) ;  /* 0xffffffac00347947 */ /* 0x000fea000383ffff */
.L_x_2303:
[----:B------:R-:W-:Y:S01]  /*13a30*/  BSSY B0, `(.L_x_2408) ;  /* 0x0000006000007945 */ /* 0x000fe20003800000 */
[----:B------:R-:W-:-:S07]  /*13a40*/  IMAD.MOV.U32 R15, RZ, RZ, -0x1 ;  /* 0xffffffffff0f7424 */ /* 0x000fce00078e00ff */
[----:B--23--:R-:W-:Y:S05]  /*13a50*/  WARPSYNC.COLLECTIVE R15, `(.L_x_2409) ;  /* 0x000000000f0c7348 */ /* 0x00cfea0003c00000 */
[----:B------:R-:W-:Y:S02]  /*13a60*/  ELECT P6, UR62, PT ;  /* 0x00000000003e782f */ /* 0x000fe400038c0000 */
[----:B------:R-:W-:Y:S01]  /*13a70*/  MOV R14, UR62 ;  /* 0x0000003e000e7c02 */ /* 0x000fe20008000f00 */
[----:B--23--:R-:W-:Y:S10]  /*13a80*/  ENDCOLLECTIVE ;  /* 0x000000000000791b */ /* 0x00cff40003800000 */
.L_x_2409:
[----:B------:R-:W-:Y:S05]  /*13a90*/  BSYNC B0 ;  /* 0x0000000000007941 */ /* 0x000fea0003800000 */
.L_x_2408:
[----:B------:R-:W-:Y:S05]  /*13aa0*/  BRA `(.L_x_2410) ;  /* 0xffffffac00387947 */ /* 0x000fea000383ffff */
.L_x_2305:
[----:B0-----:R0:W1:Y:S02]  /*13ab0*/  SYNCS.PHASECHK.TRANS64.TRYWAIT P0, [R0+URZ+0x34840], R2 ;  /* 0x03484002000075a7 */ /* 0x001064000800017f */
[----:B-1----:R-:W-:Y:S05]  /*13ac0*/  @!P0 NANOSLEEP.SYNCS 0x989680 ;  /* 0x009896800000895d */ /* 0x002fea0003900000 */
[----:B------:R-:W1:Y:S02]  /*13ad0*/  @!P0 SYNCS.PHASECHK.TRANS64 P0, [R0+URZ+0x34840], R2 ;  /* 0x03484002000085a7 */ /* 0x000e64000800007f */
[----:B-1----:R-:W-:Y:S05]  /*13ae0*/  @!P0 BRA `(.L_x_2305) ;  /* 0xfffffffc00f08947 */ /* 0x002fea000383ffff */
[----:B------:R-:W-:Y:S05]  /*13af0*/  BRA `(.L_x_2411) ;  /* 0xffffffac00987947 */ /* 0x000fea000383ffff */
.L_x_2309:
[----:B------:R-:W2:Y:S01]  /*13b00*/  LDL.LU R11, [R1+0x38] ;  /* 0x00003800010b7983 */ /* 0x000ea20000300800 */
[----:B------:R-:W-:Y:S01]  /*13b10*/  IMAD.MOV.U32 R13, RZ, RZ, R3 ;  /* 0x000000ffff0d7224 */ /* 0x000fe200078e0003 */
[----:B------:R-:W-:Y:S01]  /*13b20*/  LOP3.LUT R5, R5, 0x7f, RZ, 0xc0, !PT ;  /* 0x0000007f05057812 */ /* 0x000fe200078ec0ff */
[----:B------:R-:W-:Y:S02]  /*13b30*/  IMAD.MOV.U32 R12, RZ, RZ, RZ ;  /* 0x000000ffff0c7224 */ /* 0x000fe400078e00ff */
[----:B------:R-:W-:Y:S01]  /*13b40*/  IMAD.MOV.U32 R15, RZ, RZ, -0x1 ;  /* 0xffffffffff0f7424 */ /* 0x000fe200078e00ff */
[----:B------:R-:W-:-:S05]  /*13b50*/  SHF.R.U32.HI R5, RZ, 0x3, R5 ;  /* 0x00000003ff057819 */ /* 0x000fca0000011605 */
[----:B------:R-:W-:-:S04]  /*13b60*/  IMAD R2, R9, 0x80, R5 ;  /* 0x0000008009027824 */ /* 0x000fc800078e0205 */
[----:B------:R-:W-:Y:S02]  /*13b70*/  VIADD R5, R2, 0x10 ;  /* 0x0000001002057836 */ /* 0x000fe40000000000 */
[----:B--2---:R-:W-:Y:S02]  /*13b80*/  IMAD R0, R11, R7, RZ ;  /* 0x000000070b007224 */ /* 0x004fe400078e02ff */
[----:B------:R-:W-:-:S03]  /*13b90*/  IMAD.MOV.U32 R11, RZ, RZ, 0x181f ;  /* 0x0000181fff0b7424 */ /* 0x000fc600078e00ff */
[----:B------:R-:W-:-:S13]  /*13ba0*/  ISETP.GE.AND P3, PT, R2, R0, PT ;  /* 0x000000000200720c */ /* 0x000fda0003f66270 */
[----:B-----5:R-:W-:Y:S05]  /*13bb0*/  WARPSYNC.COLLECTIVE R15, `(.L_x_2412) ;  /* 0x000000000f087348 */ /* 0x020fea0003c00000 */
[----:B------:R0:W1:Y:S02]  /*13bc0*/  SHFL.IDX P6, R14, R13, R12, R11 ;  /* 0x0000000c0d0e7389 */ /* 0x00006400000c000b */
[----:B01---5:R-:W-:Y:S01]  /*13bd0*/  ENDCOLLECTIVE ;  /* 0x000000000000791b */ /* 0x023fe20003800000 */
.L_x_2412:
[----:B------:R-:W-:Y:S02]  /*13be0*/  IMAD.MOV.U32 R13, RZ, RZ, R4 ;  /* 0x000000ffff0d7224 */ /* 0x000fe400078e0004 */
[----:B------:R-:W-:-:S07]  /*13bf0*/  IMAD.MOV.U32 R6, RZ, RZ, R14 ;  /* 0x000000ffff067224 */ /* 0x000fce00078e000e */
[----:B------:R-:W-:Y:S05]  /*13c00*/  WARPSYNC.COLLECTIVE R15, `(.L_x_2413) ;  /* 0x000000000f087348 */ /* 0x000fea0003c00000 */
[----:B------:R0:W1:Y:S02]  /*13c10*/  SHFL.IDX P6, R14, R13, R12, R11 ;  /* 0x0000000c0d0e7389 */ /* 0x00006400000c000b */
[----:B01----:R-:W-:Y:S01]  /*13c20*/  ENDCOLLECTIVE ;  /* 0x000000000000791b */ /* 0x003fe20003800000 */
.L_x_2413:
[----:B------:R-:W-:Y:S02]  /*13c30*/  IMAD.MOV.U32 R13, RZ, RZ, R3 ;  /* 0x000000ffff0d7224 */ /* 0x000fe400078e0003 */
[----:B------:R-:W-:Y:S02]  /*13c40*/  IMAD.MOV.U32 R12, RZ, RZ, 0x1 ;  /* 0x00000001ff0c7424 */ /* 0x000fe400078e00ff */
[----:B------:R-:W-:-:S07]  /*13c50*/  IMAD.MOV.U32 R7, RZ, RZ, R14 ;  /* 0x000000ffff077224 */ /* 0x000fce00078e000e */
[----:B------:R-:W-:Y:S05]  /*13c60*/  WARPSYNC.COLLECTIVE R15, `(.L_x_2414) ;  /* 0x000000000f087348 */ /* 0x000fea0003c00000 */
[----:B------:R0:W1:Y:S02]  /*13c70*/  SHFL.IDX P6, R14, R13, R12, R11 ;  /* 0x0000000c0d0e7389 */ /* 0x00006400000c000b */
[----:B01----:R-:W-:Y:S01]  /*13c80*/  ENDCOLLECTIVE ;  /* 0x000000000000791b */ /* 0x003fe20003800000 */
.L_x_2414:
[----:B------:R-:W-:-:S05]  /*13c90*/  @!P3 LEA R7, P5, R8, R7, 0x1 ;  /* 0x000000070807b211 */ /* 0x000fca00078a08ff */
[----:B------:R-:W-:-:S05]  /*13ca0*/  @!P3 IMAD.X R6, RZ, RZ, R6, P5 ;  /* 0x000000ffff06b224 */ /* 0x000fca00028e0606 */
[----:B------:R-:W-:Y:S01]  /*13cb0*/  @!P3 LOP3.LUT R7, R7, R6, RZ, 0x3c, !PT ;  /* 0x000000060707b212 */ /* 0x000fe200078e3cff */
[----:B------:R-:W-:-:S03]  /*13cc0*/  IMAD.MOV.U32 R13, RZ, RZ, R4 ;  /* 0x000000ffff0d7224 */ /* 0x000fc600078e0004 */
[----:B------:R-:W-:-:S04]  /*13cd0*/  @!P3 LOP3.LUT R6, R7, R6, RZ, 0x3c, !PT ;  /* 0x000000060706b212 */ /* 0x000fc800078e3cff */
[----:B------:R-:W-:Y:S01]  /*13ce0*/  @!P3 LOP3.LUT R7, R7, R6, RZ, 0x3c, !PT ;  /* 0x000000060707b212 */ /* 0x000fe200078e3cff */
[----:B------:R-:W-:-:S07]  /*13cf0*/  IMAD.MOV.U32 R9, RZ, RZ, R14 ;  /* 0x000000ffff097224 */ /* 0x000fce00078e000e */
[----:B------:R-:W-:Y:S05]  /*13d00*/  WARPSYNC.COLLECTIVE R15, `(.L_x_2415) ;  /* 0x000000000f087348 */ /* 0x000fea0003c00000 */
[----:B------:R0:W1:Y:S02]  /*13d10*/  SHFL.IDX P6, R14, R13, R12, R11 ;  /* 0x0000000c0d0e7389 */ /* 0x00006400000c000b */
[----:B01----:R-:W-:Y:S01]  /*13d20*/  ENDCOLLECTIVE ;  /* 0x000000000000791b */ /* 0x003fe20003800000 */
.L_x_2415:
[----:B------:R-:W-:Y:S01]  /*13d30*/  @!PT LDS RZ, [RZ] ;  /* 0x00000000fffff984 */ /* 0x000fe20000000800 */
[----:B------:R-:W-:Y:S01]  /*13d40*/  @!PT LDS RZ, [RZ] ;  /* 0x00000000fffff984 */ /* 0x000fe20000000800 */
[----:B------:R-:W-:Y:S01]  /*13d50*/  @!PT LDS RZ, [RZ] ;  /* 0x00000000fffff984 */ /* 0x000fe20000000800 */
[----:B------:R0:W-:Y:S04]  /*13d60*/  @!P3 LDGSTS.E.BYPASS.LTC128B.128 [R10+0x10400], desc[UR56][R6.64], !P2 ;  /* 0x10400000060abfae */ /* 0x0001e8000d101d78 */
[----:B------:R0:W-:Y:S04]  /*13d70*/  @!P3 LDGSTS.E.BYPASS.LTC128B.128 [R10+0x14400], desc[UR56][R6.64+0x80], !P1 ;  /* 0x14400080060abfae */ /* 0x0001e8000c901d78 */
[----:B------:R0:W-:Y:S01]  /*13d80*/  @!P3 LDGSTS.E.BYPASS.LTC128B.128 [R10+0x18400], desc[UR56][R6.64+0x100], !P0 ;  /* 0x18400100060abfae */ /* 0x0001e2000c101d78 */
[----:B------:R-:W-:Y:S01]  /*13d90*/  ISETP.GE.AND P3, PT, R5, R0, PT ;  /* 0x000000000500720c */ /* 0x000fe20003f66270 */
[----:B------:R-:W-:-:S02]  /*13da0*/  IMAD.MOV.U32 R13, RZ, RZ, R3 ;  /* 0x000000ffff0d7224 */ /* 0x000fc400078e0003 */
[----:B------:R-:W-:Y:S02]  /*13db0*/  IMAD.MOV.U32 R12, RZ, RZ, 0x2 ;  /* 0x00000002ff0c7424 */ /* 0x000fe400078e00ff */
[----:B------:R-:W-:-:S08]  /*13dc0*/  IMAD.MOV.U32 R5, RZ, RZ, R14 ;  /* 0x000000ffff057224 */ /* 0x000fd000078e000e */
[----:B0-----:R-:W-:Y:S05]  /*13dd0*/  WARPSYNC.COLLECTIVE R15, `(.L_x_2416) ;  /* 0x000000000f087348 */ /* 0x001fea0003c00000 */
[----:B------:R1:W2:Y:S02]  /*13de0*/  SHFL.IDX P6, R14, R13, R12, R11 ;  /* 0x0000000c0d0e7389 */ /* 0x0002a400000c000b */
[----:B012---:R-:W-:Y:S01]  /*13df0*/  ENDCOLLECTIVE ;  /* 0x000000000000791b */ /* 0x007fe20003800000 */
.L_x_2416:
[----:B------:R-:W-:-:S05]  /*13e00*/  @!P3 LEA R8, P5, R8, R5, 0x1 ;  /* 0x000000050808b211 */ /* 0x000fca00078a08ff */
[----:B------:R-:W-:Y:S02]  /*13e10*/  @!P3 IMAD.X R5, RZ, RZ, R9, P5 ;  /* 0x000000ffff05b224 */ /* 0x000fe400028e0609 */
[----:B------:R-:W0:Y:S01]  /*13e20*/  S2R R9, SR_TID.X ;  /* 0x0000000000097919 */ /* 0x000e220000002100 */
[----:B------:R-:W-:Y:S02]  /*13e30*/  @!P3 IMAD.MOV.U32 R6, RZ, RZ, R8 ;  /* 0x000000ffff06b224 */ /* 0x000fe400078e0008 */
[----:B------:R-:W-:Y:S02]  /*13e40*/  @!P3 IMAD.MOV.U32 R7, RZ, RZ, R5 ;  /* 0x000000ffff07b224 */ /* 0x000fe400078e0005 */
[----:B------:R-:W-:Y:S02]  /*13e50*/  IMAD.MOV.U32 R13, RZ, RZ, R4 ;  /* 0x000000ffff0d7224 */ /* 0x000fe400078e0004 */
[----:B------:R-:W-:Y:S01]  /*13e60*/  VIADD R5, R2, 0x20 ;  /* 0x0000002002057836 */ /* 0x000fe20000000000 */
[----:B------:R-:W-:Y:S01]  /*13e70*/  @!PT LDS RZ, [RZ] ;  /* 0x00000000fffff984 */ /* 0x000fe20000000800 */
[----:B------:R-:W-:Y:S01]  /*13e80*/  @!PT LDS RZ, [RZ] ;  /* 0x00000000fffff984 */ /* 0x000fe20000000800 */
[----:B------:R-:W-:Y:S01]  /*13e90*/  @!PT LDS RZ, [RZ] ;  /* 0x00000000fffff984 */ /* 0x000fe20000000800 */
[----:B------:R1:W-:Y:S04]  /*13ea0*/  @!P3 LDGSTS.E.BYPASS.LTC128B.128 [R10+0x10c00], desc[UR56][R6.64], !P2 ;  /* 0x10c00000060abfae */ /* 0x0003e8000d101d78 */
[----:B------:R1:W-:Y:S01]  /*13eb0*/  @!P3 LDGSTS.E.BYPASS.LTC128B.128 [R10+0x14c00], desc[UR56][R6.64+0x80], !P1 ;  /* 0x14c00080060abfae */ /* 0x0003e2000c901d78 */
[----:B------:R-:W-:-:S07]  /*13ec0*/  IMAD.MOV.U32 R8, RZ, RZ, R14 ;  /* 0x000000ffff087224 */ /* 0x000fce00078e000e */
[----:B01----:R-:W-:Y:S05]  /*13ed0*/  WARPSYNC.COLLECTIVE R15, `(.L_x_2417) ;  /* 0x000000000f087348 */ /* 0x003fea0003c00000 */
[----:B------:R2:W3:Y:S02]  /*13ee0*/  SHFL.IDX P6, R14, R13, R12, R11 ;  /* 0x0000000c0d0e7389 */ /* 0x0004e400000c000b */
[----:B0123--:R-:W-:Y:S01]  /*13ef0*/  ENDCOLLECTIVE ;  /* 0x000000000000791b */ /* 0x00ffe20003800000 */
.L_x_2417:
[----:B------:R-:W-:Y:S01]  /*13f00*/  @!PT LDS RZ, [RZ] ;  /* 0x00000000fffff984 */ /* 0x000fe20000000800 */
[----:B------:R-:W-:Y:S01]  /*13f10*/  @!PT LDS RZ, [RZ] ;  /* 0x00000000fffff984 */ /* 0x000fe20000000800 */
[----:B------:R-:W-:Y:S01]  /*13f20*/  @!PT LDS RZ, [RZ] ;  /* 0x00000000fffff984 */ /* 0x000fe20000000800 */
[----:B------:R0:W-:Y:S01]  /*13f30*/  @!P3 LDGSTS.E.BYPASS.LTC128B.128 [R10+0x18c00], desc[UR56][R6.64+0x100], !P0 ;  /* 0x18c00100060abfae */ /* 0x0001e2000c101d78 */
[----:B------:R-:W-:Y:S01]  /*13f40*/  ISETP.GE.AND P3, PT, R5, R0, PT ;  /* 0x000000000500720c */ /* 0x000fe20003f66270 */
[----:B------:R-:W-:Y:S02]  /*13f50*/  IMAD.MOV.U32 R13, RZ, RZ, R3 ;  /* 0x000000ffff0d7224 */ /* 0x000fe400078e0003 */
[----:B------:R-:W-:Y:S02]  /*13f60*/  IMAD.MOV.U32 R12, RZ, RZ, 0x3 ;  /* 0x00000003ff0c7424 */ /* 0x000fe400078e00ff */
[----:B------:R-:W-:-:S05]  /*13f70*/  IMAD.SHL.U32 R9, R9, 0x8, RZ ;  /* 0x0000000809097824 */ /* 0x000fca00078e00ff */
[----:B------:R-:W-:Y:S01]  /*13f80*/  LOP3.LUT R9, R9, 0x38, RZ, 0xc0, !PT ;  /* 0x0000003809097812 */ /* 0x000fe200078ec0ff */
[----:B0-----:R-:W-:-:S07]  /*13f90*/  IMAD.MOV.U32 R5, RZ, RZ, R14 ;  /* 0x000000ffff057224 */ /* 0x001fce00078e000e */
[----:B------:R-:W-:Y:S05]  /*13fa0*/  WARPSYNC.COLLECTIVE R15, `(.L_x_2418) ;  /* 0x000000000f087348 */ /* 0x000fea0003c00000 */
[----:B------:R0:W1:Y:S02]  /*13fb0*/  SHFL.IDX P6, R14, R13, R12, R11 ;  /* 0x0000000c0d0e7389 */ /* 0x00006400000c000b */
[----:B01----:R-:W-:Y:S01]  /*13fc0*/  ENDCOLLECTIVE ;  /* 0x000000000000791b */ /* 0x003fe20003800000 */
.L_x_2418:
        /* <DEDUP_REMOVED lines=17> */
.L_x_2419:
[----:B------:R-:W-:Y:S02]  /*140e0*/  IMAD.MOV.U32 R13, RZ, RZ, R3 ;  /* 0x000000ffff0d7224 */ /* 0x000fe400078e0003 */
[----:B------:R-:W-:Y:S02]  /*140f0*/  IMAD.MOV.U32 R12, RZ, RZ, 0x4 ;  /* 0x00000004ff0c7424 */ /* 0x000fe400078e00ff */
[----:B------:R-:W-:-:S07]  /*14100*/  IMAD.MOV.U32 R5, RZ, RZ, R14 ;  /* 0x000000ffff057224 */ /* 0x000fce00078e000e */
[----:B------:R-:W-:Y:S05]  /*14110*/  WARPSYNC.COLLECTIVE R15, `(.L_x_2420) ;  /* 0x000000000f087348 */ /* 0x000fea0003c00000 */
[----:B------:R0:W1:Y:S02]  /*14120*/  SHFL.IDX P6, R14, R13, R12, R11 ;  /* 0x0000000c0d0e7389 */ /* 0x00006400000c000b */
[----:B01----:R-:W-:Y:S01]  /*14130*/  ENDCOLLECTIVE ;  /* 0x000000000000791b */ /* 0x003fe20003800000 */
.L_x_2420:
        /* <DEDUP_REMOVED lines=17> */
.L_x_2421:
[----:B------:R-:W-:Y:S02]  /*14250*/  IMAD.MOV.U32 R13, RZ, RZ, R3 ;  /* 0x000000ffff0d7224 */ /* 0x000fe400078e0003 */
[----:B------:R-:W-:Y:S02]  /*14260*/  IMAD.MOV.U32 R12, RZ, RZ, 0x5 ;  /* 0x00000005ff0c7424 */ /* 0x000fe400078e00ff */
[----:B------:R-:W-:-:S07]  /*14270*/  IMAD.MOV.U32 R5, RZ, RZ, R14 ;  /* 0x000000ffff057224 */ /* 0x000fce00078e000e */
[----:B------:R-:W-:Y:S05]  /*14280*/  WARPSYNC.COLLECTIVE R15, `(.L_x_2422) ;  /* 0x000000000f087348 */ /* 0x000fea0003c00000 */
[----:B------:R0:W1:Y:S02]  /*14290*/  SHFL.IDX P6, R14, R13, R12, R11 ;  /* 0x0000000c0d0e7389 */ /* 0x00006400000c000b */
[----:B01----:R-:W-:Y:S01]  /*142a0*/  ENDCOLLECTIVE ;  /* 0x000000000000791b */ /* 0x003fe20003800000 */
.L_x_2422:
        /* <DEDUP_REMOVED lines=17> */
.L_x_2423:
[----:B------:R-:W-:Y:S02]  /*143c0*/  IMAD.MOV.U32 R13, RZ, RZ, R3 ;  /* 0x000000ffff0d7224 */ /* 0x000fe400078e0003 */
[----:B------:R-:W-:Y:S02]  /*143d0*/  IMAD.MOV.U32 R12, RZ, RZ, 0x6 ;  /* 0x00000006ff0c7424 */ /* 0x000fe400078e00ff */
[----:B------:R-:W-:-:S07]  /*143e0*/  IMAD.MOV.U32 R5, RZ, RZ, R14 ;  /* 0x000000ffff057224 */ /* 0x000fce00078e000e */
[----:B------:R-:W-:Y:S05]  /*143f0*/  WARPSYNC.COLLECTIVE R15, `(.L_x_2424) ;  /* 0x000000000f087348 */ /* 0x000fea0003c00000 */
[----:B------:R0:W1:Y:S02]  /*14400*/  SHFL.IDX P6, R14, R13, R12, R11 ;  /* 0x0000000c0d0e7389 */ /* 0x00006400000c000b */
[----:B01----:R-:W-:Y:S01]  /*14410*/  ENDCOLLECTIVE ;  /* 0x000000000000791b */ /* 0x003fe20003800000 */
.L_x_2424:
        /* <DEDUP_REMOVED lines=15> */
.L_x_2425:
        /* <DEDUP_REMOVED lines=8> */
.L_x_2426:
        /* <DEDUP_REMOVED lines=14> */
.L_x_2427:
[----:B------:R-:W-:Y:S01]  /*14670*/  @!PT LDS RZ, [RZ] ;  /* 0x00000000fffff984 */ /* 0x000fe20000000800 */
[----:B------:R-:W-:Y:S01]  /*14680*/  @!PT LDS RZ, [RZ] ;  /* 0x00000000fffff984 */ /* 0x000fe20000000800 */
[----:B------:R-:W-:Y:S01]  /*14690*/  @!PT LDS RZ, [RZ] ;  /* 0x00000000fffff984 */ /* 0x000fe20000000800 */
[----:B------:R3:W-:Y:S01]  /*146a0*/  @!P4 LDGSTS.E.BYPASS.LTC128B.128 [R10+0x1b400], desc[UR56][R6.64+0x100], !P0 ;  /* 0x1b400100060acfae */ /* 0x0007e2000c101d78 */
[----:B------:R-:W-:Y:S01]  /*146b0*/  IMAD.MOV.U32 R3, RZ, RZ, R14 ;  /* 0x000000ffff037224 */ /* 0x000fe200078e000e */
[----:B------:R-:W-:Y:S06]  /*146c0*/  BRA `(.L_x_2428) ;  /* 0xffffffb0004c7947 */ /* 0x000fec000383ffff */
.L_x_2314:
[----:B0-----:R0:W3:Y:S02]  /*146d0*/  SYNCS.PHASECHK.TRANS64.TRYWAIT P0, [R18+URZ+0x34820], R0 ;  /* 0x03482000120075a7 */ /* 0x0010e4000800017f */
[----:B---3--:R-:W-:Y:S05]  /*146e0*/  @!P0 NANOSLEEP.SYNCS 0x989680 ;  /* 0x009896800000895d */ /* 0x008fea0003900000 */
[----:B------:R-:W3:Y:S02]  /*146f0*/  @!P0 SYNCS.PHASECHK.TRANS64 P0, [R18+URZ+0x34820], R0 ;  /* 0x03482000120085a7 */ /* 0x000ee4000800007f */
[----:B---3--:R-:W-:Y:S05]  /*14700*/  @!P0 BRA `(.L_x_2314) ;  /* 0xfffffffc00f08947 */ /* 0x008fea000383ffff */
[----:B------:R-:W-:Y:S05]  /*14710*/  BRA `(.L_x_2429) ;  /* 0xffffffb000cc7947 */ /* 0x000fea000383ffff */
.L_x_2323:
[----:B-1----:R1:W2:Y:S02]  /*14720*/  SYNCS.PHASECHK.TRANS64.TRYWAIT P0, [R3+URZ+0x34840], R2 ;  /* 0x03484002030075a7 */ /* 0x0022a4000800017f */
[----:B--2---:R-:W-:Y:S05]  /*14730*/  @!P0 NANOSLEEP.SYNCS 0x989680 ;  /* 0x009896800000895d */ /* 0x004fea0003900000 */
[----:B------:R-:W2:Y:S02]  /*14740*/  @!P0 SYNCS.PHASECHK.TRANS64 P0, [R3+URZ+0x34840], R2 ;  /* 0x03484002030085a7 */ /* 0x000ea4000800007f */
[----:B--2---:R-:W-:Y:S05]  /*14750*/  @!P0 BRA `(.L_x_2323) ;  /* 0xfffffffc00f08947 */ /* 0x004fea000383ffff */
[----:B------:R-:W-:Y:S05]  /*14760*/  BRA `(.L_x_2430) ;  /* 0xffffffb400a87947 */ /* 0x000fea000383ffff */
.L_x_2330:
[----:B-1----:R1:W2:Y:S02]  /*14770*/  SYNCS.PHASECHK.TRANS64.TRYWAIT P0, [R3+URZ+0x60], R2 ;  /* 0x00006002030075a7 */ /* 0x0022a4000800017f */
[----:B--2---:R-:W-:Y:S05]  /*14780*/  @!P0 NANOSLEEP.SYNCS 0x989680 ;  /* 0x009896800000895d */ /* 0x004fea0003900000 */
[----:B------:R-:W2:Y:S02]  /*14790*/  @!P0 SYNCS.PHASECHK.TRANS64 P0, [R3+URZ+0x60], R2 ;  /* 0x00006002030085a7 */ /* 0x000ea4000800007f */
[----:B--2---:R-:W-:Y:S05]  /*147a0*/  @!P0 BRA `(.L_x_2330) ;  /* 0xfffffffc00f08947 */ /* 0x004fea000383ffff */
[----:B------:R-:W-:Y:S05]  /*147b0*/  BRA `(.L_x_2431) ;  /* 0xffffffb800b87947 */ /* 0x000fea000383ffff */
.L_x_2339:
[----:B-1----:R1:W2:Y:S02]  /*147c0*/  SYNCS.PHASECHK.TRANS64.TRYWAIT P0, [R3+URZ+0x34840], R2 ;  /* 0x03484002030075a7 */ /* 0x0022a4000800017f */
[----:B--2---:R-:W-:Y:S05]  /*147d0*/  @!P0 NANOSLEEP.SYNCS 0x989680 ;  /* 0x009896800000895d */ /* 0x004fea0003900000 */
[----:B------:R-:W2:Y:S02]  /*147e0*/  @!P0 SYNCS.PHASECHK.TRANS64 P0, [R3+URZ+0x34840], R2 ;  /* 0x03484002030085a7 */ /* 0x000ea4000800007f */
[----:B--2---:R-:W-:Y:S05]  /*147f0*/  @!P0 BRA `(.L_x_2339) ;  /* 0xfffffffc00f08947 */ /* 0x004fea000383ffff */
[----:B------:R-:W-:Y:S05]  /*14800*/  BRA `(.L_x_2432) ;  /* 0xffffffc000487947 */ /* 0x000fea000383ffff */
.L_x_2346:
[----:B0-----:R0:W1:Y:S02]  /*14810*/  SYNCS.PHASECHK.TRANS64.TRYWAIT P0, [R2+URZ+0x60], R3 ;  /* 0x00006003020075a7 */ /* 0x001064000800017f */
[----:B-1----:R-:W-:Y:S05]  /*14820*/  @!P0 NANOSLEEP.SYNCS 0x989680 ;  /* 0x009896800000895d */ /* 0x002fea0003900000 */
[----:B------:R-:W1:Y:S02]  /*14830*/  @!P0 SYNCS.PHASECHK.TRANS64 P0, [R2+URZ+0x60], R3 ;  /* 0x00006003020085a7 */ /* 0x000e64000800007f */
[----:B-1----:R-:W-:Y:S05]  /*14840*/  @!P0 BRA `(.L_x_2346) ;  /* 0xfffffffc00f08947 */ /* 0x002fea000383ffff */
[----:B------:R-:W-:Y:S05]  /*14850*/  BRA `(.L_x_2433) ;  /* 0xffffffc400587947 */ /* 0x000fea000383ffff */
.L_x_2355:
[----:B--2---:R2:W3:Y:S02]  /*14860*/  SYNCS.PHASECHK.TRANS64.TRYWAIT P0, [R2+URZ+0x34840], R3 ;  /* 0x03484003020075a7 */ /* 0x0044e4000800017f */
[----:B---3--:R-:W-:Y:S05]  /*14870*/  @!P0 NANOSLEEP.SYNCS 0x989680 ;  /* 0x009896800000895d */ /* 0x008fea0003900000 */
[----:B------:R-:W3:Y:S02]  /*14880*/  @!P0 SYNCS.PHASECHK.TRANS64 P0, [R2+URZ+0x34840], R3 ;  /* 0x03484003020085a7 */ /* 0x000ee4000800007f */
[----:B---3--:R-:W-:Y:S05]  /*14890*/  @!P0 BRA `(.L_x_2355) ;  /* 0xfffffffc00f08947 */ /* 0x008fea000383ffff */
[----:B------:R-:W-:Y:S05]  /*148a0*/  BRA `(.L_x_2434) ;  /* 0xffffffc800b87947 */ /* 0x000fea000383ffff */
.L_x_2362:
[----:B0-----:R0:W1:Y:S02]  /*148b0*/  SYNCS.PHASECHK.TRANS64.TRYWAIT P0, [R2+URZ+0x60], R5 ;  /* 0x00006005020075a7 */ /* 0x001064000800017f */
[----:B-1----:R-:W-:Y:S05]  /*148c0*/  @!P0 NANOSLEEP.SYNCS 0x989680 ;  /* 0x009896800000895d */ /* 0x002fea0003900000 */
[----:B------:R-:W1:Y:S02]  /*148d0*/  @!P0 SYNCS.PHASECHK.TRANS64 P0, [R2+URZ+0x60], R5 ;  /* 0x00006005020085a7 */ /* 0x000e64000800007f */
[----:B-1----:R-:W-:Y:S05]  /*148e0*/  @!P0 BRA `(.L_x_2362) ;  /* 0xfffffffc00f08947 */ /* 0x002fea000383ffff */
[----:B------:R-:W-:Y:S05]  /*148f0*/  BRA `(.L_x_2435) ;  /* 0xffffffcc00c87947 */ /* 0x000fea000383ffff */
.L_x_2373:
[----:B--2---:R2:W3:Y:S02]  /*14900*/  SYNCS.PHASECHK.TRANS64.TRYWAIT P0, [R0+URZ+0x34860], R2 ;  /* 0x03486002000075a7 */ /* 0x0044e4000800017f */
[----:B---3--:R-:W-:Y:S05]  /*14910*/  @!P0 NANOSLEEP.SYNCS 0x989680 ;  /* 0x009896800000895d */ /* 0x008fea0003900000 */
[----:B------:R-:W3:Y:S02]  /*14920*/  @!P0 SYNCS.PHASECHK.TRANS64 P0, [R0+URZ+0x34860], R2 ;  /* 0x03486002000085a7 */ /* 0x000ee4000800007f */
[----:B---3--:R-:W-:Y:S05]  /*14930*/  @!P0 BRA `(.L_x_2373) ;  /* 0xfffffffc00f08947 */ /* 0x008fea000383ffff */
[----:B------:R-:W-:Y:S05]  /*14940*/  BRA `(.L_x_2436) ;  /* 0xffffffd400147947 */ /* 0x000fea000383ffff */
.L_x_2380:
[----:B------:R-:W2:Y:S01]  /*14950*/  LDL R0, [R1] ;  /* 0x0000000001007983 */ /* 0x000ea20000100800 */
[----:B------:R-:W-:Y:S01]  /*14960*/  BSSY B0, `(.L_x_2437) ;  /* 0x0000008000007945 */ /* 0x000fe20003800000 */
[----:B0-----:R-:W-:Y:S02]  /*14970*/  IMAD.MOV.U32 R12, RZ, RZ, RZ ;  /* 0x000000ffff0c7224 */ /* 0x001fe400078e00ff */
[----:B------:R-:W-:Y:S02]  /*14980*/  IMAD.MOV.U32 R11, RZ, RZ, 0x1f ;  /* 0x0000001fff0b7424 */ /* 0x000fe400078e00ff */
[----:B------:R-:W-:Y:S02]  /*14990*/  IMAD.MOV.U32 R15, RZ, RZ, -0x1 ;  /* 0xffffffffff0f7424 */ /* 0x000fe400078e00ff */
[----:B--2---:R-:W-:-:S07]  /*149a0*/  IMAD.MOV.U32 R13, RZ, RZ, R0 ;  /* 0x000000ffff0d7224 */ /* 0x004fce00078e0000 */
[----:B-1-3--:R-:W-:Y:S05]  /*149b0*/  WARPSYNC.COLLECTIVE R15, `(.L_x_2438) ;  /* 0x000000000f087348 */ /* 0x00afea0003c00000 */
[----:B------:R0:W2:Y:S02]  /*149c0*/  SHFL.IDX P6, R14, R13, R12, R11 ;  /* 0x0000000c0d0e7389 */ /* 0x0000a400000c000b */
[----:B0123--:R-:W-:Y:S01]  /*149d0*/  ENDCOLLECTIVE ;  /* 0x000000000000791b */ /* 0x00ffe20003800000 */
.L_x_2438:
[----:B------:R-:W-:Y:S05]  /*149e0*/  BSYNC B0 ;  /* 0x0000000000007941 */ /* 0x000fea0003800000 */
.L_x_2437:
        /* <DEDUP_REMOVED lines=9> */
.L_x_2439:
        /* <DEDUP_REMOVED lines=11> */
[----:B------:R-:W-:Y:S02]  /*14b30*/  CS2R R6, SRZ ;  /* 0x0000000000067805 */ /* 0x000fe4000001ff00 */
[C---:B------:R-:W-:Y:S02]  /*14b40*/  ISETP.GE.U32.AND P2, PT, R10.reuse, 0x2, PT ;  /* 0x000000020a00780c */ /* 0x040fe40003f46070 */
[C---:B------:R-:W-:Y:S02]  /*14b50*/  ISETP.GE.U32.AND P3, PT, R10.reuse, 0x4, PT ;  /* 0x000000040a00780c */ /* 0x040fe40003f66070 */
[C---:B------:R-:W-:Y:S02]  /*14b60*/  ISETP.GE.U32.AND P4, PT, R10.reuse, 0x8, PT ;  /* 0x000000080a00780c */ /* 0x040fe40003f86070 */
[----:B------:R-:W-:Y:S01]  /*14b70*/  ISETP.GE.U32.AND P5, PT, R10, 0x10, PT ;  /* 0x000000100a00780c */ /* 0x000fe20003fa6070 */
[----:B--2---:R-:W-:-:S02]  /*14b80*/  @!P1 IMAD.MOV.U32 R6, RZ, RZ, R5 ;  /* 0x000000ffff069224 */ /* 0x004fc400078e0005 */
[----:B------:R-:W-:Y:S02]  /*14b90*/  IMAD.MOV.U32 R5, RZ, RZ, RZ ;  /* 0x000000ffff057224 */ /* 0x000fe400078e00ff */
[----:B---3--:R-:W-:Y:S01]  /*14ba0*/  @!P1 IMAD.MOV.U32 R7, RZ, RZ, R2 ;  /* 0x000000ffff079224 */ /* 0x008fe200078e0002 */
[----:B------:R-:W-:-:S03]  /*14bb0*/  ISETP.NE.AND P1, PT, R10, RZ, PT ;  /* 0x000000ff0a00720c */ /* 0x000fc60003f25270 */
[----:B------:R-:W-:-:S04]  /*14bc0*/  IMAD R2, R7, R6, RZ ;  /* 0x0000000607027224 */ /* 0x000fc800078e02ff */
[----:B------:R-:W-:-:S07]  /*14bd0*/  IMAD.MOV.U32 R13, RZ, RZ, R2 ;  /* 0x000000ffff0d7224 */ /* 0x000fce00078e0002 */
[----:B------:R-:W-:Y:S05]  /*14be0*/  WARPSYNC.COLLECTIVE R15, `(.L_x_2440) ;  /* 0x000000000f087348 */ /* 0x000fea0003c00000 */
[----:B------:R0:W1:Y:S02]  /*14bf0*/  SHFL.UP P6, R14, R13, R12, R11 ;  /* 0x0400000c0d0e7389 */ /* 0x00006400000c000b */
[----:B01----:R-:W-:Y:S01]  /*14c00*/  ENDCOLLECTIVE ;  /* 0x000000000000791b */ /* 0x003fe20003800000 */
.L_x_2440:
        /* <DEDUP_REMOVED lines=8> */
.L_x_2441:
        /* <DEDUP_REMOVED lines=8> */
.L_x_2442:
        /* <DEDUP_REMOVED lines=8> */
.L_x_2443:
        /* <DEDUP_REMOVED lines=8> */
.L_x_2444:
        /* <DEDUP_REMOVED lines=9> */
.L_x_2445:
[----:B------:R-:W-:Y:S01]  /*14ea0*/  IMAD.MOV.U32 R9, RZ, RZ, R14 ;  /* 0x000000ffff097224 */ /* 0x000fe200078e000e */
[----:B------:R-:W-:Y:S06]  /*14eb0*/  BRA `(.L_x_2446) ;  /* 0xffffffd400887947 */ /* 0x000fec000383ffff */
.L_x_2383:
        /* <DEDUP_REMOVED lines=8> */
.L_x_2448:
[----:B------:R-:W-:Y:S05]  /*14f40*/  BSYNC B0 ;  /* 0x0000000000007941 */ /* 0x000fea0003800000 */
.L_x_2447:
        /* <DEDUP_REMOVED lines=10> */
.L_x_2449:
        /* <DEDUP_REMOVED lines=8> */
.L_x_2450:
        /* <DEDUP_REMOVED lines=8> */
.L_x_2451:
        /* <DEDUP_REMOVED lines=8> */
.L_x_2452:
        /* <DEDUP_REMOVED lines=9> */
.L_x_2453:
[----:B------:R-:W-:Y:S01]  /*15200*/  IMAD.MOV.U32 R9, RZ, RZ, R14 ;  /* 0x000000ffff097224 */ /* 0x000fe200078e000e */
[----:B------:R-:W-:Y:S06]  /*15210*/  BRA `(.L_x_2454) ;  /* 0xffffffd4005c7947 */ /* 0x000fec000383ffff */
.L_x_2385:
[----:B------:R-:W-:Y:S01]  /*15220*/  BSSY B0, `(.L_x_2455) ;  /* 0x0000006000007945 */ /* 0x000fe20003800000 */
[----:B------:R-:W-:Y:S01]  /*15230*/  PLOP3.LUT P6, PT, P6, PT, PT, 0x8, 0x0 ;  /* 0x000000000000781c */ /* 0x000fe200037ce170 */
[----:B------:R-:W-:-:S12]  /*15240*/  IMAD.MOV.U32 R15, RZ, RZ, -0x1 ;  /* 0xffffffffff0f7424 */ /* 0x000fd800078e00ff */
[----:B0-----:R-:W-:Y:S05]  /*15250*/  WARPSYNC.COLLECTIVE R15, `(.L_x_2456) ;  /* 0x000000000f087348 */ /* 0x001fea0003c00000 */
[----:B------:R-:W-:Y:S01]  /*15260*/  VOTE.ANY R14, PT, P6 ;  /* 0x00000000000e7806 */ /* 0x000fe200030e0100 */
[----:B0-----:R-:W-:Y:S06]  /*15270*/  ENDCOLLECTIVE ;  /* 0x000000000000791b */ /* 0x001fec0003800000 */
.L_x_2456:
[----:B------:R-:W-:Y:S05]  /*15280*/  BSYNC B0 ;  /* 0x0000000000007941 */ /* 0x000fea0003800000 */
.L_x_2455:
        /* <DEDUP_REMOVED lines=10> */
.L_x_2457:
[----:B------:R-:W-:Y:S02]  /*15330*/  IMAD.MOV.U32 R13, RZ, RZ, R7 ;  /* 0x000000ffff0d7224 */ /* 0x000fe400078e0007 */
[----:B------:R-:W-:-:S07]  /*15340*/  IMAD.MOV.U32 R0, RZ, RZ, R14 ;  /* 0x000000ffff007224 */ /* 0x000fce00078e000e */
[----:B------:R-:W-:Y:S05]  /*15350*/  WARPSYNC.COLLECTIVE R15, `(.L_x_2458) ;  /* 0x000000000f087348 */ /* 0x000fea0003c00000 */
[----:B------:R0:W1:Y:S02]  /*15360*/  SHFL.IDX P6, R14, R13, R12, R11 ;  /* 0x0000000c0d0e7389 */ /* 0x00006400000c000b */
[----:B01----:R-:W-:Y:S01]  /*15370*/  ENDCOLLECTIVE ;  /* 0x000000000000791b */ /* 0x003fe20003800000 */
.L_x_2458:
[----:B------:R-:W-:Y:S02]  /*15380*/  IMAD.MOV.U32 R7, RZ, RZ, R14 ;  /* 0x000000ffff077224 */ /* 0x000fe400078e000e */
[----:B------:R-:W-:-:S05]  /*15390*/  IMAD.IADD R6, R10, 0x1, R16 ;  /* 0x000000010a067824 */ /* 0x000fca00078e0210 */
[----:B------:R0:W-:Y:S01]  /*153a0*/  STL [R1+0xc], R6 ;  /* 0x00000c0601007387 */ /* 0x0001e20000100800 */
[----:B------:R-:W-:Y:S05]  /*153b0*/  BRA `(.L_x_2459) ;  /* 0xffffffd4003c7947 */ /* 0x000fea000383ffff */
.L_x_2387:
        /* <DEDUP_REMOVED lines=8> */
.L_x_2461:
[----:B------:R-:W-:Y:S05]  /*15440*/  BSYNC B0 ;  /* 0x0000000000007941 */ /* 0x000fea0003800000 */
.L_x_2460:
[----:B------:R-:W-:Y:S01]  /*15450*/  IMAD.MOV.U32 R2, RZ, RZ, R14 ;  /* 0x000000ffff027224 */ /* 0x000fe200078e000e */
[----:B------:R-:W-:Y:S06]  /*15460*/  BRA `(.L_x_2462) ;  /* 0xffffffd400287947 */ /* 0x000fec000383ffff */
.L_x_2393:
[----:B0-----:R0:W1:Y:S02]  /*15470*/  SYNCS.PHASECHK.TRANS64.TRYWAIT P0, [R0+URZ+0x34820], R3 ;  /* 0x03482003000075a7 */ /* 0x001064000800017f */
[----:B-1----:R-:W-:Y:S05]  /*15480*/  @!P0 NANOSLEEP.SYNCS 0x989680 ;  /* 0x009896800000895d */ /* 0x002fea0003900000 */
[----:B------:R-:W1:Y:S02]  /*15490*/  @!P0 SYNCS.PHASECHK.TRANS64 P0, [R0+URZ+0x34820], R3 ;  /* 0x03482003000085a7 */ /* 0x000e64000800007f */
[----:B-1----:R-:W-:Y:S05]  /*154a0*/  @!P0 BRA `(.L_x_2393) ;  /* 0xfffffffc00f08947 */ /* 0x002fea000383ffff */
[----:B------:R-:W-:Y:S05]  /*154b0*/  BRA `(.L_x_2463) ;  /* 0xffffffdc00c87947 */ /* 0x000fea000383ffff */
.L_x_2394:
        /* <DEDUP_REMOVED lines=11> */
.L_x_2465:
[----:B------:R-:W-:Y:S05]  /*15570*/  BSYNC B0 ;  /* 0x0000000000007941 */ /* 0x000fea0003800000 */
.L_x_2464:
[----:B------:R-:W-:Y:S05]  /*15580*/  BRA `(.L_x_2466) ;  /* 0xffffffdc00b07947 */ /* 0x000fea000383ffff */
.L_x_2397:
[----:B------:R-:W-:Y:S01]  /*15590*/  BSSY B1, `(.L_x_2467) ;  /* 0x0000006000017945 */ /* 0x000fe20003800000 */
[----:B------:R-:W-:-:S07]  /*155a0*/  IMAD.MOV.U32 R15, RZ, RZ, -0x1 ;  /* 0xffffffffff0f7424 */ /* 0x000fce00078e00ff */
[----:B01----:R-:W-:Y:S05]  /*155b0*/  WARPSYNC.COLLECTIVE R15, `(.L_x_2468) ;  /* 0x000000000f0c7348 */ /* 0x003fea0003c00000 */
[----:B------:R-:W-:Y:S02]  /*155c0*/  ELECT P6, UR62, PT ;  /* 0x00000000003e782f */ /* 0x000fe400038c0000 */
[----:B------:R-:W-:Y:S01]  /*155d0*/  MOV R14, UR62 ;  /* 0x0000003e000e7c02 */ /* 0x000fe20008000f00 */
[----:B01----:R-:W-:Y:S10]  /*155e0*/  ENDCOLLECTIVE ;  /* 0x000000000000791b */ /* 0x003ff40003800000 */
.L_x_2468:
[----:B------:R-:W-:Y:S05]  /*155f0*/  BSYNC B1 ;  /* 0x0000000000017941 */ /* 0x000fea0003800000 */
.L_x_2467:
[----:B------:R-:W-:Y:S05]  /*15600*/  BRA `(.L_x_2469) ;  /* 0xffffffdc00a87947 */ /* 0x000fea000383ffff */
.L_x_2399:
[----:B0-----:R0:W1:Y:S02]  /*15610*/  SYNCS.PHASECHK.TRANS64.TRYWAIT P0, [R6+URZ], R5 ;  /* 0x00000005060075a7 */ /* 0x001064000800017f */
[----:B-1----:R-:W-:Y:S05]  /*15620*/  @!P0 NANOSLEEP.SYNCS 0x989680 ;  /* 0x009896800000895d */ /* 0x002fea0003900000 */
[----:B------:R-:W1:Y:S02]  /*15630*/  @!P0 SYNCS.PHASECHK.TRANS64 P0, [R6+URZ], R5 ;  /* 0x00000005060085a7 */ /* 0x000e64000800007f */
[----:B-1----:R-:W-:Y:S05]  /*15640*/  @!P0 BRA `(.L_x_2399) ;  /* 0xfffffffc00f08947 */ /* 0x002fea000383ffff */
[----:B------:R-:W-:Y:S05]  /*15650*/  BRA `(.L_x_2470) ;  /* 0xffffffdc00e07947 */ /* 0x000fea000383ffff */
.L_x_2400:
[----:B-1----:R1:W2:Y:S02]  /*15660*/  SYNCS.PHASECHK.TRANS64.TRYWAIT P0, [R7+URZ], R2 ;  /* 0x00000002070075a7 */ /* 0x0022a4000800017f */
[----:B--2---:R-:W-:Y:S05]  /*15670*/  @!P0 NANOSLEEP.SYNCS 0x989680 ;  /* 0x009896800000895d */ /* 0x004fea0003900000 */
[----:B------:R-:W2:Y:S02]  /*15680*/  @!P0 SYNCS.PHASECHK.TRANS64 P0, [R7+URZ], R2 ;  /* 0x00000002070085a7 */ /* 0x000ea4000800007f */
[----:B--2---:R-:W-:Y:S05]  /*15690*/  @!P0 BRA `(.L_x_2400) ;  /* 0xfffffffc00f08947 */ /* 0x004fea000383ffff */
[----:B------:R-:W-:Y:S05]  /*156a0*/  BRA `(.L_x_2471) ;  /* 0xffffffdc00d47947 */ /* 0x000fea000383ffff */
.L_x_2402:
[----:B--2---:R2:W3:Y:S02]  /*156b0*/  SYNCS.PHASECHK.TRANS64.TRYWAIT P0, [R4+URZ], R5 ;  /* 0x00000005040075a7 */ /* 0x0044e4000800017f */
[----:B---3--:R-:W-:Y:S05]  /*156c0*/  @!P0 NANOSLEEP.SYNCS 0x989680 ;  /* 0x009896800000895d */ /* 0x008fea0003900000 */
[----:B------:R-:W3:Y:S02]  /*156d0*/  @!P0 SYNCS.PHASECHK.TRANS64 P0, [R4+URZ], R5 ;  /* 0x00000005040085a7 */ /* 0x000ee4000800007f */
[----:B---3--:R-:W-:Y:S05]  /*156e0*/  @!P0 BRA `(.L_x_2402) ;  /* 0xfffffffc00f08947 */ /* 0x008fea000383ffff */
[----:B------:R-:W-:Y:S05]  /*156f0*/  BRA `(.L_x_2472) ;  /* 0xffffffdc00d87947 */ /* 0x000fea000383ffff */
.L_x_2473:
        /* <DEDUP_REMOVED lines=16> */
.L_x_14994:


//--------------------- .text._ZN7cutlass13device_kernelIN5flash11enable_sm90INS1_16FlashAttnFwdSm90INS1_25CollectiveMainloopFwdSm90ILi2EN4cute5tupleIJNS5_1CILi1EEES8_S8_EEENS6_IJNS7_ILi128EEESA_NS7_ILi192EEEEEELi128ENS_6half_tEfNS_4arch4Sm90ELb1ELb0ELb0ELb1ELb0ELb1ELb0ELb1ELb1ELb1ELb1ELb0EEENS1_21CollectiveEpilogueFwdINS6_IJSA_SA_SA_EEES9_SD_SF_Li256ELb1ELb1ELb1ELb0EEENS1_36VarlenDynamicPersistentTileSchedulerILi128ELi128ELi256ELi128ELb1ELb1ELb1ELb1ELb1ELb1EEEEEEEEEvNT_6ParamsE --------------------------
	.section	.text._ZN7cutlass13device_kernelIN5flash11enable_sm90INS1_16FlashAttnFwdSm90INS1_25CollectiveMainloopFwdSm90ILi2EN4cute5tupleIJNS5_1CILi1EEES8_S8_EEENS6_IJNS7_ILi128EEESA_NS7_ILi192EEEEEELi128ENS_6half_tEfNS_4arch4Sm90ELb1ELb0ELb0ELb1ELb0ELb1ELb0ELb1ELb1ELb1ELb1ELb0EEENS1_21CollectiveEpilogueFwdINS6_IJSA_SA_SA_EEES9_SD_SF_Li256ELb1ELb1ELb1ELb0EEENS1_36VarlenDynamicPersistentTileSchedulerILi128ELi128ELi256ELi128ELb1ELb1ELb1ELb1ELb1ELb1EEEEEEEEEvNT_6ParamsE,"ax",@progbits
	.align	128
.text._ZN7cutlass13device_kernelIN5flash11enable_sm90INS1_16FlashAttnFwdSm90INS1_25CollectiveMainloopFwdSm90ILi2EN4cute5tupleIJNS5_1CILi1EEES8_S8_EEENS6_IJNS7_ILi128EEESA_NS7_ILi192EEEEEELi128ENS_6half_tEfNS_4arch4Sm90ELb1ELb0ELb0ELb1ELb0ELb1ELb0ELb1ELb1ELb1ELb1ELb0EEENS1_21CollectiveEpilogueFwdINS6_IJSA_SA_SA_EEES9_SD_SF_Li256ELb1ELb1ELb1ELb0EEENS1_36VarlenDynamicPersistentTileSchedulerILi128ELi128ELi256ELi128ELb1ELb1ELb1ELb1ELb1ELb1EEEEEEEEEvNT_6ParamsE:
        .type           _ZN7cutlass13device_kernelIN5flash11enable_sm90INS1_16FlashAttnFwdSm90INS1_25CollectiveMainloopFwdSm90ILi2EN4cute5tupleIJNS5_1CILi1EEES8_S8_EEENS6_IJNS7_ILi128EEESA_NS7_ILi192EEEEEELi128ENS_6half_tEfNS_4arch4Sm90ELb1ELb0ELb0ELb1ELb0ELb1ELb0ELb1ELb1ELb1ELb1ELb0EEENS1_21CollectiveEpilogueFwdINS6_IJSA_SA_SA_EEES9_SD_SF_Li256ELb1ELb1ELb1ELb0EEENS1_36VarlenDynamicPersistentTileSchedulerILi128ELi128ELi256ELi128ELb1ELb1ELb1ELb1ELb1ELb1EEEEEEEEEvNT_6ParamsE,@function
        .size           _ZN7cutlass13device_kernelIN5flash11enable_sm90INS1_16FlashAttnFwdSm90INS1_25CollectiveMainloopFwdSm90ILi2EN4cute5tupleIJNS5_1CILi1EEES8_S8_EEENS6_IJNS7_ILi128EEESA_NS7_ILi192EEEEEELi128ENS_6half_tEfNS_4arch4Sm90ELb1ELb0ELb0ELb1ELb0ELb1ELb0ELb1ELb1ELb1ELb1ELb0EEENS1_21CollectiveEpilogueFwdINS6_IJSA_SA_SA_EEES9_SD_SF_Li256ELb1ELb1ELb1ELb0EEENS1_36VarlenDynamicPersistentTileSchedulerILi128ELi128ELi256ELi128ELb1ELb1ELb1ELb1ELb1ELb1EEEEEEEEEvNT_6ParamsE,(.L_x_14995 - _ZN7cutlass13device_kernelIN5flash11enable_sm90INS1_16FlashAttnFwdSm90INS1_25CollectiveMainloopFwdSm90ILi2EN4cute5tupleIJNS5_1CILi1EEES8_S8_EEENS6_IJNS7_ILi128EEESA_NS7_ILi192EEEEEELi128ENS_6half_tEfNS_4arch4Sm90ELb1ELb0ELb0ELb1ELb0ELb1ELb0ELb1ELb1ELb1ELb1ELb0EEENS1_21CollectiveEpilogueFwdINS6_IJSA_SA_SA_EEES9_SD_SF_Li256ELb1ELb1ELb1ELb0EEENS1_36VarlenDynamicPersistentTileSchedulerILi128ELi128ELi256ELi128ELb1ELb1ELb1ELb1ELb1ELb1EEEEEEEEEvNT_6ParamsE)
        .other          _ZN7cutlass13device_kernelIN5flash11enable_sm90INS1_16FlashAttnFwdSm90INS1_25CollectiveMainloopFwdSm90ILi2EN4cute5tupleIJNS5_1CILi1EEES8_S8_EEENS6_IJNS7_ILi128EEESA_NS7_ILi192EEEEEELi128ENS_6half_tEfNS_4arch4Sm90ELb1ELb0ELb0ELb1ELb0ELb1ELb0ELb1ELb1ELb1ELb1ELb0EEENS1_21CollectiveEpilogueFwdINS6_IJSA_SA_SA_EEES9_SD_SF_Li256ELb1ELb1ELb1ELb0EEENS1_36VarlenDynamicPersistentTileSchedulerILi128ELi128ELi256ELi128ELb1ELb1ELb1ELb1ELb1ELb1EEEEEEEEEvNT_6ParamsE,@"STO_CUDA_ENTRY STV_DEFAULT"
_ZN7cutlass13device_kernelIN5flash11enable_sm90INS1_16FlashAttnFwdSm90INS1_25CollectiveMainloopFwdSm90ILi2EN4cute5tupleIJNS5_1CILi1EEES8_S8_EEENS6_IJNS7_ILi128EEESA_NS7_ILi192EEEEEELi128ENS_6half_tEfNS_4arch4Sm90ELb1ELb0ELb0ELb1ELb0ELb1ELb0ELb1ELb1ELb1ELb1ELb0EEENS1_21CollectiveEpilogueFwdINS6_IJSA_SA_SA_EEES9_SD_SF_Li256ELb1ELb1ELb1ELb0EEENS1_36VarlenDynamicPersistentTileSchedulerILi128ELi128ELi256ELi128ELb1ELb1ELb1ELb1ELb1ELb1EEEEEEEEEvNT_6ParamsE:
        /* <DEDUP_REMOVED lines=24> */
.L_x_2475:
[----:B------:R-:W-:Y:S05]  /*0180*/  BSYNC B0 ;  /* 0x0000000000007941 */ /* 0x000fea0003800000 */
.L_x_2474:
        /* <DEDUP_REMOVED lines=41> */
.L_x_2476:
        /* <DEDUP_REMOVED lines=22> */
.L_x_2477:
        /* <DEDUP_REMOVED lines=18> */
.L_x_2478:
        /* <DEDUP_REMOVED lines=22> */
.L_x_2479:
        /* <DEDUP_REMOVED lines=22> */
.L_x_2480:
        /* <DEDUP_REMOVED lines=10> */
.L_x_2483:
        /* <DEDUP_REMOVED lines=19> */
[----:B------:R-:W-:Y:S01]  /*0b30*/  MOV R16, RZ ;  /* 0x000000ff00107202 */ /* 0x000fe20000000f00 */
[----:B------:R-:W-:Y:S02]  /*0b40*/  IMAD.MOV.U32 R188, RZ, RZ, RZ ;  /* 0x000000ffffbc7224 */ /* 0x000fe400078e00ff */
[----:B------:R-:W-:Y:S02]  /*0b50*/  IMAD.MOV.U32 R187, RZ, RZ, RZ ;  /* 0x000000ffffbb7224 */ /* 0x000fe400078e00ff */
[----:B------:R-:W-:-:S06]  /*0b60*/  IMAD.MOV.U32 R184, RZ, RZ, RZ ;  /* 0x000000ffffb87224 */ /* 0x000fcc00078e00ff */
[----:B------:R-:W-:Y:S01]  /*0b70*/  UIADD3 UR4, UR4, 0x10400, URZ ;  /* 0x0001040004047890 */ /* 0x000fe2000fffe03f */
[----:B--2---:R-:W-:Y:S02]  /*0b80*/  R2UR UR5, R0 ;  /* 0x00000000000572ca */ /* 0x004fe400000e0000 */
[----:B------:R-:W-:-:S04]  /*0b90*/  SHF.R.S32.HI R0, RZ, 0x1f, R18 ;  /* 0x0000001fff007819 */ /* 0x000fc80000011412 */
[CC--:B------:R-:W-:Y:S02]  /*0ba0*/  LEA.HI R3, R0.reuse, R18.reuse, RZ, 0x7 ;  /* 0x0000001200037211 */ /* 0x0c0fe400078f38ff */
[----:B------:R-:W-:Y:S02]  /*0bb0*/  LEA.HI R4, R0, R18, RZ, 0x4 ;  /* 0x0000001200047211 */ /* 0x000fe400078f20ff */
[----:B------:R-:W-:Y:S02]  /*0bc0*/  LOP3.LUT R5, R3, 0xffffff80, RZ, 0xc0, !PT ;  /* 0xffffff8003057812 */ /* 0x000fe400078ec0ff */
[----:B------:R-:W-:Y:S01]  /*0bd0*/  SHF.R.S32.HI R7, RZ, 0x4, R4 ;  /* 0x00000004ff077819 */ /* 0x000fe20000011404 */
[----:B------:R-:W-:Y:S01]  /*0be0*/  ULOP3.LUT UR5, UR5, 0x1, URZ, 0xfc, !UPT ;  /* 0x0000000105057892 */ /* 0x000fe2000f8efc3f */
[----:B------:R-:W-:Y:S02]  /*0bf0*/  IADD3 R24, R18, -R5, RZ ;  /* 0x8000000512187210 */ /* 0x000fe40007ffe0ff */
[----:B------:R-:W-:-:S02]  /*0c00*/  LOP3.LUT R5, R4, 0x3fffff0, RZ, 0xc0, !PT ;  /* 0x03fffff004057812 */ /* 0x000fc400078ec0ff */
[----:B------:R-:W-:Y:S02]  /*0c10*/  LEA.HI R196, R0, R18, RZ, 0x5 ;  /* 0x0000001200c47211 */ /* 0x000fe400078f28ff */
[----:B------:R-:W-:Y:S01]  /*0c20*/  LEA.HI R4, R4, R7, RZ, 0x1 ;  /* 0x0000000704047211 */ /* 0x000fe200078f08ff */
[----:B------:R-:W-:Y:S01]  /*0c30*/  IMAD.IADD R5, R18, 0x1, -R5 ;  /* 0x0000000112057824 */ /* 0x000fe200078e0a05 */
[----:B------:R-:W-:Y:S02]  /*0c40*/  SHF.R.S32.HI R6, RZ, 0x1f, R24 ;  /* 0x0000001fff067819 */ /* 0x000fe40000011418 */
[----:B------:R-:W-:Y:S02]  /*0c50*/  SHF.R.S32.HI R196, RZ, 0x5, R196 ;  /* 0x00000005ffc47819 */ /* 0x000fe400000114c4 */
[----:B------:R-:W-:Y:S02]  /*0c60*/  LOP3.LUT R4, R4, 0x1ffffffe, RZ, 0xc0, !PT ;  /* 0x1ffffffe04047812 */ /* 0x000fe400078ec0ff */
[----:B------:R-:W-:Y:S01]  /*0c70*/  LEA.HI R8, R6, R24, RZ, 0x2 ;  /* 0x0000001806087211 */ /* 0x000fe200078f10ff */
[----:B------:R-:W-:Y:S01]  /*0c80*/  IMAD R5, R196, 0x10, R5 ;  /* 0x00000010c4057824 */ /* 0x000fe200078e0205 */
[----:B------:R-:W-:Y:S01]  /*0c90*/  SHF.R.S32.HI R11, RZ, 0x7, R3 ;  /* 0x00000007ff0b7819 */ /* 0x000fe20000011403 */
[----:B------:R-:W-:Y:S01]  /*0ca0*/  IMAD.IADD R4, R7, 0x1, -R4 ;  /* 0x0000000107047824 */ /* 0x000fe200078e0a04 */
[----:B------:R-:W-:-:S02]  /*0cb0*/  SHF.R.S32.HI R9, RZ, 0x2, R8 ;  /* 0x00000002ff097819 */ /* 0x000fc40000011408 */
[----:B------:R-:W-:Y:S01]  /*0cc0*/  SHF.R.S32.HI R10, RZ, 0x1f, R8 ;  /* 0x0000001fff0a7819 */ /* 0x000fe20000011408 */
[----:B------:R-:W-:Y:S01]  /*0cd0*/  IMAD R19, R5, 0x8, R4 ;  /* 0x0000000805137824 */ /* 0x000fe200078e0204 */
[----:B------:R-:W-:Y:S02]  /*0ce0*/  LEA.HI R4, R0, R18, RZ, 0x2 ;  /* 0x0000001200047211 */ /* 0x000fe400078f10ff */
[----:B------:R-:W-:Y:S02]  /*0cf0*/  LEA.HI R10, R10, R9, RZ, 0x3 ;  /* 0x000000090a0a7211 */ /* 0x000fe400078f18ff */
[----:B------:R-:W-:Y:S02]  /*0d00*/  LEA.HI R6, R6, R24, RZ, 0x5 ;  /* 0x0000001806067211 */ /* 0x000fe400078f28ff */
[----:B------:R-:W-:Y:S02]  /*0d10*/  LOP3.LUT R216, R4, 0xfffffffc, RZ, 0xc0, !PT ;  /* 0xfffffffc04d87812 */ /* 0x000fe400078ec0ff */
[----:B------:R-:W-:-:S02]  /*0d20*/  LOP3.LUT R10, R10, 0xfffffff8, RZ, 0xc0, !PT ;  /* 0xfffffff80a0a7812 */ /* 0x000fc400078ec0ff */
[----:B------:R-:W-:Y:S01]  /*0d30*/  LEA.HI R3, R3, R11, RZ, 0x1 ;  /* 0x0000000b03037211 */ /* 0x000fe200078f08ff */
[----:B------:R-:W-:Y:S01]  /*0d40*/  IMAD.IADD R216, R18, 0x1, -R216 ;  /* 0x0000000112d87824 */ /* 0x000fe200078e0ad8 */
[----:B------:R-:W-:Y:S02]  /*0d50*/  SHF.R.S32.HI R5, RZ, 0x5, R6 ;  /* 0x00000005ff057819 */ /* 0x000fe40000011406 */
[--C-:B------:R-:W-:Y:S01]  /*0d60*/  SHF.R.S32.HI R17, RZ, 0x2, R4.reuse ;  /* 0x00000002ff117819 */ /* 0x100fe20000011404 */
[----:B------:R-:W-:Y:S01]  /*0d70*/  IMAD.SHL.U32 R22, R216, 0x4, RZ ;  /* 0x00000004d8167824 */ /* 0x000fe200078e00ff */
[----:B------:R-:W-:Y:S02]  /*0d80*/  SHF.R.S32.HI R6, RZ, 0x1f, R4 ;  /* 0x0000001fff067819 */ /* 0x000fe40000011404 */
[----:B------:R-:W-:Y:S01]  /*0d90*/  IADD3 R10, R9, -R10, RZ ;  /* 0x8000000a090a7210 */ /* 0x000fe20007ffe0ff */
[----:B------:R-:W-:Y:S01]  /*0da0*/  VIADD R214, R17, 0x40 ;  /* 0x0000004011d67836 */ /* 0x000fe20000000000 */
[----:B------:R-:W-:Y:S01]  /*0db0*/  LOP3.LUT R3, R3, 0x3fffffe, RZ, 0xc0, !PT ;  /* 0x03fffffe03037812 */ /* 0x000fe200078ec0ff */
[----:B------:R-:W-:Y:S01]  /*0dc0*/  VIADD R189, R22, 0x20 ;  /* 0x0000002016bd7836 */ /* 0x000fe20000000000 */
[----:B------:R-:W-:Y:S01]  /*0dd0*/  LEA.HI R6, R6, R17, RZ, 0x3 ;  /* 0x0000001106067211 */ /* 0x000fe200078f18ff */
[----:B------:R-:W-:Y:S01]  /*0de0*/  IMAD R10, R5, 0x10, R10 ;  /* 0x00000010050a7824 */ /* 0x000fe200078e020a */
[----:B------:R-:W-:Y:S01]  /*0df0*/  IADD3 R191, R22, 0x40, RZ ;  /* 0x0000004016bf7810 */ /* 0x000fe20007ffe0ff */
[----:B------:R-:W-:Y:S01]  /*0e00*/  IMAD.IADD R3, R11, 0x1, -R3 ;  /* 0x000000010b037824 */ /* 0x000fe200078e0a03 */
[----:B------:R-:W-:Y:S01]  /*0e10*/  LOP3.LUT R6, R6, 0xfffffff8, RZ, 0xc0, !PT ;  /* 0xfffffff806067812 */ /* 0x000fe200078ec0ff */
[----:B------:R-:W-:Y:S01]  /*0e20*/  IMAD.IADD R185, R22, 0x1, R189 ;  /* 0x0000000116b97824 */ /* 0x000fe200078e02bd */
[----:B------:R-:W-:Y:S01]  /*0e30*/  LEA.HI R0, R0, R18, RZ, 0x3 ;  /* 0x0000001200007211 */ /* 0x000fe200078f18ff */
[----:B------:R-:W-:Y:S01]  /*0e40*/  IMAD.IADD R186, R22, 0x1, R191 ;  /* 0x0000000116ba7824 */ /* 0x000fe200078e02bf */
[----:B------:R-:W-:Y:S01]  /*0e50*/  LEA R20, R3, R10, 0x6 ;  /* 0x0000000a03147211 */ /* 0x000fe200078e30ff */
[----:B------:R-:W-:Y:S01]  /*0e60*/  IMAD.IADD R4, R17, 0x1, -R6 ;  /* 0x0000000111047824 */ /* 0x000fe200078e0a06 */
[----:B------:R-:W-:Y:S01]  /*0e70*/  SHF.R.S32.HI R3, RZ, 0x1f, R214 ;  /* 0x0000001fff037819 */ /* 0x000fe200000114d6 */
[----:B------:R-:W-:Y:S01]  /*0e80*/  IMAD.SHL.U32 R194, R214, 0x40, RZ ;  /* 0x00000040d6c27824 */ /* 0x000fe200078e00ff */
[----:B------:R-:W-:Y:S01]  /*0e90*/  SHF.R.S32.HI R5, RZ, 0x1f, R186 ;  /* 0x0000001fff057819 */ /* 0x000fe200000114ba */
[----:B------:R-:W-:Y:S01]  /*0ea0*/  STL [R1+0x7c], R20 ;  /* 0x00007c1401007387 */ /* 0x000fe20000100800 */
[----:B------:R-:W-:Y:S01]  /*0eb0*/  LEA.HI R3, R3, R214, RZ, 0x3 ;  /* 0x000000d603037211 */ /* 0x000fe200078f18ff */
[----:B------:R-:W-:Y:S01]  /*0ec0*/  IMAD.SHL.U32 R195, R4, 0x40, RZ ;  /* 0x0000004004c37824 */ /* 0x000fe200078e00ff */
[----:B------:R-:W-:Y:S01]  /*0ed0*/  LOP3.LUT R194, R194, 0x1c0, RZ, 0xc0, !PT ;  /* 0x000001c0c2c27812 */ /* 0x000fe200078ec0ff */
[----:B------:R0:W-:Y:S01]  /*0ee0*/  STL [R1+0x44], R4 ;  /* 0x0000440401007387 */ /* 0x0001e20000100800 */
[-C--:B------:R-:W-:Y:S01]  /*0ef0*/  LEA.HI R235, R5, R186.reuse, RZ, 0x3 ;  /* 0x000000ba05eb7211 */ /* 0x080fe200078f18ff */
[----:B------:R-:W-:Y:S01]  /*0f00*/  IMAD.SHL.U32 R3, R3, 0x40, RZ ;  /* 0x0000004003037824 */ /* 0x000fe200078e00ff */
[----:B------:R-:W-:Y:S01]  /*0f10*/  LOP3.LUT R195, R195, 0x1c0, RZ, 0xc0, !PT ;  /* 0x000001c0c3c37812 */ /* 0x000fe200078ec0ff */
[C---:B------:R-:W-:Y:S01]  /*0f20*/  VIADD R192, R22.reuse, 0x30 ;  /* 0x0000003016c07836 */ /* 0x040fe20000000000 */
[----:B------:R-:W-:Y:S01]  /*0f30*/  SHF.R.U32.HI R21, RZ, 0x3, R194 ;  /* 0x00000003ff157819 */ /* 0x000fe200000116c2 */
[C---:B------:R-:W-:Y:S01]  /*0f40*/  VIADD R193, R22.reuse, 0x50 ;  /* 0x0000005016c17836 */ /* 0x040fe20000000000 */
[----:B------:R-:W-:Y:S01]  /*0f50*/  LOP3.LUT R198, R3, 0xfffffe00, RZ, 0xc0, !PT ;  /* 0xfffffe0003c67812 */ /* 0x000fe200078ec0ff */
[----:B------:R-:W-:Y:S01]  /*0f60*/  VIADD R190, R22, 0x10 ;  /* 0x0000001016be7836 */ /* 0x000fe20000000000 */
[----:B------:R-:W-:-:S02]  /*0f70*/  LEA.HI R6, R5, R186, RZ, 0x6 ;  /* 0x000000ba05067211 */ /* 0x000fc400078f30ff */
[----:B0-----:R-:W-:Y:S02]  /*0f80*/  SHF.R.S32.HI R4, RZ, 0x1f, R185 ;  /* 0x0000001fff047819 */ /* 0x001fe400000114b9 */
[----:B------:R-:W-:Y:S01]  /*0f90*/  LOP3.LUT R208, R0, 0xfffffff8, RZ, 0xc0, !PT ;  /* 0xfffffff800d07812 */ /* 0x000fe200078ec0ff */
[----:B------:R-:W-:Y:S01]  /*0fa0*/  IMAD.SHL.U32 R7, R6, 0x80, RZ ;  /* 0x0000008006077824 */ /* 0x000fe200078e00ff */
[CC--:B------:R-:W-:Y:S02]  /*0fb0*/  LEA.HI R234, R4.reuse, R185.reuse, RZ, 0x3 ;  /* 0x000000b904ea7211 */ /* 0x0c0fe400078f18ff */
[----:B------:R-:W-:Y:S02]  /*0fc0*/  LEA.HI R4, R4, R185, RZ, 0x6 ;  /* 0x000000b904047211 */ /* 0x000fe400078f30ff */
[----:B------:R-:W-:Y:S02]  /*0fd0*/  LOP3.LUT R9, R194, 0x38, R234, 0xf8, !PT ;  /* 0x00000038c2097812 */ /* 0x000fe400078ef8ea */
[----:B------:R-:W-:-:S02]  /*0fe0*/  SHF.L.U32 R3, R4, 0x7, RZ ;  /* 0x0000000704037819 */ /* 0x000fc400000006ff */
[----:B------:R-:W-:Y:S02]  /*0ff0*/  SHF.R.U32.HI R197, RZ, 0x3, R195 ;  /* 0x00000003ffc57819 */ /* 0x000fe400000116c3 */
[----:B------:R-:W-:Y:S02]  /*1000*/  LOP3.LUT R4, R195, 0x38, R234, 0xf8, !PT ;  /* 0x00000038c3047812 */ /* 0x000fe400078ef8ea */
[----:B------:R-:W-:Y:S02]  /*1010*/  LOP3.LUT R11, R194, 0x38, R235, 0xf8, !PT ;  /* 0x00000038c20b7812 */ /* 0x000fe400078ef8eb */
[----:B------:R-:W-:Y:S02]  /*1020*/  LOP3.LUT R3, R3, 0xffffe000, RZ, 0xc0, !PT ;  /* 0xffffe00003037812 */ /* 0x000fe400078ec0ff */
[----:B------:R-:W-:Y:S02]  /*1030*/  LOP3.LUT R10, R9, R21, RZ, 0x3c, !PT ;  /* 0x00000015090a7212 */ /* 0x000fe400078e3cff */
[----:B------:R-:W-:Y:S01]  /*1040*/  IADD3 R208, R18, -R208, RZ ;  /* 0x800000d012d07210 */ /* 0x000fe20007ffe0ff */
[----:B------:R-:W-:Y:S01]  /*1050*/  IMAD.SHL.U32 R18, R216, 0x8, RZ ;  /* 0x00000008d8127824 */ /* 0x000fe200078e00ff */
[----:B------:R-:W-:Y:S01]  /*1060*/  LOP3.LUT R5, R4, R197, RZ, 0x3c, !PT ;  /* 0x000000c504057212 */ /* 0x000fe200078e3cff */
[----:B------:R-:W-:Y:S01]  /*1070*/  IMAD R4, R196, 0x200, R3 ;  /* 0x00000200c4047824 */ /* 0x000fe200078e0203 */
[----:B------:R-:W-:Y:S01]  /*1080*/  LOP3.LUT R12, R11, R21, RZ, 0x3c, !PT ;  /* 0x000000150b0c7212 */ /* 0x000fe200078e3cff */
[----:B------:R-:W-:Y:S01]  /*1090*/  IMAD.SHL.U32 R203, R208, 0x8, RZ ;  /* 0x00000008d0cb7824 */ /* 0x000fe200078e00ff */
[----:B------:R-:W-:Y:S01]  /*10a0*/  IADD3 R11, R10, R3, R198 ;  /* 0x000000030a0b7210 */ /* 0x000fe20007ffe0c6 */
[----:B------:R-:W-:Y:S01]  /*10b0*/  IMAD.U32 R3, RZ, RZ, UR5 ;  /* 0x00000005ff037e24 */ /* 0x000fe2000f8e00ff */
[----:B------:R-:W-:Y:S01]  /*10c0*/  SHF.R.S32.HI R233, RZ, 0x3, R0 ;  /* 0x00000003ffe97819 */ /* 0x000fe20000011400 */
[----:B------:R-:W-:Y:S01]  /*10d0*/  IMAD.U32 R0, RZ, RZ, UR4 ;  /* 0x00000004ff007e24 */ /* 0x000fe2000f8e00ff */
[----:B------:R-:W-:Y:S01]  /*10e0*/  LOP3.LUT R6, R195, 0x38, R235, 0xf8, !PT ;  /* 0x00000038c3067812 */ /* 0x000fe200078ef8eb */
[----:B------:R-:W-:Y:S01]  /*10f0*/  IMAD.IADD R4, R4, 0x1, R5 ;  /* 0x0000000104047824 */ /* 0x000fe200078e0205 */
[----:B------:R-:W-:Y:S01]  /*1100*/  LOP3.LUT R7, R7, 0xffffe000, RZ, 0xc0, !PT ;  /* 0xffffe00007077812 */ /* 0x000fe200078ec0ff */
[----:B------:R0:W-:Y:S01]  /*1110*/  STL [R1+0x14], R3 ;  /* 0x0000140301007387 */ /* 0x0001e20000100800 */
[----:B------:R-:W-:Y:S01]  /*1120*/  LOP3.LUT R9, R6, R197, RZ, 0x3c, !PT ;  /* 0x000000c506097212 */ /* 0x000fe200078e3cff */
[----:B------:R-:W-:Y:S01]  /*1130*/  IMAD.MOV.U32 R5, RZ, RZ, R13 ;  /* 0x000000ffff057224 */ /* 0x000fe200078e000d */
[----:B------:R-:W-:Y:S01]  /*1140*/  LOP3.LUT R8, R8, 0x7ffffffc, RZ, 0xc0, !PT ;  /* 0x7ffffffc08087812 */ /* 0x000fe200078ec0ff */
[----:B------:R-:W-:Y:S01]  /*1150*/  IMAD R6, R196, 0x200, R7 ;  /* 0x00000200c4067824 */ /* 0x000fe200078e0207 */
[----:B------:R1:W-:Y:S01]  /*1160*/  STL [R1+0x84], R0 ;  /* 0x0000840001007387 */ /* 0x0003e20000100800 */
[----:B------:R-:W-:Y:S01]  /*1170*/  IADD3 R12, R12, R7, R198 ;  /* 0x000000070c0c7210 */ /* 0x000fe20007ffe0c6 */
[----:B------:R-:W-:Y:S01]  /*1180*/  IMAD.MOV.U32 R7, RZ, RZ, R15 ;  /* 0x000000ffff077224 */ /* 0x000fe200078e000f */
[----:B------:R-:W-:Y:S01]  /*1190*/  IADD3 R207, R203, 0x40, RZ ;  /* 0x00000040cbcf7810 */ /* 0x000fe20007ffe0ff */
[----:B------:R-:W-:Y:S01]  /*11a0*/  IMAD.IADD R8, R24, 0x1, -R8 ;  /* 0x0000000118087824 */ /* 0x000fe200078e0a08 */
[----:B------:R-:W-:Y:S01]  /*11b0*/  IADD3 R10, R6, R9, RZ ;  /* 0x00000009060a7210 */ /* 0x000fe20007ffe0ff */
[----:B------:R-:W-:Y:S01]  /*11c0*/  IMAD.MOV.U32 R6, RZ, RZ, R14 ;  /* 0x000000ffff067224 */ /* 0x000fe200078e000e */
[----:B------:R-:W-:Y:S01]  /*11d0*/  LOP3.LUT R9, R194, 0x38, R18, 0xf8, !PT ;  /* 0x00000038c2097812 */ /* 0x000fe200078ef812 */
[----:B------:R-:W-:Y:S01]  /*11e0*/  IMAD.SHL.U32 R204, R8, 0x2, RZ ;  /* 0x0000000208cc7824 */ /* 0x000fe200078e00ff */
[----:B0-----:R-:W-:-:S02]  /*11f0*/  LEA.HI R3, R216, R216, RZ, 0x1 ;  /* 0x000000d8d8037211 */ /* 0x001fc400078f08ff */
[----:B-1----:R-:W-:Y:S01]  /*1200*/  SHF.R.S32.HI R0, RZ, 0x1f, R203 ;  /* 0x0000001fff007819 */ /* 0x002fe200000114cb */
[C---:B------:R-:W-:Y:S01]  /*1210*/  VIADD R231, R204.reuse, 0x8 ;  /* 0x00000008cce77836 */ /* 0x040fe20000000000 */
[----:B------:R-:W-:Y:S01]  /*1220*/  SHF.R.S32.HI R0, RZ, 0x1f, R192 ;  /* 0x0000001fff007819 */ /* 0x000fe200000114c0 */
[----:B------:R-:W-:Y:S01]  /*1230*/  VIADD R230, R204, 0x10 ;  /* 0x00000010cce67836 */ /* 0x000fe20000000000 */
[----:B------:R-:W-:Y:S01]  /*1240*/  LOP3.LUT R9, R198, R9, R21, 0xf6, !PT ;  /* 0x00000009c6097212 */ /* 0x000fe200078ef615 */
[C---:B------:R-:W-:Y:S01]  /*1250*/  VIADD R227, R204.reuse, 0x28 ;  /* 0x00000028cce37836 */ /* 0x040fe20000000000 */
[C---:B------:R-:W-:Y:S01]  /*1260*/  IADD3 R228, R204.reuse, 0x20, RZ ;  /* 0x00000020cce47810 */ /* 0x040fe20007ffe0ff */
[----:B------:R0:W-:Y:S01]  /*1270*/  STL [R1+0x40], R0 ;  /* 0x0000400001007387 */ /* 0x0001e20000100800 */
[C---:B------:R-:W-:Y:S01]  /*1280*/  VIADD R225, R204.reuse, 0x38 ;  /* 0x00000038cce17836 */ /* 0x040fe20000000000 */
[----:B------:R-:W-:Y:S01]  /*1290*/  SHF.R.S32.HI R8, RZ, 0x1f, R231 ;  /* 0x0000001fff087819 */ /* 0x000fe200000114e7 */
[C---:B------:R-:W-:Y:S01]  /*12a0*/  VIADD R224, R204.reuse, 0x40 ;  /* 0x00000040cce07836 */ /* 0x040fe20000000000 */
[C---:B------:R-:W-:Y:S01]  /*12b0*/  IADD3 R218, R204.reuse, 0x70, RZ ;  /* 0x00000070ccda7810 */ /* 0x040fe20007ffe0ff */
[C---:B------:R-:W-:Y:S01]  /*12c0*/  VIADD R222, R204.reuse, 0x50 ;  /* 0x00000050ccde7836 */ /* 0x040fe20000000000 */
[----:B------:R-:W-:Y:S01]  /*12d0*/  SHF.R.S32.HI R8, RZ, 0x1f, R228 ;  /* 0x0000001fff087819 */ /* 0x000fe200000114e4 */
[C---:B------:R-:W-:Y:S01]  /*12e0*/  VIADD R221, R204.reuse, 0x58 ;  /* 0x00000058ccdd7836 */ /* 0x040fe20000000000 */
[----:B------:R-:W-:Y:S01]  /*12f0*/  SHF.R.S32.HI R8, RZ, 0x1f, R225 ;  /* 0x0000001fff087819 */ /* 0x000fe200000114e1 */
[C---:B------:R-:W-:Y:S01]  /*1300*/  VIADD R219, R204.reuse, 0x68 ;  /* 0x00000068ccdb7836 */ /* 0x040fe20000000000 */
[----:B0-----:R-:W-:Y:S01]  /*1310*/  SHF.L.U32 R0, R19, 0x3, RZ ;  /* 0x0000000313007819 */ /* 0x001fe200000006ff */
[C---:B------:R-:W-:Y:S01]  /*1320*/  VIADD R229, R204.reuse, 0x18 ;  /* 0x00000018cce57836 */ /* 0x040fe20000000000 */
[----:B------:R-:W-:Y:S01]  /*1330*/  LOP3.LUT R3, R3, 0x1ffffffe, RZ, 0xc0, !PT ;  /* 0x1ffffffe03037812 */ /* 0x000fe200078ec0ff */
[----:B------:R-:W-:Y:S01]  /*1340*/  VIADD R226, R204, 0x30 ;  /* 0x00000030cce27836 */ /* 0x000fe20000000000 */
[----:B------:R-:W-:Y:S01]  /*1350*/  SHF.R.S32.HI R8, RZ, 0x1f, R222 ;  /* 0x0000001fff087819 */ /* 0x000fe200000114de */
[----:B------:R0:W-:Y:S01]  /*1360*/  STL [R1+0x80], R0 ;  /* 0x0000800001007387 */ /* 0x0001e20000100800 */
[----:B------:R-:W-:Y:S01]  /*1370*/  SHF.R.S32.HI R8, RZ, 0x1f, R219 ;  /* 0x0000001fff087819 */ /* 0x000fe200000114db */
[----:B------:R-:W-:Y:S01]  /*1380*/  IMAD.IADD R3, R216, 0x1, -R3 ;  /* 0x00000001d8037824 */ /* 0x000fe200078e0a03 */
[----:B------:R-:W-:Y:S01]  /*1390*/  LEA R8, R11, UR4, 0x1 ;  /* 0x000000040b087c11 */ /* 0x000fe2000f8e08ff */
[C---:B------:R-:W-:Y:S01]  /*13a0*/  VIADD R220, R204.reuse, 0x60 ;  /* 0x00000060ccdc7836 */ /* 0x040fe20000000000 */
[----:B------:R-:W-:Y:S01]  /*13b0*/  IADD3 R223, R204, 0x48, RZ ;  /* 0x00000048ccdf7810 */ /* 0x000fe20007ffe0ff */
[----:B------:R-:W-:Y:S01]  /*13c0*/  IMAD R205, R3, 0x8, R20 ;  /* 0x0000000803cd7824 */ /* 0x000fe200078e0214 */
[----:B------:R-:W-:Y:S01]  /*13d0*/  LEA R3, R4, UR4, 0x1 ;  /* 0x0000000404037c11 */ /* 0x000fe2000f8e08ff */
[----:B------:R-:W-:Y:S01]  /*13e0*/  VIADD R217, R204, 0x78 ;  /* 0x00000078ccd97836 */ /* 0x000fe20000000000 */
[----:B------:R-:W-:-:S02]  /*13f0*/  SHF.R.S32.HI R13, RZ, 0x1f, R207 ;  /* 0x0000001fff0d7819 */ /* 0x000fc400000114cf */
[----:B0-----:R-:W-:Y:S02]  /*1400*/  LEA R0, R9, UR4, 0x1 ;  /* 0x0000000409007c11 */ /* 0x001fe4000f8e08ff */
[----:B------:R-:W-:Y:S02]  /*1410*/  SHF.R.S32.HI R9, RZ, 0x1f, R229 ;  /* 0x0000001fff097819 */ /* 0x000fe400000114e5 */
[----:B------:R-:W-:Y:S01]  /*1420*/  SHF.R.S32.HI R9, RZ, 0x1f, R226 ;  /* 0x0000001fff097819 */ /* 0x000fe200000114e2 */
[----:B------:R0:W-:Y:S01]  /*1430*/  STL [R1+0x74], R0 ;  /* 0x0000740001007387 */ /* 0x0001e20000100800 */
[----:B------:R-:W-:Y:S02]  /*1440*/  SHF.R.S32.HI R9, RZ, 0x1f, R223 ;  /* 0x0000001fff097819 */ /* 0x000fe400000114df */
[----:B------:R-:W-:Y:S01]  /*1450*/  SHF.R.S32.HI R9, RZ, 0x1f, R220 ;  /* 0x0000001fff097819 */ /* 0x000fe200000114dc */
[----:B------:R-:W-:Y:S01]  /*1460*/  STL [R1+0x6c], R8 ;  /* 0x00006c0801007387 */ /* 0x000fe20000100800 */
[----:B------:R-:W-:-:S02]  /*1470*/  SHF.R.S32.HI R237, RZ, 0x1f, R191 ;  /* 0x0000001fffed7819 */ /* 0x000fc400000114bf */
[----:B------:R-:W-:Y:S02]  /*1480*/  SHF.R.S32.HI R236, RZ, 0x1f, R193 ;  /* 0x0000001fffec7819 */ /* 0x000fe400000114c1 */
[----:B------:R-:W-:Y:S02]  /*1490*/  SHF.R.S32.HI R234, RZ, 0x3, R234 ;  /* 0x00000003ffea7819 */ /* 0x000fe400000114ea */
[----:B0-----:R-:W-:Y:S02]  /*14a0*/  SHF.R.S32.HI R0, RZ, 0x1f, R230 ;  /* 0x0000001fff007819 */ /* 0x001fe400000114e6 */
[----:B------:R-:W-:Y:S02]  /*14b0*/  SHF.R.S32.HI R0, RZ, 0x1f, R227 ;  /* 0x0000001fff007819 */ /* 0x000fe400000114e3 */
[----:B------:R-:W-:Y:S02]  /*14c0*/  SHF.R.S32.HI R0, RZ, 0x1f, R224 ;  /* 0x0000001fff007819 */ /* 0x000fe400000114e0 */
[----:B------:R-:W-:-:S02]  /*14d0*/  SHF.R.S32.HI R0, RZ, 0x1f, R221 ;  /* 0x0000001fff007819 */ /* 0x000fc400000114dd */
[----:B------:R-:W-:Y:S02]  /*14e0*/  SHF.R.S32.HI R0, RZ, 0x1f, R218 ;  /* 0x0000001fff007819 */ /* 0x000fe400000114da */
[----:B------:R-:W-:Y:S02]  /*14f0*/  LEA R0, R12, UR4, 0x1 ;  /* 0x000000040c007c11 */ /* 0x000fe4000f8e08ff */
[----:B------:R-:W-:Y:S02]  /*1500*/  SHF.R.S32.HI R235, RZ, 0x3, R235 ;  /* 0x00000003ffeb7819 */ /* 0x000fe400000114eb */
[----:B------:R-:W-:Y:S01]  /*1510*/  SHF.R.S32.HI R9, RZ, 0x1f, R217 ;  /* 0x0000001fff097819 */ /* 0x000fe200000114d9 */
[----:B------:R0:W-:Y:S02]  /*1520*/  STL [R1+0x68], R0 ;  /* 0x0000680001007387 */ /* 0x0001e40000100800 */
[----:B0-----:R-:W-:-:S05]  /*1530*/  LEA R0, R10, UR4, 0x1 ;  /* 0x000000040a007c11 */ /* 0x001fca000f8e08ff */
[----:B------:R0:W-:Y:S04]  /*1540*/  STL [R1+0x70], R0 ;  /* 0x0000700001007387 */ /* 0x0001e80000100800 */
[----:B------:R0:W-:Y:S02]  /*1550*/  STL [R1+0x78], R3 ;  /* 0x0000780301007387 */ /* 0x0001e40000100800 */
.L_x_2715:
[----:B-1----:R-:W1:Y:S01]  /*1560*/  LDC.64 R210, c[0x0][0xc88] ;  /* 0x00032200ffd27b82 */ /* 0x002e620000000a00 */
[----:B------:R-:W-:Y:S01]  /*1570*/  ULDC.64 UR4, c[0x0][0xa28] ;  /* 0x00028a0000047ab9 */ /* 0x000fe20000000a00 */
[----:B------:R-:W-:Y:S01]  /*1580*/  ULDC.64 UR8, c[0x0][0xa18] ;  /* 0x0002860000087ab9 */ /* 0x000fe20000000a00 */
[----:B------:R-:W-:Y:S01]  /*1590*/  ULDC.64 UR6, c[0x0][0xa08] ;  /* 0x0002820000067ab9 */ /* 0x000fe20000000a00 */
[----:B-1----:R-:W-:-:S06]  /*15a0*/  IMAD.WIDE R210, R7, 0x4, R210 ;  /* 0x0000000407d27825 */ /* 0x002fcc00078e02d2 */
[----:B--2---:R-:W2:Y:S01]  /*15b0*/  LDG.E R210, desc[UR60][R210.64] ;  /* 0x0000003cd2d27981 */ /* 0x004ea2000c1e1900 */
[----:B------:R-:W-:Y:S01]  /*15c0*/  ISETP.NE.U32.AND P2, PT, RZ, UR4, PT ;  /* 0x00000004ff007c0c */ /* 0x000fe2000bf45070 */
[----:B------:R-:W-:Y:S01]  /*15d0*/  IMAD.MOV.U32 R15, RZ, RZ, RZ ;  /* 0x000000ffff0f7224 */ /* 0x000fe200078e00ff */
[----:B------:R-:W-:Y:S02]  /*15e0*/  ISETP.NE.U32.AND P1, PT, RZ, UR8, PT ;  /* 0x00000008ff007c0c */ /* 0x000fe4000bf25070 */
[----:B------:R-:W-:Y:S02]  /*15f0*/  ISETP.NE.AND.EX P2, PT, RZ, UR5, PT, P2 ;  /* 0x00000005ff007c0c */ /* 0x000fe4000bf45320 */
[----:B------:R-:W-:Y:S02]  /*1600*/  ISETP.NE.AND.EX P1, PT, RZ, UR9, PT, P1 ;  /* 0x00000009ff007c0c */ /* 0x000fe4000bf25310 */
[----:B------:R-:W-:Y:S02]  /*1610*/  ISETP.NE.U32.AND P0, PT, RZ, UR6, PT ;  /* 0x00000006ff007c0c */ /* 0x000fe4000bf05070 */
[----:B------:R-:W-:-:S02]  /*1620*/  MOV R27, RZ ;  /* 0x000000ff001b7202 */ /* 0x000fc40000000f00 */
[----:B------:R-:W-:Y:S02]  /*1630*/  ISETP.NE.AND.EX P0, PT, RZ, UR7, PT, P0 ;  /* 0x00000007ff007c0c */ /* 0x000fe4000bf05300 */
[----:B--2---:R-:W-:Y:S01]  /*1640*/  SHF.R.S32.HI R232, RZ, 0x1f, R210 ;  /* 0x0000001fffe87819 */ /* 0x004fe200000114d2 */
[C---:B------:R-:W-:Y:S02]  /*1650*/  IMAD.SHL.U32 R211, R210.reuse, 0x4, RZ ;  /* 0x00000004d2d37824 */ /* 0x040fe400078e00ff */
[C---:B0---4-:R-:W-:Y:S02]  /*1660*/  @P2 LEA R8, P3, R210.reuse, UR4, 0x2 ;  /* 0x00000004d2082c11 */ /* 0x051fe4000f8610ff */
[C-C-:B------:R-:W-:Y:S02]  /*1670*/  SHF.L.U64.HI R212, R210.reuse, 0x2, R232.reuse ;  /* 0x00000002d2d47819 */ /* 0x140fe400000102e8 */
[----:B---3--:R-:W-:Y:S01]  /*1680*/  @P2 LEA.HI.X R9, R210, UR5, R232, 0x2, P3 ;  /* 0x00000005d2092c11 */ /* 0x008fe200098f14e8 */
[----:B------:R-:W-:Y:S01]  /*1690*/  ULDC UR4, c[0x0][0x288] ;  /* 0x0000a20000047ab9 */ /* 0x000fe20000000800 */
[----:B------:R-:W-:-:S03]  /*16a0*/  IADD3 R12, P4, R211, UR6, RZ ;  /* 0x00000006d30c7c10 */ /* 0x000fc6000ff9e0ff */
        /* <DEDUP_REMOVED lines=8> */
[C---:B0-----:R-:W-:Y:S01]  /*1730*/  LOP3.LUT R3, R6.reuse, 0xff000000, RZ, 0xc0, !PT ;  /* 0xff00000006037812 */ /* 0x041fe200078ec0ff */
        /* <DEDUP_REMOVED lines=13> */
[----:B------:R-:W-:Y:S01]  /*1810*/  LOP3.LUT R206, R6, 0xffff, RZ, 0xc0, !PT ;  /* 0x0000ffff06ce7812 */ /* 0x000fe200078ec0ff */
[----:B-1----:R-:W-:Y:S08]  /*1820*/  @P1 BRA `(.L_x_2485) ;  /* 0x0000000000241947 */ /* 0x002ff00003800000 */
        /* <DEDUP_REMOVED lines=9> */
.L_x_2485:
[----:B------:R-:W-:Y:S02]  /*18c0*/  IMAD.U32 R25, RZ, RZ, UR5 ;  /* 0x00000005ff197e24 */ /* 0x000fe4000f8e00ff */
[----:B------:R-:W-:Y:S01]  /*18d0*/  IMAD.U32 R26, RZ, RZ, UR4 ;  /* 0x00000004ff1a7e24 */ /* 0x000fe2000f8e00ff */
[----:B------:R-:W-:Y:S06]  /*18e0*/  @!P2 BRA `(.L_x_2486) ;  /* 0x000000000010a947 */ /* 0x000fec0003800000 */
[----:B------:R-:W-:-:S04]  /*18f0*/  IADD3 R6, P0, R211, UR8, RZ ;  /* 0x00000008d3067c10 */ /* 0x000fc8000ff1e0ff */
[----:B------:R-:W-:-:S05]  /*1900*/  IADD3.X R7, R212, UR9, RZ, P0, !PT ;  /* 0x00000009d4077c10 */ /* 0x000fca00087fe4ff */
[----:B------:R0:W5:Y:S01]  /*1910*/  LDG.E R26, desc[UR60][R6.64] ;  /* 0x0000003c061a7981 */ /* 0x000162000c1e1900 */
[----:B------:R-:W-:Y:S05]  /*1920*/  BRA `(.L_x_2487) ;  /* 0x0000000000107947 */ /* 0x000fea0003800000 */
.L_x_2486:
[----:B------:R-:W-:Y:S05]  /*1930*/  @!P0 BRA `(.L_x_2487) ;  /* 0x00000000000c8947 */ /* 0x000fea0003800000 */
[----:B------:R-:W2:Y:S04]  /*1940*/  LDG.E R3, desc[UR60][R12.64] ;  /* 0x0000003c0c037981 */ /* 0x000ea8000c1e1900 */
[----:B------:R-:W2:Y:S02]  /*1950*/  LDG.E R26, desc[UR60][R12.64+0x4] ;  /* 0x0000043c0c1a7981 */ /* 0x000ea4000c1e1900 */
[----:B--2---:R-:W-:-:S07]  /*1960*/  IADD3 R26, -R3, R26, RZ ;  /* 0x0000001a031a7210 */ /* 0x004fce0007ffe1ff */
.L_x_2487:
[----:B------:R-:W-:Y:S01]  /*1970*/  ULDC.64 UR4, c[0x0][0xa10] ;  /* 0x0002840000047ab9 */ /* 0x000fe20000000a00 */
[----:B------:R-:W1:Y:S01]  /*1980*/  LDC R4, c[0x0][0x448] ;  /* 0x00011200ff047b82 */ /* 0x000e620000000800 */
[----:B------:R-:W-:-:S04]  /*1990*/  ISETP.NE.U32.AND P0, PT, RZ, UR4, PT ;  /* 0x00000004ff007c0c */ /* 0x000fc8000bf05070 */
[----:B------:R-:W-:Y:S01]  /*19a0*/  ISETP.NE.AND.EX P0, PT, RZ, UR5, PT, P0 ;  /* 0x00000005ff007c0c */ /* 0x000fe2000bf05300 */
[----:B------:R-:W-:-:S12]  /*19b0*/  ULDC.64 UR4, c[0x0][0xa30] ;  /* 0x00028c0000047ab9 */ /* 0x000fd80000000a00 */
[----:B0-----:R-:W0:Y:S02]  /*19c0*/  @P0 LDC.64 R6, c[0x0][0xa10] ;  /* 0x00028400ff060b82 */ /* 0x001e240000000a00 */
[----:B0-----:R-:W-:-:S05]  /*19d0*/  @P0 IMAD.WIDE R6, R210, 0x4, R6 ;  /* 0x00000004d2060825 */ /* 0x001fca00078e0206 */
[----:B------:R-:W2:Y:S04]  /*19e0*/  @P0 LDG.E R0, desc[UR60][R6.64] ;  /* 0x0000003c06000981 */ /* 0x000ea8000c1e1900 */
[----:B------:R0:W2:Y:S01]  /*19f0*/  @P0 LDG.E R3, desc[UR60][R6.64+0x4] ;  /* 0x0000043c06030981 */ /* 0x0000a2000c1e1900 */
[----:B------:R-:W-:Y:S01]  /*1a00*/  ISETP.NE.U32.AND P1, PT, RZ, UR4, PT ;  /* 0x00000004ff007c0c */ /* 0x000fe2000bf25070 */
[----:B-----5:R-:W-:-:S03]  /*1a10*/  IMAD.MOV.U32 R141, RZ, RZ, R26 ;  /* 0x000000ffff8d7224 */ /* 0x020fc600078e001a */
[----:B------:R-:W-:-:S13]  /*1a20*/  ISETP.NE.AND.EX P1, PT, RZ, UR5, PT, P1 ;  /* 0x00000005ff007c0c */ /* 0x000fda000bf25310 */
[----:B------:R-:W-:-:S04]  /*1a30*/  @P1 IADD3 R8, P2, R211, UR4, RZ ;  /* 0x00000004d3081c10 */ /* 0x000fc8000ff5e0ff */
[----:B------:R-:W-:-:S05]  /*1a40*/  @P1 IADD3.X R9, R212, UR5, RZ, P2, !PT ;  /* 0x00000005d4091c10 */ /* 0x000fca00097fe4ff */
[----:B------:R3:W5:Y:S01]  /*1a50*/  @P1 LDG.E R141, desc[UR60][R8.64] ;  /* 0x0000003c088d1981 */ /* 0x000762000c1e1900 */
[----:B-1----:R-:W-:Y:S01]  /*1a60*/  ISETP.NE.AND P1, PT, R4, 0x1, PT ;  /* 0x000000010400780c */ /* 0x002fe20003f25270 */
[----:B------:R-:W-:Y:S01]  /*1a70*/  IMAD.SHL.U32 R200, R5, 0x80, RZ ;  /* 0x0000008005c87824 */ /* 0x000fe200078e00ff */
[----:B------:R-:W-:Y:S01]  /*1a80*/  IADD3 R10, -R15, R26, RZ ;  /* 0x0000001a0f0a7210 */ /* 0x000fe20007ffe1ff */
[----:B------:R-:W-:Y:S01]  /*1a90*/  BSSY B0, `(.L_x_2488) ;  /* 0x0000034000007945 */ /* 0x000fe20003800000 */
[----:B------:R-:W-:Y:S01]  /*1aa0*/  LOP3.LUT R215, R209, 0xff, RZ, 0xc0, !PT ;  /* 0x000000ffd1d77812 */ /* 0x000fe200078ec0ff */
[----:B------:R-:W-:Y:S01]  /*1ab0*/  VIADD R4, R200, 0x7f ;  /* 0x0000007fc8047836 */ /* 0x000fe20000000000 */
[----:B------:R-:W-:-:S07]  /*1ac0*/  SHF.R.U32.HI R209, RZ, 0x10, R209 ;  /* 0x00000010ffd17819 */ /* 0x000fce00000116d1 */
[----:B------:R-:W1:Y:S08]  /*1ad0*/  @P1 LDC R11, c[0x0][0x44c] ;  /* 0x00011300ff0b1b82 */ /* 0x000e700000000800 */
[----:B0-----:R-:W0:Y:S01]  /*1ae0*/  @P1 LDC R7, c[0x0][0x450] ;  /* 0x00011400ff071b82 */ /* 0x001e220000000800 */
[----:B--2---:R-:W-:Y:S02]  /*1af0*/  @P0 IMAD.IADD R25, R3, 0x1, -R0 ;  /* 0x0000000103190824 */ /* 0x004fe400078e0a00 */
[----:B-1----:R-:W-:-:S04]  /*1b00*/  @P1 IMAD.HI.U32 R0, R4, R11, RZ ;  /* 0x0000000b04001227 */ /* 0x002fc800078e00ff */
[----:B------:R-:W-:Y:S01]  /*1b10*/  IMAD.IADD R202, R10, 0x1, R25 ;  /* 0x000000010aca7824 */ /* 0x000fe200078e0219 */
[----:B0-----:R-:W-:-:S03]  /*1b20*/  @P1 SHF.R.U32.HI R4, RZ, R7, R0 ;  /* 0x00000007ff041219 */ /* 0x001fc60000011600 */
[C---:B------:R-:W-:Y:S01]  /*1b30*/  VIADD R0, R202.reuse, 0x7f ;  /* 0x0000007fca007836 */ /* 0x040fe20000000000 */
[----:B------:R-:W-:-:S04]  /*1b40*/  IADD3 R146, R202, 0x80, -R201 ;  /* 0x00000080ca927810 */ /* 0x000fc80007ffe8c9 */
[----:B------:R-:W-:Y:S01]  /*1b50*/  SHF.R.S32.HI R3, RZ, 0x1f, R0 ;  /* 0x0000001fff037819 */ /* 0x000fe20000011400 */
[----:B------:R-:W-:-:S03]  /*1b60*/  IMAD.IADD R4, R146, 0x1, R4 ;  /* 0x0000000192047824 */ /* 0x000fc600078e0204 */
[----:B------:R-:W-:Y:S02]  /*1b70*/  LEA.HI R3, R3, R0, RZ, 0x7 ;  /* 0x0000000003037211 */ /* 0x000fe400078f38ff */
[----:B------:R-:W-:Y:S02]  /*1b80*/  SHF.R.S32.HI R5, RZ, 0x1f, R4 ;  /* 0x0000001fff057819 */ /* 0x000fe40000011404 */
[----:B------:R-:W-:Y:S02]  /*1b90*/  SHF.R.S32.HI R147, RZ, 0x7, R3 ;  /* 0x00000007ff937819 */ /* 0x000fe40000011403 */
[----:B------:R-:W-:-:S04]  /*1ba0*/  LEA.HI R5, R5, R4, RZ, 0x7 ;  /* 0x0000000405057211 */ /* 0x000fc800078f38ff */
[----:B------:R-:W-:-:S04]  /*1bb0*/  SHF.R.S32.HI R0, RZ, 0x7, R5 ;  /* 0x00000007ff007819 */ /* 0x000fc80000011405 */
[----:B---3--:R-:W-:Y:S01]  /*1bc0*/  VIMNMX R9, R147, R0, PT ;  /* 0x0000000093097248 */ /* 0x008fe20003fe0100 */
[----:B------:R-:W-:-:S03]  /*1bd0*/  IMAD.MOV.U32 R0, RZ, RZ, RZ ;  /* 0x000000ffff007224 */ /* 0x000fc600078e00ff */
[----:B------:R-:W-:-:S13]  /*1be0*/  ISETP.GE.AND P0, PT, R9, 0x1, PT ;  /* 0x000000010900780c */ /* 0x000fda0003f06270 */
[----:B------:R-:W-:Y:S05]  /*1bf0*/  @!P0 BRA `(.L_x_2489) ;  /* 0x0000000000748947 */ /* 0x000fea0003800000 */
[----:B------:R-:W-:Y:S01]  /*1c00*/  ISETP.NE.AND P0, PT, R209, RZ, PT ;  /* 0x000000ffd100720c */ /* 0x000fe20003f05270 */
[----:B------:R-:W-:-:S03]  /*1c10*/  ULDC UR4, c[0x0][0x9f0] ;  /* 0x00027c0000047ab9 */ /* 0x000fc60000000800 */
[----:B------:R-:W-:-:S04]  /*1c20*/  SEL R11, R209, UR4, P0 ;  /* 0x00000004d10b7c07 */ /* 0x000fc80008000000 */
[-C--:B------:R-:W-:Y:S02]  /*1c30*/  IABS R6, R11.reuse ;  /* 0x0000000b00067213 */ /* 0x080fe40000000000 */
[----:B------:R-:W-:Y:S02]  /*1c40*/  IADD3 R0, R11, -0x1, R9 ;  /* 0xffffffff0b007810 */ /* 0x000fe40007ffe009 */
[----:B------:R-:W0:Y:S01]  /*1c50*/  I2F.RP R3, R6 ;  /* 0x0000000600037306 */ /* 0x000e220000209400 */
[-C--:B------:R-:W-:Y:S02]  /*1c60*/  IABS R12, R11.reuse ;  /* 0x0000000b000c7213 */ /* 0x080fe40000000000 */
[----:B------:R-:W-:Y:S02]  /*1c70*/  IABS R8, R0 ;  /* 0x0000000000087213 */ /* 0x000fe40000000000 */
[----:B------:R-:W-:-:S04]  /*1c80*/  LOP3.LUT R0, R0, R11, RZ, 0x3c, !PT ;  /* 0x0000000b00007212 */ /* 0x000fc800078e3cff */
[----:B------:R-:W-:Y:S01]  /*1c90*/  ISETP.GE.AND P2, PT, R0, RZ, PT ;  /* 0x000000ff0000720c */ /* 0x000fe20003f46270 */
[----:B0-----:R-:W0:Y:S02]  /*1ca0*/  MUFU.RCP R3, R3 ;  /* 0x0000000300037308 */ /* 0x001e240000001000 */
[----:B0-----:R-:W-:Y:S01]  /*1cb0*/  IADD3 R4, R3, 0xffffffe, RZ ;  /* 0x0ffffffe03047810 */ /* 0x001fe20007ffe0ff */
[----:B------:R-:W-:-:S05]  /*1cc0*/  IMAD.MOV R3, RZ, RZ, -R12 ;  /* 0x000000ffff037224 */ /* 0x000fca00078e0a0c */
        /* <DEDUP_REMOVED lines=16> */
.L_x_2489:
[----:B------:R-:W-:Y:S05]  /*1dd0*/  BSYNC B0 ;  /* 0x0000000000007941 */ /* 0x000fea0003800000 */
.L_x_2488:
[----:B------:R-:W-:Y:S01]  /*1de0*/  IMAD R3, R215, R0, RZ ;  /* 0x00000000d7037224 */ /* 0x000fe200078e02ff */
[----:B------:R-:W-:-:S04]  /*1df0*/  PLOP3.LUT P2, PT, PT, PT, PT, 0x80, 0x0 ;  /* 0x000000000000781c */ /* 0x000fc80003f4f070 */
[C---:B------:R-:W-:Y:S01]  /*1e00*/  VIADDMNMX R0, R3.reuse, R0, R9, PT ;  /* 0x0000000003007246 */ /* 0x040fe20003800109 */
[----:B------:R-:W-:-:S03]  /*1e10*/  IMAD R3, R3, 0x80, -R10 ;  /* 0x0000008003037824 */ /* 0x000fc600078e0a0a */
[----:B------:R-:W-:Y:S02]  /*1e20*/  LEA R0, R0, -R10, 0x7 ;  /* 0x8000000a00007211 */ /* 0x000fe400078e38ff */
[----:B------:R-:W-:Y:S02]  /*1e30*/  VIMNMX R3, RZ, R3, !PT ;  /* 0x00000003ff037248 */ /* 0x000fe40007fe0100 */
        /* <DEDUP_REMOVED lines=29> */
[----:B0----5:R-:W-:Y:S05]  /*2010*/  CALL.ABS.NOINC R14 ;  /* 0x000000000e007343 */ /* 0x021fea0003c00000 */
.L_x_2492:
[----:B------:R-:W-:Y:S05]  /*2020*/  BSYNC B6 ;  /* 0x0000000000067941 */ /* 0x000fea0003800000 */
.L_x_2491:
        /* <DEDUP_REMOVED lines=20> */
.L_x_2494:
[----:B------:R-:W-:Y:S05]  /*2170*/  BSYNC B6 ;  /* 0x0000000000067941 */ /* 0x000fea0003800000 */
.L_x_2493:
[----:B------:R-:W-:Y:S01]  /*2180*/  ULDC.64 UR4, c[0x0][0x9f8] ;  /* 0x00027e0000047ab9 */ /* 0x000fe20000000a00 */
[----:B------:R-:W-:Y:S01]  /*2190*/  IMAD.MOV.U32 R3, RZ, RZ, R210 ;  /* 0x000000ffff037224 */ /* 0x000fe200078e00d2 */
[----:B------:R-:W-:Y:S01]  /*21a0*/  ISETP.NE.U32.AND P0, PT, RZ, UR4, PT ;  /* 0x00000004ff007c0c */ /* 0x000fe2000bf05070 */
[----:B------:R-:W2:Y:S01]  /*21b0*/  LDL.LU R20, [R1+0x10] ;  /* 0x0000100001147983 */ /* 0x000ea20000300800 */
[----:B------:R-:W0:Y:S01]  /*21c0*/  LDC.64 R4, c[0x0][0x300] ;  /* 0x0000c000ff047b82 */ /* 0x000e220000000a00 */
[----:B------:R-:W-:Y:S01]  /*21d0*/  IMAD.IADD R118, R27, 0x1, R26 ;  /* 0x000000011b767824 */ /* 0x000fe200078e021a */
[----:B------:R-:W-:Y:S02]  /*21e0*/  ISETP.NE.AND.EX P0, PT, RZ, UR5, PT, P0 ;  /* 0x00000005ff007c0c */ /* 0x000fe4000bf05300 */
[C---:B------:R-:W-:Y:S01]  /*21f0*/  IADD3 R8, R18.reuse, 0x80, RZ ;  /* 0x0000008012087810 */ /* 0x040fe20007ffe0ff */
[C---:B------:R-:W-:Y:S01]  /*2200*/  VIADD R104, R18.reuse, 0x60 ;  /* 0x0000006012687836 */ /* 0x040fe20000000000 */
[----:B------:R-:W-:Y:S01]  /*2210*/  SHF.R.S32.HI R19, RZ, 0x1f, R18 ;  /* 0x0000001fff137819 */ /* 0x000fe20000011412 */
[----:B------:R-:W-:Y:S01]  /*2220*/  ULDC.64 UR6, c[0x0][0x330] ;  /* 0x0000cc0000067ab9 */ /* 0x000fe20000000a00 */
[----:B------:R-:W1:Y:S07]  /*2230*/  LDC.64 R106, c[0x0][0x3f8] ;  /* 0x0000fe00ff6a7b82 */ /* 0x000e6e0000000a00 */
[----:B------:R-:W-:Y:S01]  /*2240*/  @P0 IADD3 R6, P1, R211, UR4, RZ ;  /* 0x00000004d3060c10 */ /* 0x000fe2000ff3e0ff */
[----:B------:R-:W-:Y:S01]  /*2250*/  ULDC UR4, c[0x0][0x2f4] ;  /* 0x0000bd0000047ab9 */ /* 0x000fe20000000800 */
[----:B------:R-:W-:Y:S01]  /*2260*/  VIADD R12, R18, 0xa0 ;  /* 0x000000a0120c7836 */ /* 0x000fe20000000000 */
[----:B------:R-:W3:Y:S01]  /*2270*/  LDC.64 R28, c[0x0][0x408] ;  /* 0x00010200ff1c7b82 */ /* 0x000ee20000000a00 */
[----:B------:R-:W-:-:S05]  /*2280*/  @P0 IADD3.X R7, R212, UR5, RZ, P1, !PT ;  /* 0x00000005d4070c10 */ /* 0x000fca0008ffe4ff */
[----:B------:R4:W2:Y:S01]  /*2290*/  @P0 LDG.E R3, desc[UR60][R6.64] ;  /* 0x0000003c06030981 */ /* 0x0008a2000c1e1900 */
[----:B------:R-:W-:Y:S01]  /*22a0*/  ISETP.GE.AND P1, PT, R185, UR4, PT ;  /* 0x00000004b9007c0c */ /* 0x000fe2000bf26270 */
[----:B------:R-:W-:Y:S01]  /*22b0*/  IMAD.WIDE.U32 R94, R206, UR6, R18 ;  /* 0x00000006ce5e7c25 */ /* 0x000fe2000f8e0012 */
[----:B------:R-:W-:Y:S01]  /*22c0*/  ISETP.GE.AND P0, PT, R18, UR4, PT ;  /* 0x0000000412007c0c */ /* 0x000fe2000bf06270 */
[----:B------:R-:W2:Y:S01]  /*22d0*/  S2R R148, SR_TID.X ;  /* 0x0000000000947919 */ /* 0x000ea20000002100 */
[----:B------:R-:W-:Y:S01]  /*22e0*/  SEL R9, RZ, 0xffffffff, P1 ;  /* 0xffffffffff097807 */ /* 0x000fe20000800000 */
[----:B------:R-:W-:Y:S01]  /*22f0*/  IMAD R95, R206, UR7, R95 ;  /* 0x00000007ce5f7c24 */ /* 0x000fe2000f8e025f */
[----:B------:R-:W-:Y:S01]  /*2300*/  SHF.R.S32.HI R0, RZ, 0x1f, R118 ;  /* 0x0000001fff007819 */ /* 0x000fe20000011476 */
[----:B------:R-:W-:Y:S01]  /*2310*/  ULDC.64 UR6, c[0x0][0xa08] ;  /* 0x0002820000067ab9 */ /* 0x000fe20000000a00 */
[----:B------:R-:W-:Y:S01]  /*2320*/  ISETP.GE.AND P3, PT, R8, UR4, PT ;  /* 0x0000000408007c0c */ /* 0x000fe2000bf66270 */
[----:B------:R-:W-:Y:S01]  /*2330*/  IMAD.SHL.U32 R9, R9, 0x2, RZ ;  /* 0x0000000209097824 */ /* 0x000fe200078e00ff */
[----:B----4-:R-:W-:Y:S01]  /*2340*/  SEL R6, RZ, 0x1, P0 ;  /* 0x00000001ff067807 */ /* 0x010fe20000000000 */
[----:B-1----:R-:W-:Y:S01]  /*2350*/  IMAD.WIDE.U32 R98, R17, R106, R18 ;  /* 0x0000006a11627225 */ /* 0x002fe200078e0012 */
[----:B------:R-:W-:-:S02]  /*2360*/  ISETP.GE.AND P0, PT, R186, UR4, PT ;  /* 0x00000004ba007c0c */ /* 0x000fc4000bf06270 */
[----:B------:R-:W-:Y:S01]  /*2370*/  LOP3.LUT R8, R9, 0x2, R6, 0xe2, !PT ;  /* 0x0000000209087812 */ /* 0x000fe200078ee206 */
[-C--:B0-----:R-:W-:Y:S01]  /*2380*/  IMAD R9, R0, R4.reuse, RZ ;  /* 0x0000000400097224 */ /* 0x081fe200078e02ff */
[----:B------:R-:W-:Y:S01]  /*2390*/  ISETP.GE.AND P1, PT, R104, UR4, PT ;  /* 0x0000000468007c0c */ /* 0x000fe2000bf26270 */
[----:B------:R-:W-:Y:S01]  /*23a0*/  IMAD.WIDE.U32 R6, R118, R4, RZ ;  /* 0x0000000476067225 */ /* 0x000fe200078e00ff */
[----:B------:R-:W-:Y:S01]  /*23b0*/  ISETP.GE.AND P2, PT, R12, UR4, PT ;  /* 0x000000040c007c0c */ /* 0x000fe2000bf46270 */
[----:B------:R-:W-:Y:S01]  /*23c0*/  ULDC.64 UR4, c[0x0][0x308] ;  /* 0x0000c20000047ab9 */ /* 0x000fe20000000a00 */
[----:B------:R-:W-:Y:S01]  /*23d0*/  SEL R10, RZ, 0x8, P1 ;  /* 0x00000008ff0a7807 */ /* 0x000fe20000800000 */
[----:B------:R-:W-:Y:S01]  /*23e0*/  IMAD R11, R118, R5, R9 ;  /* 0x00000005760b7224 */ /* 0x000fe200078e0209 */
[----:B------:R-:W-:Y:S01]  /*23f0*/  SEL R9, RZ, 0x4, P0 ;  /* 0x00000004ff097807 */ /* 0x000fe20000000000 */
[----:B---3--:R-:W-:Y:S01]  /*2400*/  IMAD.WIDE.U32 R102, R17, R28, R18 ;  /* 0x0000001c11667225 */ /* 0x008fe200078e0012 */
[----:B------:R-:W-:-:S02]  /*2410*/  ISETP.NE.U32.AND P0, PT, RZ, UR6, PT ;  /* 0x00000006ff007c0c */ /* 0x000fc4000bf05070 */
[----:B------:R-:W-:Y:S01]  /*2420*/  LOP3.LUT R8, R10, R8, R9, 0xfe, !PT ;  /* 0x000000080a087212 */ /* 0x000fe200078efe09 */
[----:B------:R-:W-:Y:S01]  /*2430*/  IMAD.IADD R7, R7, 0x1, R11 ;  /* 0x0000000107077824 */ /* 0x000fe200078e020b */
[----:B------:R-:W0:Y:S01]  /*2440*/  LDC R9, c[0x0][0x3f4] ;  /* 0x0000fd00ff097b82 */ /* 0x000e220000000800 */
[----:B------:R-:W-:Y:S01]  /*2450*/  SEL R11, RZ, 0x10, P3 ;  /* 0x00000010ff0b7807 */ /* 0x000fe20001800000 */
[----:B------:R-:W-:Y:S01]  /*2460*/  IMAD.WIDE.U32 R92, R206, UR4, R6 ;  /* 0x00000004ce5c7c25 */ /* 0x000fe2000f8e0006 */
[----:B------:R-:W-:Y:S02]  /*2470*/  ISETP.NE.AND.EX P0, PT, RZ, UR7, PT, P0 ;  /* 0x00000007ff007c0c */ /* 0x000fe4000bf05300 */
[----:B------:R-:W-:Y:S01]  /*2480*/  LOP3.LUT R11, R8, R11, RZ, 0xfc, !PT ;  /* 0x0000000b080b7212 */ /* 0x000fe200078efcff */
[----:B------:R-:W-:Y:S01]  /*2490*/  IMAD R93, R206, UR5, R93 ;  /* 0x00000005ce5d7c24 */ /* 0x000fe2000f8e025d */
[----:B------:R-:W-:Y:S01]  /*24a0*/  SHF.R.S32.HI R143, RZ, 0x1f, R17 ;  /* 0x0000001fff8f7819 */ /* 0x000fe20000011411 */
[----:B------:R-:W-:Y:S01]  /*24b0*/  ULDC.64 UR4, c[0x0][0x310] ;  /* 0x0000c40000047ab9 */ /* 0x000fe20000000a00 */
[----:B------:R-:W-:-:S02]  /*24c0*/  SHF.R.S32.HI R23, RZ, 0x1f, R22 ;  /* 0x0000001fff177819 */ /* 0x000fc40000011416 */
[----:B------:R-:W-:Y:S01]  /*24d0*/  SHF.R.U32.HI R30, RZ, 0x3, R194 ;  /* 0x00000003ff1e7819 */ /* 0x000fe200000116c2 */
[----:B------:R-:W-:-:S04]  /*24e0*/  IMAD.WIDE.U32 R96, R17, R106, R22 ;  /* 0x0000006a11607225 */ /* 0x000fc800078e0016 */
[----:B------:R-:W-:Y:S01]  /*24f0*/  IMAD.WIDE.U32 R100, R17, R28, R22 ;  /* 0x0000001c11647225 */ /* 0x000fe200078e0016 */
[-C--:B0-----:R-:W-:Y:S02]  /*2500*/  ISETP.GE.AND P1, PT, R185, R9.reuse, PT ;  /* 0x00000009b900720c */ /* 0x081fe40003f26270 */
[----:B------:R-:W-:Y:S02]  /*2510*/  ISETP.GE.AND P4, PT, R186, R9, PT ;  /* 0x00000009ba00720c */ /* 0x000fe40003f86270 */
[----:B--2---:R-:W-:-:S11]  /*2520*/  LOP3.LUT R20, R20, 0xfffffffe, RZ, 0xc0, !PT ;  /* 0xfffffffe14147812 */ /* 0x004fd600078ec0ff */
[----:B------:R-:W-:-:S05]  /*2530*/  @P4 LOP3.LUT R20, R20, 0x1, RZ, 0xfc, !PT ;  /* 0x0000000114144812 */ /* 0x000fca00078efcff */
[----:B------:R0:W-:Y:S01]  /*2540*/  STL [R1+0x10], R20 ;  /* 0x0000101401007387 */ /* 0x0001e20000100800 */
[----:B------:R-:W-:Y:S02]  /*2550*/  SHF.R.S32.HI R6, RZ, 0x1f, R3 ;  /* 0x0000001fff067819 */ /* 0x000fe40000011403 */
[----:B------:R-:W-:Y:S02]  /*2560*/  SEL R3, R3, RZ, !P0 ;  /* 0x000000ff03037207 */ /* 0x000fe40004000000 */
[----:B------:R-:W-:Y:S01]  /*2570*/  SEL R8, R6, RZ, !P0 ;  /* 0x000000ff06087207 */ /* 0x000fe20004000000 */
[----:B------:R-:W-:Y:S02]  /*2580*/  IMAD R6, R143, R106, RZ ;  /* 0x0000006a8f067224 */ /* 0x000fe400078e02ff */
[----:B------:R-:W-:-:S04]  /*2590*/  IMAD.WIDE.U32 R92, R3, UR4, R92 ;  /* 0x00000004035c7c25 */ /* 0x000fc8000f8e005c */
[----:B------:R-:W-:Y:S02]  /*25a0*/  IMAD R10, R8, UR4, RZ ;  /* 0x00000004080a7c24 */ /* 0x000fe4000f8e02ff */
[----:B------:R-:W-:Y:S02]  /*25b0*/  IMAD R13, R17, R107, R6 ;  /* 0x0000006b110d7224 */ /* 0x000fe400078e0206 */
[----:B------:R-:W-:Y:S01]  /*25c0*/  IMAD R15, R3, UR5, R10 ;  /* 0x00000005030f7c24 */ /* 0x000fe2000f8e020a */
[----:B------:R-:W-:Y:S01]  /*25d0*/  ULDC.64 UR4, c[0x0][0x338] ;  /* 0x0000ce0000047ab9 */ /* 0x000fe20000000a00 */
[----:B------:R-:W-:Y:S01]  /*25e0*/  IMAD.WIDE.U32 R6, R17, R4, R18 ;  /* 0x0000000411067225 */ /* 0x000fe200078e0012 */
[----:B------:R-:W-:-:S03]  /*25f0*/  IADD3 R97, R97, R13, RZ ;  /* 0x0000000d61617210 */ /* 0x000fc60007ffe0ff */
[----:B------:R-:W-:Y:S01]  /*2600*/  IMAD R10, R143, R4, RZ ;  /* 0x000000048f0a7224 */ /* 0x000fe200078e02ff */
[----:B------:R-:W-:Y:S01]  /*2610*/  IADD3 R91, P0, R92, R6, RZ ;  /* 0x000000065c5b7210 */ /* 0x000fe20007f1e0ff */
[----:B------:R-:W-:Y:S02]  /*2620*/  IMAD.IADD R90, R93, 0x1, R15 ;  /* 0x000000015d5a7824 */ /* 0x000fe400078e020f */
[----:B------:R-:W-:Y:S02]  /*2630*/  IMAD R89, R17, R5, R10 ;  /* 0x0000000511597224 */ /* 0x000fe400078e020a */
[----:B------:R-:W-:Y:S02]  /*2640*/  IMAD R6, R143, R28, RZ ;  /* 0x0000001c8f067224 */ /* 0x000fe400078e02ff */
[----:B------:R-:W-:Y:S01]  /*2650*/  IMAD.IADD R99, R13, 0x1, R99 ;  /* 0x000000010d637824 */ /* 0x000fe200078e0263 */
[----:B------:R-:W-:Y:S01]  /*2660*/  IADD3.X R89, R90, R7, R89, P0, !PT ;  /* 0x000000075a597210 */ /* 0x000fe200007fe459 */
[----:B------:R-:W-:Y:S01]  /*2670*/  IMAD R15, R17, R29, R6 ;  /* 0x0000001d110f7224 */ /* 0x000fe200078e0206 */
[----:B------:R-:W-:Y:S01]  /*2680*/  ISETP.GE.AND P0, PT, R18, R9, PT ;  /* 0x000000091200720c */ /* 0x000fe20003f06270 */
[----:B------:R-:W-:Y:S01]  /*2690*/  IMAD R8, R8, UR4, RZ ;  /* 0x0000000408087c24 */ /* 0x000fe2000f8e02ff */
[----:B------:R-:W-:Y:S01]  /*26a0*/  SEL R6, R9, RZ, P1 ;  /* 0x000000ff09067207 */ /* 0x000fe20000800000 */
[----:B------:R-:W-:Y:S01]  /*26b0*/  IMAD.WIDE.U32 R94, R3, UR4, R94 ;  /* 0x00000004035e7c25 */ /* 0x000fe2000f8e005e */
[----:B------:R-:W-:-:S02]  /*26c0*/  SEL R13, R9, RZ, P4 ;  /* 0x000000ff090d7207 */ /* 0x000fc40002000000 */
[----:B------:R-:W-:Y:S01]  /*26d0*/  SEL R7, R9, RZ, P0 ;  /* 0x000000ff09077207 */ /* 0x000fe20000000000 */
[----:B------:R-:W-:Y:S02]  /*26e0*/  IMAD R3, R3, UR5, R8 ;  /* 0x0000000503037c24 */ /* 0x000fe4000f8e0208 */
[----:B------:R-:W-:Y:S01]  /*26f0*/  IMAD.IADD R8, R185, 0x1, R6 ;  /* 0x00000001b9087824 */ /* 0x000fe200078e0206 */
[----:B------:R-:W-:Y:S01]  /*2700*/  IADD3 R7, R18, R7, RZ ;  /* 0x0000000712077210 */ /* 0x000fe20007ffe0ff */
[----:B------:R-:W-:Y:S02]  /*2710*/  IMAD.IADD R12, R186, 0x1, R13 ;  /* 0x00000001ba0c7824 */ /* 0x000fe400078e020d */
[----:B------:R-:W-:Y:S01]  /*2720*/  IMAD.IADD R101, R101, 0x1, R15 ;  /* 0x0000000165657824 */ /* 0x000fe200078e020f */
[----:B------:R-:W-:Y:S01]  /*2730*/  SHF.R.S32.HI R13, RZ, 0x1f, R8 ;  /* 0x0000001fff0d7819 */ /* 0x000fe20000011408 */
[----:B------:R-:W-:Y:S01]  /*2740*/  IMAD.IADD R103, R15, 0x1, R103 ;  /* 0x000000010f677824 */ /* 0x000fe200078e0267 */
[----:B------:R-:W-:-:S02]  /*2750*/  SHF.R.S32.HI R15, RZ, 0x1f, R12 ;  /* 0x0000001fff0f7819 */ /* 0x000fc4000001140c */
[----:B------:R-:W-:Y:S02]  /*2760*/  SHF.R.S32.HI R6, RZ, 0x1f, R7 ;  /* 0x0000001fff067819 */ /* 0x000fe40000011407 */
[----:B------:R-:W-:Y:S02]  /*2770*/  LEA.HI R10, R13, R8, RZ, 0x3 ;  /* 0x000000080d0a7211 */ /* 0x000fe400078f18ff */
[----:B------:R-:W-:Y:S02]  /*2780*/  LEA.HI R32, R15, R12, RZ, 0x3 ;  /* 0x0000000c0f207211 */ /* 0x000fe400078f18ff */
[----:B------:R-:W-:Y:S02]  /*2790*/  LEA.HI R8, R13, R8, RZ, 0x6 ;  /* 0x000000080d087211 */ /* 0x000fe400078f30ff */
[----:B------:R-:W-:Y:S02]  /*27a0*/  LEA.HI R15, R15, R12, RZ, 0x6 ;  /* 0x0000000c0f0f7211 */ /* 0x000fe400078f30ff */
[----:B------:R-:W-:Y:S01]  /*27b0*/  LEA.HI R14, R6, R7, RZ, 0x3 ;  /* 0x00000007060e7211 */ /* 0x000fe200078f18ff */
[----:B------:R-:W-:Y:S01]  /*27c0*/  IMAD.SHL.U32 R12, R8, 0x80, RZ ;  /* 0x00000080080c7824 */ /* 0x000fe200078e00ff */
[----:B------:R-:W-:-:S02]  /*27d0*/  SHF.L.U32 R21, R15, 0x7, RZ ;  /* 0x000000070f157819 */ /* 0x000fc400000006ff */
[----:B------:R-:W-:Y:S02]  /*27e0*/  LOP3.LUT R15, R194, 0x38, R14, 0xf8, !PT ;  /* 0x00000038c20f7812 */ /* 0x000fe400078ef80e */
[----:B------:R-:W-:Y:S02]  /*27f0*/  LEA.HI R6, R6, R7, RZ, 0x6 ;  /* 0x0000000706067211 */ /* 0x000fe400078f30ff */
[----:B------:R-:W-:Y:S02]  /*2800*/  LOP3.LUT R138, R15, R30, RZ, 0x3c, !PT ;  /* 0x0000001e0f8a7212 */ /* 0x000fe400078e3cff */
[----:B------:R-:W-:Y:S01]  /*2810*/  LOP3.LUT R15, R12, 0xffffe000, RZ, 0xc0, !PT ;  /* 0xffffe0000c0f7812 */ /* 0x000fe200078ec0ff */
[----:B------:R-:W-:Y:S01]  /*2820*/  IMAD.SHL.U32 R7, R6, 0x80, RZ ;  /* 0x0000008006077824 */ /* 0x000fe200078e00ff */
[----:B------:R-:W2:Y:S01]  /*2830*/  LDL R12, [R1+0x44] ;  /* 0x00004400010c7983 */ /* 0x000ea20000100800 */
[----:B------:R-:W-:Y:S01]  /*2840*/  LOP3.LUT R26, R194, 0x38, R10, 0xf8, !PT ;  /* 0x00000038c21a7812 */ /* 0x000fe200078ef80a */
[C---:B------:R-:W-:Y:S01]  /*2850*/  IMAD.SHL.U32 R88, R4.reuse, 0x80, RZ ;  /* 0x0000008004587824 */ /* 0x040fe200078e00ff */
[----:B------:R-:W-:-:S02]  /*2860*/  SHF.L.U64.HI R123, R4, 0x7, R5 ;  /* 0x00000007047b7819 */ /* 0x000fc40000010205 */
[----:B------:R-:W-:Y:S01]  /*2870*/  LOP3.LUT R7, R7, 0xffffe000, RZ, 0xc0, !PT ;  /* 0xffffe00007077812 */ /* 0x000fe200078ec0ff */
[----:B------:R-:W-:Y:S01]  /*2880*/  IMAD.SHL.U32 R133, R4, 0x40, RZ ;  /* 0x0000004004857824 */ /* 0x000fe200078e00ff */
[----:B------:R-:W-:Y:S02]  /*2890*/  LOP3.LUT R26, R26, R30, RZ, 0x3c, !PT ;  /* 0x0000001e1a1a7212 */ /* 0x000fe400078e3cff */
[----:B------:R-:W-:Y:S01]  /*28a0*/  IADD3 R138, R138, R7, R198 ;  /* 0x000000078a8a7210 */ /* 0x000fe20007ffe0c6 */
[----:B------:R-:W-:Y:S01]  /*28b0*/  IMAD R140, R196, 0x200, R7 ;  /* 0x00000200c48c7824 */ /* 0x000fe200078e0207 */
[----:B-----5:R-:W-:Y:S02]  /*28c0*/  SHF.R.S32.HI R7, RZ, 0x1f, R141 ;  /* 0x0000001fff077819 */ /* 0x020fe4000001148d */
[----:B------:R-:W-:Y:S02]  /*28d0*/  SHF.L.U64.HI R132, R4, 0x6, R5 ;  /* 0x0000000604847819 */ /* 0x000fe40000010205 */
[----:B------:R-:W-:Y:S01]  /*28e0*/  LOP3.LUT R27, R194, 0x38, R32, 0xf8, !PT ;  /* 0x00000038c21b7812 */ /* 0x000fe200078ef820 */
[----:B------:R-:W-:Y:S01]  /*28f0*/  IMAD R4, R7, R28, RZ ;  /* 0x0000001c07047224 */ /* 0x000fe200078e02ff */
[----:B------:R-:W-:Y:S01]  /*2900*/  IADD3 R136, R26, R15, R198 ;  /* 0x0000000f1a887210 */ /* 0x000fe20007ffe0c6 */
[----:B------:R-:W-:Y:S01]  /*2910*/  IMAD R139, R196, 0x200, R15 ;  /* 0x00000200c48b7824 */ /* 0x000fe200078e020f */
[----:B------:R-:W-:Y:S01]  /*2920*/  LOP3.LUT R6, R195, 0x38, R14, 0xf8, !PT ;  /* 0x00000038c3067812 */ /* 0x000fe200078ef80e */
[----:B------:R-:W-:Y:S01]  /*2930*/  IMAD R15, R141, R29, R4 ;  /* 0x0000001d8d0f7224 */ /* 0x000fe200078e0204 */
[----:B------:R-:W-:-:S02]  /*2940*/  LOP3.LUT R21, R21, 0xffffe000, RZ, 0xc0, !PT ;  /* 0xffffe00015157812 */ /* 0x000fc400078ec0ff */
[----:B------:R-:W-:Y:S02]  /*2950*/  LOP3.LUT R27, R27, R30, RZ, 0x3c, !PT ;  /* 0x0000001e1b1b7212 */ /* 0x000fe400078e3cff */
[----:B------:R-:W-:Y:S02]  /*2960*/  IADD3 R118, P4, R17, R118, RZ ;  /* 0x0000007611767210 */ /* 0x000fe40007f9e0ff */
[C---:B------:R-:W-:Y:S01]  /*2970*/  LOP3.LUT R4, R195.reuse, 0x18, R18, 0xf8, !PT ;  /* 0x00000018c3047812 */ /* 0x040fe200078ef812 */
[----:B------:R-:W-:Y:S01]  /*2980*/  IMAD.MOV.U32 R122, RZ, RZ, 0x20 ;  /* 0x00000020ff7a7424 */ /* 0x000fe200078e00ff */
[----:B0-----:R-:W-:Y:S01]  /*2990*/  LOP3.LUT R20, R195, 0x38, R32, 0xf8, !PT ;  /* 0x00000038c3147812 */ /* 0x001fe200078ef820 */
[----:B------:R-:W-:Y:S01]  /*29a0*/  IMAD.X R119, R0, 0x1, R143, P4 ;  /* 0x0000000100777824 */ /* 0x000fe200020e068f */
[----:B------:R-:W-:Y:S01]  /*29b0*/  LOP3.LUT R13, R6, R197, RZ, 0x3c, !PT ;  /* 0x000000c5060d7212 */ /* 0x000fe200078e3cff */
[----:B------:R-:W-:Y:S01]  /*29c0*/  IMAD R6, R7, R106, RZ ;  /* 0x0000006a07067224 */ /* 0x000fe200078e02ff */
[----:B------:R-:W-:-:S02]  /*29d0*/  IADD3 R135, R27, R21, R198 ;  /* 0x000000151b877210 */ /* 0x000fc40007ffe0c6 */
[----:B------:R-:W-:Y:S02]  /*29e0*/  LOP3.LUT R8, R195, 0x38, R10, 0xf8, !PT ;  /* 0x00000038c3087812 */ /* 0x000fe400078ef80a */
[-C--:B------:R-:W-:Y:S02]  /*29f0*/  LOP3.LUT R27, R4, R197.reuse, RZ, 0x3c, !PT ;  /* 0x000000c5041b7212 */ /* 0x080fe400078e3cff */
[----:B------:R-:W-:Y:S01]  /*2a00*/  SEL R0, RZ, 0x20, P2 ;  /* 0x00000020ff007807 */ /* 0x000fe20001000000 */
[----:B------:R-:W-:Y:S01]  /*2a10*/  IMAD R137, R196, 0x200, R21 ;  /* 0x00000200c4897824 */ /* 0x000fe200078e0215 */
[-C--:B------:R-:W-:Y:S01]  /*2a20*/  LOP3.LUT R20, R20, R197.reuse, RZ, 0x3c, !PT ;  /* 0x000000c514147212 */ /* 0x080fe200078e3cff */
[C---:B------:R-:W-:Y:S01]  /*2a30*/  IMAD.WIDE.U32 R100, R141.reuse, R28, R100 ;  /* 0x0000001c8d647225 */ /* 0x040fe200078e0064 */
[----:B------:R-:W-:Y:S02]  /*2a40*/  LOP3.LUT R8, R8, R197, RZ, 0x3c, !PT ;  /* 0x000000c508087212 */ /* 0x000fe400078e3cff */
[----:B------:R-:W-:Y:S01]  /*2a50*/  SHF.R.S32.HI R112, RZ, 0x3, R14 ;  /* 0x00000003ff707819 */ /* 0x000fe2000001140e */
[----:B------:R-:W-:Y:S01]  /*2a60*/  IMAD.IADD R140, R140, 0x1, R13 ;  /* 0x000000018c8c7824 */ /* 0x000fe200078e020d */
[----:B------:R-:W-:Y:S01]  /*2a70*/  LOP3.LUT R14, R14, 0xfffffff8, RZ, 0xc0, !PT ;  /* 0xfffffff80e0e7812 */ /* 0x000fe200078ec0ff */
[C---:B------:R-:W-:Y:S01]  /*2a80*/  IMAD R21, R141.reuse, R107, R6 ;  /* 0x0000006b8d157224 */ /* 0x040fe200078e0206 */
[----:B------:R-:W-:Y:S01]  /*2a90*/  LOP3.LUT R13, R10, 0xfffffff8, RZ, 0xc0, !PT ;  /* 0xfffffff80a0d7812 */ /* 0x000fe200078ec0ff */
[----:B------:R-:W-:Y:S01]  /*2aa0*/  IMAD.WIDE.U32 R96, R141, R106, R96 ;  /* 0x0000006a8d607225 */ /* 0x000fe200078e0060 */
[----:B------:R-:W-:-:S03]  /*2ab0*/  LOP3.LUT R0, R11, R0, RZ, 0xfc, !PT ;  /* 0x000000000b007212 */ /* 0x000fc600078efcff */
[----:B------:R-:W-:Y:S01]  /*2ac0*/  IMAD.WIDE.U32 R98, R141, R106, R98 ;  /* 0x0000006a8d627225 */ /* 0x000fe200078e0062 */
[----:B------:R-:W-:-:S03]  /*2ad0*/  SHF.L.U64.HI R129, R28, 0x7, R29 ;  /* 0x000000071c817819 */ /* 0x000fc6000001021d */
[----:B------:R-:W-:Y:S01]  /*2ae0*/  IMAD.WIDE.U32 R102, R141, R28, R102 ;  /* 0x0000001c8d667225 */ /* 0x000fe200078e0066 */
[----:B------:R-:W-:-:S03]  /*2af0*/  SHF.L.U64.HI R30, R28, 0x6, R29 ;  /* 0x000000061c1e7819 */ /* 0x000fc6000001021d */
[----:B------:R-:W-:Y:S01]  /*2b00*/  IMAD R27, R196, 0x200, R27 ;  /* 0x00000200c41b7824 */ /* 0x000fe200078e021b */
[----:B------:R-:W-:Y:S01]  /*2b10*/  IADD3 R139, R139, R8, RZ ;  /* 0x000000088b8b7210 */ /* 0x000fe20007ffe0ff */
[----:B------:R-:W-:Y:S01]  /*2b20*/  IMAD.IADD R137, R137, 0x1, R20 ;  /* 0x0000000189897824 */ /* 0x000fe200078e0214 */
[C-C-:B------:R-:W-:Y:S01]  /*2b30*/  SHF.L.U64.HI R128, R106.reuse, 0x7, R107.reuse ;  /* 0x000000076a807819 */ /* 0x140fe2000001026b */
[C---:B------:R-:W-:Y:S01]  /*2b40*/  IMAD.SHL.U32 R31, R106.reuse, 0x80, RZ ;  /* 0x000000806a1f7824 */ /* 0x040fe200078e00ff */
[----:B------:R-:W-:Y:S01]  /*2b50*/  SHF.L.U64.HI R105, R106, 0x6, R107 ;  /* 0x000000066a697819 */ /* 0x000fe2000001026b */
[C---:B------:R-:W-:Y:S01]  /*2b60*/  IMAD.SHL.U32 R29, R28.reuse, 0x80, RZ ;  /* 0x000000801c1d7824 */ /* 0x040fe200078e00ff */
[----:B------:R-:W-:Y:S01]  /*2b70*/  SHF.L.U32 R120, R9, 0x1, RZ ;  /* 0x0000000109787819 */ /* 0x000fe200000006ff */
[----:B------:R-:W-:Y:S01]  /*2b80*/  IMAD.IADD R26, R97, 0x1, R21 ;  /* 0x00000001611a7824 */ /* 0x000fe200078e0215 */
[----:B------:R-:W-:Y:S01]  /*2b90*/  IADD3 R20, R101, R15, RZ ;  /* 0x0000000f65147210 */ /* 0x000fe20007ffe0ff */
[----:B------:R-:W-:Y:S01]  /*2ba0*/  IMAD.SHL.U32 R28, R28, 0x40, RZ ;  /* 0x000000401c1c7824 */ /* 0x000fe200078e00ff */
[----:B------:R-:W-:Y:S01]  /*2bb0*/  SHF.R.S32.HI R111, RZ, 0x3, R10 ;  /* 0x00000003ff6f7819 */ /* 0x000fe2000001140a */
[----:B------:R-:W-:Y:S01]  /*2bc0*/  IMAD.IADD R21, R21, 0x1, R99 ;  /* 0x0000000115157824 */ /* 0x000fe200078e0263 */
[----:B------:R-:W-:Y:S01]  /*2bd0*/  SHF.L.U32 R106, R106, 0x6, RZ ;  /* 0x000000066a6a7819 */ /* 0x000fe200000006ff */
[----:B------:R-:W-:Y:S01]  /*2be0*/  IMAD.IADD R15, R15, 0x1, R103 ;  /* 0x000000010f0f7824 */ /* 0x000fe200078e0267 */
[----:B------:R-:W-:Y:S01]  /*2bf0*/  SHF.R.S32.HI R145, RZ, 0x1f, R214 ;  /* 0x0000001fff917819 */ /* 0x000fe200000114d6 */
[----:B------:R-:W-:Y:S01]  /*2c00*/  IMAD.IADD R5, R95, 0x1, R3 ;  /* 0x000000015f057824 */ /* 0x000fe200078e0203 */
[----:B------:R-:W-:-:S02]  /*2c10*/  LEA.HI R148, R148, 0x8, RZ, 0x19 ;  /* 0x0000000894947811 */ /* 0x000fc400078fc8ff */
[----:B------:R-:W-:Y:S02]  /*2c20*/  SHF.R.S32.HI R110, RZ, 0x3, R32 ;  /* 0x00000003ff6e7819 */ /* 0x000fe40000011420 */
[----:B------:R-:W-:Y:S02]  /*2c30*/  LOP3.LUT R11, R11, 0x1, RZ, 0xc0, !PT ;  /* 0x000000010b0b7812 */ /* 0x000fe400078ec0ff */
[----:B------:R-:W-:Y:S02]  /*2c40*/  SHF.R.S32.HI R109, RZ, 0x1f, R14 ;  /* 0x0000001fff6d7819 */ /* 0x000fe4000001140e */
[----:B------:R-:W-:Y:S02]  /*2c50*/  SHF.R.S32.HI R108, RZ, 0x1f, R13 ;  /* 0x0000001fff6c7819 */ /* 0x000fe4000001140d */
[C---:B------:R-:W-:Y:S02]  /*2c60*/  LOP3.LUT R10, R0.reuse, 0x2, RZ, 0xc0, !PT ;  /* 0x00000002000a7812 */ /* 0x040fe400078ec0ff */
[----:B------:R-:W-:-:S02]  /*2c70*/  LOP3.LUT R9, R0, 0x4, RZ, 0xc0, !PT ;  /* 0x0000000400097812 */ /* 0x000fc400078ec0ff */
[C---:B------:R-:W-:Y:S02]  /*2c80*/  LOP3.LUT R8, R0.reuse, 0x8, RZ, 0xc0, !PT ;  /* 0x0000000800087812 */ /* 0x040fe400078ec0ff */
[C---:B------:R-:W-:Y:S02]  /*2c90*/  LOP3.LUT R7, R0.reuse, 0x10, RZ, 0xc0, !PT ;  /* 0x0000001000077812 */ /* 0x040fe400078ec0ff */
[----:B------:R-:W-:Y:S02]  /*2ca0*/  LOP3.LUT R6, R0, 0x20, RZ, 0xc0, !PT ;  /* 0x0000002000067812 */ /* 0x000fe400078ec0ff */
[----:B--2---:R-:W-:Y:S02]  /*2cb0*/  LOP3.LUT P3, RZ, R12, 0x4, RZ, 0xc0, !PT ;  /* 0x000000040cff7812 */ /* 0x004fe4000786c0ff */
[----:B------:R-:W-:Y:S02]  /*2cc0*/  LOP3.LUT R12, R32, 0xfffffff8, RZ, 0xc0, !PT ;  /* 0xfffffff8200c7812 */ /* 0x000fe400078ec0ff */
[----:B------:R-:W-:-:S02]  /*2cd0*/  SEL R122, R122, 0xffffffe0, !P3 ;  /* 0xffffffe07a7a7807 */ /* 0x000fc40005800000 */
[----:B------:R-:W-:-:S03]  /*2ce0*/  SHF.R.S32.HI R107, RZ, 0x1f, R12 ;  /* 0x0000001fff6b7819 */ /* 0x000fc6000001140c */
[----:B------:R-:W-:-:S07]  /*2cf0*/  IMAD.IADD R134, R122, 0x1, R27 ;  /* 0x000000017a867824 */ /* 0x000fce00078e021b */
.L_x_2594:
[----:B0-2---:R-:W2:Y:S01]  /*2d00*/  LDL.LU R34, [R1+0x10] ;  /* 0x0000100001227983 */ /* 0x005ea20000300800 */
[----:B------:R-:W-:Y:S01]  /*2d10*/  VIADD R32, R24, 0xffffffff ;  /* 0xffffffff18207836 */ /* 0x000fe20000000000 */
[----:B------:R-:W0:Y:S01]  /*2d20*/  LDC.64 R114, c[0x0][0x2e8] ;  /* 0x0000ba00ff727b82 */ /* 0x000e220000000a00 */
[----:B------:R-:W-:Y:S01]  /*2d30*/  IMAD R43, R16, 0x6000, R27 ;  /* 0x00006000102b7824 */ /* 0x000fe200078e021b */
[----:B------:R-:W-:Y:S05]  /*2d40*/  YIELD ;  /* 0x0000000000007946 */ /* 0x000fea0003800000 */
[----:B------:R-:W-:Y:S01]  /*2d50*/  SHF.R.S32.HI R33, RZ, 0x1f, R32 ;  /* 0x0000001fff217819 */ /* 0x000fe20000011420 */
[-C--:B------:R-:W-:Y:S01]  /*2d60*/  IMAD R3, R123, R32.reuse, RZ ;  /* 0x000000207b037224 */ /* 0x080fe200078e02ff */
[----:B------:R-:W1:Y:S01]  /*2d70*/  LDC R117, c[0x0][0x3f4] ;  /* 0x0000fd00ff757b82 */ /* 0x000e620000000800 */
[----:B------:R-:W-:Y:S01]  /*2d80*/  IMAD.WIDE.U32 R124, R88, R32, RZ ;  /* 0x00000020587c7225 */ /* 0x000fe200078e00ff */
[----:B------:R-:W-:Y:S03]  /*2d90*/  BSSY B0, `(.L_x_2495) ;  /* 0x0000764000007945 */ /* 0x000fe60003800000 */
[----:B------:R-:W-:Y:S01]  /*2da0*/  IMAD R3, R33, R88, R3 ;  /* 0x0000005821037224 */ /* 0x000fe200078e0203 */
[-C--:B------:R-:W-:Y:S01]  /*2db0*/  IADD3 R0, P3, P4, R91, R124.reuse, R133 ;  /* 0x0000007c5b007210 */ /* 0x080fe20007c7e085 */
[----:B------:R-:W-:Y:S01]  /*2dc0*/  IMAD R43, R43, 0x2, R116 ;  /* 0x000000022b2b7824 */ /* 0x000fe200078e0274 */
[----:B------:R-:W-:Y:S01]  /*2dd0*/  IADD3 R4, P5, R91, R124, RZ ;  /* 0x0000007c5b047210 */ /* 0x000fe20007fbe0ff */
[----:B------:R-:W-:-:S05]  /*2de0*/  IMAD.IADD R84, R125, 0x1, R3 ;  /* 0x000000017d547824 */ /* 0x000fca00078e0203 */
[----:B------:R-:W-:Y:S02]  /*2df0*/  IADD3.X R3, R89, R84, R132, P3, P4 ;  /* 0x0000005459037210 */ /* 0x000fe40001fe8484 */
[----:B------:R-:W-:Y:S02]  /*2e00*/  ISETP.GT.AND P3, PT, R32, R121, PT ;  /* 0x000000792000720c */ /* 0x000fe40003f64270 */
[-C--:B0-----:R-:W-:Y:S02]  /*2e10*/  LEA R44, P2, R4, R114.reuse, 0x1 ;  /* 0x00000072042c7211 */ /* 0x081fe400078408ff */
[----:B------:R-:W-:Y:S02]  /*2e20*/  IADD3.X R24, R84, R89, RZ, P5, !PT ;  /* 0x0000005954187210 */ /* 0x000fe40002ffe4ff */
[----:B------:R-:W-:Y:S02]  /*2e30*/  LEA R40, P5, R0, R114, 0x1 ;  /* 0x0000007200287211 */ /* 0x000fe400078a08ff */
[----:B------:R-:W-:Y:S01]  /*2e40*/  LEA.HI.X R45, R4, R115, R24, 0x1, P2 ;  /* 0x00000073042d7211 */ /* 0x000fe200010f0c18 */
[----:B------:R-:W-:Y:S01]  /*2e50*/  IMAD.MOV.U32 R24, RZ, RZ, R32 ;  /* 0x000000ffff187224 */ /* 0x000fe200078e0020 */
[----:B-1----:R-:W-:-:S02]  /*2e60*/  ISETP.GE.AND P2, PT, R117, 0x1, PT ;  /* 0x000000017500780c */ /* 0x002fc40003f46270 */
[----:B------:R-:W-:Y:S01]  /*2e70*/  LEA.HI.X R41, R0, R115, R3, 0x1, P5 ;  /* 0x0000007300297211 */ /* 0x000fe200028f0c03 */
[----:B------:R-:W-:-:S04]  /*2e80*/  IMAD R3, R16, 0x6000, R134 ;  /* 0x0000600010037824 */ /* 0x000fc800078e0286 */
[----:B------:R-:W-:Y:S01]  /*2e90*/  IMAD R42, R3, 0x2, R116 ;  /* 0x00000002032a7824 */ /* 0x000fe200078e0274 */
[----:B--2---:R-:W-:-:S04]  /*2ea0*/  LOP3.LUT R34, R34, 0xfffffffd, RZ, 0xc0, !PT ;  /* 0xfffffffd22227812 */ /* 0x004fc800078ec0ff */
[----:B------:R-:W-:-:S05]  /*2eb0*/  @P3 LOP3.LUT R34, R34, 0x2, RZ, 0xfc, !PT ;  /* 0x0000000222223812 */ /* 0x000fca00078efcff */
[----:B------:R0:W-:Y:S01]  /*2ec0*/  STL [R1+0x10], R34 ;  /* 0x0000102201007387 */ /* 0x0001e20000100800 */
[----:B------:R-:W-:Y:S05]  /*2ed0*/  @!P2 BRA `(.L_x_2496) ;  /* 0x00000070005ca947 */ /* 0x000fea0003800000 */
[----:B------:R-:W-:Y:S01]  /*2ee0*/  ULDC.U8 UR4, c[0x0][0x410] ;  /* 0x0001040000047ab9 */ /* 0x000fe20000000000 */
[-C--:B------:R-:W-:Y:S01]  /*2ef0*/  IMAD R0, R128, R32.reuse, RZ ;  /* 0x0000002080007224 */ /* 0x080fe200078e02ff */
[----:B------:R-:W-:Y:S01]  /*2f00*/  ISETP.NE.AND P2, PT, RZ, UR4, PT ;  /* 0x00000004ff007c0c */ /* 0x000fe2000bf45270 */
[-C--:B------:R-:W-:Y:S02]  /*2f10*/  IMAD R4, R129, R32.reuse, RZ ;  /* 0x0000002081047224 */ /* 0x080fe400078e02ff */
[C---:B------:R-:W-:Y:S02]  /*2f20*/  IMAD R3, R33.reuse, R31, R0 ;  /* 0x0000001f21037224 */ /* 0x040fe400078e0200 */
[----:B------:R-:W-:Y:S02]  /*2f30*/  IMAD R33, R33, R29, R4 ;  /* 0x0000001d21217224 */ /* 0x000fe400078e0204 */
[----:B------:R-:W-:Y:S02]  /*2f40*/  IMAD R4, R24, -0x80, R25 ;  /* 0xffffff8018047824 */ /* 0x000fe400078e0219 */
[----:B------:R-:W-:-:S03]  /*2f50*/  IMAD.WIDE.U32 R82, R31, R32, RZ ;  /* 0x000000201f527225 */ /* 0x000fc600078e00ff */
[----:B------:R-:W-:Y:S01]  /*2f60*/  VIMNMX R4, R4, 0x80, PT ;  /* 0x0000008004047848 */ /* 0x000fe20003fe0100 */
[----:B------:R-:W-:-:S04]  /*2f70*/  IMAD.WIDE.U32 R80, R29, R32, RZ ;  /* 0x000000201d507225 */ /* 0x000fc800078e00ff */
[----:B------:R-:W-:Y:S01]  /*2f80*/  IMAD.IADD R0, R83, 0x1, R3 ;  /* 0x0000000153007824 */ /* 0x000fe200078e0203 */
[----:B------:R-:W-:Y:S01]  /*2f90*/  IADD3 R3, R81, R33, RZ ;  /* 0x0000002151037210 */ /* 0x000fe20007ffe0ff */
        /* <DEDUP_REMOVED lines=22> */
[----:B0-----:R-:W-:Y:S01]  /*3100*/  IMAD.X R34, R0, 0x1, R26, P4 ;  /* 0x0000000100227824 */ /* 0x001fe200020e061a */
        /* <DEDUP_REMOVED lines=34> */
.L_x_2499:
[----:B------:R-:W-:Y:S05]  /*3330*/  BSYNC B1 ;  /* 0x0000000000017941 */ /* 0x000fea0003800000 */
.L_x_2498:
        /* <DEDUP_REMOVED lines=18> */
[----:B-1----:R-:W-:Y:S02]  /*3460*/  IADD3.X R33, R26, R0, R105, P2, P5 ;  /* 0x000000001a217210 */ /* 0x002fe400017ea469 */
[----:B------:R-:W-:Y:S02]  /*3470*/  CS2R R64, SRZ ;  /* 0x0000000000407805 */ /* 0x000fe4000001ff00 */
[----:B------:R-:W-:-:S04]  /*3480*/  IADD3 R80, P2, P5, R100, R80, R28 ;  /* 0x0000005064507210 */ /* 0x000fc80007d5e01c */
[----:B------:R-:W-:Y:S02]  /*3490*/  IADD3.X R3, R20, R3, R30, P2, P5 ;  /* 0x0000000314037210 */ /* 0x000fe400017ea41e */
[----:B------:R-:W-:-:S04]  /*34a0*/  LEA R32, P2, R82, UR4, 0x1 ;  /* 0x0000000452207c11 */ /* 0x000fc8000f8408ff */
[----:B------:R-:W-:Y:S02]  /*34b0*/  LEA.HI.X R33, R82, UR5, R33, 0x1, P2 ;  /* 0x0000000552217c11 */ /* 0x000fe400090f0c21 */
[----:B0-----:R-:W-:-:S04]  /*34c0*/  LEA R34, P2, R80, UR6, 0x1 ;  /* 0x0000000650227c11 */ /* 0x001fc8000f8408ff */
        /* <DEDUP_REMOVED lines=29> */
.L_x_2501:
[----:B------:R-:W-:Y:S05]  /*36a0*/  BSYNC B1 ;  /* 0x0000000000017941 */ /* 0x000fea0003800000 */
.L_x_2500:
[----:B------:R-:W3:Y:S01]  /*36b0*/  LDL R0, [R1+0x14] ;  /* 0x0000140001007983 */ /* 0x000ee20000100800 */
[----:B-----5:R-:W-:Y:S01]  /*36c0*/  IMAD.MOV.U32 R3, RZ, RZ, R66 ;  /* 0x000000ffff037224 */ /* 0x020fe200078e0042 */
[----:B-12---:R-:W-:Y:S01]  /*36d0*/  MOV R33, R70 ;  /* 0x0000004600217202 */ /* 0x006fe20000000f00 */
[----:B------:R-:W-:-:S03]  /*36e0*/  IMAD.MOV.U32 R32, RZ, RZ, R71 ;  /* 0x000000ffff207224 */ /* 0x000fc600078e0047 */
[----:B------:R-:W-:Y:S01]  /*36f0*/  PRMT R154, R154, 0x5410, R3 ;  /* 0x000054109a9a7816 */ /* 0x000fe20000000003 */
[----:B------:R-:W-:Y:S01]  /*3700*/  IMAD.MOV.U32 R3, RZ, RZ, R74 ;  /* 0x000000ffff037224 */ /* 0x000fe200078e004a */
[----:B------:R-:W-:Y:S01]  /*3710*/  PRMT R157, R32, 0x5410, R33 ;  /* 0x00005410209d7816 */ /* 0x000fe20000000021 */
[----:B------:R-:W-:Y:S02]  /*3720*/  IMAD.MOV.U32 R32, RZ, RZ, R86 ;  /* 0x000000ffff207224 */ /* 0x000fe400078e0056 */
[----:B------:R-:W-:Y:S01]  /*3730*/  IMAD.MOV.U32 R33, RZ, RZ, R87 ;  /* 0x000000ffff217224 */ /* 0x000fe200078e0057 */
[----:B------:R-:W-:Y:S02]  /*3740*/  PRMT R161, R3, 0x7610, R161 ;  /* 0x0000761003a17816 */ /* 0x000fe400000000a1 */
[----:B------:R-:W-:Y:S02]  /*3750*/  MOV R3, R79 ;  /* 0x0000004f00037202 */ /* 0x000fe40000000f00 */
[----:B------:R-:W-:-:S02]  /*3760*/  PRMT R163, R32, 0x5410, R33 ;  /* 0x0000541020a37816 */ /* 0x000fc40000000021 */
[----:B---3--:R-:W-:Y:S01]  /*3770*/  R2UR UR4, R0 ;  /* 0x00000000000472ca */ /* 0x008fe200000e0000 */
[----:B------:R-:W-:-:S05]  /*3780*/  IMAD.MOV.U32 R0, RZ, RZ, R67 ;  /* 0x000000ffff007224 */ /* 0x000fca00078e0043 */
        /* <DEDUP_REMOVED lines=57> */
[----:B------:R-:W-:Y:S02]  /*3b20*/  PRMT R144, R144, 0x5410, R0 ;  /* 0x0000541090907816 */ /* 0x000fe40000000000 */
[----:B------:R-:W-:Y:S02]  /*3b30*/  MOV R0, R56 ;  /* 0x0000003800007202 */ /* 0x000fe40000000f00 */
[----:B------:R-:W-:Y:S02]  /*3b40*/  PRMT R142, R3, 0x7610, R142 ;  /* 0x00007610038e7816 */ /* 0x000fe4000000008e */
        /* <DEDUP_REMOVED lines=11> */
[----:B------:R-:W-:Y:S06]  /*3c00*/  @!P2 BRA `(.L_x_2502) ;  /* 0x000000000004a947 */ /* 0x000fec0003800000 */
[----:B------:R-:W-:Y:S01]  /*3c10*/  BPT.TRAP 0x1 ;  /* 0x000000040000795c */ /* 0x000fe20000300000 */
.L_x_2502:
[----:B------:R-:W-:Y:S01]  /*3c20*/  IMAD R3, R16, 0x8, R2 ;  /* 0x0000000810037824 */ /* 0x000fe200078e0202 */
[----:B------:R-:W-:Y:S01]  /*3c30*/  SHF.L.U32 R0, R188, 0x1f, RZ ;  /* 0x0000001fbc007819 */ /* 0x000fe200000006ff */
[----:B------:R-:W-:Y:S03]  /*3c40*/  BSSY B1, `(.L_x_2503) ;  /* 0x0000003000017945 */ /* 0x000fe60003800000 */
[----:B------:R-:W1:Y:S02]  /*3c50*/  SYNCS.PHASECHK.TRANS64.TRYWAIT P5, [R3+URZ+0x34890], R0 ;  /* 0x03489000030075a7 */ /* 0x000e6400080a017f */
[----:B-1----:R-:W-:Y:S05]  /*3c60*/  @!P5 BRA `(.L_x_2504) ;  /* 0x0000022400c8d947 */ /* 0x002fea0003800000 */
.L_x_2884:
[----:B------:R-:W-:Y:S05]  /*3c70*/  BSYNC B1 ;  /* 0x0000000000017941 */ /* 0x000fea0003800000 */
.L_x_2503:
[----:B------:R-:W-:Y:S04]  /*3c80*/  BSSY B1, `(.L_x_2505) ;  /* 0x0000145000017945 */ /* 0x000fe80003800000 */
[----:B------:R-:W-:Y:S05]  /*3c90*/  @P3 BRA `(.L_x_2506) ;  /* 0x00000014000c3947 */ /* 0x000fea0003800000 */
[----:B------:R-:W-:Y:S01]  /*3ca0*/  ISETP.NE.AND P3, PT, R11, RZ, PT ;  /* 0x000000ff0b00720c */ /* 0x000fe20003f65270 */
[----:B------:R-:W-:-:S12]  /*3cb0*/  BSSY B2, `(.L_x_2507) ;  /* 0x0000032000027945 */ /* 0x000fd80003800000 */
[----:B------:R-:W-:Y:S05]  /*3cc0*/  @!P3 BRA `(.L_x_2508) ;  /* 0x0000000000c0b947 */ /* 0x000fea0003800000 */
[----:B0-----:R0:W2:Y:S01]  /*3cd0*/  LDS.128 R32, [R43] ;  /* 0x000000002b207984 */ /* 0x0010a20000000c00 */
[----:B------:R-:W-:Y:S01]  /*3ce0*/  ISETP.GE.AND P3, PT, R22, R117, PT ;  /* 0x000000751600720c */ /* 0x000fe20003f66270 */
[----:B------:R-:W-:-:S12]  /*3cf0*/  BSSY B3, `(.L_x_2509) ;  /* 0x000002c000037945 */ /* 0x000fd80003800000 */
[----:B0-----:R-:W-:Y:S05]  /*3d00*/  @P3 BRA `(.L_x_2510) ;  /* 0x0000000000a83947 */ /* 0x001fea0003800000 */
        /* <DEDUP_REMOVED lines=42> */
.L_x_2510:
[----:B------:R-:W-:Y:S05]  /*3fb0*/  BSYNC B3 ;  /* 0x0000000000037941 */ /* 0x000fea0003800000 */
.L_x_2509:
[----:B--2---:R2:W-:Y:S02]  /*3fc0*/  STG.E.128 desc[UR60][R44.64], R32 ;  /* 0x000000202c007986 */ /* 0x0045e4000c101d3c */
.L_x_2508:
[----:B------:R-:W-:Y:S05]  /*3fd0*/  BSYNC B2 ;  /* 0x0000000000027941 */ /* 0x000fea0003800000 */
.L_x_2507:
[----:B------:R-:W-:Y:S01]  /*3fe0*/  ISETP.NE.AND P3, PT, R10, RZ, PT ;  /* 0x000000ff0a00720c */ /* 0x000fe20003f65270 */
[----:B------:R-:W-:-:S12]  /*3ff0*/  BSSY B2, `(.L_x_2511) ;  /* 0x0000033000027945 */ /* 0x000fd80003800000 */
[----:B------:R-:W-:Y:S05]  /*4000*/  @!P3 BRA `(.L_x_2512) ;  /* 0x0000000000c4b947 */ /* 0x000fea0003800000 */
[----:B0-2---:R0:W2:Y:S01]  /*4010*/  LDS.128 R32, [R42] ;  /* 0x000000002a207984 */ /* 0x0050a20000000c00 */
[----:B------:R-:W-:Y:S01]  /*4020*/  ISETP.GE.AND P3, PT, R190, R117, PT ;  /* 0x00000075be00720c */ /* 0x000fe20003f66270 */
[----:B------:R-:W-:-:S12]  /*4030*/  BSSY B3, `(.L_x_2513) ;  /* 0x000002d000037945 */ /* 0x000fd80003800000 */
[----:B0-----:R-:W-:Y:S05]  /*4040*/  @P3 BRA `(.L_x_2514) ;  /* 0x0000000000ac3947 */ /* 0x001fea0003800000 */
        /* <DEDUP_REMOVED lines=43> */
.L_x_2514:
[----:B------:R-:W-:Y:S05]  /*4300*/  BSYNC B3 ;  /* 0x0000000000037941 */ /* 0x000fea0003800000 */
.L_x_2513:
[----:B--2---:R3:W-:Y:S02]  /*4310*/  STG.E.128 desc[UR60][R44.64+0x40], R32 ;  /* 0x000040202c007986 */ /* 0x0047e4000c101d3c */
.L_x_2512:
[----:B------:R-:W-:Y:S05]  /*4320*/  BSYNC B2 ;  /* 0x0000000000027941 */ /* 0x000fea0003800000 */
.L_x_2511:
[----:B------:R-:W-:Y:S01]  /*4330*/  ISETP.NE.AND P3, PT, R9, RZ, PT ;  /* 0x000000ff0900720c */ /* 0x000fe20003f65270 */
[----:B------:R-:W-:-:S12]  /*4340*/  BSSY B2, `(.L_x_2515) ;  /* 0x0000033000027945 */ /* 0x000fd80003800000 */
[----:B------:R-:W-:Y:S05]  /*4350*/  @!P3 BRA `(.L_x_2516) ;  /* 0x0000000000c4b947 */ /* 0x000fea0003800000 */
[----:B0-23--:R0:W2:Y:S01]  /*4360*/  LDS.128 R32, [R43+0x4000] ;  /* 0x004000002b207984 */ /* 0x00d0a20000000c00 */
        /* <DEDUP_REMOVED lines=46> */
.L_x_2518:
[----:B------:R-:W-:Y:S05]  /*4650*/  BSYNC B3 ;  /* 0x0000000000037941 */ /* 0x000fea0003800000 */
.L_x_2517:
[----:B--2---:R4:W-:Y:S02]  /*4660*/  STG.E.128 desc[UR60][R44.64+0x80], R32 ;  /* 0x000080202c007986 */ /* 0x0049e4000c101d3c */
.L_x_2516:
[----:B------:R-:W-:Y:S05]  /*4670*/  BSYNC B2 ;  /* 0x0000000000027941 */ /* 0x000fea0003800000 */
.L_x_2515:
[----:B------:R-:W-:Y:S01]  /*4680*/  ISETP.NE.AND P3, PT, R8, RZ, PT ;  /* 0x000000ff0800720c */ /* 0x000fe20003f65270 */
[----:B------:R-:W-:-:S12]  /*4690*/  BSSY B2, `(.L_x_2519) ;  /* 0x0000038000027945 */ /* 0x000fd80003800000 */
[----:B------:R-:W-:Y:S05]  /*46a0*/  @!P3 BRA `(.L_x_2520) ;  /* 0x0000000000d8b947 */ /* 0x000fea0003800000 */
[----:B0-234-:R0:W2:Y:S01]  /*46b0*/  LDS.128 R32, [R42+0x4000] ;  /* 0x004000002a207984 */ /* 0x01d0a20000000c00 */
[----:B------:R-:W-:Y:S01]  /*46c0*/  ISETP.GE.AND P3, PT, R192, R117, PT ;  /* 0x00000075c000720c */ /* 0x000fe20003f66270 */
[----:B------:R-:W-:-:S12]  /*46d0*/  BSSY B3, `(.L_x_2521) ;  /* 0x0000032000037945 */ /* 0x000fd80003800000 */
[----:B0-----:R-:W-:Y:S05]  /*46e0*/  @P3 BRA `(.L_x_2522) ;  /* 0x0000000000c03947 */ /* 0x001fea0003800000 */
[----:B------:R-:W-:Y:S01]  /*46f0*/  SHF.R.U64 R79, R76, 0x10, R77 ;  /* 0x000000104c4f7819 */ /* 0x000fe2000000124d */
[----:B------:R-:W-:Y:S01]  /*4700*/  HADD2.F32 R84, -RZ, R160.H1_H1 ;  /* 0x300000a0ff547230 */ /* 0x000fe20000004100 */
        /* <DEDUP_REMOVED lines=41> */
[----:B------:R-:W-:Y:S01]  /*49a0*/  IMAD.MOV.U32 R32, RZ, RZ, R34 ;  /* 0x000000ffff207224 */ /* 0x000fe200078e0022 */
[----:B------:R-:W-:Y:S02]  /*49b0*/  MOV R33, R78 ;  /* 0x0000004e00217202 */ /* 0x000fe40000000f00 */
[----:B------:R-:W-:Y:S01]  /*49c0*/  F2FP.F16.F32.PACK_AB R77, R84, R77 ;  /* 0x0000004d544d723e */ /* 0x000fe200000000ff */
[----:B------:R-:W-:-:S04]  /*49d0*/  IMAD.MOV.U32 R35, RZ, RZ, R74 ;  /* 0x000000ffff237224 */ /* 0x000fc800078e004a */
[----:B------:R-:W-:-:S07]  /*49e0*/  IMAD.MOV.U32 R34, RZ, RZ, R77 ;  /* 0x000000ffff227224 */ /* 0x000fce00078e004d */
.L_x_2522:
[----:B------:R-:W-:Y:S05]  /*49f0*/  BSYNC B3 ;  /* 0x0000000000037941 */ /* 0x000fea0003800000 */
.L_x_2521:
[----:B--2---:R0:W-:Y:S02]  /*4a00*/  STG.E.128 desc[UR60][R44.64+0xc0], R32 ;  /* 0x0000c0202c007986 */ /* 0x0041e4000c101d3c */
.L_x_2520:
[----:B------:R-:W-:Y:S05]  /*4a10*/  BSYNC B2 ;  /* 0x0000000000027941 */ /* 0x000fea0003800000 */
.L_x_2519:
        /* <DEDUP_REMOVED lines=52> */
.L_x_2526:
[----:B------:R-:W-:Y:S05]  /*4d60*/  BSYNC B3 ;  /* 0x0000000000037941 */ /* 0x000fea0003800000 */
.L_x_2525:
[----:B--2---:R0:W-:Y:S02]  /*4d70*/  STG.E.128 desc[UR60][R44.64+0x100], R32 ;  /* 0x000100202c007986 */ /* 0x0041e4000c101d3c */
.L_x_2524:
[----:B------:R-:W-:Y:S05]  /*4d80*/  BSYNC B2 ;  /* 0x0000000000027941 */ /* 0x000fea0003800000 */
.L_x_2523:
[----:B------:R-:W-:-:S13]  /*4d90*/  ISETP.NE.AND P3, PT, R6, RZ, PT ;  /* 0x000000ff0600720c */ /* 0x000fda0003f65270 */
[----:B------:R-:W-:Y:S05]  /*4da0*/  @!P3 BRA `(.L_x_2506) ;  /* 0x0000000000c8b947 */ /* 0x000fea0003800000 */
[----:B0-234-:R0:W2:Y:S01]  /*4db0*/  LDS.128 R32, [R42+0x8000] ;  /* 0x008000002a207984 */ /* 0x01d0a20000000c00 */
[----:B------:R-:W-:Y:S01]  /*4dc0*/  ISETP.GE.AND P3, PT, R193, R117, PT ;  /* 0x00000075c100720c */ /* 0x000fe20003f66270 */
[----:B------:R-:W-:-:S12]  /*4dd0*/  BSSY B2, `(.L_x_2527) ;  /* 0x000002e000027945 */ /* 0x000fd80003800000 */
[----:B0-----:R-:W-:Y:S05]  /*4de0*/  @P3 BRA `(.L_x_2528) ;  /* 0x0000000000b03947 */ /* 0x001fea0003800000 */
[----:B------:R-:W-:Y:S01]  /*4df0*/  SHF.R.U64 R68, R68, 0x10, R69 ;  /* 0x0000001044447819 */ /* 0x000fe20000001245 */
[--C-:B--2---:R-:W-:Y:S01]  /*4e00*/  HADD2.F32 R72, -RZ, R35.reuse.H1_H1 ;  /* 0x30000023ff487230 */ /* 0x104fe20000004100 */
[----:B------:R-:W-:Y:S01]  /*4e10*/  SHF.R.U64 R66, R66, 0x10, R67 ;  /* 0x0000001042427819 */ /* 0x000fe20000001243 */
[----:B------:R-:W-:Y:S01]  /*4e20*/  HADD2.F32 R35, -RZ, R35.H0_H0 ;  /* 0x20000023ff237230 */ /* 0x000fe20000004100 */
[----:B------:R-:W-:Y:S01]  /*4e30*/  SHF.R.U32.HI R69, RZ, 0x10, R69 ;  /* 0x00000010ff457819 */ /* 0x000fe20000011645 */
[----:B------:R-:W-:Y:S01]  /*4e40*/  HADD2.F32 R70, -RZ, R68.H0_H0 ;  /* 0x20000044ff467230 */ /* 0x000fe20000004100 */
[----:B------:R-:W-:Y:S01]  /*4e50*/  SHF.R.U32.HI R67, RZ, 0x10, R67 ;  /* 0x00000010ff437819 */ /* 0x000fe20000011643 */
[--C-:B------:R-:W-:Y:S02]  /*4e60*/  HADD2.F32 R68, -RZ, R33.reuse.H1_H1 ;  /* 0x30000021ff447230 */ /* 0x100fe40000004100 */
[----:B------:R-:W-:Y:S02]  /*4e70*/  HADD2.F32 R33, -RZ, R33.H0_H0 ;  /* 0x20000021ff217230 */ /* 0x000fe40000004100 */
[----:B------:R-:W-:-:S02]  /*4e80*/  HADD2.F32 R71, -RZ, R66.H0_H0 ;  /* 0x20000042ff477230 */ /* 0x000fc40000004100 */
[-C--:B------:R-:W-:Y:S01]  /*4e90*/  FMUL.FTZ R66, R68, R70.reuse ;  /* 0x0000004644427220 */ /* 0x080fe20000410000 */
[----:B------:R-:W-:Y:S02]  /*4ea0*/  HADD2.F32 R69, -RZ, R69.H0_H0 ;  /* 0x20000045ff457230 */ /* 0x000fe40000004100 */
[C---:B------:R-:W-:Y:S01]  /*4eb0*/  FMUL.FTZ R70, R33.reuse, R70 ;  /* 0x0000004621467220 */ /* 0x040fe20000410000 */
[----:B------:R-:W-:Y:S02]  /*4ec0*/  HADD2.F32 R67, -RZ, R67.H0_H0 ;  /* 0x20000043ff437230 */ /* 0x000fe40000004100 */
[----:B------:R-:W-:Y:S01]  /*4ed0*/  FFMA.FTZ R66, R33, R71, -R66 ;  /* 0x0000004721427223 */ /* 0x000fe20000010842 */
[----:B------:R-:W-:Y:S02]  /*4ee0*/  HADD2.F32 R73, -RZ, R34.H1_H1 ;  /* 0x30000022ff497230 */ /* 0x000fe40000004100 */
[----:B------:R-:W-:Y:S01]  /*4ef0*/  FMUL.FTZ R33, R72, R69 ;  /* 0x0000004548217220 */ /* 0x000fe20000410000 */
[----:B------:R-:W-:Y:S01]  /*4f00*/  FFMA.FTZ R70, R68, R71, R70 ;  /* 0x0000004744467223 */ /* 0x000fe20000010046 */
[----:B------:R-:W-:Y:S01]  /*4f10*/  FMUL.FTZ R69, R35, R69 ;  /* 0x0000004523457220 */ /* 0x000fe20000410000 */
[----:B------:R-:W-:-:S02]  /*4f20*/  HADD2.F32 R68, -RZ, R155.H1_H1 ;  /* 0x3000009bff447230 */ /* 0x000fc40000004100 */
[-C--:B------:R-:W-:Y:S01]  /*4f30*/  FFMA.FTZ R33, R35, R67.reuse, -R33 ;  /* 0x0000004323217223 */ /* 0x080fe20000010821 */
[----:B------:R-:W-:Y:S02]  /*4f40*/  HADD2.F32 R35, -RZ, R32.H1_H1 ;  /* 0x30000020ff237230 */ /* 0x000fe40000004100 */
[----:B------:R-:W-:Y:S01]  /*4f50*/  FFMA.FTZ R69, R72, R67, R69 ;  /* 0x0000004348457223 */ /* 0x000fe20000010045 */
[----:B------:R-:W-:Y:S01]  /*4f60*/  HADD2.F32 R67, -RZ, R154.H1_H1 ;  /* 0x3000009aff437230 */ /* 0x000fe20000004100 */
[----:B------:R-:W-:Y:S01]  /*4f70*/  F2FP.F16.F32.PACK_AB R66, R70, R66 ;  /* 0x000000424642723e */ /* 0x000fe200000000ff */
[----:B------:R-:W-:Y:S02]  /*4f80*/  HADD2.F32 R32, -RZ, R32.H0_H0 ;  /* 0x20000020ff207230 */ /* 0x000fe40000004100 */
[----:B------:R-:W-:Y:S01]  /*4f90*/  FMUL.FTZ R72, R35, R68 ;  /* 0x0000004423487220 */ /* 0x000fe20000410000 */
[----:B------:R-:W-:Y:S01]  /*4fa0*/  HADD2.F32 R71, -RZ, R156.H0_H0 ;  /* 0x2000009cff477230 */ /* 0x000fe20000004100 */
[----:B------:R-:W-:Y:S01]  /*4fb0*/  F2FP.F16.F32.PACK_AB R69, R69, R33 ;  /* 0x000000214545723e */ /* 0x000fe200000000ff */
[----:B------:R-:W-:-:S02]  /*4fc0*/  HADD2.F32 R34, -RZ, R34.H0_H0 ;  /* 0x20000022ff227230 */ /* 0x000fc40000004100 */
[C---:B------:R-:W-:Y:S01]  /*4fd0*/  FMUL.FTZ R68, R32.reuse, R68 ;  /* 0x0000004420447220 */ /* 0x040fe20000410000 */
[----:B------:R-:W-:Y:S01]  /*4fe0*/  FFMA.FTZ R72, R32, R67, -R72 ;  /* 0x0000004320487223 */ /* 0x000fe20000010848 */
[----:B------:R-:W-:Y:S02]  /*4ff0*/  HADD2.F32 R155, -RZ, R155.H0_H0 ;  /* 0x2000009bff9b7230 */ /* 0x000fe40000004100 */
[-C--:B------:R-:W-:Y:S01]  /*5000*/  FMUL.FTZ R32, R73, R71.reuse ;  /* 0x0000004749207220 */ /* 0x080fe20000410000 */
[C---:B------:R-:W-:Y:S01]  /*5010*/  FMUL.FTZ R71, R34.reuse, R71 ;  /* 0x0000004722477220 */ /* 0x040fe20000410000 */
[----:B------:R-:W-:Y:S01]  /*5020*/  FFMA.FTZ R68, R35, R67, R68 ;  /* 0x0000004323447223 */ /* 0x000fe20000010044 */
[----:B------:R-:W-:Y:S02]  /*5030*/  IMAD.MOV.U32 R33, RZ, RZ, R66 ;  /* 0x000000ffff217224 */ /* 0x000fe400078e0042 */
[-C--:B------:R-:W-:Y:S01]  /*5040*/  FFMA.FTZ R32, R34, R155.reuse, -R32 ;  /* 0x0000009b22207223 */ /* 0x080fe20000010820 */
[----:B------:R-:W-:Y:S01]  /*5050*/  FFMA.FTZ R71, R73, R155, R71 ;  /* 0x0000009b49477223 */ /* 0x000fe20000010047 */
[----:B------:R-:W-:Y:S01]  /*5060*/  IMAD.MOV.U32 R35, RZ, RZ, R69 ;  /* 0x000000ffff237224 */ /* 0x000fe200078e0045 */
[----:B------:R-:W-:-:S03]  /*5070*/  F2FP.F16.F32.PACK_AB R68, R68, R72 ;  /* 0x000000484444723e */ /* 0x000fc600000000ff */
[----:B------:R-:W-:Y:S02]  /*5080*/  F2FP.F16.F32.PACK_AB R71, R71, R32 ;  /* 0x000000204747723e */ /* 0x000fe400000000ff */
[----:B------:R-:W-:Y:S02]  /*5090*/  IMAD.MOV.U32 R32, RZ, RZ, R68 ;  /* 0x000000ffff207224 */ /* 0x000fe400078e0044 */
[----:B------:R-:W-:-:S07]  /*50a0*/  MOV R34, R71 ;  /* 0x0000004700227202 */ /* 0x000fce0000000f00 */
.L_x_2528:
[----:B------:R-:W-:Y:S05]  /*50b0*/  BSYNC B2 ;  /* 0x0000000000027941 */ /* 0x000fea0003800000 */
.L_x_2527:
[----:B--2---:R0:W-:Y:S02]  /*50c0*/  STG.E.128 desc[UR60][R44.64+0x140], R32 ;  /* 0x000140202c007986 */ /* 0x0041e4000c101d3c */
.L_x_2506:
[----:B------:R-:W-:Y:S05]  /*50d0*/  BSYNC B1 ;  /* 0x0000000000017941 */ /* 0x000fea0003800000 */
.L_x_2505:
[----:B------:R-:W-:Y:S05]  /*50e0*/  @P4 BRA `(.L_x_2529) ;  /* 0x0000005000b84947 */ /* 0x000fea0003800000 */
[----:B------:R-:W-:Y:S01]  /*50f0*/  ISETP.NE.AND P3, PT, R11, RZ, PT ;  /* 0x000000ff0b00720c */ /* 0x000fe20003f65270 */
[----:B------:R-:W-:-:S12]  /*5100*/  BSSY B1, `(.L_x_2530) ;  /* 0x0000032000017945 */ /* 0x000fd80003800000 */
[----:B------:R-:W-:Y:S05]  /*5110*/  @!P3 BRA `(.L_x_2531) ;  /* 0x0000000000c0b947 */ /* 0x000fea0003800000 */
[----:B0-234-:R0:W2:Y:S01]  /*5120*/  LDS.128 R32, [R43+0x2000] ;  /* 0x002000002b207984 */ /* 0x01d0a20000000c00 */
[----:B------:R-:W-:Y:S01]  /*5130*/  ISETP.GE.AND P3, PT, R22, R117, PT ;  /* 0x000000751600720c */ /* 0x000fe20003f66270 */
[----:B------:R-:W-:-:S12]  /*5140*/  BSSY B2, `(.L_x_2532) ;  /* 0x000002c000027945 */ /* 0x000fd80003800000 */
[----:B0-----:R-:W-:Y:S05]  /*5150*/  @P3 BRA `(.L_x_2533) ;  /* 0x0000000000a83947 */ /* 0x001fea0003800000 */
        /* <DEDUP_REMOVED lines=20> */
[--C-:B------:R-:W-:Y:S02]  /*52a0*/  HADD2.F32 R35, -RZ, R159.reuse.H0_H0 ;  /* 0x2000009fff237230 */ /* 0x100fe40000004100 */
[----:B------:R-:W-:Y:S02]  /*52b0*/  HADD2.F32 R32, -RZ, R32.H0_H0 ;  /* 0x20000020ff207230 */ /* 0x000fe40000004100 */
[----:B------:R-:W-:Y:S01]  /*52c0*/  FFMA.FTZ R64, R65, R66, R64 ;  /* 0x0000004241407223 */ /* 0x000fe20000010040 */
[----:B------:R-:W-:Y:S02]  /*52d0*/  HADD2.F32 R159, -RZ, R159.H1_H1 ;  /* 0x3000009fff9f7230 */ /* 0x000fe40000004100 */
[----:B------:R-:W-:Y:S01]  /*52e0*/  FMUL.FTZ R65, R44, R35 ;  /* 0x000000232c417220 */ /* 0x000fe20000410000 */
[----:B------:R-:W-:-:S02]  /*52f0*/  HADD2.F32 R63, -RZ, R34.H1_H1 ;  /* 0x30000022ff3f7230 */ /* 0x000fc40000004100 */
[----:B------:R-:W-:Y:S01]  /*5300*/  FMUL.FTZ R66, R32, R35 ;  /* 0x0000002320427220 */ /* 0x000fe20000410000 */
[--C-:B------:R-:W-:Y:S01]  /*5310*/  HADD2.F32 R33, -RZ, R153.reuse.H0_H0 ;  /* 0x20000099ff217230 */ /* 0x100fe20000004100 */
[----:B------:R-:W-:Y:S01]  /*5320*/  F2FP.F16.F32.PACK_AB R45, R64, R45 ;  /* 0x0000002d402d723e */ /* 0x000fe200000000ff */
        /* <DEDUP_REMOVED lines=9> */
[----:B------:R-:W-:-:S04]  /*53c0*/  F2FP.F16.F32.PACK_AB R66, R66, R65 ;  /* 0x000000414242723e */ /* 0x000fc800000000ff */
[----:B------:R-:W-:Y:S01]  /*53d0*/  F2FP.F16.F32.PACK_AB R34, R32, R35 ;  /* 0x000000232022723e */ /* 0x000fe200000000ff */
[----:B------:R-:W-:Y:S02]  /*53e0*/  IMAD.MOV.U32 R32, RZ, RZ, R66 ;  /* 0x000000ffff207224 */ /* 0x000fe400078e0042 */
[----:B------:R-:W-:-:S07]  /*53f0*/  IMAD.MOV.U32 R35, RZ, RZ, R45 ;  /* 0x000000ffff237224 */ /* 0x000fce00078e002d */
.L_x_2533:
[----:B------:R-:W-:Y:S05]  /*5400*/  BSYNC B2 ;  /* 0x0000000000027941 */ /* 0x000fea0003800000 */
.L_x_2532:
[----:B--2---:R0:W-:Y:S02]  /*5410*/  STG.E.128 desc[UR60][R40.64], R32 ;  /* 0x0000002028007986 */ /* 0x0041e4000c101d3c */
.L_x_2531:
[----:B------:R-:W-:Y:S05]  /*5420*/  BSYNC B1 ;  /* 0x0000000000017941 */ /* 0x000fea0003800000 */
.L_x_2530:
        /* <DEDUP_REMOVED lines=9> */
[----:B--2---:R-:W-:Y:S01]  /*54c0*/  HADD2.F32 R61, -RZ, R33.H0_H0 ;  /* 0x20000021ff3d7230 */ /* 0x004fe20000004100 */
[--C-:B------:R-:W-:Y:S01]  /*54d0*/  SHF.R.U64 R44, R58, 0x10, R59.reuse ;  /* 0x000000103a2c7819 */ /* 0x100fe2000000123b */
[----:B------:R-:W-:Y:S01]  /*54e0*/  HADD2.F32 R45, -RZ, R45.H0_H0 ;  /* 0x2000002dff2d7230 */ /* 0x000fe20000004100 */
[----:B------:R-:W-:Y:S01]  /*54f0*/  SHF.R.U32.HI R58, RZ, 0x10, R59 ;  /* 0x00000010ff3a7819 */ /* 0x000fe2000001163b */
[----:B------:R-:W-:Y:S02]  /*5500*/  HADD2.F32 R59, -RZ, R33.H1_H1 ;  /* 0x30000021ff3b7230 */ /* 0x000fe40000004100 */
[----:B------:R-:W-:Y:S02]  /*5510*/  HADD2.F32 R60, -RZ, R60.H0_H0 ;  /* 0x2000003cff3c7230 */ /* 0x000fe40000004100 */
[----:B------:R-:W-:Y:S01]  /*5520*/  FMUL.FTZ R66, R61, R45 ;  /* 0x0000002d3d427220 */ /* 0x000fe20000410000 */
[----:B------:R-:W-:-:S02]  /*5530*/  HADD2.F32 R33, -RZ, R35.H1_H1 ;  /* 0x30000023ff217230 */ /* 0x000fc40000004100 */
[----:B------:R-:W-:Y:S01]  /*5540*/  FMUL.FTZ R62, R59, R45 ;  /* 0x0000002d3b3e7220 */ /* 0x000fe20000410000 */
[----:B------:R-:W-:Y:S02]  /*5550*/  HADD2.F32 R35, -RZ, R35.H0_H0 ;  /* 0x20000023ff237230 */ /* 0x000fe40000004100 */
[----:B------:R-:W-:Y:S02]  /*5560*/  HADD2.F32 R44, -RZ, R44.H0_H0 ;  /* 0x2000002cff2c7230 */ /* 0x000fe40000004100 */
[-C--:B------:R-:W-:Y:S01]  /*5570*/  FMUL.FTZ R64, R33, R60.reuse ;  /* 0x0000003c21407220 */ /* 0x080fe20000410000 */
[----:B------:R-:W-:Y:S02]  /*5580*/  HADD2.F32 R58, -RZ, R58.H0_H0 ;  /* 0x2000003aff3a7230 */ /* 0x000fe40000004100 */
[----:B------:R-:W-:Y:S01]  /*5590*/  FMUL.FTZ R60, R35, R60 ;  /* 0x0000003c233c7220 */ /* 0x000fe20000410000 */
[----:B------:R-:W-:Y:S02]  /*55a0*/  HADD2.F32 R45, -RZ, R156.H1_H1 ;  /* 0x3000009cff2d7230 */ /* 0x000fe40000004100 */
[-C--:B------:R-:W-:Y:S01]  /*55b0*/  FFMA.FTZ R62, R61, R44.reuse, -R62 ;  /* 0x0000002c3d3e7223 */ /* 0x080fe2000001083e */
[----:B------:R-:W-:Y:S01]  /*55c0*/  FFMA.FTZ R59, R59, R44, R66 ;  /* 0x0000002c3b3b7223 */ /* 0x000fe20000010042 */
[-C--:B------:R-:W-:Y:S01]  /*55d0*/  FFMA.FTZ R64, R35, R58.reuse, -R64 ;  /* 0x0000003a23407223 */ /* 0x080fe20000010840 */
[----:B------:R-:W-:Y:S01]  /*55e0*/  FFMA.FTZ R33, R33, R58, R60 ;  /* 0x0000003a21217223 */ /* 0x000fe2000001003c */
[----:B------:R-:W-:-:S02]  /*55f0*/  HADD2.F32 R61, -RZ, R154.H0_H0 ;  /* 0x2000009aff3d7230 */ /* 0x000fc40000004100 */
[--C-:B------:R-:W-:Y:S01]  /*5600*/  HADD2.F32 R44, -RZ, R32.reuse.H1_H1 ;  /* 0x30000020ff2c7230 */ /* 0x100fe20000004100 */
[----:B------:R-:W-:Y:S01]  /*5610*/  F2FP.F16.F32.PACK_AB R59, R59, R62 ;  /* 0x0000003e3b3b723e */ /* 0x000fe200000000ff */
[----:B------:R-:W-:Y:S02]  /*5620*/  HADD2.F32 R58, -RZ, R32.H0_H0 ;  /* 0x20000020ff3a7230 */ /* 0x000fe40000004100 */
[--C-:B------:R-:W-:Y:S02]  /*5630*/  HADD2.F32 R32, -RZ, R34.reuse.H1_H1 ;  /* 0x30000022ff207230 */ /* 0x100fe40000004100 */
[-C--:B------:R-:W-:Y:S01]  /*5640*/  FMUL.FTZ R63, R44, R61.reuse ;  /* 0x0000003d2c3f7220 */ /* 0x080fe20000410000 */
[----:B------:R-:W-:Y:S02]  /*5650*/  HADD2.F32 R35, -RZ, R151.H0_H0 ;  /* 0x20000097ff237230 */ /* 0x000fe40000004100 */
[----:B------:R-:W-:Y:S01]  /*5660*/  FMUL.FTZ R61, R58, R61 ;  /* 0x0000003d3a3d7220 */ /* 0x000fe20000410000 */
[----:B------:R-:W-:-:S02]  /*5670*/  HADD2.F32 R34, -RZ, R34.H0_H0 ;  /* 0x20000022ff227230 */ /* 0x000fc40000004100 */
[----:B------:R-:W-:Y:S01]  /*5680*/  FMUL.FTZ R65, R32, R45 ;  /* 0x0000002d20417220 */ /* 0x000fe20000410000 */
[----:B------:R-:W-:Y:S02]  /*5690*/  HADD2.F32 R151, -RZ, R151.H1_H1 ;  /* 0x30000097ff977230 */ /* 0x000fe40000004100 */
[-C--:B------:R-:W-:Y:S01]  /*56a0*/  FFMA.FTZ R58, R58, R35.reuse, -R63 ;  /* 0x000000233a3a7223 */ /* 0x080fe2000001083f */
[----:B------:R-:W-:Y:S01]  /*56b0*/  FFMA.FTZ R61, R44, R35, R61 ;  /* 0x000000232c3d7223 */ /* 0x000fe2000001003d */
[C---:B------:R-:W-:Y:S01]  /*56c0*/  FMUL.FTZ R45, R34.reuse, R45 ;  /* 0x0000002d222d7220 */ /* 0x040fe20000410000 */
[----:B------:R-:W-:Y:S01]  /*56d0*/  F2FP.F16.F32.PACK_AB R35, R33, R64 ;  /* 0x000000402123723e */ /* 0x000fe200000000ff */
[----:B------:R-:W-:Y:S01]  /*56e0*/  FFMA.FTZ R65, R34, R151, -R65 ;  /* 0x0000009722417223 */ /* 0x000fe20000010841 */
[----:B------:R-:W-:Y:S01]  /*56f0*/  MOV R33, R59 ;  /* 0x0000003b00217202 */ /* 0x000fe20000000f00 */
[----:B------:R-:W-:Y:S01]  /*5700*/  FFMA.FTZ R32, R32, R151, R45 ;  /* 0x0000009720207223 */ /* 0x000fe2000001002d */
[----:B------:R-:W-:-:S04]  /*5710*/  F2FP.F16.F32.PACK_AB R58, R61, R58 ;  /* 0x0000003a3d3a723e */ /* 0x000fc800000000ff */
[----:B------:R-:W-:Y:S01]  /*5720*/  F2FP.F16.F32.PACK_AB R34, R32, R65 ;  /* 0x000000412022723e */ /* 0x000fe200000000ff */
[----:B------:R-:W-:-:S07]  /*5730*/  IMAD.MOV.U32 R32, RZ, RZ, R58 ;  /* 0x000000ffff207224 */ /* 0x000fce00078e003a */
.L_x_2537:
[----:B------:R-:W-:Y:S05]  /*5740*/  BSYNC B2 ;  /* 0x0000000000027941 */ /* 0x000fea0003800000 */
.L_x_2536:
[----:B--2---:R0:W-:Y:S02]  /*5750*/  STG.E.128 desc[UR60][R40.64+0x40], R32 ;  /* 0x0000402028007986 */ /* 0x0041e4000c101d3c */
.L_x_2535:
[----:B------:R-:W-:Y:S05]  /*5760*/  BSYNC B1 ;  /* 0x0000000000017941 */ /* 0x000fea0003800000 */
.L_x_2534:
[----:B------:R-:W-:Y:S01]  /*5770*/  ISETP.NE.AND P3, PT, R9, RZ, PT ;  /* 0x000000ff0900720c */ /* 0x000fe20003f65270 */
[----:B------:R-:W-:-:S12]  /*5780*/  BSSY B1, `(.L_x_2538) ;  /* 0x0000030000017945 */ /* 0x000fd80003800000 */
[----:B------:R-:W-:Y:S05]  /*5790*/  @!P3 BRA `(.L_x_2539) ;  /* 0x0000000000b8b947 */ /* 0x000fea0003800000 */
[----:B0-234-:R0:W2:Y:S01]  /*57a0*/  LDS.128 R32, [R43+0x6000] ;  /* 0x006000002b207984 */ /* 0x01d0a20000000c00 */
[----:B------:R-:W-:Y:S01]  /*57b0*/  ISETP.GE.AND P3, PT, R189, R117, PT ;  /* 0x00000075bd00720c */ /* 0x000fe20003f66270 */
[----:B------:R-:W-:-:S12]  /*57c0*/  BSSY B2, `(.L_x_2540) ;  /* 0x000002a000027945 */ /* 0x000fd80003800000 */
[----:B0-----:R-:W-:Y:S05]  /*57d0*/  @P3 BRA `(.L_x_2541) ;  /* 0x0000000000a03947 */ /* 0x001fea0003800000 */
[--C-:B------:R-:W-:Y:S01]  /*57e0*/  SHF.R.U64 R56, R56, 0x10, R57.reuse ;  /* 0x0000001038387819 */ /* 0x100fe20000001239 */
[--C-:B--2---:R-:W-:Y:S01]  /*57f0*/  HADD2.F32 R44, -RZ, R33.reuse.H1_H1 ;  /* 0x30000021ff2c7230 */ /* 0x104fe20000004100 */
[----:B------:R-:W-:Y:S01]  /*5800*/  SHF.R.U32.HI R57, RZ, 0x10, R57 ;  /* 0x00000010ff397819 */ /* 0x000fe20000011639 */
[----:B------:R-:W-:Y:S01]  /*5810*/  HADD2.F32 R33, -RZ, R33.H0_H0 ;  /* 0x20000021ff217230 */ /* 0x000fe20000004100 */
[--C-:B------:R-:W-:Y:S01]  /*5820*/  SHF.R.U64 R45, R54, 0x10, R55.reuse ;  /* 0x00000010362d7819 */ /* 0x100fe20000001237 */
[----:B------:R-:W-:Y:S01]  /*5830*/  HADD2.F32 R56, -RZ, R56.H0_H0 ;  /* 0x20000038ff387230 */ /* 0x000fe20000004100 */
[----:B------:R-:W-:Y:S01]  /*5840*/  SHF.R.U32.HI R55, RZ, 0x10, R55 ;  /* 0x00000010ff377819 */ /* 0x000fe20000011637 */
[----:B------:R-:W-:Y:S02]  /*5850*/  HADD2.F32 R57, -RZ, R57.H0_H0 ;  /* 0x20000039ff397230 */ /* 0x000fe40000004100 */
[--C-:B------:R-:W-:Y:S02]  /*5860*/  HADD2.F32 R54, -RZ, R35.reuse.H1_H1 ;  /* 0x30000023ff367230 */ /* 0x100fe40000004100 */
[----:B------:R-:W-:Y:S01]  /*5870*/  FMUL.FTZ R58, R44, R56 ;  /* 0x000000382c3a7220 */ /* 0x000fe20000410000 */
[----:B------:R-:W-:-:S02]  /*5880*/  HADD2.F32 R35, -RZ, R35.H0_H0 ;  /* 0x20000023ff237230 */ /* 0x000fc40000004100 */
[----:B------:R-:W-:Y:S01]  /*5890*/  FMUL.FTZ R59, R33, R56 ;  /* 0x00000038213b7220 */ /* 0x000fe20000410000 */
[----:B------:R-:W-:Y:S02]  /*58a0*/  HADD2.F32 R45, -RZ, R45.H0_H0 ;  /* 0x2000002dff2d7230 */ /* 0x000fe40000004100 */
[-C--:B------:R-:W-:Y:S01]  /*58b0*/  FMUL.FTZ R56, R54, R57.reuse ;  /* 0x0000003936387220 */ /* 0x080fe20000410000 */
[----:B------:R-:W-:Y:S02]  /*58c0*/  HADD2.F32 R55, -RZ, R55.H0_H0 ;  /* 0x20000037ff377230 */ /* 0x000fe40000004100 */
        /* <DEDUP_REMOVED lines=25> */
.L_x_2541:
[----:B------:R-:W-:Y:S05]  /*5a60*/  BSYNC B2 ;  /* 0x0000000000027941 */ /* 0x000fea0003800000 */
.L_x_2540:
[----:B--2---:R0:W-:Y:S02]  /*5a70*/  STG.E.128 desc[UR60][R40.64+0x80], R32 ;  /* 0x0000802028007986 */ /* 0x0041e4000c101d3c */
.L_x_2539:
[----:B------:R-:W-:Y:S05]  /*5a80*/  BSYNC B1 ;  /* 0x0000000000017941 */ /* 0x000fea0003800000 */
.L_x_2538:
        /* <DEDUP_REMOVED lines=9> */
[----:B------:R-:W-:Y:S01]  /*5b20*/  SHF.R.U32.HI R55, RZ, 0x10, R51 ;  /* 0x00000010ff377819 */ /* 0x000fe20000011633 */
[----:B------:R-:W-:Y:S01]  /*5b30*/  IMAD.MOV.U32 R44, RZ, RZ, R32 ;  /* 0x000000ffff2c7224 */ /* 0x000fe200078e0020 */
[--C-:B------:R-:W-:Y:S01]  /*5b40*/  SHF.R.U64 R51, R52, 0x10, R53.reuse ;  /* 0x0000001034337819 */ /* 0x100fe20000001235 */
[--C-:B------:R-:W-:Y:S01]  /*5b50*/  HADD2.F32 R35, -RZ, R33.reuse.H1_H1 ;  /* 0x30000021ff237230 */ /* 0x100fe20000004100 */
[----:B------:R-:W-:Y:S01]  /*5b60*/  SHF.R.U32.HI R54, RZ, 0x10, R53 ;  /* 0x00000010ff367819 */ /* 0x000fe20000011635 */
[----:B------:R-:W-:Y:S02]  /*5b70*/  HADD2.F32 R32, -RZ, R33.H0_H0 ;  /* 0x20000021ff207230 */ /* 0x000fe40000004100 */
[----:B------:R-:W-:Y:S02]  /*5b80*/  HADD2.F32 R51, -RZ, R51.H0_H0 ;  /* 0x20000033ff337230 */ /* 0x000fe40000004100 */
[----:B------:R-:W-:-:S02]  /*5b90*/  HADD2.F32 R54, -RZ, R54.H0_H0 ;  /* 0x20000036ff367230 */ /* 0x000fc40000004100 */
[--C-:B------:R-:W-:Y:S02]  /*5ba0*/  HADD2.F32 R33, -RZ, R45.reuse.H1_H1 ;  /* 0x3000002dff217230 */ /* 0x100fe40000004100 */
[-C--:B------:R-:W-:Y:S01]  /*5bb0*/  FMUL.FTZ R53, R35, R51.reuse ;  /* 0x0000003323357220 */ /* 0x080fe20000410000 */
[----:B------:R-:W-:Y:S02]  /*5bc0*/  HADD2.F32 R45, -RZ, R45.H0_H0 ;  /* 0x2000002dff2d7230 */ /* 0x000fe40000004100 */
[----:B------:R-:W-:Y:S01]  /*5bd0*/  FMUL.FTZ R56, R32, R51 ;  /* 0x0000003320387220 */ /* 0x000fe20000410000 */
[----:B------:R-:W-:Y:S02]  /*5be0*/  HADD2.F32 R50, -RZ, R50.H0_H0 ;  /* 0x20000032ff327230 */ /* 0x000fe40000004100 */
[-C--:B------:R-:W-:Y:S01]  /*5bf0*/  FMUL.FTZ R58, R33, R54.reuse ;  /* 0x00000036213a7220 */ /* 0x080fe20000410000 */
[----:B------:R-:W-:Y:S02]  /*5c00*/  HADD2.F32 R52, -RZ, R55.H0_H0 ;  /* 0x20000037ff347230 */ /* 0x000fe40000004100 */
[----:B------:R-:W-:Y:S01]  /*5c10*/  FMUL.FTZ R54, R45, R54 ;  /* 0x000000362d367220 */ /* 0x000fe20000410000 */
[----:B------:R-:W-:-:S02]  /*5c20*/  HADD2.F32 R142, -RZ, R142.H0_H0 ;  /* 0x2000008eff8e7230 */ /* 0x000fc40000004100 */
[-C--:B------:R-:W-:Y:S01]  /*5c30*/  FFMA.FTZ R32, R32, R50.reuse, -R53 ;  /* 0x0000003220207223 */ /* 0x080fe20000010835 */
[----:B------:R-:W-:Y:S01]  /*5c40*/  FFMA.FTZ R53, R35, R50, R56 ;  /* 0x0000003223357223 */ /* 0x000fe20000010038 */
[-C--:B------:R-:W-:Y:S01]  /*5c50*/  FFMA.FTZ R57, R33, R52.reuse, R54 ;  /* 0x0000003421397223 */ /* 0x080fe20000010036 */
[----:B------:R-:W-:Y:S02]  /*5c60*/  HADD2.F32 R144, -RZ, R144.H1_H1 ;  /* 0x30000090ff907230 */ /* 0x000fe40000004100 */
[----:B------:R-:W-:Y:S01]  /*5c70*/  FFMA.FTZ R58, R45, R52, -R58 ;  /* 0x000000342d3a7223 */ /* 0x000fe2000001083a */
[----:B------:R-:W-:Y:S02]  /*5c80*/  HADD2.F32 R33, -RZ, R44.H1_H1 ;  /* 0x3000002cff217230 */ /* 0x000fe40000004100 */
[----:B------:R-:W-:Y:S02]  /*5c90*/  HADD2.F32 R35, -RZ, R34.H1_H1 ;  /* 0x30000022ff237230 */ /* 0x000fe40000004100 */
[----:B------:R-:W-:-:S02]  /*5ca0*/  HADD2.F32 R44, -RZ, R44.H0_H0 ;  /* 0x2000002cff2c7230 */ /* 0x000fc40000004100 */
[----:B------:R-:W-:Y:S01]  /*5cb0*/  FMUL.FTZ R51, R33, R142 ;  /* 0x0000008e21337220 */ /* 0x000fe20000410000 */
[----:B------:R-:W-:Y:S02]  /*5cc0*/  HADD2.F32 R34, -RZ, R34.H0_H0 ;  /* 0x20000022ff227230 */ /* 0x000fe40000004100 */
[----:B------:R-:W-:Y:S01]  /*5cd0*/  FMUL.FTZ R55, R35, R144 ;  /* 0x0000009023377220 */ /* 0x000fe20000410000 */
        /* <DEDUP_REMOVED lines=12> */
.L_x_2545:
[----:B------:R-:W-:Y:S05]  /*5da0*/  BSYNC B2 ;  /* 0x0000000000027941 */ /* 0x000fea0003800000 */
.L_x_2544:
[----:B--2---:R0:W-:Y:S02]  /*5db0*/  STG.E.128 desc[UR60][R40.64+0xc0], R32 ;  /* 0x0000c02028007986 */ /* 0x0041e4000c101d3c */
.L_x_2543:
[----:B------:R-:W-:Y:S05]  /*5dc0*/  BSYNC B1 ;  /* 0x0000000000017941 */ /* 0x000fea0003800000 */
.L_x_2542:
        /* <DEDUP_REMOVED lines=48> */
.L_x_2549:
[----:B------:R-:W-:Y:S05]  /*60d0*/  BSYNC B2 ;  /* 0x0000000000027941 */ /* 0x000fea0003800000 */
.L_x_2548:
[----:B--2---:R0:W-:Y:S02]  /*60e0*/  STG.E.128 desc[UR60][R40.64+0x100], R32 ;  /* 0x0001002028007986 */ /* 0x0041e4000c101d3c */
.L_x_2547:
[----:B------:R-:W-:Y:S05]  /*60f0*/  BSYNC B1 ;  /* 0x0000000000017941 */ /* 0x000fea0003800000 */
.L_x_2546:
[----:B------:R-:W-:-:S13]  /*6100*/  ISETP.NE.AND P3, PT, R6, RZ, PT ;  /* 0x000000ff0600720c */ /* 0x000fda0003f65270 */
        /* <DEDUP_REMOVED lines=46> */
.L_x_2551:
[----:B------:R-:W-:Y:S05]  /*63f0*/  BSYNC B1 ;  /* 0x0000000000017941 */ /* 0x000fea0003800000 */
.L_x_2550:
[----:B--2---:R0:W-:Y:S01]  /*6400*/  STG.E.128 desc[UR60][R40.64+0x140], R32 ;  /* 0x0001402028007986 */ /* 0x0041e2000c101d3c */
[----:B------:R-:W-:Y:S05]  /*6410*/  BRA `(.L_x_2529) ;  /* 0x0000003c00ec7947 */ /* 0x000fea0003800000 */
.L_x_2497:
[----:B------:R-:W-:Y:S01]  /*6420*/  ISETP.GE.AND P4, PT, R17, R4, PT ;  /* 0x000000041100720c */ /* 0x000fe20003f86270 */
[----:B------:R-:W-:Y:S01]  /*6430*/  BSSY B1, `(.L_x_2552) ;  /* 0x000002e000017945 */ /* 0x000fe20003800000 */
[----:B------:R-:W-:Y:S02]  /*6440*/  CS2R R58, SRZ ;  /* 0x00000000003a7805 */ /* 0x000fe4000001ff00 */
[----:B0-----:R-:W-:Y:S02]  /*6450*/  CS2R R34, SRZ ;  /* 0x0000000000227805 */ /* 0x001fe4000001ff00 */
        /* <DEDUP_REMOVED lines=16> */
[----:B------:R-:W-:Y:S02]  /*6560*/  IADD3.X R34, R0, R21, RZ, P2, !PT ;  /* 0x0000001500227210 */ /* 0x000fe400017fe4ff */
[----:B------:R-:W-:Y:S02]  /*6570*/  CS2R R40, SRZ ;  /* 0x0000000000287805 */ /* 0x000fe4000001ff00 */
[----:B------:R-:W-:-:S02]  /*6580*/  LEA R56, P2, R33, UR4, 0x1 ;  /* 0x0000000421387c11 */ /* 0x000fc4000f8408ff */
[----:B------:R-:W-:Y:S02]  /*6590*/  CS2R R54, SRZ ;  /* 0x0000000000367805 */ /* 0x000fe4000001ff00 */
        /* <DEDUP_REMOVED lines=23> */
.L_x_2553:
[----:B------:R-:W-:Y:S05]  /*6710*/  BSYNC B1 ;  /* 0x0000000000017941 */ /* 0x000fea0003800000 */
.L_x_2552:
        /* <DEDUP_REMOVED lines=45> */
.L_x_2555:
[----:B------:R-:W-:Y:S05]  /*69f0*/  BSYNC B1 ;  /* 0x0000000000017941 */ /* 0x000fea0003800000 */
.L_x_2554:
[----:B------:R-:W2:Y:S01]  /*6a00*/  LDL R0, [R1+0x14] ;  /* 0x0000140001007983 */ /* 0x000ea20000100800 */
[----:B-----5:R-:W-:Y:S01]  /*6a10*/  IMAD.MOV.U32 R3, RZ, RZ, R34 ;  /* 0x000000ffff037224 */ /* 0x020fe200078e0022 */
[----:B0-----:R-:W-:Y:S01]  /*6a20*/  MOV R80, R33 ;  /* 0x0000002100507202 */ /* 0x001fe20000000f00 */
[----:B------:R-:W-:-:S05]  /*6a30*/  IMAD.MOV.U32 R81, RZ, RZ, R32 ;  /* 0x000000ffff517224 */ /* 0x000fca00078e0020 */
[----:B------:R-:W-:Y:S01]  /*6a40*/  PRMT R169, R81, 0x5410, R80 ;  /* 0x0000541051a97816 */ /* 0x000fe20000000050 */
[----:B------:R-:W-:Y:S02]  /*6a50*/  IMAD.MOV.U32 R80, RZ, RZ, R43 ;  /* 0x000000ffff507224 */ /* 0x000fe400078e002b */
[----:B------:R-:W-:-:S03]  /*6a60*/  IMAD.MOV.U32 R81, RZ, RZ, R36 ;  /* 0x000000ffff517224 */ /* 0x000fc600078e0024 */
[----:B------:R-:W-:Y:S02]  /*6a70*/  PRMT R176, R80, 0x7610, R176 ;  /* 0x0000761050b07816 */ /* 0x000fe400000000b0 */
[----:B------:R-:W-:Y:S02]  /*6a80*/  PRMT R173, R81, 0x7610, R173 ;  /* 0x0000761051ad7816 */ /* 0x000fe400000000ad */
[----:B--2---:R-:W-:Y:S01]  /*6a90*/  R2UR UR4, R0 ;  /* 0x00000000000472ca */ /* 0x004fe200000e0000 */
[----:B------:R-:W-:-:S05]  /*6aa0*/  IMAD.MOV.U32 R0, RZ, RZ, R35 ;  /* 0x000000ffff007224 */ /* 0x000fca00078e0023 */
[----:B------:R-:W-:Y:S01]  /*6ab0*/  PRMT R168, R3, 0x5410, R0 ;  /* 0x0000541003a87816 */ /* 0x000fe20000000000 */
[----:B------:R-:W-:Y:S02]  /*6ac0*/  IMAD.MOV.U32 R0, RZ, RZ, R39 ;  /* 0x000000ffff007224 */ /* 0x000fe400078e0027 */
[----:B------:R-:W-:-:S03]  /*6ad0*/  IMAD.MOV.U32 R3, RZ, RZ, R38 ;  /* 0x000000ffff037224 */ /* 0x000fc600078e0026 */
[----:B------:R-:W-:Y:S01]  /*6ae0*/  PRMT R174, R0, 0x7610, R174 ;  /* 0x0000761000ae7816 */ /* 0x000fe200000000ae */
[----:B------:R-:W-:Y:S01]  /*6af0*/  IMAD.MOV.U32 R0, RZ, RZ, R37 ;  /* 0x000000ffff007224 */ /* 0x000fe200078e0025 */
[----:B------:R-:W-:Y:S01]  /*6b00*/  PRMT R172, R3, 0x7610, R172 ;  /* 0x0000761003ac7816 */ /* 0x000fe200000000ac */
[----:B------:R-:W-:Y:S01]  /*6b10*/  UISETP.NE.AND UP0, UPT, UR4, 0x3, UPT ;  /* 0x000000030400788c */ /* 0x000fe2000bf05270 */
[----:B------:R-:W-:-:S04]  /*6b20*/  MOV R3, R42 ;  /* 0x0000002a00037202 */ /* 0x000fc80000000f00 */
[----:B------:R-:W-:Y:S01]  /*6b30*/  PRMT R175, R0, 0x5410, R3 ;  /* 0x0000541000af7816 */ /* 0x000fe20000000003 */
[----:B------:R-:W-:Y:S01]  /*6b40*/  IMAD.MOV.U32 R3, RZ, RZ, R41 ;  /* 0x000000ffff037224 */ /* 0x000fe200078e0029 */
[----:B------:R-:W-:Y:S01]  /*6b50*/  PLOP3.LUT P2, PT, PT, PT, UP0, 0x80, 0x0 ;  /* 0x000000000000781c */ /* 0x000fe20003f4f008 */
        /* <DEDUP_REMOVED lines=29> */
[----:B------:R-:W-:Y:S01]  /*6d30*/  PRMT R150, R3, 0x7610, R150 ;  /* 0x0000761003967816 */ /* 0x000fe20000000096 */
        /* <DEDUP_REMOVED lines=38> */
.L_x_2556:
[----:B------:R-:W-:Y:S01]  /*6fa0*/  IMAD R3, R16, 0x8, R2 ;  /* 0x0000000810037824 */ /* 0x000fe200078e0202 */
[----:B------:R-:W-:Y:S01]  /*6fb0*/  SHF.L.U32 R0, R188, 0x1f, RZ ;  /* 0x0000001fbc007819 */ /* 0x000fe200000006ff */
[----:B------:R-:W0:Y:S01]  /*6fc0*/  LDC R142, c[0x0][0x2f4] ;  /* 0x0000bd00ff8e7b82 */ /* 0x000e220000000800 */
[----:B------:R-:W-:Y:S01]  /*6fd0*/  BSSY B1, `(.L_x_2557) ;  /* 0x0000004000017945 */ /* 0x000fe20003800000 */
[----:B------:R-:W-:Y:S01]  /*6fe0*/  MOV R125, R84 ;  /* 0x00000054007d7202 */ /* 0x000fe20000000f00 */
[----:B------:R-:W1:Y:S02]  /*6ff0*/  SYNCS.PHASECHK.TRANS64.TRYWAIT P5, [R3+URZ+0x34890], R0 ;  /* 0x03489000030075a7 */ /* 0x000e6400080a017f */
[----:B-1----:R-:W-:Y:S05]  /*7000*/  @!P5 BRA `(.L_x_2558) ;  /* 0x000001f000f4d947 */ /* 0x002fea0003800000 */
.L_x_2885:
[----:B------:R-:W-:Y:S05]  /*7010*/  BSYNC B1 ;  /* 0x0000000000017941 */ /* 0x000fea0003800000 */
.L_x_2557:
        /* <DEDUP_REMOVED lines=18> */
[----:B------:R-:W-:Y:S02]  /*7140*/  LEA.HI R80, R80, R157, RZ, 0x3 ;  /* 0x0000009d50507211 */ /* 0x000fe400078f18ff */
[----:B------:R-:W-:-:S03]  /*7150*/  SHF.L.U32 R157, R157, 0x3, RZ ;  /* 0x000000039d9d7819 */ /* 0x000fc600000006ff */
[----:B------:R-:W-:Y:S01]  /*7160*/  IMAD.SHL.U32 R80, R80, 0x400, RZ ;  /* 0x0000040050507824 */ /* 0x000fe200078e00ff */
[----:B------:R-:W-:-:S04]  /*7170*/  LOP3.LUT R81, R195, 0x38, R157, 0xf8, !PT ;  /* 0x00000038c3517812 */ /* 0x000fc800078ef89d */
[----:B------:R-:W-:Y:S02]  /*7180*/  LOP3.LUT R80, R80, 0x7fffe000, RZ, 0xc0, !PT ;  /* 0x7fffe00050507812 */ /* 0x000fe400078ec0ff */
[----:B------:R-:W-:-:S03]  /*7190*/  LOP3.LUT R81, R81, R197, RZ, 0x3c, !PT ;  /* 0x000000c551517212 */ /* 0x000fc600078e3cff */
[----:B------:R-:W-:-:S04]  /*71a0*/  IMAD R80, R196, 0x200, R80 ;  /* 0x00000200c4507824 */ /* 0x000fc800078e0250 */
        /* <DEDUP_REMOVED lines=32> */
[----:B------:R-:W-:Y:S02]  /*73b0*/  HADD2.F32 R159, -RZ, R176.H0_H0 ;  /* 0x200000b0ff9f7230 */ /* 0x000fe40000004100 */
[----:B------:R-:W-:Y:S01]  /*73c0*/  FFMA.FTZ R41, R52, R41, R161 ;  /* 0x0000002934297223 */ /* 0x000fe200000100a1 */
[----:B------:R-:W-:Y:S02]  /*73d0*/  IMAD.MOV.U32 R52, RZ, RZ, R83 ;  /* 0x000000ffff347224 */ /* 0x000fe400078e0053 */
[----:B------:R-:W-:Y:S01]  /*73e0*/  HADD2.F32 R161, -RZ, R178.H0_H0 ;  /* 0x200000b2ffa17230 */ /* 0x000fe20000004100 */
[----:B------:R-:W-:Y:S01]  /*73f0*/  F2FP.F16.F32.PACK_AB R53, R53, R85 ;  /* 0x000000553535723e */ /* 0x000fe200000000ff */
[----:B------:R-:W-:Y:S01]  /*7400*/  HADD2.F32 R83, -RZ, R87.H0_H0 ;  /* 0x20000057ff537230 */ /* 0x000fe20000004100 */
[----:B------:R-:W-:Y:S01]  /*7410*/  F2FP.F16.F32.PACK_AB R41, R41, R81 ;  /* 0x000000512929723e */ /* 0x000fe200000000ff */
[----:B------:R-:W-:-:S02]  /*7420*/  HADD2.F32 R160, -RZ, R52.H0_H0 ;  /* 0x20000034ffa07230 */ /* 0x000fc40000004100 */
[----:B------:R-:W-:Y:S02]  /*7430*/  HADD2.F32 R52, -RZ, R52.H1_H1 ;  /* 0x30000034ff347230 */ /* 0x000fe40000004100 */
[----:B------:R-:W-:Y:S01]  /*7440*/  FMUL.FTZ R162, R83, R161 ;  /* 0x000000a153a27220 */ /* 0x000fe20000410000 */
[----:B------:R-:W-:Y:S02]  /*7450*/  IMAD.MOV.U32 R81, RZ, RZ, R53 ;  /* 0x000000ffff517224 */ /* 0x000fe400078e0035 */
[----:B------:R-:W-:Y:S02]  /*7460*/  IMAD.MOV.U32 R85, RZ, RZ, R41 ;  /* 0x000000ffff557224 */ /* 0x000fe400078e0029 */
        /* <DEDUP_REMOVED lines=14> */
[----:B------:R-:W-:-:S03]  /*7550*/  HADD2.F32 R55, -RZ, R176.H1_H1 ;  /* 0x300000b0ff377230 */ /* 0x000fc60000004100 */
        /* <DEDUP_REMOVED lines=19> */
[--C-:B------:R-:W-:Y:S01]  /*7690*/  HADD2.F32 R55, -RZ, R86.reuse.H0_H0 ;  /* 0x20000056ff377230 */ /* 0x100fe20000004100 */
[----:B------:R-:W-:Y:S01]  /*76a0*/  F2FP.F16.F32.PACK_AB R40, R40, R159 ;  /* 0x0000009f2828723e */ /* 0x000fe200000000ff */
[----:B------:R-:W-:Y:S01]  /*76b0*/  HADD2.F32 R80, -RZ, R175.H1_H1 ;  /* 0x300000afff507230 */ /* 0x000fe20000004100 */
        /* <DEDUP_REMOVED lines=8> */
[----:B------:R-:W-:Y:S01]  /*7740*/  IMAD.MOV.U32 R80, RZ, RZ, R40 ;  /* 0x000000ffff507224 */ /* 0x000fe200078e0028 */
[----:B------:R-:W-:Y:S01]  /*7750*/  MOV R84, R54 ;  /* 0x0000003600547202 */ /* 0x000fe20000000f00 */
[-C--:B------:R-:W-:Y:S01]  /*7760*/  FFMA.FTZ R55, R82, R42.reuse, -R55 ;  /* 0x0000002a52377223 */ /* 0x080fe20000010837 */
[----:B------:R-:W-:-:S04]  /*7770*/  FFMA.FTZ R43, R86, R42, R43 ;  /* 0x0000002a562b7223 */ /* 0x000fc8000001002b */
[----:B------:R-:W-:Y:S01]  /*7780*/  F2FP.F16.F32.PACK_AB R55, R55, R87 ;  /* 0x000000573737723e */ /* 0x000fe200000000ff */
[----:B------:R-:W-:Y:S01]  /*7790*/  IMAD.MOV.U32 R87, RZ, RZ, R52 ;  /* 0x000000ffff577224 */ /* 0x000fe200078e0034 */
[----:B------:R-:W-:-:S03]  /*77a0*/  F2FP.F16.F32.PACK_AB R43, R43, R158 ;  /* 0x0000009e2b2b723e */ /* 0x000fc600000000ff */
[----:B------:R-:W-:Y:S02]  /*77b0*/  IMAD.MOV.U32 R82, RZ, RZ, R55 ;  /* 0x000000ffff527224 */ /* 0x000fe400078e0037 */
[----:B------:R-:W-:-:S07]  /*77c0*/  IMAD.MOV.U32 R86, RZ, RZ, R43 ;  /* 0x000000ffff567224 */ /* 0x000fce00078e002b */
.L_x_2564:
[----:B------:R-:W-:Y:S05]  /*77d0*/  BSYNC B3 ;  /* 0x0000000000037941 */ /* 0x000fea0003800000 */
.L_x_2563:
        /* <DEDUP_REMOVED lines=12> */
.L_x_2562:
[----:B------:R-:W-:Y:S05]  /*78a0*/  BSYNC B2 ;  /* 0x0000000000027941 */ /* 0x000fea0003800000 */
.L_x_2561:
        /* <DEDUP_REMOVED lines=12> */
[----:B------:R-:W-:Y:S02]  /*7970*/  SHF.L.U32 R40, R40, 0xa, RZ ;  /* 0x0000000a28287819 */ /* 0x000fe400000006ff */
[----:B------:R-:W-:Y:S02]  /*7980*/  LOP3.LUT R41, R195, 0x38, R80, 0xf8, !PT ;  /* 0x00000038c3297812 */ /* 0x000fe400078ef850 */
[----:B------:R-:W-:Y:S02]  /*7990*/  LOP3.LUT R40, R40, 0x7fffe000, RZ, 0xc0, !PT ;  /* 0x7fffe00028287812 */ /* 0x000fe400078ec0ff */
[----:B------:R-:W-:-:S03]  /*79a0*/  LOP3.LUT R41, R41, R197, RZ, 0x3c, !PT ;  /* 0x000000c529297212 */ /* 0x000fc600078e3cff */
[----:B------:R-:W-:-:S04]  /*79b0*/  IMAD R40, R196, 0x200, R40 ;  /* 0x00000200c4287824 */ /* 0x000fc800078e0228 */
[----:B------:R-:W-:-:S04]  /*79c0*/  IMAD.IADD R40, R40, 0x1, R41 ;  /* 0x0000000128287824 */ /* 0x000fc800078e0229 */
[C---:B------:R-:W-:Y:S02]  /*79d0*/  IMAD R52, R16.reuse, 0x6000, R40 ;  /* 0x0000600010347824 */ /* 0x040fe400078e0228 */
[----:B------:R-:W-:-:S03]  /*79e0*/  IMAD R40, R16, 0x6000, R139 ;  /* 0x0000600010287824 */ /* 0x000fc600078e028b */
[----:B------:R-:W-:Y:S01]  /*79f0*/  LEA R52, R52, R2, 0x1 ;  /* 0x0000000234347211 */ /* 0x000fe200078e08ff */
[----:B------:R-:W-:-:S05]  /*7a00*/  IMAD R40, R40, 0x2, R2 ;  /* 0x0000000228287824 */ /* 0x000fca00078e0202 */
[----:B------:R-:W0:Y:S04]  /*7a10*/  LDS.128 R52, [R52+0x1c400] ;  /* 0x01c4000034347984 */ /* 0x000e280000000c00 */
[----:B------:R-:W2:Y:S01]  /*7a20*/  LDS.128 R40, [R40+0x1c400] ;  /* 0x01c4000028287984 */ /* 0x000ea20000000c00 */
[----:B------:R-:W-:Y:S05]  /*7a30*/  @P4 BRA `(.L_x_2568) ;  /* 0x0000000400684947 */ /* 0x000fea0003800000 */
[----:B0-----:R-:W-:Y:S01]  /*7a40*/  IMAD.MOV.U32 R82, RZ, RZ, R53 ;  /* 0x000000ffff527224 */ /* 0x001fe200078e0035 */
[----:B------:R-:W-:Y:S01]  /*7a50*/  SHF.R.U64 R36, R36, 0x10, R37 ;  /* 0x0000001024247819 */ /* 0x000fe20000001225 */
[----:B--2---:R-:W-:Y:S01]  /*7a60*/  IMAD.MOV.U32 R81, RZ, RZ, R41 ;  /* 0x000000ffff517224 */ /* 0x004fe200078e0029 */
[----:B------:R-:W-:Y:S01]  /*7a70*/  SHF.R.U32.HI R37, RZ, 0x10, R37 ;  /* 0x00000010ff257819 */ /* 0x000fe20000011625 */
[----:B------:R-:W-:Y:S01]  /*7a80*/  HADD2.F32 R83, -RZ, R177.H0_H0 ;  /* 0x200000b1ff537230 */ /* 0x000fe20000004100 */
[----:B------:R-:W-:Y:S01]  /*7a90*/  SHF.R.U64 R38, R38, 0x10, R39 ;  /* 0x0000001026267819 */ /* 0x000fe20000001227 */
[----:B------:R-:W-:Y:S02]  /*7aa0*/  HADD2.F32 R41, -RZ, R82.H0_H0 ;  /* 0x20000052ff297230 */ /* 0x000fe40000004100 */
[----:B------:R-:W-:Y:S02]  /*7ab0*/  HADD2.F32 R85, -RZ, R81.H0_H0 ;  /* 0x20000051ff557230 */ /* 0x000fe40000004100 */
[----:B------:R-:W-:-:S02]  /*7ac0*/  HADD2.F32 R84, -RZ, R175.H0_H0 ;  /* 0x200000afff547230 */ /* 0x000fc40000004100 */
[-C--:B------:R-:W-:Y:S01]  /*7ad0*/  FMUL.FTZ R53, R41, R83.reuse ;  /* 0x0000005329357220 */ /* 0x080fe20000410000 */
[----:B------:R-:W-:Y:S02]  /*7ae0*/  HADD2.F32 R82, -RZ, R82.H1_H1 ;  /* 0x30000052ff527230 */ /* 0x000fe40000004100 */
        /* <DEDUP_REMOVED lines=51> */
[----:B------:R-:W-:Y:S01]  /*7e20*/  HADD2.F32 R50, -RZ, R40.H1_H1 ;  /* 0x30000028ff327230 */ /* 0x000fe20000004100 */
[----:B------:R-:W-:Y:S01]  /*7e30*/  MOV R55, R83 ;  /* 0x0000005300377202 */ /* 0x000fe20000000f00 */
        /* <DEDUP_REMOVED lines=10> */
[----:B------:R-:W-:Y:S02]  /*7ee0*/  F2FP.F16.F32.PACK_AB R36, R36, R82 ;  /* 0x000000522424723e */ /* 0x000fe400000000ff */
        /* <DEDUP_REMOVED lines=13> */
[----:B------:R-:W-:Y:S02]  /*7fc0*/  IMAD.MOV.U32 R42, RZ, RZ, R49 ;  /* 0x000000ffff2a7224 */ /* 0x000fe400078e0031 */
[----:B------:R-:W-:-:S07]  /*7fd0*/  IMAD.MOV.U32 R54, RZ, RZ, R39 ;  /* 0x000000ffff367224 */ /* 0x000fce00078e0027 */
.L_x_2568:
[----:B------:R-:W-:Y:S05]  /*7fe0*/  BSYNC B3 ;  /* 0x0000000000037941 */ /* 0x000fea0003800000 */
.L_x_2567:
        /* <DEDUP_REMOVED lines=12> */
.L_x_2566:
[----:B------:R-:W-:Y:S05]  /*80b0*/  BSYNC B2 ;  /* 0x0000000000027941 */ /* 0x000fea0003800000 */
.L_x_2565:
[----:B------:R-:W-:-:S13]  /*80c0*/  ISETP.NE.AND P4, PT, R9, RZ, PT ;  /* 0x000000ff0900720c */ /* 0x000fda0003f85270 */
[----:B------:R-:W-:Y:S05]  /*80d0*/  @!P4 BRA `(.L_x_2560) ;  /* 0x0000000400f0c947 */ /* 0x000fea0003800000 */
[----:B---3--:R-:W3:Y:S01]  /*80e0*/  LDL R36, [R1+0x10] ;  /* 0x0000100001247983 */ /* 0x008ee20000100800 */
[----:B------:R-:W-:Y:S01]  /*80f0*/  BSSY B2, `(.L_x_2569) ;  /* 0x0000078000027945 */ /* 0x000fe20003800000 */
[----:B---3--:R-:W-:-:S04]  /*8100*/  LOP3.LUT P5, RZ, R36, 0x1, RZ, 0xc0, !PT ;  /* 0x0000000124ff7812 */ /* 0x008fc800078ac0ff */
[----:B------:R-:W-:-:S04]  /*8110*/  SEL R36, R120, R144, !P5 ;  /* 0x0000009078247207 */ /* 0x000fc80006800000 */
[----:B------:R-:W-:-:S04]  /*8120*/  SHF.R.S32.HI R37, RZ, 0x1f, R36 ;  /* 0x0000001fff257819 */ /* 0x000fc80000011424 */
[----:B------:R-:W-:-:S04]  /*8130*/  LEA.HI R36, R37, R36, RZ, 0x4 ;  /* 0x0000002425247211 */ /* 0x000fc800078f20ff */
[----:B------:R-:W-:-:S05]  /*8140*/  LEA.HI.SX32 R36, R36, R110, 0x1c ;  /* 0x0000006e24247211 */ /* 0x000fca00078fe2ff */
[----:B------:R-:W-:-:S05]  /*8150*/  IMAD.SHL.U32 R37, R36, 0x8, RZ ;  /* 0x0000000824257824 */ /* 0x000fca00078e00ff */
[----:B------:R-:W-:-:S13]  /*8160*/  ISETP.GE.AND P4, PT, R37, R142, PT ;  /* 0x0000008e2500720c */ /* 0x000fda0003f86270 */
[--C-:B------:R-:W-:Y:S02]  /*8170*/  @!P4 SHF.R.S32.HI R39, RZ, 0x1f, R37.reuse ;  /* 0x0000001fff27c819 */ /* 0x100fe40000011425 */
[-CC-:B------:R-:W-:Y:S02]  /*8180*/  @!P4 IADD3 R38, P5, P6, R92, R130.reuse, R37.reuse ;  /* 0x000000825c26c210 */ /* 0x180fe40007ebe025 */
        /* <DEDUP_REMOVED lines=11> */
[----:B------:R-:W-:-:S05]  /*8240*/  LEA.HI R36, R38, R36, RZ, 0x3 ;  /* 0x0000002426247211 */ /* 0x000fca00078f18ff */
[----:B------:R-:W-:-:S05]  /*8250*/  IMAD.SHL.U32 R36, R36, 0x400, RZ ;  /* 0x0000040024247824 */ /* 0x000fca00078e00ff */
[----:B------:R-:W-:-:S05]  /*8260*/  LOP3.LUT R36, R36, 0x7fffe000, RZ, 0xc0, !PT ;  /* 0x7fffe00024247812 */ /* 0x000fca00078ec0ff */
        /* <DEDUP_REMOVED lines=88> */
[----:B------:R-:W-:Y:S02]  /*87f0*/  MOV R41, R33 ;  /* 0x0000002100297202 */ /* 0x000fe40000000f00 */
[-C--:B------:R-:W-:Y:S01]  /*8800*/  FFMA.FTZ R32, R38, R34.reuse, -R32 ;  /* 0x0000002226207223 */ /* 0x080fe20000010820 */
[----:B------:R-:W-:-:S04]  /*8810*/  FFMA.FTZ R35, R42, R34, R35 ;  /* 0x000000222a237223 */ /* 0x000fc80000010023 */
[----:B------:R-:W-:Y:S01]  /*8820*/  F2FP.F16.F32.PACK_AB R32, R32, R40 ;  /* 0x000000282020723e */ /* 0x000fe200000000ff */
[----:B------:R-:W-:Y:S01]  /*8830*/  IMAD.MOV.U32 R40, RZ, RZ, R44 ;  /* 0x000000ffff287224 */ /* 0x000fe200078e002c */
[----:B------:R-:W-:-:S03]  /*8840*/  F2FP.F16.F32.PACK_AB R35, R35, R170 ;  /* 0x000000aa2323723e */ /* 0x000fc600000000ff */
[----:B------:R-:W-:Y:S02]  /*8850*/  IMAD.MOV.U32 R38, RZ, RZ, R32 ;  /* 0x000000ffff267224 */ /* 0x000fe400078e0020 */
[----:B------:R-:W-:-:S07]  /*8860*/  IMAD.MOV.U32 R42, RZ, RZ, R35 ;  /* 0x000000ffff2a7224 */ /* 0x000fce00078e0023 */
.L_x_2570:
[----:B------:R-:W-:Y:S05]  /*8870*/  BSYNC B2 ;  /* 0x0000000000027941 */ /* 0x000fea0003800000 */
.L_x_2569:
[----:B--2---:R4:W-:Y:S04]  /*8880*/  STG.E.128 desc[UR60][R48.64], R36 ;  /* 0x0000002430007986 */ /* 0x0049e8000c101d3c */
[----:B0-----:R4:W-:Y:S02]  /*8890*/  @!P4 STG.E.128 desc[UR60][R50.64], R40 ;  /* 0x000000283200c986 */ /* 0x0019e4000c101d3c */
.L_x_2560:
[----:B------:R-:W-:Y:S05]  /*88a0*/  BSYNC B1 ;  /* 0x0000000000017941 */ /* 0x000fea0003800000 */
.L_x_2559:
        /* <DEDUP_REMOVED lines=16> */
[----:B------:R-:W-:Y:S02]  /*89b0*/  SHF.L.U32 R36, R34, 0x3, RZ ;  /* 0x0000000322247819 */ /* 0x000fe400000006ff */
[----:B------:R-:W-:Y:S02]  /*89c0*/  SHF.R.S32.HI R38, RZ, 0x1f, R34 ;  /* 0x0000001fff267819 */ /* 0x000fe40000011422 */
[----:B------:R-:W-:Y:S02]  /*89d0*/  ISETP.GE.AND P3, PT, R36, R142, PT ;  /* 0x0000008e2400720c */ /* 0x000fe40003f66270 */
[----:B------:R-:W-:Y:S01]  /*89e0*/  LEA.HI R38, R38, R34, RZ, 0x3 ;  /* 0x0000002226267211 */ /* 0x000fe200078f18ff */
[----:B------:R-:W-:-:S04]  /*89f0*/  IMAD R34, R16, 0x6000, R138 ;  /* 0x0000600010227824 */ /* 0x000fc800078e028a */
[----:B------:R-:W-:Y:S02]  /*8a00*/  IMAD.SHL.U32 R38, R38, 0x400, RZ ;  /* 0x0000040026267824 */ /* 0x000fe400078e00ff */
[----:B------:R-:W-:-:S03]  /*8a10*/  IMAD R34, R34, 0x2, R2 ;  /* 0x0000000222227824 */ /* 0x000fc600078e0202 */
[----:B------:R-:W-:Y:S02]  /*8a20*/  LOP3.LUT R38, R38, 0x7fffe000, RZ, 0xc0, !PT ;  /* 0x7fffe00026267812 */ /* 0x000fe400078ec0ff */
[--C-:B------:R-:W-:Y:S02]  /*8a30*/  @!P3 SHF.R.S32.HI R32, RZ, 0x1f, R36.reuse ;  /* 0x0000001fff20b819 */ /* 0x100fe40000011424 */
[--C-:B------:R-:W-:Y:S02]  /*8a40*/  @!P3 IADD3 R33, P4, P5, R92, R124, R36.reuse ;  /* 0x0000007c5c21b210 */ /* 0x100fe40007d9e024 */
[----:B------:R-:W-:Y:S02]  /*8a50*/  LOP3.LUT R36, R194, 0x38, R36, 0xf8, !PT ;  /* 0x00000038c2247812 */ /* 0x000fe400078ef824 */
[----:B------:R-:W-:Y:S02]  /*8a60*/  @!P3 IADD3.X R32, R90, R44, R32, P4, P5 ;  /* 0x0000002c5a20b210 */ /* 0x000fe400027ea420 */
[----:B------:R-:W-:-:S02]  /*8a70*/  LOP3.LUT R36, R36, R39, RZ, 0x3c, !PT ;  /* 0x0000002724247212 */ /* 0x000fc400078e3cff */
[C---:B------:R-:W-:Y:S02]  /*8a80*/  LEA R40, P4, R35.reuse, R114, 0x1 ;  /* 0x0000007223287211 */ /* 0x040fe400078808ff */
[----:B------:R-:W-:Y:S02]  /*8a90*/  IADD3 R36, R36, R38, R198 ;  /* 0x0000002624247210 */ /* 0x000fe40007ffe0c6 */
[----:B------:R-:W-:Y:S02]  /*8aa0*/  LEA.HI.X R41, R35, R115, R37, 0x1, P4 ;  /* 0x0000007323297211 */ /* 0x000fe400020f0c25 */
[----:B------:R-:W-:Y:S01]  /*8ab0*/  @!P3 LEA R42, P4, R33, R114, 0x1 ;  /* 0x00000072212ab211 */ /* 0x000fe200078808ff */
[----:B------:R-:W-:-:S03]  /*8ac0*/  IMAD R36, R16, 0x6000, R36 ;  /* 0x0000600010247824 */ /* 0x000fc600078e0224 */
[----:B------:R-:W-:Y:S01]  /*8ad0*/  @!P3 LEA.HI.X R43, R33, R115, R32, 0x1, P4 ;  /* 0x00000073212bb211 */ /* 0x000fe200020f0c20 */
[----:B------:R-:W-:Y:S01]  /*8ae0*/  IMAD R36, R36, 0x2, R2 ;  /* 0x0000000224247824 */ /* 0x000fe200078e0202 */
[----:B------:R-:W0:Y:S01]  /*8af0*/  LDS.128 R32, [R34+0x1c400] ;  /* 0x01c4000022207984 */ /* 0x000e220000000c00 */
[----:B------:R-:W-:-:S04]  /*8b00*/  ISETP.GE.AND P4, PT, R18, R117, PT ;  /* 0x000000751200720c */ /* 0x000fc80003f86270 */
[----:B------:R-:W2:Y:S09]  /*8b10*/  LDS.128 R36, [R36+0x1c400] ;  /* 0x01c4000024247984 */ /* 0x000eb20000000c00 */
        /* <DEDUP_REMOVED lines=9> */
[----:B------:R-:W-:Y:S02]  /*8bb0*/  HADD2.F32 R37, -RZ, R37.H1_H1 ;  /* 0x30000025ff257230 */ /* 0x000fe40000004100 */
        /* <DEDUP_REMOVED lines=10> */
[----:B------:R-:W-:-:S02]  /*8c60*/  HADD2.F32 R165, -RZ, R165.H0_H0 ;  /* 0x200000a5ffa57230 */ /* 0x000fc40000004100 */
[----:B------:R-:W-:Y:S02]  /*8c70*/  HADD2.F32 R76, -RZ, R76.H0_H0 ;  /* 0x2000004cff4c7230 */ /* 0x000fe40000004100 */
[CC--:B------:R-:W-:Y:S01]  /*8c80*/  FMUL.FTZ R49, R37.reuse, R45.reuse ;  /* 0x0000002d25317220 */ /* 0x0c0fe20000410000 */
[C---:B------:R-:W-:Y:S01]  /*8c90*/  FMUL.FTZ R50, R48.reuse, R45 ;  /* 0x0000002d30327220 */ /* 0x040fe20000410000 */
[----:B------:R-:W-:Y:S02]  /*8ca0*/  HADD2.F32 R64, -RZ, R64.H0_H0 ;  /* 0x20000040ff407230 */ /* 0x000fe40000004100 */
[-C--:B------:R-:W-:Y:S01]  /*8cb0*/  FFMA.FTZ R45, R48, R33.reuse, -R49 ;  /* 0x00000021302d7223 */ /* 0x080fe20000010831 */
[----:B------:R-:W-:Y:S01]  /*8cc0*/  FFMA.FTZ R37, R37, R33, R50 ;  /* 0x0000002125257223 */ /* 0x000fe20000010032 */
[----:B------:R-:W-:Y:S02]  /*8cd0*/  IMAD.MOV.U32 R33, RZ, RZ, R39 ;  /* 0x000000ffff217224 */ /* 0x000fe400078e0027 */
[----:B------:R-:W-:Y:S01]  /*8ce0*/  HADD2.F32 R49, -RZ, R166.H1_H1 ;  /* 0x300000a6ff317230 */ /* 0x000fe20000004100 */
[----:B------:R-:W-:Y:S01]  /*8cf0*/  F2FP.F16.F32.PACK_AB R45, R45, R47 ;  /* 0x0000002f2d2d723e */ /* 0x000fe200000000ff */
[----:B------:R-:W-:Y:S01]  /*8d00*/  HADD2.F32 R48, -RZ, R35.H0_H0 ;  /* 0x20000023ff307230 */ /* 0x000fe20000004100 */
[----:B------:R-:W-:Y:S01]  /*8d10*/  F2FP.F16.F32.PACK_AB R37, R37, R46 ;  /* 0x0000002e2525723e */ /* 0x000fe200000000ff */
[----:B------:R-:W-:-:S02]  /*8d20*/  HADD2.F32 R39, -RZ, R33.H0_H0 ;  /* 0x20000021ff277230 */ /* 0x000fc40000004100 */
[----:B------:R-:W-:Y:S02]  /*8d30*/  HADD2.F32 R50, -RZ, R164.H1_H1 ;  /* 0x300000a4ff327230 */ /* 0x000fe40000004100 */
[----:B------:R-:W-:Y:S02]  /*8d40*/  HADD2.F32 R33, -RZ, R33.H1_H1 ;  /* 0x30000021ff217230 */ /* 0x000fe40000004100 */
[CC--:B------:R-:W-:Y:S01]  /*8d50*/  FMUL.FTZ R51, R39.reuse, R49.reuse ;  /* 0x0000003127337220 */ /* 0x0c0fe20000410000 */
[C---:B------:R-:W-:Y:S01]  /*8d60*/  FMUL.FTZ R49, R48.reuse, R49 ;  /* 0x0000003130317220 */ /* 0x040fe20000410000 */
[----:B------:R-:W-:Y:S02]  /*8d70*/  HADD2.F32 R166, -RZ, R166.H0_H0 ;  /* 0x200000a6ffa67230 */ /* 0x000fe40000004100 */
[-C--:B------:R-:W-:Y:S01]  /*8d80*/  FFMA.FTZ R51, R48, R50.reuse, -R51 ;  /* 0x0000003230337223 */ /* 0x080fe20000010833 */
[----:B------:R-:W-:Y:S01]  /*8d90*/  FFMA.FTZ R49, R39, R50, R49 ;  /* 0x0000003227317223 */ /* 0x000fe20000010031 */
[----:B------:R-:W-:Y:S01]  /*8da0*/  SHF.R.U32.HI R39, RZ, 0x10, R79 ;  /* 0x00000010ff277819 */ /* 0x000fe2000001164f */
[----:B------:R-:W-:Y:S01]  /*8db0*/  HADD2.F32 R48, -RZ, R35.H1_H1 ;  /* 0x30000023ff307230 */ /* 0x000fe20000004100 */
[----:B------:R-:W-:Y:S01]  /*8dc0*/  SHF.R.U32.HI R50, RZ, 0x10, R67 ;  /* 0x00000010ff327819 */ /* 0x000fe20000011643 */
[----:B------:R-:W-:-:S02]  /*8dd0*/  HADD2.F32 R164, -RZ, R164.H0_H0 ;  /* 0x200000a4ffa47230 */ /* 0x000fc40000004100 */
[----:B------:R-:W-:Y:S02]  /*8de0*/  HADD2.F32 R39, -RZ, R39.H0_H0 ;  /* 0x20000027ff277230 */ /* 0x000fe40000004100 */
[----:B------:R-:W-:Y:S02]  /*8df0*/  HADD2.F32 R35, -RZ, R50.H0_H0 ;  /* 0x20000032ff237230 */ /* 0x000fe40000004100 */
[----:B------:R-:W-:Y:S02]  /*8e00*/  HADD2.F32 R78, -RZ, R78.H0_H0 ;  /* 0x2000004eff4e7230 */ /* 0x000fe40000004100 */
[CC--:B------:R-:W-:Y:S01]  /*8e10*/  FMUL.FTZ R50, R33.reuse, R39.reuse ;  /* 0x0000002721327220 */ /* 0x0c0fe20000410000 */
[C---:B------:R-:W-:Y:S01]  /*8e20*/  FMUL.FTZ R39, R48.reuse, R39 ;  /* 0x0000002730277220 */ /* 0x040fe20000410000 */
[----:B------:R-:W-:Y:S02]  /*8e30*/  HADD2.F32 R66, -RZ, R66.H0_H0 ;  /* 0x20000042ff427230 */ /* 0x000fe40000004100 */
        /* <DEDUP_REMOVED lines=11> */
[----:B------:R-:W-:-:S02]  /*8ef0*/  HADD2.F32 R35, -RZ, R34.H0_H0 ;  /* 0x20000022ff237230 */ /* 0x000fc40000004100 */
[----:B------:R-:W-:Y:S01]  /*8f00*/  FFMA.FTZ R167, R33, R165, R167 ;  /* 0x000000a521a77223 */ /* 0x000fe200000100a7 */
[-C--:B------:R-:W-:Y:S01]  /*8f10*/  FMUL.FTZ R33, R36, R76.reuse ;  /* 0x0000004c24217220 */ /* 0x080fe20000410000 */
[C---:B------:R-:W-:Y:S01]  /*8f20*/  FMUL.FTZ R76, R32.reuse, R76 ;  /* 0x0000004c204c7220 */ /* 0x040fe20000410000 */
[----:B------:R-:W-:Y:S02]  /*8f30*/  HADD2.F32 R34, -RZ, R34.H1_H1 ;  /* 0x30000022ff227230 */ /* 0x000fe40000004100 */
[-C--:B------:R-:W-:Y:S01]  /*8f40*/  FFMA.FTZ R33, R32, R64.reuse, -R33 ;  /* 0x0000004020217223 */ /* 0x080fe20000010821 */
[--C-:B------:R-:W-:Y:S02]  /*8f50*/  HADD2.F32 R32, -RZ, R38.reuse.H0_H0 ;  /* 0x20000026ff207230 */ /* 0x100fe40000004100 */
[----:B------:R-:W-:Y:S01]  /*8f60*/  FFMA.FTZ R76, R36, R64, R76 ;  /* 0x00000040244c7223 */ /* 0x000fe2000001004c */
[----:B------:R-:W-:Y:S01]  /*8f70*/  HADD2.F32 R38, -RZ, R38.H1_H1 ;  /* 0x30000026ff267230 */ /* 0x000fe20000004100 */
[----:B------:R-:W-:Y:S01]  /*8f80*/  F2FP.F16.F32.PACK_AB R33, R33, R48 ;  /* 0x000000302121723e */ /* 0x000fe200000000ff */
[-C--:B------:R-:W-:Y:S01]  /*8f90*/  FMUL.FTZ R36, R32, R166.reuse ;  /* 0x000000a620247220 */ /* 0x080fe20000410000 */
[----:B------:R-:W-:Y:S01]  /*8fa0*/  FMUL.FTZ R166, R35, R166 ;  /* 0x000000a623a67220 */ /* 0x000fe20000410000 */
[----:B------:R-:W-:-:S02]  /*8fb0*/  F2FP.F16.F32.PACK_AB R76, R76, R167 ;  /* 0x000000a74c4c723e */ /* 0x000fc400000000ff */
[----:B------:R-:W-:Y:S01]  /*8fc0*/  FFMA.FTZ R36, R35, R164, -R36 ;  /* 0x000000a423247223 */ /* 0x000fe20000010824 */
[-C--:B------:R-:W-:Y:S01]  /*8fd0*/  FMUL.FTZ R35, R38, R78.reuse ;  /* 0x0000004e26237220 */ /* 0x080fe20000410000 */
[----:B------:R-:W-:Y:S01]  /*8fe0*/  FMUL.FTZ R78, R34, R78 ;  /* 0x0000004e224e7220 */ /* 0x000fe20000410000 */
[----:B------:R-:W-:Y:S01]  /*8ff0*/  FFMA.FTZ R166, R32, R164, R166 ;  /* 0x000000a420a67223 */ /* 0x000fe200000100a6 */
[----:B------:R-:W-:Y:S01]  /*9000*/  MOV R32, R33 ;  /* 0x0000002100207202 */ /* 0x000fe20000000f00 */
[-C--:B------:R-:W-:Y:S01]  /*9010*/  FFMA.FTZ R35, R34, R66.reuse, -R35 ;  /* 0x0000004222237223 */ /* 0x080fe20000010823 */
[----:B------:R-:W-:Y:S01]  /*9020*/  FFMA.FTZ R78, R38, R66, R78 ;  /* 0x00000042264e7223 */ /* 0x000fe2000001004e */
[----:B------:R-:W-:-:S03]  /*9030*/  IMAD.MOV.U32 R33, RZ, RZ, R45 ;  /* 0x000000ffff217224 */ /* 0x000fc600078e002d */
[----:B------:R-:W-:Y:S01]  /*9040*/  F2FP.F16.F32.PACK_AB R35, R35, R36 ;  /* 0x000000242323723e */ /* 0x000fe200000000ff */
[----:B------:R-:W-:Y:S01]  /*9050*/  IMAD.MOV.U32 R36, RZ, RZ, R76 ;  /* 0x000000ffff247224 */ /* 0x000fe200078e004c */
[----:B------:R-:W-:-:S03]  /*9060*/  F2FP.F16.F32.PACK_AB R78, R78, R166 ;  /* 0x000000a64e4e723e */ /* 0x000fc600000000ff */
[----:B------:R-:W-:Y:S01]  /*9070*/  IMAD.MOV.U32 R34, RZ, RZ, R35 ;  /* 0x000000ffff227224 */ /* 0x000fe200078e0023 */
[----:B------:R-:W-:Y:S01]  /*9080*/  MOV R38, R78 ;  /* 0x0000004e00267202 */ /* 0x000fe20000000f00 */
[----:B------:R-:W-:-:S07]  /*9090*/  IMAD.MOV.U32 R35, RZ, RZ, R50 ;  /* 0x000000ffff237224 */ /* 0x000fce00078e0032 */
.L_x_2574:
[----:B------:R-:W-:Y:S05]  /*90a0*/  BSYNC B2 ;  /* 0x0000000000027941 */ /* 0x000fea0003800000 */
.L_x_2573:
[----:B0-----:R0:W-:Y:S04]  /*90b0*/  STG.E.128 desc[UR60][R40.64], R32 ;  /* 0x0000002028007986 */ /* 0x0011e8000c101d3c */
[----:B--2---:R0:W-:Y:S02]  /*90c0*/  @!P3 STG.E.128 desc[UR60][R42.64], R36 ;  /* 0x000000242a00b986 */ /* 0x0041e4000c101d3c */
.L_x_2572:
[----:B------:R-:W-:Y:S05]  /*90d0*/  BSYNC B1 ;  /* 0x0000000000017941 */ /* 0x000fea0003800000 */
.L_x_2571:
        /* <DEDUP_REMOVED lines=11> */
[----:B------:R-:W-:Y:S01]  /*9190*/  SHF.R.S32.HI R39, RZ, 0x1f, R36 ;  /* 0x0000001fff277819 */ /* 0x000fe20000011424 */
[----:B------:R-:W-:-:S03]  /*91a0*/  IMAD.SHL.U32 R37, R36, 0x8, RZ ;  /* 0x0000000824257824 */ /* 0x000fc600078e00ff */
[----:B------:R-:W-:Y:S02]  /*91b0*/  LEA.HI R39, R39, R36, RZ, 0x3 ;  /* 0x0000002427277211 */ /* 0x000fe400078f18ff */
[----:B------:R-:W-:Y:S02]  /*91c0*/  ISETP.GE.AND P3, PT, R37, R142, PT ;  /* 0x0000008e2500720c */ /* 0x000fe40003f66270 */
[----:B------:R-:W-:Y:S01]  /*91d0*/  LOP3.LUT R36, R194, 0x38, R37, 0xf8, !PT ;  /* 0x00000038c2247812 */ /* 0x000fe200078ef825 */
[----:B------:R-:W-:-:S05]  /*91e0*/  IMAD.SHL.U32 R39, R39, 0x400, RZ ;  /* 0x0000040027277824 */ /* 0x000fca00078e00ff */
[----:B------:R-:W-:-:S05]  /*91f0*/  LOP3.LUT R39, R39, 0x7fffe000, RZ, 0xc0, !PT ;  /* 0x7fffe00027277812 */ /* 0x000fca00078ec0ff */
[--C-:B------:R-:W-:Y:S02]  /*9200*/  @!P3 SHF.R.S32.HI R33, RZ, 0x1f, R37.reuse ;  /* 0x0000001fff21b819 */ /* 0x100fe40000011425 */
[----:B------:R-:W-:Y:S02]  /*9210*/  @!P3 IADD3 R32, P4, P5, R92, R124, R37 ;  /* 0x0000007c5c20b210 */ /* 0x000fe40007d9e025 */
[----:B------:R-:W-:Y:S02]  /*9220*/  LOP3.LUT R37, R36, R38, RZ, 0x3c, !PT ;  /* 0x0000002624257212 */ /* 0x000fe400078e3cff */
[----:B------:R-:W-:Y:S02]  /*9230*/  @!P3 IADD3.X R33, R90, R44, R33, P4, P5 ;  /* 0x0000002c5a21b210 */ /* 0x000fe400027ea421 */
[----:B------:R-:W-:Y:S01]  /*9240*/  IADD3 R39, R37, R39, R198 ;  /* 0x0000002725277210 */ /* 0x000fe20007ffe0c6 */
[----:B------:R-:W-:Y:S01]  /*9250*/  IMAD R37, R16, 0x6000, R136 ;  /* 0x0000600010257824 */ /* 0x000fe200078e0288 */
[----:B------:R-:W-:-:S03]  /*9260*/  LEA R40, P4, R34, R114, 0x1 ;  /* 0x0000007222287211 */ /* 0x000fc600078808ff */
        /* <DEDUP_REMOVED lines=17> */
[--C-:B0-----:R-:W-:Y:S01]  /*9380*/  HADD2.F32 R37, -RZ, R33.reuse.H0_H0 ;  /* 0x20000021ff257230 */ /* 0x101fe20000004100 */
[----:B------:R-:W-:Y:S01]  /*9390*/  SHF.R.U64 R48, R74, 0x10, R75 ;  /* 0x000000104a307819 */ /* 0x000fe2000000124b */
[----:B------:R-:W-:Y:S02]  /*93a0*/  HADD2.F32 R72, -RZ, R72.H0_H0 ;  /* 0x20000048ff487230 */ /* 0x000fe40000004100 */
[----:B------:R-:W-:Y:S01]  /*93b0*/  FMUL.FTZ R53, R51, R50 ;  /* 0x0000003233357220 */ /* 0x000fe20000410000 */
[----:B------:R-:W-:-:S02]  /*93c0*/  HADD2.F32 R33, -RZ, R33.H1_H1 ;  /* 0x30000021ff217230 */ /* 0x000fc40000004100 */
[----:B------:R-:W-:Y:S01]  /*93d0*/  FMUL.FTZ R54, R37, R50 ;  /* 0x0000003225367220 */ /* 0x000fe20000410000 */
[----:B------:R-:W-:Y:S02]  /*93e0*/  HADD2.F32 R60, -RZ, R60.H0_H0 ;  /* 0x2000003cff3c7230 */ /* 0x000fe40000004100 */
[-C--:B------:R-:W-:Y:S01]  /*93f0*/  FMUL.FTZ R50, R52, R72.reuse ;  /* 0x0000004834327220 */ /* 0x080fe20000410000 */
[----:B------:R-:W-:Y:S02]  /*9400*/  HADD2.F32 R49, -RZ, R154.H0_H0 ;  /* 0x2000009aff317230 */ /* 0x000fe40000004100 */
[C---:B------:R-:W-:Y:S01]  /*9410*/  FMUL.FTZ R72, R33.reuse, R72 ;  /* 0x0000004821487220 */ /* 0x040fe20000410000 */
[----:B------:R-:W-:Y:S01]  /*9420*/  SHF.R.U32.HI R74, RZ, 0x10, R75 ;  /* 0x00000010ff4a7819 */ /* 0x000fe2000001164b */
[-C--:B------:R-:W-:Y:S01]  /*9430*/  FFMA.FTZ R50, R33, R60.reuse, -R50 ;  /* 0x0000003c21327223 */ /* 0x080fe20000010832 */
[--C-:B------:R-:W-:Y:S01]  /*9440*/  SHF.R.U64 R47, R62, 0x10, R63.reuse ;  /* 0x000000103e2f7819 */ /* 0x100fe2000000123f */
[----:B------:R-:W-:Y:S01]  /*9450*/  FFMA.FTZ R33, R52, R60, R72 ;  /* 0x0000003c34217223 */ /* 0x000fe20000010048 */
[----:B------:R-:W-:Y:S01]  /*9460*/  SHF.R.U32.HI R62, RZ, 0x10, R63 ;  /* 0x00000010ff3e7819 */ /* 0x000fe2000001163f */
[-C--:B------:R-:W-:Y:S01]  /*9470*/  FFMA.FTZ R53, R37, R49.reuse, -R53 ;  /* 0x0000003125357223 */ /* 0x080fe20000010835 */
[----:B------:R-:W-:Y:S01]  /*9480*/  FFMA.FTZ R54, R51, R49, R54 ;  /* 0x0000003133367223 */ /* 0x000fe20000010036 */
[----:B------:R-:W-:-:S02]  /*9490*/  HADD2.F32 R52, -RZ, R39.H0_H0 ;  /* 0x20000027ff347230 */ /* 0x000fc40000004100 */
[----:B------:R-:W-:Y:S01]  /*94a0*/  HADD2.F32 R49, -RZ, R156.H1_H1 ;  /* 0x3000009cff317230 */ /* 0x000fe20000004100 */
[----:B------:R-:W-:Y:S01]  /*94b0*/  F2FP.F16.F32.PACK_AB R50, R50, R53 ;  /* 0x000000353232723e */ /* 0x000fe200000000ff */
[----:B------:R-:W-:Y:S01]  /*94c0*/  HADD2.F32 R39, -RZ, R39.H1_H1 ;  /* 0x30000027ff277230 */ /* 0x000fe20000004100 */
[----:B------:R-:W-:Y:S01]  /*94d0*/  F2FP.F16.F32.PACK_AB R54, R33, R54 ;  /* 0x000000362136723e */ /* 0x000fe200000000ff */
[--C-:B------:R-:W-:Y:S02]  /*94e0*/  HADD2.F32 R60, -RZ, R35.reuse.H0_H0 ;  /* 0x20000023ff3c7230 */ /* 0x100fe40000004100 */
[-C--:B------:R-:W-:Y:S01]  /*94f0*/  FMUL.FTZ R51, R52, R49.reuse ;  /* 0x0000003134337220 */ /* 0x080fe20000410000 */
[----:B------:R-:W-:Y:S01]  /*9500*/  HADD2.F32 R74, -RZ, R74.H0_H0 ;  /* 0x2000004aff4a7230 */ /* 0x000fe20000004100 */
[----:B------:R-:W-:Y:S01]  /*9510*/  MOV R33, R50 ;  /* 0x0000003200217202 */ /* 0x000fe20000000f00 */
[----:B------:R-:W-:Y:S02]  /*9520*/  HADD2.F32 R35, -RZ, R35.H1_H1 ;  /* 0x30000023ff237230 */ /* 0x000fe40000004100 */
[----:B------:R-:W-:Y:S01]  /*9530*/  FMUL.FTZ R49, R60, R49 ;  /* 0x000000313c317220 */ /* 0x000fe20000410000 */
[----:B------:R-:W-:-:S02]  /*9540*/  HADD2.F32 R62, -RZ, R62.H0_H0 ;  /* 0x2000003eff3e7230 */ /* 0x000fc40000004100 */
[-C--:B------:R-:W-:Y:S01]  /*9550*/  FMUL.FTZ R64, R39, R74.reuse ;  /* 0x0000004a27407220 */ /* 0x080fe20000410000 */
[----:B------:R-:W-:Y:S02]  /*9560*/  HADD2.F32 R37, -RZ, R155.H0_H0 ;  /* 0x2000009bff257230 */ /* 0x000fe40000004100 */
[C---:B------:R-:W-:Y:S01]  /*9570*/  FMUL.FTZ R74, R35.reuse, R74 ;  /* 0x0000004a234a7220 */ /* 0x040fe20000410000 */
[----:B------:R-:W-:Y:S02]  /*9580*/  HADD2.F32 R154, -RZ, R154.H1_H1 ;  /* 0x3000009aff9a7230 */ /* 0x000fe40000004100 */
[-C--:B------:R-:W-:Y:S01]  /*9590*/  FFMA.FTZ R64, R35, R62.reuse, -R64 ;  /* 0x0000003e23407223 */ /* 0x080fe20000010840 */
[----:B------:R-:W-:Y:S02]  /*95a0*/  HADD2.F32 R35, -RZ, R36.H0_H0 ;  /* 0x20000024ff237230 */ /* 0x000fe40000004100 */
[-C--:B------:R-:W-:Y:S01]  /*95b0*/  FFMA.FTZ R51, R60, R37.reuse, -R51 ;  /* 0x000000253c337223 */ /* 0x080fe20000010833 */
[----:B------:R-:W-:Y:S01]  /*95c0*/  FFMA.FTZ R49, R52, R37, R49 ;  /* 0x0000002534317223 */ /* 0x000fe20000010031 */
[----:B------:R-:W-:Y:S01]  /*95d0*/  FFMA.FTZ R74, R39, R62, R74 ;  /* 0x0000003e274a7223 */ /* 0x000fe2000001004a */
[----:B------:R-:W-:-:S02]  /*95e0*/  HADD2.F32 R39, -RZ, R46.H0_H0 ;  /* 0x2000002eff277230 */ /* 0x000fc40000004100 */
[----:B------:R-:W-:Y:S01]  /*95f0*/  HADD2.F32 R37, -RZ, R32.H0_H0 ;  /* 0x20000020ff257230 */ /* 0x000fe20000004100 */
[----:B------:R-:W-:Y:S01]  /*9600*/  F2FP.F16.F32.PACK_AB R51, R64, R51 ;  /* 0x000000334033723e */ /* 0x000fe200000000ff */
[----:B------:R-:W-:Y:S02]  /*9610*/  HADD2.F32 R36, -RZ, R36.H1_H1 ;  /* 0x30000024ff247230 */ /* 0x000fe40000004100 */
[----:B------:R-:W-:Y:S02]  /*9620*/  HADD2.F32 R52, -RZ, R163.H0_H0 ;  /* 0x200000a3ff347230 */ /* 0x000fe40000004100 */
[----:B------:R-:W-:Y:S02]  /*9630*/  HADD2.F32 R32, -RZ, R32.H1_H1 ;  /* 0x30000020ff207230 */ /* 0x000fe40000004100 */
[-C--:B------:R-:W-:Y:S01]  /*9640*/  FMUL.FTZ R55, R36, R39.reuse ;  /* 0x0000002724377220 */ /* 0x080fe20000410000 */
[----:B------:R-:W-:Y:S02]  /*9650*/  HADD2.F32 R45, -RZ, R45.H0_H0 ;  /* 0x2000002dff2d7230 */ /* 0x000fe40000004100 */
[-C--:B------:R-:W-:Y:S01]  /*9660*/  FMUL.FTZ R46, R35, R52.reuse ;  /* 0x00000034232e7220 */ /* 0x080fe20000410000 */
[----:B------:R-:W-:Y:S01]  /*9670*/  FMUL.FTZ R52, R37, R52 ;  /* 0x0000003425347220 */ /* 0x000fe20000410000 */
[----:B------:R-:W-:Y:S01]  /*9680*/  FMUL.FTZ R39, R32, R39 ;  /* 0x0000002720277220 */ /* 0x000fe20000410000 */
[----:B------:R-:W-:-:S02]  /*9690*/  HADD2.F32 R155, -RZ, R155.H1_H1 ;  /* 0x3000009bff9b7230 */ /* 0x000fc40000004100 */
[-C--:B------:R-:W-:Y:S01]  /*96a0*/  FFMA.FTZ R37, R37, R154.reuse, -R46 ;  /* 0x0000009a25257223 */ /* 0x080fe2000001082e */
[-C--:B------:R-:W-:Y:S01]  /*96b0*/  FFMA.FTZ R32, R32, R45.reuse, -R55 ;  /* 0x0000002d20207223 */ /* 0x080fe20000010837 */
[----:B------:R-:W-:Y:S01]  /*96c0*/  FFMA.FTZ R36, R36, R45, R39 ;  /* 0x0000002d24247223 */ /* 0x000fe20000010027 */
[----:B------:R-:W-:Y:S02]  /*96d0*/  HADD2.F32 R45, -RZ, R48.H0_H0 ;  /* 0x20000030ff2d7230 */ /* 0x000fe40000004100 */
[----:B------:R-:W-:Y:S01]  /*96e0*/  FFMA.FTZ R35, R35, R154, R52 ;  /* 0x0000009a23237223 */ /* 0x000fe20000010034 */
[----:B------:R-:W-:Y:S01]  /*96f0*/  HADD2.F32 R46, -RZ, R38.H0_H0 ;  /* 0x20000026ff2e7230 */ /* 0x000fe20000004100 */
[----:B------:R-:W-:Y:S01]  /*9700*/  F2FP.F16.F32.PACK_AB R32, R32, R37 ;  /* 0x000000252020723e */ /* 0x000fe200000000ff */
[----:B------:R-:W-:Y:S02]  /*9710*/  HADD2.F32 R39, -RZ, R156.H0_H0 ;  /* 0x2000009cff277230 */ /* 0x000fe40000004100 */
[----:B------:R-:W-:Y:S01]  /*9720*/  HADD2.F32 R48, -RZ, R34.H0_H0 ;  /* 0x20000022ff307230 */ /* 0x000fe20000004100 */
[----:B------:R-:W-:Y:S01]  /*9730*/  F2FP.F16.F32.PACK_AB R36, R36, R35 ;  /* 0x000000232424723e */ /* 0x000fe200000000ff */
[----:B------:R-:W-:-:S02]  /*9740*/  HADD2.F32 R38, -RZ, R38.H1_H1 ;  /* 0x30000026ff267230 */ /* 0x000fc40000004100 */
[-C--:B------:R-:W-:Y:S01]  /*9750*/  FMUL.FTZ R55, R46, R39.reuse ;  /* 0x000000272e377220 */ /* 0x080fe20000410000 */
[----:B------:R-:W-:Y:S02]  /*9760*/  HADD2.F32 R34, -RZ, R34.H1_H1 ;  /* 0x30000022ff227230 */ /* 0x000fe40000004100 */
[----:B------:R-:W-:Y:S01]  /*9770*/  FMUL.FTZ R39, R48, R39 ;  /* 0x0000002730277220 */ /* 0x000fe20000410000 */
[----:B------:R-:W-:Y:S02]  /*9780*/  HADD2.F32 R47, -RZ, R47.H0_H0 ;  /* 0x2000002fff2f7230 */ /* 0x000fe40000004100 */
[----:B------:R-:W-:Y:S01]  /*9790*/  FMUL.FTZ R61, R38, R45 ;  /* 0x0000002d263d7220 */ /* 0x000fe20000410000 */
[----:B------:R-:W-:Y:S01]  /*97a0*/  FFMA.FTZ R48, R48, R155, -R55 ;  /* 0x0000009b30307223 */ /* 0x000fe20000010837 */
[----:B------:R-:W-:Y:S01]  /*97b0*/  FMUL.FTZ R45, R34, R45 ;  /* 0x0000002d222d7220 */ /* 0x000fe20000410000 */
[----:B------:R-:W-:Y:S01]  /*97c0*/  FFMA.FTZ R46, R46, R155, R39 ;  /* 0x0000009b2e2e7223 */ /* 0x000fe20000010027 */
[----:B------:R-:W-:Y:S01]  /*97d0*/  FFMA.FTZ R61, R34, R47, -R61 ;  /* 0x0000002f223d7223 */ /* 0x000fe2000001083d */
[----:B------:R-:W-:Y:S01]  /*97e0*/  F2FP.F16.F32.PACK_AB R39, R74, R49 ;  /* 0x000000314a27723e */ /* 0x000fe200000000ff */
[----:B------:R-:W-:Y:S01]  /*97f0*/  FFMA.FTZ R45, R38, R47, R45 ;  /* 0x0000002f262d7223 */ /* 0x000fe2000001002d */
[----:B------:R-:W-:-:S02]  /*9800*/  IMAD.MOV.U32 R37, RZ, RZ, R54 ;  /* 0x000000ffff257224 */ /* 0x000fc400078e0036 */
[----:B------:R-:W-:Y:S01]  /*9810*/  F2FP.F16.F32.PACK_AB R34, R61, R48 ;  /* 0x000000303d22723e */ /* 0x000fe200000000ff */
[----:B------:R-:W-:Y:S01]  /*9820*/  IMAD.MOV.U32 R35, RZ, RZ, R51 ;  /* 0x000000ffff237224 */ /* 0x000fe200078e0033 */
[----:B------:R-:W-:-:S07]  /*9830*/  F2FP.F16.F32.PACK_AB R38, R45, R46 ;  /* 0x0000002e2d26723e */ /* 0x000fce00000000ff */
.L_x_2578:
[----:B------:R-:W-:Y:S05]  /*9840*/  BSYNC B2 ;  /* 0x0000000000027941 */ /* 0x000fea0003800000 */
.L_x_2577:
[----:B0-----:R0:W-:Y:S04]  /*9850*/  STG.E.128 desc[UR60][R40.64], R32 ;  /* 0x0000002028007986 */ /* 0x0011e8000c101d3c */
[----:B--2---:R0:W-:Y:S02]  /*9860*/  @!P3 STG.E.128 desc[UR60][R42.64], R36 ;  /* 0x000000242a00b986 */ /* 0x0041e4000c101d3c */
.L_x_2576:
[----:B------:R-:W-:Y:S05]  /*9870*/  BSYNC B1 ;  /* 0x0000000000017941 */ /* 0x000fea0003800000 */
.L_x_2575:
[----:B------:R-:W-:-:S13]  /*9880*/  ISETP.NE.AND P3, PT, R9, RZ, PT ;  /* 0x000000ff0900720c */ /* 0x000fda0003f65270 */
[----:B------:R-:W-:Y:S05]  /*9890*/  @!P3 BRA `(.L_x_2529) ;  /* 0x0000000800ccb947 */ /* 0x000fea0003800000 */
[----:B0-----:R-:W2:Y:S01]  /*98a0*/  LDL R32, [R1+0x10] ;  /* 0x0000100001207983 */ /* 0x001ea20000100800 */
[----:B------:R-:W-:Y:S01]  /*98b0*/  SHF.R.U32.HI R35, RZ, 0x3, R194 ;  /* 0x00000003ff237819 */ /* 0x000fe200000116c2 */
[----:B------:R-:W-:Y:S01]  /*98c0*/  BSSY B1, `(.L_x_2579) ;  /* 0x000006e000017945 */ /* 0x000fe20003800000 */
[----:B--2---:R-:W-:-:S04]  /*98d0*/  LOP3.LUT P4, RZ, R32, 0x1, RZ, 0xc0, !PT ;  /* 0x0000000120ff7812 */ /* 0x004fc8000788c0ff */
[----:B------:R-:W-:Y:S02]  /*98e0*/  SEL R144, R120, R144, !P4 ;  /* 0x0000009078907207 */ /* 0x000fe40006000000 */
[----:B---34-:R-:W-:Y:S02]  /*98f0*/  IADD3 R41, P3, P4, R92, R124, R12 ;  /* 0x0000007c5c297210 */ /* 0x018fe40007c7e00c */
[----:B------:R-:W-:Y:S02]  /*9900*/  SHF.R.S32.HI R33, RZ, 0x1f, R144 ;  /* 0x0000001fff217819 */ /* 0x000fe40000011490 */
[----:B------:R-:W-:Y:S02]  /*9910*/  IADD3.X R42, R90, R44, R107, P3, P4 ;  /* 0x0000002c5a2a7210 */ /* 0x000fe40001fe846b */
[----:B------:R-:W-:Y:S02]  /*9920*/  LEA.HI R33, R33, R144, RZ, 0x4 ;  /* 0x0000009021217211 */ /* 0x000fe400078f20ff */
[----:B------:R-:W-:-:S02]  /*9930*/  ISETP.GE.AND P4, PT, R186, R117, PT ;  /* 0x00000075ba00720c */ /* 0x000fc40003f86270 */
[----:B------:R-:W-:Y:S02]  /*9940*/  LEA.HI.SX32 R33, R33, R110, 0x1c ;  /* 0x0000006e21217211 */ /* 0x000fe400078fe2ff */
[----:B------:R-:W-:Y:S02]  /*9950*/  LEA R40, P3, R41, R114, 0x1 ;  /* 0x0000007229287211 */ /* 0x000fe400078608ff */
[----:B------:R-:W-:Y:S01]  /*9960*/  SHF.R.S32.HI R32, RZ, 0x1f, R33 ;  /* 0x0000001fff207819 */ /* 0x000fe20000011421 */
[----:B------:R-:W-:Y:S01]  /*9970*/  IMAD.SHL.U32 R43, R33, 0x8, RZ ;  /* 0x00000008212b7824 */ /* 0x000fe200078e00ff */
[----:B------:R-:W-:Y:S02]  /*9980*/  LEA.HI.X R41, R41, R115, R42, 0x1, P3 ;  /* 0x0000007329297211 */ /* 0x000fe400018f0c2a */
[----:B------:R-:W-:Y:S02]  /*9990*/  LEA.HI R33, R32, R33, RZ, 0x3 ;  /* 0x0000002120217211 */ /* 0x000fe400078f18ff */
[----:B------:R-:W-:-:S03]  /*99a0*/  LOP3.LUT R32, R194, 0x38, R43, 0xf8, !PT ;  /* 0x00000038c2207812 */ /* 0x000fc600078ef82b */
[----:B------:R-:W-:Y:S01]  /*99b0*/  IMAD.SHL.U32 R34, R33, 0x400, RZ ;  /* 0x0000040021227824 */ /* 0x000fe200078e00ff */
[----:B------:R-:W-:-:S04]  /*99c0*/  LOP3.LUT R33, R32, R35, RZ, 0x3c, !PT ;  /* 0x0000002320217212 */ /* 0x000fc800078e3cff */
[----:B------:R-:W-:-:S04]  /*99d0*/  LOP3.LUT R34, R34, 0x7fffe000, RZ, 0xc0, !PT ;  /* 0x7fffe00022227812 */ /* 0x000fc800078ec0ff */
[----:B------:R-:W-:Y:S01]  /*99e0*/  IADD3 R35, R33, R34, R198 ;  /* 0x0000002221237210 */ /* 0x000fe20007ffe0c6 */
[----:B------:R-:W-:-:S04]  /*99f0*/  IMAD R33, R16, 0x6000, R135 ;  /* 0x0000600010217824 */ /* 0x000fc800078e0287 */
[----:B------:R-:W-:Y:S01]  /*9a00*/  IMAD R35, R16, 0x6000, R35 ;  /* 0x0000600010237824 */ /* 0x000fe200078e0223 */
[----:B------:R-:W-:-:S03]  /*9a10*/  LEA R33, R33, R2, 0x1 ;  /* 0x0000000221217211 */ /* 0x000fc600078e08ff */
[----:B------:R-:W-:-:S03]  /*9a20*/  IMAD R36, R35, 0x2, R2 ;  /* 0x0000000223247824 */ /* 0x000fc600078e0202 */
[----:B------:R-:W0:Y:S04]  /*9a30*/  LDS.128 R32, [R33+0x1c400] ;  /* 0x01c4000021207984 */ /* 0x000e280000000c00 */
[----:B------:R-:W2:Y:S01]  /*9a40*/  LDS.128 R36, [R36+0x1c400] ;  /* 0x01c4000024247984 */ /* 0x000ea20000000c00 */
[----:B------:R-:W-:Y:S05]  /*9a50*/  @P4 BRA `(.L_x_2580) ;  /* 0x0000000400504947 */ /* 0x000fea0003800000 */
[----:B------:R-:W-:Y:S01]  /*9a60*/  SHF.R.U32.HI R53, RZ, 0x10, R69 ;  /* 0x00000010ff357819 */ /* 0x000fe20000011645 */
[----:B--2---:R-:W-:Y:S01]  /*9a70*/  IMAD.MOV.U32 R48, RZ, RZ, R37 ;  /* 0x000000ffff307224 */ /* 0x004fe200078e0025 */
[----:B------:R-:W-:Y:S01]  /*9a80*/  SHF.R.U32.HI R51, RZ, 0x10, R57 ;  /* 0x00000010ff337819 */ /* 0x000fe20000011639 */
[----:B------:R-:W-:Y:S01]  /*9a90*/  IMAD.MOV.U32 R49, RZ, RZ, R39 ;  /* 0x000000ffff317224 */ /* 0x000fe200078e0027 */
[----:B------:R-:W-:Y:S01]  /*9aa0*/  SHF.R.U64 R42, R56, 0x10, R57 ;  /* 0x00000010382a7819 */ /* 0x000fe20000001239 */
[----:B------:R-:W-:Y:S01]  /*9ab0*/  HADD2.F32 R53, -RZ, R53.H0_H0 ;  /* 0x20000035ff357230 */ /* 0x000fe20000004100 */
[--C-:B------:R-:W-:Y:S01]  /*9ac0*/  SHF.R.U64 R47, R70, 0x10, R71.reuse ;  /* 0x00000010462f7819 */ /* 0x100fe20000001247 */
[--C-:B------:R-:W-:Y:S01]  /*9ad0*/  HADD2.F32 R39, -RZ, R48.reuse.H0_H0 ;  /* 0x20000030ff277230 */ /* 0x100fe20000004100 */
[----:B------:R-:W-:Y:S01]  /*9ae0*/  SHF.R.U32.HI R70, RZ, 0x10, R71 ;  /* 0x00000010ff467819 */ /* 0x000fe20000011647 */
[----:B------:R-:W-:Y:S01]  /*9af0*/  HADD2.F32 R50, -RZ, R48.H1_H1 ;  /* 0x30000030ff327230 */ /* 0x000fe20000004100 */
[----:B------:R-:W-:Y:S01]  /*9b00*/  SHF.R.U64 R45, R58, 0x10, R59 ;  /* 0x000000103a2d7819 */ /* 0x000fe2000000123b */
[----:B0-----:R-:W-:Y:S01]  /*9b10*/  IMAD.MOV.U32 R37, RZ, RZ, R35 ;  /* 0x000000ffff257224 */ /* 0x001fe200078e0023 */
[----:B------:R-:W-:Y:S01]  /*9b20*/  SHF.R.U32.HI R58, RZ, 0x10, R59 ;  /* 0x00000010ff3a7819 */ /* 0x000fe2000001163b */
[----:B------:R-:W-:-:S02]  /*9b30*/  HADD2.F32 R54, -RZ, R152.H1_H1 ;  /* 0x30000098ff367230 */ /* 0x000fc40000004100 */
[-C--:B------:R-:W-:Y:S01]  /*9b40*/  FMUL.FTZ R55, R50, R53.reuse ;  /* 0x0000003532377220 */ /* 0x080fe20000410000 */
[--C-:B------:R-:W-:Y:S01]  /*9b50*/  HADD2.F32 R48, -RZ, R33.reuse.H1_H1 ;  /* 0x30000021ff307230 */ /* 0x100fe20000004100 */
[----:B------:R-:W-:Y:S01]  /*9b60*/  SHF.R.U64 R46, R68, 0x10, R69 ;  /* 0x00000010442e7819 */ /* 0x000fe20000001245 */
[----:B------:R-:W-:Y:S02]  /*9b70*/  HADD2.F32 R35, -RZ, R33.H0_H0 ;  /* 0x20000021ff237230 */ /* 0x000fe40000004100 */
[-C--:B------:R-:W-:Y:S01]  /*9b80*/  FMUL.FTZ R56, R39, R54.reuse ;  /* 0x0000003627387220 */ /* 0x080fe20000410000 */
[----:B------:R-:W-:Y:S02]  /*9b90*/  HADD2.F32 R52, -RZ, R150.H1_H1 ;  /* 0x30000096ff347230 */ /* 0x000fe40000004100 */
[----:B------:R-:W-:Y:S01]  /*9ba0*/  FMUL.FTZ R53, R48, R53 ;  /* 0x0000003530357220 */ /* 0x000fe20000410000 */
[----:B------:R-:W-:Y:S02]  /*9bb0*/  HADD2.F32 R51, -RZ, R51.H0_H0 ;  /* 0x20000033ff337230 */ /* 0x000fe40000004100 */
[----:B------:R-:W-:Y:S01]  /*9bc0*/  FMUL.FTZ R54, R35, R54 ;  /* 0x0000003623367220 */ /* 0x000fe20000410000 */
[----:B------:R-:W-:-:S02]  /*9bd0*/  HADD2.F32 R70, -RZ, R70.H0_H0 ;  /* 0x20000046ff467230 */ /* 0x000fc40000004100 */
[-C--:B------:R-:W-:Y:S01]  /*9be0*/  FFMA.FTZ R33, R35, R52.reuse, -R56 ;  /* 0x0000003423217223 */ /* 0x080fe20000010838 */
[----:B------:R-:W-:Y:S02]  /*9bf0*/  HADD2.F32 R56, -RZ, R151.H1_H1 ;  /* 0x30000097ff387230 */ /* 0x000fe40000004100 */
[-C--:B------:R-:W-:Y:S01]  /*9c00*/  FFMA.FTZ R48, R48, R51.reuse, -R55 ;  /* 0x0000003330307223 */ /* 0x080fe20000010837 */
[----:B------:R-:W-:Y:S01]  /*9c10*/  FFMA.FTZ R50, R50, R51, R53 ;  /* 0x0000003332327223 */ /* 0x000fe20000010035 */
[----:B------:R-:W-:Y:S01]  /*9c20*/  FFMA.FTZ R35, R39, R52, R54 ;  /* 0x0000003427237223 */ /* 0x000fe20000010036 */
[--C-:B------:R-:W-:Y:S02]  /*9c30*/  HADD2.F32 R51, -RZ, R49.reuse.H0_H0 ;  /* 0x20000031ff337230 */ /* 0x100fe40000004100 */
[----:B------:R-:W-:Y:S01]  /*9c40*/  HADD2.F32 R49, -RZ, R49.H1_H1 ;  /* 0x30000031ff317230 */ /* 0x000fe20000004100 */
[----:B------:R-:W-:Y:S01]  /*9c50*/  F2FP.F16.F32.PACK_AB R33, R48, R33 ;  /* 0x000000213021723e */ /* 0x000fe200000000ff */
[----:B------:R-:W-:-:S02]  /*9c60*/  HADD2.F32 R39, -RZ, R37.H0_H0 ;  /* 0x20000025ff277230 */ /* 0x000fc40000004100 */
[----:B------:R-:W-:Y:S01]  /*9c70*/  FMUL.FTZ R60, R51, R56 ;  /* 0x00000038333c7220 */ /* 0x000fe20000410000 */
[----:B------:R-:W-:Y:S02]  /*9c80*/  HADD2.F32 R52, -RZ, R37.H1_H1 ;  /* 0x30000025ff347230 */ /* 0x000fe40000004100 */
[----:B------:R-:W-:Y:S01]  /*9c90*/  FMUL.FTZ R53, R49, R70 ;  /* 0x0000004631357220 */ /* 0x000fe20000410000 */
[----:B------:R-:W-:Y:S02]  /*9ca0*/  HADD2.F32 R54, -RZ, R149.H1_H1 ;  /* 0x30000095ff367230 */ /* 0x000fe40000004100 */
[----:B------:R-:W-:Y:S01]  /*9cb0*/  FMUL.FTZ R56, R39, R56 ;  /* 0x0000003827387220 */ /* 0x000fe20000410000 */
[----:B------:R-:W-:Y:S02]  /*9cc0*/  HADD2.F32 R58, -RZ, R58.H0_H0 ;  /* 0x2000003aff3a7230 */ /* 0x000fe40000004100 */
[----:B------:R-:W-:Y:S01]  /*9cd0*/  FMUL.FTZ R70, R52, R70 ;  /* 0x0000004634467220 */ /* 0x000fe20000410000 */
[----:B------:R-:W-:-:S02]  /*9ce0*/  HADD2.F32 R42, -RZ, R42.H0_H0 ;  /* 0x2000002aff2a7230 */ /* 0x000fc40000004100 */
[-C--:B------:R-:W-:Y:S01]  /*9cf0*/  FFMA.FTZ R37, R39, R54.reuse, -R60 ;  /* 0x0000003627257223 */ /* 0x080fe2000001083c */
[----:B------:R-:W-:Y:S01]  /*9d00*/  FFMA.FTZ R39, R51, R54, R56 ;  /* 0x0000003633277223 */ /* 0x000fe20000010038 */
[-C--:B------:R-:W-:Y:S01]  /*9d10*/  FFMA.FTZ R54, R49, R58.reuse, R70 ;  /* 0x0000003a31367223 */ /* 0x080fe20000010046 */
[----:B------:R-:W-:Y:S01]  /*9d20*/  FFMA.FTZ R52, R52, R58, -R53 ;  /* 0x0000003a34347223 */ /* 0x000fe20000010835 */
[--C-:B------:R-:W-:Y:S02]  /*9d30*/  HADD2.F32 R49, -RZ, R36.reuse.H0_H0 ;  /* 0x20000024ff317230 */ /* 0x100fe40000004100 */
[----:B------:R-:W-:Y:S01]  /*9d40*/  HADD2.F32 R51, -RZ, R36.H1_H1 ;  /* 0x30000024ff337230 */ /* 0x000fe20000004100 */
[----:B------:R-:W-:Y:S01]  /*9d50*/  F2FP.F16.F32.PACK_AB R39, R54, R39 ;  /* 0x000000273627723e */ /* 0x000fe200000000ff */
[----:B------:R-:W-:Y:S01]  /*9d60*/  HADD2.F32 R53, -RZ, R46.H0_H0 ;  /* 0x2000002eff357230 */ /* 0x000fe20000004100 */
[----:B------:R-:W-:Y:S01]  /*9d70*/  F2FP.F16.F32.PACK_AB R52, R52, R37 ;  /* 0x000000253434723e */ /* 0x000fe200000000ff */
[----:B------:R-:W-:Y:S01]  /*9d80*/  HADD2.F32 R36, -RZ, R32.H1_H1 ;  /* 0x30000020ff247230 */ /* 0x000fe20000004100 */
[----:B------:R-:W-:Y:S01]  /*9d90*/  F2FP.F16.F32.PACK_AB R37, R50, R35 ;  /* 0x000000233225723e */ /* 0x000fe200000000ff */
[----:B------:R-:W-:-:S02]  /*9da0*/  HADD2.F32 R152, -RZ, R152.H0_H0 ;  /* 0x20000098ff987230 */ /* 0x000fc40000004100 */
[-C--:B------:R-:W-:Y:S01]  /*9db0*/  FMUL.FTZ R57, R51, R53.reuse ;  /* 0x0000003533397220 */ /* 0x080fe20000410000 */
[----:B------:R-:W-:Y:S02]  /*9dc0*/  HADD2.F32 R46, -RZ, R32.H0_H0 ;  /* 0x20000020ff2e7230 */ /* 0x000fe40000004100 */
[C---:B------:R-:W-:Y:S01]  /*9dd0*/  FMUL.FTZ R56, R36.reuse, R53 ;  /* 0x0000003524387220 */ /* 0x040fe20000410000 */
[----:B------:R-:W-:Y:S02]  /*9de0*/  HADD2.F32 R149, -RZ, R149.H0_H0 ;  /* 0x20000095ff957230 */ /* 0x000fe40000004100 */
[----:B------:R-:W-:Y:S01]  /*9df0*/  FFMA.FTZ R57, R36, R42, -R57 ;  /* 0x0000002a24397223 */ /* 0x000fe20000010839 */
[----:B------:R-:W-:Y:S01]  /*9e00*/  FMUL.FTZ R55, R49, R152 ;  /* 0x0000009831377220 */ /* 0x000fe20000410000 */
[----:B------:R-:W-:Y:S01]  /*9e10*/  FFMA.FTZ R51, R51, R42, R56 ;  /* 0x0000002a33337223 */ /* 0x000fe20000010038 */
[----:B------:R-:W-:Y:S02]  /*9e20*/  HADD2.F32 R42, -RZ, R38.H0_H0 ;  /* 0x20000026ff2a7230 */ /* 0x000fe40000004100 */
[----:B------:R-:W-:Y:S01]  /*9e30*/  FMUL.FTZ R152, R46, R152 ;  /* 0x000000982e987220 */ /* 0x000fe20000410000 */
[----:B------:R-:W-:-:S02]  /*9e40*/  HADD2.F32 R151, -RZ, R151.H0_H0 ;  /* 0x20000097ff977230 */ /* 0x000fc40000004100 */
[-C--:B------:R-:W-:Y:S01]  /*9e50*/  FFMA.FTZ R32, R46, R149.reuse, -R55 ;  /* 0x000000952e207223 */ /* 0x080fe20000010837 */
        /* <DEDUP_REMOVED lines=12> */
[----:B------:R-:W-:Y:S01]  /*9f20*/  MOV R35, R52 ;  /* 0x0000003400237202 */ /* 0x000fe20000000f00 */
[-C--:B------:R-:W-:Y:S01]  /*9f30*/  FFMA.FTZ R53, R36, R49.reuse, -R53 ;  /* 0x0000003124357223 */ /* 0x080fe20000010835 */
[----:B------:R-:W-:Y:S01]  /*9f40*/  FFMA.FTZ R151, R42, R49, R151 ;  /* 0x000000312a977223 */ /* 0x000fe20000010097 */
[-C--:B------:R-:W-:Y:S01]  /*9f50*/  FFMA.FTZ R34, R34, R45.reuse, -R55 ;  /* 0x0000002d22227223 */ /* 0x080fe20000010837 */
[----:B------:R-:W-:Y:S01]  /*9f60*/  FFMA.FTZ R38, R38, R45, R47 ;  /* 0x0000002d26267223 */ /* 0x000fe2000001002f */
[----:B------:R-:W-:-:S03]  /*9f70*/  F2FP.F16.F32.PACK_AB R36, R51, R152 ;  /* 0x000000983324723e */ /* 0x000fc600000000ff */
[----:B------:R-:W-:Y:S02]  /*9f80*/  F2FP.F16.F32.PACK_AB R34, R34, R53 ;  /* 0x000000352222723e */ /* 0x000fe400000000ff */
[----:B------:R-:W-:-:S07]  /*9f90*/  F2FP.F16.F32.PACK_AB R38, R38, R151 ;  /* 0x000000972626723e */ /* 0x000fce00000000ff */
.L_x_2580:
[----:B------:R-:W-:Y:S05]  /*9fa0*/  BSYNC B1 ;  /* 0x0000000000017941 */ /* 0x000fea0003800000 */
.L_x_2579:
        /* <DEDUP_REMOVED lines=10> */
.L_x_2496:
[----:B------:R-:W2:Y:S02]  /*a050*/  LDL R32, [R1+0x14] ;  /* 0x0000140001207983 */ /* 0x000ea40000100800 */
[----:B--2---:R-:W-:-:S13]  /*a060*/  R2UR UR4, R32 ;  /* 0x00000000200472ca */ /* 0x004fda00000e0000 */
[----:B------:R-:W-:-:S06]  /*a070*/  UISETP.NE.AND UP0, UPT, UR4, 0x3, UPT ;  /* 0x000000030400788c */ /* 0x000fcc000bf05270 */
[----:B------:R-:W-:-:S13]  /*a080*/  PLOP3.LUT P2, PT, PT, PT, UP0, 0x80, 0x0 ;  /* 0x000000000000781c */ /* 0x000fda0003f4f008 */
[----:B------:R-:W-:Y:S05]  /*a090*/  @!P2 BRA `(.L_x_2581) ;  /* 0x000000000004a947 */ /* 0x000fea0003800000 */
[----:B------:R-:W-:Y:S01]  /*a0a0*/  BPT.TRAP 0x1 ;  /* 0x000000040000795c */ /* 0x000fe20000300000 */
.L_x_2581:
[----:B------:R-:W-:Y:S01]  /*a0b0*/  IMAD R3, R16, 0x8, R2 ;  /* 0x0000000810037824 */ /* 0x000fe200078e0202 */
[----:B------:R-:W-:Y:S01]  /*a0c0*/  SHF.L.U32 R0, R188, 0x1f, RZ ;  /* 0x0000001fbc007819 */ /* 0x000fe200000006ff */
[----:B------:R-:W-:Y:S01]  /*a0d0*/  IMAD R4, R24, -0x80, R25 ;  /* 0xffffff8018047824 */ /* 0x000fe200078e0219 */
[----:B------:R-:W-:Y:S02]  /*a0e0*/  BSSY B1, `(.L_x_2582) ;  /* 0x0000005000017945 */ /* 0x000fe40003800000 */
[----:B------:R-:W1:Y:S02]  /*a0f0*/  SYNCS.PHASECHK.TRANS64.TRYWAIT P4, [R3+URZ+0x34890], R0 ;  /* 0x03489000030075a7 */ /* 0x000e64000808017f */
[----:B------:R-:W-:-:S04]  /*a100*/  VIMNMX R4, R4, 0x80, PT ;  /* 0x0000008004047848 */ /* 0x000fc80003fe0100 */
[----:B------:R-:W-:Y:S01]  /*a110*/  ISETP.GE.AND P3, PT, R17, R4, PT ;  /* 0x000000041100720c */ /* 0x000fe20003f66270 */
[----:B-1----:R-:W-:-:S12]  /*a120*/  @!P4 BRA `(.L_x_2583) ;  /* 0x000001c000c0c947 */ /* 0x002fd80003800000 */
.L_x_2886:
[----:B------:R-:W-:Y:S05]  /*a130*/  BSYNC B1 ;  /* 0x0000000000017941 */ /* 0x000fea0003800000 */
.L_x_2582:
[----:B------:R-:W-:Y:S04]  /*a140*/  BSSY B1, `(.L_x_2584) ;  /* 0x0000014000017945 */ /* 0x000fe80003800000 */
[----:B------:R-:W-:Y:S05]  /*a150*/  @P3 BRA `(.L_x_2585) ;  /* 0x0000000000483947 */ /* 0x000fea0003800000 */
[----:B------:R-:W-:Y:S02]  /*a160*/  ISETP.NE.AND P4, PT, R11, RZ, PT ;  /* 0x000000ff0b00720c */ /* 0x000fe40003f85270 */
[----:B------:R-:W-:-:S11]  /*a170*/  ISETP.NE.AND P3, PT, R10, RZ, PT ;  /* 0x000000ff0a00720c */ /* 0x000fd60003f65270 */
[----:B0-----:R-:W0:Y:S04]  /*a180*/  @P4 LDS.128 R32, [R43] ;  /* 0x000000002b204984 */ /* 0x001e280000000c00 */
[----:B------:R-:W2:Y:S04]  /*a190*/  @P3 LDS.128 R36, [R42] ;  /* 0x000000002a243984 */ /* 0x000ea80000000c00 */
[----:B0-----:R-:W-:Y:S01]  /*a1a0*/  @P4 STG.E.128 desc[UR60][R44.64], R32 ;  /* 0x000000202c004986 */ /* 0x001fe2000c101d3c */
[----:B------:R-:W-:-:S03]  /*a1b0*/  ISETP.NE.AND P4, PT, R9, RZ, PT ;  /* 0x000000ff0900720c */ /* 0x000fc60003f85270 */
[----:B--2---:R-:W-:Y:S01]  /*a1c0*/  @P3 STG.E.128 desc[UR60][R44.64+0x40], R36 ;  /* 0x000040242c003986 */ /* 0x004fe2000c101d3c */
[----:B------:R-:W-:-:S09]  /*a1d0*/  ISETP.NE.AND P3, PT, R8, RZ, PT ;  /* 0x000000ff0800720c */ /* 0x000fd20003f65270 */
[----:B------:R-:W0:Y:S04]  /*a1e0*/  @P4 LDS.128 R32, [R43+0x4000] ;  /* 0x004000002b204984 */ /* 0x000e280000000c00 */
[----:B------:R-:W2:Y:S04]  /*a1f0*/  @P3 LDS.128 R36, [R42+0x4000] ;  /* 0x004000002a243984 */ /* 0x000ea80000000c00 */
[----:B0-----:R-:W-:Y:S01]  /*a200*/  @P4 STG.E.128 desc[UR60][R44.64+0x80], R32 ;  /* 0x000080202c004986 */ /* 0x001fe2000c101d3c */
[----:B------:R-:W-:-:S03]  /*a210*/  ISETP.NE.AND P4, PT, R6, RZ, PT ;  /* 0x000000ff0600720c */ /* 0x000fc60003f85270 */
[----:B--2---:R-:W-:Y:S01]  /*a220*/  @P3 STG.E.128 desc[UR60][R44.64+0xc0], R36 ;  /* 0x0000c0242c003986 */ /* 0x004fe2000c101d3c */
[----:B------:R-:W-:-:S09]  /*a230*/  ISETP.NE.AND P3, PT, R7, RZ, PT ;  /* 0x000000ff0700720c */ /* 0x000fd20003f65270 */
[----:B------:R-:W0:Y:S04]  /*a240*/  @P4 LDS.128 R36, [R42+0x8000] ;  /* 0x008000002a244984 */ /* 0x000e280000000c00 */
[----:B------:R-:W2:Y:S04]  /*a250*/  @P3 LDS.128 R32, [R43+0x8000] ;  /* 0x008000002b203984 */ /* 0x000ea80000000c00 */
[----:B0-----:R3:W-:Y:S04]  /*a260*/  @P4 STG.E.128 desc[UR60][R44.64+0x140], R36 ;  /* 0x000140242c004986 */ /* 0x0017e8000c101d3c */
[----:B--2---:R3:W-:Y:S02]  /*a270*/  @P3 STG.E.128 desc[UR60][R44.64+0x100], R32 ;  /* 0x000100202c003986 */ /* 0x0047e4000c101d3c */
.L_x_2585:
[----:B------:R-:W-:Y:S05]  /*a280*/  BSYNC B1 ;  /* 0x0000000000017941 */ /* 0x000fea0003800000 */
.L_x_2584:
[----:B------:R-:W-:-:S13]  /*a290*/  ISETP.GE.AND P3, PT, R214, R4, PT ;  /* 0x00000004d600720c */ /* 0x000fda0003f66270 */
[----:B------:R-:W-:Y:S05]  /*a2a0*/  @P3 BRA `(.L_x_2529) ;  /* 0x0000000000483947 */ /* 0x000fea0003800000 */
[----:B------:R-:W-:Y:S02]  /*a2b0*/  ISETP.NE.AND P4, PT, R11, RZ, PT ;  /* 0x000000ff0b00720c */ /* 0x000fe40003f85270 */
[----:B------:R-:W-:-:S11]  /*a2c0*/  ISETP.NE.AND P3, PT, R9, RZ, PT ;  /* 0x000000ff0900720c */ /* 0x000fd60003f65270 */
[----:B0--3--:R-:W0:Y:S04]  /*a2d0*/  @P4 LDS.128 R32, [R43+0x2000] ;  /* 0x002000002b204984 */ /* 0x009e280000000c00 */
[----:B------:R-:W2:Y:S04]  /*a2e0*/  @P3 LDS.128 R36, [R43+0x6000] ;  /* 0x006000002b243984 */ /* 0x000ea80000000c00 */
        /* <DEDUP_REMOVED lines=14> */
.L_x_2529:
[----:B------:R-:W-:Y:S05]  /*a3d0*/  BSYNC B0 ;  /* 0x0000000000007941 */ /* 0x000fea0003800000 */
.L_x_2495:
[----:B0-234-:R-:W0:Y:S01]  /*a3e0*/  S2R R32, SR_TID.X ;  /* 0x0000000000207919 */ /* 0x01de220000002100 */
[----:B------:R-:W-:Y:S01]  /*a3f0*/  @!PT LDS RZ, [RZ] ;  /* 0x00000000fffff984 */ /* 0x000fe20000000800 */
[----:B------:R-:W-:Y:S01]  /*a400*/  @!PT LDS RZ, [RZ] ;  /* 0x00000000fffff984 */ /* 0x000fe20000000800 */
[----:B------:R-:W-:Y:S01]  /*a410*/  @!PT LDS RZ, [RZ] ;  /* 0x00000000fffff984 */ /* 0x000fe20000000800 */
[----:B------:R-:W-:Y:S01]  /*a420*/  @!PT LDS RZ, [RZ] ;  /* 0x00000000fffff984 */ /* 0x000fe20000000800 */
[----:B------:R2:W-:Y:S06]  /*a430*/  MEMBAR.ALL.CTA ;  /* 0x0000000000007992 */ /* 0x0005ec0000008000 */
[----:B--2---:R-:W2:Y:S01]  /*a440*/  FENCE.VIEW.ASYNC.S ;  /* 0x00000000000073c6 */ /* 0x004ea20000000000 */
[----:B------:R-:W-:Y:S05]  /*a450*/  WARPSYNC.ALL ;  /* 0x0000000000007948 */ /* 0x000fea0003800000 */
[----:B------:R-:W-:Y:S01]  /*a460*/  BSSY B0, `(.L_x_2586) ;  /* 0x0000009000007945 */ /* 0x000fe20003800000 */
[----:B0-----:R-:W-:Y:S01]  /*a470*/  LOP3.LUT R32, R32, 0x7f, RZ, 0xc0, !PT ;  /* 0x0000007f20207812 */ /* 0x001fe200078ec0ff */
[----:B--2---:R0:W-:Y:S03]  /*a480*/  BAR.SYNC.DEFER_BLOCKING R148, 0x80 ;  /* 0x000200940000751d */ /* 0x0041e60000010000 */
[----:B------:R-:W-:-:S13]  /*a490*/  ISETP.NE.AND P3, PT, R32, RZ, PT ;  /* 0x000000ff2000720c */ /* 0x000fda0003f65270 */
[----:B------:R-:W-:-:S05]  /*a4a0*/  @!P3 VIADD R32, R3, 0x348a0 ;  /* 0x000348a00320b836 */ /* 0x000fca0000000000 */
[----:B------:R-:W-:-:S04]  /*a4b0*/  @!P3 PRMT R32, RZ, 0x654, R32 ;  /* 0x00000654ff20b816 */ /* 0x000fc80000000020 */
[----:B------:R0:W-:Y:S01]  /*a4c0*/  @!P3 SYNCS.ARRIVE.TRANS64.RED.A1T0 RZ, [R32+URZ], RZ ;  /* 0x000000ff20ffb9a7 */ /* 0x0001e2000810043f */
[----:B------:R-:W-:Y:S05]  /*a4d0*/  @!P2 BRA `(.L_x_2587) ;  /* 0x000000000004a947 */ /* 0x000fea0003800000 */
[----:B------:R-:W-:Y:S01]  /*a4e0*/  BPT.TRAP 0x1 ;  /* 0x000000040000795c */ /* 0x000fe20000300000 */
.L_x_2587:
[----:B------:R-:W-:Y:S05]  /*a4f0*/  BSYNC B0 ;  /* 0x0000000000007941 */ /* 0x000fea0003800000 */
.L_x_2586:
[----:B------:R-:W2:Y:S01]  /*a500*/  SYNCS.PHASECHK.TRANS64.TRYWAIT P4, [R3+URZ+0x348b0], R0 ;  /* 0x0348b000030075a7 */ /* 0x000ea2000808017f */
[----:B0-----:R-:W-:Y:S01]  /*a510*/  IMAD R32, R16, 0x4000, R27 ;  /* 0x0000400010207824 */ /* 0x001fe200078e021b */
[----:B------:R-:W-:Y:S01]  /*a520*/  ULDC.64 UR42, c[0x0][0x328] ;  /* 0x0000ca00002a7ab9 */ /* 0x000fe20000000a00 */
[----:B------:R-:W-:Y:S01]  /*a530*/  ULDC.64 UR40, c[0x0][0x318] ;  /* 0x0000c60000287ab9 */ /* 0x000fe20000000a00 */
[----:B------:R-:W-:Y:S01]  /*a540*/  BSSY B0, `(.L_x_2588) ;  /* 0x0000004000007945 */ /* 0x000fe20003800000 */
[----:B------:R-:W-:Y:S01]  /*a550*/  ISETP.GE.AND P2, PT, R17, R4, PT ;  /* 0x000000041100720c */ /* 0x000fe20003f46270 */
[----:B------:R-:W-:Y:S02]  /*a560*/  IMAD.IADD R34, R122, 0x1, R32 ;  /* 0x000000017a227824 */ /* 0x000fe400078e0220 */
[----:B--2---:R-:W-:Y:S10]  /*a570*/  @!P4 BRA `(.L_x_2589) ;  /* 0x000001bc00c0c947 */ /* 0x004ff40003800000 */
.L_x_2887:
[----:B------:R-:W-:Y:S05]  /*a580*/  BSYNC B0 ;  /* 0x0000000000007941 */ /* 0x000fea0003800000 */
.L_x_2588:
[----:B------:R-:W-:Y:S01]  /*a590*/  BSSY B0, `(.L_x_2590) ;  /* 0x000001a000007945 */ /* 0x000fe20003800000 */
[----:B01----:R-:W-:Y:S01]  /*a5a0*/  LEA R0, R32, R113, 0x1 ;  /* 0x0000007120007211 */ /* 0x003fe200078e08ff */
        /* <DEDUP_REMOVED lines=24> */
.L_x_2591:
[----:B------:R-:W-:Y:S05]  /*a730*/  BSYNC B0 ;  /* 0x0000000000007941 */ /* 0x000fea0003800000 */
.L_x_2590:
        /* <DEDUP_REMOVED lines=25> */
.L_x_2593:
[----:B------:R-:W-:Y:S05]  /*a8d0*/  BSYNC B0 ;  /* 0x0000000000007941 */ /* 0x000fea0003800000 */
.L_x_2592:
[----:B------:R-:W3:Y:S01]  /*a8e0*/  LDL R0, [R1+0x10] ;  /* 0x0000100001007983 */ /* 0x000ee20000100800 */
[----:B------:R-:W-:Y:S01]  /*a8f0*/  @!P3 VIADD R3, R3, 0x348c0 ;  /* 0x000348c00303b836 */ /* 0x000fe20000000000 */
[----:B------:R-:W-:Y:S01]  /*a900*/  PLOP3.LUT P2, PT, PT, PT, PT, 0x8, 0x0 ;  /* 0x000000000000781c */ /* 0x000fe20003f4e170 */
[----:B------:R-:W-:Y:S01]  /*a910*/  VIADD R16, R16, 0x1 ;  /* 0x0000000110107836 */ /* 0x000fe20000000000 */
[----:B------:R-:W-:Y:S01]  /*a920*/  @!PT LDS RZ, [RZ] ;  /* 0x00000000fffff984 */ /* 0x000fe20000000800 */
[----:B------:R-:W-:Y:S01]  /*a930*/  @!PT LDS RZ, [RZ] ;  /* 0x00000000fffff984 */ /* 0x000fe20000000800 */
[----:B------:R-:W-:Y:S01]  /*a940*/  @!PT LDS RZ, [RZ] ;  /* 0x00000000fffff984 */ /* 0x000fe20000000800 */
[----:B------:R-:W-:Y:S01]  /*a950*/  @!PT LDS RZ, [RZ] ;  /* 0x00000000fffff984 */ /* 0x000fe20000000800 */
[----:B------:R1:W-:Y:S06]  /*a960*/  MEMBAR.ALL.CTA ;  /* 0x0000000000007992 */ /* 0x0003ec0000008000 */
[----:B-1----:R-:W1:Y:S01]  /*a970*/  FENCE.VIEW.ASYNC.S ;  /* 0x00000000000073c6 */ /* 0x002e620000000000 */
[----:B------:R-:W-:Y:S01]  /*a980*/  @!P3 PRMT R3, RZ, 0x654, R3 ;  /* 0x00000654ff03b816 */ /* 0x000fe20000000003 */
[----:B-1----:R1:W-:Y:S06]  /*a990*/  BAR.SYNC.DEFER_BLOCKING R148, 0x80 ;  /* 0x000200940000751d */ /* 0x0023ec0000010000 */
[----:B------:R4:W-:Y:S01]  /*a9a0*/  @!P3 SYNCS.ARRIVE.TRANS64.RED.A1T0 RZ, [R3+URZ], RZ ;  /* 0x000000ff03ffb9a7 */ /* 0x0009e2000810043f */
[----:B------:R-:W-:-:S04]  /*a9b0*/  ISETP.NE.AND P3, PT, R16, 0x2, PT ;  /* 0x000000021000780c */ /* 0x000fc80003f65270 */
[----:B------:R-:W-:Y:S02]  /*a9c0*/  SEL R16, R16, RZ, P3 ;  /* 0x000000ff10107207 */ /* 0x000fe40001800000 */
[----:B----4-:R-:W-:-:S04]  /*a9d0*/  SEL R3, RZ, 0x1, P3 ;  /* 0x00000001ff037807 */ /* 0x010fc80001800000 */
[----:B------:R-:W-:Y:S02]  /*a9e0*/  LOP3.LUT R188, R188, R3, RZ, 0x3c, !PT ;  /* 0x00000003bcbc7212 */ /* 0x000fe400078e3cff */
[----:B---3--:R-:W-:-:S13]  /*a9f0*/  LOP3.LUT P4, RZ, R0, 0x2, RZ, 0xc0, !PT ;  /* 0x0000000200ff7812 */ /* 0x008fda000788c0ff */
[----:B-1----:R-:W-:Y:S05]  /*aa00*/  @P4 BRA `(.L_x_2594) ;  /* 0xffffff8000bc4947 */ /* 0x002fea000383ffff */
.L_x_2490:
[----:B------:R-:W1:Y:S01]  /*aa10*/  LDC R0, c[0x0][0x448] ;  /* 0x00011200ff007b82 */ /* 0x000e620000000800 */
[----:B------:R-:W-:Y:S01]  /*aa20*/  IADD3 R3, R200, 0x7f, RZ ;  /* 0x0000007fc8037810 */ /* 0x000fe20007ffe0ff */
[----:B------:R-:W-:Y:S01]  /*aa30*/  BSSY B0, `(.L_x_2595) ;  /* 0x0000010000007945 */ /* 0x000fe20003800000 */
[----:B------:R-:W-:Y:S01]  /*aa40*/  IMAD.MOV.U32 R88, RZ, RZ, RZ ;  /* 0x000000ffff587224 */ /* 0x000fe200078e00ff */
[----:B-1----:R-:W-:-:S13]  /*aa50*/  ISETP.NE.AND P0, PT, R0, 0x1, PT ;  /* 0x000000010000780c */ /* 0x002fda0003f05270 */
[----:B------:R-:W1:Y:S08]  /*aa60*/  @P0 LDC R0, c[0x0][0x44c] ;  /* 0x00011300ff000b82 */ /* 0x000e700000000800 */
[----:B------:R-:W3:Y:S01]  /*aa70*/  @P0 LDC R5, c[0x0][0x450] ;  /* 0x00011400ff050b82 */ /* 0x000ee20000000800 */
[----:B-1----:R-:W-:-:S05]  /*aa80*/  @P0 IMAD.HI.U32 R0, R3, R0, RZ ;  /* 0x0000000003000227 */ /* 0x002fca00078e00ff */
[----:B---3--:R-:W-:-:S05]  /*aa90*/  @P0 SHF.R.U32.HI R3, RZ, R5, R0 ;  /* 0x00000005ff030219 */ /* 0x008fca0000011600 */
[----:B------:R-:W-:-:S05]  /*aaa0*/  IMAD.IADD R3, R146, 0x1, R3 ;  /* 0x0000000192037824 */ /* 0x000fca00078e0203 */
[----:B------:R-:W-:-:S04]  /*aab0*/  SHF.R.S32.HI R0, RZ, 0x1f, R3 ;  /* 0x0000001fff007819 */ /* 0x000fc80000011403 */
[----:B------:R-:W-:-:S04]  /*aac0*/  LEA.HI R0, R0, R3, RZ, 0x7 ;  /* 0x0000000300007211 */ /* 0x000fc800078f38ff */
[----:B------:R-:W-:-:S04]  /*aad0*/  SHF.R.S32.HI R0, RZ, 0x7, R0 ;  /* 0x00000007ff007819 */ /* 0x000fc80000011400 */
[----:B------:R-:W-:-:S04]  /*aae0*/  VIMNMX R147, R147, R0, PT ;  /* 0x0000000093937248 */ /* 0x000fc80003fe0100 */
[----:B------:R-:W-:Y:S01]  /*aaf0*/  ISETP.GE.AND P0, PT, R147, 0x1, PT ;  /* 0x000000019300780c */ /* 0x000fe20003f06270 */
[----:B------:R-:W-:-:S12]  /*ab00*/  @P2 BRA `(.L_x_2596) ;  /* 0x0000000000082947 */ /* 0x000fd80003800000 */
[----:B------:R-:W1:Y:S02]  /*ab10*/  FENCE.VIEW.ASYNC.G ;  /* 0x00000000000073c6 */ /* 0x000e640000000100 */
[----:B-1----:R-:W-:Y:S06]  /*ab20*/  BAR.ARV 0xc, 0x180 ;  /* 0x0306000000007b1d */ /* 0x002fec0000002000 */
.L_x_2596:
[----:B------:R-:W-:Y:S05]  /*ab30*/  BSYNC B0 ;  /* 0x0000000000007941 */ /* 0x000fea0003800000 */
.L_x_2595:
[----:B------:R-:W-:Y:S04]  /*ab40*/  BSSY B0, `(.L_x_2597) ;  /* 0x000001f000007945 */ /* 0x000fe80003800000 */
[----:B------:R-:W-:Y:S05]  /*ab50*/  @!P0 BRA `(.L_x_2598) ;  /* 0x0000000000748947 */ /* 0x000fea0003800000 */
[----:B------:R-:W-:Y:S01]  /*ab60*/  ISETP.NE.AND P0, PT, R209, RZ, PT ;  /* 0x000000ffd100720c */ /* 0x000fe20003f05270 */
[----:B------:R-:W-:-:S03]  /*ab70*/  ULDC UR4, c[0x0][0x9f0] ;  /* 0x00027c0000047ab9 */ /* 0x000fc60000000800 */
[----:B------:R-:W-:-:S04]  /*ab80*/  SEL R9, R209, UR4, P0 ;  /* 0x00000004d1097c07 */ /* 0x000fc80008000000 */
[-C--:B------:R-:W-:Y:S02]  /*ab90*/  IABS R6, R9.reuse ;  /* 0x0000000900067213 */ /* 0x080fe40000000000 */
[----:B------:R-:W-:Y:S02]  /*aba0*/  IADD3 R0, R9, -0x1, R147 ;  /* 0xffffffff09007810 */ /* 0x000fe40007ffe093 */
[----:B------:R-:W1:Y:S01]  /*abb0*/  I2F.RP R3, R6 ;  /* 0x0000000600037306 */ /* 0x000e620000209400 */
[-C--:B------:R-:W-:Y:S02]  /*abc0*/  IABS R10, R9.reuse ;  /* 0x00000009000a7213 */ /* 0x080fe40000000000 */
[----:B------:R-:W-:Y:S02]  /*abd0*/  IABS R8, R0 ;  /* 0x0000000000087213 */ /* 0x000fe40000000000 */
[----:B------:R-:W-:-:S04]  /*abe0*/  LOP3.LUT R0, R0, R9, RZ, 0x3c, !PT ;  /* 0x0000000900007212 */ /* 0x000fc800078e3cff */
[----:B------:R-:W-:Y:S01]  /*abf0*/  ISETP.GE.AND P2, PT, R0, RZ, PT ;  /* 0x000000ff0000720c */ /* 0x000fe20003f46270 */
[----:B-1----:R-:W1:Y:S02]  /*ac00*/  MUFU.RCP R3, R3 ;  /* 0x0000000300037308 */ /* 0x002e640000001000 */
[----:B-1----:R-:W-:Y:S01]  /*ac10*/  VIADD R4, R3, 0xffffffe ;  /* 0x0ffffffe03047836 */ /* 0x002fe20000000000 */
[----:B------:R-:W-:-:S05]  /*ac20*/  IADD3 R3, RZ, -R10, RZ ;  /* 0x8000000aff037210 */ /* 0x000fca0007ffe0ff */
[----:B------:R1:W3:Y:S02]  /*ac30*/  F2I.FTZ.U32.TRUNC.NTZ R5, R4 ;  /* 0x0000000400057305 */ /* 0x0002e4000021f000 */
[----:B-1----:R-:W-:Y:S02]  /*ac40*/  IMAD.MOV.U32 R4, RZ, RZ, RZ ;  /* 0x000000ffff047224 */ /* 0x002fe400078e00ff */
[----:B---3--:R-:W-:-:S04]  /*ac50*/  IMAD.MOV R7, RZ, RZ, -R5 ;  /* 0x000000ffff077224 */ /* 0x008fc800078e0a05 */
        /* <DEDUP_REMOVED lines=9> */
[----:B------:R-:W-:-:S05]  /*acf0*/  @P0 VIADD R5, R5, 0x1 ;  /* 0x0000000105050836 */ /* 0x000fca0000000000 */
[----:B------:R-:W-:Y:S02]  /*ad00*/  @!P2 IADD3 R5, -R5, RZ, RZ ;  /* 0x000000ff0505a210 */ /* 0x000fe40007ffe1ff */
[----:B------:R-:W-:-:S05]  /*ad10*/  @!P1 LOP3.LUT R5, RZ, R9, RZ, 0x33, !PT ;  /* 0x00000009ff059212 */ /* 0x000fca00078e33ff */
[----:B------:R-:W-:-:S07]  /*ad20*/  IMAD.MOV.U32 R88, RZ, RZ, R5 ;  /* 0x000000ffff587224 */ /* 0x000fce00078e0005 */
.L_x_2598:
[----:B------:R-:W-:Y:S05]  /*ad30*/  BSYNC B0 ;  /* 0x0000000000007941 */ /* 0x000fea0003800000 */
.L_x_2597:
        /* <DEDUP_REMOVED lines=27> */
[----:B0-----:R-:W-:Y:S02]  /*aef0*/  CS2R R42, SRZ ;  /* 0x00000000002a7805 */ /* 0x001fe4000001ff00 */
[----:B--2---:R-:W-:Y:S02]  /*af00*/  CS2R R40, SRZ ;  /* 0x0000000000287805 */ /* 0x004fe4000001ff00 */
        /* <DEDUP_REMOVED lines=9> */
[----:B------:R-:W2:Y:S01]  /*afa0*/  LDL R3, [R1+0x84] ;  /* 0x0000840001037983 */ /* 0x000ea20000100800 */
[----:B------:R-:W0:Y:S02]  /*afb0*/  S2R R4, SR_TID.X ;  /* 0x0000000000047919 */ /* 0x000e240000002100 */
[----:B0-----:R-:W-:-:S05]  /*afc0*/  VIADD R4, R4, 0xffffff80 ;  /* 0xffffff8004047836 */ /* 0x001fca0000000000 */
[----:B------:R-:W-:-:S04]  /*afd0*/  SHF.R.S32.HI R0, RZ, 0x1f, R4 ;  /* 0x0000001fff007819 */ /* 0x000fc80000011404 */
[----:B------:R-:W-:-:S04]  /*afe0*/  LEA.HI R0, R0, R4, RZ, 0x7 ;  /* 0x0000000400007211 */ /* 0x000fc800078f38ff */
[----:B------:R-:W-:-:S06]  /*aff0*/  SHF.R.S32.HI R0, RZ, 0x7, R0 ;  /* 0x00000007ff007819 */ /* 0x000fcc0000011400 */
[----:B------:R-:W0:Y:S01]  /*b000*/  SHFL.IDX PT, R0, R0, RZ, 0x1f ;  /* 0x00001fff00007589 */ /* 0x000e2200000e0000 */
[----:B--2---:R-:W-:Y:S02]  /*b010*/  R2UR UR4, R3 ;  /* 0x00000000030472ca */ /* 0x004fe400000e0000 */
[----:B0-----:R-:W-:-:S04]  /*b020*/  LEA.HI R3, R0, R0, RZ, 0x1 ;  /* 0x0000000000037211 */ /* 0x001fc800078f08ff */
[----:B------:R-:W-:-:S05]  /*b030*/  LOP3.LUT R3, R3, 0x1e, RZ, 0xc0, !PT ;  /* 0x0000001e03037812 */ /* 0x000fca00078ec0ff */
[----:B------:R-:W-:Y:S02]  /*b040*/  IMAD.IADD R3, R0, 0x1, -R3 ;  /* 0x0000000100037824 */ /* 0x000fe400078e0a03 */
[----:B------:R-:W-:-:S05]  /*b050*/  IMAD.U32 R0, RZ, RZ, UR4 ;  /* 0x00000004ff007e24 */ /* 0x000fca000f8e00ff */
[----:B------:R-:W-:Y:S02]  /*b060*/  LOP3.LUT P0, RZ, R0, 0x3ff, RZ, 0xc0, !PT ;  /* 0x000003ff00ff7812 */ /* 0x000fe4000780c0ff */
[----:B------:R-:W-:-:S04]  /*b070*/  LEA R3, R3, UR4, 0xd ;  /* 0x0000000403037c11 */ /* 0x000fc8000f8e68ff */
[----:B------:R-:W-:Y:S02]  /*b080*/  SHF.R.U32.HI R3, RZ, 0x4, R3 ;  /* 0x00000004ff037819 */ /* 0x000fe40000011603 */
[----:B------:R-:W-:Y:S02]  /*b090*/  P2R R24, PR, RZ, 0x1 ;  /* 0x00000001ff187803 */ /* 0x000fe40000000000 */
[----:B------:R-:W-:-:S03]  /*b0a0*/  LOP3.LUT R68, R3, 0x3fff, RZ, 0xc0, !PT ;  /* 0x00003fff03447812 */ /* 0x000fc600078ec0ff */
[----:B------:R-:W-:Y:S05]  /*b0b0*/  @!P0 BRA `(.L_x_2600) ;  /* 0x0000000000408947 */ /* 0x000fea0003800000 */
[----:B------:R-:W-:Y:S01]  /*b0c0*/  MOV R0, 0x0 ;  /* 0x0000000000007802 */ /* 0x000fe20000000f00 */
[----:B------:R-:W-:Y:S01]  /*b0d0*/  ULDC.64 UR4, c[0x4][0x118] ;  /* 0x0100460000047ab9 */ /* 0x000fe20000000a00 */
[----:B------:R-:W-:Y:S01]  /*b0e0*/  ULDC.64 UR6, c[0x4][0x120] ;  /* 0x0100480000067ab9 */ /* 0x000fe20000000a00 */
[----:B------:R-:W-:Y:S01]  /*b0f0*/  MOV R4, UR4 ;  /* 0x0000000400047c02 */ /* 0x000fe20008000f00 */
[----:B------:R0:W1:Y:S01]  /*b100*/  LDC.64 R14, c[0x4][R0] ;  /* 0x01000000000e7b82 */ /* 0x0000620000000a00 */
[----:B------:R-:W-:Y:S01]  /*b110*/  IMAD.U32 R5, RZ, RZ, UR5 ;  /* 0x00000005ff057e24 */ /* 0x000fe2000f8e00ff */
[----:B------:R-:W-:Y:S01]  /*b120*/  ULDC.64 UR4, c[0x4][0x98] ;  /* 0x0100260000047ab9 */ /* 0x000fe20000000a00 */
[----:B------:R-:W-:Y:S01]  /*b130*/  IMAD.U32 R6, RZ, RZ, UR6 ;  /* 0x00000006ff067e24 */ /* 0x000fe2000f8e00ff */
[----:B------:R-:W-:Y:S01]  /*b140*/  MOV R11, UR5 ;  /* 0x00000005000b7c02 */ /* 0x000fe20008000f00 */
[----:B------:R-:W-:Y:S02]  /*b150*/  IMAD.U32 R7, RZ, RZ, UR7 ;  /* 0x00000007ff077e24 */ /* 0x000fe4000f8e00ff */
[----:B------:R-:W-:-:S02]  /*b160*/  IMAD.U32 R10, RZ, RZ, UR4 ;  /* 0x00000004ff0a7e24 */ /* 0x000fc4000f8e00ff */
[----:B------:R-:W-:Y:S02]  /*b170*/  IMAD.MOV.U32 R8, RZ, RZ, 0x70 ;  /* 0x00000070ff087424 */ /* 0x000fe400078e00ff */
[----:B------:R-:W-:Y:S02]  /*b180*/  IMAD.MOV.U32 R12, RZ, RZ, 0x1 ;  /* 0x00000001ff0c7424 */ /* 0x000fe400078e00ff */
[----:B0-----:R-:W-:-:S07]  /*b190*/  IMAD.MOV.U32 R13, RZ, RZ, RZ ;  /* 0x000000ffff0d7224 */ /* 0x001fce00078e00ff */
[----:B------:R-:W-:-:S07]  /*b1a0*/  LEPC R20, `(.L_x_2600) ;  /* 0x000000001014794e */ /* 0x000fce0000000000 */
[----:B-1---5:R-:W-:Y:S05]  /*b1b0*/  CALL.ABS.NOINC R14 ;  /* 0x000000000e007343 */ /* 0x022fea0003c00000 */
.L_x_2600:
        /* <DEDUP_REMOVED lines=12> */
.L_x_2604:
[----:B-1----:R1:W2:Y:S02]  /*b280*/  SYNCS.PHASECHK.TRANS64.TRYWAIT P0, [R2+URZ+0x34800], R3 ;  /* 0x03480003020075a7 */ /* 0x0022a4000800017f */
[----:B--2---:R-:W-:Y:S05]  /*b290*/  @!P0 NANOSLEEP.SYNCS 0x989680 ;  /* 0x009896800000895d */ /* 0x004fea0003900000 */
[----:B------:R-:W2:Y:S02]  /*b2a0*/  @!P0 SYNCS.PHASECHK.TRANS64 P0, [R2+URZ+0x34800], R3 ;  /* 0x03480003020085a7 */ /* 0x000ea4000800007f */
[----:B--2---:R-:W-:Y:S05]  /*b2b0*/  @!P0 BRA `(.L_x_2604) ;  /* 0xfffffffc00f08947 */ /* 0x004fea000383ffff */
.L_x_2603:
[----:B------:R-:W-:Y:S05]  /*b2c0*/  BSYNC B0 ;  /* 0x0000000000007941 */ /* 0x000fea0003800000 */
.L_x_2602:
[----:B------:R-:W-:Y:S05]  /*b2d0*/  BRA `(.L_x_2605) ;  /* 0x0000006c00247947 */ /* 0x000fea0003800000 */
.L_x_2601:
[----:B------:R-:W-:Y:S01]  /*b2e0*/  ISETP.NE.AND P0, PT, R24, RZ, PT ;  /* 0x000000ff1800720c */ /* 0x000fe20003f05270 */
[----:B------:R-:W-:Y:S01]  /*b2f0*/  ULDC.64 UR4, c[0x0][0x3f8] ;  /* 0x0000fe0000047ab9 */ /* 0x000fe20000000a00 */
[----:B-----5:R-:W-:Y:S01]  /*b300*/  SHF.R.S32.HI R0, RZ, 0x1f, R141 ;  /* 0x0000001fff007819 */ /* 0x020fe2000001148d */
[----:B------:R-:W-:Y:S01]  /*b310*/  ULDC.64 UR6, c[0x0][0x408] ;  /* 0x0001020000067ab9 */ /* 0x000fe20000000a00 */
[----:B------:R-:W-:-:S04]  /*b320*/  IMAD.WIDE.U32 R24, R141, UR4, RZ ;  /* 0x000000048d187c25 */ /* 0x000fc8000f8e00ff */
[C---:B------:R-:W-:Y:S02]  /*b330*/  IMAD R4, R0.reuse, UR4, RZ ;  /* 0x0000000400047c24 */ /* 0x040fe4000f8e02ff */
[----:B------:R-:W-:Y:S02]  /*b340*/  IMAD R0, R0, UR6, RZ ;  /* 0x0000000600007c24 */ /* 0x000fe4000f8e02ff */
[C---:B------:R-:W-:Y:S02]  /*b350*/  IMAD R29, R141.reuse, UR5, R4 ;  /* 0x000000058d1d7c24 */ /* 0x040fe4000f8e0204 */
[C---:B------:R-:W-:Y:S02]  /*b360*/  IMAD R31, R141.reuse, UR7, R0 ;  /* 0x000000078d1f7c24 */ /* 0x040fe4000f8e0200 */
[----:B------:R-:W-:Y:S01]  /*b370*/  IMAD.WIDE.U32 R26, R141, UR6, RZ ;  /* 0x000000068d1a7c25 */ /* 0x000fe2000f8e00ff */
[----:B------:R-:W-:-:S03]  /*b380*/  IADD3 R29, R29, R25, RZ ;  /* 0x000000191d1d7210 */ /* 0x000fc60007ffe0ff */
        /* <DEDUP_REMOVED lines=11> */
[----:B------:R-:W-:Y:S01]  /*b440*/  MOV R13, RZ ;  /* 0x000000ff000d7202 */ /* 0x000fe20000000f00 */
[----:B------:R-:W-:-:S02]  /*b450*/  IMAD.U32 R10, RZ, RZ, UR4 ;  /* 0x00000004ff0a7e24 */ /* 0x000fc4000f8e00ff */
[----:B------:R-:W-:Y:S02]  /*b460*/  IMAD.U32 R11, RZ, RZ, UR5 ;  /* 0x00000005ff0b7e24 */ /* 0x000fe4000f8e00ff */
[----:B------:R-:W-:Y:S02]  /*b470*/  IMAD.MOV.U32 R8, RZ, RZ, 0x70 ;  /* 0x00000070ff087424 */ /* 0x000fe400078e00ff */
[----:B------:R-:W-:-:S07]  /*b480*/  IMAD.MOV.U32 R12, RZ, RZ, 0x1 ;  /* 0x00000001ff0c7424 */ /* 0x000fce00078e00ff */
[----:B------:R-:W-:-:S07]  /*b490*/  LEPC R20, `(.L_x_2606) ;  /* 0x000000001014794e */ /* 0x000fce0000000000 */
[----:B0-----:R-:W-:Y:S05]  /*b4a0*/  CALL.ABS.NOINC R14 ;  /* 0x000000000e007343 */ /* 0x001fea0003c00000 */
.L_x_2606:
        /* <DEDUP_REMOVED lines=9> */
[----:B------:R-:W-:Y:S01]  /*b540*/  MOV R6, R26 ;  /* 0x0000001a00067202 */ /* 0x000fe20000000f00 */
[----:B------:R-:W-:Y:S01]  /*b550*/  IMAD.MOV.U32 R4, RZ, RZ, R24 ;  /* 0x000000ffff047224 */ /* 0x000fe200078e0018 */
[----:B------:R-:W-:Y:S01]  /*b560*/  SHF.R.S32.HI R73, RZ, 0x1f, R190 ;  /* 0x0000001fff497819 */ /* 0x000fe200000114be */
[----:B------:R-:W-:Y:S01]  /*b570*/  IMAD.MOV.U32 R7, RZ, RZ, R31 ;  /* 0x000000ffff077224 */ /* 0x000fe200078e001f */
[----:B------:R-:W-:Y:S02]  /*b580*/  SHF.R.S32.HI R72, RZ, 0x1f, R189 ;  /* 0x0000001fff487819 */ /* 0x000fe400000114bd */
        /* <DEDUP_REMOVED lines=23> */
[----:B------:R0:W1:Y:S04]  /*b700*/  SHFL.IDX PT, R7, R0, RZ, 0x1c1f ;  /* 0x001c1fff00077589 */ /* 0x00006800000e0000 */
[----:B------:R0:W2:Y:S04]  /*b710*/  SHFL.IDX PT, R6, R65, RZ, 0x1c1f ;  /* 0x001c1fff41067589 */ /* 0x0000a800000e0000 */
[----:B------:R0:W3:Y:S04]  /*b720*/  SHFL.IDX PT, R9, R63, RZ, 0x1c1f ;  /* 0x001c1fff3f097589 */ /* 0x0000e800000e0000 */
[----:B------:R0:W4:Y:S02]  /*b730*/  SHFL.IDX PT, R8, R3, RZ, 0x1c1f ;  /* 0x001c1fff03087589 */ /* 0x00012400000e0000 */
.L_x_2893:
        /* <DEDUP_REMOVED lines=16> */
[----:B------:R-:W3:Y:S01]  /*b840*/  LDL R5, [R1+0x40] ;  /* 0x0000400001057983 */ /* 0x000ee20000100800 */
[----:B------:R-:W-:Y:S01]  /*b850*/  ULDC UR4, c[0x0][0x3f4] ;  /* 0x0000fd0000047ab9 */ /* 0x000fe20000000800 */
[----:B------:R-:W-:Y:S02]  /*b860*/  CS2R R60, SRZ ;  /* 0x00000000003c7805 */ /* 0x000fe4000001ff00 */
[----:B------:R-:W-:Y:S02]  /*b870*/  ISETP.GE.AND P3, PT, R190, UR4, PT ;  /* 0x00000004be007c0c */ /* 0x000fe4000bf66270 */
[----:B------:R-:W-:Y:S02]  /*b880*/  CS2R R58, SRZ ;  /* 0x00000000003a7805 */ /* 0x000fe4000001ff00 */
[----:B------:R-:W-:Y:S02]  /*b890*/  ISETP.GE.AND P2, PT, R189, UR4, PT ;  /* 0x00000004bd007c0c */ /* 0x000fe4000bf46270 */
[----:B------:R-:W-:-:S02]  /*b8a0*/  ISETP.GE.AND P1, PT, R192, UR4, PT ;  /* 0x00000004c0007c0c */ /* 0x000fc4000bf26270 */
[----:B------:R-:W-:Y:S02]  /*b8b0*/  ISETP.GE.AND P0, PT, R191, UR4, PT ;  /* 0x00000004bf007c0c */ /* 0x000fe4000bf06270 */
[----:B------:R-:W-:-:S03]  /*b8c0*/  ISETP.GE.AND P4, PT, R22, UR4, PT ;  /* 0x0000000416007c0c */ /* 0x000fc6000bf86270 */
[C---:B------:R-:W-:Y:S01]  /*b8d0*/  @!P3 IMAD.SHL.U32 R27, R190.reuse, 0x2, RZ ;  /* 0x00000002be1bb824 */ /* 0x040fe200078e00ff */
[----:B------:R-:W-:-:S03]  /*b8e0*/  @!P3 SHF.L.U64.HI R4, R190, 0x1, R73 ;  /* 0x00000001be04b819 */ /* 0x000fc60000010249 */
[----:B------:R-:W-:Y:S02]  /*b8f0*/  @!P2 SHF.L.U32 R21, R189, 0x1, RZ ;  /* 0x00000001bd15a819 */ /* 0x000fe400000006ff */
[----:B------:R-:W-:Y:S01]  /*b900*/  @!P1 IMAD.SHL.U32 R13, R192, 0x2, RZ ;  /* 0x00000002c00d9824 */ /* 0x000fe200078e00ff */
[-C--:B--2---:R-:W-:Y:S01]  /*b910*/  @!P3 IADD3 R28, P6, R6, R27.reuse, RZ ;  /* 0x0000001b061cb210 */ /* 0x084fe20007fde0ff */
[----:B------:R-:W-:Y:S01]  /*b920*/  @!P0 IMAD.SHL.U32 R35, R191, 0x2, RZ ;  /* 0x00000002bf238824 */ /* 0x000fe200078e00ff */
[----:B------:R-:W-:Y:S01]  /*b930*/  @!P2 SHF.L.U64.HI R10, R189, 0x1, R72 ;  /* 0x00000001bd0aa819 */ /* 0x000fe20000010248 */
[----:B-1----:R-:W-:Y:S01]  /*b940*/  @!P4 IMAD.WIDE R32, R22, 0x2, R6 ;  /* 0x000000021620c825 */ /* 0x002fe200078e0206 */
[----:B----4-:R-:W-:Y:S02]  /*b950*/  @!P3 IADD3 R26, P5, R8, R27, RZ ;  /* 0x0000001b081ab210 */ /* 0x010fe40007fbe0ff */
[----:B------:R-:W-:Y:S01]  /*b960*/  @!P0 SHF.L.U64.HI R36, R191, 0x1, R237 ;  /* 0x00000001bf248819 */ /* 0x000fe200000102ed */
[--C-:B------:R-:W-:Y:S01]  /*b970*/  @!P3 IMAD.X R29, R7, 0x1, R4.reuse, P6 ;  /* 0x00000001071db824 */ /* 0x100fe200030e0604 */
[-C--:B------:R-:W-:Y:S01]  /*b980*/  @!P2 IADD3 R24, P6, R6, R21.reuse, RZ ;  /* 0x000000150618a210 */ /* 0x080fe20007fde0ff */
[----:B---3--:R-:W-:Y:S01]  /*b990*/  @!P3 IMAD.X R27, R9, 0x1, R4, P5 ;  /* 0x00000001091bb824 */ /* 0x008fe200028e0604 */
[----:B------:R-:W-:Y:S01]  /*b9a0*/  @!P2 IADD3 R20, P5, R8, R21, RZ ;  /* 0x000000150814a210 */ /* 0x000fe20007fbe0ff */
[----:B------:R1:W5:Y:S02]  /*b9b0*/  @!P4 LD.E.64 R60, desc[UR60][R32.64] ;  /* 0x0000003c203cc980 */ /* 0x000364000c101b00 */
[----:B------:R-:W-:Y:S01]  /*b9c0*/  @!P2 IMAD.X R25, R7, 0x1, R10, P6 ;  /* 0x000000010719a824 */ /* 0x000fe200030e060a */
[----:B------:R-:W-:-:S02]  /*b9d0*/  @!P1 IADD3 R14, P6, R6, R13, RZ ;  /* 0x0000000d060e9210 */ /* 0x000fc40007fde0ff */
[----:B------:R-:W-:Y:S02]  /*b9e0*/  @!P2 IADD3.X R21, R9, R10, RZ, P5, !PT ;  /* 0x0000000a0915a210 */ /* 0x000fe40002ffe4ff */
[----:B------:R-:W-:Y:S02]  /*b9f0*/  ISETP.GE.AND P5, PT, R193, UR4, PT ;  /* 0x00000004c1007c0c */ /* 0x000fe4000bfa6270 */
        /* <DEDUP_REMOVED lines=9> */
[----:B------:R1:W5:Y:S01]  /*ba90*/  @!P3 LD.E.64 R56, desc[UR60][R28.64] ;  /* 0x0000003c1c38b980 */ /* 0x000362000c101b00 */
[----:B------:R-:W-:-:S03]  /*baa0*/  @!P5 SHF.L.U64.HI R34, R193, 0x1, R236 ;  /* 0x00000001c122d819 */ /* 0x000fc600000102ec */
[----:B------:R1:W5:Y:S04]  /*bab0*/  @!P3 LD.E.64 R54, desc[UR60][R26.64] ;  /* 0x0000003c1a36b980 */ /* 0x000368000c101b00 */
[----:B------:R1:W5:Y:S04]  /*bac0*/  @!P2 LD.E.64 R52, desc[UR60][R24.64] ;  /* 0x0000003c1834a980 */ /* 0x000368000c101b00 */
[----:B------:R1:W5:Y:S01]  /*bad0*/  @!P2 LD.E.64 R50, desc[UR60][R20.64] ;  /* 0x0000003c1432a980 */ /* 0x000362000c101b00 */
[----:B------:R-:W-:Y:S02]  /*bae0*/  @!P1 SHF.L.U64.HI R4, R192, 0x1, R5 ;  /* 0x00000001c0049819 */ /* 0x000fe40000010205 */
[----:B------:R-:W-:-:S03]  /*baf0*/  @!P4 MOV R5, R9 ;  /* 0x000000090005c202 */ /* 0x000fc60000000f00 */
[----:B------:R-:W-:Y:S01]  /*bb00*/  @!P1 IMAD.X R15, R7, 0x1, R4, P6 ;  /* 0x00000001070f9824 */ /* 0x000fe200030e0604 */
[----:B------:R-:W-:-:S04]  /*bb10*/  @!P1 IADD3 R12, P6, R8, R13, RZ ;  /* 0x0000000d080c9210 */ /* 0x000fc80007fde0ff */
[----:B------:R1:W5:Y:S01]  /*bb20*/  @!P1 LD.E.64 R48, desc[UR60][R14.64] ;  /* 0x0000003c0e309980 */ /* 0x000362000c101b00 */
[----:B------:R-:W-:Y:S01]  /*bb30*/  @!P1 IMAD.X R13, R9, 0x1, R4, P6 ;  /* 0x00000001090d9824 */ /* 0x000fe200030e0604 */
[----:B------:R-:W-:Y:S01]  /*bb40*/  @!P0 IADD3 R10, P6, R6, R35, RZ ;  /* 0x00000023060a8210 */ /* 0x000fe20007fde0ff */
[----:B------:R-:W-:-:S03]  /*bb50*/  @!P4 IMAD.MOV.U32 R4, RZ, RZ, R8 ;  /* 0x000000ffff04c224 */ /* 0x000fc600078e0008 */
[----:B------:R1:W5:Y:S01]  /*bb60*/  @!P1 LD.E.64 R46, desc[UR60][R12.64] ;  /* 0x0000003c0c2e9980 */ /* 0x000362000c101b00 */
[----:B------:R-:W-:-:S04]  /*bb70*/  @!P4 IMAD.WIDE R30, R22, 0x2, R4 ;  /* 0x00000002161ec825 */ /* 0x000fc800078e0204 */
[--C-:B------:R-:W-:Y:S01]  /*bb80*/  @!P0 IMAD.X R11, R7, 0x1, R36.reuse, P6 ;  /* 0x00000001070b8824 */ /* 0x100fe200030e0624 */
[----:B------:R-:W-:Y:S01]  /*bb90*/  @!P0 IADD3 R4, P6, R8, R35, RZ ;  /* 0x0000002308048210 */ /* 0x000fe20007fde0ff */
[----:B------:R-:W-:Y:S01]  /*bba0*/  @!P5 IMAD.SHL.U32 R35, R193, 0x2, RZ ;  /* 0x00000002c123d824 */ /* 0x000fe200078e00ff */
[----:B------:R1:W5:Y:S03]  /*bbb0*/  @!P4 LD.E.64 R58, desc[UR60][R30.64] ;  /* 0x0000003c1e3ac980 */ /* 0x000366000c101b00 */
[----:B------:R-:W-:Y:S01]  /*bbc0*/  @!P0 IMAD.X R5, R9, 0x1, R36, P6 ;  /* 0x0000000109058824 */ /* 0x000fe200030e0624 */
[-C--:B------:R-:W-:Y:S01]  /*bbd0*/  @!P5 IADD3 R6, P4, R6, R35.reuse, RZ ;  /* 0x000000230606d210 */ /* 0x080fe20007f9e0ff */
[----:B------:R1:W5:Y:S01]  /*bbe0*/  @!P0 LD.E.64 R44, desc[UR60][R10.64] ;  /* 0x0000003c0a2c8980 */ /* 0x000362000c101b00 */
[----:B------:R-:W-:Y:S02]  /*bbf0*/  @!P5 IADD3 R8, P6, R8, R35, RZ ;  /* 0x000000230808d210 */ /* 0x000fe40007fde0ff */
[----:B------:R-:W-:Y:S01]  /*bc00*/  CS2R R36, SRZ ;  /* 0x0000000000247805 */ /* 0x000fe2000001ff00 */
[----:B------:R-:W-:Y:S01]  /*bc10*/  @!P5 IMAD.X R7, R7, 0x1, R34, P4 ;  /* 0x000000010707d824 */ /* 0x000fe200020e0622 */
[----:B------:R-:W-:Y:S01]  /*bc20*/  @!P5 IADD3.X R9, R9, R34, RZ, P6, !PT ;  /* 0x000000220909d210 */ /* 0x000fe200037fe4ff */
[----:B------:R1:W5:Y:S04]  /*bc30*/  @!P0 LD.E.64 R42, desc[UR60][R4.64] ;  /* 0x0000003c042a8980 */ /* 0x000368000c101b00 */
[----:B------:R1:W5:Y:S04]  /*bc40*/  @!P5 LD.E.64 R36, desc[UR60][R6.64] ;  /* 0x0000003c0624d980 */ /* 0x000368000c101b00 */
[----:B------:R1:W5:Y:S02]  /*bc50*/  @!P5 LD.E.64 R38, desc[UR60][R8.64] ;  /* 0x0000003c0826d980 */ /* 0x000364000c101b00 */
.L_x_2611:
[----:B------:R-:W-:Y:S05]  /*bc60*/  BSYNC B1 ;  /* 0x0000000000017941 */ /* 0x000fea0003800000 */
.L_x_2610:
        /* <DEDUP_REMOVED lines=38> */
[----:B------:R-:W-:-:S04]  /*bed0*/  PRMT R70, R5, 0x5410, R4 ;  /* 0x0000541005467816 */ /* 0x000fc80000000004 */
[----:B------:R-:W-:Y:S01]  /*bee0*/  PRMT R66, R7, 0x5410, R6 ;  /* 0x0000541007427816 */ /* 0x000fe20000000006 */
[----:B------:R-:W-:Y:S06]  /*bef0*/  BRA.DIV UR4, `(.L_x_2612) ;  /* 0x000001a604e87947 */ /* 0x000fec000b800000 */
[----:B0-----:R-:W0:Y:S04]  /*bf00*/  SHFL.IDX PT, R0, R0, 0x1, 0x1c1f ;  /* 0x003c1f0000007f89 */ /* 0x001e2800000e0000 */
[----:B------:R-:W1:Y:S04]  /*bf10*/  SHFL.IDX PT, R65, R65, 0x1, 0x1c1f ;  /* 0x003c1f0041417f89 */ /* 0x000e6800000e0000 */
[----:B------:R-:W2:Y:S04]  /*bf20*/  SHFL.IDX PT, R63, R63, 0x1, 0x1c1f ;  /* 0x003c1f003f3f7f89 */ /* 0x000ea800000e0000 */
[----:B------:R0:W0:Y:S02]  /*bf30*/  SHFL.IDX PT, R62, R3, 0x1, 0x1c1f ;  /* 0x003c1f00033e7f89 */ /* 0x00002400000e0000 */
.L_x_2899:
[----:B0-----:R-:W5:Y:S01]  /*bf40*/  LDL R3, [R1+0x44] ;  /* 0x0000440001037983 */ /* 0x001f620000100800 */
[----:B------:R-:W-:Y:S01]  /*bf50*/  IADD3 R69, R69, 0x40, RZ ;  /* 0x0000004045457810 */ /* 0x000fe20007ffe0ff */
[----:B------:R-:W-:Y:S01]  /*bf60*/  BSSY B1, `(.L_x_2613) ;  /* 0x0000057000017945 */ /* 0x000fe20003800000 */
[----:B------:R-:W-:Y:S02]  /*bf70*/  LOP3.LUT R4, R195, 0x18, R18, 0xf8, !PT ;  /* 0x00000018c3047812 */ /* 0x000fe400078ef812 */
[----:B------:R-:W-:Y:S02]  /*bf80*/  CS2R R32, SRZ ;  /* 0x0000000000207805 */ /* 0x000fe4000001ff00 */
[----:B------:R-:W-:Y:S02]  /*bf90*/  ISETP.GE.AND P1, PT, R69, R64, PT ;  /* 0x000000404500720c */ /* 0x000fe40003f26270 */
[----:B------:R-:W-:Y:S02]  /*bfa0*/  CS2R R26, SRZ ;  /* 0x00000000001a7805 */ /* 0x000fe4000001ff00 */
[----:B------:R-:W-:-:S02]  /*bfb0*/  CS2R R20, SRZ ;  /* 0x0000000000147805 */ /* 0x000fc4000001ff00 */
[----:B------:R-:W-:Y:S02]  /*bfc0*/  CS2R R12, SRZ ;  /* 0x00000000000c7805 */ /* 0x000fe4000001ff00 */
[----:B---34-:R-:W-:Y:S02]  /*bfd0*/  CS2R R8, SRZ ;  /* 0x0000000000087805 */ /* 0x018fe4000001ff00 */
[----:B------:R-:W-:Y:S02]  /*bfe0*/  CS2R R40, SRZ ;  /* 0x0000000000287805 */ /* 0x000fe4000001ff00 */
[----:B------:R-:W-:Y:S02]  /*bff0*/  CS2R R34, SRZ ;  /* 0x0000000000227805 */ /* 0x000fe4000001ff00 */
[----:B------:R-:W-:Y:S02]  /*c000*/  CS2R R28, SRZ ;  /* 0x00000000001c7805 */ /* 0x000fe4000001ff00 */
[----:B------:R-:W-:-:S02]  /*c010*/  CS2R R24, SRZ ;  /* 0x0000000000187805 */ /* 0x000fc4000001ff00 */
[----:B------:R-:W-:Y:S02]  /*c020*/  CS2R R14, SRZ ;  /* 0x00000000000e7805 */ /* 0x000fe4000001ff00 */
[----:B------:R-:W-:Y:S02]  /*c030*/  CS2R R10, SRZ ;  /* 0x00000000000a7805 */ /* 0x000fe4000001ff00 */
[----:B-----5:R-:W-:Y:S02]  /*c040*/  LOP3.LUT P0, RZ, R3, 0x4, RZ, 0xc0, !PT ;  /* 0x0000000403ff7812 */ /* 0x020fe4000780c0ff */
[----:B------:R-:W-:-:S05]  /*c050*/  LOP3.LUT R3, R4, R197, RZ, 0x3c, !PT ;  /* 0x000000c504037212 */ /* 0x000fca00078e3cff */
[----:B------:R-:W-:-:S04]  /*c060*/  IMAD R3, R196, 0x200, R3 ;  /* 0x00000200c4037824 */ /* 0x000fc800078e0203 */
[----:B------:R-:W-:Y:S01]  /*c070*/  IMAD R3, R3, 0x2, R2 ;  /* 0x0000000203037824 */ /* 0x000fe200078e0202 */
        /* <DEDUP_REMOVED lines=8> */
[----:B------:R-:W-:-:S05]  /*c100*/  ISETP.GE.AND P1, PT, R191, UR4, PT ;  /* 0x00000004bf007c0c */ /* 0x000fca000bf26270 */
[C---:B------:R-:W-:Y:S01]  /*c110*/  @!P4 IMAD.SHL.U32 R24, R190.reuse, 0x2, RZ ;  /* 0x00000002be18c824 */ /* 0x040fe200078e00ff */
[----:B------:R-:W-:-:S03]  /*c120*/  @!P4 SHF.L.U64.HI R73, R190, 0x1, R73 ;  /* 0x00000001be49c819 */ /* 0x000fc60000010249 */
[C---:B------:R-:W-:Y:S01]  /*c130*/  @!P3 IMAD.SHL.U32 R14, R189.reuse, 0x2, RZ ;  /* 0x00000002bd0eb824 */ /* 0x040fe200078e00ff */
[----:B------:R-:W-:Y:S02]  /*c140*/  @!P3 SHF.L.U64.HI R72, R189, 0x1, R72 ;  /* 0x00000001bd48b819 */ /* 0x000fe40000010248 */
[-C--:B-1----:R-:W-:Y:S01]  /*c150*/  @!P4 IADD3 R26, P5, R65, R24.reuse, RZ ;  /* 0x00000018411ac210 */ /* 0x082fe20007fbe0ff */
[----:B------:R-:W-:Y:S01]  /*c160*/  @!P1 IMAD.SHL.U32 R6, R191, 0x2, RZ ;  /* 0x00000002bf069824 */ /* 0x000fe200078e00ff */
[----:B------:R-:W-:Y:S02]  /*c170*/  @!P4 IADD3 R24, P6, R62, R24, RZ ;  /* 0x000000183e18c210 */ /* 0x000fe40007fde0ff */
[----:B------:R-:W-:Y:S01]  /*c180*/  @!P2 SHF.L.U32 R10, R192, 0x1, RZ ;  /* 0x00000001c00aa819 */ /* 0x000fe200000006ff */
[--C-:B------:R-:W-:Y:S01]  /*c190*/  @!P4 IMAD.X R27, R0, 0x1, R73.reuse, P5 ;  /* 0x00000001001bc824 */ /* 0x100fe200028e0649 */
[-C--:B------:R-:W-:Y:S01]  /*c1a0*/  @!P3 IADD3 R20, P5, R65, R14.reuse, RZ ;  /* 0x0000000e4114b210 */ /* 0x080fe20007fbe0ff */
[----:B--2---:R-:W-:Y:S01]  /*c1b0*/  @!P4 IMAD.X R25, R63, 0x1, R73, P6 ;  /* 0x000000013f19c824 */ /* 0x004fe200030e0649 */
[----:B------:R-:W-:-:S03]  /*c1c0*/  @!P3 IADD3 R14, P6, R62, R14, RZ ;  /* 0x0000000e3e0eb210 */ /* 0x000fc60007fde0ff */
[----:B------:R-:W-:Y:S01]  /*c1d0*/  @!P3 IMAD.X R21, R0, 0x1, R72, P5 ;  /* 0x000000010015b824 */ /* 0x000fe200028e0648 */
[----:B------:R-:W-:Y:S02]  /*c1e0*/  @!P2 IADD3 R12, P5, R65, R10, RZ ;  /* 0x0000000a410ca210 */ /* 0x000fe40007fbe0ff */
[----:B------:R-:W-:Y:S02]  /*c1f0*/  @!P3 IADD3.X R15, R63, R72, RZ, P6, !PT ;  /* 0x000000483f0fb210 */ /* 0x000fe400037fe4ff */
[----:B------:R-:W-:Y:S02]  /*c200*/  @!P2 IADD3 R10, P6, R62, R10, RZ ;  /* 0x0000000a3e0aa210 */ /* 0x000fe40007fde0ff */
[----:B------:R-:W-:-:S06]  /*c210*/  CS2R R34, SRZ ;  /* 0x0000000000227805 */ /* 0x000fcc000001ff00 */
[----:B------:R0:W5:Y:S02]  /*c220*/  @!P4 LD.E.64 R34, desc[UR60][R26.64] ;  /* 0x0000003c1a22c980 */ /* 0x000164000c101b00 */
[----:B0-----:R-:W-:-:S06]  /*c230*/  CS2R R26, SRZ ;  /* 0x00000000001a7805 */ /* 0x001fcc000001ff00 */
[----:B------:R0:W5:Y:S02]  /*c240*/  @!P3 LD.E.64 R26, desc[UR60][R14.64] ;  /* 0x0000003c0e1ab980 */ /* 0x000164000c101b00 */
[----:B0-----:R-:W-:Y:S02]  /*c250*/  CS2R R14, SRZ ;  /* 0x00000000000e7805 */ /* 0x001fe4000001ff00 */
[----:B---3--:R-:W-:Y:S02]  /*c260*/  @!P2 SHF.L.U64.HI R4, R192, 0x1, R5 ;  /* 0x00000001c004a819 */ /* 0x008fe40000010205 */
[----:B------:R-:W-:-:S03]  /*c270*/  @!P1 SHF.L.U64.HI R5, R191, 0x1, R237 ;  /* 0x00000001bf059819 */ /* 0x000fc600000102ed */
[--C-:B------:R-:W-:Y:S01]  /*c280*/  @!P2 IMAD.X R13, R0, 0x1, R4.reuse, P5 ;  /* 0x00000001000da824 */ /* 0x100fe200028e0604 */
[----:B------:R-:W-:Y:S01]  /*c290*/  @!P1 IADD3 R8, P5, R65, R6, RZ ;  /* 0x0000000641089210 */ /* 0x000fe20007fbe0ff */
[----:B------:R-:W-:Y:S01]  /*c2a0*/  @!P2 IMAD.X R11, R63, 0x1, R4, P6 ;  /* 0x000000013f0ba824 */ /* 0x000fe200030e0604 */
[----:B------:R-:W-:-:S03]  /*c2b0*/  ISETP.GE.AND P6, PT, R22, UR4, PT ;  /* 0x0000000416007c0c */ /* 0x000fc6000bfc6270 */
[----:B------:R-:W-:Y:S01]  /*c2c0*/  @!P1 IMAD.X R9, R0, 0x1, R5, P5 ;  /* 0x0000000100099824 */ /* 0x000fe200028e0605 */
[----:B------:R-:W-:-:S04]  /*c2d0*/  @!P1 IADD3 R4, P5, R62, R6, RZ ;  /* 0x000000063e049210 */ /* 0x000fc80007fbe0ff */
[----:B------:R-:W5:Y:S01]  /*c2e0*/  @!P1 LD.E.64 R14, desc[UR60][R8.64] ;  /* 0x0000003c080e9980 */ /* 0x000f62000c101b00 */
[----:B------:R-:W-:Y:S01]  /*c2f0*/  @!P1 IMAD.X R5, R63, 0x1, R5, P5 ;  /* 0x000000013f059824 */ /* 0x000fe200028e0605 */
[----:B------:R-:W-:-:S03]  /*c300*/  ISETP.GE.AND P5, PT, R193, UR4, PT ;  /* 0x00000004c1007c0c */ /* 0x000fc6000bfa6270 */
[----:B------:R-:W-:Y:S01]  /*c310*/  @!P6 MOV R28, R65 ;  /* 0x00000041001ce202 */ /* 0x000fe20000000f00 */
[----:B------:R-:W-:Y:S02]  /*c320*/  @!P6 IMAD.MOV.U32 R29, RZ, RZ, R0 ;  /* 0x000000ffff1de224 */ /* 0x000fe400078e0000 */
[----:B------:R-:W-:Y:S02]  /*c330*/  @!P6 IMAD.MOV.U32 R6, RZ, RZ, R62 ;  /* 0x000000ffff06e224 */ /* 0x000fe400078e003e */
[----:B------:R-:W-:Y:S02]  /*c340*/  @!P6 IMAD.MOV.U32 R7, RZ, RZ, R63 ;  /* 0x000000ffff07e224 */ /* 0x000fe400078e003f */
[----:B------:R-:W-:-:S04]  /*c350*/  @!P6 IMAD.WIDE R28, R22, 0x2, R28 ;  /* 0x00000002161ce825 */ /* 0x000fc800078e021c */
[----:B------:R-:W-:Y:S01]  /*c360*/  @!P6 IMAD.WIDE R6, R22, 0x2, R6 ;  /* 0x000000021606e825 */ /* 0x000fe200078e0206 */
[----:B------:R-:W5:Y:S03]  /*c370*/  @!P6 LD.E.64 R40, desc[UR60][R28.64] ;  /* 0x0000003c1c28e980 */ /* 0x000f66000c101b00 */
[C---:B------:R-:W-:Y:S01]  /*c380*/  @!P5 IMAD.SHL.U32 R33, R193.reuse, 0x2, RZ ;  /* 0x00000002c121d824 */ /* 0x040fe200078e00ff */
[----:B------:R0:W5:Y:S01]  /*c390*/  @!P6 LD.E.64 R30, desc[UR60][R6.64] ;  /* 0x0000003c061ee980 */ /* 0x000162000c101b00 */
[----:B------:R-:W-:-:S03]  /*c3a0*/  @!P5 SHF.L.U64.HI R32, R193, 0x1, R236 ;  /* 0x00000001c120d819 */ /* 0x000fc600000102ec */
[----:B0-----:R-:W-:-:S04]  /*c3b0*/  @!P5 IADD3 R6, P6, R65, R33, RZ ;  /* 0x000000214106d210 */ /* 0x001fc80007fde0ff */
[----:B------:R-:W-:Y:S02]  /*c3c0*/  @!P5 IADD3.X R7, R0, R32, RZ, P6, !PT ;  /* 0x000000200007d210 */ /* 0x000fe400037fe4ff */
[----:B------:R-:W-:Y:S02]  /*c3d0*/  @!P5 IADD3 R62, P6, R62, R33, RZ ;  /* 0x000000213e3ed210 */ /* 0x000fe40007fde0ff */
[----:B------:R-:W-:-:S03]  /*c3e0*/  CS2R R28, SRZ ;  /* 0x00000000001c7805 */ /* 0x000fc6000001ff00 */
[----:B------:R-:W-:Y:S01]  /*c3f0*/  @!P5 IMAD.X R63, R63, 0x1, R32, P6 ;  /* 0x000000013f3fd824 */ /* 0x000fe200030e0620 */
[----:B------:R-:W-:Y:S02]  /*c400*/  CS2R R32, SRZ ;  /* 0x0000000000207805 */ /* 0x000fe4000001ff00 */
[----:B------:R0:W5:Y:S04]  /*c410*/  @!P3 LD.E.64 R28, desc[UR60][R20.64] ;  /* 0x0000003c141cb980 */ /* 0x000168000c101b00 */
[----:B------:R1:W5:Y:S01]  /*c420*/  @!P4 LD.E.64 R32, desc[UR60][R24.64] ;  /* 0x0000003c1820c980 */ /* 0x000362000c101b00 */
[----:B0-----:R-:W-:Y:S02]  /*c430*/  CS2R R20, SRZ ;  /* 0x0000000000147805 */ /* 0x001fe4000001ff00 */
[----:B-1----:R-:W-:-:S04]  /*c440*/  CS2R R24, SRZ ;  /* 0x0000000000187805 */ /* 0x002fc8000001ff00 */
[----:B------:R0:W5:Y:S01]  /*c450*/  @!P2 LD.E.64 R20, desc[UR60][R10.64] ;  /* 0x0000003c0a14a980 */ /* 0x000162000c101b00 */
[----:B------:R-:W-:-:S03]  /*c460*/  CS2R R8, SRZ ;  /* 0x0000000000087805 */ /* 0x000fc6000001ff00 */
[----:B------:R1:W5:Y:S04]  /*c470*/  @!P2 LD.E.64 R24, desc[UR60][R12.64] ;  /* 0x0000003c0c18a980 */ /* 0x000368000c101b00 */
[----:B------:R3:W5:Y:S01]  /*c480*/  @!P5 LD.E.64 R8, desc[UR60][R62.64] ;  /* 0x0000003c3e08d980 */ /* 0x000762000c101b00 */
[----:B0-----:R-:W-:Y:S02]  /*c490*/  CS2R R10, SRZ ;  /* 0x00000000000a7805 */ /* 0x001fe4000001ff00 */
[----:B-1----:R-:W-:-:S04]  /*c4a0*/  CS2R R12, SRZ ;  /* 0x00000000000c7805 */ /* 0x002fc8000001ff00 */
[----:B------:R3:W5:Y:S04]  /*c4b0*/  @!P5 LD.E.64 R10, desc[UR60][R6.64] ;  /* 0x0000003c060ad980 */ /* 0x000768000c101b00 */
[----:B------:R3:W5:Y:S02]  /*c4c0*/  @!P1 LD.E.64 R12, desc[UR60][R4.64] ;  /* 0x0000003c040c9980 */ /* 0x000764000c101b00 */
.L_x_2614:
[----:B------:R-:W-:Y:S05]  /*c4d0*/  BSYNC B1 ;  /* 0x0000000000017941 */ /* 0x000fea0003800000 */
.L_x_2613:
[----:B---3--:R-:W-:Y:S01]  /*c4e0*/  LEA.HI R4, R213, R213, RZ, 0x1 ;  /* 0x000000d5d5047211 */ /* 0x008fe200078f08ff */
[----:B-----5:R-:W-:Y:S01]  /*c4f0*/  IMAD.MOV.U32 R5, RZ, RZ, R30 ;  /* 0x000000ffff057224 */ /* 0x020fe200078e001e */
[----:B--2---:R-:W-:Y:S01]  /*c500*/  MOV R63, R34 ;  /* 0x00000022003f7202 */ /* 0x004fe20000000f00 */
[C---:B------:R-:W-:Y:S01]  /*c510*/  VIADD R6, R3.reuse, 0x10400 ;  /* 0x0001040003067836 */ /* 0x040fe20000000000 */
[----:B------:R-:W-:Y:S01]  /*c520*/  LOP3.LUT R4, R4, 0xfffffffe, RZ, 0xc0, !PT ;  /* 0xfffffffe04047812 */ /* 0x000fe200078ec0ff */
[----:B------:R-:W-:Y:S01]  /*c530*/  VIADD R0, R3, 0x10440 ;  /* 0x0001044003007836 */ /* 0x000fe20000000000 */
[----:B------:R-:W-:Y:S01]  /*c540*/  PRMT R84, R5, 0x7610, R84 ;  /* 0x0000761005547816 */ /* 0x000fe20000000054 */
[----:B------:R-:W-:Y:S01]  /*c550*/  IMAD.MOV.U32 R5, RZ, RZ, R31 ;  /* 0x000000ffff057224 */ /* 0x000fe200078e001f */
[----:B------:R-:W-:Y:S01]  /*c560*/  @P0 IADD3 R0, R6, -0x40, RZ ;  /* 0xffffffc006000810 */ /* 0x000fe20007ffe0ff */
[----:B------:R-:W-:Y:S01]  /*c570*/  IMAD.IADD R4, R213, 0x1, -R4 ;  /* 0x00000001d5047824 */ /* 0x000fe200078e0a04 */
[----:B------:R-:W-:Y:S01]  /*c580*/  PRMT R81, R63, 0x7610, R81 ;  /* 0x000076103f517816 */ /* 0x000fe20000000051 */
[----:B------:R-:W-:Y:S01]  /*c590*/  IMAD.MOV.U32 R6, RZ, RZ, R32 ;  /* 0x000000ffff067224 */ /* 0x000fe200078e0020 */
[----:B------:R-:W-:Y:S01]  /*c5a0*/  PRMT R84, R84, 0x5410, R5 ;  /* 0x0000541054547816 */ /* 0x000fe20000000005 */
[----:B------:R-:W-:Y:S01]  /*c5b0*/  IMAD.MOV.U32 R7, RZ, RZ, R33 ;  /* 0x000000ffff077224 */ /* 0x000fe200078e0021 */
[----:B------:R-:W-:Y:S01]  /*c5c0*/  SHF.L.U32 R5, R4, 0x1f, RZ ;  /* 0x0000001f04057819 */ /* 0x000fe200000006ff */
[----:B------:R-:W-:Y:S01]  /*c5d0*/  IMAD.MOV.U32 R62, RZ, RZ, R20 ;  /* 0x000000ffff3e7224 */ /* 0x000fe200078e0014 */
[----:B------:R-:W-:Y:S01]  /*c5e0*/  VIADDMNMX R64, R64, -R200, 0x80, PT ;  /* 0x0000008040407446 */ /* 0x000fe200038009c8 */
[----:B------:R-:W-:Y:S01]  /*c5f0*/  IMAD.MOV.U32 R4, RZ, RZ, R21 ;  /* 0x000000ffff047224 */ /* 0x000fe200078e0015 */
[----:B------:R-:W0:Y:S01]  /*c600*/  SYNCS.PHASECHK.TRANS64.TRYWAIT P0, [R2+URZ+0x34800], R5 ;  /* 0x03480005020075a7 */ /* 0x000e22000800017f */
        /* <DEDUP_REMOVED lines=8> */
[----:B------:R-:W-:Y:S01]  /*c690*/  MOV R7, R13 ;  /* 0x0000000d00077202 */ /* 0x000fe20000000f00 */
[----:B------:R-:W-:Y:S01]  /*c6a0*/  BSSY B1, `(.L_x_2615) ;  /* 0x0000017000017945 */ /* 0x000fe20003800000 */
[----:B------:R-:W-:Y:S01]  /*c6b0*/  PRMT R72, R4, 0x7610, R72 ;  /* 0x0000761004487816 */ /* 0x000fe20000000048 */
[----:B------:R-:W-:Y:S01]  /*c6c0*/  IMAD.MOV.U32 R4, RZ, RZ, R9 ;  /* 0x000000ffff047224 */ /* 0x000fe200078e0009 */
[----:B-1----:R-:W-:Y:S01]  /*c6d0*/  PRMT R65, R7, 0x5410, R6 ;  /* 0x0000541007417816 */ /* 0x002fe20000000006 */
[----:B------:R-:W-:Y:S01]  /*c6e0*/  IMAD.MOV.U32 R6, RZ, RZ, R40 ;  /* 0x000000ffff067224 */ /* 0x000fe200078e0028 */
[----:B------:R-:W-:Y:S01]  /*c6f0*/  PRMT R62, R62, 0x5410, R62 ;  /* 0x000054103e3e7816 */ /* 0x000fe2000000003e */
[----:B------:R-:W-:Y:S01]  /*c700*/  IMAD.MOV.U32 R7, RZ, RZ, R41 ;  /* 0x000000ffff077224 */ /* 0x000fe200078e0029 */
[----:B------:R-:W-:-:S02]  /*c710*/  ISETP.GE.AND P1, PT, R17, R64, PT ;  /* 0x000000401100720c */ /* 0x000fc40003f26270 */
[----:B------:R-:W-:Y:S01]  /*c720*/  PRMT R62, R4, 0x7610, R62 ;  /* 0x00007610043e7816 */ /* 0x000fe2000000003e */
[----:B------:R-:W-:Y:S01]  /*c730*/  IMAD.MOV.U32 R4, RZ, RZ, R35 ;  /* 0x000000ffff047224 */ /* 0x000fe200078e0023 */
[----:B------:R-:W-:Y:S01]  /*c740*/  PRMT R85, R6, 0x5410, R7 ;  /* 0x0000541006557816 */ /* 0x000fe20000000007 */
[----:B------:R-:W-:Y:S02]  /*c750*/  IMAD.MOV.U32 R6, RZ, RZ, R28 ;  /* 0x000000ffff067224 */ /* 0x000fe400078e001c */
        /* <DEDUP_REMOVED lines=8> */
[----:B------:R-:W-:Y:S01]  /*c7e0*/  PRMT R69, R7, 0x5410, R63 ;  /* 0x0000541007457816 */ /* 0x000fe2000000003f */
[----:B------:R-:W-:Y:S01]  /*c7f0*/  IMAD.MOV.U32 R6, RZ, RZ, R11 ;  /* 0x000000ffff067224 */ /* 0x000fe200078e000b */
[----:B0-----:R-:W-:Y:S06]  /*c800*/  @!P0 BRA `(.L_x_2616) ;  /* 0x000001a000188947 */ /* 0x001fec0003800000 */
.L_x_2900:
[----:B------:R-:W-:Y:S05]  /*c810*/  BSYNC B1 ;  /* 0x0000000000017941 */ /* 0x000fea0003800000 */
.L_x_2615:
[----:B------:R-:W-:Y:S01]  /*c820*/  BSSY B1, `(.L_x_2617) ;  /* 0x0000116000017945 */ /* 0x000fe20003800000 */
[----:B------:R-:W-:-:S03]  /*c830*/  PRMT R63, R4, 0x5410, R6 ;  /* 0x00005410043f7816 */ /* 0x000fc60000000006 */
[----:B------:R-:W-:Y:S05]  /*c840*/  @P1 BRA `(.L_x_2618) ;  /* 0x00000010004c1947 */ /* 0x000fea0003800000 */
[----:B------:R-:W1:Y:S01]  /*c850*/  LDC R4, c[0x0][0x3f4] ;  /* 0x0000fd00ff047b82 */ /* 0x000e620000000800 */
[----:B------:R-:W-:Y:S01]  /*c860*/  BSSY B2, `(.L_x_2619) ;  /* 0x0000032000027945 */ /* 0x000fe20003800000 */
[-C--:B-1----:R-:W-:Y:S02]  /*c870*/  ISETP.GE.AND P0, PT, R22, R4.reuse, PT ;  /* 0x000000041600720c */ /* 0x082fe40003f06270 */
[-C--:B------:R-:W-:Y:S02]  /*c880*/  ISETP.GE.AND P1, PT, R190, R4.reuse, PT ;  /* 0x00000004be00720c */ /* 0x080fe40003f26270 */
[-C--:B------:R-:W-:Y:S02]  /*c890*/  ISETP.GE.AND P2, PT, R189, R4.reuse, PT ;  /* 0x00000004bd00720c */ /* 0x080fe40003f46270 */
[-C--:B------:R-:W-:Y:S02]  /*c8a0*/  ISETP.GE.AND P3, PT, R192, R4.reuse, PT ;  /* 0x00000004c000720c */ /* 0x080fe40003f66270 */
[----:B------:R-:W-:-:S02]  /*c8b0*/  ISETP.GE.AND P4, PT, R191, R4, PT ;  /* 0x00000004bf00720c */ /* 0x000fc40003f86270 */
[----:B------:R-:W-:-:S03]  /*c8c0*/  ISETP.GE.AND P5, PT, R193, R4, PT ;  /* 0x00000004c100720c */ /* 0x000fc60003fa6270 */
[----:B------:R-:W-:Y:S10]  /*c8d0*/  @P0 BRA `(.L_x_2620) ;  /* 0x0000000000a80947 */ /* 0x000ff40003800000 */
[----:B0-----:R-:W0:Y:S01]  /*c8e0*/  LDS.128 R4, [R3+0x10400] ;  /* 0x0104000003047984 */ /* 0x001e220000000c00 */
        /* <DEDUP_REMOVED lines=12> */
[--C-:B------:R-:W-:Y:S02]  /*c9b0*/  HADD2.F32 R61, -RZ, R4.reuse.H1_H1 ;  /* 0x30000004ff3d7230 */ /* 0x100fe40000004100 */
[C---:B------:R-:W-:Y:S01]  /*c9c0*/  FMUL.FTZ R100, R89.reuse, R96 ;  /* 0x0000006059647220 */ /* 0x040fe20000410000 */
[----:B------:R-:W-:Y:S01]  /*c9d0*/  FMUL.FTZ R89, R89, R92 ;  /* 0x0000005c59597220 */ /* 0x000fe20000410000 */
[----:B------:R-:W-:-:S02]  /*c9e0*/  HADD2.F32 R59, -RZ, R4.H0_H0 ;  /* 0x20000004ff3b7230 */ /* 0x000fc40000004100 */
[----:B------:R-:W-:Y:S01]  /*c9f0*/  FFMA.FTZ R100, R87, R92, -R100 ;  /* 0x0000005c57647223 */ /* 0x000fe20000010864 */
[C---:B------:R-:W-:Y:S01]  /*ca00*/  FMUL.FTZ R98, R61.reuse, R94 ;  /* 0x0000005e3d627220 */ /* 0x040fe20000410000 */
[----:B------:R-:W-:Y:S01]  /*ca10*/  FMUL.FTZ R92, R61, R90 ;  /* 0x0000005a3d5c7220 */ /* 0x000fe20000410000 */
[----:B------:R-:W-:Y:S02]  /*ca20*/  HADD2.F32 R7, -RZ, R6.H0_H0 ;  /* 0x20000006ff077230 */ /* 0x000fe40000004100 */
[----:B------:R-:W-:Y:S01]  /*ca30*/  FFMA.FTZ R91, R87, R96, R89 ;  /* 0x00000060575b7223 */ /* 0x000fe20000010059 */
[----:B------:R-:W-:Y:S02]  /*ca40*/  HADD2.F32 R4, -RZ, R5.H0_H0 ;  /* 0x20000005ff047230 */ /* 0x000fe40000004100 */
[C---:B------:R-:W-:Y:S01]  /*ca50*/  FFMA.FTZ R98, R59.reuse, R90, -R98 ;  /* 0x0000005a3b627223 */ /* 0x040fe20000010862 */
[----:B------:R-:W-:Y:S02]  /*ca60*/  HADD2.F32 R61, -RZ, R86.H1_H1 ;  /* 0x30000056ff3d7230 */ /* 0x000fe40000004100 */
[----:B------:R-:W-:Y:S01]  /*ca70*/  FFMA.FTZ R59, R59, R94, R92 ;  /* 0x0000005e3b3b7223 */ /* 0x000fe2000001005c */
[----:B------:R-:W-:-:S02]  /*ca80*/  HADD2.F32 R6, -RZ, R6.H1_H1 ;  /* 0x30000006ff067230 */ /* 0x000fc40000004100 */
[----:B------:R-:W-:Y:S02]  /*ca90*/  HADD2.F32 R5, -RZ, R5.H1_H1 ;  /* 0x30000005ff057230 */ /* 0x000fe40000004100 */
[----:B------:R-:W-:Y:S02]  /*caa0*/  HADD2.F32 R86, -RZ, R86.H0_H0 ;  /* 0x20000056ff567230 */ /* 0x000fe40000004100 */
[CC--:B------:R-:W-:Y:S01]  /*cab0*/  FMUL.FTZ R90, R6.reuse, R61.reuse ;  /* 0x0000003d065a7220 */ /* 0x0c0fe20000410000 */
[C---:B------:R-:W-:Y:S01]  /*cac0*/  FMUL.FTZ R87, R5.reuse, R58 ;  /* 0x0000003a05577220 */ /* 0x040fe20000410000 */
[----:B------:R-:W-:Y:S01]  /*cad0*/  FMUL.FTZ R89, R5, R60 ;  /* 0x0000003c05597220 */ /* 0x000fe20000410000 */
[-C--:B------:R-:W-:Y:S01]  /*cae0*/  FMUL.FTZ R92, R6, R86.reuse ;  /* 0x00000056065c7220 */ /* 0x080fe20000410000 */
[C---:B------:R-:W-:Y:S01]  /*caf0*/  FFMA.FTZ R6, R7.reuse, R86, -R90 ;  /* 0x0000005607067223 */ /* 0x040fe2000001085a */
[C---:B------:R-:W-:Y:S01]  /*cb00*/  FFMA.FTZ R5, R4.reuse, R60, -R87 ;  /* 0x0000003c04057223 */ /* 0x040fe20000010857 */
[----:B------:R-:W-:Y:S01]  /*cb10*/  FFMA.FTZ R58, R4, R58, R89 ;  /* 0x0000003a043a7223 */ /* 0x000fe20000010059 */
[----:B------:R-:W-:Y:S01]  /*cb20*/  FFMA.FTZ R61, R7, R61, R92 ;  /* 0x0000003d073d7223 */ /* 0x000fe2000001005c */
[----:B------:R-:W-:-:S02]  /*cb30*/  F2FP.F16.F32.PACK_AB R7, R91, R100 ;  /* 0x000000645b07723e */ /* 0x000fc400000000ff */
[----:B------:R-:W-:Y:S02]  /*cb40*/  F2FP.F16.F32.PACK_AB R4, R59, R98 ;  /* 0x000000623b04723e */ /* 0x000fe400000000ff */
[----:B------:R-:W-:Y:S02]  /*cb50*/  F2FP.F16.F32.PACK_AB R6, R61, R6 ;  /* 0x000000063d06723e */ /* 0x000fe400000000ff */
[----:B------:R-:W-:-:S05]  /*cb60*/  F2FP.F16.F32.PACK_AB R5, R58, R5 ;  /* 0x000000053a05723e */ /* 0x000fca00000000ff */
[----:B------:R1:W-:Y:S02]  /*cb70*/  STS.128 [R3+0x10400], R4 ;  /* 0x0104000403007388 */ /* 0x0003e40000000c00 */
.L_x_2620:
[----:B------:R-:W-:Y:S05]  /*cb80*/  BSYNC B2 ;  /* 0x0000000000027941 */ /* 0x000fea0003800000 */
.L_x_2619:
[----:B------:R-:W-:Y:S04]  /*cb90*/  BSSY B2, `(.L_x_2621) ;  /* 0x000002c000027945 */ /* 0x000fe80003800000 */
[----:B------:R-:W-:Y:S05]  /*cba0*/  @P1 BRA `(.L_x_2622) ;  /* 0x0000000000a81947 */ /* 0x000fea0003800000 */
[----:B01----:R-:W0:Y:S01]  /*cbb0*/  LDS.128 R4, [R0] ;  /* 0x0000000000047984 */ /* 0x003e220000000c00 */
[----:B------:R-:W-:Y:S01]  /*cbc0*/  SHF.R.U32.HI R59, RZ, 0x10, R57 ;  /* 0x00000010ff3b7819 */ /* 0x000fe20000011639 */
[----:B------:R-:W-:Y:S01]  /*cbd0*/  HADD2.F32 R58, -RZ, R83.H0_H0 ;  /* 0x20000053ff3a7230 */ /* 0x000fe20000004100 */
[----:B------:R-:W-:Y:S01]  /*cbe0*/  SHF.R.U32.HI R61, RZ, 0x10, R55 ;  /* 0x00000010ff3d7819 */ /* 0x000fe20000011637 */
[--C-:B------:R-:W-:Y:S01]  /*cbf0*/  HADD2.F32 R60, -RZ, R82.reuse.H0_H0 ;  /* 0x20000052ff3c7230 */ /* 0x100fe20000004100 */
        /* <DEDUP_REMOVED lines=37> */
.L_x_2622:
[----:B------:R-:W-:Y:S05]  /*ce50*/  BSYNC B2 ;  /* 0x0000000000027941 */ /* 0x000fea0003800000 */
.L_x_2621:
[----:B------:R-:W-:Y:S04]  /*ce60*/  BSSY B2, `(.L_x_2623) ;  /* 0x000002c000027945 */ /* 0x000fe80003800000 */
[----:B------:R-:W-:Y:S05]  /*ce70*/  @P2 BRA `(.L_x_2624) ;  /* 0x0000000000a82947 */ /* 0x000fea0003800000 */
[----:B012---:R-:W0:Y:S01]  /*ce80*/  LDS.128 R4, [R3+0x14400] ;  /* 0x0144000003047984 */ /* 0x007e220000000c00 */
        /* <DEDUP_REMOVED lines=41> */
.L_x_2624:
[----:B------:R-:W-:Y:S05]  /*d120*/  BSYNC B2 ;  /* 0x0000000000027941 */ /* 0x000fea0003800000 */
.L_x_2623:
[----:B------:R-:W-:Y:S04]  /*d130*/  BSSY B2, `(.L_x_2625) ;  /* 0x000002c000027945 */ /* 0x000fe80003800000 */
[----:B------:R-:W-:Y:S05]  /*d140*/  @P3 BRA `(.L_x_2626) ;  /* 0x0000000000a83947 */ /* 0x000fea0003800000 */
[----:B0123--:R-:W0:Y:S01]  /*d150*/  LDS.128 R4, [R0+0x4000] ;  /* 0x0040000000047984 */ /* 0x00fe220000000c00 */
        /* <DEDUP_REMOVED lines=41> */
.L_x_2626:
[----:B------:R-:W-:Y:S05]  /*d3f0*/  BSYNC B2 ;  /* 0x0000000000027941 */ /* 0x000fea0003800000 */
.L_x_2625:
[----:B------:R-:W-:Y:S04]  /*d400*/  BSSY B2, `(.L_x_2627) ;  /* 0x000002c000027945 */ /* 0x000fe80003800000 */
[----:B------:R-:W-:Y:S05]  /*d410*/  @P4 BRA `(.L_x_2628) ;  /* 0x0000000000a84947 */ /* 0x000fea0003800000 */
[----:B01234-:R-:W0:Y:S01]  /*d420*/  LDS.128 R4, [R3+0x18400] ;  /* 0x0184000003047984 */ /* 0x01fe220000000c00 */
        /* <DEDUP_REMOVED lines=41> */
.L_x_2628:
[----:B------:R-:W-:Y:S05]  /*d6c0*/  BSYNC B2 ;  /* 0x0000000000027941 */ /* 0x000fea0003800000 */
.L_x_2627:
        /* <DEDUP_REMOVED lines=43> */
.L_x_2618:
[----:B------:R-:W-:Y:S05]  /*d980*/  BSYNC B1 ;  /* 0x0000000000017941 */ /* 0x000fea0003800000 */
.L_x_2617:
        /* <DEDUP_REMOVED lines=53> */
.L_x_2631:
[----:B------:R-:W-:Y:S05]  /*dce0*/  BSYNC B1 ;  /* 0x0000000000017941 */ /* 0x000fea0003800000 */
.L_x_2630:
        /* <DEDUP_REMOVED lines=44> */
.L_x_2633:
[----:B------:R-:W-:Y:S05]  /*dfb0*/  BSYNC B1 ;  /* 0x0000000000017941 */ /* 0x000fea0003800000 */
.L_x_2632:
[----:B------:R-:W-:Y:S04]  /*dfc0*/  BSSY B1, `(.L_x_2634) ;  /* 0x000002c000017945 */ /* 0x000fe80003800000 */
[----:B------:R-:W-:Y:S05]  /*dfd0*/  @P2 BRA `(.L_x_2635) ;  /* 0x0000000000a82947 */ /* 0x000fea0003800000 */
[----:B01----:R-:W0:Y:S01]  /*dfe0*/  LDS.128 R4, [R3+0x16400] ;  /* 0x0164000003047984 */ /* 0x003e220000000c00 */
        /* <DEDUP_REMOVED lines=41> */
.L_x_2635:
[----:B------:R-:W-:Y:S05]  /*e280*/  BSYNC B1 ;  /* 0x0000000000017941 */ /* 0x000fea0003800000 */
.L_x_2634:
[----:B------:R-:W-:Y:S04]  /*e290*/  BSSY B1, `(.L_x_2636) ;  /* 0x000002c000017945 */ /* 0x000fe80003800000 */
[----:B------:R-:W-:Y:S05]  /*e2a0*/  @P3 BRA `(.L_x_2637) ;  /* 0x0000000000a83947 */ /* 0x000fea0003800000 */
[----:B012---:R-:W0:Y:S01]  /*e2b0*/  LDS.128 R4, [R0+0x6000] ;  /* 0x0060000000047984 */ /* 0x007e220000000c00 */
        /* <DEDUP_REMOVED lines=41> */
.L_x_2637:
[----:B------:R-:W-:Y:S05]  /*e550*/  BSYNC B1 ;  /* 0x0000000000017941 */ /* 0x000fea0003800000 */
.L_x_2636:
[----:B------:R-:W-:Y:S04]  /*e560*/  BSSY B1, `(.L_x_2638) ;  /* 0x000002c000017945 */ /* 0x000fe80003800000 */
[----:B------:R-:W-:Y:S05]  /*e570*/  @P4 BRA `(.L_x_2639) ;  /* 0x0000000000a84947 */ /* 0x000fea0003800000 */
[----:B0123--:R-:W0:Y:S01]  /*e580*/  LDS.128 R4, [R3+0x1a400] ;  /* 0x01a4000003047984 */ /* 0x00fe220000000c00 */
        /* <DEDUP_REMOVED lines=41> */
.L_x_2639:
[----:B------:R-:W-:Y:S05]  /*e820*/  BSYNC B1 ;  /* 0x0000000000017941 */ /* 0x000fea0003800000 */
.L_x_2638:
        /* <DEDUP_REMOVED lines=44> */
.L_x_2608:
[----:B------:R-:W0:Y:S01]  /*eaf0*/  LDC R10, c[0x0][0x448] ;  /* 0x00011200ff0a7b82 */ /* 0x000e220000000800 */
[----:B------:R-:W-:Y:S01]  /*eb00*/  LEA R3, R216, R69, 0x6 ;  /* 0x00000045d8037211 */ /* 0x000fe200078e30ff */
        /* <DEDUP_REMOVED lines=17> */
[----:B------:R-:W-:Y:S01]  /*ec20*/  IMAD.WIDE.U32 R6, R3, UR6, R6 ;  /* 0x0000000603067c25 */ /* 0x000fe2000f8e0006 */
[----:B------:R-:W-:Y:S01]  /*ec30*/  LEA R60, P0, R4, UR4, 0x1 ;  /* 0x00000004043c7c11 */ /* 0x000fe2000f8008ff */
[----:B------:R-:W-:Y:S01]  /*ec40*/  UMOV UR4, 0xffffffff ;  /* 0xffffffff00047882 */ /* 0x000fe20000000000 */
[----:B------:R-:W-:Y:S01]  /*ec50*/  IADD3 R61, R5, R61, RZ ;  /* 0x0000003d053d7210 */ /* 0x000fe20007ffe0ff */
[----:B------:R-:W-:Y:S01]  /*ec60*/  IMAD R67, R3, UR7, R0 ;  /* 0x0000000703437c24 */ /* 0x000fe2000f8e0200 */
[----:B------:R-:W-:-:S02]  /*ec70*/  ULDC.64 UR6, c[0x0][0x400] ;  /* 0x0001000000067ab9 */ /* 0x000fc40000000a00 */
[----:B------:R-:W-:Y:S01]  /*ec80*/  LEA R66, P1, R6, UR6, 0x1 ;  /* 0x0000000606427c11 */ /* 0x000fe2000f8208ff */
[----:B------:R-:W-:Y:S01]  /*ec90*/  IMAD.IADD R67, R7, 0x1, R67 ;  /* 0x0000000107437824 */ /* 0x000fe200078e0243 */
[----:B------:R-:W-:-:S04]  /*eca0*/  LEA.HI.X R61, R4, UR5, R61, 0x1, P0 ;  /* 0x00000005043d7c11 */ /* 0x000fc800080f0c3d */
[----:B------:R-:W-:Y:S01]  /*ecb0*/  LEA.HI.X R67, R6, UR7, R67, 0x1, P1 ;  /* 0x0000000706437c11 */ /* 0x000fe200088f0c43 */
[----:B------:R-:W-:Y:S06]  /*ecc0*/  BRA.DIV UR4, `(.L_x_2640) ;  /* 0x0000017a04fc7947 */ /* 0x000fec000b800000 */
[----:B------:R-:W0:Y:S04]  /*ecd0*/  SHFL.IDX PT, R3, R61, RZ, 0x1c1f ;  /* 0x001c1fff3d037589 */ /* 0x000e2800000e0000 */
[----:B------:R-:W1:Y:S04]  /*ece0*/  SHFL.IDX PT, R0, R60, RZ, 0x1c1f ;  /* 0x001c1fff3c007589 */ /* 0x000e6800000e0000 */
[----:B------:R2:W3:Y:S04]  /*ecf0*/  SHFL.IDX PT, R4, R67, RZ, 0x1c1f ;  /* 0x001c1fff43047589 */ /* 0x0004e800000e0000 */
[----:B------:R2:W4:Y:S01]  /*ed00*/  SHFL.IDX PT, R14, R66, RZ, 0x1c1f ;  /* 0x001c1fff420e7589 */ /* 0x00052200000e0000 */
[----:B0-----:R-:W-:-:S02]  /*ed10*/  IMAD.MOV.U32 R7, RZ, RZ, R3 ;  /* 0x000000ffff077224 */ /* 0x001fc400078e0003 */
[----:B-12---:R-:W-:-:S07]  /*ed20*/  IMAD.MOV.U32 R6, RZ, RZ, R0 ;  /* 0x000000ffff067224 */ /* 0x006fce00078e0000 */
.L_x_2906:
[----:B------:R-:W-:Y:S01]  /*ed30*/  IMAD R0, R201, R10, RZ ;  /* 0x0000000ac9007224 */ /* 0x000fe200078e02ff */
[----:B------:R-:W-:Y:S01]  /*ed40*/  BSSY B1, `(.L_x_2641) ;  /* 0x000002f000017945 */ /* 0x000fe20003800000 */
[----:B----4-:R-:W-:Y:S01]  /*ed50*/  IMAD.MOV.U32 R12, RZ, RZ, R14 ;  /* 0x000000ffff0c7224 */ /* 0x010fe200078e000e */
[----:B---3--:R-:W-:Y:S02]  /*ed60*/  MOV R13, R4 ;  /* 0x00000004000d7202 */ /* 0x008fe40000000f00 */
[----:B------:R-:W-:Y:S02]  /*ed70*/  CS2R R44, SRZ ;  /* 0x00000000002c7805 */ /* 0x000fe4000001ff00 */
[----:B------:R-:W-:Y:S02]  /*ed80*/  ISETP.GE.AND P0, PT, R69, R0, PT ;  /* 0x000000004500720c */ /* 0x000fe40003f06270 */
        /* <DEDUP_REMOVED lines=42> */
.L_x_2642:
[----:B------:R-:W-:Y:S05]  /*f030*/  BSYNC B1 ;  /* 0x0000000000017941 */ /* 0x000fea0003800000 */
.L_x_2641:
[----:B-----5:R-:W-:Y:S01]  /*f040*/  IMAD.MOV.U32 R3, RZ, RZ, R44 ;  /* 0x000000ffff037224 */ /* 0x020fe200078e002c */
[----:B0-----:R-:W-:Y:S01]  /*f050*/  MOV R5, R46 ;  /* 0x0000002e00057202 */ /* 0x001fe20000000f00 */
[----:B------:R-:W-:Y:S01]  /*f060*/  IMAD.MOV.U32 R4, RZ, RZ, R45 ;  /* 0x000000ffff047224 */ /* 0x000fe200078e002d */
[----:B------:R-:W-:Y:S01]  /*f070*/  UMOV UR4, 0xffffffff ;  /* 0xffffffff00047882 */ /* 0x000fe20000000000 */
[----:B------:R-:W-:Y:S01]  /*f080*/  IMAD.MOV.U32 R6, RZ, RZ, R47 ;  /* 0x000000ffff067224 */ /* 0x000fe200078e002f */
[----:B------:R-:W-:Y:S01]  /*f090*/  PRMT R95, R95, 0x5410, R5 ;  /* 0x000054105f5f7816 */ /* 0x000fe20000000005 */
[----:B------:R-:W-:Y:S01]  /*f0a0*/  IMAD.MOV.U32 R5, RZ, RZ, R42 ;  /* 0x000000ffff057224 */ /* 0x000fe200078e002a */
[----:B------:R-:W-:Y:S01]  /*f0b0*/  PRMT R96, R96, 0x5410, R3 ;  /* 0x0000541060607816 */ /* 0x000fe20000000003 */
[----:B------:R-:W-:Y:S01]  /*f0c0*/  IMAD.MOV.U32 R3, RZ, RZ, R40 ;  /* 0x000000ffff037224 */ /* 0x000fe200078e0028 */
[----:B------:R-:W-:Y:S01]  /*f0d0*/  PRMT R101, R4, 0x7610, R101 ;  /* 0x0000761004657816 */ /* 0x000fe20000000065 */
[----:B------:R-:W-:Y:S01]  /*f0e0*/  IMAD.MOV.U32 R4, RZ, RZ, R41 ;  /* 0x000000ffff047224 */ /* 0x000fe200078e0029 */
[----:B------:R-:W-:-:S02]  /*f0f0*/  PRMT R93, R6, 0x7610, R93 ;  /* 0x00007610065d7816 */ /* 0x000fc4000000005d */
[----:B------:R-:W-:Y:S02]  /*f100*/  MOV R6, R43 ;  /* 0x0000002b00067202 */ /* 0x000fe40000000f00 */
[----:B------:R-:W-:Y:S01]  /*f110*/  PRMT R85, R3, 0x5410, R4 ;  /* 0x0000541003557816 */ /* 0x000fe20000000004 */
[----:B------:R-:W-:Y:S01]  /*f120*/  IMAD.MOV.U32 R3, RZ, RZ, R36 ;  /* 0x000000ffff037224 */ /* 0x000fe200078e0024 */
[----:B------:R-:W-:Y:S01]  /*f130*/  PRMT R86, R5, 0x5410, R6 ;  /* 0x0000541005567816 */ /* 0x000fe20000000006 */
[----:B------:R-:W-:Y:S02]  /*f140*/  IMAD.MOV.U32 R5, RZ, RZ, R38 ;  /* 0x000000ffff057224 */ /* 0x000fe400078e0026 */
[----:B------:R-:W-:Y:S02]  /*f150*/  IMAD.MOV.U32 R6, RZ, RZ, R39 ;  /* 0x000000ffff067224 */ /* 0x000fe400078e0027 */
        /* <DEDUP_REMOVED lines=18> */
[----:B------:R-:W-:Y:S01]  /*f280*/  IMAD.MOV.U32 R3, RZ, RZ, R24 ;  /* 0x000000ffff037224 */ /* 0x000fe200078e0018 */
[----:B------:R-:W-:Y:S01]  /*f290*/  MOV R5, R26 ;  /* 0x0000001a00057202 */ /* 0x000fe20000000f00 */
[----:B------:R-:W-:-:S03]  /*f2a0*/  IMAD.MOV.U32 R4, RZ, RZ, R25 ;  /* 0x000000ffff047224 */ /* 0x000fc600078e0019 */
[----:B------:R-:W-:Y:S02]  /*f2b0*/  PRMT R78, R5, 0x5410, R6 ;  /* 0x00005410054e7816 */ /* 0x000fe40000000006 */
[----:B------:R-:W-:Y:S02]  /*f2c0*/  PRMT R77, R3, 0x5410, R4 ;  /* 0x00005410034d7816 */ /* 0x000fe40000000004 */
[----:B------:R-:W-:Y:S01]  /*f2d0*/  CS2R R4, SRZ ;  /* 0x0000000000047805 */ /* 0x000fe2000001ff00 */
[----:B------:R-:W-:Y:S06]  /*f2e0*/  BRA.DIV UR4, `(.L_x_2643) ;  /* 0x0000017604ec7947 */ /* 0x000fec000b800000 */
[----:B------:R-:W0:Y:S04]  /*f2f0*/  SHFL.IDX PT, R61, R61, 0x1, 0x1c1f ;  /* 0x003c1f003d3d7f89 */ /* 0x000e2800000e0000 */
[----:B------:R-:W1:Y:S04]  /*f300*/  SHFL.IDX PT, R60, R60, 0x1, 0x1c1f ;  /* 0x003c1f003c3c7f89 */ /* 0x000e6800000e0000 */
[----:B------:R-:W2:Y:S04]  /*f310*/  SHFL.IDX PT, R67, R67, 0x1, 0x1c1f ;  /* 0x003c1f0043437f89 */ /* 0x000ea800000e0000 */
[----:B------:R-:W3:Y:S02]  /*f320*/  SHFL.IDX PT, R66, R66, 0x1, 0x1c1f ;  /* 0x003c1f0042427f89 */ /* 0x000ee400000e0000 */
.L_x_2912:
        /* <DEDUP_REMOVED lines=45> */
.L_x_2645:
[----:B------:R-:W-:Y:S05]  /*f600*/  BSYNC B1 ;  /* 0x0000000000017941 */ /* 0x000fea0003800000 */
.L_x_2644:
[----:B----45:R-:W-:Y:S01]  /*f610*/  IMAD.MOV.U32 R21, RZ, RZ, R5 ;  /* 0x000000ffff157224 */ /* 0x030fe200078e0005 */
[----:B------:R-:W-:Y:S01]  /*f620*/  MOV R20, R4 ;  /* 0x0000000400147202 */ /* 0x000fe20000000f00 */
[----:B-1----:R-:W-:Y:S01]  /*f630*/  IMAD.MOV.U32 R60, RZ, RZ, R6 ;  /* 0x000000ffff3c7224 */ /* 0x002fe200078e0006 */
[----:B------:R-:W-:Y:S01]  /*f640*/  LEA.HI R3, R213, R213, RZ, 0x1 ;  /* 0x000000d5d5037211 */ /* 0x000fe200078f08ff */
[----:B0-----:R-:W-:Y:S01]  /*f650*/  IMAD.MOV.U32 R61, RZ, RZ, R7 ;  /* 0x000000ffff3d7224 */ /* 0x001fe200078e0007 */
        /* <DEDUP_REMOVED lines=8> */
[----:B------:R-:W-:Y:S01]  /*f6e0*/  MOV R63, R50 ;  /* 0x00000032003f7202 */ /* 0x000fe20000000f00 */
[----:B------:R-:W-:Y:S01]  /*f6f0*/  BSSY B1, `(.L_x_2646) ;  /* 0x0000021000017945 */ /* 0x000fe20003800000 */
[----:B------:R-:W-:Y:S01]  /*f700*/  PRMT R70, R3, 0x5410, R21 ;  /* 0x0000541003467816 */ /* 0x000fe20000000015 */
[----:B------:R-:W-:Y:S01]  /*f710*/  IMAD.MOV.U32 R3, RZ, RZ, R11 ;  /* 0x000000ffff037224 */ /* 0x000fe200078e000b */
[----:B------:R-:W-:Y:S01]  /*f720*/  SHF.L.U32 R61, R20, 0x1f, RZ ;  /* 0x0000001f143d7819 */ /* 0x000fe200000006ff */
[----:B------:R-:W-:Y:S01]  /*f730*/  IMAD.MOV.U32 R20, RZ, RZ, R12 ;  /* 0x000000ffff147224 */ /* 0x000fe200078e000c */
[----:B------:R-:W-:Y:S01]  /*f740*/  PRMT R72, R60, 0x7610, R72 ;  /* 0x000076103c487816 */ /* 0x000fe20000000048 */
[----:B------:R-:W-:Y:S01]  /*f750*/  IMAD.MOV.U32 R60, RZ, RZ, R14 ;  /* 0x000000ffff3c7224 */ /* 0x000fe200078e000e */
[----:B------:R-:W0:Y:S01]  /*f760*/  SYNCS.PHASECHK.TRANS64.TRYWAIT P0, [R2+URZ+0x34800], R61 ;  /* 0x0348003d020075a7 */ /* 0x000e22000800017f */
[----:B------:R-:W-:-:S02]  /*f770*/  MOV R21, R13 ;  /* 0x0000000d00157202 */ /* 0x000fc40000000f00 */
[----:B------:R-:W-:Y:S02]  /*f780*/  PRMT R72, R72, 0x5410, R3 ;  /* 0x0000541048487816 */ /* 0x000fe40000000003 */
        /* <DEDUP_REMOVED lines=10> */
[----:B------:R-:W-:Y:S01]  /*f830*/  VIADDMNMX R0, R0, -R200, 0x80, PT ;  /* 0x0000008000007446 */ /* 0x000fe200038009c8 */
[----:B------:R-:W-:Y:S01]  /*f840*/  IMAD.MOV.U32 R62, RZ, RZ, R53 ;  /* 0x000000ffff3e7224 */ /* 0x000fe200078e0035 */
[----:B------:R-:W-:Y:S01]  /*f850*/  PRMT R84, R84, 0x5410, R21 ;  /* 0x0000541054547816 */ /* 0x000fe20000000015 */
[----:B------:R-:W-:Y:S01]  /*f860*/  IMAD.MOV.U32 R21, RZ, RZ, R54 ;  /* 0x000000ffff157224 */ /* 0x000fe200078e0036 */
[----:B------:R-:W-:-:S02]  /*f870*/  ISETP.GE.AND P1, PT, R17, R0, PT ;  /* 0x000000001100720c */ /* 0x000fc40003f26270 */
        /* <DEDUP_REMOVED lines=8> */
.L_x_2913:
[----:B------:R-:W-:Y:S05]  /*f900*/  BSYNC B1 ;  /* 0x0000000000017941 */ /* 0x000fea0003800000 */
.L_x_2646:
        /* <DEDUP_REMOVED lines=11> */
[----:B------:R-:W-:Y:S01]  /*f9c0*/  LOP3.LUT R60, R195, 0x38, R18, 0xf8, !PT ;  /* 0x00000038c33c7812 */ /* 0x000fe200078ef812 */
[----:B------:R-:W-:Y:S01]  /*f9d0*/  HADD2.F32 R103, -RZ, R97.H0_H0 ;  /* 0x20000061ff677230 */ /* 0x000fe20000004100 */
[----:B0-----:R-:W-:Y:S02]  /*f9e0*/  SHF.R.S32.HI R61, RZ, 0x1f, R62 ;  /* 0x0000001fff3d7819 */ /* 0x001fe4000001143e */
[----:B------:R-:W-:Y:S02]  /*f9f0*/  SHF.R.U32.HI R91, RZ, 0x10, R45 ;  /* 0x00000010ff5b7819 */ /* 0x000fe4000001162d */
[----:B------:R-:W-:Y:S02]  /*fa00*/  LEA.HI R63, R61, R62, RZ, 0x3 ;  /* 0x0000003e3d3f7211 */ /* 0x000fe400078f18ff */
[----:B------:R-:W-:Y:S01]  /*fa10*/  SHF.L.U32 R62, R62, 0x3, RZ ;  /* 0x000000033e3e7819 */ /* 0x000fe200000006ff */
[----:B------:R-:W-:Y:S01]  /*fa20*/  HADD2.F32 R100, -RZ, R91.H0_H0 ;  /* 0x2000005bff647230 */ /* 0x000fe20000004100 */
[----:B------:R-:W-:Y:S01]  /*fa30*/  LOP3.LUT R61, R60, R197, RZ, 0x3c, !PT ;  /* 0x000000c53c3d7212 */ /* 0x000fe200078e3cff */
[----:B------:R-:W-:Y:S01]  /*fa40*/  IMAD.SHL.U32 R63, R63, 0x400, RZ ;  /* 0x000004003f3f7824 */ /* 0x000fe200078e00ff */
[----:B------:R-:W-:-:S02]  /*fa50*/  LOP3.LUT R62, R195, 0x38, R62, 0xf8, !PT ;  /* 0x00000038c33e7812 */ /* 0x000fc400078ef83e */
[----:B------:R-:W-:Y:S01]  /*fa60*/  SHF.R.U32.HI R90, RZ, 0x10, R33 ;  /* 0x00000010ff5a7819 */ /* 0x000fe20000011621 */
[----:B------:R-:W-:Y:S01]  /*fa70*/  IMAD R61, R196, 0x200, R61 ;  /* 0x00000200c43d7824 */ /* 0x000fe200078e023d */
[----:B------:R-:W-:Y:S02]  /*fa80*/  LOP3.LUT R63, R63, 0x7fffe000, RZ, 0xc0, !PT ;  /* 0x7fffe0003f3f7812 */ /* 0x000fe400078ec0ff */
[----:B------:R-:W-:Y:S01]  /*fa90*/  LOP3.LUT R65, R62, R197, RZ, 0x3c, !PT ;  /* 0x000000c53e417212 */ /* 0x000fe200078e3cff */
[----:B------:R-:W-:Y:S01]  /*faa0*/  IMAD R79, R61, 0x2, R2 ;  /* 0x000000023d4f7824 */ /* 0x000fe200078e0202 */
[----:B------:R-:W-:Y:S01]  /*fab0*/  SHF.R.U64 R32, R32, 0x10, R33 ;  /* 0x0000001020207819 */ /* 0x000fe20000001221 */
[----:B------:R-:W-:Y:S01]  /*fac0*/  IMAD R64, R196, 0x200, R63 ;  /* 0x00000200c4407824 */ /* 0x000fe200078e023f */
[----:B------:R-:W-:Y:S01]  /*fad0*/  SHF.R.U64 R33, R44, 0x10, R45 ;  /* 0x000000102c217819 */ /* 0x000fe2000000122d */
[----:B------:R-:W-:Y:S01]  /*fae0*/  HADD2.F32 R90, -RZ, R90.H0_H0 ;  /* 0x2000005aff5a7230 */ /* 0x000fe20000004100 */
[----:B------:R-:W0:Y:S01]  /*faf0*/  LDS.128 R60, [R79+0x10400] ;  /* 0x010400004f3c7984 */ /* 0x000e220000000c00 */
[----:B------:R-:W-:-:S02]  /*fb00*/  SHF.R.U64 R34, R34, 0x10, R35 ;  /* 0x0000001022227819 */ /* 0x000fc40000001223 */
[----:B------:R-:W-:Y:S02]  /*fb10*/  IADD3 R65, R64, R65, RZ ;  /* 0x0000004140417210 */ /* 0x000fe40007ffe0ff */
[----:B------:R-:W-:Y:S02]  /*fb20*/  SHF.R.U32.HI R44, RZ, 0x10, R35 ;  /* 0x00000010ff2c7819 */ /* 0x000fe40000011623 */
[--C-:B------:R-:W-:Y:S01]  /*fb30*/  SHF.R.U64 R35, R46, 0x10, R47.reuse ;  /* 0x000000102e237819 */ /* 0x100fe2000000122f */
[----:B------:R-:W-:Y:S01]  /*fb40*/  IMAD R80, R65, 0x2, R2 ;  /* 0x0000000241507824 */ /* 0x000fe200078e0202 */
[----:B------:R-:W-:Y:S01]  /*fb50*/  SHF.R.U32.HI R46, RZ, 0x10, R47 ;  /* 0x00000010ff2e7819 */ /* 0x000fe2000001162f */
[----:B------:R-:W-:-:S03]  /*fb60*/  HADD2.F32 R44, -RZ, R44.H0_H0 ;  /* 0x2000002cff2c7230 */ /* 0x000fc60000004100 */
[----:B--23--:R-:W1:Y:S01]  /*fb70*/  LDS.128 R64, [R80+0x10400] ;  /* 0x0104000050407984 */ /* 0x00ce620000000c00 */
[--C-:B0-----:R-:W-:Y:S02]  /*fb80*/  HADD2.F32 R94, -RZ, R61.reuse.H0_H0 ;  /* 0x2000003dff5e7230 */ /* 0x101fe40000004100 */
[----:B------:R-:W-:Y:S02]  /*fb90*/  HADD2.F32 R92, -RZ, R61.H1_H1 ;  /* 0x3000003dff5c7230 */ /* 0x000fe40000004100 */
[----:B------:R-:W-:Y:S02]  /*fba0*/  HADD2.F32 R61, -RZ, R60.H0_H0 ;  /* 0x2000003cff3d7230 */ /* 0x000fe40000004100 */
[----:B------:R-:W-:Y:S02]  /*fbb0*/  HADD2.F32 R45, -RZ, R62.H0_H0 ;  /* 0x2000003eff2d7230 */ /* 0x000fe40000004100 */
[--C-:B------:R-:W-:Y:S02]  /*fbc0*/  HADD2.F32 R47, -RZ, R63.reuse.H0_H0 ;  /* 0x2000003fff2f7230 */ /* 0x100fe40000004100 */
[----:B------:R-:W-:-:S02]  /*fbd0*/  HADD2.F32 R63, -RZ, R63.H1_H1 ;  /* 0x3000003fff3f7230 */ /* 0x000fc40000004100 */
[----:B------:R-:W-:Y:S02]  /*fbe0*/  HADD2.F32 R60, -RZ, R60.H1_H1 ;  /* 0x3000003cff3c7230 */ /* 0x000fe40000004100 */
[--C-:B-1----:R-:W-:Y:S02]  /*fbf0*/  HADD2.F32 R102, -RZ, R65.reuse.H0_H0 ;  /* 0x20000041ff667230 */ /* 0x102fe40000004100 */
[----:B------:R-:W-:Y:S02]  /*fc00*/  HADD2.F32 R99, -RZ, R65.H1_H1 ;  /* 0x30000041ff637230 */ /* 0x000fe40000004100 */
[----:B------:R-:W-:Y:S02]  /*fc10*/  HADD2.F32 R98, -RZ, R64.H0_H0 ;  /* 0x20000040ff627230 */ /* 0x000fe40000004100 */
[C---:B------:R-:W-:Y:S01]  /*fc20*/  FMUL.FTZ R105, R102.reuse, R101 ;  /* 0x0000006566697220 */ /* 0x040fe20000410000 */
[----:B------:R-:W-:Y:S01]  /*fc30*/  FMUL.FTZ R107, R102, R103 ;  /* 0x00000067666b7220 */ /* 0x000fe20000410000 */
[----:B------:R-:W-:-:S02]  /*fc40*/  HADD2.F32 R102, -RZ, R96.H1_H1 ;  /* 0x30000060ff667230 */ /* 0x000fc40000004100 */
[C---:B------:R-:W-:Y:S01]  /*fc50*/  FFMA.FTZ R91, R94.reuse, R103, -R105 ;  /* 0x000000675e5b7223 */ /* 0x040fe20000010869 */
[----:B------:R-:W-:Y:S01]  /*fc60*/  FFMA.FTZ R94, R94, R101, R107 ;  /* 0x000000655e5e7223 */ /* 0x000fe2000001006b */
[C---:B------:R-:W-:Y:S01]  /*fc70*/  FMUL.FTZ R103, R99.reuse, R100 ;  /* 0x0000006463677220 */ /* 0x040fe20000410000 */
[----:B------:R-:W-:Y:S02]  /*fc80*/  HADD2.F32 R101, -RZ, R96.H0_H0 ;  /* 0x20000060ff657230 */ /* 0x000fe40000004100 */
[----:B------:R-:W-:Y:S01]  /*fc90*/  FMUL.FTZ R99, R99, R90 ;  /* 0x0000005a63637220 */ /* 0x000fe20000410000 */
[----:B------:R-:W-:Y:S01]  /*fca0*/  FMUL.FTZ R104, R98, R102 ;  /* 0x0000006662687220 */ /* 0x000fe20000410000 */
[----:B------:R-:W-:Y:S01]  /*fcb0*/  FFMA.FTZ R90, R92, R90, -R103 ;  /* 0x0000005a5c5a7223 */ /* 0x000fe20000010867 */
[----:B------:R-:W-:Y:S02]  /*fcc0*/  HADD2.F32 R65, -RZ, R66.H0_H0 ;  /* 0x20000042ff417230 */ /* 0x000fe40000004100 */
[----:B------:R-:W-:Y:S01]  /*fcd0*/  FMUL.FTZ R103, R98, R101 ;  /* 0x0000006562677220 */ /* 0x000fe20000410000 */
[----:B------:R-:W-:-:S02]  /*fce0*/  HADD2.F32 R96, -RZ, R95.H1_H1 ;  /* 0x3000005fff607230 */ /* 0x000fc40000004100 */
[----:B------:R-:W-:Y:S01]  /*fcf0*/  FFMA.FTZ R99, R92, R100, R99 ;  /* 0x000000645c637223 */ /* 0x000fe20000010063 */
[C---:B------:R-:W-:Y:S01]  /*fd00*/  FFMA.FTZ R92, R61.reuse, R101, -R104 ;  /* 0x000000653d5c7223 */ /* 0x040fe20000010868 */
[----:B------:R-:W-:Y:S02]  /*fd10*/  HADD2.F32 R98, -RZ, R95.H0_H0 ;  /* 0x2000005fff627230 */ /* 0x000fe40000004100 */
        /* <DEDUP_REMOVED lines=12> */
[C---:B------:R-:W-:Y:S01]  /*fde0*/  FFMA.FTZ R104, R47.reuse, R100, -R104 ;  /* 0x000000642f687223 */ /* 0x040fe20000010868 */
[----:B------:R-:W-:Y:S02]  /*fdf0*/  HADD2.F32 R64, -RZ, R64.H1_H1 ;  /* 0x30000040ff407230 */ /* 0x000fe40000004100 */
[----:B------:R-:W-:Y:S01]  /*fe00*/  FFMA.FTZ R97, R47, R102, R97 ;  /* 0x000000662f617223 */ /* 0x000fe20000010061 */
[----:B------:R-:W-:-:S02]  /*fe10*/  HADD2.F32 R66, -RZ, R66.H1_H1 ;  /* 0x30000042ff427230 */ /* 0x000fc40000004100 */
[C---:B------:R-:W-:Y:S01]  /*fe20*/  FMUL.FTZ R96, R67.reuse, R98 ;  /* 0x0000006243607220 */ /* 0x040fe20000410000 */
[-C--:B------:R-:W-:Y:S01]  /*fe30*/  FMUL.FTZ R100, R67, R44.reuse ;  /* 0x0000002c43647220 */ /* 0x080fe20000410000 */
[----:B------:R-:W-:Y:S02]  /*fe40*/  HADD2.F32 R45, -RZ, R33.H0_H0 ;  /* 0x20000021ff2d7230 */ /* 0x000fe40000004100 */
        /* <DEDUP_REMOVED lines=20> */
[----:B------:R1:W-:Y:S01]  /*ff90*/  STS.128 [R79+0x10400], R32 ;  /* 0x010400204f007388 */ /* 0x0003e20000000c00 */
[----:B------:R-:W-:-:S02]  /*ffa0*/  F2FP.F16.F32.PACK_AB R44, R44, R61 ;  /* 0x0000003d2c2c723e */ /* 0x000fc400000000ff */
[----:B------:R-:W-:-:S05]  /*ffb0*/  F2FP.F16.F32.PACK_AB R46, R67, R46 ;  /* 0x0000002e432e723e */ /* 0x000fca00000000ff */
[----:B------:R1:W-:Y:S02]  /*ffc0*/  STS.128 [R80+0x10400], R44 ;  /* 0x0104002c50007388 */ /* 0x0003e40000000c00 */
.L_x_2651:
[----:B------:R-:W-:Y:S05]  /*ffd0*/  BSYNC B2 ;  /* 0x0000000000027941 */ /* 0x000fea0003800000 */
.L_x_2650:
[----:B------:R-:W-:Y:S04]  /*ffe0*/  BSSY B2, `(.L_x_2652) ;  /* 0x0000062000027945 */ /* 0x000fe80003800000 */
[----:B------:R-:W-:Y:S05]  /*fff0*/  @P1 BRA `(.L_x_2653) ;  /* 0x0000000400801947 */ /* 0x000fea0003800000 */
[----:B------:R-:W4:Y:S01]  /*10000*/  LDL R95, [R1+0x78] ;  /* 0x00007800015f7983 */ /* 0x000f220000100800 */
[----:B-1----:R-:W-:Y:S01]  /*10010*/  LEA.HI R32, R71, R234, RZ, 0x1d ;  /* 0x000000ea47207211 */ /* 0x002fe200078fe8ff */
[----:B------:R-:W-:Y:S01]  /*10020*/  HADD2.F32 R80, -RZ, R87.H1_H1 ;  /* 0x30000057ff507230 */ /* 0x000fe20000004100 */
[--C-:B------:R-:W-:Y:S01]  /*10030*/  SHF.R.U64 R28, R28, 0x10, R29.reuse ;  /* 0x000000101c1c7819 */ /* 0x100fe2000000121d */
[--C-:B------:R-:W-:Y:S01]  /*10040*/  HADD2.F32 R90, -RZ, R85.reuse.H1_H1 ;  /* 0x30000055ff5a7230 */ /* 0x100fe20000004100 */
[----:B------:R-:W-:Y:S01]  /*10050*/  SHF.R.S32.HI R33, RZ, 0x1f, R32 ;  /* 0x0000001fff217819 */ /* 0x000fe20000011420 */
[----:B------:R-:W-:Y:S01]  /*10060*/  HADD2.F32 R85, -RZ, R85.H0_H0 ;  /* 0x20000055ff557230 */ /* 0x000fe20000004100 */
[----:B------:R-:W-:Y:S01]  /*10070*/  SHF.R.U32.HI R79, RZ, 0x10, R29 ;  /* 0x00000010ff4f7819 */ /* 0x000fe2000001161d */
[----:B------:R-:W-:Y:S01]  /*10080*/  HADD2.F32 R87, -RZ, R87.H0_H0 ;  /* 0x20000057ff577230 */ /* 0x000fe20000004100 */
[----:B------:R-:W-:Y:S01]  /*10090*/  LEA.HI R33, R33, R32, RZ, 0x3 ;  /* 0x0000002021217211 */ /* 0x000fe200078f18ff */
[----:B------:R-:W-:Y:S01]  /*100a0*/  IMAD.SHL.U32 R32, R32, 0x8, RZ ;  /* 0x0000000820207824 */ /* 0x000fe200078e00ff */
[----:B------:R-:W-:Y:S01]  /*100b0*/  SHF.R.U64 R29, R40, 0x10, R41 ;  /* 0x00000010281d7819 */ /* 0x000fe20000001229 */
[----:B------:R-:W-:Y:S01]  /*100c0*/  HADD2.F32 R79, -RZ, R79.H0_H0 ;  /* 0x2000004fff4f7230 */ /* 0x000fe20000004100 */
[----:B------:R-:W-:Y:S01]  /*100d0*/  SHF.R.U64 R30, R30, 0x10, R31 ;  /* 0x000000101e1e7819 */ /* 0x000fe2000000121f */
[----:B------:R-:W-:Y:S01]  /*100e0*/  IMAD.SHL.U32 R33, R33, 0x400, RZ ;  /* 0x0000040021217824 */ /* 0x000fe200078e00ff */
[----:B------:R-:W-:-:S02]  /*100f0*/  LOP3.LUT R32, R195, 0x38, R32, 0xf8, !PT ;  /* 0x00000038c3207812 */ /* 0x000fc400078ef820 */
[----:B------:R-:W-:Y:S02]  /*10100*/  SHF.R.U32.HI R40, RZ, 0x10, R31 ;  /* 0x00000010ff287819 */ /* 0x000fe4000001161f */
[----:B------:R-:W-:Y:S02]  /*10110*/  LOP3.LUT R33, R33, 0x7fffe000, RZ, 0xc0, !PT ;  /* 0x7fffe00021217812 */ /* 0x000fe400078ec0ff */
[----:B------:R-:W-:Y:S01]  /*10120*/  LOP3.LUT R45, R32, R197, RZ, 0x3c, !PT ;  /* 0x000000c5202d7212 */ /* 0x000fe200078e3cff */
[----:B------:R-:W-:Y:S01]  /*10130*/  HADD2.F32 R40, -RZ, R40.H0_H0 ;  /* 0x20000028ff287230 */ /* 0x000fe20000004100 */
[----:B------:R-:W-:Y:S01]  /*10140*/  SHF.R.U64 R31, R42, 0x10, R43 ;  /* 0x000000102a1f7819 */ /* 0x000fe2000000122b */
[----:B------:R-:W-:Y:S01]  /*10150*/  IMAD R44, R196, 0x200, R33 ;  /* 0x00000200c42c7824 */ /* 0x000fe200078e0221 */
[----:B------:R-:W-:Y:S02]  /*10160*/  SHF.R.U32.HI R91, RZ, 0x10, R41 ;  /* 0x00000010ff5b7819 */ /* 0x000fe40000011629 */
[----:B------:R-:W-:-:S02]  /*10170*/  SHF.R.U32.HI R42, RZ, 0x10, R43 ;  /* 0x00000010ff2a7819 */ /* 0x000fc4000001162b */
[----:B------:R-:W-:Y:S01]  /*10180*/  IADD3 R45, R44, R45, RZ ;  /* 0x0000002d2c2d7210 */ /* 0x000fe20007ffe0ff */
[----:B------:R-:W-:Y:S02]  /*10190*/  HADD2.F32 R91, -RZ, R91.H0_H0 ;  /* 0x2000005bff5b7230 */ /* 0x000fe40000004100 */
[----:B------:R-:W-:Y:S02]  /*101a0*/  HADD2.F32 R42, -RZ, R42.H0_H0 ;  /* 0x2000002aff2a7230 */ /* 0x000fe40000004100 */
[----:B------:R-:W-:-:S05]  /*101b0*/  IMAD R60, R45, 0x2, R2 ;  /* 0x000000022d3c7824 */ /* 0x000fca00078e0202 */
[----:B------:R-:W1:Y:S02]  /*101c0*/  LDS.128 R44, [R60+0x10400] ;  /* 0x010400003c2c7984 */ /* 0x000e640000000c00 */
[--C-:B-1----:R-:W-:Y:S02]  /*101d0*/  HADD2.F32 R43, -RZ, R45.reuse.H0_H0 ;  /* 0x2000002dff2b7230 */ /* 0x102fe40000004100 */
[----:B------:R-:W-:Y:S02]  /*101e0*/  HADD2.F32 R62, -RZ, R45.H1_H1 ;  /* 0x3000002dff3e7230 */ /* 0x000fe40000004100 */
[----:B---3--:R-:W-:Y:S02]  /*101f0*/  HADD2.F32 R66, -RZ, R44.H0_H0 ;  /* 0x2000002cff427230 */ /* 0x008fe40000004100 */
[C---:B------:R-:W-:Y:S01]  /*10200*/  FMUL.FTZ R92, R43.reuse, R90 ;  /* 0x0000005a2b5c7220 */ /* 0x040fe20000410000 */
[----:B------:R-:W-:Y:S01]  /*10210*/  FMUL.FTZ R94, R43, R80 ;  /* 0x000000502b5e7220 */ /* 0x000fe20000410000 */
[----:B------:R-:W-:Y:S01]  /*10220*/  FMUL.FTZ R93, R62, R91 ;  /* 0x0000005b3e5d7220 */ /* 0x000fe20000410000 */
[----:B--2---:R-:W-:-:S02]  /*10230*/  HADD2.F32 R67, -RZ, R46.H0_H0 ;  /* 0x2000002eff437230 */ /* 0x004fc40000004100 */
[--C-:B------:R-:W-:Y:S02]  /*10240*/  HADD2.F32 R65, -RZ, R47.reuse.H0_H0 ;  /* 0x2000002fff417230 */ /* 0x100fe40000004100 */
        /* <DEDUP_REMOVED lines=9> */
[----:B------:R-:W-:Y:S01]  /*102e0*/  FMUL.FTZ R61, R62, R79 ;  /* 0x0000004f3e3d7220 */ /* 0x000fe20000410000 */
[C---:B------:R-:W-:Y:S01]  /*102f0*/  FMUL.FTZ R80, R66.reuse, R85 ;  /* 0x0000005542507220 */ /* 0x040fe20000410000 */
[----:B------:R-:W-:Y:S02]  /*10300*/  HADD2.F32 R90, -RZ, R86.H0_H0 ;  /* 0x20000056ff5a7230 */ /* 0x000fe40000004100 */
[----:B------:R-:W-:Y:S01]  /*10310*/  FMUL.FTZ R92, R66, R87 ;  /* 0x00000057425c7220 */ /* 0x000fe20000410000 */
[C---:B------:R-:W-:Y:S01]  /*10320*/  FFMA.FTZ R62, R64.reuse, R79, -R93 ;  /* 0x0000004f403e7223 */ /* 0x040fe2000001085d */
[----:B------:R-:W-:Y:S01]  /*10330*/  FFMA.FTZ R64, R64, R91, R61 ;  /* 0x0000005b40407223 */ /* 0x000fe2000001003d */
[----:B------:R-:W-:Y:S01]  /*10340*/  FFMA.FTZ R61, R63, R87, -R80 ;  /* 0x000000573f3d7223 */ /* 0x000fe20000010850 */
[----:B------:R-:W-:-:S02]  /*10350*/  HADD2.F32 R33, -RZ, R34.H0_H0 ;  /* 0x20000022ff217230 */ /* 0x000fc40000004100 */
[----:B------:R-:W-:Y:S01]  /*10360*/  FFMA.FTZ R63, R63, R85, R92 ;  /* 0x000000553f3f7223 */ /* 0x000fe2000001005c */
[--C-:B------:R-:W-:Y:S02]  /*10370*/  HADD2.F32 R66, -RZ, R89.reuse.H0_H0 ;  /* 0x20000059ff427230 */ /* 0x100fe40000004100 */
[C---:B------:R-:W-:Y:S01]  /*10380*/  FMUL.FTZ R92, R67.reuse, R90 ;  /* 0x0000005a435c7220 */ /* 0x040fe20000410000 */
[----:B------:R-:W-:Y:S02]  /*10390*/  HADD2.F32 R86, -RZ, R86.H1_H1 ;  /* 0x30000056ff567230 */ /* 0x000fe40000004100 */
[----:B------:R-:W-:Y:S02]  /*103a0*/  HADD2.F32 R80, -RZ, R89.H1_H1 ;  /* 0x30000059ff507230 */ /* 0x000fe40000004100 */
[-C--:B------:R-:W-:Y:S01]  /*103b0*/  FMUL.FTZ R94, R67, R66.reuse ;  /* 0x00000042435e7220 */ /* 0x080fe20000410000 */
[----:B------:R-:W-:Y:S01]  /*103c0*/  FFMA.FTZ R92, R33, R66, -R92 ;  /* 0x00000042215c7223 */ /* 0x000fe2000001085c */
[----:B------:R-:W-:-:S02]  /*103d0*/  HADD2.F32 R41, -RZ, R35.H0_H0 ;  /* 0x20000023ff297230 */ /* 0x000fc40000004100 */
[C---:B------:R-:W-:Y:S01]  /*103e0*/  FMUL.FTZ R66, R65.reuse, R86 ;  /* 0x0000005641427220 */ /* 0x040fe20000410000 */
[----:B------:R-:W-:Y:S01]  /*103f0*/  FMUL.FTZ R65, R65, R80 ;  /* 0x0000005041417220 */ /* 0x000fe20000410000 */
[----:B------:R-:W-:Y:S02]  /*10400*/  HADD2.F32 R35, -RZ, R35.H1_H1 ;  /* 0x30000023ff237230 */ /* 0x000fe40000004100 */
[----:B------:R-:W-:Y:S01]  /*10410*/  FFMA.FTZ R94, R33, R90, R94 ;  /* 0x0000005a215e7223 */ /* 0x000fe2000001005e */
[C---:B------:R-:W-:Y:S01]  /*10420*/  FFMA.FTZ R66, R41.reuse, R80, -R66 ;  /* 0x0000005029427223 */ /* 0x040fe20000010842 */
[----:B------:R-:W-:Y:S01]  /*10430*/  FFMA.FTZ R65, R41, R86, R65 ;  /* 0x0000005629417223 */ /* 0x000fe20000010041 */
[C---:B------:R-:W-:Y:S01]  /*10440*/  FMUL.FTZ R90, R47.reuse, R42 ;  /* 0x0000002a2f5a7220 */ /* 0x040fe20000410000 */
[----:B------:R-:W-:Y:S01]  /*10450*/  FMUL.FTZ R80, R47, R40 ;  /* 0x000000282f507220 */ /* 0x000fe20000410000 */
[----:B------:R-:W-:Y:S02]  /*10460*/  HADD2.F32 R33, -RZ, R29.H0_H0 ;  /* 0x2000001dff217230 */ /* 0x000fe40000004100 */
[----:B------:R-:W-:-:S02]  /*10470*/  HADD2.F32 R41, -RZ, R31.H0_H0 ;  /* 0x2000001fff297230 */ /* 0x000fc40000004100 */
[C---:B------:R-:W-:Y:S01]  /*10480*/  FFMA.FTZ R67, R35.reuse, R40, -R90 ;  /* 0x0000002823437223 */ /* 0x040fe2000001085a */
[----:B------:R-:W-:Y:S02]  /*10490*/  HADD2.F32 R29, -RZ, R28.H0_H0 ;  /* 0x2000001cff1d7230 */ /* 0x000fe40000004100 */
[----:B------:R-:W-:Y:S01]  /*104a0*/  FFMA.FTZ R80, R35, R42, R80 ;  /* 0x0000002a23507223 */ /* 0x000fe20000010050 */
[----:B------:R-:W-:Y:S02]  /*104b0*/  HADD2.F32 R31, -RZ, R30.H0_H0 ;  /* 0x2000001eff1f7230 */ /* 0x000fe40000004100 */
[----:B------:R-:W-:Y:S01]  /*104c0*/  FMUL.FTZ R35, R44, R33 ;  /* 0x000000212c237220 */ /* 0x000fe20000410000 */
[----:B------:R-:W-:Y:S02]  /*104d0*/  HADD2.F32 R32, -RZ, R32.H1_H1 ;  /* 0x30000020ff207230 */ /* 0x000fe40000004100 */
[----:B------:R-:W-:Y:S01]  /*104e0*/  FMUL.FTZ R47, R46, R41 ;  /* 0x000000292e2f7220 */ /* 0x000fe20000410000 */
[----:B------:R-:W-:-:S02]  /*104f0*/  HADD2.F32 R34, -RZ, R34.H1_H1 ;  /* 0x30000022ff227230 */ /* 0x000fc40000004100 */
[----:B------:R-:W-:Y:S01]  /*10500*/  FMUL.FTZ R44, R44, R29 ;  /* 0x0000001d2c2c7220 */ /* 0x000fe20000410000 */
[----:B------:R-:W-:Y:S01]  /*10510*/  FMUL.FTZ R46, R46, R31 ;  /* 0x0000001f2e2e7220 */ /* 0x000fe20000410000 */
[----:B------:R-:W-:Y:S01]  /*10520*/  FFMA.FTZ R28, R32, R29, -R35 ;  /* 0x0000001d201c7223 */ /* 0x000fe20000010823 */
[----:B------:R-:W-:Y:S01]  /*10530*/  F2FP.F16.F32.PACK_AB R29, R62, R43 ;  /* 0x0000002b3e1d723e */ /* 0x000fe200000000ff */
[----:B------:R-:W-:Y:S01]  /*10540*/  FFMA.FTZ R47, R34, R31, -R47 ;  /* 0x0000001f222f7223 */ /* 0x000fe2000001082f */
[----:B------:R-:W-:Y:S01]  /*10550*/  FFMA.FTZ R32, R32, R33, R44 ;  /* 0x0000002120207223 */ /* 0x000fe2000001002c */
[----:B------:R-:W-:Y:S01]  /*10560*/  FFMA.FTZ R41, R34, R41, R46 ;  /* 0x0000002922297223 */ /* 0x000fe2000001002e */
[----:B------:R-:W-:Y:S02]  /*10570*/  F2FP.F16.F32.PACK_AB R31, R67, R66 ;  /* 0x00000042431f723e */ /* 0x000fe400000000ff */
[----:B------:R-:W-:Y:S02]  /*10580*/  F2FP.F16.F32.PACK_AB R28, R28, R61 ;  /* 0x0000003d1c1c723e */ /* 0x000fe400000000ff */
[----:B------:R-:W-:-:S02]  /*10590*/  F2FP.F16.F32.PACK_AB R30, R47, R92 ;  /* 0x0000005c2f1e723e */ /* 0x000fc400000000ff */
[----:B------:R-:W-:Y:S02]  /*105a0*/  F2FP.F16.F32.PACK_AB R35, R80, R65 ;  /* 0x000000415023723e */ /* 0x000fe400000000ff */
[----:B------:R-:W-:Y:S01]  /*105b0*/  F2FP.F16.F32.PACK_AB R33, R64, R45 ;  /* 0x0000002d4021723e */ /* 0x000fe200000000ff */
[----:B------:R4:W-:Y:S01]  /*105c0*/  STS.128 [R95], R28 ;  /* 0x0000001c5f007388 */ /* 0x0009e20000000c00 */
[----:B------:R-:W-:Y:S02]  /*105d0*/  F2FP.F16.F32.PACK_AB R32, R32, R63 ;  /* 0x0000003f2020723e */ /* 0x000fe400000000ff */
[----:B------:R-:W-:-:S05]  /*105e0*/  F2FP.F16.F32.PACK_AB R34, R41, R94 ;  /* 0x0000005e2922723e */ /* 0x000fca00000000ff */
[----:B------:R4:W-:Y:S02]  /*105f0*/  STS.128 [R60+0x10400], R32 ;  /* 0x010400203c007388 */ /* 0x0009e40000000c00 */
.L_x_2653:
[----:B------:R-:W-:Y:S05]  /*10600*/  BSYNC B2 ;  /* 0x0000000000027941 */ /* 0x000fea0003800000 */
.L_x_2652:
[----:B------:R-:W-:Y:S05]  /*10610*/  @P2 BRA `(.L_x_2649) ;  /* 0x0000000400802947 */ /* 0x000fea0003800000 */
[----:B--2---:R-:W2:Y:S01]  /*10620*/  LDL R67, [R1+0x70] ;  /* 0x0000700001437983 */ /* 0x004ea20000100800 */
[----:B------:R-:W-:Y:S01]  /*10630*/  LEA.HI R71, R71, R235, RZ, 0x1d ;  /* 0x000000eb47477211 */ /* 0x000fe200078fe8ff */
[----:B------:R-:W-:Y:S01]  /*10640*/  HADD2.F32 R62, -RZ, R75.H1_H1 ;  /* 0x3000004bff3e7230 */ /* 0x000fe20000004100 */
[----:B------:R-:W-:Y:S01]  /*10650*/  SHF.R.U64 R36, R36, 0x10, R37 ;  /* 0x0000001024247819 */ /* 0x000fe20000001225 */
[----:B-1----:R-:W-:Y:S01]  /*10660*/  HADD2.F32 R46, -RZ, R77.H1_H1 ;  /* 0x3000004dff2e7230 */ /* 0x002fe20000004100 */
[----:B----4-:R-:W-:Y:S02]  /*10670*/  SHF.R.S32.HI R28, RZ, 0x1f, R71 ;  /* 0x0000001fff1c7819 */ /* 0x010fe40000011447 */
[----:B------:R-:W-:Y:S02]  /*10680*/  SHF.R.U32.HI R45, RZ, 0x10, R37 ;  /* 0x00000010ff2d7819 */ /* 0x000fe40000011625 */
[----:B------:R-:W-:Y:S01]  /*10690*/  LEA.HI R29, R28, R71, RZ, 0x3 ;  /* 0x000000471c1d7211 */ /* 0x000fe200078f18ff */
[----:B------:R-:W-:Y:S01]  /*106a0*/  IMAD.SHL.U32 R28, R71, 0x8, RZ ;  /* 0x00000008471c7824 */ /* 0x000fe200078e00ff */
[--C-:B------:R-:W-:Y:S01]  /*106b0*/  SHF.R.U32.HI R65, RZ, 0x10, R25.reuse ;  /* 0x00000010ff417819 */ /* 0x100fe20000011619 */
[----:B------:R-:W-:Y:S01]  /*106c0*/  HADD2.F32 R45, -RZ, R45.H0_H0 ;  /* 0x2000002dff2d7230 */ /* 0x000fe20000004100 */
[----:B------:R-:W-:Y:S01]  /*106d0*/  SHF.R.U64 R24, R24, 0x10, R25 ;  /* 0x0000001018187819 */ /* 0x000fe20000001219 */
[----:B------:R-:W-:Y:S01]  /*106e0*/  IMAD.SHL.U32 R29, R29, 0x400, RZ ;  /* 0x000004001d1d7824 */ /* 0x000fe200078e00ff */
[----:B------:R-:W-:-:S02]  /*106f0*/  LOP3.LUT R28, R195, 0x38, R28, 0xf8, !PT ;  /* 0x00000038c31c7812 */ /* 0x000fc400078ef81c */
[--C-:B------:R-:W-:Y:S02]  /*10700*/  SHF.R.U64 R25, R26, 0x10, R27.reuse ;  /* 0x000000101a197819 */ /* 0x100fe4000000121b */
[----:B------:R-:W-:Y:S02]  /*10710*/  LOP3.LUT R29, R29, 0x7fffe000, RZ, 0xc0, !PT ;  /* 0x7fffe0001d1d7812 */ /* 0x000fe400078ec0ff */
[----:B------:R-:W-:Y:S01]  /*10720*/  LOP3.LUT R33, R28, R197, RZ, 0x3c, !PT ;  /* 0x000000c51c217212 */ /* 0x000fe200078e3cff */
[----:B------:R-:W-:Y:S01]  /*10730*/  HADD2.F32 R25, -RZ, R25.H0_H0 ;  /* 0x20000019ff197230 */ /* 0x000fe20000004100 */
[----:B------:R-:W-:Y:S01]  /*10740*/  SHF.R.U32.HI R63, RZ, 0x10, R27 ;  /* 0x00000010ff3f7819 */ /* 0x000fe2000001161b */
[----:B------:R-:W-:Y:S01]  /*10750*/  IMAD R32, R196, 0x200, R29 ;  /* 0x00000200c4207824 */ /* 0x000fe200078e021d */
[--C-:B------:R-:W-:Y:S02]  /*10760*/  SHF.R.U64 R26, R38, 0x10, R39.reuse ;  /* 0x00000010261a7819 */ /* 0x100fe40000001227 */
[----:B0-----:R-:W-:-:S02]  /*10770*/  SHF.R.U32.HI R61, RZ, 0x10, R39 ;  /* 0x00000010ff3d7819 */ /* 0x001fc40000011627 */
[----:B------:R-:W-:-:S05]  /*10780*/  IADD3 R33, R32, R33, RZ ;  /* 0x0000002120217210 */ /* 0x000fca0007ffe0ff */
        /* <DEDUP_REMOVED lines=8> */
[----:B---3--:R-:W-:Y:S01]  /*10810*/  FMUL.FTZ R66, R42, R45 ;  /* 0x0000002d2a427220 */ /* 0x008fe20000410000 */
[----:B------:R-:W-:Y:S02]  /*10820*/  HADD2.F32 R43, -RZ, R34.H0_H0 ;  /* 0x20000022ff2b7230 */ /* 0x000fe40000004100 */
[--C-:B------:R-:W-:Y:S02]  /*10830*/  HADD2.F32 R44, -RZ, R35.reuse.H0_H0 ;  /* 0x20000023ff2c7230 */ /* 0x100fe40000004100 */
[----:B------:R-:W-:Y:S02]  /*10840*/  HADD2.F32 R35, -RZ, R35.H1_H1 ;  /* 0x30000023ff237230 */ /* 0x000fe40000004100 */
[----:B------:R-:W-:Y:S02]  /*10850*/  HADD2.F32 R32, -RZ, R32.H1_H1 ;  /* 0x30000020ff207230 */ /* 0x000fe40000004100 */
        /* <DEDUP_REMOVED lines=8> */
[----:B------:R-:W-:Y:S02]  /*108e0*/  HADD2.F32 R46, -RZ, R77.H0_H0 ;  /* 0x2000004dff2e7230 */ /* 0x000fe40000004100 */
[----:B------:R-:W-:Y:S01]  /*108f0*/  FMUL.FTZ R62, R42, R41 ;  /* 0x000000292a3e7220 */ /* 0x000fe20000410000 */
[----:B------:R-:W-:-:S02]  /*10900*/  HADD2.F32 R37, -RZ, R76.H0_H0 ;  /* 0x2000004cff257230 */ /* 0x000fc40000004100 */
[----:B------:R-:W-:Y:S01]  /*10910*/  FMUL.FTZ R42, R33, R60 ;  /* 0x0000003c212a7220 */ /* 0x000fe20000410000 */
[----:B------:R-:W-:Y:S01]  /*10920*/  FFMA.FTZ R66, R29, R41, -R66 ;  /* 0x000000291d427223 */ /* 0x000fe20000010842 */
[-C--:B------:R-:W-:Y:S01]  /*10930*/  FMUL.FTZ R33, R33, R46.reuse ;  /* 0x0000002e21217220 */ /* 0x080fe20000410000 */
[----:B------:R-:W-:Y:S01]  /*10940*/  FFMA.FTZ R45, R29, R45, R62 ;  /* 0x0000002d1d2d7223 */ /* 0x000fe2000001003e */
[----:B------:R-:W-:Y:S02]  /*10950*/  HADD2.F32 R29, -RZ, R78.H0_H0 ;  /* 0x2000004eff1d7230 */ /* 0x000fe40000004100 */
[C---:B------:R-:W-:Y:S01]  /*10960*/  FFMA.FTZ R41, R27.reuse, R46, -R42 ;  /* 0x0000002e1b297223 */ /* 0x040fe2000001082a */
[----:B------:R-:W-:Y:S02]  /*10970*/  HADD2.F32 R38, -RZ, R30.H0_H0 ;  /* 0x2000001eff267230 */ /* 0x000fe40000004100 */
[----:B------:R-:W-:Y:S01]  /*10980*/  FFMA.FTZ R60, R27, R60, R33 ;  /* 0x0000003c1b3c7223 */ /* 0x000fe20000010021 */
[----:B------:R-:W-:Y:S01]  /*10990*/  FMUL.FTZ R27, R43, R37 ;  /* 0x000000252b1b7220 */ /* 0x000fe20000410000 */
[----:B------:R-:W-:-:S02]  /*109a0*/  HADD2.F32 R78, -RZ, R78.H1_H1 ;  /* 0x3000004eff4e7230 */ /* 0x000fc40000004100 */
[-C--:B------:R-:W-:Y:S01]  /*109b0*/  FMUL.FTZ R33, R43, R29.reuse ;  /* 0x0000001d2b217220 */ /* 0x080fe20000410000 */
[----:B------:R-:W-:Y:S02]  /*109c0*/  HADD2.F32 R76, -RZ, R76.H1_H1 ;  /* 0x3000004cff4c7230 */ /* 0x000fe40000004100 */
[----:B------:R-:W-:Y:S01]  /*109d0*/  FFMA.FTZ R43, R38, R29, -R27 ;  /* 0x0000001d262b7223 */ /* 0x000fe2000001081b */
[----:B------:R-:W-:Y:S02]  /*109e0*/  HADD2.F32 R39, -RZ, R31.H0_H0 ;  /* 0x2000001fff277230 */ /* 0x000fe40000004100 */
[C---:B------:R-:W-:Y:S01]  /*109f0*/  FMUL.FTZ R27, R44.reuse, R78 ;  /* 0x0000004e2c1b7220 */ /* 0x040fe20000410000 */
[----:B------:R-:W-:Y:S02]  /*10a00*/  HADD2.F32 R46, -RZ, R61.H0_H0 ;  /* 0x2000003dff2e7230 */ /* 0x000fe40000004100 */
[----:B------:R-:W-:Y:S01]  /*10a10*/  FMUL.FTZ R62, R44, R76 ;  /* 0x0000004c2c3e7220 */ /* 0x000fe20000410000 */
[----:B------:R-:W-:-:S02]  /*10a20*/  HADD2.F32 R42, -RZ, R63.H0_H0 ;  /* 0x2000003fff2a7230 */ /* 0x000fc40000004100 */
[----:B------:R-:W-:Y:S01]  /*10a30*/  FFMA.FTZ R37, R38, R37, R33 ;  /* 0x0000002526257223 */ /* 0x000fe20000010021 */
[----:B------:R-:W-:Y:S02]  /*10a40*/  HADD2.F32 R31, -RZ, R31.H1_H1 ;  /* 0x3000001fff1f7230 */ /* 0x000fe40000004100 */
[----:B------:R-:W-:Y:S01]  /*10a50*/  FMUL.FTZ R38, R35, R46 ;  /* 0x0000002e23267220 */ /* 0x000fe20000410000 */
[----:B------:R-:W-:Y:S01]  /*10a60*/  FFMA.FTZ R76, R39, R76, R27 ;  /* 0x0000004c274c7223 */ /* 0x000fe2000001001b */
[----:B------:R-:W-:Y:S01]  /*10a70*/  FMUL.FTZ R44, R35, R42 ;  /* 0x0000002a232c7220 */ /* 0x000fe20000410000 */
[----:B------:R-:W-:Y:S02]  /*10a80*/  HADD2.F32 R29, -RZ, R36.H0_H0 ;  /* 0x20000024ff1d7230 */ /* 0x000fe40000004100 */
[----:B------:R-:W-:Y:S01]  /*10a90*/  FFMA.FTZ R62, R39, R78, -R62 ;  /* 0x0000004e273e7223 */ /* 0x000fe2000001083e */
[----:B------:R-:W-:Y:S02]  /*10aa0*/  HADD2.F32 R33, -RZ, R26.H0_H0 ;  /* 0x2000001aff217230 */ /* 0x000fe40000004100 */
[----:B------:R-:W-:Y:S01]  /*10ab0*/  FFMA.FTZ R61, R31, R42, -R38 ;  /* 0x0000002a1f3d7223 */ /* 0x000fe20000010826 */
[----:B------:R-:W-:-:S02]  /*10ac0*/  HADD2.F32 R27, -RZ, R24.H0_H0 ;  /* 0x20000018ff1b7230 */ /* 0x000fc40000004100 */
        /* <DEDUP_REMOVED lines=21> */
.L_x_2649:
[----:B------:R-:W-:Y:S05]  /*10c20*/  BSYNC B1 ;  /* 0x0000000000017941 */ /* 0x000fea0003800000 */
.L_x_2648:
[----:B------:R-:W-:-:S13]  /*10c30*/  ISETP.GE.AND P0, PT, R214, R0, PT ;  /* 0x00000000d600720c */ /* 0x000fda0003f06270 */
[----:B------:R-:W-:Y:S05]  /*10c40*/  @P0 BRA `(.L_x_2629) ;  /* 0x0000001000a40947 */ /* 0x000fea0003800000 */
[----:B-1--4-:R-:W1:Y:S01]  /*10c50*/  LDC R33, c[0x0][0x3f4] ;  /* 0x0000fd00ff217b82 */ /* 0x012e620000000800 */
[----:B------:R-:W-:Y:S01]  /*10c60*/  BSSY B1, `(.L_x_2654) ;  /* 0x0000065000017945 */ /* 0x000fe20003800000 */
[----:B------:R-:W-:Y:S02]  /*10c70*/  SHF.R.U32.HI R60, RZ, 0x3, R194 ;  /* 0x00000003ff3c7819 */ /* 0x000fe400000116c2 */
[-C--:B-1----:R-:W-:Y:S02]  /*10c80*/  ISETP.GE.AND P0, PT, R18, R33.reuse, PT ;  /* 0x000000211200720c */ /* 0x082fe40003f06270 */
[-C--:B------:R-:W-:Y:S02]  /*10c90*/  ISETP.GE.AND P1, PT, R185, R33.reuse, PT ;  /* 0x00000021b900720c */ /* 0x080fe40003f26270 */
[----:B------:R-:W-:-:S09]  /*10ca0*/  ISETP.GE.AND P2, PT, R186, R33, PT ;  /* 0x00000021ba00720c */ /* 0x000fd20003f46270 */
[----:B------:R-:W-:Y:S05]  /*10cb0*/  @P0 BRA `(.L_x_2655) ;  /* 0x00000004007c0947 */ /* 0x000fea0003800000 */
[----:B0-----:R-:W4:Y:S01]  /*10cc0*/  LDL R61, [R1+0x74] ;  /* 0x00007400013d7983 */ /* 0x001f220000100800 */
[----:B------:R-:W-:Y:S01]  /*10cd0*/  LEA.HI R0, R33, R216, RZ, 0x1d ;  /* 0x000000d821007211 */ /* 0x000fe200078fe8ff */
[----:B------:R-:W-:Y:S01]  /*10ce0*/  HADD2.F32 R37, -RZ, R83.H1_H1 ;  /* 0x30000053ff257230 */ /* 0x000fe20000004100 */
[----:B------:R-:W-:Y:S01]  /*10cf0*/  SHF.R.U32.HI R39, RZ, 0x10, R5 ;  /* 0x00000010ff277819 */ /* 0x000fe20000011605 */
[----:B------:R-:W-:Y:S01]  /*10d00*/  HADD2.F32 R38, -RZ, R81.H1_H1 ;  /* 0x30000051ff267230 */ /* 0x000fe20000004100 */
[----:B------:R-:W-:Y:S01]  /*10d10*/  SHF.R.S32.HI R27, RZ, 0x1f, R0 ;  /* 0x0000001fff1b7819 */ /* 0x000fe20000011400 */
[----:B------:R-:W-:Y:S01]  /*10d20*/  IMAD.SHL.U32 R25, R0, 0x8, RZ ;  /* 0x0000000800197824 */ /* 0x000fe200078e00ff */
[----:B------:R-:W-:Y:S01]  /*10d30*/  SHF.R.U64 R47, R48, 0x10, R49 ;  /* 0x00000010302f7819 */ /* 0x000fe20000001231 */
        /* <DEDUP_REMOVED lines=12> */
[----:B------:R-:W-:Y:S02]  /*10e00*/  SHF.R.U64 R43, R6, 0x10, R7 ;  /* 0x00000010062b7819 */ /* 0x000fe40000001207 */
[----:B------:R-:W-:Y:S01]  /*10e10*/  SHF.R.U32.HI R50, RZ, 0x10, R51 ;  /* 0x00000010ff327819 */ /* 0x000fe20000011633 */
        /* <DEDUP_REMOVED lines=9> */
[----:B------:R-:W-:Y:S01]  /*10eb0*/  FMUL.FTZ R44, R34, R39 ;  /* 0x00000027222c7220 */ /* 0x000fe20000410000 */
[----:B------:R-:W-:Y:S02]  /*10ec0*/  HADD2.F32 R35, -RZ, R30.H0_H0 ;  /* 0x2000001eff237230 */ /* 0x000fe40000004100 */
[--C-:B------:R-:W-:Y:S02]  /*10ed0*/  HADD2.F32 R36, -RZ, R31.reuse.H0_H0 ;  /* 0x2000001fff247230 */ /* 0x100fe40000004100 */
[----:B------:R-:W-:Y:S02]  /*10ee0*/  HADD2.F32 R31, -RZ, R31.H1_H1 ;  /* 0x3000001fff1f7230 */ /* 0x000fe40000004100 */
[----:B------:R-:W-:Y:S02]  /*10ef0*/  HADD2.F32 R28, -RZ, R28.H1_H1 ;  /* 0x3000001cff1c7230 */ /* 0x000fe40000004100 */
[----:B------:R-:W-:Y:S01]  /*10f00*/  HADD2.F32 R30, -RZ, R30.H1_H1 ;  /* 0x3000001eff1e7230 */ /* 0x000fe20000004100 */
[----:B----4-:R-:W0:Y:S02]  /*10f10*/  LDS.128 R24, [R61] ;  /* 0x000000003d187984 */ /* 0x010e240000000c00 */
[----:B0-----:R-:W-:-:S02]  /*10f20*/  HADD2.F32 R5, -RZ, R25.H0_H0 ;  /* 0x20000019ff057230 */ /* 0x001fc40000004100 */
[----:B------:R-:W-:Y:S02]  /*10f30*/  HADD2.F32 R25, -RZ, R25.H1_H1 ;  /* 0x30000019ff197230 */ /* 0x000fe40000004100 */
[----:B------:R-:W-:Y:S02]  /*10f40*/  HADD2.F32 R4, -RZ, R24.H0_H0 ;  /* 0x20000018ff047230 */ /* 0x000fe40000004100 */
[C---:B------:R-:W-:Y:S01]  /*10f50*/  FFMA.FTZ R40, R5.reuse, R37, -R40 ;  /* 0x0000002505287223 */ /* 0x040fe20000010828 */
[----:B------:R-:W-:Y:S01]  /*10f60*/  FFMA.FTZ R42, R5, R38, R42 ;  /* 0x00000026052a7223 */ /* 0x000fe2000001002a */
[----:B------:R-:W-:Y:S01]  /*10f70*/  FMUL.FTZ R5, R29, R81 ;  /* 0x000000511d057220 */ /* 0x000fe20000410000 */
[-C--:B------:R-:W-:Y:S01]  /*10f80*/  FMUL.FTZ R38, R34, R32.reuse ;  /* 0x0000002022267220 */ /* 0x080fe20000410000 */
[----:B------:R-:W-:Y:S01]  /*10f90*/  FFMA.FTZ R37, R25, R32, -R44 ;  /* 0x0000002019257223 */ /* 0x000fe2000001082c */
[----:B------:R-:W-:Y:S02]  /*10fa0*/  HADD2.F32 R32, -RZ, R82.H0_H0 ;  /* 0x20000052ff207230 */ /* 0x000fe40000004100 */
[-C--:B------:R-:W-:Y:S01]  /*10fb0*/  FMUL.FTZ R34, R29, R83.reuse ;  /* 0x000000531d227220 */ /* 0x080fe20000410000 */
[----:B------:R-:W-:Y:S01]  /*10fc0*/  FFMA.FTZ R83, R4, R83, -R5 ;  /* 0x0000005304537223 */ /* 0x000fe20000010805 */
[----:B------:R-:W-:-:S02]  /*10fd0*/  HADD2.F32 R5, -RZ, R84.H0_H0 ;  /* 0x20000054ff057230 */ /* 0x000fc40000004100 */
[----:B------:R-:W-:Y:S01]  /*10fe0*/  FFMA.FTZ R39, R25, R39, R38 ;  /* 0x0000002719277223 */ /* 0x000fe20000010026 */
[----:B------:R-:W-:Y:S02]  /*10ff0*/  HADD2.F32 R6, -RZ, R26.H0_H0 ;  /* 0x2000001aff067230 */ /* 0x000fe40000004100 */
[C---:B------:R-:W-:Y:S01]  /*11000*/  FMUL.FTZ R25, R35.reuse, R32 ;  /* 0x0000002023197220 */ /* 0x040fe20000410000 */
[----:B------:R-:W-:Y:S02]  /*11010*/  HADD2.F32 R84, -RZ, R84.H1_H1 ;  /* 0x30000054ff547230 */ /* 0x000fe40000004100 */
[----:B------:R-:W-:Y:S01]  /*11020*/  FFMA.FTZ R81, R4, R81, R34 ;  /* 0x0000005104517223 */ /* 0x000fe20000010022 */
[----:B------:R-:W-:Y:S02]  /*11030*/  HADD2.F32 R82, -RZ, R82.H1_H1 ;  /* 0x30000052ff527230 */ /* 0x000fe40000004100 */
[----:B------:R-:W-:Y:S01]  /*11040*/  FMUL.FTZ R29, R35, R5 ;  /* 0x00000005231d7220 */ /* 0x000fe20000410000 */
[----:B------:R-:W-:-:S02]  /*11050*/  HADD2.F32 R7, -RZ, R27.H0_H0 ;  /* 0x2000001bff077230 */ /* 0x000fc40000004100 */
[----:B------:R-:W-:Y:S01]  /*11060*/  FFMA.FTZ R35, R6, R5, -R25 ;  /* 0x0000000506237223 */ /* 0x000fe20000010819 */
[----:B------:R-:W-:Y:S02]  /*11070*/  HADD2.F32 R34, -RZ, R41.H0_H0 ;  /* 0x20000029ff227230 */ /* 0x000fe40000004100 */
[C---:B------:R-:W-:Y:S01]  /*11080*/  FMUL.FTZ R38, R36.reuse, R82 ;  /* 0x0000005224267220 */ /* 0x040fe20000410000 */
[----:B------:R-:W-:Y:S02]  /*11090*/  HADD2.F32 R4, -RZ, R50.H0_H0 ;  /* 0x20000032ff047230 */ /* 0x000fe40000004100 */
[----:B------:R-:W-:Y:S01]  /*110a0*/  FMUL.FTZ R5, R36, R84 ;  /* 0x0000005424057220 */ /* 0x000fe20000410000 */
[----:B------:R-:W-:Y:S02]  /*110b0*/  HADD2.F32 R27, -RZ, R27.H1_H1 ;  /* 0x3000001bff1b7230 */ /* 0x000fe40000004100 */
[----:B------:R-:W-:Y:S01]  /*110c0*/  FFMA.FTZ R32, R6, R32, R29 ;  /* 0x0000002006207223 */ /* 0x000fe2000001001d */
[----:B------:R-:W-:Y:S01]  /*110d0*/  FMUL.FTZ R6, R31, R34 ;  /* 0x000000221f067220 */ /* 0x000fe20000410000 */
[C---:B------:R-:W-:Y:S01]  /*110e0*/  FFMA.FTZ R38, R7.reuse, R84, -R38 ;  /* 0x0000005407267223 */ /* 0x040fe20000010826 */
[----:B------:R-:W-:Y:S01]  /*110f0*/  FFMA.FTZ R82, R7, R82, R5 ;  /* 0x0000005207527223 */ /* 0x000fe20000010005 */
[----:B------:R-:W-:Y:S01]  /*11100*/  FMUL.FTZ R36, R31, R4 ;  /* 0x000000041f247220 */ /* 0x000fe20000410000 */
[----:B------:R-:W-:-:S02]  /*11110*/  HADD2.F32 R25, -RZ, R45.H0_H0 ;  /* 0x2000002dff197230 */ /* 0x000fc40000004100 */
[C---:B------:R-:W-:Y:S01]  /*11120*/  FFMA.FTZ R41, R27.reuse, R4, -R6 ;  /* 0x000000041b297223 */ /* 0x040fe20000010806 */
[----:B------:R-:W-:Y:S02]  /*11130*/  HADD2.F32 R29, -RZ, R43.H0_H0 ;  /* 0x2000002bff1d7230 */ /* 0x000fe40000004100 */
[----:B------:R-:W-:Y:S01]  /*11140*/  FFMA.FTZ R43, R27, R34, R36 ;  /* 0x000000221b2b7223 */ /* 0x000fe20000010024 */
[----:B------:R-:W-:Y:S02]  /*11150*/  HADD2.F32 R5, -RZ, R47.H0_H0 ;  /* 0x2000002fff057230 */ /* 0x000fe40000004100 */
[----:B------:R-:W-:Y:S01]  /*11160*/  FMUL.FTZ R27, R28, R25 ;  /* 0x000000191c1b7220 */ /* 0x000fe20000410000 */
[----:B------:R-:W-:Y:S02]  /*11170*/  HADD2.F32 R7, -RZ, R46.H0_H0 ;  /* 0x2000002eff077230 */ /* 0x000fe40000004100 */
[----:B------:R-:W-:Y:S01]  /*11180*/  FMUL.FTZ R31, R30, R29 ;  /* 0x0000001d1e1f7220 */ /* 0x000fe20000410000 */
[----:B------:R-:W-:-:S02]  /*11190*/  HADD2.F32 R24, -RZ, R24.H1_H1 ;  /* 0x30000018ff187230 */ /* 0x000fc40000004100 */
[----:B------:R-:W-:Y:S01]  /*111a0*/  FMUL.FTZ R28, R28, R5 ;  /* 0x000000051c1c7220 */ /* 0x000fe20000410000 */
[----:B------:R-:W-:Y:S02]  /*111b0*/  HADD2.F32 R26, -RZ, R26.H1_H1 ;  /* 0x3000001aff1a7230 */ /* 0x000fe40000004100 */
[----:B------:R-:W-:Y:S01]  /*111c0*/  FMUL.FTZ R30, R30, R7 ;  /* 0x000000071e1e7220 */ /* 0x000fe20000410000 */
        /* <DEDUP_REMOVED lines=14> */
.L_x_2655:
[----:B------:R-:W-:Y:S05]  /*112b0*/  BSYNC B1 ;  /* 0x0000000000017941 */ /* 0x000fea0003800000 */
.L_x_2654:
[----:B------:R-:W-:Y:S04]  /*112c0*/  BSSY B1, `(.L_x_2656) ;  /* 0x0000061000017945 */ /* 0x000fe80003800000 */
[----:B------:R-:W-:Y:S05]  /*112d0*/  @P1 BRA `(.L_x_2657) ;  /* 0x00000004007c1947 */ /* 0x000fea0003800000 */
[----:B------:R-:W4:Y:S01]  /*112e0*/  LDL R47, [R1+0x6c] ;  /* 0x00006c00012f7983 */ /* 0x000f220000100800 */
[----:B-1----:R-:W-:Y:S01]  /*112f0*/  LEA.HI R0, R33, R234, RZ, 0x1d ;  /* 0x000000ea21007211 */ /* 0x002fe200078fe8ff */
[----:B------:R-:W-:Y:S01]  /*11300*/  HADD2.F32 R35, -RZ, R73.H1_H1 ;  /* 0x30000049ff237230 */ /* 0x000fe20000004100 */
[----:B------:R-:W-:Y:S01]  /*11310*/  SHF.R.U64 R46, R52, 0x10, R53 ;  /* 0x00000010342e7819 */ /* 0x000fe20000001235 */
[--C-:B------:R-:W-:Y:S01]  /*11320*/  HADD2.F32 R37, -RZ, R70.reuse.H1_H1 ;  /* 0x30000046ff257230 */ /* 0x100fe20000004100 */
[----:B------:R-:W-:Y:S01]  /*11330*/  SHF.R.S32.HI R7, RZ, 0x1f, R0 ;  /* 0x0000001fff077819 */ /* 0x000fe20000011400 */
[----:B------:R-:W-:Y:S01]  /*11340*/  HADD2.F32 R70, -RZ, R70.H0_H0 ;  /* 0x20000046ff467230 */ /* 0x000fe20000004100 */
[----:B------:R-:W-:Y:S02]  /*11350*/  SHF.L.U32 R5, R0, 0x3, RZ ;  /* 0x0000000300057819 */ /* 0x000fe400000006ff */
[----:B------:R-:W-:Y:S02]  /*11360*/  LEA.HI R7, R7, R0, RZ, 0x3 ;  /* 0x0000000007077211 */ /* 0x000fe400078f18ff */
[----:B------:R-:W-:-:S02]  /*11370*/  LOP3.LUT R0, R194, 0x38, R5, 0xf8, !PT ;  /* 0x00000038c2007812 */ /* 0x000fc400078ef805 */
[----:B------:R-:W-:Y:S01]  /*11380*/  SHF.R.U32.HI R32, RZ, 0x10, R9 ;  /* 0x00000010ff207819 */ /* 0x000fe20000011609 */
[----:B------:R-:W-:Y:S01]  /*11390*/  IMAD.SHL.U32 R7, R7, 0x400, RZ ;  /* 0x0000040007077824 */ /* 0x000fe200078e00ff */
[----:B0-----:R-:W-:Y:S02]  /*113a0*/  LOP3.LUT R25, R0, R60, RZ, 0x3c, !PT ;  /* 0x0000003c00197212 */ /* 0x001fe400078e3cff */
[----:B------:R-:W-:Y:S01]  /*113b0*/  SHF.R.U32.HI R52, RZ, 0x10, R53 ;  /* 0x00000010ff347819 */ /* 0x000fe20000011635 */
[----:B------:R-:W-:Y:S01]  /*113c0*/  HADD2.F32 R32, -RZ, R32.H0_H0 ;  /* 0x20000020ff207230 */ /* 0x000fe20000004100 */
[----:B------:R-:W-:Y:S02]  /*113d0*/  LOP3.LUT R0, R7, 0x7fffe000, RZ, 0xc0, !PT ;  /* 0x7fffe00007007812 */ /* 0x000fe400078ec0ff */
[----:B------:R-:W-:Y:S02]  /*113e0*/  SHF.R.U64 R44, R8, 0x10, R9 ;  /* 0x00000010082c7819 */ /* 0x000fe40000001209 */
[----:B------:R-:W-:-:S02]  /*113f0*/  IADD3 R25, R25, R0, R198 ;  /* 0x0000000019197210 */ /* 0x000fc40007ffe0c6 */
[----:B------:R-:W-:Y:S02]  /*11400*/  SHF.R.U32.HI R38, RZ, 0x10, R11 ;  /* 0x00000010ff267819 */ /* 0x000fe4000001160b */
[--C-:B------:R-:W-:Y:S01]  /*11410*/  SHF.R.U64 R45, R54, 0x10, R55.reuse ;  /* 0x00000010362d7819 */ /* 0x100fe20000001237 */
[----:B------:R-:W-:Y:S01]  /*11420*/  IMAD R0, R25, 0x2, R2 ;  /* 0x0000000219007824 */ /* 0x000fe200078e0202 */
[----:B------:R-:W-:Y:S02]  /*11430*/  SHF.R.U32.HI R54, RZ, 0x10, R55 ;  /* 0x00000010ff367819 */ /* 0x000fe40000011637 */
        /* <DEDUP_REMOVED lines=8> */
[----:B------:R-:W-:Y:S01]  /*114c0*/  FMUL.FTZ R34, R29, R32 ;  /* 0x000000201d227220 */ /* 0x000fe20000410000 */
[----:B------:R-:W-:Y:S02]  /*114d0*/  HADD2.F32 R30, -RZ, R26.H0_H0 ;  /* 0x2000001aff1e7230 */ /* 0x000fe40000004100 */
[----:B------:R-:W-:-:S02]  /*114e0*/  HADD2.F32 R31, -RZ, R27.H0_H0 ;  /* 0x2000001bff1f7230 */ /* 0x000fc40000004100 */
[----:B------:R-:W-:Y:S01]  /*114f0*/  FMUL.FTZ R36, R29, R28 ;  /* 0x0000001c1d247220 */ /* 0x000fe20000410000 */
[--C-:B------:R-:W-:Y:S02]  /*11500*/  HADD2.F32 R29, -RZ, R72.reuse.H0_H0 ;  /* 0x20000048ff1d7230 */ /* 0x100fe40000004100 */
[----:B------:R-:W-:Y:S02]  /*11510*/  HADD2.F32 R72, -RZ, R72.H1_H1 ;  /* 0x30000048ff487230 */ /* 0x000fe40000004100 */
        /* <DEDUP_REMOVED lines=9> */
[----:B------:R-:W-:Y:S02]  /*115b0*/  HADD2.F32 R8, -RZ, R73.H0_H0 ;  /* 0x20000049ff087230 */ /* 0x000fe40000004100 */
[----:B------:R-:W-:Y:S01]  /*115c0*/  FFMA.FTZ R34, R9, R28, -R34 ;  /* 0x0000001c09227223 */ /* 0x000fe20000010822 */
[----:B------:R-:W-:Y:S01]  /*115d0*/  FMUL.FTZ R28, R25, R70 ;  /* 0x00000046191c7220 */ /* 0x000fe20000410000 */
[----:B------:R-:W-:Y:S01]  /*115e0*/  FFMA.FTZ R36, R9, R32, R36 ;  /* 0x0000002009247223 */ /* 0x000fe20000010024 */
[----:B------:R-:W-:-:S02]  /*115f0*/  HADD2.F32 R9, -RZ, R74.H0_H0 ;  /* 0x2000004aff097230 */ /* 0x000fc40000004100 */
[-C--:B------:R-:W-:Y:S01]  /*11600*/  FMUL.FTZ R25, R25, R8.reuse ;  /* 0x0000000819197220 */ /* 0x080fe20000410000 */
[----:B------:R-:W-:Y:S02]  /*11610*/  HADD2.F32 R74, -RZ, R74.H1_H1 ;  /* 0x3000004aff4a7230 */ /* 0x000fe40000004100 */
[C---:B------:R-:W-:Y:S01]  /*11620*/  FFMA.FTZ R32, R5.reuse, R8, -R28 ;  /* 0x0000000805207223 */ /* 0x040fe2000001081c */
[----:B------:R-:W-:Y:S02]  /*11630*/  HADD2.F32 R10, -RZ, R6.H0_H0 ;  /* 0x20000006ff0a7230 */ /* 0x000fe40000004100 */
[----:B------:R-:W-:Y:S01]  /*11640*/  FFMA.FTZ R70, R5, R70, R25 ;  /* 0x0000004605467223 */ /* 0x000fe20000010019 */
[----:B------:R-:W-:Y:S02]  /*11650*/  HADD2.F32 R28, -RZ, R38.H0_H0 ;  /* 0x20000026ff1c7230 */ /* 0x000fe40000004100 */
[----:B------:R-:W-:Y:S01]  /*11660*/  FMUL.FTZ R5, R30, R29 ;  /* 0x0000001d1e057220 */ /* 0x000fe20000410000 */
[----:B------:R-:W-:-:S02]  /*11670*/  HADD2.F32 R11, -RZ, R7.H0_H0 ;  /* 0x20000007ff0b7230 */ /* 0x000fc40000004100 */
[C---:B------:R-:W-:Y:S01]  /*11680*/  FMUL.FTZ R38, R31.reuse, R72 ;  /* 0x000000481f267220 */ /* 0x040fe20000410000 */
[-C--:B------:R-:W-:Y:S01]  /*11690*/  FMUL.FTZ R25, R30, R9.reuse ;  /* 0x000000091e197220 */ /* 0x080fe20000410000 */
[----:B------:R-:W-:Y:S02]  /*116a0*/  HADD2.F32 R8, -RZ, R54.H0_H0 ;  /* 0x20000036ff087230 */ /* 0x000fe40000004100 */
[-C--:B------:R-:W-:Y:S01]  /*116b0*/  FMUL.FTZ R31, R31, R74.reuse ;  /* 0x0000004a1f1f7220 */ /* 0x080fe20000410000 */
[C---:B------:R-:W-:Y:S01]  /*116c0*/  FFMA.FTZ R30, R10.reuse, R9, -R5 ;  /* 0x000000090a1e7223 */ /* 0x040fe20000010805 */
[----:B------:R-:W-:Y:S02]  /*116d0*/  HADD2.F32 R7, -RZ, R7.H1_H1 ;  /* 0x30000007ff077230 */ /* 0x000fe40000004100 */
[----:B------:R-:W-:Y:S01]  /*116e0*/  FFMA.FTZ R10, R10, R29, R25 ;  /* 0x0000001d0a0a7223 */ /* 0x000fe20000010019 */
        /* <DEDUP_REMOVED lines=30> */
.L_x_2657:
[----:B------:R-:W-:Y:S05]  /*118d0*/  BSYNC B1 ;  /* 0x0000000000017941 */ /* 0x000fea0003800000 */
.L_x_2656:
[----:B------:R-:W-:Y:S05]  /*118e0*/  @P2 BRA `(.L_x_2629) ;  /* 0x00000004007c2947 */ /* 0x000fea0003800000 */
[----:B------:R-:W5:Y:S01]  /*118f0*/  LDL R41, [R1+0x68] ;  /* 0x0000680001297983 */ /* 0x000f620000100800 */
[----:B------:R-:W-:Y:S01]  /*11900*/  LEA.HI R33, R33, R235, RZ, 0x1d ;  /* 0x000000eb21217211 */ /* 0x000fe200078fe8ff */
[----:B0-----:R-:W-:Y:S01]  /*11910*/  HADD2.F32 R29, -RZ, R21.H1_H1 ;  /* 0x30000015ff1d7230 */ /* 0x001fe20000004100 */
[----:B------:R-:W-:Y:S01]  /*11920*/  SHF.R.U32.HI R28, RZ, 0x10, R13 ;  /* 0x00000010ff1c7819 */ /* 0x000fe2000001160d */
[----:B------:R-:W-:Y:S01]  /*11930*/  HADD2.F32 R31, -RZ, R20.H0_H0 ;  /* 0x20000014ff1f7230 */ /* 0x000fe20000004100 */
[----:B-1--4-:R-:W-:Y:S01]  /*11940*/  SHF.R.S32.HI R0, RZ, 0x1f, R33 ;  /* 0x0000001fff007819 */ /* 0x012fe20000011421 */
        /* <DEDUP_REMOVED lines=13> */
[----:B------:R-:W-:Y:S02]  /*11a20*/  SHF.R.U32.HI R34, RZ, 0x10, R15 ;  /* 0x00000010ff227819 */ /* 0x000fe4000001160f */
        /* <DEDUP_REMOVED lines=75> */
.L_x_2629:
[----:B------:R-:W-:Y:S05]  /*11ee0*/  BSYNC B0 ;  /* 0x0000000000007941 */ /* 0x000fea0003800000 */
.L_x_2607:
        /* <DEDUP_REMOVED lines=8> */
.L_x_2605:
[----:B01234-:R-:W2:Y:S02]  /*11f70*/  LDL R0, [R1+0x14] ;  /* 0x0000140001007983 */ /* 0x01fea40000100800 */
[----:B--2---:R-:W-:-:S13]  /*11f80*/  R2UR UR4, R0 ;  /* 0x00000000000472ca */ /* 0x004fda00000e0000 */
[----:B------:R-:W-:-:S05]  /*11f90*/  IMAD.U32 R0, RZ, RZ, UR4 ;  /* 0x00000004ff007e24 */ /* 0x000fca000f8e00ff */
[----:B------:R-:W-:-:S13]  /*11fa0*/  ISETP.NE.AND P0, PT, R0, 0x3, PT ;  /* 0x000000030000780c */ /* 0x000fda0003f05270 */
[----:B------:R-:W-:Y:S05]  /*11fb0*/  @!P0 BRA `(.L_x_2658) ;  /* 0x0000000000048947 */ /* 0x000fea0003800000 */
[----:B------:R-:W-:Y:S01]  /*11fc0*/  BPT.TRAP 0x1 ;  /* 0x000000040000795c */ /* 0x000fe20000300000 */
.L_x_2658:
[----:B------:R-:W-:Y:S01]  /*11fd0*/  IMAD R6, R184, 0x8, R2 ;  /* 0x00000008b8067824 */ /* 0x000fe200078e0202 */
[----:B------:R-:W-:-:S04]  /*11fe0*/  SHF.L.U32 R3, R187, 0x1f, RZ ;  /* 0x0000001fbb037819 */ /* 0x000fc800000006ff */
[----:B------:R0:W1:Y:S01]  /*11ff0*/  SYNCS.PHASECHK.TRANS64.TRYWAIT P2, [R6+URZ+0x34830], R3 ;  /* 0x03483003060075a7 */ /* 0x000062000804017f */
[----:B------:R-:W-:Y:S05]  /*12000*/  @!P0 BRA `(.L_x_2659) ;  /* 0x0000000000048947 */ /* 0x000fea0003800000 */
[----:B------:R-:W-:Y:S01]  /*12010*/  BPT.TRAP 0x1 ;  /* 0x000000040000795c */ /* 0x000fe20000300000 */
.L_x_2659:
[----:B------:R-:W2:Y:S02]  /*12020*/  S2R R0, SR_TID.X ;  /* 0x0000000000007919 */ /* 0x000ea40000002100 */
[----:B--2---:R-:W-:-:S04]  /*12030*/  LOP3.LUT R0, R0, 0x7f, RZ, 0xc0, !PT ;  /* 0x0000007f00007812 */ /* 0x004fc800078ec0ff */
[----:B------:R-:W-:Y:S01]  /*12040*/  ISETP.NE.AND P1, PT, R0, RZ, PT ;  /* 0x000000ff0000720c */ /* 0x000fe20003f25270 */
[----:B-1----:R-:W-:-:S12]  /*12050*/  @P2 BRA `(.L_x_2660) ;  /* 0x0000000000082947 */ /* 0x002fd80003800000 */
[----:B------:R-:W1:Y:S02]  /*12060*/  SYNCS.PHASECHK.TRANS64.TRYWAIT P2, [R6+URZ+0x34830], R3 ;  /* 0x03483003060075a7 */ /* 0x000e64000804017f */
[----:B-1----:R-:W-:Y:S05]  /*12070*/  @!P2 BRA `(.L_x_2661) ;  /* 0x0000014c0010a947 */ /* 0x002fea0003800000 */
.L_x_2660:
        /* <DEDUP_REMOVED lines=16> */
[----:B------:R-:W-:Y:S01]  /*12180*/  MOV R5, 0x40000040 ;  /* 0x4000004000057802 */ /* 0x000fe20000000f00 */
[----:B------:R-:W-:Y:S01]  /*12190*/  UMOV UR9, 0x40000040 ;  /* 0x4000004000097882 */ /* 0x000fe20000000000 */
[----:B------:R-:W-:Y:S01]  /*121a0*/  R2UR UR47, R9 ;  /* 0x00000000092f72ca */ /* 0x000fe200000e0000 */
[----:B------:R-:W-:Y:S01]  /*121b0*/  IMAD R4, R184, 0xc00, R7 ;  /* 0x00000c00b8047824 */ /* 0x000fe200078e0207 */
[----:B------:R-:W-:Y:S01]  /*121c0*/  UIADD3 UR48, UR52, 0x2, URZ ;  /* 0x0000000234307890 */ /* 0x000fe2000fffe03f */
[----:B------:R-:W-:Y:S01]  /*121d0*/  MOV R9, 0x40000040 ;  /* 0x4000004000097802 */ /* 0x000fe20000000f00 */
[----:B------:R-:W-:Y:S01]  /*121e0*/  UIADD3 UR44, UR52, 0x4, URZ ;  /* 0x00000004342c7890 */ /* 0x000fe2000fffe03f */
[----:B------:R-:W-:Y:S01]  /*121f0*/  IMAD.U32 R11, RZ, RZ, UR9 ;  /* 0x00000009ff0b7e24 */ /* 0x000fe2000f8e00ff */
[C---:B------:R-:W-:Y:S01]  /*12200*/  R2UR UR54, R4.reuse ;  /* 0x00000000043672ca */ /* 0x040fe200000e0000 */
[----:B------:R-:W-:Y:S01]  /*12210*/  UIADD3 UR4, UR52, 0x6, URZ ;  /* 0x0000000634047890 */ /* 0x000fe2000fffe03f */
[----:B------:R-:W-:Y:S01]  /*12220*/  IADD3 R8, R4, 0x2, RZ ;  /* 0x0000000204087810 */ /* 0x000fe20007ffe0ff */
[----:B------:R-:W-:Y:S01]  /*12230*/  UIADD3 UR56, UR52, 0x804, URZ ;  /* 0x0000080434387890 */ /* 0x000fe2000fffe03f */
[----:B------:R-:W-:Y:S01]  /*12240*/  R2UR UR11, R9 ;  /* 0x00000000090b72ca */ /* 0x000fe200000e0000 */
[----:B------:R-:W-:Y:S01]  /*12250*/  IMAD.MOV.U32 R9, RZ, RZ, 0x40000040 ;  /* 0x40000040ff097424 */ /* 0x000fe200078e00ff */
[----:B------:R-:W-:Y:S01]  /*12260*/  R2UR UR50, R8 ;  /* 0x00000000083272ca */ /* 0x000fe200000e0000 */
[----:B------:R-:W-:Y:S01]  /*12270*/  VIADD R8, R4, 0x4 ;  /* 0x0000000404087836 */ /* 0x000fe20000000000 */
[----:B------:R-:W-:Y:S01]  /*12280*/  UMOV UR8, UR4 ;  /* 0x0000000400087c82 */ /* 0x000fe20008000000 */
[----:B------:R-:W-:Y:S01]  /*12290*/  UIADD3 UR4, UR52, 0x400, URZ ;  /* 0x0000040034047890 */ /* 0x000fe2000fffe03f */
[----:B------:R-:W-:Y:S01]  /*122a0*/  IMAD.U32 R10, RZ, RZ, UR8 ;  /* 0x00000008ff0a7e24 */ /* 0x000fe2000f8e00ff */
[----:B------:R-:W-:Y:S01]  /*122b0*/  UMOV UR57, 0x40000040 ;  /* 0x4000004000397882 */ /* 0x000fe20000000000 */
[----:B------:R-:W-:Y:S01]  /*122c0*/  R2UR UR46, R8 ;  /* 0x00000000082e72ca */ /* 0x000fe200000e0000 */
[----:B------:R-:W-:Y:S01]  /*122d0*/  HGMMA.64x128x16.F32 R24, gdesc[UR52], RZ, !UPT, gsb0 ;  /* 0x01e00000341879f0 */ /* 0x000fe2000c0008ff */
[----:B------:R-:W-:Y:S01]  /*122e0*/  VIADD R8, R4, 0x6 ;  /* 0x0000000604087836 */ /* 0x000fe20000000000 */
[----:B------:R2:W-:Y:S01]  /*122f0*/  STL.64 [R1+0x38], R10 ;  /* 0x0000380a01007387 */ /* 0x0005e20000100a00 */
[----:B------:R-:W-:Y:S01]  /*12300*/  R2UR UR39, R5 ;  /* 0x00000000052772ca */ /* 0x000fe200000e0000 */
[----:B------:R-:W-:Y:S01]  /*12310*/  UIADD3 UR36, UR52, 0x806, URZ ;  /* 0x0000080634247890 */ /* 0x000fe2000fffe03f */
[----:B------:R-:W3:Y:S01]  /*12320*/  LDC R0, c[0x0][0x448] ;  /* 0x00011200ff007b82 */ /* 0x000ee20000000800 */
[----:B------:R-:W-:Y:S01]  /*12330*/  R2UR UR10, R8 ;  /* 0x00000000080a72ca */ /* 0x000fe200000e0000 */
[----:B------:R-:W-:Y:S01]  /*12340*/  VIADD R8, R4, 0x400 ;  /* 0x0000040004087836 */ /* 0x000fe20000000000 */
[----:B------:R-:W-:Y:S01]  /*12350*/  UMOV UR37, 0x40000040 ;  /* 0x4000004000257882 */ /* 0x000fe20000000000 */
[----:B------:R-:W-:Y:S01]  /*12360*/  IMAD.IADD R12, R205, 0x1, R200 ;  /* 0x00000001cd0c7824 */ /* 0x000fe200078e02c8 */
[----:B------:R-:W-:Y:S01]  /*12370*/  BSSY B0, `(.L_x_2662) ;  /* 0x0000530000007945 */ /* 0x000fe20003800000 */
[----:B01----:R-:W-:Y:S01]  /*12380*/  @!P1 VIADD R6, R6, 0x34840 ;  /* 0x0003484006069836 */ /* 0x003fe20000000000 */
[----:B------:R-:W-:-:S02]  /*12390*/  CS2R R150, SRZ ;  /* 0x0000000000967805 */ /* 0x000fc4000001ff00 */
[----:B------:R-:W-:Y:S02]  /*123a0*/  CS2R R148, SRZ ;  /* 0x0000000000947805 */ /* 0x000fe4000001ff00 */
[----:B------:R-:W-:Y:S02]  /*123b0*/  CS2R R146, SRZ ;  /* 0x0000000000927805 */ /* 0x000fe4000001ff00 */
[----:B------:R-:W-:Y:S02]  /*123c0*/  CS2R R144, SRZ ;  /* 0x0000000000907805 */ /* 0x000fe4000001ff00 */
[----:B------:R-:W-:Y:S02]  /*123d0*/  @!P1 PRMT R6, RZ, 0x654, R6 ;  /* 0x00000654ff069816 */ /* 0x000fe40000000006 */
[----:B------:R-:W-:Y:S02]  /*123e0*/  CS2R R142, SRZ ;  /* 0x00000000008e7805 */ /* 0x000fe4000001ff00 */
[----:B-----5:R-:W-:-:S02]  /*123f0*/  CS2R R140, SRZ ;  /* 0x00000000008c7805 */ /* 0x020fc4000001ff00 */
        /* <DEDUP_REMOVED lines=10> */
[----:B---3--:R-:W-:Y:S02]  /*124a0*/  ISETP.NE.AND P2, PT, R0, 0x1, PT ;  /* 0x000000010000780c */ /* 0x008fe40003f45270 */
[----:B------:R-:W-:-:S02]  /*124b0*/  CS2R R118, SRZ ;  /* 0x0000000000767805 */ /* 0x000fc4000001ff00 */
[----:B------:R-:W-:-:S09]  /*124c0*/  CS2R R116, SRZ ;  /* 0x0000000000747805 */ /* 0x000fd2000001ff00 */
[----:B------:R-:W0:Y:S08]  /*124d0*/  @P2 LDC R3, c[0x0][0x44c] ;  /* 0x00011300ff032b82 */ /* 0x000e300000000800 */
[----:B------:R-:W1:Y:S01]  /*124e0*/  @P2 LDC R5, c[0x0][0x450] ;  /* 0x00011400ff052b82 */ /* 0x000e620000000800 */
[----:B0-----:R-:W-:-:S04]  /*124f0*/  @P2 IMAD.HI.U32 R0, R12, R3, RZ ;  /* 0x000000030c002227 */ /* 0x001fc800078e00ff */
[----:B------:R-:W-:Y:S01]  /*12500*/  IMAD.MOV.U32 R3, RZ, RZ, -0x80 ;  /* 0xffffff80ff037424 */ /* 0x000fe200078e00ff */
[----:B-1----:R-:W-:-:S03]  /*12510*/  @P2 SHF.R.U32.HI R12, RZ, R5, R0 ;  /* 0x00000005ff0c2219 */ /* 0x002fc60000011600 */
[----:B------:R-:W-:Y:S02]  /*12520*/  IMAD R3, R88, R3, 0x80 ;  /* 0x0000008058037424 */ /* 0x000fe400078e0203 */
[----:B------:R-:W0:Y:S03]  /*12530*/  SHFL.IDX PT, R0, R12, 0x1, 0x1c1f ;  /* 0x003c1f000c007f89 */ /* 0x000e2600000e0000 */
[----:B------:R-:W-:-:S04]  /*12540*/  IADD3 R109, -R204, 0x1, R3 ;  /* 0x00000001cc6d7810 */ /* 0x000fc80007ffe103 */
[----:B------:R-:W-:Y:S01]  /*12550*/  IADD3 R109, -R201, R109, R202 ;  /* 0x0000006dc96d7210 */ /* 0x000fe20007ffe1ca */
        /* <DEDUP_REMOVED lines=29> */
[----:B-1----:R-:W-:Y:S01]  /*12730*/  MOV R11, UR9 ;  /* 0x00000009000b7c02 */ /* 0x002fe20008000f00 */
        /* <DEDUP_REMOVED lines=9> */
[----:B------:R-:W-:Y:S01]  /*127d0*/  IMAD.MOV.U32 R9, RZ, RZ, 0x40000040 ;  /* 0x40000040ff097424 */ /* 0x000fe200078e00ff */
[----:B------:R-:W-:Y:S01]  /*127e0*/  IADD3 R8, R4, 0x406, RZ ;  /* 0x0000040604087810 */ /* 0x000fe20007ffe0ff */
[----:B------:R-:W-:Y:S01]  /*127f0*/  UIADD3 UR4, UR52, 0x406, URZ ;  /* 0x0000040634047890 */ /* 0x000fe2000fffe03f */
[----:B-1----:R-:W-:Y:S02]  /*12800*/  IMAD.U32 R10, RZ, RZ, UR8 ;  /* 0x00000008ff0a7e24 */ /* 0x002fe4000f8e00ff */
        /* <DEDUP_REMOVED lines=10> */
[----:B------:R-:W-:Y:S01]  /*128b0*/  MOV R9, 0x40000040 ;  /* 0x4000004000097802 */ /* 0x000fe20000000f00 */
        /* <DEDUP_REMOVED lines=13> */
[----:B------:R-:W-:Y:S02]  /*12990*/  IMAD.MOV.U32 R9, RZ, RZ, 0x40000040 ;  /* 0x40000040ff097424 */ /* 0x000fe400078e00ff */
        /* <DEDUP_REMOVED lines=10> */
[C---:B------:R-:W-:Y:S01]  /*12a40*/  VIADD R8, R4.reuse, 0x804 ;  /* 0x0000080404087836 */ /* 0x040fe20000000000 */
[----:B-1----:R-:W-:Y:S01]  /*12a50*/  MOV R10, UR8 ;  /* 0x00000008000a7c02 */ /* 0x002fe20008000f00 */
[----:B------:R-:W-:Y:S01]  /*12a60*/  IMAD.MOV.U32 R9, RZ, RZ, 0x40000040 ;  /* 0x40000040ff097424 */ /* 0x000fe200078e00ff */
[----:B------:R-:W-:Y:S01]  /*12a70*/  ULDC UR4, c[0x0][0x988] ;  /* 0x0002620000047ab9 */ /* 0x000fe20000000800 */
[----:B------:R-:W-:Y:S01]  /*12a80*/  VIADD R4, R4, 0x806 ;  /* 0x0000080604047836 */ /* 0x000fe20000000000 */
[----:B------:R-:W-:Y:S01]  /*12a90*/  R2UR UR58, R8 ;  /* 0x00000000083a72ca */ /* 0x000fe200000e0000 */
[----:B------:R-:W-:Y:S01]  /*12aa0*/  IMAD.U32 R11, RZ, RZ, UR9 ;  /* 0x00000009ff0b7e24 */ /* 0x000fe2000f8e00ff */
[----:B------:R-:W-:-:S02]  /*12ab0*/  R2UR UR59, R9 ;  /* 0x00000000093b72ca */ /* 0x000fc400000e0000 */
[----:B------:R-:W-:Y:S02]  /*12ac0*/  R2UR UR38, R4 ;  /* 0x00000000042672ca */ /* 0x000fe400000e0000 */
[----:B------:R1:W-:Y:S02]  /*12ad0*/  STL.64 [R1], R10 ;  /* 0x0000000a01007387 */ /* 0x0003e40000100a00 */
[----:B-1----:R-:W-:-:S04]  /*12ae0*/  IADD3 R10, -R204, R202, R3 ;  /* 0x000000cacc0a7210 */ /* 0x002fc80007ffe103 */
[----:B0-----:R-:W-:-:S04]  /*12af0*/  VIADDMNMX R0, R0, R109, R10, PT ;  /* 0x0000006d00007246 */ /* 0x001fc8000380010a */
        /* <DEDUP_REMOVED lines=8> */
[----:B------:R-:W-:Y:S01]  /*12b80*/  HGMMA.64x128x16.F32 R24, gdesc[UR56], R24, gsb0 ;  /* 0x01e00000381879f0 */ /* 0x000fe20008000818 */
[----:B------:R-:W-:Y:S01]  /*12b90*/  ULDC UR58, c[0x0][0x988] ;  /* 0x00026200003a7ab9 */ /* 0x000fe20000000800 */
[----:B------:R-:W-:Y:S01]  /*12ba0*/  ULDC UR59, c[0x0][0x988] ;  /* 0x00026200003b7ab9 */ /* 0x000fe20000000800 */
        /* <DEDUP_REMOVED lines=16> */
[----:B------:R-:W1:Y:S01]  /*12cb0*/  SHFL.IDX PT, R34, R12, RZ, 0x1c1f ;  /* 0x001c1fff0c227589 */ /* 0x000e6200000e0000 */
        /* <DEDUP_REMOVED lines=75> */
[----:B------:R-:W-:Y:S01]  /*13170*/  ISETP.GT.AND P3, PT, R0, 0x79, PT ;  /* 0x000000790000780c */ /* 0x000fe20003f64270 */
[----:B------:R-:W-:Y:S01]  /*13180*/  IMAD.U32 R0, RZ, RZ, UR4 ;  /* 0x00000004ff007e24 */ /* 0x000fe2000f8e00ff */
[----:B------:R-:W-:-:S02]  /*13190*/  FSEL R31, R86, -INF , P4 ;  /* 0xff800000561f7808 */ /* 0x000fc40002000000 */
[----:B------:R-:W-:Y:S02]  /*131a0*/  FMNMX.FTZ R4, R83, R4, !PT ;  /* 0x0000000453047209 */ /* 0x000fe40007810000 */
[----:B------:R-:W-:Y:S02]  /*131b0*/  FSEL R87, R87, -INF , P3 ;  /* 0xff80000057577808 */ /* 0x000fe40001800000 */
[----:B------:R-:W-:Y:S02]  /*131c0*/  FMNMX.FTZ R4, R31, R4, !PT ;  /* 0x000000041f047209 */ /* 0x000fe40007810000 */
[----:B-1----:R-:W-:Y:S02]  /*131d0*/  VIADDMNMX R34, R34, R109, R10, PT ;  /* 0x0000006d22227246 */ /* 0x002fe4000380010a */
[----:B------:R-:W-:Y:S02]  /*131e0*/  CS2R R108, SRZ ;  /* 0x00000000006c7805 */ /* 0x000fe4000001ff00 */
[----:B------:R-:W-:-:S02]  /*131f0*/  FMNMX.FTZ R14, R87, R4, !PT ;  /* 0x00000004570e7209 */ /* 0x000fc40007810000 */
[C---:B------:R-:W-:Y:S02]  /*13200*/  ISETP.GT.AND P4, PT, R34.reuse, 0x1, PT ;  /* 0x000000012200780c */ /* 0x040fe40003f84270 */
[----:B------:R-:W-:Y:S01]  /*13210*/  ISETP.GT.AND P5, PT, R34, 0x8, PT ;  /* 0x000000082200780c */ /* 0x000fe20003fa4270 */
[----:B------:R-:W1:Y:S01]  /*13220*/  SHFL.BFLY PT, R35, R14, 0x2, 0x1f ;  /* 0x0c401f000e237f89 */ /* 0x000e6200000e0000 */
[----:B------:R-:W-:Y:S02]  /*13230*/  FSEL R25, R25, -INF , P4 ;  /* 0xff80000019197808 */ /* 0x000fe40002000000 */
[----:B------:R-:W-:Y:S02]  /*13240*/  FSEL R39, R28, -INF , P5 ;  /* 0xff8000001c277808 */ /* 0x000fe40002800000 */
[----:B------:R-:W-:-:S04]  /*13250*/  ISETP.GT.AND P4, PT, R34, 0x10, PT ;  /* 0x000000102200780c */ /* 0x000fc80003f84270 */
[----:B------:R-:W-:Y:S02]  /*13260*/  FSEL R43, R32, -INF , P4 ;  /* 0xff800000202b7808 */ /* 0x000fe40002000000 */
[----:B------:R-:W-:-:S04]  /*13270*/  ISETP.GT.AND P4, PT, R34, 0x18, PT ;  /* 0x000000182200780c */ /* 0x000fc80003f84270 */
[----:B------:R-:W-:Y:S02]  /*13280*/  FSEL R47, R36, -INF , P4 ;  /* 0xff800000242f7808 */ /* 0x000fe40002000000 */
[----:B------:R-:W-:Y:S02]  /*13290*/  ISETP.GT.AND P4, PT, R34, 0x20, PT ;  /* 0x000000202200780c */ /* 0x000fe40003f84270 */
[----:B-1----:R-:W-:-:S05]  /*132a0*/  FMNMX.FTZ R35, R14, R35, !PT ;  /* 0x000000230e237209 */ /* 0x002fca0007810000 */
[----:B------:R-:W1:Y:S02]  /*132b0*/  SHFL.BFLY PT, R4, R35, 0x1, 0x1f ;  /* 0x0c201f0023047f89 */ /* 0x000e6400000e0000 */
        /* <DEDUP_REMOVED lines=8> */
[C---:B------:R-:W-:Y:S01]  /*13340*/  ISETP.GT.AND P3, PT, R34.reuse, 0x9, PT ;  /* 0x000000092200780c */ /* 0x040fe20003f64270 */
[-CC-:B------:R-:W-:Y:S01]  /*13350*/  FFMA.FTZ R26, R93, R0.reuse, -R8.reuse ;  /* 0x000000005d1a7223 */ /* 0x180fe20000010808 */
        /* <DEDUP_REMOVED lines=17> */
[--C-:B------:R-:W-:Y:S01]  /*13470*/  FFMA.FTZ R3, R55, R0, -R8.reuse ;  /* 0x0000000037037223 */ /* 0x100fe20000010808 */
[----:B------:R-:W-:Y:S01]  /*13480*/  FSEL R37, R37, -INF , P3 ;  /* 0xff80000025257808 */ /* 0x000fe20001800000 */
[----:B------:R1:W-:Y:S01]  /*13490*/  MUFU.EX2 R14, R24 ;  /* 0x00000018000e7308 */ /* 0x0003e20000000800 */
        /* <DEDUP_REMOVED lines=8> */
[C---:B------:R-:W-:Y:S01]  /*13520*/  ISETP.GT.AND P4, PT, R34.reuse, 0x28, PT ;  /* 0x000000282200780c */ /* 0x040fe20003f84270 */
        /* <DEDUP_REMOVED lines=9> */
[----:B-1----:R-:W-:Y:S01]  /*135c0*/  FMNMX.FTZ R24, R41, R20, !PT ;  /* 0x0000001429187209 */ /* 0x002fe20007810000 */
[----:B------:R-:W1:Y:S01]  /*135d0*/  MUFU.EX2 R10, R113 ;  /* 0x00000071000a7308 */ /* 0x000e620000000800 */
[C---:B------:R-:W-:Y:S01]  /*135e0*/  ISETP.GT.AND P4, PT, R34.reuse, 0x30, PT ;  /* 0x000000302200780c */ /* 0x040fe20003f84270 */
[-CC-:B------:R-:W-:Y:S01]  /*135f0*/  FFMA.FTZ R157, R15, R0.reuse, -R8.reuse ;  /* 0x000000000f9d7223 */ /* 0x180fe20000010808 */
[----:B------:R-:W-:Y:S01]  /*13600*/  FSEL R93, R45, -INF , P3 ;  /* 0xff8000002d5d7808 */ /* 0x000fe20001800000 */
[--C-:B------:R-:W-:Y:S01]  /*13610*/  FFMA.FTZ R159, R21, R0, -R8.reuse ;  /* 0x00000000159f7223 */ /* 0x100fe20000010808 */
[----:B------:R-:W-:Y:S01]  /*13620*/  FMNMX.FTZ R24, R91, R24, !PT ;  /* 0x000000185b187209 */ /* 0x000fe20007810000 */
[-CC-:B------:R-:W-:Y:S01]  /*13630*/  FFMA.FTZ R153, R27, R0.reuse, -R8.reuse ;  /* 0x000000001b997223 */ /* 0x180fe20000010808 */
[----:B------:R-:W-:Y:S01]  /*13640*/  ISETP.GT.AND P3, PT, R34, 0x31, PT ;  /* 0x000000312200780c */ /* 0x000fe20003f64270 */
[----:B------:R2:W-:Y:S01]  /*13650*/  MUFU.EX2 R20, R26 ;  /* 0x0000001a00147308 */ /* 0x0005e20000000800 */
[----:B------:R-:W-:Y:S01]  /*13660*/  FSEL R45, R48, -INF , P4 ;  /* 0xff800000302d7808 */ /* 0x000fe20002000000 */
[--C-:B------:R-:W-:Y:S01]  /*13670*/  FFMA.FTZ R59, R59, R0, -R8.reuse ;  /* 0x000000003b3b7223 */ /* 0x100fe20000010808 */
[----:B------:R-:W-:Y:S01]  /*13680*/  FMNMX.FTZ R24, R93, R24, !PT ;  /* 0x000000185d187209 */ /* 0x000fe20007810000 */
[-CC-:B------:R-:W-:Y:S01]  /*13690*/  FFMA.FTZ R155, R31, R0.reuse, -R8.reuse ;  /* 0x000000001f9b7223 */ /* 0x180fe20000010808 */
[C---:B------:R-:W-:Y:S01]  /*136a0*/  ISETP.GT.AND P4, PT, R34.reuse, 0x38, PT ;  /* 0x000000382200780c */ /* 0x040fe20003f84270 */
[----:B------:R-:W-:Y:S01]  /*136b0*/  FFMA.FTZ R36, R67, R0, -R8 ;  /* 0x0000000043247223 */ /* 0x000fe20000010808 */
[----:B------:R-:W-:Y:S01]  /*136c0*/  FSEL R49, R49, -INF , P3 ;  /* 0xff80000031317808 */ /* 0x000fe20001800000 */
[----:B------:R-:W3:Y:S01]  /*136d0*/  MUFU.EX2 R183, R183 ;  /* 0x000000b700b77308 */ /* 0x000ee20000000800 */
[----:B------:R-:W-:Y:S01]  /*136e0*/  FMNMX.FTZ R24, R45, R24, !PT ;  /* 0x000000182d187209 */ /* 0x000fe20007810000 */
[----:B-1----:R-:W-:Y:S01]  /*136f0*/  FADD.FTZ R48, R181, R10 ;  /* 0x0000000ab5307221 */ /* 0x002fe20000010000 */
[----:B------:R-:W-:Y:S01]  /*13700*/  ISETP.GT.AND P3, PT, R34, 0x39, PT ;  /* 0x000000392200780c */ /* 0x000fe20003f64270 */
[-CC-:B------:R-:W-:Y:S01]  /*13710*/  FFMA.FTZ R38, R71, R0.reuse, -R8.reuse ;  /* 0x0000000047267223 */ /* 0x180fe20000010808 */
[----:B------:R-:W-:Y:S01]  /*13720*/  FSEL R103, R52, -INF , P4 ;  /* 0xff80000034677808 */ /* 0x000fe20002000000 */
[--C-:B------:R-:W-:Y:S01]  /*13730*/  FFMA.FTZ R42, R79, R0, -R8.reuse ;  /* 0x000000004f2a7223 */ /* 0x100fe20000010808 */
[----:B--2---:R-:W-:Y:S01]  /*13740*/  FMNMX.FTZ R26, R49, R24, !PT ;  /* 0x00000018311a7209 */ /* 0x004fe20007810000 */
[----:B------:R-:W1:Y:S01]  /*13750*/  MUFU.EX2 R12, R12 ;  /* 0x0000000c000c7308 */ /* 0x000e620000000800 */
[----:B------:R-:W-:Y:S01]  /*13760*/  ISETP.GT.AND P4, PT, R34, 0x40, PT ;  /* 0x000000402200780c */ /* 0x000fe20003f84270 */
[----:B------:R-:W2:Y:S01]  /*13770*/  @P2 LDC R52, c[0x0][0x450] ;  /* 0x00011400ff342b82 */ /* 0x000ea20000000800 */
[----:B------:R-:W-:Y:S01]  /*13780*/  FSEL R53, R53, -INF , P3 ;  /* 0xff80000035357808 */ /* 0x000fe20001800000 */
[----:B------:R-:W-:Y:S01]  /*13790*/  FFMA.FTZ R83, R83, R0, -R8 ;  /* 0x0000000053537223 */ /* 0x000fe20000010808 */
[----:B------:R-:W-:-:S02]  /*137a0*/  FMNMX.FTZ R26, R103, R26, !PT ;  /* 0x0000001a671a7209 */ /* 0x000fc40007810000 */
[----:B------:R-:W-:Y:S02]  /*137b0*/  CS2R R114, SRZ ;  /* 0x0000000000727805 */ /* 0x000fe4000001ff00 */
[----:B------:R-:W-:Y:S01]  /*137c0*/  ISETP.GT.AND P3, PT, R34, 0x41, PT ;  /* 0x000000412200780c */ /* 0x000fe20003f64270 */
[----:B------:R4:W-:Y:S01]  /*137d0*/  MUFU.EX2 R24, R28 ;  /* 0x0000001c00187308 */ /* 0x0009e20000000800 */
[----:B------:R-:W-:Y:S01]  /*137e0*/  FSEL R101, R56, -INF , P4 ;  /* 0xff80000038657808 */ /* 0x000fe20002000000 */
[----:B---3--:R-:W-:Y:S01]  /*137f0*/  FADD.FTZ R11, R183, R48 ;  /* 0x00000030b70b7221 */ /* 0x008fe20000010000 */
[----:B------:R-:W-:Y:S02]  /*13800*/  FMNMX.FTZ R26, R53, R26, !PT ;  /* 0x0000001a351a7209 */ /* 0x000fe40007810000 */
[----:B------:R-:W-:Y:S02]  /*13810*/  CS2R R112, SRZ ;  /* 0x0000000000707805 */ /* 0x000fe4000001ff00 */
[----:B------:R-:W-:-:S02]  /*13820*/  ISETP.GT.AND P4, PT, R34, 0x48, PT ;  /* 0x000000482200780c */ /* 0x000fc40003f84270 */
[----:B------:R-:W-:Y:S02]  /*13830*/  CS2R R110, SRZ ;  /* 0x00000000006e7805 */ /* 0x000fe4000001ff00 */
[----:B------:R-:W-:Y:S01]  /*13840*/  FSEL R57, R57, -INF , P3 ;  /* 0xff80000039397808 */ /* 0x000fe20001800000 */
[----:B------:R-:W3:Y:S01]  /*13850*/  MUFU.EX2 R177, R177 ;  /* 0x000000b100b17308 */ /* 0x000ee20000000800 */
[----:B------:R-:W-:Y:S01]  /*13860*/  FMNMX.FTZ R26, R101, R26, !PT ;  /* 0x0000001a651a7209 */ /* 0x000fe20007810000 */
[----:B-1----:R-:W-:Y:S01]  /*13870*/  FADD.FTZ R48, R12, R11 ;  /* 0x0000000b0c307221 */ /* 0x002fe20000010000 */
[----:B------:R-:W-:Y:S02]  /*13880*/  ISETP.GT.AND P3, PT, R34, 0x49, PT ;  /* 0x000000492200780c */ /* 0x000fe40003f64270 */
[----:B------:R-:W-:Y:S02]  /*13890*/  CS2R R106, SRZ ;  /* 0x00000000006a7805 */ /* 0x000fe4000001ff00 */
[----:B------:R-:W-:-:S02]  /*138a0*/  FSEL R99, R60, -INF , P4 ;  /* 0xff8000003c637808 */ /* 0x000fc40002000000 */
[----:B----4-:R-:W-:Y:S01]  /*138b0*/  FMNMX.FTZ R28, R57, R26, !PT ;  /* 0x0000001a391c7209 */ /* 0x010fe20007810000 */
[----:B------:R-:W1:Y:S01]  /*138c0*/  MUFU.EX2 R179, R179 ;  /* 0x000000b300b37308 */ /* 0x000e620000000800 */
[C---:B------:R-:W-:Y:S02]  /*138d0*/  ISETP.GT.AND P4, PT, R34.reuse, 0x50, PT ;  /* 0x000000502200780c */ /* 0x040fe40003f84270 */
[----:B------:R-:W-:Y:S02]  /*138e0*/  FSEL R61, R61, -INF , P3 ;  /* 0xff8000003d3d7808 */ /* 0x000fe40001800000 */
[----:B------:R-:W-:Y:S02]  /*138f0*/  FMNMX.FTZ R28, R99, R28, !PT ;  /* 0x0000001c631c7209 */ /* 0x000fe40007810000 */
[----:B------:R-:W-:Y:S01]  /*13900*/  ISETP.GT.AND P3, PT, R34, 0x51, PT ;  /* 0x000000512200780c */ /* 0x000fe20003f64270 */
[----:B------:R4:W-:Y:S01]  /*13910*/  MUFU.EX2 R26, R30 ;  /* 0x0000001e001a7308 */ /* 0x0009e20000000800 */
[----:B------:R-:W-:Y:S01]  /*13920*/  FSEL R97, R64, -INF , P4 ;  /* 0xff80000040617808 */ /* 0x000fe20002000000 */
[----:B---3--:R-:W-:Y:S01]  /*13930*/  FADD.FTZ R11, R177, R48 ;  /* 0x00000030b10b7221 */ /* 0x008fe20000010000 */
[----:B------:R-:W-:-:S02]  /*13940*/  FMNMX.FTZ R28, R61, R28, !PT ;  /* 0x0000001c3d1c7209 */ /* 0x000fc40007810000 */
[----:B------:R-:W-:Y:S01]  /*13950*/  ISETP.GT.AND P4, PT, R34, 0x58, PT ;  /* 0x000000582200780c */ /* 0x000fe20003f84270 */
[----:B------:R-:W-:Y:S01]  /*13960*/  FADD.FTZ R48, R14, R11 ;  /* 0x0000000b0e307221 */ /* 0x000fe20000010000 */
[----:B------:R-:W-:Y:S01]  /*13970*/  FSEL R65, R65, -INF , P3 ;  /* 0xff80000041417808 */ /* 0x000fe20001800000 */
[----:B------:R-:W3:Y:S01]  /*13980*/  MUFU.EX2 R173, R173 ;  /* 0x000000ad00ad7308 */ /* 0x000ee20000000800 */
[----:B------:R-:W-:Y:S02]  /*13990*/  FMNMX.FTZ R28, R97, R28, !PT ;  /* 0x0000001c611c7209 */ /* 0x000fe40007810000 */
[----:B------:R-:W-:Y:S02]  /*139a0*/  ISETP.GT.AND P3, PT, R34, 0x59, PT ;  /* 0x000000592200780c */ /* 0x000fe40003f64270 */
[----:B------:R-:W-:Y:S02]  /*139b0*/  FSEL R95, R68, -INF , P4 ;  /* 0xff800000445f7808 */ /* 0x000fe40002000000 */
[----:B----4-:R-:W-:Y:S01]  /*139c0*/  FMNMX.FTZ R30, R65, R28, !PT ;  /* 0x0000001c411e7209 */ /* 0x010fe20007810000 */
        /* <DEDUP_REMOVED lines=31> */
[----:B------:R-:W-:-:S02]  /*13bc0*/  FSEL R85, R85, -INF , P3 ;  /* 0xff80000055557808 */ /* 0x000fc40001800000 */
[----:B------:R-:W-:Y:S02]  /*13bd0*/  FMNMX.FTZ R34, R5, R34, !PT ;  /* 0x0000002205227209 */ /* 0x000fe40007810000 */
[----:B------:R-:W-:Y:S02]  /*13be0*/  F2FP.F16.F32.PACK_AB R181, R10, R181 ;  /* 0x000000b50ab5723e */ /* 0x000fe400000000ff */
[----:B----4-:R-:W-:Y:S01]  /*13bf0*/  FMNMX.FTZ R3, R85, R34, !PT ;  /* 0x0000002255037209 */ /* 0x010fe20007810000 */
[----:B------:R-:W-:Y:S01]  /*13c00*/  MUFU.EX2 R32, R59 ;  /* 0x0000003b00207308 */ /* 0x000fe20000000800 */
[----:B------:R-:W-:Y:S01]  /*13c10*/  FFMA.FTZ R34, R63, R0, -R8 ;  /* 0x000000003f227223 */ /* 0x000fe20000010808 */
[----:B------:R-:W-:Y:S02]  /*13c20*/  F2FP.F16.F32.PACK_AB R183, R12, R183 ;  /* 0x000000b70cb7723e */ /* 0x000fe400000000ff */
[----:B------:R-:W4:Y:S01]  /*13c30*/  SHFL.BFLY PT, R40, R3, 0x2, 0x1f ;  /* 0x0c401f0003287f89 */ /* 0x000f2200000e0000 */
[----:B------:R-:W-:-:S03]  /*13c40*/  F2FP.F16.F32.PACK_AB R177, R14, R177 ;  /* 0x000000b10eb1723e */ /* 0x000fc600000000ff */
[----:B------:R-:W-:Y:S08]  /*13c50*/  MUFU.EX2 R34, R34 ;  /* 0x0000002200227308 */ /* 0x000ff00000000800 */
[----:B------:R-:W-:Y:S08]  /*13c60*/  MUFU.EX2 R161, R161 ;  /* 0x000000a100a17308 */ /* 0x000ff00000000800 */
[----:B------:R-:W-:Y:S01]  /*13c70*/  MUFU.EX2 R36, R36 ;  /* 0x0000002400247308 */ /* 0x000fe20000000800 */
[----:B----4-:R-:W-:Y:S01]  /*13c80*/  FMNMX.FTZ R9, R3, R40, !PT ;  /* 0x0000002803097209 */ /* 0x010fe20007810000 */
[-CC-:B------:R-:W-:Y:S01]  /*13c90*/  FFMA.FTZ R40, R75, R0.reuse, -R8.reuse ;  /* 0x000000004b287223 */ /* 0x180fe20000010808 */
[----:B------:R-:W-:-:S05]  /*13ca0*/  FFMA.FTZ R8, R87, R0, -R8 ;  /* 0x0000000057087223 */ /* 0x000fca0000010808 */
[----:B------:R-:W-:Y:S01]  /*13cb0*/  MUFU.EX2 R163, R163 ;  /* 0x000000a300a37308 */ /* 0x000fe20000000800 */
[----:B------:R-:W4:Y:S07]  /*13cc0*/  SHFL.BFLY PT, R44, R9, 0x1, 0x1f ;  /* 0x0c201f00092c7f89 */ /* 0x000f2e00000e0000 */
[----:B------:R-:W-:Y:S08]  /*13cd0*/  MUFU.EX2 R38, R38 ;  /* 0x0000002600267308 */ /* 0x000ff00000000800 */
[----:B------:R-:W-:Y:S08]  /*13ce0*/  MUFU.EX2 R157, R157 ;  /* 0x0000009d009d7308 */ /* 0x000ff00000000800 */
[----:B------:R-:W-:Y:S01]  /*13cf0*/  MUFU.EX2 R40, R40 ;  /* 0x0000002800287308 */ /* 0x000fe20000000800 */
[----:B----4-:R-:W-:-:S04]  /*13d00*/  FMNMX.FTZ R3, R9, R44, !PT ;  /* 0x0000002c09037209 */ /* 0x010fc80007810000 */
[C---:B------:R-:W-:Y:S01]  /*13d10*/  FSETP.NEU.FTZ.AND P3, PT, R3.reuse, -INF , PT ;  /* 0xff8000000300780b */ /* 0x040fe20003f7d000 */
[----:B------:R-:W-:Y:S02]  /*13d20*/  FMUL.FTZ R46, R3, R0 ;  /* 0x00000000032e7220 */ /* 0x000fe40000410000 */
[----:B------:R-:W-:Y:S03]  /*13d30*/  MUFU.EX2 R159, R159 ;  /* 0x0000009f009f7308 */ /* 0x000fe60000000800 */
[----:B------:R-:W-:-:S05]  /*13d40*/  FSEL R46, R46, RZ, P3 ;  /* 0x000000ff2e2e7208 */ /* 0x000fca0001800000 */
        /* <DEDUP_REMOVED lines=8> */
[----:B------:R-:W4:Y:S01]  /*13dd0*/  @P2 LDC R39, c[0x0][0x44c] ;  /* 0x00011300ff272b82 */ /* 0x000f220000000800 */
[-C--:B------:R-:W-:Y:S01]  /*13de0*/  FFMA.FTZ R21, R37, R0.reuse, -R46 ;  /* 0x0000000025157223 */ /* 0x080fe2000001082e */
[----:B-1----:R-:W-:Y:S01]  /*13df0*/  FADD.FTZ R35, R179, R48 ;  /* 0x00000030b3237221 */ /* 0x002fe20000010000 */
[-CC-:B------:R-:W-:Y:S01]  /*13e00*/  FFMA.FTZ R172, R89, R0.reuse, -R46.reuse ;  /* 0x0000000059ac7223 */ /* 0x180fe2000001082e */
[-CC-:B------:R-:W-:Y:S01]  /*13e10*/  FFMA.FTZ R25, R41, R0.reuse, -R46.reuse ;  /* 0x0000000029197223 */ /* 0x180fe2000001082e */
[-CC-:B------:R-:W-:Y:S01]  /*13e20*/  FFMA.FTZ R174, R91, R0.reuse, -R46.reuse ;  /* 0x000000005bae7223 */ /* 0x180fe2000001082e */
[----:B------:R-:W1:Y:S01]  /*13e30*/  MUFU.EX2 R9, R9 ;  /* 0x0000000900097308 */ /* 0x000e620000000800 */
[----:B------:R-:W-:Y:S01]  /*13e40*/  FADD.FTZ R50, R20, R35 ;  /* 0x0000002314327221 */ /* 0x000fe20000010000 */
[-CC-:B------:R-:W-:Y:S01]  /*13e50*/  FFMA.FTZ R27, R93, R0.reuse, -R46.reuse ;  /* 0x000000005d1b7223 */ /* 0x180fe2000001082e */
[-CC-:B------:R-:W-:Y:S01]  /*13e60*/  FFMA.FTZ R168, R45, R0.reuse, -R46.reuse ;  /* 0x000000002da87223 */ /* 0x180fe2000001082e */
[----:B------:R-:W-:Y:S01]  /*13e70*/  FFMA.FTZ R29, R49, R0, -R46 ;  /* 0x00000000311d7223 */ /* 0x000fe2000001082e */
[----:B---3--:R-:W-:Y:S01]  /*13e80*/  FADD.FTZ R37, R173, R50 ;  /* 0x00000032ad257221 */ /* 0x008fe20000010000 */
[----:B------:R-:W-:Y:S01]  /*13e90*/  MOV R41, R200 ;  /* 0x000000c800297202 */ /* 0x000fe20000000f00 */
[-CC-:B------:R-:W-:Y:S01]  /*13ea0*/  FFMA.FTZ R170, R103, R0.reuse, -R46.reuse ;  /* 0x0000000067aa7223 */ /* 0x180fe2000001082e */
[----:B------:R-:W3:Y:S01]  /*13eb0*/  MUFU.EX2 R182, R182 ;  /* 0x000000b600b67308 */ /* 0x000ee20000000800 */
[-CC-:B------:R-:W-:Y:S01]  /*13ec0*/  FFMA.FTZ R31, R53, R0.reuse, -R46.reuse ;  /* 0x00000000351f7223 */ /* 0x180fe2000001082e */
[-CC-:B------:R-:W-:Y:S01]  /*13ed0*/  FFMA.FTZ R164, R101, R0.reuse, -R46.reuse ;  /* 0x0000000065a47223 */ /* 0x180fe2000001082e */
[-CC-:B------:R-:W-:Y:S01]  /*13ee0*/  FFMA.FTZ R33, R57, R0.reuse, -R46.reuse ;  /* 0x0000000039217223 */ /* 0x180fe2000001082e */
[-CC-:B------:R-:W-:Y:S01]  /*13ef0*/  FFMA.FTZ R166, R99, R0.reuse, -R46.reuse ;  /* 0x0000000063a67223 */ /* 0x180fe2000001082e */
[-CC-:B------:R-:W-:Y:S01]  /*13f00*/  FFMA.FTZ R35, R61, R0.reuse, -R46.reuse ;  /* 0x000000003d237223 */ /* 0x180fe2000001082e */
[-CC-:B------:R-:W-:Y:S01]  /*13f10*/  FFMA.FTZ R160, R97, R0.reuse, -R46.reuse ;  /* 0x0000000061a07223 */ /* 0x180fe2000001082e */
[----:B------:R-:W-:Y:S01]  /*13f20*/  FFMA.FTZ R162, R95, R0, -R46 ;  /* 0x000000005fa27223 */ /* 0x000fe2000001082e */
[----:B------:R-:W0:Y:S01]  /*13f30*/  MUFU.EX2 R13, R13 ;  /* 0x0000000d000d7308 */ /* 0x000e220000000800 */
[----:B-1----:R-:W-:Y:S01]  /*13f40*/  FADD.FTZ R11, R180, R9 ;  /* 0x00000009b40b7221 */ /* 0x002fe20000010000 */
[----:B----4-:R-:W-:-:S04]  /*13f50*/  @P2 IMAD.HI.U32 R39, R200, R39, RZ ;  /* 0x00000027c8272227 */ /* 0x010fc800078e00ff */
[-CC-:B------:R-:W-:Y:S01]  /*13f60*/  FFMA.FTZ R156, R51, R0.reuse, -R46.reuse ;  /* 0x00000000339c7223 */ /* 0x180fe2000001082e */
[-CC-:B------:R-:W-:Y:S01]  /*13f70*/  FFMA.FTZ R105, R105, R0.reuse, -R46.reuse ;  /* 0x0000000069697223 */ /* 0x180fe2000001082e */
[-CC-:B------:R-:W-:Y:S01]  /*13f80*/  FFMA.FTZ R77, R77, R0.reuse, -R46.reuse ;  /* 0x000000004d4d7223 */ /* 0x180fe2000001082e */
[--C-:B------:R-:W-:Y:S01]  /*13f90*/  FFMA.FTZ R55, R55, R0, -R46.reuse ;  /* 0x0000000037377223 */ /* 0x100fe2000001082e */
[----:B--2---:R-:W-:Y:S01]  /*13fa0*/  @P2 SHF.R.U32.HI R41, RZ, R52, R39 ;  /* 0x00000034ff292219 */ /* 0x004fe20000011627 */
[----:B------:R-:W1:Y:S01]  /*13fb0*/  MUFU.EX2 R176, R176 ;  /* 0x000000b000b07308 */ /* 0x000e620000000800 */
[----:B---3--:R-:W-:Y:S01]  /*13fc0*/  FADD.FTZ R48, R182, R11 ;  /* 0x0000000bb6307221 */ /* 0x008fe20000010000 */
[----:B------:R-:W-:Y:S01]  /*13fd0*/  FFMA.FTZ R81, R81, R0, -R46 ;  /* 0x0000000051517223 */ /* 0x000fe2000001082e */
[----:B------:R-:W-:Y:S02]  /*13fe0*/  IADD3 R45, R41, R202, -R201 ;  /* 0x000000ca292d7210 */ /* 0x000fe40007ffe8c9 */
[----:B------:R-:W-:-:S02]  /*13ff0*/  CS2R R102, SRZ ;  /* 0x0000000000667805 */ /* 0x000fc4000001ff00 */
[----:B------:R-:W-:Y:S02]  /*14000*/  F2FP.F16.F32.PACK_AB R180, R9, R180 ;  /* 0x000000b409b4723e */ /* 0x000fe400000000ff */
[----:B------:R-:W-:Y:S02]  /*14010*/  CS2R R100, SRZ ;  /* 0x0000000000647805 */ /* 0x000fe4000001ff00 */
[----:B------:R-:W-:Y:S01]  /*14020*/  SHF.R.S32.HI R52, RZ, 0x1f, R45 ;  /* 0x0000001fff347819 */ /* 0x000fe2000001142d */
[----:B------:R-:W2:Y:S01]  /*14030*/  MUFU.EX2 R15, R15 ;  /* 0x0000000f000f7308 */ /* 0x000ea20000000800 */
[C---:B0-----:R-:W-:Y:S01]  /*14040*/  FADD.FTZ R11, R13.reuse, R48 ;  /* 0x000000300d0b7221 */ /* 0x041fe20000010000 */
[----:B------:R-:W-:Y:S01]  /*14050*/  FADD.FTZ R48, R24, R37 ;  /* 0x0000002518307221 */ /* 0x000fe20000010000 */
[----:B------:R-:W-:Y:S02]  /*14060*/  F2FP.F16.F32.PACK_AB R182, R13, R182 ;  /* 0x000000b60db6723e */ /* 0x000fe400000000ff */
[----:B------:R-:W-:-:S02]  /*14070*/  CS2R R98, SRZ ;  /* 0x0000000000627805 */ /* 0x000fc4000001ff00 */
[----:B------:R-:W-:Y:S01]  /*14080*/  F2FP.F16.F32.PACK_AB R179, R20, R179 ;  /* 0x000000b314b3723e */ /* 0x000fe200000000ff */
[----:B------:R-:W-:Y:S01]  /*14090*/  FADD.FTZ R37, R175, R48 ;  /* 0x00000030af257221 */ /* 0x000fe20000010000 */
[----:B------:R-:W-:Y:S01]  /*140a0*/  F2FP.F16.F32.PACK_AB R173, R24, R173 ;  /* 0x000000ad18ad723e */ /* 0x000fe200000000ff */
[----:B------:R-:W0:Y:S01]  /*140b0*/  MUFU.EX2 R178, R178 ;  /* 0x000000b200b27308 */ /* 0x000e220000000800 */
[----:B-1----:R-:W-:Y:S01]  /*140c0*/  FADD.FTZ R6, R176, R11 ;  /* 0x0000000bb0067221 */ /* 0x002fe20000010000 */
[C---:B------:R-:W-:Y:S01]  /*140d0*/  FADD.FTZ R48, R26.reuse, R37 ;  /* 0x000000251a307221 */ /* 0x040fe20000010000 */
[-C--:B------:R-:W-:Y:S01]  /*140e0*/  FFMA.FTZ R37, R65, R0.reuse, -R46 ;  /* 0x0000000041257223 */ /* 0x080fe2000001082e */
[----:B------:R-:W-:Y:S02]  /*140f0*/  F2FP.F16.F32.PACK_AB R175, R26, R175 ;  /* 0x000000af1aaf723e */ /* 0x000fe400000000ff */
[----:B------:R-:W-:Y:S01]  /*14100*/  CS2R R96, SRZ ;  /* 0x0000000000607805 */ /* 0x000fe2000001ff00 */
[----:B------:R-:W-:Y:S01]  /*14110*/  FADD.FTZ R39, R169, R48 ;  /* 0x00000030a9277221 */ /* 0x000fe20000010000 */
[C---:B------:R-:W-:Y:S01]  /*14120*/  F2FP.F16.F32.PACK_AB R169, R28.reuse, R169 ;  /* 0x000000a91ca9723e */ /* 0x040fe200000000ff */
[----:B------:R-:W1:Y:S01]  /*14130*/  MUFU.EX2 R21, R21 ;  /* 0x0000001500157308 */ /* 0x000e620000000800 */
[----:B--2---:R-:W-:Y:S01]  /*14140*/  FADD.FTZ R11, R15, R6 ;  /* 0x000000060f0b7221 */ /* 0x004fe20000010000 */
[----:B------:R-:W-:Y:S01]  /*14150*/  FADD.FTZ R48, R28, R39 ;  /* 0x000000271c307221 */ /* 0x000fe20000010000 */
[----:B------:R-:W-:Y:S01]  /*14160*/  FFMA.FTZ R39, R69, R0, -R46 ;  /* 0x0000000045277223 */ /* 0x000fe2000001082e */
[----:B------:R-:W-:-:S02]  /*14170*/  F2FP.F16.F32.PACK_AB R176, R15, R176 ;  /* 0x000000b00fb0723e */ /* 0x000fc400000000ff */
[----:B------:R-:W-:Y:S01]  /*14180*/  CS2R R94, SRZ ;  /* 0x00000000005e7805 */ /* 0x000fe2000001ff00 */
[----:B------:R-:W-:Y:S01]  /*14190*/  FADD.FTZ R41, R171, R48 ;  /* 0x00000030ab297221 */ /* 0x000fe20000010000 */
[----:B------:R-:W-:Y:S01]  /*141a0*/  F2FP.F16.F32.PACK_AB R171, R30, R171 ;  /* 0x000000ab1eab723e */ /* 0x000fe200000000ff */
[----:B------:R-:W2:Y:S01]  /*141b0*/  MUFU.EX2 R172, R172 ;  /* 0x000000ac00ac7308 */ /* 0x000ea20000000800 */
[----:B0-----:R-:W-:Y:S01]  /*141c0*/  FADD.FTZ R6, R178, R11 ;  /* 0x0000000bb2067221 */ /* 0x001fe20000010000 */
[----:B------:R-:W-:Y:S01]  /*141d0*/  FADD.FTZ R48, R30, R41 ;  /* 0x000000291e307221 */ /* 0x000fe20000010000 */
[----:B------:R-:W-:Y:S01]  /*141e0*/  FFMA.FTZ R41, R73, R0, -R46 ;  /* 0x0000000049297223 */ /* 0x000fe2000001082e */
[----:B------:R-:W-:Y:S02]  /*141f0*/  CS2R R92, SRZ ;  /* 0x00000000005c7805 */ /* 0x000fe4000001ff00 */
[----:B------:R-:W-:Y:S01]  /*14200*/  CS2R R90, SRZ ;  /* 0x00000000005a7805 */ /* 0x000fe2000001ff00 */
[----:B------:R-:W-:Y:S01]  /*14210*/  FADD.FTZ R43, R165, R48 ;  /* 0x00000030a52b7221 */ /* 0x000fe20000010000 */
[C---:B------:R-:W-:Y:S01]  /*14220*/  F2FP.F16.F32.PACK_AB R165, R32.reuse, R165 ;  /* 0x000000a520a5723e */ /* 0x040fe200000000ff */
        /* <DEDUP_REMOVED lines=8> */
[----:B------:R-:W-:-:S04]  /*142b0*/  FADD.FTZ R50, R34, R43 ;  /* 0x0000002b22327221 */ /* 0x000fc80000010000 */
[----:B------:R-:W-:Y:S01]  /*142c0*/  FADD.FTZ R43, R161, R50 ;  /* 0x00000032a12b7221 */ /* 0x000fe20000010000 */
[----:B------:R-:W-:Y:S01]  /*142d0*/  F2FP.F16.F32.PACK_AB R161, R36, R161 ;  /* 0x000000a124a1723e */ /* 0x000fe200000000ff */
        /* <DEDUP_REMOVED lines=11> */
[----:B-1----:R-:W-:Y:S01]  /*14390*/  FADD.FTZ R11, R29, R6 ;  /* 0x000000061d0b7221 */ /* 0x002fe20000010000 */
[-CC-:B------:R-:W-:Y:S01]  /*143a0*/  FFMA.FTZ R6, R5, R0.reuse, -R46.reuse ;  /* 0x0000000005067223 */ /* 0x180fe2000001082e */
[----:B------:R-:W-:Y:S01]  /*143b0*/  FFMA.FTZ R46, R85, R0, -R46 ;  /* 0x00000000552e7223 */ /* 0x000fe2000001082e */
[----:B------:R-:W-:-:S04]  /*143c0*/  F2FP.F16.F32.PACK_AB R168, R29, R168 ;  /* 0x000000a81da8723e */ /* 0x000fc800000000ff */
[----:B------:R-:W1:Y:S01]  /*143d0*/  MUFU.EX2 R164, R164 ;  /* 0x000000a400a47308 */ /* 0x000e620000000800 */
[----:B--2---:R-:W-:Y:S01]  /*143e0*/  FADD.FTZ R48, R170, R11 ;  /* 0x0000000baa307221 */ /* 0x004fe20000010000 */
[----:B------:R-:W-:-:S06]  /*143f0*/  LEA.HI R11, R52, R45, RZ, 0x7 ;  /* 0x0000002d340b7211 */ /* 0x000fcc00078f38ff */
[----:B------:R-:W2:Y:S01]  /*14400*/  MUFU.EX2 R33, R33 ;  /* 0x0000002100217308 */ /* 0x000ea20000000800 */
[C---:B0-----:R-:W-:Y:S01]  /*14410*/  FADD.FTZ R5, R31.reuse, R48 ;  /* 0x000000301f057221 */ /* 0x041fe20000010000 */
[----:B------:R-:W-:Y:S01]  /*14420*/  FADD.FTZ R48, R36, R43 ;  /* 0x0000002b24307221 */ /* 0x000fe20000010000 */
[----:B------:R-:W-:-:S03]  /*14430*/  F2FP.F16.F32.PACK_AB R170, R31, R170 ;  /* 0x000000aa1faa723e */ /* 0x000fc600000000ff */
[----:B------:R-:W-:Y:S01]  /*14440*/  FADD.FTZ R43, R163, R48 ;  /* 0x00000030a32b7221 */ /* 0x000fe20000010000 */
[----:B------:R-:W-:Y:S01]  /*14450*/  F2FP.F16.F32.PACK_AB R163, R38, R163 ;  /* 0x000000a326a3723e */ /* 0x000fe200000000ff */
[----:B------:R-:W0:Y:S01]  /*14460*/  MUFU.EX2 R166, R166 ;  /* 0x000000a600a67308 */ /* 0x000e220000000800 */
[----:B-1----:R-:W-:Y:S01]  /*14470*/  FADD.FTZ R10, R164, R5 ;  /* 0x00000005a40a7221 */ /* 0x002fe20000010000 */
[----:B------:R-:W-:-:S04]  /*14480*/  FADD.FTZ R12, R38, R43 ;  /* 0x0000002b260c7221 */ /* 0x000fc80000010000 */
[----:B------:R-:W-:Y:S01]  /*14490*/  FADD.FTZ R43, R157, R12 ;  /* 0x0000000c9d2b7221 */ /* 0x000fe20000010000 */
[C---:B------:R-:W-:Y:S01]  /*144a0*/  F2FP.F16.F32.PACK_AB R157, R40.reuse, R157 ;  /* 0x0000009d289d723e */ /* 0x040fe200000000ff */
[----:B------:R-:W1:Y:S01]  /*144b0*/  MUFU.EX2 R35, R35 ;  /* 0x0000002300237308 */ /* 0x000e620000000800 */
[C---:B--2---:R-:W-:Y:S01]  /*144c0*/  FADD.FTZ R5, R33.reuse, R10 ;  /* 0x0000000a21057221 */ /* 0x044fe20000010000 */
[----:B------:R-:W-:Y:S01]  /*144d0*/  FADD.FTZ R12, R40, R43 ;  /* 0x0000002b280c7221 */ /* 0x000fe20000010000 */
[----:B------:R-:W-:-:S03]  /*144e0*/  F2FP.F16.F32.PACK_AB R164, R33, R164 ;  /* 0x000000a421a4723e */ /* 0x000fc600000000ff */
[----:B------:R-:W-:Y:S02]  /*144f0*/  FADD.FTZ R43, R159, R12 ;  /* 0x0000000c9f2b7221 */ /* 0x000fe40000010000 */
        /* <DEDUP_REMOVED lines=30> */
[----:B------:R-:W-:-:S04]  /*146e0*/  SHF.R.S32.HI R10, RZ, 0x7, R11 ;  /* 0x00000007ff0a7819 */ /* 0x000fc8000001140b */
[----:B------:R-:W-:Y:S02]  /*146f0*/  VIMNMX R15, R199, R10, !PT ;  /* 0x0000000ac70f7248 */ /* 0x000fe40007fe0100 */
[----:B------:R-:W2:Y:S01]  /*14700*/  MUFU.EX2 R158, R77 ;  /* 0x0000004d009e7308 */ /* 0x000ea20000000800 */
[----:B0-----:R-:W-:Y:S01]  /*14710*/  FADD.FTZ R5, R155, R12 ;  /* 0x0000000c9b057221 */ /* 0x001fe20000010000 */
[----:B------:R-:W-:Y:S01]  /*14720*/  VIADD R12, R88, 0xfffffffe ;  /* 0xfffffffe580c7836 */ /* 0x000fe20000000000 */
[----:B------:R-:W-:-:S04]  /*14730*/  CS2R R88, SRZ ;  /* 0x0000000000587805 */ /* 0x000fc8000001ff00 */
[----:B------:R-:W-:Y:S01]  /*14740*/  ISETP.GE.AND P3, PT, R12, R15, PT ;  /* 0x0000000f0c00720c */ /* 0x000fe20003f66270 */
[----:B------:R-:W0:Y:S01]  /*14750*/  MUFU.EX2 R55, R55 ;  /* 0x0000003700377308 */ /* 0x000e220000000800 */
[C---:B-1----:R-:W-:Y:S01]  /*14760*/  FADD.FTZ R5, R8.reuse, R5 ;  /* 0x0000000508057221 */ /* 0x042fe20000010000 */
[----:B------:R-:W-:-:S06]  /*14770*/  F2FP.F16.F32.PACK_AB R155, R8, R155 ;  /* 0x0000009b089b723e */ /* 0x000fcc00000000ff */
[----:B------:R-:W1:Y:S01]  /*14780*/  MUFU.EX2 R152, R81 ;  /* 0x0000005100987308 */ /* 0x000e620000000800 */
[C---:B--2---:R-:W-:Y:S01]  /*14790*/  FADD.FTZ R8, R158.reuse, R43 ;  /* 0x0000002b9e087221 */ /* 0x044fe20000010000 */
[----:B------:R-:W-:Y:S02]  /*147a0*/  F2FP.F16.F32.PACK_AB R158, R158, R105 ;  /* 0x000000699e9e723e */ /* 0x000fe400000000ff */
[----:B------:R-:W-:-:S04]  /*147b0*/  CS2R R104, SRZ ;  /* 0x0000000000687805 */ /* 0x000fc8000001ff00 */
[----:B------:R-:W2:Y:S01]  /*147c0*/  MUFU.EX2 R154, R6 ;  /* 0x00000006009a7308 */ /* 0x000ea20000000800 */
[----:B0-----:R-:W-:Y:S01]  /*147d0*/  FADD.FTZ R13, R55, R8 ;  /* 0x00000008370d7221 */ /* 0x001fe20000010000 */
[----:B------:R-:W-:-:S06]  /*147e0*/  IMAD.MOV.U32 R8, RZ, RZ, 0x3f800000 ;  /* 0x3f800000ff087424 */ /* 0x000fcc00078e00ff */
[----:B------:R-:W0:Y:S01]  /*147f0*/  MUFU.EX2 R9, R46 ;  /* 0x0000002e00097308 */ /* 0x000e220000000800 */
[C---:B-1----:R-:W-:Y:S01]  /*14800*/  FADD.FTZ R13, R152.reuse, R13 ;  /* 0x0000000d980d7221 */ /* 0x042fe20000010000 */
[----:B------:R-:W-:-:S03]  /*14810*/  F2FP.F16.F32.PACK_AB R152, R152, R55 ;  /* 0x000000379898723e */ /* 0x000fc600000000ff */
[----:B--2---:R-:W-:-:S04]  /*14820*/  FADD.FTZ R6, R154, R13 ;  /* 0x0000000d9a067221 */ /* 0x004fc80000010000 */
[C---:B0-----:R-:W-:Y:S01]  /*14830*/  FADD.FTZ R6, R9.reuse, R6 ;  /* 0x0000000609067221 */ /* 0x041fe20000010000 */
[----:B------:R-:W-:Y:S01]  /*14840*/  F2FP.F16.F32.PACK_AB R154, R9, R154 ;  /* 0x0000009a099a723e */ /* 0x000fe200000000ff */
[----:B------:R-:W-:Y:S01]  /*14850*/  IMAD.MOV.U32 R9, RZ, RZ, 0x3f800000 ;  /* 0x3f800000ff097424 */ /* 0x000fe200078e00ff */
[----:B------:R-:W-:Y:S06]  /*14860*/  @!P3 BRA `(.L_x_2663) ;  /* 0x0000002c0080b947 */ /* 0x000fec0003800000 */
[----:B------:R-:W-:Y:S01]  /*14870*/  BSSY B1, `(.L_x_2663) ;  /* 0x00002df000017945 */ /* 0x000fe20003800000 */
[----:B------:R-:W-:Y:S01]  /*14880*/  IMAD.MOV.U32 R14, RZ, RZ, R4 ;  /* 0x000000ffff0e7224 */ /* 0x000fe200078e0004 */
[----:B------:R-:W-:Y:S01]  /*14890*/  MOV R13, R3 ;  /* 0x00000003000d7202 */ /* 0x000fe20000000f00 */
[----:B------:R-:W-:Y:S02]  /*148a0*/  IMAD.MOV.U32 R11, RZ, RZ, R187 ;  /* 0x000000ffff0b7224 */ /* 0x000fe400078e00bb */
[----:B------:R-:W-:Y:S02]  /*148b0*/  IMAD.MOV.U32 R10, RZ, RZ, R184 ;  /* 0x000000ffff0a7224 */ /* 0x000fe400078e00b8 */
[----:B------:R-:W-:Y:S02]  /*148c0*/  IMAD.MOV.U32 R8, RZ, RZ, 0x3f800000 ;  /* 0x3f800000ff087424 */ /* 0x000fe400078e00ff */
[----:B------:R-:W-:-:S07]  /*148d0*/  IMAD.MOV.U32 R151, RZ, RZ, RZ ;  /* 0x000000ffff977224 */ /* 0x000fce00078e00ff */
.L_x_2674:
[----:B------:R-:W-:-:S04]  /*148e0*/  IADD3 R0, R10, 0x1, RZ ;  /* 0x000000010a007810 */ /* 0x000fc80007ffe0ff */
[----:B------:R-:W-:-:S04]  /*148f0*/  ISETP.NE.AND P3, PT, R0, 0x2, PT ;  /* 0x000000020000780c */ /* 0x000fc80003f65270 */
[----:B------:R-:W-:Y:S02]  /*14900*/  SEL R4, RZ, 0x1, P3 ;  /* 0x00000001ff047807 */ /* 0x000fe40001800000 */
[----:B------:R-:W-:Y:S02]  /*14910*/  SEL R184, R0, RZ, P3 ;  /* 0x000000ff00b87207 */ /* 0x000fe40001800000 */
[----:B------:R-:W-:Y:S01]  /*14920*/  LOP3.LUT R187, R11, R4, RZ, 0x3c, !PT ;  /* 0x000000040bbb7212 */ /* 0x000fe200078e3cff */
[----:B------:R-:W-:Y:S06]  /*14930*/  @!P0 BRA `(.L_x_2664) ;  /* 0x0000000000048947 */ /* 0x000fec0003800000 */
[----:B------:R-:W-:Y:S01]  /*14940*/  BPT.TRAP 0x1 ;  /* 0x000000040000795c */ /* 0x000fe20000300000 */
.L_x_2664:
[----:B------:R-:W-:Y:S01]  /*14950*/  IMAD R20, R184, 0x8, R2 ;  /* 0x00000008b8147824 */ /* 0x000fe200078e0202 */
[----:B------:R-:W-:-:S04]  /*14960*/  SHF.L.U32 R3, R187, 0x1f, RZ ;  /* 0x0000001fbb037819 */ /* 0x000fc800000006ff */
[----:B------:R0:W1:Y:S01]  /*14970*/  SYNCS.PHASECHK.TRANS64.TRYWAIT P3, [R20+URZ+0x34830], R3 ;  /* 0x03483003140075a7 */ /* 0x000062000806017f */
[----:B------:R-:W-:Y:S05]  /*14980*/  @!P0 BRA `(.L_x_2665) ;  /* 0x0000000000048947 */ /* 0x000fea0003800000 */
[----:B------:R-:W-:Y:S01]  /*14990*/  BPT.TRAP 0x1 ;  /* 0x000000040000795c */ /* 0x000fe20000300000 */
.L_x_2665:
[----:B------:R-:W-:Y:S01]  /*149a0*/  IMAD R0, R184, 0xc00, R7 ;  /* 0x00000c00b8007824 */ /* 0x000fe200078e0207 */
[----:B------:R-:W-:Y:S03]  /*149b0*/  BSSY B2, `(.L_x_2666) ;  /* 0x0000006000027945 */ /* 0x000fe60003800000 */
[C---:B------:R-:W-:Y:S02]  /*149c0*/  VIADD R26, R0.reuse, 0x2 ;  /* 0x00000002001a7836 */ /* 0x040fe40000000000 */
[----:B------:R-:W-:Y:S01]  /*149d0*/  VIADD R4, R0, 0x4 ;  /* 0x0000000400047836 */ /* 0x000fe20000000000 */
[----:B-1----:R-:W-:Y:S06]  /*149e0*/  @P3 BRA `(.L_x_2667) ;  /* 0x0000000000083947 */ /* 0x002fec0003800000 */
[----:B------:R-:W1:Y:S02]  /*149f0*/  SYNCS.PHASECHK.TRANS64.TRYWAIT P3, [R20+URZ+0x34830], R3 ;  /* 0x03483003140075a7 */ /* 0x000e64000806017f */
[----:B-1----:R-:W-:Y:S05]  /*14a00*/  @!P3 BRA `(.L_x_2668) ;  /* 0x0000012000c0b947 */ /* 0x002fea0003800000 */
.L_x_2667:
[----:B------:R-:W-:Y:S05]  /*14a10*/  BSYNC B2 ;  /* 0x0000000000027941 */ /* 0x000fea0003800000 */
.L_x_2666:
[----:B------:R-:W-:Y:S01]  /*14a20*/  IMAD.MOV.U32 R24, RZ, RZ, R0 ;  /* 0x000000ffff187224 */ /* 0x000fe200078e0000 */
[----:B------:R-:W-:Y:S01]  /*14a30*/  R2UR UR50, R26 ;  /* 0x000000001a3272ca */ /* 0x000fe200000e0000 */
[----:B------:R-:W-:Y:S01]  /*14a40*/  IMAD.MOV.U32 R26, RZ, RZ, R4 ;  /* 0x000000ffff1a7224 */ /* 0x000fe200078e0004 */
[----:B------:R2:W-:Y:S02]  /*14a50*/  STL.64 [R1+0xb0], R14 ;  /* 0x0000b00e01007387 */ /* 0x0005e40000100a00 */
[----:B------:R-:W-:Y:S01]  /*14a60*/  R2UR UR54, R24 ;  /* 0x00000000183672ca */ /* 0x000fe200000e0000 */
[----:B------:R-:W-:Y:S01]  /*14a70*/  VIADD R24, R0, 0x6 ;  /* 0x0000000600187836 */ /* 0x000fe20000000000 */
[----:B------:R-:W-:Y:S01]  /*14a80*/  R2UR UR46, R26 ;  /* 0x000000001a2e72ca */ /* 0x000fe200000e0000 */
[----:B------:R-:W-:-:S03]  /*14a90*/  VIADD R26, R0, 0x400 ;  /* 0x00000400001a7836 */ /* 0x000fc60000000000 */
[----:B------:R-:W-:Y:S01]  /*14aa0*/  R2UR UR34, R24 ;  /* 0x00000000182272ca */ /* 0x000fe200000e0000 */
[----:B------:R-:W-:Y:S01]  /*14ab0*/  VIADD R24, R0, 0x404 ;  /* 0x0000040400187836 */ /* 0x000fe20000000000 */
[----:B------:R-:W-:Y:S01]  /*14ac0*/  R2UR UR30, R26 ;  /* 0x000000001a1e72ca */ /* 0x000fe200000e0000 */
[C---:B------:R-:W-:Y:S01]  /*14ad0*/  VIADD R26, R0.reuse, 0x406 ;  /* 0x00000406001a7836 */ /* 0x040fe20000000000 */
[----:B------:R-:W-:Y:S02]  /*14ae0*/  MOV R25, 0x40000040 ;  /* 0x4000004000197802 */ /* 0x000fe40000000f00 */
[----:B------:R-:W-:Y:S01]  /*14af0*/  IADD3 R28, R0, 0x402, RZ ;  /* 0x00000402001c7810 */ /* 0x000fe20007ffe0ff */
[----:B------:R-:W-:Y:S01]  /*14b00*/  IMAD.MOV.U32 R27, RZ, RZ, 0x40000040 ;  /* 0x40000040ff1b7424 */ /* 0x000fe200078e00ff */
[----:B------:R-:W-:Y:S01]  /*14b10*/  R2UR UR22, R24 ;  /* 0x00000000181672ca */ /* 0x000fe200000e0000 */
[----:B------:R-:W-:Y:S01]  /*14b20*/  IMAD.MOV.U32 R29, RZ, RZ, 0x40000040 ;  /* 0x40000040ff1d7424 */ /* 0x000fe200078e00ff */
[----:B------:R-:W-:Y:S01]  /*14b30*/  IADD3 R24, R0, 0x802, RZ ;  /* 0x0000080200187810 */ /* 0x000fe20007ffe0ff */
[----:B--2---:R-:W2:Y:S01]  /*14b40*/  LDL.64 R14, [R1+0x30] ;  /* 0x00003000010e7983 */ /* 0x004ea20000100a00 */
[----:B------:R-:W-:-:S02]  /*14b50*/  R2UR UR55, R25 ;  /* 0x00000000193772ca */ /* 0x000fc400000e0000 */
[----:B------:R-:W-:Y:S01]  /*14b60*/  R2UR UR26, R28 ;  /* 0x000000001c1a72ca */ /* 0x000fe200000e0000 */
[----:B------:R-:W-:Y:S01]  /*14b70*/  VIADD R28, R0, 0x800 ;  /* 0x00000800001c7836 */ /* 0x000fe20000000000 */
[----:B------:R-:W-:Y:S01]  /*14b80*/  R2UR UR18, R26 ;  /* 0x000000001a1272ca */ /* 0x000fe200000e0000 */
[----:B------:R-:W-:Y:S01]  /*14b90*/  VIADD R26, R0, 0x804 ;  /* 0x00000804001a7836 */ /* 0x000fe20000000000 */
[----:B------:R-:W-:Y:S01]  /*14ba0*/  R2UR UR10, R24 ;  /* 0x00000000180a72ca */ /* 0x000fe200000e0000 */
[----:B------:R-:W-:Y:S01]  /*14bb0*/  VIADD R24, R0, 0x806 ;  /* 0x0000080600187836 */ /* 0x000fe20000000000 */
[C---:B------:R-:W-:Y:S01]  /*14bc0*/  R2UR UR51, R27.reuse ;  /* 0x000000001b3372ca */ /* 0x040fe200000e0000 */
[----:B------:R3:W-:Y:S01]  /*14bd0*/  STL.64 [R1+0xa8], R12 ;  /* 0x0000a80c01007387 */ /* 0x0007e20000100a00 */
[----:B------:R-:W-:Y:S02]  /*14be0*/  R2UR UR47, R27 ;  /* 0x000000001b2f72ca */ /* 0x000fe400000e0000 */
[----:B------:R-:W-:-:S02]  /*14bf0*/  R2UR UR35, R25 ;  /* 0x00000000192372ca */ /* 0x000fc400000e0000 */
[----:B------:R-:W-:Y:S02]  /*14c00*/  R2UR UR31, R27 ;  /* 0x000000001b1f72ca */ /* 0x000fe400000e0000 */
[----:B------:R-:W-:Y:S02]  /*14c10*/  R2UR UR27, R29 ;  /* 0x000000001d1b72ca */ /* 0x000fe400000e0000 */
[----:B------:R-:W-:Y:S02]  /*14c20*/  R2UR UR23, R25 ;  /* 0x00000000191772ca */ /* 0x000fe400000e0000 */
[----:B------:R-:W-:Y:S01]  /*14c30*/  R2UR UR19, R27 ;  /* 0x000000001b1372ca */ /* 0x000fe200000e0000 */
[----:B---3--:R-:W3:Y:S01]  /*14c40*/  LDL.64 R12, [R1+0x28] ;  /* 0x00002800010c7983 */ /* 0x008ee20000100a00 */
[----:B------:R-:W-:Y:S02]  /*14c50*/  R2UR UR14, R28 ;  /* 0x000000001c0e72ca */ /* 0x000fe400000e0000 */
[----:B------:R-:W-:Y:S01]  /*14c60*/  R2UR UR15, R29 ;  /* 0x000000001d0f72ca */ /* 0x000fe200000e0000 */
[----:B------:R4:W-:Y:S01]  /*14c70*/  STL.64 [R1+0xa0], R10 ;  /* 0x0000a00a01007387 */ /* 0x0009e20000100a00 */
[----:B------:R-:W-:-:S02]  /*14c80*/  R2UR UR11, R25 ;  /* 0x00000000190b72ca */ /* 0x000fc400000e0000 */
[----:B------:R-:W-:Y:S02]  /*14c90*/  R2UR UR6, R26 ;  /* 0x000000001a0672ca */ /* 0x000fe400000e0000 */
[----:B------:R-:W-:Y:S02]  /*14ca0*/  R2UR UR7, R27 ;  /* 0x000000001b0772ca */ /* 0x000fe400000e0000 */
[----:B------:R-:W-:Y:S02]  /*14cb0*/  R2UR UR38, R24 ;  /* 0x00000000182672ca */ /* 0x000fe400000e0000 */
[----:B------:R-:W-:Y:S02]  /*14cc0*/  R2UR UR39, R25 ;  /* 0x00000000192772ca */ /* 0x000fe400000e0000 */
[----:B------:R-:W-:Y:S01]  /*14cd0*/  WARPGROUP.ARRIVE ;  /* 0x00000000000079c5 */ /* 0x000fe20000000000 */
[----:B----4-:R-:W4:Y:S01]  /*14ce0*/  LDL.64 R10, [R1+0x20] ;  /* 0x00002000010a7983 */ /* 0x010f220000100a00 */
[-C--:B------:R-:W-:Y:S01]  /*14cf0*/  FMUL.FTZ R88, R88, R9.reuse ;  /* 0x0000000958587220 */ /* 0x080fe20000410000 */
[----:B------:R-:W-:-:S02]  /*14d00*/  FMUL.FTZ R89, R89, R9 ;  /* 0x0000000959597220 */ /* 0x000fc40000410000 */
[----:B------:R0:W-:Y:S01]  /*14d10*/  STL.64 [R1+0x98], R6 ;  /* 0x0000980601007387 */ /* 0x0001e20000100a00 */
[----:B------:R-:W-:Y:S01]  /*14d20*/  HGMMA.64x128x16.F32 R24, gdesc[UR52], RZ, !UPT, gsb0 ;  /* 0x01e00000341879f0 */ /* 0x000fe2000c0008ff */
        /* <DEDUP_REMOVED lines=64> */
[----:B-1----:R-:W4:Y:S04]  /*15130*/  LDL.64 R2, [R1+0x8] ;  /* 0x0000080001027983 */ /* 0x002f280000100a00 */
[----:B------:R-:W2:Y:S01]  /*15140*/  LDL.64 R8, [R1+0x38] ;  /* 0x0000380001087983 */ /* 0x000ea20000100a00 */
[----:B------:R-:W-:-:S02]  /*15150*/  WARPGROUP.DEPBAR.LE gsb0, 0x0 ;  /* 0x00008000000079c5 */ /* 0x000fc40000010000 */
[----:B------:R-:W-:-:S06]  /*15160*/  WARPGROUP.ARRIVE ;  /* 0x00000000000079c5 */ /* 0x000fcc0000000000 */
[----:B------:R-:W-:Y:S03]  /*15170*/  HGMMA.64x128x16.F32 R24, gdesc[UR48], R24, gsb0 ;  /* 0x01e00000301879f0 */ /* 0x000fe60008000818 */
[----:B------:R-:W-:Y:S02]  /*15180*/  WARPGROUP.DEPBAR.LE gsb0, 0x0 ;  /* 0x00008000000079c5 */ /* 0x000fe40000010000 */
[----:B------:R-:W-:-:S07]  /*15190*/  WARPGROUP.ARRIVE ;  /* 0x00000000000079c5 */ /* 0x000fce0000000000 */
[----:B------:R-:W-:Y:S01]  /*151a0*/  HGMMA.64x128x16.F32 R24, gdesc[UR44], R24, gsb0 ;  /* 0x01e000002c1879f0 */ /* 0x000fe20008000818 */
[----:B--2---:R-:W-:Y:S02]  /*151b0*/  R2UR UR32, R8 ;  /* 0x00000000082072ca */ /* 0x004fe400000e0000 */
[----:B------:R-:W-:Y:S02]  /*151c0*/  R2UR UR33, R9 ;  /* 0x00000000092172ca */ /* 0x000fe400000e0000 */
[----:B------:R-:W-:Y:S01]  /*151d0*/  R2UR UR28, R14 ;  /* 0x000000000e1c72ca */ /* 0x000fe200000e0000 */
[----:B------:R-:W2:Y:S01]  /*151e0*/  LDL.64 R8, [R1] ;  /* 0x0000000001087983 */ /* 0x000ea20000100a00 */
[----:B------:R-:W-:Y:S02]  /*151f0*/  WARPGROUP.DEPBAR.LE gsb0, 0x0 ;  /* 0x00008000000079c5 */ /* 0x000fe40000010000 */
[----:B------:R-:W-:-:S07]  /*15200*/  WARPGROUP.ARRIVE ;  /* 0x00000000000079c5 */ /* 0x000fce0000000000 */
[----:B------:R-:W-:Y:S01]  /*15210*/  HGMMA.64x128x16.F32 R24, gdesc[UR32], R24, gsb0 ;  /* 0x01e00000201879f0 */ /* 0x000fe20008000818 */
[----:B------:R-:W-:Y:S02]  /*15220*/  R2UR UR29, R15 ;  /* 0x000000000f1d72ca */ /* 0x000fe400000e0000 */
[----:B---3--:R-:W-:Y:S01]  /*15230*/  R2UR UR24, R12 ;  /* 0x000000000c1872ca */ /* 0x008fe200000e0000 */
[----:B------:R0:W5:Y:S01]  /*15240*/  LDL.LU.64 R14, [R1+0xb0] ;  /* 0x0000b000010e7983 */ /* 0x0001620000300a00 */
[----:B------:R-:W-:Y:S02]  /*15250*/  R2UR UR25, R13 ;  /* 0x000000000d1972ca */ /* 0x000fe400000e0000 */
[----:B----4-:R-:W-:Y:S01]  /*15260*/  R2UR UR20, R10 ;  /* 0x000000000a1472ca */ /* 0x010fe200000e0000 */
[----:B------:R0:W5:Y:S01]  /*15270*/  LDL.LU.64 R12, [R1+0xa8] ;  /* 0x0000a800010c7983 */ /* 0x0001620000300a00 */
[----:B------:R-:W-:Y:S02]  /*15280*/  WARPGROUP.DEPBAR.LE gsb0, 0x0 ;  /* 0x00008000000079c5 */ /* 0x000fe40000010000 */
[----:B------:R-:W-:-:S06]  /*15290*/  WARPGROUP.ARRIVE ;  /* 0x00000000000079c5 */ /* 0x000fcc0000000000 */
[----:B------:R-:W-:Y:S01]  /*152a0*/  HGMMA.64x128x16.F32 R24, gdesc[UR28], R24, gsb0 ;  /* 0x01e000001c1879f0 */ /* 0x000fe20008000818 */
[----:B------:R-:W-:Y:S02]  /*152b0*/  R2UR UR21, R11 ;  /* 0x000000000b1572ca */ /* 0x000fe400000e0000 */
[----:B------:R-:W-:Y:S01]  /*152c0*/  R2UR UR16, R6 ;  /* 0x00000000061072ca */ /* 0x000fe200000e0000 */
[----:B------:R0:W5:Y:S01]  /*152d0*/  LDL.LU.64 R10, [R1+0xa0] ;  /* 0x0000a000010a7983 */ /* 0x0001620000300a00 */
[----:B------:R-:W-:Y:S02]  /*152e0*/  WARPGROUP.DEPBAR.LE gsb0, 0x0 ;  /* 0x00008000000079c5 */ /* 0x000fe40000010000 */
[----:B------:R-:W-:-:S06]  /*152f0*/  WARPGROUP.ARRIVE ;  /* 0x00000000000079c5 */ /* 0x000fcc0000000000 */
[----:B------:R-:W-:Y:S01]  /*15300*/  HGMMA.64x128x16.F32 R24, gdesc[UR24], R24, gsb0 ;  /* 0x01e00000181879f0 */ /* 0x000fe20008000818 */
[----:B------:R-:W-:Y:S02]  /*15310*/  R2UR UR17, R7 ;  /* 0x00000000071172ca */ /* 0x000fe400000e0000 */
[----:B------:R-:W-:Y:S01]  /*15320*/  R2UR UR12, R2 ;  /* 0x00000000020c72ca */ /* 0x000fe200000e0000 */
[----:B------:R0:W5:Y:S01]  /*15330*/  LDL.LU.64 R6, [R1+0x98] ;  /* 0x0000980001067983 */ /* 0x0001620000300a00 */
[----:B------:R-:W-:Y:S02]  /*15340*/  R2UR UR13, R3 ;  /* 0x00000000030d72ca */ /* 0x000fe400000e0000 */
[----:B--2---:R-:W-:Y:S01]  /*15350*/  R2UR UR8, R8 ;  /* 0x00000000080872ca */ /* 0x004fe200000e0000 */
[----:B------:R0:W5:Y:S01]  /*15360*/  LDL.LU R2, [R1+0x8c] ;  /* 0x00008c0001027983 */ /* 0x0001620000300800 */
[----:B------:R-:W-:Y:S02]  /*15370*/  WARPGROUP.DEPBAR.LE gsb0, 0x0 ;  /* 0x00008000000079c5 */ /* 0x000fe40000010000 */
[----:B------:R-:W-:-:S06]  /*15380*/  WARPGROUP.ARRIVE ;  /* 0x00000000000079c5 */ /* 0x000fcc0000000000 */
[----:B------:R-:W-:Y:S03]  /*15390*/  HGMMA.64x128x16.F32 R24, gdesc[UR20], R24, gsb0 ;  /* 0x01e00000141879f0 */ /* 0x000fe60008000818 */
[----:B------:R-:W-:Y:S02]  /*153a0*/  WARPGROUP.DEPBAR.LE gsb0, 0x0 ;  /* 0x00008000000079c5 */ /* 0x000fe40000010000 */
[----:B------:R-:W-:-:S07]  /*153b0*/  WARPGROUP.ARRIVE ;  /* 0x00000000000079c5 */ /* 0x000fce0000000000 */
[----:B------:R-:W-:Y:S01]  /*153c0*/  HGMMA.64x128x16.F32 R24, gdesc[UR16], R24, gsb0 ;  /* 0x01e00000101879f0 */ /* 0x000fe20008000818 */
[----:B------:R-:W-:Y:S02]  /*153d0*/  R2UR UR9, R9 ;  /* 0x00000000090972ca */ /* 0x000fe400000e0000 */
[----:B------:R-:W-:Y:S02]  /*153e0*/  WARPGROUP.DEPBAR.LE gsb0, 0x0 ;  /* 0x00008000000079c5 */ /* 0x000fe40000010000 */
[----:B------:R-:W-:-:S07]  /*153f0*/  WARPGROUP.ARRIVE ;  /* 0x00000000000079c5 */ /* 0x000fce0000000000 */
[----:B------:R-:W-:Y:S01]  /*15400*/  HGMMA.64x128x16.F32 R24, gdesc[UR12], R24, gsb0 ;  /* 0x01e000000c1879f0 */ /* 0x000fe20008000818 */
[----:B------:R-:W-:Y:S01]  /*15410*/  UMOV UR4, UR56 ;  /* 0x0000003800047c82 */ /* 0x000fe20008000000 */
[----:B------:R-:W-:Y:S01]  /*15420*/  UMOV UR5, UR57 ;  /* 0x0000003900057c82 */ /* 0x000fe20008000000 */
        /* <DEDUP_REMOVED lines=12> */
.L_x_2669:
[----:B-----5:R-:W-:Y:S01]  /*154f0*/  SHF.L.U32 R0, R11, 0x1f, RZ ;  /* 0x0000001f0b007819 */ /* 0x020fe200000006ff */
[----:B------:R-:W-:-:S04]  /*15500*/  IMAD R21, R10, 0x8, R2 ;  /* 0x000000080a157824 */ /* 0x000fc800078e0202 */
[----:B------:R0:W1:Y:S01]  /*15510*/  SYNCS.PHASECHK.TRANS64.TRYWAIT P3, [R21+URZ+0x34850], R0 ;  /* 0x03485000150075a7 */ /* 0x000062000806017f */
[----:B------:R-:W-:Y:S05]  /*15520*/  @!P0 BRA `(.L_x_2670) ;  /* 0x0000000000048947 */ /* 0x000fea0003800000 */
[----:B------:R-:W-:Y:S01]  /*15530*/  BPT.TRAP 0x1 ;  /* 0x000000040000795c */ /* 0x000fe20000300000 */
.L_x_2670:
[----:B------:R-:W-:Y:S04]  /*15540*/  BSSY B2, `(.L_x_2671) ;  /* 0x0000004000027945 */ /* 0x000fe80003800000 */
[----:B-1----:R-:W-:Y:S05]  /*15550*/  @P3 BRA `(.L_x_2672) ;  /* 0x0000000000083947 */ /* 0x002fea0003800000 */
[----:B------:R-:W1:Y:S02]  /*15560*/  SYNCS.PHASECHK.TRANS64.TRYWAIT P3, [R21+URZ+0x34850], R0 ;  /* 0x03485000150075a7 */ /* 0x000e64000806017f */
[----:B-1----:R-:W-:Y:S05]  /*15570*/  @!P3 BRA `(.L_x_2673) ;  /* 0x0000011400f8b947 */ /* 0x002fea0003800000 */
.L_x_2672:
[----:B------:R-:W-:Y:S05]  /*15580*/  BSYNC B2 ;  /* 0x0000000000027941 */ /* 0x000fea0003800000 */
.L_x_2671:
[----:B01----:R-:W-:Y:S01]  /*15590*/  VIADD R0, R2, 0x400 ;  /* 0x0000040002007836 */ /* 0x003fe20000000000 */
[----:B------:R-:W-:Y:S01]  /*155a0*/  WARPGROUP.ARRIVE ;  /* 0x00000000000079c5 */ /* 0x000fe20000000000 */
[----:B------:R-:W-:Y:S01]  /*155b0*/  IMAD.MOV.U32 R9, RZ, RZ, 0x40000040 ;  /* 0x40000040ff097424 */ /* 0x000fe200078e00ff */
[----:B------:R-:W0:Y:S01]  /*155c0*/  @P2 LDC R3, c[0x0][0x44c] ;  /* 0x00011300ff032b82 */ /* 0x000e220000000800 */
[----:B------:R-:W-:Y:S01]  /*155d0*/  IMAD.MOV.U32 R11, RZ, RZ, 0x40000040 ;  /* 0x40000040ff0b7424 */ /* 0x000fe200078e00ff */
[----:B------:R-:W-:Y:S01]  /*155e0*/  SHF.R.U32.HI R0, RZ, 0x4, R0 ;  /* 0x00000004ff007819 */ /* 0x000fe20000011600 */
[----:B------:R-:W-:Y:S01]  /*155f0*/  @!P1 VIADD R20, R20, 0x34840 ;  /* 0x0003484014149836 */ /* 0x000fe20000000000 */
[----:B------:R-:W-:Y:S01]  /*15600*/  R2UR UR7, R9 ;  /* 0x00000000090772ca */ /* 0x000fe200000e0000 */
[----:B------:R-:W-:Y:S01]  /*15610*/  @!P1 VIADD R21, R21, 0x34860 ;  /* 0x0003486015159836 */ /* 0x000fe20000000000 */
[----:B------:R-:W-:Y:S02]  /*15620*/  LOP3.LUT R0, R0, 0x3fff, RZ, 0xc0, !PT ;  /* 0x00003fff00007812 */ /* 0x000fe400078ec0ff */
[----:B------:R-:W-:-:S02]  /*15630*/  IADD3 R4, R205, R200, RZ ;  /* 0x000000c8cd047210 */ /* 0x000fc40007ffe0ff */
[----:B------:R-:W-:Y:S02]  /*15640*/  LOP3.LUT R0, R0, 0x4000000, RZ, 0xfc, !PT ;  /* 0x0400000000007812 */ /* 0x000fe400078efcff */
[----:B------:R-:W-:Y:S02]  /*15650*/  @!P1 PRMT R20, RZ, 0x654, R20 ;  /* 0x00000654ff149816 */ /* 0x000fe40000000014 */
[----:B------:R-:W-:Y:S02]  /*15660*/  LEA R8, R10, R0, 0xb ;  /* 0x000000000a087211 */ /* 0x000fe400078e58ff */
[----:B------:R-:W1:Y:S01]  /*15670*/  @P2 LDC R0, c[0x0][0x450] ;  /* 0x00011400ff002b82 */ /* 0x000e620000000800 */
[----:B------:R-:W-:Y:S02]  /*15680*/  @!P1 PRMT R21, RZ, 0x654, R21 ;  /* 0x00000654ff159816 */ /* 0x000fe40000000015 */
[C---:B------:R-:W-:Y:S01]  /*15690*/  R2UR UR6, R8.reuse ;  /* 0x00000000080672ca */ /* 0x040fe200000e0000 */
[----:B------:R-:W-:-:S02]  /*156a0*/  VIADD R10, R8, 0x80 ;  /* 0x00000080080a7836 */ /* 0x000fc40000000000 */
[----:B0-----:R-:W-:-:S10]  /*156b0*/  @P2 IMAD.HI.U32 R3, R4, R3, RZ ;  /* 0x0000000304032227 */ /* 0x001fd400078e00ff */
[----:B------:R-:W-:Y:S01]  /*156c0*/  HGMMA.64x128x16.F32 R88, R180, gdesc[UR4].tnspB, R88, gsb0 ;  /* 0x41e00004b4587df0 */ /* 0x000fe20008000858 */
[----:B------:R-:W-:Y:S01]  /*156d0*/  R2UR UR6, R10 ;  /* 0x000000000a0672ca */ /* 0x000fe200000e0000 */
[----:B------:R-:W-:Y:S01]  /*156e0*/  VIADD R10, R8, 0x100 ;  /* 0x00000100080a7836 */ /* 0x000fe20000000000 */
[----:B------:R-:W-:Y:S02]  /*156f0*/  R2UR UR7, R11 ;  /* 0x000000000b0772ca */ /* 0x000fe400000e0000 */
[----:B------:R-:W-:Y:S02]  /*15700*/  MOV R11, 0x40000040 ;  /* 0x40000040000b7802 */ /* 0x000fe40000000f00 */
[----:B-1----:R-:W-:Y:S01]  /*15710*/  @P2 SHF.R.U32.HI R4, RZ, R0, R3 ;  /* 0x00000000ff042219 */ /* 0x002fe20000011603 */
[----:B------:R-:W-:-:S04]  /*15720*/  IMAD.MOV.U32 R3, RZ, RZ, -0x80 ;  /* 0xffffff80ff037424 */ /* 0x000fc800078e00ff */
[----:B------:R-:W0:Y:S01]  /*15730*/  SHFL.IDX PT, R0, R4, RZ, 0x1c1f ;  /* 0x001c1fff04007589 */ /* 0x000e2200000e0000 */
[----:B------:R-:W-:-:S03]  /*15740*/  IMAD R3, R12, R3, 0x1 ;  /* 0x000000010c037424 */ /* 0x000fc600078e0203 */
[----:B------:R-:W1:Y:S02]  /*15750*/  SHFL.IDX PT, R4, R4, 0x1, 0x1c1f ;  /* 0x003c1f0004047f89 */ /* 0x000e6400000e0000 */
        /* <DEDUP_REMOVED lines=53> */
[----:B------:R-:W-:Y:S01]  /*15ab0*/  FSEL R56, R56, -INF , P3 ;  /* 0xff80000038387808 */ /* 0x000fe20001800000 */
[----:B------:R-:W-:Y:S02]  /*15ac0*/  WARPGROUP.DEPBAR.LE gsb0, 0x0 ;  /* 0x00008000000079c5 */ /* 0x000fe40000010000 */
[----:B------:R-:W-:Y:S01]  /*15ad0*/  WARPGROUP.ARRIVE ;  /* 0x00000000000079c5 */ /* 0x000fe20000000000 */
[----:B------:R-:W-:Y:S02]  /*15ae0*/  FMNMX.FTZ R3, R53, R3, !PT ;  /* 0x0000000335037209 */ /* 0x000fe40007810000 */
[----:B------:R-:W-:Y:S02]  /*15af0*/  ISETP.GT.AND P3, PT, R0, 0x48, PT ;  /* 0x000000480000780c */ /* 0x000fe40003f64270 */
[----:B------:R-:W-:Y:S01]  /*15b00*/  FSEL R57, R57, -INF , P4 ;  /* 0xff80000039397808 */ /* 0x000fe20002000000 */
[----:B------:R-:W-:Y:S01]  /*15b10*/  HGMMA.64x128x16.F32 R88, R176, gdesc[UR4].tnspB, R88, gsb0 ;  /* 0x41e00004b0587df0 */ /* 0x000fe20008000858 */
[----:B------:R-:W-:Y:S01]  /*15b20*/  R2UR UR6, R10 ;  /* 0x000000000a0672ca */ /* 0x000fe200000e0000 */
[----:B------:R-:W-:Y:S01]  /*15b30*/  VIADD R10, R8, 0x180 ;  /* 0x00000180080a7836 */ /* 0x000fe20000000000 */
[----:B------:R-:W-:Y:S01]  /*15b40*/  R2UR UR7, R11 ;  /* 0x000000000b0772ca */ /* 0x000fe200000e0000 */
[----:B------:R-:W-:Y:S01]  /*15b50*/  IMAD.MOV.U32 R11, RZ, RZ, 0x40000040 ;  /* 0x40000040ff0b7424 */ /* 0x000fe200078e00ff */
        /* <DEDUP_REMOVED lines=10> */
[----:B------:R-:W-:Y:S02]  /*15c00*/  FSEL R65, R65, -INF , P4 ;  /* 0xff80000041417808 */ /* 0x000fe40002000000 */
[C---:B------:R-:W-:Y:S02]  /*15c10*/  ISETP.GT.AND P4, PT, R0.reuse, 0x59, PT ;  /* 0x000000590000780c */ /* 0x040fe40003f84270 */
[----:B------:R-:W-:-:S02]  /*15c20*/  ISETP.GT.AND P3, PT, R0, 0x58, PT ;  /* 0x000000580000780c */ /* 0x000fc40003f64270 */
[----:B------:R-:W-:Y:S02]  /*15c30*/  FMNMX.FTZ R3, R64, R3, !PT ;  /* 0x0000000340037209 */ /* 0x000fe40007810000 */
[----:B------:R-:W-:Y:S02]  /*15c40*/  FSEL R69, R69, -INF , P4 ;  /* 0xff80000045457808 */ /* 0x000fe40002000000 */
[----:B------:R-:W-:Y:S02]  /*15c50*/  ISETP.GT.AND P4, PT, R0, 0x61, PT ;  /* 0x000000610000780c */ /* 0x000fe40003f84270 */
[----:B------:R-:W-:Y:S02]  /*15c60*/  FSEL R68, R68, -INF , P3 ;  /* 0xff80000044447808 */ /* 0x000fe40001800000 */
[----:B------:R-:W-:Y:S02]  /*15c70*/  FMNMX.FTZ R3, R65, R3, !PT ;  /* 0x0000000341037209 */ /* 0x000fe40007810000 */
[----:B------:R-:W-:-:S02]  /*15c80*/  ISETP.GT.AND P5, PT, R0, 0x69, PT ;  /* 0x000000690000780c */ /* 0x000fc40003fa4270 */
[----:B------:R-:W-:Y:S02]  /*15c90*/  FSEL R73, R73, -INF , P4 ;  /* 0xff80000049497808 */ /* 0x000fe40002000000 */
[----:B------:R-:W-:Y:S02]  /*15ca0*/  ISETP.GT.AND P3, PT, R0, 0x60, PT ;  /* 0x000000600000780c */ /* 0x000fe40003f64270 */
[----:B------:R-:W-:Y:S02]  /*15cb0*/  FMNMX.FTZ R3, R68, R3, !PT ;  /* 0x0000000344037209 */ /* 0x000fe40007810000 */
[----:B------:R-:W-:Y:S02]  /*15cc0*/  ISETP.GT.AND P4, PT, R0, 0x71, PT ;  /* 0x000000710000780c */ /* 0x000fe40003f84270 */
[----:B------:R-:W-:Y:S02]  /*15cd0*/  FSEL R77, R77, -INF , P5 ;  /* 0xff8000004d4d7808 */ /* 0x000fe40002800000 */
[----:B------:R-:W-:-:S02]  /*15ce0*/  FSEL R72, R72, -INF , P3 ;  /* 0xff80000048487808 */ /* 0x000fc40001800000 */
[----:B------:R-:W-:Y:S02]  /*15cf0*/  FMNMX.FTZ R3, R69, R3, !PT ;  /* 0x0000000345037209 */ /* 0x000fe40007810000 */
[C---:B------:R-:W-:Y:S02]  /*15d00*/  ISETP.GT.AND P5, PT, R0.reuse, 0x79, PT ;  /* 0x000000790000780c */ /* 0x040fe40003fa4270 */
[----:B------:R-:W-:Y:S02]  /*15d10*/  FSEL R81, R81, -INF , P4 ;  /* 0xff80000051517808 */ /* 0x000fe40002000000 */
[----:B------:R-:W-:Y:S02]  /*15d20*/  ISETP.GT.AND P4, PT, R9, RZ, PT ;  /* 0x000000ff0900720c */ /* 0x000fe40003f84270 */
[----:B------:R-:W-:Y:S02]  /*15d30*/  ISETP.GT.AND P6, PT, R0, 0x68, PT ;  /* 0x000000680000780c */ /* 0x000fe40003fc4270 */
[----:B------:R-:W-:-:S02]  /*15d40*/  FMNMX.FTZ R3, R72, R3, !PT ;  /* 0x0000000348037209 */ /* 0x000fc40007810000 */
[----:B------:R-:W-:Y:S02]  /*15d50*/  FSEL R85, R85, -INF , P5 ;  /* 0xff80000055557808 */ /* 0x000fe40002800000 */
[----:B------:R-:W-:Y:S02]  /*15d60*/  ISETP.GT.AND P5, PT, R9, 0x1, PT ;  /* 0x000000010900780c */ /* 0x000fe40003fa4270 */
[----:B------:R-:W-:Y:S02]  /*15d70*/  FSEL R26, R26, -INF , P4 ;  /* 0xff8000001a1a7808 */ /* 0x000fe40002000000 */
[----:B------:R-:W-:Y:S02]  /*15d80*/  FSEL R76, R76, -INF , P6 ;  /* 0xff8000004c4c7808 */ /* 0x000fe40003000000 */
[----:B------:R-:W-:Y:S02]  /*15d90*/  FMNMX.FTZ R3, R73, R3, !PT ;  /* 0x0000000349037209 */ /* 0x000fe40007810000 */
[----:B------:R-:W-:-:S02]  /*15da0*/  ISETP.GT.AND P4, PT, R9, 0x8, PT ;  /* 0x000000080900780c */ /* 0x000fc40003f84270 */
[----:B------:R-:W-:Y:S02]  /*15db0*/  FSEL R27, R27, -INF , P5 ;  /* 0xff8000001b1b7808 */ /* 0x000fe40002800000 */
[----:B------:R-:W-:Y:S02]  /*15dc0*/  FMNMX.FTZ R4, R26, R14, !PT ;  /* 0x0000000e1a047209 */ /* 0x000fe40007810000 */
[----:B------:R-:W-:Y:S02]  /*15dd0*/  ISETP.GT.AND P3, PT, R0, 0x70, PT ;  /* 0x000000700000780c */ /* 0x000fe40003f64270 */
[----:B------:R-:W-:Y:S02]  /*15de0*/  FMNMX.FTZ R3, R76, R3, !PT ;  /* 0x000000034c037209 */ /* 0x000fe40007810000 */
[----:B------:R-:W-:Y:S02]  /*15df0*/  ISETP.GT.AND P5, PT, R9, 0x9, PT ;  /* 0x000000090900780c */ /* 0x000fe40003fa4270 */
[----:B------:R-:W-:-:S02]  /*15e00*/  FSEL R30, R30, -INF , P4 ;  /* 0xff8000001e1e7808 */ /* 0x000fc40002000000 */
[----:B------:R-:W-:Y:S02]  /*15e10*/  FMNMX.FTZ R4, R27, R4, !PT ;  /* 0x000000041b047209 */ /* 0x000fe40007810000 */
[----:B------:R-:W-:Y:S02]  /*15e20*/  FSEL R80, R80, -INF , P3 ;  /* 0xff80000050507808 */ /* 0x000fe40001800000 */
[----:B------:R-:W-:Y:S02]  /*15e30*/  FMNMX.FTZ R3, R77, R3, !PT ;  /* 0x000000034d037209 */ /* 0x000fe40007810000 */
[----:B------:R-:W-:Y:S02]  /*15e40*/  ISETP.GT.AND P4, PT, R9, 0x10, PT ;  /* 0x000000100900780c */ /* 0x000fe40003f84270 */
[----:B------:R-:W-:Y:S02]  /*15e50*/  FSEL R31, R31, -INF , P5 ;  /* 0xff8000001f1f7808 */ /* 0x000fe40002800000 */
[----:B------:R-:W-:-:S02]  /*15e60*/  FMNMX.FTZ R4, R30, R4, !PT ;  /* 0x000000041e047209 */ /* 0x000fc40007810000 */
[----:B------:R-:W-:Y:S02]  /*15e70*/  ISETP.GT.AND P6, PT, R0, 0x78, PT ;  /* 0x000000780000780c */ /* 0x000fe40003fc4270 */
[----:B------:R-:W-:Y:S02]  /*15e80*/  FMNMX.FTZ R3, R80, R3, !PT ;  /* 0x0000000350037209 */ /* 0x000fe40007810000 */
[----:B------:R-:W-:Y:S02]  /*15e90*/  ISETP.GT.AND P5, PT, R9, 0x11, PT ;  /* 0x000000110900780c */ /* 0x000fe40003fa4270 */
[----:B------:R-:W-:Y:S02]  /*15ea0*/  FSEL R34, R34, -INF , P4 ;  /* 0xff80000022227808 */ /* 0x000fe40002000000 */
[----:B------:R-:W-:Y:S02]  /*15eb0*/  FMNMX.FTZ R4, R31, R4, !PT ;  /* 0x000000041f047209 */ /* 0x000fe40007810000 */
[----:B------:R-:W-:-:S02]  /*15ec0*/  FSEL R84, R84, -INF , P6 ;  /* 0xff80000054547808 */ /* 0x000fc40003000000 */
[----:B------:R-:W-:Y:S02]  /*15ed0*/  FMNMX.FTZ R3, R81, R3, !PT ;  /* 0x0000000351037209 */ /* 0x000fe40007810000 */
[----:B------:R-:W-:Y:S02]  /*15ee0*/  ISETP.GT.AND P4, PT, R9, 0x18, PT ;  /* 0x000000180900780c */ /* 0x000fe40003f84270 */
[----:B------:R-:W-:Y:S02]  /*15ef0*/  FSEL R35, R35, -INF , P5 ;  /* 0xff80000023237808 */ /* 0x000fe40002800000 */
[----:B------:R-:W-:Y:S02]  /*15f00*/  FMNMX.FTZ R4, R34, R4, !PT ;  /* 0x0000000422047209 */ /* 0x000fe40007810000 */
[----:B------:R-:W-:Y:S02]  /*15f10*/  FMNMX.FTZ R3, R84, R3, !PT ;  /* 0x0000000354037209 */ /* 0x000fe40007810000 */
[----:B------:R-:W-:-:S02]  /*15f20*/  ISETP.GT.AND P5, PT, R9, 0x19, PT ;  /* 0x000000190900780c */ /* 0x000fc40003fa4270 */
[----:B------:R-:W-:Y:S02]  /*15f30*/  FSEL R38, R38, -INF , P4 ;  /* 0xff80000026267808 */ /* 0x000fe40002000000 */
[----:B------:R-:W-:Y:S02]  /*15f40*/  FMNMX.FTZ R4, R35, R4, !PT ;  /* 0x0000000423047209 */ /* 0x000fe40007810000 */
[----:B------:R-:W-:Y:S02]  /*15f50*/  FMNMX.FTZ R3, R85, R3, !PT ;  /* 0x0000000355037209 */ /* 0x000fe40007810000 */
[----:B------:R-:W-:Y:S02]  /*15f60*/  ISETP.GT.AND P4, PT, R9, 0x20, PT ;  /* 0x000000200900780c */ /* 0x000fe40003f84270 */
[----:B------:R-:W-:Y:S01]  /*15f70*/  FSEL R39, R39, -INF , P5 ;  /* 0xff80000027277808 */ /* 0x000fe20002800000 */
[----:B------:R-:W0:Y:S01]  /*15f80*/  SHFL.BFLY PT, R0, R3, 0x2, 0x1f ;  /* 0x0c401f0003007f89 */ /* 0x000e2200000e0000 */
        /* <DEDUP_REMOVED lines=26> */
[----:B0-----:R-:W-:Y:S01]  /*16130*/  FMNMX.FTZ R3, R3, R0, !PT ;  /* 0x0000000003037209 */ /* 0x001fe20007810000 */
[----:B------:R-:W-:Y:S01]  /*16140*/  IMAD.U32 R0, RZ, RZ, UR59 ;  /* 0x0000003bff007e24 */ /* 0x000fe2000f8e00ff */
        /* <DEDUP_REMOVED lines=51> */
[----:B------:R-:W-:Y:S02]  /*16480*/  FSEL R87, R87, -INF , P5 ;  /* 0xff80000057577808 */ /* 0x000fe40002800000 */
[----:B------:R-:W-:-:S04]  /*16490*/  FMNMX.FTZ R4, R86, R4, !PT ;  /* 0x0000000456047209 */ /* 0x000fc80007810000 */
[----:B------:R-:W-:Y:S01]  /*164a0*/  FMNMX.FTZ R4, R87, R4, !PT ;  /* 0x0000000457047209 */ /* 0x000fe20007810000 */
[----:B------:R-:W-:Y:S02]  /*164b0*/  WARPGROUP.DEPBAR.LE gsb0, 0x0 ;  /* 0x00008000000079c5 */ /* 0x000fe40000010000 */
[----:B------:R-:W-:Y:S02]  /*164c0*/  WARPGROUP.ARRIVE ;  /* 0x00000000000079c5 */ /* 0x000fe40000000000 */
[----:B------:R-:W0:Y:S04]  /*164d0*/  SHFL.BFLY PT, R9, R4, 0x2, 0x1f ;  /* 0x0c401f0004097f89 */ /* 0x000e2800000e0000 */
[----:B------:R-:W-:Y:S01]  /*164e0*/  HGMMA.64x128x16.F32 R88, R168, gdesc[UR4].tnspB, R88, gsb0 ;  /* 0x41e00004a8587df0 */ /* 0x000fe20008000858 */
[----:B------:R-:W-:Y:S01]  /*164f0*/  R2UR UR6, R10 ;  /* 0x000000000a0672ca */ /* 0x000fe200000e0000 */
[----:B------:R-:W-:Y:S01]  /*16500*/  VIADD R10, R8, 0x280 ;  /* 0x00000280080a7836 */ /* 0x000fe20000000000 */
[----:B------:R-:W-:-:S02]  /*16510*/  R2UR UR7, R11 ;  /* 0x000000000b0772ca */ /* 0x000fc400000e0000 */
[----:B------:R-:W-:Y:S02]  /*16520*/  MOV R11, 0x40000040 ;  /* 0x40000040000b7802 */ /* 0x000fe40000000f00 */
[----:B0-----:R-:W-:-:S05]  /*16530*/  FMNMX.FTZ R4, R4, R9, !PT ;  /* 0x0000000904047209 */ /* 0x001fca0007810000 */
[----:B------:R-:W0:Y:S02]  /*16540*/  SHFL.BFLY PT, R9, R4, 0x1, 0x1f ;  /* 0x0c201f0004097f89 */ /* 0x000e2400000e0000 */
[----:B0-----:R-:W-:-:S04]  /*16550*/  FMNMX.FTZ R4, R4, R9, !PT ;  /* 0x0000000904047209 */ /* 0x001fc80007810000 */
[----:B------:R-:W-:Y:S01]  /*16560*/  FSETP.NEU.FTZ.AND P4, PT, R4, -INF , PT ;  /* 0xff8000000400780b */ /* 0x000fe20003f9d000 */
[----:B------:R-:W-:Y:S02]  /*16570*/  WARPGROUP.DEPBAR.LE gsb0, 0x0 ;  /* 0x00008000000079c5 */ /* 0x000fe40000010000 */
[----:B------:R-:W-:-:S06]  /*16580*/  WARPGROUP.ARRIVE ;  /* 0x00000000000079c5 */ /* 0x000fcc0000000000 */
[----:B------:R-:W-:Y:S01]  /*16590*/  HGMMA.64x128x16.F32 R88, R164, gdesc[UR4].tnspB, R88, gsb0 ;  /* 0x41e00004a4587df0 */ /* 0x000fe20008000858 */
[----:B------:R-:W-:Y:S02]  /*165a0*/  R2UR UR6, R10 ;  /* 0x000000000a0672ca */ /* 0x000fe400000e0000 */
[----:B------:R-:W-:Y:S01]  /*165b0*/  R2UR UR7, R11 ;  /* 0x000000000b0772ca */ /* 0x000fe200000e0000 */
[----:B------:R-:W-:Y:S02]  /*165c0*/  WARPGROUP.DEPBAR.LE gsb0, 0x0 ;  /* 0x00008000000079c5 */ /* 0x000fe40000010000 */
[----:B------:R-:W-:Y:S01]  /*165d0*/  WARPGROUP.ARRIVE ;  /* 0x00000000000079c5 */ /* 0x000fe20000000000 */
[----:B------:R-:W0:Y:S09]  /*165e0*/  SHFL.BFLY PT, R164, R3, 0x1, 0x1f ;  /* 0x0c201f0003a47f89 */ /* 0x000e3200000e0000 */
[----:B------:R-:W-:Y:S01]  /*165f0*/  HGMMA.64x128x16.F32 R88, R160, gdesc[UR4].tnspB, R88, gsb0 ;  /* 0x41e00004a0587df0 */ /* 0x000fe20008000858 */
[----:B0-----:R-:W-:-:S04]  /*16600*/  FMNMX.FTZ R3, R3, R164, !PT ;  /* 0x000000a403037209 */ /* 0x001fc80007810000 */
[C---:B------:R-:W-:Y:S01]  /*16610*/  FSETP.NEU.FTZ.AND P3, PT, R3.reuse, -INF , PT ;  /* 0xff8000000300780b */ /* 0x040fe20003f7d000 */
[----:B------:R-:W-:-:S03]  /*16620*/  FMUL.FTZ R11, R3, R0 ;  /* 0x00000000030b7220 */ /* 0x000fc60000410000 */
[----:B------:R-:W-:Y:S02]  /*16630*/  FSEL R9, R3, RZ, P3 ;  /* 0x000000ff03097208 */ /* 0x000fe40001800000 */
[----:B------:R-:W-:Y:S02]  /*16640*/  FSEL R11, R11, RZ, P3 ;  /* 0x000000ff0b0b7208 */ /* 0x000fe40001800000 */
[C---:B------:R-:W-:Y:S01]  /*16650*/  ISETP.GT.AND P3, PT, R12.reuse, R15, PT ;  /* 0x0000000f0c00720c */ /* 0x040fe20003f64270 */
[----:B------:R-:W-:Y:S01]  /*16660*/  FADD.FTZ R9, -R9, R13 ;  /* 0x0000000d09097221 */ /* 0x000fe20000010100 */
[----:B------:R-:W-:Y:S02]  /*16670*/  VIADD R12, R12, 0xffffffff ;  /* 0xffffffff0c0c7836 */ /* 0x000fe40000000000 */
[-CC-:B------:R-:W-:Y:S01]  /*16680*/  FFMA.FTZ R10, R25, R0.reuse, -R11.reuse ;  /* 0x00000000190a7223 */ /* 0x180fe2000001080b */
[-CC-:B------:R-:W-:Y:S01]  /*16690*/  FFMA.FTZ R176, R32, R0.reuse, -R11.reuse ;  /* 0x0000000020b07223 */ /* 0x180fe2000001080b */
[----:B------:R-:W-:Y:S01]  /*166a0*/  FFMA.FTZ R25, R33, R0, -R11 ;  /* 0x0000000021197223 */ /* 0x000fe2000001080b */
[----:B------:R-:W-:-:S02]  /*166b0*/  VIADD R32, R8, 0x300 ;  /* 0x0000030008207836 */ /* 0x000fc40000000000 */
[-CC-:B------:R-:W-:Y:S01]  /*166c0*/  FFMA.FTZ R168, R48, R0.reuse, -R11.reuse ;  /* 0x0000000030a87223 */ /* 0x180fe2000001080b */
[----:B------:R-:W-:Y:S02]  /*166d0*/  IMAD.MOV.U32 R33, RZ, RZ, 0x40000040 ;  /* 0x40000040ff217424 */ /* 0x000fe400078e00ff */
[-CC-:B------:R-:W-:Y:S01]  /*166e0*/  FFMA.FTZ R48, R65, R0.reuse, -R11.reuse ;  /* 0x0000000041307223 */ /* 0x180fe2000001080b */
[-C--:B------:R-:W-:Y:S01]  /*166f0*/  FMUL.FTZ R65, R4, R0.reuse ;  /* 0x0000000004417220 */ /* 0x080fe20000410000 */
[----:B------:R-:W-:Y:S01]  /*16700*/  R2UR UR6, R32 ;  /* 0x00000000200672ca */ /* 0x000fe200000e0000 */
[-CC-:B------:R-:W-:Y:S01]  /*16710*/  FFMA.FTZ R180, R24, R0.reuse, -R11.reuse ;  /* 0x0000000018b47223 */ /* 0x180fe2000001080b */
[----:B------:R-:W-:Y:S01]  /*16720*/  R2UR UR7, R33 ;  /* 0x00000000210772ca */ /* 0x000fe200000e0000 */
[-C--:B------:R-:W-:Y:S01]  /*16730*/  FMUL.FTZ R9, R9, R0.reuse ;  /* 0x0000000009097220 */ /* 0x080fe20000410000 */
[----:B------:R-:W-:Y:S01]  /*16740*/  FSEL R65, R65, RZ, P4 ;  /* 0x000000ff41417208 */ /* 0x000fe20002000000 */
[-CC-:B------:R-:W-:Y:S01]  /*16750*/  FFMA.FTZ R182, R28, R0.reuse, -R11.reuse ;  /* 0x000000001cb67223 */ /* 0x180fe2000001080b */
[----:B------:R-:W-:Y:S01]  /*16760*/  MUFU.EX2 R10, R10 ;  /* 0x0000000a000a7308 */ /* 0x000fe20000000800 */
[-CC-:B------:R-:W-:Y:S01]  /*16770*/  FFMA.FTZ R24, R29, R0.reuse, -R11.reuse ;  /* 0x000000001d187223 */ /* 0x180fe2000001080b */
[-C--:B------:R-:W-:Y:S01]  /*16780*/  FFMA.FTZ R178, R36, R0.reuse, -R11 ;  /* 0x0000000024b27223 */ /* 0x080fe2000001080b */
[-CC-:B------:R-:W-:Y:S01]  /*16790*/  FFMA.FTZ R181, R26, R0.reuse, -R65.reuse ;  /* 0x000000001ab57223 */ /* 0x180fe20000010841 */
[----:B------:R-:W-:Y:S01]  /*167a0*/  FSEL R26, R4, RZ, P4 ;  /* 0x000000ff041a7208 */ /* 0x000fe20002000000 */
[----:B------:R-:W-:Y:S01]  /*167b0*/  FFMA.FTZ R32, R27, R0, -R65 ;  /* 0x000000001b207223 */ /* 0x000fe20000010841 */
[----:B------:R-:W-:-:S02]  /*167c0*/  IMAD.MOV.U32 R27, RZ, RZ, 0x40000040 ;  /* 0x40000040ff1b7424 */ /* 0x000fc400078e00ff */
[-CC-:B------:R-:W-:Y:S01]  /*167d0*/  FFMA.FTZ R183, R30, R0.reuse, -R65.reuse ;  /* 0x000000001eb77223 */ /* 0x180fe20000010841 */
[----:B------:R-:W-:Y:S01]  /*167e0*/  MUFU.EX2 R180, R180 ;  /* 0x000000b400b47308 */ /* 0x000fe20000000800 */
[----:B------:R-:W-:Y:S01]  /*167f0*/  FADD.FTZ R14, -R26, R14 ;  /* 0x0000000e1a0e7221 */ /* 0x000fe20000010100 */
[----:B------:R-:W-:Y:S01]  /*16800*/  IADD3 R26, R8, 0x380, RZ ;  /* 0x00000380081a7810 */ /* 0x000fe20007ffe0ff */
[-CC-:B------:R-:W-:Y:S01]  /*16810*/  FFMA.FTZ R177, R34, R0.reuse, -R65.reuse ;  /* 0x0000000022b17223 */ /* 0x180fe20000010841 */
[-CC-:B------:R-:W-:Y:S01]  /*16820*/  FFMA.FTZ R30, R35, R0.reuse, -R65.reuse ;  /* 0x00000000231e7223 */ /* 0x180fe20000010841 */
[-C--:B------:R-:W-:Y:S01]  /*16830*/  FMUL.FTZ R14, R14, R0.reuse ;  /* 0x000000000e0e7220 */ /* 0x080fe20000410000 */
[-C--:B------:R-:W-:Y:S01]  /*16840*/  FFMA.FTZ R179, R38, R0.reuse, -R65 ;  /* 0x0000000026b37223 */ /* 0x080fe20000010841 */
[-C--:B------:R-:W-:Y:S01]  /*16850*/  FFMA.FTZ R28, R37, R0.reuse, -R11 ;  /* 0x00000000251c7223 */ /* 0x080fe2000001080b */
[----:B------:R-:W-:Y:S01]  /*16860*/  MUFU.EX2 R181, R181 ;  /* 0x000000b500b57308 */ /* 0x000fe20000000800 */
[-C--:B------:R-:W-:Y:S01]  /*16870*/  FFMA.FTZ R33, R39, R0.reuse, -R65 ;  /* 0x0000000027217223 */ /* 0x080fe20000010841 */
[-C--:B------:R-:W-:Y:S01]  /*16880*/  FFMA.FTZ R172, R40, R0.reuse, -R11 ;  /* 0x0000000028ac7223 */ /* 0x080fe2000001080b */
[-C--:B------:R-:W-:Y:S01]  /*16890*/  FFMA.FTZ R173, R42, R0.reuse, -R65 ;  /* 0x000000002aad7223 */ /* 0x080fe20000010841 */
[-C--:B------:R-:W-:Y:S01]  /*168a0*/  FFMA.FTZ R29, R41, R0.reuse, -R11 ;  /* 0x00000000291d7223 */ /* 0x080fe2000001080b */
[-C--:B------:R-:W-:Y:S01]  /*168b0*/  FFMA.FTZ R35, R43, R0.reuse, -R65 ;  /* 0x000000002b237223 */ /* 0x080fe20000010841 */
[-C--:B------:R-:W-:Y:S01]  /*168c0*/  FFMA.FTZ R174, R44, R0.reuse, -R11 ;  /* 0x000000002cae7223 */ /* 0x080fe2000001080b */
[-C--:B------:R-:W-:Y:S01]  /*168d0*/  FFMA.FTZ R175, R46, R0.reuse, -R65 ;  /* 0x000000002eaf7223 */ /* 0x080fe20000010841 */
[----:B------:R-:W0:Y:S01]  /*168e0*/  MUFU.EX2 R9, R9 ;  /* 0x0000000900097308 */ /* 0x000e220000000800 */
[-C--:B------:R-:W-:Y:S01]  /*168f0*/  FFMA.FTZ R36, R45, R0.reuse, -R11 ;  /* 0x000000002d247223 */ /* 0x080fe2000001080b */
[-C--:B------:R-:W-:Y:S01]  /*16900*/  FFMA.FTZ R169, R50, R0.reuse, -R65 ;  /* 0x0000000032a97223 */ /* 0x080fe20000010841 */
[-C--:B------:R-:W-:Y:S01]  /*16910*/  FFMA.FTZ R37, R49, R0.reuse, -R11 ;  /* 0x0000000031257223 */ /* 0x080fe2000001080b */
[-C--:B------:R-:W-:Y:S01]  /*16920*/  FFMA.FTZ R34, R51, R0.reuse, -R65 ;  /* 0x0000000033227223 */ /* 0x080fe20000010841 */
[-C--:B------:R-:W-:Y:S01]  /*16930*/  FFMA.FTZ R170, R52, R0.reuse, -R11 ;  /* 0x0000000034aa7223 */ /* 0x080fe2000001080b */
[-C--:B------:R-:W-:Y:S01]  /*16940*/  FFMA.FTZ R171, R54, R0.reuse, -R65 ;  /* 0x0000000036ab7223 */ /* 0x080fe20000010841 */
[-C--:B------:R-:W-:Y:S01]  /*16950*/  FFMA.FTZ R40, R53, R0.reuse, -R11 ;  /* 0x0000000035287223 */ /* 0x080fe2000001080b */
[----:B------:R1:W2:Y:S01]  /*16960*/  MUFU.EX2 R8, R14 ;  /* 0x0000000e00087308 */ /* 0x0002a20000000800 */
[-C--:B------:R-:W-:Y:S01]  /*16970*/  FFMA.FTZ R55, R55, R0.reuse, -R65 ;  /* 0x0000000037377223 */ /* 0x080fe20000010841 */
[-C--:B------:R-:W-:Y:S01]  /*16980*/  FFMA.FTZ R164, R56, R0.reuse, -R11 ;  /* 0x0000000038a47223 */ /* 0x080fe2000001080b */
[-C--:B------:R-:W-:Y:S01]  /*16990*/  FFMA.FTZ R165, R58, R0.reuse, -R65 ;  /* 0x000000003aa57223 */ /* 0x080fe20000010841 */
[-CC-:B------:R-:W-:Y:S01]  /*169a0*/  FFMA.FTZ R41, R57, R0.reuse, -R11.reuse ;  /* 0x0000000039297223 */ /* 0x180fe2000001080b */
[-C--:B------:R-:W-:Y:S01]  /*169b0*/  FFMA.FTZ R166, R60, R0.reuse, -R11 ;  /* 0x000000003ca67223 */ /* 0x080fe2000001080b */
[-C--:B------:R-:W-:Y:S01]  /*169c0*/  FFMA.FTZ R167, R62, R0.reuse, -R65 ;  /* 0x000000003ea77223 */ /* 0x080fe20000010841 */
[----:B------:R-:W-:Y:S01]  /*169d0*/  FFMA.FTZ R45, R61, R0, -R11 ;  /* 0x000000003d2d7223 */ /* 0x000fe2000001080b */
[----:B------:R-:W3:Y:S01]  /*169e0*/  MUFU.EX2 R32, R32 ;  /* 0x0000002000207308 */ /* 0x000ee20000000800 */
[----:B0-----:R-:W-:Y:S01]  /*169f0*/  FFMA.FTZ R6, R9, R6, R180 ;  /* 0x0000000609067223 */ /* 0x001fe200000100b4 */
[-CC-:B-1----:R-:W-:Y:S01]  /*16a00*/  FFMA.FTZ R14, R59, R0.reuse, -R65.reuse ;  /* 0x000000003b0e7223 */ /* 0x182fe20000010841 */
[-C--:B------:R-:W-:Y:S01]  /*16a10*/  FFMA.FTZ R63, R63, R0.reuse, -R65 ;  /* 0x000000003f3f7223 */ /* 0x080fe20000010841 */
[-CC-:B------:R-:W-:Y:S01]  /*16a20*/  FFMA.FTZ R49, R69, R0.reuse, -R11.reuse ;  /* 0x0000000045317223 */ /* 0x180fe2000001080b */
[----:B------:R-:W-:Y:S01]  /*16a30*/  FADD.FTZ R6, R10, R6 ;  /* 0x000000060a067221 */ /* 0x000fe20000010000 */
[-CC-:B------:R-:W-:Y:S01]  /*16a40*/  FFMA.FTZ R44, R72, R0.reuse, -R11.reuse ;  /* 0x00000000482c7223 */ /* 0x180fe2000001080b */
[-C--:B------:R-:W-:Y:S01]  /*16a50*/  FFMA.FTZ R52, R73, R0.reuse, -R11 ;  /* 0x0000000049347223 */ /* 0x080fe2000001080b */
[----:B------:R-:W0:Y:S01]  /*16a60*/  MUFU.EX2 R182, R182 ;  /* 0x000000b600b67308 */ /* 0x000e220000000800 */
[----:B--2---:R-:W-:Y:S01]  /*16a70*/  FFMA.FTZ R5, R8, R5, R181 ;  /* 0x0000000508057223 */ /* 0x004fe200000100b5 */
[-C--:B------:R-:W-:Y:S01]  /*16a80*/  FFMA.FTZ R75, R75, R0.reuse, -R65 ;  /* 0x000000004b4b7223 */ /* 0x080fe20000010841 */
[-C--:B------:R-:W-:Y:S01]  /*16a90*/  FFMA.FTZ R53, R76, R0.reuse, -R11 ;  /* 0x000000004c357223 */ /* 0x080fe2000001080b */
[----:B------:R-:W-:Y:S01]  /*16aa0*/  FFMA.FTZ R78, R78, R0, -R65 ;  /* 0x000000004e4e7223 */ /* 0x000fe20000010841 */
[----:B------:R-:W-:Y:S01]  /*16ab0*/  F2FP.F16.F32.PACK_AB R180, R10, R180 ;  /* 0x000000b40ab4723e */ /* 0x000fe200000000ff */
[-C--:B------:R-:W-:Y:S01]  /*16ac0*/  FFMA.FTZ R56, R77, R0.reuse, -R11 ;  /* 0x000000004d387223 */ /* 0x080fe2000001080b */
[-C--:B------:R-:W-:Y:S01]  /*16ad0*/  FFMA.FTZ R79, R79, R0.reuse, -R65 ;  /* 0x000000004f4f7223 */ /* 0x080fe20000010841 */
[----:B------:R-:W-:Y:S01]  /*16ae0*/  MUFU.EX2 R183, R183 ;  /* 0x000000b700b77308 */ /* 0x000fe20000000800 */
[----:B---3--:R-:W-:Y:S01]  /*16af0*/  FADD.FTZ R5, R32, R5 ;  /* 0x0000000520057221 */ /* 0x008fe20000010000 */
[-C--:B------:R-:W-:Y:S01]  /*16b00*/  FFMA.FTZ R57, R80, R0.reuse, -R11 ;  /* 0x0000000050397223 */ /* 0x080fe2000001080b */
[-C--:B------:R-:W-:Y:S01]  /*16b10*/  FFMA.FTZ R82, R82, R0.reuse, -R65 ;  /* 0x0000000052527223 */ /* 0x080fe20000010841 */
[-C--:B------:R-:W-:Y:S01]  /*16b20*/  FFMA.FTZ R60, R81, R0.reuse, -R11 ;  /* 0x00000000513c7223 */ /* 0x080fe2000001080b */
[-C--:B------:R-:W-:Y:S01]  /*16b30*/  FFMA.FTZ R83, R83, R0.reuse, -R65 ;  /* 0x0000000053537223 */ /* 0x080fe20000010841 */
[-C--:B------:R-:W-:Y:S01]  /*16b40*/  FFMA.FTZ R61, R84, R0.reuse, -R11 ;  /* 0x00000000543d7223 */ /* 0x080fe2000001080b */
[----:B------:R-:W-:Y:S01]  /*16b50*/  FFMA.FTZ R86, R86, R0, -R65 ;  /* 0x0000000056567223 */ /* 0x000fe20000010841 */
[----:B------:R-:W1:Y:S01]  /*16b60*/  MUFU.EX2 R24, R24 ;  /* 0x0000001800187308 */ /* 0x000e620000000800 */
[----:B0-----:R-:W-:Y:S01]  /*16b70*/  FADD.FTZ R6, R182, R6 ;  /* 0x00000006b6067221 */ /* 0x001fe20000010000 */
[----:B------:R-:W-:-:S06]  /*16b80*/  F2FP.F16.F32.PACK_AB R181, R32, R181 ;  /* 0x000000b520b5723e */ /* 0x000fcc00000000ff */
[----:B------:R-:W-:Y:S08]  /*16b90*/  MUFU.EX2 R176, R176 ;  /* 0x000000b000b07308 */ /* 0x000ff00000000800 */
[----:B------:R-:W-:Y:S01]  /*16ba0*/  MUFU.EX2 R177, R177 ;  /* 0x000000b100b17308 */ /* 0x000fe20000000800 */
[C---:B-1----:R-:W-:Y:S01]  /*16bb0*/  FADD.FTZ R6, R24.reuse, R6 ;  /* 0x0000000618067221 */ /* 0x042fe20000010000 */
[----:B------:R-:W-:-:S06]  /*16bc0*/  F2FP.F16.F32.PACK_AB R182, R24, R182 ;  /* 0x000000b618b6723e */ /* 0x000fcc00000000ff */
[----:B------:R-:W-:Y:S01]  /*16bd0*/  MUFU.EX2 R25, R25 ;  /* 0x0000001900197308 */ /* 0x000fe20000000800 */
[----:B------:R-:W-:Y:S02]  /*16be0*/  WARPGROUP.DEPBAR.LE gsb0, 0x0 ;  /* 0x00008000000079c5 */ /* 0x000fe40000010000 */
[----:B------:R-:W-:Y:S01]  /*16bf0*/  WARPGROUP.ARRIVE ;  /* 0x00000000000079c5 */ /* 0x000fe20000000000 */
[-C--:B------:R-:W-:Y:S01]  /*16c00*/  FFMA.FTZ R160, R64, R0.reuse, -R11 ;  /* 0x0000000040a07223 */ /* 0x080fe2000001080b */
[----:B------:R-:W-:-:S03]  /*16c10*/  FFMA.FTZ R64, R31, R0, -R65 ;  /* 0x000000001f407223 */ /* 0x000fc60000010841 */
[----:B------:R-:W-:Y:S01]  /*16c20*/  MUFU.EX2 R30, R30 ;  /* 0x0000001e001e7308 */ /* 0x000fe20000000800 */
[-CC-:B------:R-:W-:Y:S01]  /*16c30*/  FFMA.FTZ R31, R47, R0.reuse, -R65.reuse ;  /* 0x000000002f1f7223 */ /* 0x180fe20000010841 */
[-C--:B------:R-:W-:Y:S01]  /*16c40*/  FFMA.FTZ R161, R66, R0.reuse, -R65 ;  /* 0x0000000042a17223 */ /* 0x080fe20000010841 */
[----:B------:R-:W-:Y:S01]  /*16c50*/  HGMMA.64x128x16.F32 R88, R156, gdesc[UR4].tnspB, R88, gsb0 ;  /* 0x41e000049c587df0 */ /* 0x000fe20008000858 */
[----:B------:R-:W-:Y:S01]  /*16c60*/  R2UR UR6, R26 ;  /* 0x000000001a0672ca */ /* 0x000fe200000e0000 */
[-C--:B------:R-:W-:Y:S01]  /*16c70*/  FFMA.FTZ R162, R68, R0.reuse, -R11 ;  /* 0x0000000044a27223 */ /* 0x080fe2000001080b */
[----:B------:R-:W-:Y:S01]  /*16c80*/  R2UR UR7, R27 ;  /* 0x000000001b0772ca */ /* 0x000fe200000e0000 */
[-C--:B------:R-:W-:Y:S01]  /*16c90*/  FFMA.FTZ R163, R70, R0.reuse, -R65 ;  /* 0x0000000046a37223 */ /* 0x080fe20000010841 */
[----:B------:R-:W0:Y:S01]  /*16ca0*/  MUFU.EX2 R64, R64 ;  /* 0x0000004000407308 */ /* 0x000e220000000800 */
[----:B------:R-:W-:-:S07]  /*16cb0*/  FFMA.FTZ R11, R85, R0, -R11 ;  /* 0x00000000550b7223 */ /* 0x000fce000001080b */
[----:B------:R-:W-:Y:S08]  /*16cc0*/  MUFU.EX2 R178, R178 ;  /* 0x000000b200b27308 */ /* 0x000ff00000000800 */
[----:B------:R-:W1:Y:S08]  /*16cd0*/  MUFU.EX2 R179, R179 ;  /* 0x000000b300b37308 */ /* 0x000e700000000800 */
[----:B------:R-:W-:Y:S08]  /*16ce0*/  MUFU.EX2 R28, R28 ;  /* 0x0000001c001c7308 */ /* 0x000ff00000000800 */
[----:B------:R-:W2:Y:S08]  /*16cf0*/  MUFU.EX2 R33, R33 ;  /* 0x0000002100217308 */ /* 0x000eb00000000800 */
[----:B------:R-:W-:Y:S08]  /*16d00*/  MUFU.EX2 R172, R172 ;  /* 0x000000ac00ac7308 */ /* 0x000ff00000000800 */
[----:B------:R-:W3:Y:S08]  /*16d10*/  MUFU.EX2 R173, R173 ;  /* 0x000000ad00ad7308 */ /* 0x000ef00000000800 */
[----:B------:R-:W-:Y:S08]  /*16d20*/  MUFU.EX2 R29, R29 ;  /* 0x0000001d001d7308 */ /* 0x000ff00000000800 */
[----:B------:R-:W4:Y:S08]  /*16d30*/  MUFU.EX2 R35, R35 ;  /* 0x0000002300237308 */ /* 0x000f300000000800 */
[----:B------:R-:W-:Y:S08]  /*16d40*/  MUFU.EX2 R174, R174 ;  /* 0x000000ae00ae7308 */ /* 0x000ff00000000800 */
[----:B------:R-:W5:Y:S08]  /*16d50*/  MUFU.EX2 R175, R175 ;  /* 0x000000af00af7308 */ /* 0x000f700000000800 */
[----:B------:R-:W-:Y:S08]  /*16d60*/  MUFU.EX2 R36, R36 ;  /* 0x0000002400247308 */ /* 0x000ff00000000800 */
[----:B------:R-:W5:Y:S08]  /*16d70*/  MUFU.EX2 R31, R31 ;  /* 0x0000001f001f7308 */ /* 0x000f700000000800 */
[----:B------:R-:W-:Y:S08]  /*16d80*/  MUFU.EX2 R168, R168 ;  /* 0x000000a800a87308 */ /* 0x000ff00000000800 */
[----:B------:R-:W5:Y:S08]  /*16d90*/  MUFU.EX2 R169, R169 ;  /* 0x000000a900a97308 */ /* 0x000f700000000800 */
[----:B------:R-:W-:Y:S08]  /*16da0*/  MUFU.EX2 R37, R37 ;  /* 0x0000002500257308 */ /* 0x000ff00000000800 */
[----:B------:R-:W5:Y:S08]  /*16db0*/  MUFU.EX2 R34, R34 ;  /* 0x0000002200227308 */ /* 0x000f700000000800 */
[----:B------:R-:W-:Y:S01]  /*16dc0*/  MUFU.EX2 R170, R170 ;  /* 0x000000aa00aa7308 */ /* 0x000fe20000000800 */
[----:B------:R-:W-:-:S02]  /*16dd0*/  WARPGROUP.DEPBAR.LE gsb0, 0x0 ;  /* 0x00008000000079c5 */ /* 0x000fc40000010000 */
[----:B------:R-:W-:Y:S01]  /*16de0*/  WARPGROUP.ARRIVE ;  /* 0x00000000000079c5 */ /* 0x000fe20000000000 */
[----:B------:R-:W-:-:S04]  /*16df0*/  FFMA.FTZ R157, R74, R0, -R65 ;  /* 0x000000004a9d7223 */ /* 0x000fc80000010841 */
[----:B------:R-:W5:Y:S01]  /*16e00*/  MUFU.EX2 R171, R171 ;  /* 0x000000ab00ab7308 */ /* 0x000f620000000800 */
[----:B------:R-:W-:Y:S07]  /*16e10*/  HGMMA.64x128x16.F32 R88, R152, gdesc[UR4].tnspB, R88, gsb0 ;  /* 0x41e0000498587df0 */ /* 0x000fee0008000858 */
        /* <DEDUP_REMOVED lines=20> */
[----:B0-----:R-:W-:Y:S01]  /*16f60*/  FADD.FTZ R20, R183, R5 ;  /* 0x00000005b7147221 */ /* 0x001fe20000010000 */
[----:B------:R0:W-:Y:S06]  /*16f70*/  @!P1 SYNCS.ARRIVE.TRANS64.RED.A1T0 RZ, [R21+URZ], RZ ;  /* 0x000000ff15ff99a7 */ /* 0x0001ec000810043f */
[----:B------:R-:W5:Y:S01]  /*16f80*/  MUFU.EX2 R5, R63 ;  /* 0x0000003f00057308 */ /* 0x000f620000000800 */
[C---:B------:R-:W-:Y:S01]  /*16f90*/  F2FP.F16.F32.PACK_AB R183, R64.reuse, R183 ;  /* 0x000000b740b7723e */ /* 0x040fe200000000ff */
[----:B------:R-:W-:-:S04]  /*16fa0*/  FADD.FTZ R20, R64, R20 ;  /* 0x0000001440147221 */ /* 0x000fc80000010000 */
[----:B------:R-:W-:Y:S01]  /*16fb0*/  FADD.FTZ R20, R177, R20 ;  /* 0x00000014b1147221 */ /* 0x000fe20000010000 */
[----:B0-----:R-:W-:Y:S01]  /*16fc0*/  FADD.FTZ R21, R176, R6 ;  /* 0x00000006b0157221 */ /* 0x001fe20000010000 */
[----:B------:R-:W-:Y:S01]  /*16fd0*/  FFMA.FTZ R6, R67, R0, -R65 ;  /* 0x0000000043067223 */ /* 0x000fe20000010841 */
[C---:B------:R-:W-:Y:S01]  /*16fe0*/  F2FP.F16.F32.PACK_AB R176, R25.reuse, R176 ;  /* 0x000000b019b0723e */ /* 0x040fe200000000ff */
[----:B------:R-:W-:Y:S01]  /*16ff0*/  FADD.FTZ R26, R30, R20 ;  /* 0x000000141e1a7221 */ /* 0x000fe20000010000 */
[----:B------:R-:W-:Y:S01]  /*17000*/  FADD.FTZ R21, R25, R21 ;  /* 0x0000001519157221 */ /* 0x000fe20000010000 */
[-C--:B------:R-:W-:Y:S01]  /*17010*/  FFMA.FTZ R20, R71, R0.reuse, -R65 ;  /* 0x0000000047147223 */ /* 0x080fe20000010841 */
[----:B------:R-:W-:Y:S01]  /*17020*/  MUFU.EX2 R75, R75 ;  /* 0x0000004b004b7308 */ /* 0x000fe20000000800 */
[----:B-1----:R-:W-:Y:S01]  /*17030*/  FADD.FTZ R26, R179, R26 ;  /* 0x0000001ab31a7221 */ /* 0x002fe20000010000 */
[----:B------:R-:W-:Y:S01]  /*17040*/  FADD.FTZ R21, R178, R21 ;  /* 0x00000015b2157221 */ /* 0x000fe20000010000 */
[----:B------:R-:W-:Y:S01]  /*17050*/  FFMA.FTZ R65, R87, R0, -R65 ;  /* 0x0000000057417223 */ /* 0x000fe20000010841 */
[----:B------:R-:W-:Y:S01]  /*17060*/  F2FP.F16.F32.PACK_AB R177, R30, R177 ;  /* 0x000000b11eb1723e */ /* 0x000fe200000000ff */
[----:B--2---:R-:W-:Y:S01]  /*17070*/  FADD.FTZ R26, R33, R26 ;  /* 0x0000001a211a7221 */ /* 0x004fe20000010000 */
[C---:B------:R-:W-:Y:S01]  /*17080*/  FADD.FTZ R21, R28.reuse, R21 ;  /* 0x000000151c157221 */ /* 0x040fe20000010000 */
[----:B------:R-:W-:Y:S01]  /*17090*/  F2FP.F16.F32.PACK_AB R178, R28, R178 ;  /* 0x000000b21cb2723e */ /* 0x000fe200000000ff */
[----:B------:R-:W0:Y:S01]  /*170a0*/  MUFU.EX2 R6, R6 ;  /* 0x0000000600067308 */ /* 0x000e220000000800 */
[----:B---3--:R-:W-:Y:S01]  /*170b0*/  FADD.FTZ R26, R173, R26 ;  /* 0x0000001aad1a7221 */ /* 0x008fe20000010000 */
[----:B------:R-:W-:Y:S01]  /*170c0*/  FADD.FTZ R21, R172, R21 ;  /* 0x00000015ac157221 */ /* 0x000fe20000010000 */
[----:B------:R-:W-:-:S02]  /*170d0*/  F2FP.F16.F32.PACK_AB R179, R33, R179 ;  /* 0x000000b321b3723e */ /* 0x000fc400000000ff */
[----:B----4-:R-:W-:Y:S01]  /*170e0*/  FADD.FTZ R26, R35, R26 ;  /* 0x0000001a231a7221 */ /* 0x010fe20000010000 */
[C---:B------:R-:W-:Y:S01]  /*170f0*/  FADD.FTZ R21, R29.reuse, R21 ;  /* 0x000000151d157221 */ /* 0x040fe20000010000 */
[----:B------:R-:W-:Y:S01]  /*17100*/  F2FP.F16.F32.PACK_AB R172, R29, R172 ;  /* 0x000000ac1dac723e */ /* 0x000fe200000000ff */
[----:B------:R-:W1:Y:S01]  /*17110*/  MUFU.EX2 R20, R20 ;  /* 0x0000001400147308 */ /* 0x000e620000000800 */
[----:B-----5:R-:W-:Y:S01]  /*17120*/  FADD.FTZ R26, R175, R26 ;  /* 0x0000001aaf1a7221 */ /* 0x020fe20000010000 */
[----:B------:R-:W-:Y:S01]  /*17130*/  FADD.FTZ R21, R174, R21 ;  /* 0x00000015ae157221 */ /* 0x000fe20000010000 */
[----:B------:R-:W-:Y:S02]  /*17140*/  F2FP.F16.F32.PACK_AB R173, R35, R173 ;  /* 0x000000ad23ad723e */ /* 0x000fe400000000ff */
[----:B------:R-:W-:Y:S01]  /*17150*/  FADD.FTZ R26, R31, R26 ;  /* 0x0000001a1f1a7221 */ /* 0x000fe20000010000 */
[C---:B------:R-:W-:Y:S01]  /*17160*/  FADD.FTZ R21, R36.reuse, R21 ;  /* 0x0000001524157221 */ /* 0x040fe20000010000 */
[----:B------:R-:W-:Y:S01]  /*17170*/  F2FP.F16.F32.PACK_AB R174, R36, R174 ;  /* 0x000000ae24ae723e */ /* 0x000fe200000000ff */
[----:B------:R-:W-:Y:S01]  /*17180*/  MUFU.EX2 R53, R53 ;  /* 0x0000003500357308 */ /* 0x000fe20000000800 */
[----:B------:R-:W-:Y:S01]  /*17190*/  FADD.FTZ R26, R169, R26 ;  /* 0x0000001aa91a7221 */ /* 0x000fe20000010000 */
[----:B------:R-:W-:Y:S01]  /*171a0*/  FADD.FTZ R21, R168, R21 ;  /* 0x00000015a8157221 */ /* 0x000fe20000010000 */
[----:B------:R-:W-:-:S02]  /*171b0*/  F2FP.F16.F32.PACK_AB R175, R31, R175 ;  /* 0x000000af1faf723e */ /* 0x000fc400000000ff */
[----:B------:R-:W-:Y:S01]  /*171c0*/  FADD.FTZ R26, R34, R26 ;  /* 0x0000001a221a7221 */ /* 0x000fe20000010000 */
[C---:B------:R-:W-:Y:S01]  /*171d0*/  FADD.FTZ R21, R37.reuse, R21 ;  /* 0x0000001525157221 */ /* 0x040fe20000010000 */
[----:B------:R-:W-:Y:S01]  /*171e0*/  F2FP.F16.F32.PACK_AB R168, R37, R168 ;  /* 0x000000a825a8723e */ /* 0x000fe200000000ff */
[----:B------:R-:W2:Y:S01]  /*171f0*/  MUFU.EX2 R78, R78 ;  /* 0x0000004e004e7308 */ /* 0x000ea20000000800 */
[----:B------:R-:W-:Y:S01]  /*17200*/  FADD.FTZ R26, R171, R26 ;  /* 0x0000001aab1a7221 */ /* 0x000fe20000010000 */
[----:B------:R-:W-:Y:S01]  /*17210*/  FADD.FTZ R21, R170, R21 ;  /* 0x00000015aa157221 */ /* 0x000fe20000010000 */
[C---:B------:R-:W-:Y:S02]  /*17220*/  F2FP.F16.F32.PACK_AB R171, R13.reuse, R171 ;  /* 0x000000ab0dab723e */ /* 0x040fe400000000ff */
[----:B------:R-:W-:Y:S01]  /*17230*/  FADD.FTZ R26, R13, R26 ;  /* 0x0000001a0d1a7221 */ /* 0x000fe20000010000 */
[----:B------:R-:W-:Y:S01]  /*17240*/  FADD.FTZ R21, R40, R21 ;  /* 0x0000001528157221 */ /* 0x000fe20000010000 */
[----:B------:R-:W-:Y:S01]  /*17250*/  F2FP.F16.F32.PACK_AB R169, R34, R169 ;  /* 0x000000a922a9723e */ /* 0x000fe200000000ff */
[----:B------:R-:W-:Y:S01]  /*17260*/  MUFU.EX2 R56, R56 ;  /* 0x0000003800387308 */ /* 0x000fe20000000800 */
[----:B------:R-:W-:Y:S01]  /*17270*/  FADD.FTZ R26, R165, R26 ;  /* 0x0000001aa51a7221 */ /* 0x000fe20000010000 */
[----:B------:R-:W-:Y:S01]  /*17280*/  FADD.FTZ R21, R164, R21 ;  /* 0x00000015a4157221 */ /* 0x000fe20000010000 */
[----:B------:R-:W-:-:S02]  /*17290*/  F2FP.F16.F32.PACK_AB R165, R14, R165 ;  /* 0x000000a50ea5723e */ /* 0x000fc400000000ff */
[----:B------:R-:W-:Y:S01]  /*172a0*/  FADD.FTZ R26, R14, R26 ;  /* 0x0000001a0e1a7221 */ /* 0x000fe20000010000 */
[----:B------:R-:W-:Y:S01]  /*172b0*/  FADD.FTZ R21, R41, R21 ;  /* 0x0000001529157221 */ /* 0x000fe20000010000 */
[----:B------:R-:W-:Y:S01]  /*172c0*/  F2FP.F16.F32.PACK_AB R170, R40, R170 ;  /* 0x000000aa28aa723e */ /* 0x000fe200000000ff */
[----:B------:R-:W3:Y:S01]  /*172d0*/  MUFU.EX2 R79, R79 ;  /* 0x0000004f004f7308 */ /* 0x000ee20000000800 */
        /* <DEDUP_REMOVED lines=9> */
[----:B0-----:R-:W-:-:S02]  /*17370*/  F2FP.F16.F32.PACK_AB R161, R6, R161 ;  /* 0x000000a106a1723e */ /* 0x001fc400000000ff */
[----:B------:R-:W-:Y:S01]  /*17380*/  FADD.FTZ R10, R6, R25 ;  /* 0x00000019060a7221 */ /* 0x000fe20000010000 */
[----:B------:R-:W-:Y:S01]  /*17390*/  FADD.FTZ R21, R48, R21 ;  /* 0x0000001530157221 */ /* 0x000fe20000010000 */
[----:B------:R-:W-:Y:S01]  /*173a0*/  F2FP.F16.F32.PACK_AB R166, R45, R166 ;  /* 0x000000a62da6723e */ /* 0x000fe200000000ff */
[----:B------:R-:W0:Y:S01]  /*173b0*/  MUFU.EX2 R82, R82 ;  /* 0x0000005200527308 */ /* 0x000e220000000800 */
[----:B------:R-:W-:Y:S01]  /*173c0*/  FADD.FTZ R13, R163, R10 ;  /* 0x0000000aa30d7221 */ /* 0x000fe20000010000 */
[----:B------:R-:W-:Y:S01]  /*173d0*/  FADD.FTZ R24, R162, R21 ;  /* 0x00000015a2187221 */ /* 0x000fe20000010000 */
[----:B------:R-:W-:Y:S02]  /*173e0*/  F2FP.F16.F32.PACK_AB R160, R48, R160 ;  /* 0x000000a030a0723e */ /* 0x000fe400000000ff */
[----:B-1----:R-:W-:Y:S01]  /*173f0*/  FADD.FTZ R10, R20, R13 ;  /* 0x0000000d140a7221 */ /* 0x002fe20000010000 */
[C---:B------:R-:W-:Y:S01]  /*17400*/  FADD.FTZ R21, R49.reuse, R24 ;  /* 0x0000001831157221 */ /* 0x040fe20000010000 */
[----:B------:R-:W-:Y:S01]  /*17410*/  F2FP.F16.F32.PACK_AB R162, R49, R162 ;  /* 0x000000a231a2723e */ /* 0x000fe200000000ff */
[----:B------:R-:W1:Y:S01]  /*17420*/  MUFU.EX2 R60, R60 ;  /* 0x0000003c003c7308 */ /* 0x000e620000000800 */
[----:B------:R-:W-:Y:S01]  /*17430*/  FADD.FTZ R10, R157, R10 ;  /* 0x0000000a9d0a7221 */ /* 0x000fe20000010000 */
[----:B------:R-:W-:Y:S01]  /*17440*/  FADD.FTZ R21, R44, R21 ;  /* 0x000000152c157221 */ /* 0x000fe20000010000 */
[----:B------:R-:W-:-:S02]  /*17450*/  F2FP.F16.F32.PACK_AB R163, R20, R163 ;  /* 0x000000a314a3723e */ /* 0x000fc400000000ff */
[----:B------:R-:W-:Y:S01]  /*17460*/  FADD.FTZ R5, R75, R10 ;  /* 0x0000000a4b057221 */ /* 0x000fe20000010000 */
[C---:B------:R-:W-:Y:S01]  /*17470*/  FADD.FTZ R14, R52.reuse, R21 ;  /* 0x00000015340e7221 */ /* 0x040fe20000010000 */
[----:B------:R-:W-:Y:S01]  /*17480*/  F2FP.F16.F32.PACK_AB R156, R52, R44 ;  /* 0x0000002c349c723e */ /* 0x000fe200000000ff */
[----:B------:R-:W4:Y:S01]  /*17490*/  MUFU.EX2 R83, R83 ;  /* 0x0000005300537308 */ /* 0x000f220000000800 */
[----:B--2---:R-:W-:Y:S01]  /*174a0*/  FADD.FTZ R6, R78, R5 ;  /* 0x000000054e067221 */ /* 0x004fe20000010000 */
[----:B------:R-:W-:Y:S01]  /*174b0*/  FADD.FTZ R13, R53, R14 ;  /* 0x0000000e350d7221 */ /* 0x000fe20000010000 */
[----:B------:R-:W-:Y:S02]  /*174c0*/  F2FP.F16.F32.PACK_AB R157, R75, R157 ;  /* 0x0000009d4b9d723e */ /* 0x000fe400000000ff */
[----:B---3--:R-:W-:Y:S01]  /*174d0*/  FADD.FTZ R5, R79, R6 ;  /* 0x000000064f057221 */ /* 0x008fe20000010000 */
[C---:B------:R-:W-:Y:S01]  /*174e0*/  FADD.FTZ R10, R56.reuse, R13 ;  /* 0x0000000d380a7221 */ /* 0x040fe20000010000 */
[----:B------:R-:W-:Y:S01]  /*174f0*/  F2FP.F16.F32.PACK_AB R158, R56, R53 ;  /* 0x00000035389e723e */ /* 0x000fe200000000ff */
[----:B------:R-:W2:Y:S01]  /*17500*/  MUFU.EX2 R61, R61 ;  /* 0x0000003d003d7308 */ /* 0x000ea20000000800 */
[----:B0-----:R-:W-:Y:S01]  /*17510*/  FADD.FTZ R6, R82, R5 ;  /* 0x0000000552067221 */ /* 0x001fe20000010000 */
[----:B------:R-:W-:Y:S01]  /*17520*/  FADD.FTZ R13, R57, R10 ;  /* 0x0000000a390d7221 */ /* 0x000fe20000010000 */
[----:B------:R-:W-:-:S02]  /*17530*/  F2FP.F16.F32.PACK_AB R159, R79, R78 ;  /* 0x0000004e4f9f723e */ /* 0x000fc400000000ff */
[C---:B-1----:R-:W-:Y:S01]  /*17540*/  F2FP.F16.F32.PACK_AB R152, R60.reuse, R57 ;  /* 0x000000393c98723e */ /* 0x042fe200000000ff */
[----:B------:R-:W-:Y:S01]  /*17550*/  FADD.FTZ R10, R60, R13 ;  /* 0x0000000d3c0a7221 */ /* 0x000fe20000010000 */
[----:B------:R-:W-:Y:S01]  /*17560*/  IMAD.MOV.U32 R13, RZ, RZ, R3 ;  /* 0x000000ffff0d7224 */ /* 0x000fe200078e0003 */
[----:B------:R-:W0:Y:S01]  /*17570*/  MUFU.EX2 R86, R86 ;  /* 0x0000005600567308 */ /* 0x000e220000000800 */
[C---:B----4-:R-:W-:Y:S01]  /*17580*/  FADD.FTZ R5, R83.reuse, R6 ;  /* 0x0000000653057221 */ /* 0x050fe20000010000 */
[----:B------:R-:W-:-:S06]  /*17590*/  F2FP.F16.F32.PACK_AB R153, R83, R82 ;  /* 0x000000525399723e */ /* 0x000fcc00000000ff */
[----:B------:R-:W1:Y:S01]  /*175a0*/  MUFU.EX2 R11, R11 ;  /* 0x0000000b000b7308 */ /* 0x000e620000000800 */
[----:B--2---:R-:W-:-:S07]  /*175b0*/  FADD.FTZ R10, R61, R10 ;  /* 0x0000000a3d0a7221 */ /* 0x004fce0000010000 */
[----:B------:R-:W2:Y:S01]  /*175c0*/  MUFU.EX2 R65, R65 ;  /* 0x0000004100417308 */ /* 0x000ea20000000800 */
[----:B0-----:R-:W-:Y:S01]  /*175d0*/  FADD.FTZ R14, R86, R5 ;  /* 0x00000005560e7221 */ /* 0x001fe20000010000 */
[C---:B-1----:R-:W-:Y:S01]  /*175e0*/  FADD.FTZ R6, R11.reuse, R10 ;  /* 0x0000000a0b067221 */ /* 0x042fe20000010000 */
[----:B------:R-:W-:Y:S01]  /*175f0*/  F2FP.F16.F32.PACK_AB R154, R11, R61 ;  /* 0x0000003d0b9a723e */ /* 0x000fe200000000ff */
[----:B------:R-:W-:Y:S01]  /*17600*/  IMAD.MOV.U32 R10, RZ, RZ, R184 ;  /* 0x000000ffff0a7224 */ /* 0x000fe200078e00b8 */
[----:B------:R-:W-:Y:S01]  /*17610*/  MOV R11, R187 ;  /* 0x000000bb000b7202 */ /* 0x000fe20000000f00 */
[C---:B--2---:R-:W-:Y:S01]  /*17620*/  FADD.FTZ R5, R65.reuse, R14 ;  /* 0x0000000e41057221 */ /* 0x044fe20000010000 */
[----:B------:R-:W-:Y:S01]  /*17630*/  F2FP.F16.F32.PACK_AB R155, R65, R86 ;  /* 0x00000056419b723e */ /* 0x000fe200000000ff */
[----:B------:R-:W-:Y:S01]  /*17640*/  IMAD.MOV.U32 R14, RZ, RZ, R4 ;  /* 0x000000ffff0e7224 */ /* 0x000fe200078e0004 */
[----:B------:R-:W-:Y:S06]  /*17650*/  @P3 BRA `(.L_x_2674) ;  /* 0xffffffd000a03947 */ /* 0x000fec000383ffff */
[----:B------:R-:W-:Y:S05]  /*17660*/  BSYNC B1 ;  /* 0x0000000000017941 */ /* 0x000fea0003800000 */
.L_x_2663:
[----:B------:R-:W-:Y:S05]  /*17670*/  BSYNC B0 ;  /* 0x0000000000007941 */ /* 0x000fea0003800000 */
.L_x_2662:
[----:B------:R-:W-:Y:S01]  /*17680*/  ISETP.GE.AND P2, PT, R12, R199, PT ;  /* 0x000000c70c00720c */ /* 0x000fe20003f46270 */
[----:B------:R-:W-:-:S12]  /*17690*/  BSSY B0, `(.L_x_2675) ;  /* 0x000024d000007945 */ /* 0x000fd80003800000 */
[----:B------:R-:W-:Y:S05]  /*176a0*/  @!P2 BRA `(.L_x_2676) ;  /* 0x00000024002ca947 */ /* 0x000fea0003800000 */
[----:B------:R-:W-:Y:S01]  /*176b0*/  IMAD.MOV.U32 R14, RZ, RZ, R4 ;  /* 0x000000ffff0e7224 */ /* 0x000fe200078e0004 */
[----:B------:R-:W-:Y:S01]  /*176c0*/  MOV R13, R3 ;  /* 0x00000003000d7202 */ /* 0x000fe20000000f00 */
[----:B------:R-:W-:Y:S02]  /*176d0*/  IMAD.MOV.U32 R11, RZ, RZ, R187 ;  /* 0x000000ffff0b7224 */ /* 0x000fe400078e00bb */
[----:B------:R-:W-:-:S07]  /*176e0*/  IMAD.MOV.U32 R10, RZ, RZ, R184 ;  /* 0x000000ffff0a7224 */ /* 0x000fce00078e00b8 */
.L_x_2687:
        /* <DEDUP_REMOVED lines=8> */
.L_x_2677:
[----:B------:R-:W-:Y:S02]  /*17770*/  LEA R3, R184, R2, 0x3 ;  /* 0x00000002b8037211 */ /* 0x000fe400078e18ff */
[----:B------:R-:W-:-:S04]  /*17780*/  SHF.L.U32 R4, R187, 0x1f, RZ ;  /* 0x0000001fbb047819 */ /* 0x000fc800000006ff */
[----:B------:R0:W1:Y:S01]  /*17790*/  SYNCS.PHASECHK.TRANS64.TRYWAIT P2, [R3+URZ+0x34830], R4 ;  /* 0x03483004030075a7 */ /* 0x000062000804017f */
[----:B------:R-:W-:Y:S05]  /*177a0*/  @!P0 BRA `(.L_x_2678) ;  /* 0x0000000000048947 */ /* 0x000fea0003800000 */
[----:B------:R-:W-:Y:S01]  /*177b0*/  BPT.TRAP 0x1 ;  /* 0x000000040000795c */ /* 0x000fe20000300000 */
.L_x_2678:
[----:B------:R-:W-:Y:S01]  /*177c0*/  IMAD R0, R184, 0xc00, R7 ;  /* 0x00000c00b8007824 */ /* 0x000fe200078e0207 */
[----:B------:R-:W-:Y:S03]  /*177d0*/  BSSY B1, `(.L_x_2679) ;  /* 0x0000006000017945 */ /* 0x000fe60003800000 */
[C---:B------:R-:W-:Y:S02]  /*177e0*/  VIADD R26, R0.reuse, 0x2 ;  /* 0x00000002001a7836 */ /* 0x040fe40000000000 */
[----:B------:R-:W-:Y:S01]  /*177f0*/  VIADD R15, R0, 0x4 ;  /* 0x00000004000f7836 */ /* 0x000fe20000000000 */
[----:B-1----:R-:W-:Y:S06]  /*17800*/  @P2 BRA `(.L_x_2680) ;  /* 0x0000000000082947 */ /* 0x002fec0003800000 */
[----:B------:R-:W1:Y:S02]  /*17810*/  SYNCS.PHASECHK.TRANS64.TRYWAIT P2, [R3+URZ+0x34830], R4 ;  /* 0x03483004030075a7 */ /* 0x000e64000804017f */
[----:B-1----:R-:W-:Y:S05]  /*17820*/  @!P2 BRA `(.L_x_2681) ;  /* 0x000000f40060a947 */ /* 0x002fea0003800000 */
.L_x_2680:
[----:B------:R-:W-:Y:S05]  /*17830*/  BSYNC B1 ;  /* 0x0000000000017941 */ /* 0x000fea0003800000 */
.L_x_2679:
        /* <DEDUP_REMOVED lines=8> */
[----:B------:R-:W-:Y:S02]  /*178c0*/  R2UR UR34, R24 ;  /* 0x00000000182272ca */ /* 0x000fe400000e0000 */
[----:B------:R-:W-:Y:S01]  /*178d0*/  IADD3 R24, R0, 0x404, RZ ;  /* 0x0000040400187810 */ /* 0x000fe20007ffe0ff */
[----:B------:R-:W-:Y:S01]  /*178e0*/  IMAD.MOV.U32 R25, RZ, RZ, 0x40000040 ;  /* 0x40000040ff197424 */ /* 0x000fe200078e00ff */
[----:B------:R-:W-:Y:S01]  /*178f0*/  R2UR UR30, R26 ;  /* 0x000000001a1e72ca */ /* 0x000fe200000e0000 */
[----:B------:R-:W-:Y:S01]  /*17900*/  VIADD R28, R0, 0x402 ;  /* 0x00000402001c7836 */ /* 0x000fe20000000000 */
[----:B------:R-:W-:Y:S01]  /*17910*/  R2UR UR22, R24 ;  /* 0x00000000181672ca */ /* 0x000fe200000e0000 */
[C---:B------:R-:W-:Y:S01]  /*17920*/  VIADD R26, R0.reuse, 0x406 ;  /* 0x00000406001a7836 */ /* 0x040fe20000000000 */
[----:B------:R-:W-:Y:S01]  /*17930*/  MOV R27, 0x40000040 ;  /* 0x40000040001b7802 */ /* 0x000fe20000000f00 */
[----:B------:R-:W-:Y:S01]  /*17940*/  VIADD R24, R0, 0x802 ;  /* 0x0000080200187836 */ /* 0x000fe20000000000 */
[----:B------:R-:W-:Y:S01]  /*17950*/  R2UR UR55, R25 ;  /* 0x00000000193772ca */ /* 0x000fe200000e0000 */
[----:B------:R-:W-:Y:S01]  /*17960*/  IMAD.MOV.U32 R29, RZ, RZ, 0x40000040 ;  /* 0x40000040ff1d7424 */ /* 0x000fe200078e00ff */
[----:B------:R-:W-:Y:S01]  /*17970*/  R2UR UR26, R28 ;  /* 0x000000001c1a72ca */ /* 0x000fe200000e0000 */
[----:B------:R-:W-:Y:S01]  /*17980*/  VIADD R28, R0, 0x800 ;  /* 0x00000800001c7836 */ /* 0x000fe20000000000 */
[----:B------:R-:W-:Y:S01]  /*17990*/  R2UR UR18, R26 ;  /* 0x000000001a1272ca */ /* 0x000fe200000e0000 */
[----:B--2---:R-:W2:Y:S01]  /*179a0*/  LDL.64 R12, [R1+0x30] ;  /* 0x00003000010c7983 */ /* 0x004ea20000100a00 */
[----:B------:R-:W-:Y:S01]  /*179b0*/  R2UR UR10, R24 ;  /* 0x00000000180a72ca */ /* 0x000fe200000e0000 */
[C---:B------:R-:W-:Y:S01]  /*179c0*/  VIADD R24, R0.reuse, 0x806 ;  /* 0x0000080600187836 */ /* 0x040fe20000000000 */
[----:B------:R-:W-:Y:S01]  /*179d0*/  IADD3 R26, R0, 0x804, RZ ;  /* 0x00000804001a7810 */ /* 0x000fe20007ffe0ff */
[----:B------:R3:W-:Y:S01]  /*179e0*/  STL.64 [R1+0xa0], R10 ;  /* 0x0000a00a01007387 */ /* 0x0007e20000100a00 */
[----:B------:R-:W-:-:S02]  /*179f0*/  R2UR UR51, R27 ;  /* 0x000000001b3372ca */ /* 0x000fc400000e0000 */
[----:B------:R-:W-:Y:S02]  /*17a00*/  R2UR UR47, R27 ;  /* 0x000000001b2f72ca */ /* 0x000fe400000e0000 */
[----:B------:R-:W-:Y:S02]  /*17a10*/  R2UR UR35, R25 ;  /* 0x00000000192372ca */ /* 0x000fe400000e0000 */
[----:B------:R-:W-:Y:S02]  /*17a20*/  R2UR UR31, R27 ;  /* 0x000000001b1f72ca */ /* 0x000fe400000e0000 */
[----:B------:R-:W-:Y:S02]  /*17a30*/  R2UR UR27, R29 ;  /* 0x000000001d1b72ca */ /* 0x000fe400000e0000 */
[----:B------:R-:W-:Y:S01]  /*17a40*/  R2UR UR23, R25 ;  /* 0x00000000191772ca */ /* 0x000fe200000e0000 */
[----:B---3--:R-:W3:Y:S01]  /*17a50*/  LDL.64 R10, [R1+0x28] ;  /* 0x00002800010a7983 */ /* 0x008ee20000100a00 */
[----:B------:R-:W-:-:S02]  /*17a60*/  R2UR UR19, R27 ;  /* 0x000000001b1372ca */ /* 0x000fc400000e0000 */
[----:B------:R-:W-:Y:S01]  /*17a70*/  R2UR UR14, R28 ;  /* 0x000000001c0e72ca */ /* 0x000fe200000e0000 */
[----:B------:R4:W-:Y:S01]  /*17a80*/  STL.64 [R1+0x98], R6 ;  /* 0x0000980601007387 */ /* 0x0009e20000100a00 */
[----:B------:R-:W-:Y:S02]  /*17a90*/  R2UR UR15, R29 ;  /* 0x000000001d0f72ca */ /* 0x000fe400000e0000 */
[----:B------:R-:W-:Y:S02]  /*17aa0*/  R2UR UR11, R25 ;  /* 0x00000000190b72ca */ /* 0x000fe400000e0000 */
[----:B------:R-:W-:Y:S02]  /*17ab0*/  R2UR UR6, R26 ;  /* 0x000000001a0672ca */ /* 0x000fe400000e0000 */
[----:B------:R-:W-:Y:S02]  /*17ac0*/  R2UR UR7, R27 ;  /* 0x000000001b0772ca */ /* 0x000fe400000e0000 */
[----:B------:R-:W-:-:S02]  /*17ad0*/  R2UR UR38, R24 ;  /* 0x00000000182672ca */ /* 0x000fc400000e0000 */
[----:B------:R-:W-:Y:S01]  /*17ae0*/  R2UR UR39, R25 ;  /* 0x00000000192772ca */ /* 0x000fe200000e0000 */
[----:B----4-:R-:W4:Y:S01]  /*17af0*/  LDL.64 R6, [R1+0x20] ;  /* 0x0000200001067983 */ /* 0x010f220000100a00 */
[----:B------:R-:W-:Y:S01]  /*17b00*/  WARPGROUP.ARRIVE ;  /* 0x00000000000079c5 */ /* 0x000fe20000000000 */
[-C--:B------:R-:W-:Y:S02]  /*17b10*/  FMUL.FTZ R88, R88, R9.reuse ;  /* 0x0000000958587220 */ /* 0x080fe40000410000 */
[----:B------:R0:W-:Y:S03]  /*17b20*/  STL [R1+0x90], R5 ;  /* 0x0000900501007387 */ /* 0x0001e60000100800 */
[----:B------:R-:W-:Y:S01]  /*17b30*/  HGMMA.64x128x16.F32 R24, gdesc[UR52], RZ, !UPT, gsb0 ;  /* 0x01e00000341879f0 */ /* 0x000fe2000c0008ff */
[-C--:B------:R-:W-:Y:S01]  /*17b40*/  FMUL.FTZ R89, R89, R9.reuse ;  /* 0x0000000959597220 */ /* 0x080fe20000410000 */
[-C--:B------:R-:W-:Y:S01]  /*17b50*/  FMUL.FTZ R92, R92, R9.reuse ;  /* 0x000000095c5c7220 */ /* 0x080fe20000410000 */
[-C--:B------:R-:W-:Y:S01]  /*17b60*/  FMUL.FTZ R93, R93, R9.reuse ;  /* 0x000000095d5d7220 */ /* 0x080fe20000410000 */
[-C--:B------:R-:W-:Y:S01]  /*17b70*/  FMUL.FTZ R96, R96, R9.reuse ;  /* 0x0000000960607220 */ /* 0x080fe20000410000 */
[-C--:B------:R-:W-:Y:S01]  /*17b80*/  FMUL.FTZ R97, R97, R9.reuse ;  /* 0x0000000961617220 */ /* 0x080fe20000410000 */
[-C--:B------:R-:W-:Y:S01]  /*17b90*/  FMUL.FTZ R100, R100, R9.reuse ;  /* 0x0000000964647220 */ /* 0x080fe20000410000 */
[----:B01----:R-:W4:Y:S01]  /*17ba0*/  LDL.64 R4, [R1+0x18] ;  /* 0x0000180001047983 */ /* 0x003f220000100a00 */
        /* <DEDUP_REMOVED lines=58> */
[----:B0-----:R-:W4:Y:S04]  /*17f50*/  LDL.64 R2, [R1+0x8] ;  /* 0x0000080001027983 */ /* 0x001f280000100a00 */
        /* <DEDUP_REMOVED lines=31> */
[----:B------:R0:W5:Y:S01]  /*18150*/  LDL.LU R5, [R1+0x90] ;  /* 0x0000900001057983 */ /* 0x0001620000300800 */
        /* <DEDUP_REMOVED lines=27> */
.L_x_2682:
[----:B-----5:R-:W-:Y:S01]  /*18310*/  SHF.L.U32 R0, R11, 0x1f, RZ ;  /* 0x0000001f0b007819 */ /* 0x020fe200000006ff */
[----:B------:R-:W-:-:S04]  /*18320*/  IMAD R15, R10, 0x8, R2 ;  /* 0x000000080a0f7824 */ /* 0x000fc800078e0202 */
[----:B------:R0:W1:Y:S01]  /*18330*/  SYNCS.PHASECHK.TRANS64.TRYWAIT P2, [R15+URZ+0x34850], R0 ;  /* 0x034850000f0075a7 */ /* 0x000062000804017f */
[----:B------:R-:W-:Y:S05]  /*18340*/  @!P0 BRA `(.L_x_2683) ;  /* 0x0000000000048947 */ /* 0x000fea0003800000 */
[----:B------:R-:W-:Y:S01]  /*18350*/  BPT.TRAP 0x1 ;  /* 0x000000040000795c */ /* 0x000fe20000300000 */
.L_x_2683:
[----:B------:R-:W-:Y:S04]  /*18360*/  BSSY B1, `(.L_x_2684) ;  /* 0x0000004000017945 */ /* 0x000fe80003800000 */
[----:B-1----:R-:W-:Y:S05]  /*18370*/  @P2 BRA `(.L_x_2685) ;  /* 0x0000000000082947 */ /* 0x002fea0003800000 */
[----:B------:R-:W1:Y:S02]  /*18380*/  SYNCS.PHASECHK.TRANS64.TRYWAIT P2, [R15+URZ+0x34850], R0 ;  /* 0x034850000f0075a7 */ /* 0x000e64000804017f */
[----:B-1----:R-:W-:Y:S05]  /*18390*/  @!P2 BRA `(.L_x_2686) ;  /* 0x000000e80098a947 */ /* 0x002fea0003800000 */
.L_x_2685:
[----:B------:R-:W-:Y:S05]  /*183a0*/  BSYNC B1 ;  /* 0x0000000000017941 */ /* 0x000fea0003800000 */
.L_x_2684:
[----:B01----:R-:W-:Y:S01]  /*183b0*/  VIADD R0, R2, 0x400 ;  /* 0x0000040002007836 */ /* 0x003fe20000000000 */
[----:B------:R-:W-:Y:S01]  /*183c0*/  MOV R11, 0x40000040 ;  /* 0x40000040000b7802 */ /* 0x000fe20000000f00 */
[----:B------:R-:W-:Y:S01]  /*183d0*/  WARPGROUP.ARRIVE ;  /* 0x00000000000079c5 */ /* 0x000fe20000000000 */
[----:B------:R-:W-:Y:S01]  /*183e0*/  IMAD.MOV.U32 R9, RZ, RZ, 0x40000040 ;  /* 0x40000040ff097424 */ /* 0x000fe200078e00ff */
[C---:B------:R-:W-:Y:S01]  /*183f0*/  ISETP.GT.AND P2, PT, R12.reuse, R199, PT ;  /* 0x000000c70c00720c */ /* 0x040fe20003f44270 */
[----:B------:R-:W-:Y:S01]  /*18400*/  @!P1 VIADD R15, R15, 0x34860 ;  /* 0x000348600f0f9836 */ /* 0x000fe20000000000 */
[----:B------:R-:W-:Y:S01]  /*18410*/  SHF.R.U32.HI R0, RZ, 0x4, R0 ;  /* 0x00000004ff007819 */ /* 0x000fe20000011600 */
[----:B------:R-:W-:Y:S01]  /*18420*/  VIADD R12, R12, 0xffffffff ;  /* 0xffffffff0c0c7836 */ /* 0x000fe20000000000 */
[----:B------:R-:W-:Y:S02]  /*18430*/  R2UR UR7, R11 ;  /* 0x000000000b0772ca */ /* 0x000fe400000e0000 */
[----:B------:R-:W-:-:S02]  /*18440*/  LOP3.LUT R0, R0, 0x3fff, RZ, 0xc0, !PT ;  /* 0x00003fff00007812 */ /* 0x000fc400078ec0ff */
[----:B------:R-:W-:Y:S02]  /*18450*/  @!P1 PRMT R15, RZ, 0x654, R15 ;  /* 0x00000654ff0f9816 */ /* 0x000fe4000000000f */
[----:B------:R-:W-:-:S05]  /*18460*/  LOP3.LUT R0, R0, 0x4000000, RZ, 0xfc, !PT ;  /* 0x0400000000007812 */ /* 0x000fca00078efcff */
        /* <DEDUP_REMOVED lines=46> */
[----:B------:R-:W0:Y:S01]  /*18750*/  SHFL.BFLY PT, R0, R3, 0x1, 0x1f ;  /* 0x0c201f0003007f89 */ /* 0x000e2200000e0000 */
[----:B------:R-:W-:Y:S01]  /*18760*/  R2UR UR7, R9 ;  /* 0x00000000090772ca */ /* 0x000fe200000e0000 */
[----:B------:R-:W-:Y:S01]  /*18770*/  IMAD.MOV.U32 R9, RZ, RZ, 0x40000040 ;  /* 0x40000040ff097424 */ /* 0x000fe200078e00ff */
[----:B------:R-:W-:Y:S02]  /*18780*/  IADD3 R8, R10, 0x180, RZ ;  /* 0x000001800a087810 */ /* 0x000fe40007ffe0ff */
[----:B0-----:R-:W-:Y:S01]  /*18790*/  FMNMX.FTZ R3, R3, R0, !PT ;  /* 0x0000000003037209 */ /* 0x001fe20007810000 */
[----:B------:R-:W-:-:S04]  /*187a0*/  IMAD.U32 R0, RZ, RZ, UR58 ;  /* 0x0000003aff007e24 */ /* 0x000fc8000f8e00ff */
[C---:B------:R-:W-:Y:S01]  /*187b0*/  FADD.FTZ R4, -R3.reuse, R13 ;  /* 0x0000000d03047221 */ /* 0x040fe20000010100 */
[----:B------:R-:W-:-:S03]  /*187c0*/  FMUL.FTZ R11, R3, R0 ;  /* 0x00000000030b7220 */ /* 0x000fc60000410000 */
[-C--:B------:R-:W-:Y:S01]  /*187d0*/  FMUL.FTZ R4, R4, R0.reuse ;  /* 0x0000000004047220 */ /* 0x080fe20000410000 */
[-CC-:B------:R-:W-:Y:S01]  /*187e0*/  FFMA.FTZ R180, R24, R0.reuse, -R11.reuse ;  /* 0x0000000018b47223 */ /* 0x180fe2000001080b */
[-CC-:B------:R-:W-:Y:S01]  /*187f0*/  FFMA.FTZ R13, R25, R0.reuse, -R11.reuse ;  /* 0x00000000190d7223 */ /* 0x180fe2000001080b */
[----:B------:R-:W-:Y:S02]  /*18800*/  VIADD R24, R10, 0x300 ;  /* 0x000003000a187836 */ /* 0x000fe40000000000 */
[-CC-:B------:R-:W-:Y:S01]  /*18810*/  FFMA.FTZ R29, R29, R0.reuse, -R11.reuse ;  /* 0x000000001d1d7223 */ /* 0x180fe2000001080b */
[----:B------:R-:W-:Y:S02]  /*18820*/  IMAD.MOV.U32 R25, RZ, RZ, 0x40000040 ;  /* 0x40000040ff197424 */ /* 0x000fe400078e00ff */
        /* <DEDUP_REMOVED lines=31> */
[----:B------:R-:W-:Y:S01]  /*18a20*/  FFMA.FTZ R53, R81, R0, -R11 ;  /* 0x0000000051357223 */ /* 0x000fe2000001080b */
[----:B------:R-:W-:Y:S01]  /*18a30*/  HGMMA.64x128x16.F32 R88, R168, gdesc[UR4].tnspB, R88, gsb0 ;  /* 0x41e00004a8587df0 */ /* 0x000fe20008000858 */
[----:B------:R-:W-:Y:S01]  /*18a40*/  R2UR UR6, R8 ;  /* 0x00000000080672ca */ /* 0x000fe200000e0000 */
[C---:B------:R-:W-:Y:S01]  /*18a50*/  VIADD R8, R10.reuse, 0x280 ;  /* 0x000002800a087836 */ /* 0x040fe20000000000 */
[----:B------:R-:W-:Y:S01]  /*18a60*/  R2UR UR7, R9 ;  /* 0x00000000090772ca */ /* 0x000fe200000e0000 */
[----:B------:R-:W-:Y:S01]  /*18a70*/  VIADD R10, R10, 0x380 ;  /* 0x000003800a0a7836 */ /* 0x000fe20000000000 */
[----:B------:R-:W-:Y:S01]  /*18a80*/  MOV R9, 0x40000040 ;  /* 0x4000004000097802 */ /* 0x000fe20000000f00 */
        /* <DEDUP_REMOVED lines=22> */
[----:B------:R-:W-:Y:S02]  /*18bf0*/  F2FP.F16.F32.PACK_AB R180, R13, R180 ;  /* 0x000000b40db4723e */ /* 0x000fe400000000ff */
        /* <DEDUP_REMOVED lines=36> */
[----:B------:R-:W-:Y:S02]  /*18e40*/  FFMA.FTZ R56, R84, R0, -R11 ;  /* 0x0000000054387223 */ /* 0x000fe4000001080b */
[----:B------:R-:W-:Y:S01]  /*18e50*/  HGMMA.64x128x16.F32 R88, R160, gdesc[UR4].tnspB, R88, gsb0 ;  /* 0x41e00004a0587df0 */ /* 0x000fe20008000858 */
[----:B------:R-:W-:Y:S01]  /*18e60*/  R2UR UR6, R24 ;  /* 0x00000000180672ca */ /* 0x000fe200000e0000 */
[----:B------:R-:W0:Y:S01]  /*18e70*/  SHFL.BFLY PT, R8, R4, 0x2, 0x1f ;  /* 0x0c401f0004087f89 */ /* 0x000e2200000e0000 */
[----:B------:R-:W-:Y:S01]  /*18e80*/  R2UR UR7, R25 ;  /* 0x00000000190772ca */ /* 0x000fe200000e0000 */
[----:B------:R-:W-:Y:S08]  /*18e90*/  MUFU.EX2 R164, R164 ;  /* 0x000000a400a47308 */ /* 0x000ff00000000800 */
        /* <DEDUP_REMOVED lines=38> */
[----:B0-----:R-:W-:-:S07]  /*19100*/  FFMA.FTZ R5, R8, R5, R181 ;  /* 0x0000000508057223 */ /* 0x001fce00000100b5 */
[----:B------:R-:W-:Y:S01]  /*19110*/  MUFU.EX2 R26, R26 ;  /* 0x0000001a001a7308 */ /* 0x000fe20000000800 */
[C---:B-1----:R-:W-:Y:S01]  /*19120*/  FADD.FTZ R5, R24.reuse, R5 ;  /* 0x0000000518057221 */ /* 0x042fe20000010000 */
[----:B------:R-:W-:-:S06]  /*19130*/  F2FP.F16.F32.PACK_AB R181, R24, R181 ;  /* 0x000000b518b5723e */ /* 0x000fcc00000000ff */
[----:B------:R-:W-:Y:S08]  /*19140*/  MUFU.EX2 R177, R177 ;  /* 0x000000b100b17308 */ /* 0x000ff00000000800 */
[----:B------:R-:W-:Y:S08]  /*19150*/  MUFU.EX2 R27, R27 ;  /* 0x0000001b001b7308 */ /* 0x000ff00000000800 */
[----:B------:R-:W-:Y:S08]  /*19160*/  MUFU.EX2 R179, R179 ;  /* 0x000000b300b37308 */ /* 0x000ff00000000800 */
[----:B------:R-:W-:Y:S01]  /*19170*/  MUFU.EX2 R30, R30 ;  /* 0x0000001e001e7308 */ /* 0x000fe20000000800 */
[----:B------:R-:W-:-:S02]  /*19180*/  WARPGROUP.DEPBAR.LE gsb0, 0x0 ;  /* 0x00008000000079c5 */ /* 0x000fc40000010000 */
[----:B------:R-:W-:-:S05]  /*19190*/  WARPGROUP.ARRIVE ;  /* 0x00000000000079c5 */ /* 0x000fca0000000000 */
[----:B------:R0:W1:Y:S01]  /*191a0*/  MUFU.EX2 R163, R29 ;  /* 0x0000001d00a37308 */ /* 0x0000620000000800 */
[-CC-:B------:R-:W-:Y:S01]  /*191b0*/  FFMA.FTZ R161, R37, R0.reuse, -R11.reuse ;  /* 0x0000000025a17223 */ /* 0x180fe2000001080b */
[-CC-:B------:R-:W-:Y:S01]  /*191c0*/  FFMA.FTZ R37, R41, R0.reuse, -R11.reuse ;  /* 0x0000000029257223 */ /* 0x180fe2000001080b */
[-CC-:B------:R-:W-:Y:S01]  /*191d0*/  FFMA.FTZ R160, R64, R0.reuse, -R11.reuse ;  /* 0x0000000040a07223 */ /* 0x180fe2000001080b */
[-CC-:B------:R-:W-:Y:S01]  /*191e0*/  FFMA.FTZ R41, R65, R0.reuse, -R11.reuse ;  /* 0x0000000041297223 */ /* 0x180fe2000001080b */
[----:B------:R-:W-:Y:S01]  /*191f0*/  HGMMA.64x128x16.F32 R88, R156, gdesc[UR4].tnspB, R88, gsb0 ;  /* 0x41e000049c587df0 */ /* 0x000fe20008000858 */
[-CC-:B------:R-:W-:Y:S01]  /*19200*/  FFMA.FTZ R162, R68, R0.reuse, -R11.reuse ;  /* 0x0000000044a27223 */ /* 0x180fe2000001080b */
[----:B------:R-:W-:Y:S01]  /*19210*/  R2UR UR6, R10 ;  /* 0x000000000a0672ca */ /* 0x000fe200000e0000 */
[----:B------:R-:W-:Y:S02]  /*19220*/  @!P1 IMAD R10, R20, 0x8, R2 ;  /* 0x00000008140a9824 */ /* 0x000fe400078e0202 */
[-CC-:B0-----:R-:W-:Y:S01]  /*19230*/  FFMA.FTZ R29, R45, R0.reuse, -R11.reuse ;  /* 0x000000002d1d7223 */ /* 0x181fe2000001080b */
[-CC-:B------:R-:W-:Y:S01]  /*19240*/  FFMA.FTZ R45, R49, R0.reuse, -R11.reuse ;  /* 0x00000000312d7223 */ /* 0x180fe2000001080b */
[-CC-:B------:R-:W-:Y:S01]  /*19250*/  FFMA.FTZ R49, R77, R0.reuse, -R11.reuse ;  /* 0x000000004d317223 */ /* 0x180fe2000001080b */
[----:B------:R-:W-:Y:S01]  /*19260*/  FFMA.FTZ R11, R85, R0, -R11 ;  /* 0x00000000550b7223 */ /* 0x000fe2000001080b */
[----:B------:R-:W-:Y:S01]  /*19270*/  @!P1 VIADD R10, R10, 0x34840 ;  /* 0x000348400a0a9836 */ /* 0x000fe20000000000 */
[----:B------:R-:W0:Y:S01]  /*19280*/  MUFU.EX2 R161, R161 ;  /* 0x000000a100a17308 */ /* 0x000e220000000800 */
[C---:B-1----:R-:W-:Y:S01]  /*19290*/  FADD.FTZ R6, R163.reuse, R6 ;  /* 0x00000006a3067221 */ /* 0x042fe20000010000 */
[----:B------:R-:W-:-:S03]  /*192a0*/  F2FP.F16.F32.PACK_AB R182, R163, R182 ;  /* 0x000000b6a3b6723e */ /* 0x000fc600000000ff */
[----:B------:R-:W-:-:S03]  /*192b0*/  FADD.FTZ R20, R176, R6 ;  /* 0x00000006b0147221 */ /* 0x000fc60000010000 */
[----:B------:R1:W-:Y:S01]  /*192c0*/  MUFU.EX2 R14, R11 ;  /* 0x0000000b000e7308 */ /* 0x0003e20000000800 */
[----:B------:R-:W-:Y:S01]  /*192d0*/  FFMA.FTZ R6, R66, R0, -R25 ;  /* 0x0000000042067223 */ /* 0x000fe20000010819 */
[C---:B------:R-:W-:Y:S01]  /*192e0*/  F2FP.F16.F32.PACK_AB R176, R28.reuse, R176 ;  /* 0x000000b01cb0723e */ /* 0x040fe200000000ff */
[----:B------:R-:W-:-:S04]  /*192f0*/  FADD.FTZ R20, R28, R20 ;  /* 0x000000141c147221 */ /* 0x000fc80000010000 */
[----:B------:R-:W-:Y:S01]  /*19300*/  FADD.FTZ R42, R178, R20 ;  /* 0x00000014b22a7221 */ /* 0x000fe20000010000 */
[----:B------:R-:W-:Y:S01]  /*19310*/  MUFU.EX2 R173, R173 ;  /* 0x000000ad00ad7308 */ /* 0x000fe20000000800 */
[----:B-1----:R-:W-:Y:S01]  /*19320*/  MOV R11, 0x40000040 ;  /* 0x40000040000b7802 */ /* 0x002fe20000000f00 */
[----:B------:R-:W-:Y:S01]  /*19330*/  FFMA.FTZ R20, R71, R0, -R25 ;  /* 0x0000000047147223 */ /* 0x000fe20000010819 */
[C---:B0-----:R-:W-:Y:S01]  /*19340*/  FADD.FTZ R42, R161.reuse, R42 ;  /* 0x0000002aa12a7221 */ /* 0x041fe20000010000 */
[----:B------:R-:W-:Y:S02]  /*19350*/  F2FP.F16.F32.PACK_AB R178, R161, R178 ;  /* 0x000000b2a1b2723e */ /* 0x000fe400000000ff */
[----:B------:R-:W-:Y:S01]  /*19360*/  R2UR UR7, R11 ;  /* 0x000000000b0772ca */ /* 0x000fe200000e0000 */
[----:B------:R-:W-:Y:S01]  /*19370*/  FADD.FTZ R42, R172, R42 ;  /* 0x0000002aac2a7221 */ /* 0x000fe20000010000 */
[----:B------:R-:W-:Y:S01]  /*19380*/  @!P1 PRMT R11, RZ, 0x654, R10 ;  /* 0x00000654ff0b9816 */ /* 0x000fe2000000000a */
[----:B------:R-:W0:Y:S08]  /*19390*/  MUFU.EX2 R37, R37 ;  /* 0x0000002500257308 */ /* 0x000e300000000800 */
[----:B------:R-:W-:Y:S08]  /*193a0*/  MUFU.EX2 R31, R31 ;  /* 0x0000001f001f7308 */ /* 0x000ff00000000800 */
[----:B------:R-:W-:Y:S01]  /*193b0*/  MUFU.EX2 R175, R175 ;  /* 0x000000af00af7308 */ /* 0x000fe20000000800 */
[C---:B0-----:R-:W-:Y:S01]  /*193c0*/  FADD.FTZ R42, R37.reuse, R42 ;  /* 0x0000002a252a7221 */ /* 0x041fe20000010000 */
[----:B------:R-:W-:-:S03]  /*193d0*/  F2FP.F16.F32.PACK_AB R172, R37, R172 ;  /* 0x000000ac25ac723e */ /* 0x000fc600000000ff */
[----:B------:R-:W-:-:S03]  /*193e0*/  FADD.FTZ R42, R174, R42 ;  /* 0x0000002aae2a7221 */ /* 0x000fc60000010000 */
        /* <DEDUP_REMOVED lines=11> */
[----:B------:R-:W-:Y:S01]  /*194a0*/  FADD.FTZ R42, R170, R42 ;  /* 0x0000002aaa2a7221 */ /* 0x000fe20000010000 */
[C---:B------:R-:W-:Y:S02]  /*194b0*/  F2FP.F16.F32.PACK_AB R170, R40.reuse, R170 ;  /* 0x000000aa28aa723e */ /* 0x040fe400000000ff */
[----:B------:R-:W-:Y:S01]  /*194c0*/  MUFU.EX2 R38, R38 ;  /* 0x0000002600267308 */ /* 0x000fe20000000800 */
[----:B------:R-:W-:-:S04]  /*194d0*/  FADD.FTZ R42, R40, R42 ;  /* 0x0000002a282a7221 */ /* 0x000fc80000010000 */
[----:B------:R-:W-:Y:S01]  /*194e0*/  FADD.FTZ R42, R164, R42 ;  /* 0x0000002aa42a7221 */ /* 0x000fe20000010000 */
[C---:B------:R-:W-:Y:S02]  /*194f0*/  F2FP.F16.F32.PACK_AB R164, R32.reuse, R164 ;  /* 0x000000a420a4723e */ /* 0x040fe400000000ff */
[----:B------:R-:W-:Y:S01]  /*19500*/  MUFU.EX2 R165, R165 ;  /* 0x000000a500a57308 */ /* 0x000fe20000000800 */
[----:B------:R-:W-:-:S04]  /*19510*/  FADD.FTZ R42, R32, R42 ;  /* 0x0000002a202a7221 */ /* 0x000fc80000010000 */
[----:B------:R-:W-:Y:S01]  /*19520*/  FADD.FTZ R42, R166, R42 ;  /* 0x0000002aa62a7221 */ /* 0x000fe20000010000 */
[C---:B------:R-:W-:Y:S02]  /*19530*/  F2FP.F16.F32.PACK_AB R166, R44.reuse, R166 ;  /* 0x000000a62ca6723e */ /* 0x040fe400000000ff */
[----:B------:R-:W-:Y:S01]  /*19540*/  MUFU.EX2 R10, R59 ;  /* 0x0000003b000a7308 */ /* 0x000fe20000000800 */
[----:B------:R-:W-:-:S07]  /*19550*/  FADD.FTZ R13, R44, R42 ;  /* 0x0000002a2c0d7221 */ /* 0x000fce0000010000 */
[----:B------:R-:W-:Y:S08]  /*19560*/  MUFU.EX2 R167, R167 ;  /* 0x000000a700a77308 */ /* 0x000ff00000000800 */
[----:B------:R-:W-:Y:S01]  /*19570*/  MUFU.EX2 R160, R160 ;  /* 0x000000a000a07308 */ /* 0x000fe20000000800 */
[----:B------:R-:W-:Y:S02]  /*19580*/  WARPGROUP.DEPBAR.LE gsb0, 0x0 ;  /* 0x00008000000079c5 */ /* 0x000fe40000010000 */
[----:B------:R-:W-:Y:S01]  /*19590*/  WARPGROUP.ARRIVE ;  /* 0x00000000000079c5 */ /* 0x000fe20000000000 */
[----:B------:R-:W-:-:S04]  /*195a0*/  FFMA.FTZ R157, R74, R0, -R25 ;  /* 0x000000004a9d7223 */ /* 0x000fc80000010819 */
[----:B------:R-:W-:Y:S01]  /*195b0*/  MUFU.EX2 R6, R6 ;  /* 0x0000000600067308 */ /* 0x000fe20000000800 */
[----:B------:R-:W-:Y:S01]  /*195c0*/  F2FP.F16.F32.PACK_AB R156, R36, R21 ;  /* 0x00000015249c723e */ /* 0x000fe200000000ff */
[----:B------:R-:W-:Y:S06]  /*195d0*/  HGMMA.64x128x16.F32 R88, R152, gdesc[UR4].tnspB, R88, gsb0 ;  /* 0x41e0000498587df0 */ /* 0x000fec0008000858 */
[----:B------:R-:W-:Y:S08]  /*195e0*/  MUFU.EX2 R41, R41 ;  /* 0x0000002900297308 */ /* 0x000ff00000000800 */
[----:B------:R-:W-:Y:S08]  /*195f0*/  MUFU.EX2 R162, R162 ;  /* 0x000000a200a27308 */ /* 0x000ff00000000800 */
[----:B------:R-:W-:Y:S08]  /*19600*/  MUFU.EX2 R20, R20 ;  /* 0x0000001400147308 */ /* 0x000ff00000000800 */
[----:B------:R-:W-:Y:S08]  /*19610*/  MUFU.EX2 R157, R157 ;  /* 0x0000009d009d7308 */ /* 0x000ff00000000800 */
[----:B------:R-:W-:Y:S08]  /*19620*/  MUFU.EX2 R75, R75 ;  /* 0x0000004b004b7308 */ /* 0x000ff00000000800 */
[----:B------:R-:W-:Y:S08]  /*19630*/  MUFU.EX2 R78, R78 ;  /* 0x0000004e004e7308 */ /* 0x000ff00000000800 */
[----:B------:R-:W0:Y:S08]  /*19640*/  MUFU.EX2 R49, R49 ;  /* 0x0000003100317308 */ /* 0x000e300000000800 */
[----:B------:R-:W1:Y:S08]  /*19650*/  MUFU.EX2 R79, R79 ;  /* 0x0000004f004f7308 */ /* 0x000e700000000800 */
[----:B------:R-:W-:Y:S01]  /*19660*/  MUFU.EX2 R82, R82 ;  /* 0x0000005200527308 */ /* 0x000fe20000000800 */
[----:B0-----:R-:W-:-:S07]  /*19670*/  F2FP.F16.F32.PACK_AB R158, R49, R48 ;  /* 0x00000030319e723e */ /* 0x001fce00000000ff */
[----:B------:R-:W0:Y:S01]  /*19680*/  MUFU.EX2 R83, R83 ;  /* 0x0000005300537308 */ /* 0x000e220000000800 */
[----:B-1----:R-:W-:-:S07]  /*19690*/  F2FP.F16.F32.PACK_AB R159, R79, R78 ;  /* 0x0000004e4f9f723e */ /* 0x002fce00000000ff */
[----:B------:R-:W-:Y:S01]  /*196a0*/  MUFU.EX2 R86, R86 ;  /* 0x0000005600567308 */ /* 0x000fe20000000800 */
[----:B------:R-:W-:Y:S02]  /*196b0*/  WARPGROUP.DEPBAR.LE gsb0, 0x0 ;  /* 0x00008000000079c5 */ /* 0x000fe40000010000 */
[----:B------:R1:W-:Y:S01]  /*196c0*/  @!P1 SYNCS.ARRIVE.TRANS64.RED.A1T0 RZ, [R11+URZ], RZ ;  /* 0x000000ff0bff99a7 */ /* 0x0003e2000810043f */
[----:B------:R-:W-:Y:S02]  /*196d0*/  F2FP.F16.F32.PACK_AB R154, R14, R56 ;  /* 0x000000380e9a723e */ /* 0x000fe400000000ff */
[----:B------:R-:W-:Y:S02]  /*196e0*/  F2FP.F16.F32.PACK_AB R152, R53, R52 ;  /* 0x000000343598723e */ /* 0x000fe400000000ff */
[----:B0-----:R-:W-:Y:S01]  /*196f0*/  F2FP.F16.F32.PACK_AB R153, R83, R82 ;  /* 0x000000525399723e */ /* 0x001fe200000000ff */
[----:B-1----:R-:W-:Y:S01]  /*19700*/  FADD.FTZ R11, R183, R5 ;  /* 0x00000005b70b7221 */ /* 0x002fe20000010000 */
[----:B------:R0:W-:Y:S01]  /*19710*/  @!P1 SYNCS.ARRIVE.TRANS64.RED.A1T0 RZ, [R15+URZ], RZ ;  /* 0x000000ff0fff99a7 */ /* 0x0001e2000810043f */
[----:B------:R-:W-:Y:S01]  /*19720*/  MUFU.EX2 R5, R63 ;  /* 0x0000003f00057308 */ /* 0x000fe20000000800 */
[C---:B------:R-:W-:Y:S01]  /*19730*/  F2FP.F16.F32.PACK_AB R183, R26.reuse, R183 ;  /* 0x000000b71ab7723e */ /* 0x040fe200000000ff */
[----:B0-----:R-:W-:Y:S01]  /*19740*/  FADD.FTZ R15, R26, R11 ;  /* 0x0000000b1a0f7221 */ /* 0x001fe20000010000 */
[----:B------:R-:W-:-:S03]  /*19750*/  FFMA.FTZ R11, R67, R0, -R25 ;  /* 0x00000000430b7223 */ /* 0x000fc60000010819 */
[----:B------:R-:W-:Y:S01]  /*19760*/  FADD.FTZ R39, R177, R15 ;  /* 0x0000000fb1277221 */ /* 0x000fe20000010000 */
[-C--:B------:R-:W-:Y:S01]  /*19770*/  FFMA.FTZ R15, R70, R0.reuse, -R25 ;  /* 0x00000000460f7223 */ /* 0x080fe20000010819 */
[C---:B------:R-:W-:Y:S01]  /*19780*/  F2FP.F16.F32.PACK_AB R177, R27.reuse, R177 ;  /* 0x000000b11bb1723e */ /* 0x040fe200000000ff */
[----:B------:R-:W0:Y:S01]  /*19790*/  MUFU.EX2 R11, R11 ;  /* 0x0000000b000b7308 */ /* 0x000e220000000800 */
[----:B------:R-:W-:Y:S01]  /*197a0*/  FADD.FTZ R39, R27, R39 ;  /* 0x000000271b277221 */ /* 0x000fe20000010000 */
[----:B------:R-:W-:-:S03]  /*197b0*/  FFMA.FTZ R25, R87, R0, -R25 ;  /* 0x0000000057197223 */ /* 0x000fc60000010819 */
[----:B------:R-:W-:Y:S01]  /*197c0*/  FADD.FTZ R39, R179, R39 ;  /* 0x00000027b3277221 */ /* 0x000fe20000010000 */
[C---:B------:R-:W-:Y:S02]  /*197d0*/  F2FP.F16.F32.PACK_AB R179, R30.reuse, R179 ;  /* 0x000000b31eb3723e */ /* 0x040fe400000000ff */
[----:B------:R-:W1:Y:S01]  /*197e0*/  MUFU.EX2 R15, R15 ;  /* 0x0000000f000f7308 */ /* 0x000e620000000800 */
[----:B------:R-:W-:-:S04]  /*197f0*/  FADD.FTZ R39, R30, R39 ;  /* 0x000000271e277221 */ /* 0x000fc80000010000 */
[----:B------:R-:W-:Y:S01]  /*19800*/  FADD.FTZ R39, R173, R39 ;  /* 0x00000027ad277221 */ /* 0x000fe20000010000 */
[C---:B------:R-:W-:Y:S02]  /*19810*/  F2FP.F16.F32.PACK_AB R173, R31.reuse, R173 ;  /* 0x000000ad1fad723e */ /* 0x040fe400000000ff */
[----:B------:R-:W2:Y:S01]  /*19820*/  MUFU.EX2 R25, R25 ;  /* 0x0000001900197308 */ /* 0x000ea20000000800 */
[----:B------:R-:W-:Y:S01]  /*19830*/  FADD.FTZ R39, R31, R39 ;  /* 0x000000271f277221 */ /* 0x000fe20000010000 */
[----:B0-----:R-:W-:-:S03]  /*19840*/  F2FP.F16.F32.PACK_AB R161, R11, R6 ;  /* 0x000000060ba1723e */ /* 0x001fc600000000ff */
[----:B------:R-:W-:Y:S01]  /*19850*/  FADD.FTZ R39, R175, R39 ;  /* 0x00000027af277221 */ /* 0x000fe20000010000 */
[----:B------:R-:W-:-:S03]  /*19860*/  F2FP.F16.F32.PACK_AB R175, R34, R175 ;  /* 0x000000af22af723e */ /* 0x000fc600000000ff */
[----:B------:R-:W-:Y:S01]  /*19870*/  FADD.FTZ R39, R34, R39 ;  /* 0x0000002722277221 */ /* 0x000fe20000010000 */
[----:B-1----:R-:W-:-:S03]  /*19880*/  F2FP.F16.F32.PACK_AB R163, R20, R15 ;  /* 0x0000000f14a3723e */ /* 0x002fc600000000ff */
[----:B------:R-:W-:Y:S01]  /*19890*/  FADD.FTZ R39, R169, R39 ;  /* 0x00000027a9277221 */ /* 0x000fe20000010000 */
[----:B------:R-:W-:-:S03]  /*198a0*/  F2FP.F16.F32.PACK_AB R169, R35, R169 ;  /* 0x000000a923a9723e */ /* 0x000fc600000000ff */
[----:B------:R-:W-:Y:S01]  /*198b0*/  FADD.FTZ R39, R35, R39 ;  /* 0x0000002723277221 */ /* 0x000fe20000010000 */
[----:B--2---:R-:W-:-:S03]  /*198c0*/  F2FP.F16.F32.PACK_AB R155, R25, R86 ;  /* 0x00000056199b723e */ /* 0x004fc600000000ff */
        /* <DEDUP_REMOVED lines=9> */
[----:B------:R-:W-:Y:S01]  /*19960*/  FADD.FTZ R24, R160, R13 ;  /* 0x0000000da0187221 */ /* 0x000fe20000010000 */
[C---:B------:R-:W-:Y:S02]  /*19970*/  F2FP.F16.F32.PACK_AB R160, R41.reuse, R160 ;  /* 0x000000a029a0723e */ /* 0x040fe400000000ff */
        /* <DEDUP_REMOVED lines=15> */
[----:B------:R-:W-:Y:S01]  /*19a70*/  FADD.FTZ R6, R78, R5 ;  /* 0x000000054e067221 */ /* 0x000fe20000010000 */
[----:B------:R-:W-:-:S03]  /*19a80*/  FADD.FTZ R5, R49, R10 ;  /* 0x0000000a31057221 */ /* 0x000fc60000010000 */
[----:B------:R-:W-:Y:S01]  /*19a90*/  FADD.FTZ R11, R79, R6 ;  /* 0x000000064f0b7221 */ /* 0x000fe20000010000 */
[----:B------:R-:W-:-:S03]  /*19aa0*/  FADD.FTZ R6, R52, R5 ;  /* 0x0000000534067221 */ /* 0x000fc60000010000 */
[----:B------:R-:W-:Y:S01]  /*19ab0*/  FADD.FTZ R10, R82, R11 ;  /* 0x0000000b520a7221 */ /* 0x000fe20000010000 */
[----:B------:R-:W-:-:S03]  /*19ac0*/  FADD.FTZ R5, R53, R6 ;  /* 0x0000000635057221 */ /* 0x000fc60000010000 */
[----:B------:R-:W-:Y:S01]  /*19ad0*/  FADD.FTZ R11, R83, R10 ;  /* 0x0000000a530b7221 */ /* 0x000fe20000010000 */
[----:B------:R-:W-:-:S03]  /*19ae0*/  FADD.FTZ R5, R56, R5 ;  /* 0x0000000538057221 */ /* 0x000fc60000010000 */
[----:B------:R-:W-:Y:S01]  /*19af0*/  FADD.FTZ R10, R86, R11 ;  /* 0x0000000b560a7221 */ /* 0x000fe20000010000 */
[----:B------:R-:W-:Y:S01]  /*19b00*/  FADD.FTZ R6, R14, R5 ;  /* 0x000000050e067221 */ /* 0x000fe20000010000 */
[----:B------:R-:W-:Y:S01]  /*19b10*/  MOV R11, R187 ;  /* 0x000000bb000b7202 */ /* 0x000fe20000000f00 */
[----:B------:R-:W-:Y:S02]  /*19b20*/  IMAD.MOV.U32 R14, RZ, RZ, R4 ;  /* 0x000000ffff0e7224 */ /* 0x000fe400078e0004 */
[----:B------:R-:W-:Y:S01]  /*19b30*/  FADD.FTZ R5, R25, R10 ;  /* 0x0000000a19057221 */ /* 0x000fe20000010000 */
[----:B------:R-:W-:Y:S01]  /*19b40*/  IMAD.MOV.U32 R10, RZ, RZ, R184 ;  /* 0x000000ffff0a7224 */ /* 0x000fe200078e00b8 */
[----:B------:R-:W-:Y:S06]  /*19b50*/  @P2 BRA `(.L_x_2687) ;  /* 0xffffffd800e42947 */ /* 0x000fec000383ffff */
.L_x_2676:
[----:B------:R-:W-:Y:S05]  /*19b60*/  BSYNC B0 ;  /* 0x0000000000007941 */ /* 0x000fea0003800000 */
.L_x_2675:
        /* <DEDUP_REMOVED lines=67> */
.L_x_2688:
[----:B------:R-:W-:Y:S01]  /*19fa0*/  IMAD R7, R184, 0x8, R2 ;  /* 0x00000008b8077824 */ /* 0x000fe200078e0202 */
[----:B------:R-:W-:-:S04]  /*19fb0*/  SHF.L.U32 R8, R187, 0x1f, RZ ;  /* 0x0000001fbb087819 */ /* 0x000fc800000006ff */
[----:B------:R0:W1:Y:S01]  /*19fc0*/  SYNCS.PHASECHK.TRANS64.TRYWAIT P2, [R7+URZ+0x34850], R8 ;  /* 0x03485008070075a7 */ /* 0x000062000804017f */
[----:B------:R-:W-:Y:S05]  /*19fd0*/  @!P0 BRA `(.L_x_2689) ;  /* 0x0000000000048947 */ /* 0x000fea0003800000 */
[----:B------:R-:W-:Y:S01]  /*19fe0*/  BPT.TRAP 0x1 ;  /* 0x000000040000795c */ /* 0x000fe20000300000 */
.L_x_2689:
        /* <DEDUP_REMOVED lines=9> */
.L_x_2691:
[----:B------:R-:W-:Y:S05]  /*1a080*/  BSYNC B0 ;  /* 0x0000000000007941 */ /* 0x000fea0003800000 */
.L_x_2690:
[----:B01----:R-:W-:Y:S01]  /*1a090*/  IMAD.MOV.U32 R8, RZ, RZ, R2 ;  /* 0x000000ffff087224 */ /* 0x003fe200078e0002 */
[----:B------:R-:W-:Y:S01]  /*1a0a0*/  WARPGROUP.ARRIVE ;  /* 0x00000000000079c5 */ /* 0x000fe20000000000 */
[----:B------:R-:W-:Y:S02]  /*1a0b0*/  IMAD.MOV.U32 R9, RZ, RZ, 0x40000040 ;  /* 0x40000040ff097424 */ /* 0x000fe400078e00ff */
[----:B------:R-:W-:Y:S01]  /*1a0c0*/  VIADD R184, R184, 0x1 ;  /* 0x00000001b8b87836 */ /* 0x000fe20000000000 */
[----:B------:R-:W-:Y:S01]  /*1a0d0*/  R2UR UR6, R8 ;  /* 0x00000000080672ca */ /* 0x000fe200000e0000 */
[----:B------:R-:W-:Y:S01]  /*1a0e0*/  VIADD R8, R2, 0x80 ;  /* 0x0000008002087836 */ /* 0x000fe20000000000 */
[----:B------:R-:W-:Y:S01]  /*1a0f0*/  R2UR UR7, R9 ;  /* 0x00000000090772ca */ /* 0x000fe200000e0000 */
[----:B------:R-:W-:Y:S01]  /*1a100*/  IMAD.MOV.U32 R20, RZ, RZ, -0x800000 ;  /* 0xff800000ff147424 */ /* 0x000fe200078e00ff */
[----:B------:R-:W-:Y:S01]  /*1a110*/  MOV R9, 0x40000040 ;  /* 0x4000004000097802 */ /* 0x000fe20000000f00 */
[----:B------:R-:W-:Y:S01]  /*1a120*/  IMAD.MOV.U32 R21, RZ, RZ, -0x800000 ;  /* 0xff800000ff157424 */ /* 0x000fe200078e00ff */
[----:B------:R-:W-:Y:S01]  /*1a130*/  ISETP.NE.AND P2, PT, R184, 0x2, PT ;  /* 0x00000002b800780c */ /* 0x000fe20003f45270 */
[----:B------:R-:W-:-:S03]  /*1a140*/  VIADD R213, R213, 0x1 ;  /* 0x00000001d5d57836 */ /* 0x000fc60000000000 */
        /* <DEDUP_REMOVED lines=41> */
[----:B------:R-:W0:Y:S01]  /*1a3e0*/  SHFL.BFLY PT, R2, R5, 0x2, 0x1f ;  /* 0x0c401f0005027f89 */ /* 0x000e2200000e0000 */
[----:B------:R-:W-:Y:S02]  /*1a3f0*/  WARPGROUP.DEPBAR.LE gsb0, 0x0 ;  /* 0x00008000000079c5 */ /* 0x000fe40000010000 */
[----:B------:R-:W-:-:S08]  /*1a400*/  WARPGROUP.ARRIVE ;  /* 0x00000000000079c5 */ /* 0x000fd00000000000 */
[----:B------:R-:W-:Y:S01]  /*1a410*/  HGMMA.64x128x16.F32 R24, R156, gdesc[UR4].tnspB, R24, gsb0 ;  /* 0x41e000049c187df0 */ /* 0x000fe20008000818 */
[----:B------:R-:W-:Y:S01]  /*1a420*/  R2UR UR6, R8 ;  /* 0x00000000080672ca */ /* 0x000fe200000e0000 */
[----:B0-----:R-:W-:Y:S01]  /*1a430*/  FADD.FTZ R8, R2, R5 ;  /* 0x0000000502087221 */ /* 0x001fe20000010000 */
[----:B------:R-:W-:Y:S01]  /*1a440*/  R2UR UR7, R9 ;  /* 0x00000000090772ca */ /* 0x000fe200000e0000 */
[----:B------:R-:W-:Y:S01]  /*1a450*/  IMAD.MOV.U32 R5, RZ, RZ, RZ ;  /* 0x000000ffff057224 */ /* 0x000fe200078e00ff */
[----:B------:R-:W0:Y:S04]  /*1a460*/  SHFL.BFLY PT, R9, R6, 0x2, 0x1f ;  /* 0x0c401f0006097f89 */ /* 0x000e2800000e0000 */
[----:B------:R-:W1:Y:S01]  /*1a470*/  SHFL.BFLY PT, R11, R8, 0x1, 0x1f ;  /* 0x0c201f00080b7f89 */ /* 0x000e6200000e0000 */
[----:B0-----:R-:W-:Y:S01]  /*1a480*/  FADD.FTZ R9, R9, R6 ;  /* 0x0000000609097221 */ /* 0x001fe20000010000 */
[----:B-1----:R-:W-:-:S04]  /*1a490*/  FADD.FTZ R13, R8, R11 ;  /* 0x0000000b080d7221 */ /* 0x002fc80000010000 */
[----:B------:R-:W0:Y:S01]  /*1a4a0*/  SHFL.BFLY PT, R2, R9, 0x1, 0x1f ;  /* 0x0c201f0009027f89 */ /* 0x000e2200000e0000 */
[----:B------:R-:W-:Y:S02]  /*1a4b0*/  @!P1 IADD3 R8, R7, 0x34860, RZ ;  /* 0x0003486007089810 */ /* 0x000fe40007ffe0ff */
[----:B------:R-:W-:Y:S02]  /*1a4c0*/  FSETP.NE.FTZ.AND P3, PT, R13, RZ, PT ;  /* 0x000000ff0d00720b */ /* 0x000fe40003f75000 */
[----:B------:R-:W-:-:S11]  /*1a4d0*/  @!P1 PRMT R8, RZ, 0x654, R8 ;  /* 0x00000654ff089816 */ /* 0x000fd60000000008 */
[----:B------:R-:W1:Y:S01]  /*1a4e0*/  @P3 MUFU.LG2 R11, R13 ;  /* 0x0000000d000b3308 */ /* 0x000e620000000c00 */
[----:B0-----:R-:W-:Y:S01]  /*1a4f0*/  FADD.FTZ R12, R9, R2 ;  /* 0x00000002090c7221 */ /* 0x001fe20000010000 */
[----:B------:R-:W-:-:S04]  /*1a500*/  SEL R2, RZ, 0x1, P2 ;  /* 0x00000001ff027807 */ /* 0x000fc80001000000 */
[----:B------:R-:W-:Y:S02]  /*1a510*/  FSETP.NE.FTZ.AND P0, PT, R12, RZ, PT ;  /* 0x000000ff0c00720b */ /* 0x000fe40003f15000 */
[----:B------:R-:W-:Y:S01]  /*1a520*/  LOP3.LUT R187, R187, R2, RZ, 0x3c, !PT ;  /* 0x00000002bbbb7212 */ /* 0x000fe200078e3cff */
[----:B------:R-:W-:Y:S02]  /*1a530*/  IMAD.MOV.U32 R2, RZ, RZ, RZ ;  /* 0x000000ffff027224 */ /* 0x000fe400078e00ff */
[----:B-1----:R-:W-:-:S04]  /*1a540*/  @P3 FMUL.FTZ R11, R11, 0.69314718246459960938 ;  /* 0x3f3172180b0b3820 */ /* 0x002fc80000410000 */
[----:B------:R-:W-:Y:S04]  /*1a550*/  @P3 MUFU.RCP R2, R13 ;  /* 0x0000000d00023308 */ /* 0x000fe80000001000 */
[C---:B------:R-:W-:Y:S01]  /*1a560*/  @P0 FMUL.FTZ R6, R0.reuse, 0.69314718246459960938 ;  /* 0x3f31721800060820 */ /* 0x040fe20000410000 */
[----:B------:R-:W-:-:S03]  /*1a570*/  @P3 FMUL.FTZ R0, R0, 0.69314718246459960938 ;  /* 0x3f31721800003820 */ /* 0x000fc60000410000 */
        /* <DEDUP_REMOVED lines=75> */
.L_x_2599:
[----:B------:R-:W0:Y:S08]  /*1aa30*/  S2UR UR5, SR_CgaCtaId ;  /* 0x00000000000579c3 */ /* 0x000e300000008800 */
[----:B------:R-:W-:Y:S06]  /*1aa40*/  BAR.SYNC.DEFER_BLOCKING 0x5, 0x180 ;  /* 0x0146000000007b1d */ /* 0x000fec0000010000 */
[----:B------:R-:W-:Y:S01]  /*1aa50*/  UMOV UR4, 0x400 ;  /* 0x0000040000047882 */ /* 0x000fe20000000000 */
[----:B------:R-:W-:Y:S01]  /*1aa60*/  BSSY B0, `(.L_x_2693) ;  /* 0x00002de000007945 */ /* 0x000fe20003800000 */
[----:B0-----:R-:W-:-:S06]  /*1aa70*/  ULEA UR4, UR5, UR4, 0x18 ;  /* 0x0000000405047291 */ /* 0x001fcc000f8ec03f */
[----:B------:R-:W-:-:S05]  /*1aa80*/  MOV R2, UR4 ;  /* 0x0000000400027c02 */ /* 0x000fca0008000f00 */
[----:B------:R0:W1:Y:S01]  /*1aa90*/  LDS.128 R4, [R2+0x348d0] ;  /* 0x0348d00002047984 */ /* 0x0000620000000c00 */
[----:B------:R-:W-:Y:S06]  /*1aaa0*/  BAR.ARV 0x4, 0x180 ;  /* 0x0106000000007b1d */ /* 0x000fec0000002000 */
[----:B------:R-:W-:Y:S05]  /*1aab0*/  @P0 BRA `(.L_x_2694) ;  /* 0x0000002000780947 */ /* 0x000fea0003800000 */
[----:B------:R-:W2:Y:S01]  /*1aac0*/  LDL R0, [R1+0x80] ;  /* 0x0000800001007983 */ /* 0x000ea20000100800 */
[----:B------:R-:W-:Y:S01]  /*1aad0*/  F2FP.F16.F32.PACK_AB R34, R69, R68 ;  /* 0x000000444522723e */ /* 0x000fe200000000ff */
[----:B------:R-:W-:Y:S01]  /*1aae0*/  ULDC.64 UR6, c[0x0][0xc00] ;  /* 0x0003000000067ab9 */ /* 0x000fe20000000a00 */
[----:B------:R-:W-:Y:S01]  /*1aaf0*/  F2FP.F16.F32.PACK_AB R36, R73, R72 ;  /* 0x000000484924723e */ /* 0x000fe200000000ff */
[----:B------:R-:W3:Y:S01]  /*1ab00*/  S2R R3, SR_SWINHI ;  /* 0x0000000000037919 */ /* 0x000ee20000002f00 */
[----:B------:R-:W-:Y:S01]  /*1ab10*/  ULDC.64 UR4, c[0x0][0xc08] ;  /* 0x0003020000047ab9 */ /* 0x000fe20000000a00 */
[----:B------:R-:W-:Y:S02]  /*1ab20*/  MOV R88, R2 ;  /* 0x0000000200587202 */ /* 0x000fe40000000f00 */
[----:B---3--:R-:W-:Y:S01]  /*1ab30*/  MOV R89, R3 ;  /* 0x0000000300597202 */ /* 0x008fe20000000f00 */
[----:B------:R-:W-:Y:S02]  /*1ab40*/  BAR.SYNC.DEFER_BLOCKING 0x1, 0x100 ;  /* 0x0044000000007b1d */ /* 0x000fe40000010000 */
[----:B--2---:R-:W-:-:S03]  /*1ab50*/  IMAD.WIDE R12, R0, 0x2, R88 ;  /* 0x00000002000c7825 */ /* 0x004fc600078e0258 */
[C---:B------:R-:W-:Y:S02]  /*1ab60*/  LOP3.LUT R3, R12.reuse, 0x380, RZ, 0xc0, !PT ;  /* 0x000003800c037812 */ /* 0x040fe400078ec0ff */
[C---:B------:R-:W-:Y:S02]  /*1ab70*/  IADD3 R15, P6, R12.reuse, 0x20, RZ ;  /* 0x000000200c0f7810 */ /* 0x040fe40007fde0ff */
[----:B------:R-:W-:Y:S02]  /*1ab80*/  SHF.R.U64 R3, R3, 0x3, RZ ;  /* 0x0000000303037819 */ /* 0x000fe400000012ff */
[C---:B-1----:R-:W-:Y:S01]  /*1ab90*/  IADD3 R4, P5, R12.reuse, 0x40, RZ ;  /* 0x000000400c047810 */ /* 0x042fe20007fbe0ff */
[--C-:B------:R-:W-:Y:S01]  /*1aba0*/  IMAD.X R9, RZ, RZ, R13.reuse, P6 ;  /* 0x000000ffff097224 */ /* 0x100fe200030e060d */
[C---:B------:R-:W-:Y:S02]  /*1abb0*/  IADD3 R35, P4, R12.reuse, 0x60, RZ ;  /* 0x000000600c237810 */ /* 0x040fe40007f9e0ff */
[C---:B------:R-:W-:Y:S01]  /*1abc0*/  IADD3 R37, P3, R12.reuse, 0x4000, RZ ;  /* 0x000040000c257810 */ /* 0x040fe20007f7e0ff */
[--C-:B------:R-:W-:Y:S01]  /*1abd0*/  IMAD.X R11, RZ, RZ, R13.reuse, P5 ;  /* 0x000000ffff0b7224 */ /* 0x100fe200028e060d */
[C---:B------:R-:W-:Y:S01]  /*1abe0*/  IADD3 R39, P2, R12.reuse, 0x4020, RZ ;  /* 0x000040200c277810 */ /* 0x040fe20007f5e0ff */
[--C-:B------:R-:W-:Y:S01]  /*1abf0*/  IMAD.X R25, RZ, RZ, R13.reuse, P4 ;  /* 0x000000ffff197224 */ /* 0x100fe200020e060d */
[C---:B------:R-:W-:Y:S01]  /*1ac00*/  IADD3 R107, P1, R12.reuse, 0x4040, RZ ;  /* 0x000040400c6b7810 */ /* 0x040fe20007f3e0ff */
[----:B------:R-:W-:Y:S01]  /*1ac10*/  IMAD.X R27, RZ, RZ, R13, P3 ;  /* 0x000000ffff1b7224 */ /* 0x000fe200018e060d */
[----:B------:R-:W-:-:S02]  /*1ac20*/  IADD3 R109, P0, R12, 0x4060, RZ ;  /* 0x000040600c6d7810 */ /* 0x000fc40007f1e0ff */
[----:B------:R-:W-:Y:S01]  /*1ac30*/  LOP3.LUT R12, R3, R12, RZ, 0x3c, !PT ;  /* 0x0000000c030c7212 */ /* 0x000fe200078e3cff */
[--C-:B------:R-:W-:Y:S01]  /*1ac40*/  IMAD.X R31, RZ, RZ, R13.reuse, P1 ;  /* 0x000000ffff1f7224 */ /* 0x100fe200008e060d */
[----:B------:R-:W-:Y:S01]  /*1ac50*/  LOP3.LUT R0, R15, 0x380, RZ, 0xc0, !PT ;  /* 0x000003800f007812 */ /* 0x000fe200078ec0ff */
[----:B------:R-:W-:Y:S01]  /*1ac60*/  IMAD.X R33, RZ, RZ, R13, P0 ;  /* 0x000000ffff217224 */ /* 0x000fe200000e060d */
[----:B------:R-:W-:Y:S02]  /*1ac70*/  LOP3.LUT R3, R4, 0x380, RZ, 0xc0, !PT ;  /* 0x0000038004037812 */ /* 0x000fe400078ec0ff */
[----:B------:R-:W-:Y:S02]  /*1ac80*/  LOP3.LUT R14, R35, 0x380, RZ, 0xc0, !PT ;  /* 0x00000380230e7812 */ /* 0x000fe400078ec0ff */
[----:B------:R-:W-:Y:S02]  /*1ac90*/  SHF.R.U64 R0, R0, 0x3, RZ ;  /* 0x0000000300007819 */ /* 0x000fe400000012ff */
[----:B------:R-:W-:-:S02]  /*1aca0*/  SHF.R.U64 R3, R3, 0x3, RZ ;  /* 0x0000000303037819 */ /* 0x000fc400000012ff */
[----:B------:R-:W-:Y:S02]  /*1acb0*/  LOP3.LUT R26, R37, 0x380, RZ, 0xc0, !PT ;  /* 0x00000380251a7812 */ /* 0x000fe400078ec0ff */
[----:B------:R-:W-:Y:S02]  /*1acc0*/  SHF.R.U64 R14, R14, 0x3, RZ ;  /* 0x000000030e0e7819 */ /* 0x000fe400000012ff */
[----:B------:R-:W-:Y:S02]  /*1acd0*/  LOP3.LUT R8, R0, R15, RZ, 0x3c, !PT ;  /* 0x0000000f00087212 */ /* 0x000fe400078e3cff */
[----:B------:R-:W-:Y:S02]  /*1ace0*/  LOP3.LUT R10, R3, R4, RZ, 0x3c, !PT ;  /* 0x00000004030a7212 */ /* 0x000fe400078e3cff */
[----:B------:R-:W-:Y:S02]  /*1acf0*/  LOP3.LUT R0, R39, 0x380, RZ, 0xc0, !PT ;  /* 0x0000038027007812 */ /* 0x000fe400078ec0ff */
[----:B------:R-:W-:-:S02]  /*1ad00*/  SHF.R.U64 R26, R26, 0x3, RZ ;  /* 0x000000031a1a7819 */ /* 0x000fc400000012ff */
[----:B------:R-:W-:Y:S02]  /*1ad10*/  LOP3.LUT R4, R107, 0x380, RZ, 0xc0, !PT ;  /* 0x000003806b047812 */ /* 0x000fe400078ec0ff */
[----:B------:R-:W-:Y:S02]  /*1ad20*/  IADD3.X R29, RZ, R13, RZ, P2, !PT ;  /* 0x0000000dff1d7210 */ /* 0x000fe400017fe4ff */
[----:B------:R-:W-:Y:S02]  /*1ad30*/  LOP3.LUT R24, R14, R35, RZ, 0x3c, !PT ;  /* 0x000000230e187212 */ /* 0x000fe400078e3cff */
[----:B------:R-:W-:Y:S02]  /*1ad40*/  MOV R3, R12 ;  /* 0x0000000c00037202 */ /* 0x000fe40000000f00 */
[----:B------:R-:W-:Y:S02]  /*1ad50*/  LOP3.LUT R32, R109, 0x380, RZ, 0xc0, !PT ;  /* 0x000003806d207812 */ /* 0x000fe400078ec0ff */
[----:B------:R-:W-:-:S02]  /*1ad60*/  F2FP.F16.F32.PACK_AB R12, R91, R90 ;  /* 0x0000005a5b0c723e */ /* 0x000fc400000000ff */
[----:B------:R-:W-:Y:S02]  /*1ad70*/  F2FP.F16.F32.PACK_AB R13, R99, R98 ;  /* 0x00000062630d723e */ /* 0x000fe400000000ff */
[----:B------:R-:W-:Y:S02]  /*1ad80*/  F2FP.F16.F32.PACK_AB R14, R93, R92 ;  /* 0x0000005c5d0e723e */ /* 0x000fe400000000ff */
[----:B------:R-:W-:Y:S02]  /*1ad90*/  F2FP.F16.F32.PACK_AB R15, R101, R100 ;  /* 0x00000064650f723e */ /* 0x000fe400000000ff */
[----:B------:R-:W-:Y:S02]  /*1ada0*/  SHF.R.U64 R0, R0, 0x3, RZ ;  /* 0x0000000300007819 */ /* 0x000fe400000012ff */
[----:B------:R-:W-:Y:S01]  /*1adb0*/  LOP3.LUT R26, R26, R37, RZ, 0x3c, !PT ;  /* 0x000000251a1a7212 */ /* 0x000fe200078e3cff */
[----:B------:R1:W-:Y:S01]  /*1adc0*/  STSM.16.M88.4 [R3], R12 ;  /* 0x0000000c03007844 */ /* 0x0003e20000000200 */
[----:B------:R-:W-:-:S02]  /*1add0*/  SHF.R.U64 R4, R4, 0x3, RZ ;  /* 0x0000000304047819 */ /* 0x000fc400000012ff */
[----:B------:R-:W-:Y:S02]  /*1ade0*/  SHF.R.U64 R32, R32, 0x3, RZ ;  /* 0x0000000320207819 */ /* 0x000fe400000012ff */
[----:B------:R-:W-:Y:S02]  /*1adf0*/  MOV R37, R8 ;  /* 0x0000000800257202 */ /* 0x000fe40000000f00 */
[----:B------:R-:W-:Y:S02]  /*1ae00*/  MOV R38, R10 ;  /* 0x0000000a00267202 */ /* 0x000fe40000000f00 */
[----:B------:R-:W-:Y:S02]  /*1ae10*/  LOP3.LUT R28, R0, R39, RZ, 0x3c, !PT ;  /* 0x00000027001c7212 */ /* 0x000fe400078e3cff */
[----:B------:R-:W-:Y:S02]  /*1ae20*/  F2FP.F16.F32.PACK_AB R8, R95, R94 ;  /* 0x0000005e5f08723e */ /* 0x000fe400000000ff */
[----:B------:R-:W-:-:S02]  /*1ae30*/  F2FP.F16.F32.PACK_AB R9, R103, R102 ;  /* 0x000000666709723e */ /* 0x000fc400000000ff */
[----:B------:R-:W-:Y:S02]  /*1ae40*/  F2FP.F16.F32.PACK_AB R10, R97, R96 ;  /* 0x00000060610a723e */ /* 0x000fe400000000ff */
[----:B------:R-:W-:Y:S02]  /*1ae50*/  F2FP.F16.F32.PACK_AB R11, R105, R104 ;  /* 0x00000068690b723e */ /* 0x000fe400000000ff */
[----:B------:R-:W-:Y:S02]  /*1ae60*/  LOP3.LUT R30, R4, R107, RZ, 0x3c, !PT ;  /* 0x0000006b041e7212 */ /* 0x000fe400078e3cff */
[----:B------:R-:W-:Y:S01]  /*1ae70*/  MOV R39, R24 ;  /* 0x0000001800277202 */ /* 0x000fe20000000f00 */
[----:B------:R-:W-:Y:S01]  /*1ae80*/  STSM.16.M88.4 [R37], R8 ;  /* 0x0000000825007844 */ /* 0x000fe20000000200 */
[----:B------:R-:W-:Y:S02]  /*1ae90*/  MOV R0, R26 ;  /* 0x0000001a00007202 */ /* 0x000fe40000000f00 */
[----:B-1----:R-:W-:-:S02]  /*1aea0*/  F2FP.F16.F32.PACK_AB R12, R41, R40 ;  /* 0x00000028290c723e */ /* 0x002fc400000000ff */
[----:B------:R-:W-:Y:S02]  /*1aeb0*/  F2FP.F16.F32.PACK_AB R13, R43, R42 ;  /* 0x0000002a2b0d723e */ /* 0x000fe400000000ff */
[----:B------:R-:W-:Y:S02]  /*1aec0*/  F2FP.F16.F32.PACK_AB R14, R45, R44 ;  /* 0x0000002c2d0e723e */ /* 0x000fe400000000ff */
[----:B------:R-:W-:Y:S02]  /*1aed0*/  F2FP.F16.F32.PACK_AB R15, R47, R46 ;  /* 0x0000002e2f0f723e */ /* 0x000fe400000000ff */
[----:B------:R-:W-:Y:S02]  /*1aee0*/  LOP3.LUT R32, R32, R109, RZ, 0x3c, !PT ;  /* 0x0000006d20207212 */ /* 0x000fe400078e3cff */
[----:B------:R-:W-:Y:S01]  /*1aef0*/  F2FP.F16.F32.PACK_AB R24, R49, R48 ;  /* 0x000000303118723e */ /* 0x000fe200000000ff */
[----:B------:R-:W-:Y:S01]  /*1af00*/  STSM.16.M88.4 [R38], R12 ;  /* 0x0000000c26007844 */ /* 0x000fe20000000200 */
[----:B------:R-:W-:-:S02]  /*1af10*/  F2FP.F16.F32.PACK_AB R25, R51, R50 ;  /* 0x000000323319723e */ /* 0x000fc400000000ff */
[----:B------:R-:W-:Y:S02]  /*1af20*/  F2FP.F16.F32.PACK_AB R26, R53, R52 ;  /* 0x00000034351a723e */ /* 0x000fe400000000ff */
[----:B------:R-:W-:Y:S02]  /*1af30*/  F2FP.F16.F32.PACK_AB R27, R55, R54 ;  /* 0x00000036371b723e */ /* 0x000fe400000000ff */
[----:B------:R-:W-:Y:S02]  /*1af40*/  MOV R4, R28 ;  /* 0x0000001c00047202 */ /* 0x000fe40000000f00 */
[----:B------:R-:W-:Y:S01]  /*1af50*/  MOV R106, R30 ;  /* 0x0000001e006a7202 */ /* 0x000fe20000000f00 */
[----:B------:R1:W-:Y:S01]  /*1af60*/  STSM.16.M88.4 [R39], R24 ;  /* 0x0000001827007844 */ /* 0x0003e20000000200 */
[----:B------:R-:W-:Y:S02]  /*1af70*/  F2FP.F16.F32.PACK_AB R28, R57, R56 ;  /* 0x00000038391c723e */ /* 0x000fe400000000ff */
[----:B------:R-:W-:-:S02]  /*1af80*/  F2FP.F16.F32.PACK_AB R29, R59, R58 ;  /* 0x0000003a3b1d723e */ /* 0x000fc400000000ff */
[----:B------:R-:W-:Y:S02]  /*1af90*/  F2FP.F16.F32.PACK_AB R30, R61, R60 ;  /* 0x0000003c3d1e723e */ /* 0x000fe400000000ff */
[----:B------:R-:W-:Y:S02]  /*1afa0*/  F2FP.F16.F32.PACK_AB R31, R63, R62 ;  /* 0x0000003e3f1f723e */ /* 0x000fe400000000ff */
[----:B------:R-:W-:Y:S02]  /*1afb0*/  MOV R3, R32 ;  /* 0x0000002000037202 */ /* 0x000fe40000000f00 */
[----:B------:R-:W-:Y:S01]  /*1afc0*/  F2FP.F16.F32.PACK_AB R32, R65, R64 ;  /* 0x000000404120723e */ /* 0x000fe200000000ff */
[----:B------:R2:W-:Y:S01]  /*1afd0*/  STSM.16.M88.4 [R0], R28 ;  /* 0x0000001c00007844 */ /* 0x0005e20000000200 */
[----:B------:R-:W-:Y:S02]  /*1afe0*/  F2FP.F16.F32.PACK_AB R33, R67, R66 ;  /* 0x000000424321723e */ /* 0x000fe400000000ff */
[----:B------:R-:W-:Y:S01]  /*1aff0*/  F2FP.F16.F32.PACK_AB R35, R71, R70 ;  /* 0x000000464723723e */ /* 0x000fe200000000ff */
[----:B-1----:R-:W1:Y:S01]  /*1b000*/  LDC.64 R26, c[0x0][0xba8] ;  /* 0x0002ea00ff1a7b82 */ /* 0x002e620000000a00 */
[----:B------:R-:W-:-:S02]  /*1b010*/  F2FP.F16.F32.PACK_AB R37, R75, R74 ;  /* 0x0000004a4b25723e */ /* 0x000fc400000000ff */
[----:B------:R-:W-:Y:S01]  /*1b020*/  F2FP.F16.F32.PACK_AB R38, R77, R76 ;  /* 0x0000004c4d26723e */ /* 0x000fe200000000ff */
[----:B------:R-:W-:Y:S01]  /*1b030*/  STSM.16.M88.4 [R4], R32 ;  /* 0x0000002004007844 */ /* 0x000fe20000000200 */
[----:B------:R-:W-:Y:S02]  /*1b040*/  F2FP.F16.F32.PACK_AB R39, R79, R78 ;  /* 0x0000004e4f27723e */ /* 0x000fe400000000ff */
[----:B------:R-:W-:Y:S02]  /*1b050*/  F2FP.F16.F32.PACK_AB R8, R81, R80 ;  /* 0x000000505108723e */ /* 0x000fe400000000ff */
[----:B------:R-:W-:Y:S01]  /*1b060*/  F2FP.F16.F32.PACK_AB R9, R83, R82 ;  /* 0x000000525309723e */ /* 0x000fe200000000ff */
[----:B------:R-:W-:Y:S01]  /*1b070*/  STSM.16.M88.4 [R106], R36 ;  /* 0x000000246a007844 */ /* 0x000fe20000000200 */
[----:B------:R-:W-:Y:S01]  /*1b080*/  F2FP.F16.F32.PACK_AB R10, R85, R84 ;  /* 0x00000054550a723e */ /* 0x000fe200000000ff */
[----:B--2---:R-:W-:Y:S01]  /*1b090*/  IMAD.MOV.U32 R0, RZ, RZ, RZ ;  /* 0x000000ffff007224 */ /* 0x004fe200078e00ff */
[----:B------:R-:W-:-:S02]  /*1b0a0*/  F2FP.F16.F32.PACK_AB R11, R87, R86 ;  /* 0x00000056570b723e */ /* 0x000fc400000000ff */
[----:B------:R-:W-:Y:S02]  /*1b0b0*/  ISETP.NE.U32.AND P0, PT, RZ, UR6, PT ;  /* 0x00000006ff007c0c */ /* 0x000fe4000bf05070 */
[----:B------:R-:W-:Y:S01]  /*1b0c0*/  IADD3 R12, P1, R211, UR6, RZ ;  /* 0x00000006d30c7c10 */ /* 0x000fe2000ff3e0ff */
[----:B------:R2:W-:Y:S01]  /*1b0d0*/  STSM.16.M88.4 [R3], R8 ;  /* 0x0000000803007844 */ /* 0x0005e20000000200 */
[----:B------:R-:W-:Y:S01]  /*1b0e0*/  BAR.SYNC.DEFER_BLOCKING 0x1, 0x100 ;  /* 0x0044000000007b1d */ /* 0x000fe20000010000 */
[----:B------:R-:W-:Y:S02]  /*1b0f0*/  ISETP.NE.AND.EX P0, PT, RZ, UR7, PT, P0 ;  /* 0x00000007ff007c0c */ /* 0x000fe4000bf05300 */
[----:B------:R-:W-:Y:S02]  /*1b100*/  IADD3.X R13, R212, UR7, RZ, P1, !PT ;  /* 0x00000007d40d7c10 */ /* 0x000fe40008ffe4ff */
[----:B------:R-:W-:-:S03]  /*1b110*/  MOV R30, 0x9b8 ;  /* 0x000009b8001e7802 */ /* 0x000fc60000000f00 */
[----:B--2---:R-:W2:Y:S06]  /*1b120*/  LDC R3, c[0x0][0xbe8] ;  /* 0x0002fa00ff037b82 */ /* 0x004eac0000000800 */
[----:B------:R-:W3:Y:S01]  /*1b130*/  @P0 LDG.E R0, desc[UR60][R12.64] ;  /* 0x0000003c0c000981 */ /* 0x000ee2000c1e1900 */
[----:B------:R-:W-:-:S04]  /*1b140*/  ISETP.NE.U32.AND P1, PT, RZ, UR4, PT ;  /* 0x00000004ff007c0c */ /* 0x000fc8000bf25070 */
[----:B------:R-:W-:-:S13]  /*1b150*/  ISETP.NE.AND.EX P1, PT, RZ, UR5, PT, P1 ;  /* 0x00000005ff007c0c */ /* 0x000fda000bf25310 */
[----:B------:R-:W-:Y:S01]  /*1b160*/  @P1 IADD3 R8, P2, R211, UR4, RZ ;  /* 0x00000004d3081c10 */ /* 0x000fe2000ff5e0ff */
[----:B------:R-:W-:Y:S02]  /*1b170*/  ULDC UR4, c[0x0][0xa88] ;  /* 0x0002a20000047ab9 */ /* 0x000fe40000000800 */
[----:B------:R-:W-:Y:S01]  /*1b180*/  IMAD.U32 R4, RZ, RZ, UR4 ;  /* 0x00000004ff047e24 */ /* 0x000fe2000f8e00ff */
[----:B------:R-:W-:Y:S01]  /*1b190*/  @P1 IADD3.X R9, R212, UR5, RZ, P2, !PT ;  /* 0x00000005d4091c10 */ /* 0x000fe200097fe4ff */
[----:B------:R-:W-:Y:S01]  /*1b1a0*/  ULDC UR4, c[0x0][0xad4] ;  /* 0x0002b50000047ab9 */ /* 0x000fe20000000800 */
[----:B------:R-:W-:Y:S02]  /*1b1b0*/  ISETP.NE.AND P2, PT, R209, RZ, PT ;  /* 0x000000ffd100720c */ /* 0x000fe40003f45270 */
[----:B--2---:R-:W-:Y:S01]  /*1b1c0*/  ISETP.NE.AND P4, PT, R3, 0x1, PT ;  /* 0x000000010300780c */ /* 0x004fe20003f85270 */
[----:B------:R2:W5:Y:S01]  /*1b1d0*/  @P1 LDG.E R4, desc[UR60][R8.64] ;  /* 0x0000003c08041981 */ /* 0x000562000c1e1900 */
[----:B------:R-:W-:Y:S01]  /*1b1e0*/  SEL R209, R209, UR4, P2 ;  /* 0x00000004d1d17c07 */ /* 0x000fe20009000000 */
[----:B------:R-:W-:Y:S01]  /*1b1f0*/  IMAD.IADD R28, R205, 0x1, R200 ;  /* 0x00000001cd1c7824 */ /* 0x000fe200078e02c8 */
[----:B------:R-:W-:-:S02]  /*1b200*/  ISETP.NE.U32.AND P2, PT, RZ, UR6, PT ;  /* 0x00000006ff007c0c */ /* 0x000fc4000bf45070 */
[----:B------:R-:W-:Y:S02]  /*1b210*/  ISETP.GT.AND P3, PT, R209, 0x1, PT ;  /* 0x00000001d100780c */ /* 0x000fe40003f64270 */
[----:B------:R-:W-:Y:S02]  /*1b220*/  ISETP.NE.AND.EX P2, PT, RZ, UR7, PT, P2 ;  /* 0x00000007ff007c0c */ /* 0x000fe4000bf45320 */
[----:B------:R-:W-:Y:S02]  /*1b230*/  SEL R30, R30, 0x978, P3 ;  /* 0x000009781e1e7807 */ /* 0x000fe40001800000 */
[----:B------:R-:W-:Y:S01]  /*1b240*/  SEL R210, R210, RZ, !P2 ;  /* 0x000000ffd2d27207 */ /* 0x000fe20005000000 */
[----:B------:R-:W4:Y:S01]  /*1b250*/  @P4 LDC R35, c[0x0][0xbec] ;  /* 0x0002fb00ff234b82 */ /* 0x000f220000000800 */
[----:B------:R-:W-:-:S07]  /*1b260*/  SEL R29, R232, RZ, !P2 ;  /* 0x000000ffe81d7207 */ /* 0x000fce0005000000 */
[----:B------:R-:W0:Y:S08]  /*1b270*/  LDC.64 R10, c[0x0][R30+0x220] ;  /* 0x000088001e0a7b82 */ /* 0x000e300000000a00 */
[----:B------:R-:W4:Y:S08]  /*1b280*/  LDC.64 R14, c[0x0][R30+0x218] ;  /* 0x000086001e0e7b82 */ /* 0x000f300000000a00 */
[----:B------:R-:W4:Y:S08]  /*1b290*/  LDC.64 R24, c[0x0][R30+0x228] ;  /* 0x00008a001e187b82 */ /* 0x000f300000000a00 */
[----:B--2---:R-:W2:Y:S08]  /*1b2a0*/  LDC.64 R8, c[0x0][R30+0x210] ;  /* 0x000084001e087b82 */ /* 0x004eb00000000a00 */
[----:B------:R-:W2:Y:S08]  /*1b2b0*/  @P4 LDC R37, c[0x0][0xbf0] ;  /* 0x0002fc00ff254b82 */ /* 0x000eb00000000800 */
[----:B-1----:R-:W1:Y:S01]  /*1b2c0*/  @!P3 LDC R26, c[0x0][0xb50] ;  /* 0x0002d400ff1abb82 */ /* 0x002e620000000800 */
[----:B0-----:R-:W-:-:S07]  /*1b2d0*/  IMAD R11, R11, R210, RZ ;  /* 0x000000d20b0b7224 */ /* 0x001fce00078e02ff */
[----:B------:R-:W0:Y:S01]  /*1b2e0*/  @!P3 LDC R27, c[0x0][0xb54] ;  /* 0x0002d500ff1bbb82 */ /* 0x000e220000000800 */
[C---:B------:R-:W-:Y:S01]  /*1b2f0*/  IMAD R33, R10.reuse, R29, R11 ;  /* 0x0000001d0a217224 */ /* 0x040fe200078e020b */
[----:B------:R-:W-:Y:S01]  /*1b300*/  SEL R29, R215, RZ, P3 ;  /* 0x000000ffd71d7207 */ /* 0x000fe20001800000 */
[----:B------:R-:W-:-:S04]  /*1b310*/  IMAD.WIDE.U32 R10, R10, R210, RZ ;  /* 0x000000d20a0a7225 */ /* 0x000fc800078e00ff */
[-C--:B----4-:R-:W-:Y:S02]  /*1b320*/  IMAD R31, R15, R206.reuse, RZ ;  /* 0x000000ce0f1f7224 */ /* 0x090fe400078e02ff */
[----:B------:R-:W-:-:S04]  /*1b330*/  IMAD.WIDE.U32 R14, R14, R206, RZ ;  /* 0x000000ce0e0e7225 */ /* 0x000fc800078e00ff */
[----:B------:R-:W-:Y:S02]  /*1b340*/  IMAD.IADD R33, R11, 0x1, R33 ;  /* 0x000000010b217824 */ /* 0x000fe400078e0221 */
[----:B------:R-:W-:Y:S02]  /*1b350*/  IMAD.MOV.U32 R11, RZ, RZ, R28 ;  /* 0x000000ffff0b7224 */ /* 0x000fe400078e001c */
[----:B------:R-:W-:Y:S02]  /*1b360*/  IMAD.IADD R15, R15, 0x1, R31 ;  /* 0x000000010f0f7824 */ /* 0x000fe400078e021f */
[-C--:B------:R-:W-:Y:S02]  /*1b370*/  IMAD R31, R25, R29.reuse, RZ ;  /* 0x0000001d191f7224 */ /* 0x080fe400078e02ff */
[----:B------:R-:W-:-:S04]  /*1b380*/  IMAD.WIDE.U32 R24, R24, R29, RZ ;  /* 0x0000001d18187225 */ /* 0x000fc800078e00ff */
[----:B------:R-:W-:Y:S01]  /*1b390*/  IMAD.IADD R31, R25, 0x1, R31 ;  /* 0x00000001191f7824 */ /* 0x000fe200078e021f */
[--C-:B---3--:R-:W-:Y:S01]  /*1b3a0*/  IADD3 R14, P2, P5, R10, R14, R0.reuse ;  /* 0x0000000e0a0e7210 */ /* 0x108fe20007d5e000 */
[----:B------:R-:W-:Y:S01]  /*1b3b0*/  @P4 IMAD.HI.U32 R10, R28, R35, RZ ;  /* 0x000000231c0a4227 */ /* 0x000fe200078e00ff */
[----:B------:R-:W-:-:S04]  /*1b3c0*/  SHF.R.S32.HI R106, RZ, 0x1f, R0 ;  /* 0x0000001fff6a7819 */ /* 0x000fc80000011400 */
[----:B--2---:R-:W-:Y:S02]  /*1b3d0*/  @P4 SHF.R.U32.HI R11, RZ, R37, R10 ;  /* 0x00000025ff0b4219 */ /* 0x004fe4000001160a */
[----:B------:R-:W-:Y:S02]  /*1b3e0*/  IADD3.X R15, R33, R15, R106, P2, P5 ;  /* 0x0000000f210f7210 */ /* 0x000fe400017ea46a */
[C---:B------:R-:W-:Y:S02]  /*1b3f0*/  IADD3 R29, -R11.reuse, RZ, RZ ;  /* 0x000000ff0b1d7210 */ /* 0x040fe40007ffe1ff */
        /* <DEDUP_REMOVED lines=8> */
[----:B-1----:R-:W-:-:S03]  /*1b480*/  LEA R26, P2, R24, R26, 0x2 ;  /* 0x0000001a181a7211 */ /* 0x002fc600078410ff */
[----:B------:R-:W-:-:S05]  /*1b490*/  IMAD.IADD R8, R25, 0x1, R9 ;  /* 0x0000000119087824 */ /* 0x000fca00078e0209 */
[----:B0-----:R-:W-:Y:S01]  /*1b4a0*/  LEA.HI.X R24, R24, R27, R8, 0x2, P2 ;  /* 0x0000001b18187211 */ /* 0x001fe200010f1408 */
[----:B------:R-:W-:Y:S06]  /*1b4b0*/  @P1 BRA `(.L_x_2695) ;  /* 0x0000000000101947 */ /* 0x000fec0003800000 */
[----:B------:R-:W-:Y:S05]  /*1b4c0*/  @!P0 BRA `(.L_x_2695) ;  /* 0x00000000000c8947 */ /* 0x000fea0003800000 */
[----:B------:R-:W2:Y:S04]  /*1b4d0*/  LDG.E R9, desc[UR60][R12.64] ;  /* 0x0000003c0c097981 */ /* 0x000ea8000c1e1900 */
[----:B-----5:R-:W2:Y:S02]  /*1b4e0*/  LDG.E R4, desc[UR60][R12.64+0x4] ;  /* 0x0000043c0c047981 */ /* 0x020ea4000c1e1900 */
[----:B--2---:R-:W-:-:S07]  /*1b4f0*/  IMAD.IADD R4, R4, 0x1, -R9 ;  /* 0x0000000104047824 */ /* 0x004fce00078e0a09 */
.L_x_2695:
[----:B------:R-:W2:Y:S01]  /*1b500*/  LDL R13, [R1+0x7c] ;  /* 0x00007c00010d7983 */ /* 0x000ea20000100800 */
[----:B-----5:R-:W-:Y:S01]  /*1b510*/  IMAD R4, R4, R3, RZ ;  /* 0x0000000304047224 */ /* 0x020fe200078e02ff */
[----:B------:R-:W0:Y:S02]  /*1b520*/  S2R R14, SR_TID.X ;  /* 0x00000000000e7919 */ /* 0x000e240000002100 */
[----:B------:R-:W-:Y:S04]  /*1b530*/  SHFL.IDX PT, R8, R26, RZ, 0x1c1f ;  /* 0x001c1fff1a087589 */ /* 0x000fe800000e0000 */
[----:B------:R-:W1:Y:S04]  /*1b540*/  SHFL.IDX PT, R9, R24, RZ, 0x1c1f ;  /* 0x001c1fff18097589 */ /* 0x000e6800000e0000 */
[----:B------:R-:W-:Y:S04]  /*1b550*/  SHFL.IDX PT, R10, R26, 0x1, 0x1c1f ;  /* 0x003c1f001a0a7f89 */ /* 0x000fe800000e0000 */
[----:B------:R-:W3:Y:S01]  /*1b560*/  SHFL.IDX PT, R11, R24, 0x1, 0x1c1f ;  /* 0x003c1f00180b7f89 */ /* 0x000ee200000e0000 */
[----:B0-----:R-:W-:-:S05]  /*1b570*/  VIADD R14, R14, 0xffffff80 ;  /* 0xffffff800e0e7836 */ /* 0x001fca0000000000 */
[----:B------:R-:W-:-:S04]  /*1b580*/  SHF.R.S32.HI R12, RZ, 0x1f, R14 ;  /* 0x0000001fff0c7819 */ /* 0x000fc8000001140e */
[----:B------:R-:W-:-:S04]  /*1b590*/  LEA.HI R12, R12, R14, RZ, 0x7 ;  /* 0x0000000e0c0c7211 */ /* 0x000fc800078f38ff */
[----:B------:R-:W-:-:S04]  /*1b5a0*/  LOP3.LUT R12, R12, 0xffffff80, RZ, 0xc0, !PT ;  /* 0xffffff800c0c7812 */ /* 0x000fc800078ec0ff */
[----:B------:R-:W-:-:S04]  /*1b5b0*/  IADD3 R12, R14, -R12, RZ ;  /* 0x8000000c0e0c7210 */ /* 0x000fc80007ffe0ff */
[----:B------:R-:W-:Y:S01]  /*1b5c0*/  LOP3.LUT P0, RZ, R12, 0x3, RZ, 0xc0, !PT ;  /* 0x000000030cff7812 */ /* 0x000fe2000780c0ff */
[----:B--2---:R-:W-:-:S04]  /*1b5d0*/  IMAD.IADD R15, R13, 0x1, R200 ;  /* 0x000000010d0f7824 */ /* 0x004fc800078e02c8 */
[C---:B------:R-:W-:Y:S01]  /*1b5e0*/  VIADD R27, R15.reuse, 0x8 ;  /* 0x000000080f1b7836 */ /* 0x040fe20000000000 */
[----:B------:R-:W-:-:S04]  /*1b5f0*/  ISETP.GE.OR P1, PT, R15, R4, P0 ;  /* 0x000000040f00720c */ /* 0x000fc80000726670 */
[----:B------:R-:W-:-:S09]  /*1b600*/  ISETP.GE.OR P0, PT, R27, R4, P0 ;  /* 0x000000041b00720c */ /* 0x000fd20000706670 */
[----:B-1----:R0:W-:Y:S04]  /*1b610*/  @!P1 ST.E desc[UR60][R8.64], R20 ;  /* 0x0000001408009985 */ /* 0x0021e8000c10193c */
[----:B---3--:R0:W-:Y:S01]  /*1b620*/  @!P0 ST.E desc[UR60][R10.64], R21 ;  /* 0x000000150a008985 */ /* 0x0081e2000c10193c */
[----:B------:R-:W-:Y:S05]  /*1b630*/  @P3 BRA `(.L_x_2696) ;  /* 0x0000000800843947 */ /* 0x000fea0003800000 */
[----:B0-----:R-:W-:Y:S01]  /*1b640*/  IMAD R9, R233, 0x40, R203 ;  /* 0x00000040e9097824 */ /* 0x001fe200078e02cb */
[----:B------:R-:W0:Y:S01]  /*1b650*/  @P4 LDC R53, c[0x0][0xbec] ;  /* 0x0002fb00ff354b82 */ /* 0x000e220000000800 */
[----:B------:R-:W-:Y:S02]  /*1b660*/  ULDC.64 UR4, c[0x0][0xaa0] ;  /* 0x0002a80000047ab9 */ /* 0x000fe40000000a00 */
[----:B------:R-:W-:-:S04]  /*1b670*/  IMAD.WIDE R88, R9, 0x2, R88 ;  /* 0x0000000209587825 */ /* 0x000fc800078e0258 */
[----:B------:R-:W-:Y:S01]  /*1b680*/  IMAD R21, R106, UR4, RZ ;  /* 0x000000046a157c24 */ /* 0x000fe2000f8e02ff */
[----:B------:R-:W1:Y:S01]  /*1b690*/  @P4 LDC R55, c[0x0][0xbf0] ;  /* 0x0002fc00ff374b82 */ /* 0x000e620000000800 */
[----:B------:R-:W-:Y:S02]  /*1b6a0*/  IADD3 R13, P6, R88, 0x1000, RZ ;  /* 0x00001000580d7810 */ /* 0x000fe40007fde0ff */
[----:B------:R-:W-:Y:S01]  /*1b6b0*/  IMAD R49, R0, UR5, R21 ;  /* 0x0000000500317c24 */ /* 0x000fe2000f8e0215 */
[----:B------:R-:W-:Y:S01]  /*1b6c0*/  IADD3 R25, P5, R88, 0x2000, RZ ;  /* 0x0000200058197810 */ /* 0x000fe20007fbe0ff */
[----:B------:R-:W-:Y:S01]  /*1b6d0*/  IMAD.WIDE.U32 R20, R0, UR4, RZ ;  /* 0x0000000400147c25 */ /* 0x000fe2000f8e00ff */
[----:B------:R-:W-:Y:S01]  /*1b6e0*/  LOP3.LUT R12, R13, 0x380, RZ, 0xc0, !PT ;  /* 0x000003800d0c7812 */ /* 0x000fe200078ec0ff */
[----:B------:R-:W-:Y:S01]  /*1b6f0*/  ULDC.64 UR4, c[0x0][0xae8] ;  /* 0x0002ba0000047ab9 */ /* 0x000fe20000000a00 */
[----:B------:R-:W-:Y:S01]  /*1b700*/  IADD3 R29, P3, R88, 0x3000, RZ ;  /* 0x00003000581d7810 */ /* 0x000fe20007f7e0ff */
[----:B------:R-:W-:Y:S01]  /*1b710*/  IMAD.IADD R21, R21, 0x1, R49 ;  /* 0x0000000115157824 */ /* 0x000fe200078e0231 */
[----:B------:R-:W-:Y:S01]  /*1b720*/  SHF.R.U64 R12, R12, 0x3, RZ ;  /* 0x000000030c0c7819 */ /* 0x000fe200000012ff */
[----:B------:R-:W-:Y:S01]  /*1b730*/  IMAD R49, R208, 0x20, R233 ;  /* 0x00000020d0317824 */ /* 0x000fe200078e02e9 */
[----:B------:R-:W-:-:S02]  /*1b740*/  IADD3 R33, P2, R88, 0x4000, RZ ;  /* 0x0000400058217810 */ /* 0x000fc40007f5e0ff */
[----:B------:R-:W-:Y:S01]  /*1b750*/  LOP3.LUT R12, R12, R13, RZ, 0x3c, !PT ;  /* 0x0000000d0c0c7212 */ /* 0x000fe200078e3cff */
[----:B------:R-:W-:Y:S01]  /*1b760*/  IMAD.IADD R50, R200, 0x1, R49 ;  /* 0x00000001c8327824 */ /* 0x000fe200078e0231 */
[C---:B------:R-:W-:Y:S01]  /*1b770*/  IADD3 R37, P1, R88.reuse, 0x5000, RZ ;  /* 0x0000500058257810 */ /* 0x040fe20007f3e0ff */
[----:B------:R-:W-:Y:S01]  /*1b780*/  IMAD.X R13, RZ, RZ, R89, P6 ;  /* 0x000000ffff0d7224 */ /* 0x000fe200030e0659 */
[C---:B------:R-:W-:Y:S02]  /*1b790*/  IADD3 R41, P0, R88.reuse, 0x6000, RZ ;  /* 0x0000600058297810 */ /* 0x040fe40007f1e0ff */
[----:B------:R-:W-:Y:S01]  /*1b7a0*/  IADD3 R9, P6, R88, 0x7000, RZ ;  /* 0x0000700058097810 */ /* 0x000fe20007fde0ff */
[----:B------:R-:W-:Y:S01]  /*1b7b0*/  IMAD.WIDE.U32 R20, R206, UR4, R20 ;  /* 0x00000004ce147c25 */ /* 0x000fe2000f8e0014 */
[----:B------:R-:W-:Y:S01]  /*1b7c0*/  LOP3.LUT R24, R25, 0x380, RZ, 0xc0, !PT ;  /* 0x0000038019187812 */ /* 0x000fe200078ec0ff */
[----:B------:R-:W5:Y:S01]  /*1b7d0*/  LD.E.128 R12, desc[UR60][R12.64] ;  /* 0x0000003c0c0c7980 */ /* 0x000f62000c101d00 */
[----:B------:R-:W-:Y:S01]  /*1b7e0*/  LOP3.LUT R28, R29, 0x380, RZ, 0xc0, !PT ;  /* 0x000003801d1c7812 */ /* 0x000fe200078ec0ff */
[----:B0-----:R-:W-:Y:S01]  /*1b7f0*/  @P4 IMAD.HI.U32 R0, R50, R53, RZ ;  /* 0x0000003532004227 */ /* 0x001fe200078e00ff */
[----:B------:R-:W-:-:S02]  /*1b800*/  LOP3.LUT R32, R33, 0x380, RZ, 0xc0, !PT ;  /* 0x0000038021207812 */ /* 0x000fc400078ec0ff */
[----:B------:R-:W-:Y:S02]  /*1b810*/  LOP3.LUT R36, R37, 0x380, RZ, 0xc0, !PT ;  /* 0x0000038025247812 */ /* 0x000fe400078ec0ff */
[----:B------:R-:W-:Y:S02]  /*1b820*/  LOP3.LUT R40, R41, 0x380, RZ, 0xc0, !PT ;  /* 0x0000038029287812 */ /* 0x000fe400078ec0ff */
[----:B------:R-:W-:Y:S02]  /*1b830*/  LOP3.LUT R8, R9, 0x380, RZ, 0xc0, !PT ;  /* 0x0000038009087812 */ /* 0x000fe400078ec0ff */
[----:B------:R-:W-:Y:S01]  /*1b840*/  SHF.R.S32.HI R51, RZ, 0x1f, R210 ;  /* 0x0000001fff337819 */ /* 0x000fe200000114d2 */
[----:B------:R-:W-:Y:S01]  /*1b850*/  IMAD R21, R206, UR5, R21 ;  /* 0x00000005ce157c24 */ /* 0x000fe2000f8e0215 */
[----:B------:R-:W-:Y:S01]  /*1b860*/  LOP3.LUT R11, R88, 0x380, RZ, 0xc0, !PT ;  /* 0x00000380580b7812 */ /* 0x000fe200078ec0ff */
[----:B------:R-:W-:Y:S01]  /*1b870*/  IMAD.MOV.U32 R49, RZ, RZ, R50 ;  /* 0x000000ffff317224 */ /* 0x000fe200078e0032 */
[----:B------:R-:W-:Y:S01]  /*1b880*/  SHF.R.U64 R24, R24, 0x3, RZ ;  /* 0x0000000318187819 */ /* 0x000fe200000012ff */
[----:B------:R-:W-:Y:S01]  /*1b890*/  ULDC.64 UR4, c[0x0][0xaf0] ;  /* 0x0002bc0000047ab9 */ /* 0x000fe20000000a00 */
[----:B------:R-:W-:-:S02]  /*1b8a0*/  SHF.R.U64 R28, R28, 0x3, RZ ;  /* 0x000000031c1c7819 */ /* 0x000fc400000012ff */
[----:B------:R-:W-:Y:S02]  /*1b8b0*/  SHF.R.U64 R32, R32, 0x3, RZ ;  /* 0x0000000320207819 */ /* 0x000fe400000012ff */
[----:B------:R-:W-:Y:S02]  /*1b8c0*/  SHF.R.U64 R36, R36, 0x3, RZ ;  /* 0x0000000324247819 */ /* 0x000fe400000012ff */
[----:B------:R-:W-:Y:S02]  /*1b8d0*/  SHF.R.U64 R40, R40, 0x3, RZ ;  /* 0x0000000328287819 */ /* 0x000fe400000012ff */
[----:B-1----:R-:W-:Y:S01]  /*1b8e0*/  @P4 SHF.R.U32.HI R49, RZ, R55, R0 ;  /* 0x00000037ff314219 */ /* 0x002fe20000011600 */
[----:B------:R-:W-:Y:S01]  /*1b8f0*/  IMAD R51, R51, UR4, RZ ;  /* 0x0000000433337c24 */ /* 0x000fe2000f8e02ff */
[----:B------:R-:W-:Y:S02]  /*1b900*/  SHF.R.U64 R8, R8, 0x3, RZ ;  /* 0x0000000308087819 */ /* 0x000fe400000012ff */
[----:B------:R-:W-:-:S02]  /*1b910*/  SHF.R.U64 R11, R11, 0x3, RZ ;  /* 0x000000030b0b7819 */ /* 0x000fc400000012ff */
[----:B------:R-:W-:Y:S02]  /*1b920*/  LOP3.LUT R24, R24, R25, RZ, 0x3c, !PT ;  /* 0x0000001918187212 */ /* 0x000fe400078e3cff */
        /* <DEDUP_REMOVED lines=8> */
[----:B------:R-:W-:-:S02]  /*1b9b0*/  SHF.R.S32.HI R0, RZ, 0x1f, R49 ;  /* 0x0000001fff007819 */ /* 0x000fc40000011431 */
[----:B------:R-:W-:Y:S01]  /*1b9c0*/  IADD3 R48, -R49, RZ, RZ ;  /* 0x000000ff31307210 */ /* 0x000fe20007ffe1ff */
[C---:B------:R-:W-:Y:S01]  /*1b9d0*/  IMAD R51, R210.reuse, UR5, R51 ;  /* 0x00000005d2337c24 */ /* 0x040fe2000f8e0233 */
[-C--:B------:R-:W-:Y:S01]  /*1b9e0*/  IADD3.X R25, RZ, R89.reuse, RZ, P5, !PT ;  /* 0x00000059ff197210 */ /* 0x080fe20002ffe4ff */
[----:B------:R-:W-:Y:S01]  /*1b9f0*/  IMAD.WIDE.U32 R20, R210, UR4, R20 ;  /* 0x00000004d2147c25 */ /* 0x000fe2000f8e0014 */
[----:B------:R-:W-:Y:S01]  /*1ba00*/  IADD3.X R45, RZ, R89, RZ, P6, !PT ;  /* 0x00000059ff2d7210 */ /* 0x000fe200037fe4ff */
[----:B------:R-:W-:Y:S01]  /*1ba10*/  ULDC.64 UR4, c[0x0][0xae0] ;  /* 0x0002b80000047ab9 */ /* 0x000fe20000000a00 */
[----:B------:R-:W-:Y:S02]  /*1ba20*/  LOP3.LUT R44, R8, R9, RZ, 0x3c, !PT ;  /* 0x00000009082c7212 */ /* 0x000fe400078e3cff */
[----:B------:R-:W-:Y:S01]  /*1ba30*/  LOP3.LUT R88, R11, R88, RZ, 0x3c, !PT ;  /* 0x000000580b587212 */ /* 0x000fe200078e3cff */
[----:B------:R-:W-:Y:S01]  /*1ba40*/  IMAD R0, R0, UR4, RZ ;  /* 0x0000000400007c24 */ /* 0x000fe2000f8e02ff */
[----:B------:R-:W5:Y:S01]  /*1ba50*/  LD.E.128 R24, desc[UR60][R24.64] ;  /* 0x0000003c18187980 */ /* 0x000f62000c101d00 */
[----:B------:R-:W-:-:S02]  /*1ba60*/  IMAD R3, R3, R48, R50 ;  /* 0x0000003003037224 */ /* 0x000fc400078e0232 */
[----:B------:R-:W-:Y:S01]  /*1ba70*/  IMAD.IADD R21, R21, 0x1, R51 ;  /* 0x0000000115157824 */ /* 0x000fe200078e0233 */
[----:B------:R0:W5:Y:S01]  /*1ba80*/  LD.E.128 R8, desc[UR60][R88.64] ;  /* 0x0000003c58087980 */ /* 0x000162000c101d00 */
[----:B------:R-:W-:-:S03]  /*1ba90*/  IMAD R51, R49, UR5, R0 ;  /* 0x0000000531337c24 */ /* 0x000fc6000f8e0200 */
[----:B------:R-:W5:Y:S01]  /*1baa0*/  LD.E.128 R28, desc[UR60][R28.64] ;  /* 0x0000003c1c1c7980 */ /* 0x000f62000c101d00 */
[----:B------:R-:W-:-:S03]  /*1bab0*/  SHF.R.S32.HI R0, RZ, 0x1f, R3 ;  /* 0x0000001fff007819 */ /* 0x000fc60000011403 */
[----:B------:R-:W5:Y:S04]  /*1bac0*/  LD.E.128 R32, desc[UR60][R32.64] ;  /* 0x0000003c20207980 */ /* 0x000f68000c101d00 */
[----:B------:R-:W5:Y:S04]  /*1bad0*/  LD.E.128 R36, desc[UR60][R36.64] ;  /* 0x0000003c24247980 */ /* 0x000f68000c101d00 */
        /* <DEDUP_REMOVED lines=12> */
[----:B------:R-:W-:Y:S02]  /*1bba0*/  IMAD.IADD R53, R233, 0x1, R200 ;  /* 0x00000001e9357824 */ /* 0x000fe400078e02c8 */
[C---:B------:R-:W-:Y:S02]  /*1bbb0*/  IMAD R51, R3.reuse, UR5, R0 ;  /* 0x0000000503337c24 */ /* 0x040fe4000f8e0200 */
[----:B------:R-:W-:Y:S01]  /*1bbc0*/  IMAD.WIDE.U32 R20, R3, UR4, R20 ;  /* 0x0000000403147c25 */ /* 0x000fe2000f8e0014 */
[----:B------:R-:W-:Y:S01]  /*1bbd0*/  ISETP.GE.AND P2, PT, R53, R4, PT ;  /* 0x000000043500720c */ /* 0x000fe20003f46270 */
[----:B------:R-:W-:Y:S01]  /*1bbe0*/  ULDC.64 UR4, c[0x0][0xa80] ;  /* 0x0002a00000047ab9 */ /* 0x000fe20000000a00 */
[----:B------:R-:W-:Y:S01]  /*1bbf0*/  IADD3 R0, R2, 0x34820, RZ ;  /* 0x0003482002007810 */ /* 0x000fe20007ffe0ff */
[----:B------:R-:W-:Y:S01]  /*1bc00*/  IMAD.IADD R21, R21, 0x1, R51 ;  /* 0x0000000115157824 */ /* 0x000fe200078e0233 */
[----:B------:R-:W-:-:S02]  /*1bc10*/  LEA R50, P3, R20, UR4, 0x1 ;  /* 0x0000000414327c11 */ /* 0x000fc4000f8608ff */
[----:B------:R-:W-:Y:S02]  /*1bc20*/  PRMT R0, RZ, 0x654, R0 ;  /* 0x00000654ff007816 */ /* 0x000fe40000000000 */
[----:B------:R-:W-:Y:S01]  /*1bc30*/  LEA.HI.X R51, R20, UR5, R21, 0x1, P3 ;  /* 0x0000000514337c11 */ /* 0x000fe200098f0c15 */
[C---:B------:R-:W-:Y:S02]  /*1bc40*/  VIADD R49, R53.reuse, 0x20 ;  /* 0x0000002035317836 */ /* 0x040fe40000000000 */
[----:B------:R-:W-:Y:S01]  /*1bc50*/  VIADD R3, R53, 0x40 ;  /* 0x0000004035037836 */ /* 0x000fe20000000000 */
[----:B-1----:R0:W1:Y:S01]  /*1bc60*/  SHFL.IDX PT, R48, R50, RZ, 0x181f ;  /* 0x00181fff32307589 */ /* 0x00206200000e0000 */
[----:B------:R-:W-:Y:S01]  /*1bc70*/  BSSY B1, `(.L_x_2697) ;  /* 0x0000011000017945 */ /* 0x000fe20003800000 */
[----:B------:R2:W-:Y:S01]  /*1bc80*/  SYNCS.ARRIVE.TRANS64.RED.A1T0 RZ, [R0+URZ], RZ ;  /* 0x000000ff00ff79a7 */ /* 0x0005e2000810043f */
[-C--:B------:R-:W-:Y:S02]  /*1bc90*/  ISETP.GE.AND P0, PT, R49, R4.reuse, PT ;  /* 0x000000043100720c */ /* 0x080fe40003f06270 */
[----:B------:R-:W-:-:S02]  /*1bca0*/  ISETP.GE.AND P1, PT, R3, R4, PT ;  /* 0x000000040300720c */ /* 0x000fc40003f26270 */
[----:B------:R-:W-:Y:S01]  /*1bcb0*/  SHF.R.S32.HI R107, RZ, 0x1f, R207 ;  /* 0x0000001fff6b7819 */ /* 0x000fe200000114cf */
[----:B--2---:R0:W2:Y:S01]  /*1bcc0*/  SHFL.IDX PT, R0, R51, RZ, 0x181f ;  /* 0x00181fff33007589 */ /* 0x0040a200000e0000 */
        /* <DEDUP_REMOVED lines=11> */
.L_x_2698:
[----:B------:R-:W-:Y:S05]  /*1bd80*/  BSYNC B1 ;  /* 0x0000000000017941 */ /* 0x000fea0003800000 */
.L_x_2697:
[----:B--2---:R2:W4:Y:S01]  /*1bd90*/  SHFL.IDX PT, R0, R51, 0x1, 0x181f ;  /* 0x00381f0033007f89 */ /* 0x00452200000e0000 */
        /* <DEDUP_REMOVED lines=12> */
.L_x_2700:
[----:B------:R-:W-:Y:S05]  /*1be60*/  BSYNC B1 ;  /* 0x0000000000017941 */ /* 0x000fea0003800000 */
.L_x_2699:
        /* <DEDUP_REMOVED lines=13> */
.L_x_2702:
[----:B------:R-:W-:Y:S05]  /*1bf40*/  BSYNC B1 ;  /* 0x0000000000017941 */ /* 0x000fea0003800000 */
.L_x_2701:
[----:B------:R-:W-:Y:S01]  /*1bf50*/  VIADD R3, R53, 0x60 ;  /* 0x0000006035037836 */ /* 0x000fe20000000000 */
[----:B0-----:R0:W0:Y:S04]  /*1bf60*/  SHFL.IDX PT, R0, R51, 0x3, 0x181f ;  /* 0x00781f0033007f89 */ /* 0x00102800000e0000 */
[----:B------:R-:W-:Y:S01]  /*1bf70*/  ISETP.GE.AND P0, PT, R3, R4, PT ;  /* 0x000000040300720c */ /* 0x000fe20003f06270 */
[----:B--2-4-:R-:W2:-:S12]  /*1bf80*/  SHFL.IDX PT, R50, R50, 0x3, 0x181f ;  /* 0x00781f0032327f89 */ /* 0x014e9800000e0000 */
[----:B------:R-:W-:Y:S05]  /*1bf90*/  @P0 BRA `(.L_x_2703) ;  /* 0x0000001800280947 */ /* 0x000fea0003800000 */
[----:B------:R-:W-:Y:S02]  /*1bfa0*/  ULDC UR4, c[0x0][0xac8] ;  /* 0x0002b20000047ab9 */ /* 0x000fe40000000800 */
[----:B------:R-:W-:-:S13]  /*1bfb0*/  ISETP.GE.AND P1, PT, R203, UR4, PT ;  /* 0x00000004cb007c0c */ /* 0x000fda000bf26270 */
[----:B--2---:R-:W-:-:S04]  /*1bfc0*/  @!P1 LEA R8, P0, R203, R50, 0x1 ;  /* 0x00000032cb089211 */ /* 0x004fc800078008ff */
        /* <DEDUP_REMOVED lines=8> */
.L_x_2696:
[----:B------:R-:W-:Y:S01]  /*1c050*/  ULDC.64 UR4, c[0x0][0xb08] ;  /* 0x0002c20000047ab9 */ /* 0x000fe20000000a00 */
[----:B0-----:R-:W0:Y:S01]  /*1c060*/  @P4 LDC R21, c[0x0][0xbec] ;  /* 0x0002fb00ff154b82 */ /* 0x001e220000000800 */
[----:B------:R-:W-:Y:S01]  /*1c070*/  IMAD R11, R106, UR4, RZ ;  /* 0x000000046a0b7c24 */ /* 0x000fe2000f8e02ff */
[----:B------:R-:W-:Y:S01]  /*1c080*/  ULDC.64 UR6, c[0x0][0xb30] ;  /* 0x0002cc0000067ab9 */ /* 0x000fe20000000a00 */
[C---:B------:R-:W-:Y:S01]  /*1c090*/  IMAD.WIDE.U32 R8, R0.reuse, UR4, RZ ;  /* 0x0000000400087c25 */ /* 0x040fe2000f8e00ff */
[----:B------:R-:W-:Y:S01]  /*1c0a0*/  ISETP.GE.AND P0, PT, R15, R4, PT ;  /* 0x000000040f00720c */ /* 0x000fe20003f06270 */
[----:B------:R-:W-:Y:S01]  /*1c0b0*/  BSSY B1, `(.L_x_2704) ;  /* 0x0000078000017945 */ /* 0x000fe20003800000 */
[----:B------:R-:W-:Y:S01]  /*1c0c0*/  SHF.R.S32.HI R29, RZ, 0x1f, R217 ;  /* 0x0000001fff1d7819 */ /* 0x000fe200000114d9 */
[----:B------:R-:W-:Y:S01]  /*1c0d0*/  IMAD R11, R0, UR5, R11 ;  /* 0x00000005000b7c24 */ /* 0x000fe2000f8e020b */
[----:B------:R-:W-:Y:S01]  /*1c0e0*/  ULDC.64 UR4, c[0x0][0xb38] ;  /* 0x0002ce0000047ab9 */ /* 0x000fe20000000a00 */
[----:B------:R-:W1:Y:S01]  /*1c0f0*/  @P4 LDC R0, c[0x0][0xbf0] ;  /* 0x0002fc00ff004b82 */ /* 0x000e620000000800 */
[----:B------:R-:W-:Y:S01]  /*1c100*/  SHF.R.S32.HI R30, RZ, 0x1f, R218 ;  /* 0x0000001fff1e7819 */ /* 0x000fe200000114da */
[----:B------:R-:W-:Y:S01]  /*1c110*/  IMAD.IADD R9, R9, 0x1, R11 ;  /* 0x0000000109097824 */ /* 0x000fe200078e020b */
[----:B------:R-:W-:-:S02]  /*1c120*/  SHF.R.S32.HI R11, RZ, 0x1f, R210 ;  /* 0x0000001fff0b7819 */ /* 0x000fc400000114d2 */
        /* <DEDUP_REMOVED lines=13> */
[----:B------:R-:W-:Y:S01]  /*1c200*/  MOV R11, R28 ;  /* 0x0000001c000b7202 */ /* 0x000fe20000000f00 */
[----:B------:R-:W-:Y:S01]  /*1c210*/  IMAD.WIDE.U32 R8, R210, UR4, R8 ;  /* 0x00000004d2087c25 */ /* 0x000fe2000f8e0008 */
[----:B------:R-:W-:Y:S01]  /*1c220*/  ULDC.64 UR4, c[0x0][0xb48] ;  /* 0x0002d20000047ab9 */ /* 0x000fe20000000a00 */
[----:B------:R-:W-:Y:S02]  /*1c230*/  SHF.R.S32.HI R38, RZ, 0x1f, R226 ;  /* 0x0000001fff267819 */ /* 0x000fe400000114e2 */
[----:B-1----:R-:W-:Y:S01]  /*1c240*/  @P4 SHF.R.U32.HI R11, RZ, R0, R21 ;  /* 0x00000000ff0b4219 */ /* 0x002fe20000011615 */
[----:B------:R-:W-:Y:S01]  /*1c250*/  IMAD.IADD R9, R9, 0x1, R13 ;  /* 0x0000000109097824 */ /* 0x000fe200078e020d */
[----:B------:R-:W-:Y:S02]  /*1c260*/  SHF.R.S32.HI R39, RZ, 0x1f, R227 ;  /* 0x0000001fff277819 */ /* 0x000fe400000114e3 */
[--C-:B------:R-:W-:Y:S01]  /*1c270*/  SHF.R.S32.HI R0, RZ, 0x1f, R11.reuse ;  /* 0x0000001fff007819 */ /* 0x100fe2000001140b */
[----:B------:R-:W-:Y:S01]  /*1c280*/  IMAD.MOV R10, RZ, RZ, -R11 ;  /* 0x000000ffff0a7224 */ /* 0x000fe200078e0a0b */
[----:B------:R-:W-:Y:S01]  /*1c290*/  SHF.R.S32.HI R88, RZ, 0x1f, R228 ;  /* 0x0000001fff587819 */ /* 0x000fe200000114e4 */
[----:B------:R-:W-:Y:S01]  /*1c2a0*/  IMAD.WIDE.U32 R8, R215, UR4, R8 ;  /* 0x00000004d7087c25 */ /* 0x000fe2000f8e0008 */
[----:B------:R-:W-:-:S02]  /*1c2b0*/  SHF.R.S32.HI R26, RZ, 0x1f, R229 ;  /* 0x0000001fff1a7819 */ /* 0x000fc400000114e5 */
[----:B------:R-:W-:Y:S01]  /*1c2c0*/  SHF.R.S32.HI R89, RZ, 0x1f, R230 ;  /* 0x0000001fff597819 */ /* 0x000fe200000114e6 */
[----:B------:R-:W-:Y:S01]  /*1c2d0*/  IMAD R3, R3, R10, R28 ;  /* 0x0000000a03037224 */ /* 0x000fe200078e021c */
[----:B------:R-:W-:Y:S01]  /*1c2e0*/  SHF.R.S32.HI R107, RZ, 0x1f, R231 ;  /* 0x0000001fff6b7819 */ /* 0x000fe200000114e7 */
        /* <DEDUP_REMOVED lines=12> */
[----:B------:R-:W-:Y:S02]  /*1c3b0*/  IADD3 R3, R9, R11, RZ ;  /* 0x0000000b09037210 */ /* 0x000fe40007ffe0ff */
[C---:B------:R-:W-:Y:S02]  /*1c3c0*/  LEA R0, P1, R8.reuse, UR4, 0x2 ;  /* 0x0000000408007c11 */ /* 0x040fe4000f8210ff */
[----:B------:R-:W-:Y:S02]  /*1c3d0*/  PRMT R10, RZ, 0x654, R10 ;  /* 0x00000654ff0a7816 */ /* 0x000fe4000000000a */
[----:B------:R-:W-:Y:S02]  /*1c3e0*/  LEA.HI.X R3, R8, UR5, R3, 0x2, P1 ;  /* 0x0000000508037c11 */ /* 0x000fe400088f1403 */
[----:B------:R0:W-:Y:S01]  /*1c3f0*/  SYNCS.ARRIVE.TRANS64.RED.A1T0 RZ, [R10+URZ], RZ ;  /* 0x000000ff0aff79a7 */ /* 0x0001e2000810043f */
        /* <DEDUP_REMOVED lines=42> */
[-C--:B------:R-:W-:Y:S02]  /*1c6a0*/  @!P0 LEA.HI.X R15, R223, R9.reuse, R35, 0x2, P6 ;  /* 0x00000009df0f8211 */ /* 0x080fe400030f1423 */
[----:B------:R-:W-:Y:S01]  /*1c6b0*/  ISETP.GE.AND P2, PT, R220, UR4, PT ;  /* 0x00000004dc007c0c */ /* 0x000fe2000bf46270 */
[----:B------:R-:W-:Y:S01]  /*1c6c0*/  @!P1 ST.E.64 desc[UR60][R12.64], R56 ;  /* 0x000000380c009985 */ /* 0x000fe2000c101b3c */
[----:B------:R-:W-:Y:S02]  /*1c6d0*/  @!P3 LEA R24, P5, R222, R8, 0x2 ;  /* 0x00000008de18b211 */ /* 0x000fe400078a10ff */
[----:B------:R-:W-:Y:S01]  /*1c6e0*/  ISETP.GE.AND P1, PT, R219, UR4, PT ;  /* 0x00000004db007c0c */ /* 0x000fe2000bf26270 */
[----:B------:R1:W-:Y:S01]  /*1c6f0*/  @!P0 ST.E.64 desc[UR60][R14.64], R60 ;  /* 0x0000003c0e008985 */ /* 0x0003e2000c101b3c */
[----:B------:R-:W-:Y:S02]  /*1c700*/  ISETP.GE.AND P0, PT, R218, UR4, PT ;  /* 0x00000004da007c0c */ /* 0x000fe4000bf06270 */
[----:B------:R-:W-:-:S02]  /*1c710*/  @!P3 LEA.HI.X R25, R222, R9, R34, 0x2, P5 ;  /* 0x00000009de19b211 */ /* 0x000fc400028f1422 */
[----:B------:R-:W-:Y:S02]  /*1c720*/  ISETP.GE.AND P5, PT, R217, UR4, PT ;  /* 0x00000004d9007c0c */ /* 0x000fe4000bfa6270 */
[CC--:B------:R-:W-:Y:S01]  /*1c730*/  @!P4 LEA R20, P6, R221.reuse, R8.reuse, 0x2 ;  /* 0x00000008dd14c211 */ /* 0x0c0fe200078c10ff */
[----:B------:R3:W-:Y:S01]  /*1c740*/  @!P3 ST.E.64 desc[UR60][R24.64], R64 ;  /* 0x000000401800b985 */ /* 0x0007e2000c101b3c */
[CC--:B0-----:R-:W-:Y:S02]  /*1c750*/  @!P2 LEA R10, P3, R220.reuse, R8.reuse, 0x2 ;  /* 0x00000008dc0aa211 */ /* 0x0c1fe400078610ff */
[-C--:B------:R-:W-:Y:S02]  /*1c760*/  @!P4 LEA.HI.X R21, R221, R9.reuse, R33, 0x2, P6 ;  /* 0x00000009dd15c211 */ /* 0x080fe400030f1421 */
[----:B------:R-:W-:Y:S02]  /*1c770*/  @!P2 LEA.HI.X R11, R220, R9, R32, 0x2, P3 ;  /* 0x00000009dc0ba211 */ /* 0x000fe400018f1420 */
[-C--:B-1----:R-:W-:Y:S01]  /*1c780*/  @!P1 LEA R14, P6, R219, R8.reuse, 0x2 ;  /* 0x00000008db0e9211 */ /* 0x082fe200078c10ff */
[----:B------:R3:W-:Y:S01]  /*1c790*/  @!P4 ST.E.64 desc[UR60][R20.64], R68 ;  /* 0x000000441400c985 */ /* 0x0007e2000c101b3c */
[----:B------:R-:W-:-:S02]  /*1c7a0*/  @!P0 LEA R12, P4, R218, R8, 0x2 ;  /* 0x00000008da0c8211 */ /* 0x000fc400078810ff */
        /* <DEDUP_REMOVED lines=8> */
.L_x_2705:
[----:B------:R-:W-:Y:S05]  /*1c830*/  BSYNC B1 ;  /* 0x0000000000017941 */ /* 0x000fea0003800000 */
.L_x_2704:
        /* <DEDUP_REMOVED lines=10> */
[CC--:B-1----:R-:W-:Y:S02]  /*1c8e0*/  @!P1 LEA R12, P5, R231.reuse, R8.reuse, 0x2 ;  /* 0x00000008e70c9211 */ /* 0x0c2fe400078a10ff */
        /* <DEDUP_REMOVED lines=59> */
.L_x_2694:
        /* <DEDUP_REMOVED lines=16> */
[----:B-1----:R-:W1:-:S12]  /*1cda0*/  S2R R4, SR_TID.X ;  /* 0x0000000000047919 */ /* 0x002e580000002100 */
        /* <DEDUP_REMOVED lines=8> */
[----:B--2---:R-:W-:-:S07]  /*1ce30*/  IMAD.IADD R0, R0, 0x1, -R11 ;  /* 0x0000000100007824 */ /* 0x004fce00078e0a0b */
.L_x_2706:
[----:B------:R-:W-:Y:S01]  /*1ce40*/  BSSY B1, `(.L_x_2707) ;  /* 0x0000036000017945 */ /* 0x000fe20003800000 */
[----:B------:R-:W-:Y:S02]  /*1ce50*/  SEL R31, R210, RZ, !P0 ;  /* 0x000000ffd21f7207 */ /* 0x000fe40004000000 */
[----:B------:R-:W-:Y:S02]  /*1ce60*/  SEL R232, R232, RZ, !P0 ;  /* 0x000000ffe8e87207 */ /* 0x000fe40004000000 */
[----:B-----5:R-:W-:Y:S01]  /*1ce70*/  SHF.R.S32.HI R28, RZ, 0x1f, R3 ;  /* 0x0000001fff1c7819 */ /* 0x020fe20000011403 */
[----:B------:R-:W-:Y:S06]  /*1ce80*/  @P3 BRA `(.L_x_2708) ;  /* 0x0000000000c43947 */ /* 0x000fec0003800000 */
[----:B------:R-:W1:Y:S01]  /*1ce90*/  S2R R9, SR_TID.X ;  /* 0x0000000000097919 */ /* 0x000e620000002100 */
[----:B------:R-:W2:Y:S02]  /*1cea0*/  LDC R33, c[0x0][0xbe8] ;  /* 0x0002fa00ff217b82 */ /* 0x000ea40000000800 */
[----:B--2---:R-:W-:Y:S01]  /*1ceb0*/  IMAD R4, R0, R33, RZ ;  /* 0x0000002100047224 */ /* 0x004fe200078e02ff */
[----:B-1----:R-:W-:-:S04]  /*1cec0*/  IADD3 R30, R200, -0x80, R9 ;  /* 0xffffff80c81e7810 */ /* 0x002fc80007ffe009 */
[----:B------:R-:W-:-:S13]  /*1ced0*/  ISETP.GE.AND P0, PT, R30, R4, PT ;  /* 0x000000041e00720c */ /* 0x000fda0003f06270 */
[----:B------:R-:W-:Y:S05]  /*1cee0*/  @P0 BRA `(.L_x_2708) ;  /* 0x0000000000ac0947 */ /* 0x000fea0003800000 */
[----:B------:R-:W-:Y:S01]  /*1cef0*/  ISETP.GT.AND P0, PT, R209, 0x1, PT ;  /* 0x00000001d100780c */ /* 0x000fe20003f04270 */
[----:B------:R-:W1:Y:S01]  /*1cf00*/  LDC.64 R8, c[0x0][0xba8] ;  /* 0x0002ea00ff087b82 */ /* 0x000e620000000a00 */
[----:B------:R-:W-:Y:S01]  /*1cf10*/  MOV R26, 0x9b8 ;  /* 0x000009b8001a7802 */ /* 0x000fe20000000f00 */
[----:B------:R-:W-:Y:S01]  /*1cf20*/  IMAD.MOV.U32 R27, RZ, RZ, R30 ;  /* 0x000000ffff1b7224 */ /* 0x000fe200078e001e */
[----:B------:R-:W-:Y:S02]  /*1cf30*/  ISETP.NE.AND P1, PT, R33, 0x1, PT ;  /* 0x000000012100780c */ /* 0x000fe40003f25270 */
[----:B------:R-:W-:Y:S02]  /*1cf40*/  SEL R26, R26, 0x978, P0 ;  /* 0x000009781a1a7807 */ /* 0x000fe40000000000 */
[----:B------:R-:W-:Y:S02]  /*1cf50*/  SEL R215, R215, RZ, P0 ;  /* 0x000000ffd7d77207 */ /* 0x000fe40000000000 */
        /* <DEDUP_REMOVED lines=8> */
[----:B------:R-:W-:Y:S02]  /*1cfe0*/  IMAD R21, R20, R232, R21 ;  /* 0x000000e814157224 */ /* 0x000fe400078e0215 */
[----:B0-----:R-:W-:-:S05]  /*1cff0*/  @P1 IMAD.HI.U32 R4, R30, R25, RZ ;  /* 0x000000191e041227 */ /* 0x001fca00078e00ff */
[----:B------:R-:W0:Y:S01]  /*1d000*/  @!P0 LDC R9, c[0x0][0xb54] ;  /* 0x0002d500ff098b82 */ /* 0x000e220000000800 */
[----:B---3--:R-:W-:Y:S02]  /*1d010*/  IMAD R29, R15, R206, RZ ;  /* 0x000000ce0f1d7224 */ /* 0x008fe400078e02ff */
[----:B------:R-:W-:Y:S01]  /*1d020*/  IMAD.WIDE.U32 R24, R20, R31, RZ ;  /* 0x0000001f14187225 */ /* 0x000fe200078e00ff */
[----:B----4-:R-:W-:-:S03]  /*1d030*/  @P1 SHF.R.U32.HI R27, RZ, R35, R4 ;  /* 0x00000023ff1b1219 */ /* 0x010fc60000011604 */
[----:B------:R-:W-:-:S04]  /*1d040*/  IMAD.WIDE.U32 R14, R14, R206, RZ ;  /* 0x000000ce0e0e7225 */ /* 0x000fc800078e00ff */
[----:B------:R-:W-:Y:S01]  /*1d050*/  IMAD.IADD R4, R25, 0x1, R21 ;  /* 0x0000000119047824 */ /* 0x000fe200078e0215 */
[----:B------:R-:W-:Y:S01]  /*1d060*/  IADD3 R14, P1, P3, R24, R14, R3 ;  /* 0x0000000e180e7210 */ /* 0x000fe20007b3e003 */
[----:B------:R-:W-:Y:S02]  /*1d070*/  IMAD.IADD R29, R15, 0x1, R29 ;  /* 0x000000010f1d7824 */ /* 0x000fe400078e021d */
[-C--:B------:R-:W-:Y:S02]  /*1d080*/  IMAD R21, R13, R215.reuse, RZ ;  /* 0x000000d70d157224 */ /* 0x080fe400078e02ff */
[----:B------:R-:W-:Y:S01]  /*1d090*/  IMAD.WIDE.U32 R12, R12, R215, RZ ;  /* 0x000000d70c0c7225 */ /* 0x000fe200078e00ff */
[----:B------:R-:W-:-:S03]  /*1d0a0*/  IADD3.X R4, R4, R29, R28, P1, P3 ;  /* 0x0000001d04047210 */ /* 0x000fc60000fe641c */
[--C-:B------:R-:W-:Y:S01]  /*1d0b0*/  IMAD.MOV R15, RZ, RZ, -R27.reuse ;  /* 0x000000ffff0f7224 */ /* 0x100fe200078e0a1b */
[----:B------:R-:W-:Y:S02]  /*1d0c0*/  IADD3 R12, P0, P1, R27, R14, R12 ;  /* 0x0000000e1b0c7210 */ /* 0x000fe4000791e00c */
[----:B------:R-:W-:Y:S01]  /*1d0d0*/  IADD3 R21, R13, R21, RZ ;  /* 0x000000150d157210 */ /* 0x000fe20007ffe0ff */
[----:B------:R-:W-:Y:S01]  /*1d0e0*/  IMAD R15, R33, R15, R30 ;  /* 0x0000000f210f7224 */ /* 0x000fe200078e021e */
[----:B------:R-:W-:-:S04]  /*1d0f0*/  SHF.R.S32.HI R27, RZ, 0x1f, R27 ;  /* 0x0000001fff1b7819 */ /* 0x000fc8000001141b */
[----:B------:R-:W-:Y:S01]  /*1d100*/  IADD3.X R13, R27, R4, R21, P0, P1 ;  /* 0x000000041b0d7210 */ /* 0x000fe200007e2415 */
[----:B-----5:R-:W-:Y:S01]  /*1d110*/  IMAD R4, R11, R15, RZ ;  /* 0x0000000f0b047224 */ /* 0x020fe200078e02ff */
[----:B------:R-:W-:-:S05]  /*1d120*/  SHF.R.S32.HI R21, RZ, 0x1f, R15 ;  /* 0x0000001fff157819 */ /* 0x000fca000001140f */
[C---:B------:R-:W-:Y:S02]  /*1d130*/  IMAD R21, R10.reuse, R21, R4 ;  /* 0x000000150a157224 */ /* 0x040fe400078e0204 */
[----:B------:R-:W-:-:S04]  /*1d140*/  IMAD.WIDE.U32 R10, R10, R15, R12 ;  /* 0x0000000f0a0a7225 */ /* 0x000fc800078e000c */
[----:B------:R-:W-:Y:S01]  /*1d150*/  IMAD.IADD R4, R11, 0x1, R21 ;  /* 0x000000010b047824 */ /* 0x000fe200078e0215 */
[----:B-1----:R-:W-:Y:S01]  /*1d160*/  LEA R8, P0, R10, R8, 0x2 ;  /* 0x000000080a087211 */ /* 0x002fe200078010ff */
[----:B------:R-:W-:-:S03]  /*1d170*/  IMAD.MOV.U32 R11, RZ, RZ, -0x800000 ;  /* 0xff800000ff0b7424 */ /* 0x000fc600078e00ff */
[----:B0-----:R-:W-:-:S05]  /*1d180*/  LEA.HI.X R9, R10, R9, R4, 0x2, P0 ;  /* 0x000000090a097211 */ /* 0x001fca00000f1404 */
[----:B------:R1:W-:Y:S04]  /*1d190*/  STG.E desc[UR60][R8.64], R11 ;  /* 0x0000000b08007986 */ /* 0x0003e8000c10193c */
.L_x_2708:
[----:B------:R-:W-:Y:S05]  /*1d1a0*/  BSYNC B1 ;  /* 0x0000000000017941 */ /* 0x000fea0003800000 */
.L_x_2707:
[----:B------:R-:W-:Y:S05]  /*1d1b0*/  @P2 BRA `(.L_x_2703) ;  /* 0x0000000400a02947 */ /* 0x000fea0003800000 */
[----:B------:R-:W2:Y:S01]  /*1d1c0*/  LDC R15, c[0x0][0xbe8] ;  /* 0x0002fa00ff0f7b82 */ /* 0x000ea20000000800 */
[----:B------:R-:W-:Y:S01]  /*1d1d0*/  ULDC.64 UR4, c[0x0][0xaa0] ;  /* 0x0002a80000047ab9 */ /* 0x000fe20000000a00 */
[----:B------:R-:W-:Y:S01]  /*1d1e0*/  ULDC.64 UR6, c[0x0][0xaf0] ;  /* 0x0002bc0000067ab9 */ /* 0x000fe20000000a00 */
[----:B------:R-:W-:Y:S01]  /*1d1f0*/  IMAD R4, R28, UR4, RZ ;  /* 0x000000041c047c24 */ /* 0x000fe2000f8e02ff */
[----:B------:R-:W-:Y:S01]  /*1d200*/  BSSY B1, `(.L_x_2709) ;  /* 0x0000039000017945 */ /* 0x000fe20003800000 */
[C---:B-1----:R-:W-:Y:S01]  /*1d210*/  IMAD.WIDE.U32 R8, R3.reuse, UR4, RZ ;  /* 0x0000000403087c25 */ /* 0x042fe2000f8e00ff */
[----:B------:R-:W-:Y:S02]  /*1d220*/  SHF.R.S32.HI R14, RZ, 0x1f, R207 ;  /* 0x0000001fff0e7819 */ /* 0x000fe400000114cf */
[----:B------:R-:W-:Y:S01]  /*1d230*/  SHF.R.S32.HI R20, RZ, 0x1f, R203 ;  /* 0x0000001fff147819 */ /* 0x000fe200000114cb */
[----:B------:R-:W-:Y:S01]  /*1d240*/  IMAD R11, R3, UR5, R4 ;  /* 0x00000005030b7c24 */ /* 0x000fe2000f8e0204 */
[----:B------:R-:W-:Y:S01]  /*1d250*/  ULDC.64 UR4, c[0x0][0xae8] ;  /* 0x0002ba0000047ab9 */ /* 0x000fe20000000a00 */
[----:B------:R-:W-:-:S02]  /*1d260*/  IMAD R3, R208, 0x20, R233 ;  /* 0x00000020d0037824 */ /* 0x000fc400078e02e9 */
[----:B------:R-:W-:-:S03]  /*1d270*/  IMAD.IADD R9, R9, 0x1, R11 ;  /* 0x0000000109097824 */ /* 0x000fc600078e020b */
[----:B------:R-:W-:Y:S01]  /*1d280*/  IADD3 R13, R200, R3, RZ ;  /* 0x00000003c80d7210 */ /* 0x000fe20007ffe0ff */
[----:B------:R-:W-:Y:S01]  /*1d290*/  IMAD.WIDE.U32 R8, R206, UR4, R8 ;  /* 0x00000004ce087c25 */ /* 0x000fe2000f8e0008 */
[----:B------:R-:W-:-:S03]  /*1d2a0*/  IADD3 R200, R233, R200, RZ ;  /* 0x000000c8e9c87210 */ /* 0x000fc60007ffe0ff */
[----:B------:R-:W-:Y:S02]  /*1d2b0*/  IMAD.MOV.U32 R3, RZ, RZ, R13 ;  /* 0x000000ffff037224 */ /* 0x000fe400078e000d */
[----:B------:R-:W-:Y:S01]  /*1d2c0*/  IMAD R9, R206, UR5, R9 ;  /* 0x00000005ce097c24 */ /* 0x000fe2000f8e0209 */
[----:B--2---:R-:W-:Y:S01]  /*1d2d0*/  ISETP.NE.AND P0, PT, R15, 0x1, PT ;  /* 0x000000010f00780c */ /* 0x004fe20003f05270 */
[----:B------:R-:W-:Y:S01]  /*1d2e0*/  ULDC.64 UR4, c[0x0][0xae0] ;  /* 0x0002b80000047ab9 */ /* 0x000fe20000000a00 */
[----:B------:R-:W-:-:S11]  /*1d2f0*/  IMAD.WIDE.U32 R8, R31, UR6, R8 ;  /* 0x000000061f087c25 */ /* 0x000fd6000f8e0008 */
[----:B------:R-:W1:Y:S08]  /*1d300*/  @P0 LDC R10, c[0x0][0xbec] ;  /* 0x0002fb00ff0a0b82 */ /* 0x000e700000000800 */
[----:B------:R-:W2:Y:S01]  /*1d310*/  @P0 LDC R21, c[0x0][0xbf0] ;  /* 0x0002fc00ff150b82 */ /* 0x000ea20000000800 */
[----:B-1----:R-:W-:-:S04]  /*1d320*/  @P0 IMAD.HI.U32 R4, R13, R10, RZ ;  /* 0x0000000a0d040227 */ /* 0x002fc800078e00ff */
[----:B------:R-:W-:Y:S01]  /*1d330*/  IMAD R10, R232, UR6, RZ ;  /* 0x00000006e80a7c24 */ /* 0x000fe2000f8e02ff */
[----:B--2---:R-:W-:-:S03]  /*1d340*/  @P0 SHF.R.U32.HI R3, RZ, R21, R4 ;  /* 0x00000015ff030219 */ /* 0x004fc60000011604 */
        /* <DEDUP_REMOVED lines=12> */
[----:B------:R-:W-:Y:S02]  /*1d410*/  IMAD R15, R0, R15, RZ ;  /* 0x0000000f000f7224 */ /* 0x000fe400078e02ff */
[----:B------:R-:W-:-:S02]  /*1d420*/  IMAD R3, R11, UR5, R4 ;  /* 0x000000050b037c24 */ /* 0x000fc4000f8e0204 */
[----:B------:R-:W-:Y:S01]  /*1d430*/  IMAD.WIDE.U32 R8, R11, UR4, R8 ;  /* 0x000000040b087c25 */ /* 0x000fe2000f8e0008 */
[C---:B------:R-:W-:Y:S01]  /*1d440*/  ISETP.GE.AND P2, PT, R200.reuse, R15, PT ;  /* 0x0000000fc800720c */ /* 0x040fe20003f46270 */
[----:B------:R-:W-:Y:S02]  /*1d450*/  ULDC.64 UR4, c[0x0][0xa80] ;  /* 0x0002a00000047ab9 */ /* 0x000fe40000000a00 */
[----:B------:R-:W-:Y:S01]  /*1d460*/  VIADD R0, R200, 0x20 ;  /* 0x00000020c8007836 */ /* 0x000fe20000000000 */
[----:B------:R-:W-:Y:S01]  /*1d470*/  LEA R4, P3, R8, UR4, 0x1 ;  /* 0x0000000408047c11 */ /* 0x000fe2000f8608ff */
[----:B------:R-:W-:-:S03]  /*1d480*/  IMAD.IADD R3, R9, 0x1, R3 ;  /* 0x0000000109037824 */ /* 0x000fc600078e0203 */
[-C--:B------:R-:W-:Y:S01]  /*1d490*/  ISETP.GE.AND P1, PT, R0, R15.reuse, PT ;  /* 0x0000000f0000720c */ /* 0x080fe20003f26270 */
[----:B------:R-:W-:Y:S01]  /*1d4a0*/  VIADD R0, R200, 0x40 ;  /* 0x00000040c8007836 */ /* 0x000fe20000000000 */
[----:B------:R-:W-:Y:S02]  /*1d4b0*/  LEA.HI.X R3, R8, UR5, R3, 0x1, P3 ;  /* 0x0000000508037c11 */ /* 0x000fe400098f0c03 */
[----:B------:R1:W2:Y:S02]  /*1d4c0*/  SHFL.IDX PT, R8, R4, RZ, 0x181f ;  /* 0x00181fff04087589 */ /* 0x0002a400000e0000 */
[----:B------:R-:W-:Y:S02]  /*1d4d0*/  ISETP.GE.AND P0, PT, R0, R15, PT ;  /* 0x0000000f0000720c */ /* 0x000fe40003f06270 */
[----:B------:R1:W3:Y:S01]  /*1d4e0*/  SHFL.IDX PT, R0, R3, RZ, 0x181f ;  /* 0x00181fff03007589 */ /* 0x0002e200000e0000 */
[----:B------:R-:W-:Y:S10]  /*1d4f0*/  @P2 BRA `(.L_x_2710) ;  /* 0x0000000000242947 */ /* 0x000ff40003800000 */
        /* <DEDUP_REMOVED lines=9> */
.L_x_2710:
[----:B------:R-:W-:Y:S05]  /*1d590*/  BSYNC B1 ;  /* 0x0000000000017941 */ /* 0x000fea0003800000 */
.L_x_2709:
        /* <DEDUP_REMOVED lines=13> */
.L_x_2712:
[----:B------:R-:W-:Y:S05]  /*1d670*/  BSYNC B1 ;  /* 0x0000000000017941 */ /* 0x000fea0003800000 */
.L_x_2711:
        /* <DEDUP_REMOVED lines=13> */
.L_x_2714:
[----:B------:R-:W-:Y:S05]  /*1d750*/  BSYNC B1 ;  /* 0x0000000000017941 */ /* 0x000fea0003800000 */
.L_x_2713:
[----:B0-----:R-:W-:Y:S01]  /*1d760*/  VIADD R0, R200, 0x60 ;  /* 0x00000060c8007836 */ /* 0x001fe20000000000 */
[----:B------:R0:W0:Y:S04]  /*1d770*/  SHFL.IDX PT, R10, R3, 0x3, 0x181f ;  /* 0x00781f00030a7f89 */ /* 0x00002800000e0000 */
[----:B------:R-:W-:Y:S01]  /*1d780*/  ISETP.GE.AND P0, PT, R0, R15, PT ;  /* 0x0000000f0000720c */ /* 0x000fe20003f06270 */
[----:B-123--:R-:W1:-:S12]  /*1d790*/  SHFL.IDX PT, R4, R4, 0x3, 0x181f ;  /* 0x00781f0004047f89 */ /* 0x00ee5800000e0000 */
[----:B------:R-:W-:Y:S05]  /*1d7a0*/  @P0 BRA `(.L_x_2703) ;  /* 0x0000000000240947 */ /* 0x000fea0003800000 */
[----:B------:R-:W-:Y:S02]  /*1d7b0*/  ULDC UR4, c[0x0][0xac8] ;  /* 0x0002b20000047ab9 */ /* 0x000fe40000000800 */
[----:B------:R-:W-:Y:S02]  /*1d7c0*/  ISETP.GE.AND P2, PT, R203, UR4, PT ;  /* 0x00000004cb007c0c */ /* 0x000fe4000bf46270 */
[----:B------:R-:W-:-:S11]  /*1d7d0*/  ISETP.GE.AND P3, PT, R207, UR4, PT ;  /* 0x00000004cf007c0c */ /* 0x000fd6000bf66270 */
[-C--:B-1----:R-:W-:Y:S02]  /*1d7e0*/  @!P2 LEA R12, P0, R203, R4.reuse, 0x1 ;  /* 0x00000004cb0ca211 */ /* 0x082fe400078008ff */
[----:B----4-:R-:W-:Y:S02]  /*1d7f0*/  @!P3 LEA R8, P1, R207, R4, 0x1 ;  /* 0x00000004cf08b211 */ /* 0x010fe400078208ff */
[-C--:B0-----:R-:W-:Y:S02]  /*1d800*/  @!P2 LEA.HI.X R13, R203, R10.reuse, R20, 0x1, P0 ;  /* 0x0000000acb0da211 */ /* 0x081fe400000f0c14 */
[----:B------:R-:W-:-:S03]  /*1d810*/  @!P3 LEA.HI.X R9, R207, R10, R14, 0x1, P1 ;  /* 0x0000000acf09b211 */ /* 0x000fc600008f0c0e */
[----:B------:R0:W-:Y:S04]  /*1d820*/  @!P2 ST.E.128 desc[UR60][R12.64], RZ ;  /* 0x000000ff0c00a985 */ /* 0x0001e8000c101d3c */
[----:B------:R0:W-:Y:S02]  /*1d830*/  @!P3 ST.E.128 desc[UR60][R8.64], RZ ;  /* 0x000000ff0800b985 */ /* 0x0001e4000c101d3c */
.L_x_2703:
[----:B------:R-:W-:Y:S05]  /*1d840*/  BSYNC B0 ;  /* 0x0000000000007941 */ /* 0x000fea0003800000 */
.L_x_2693:
[----:B------:R-:W-:Y:S02]  /*1d850*/  ULDC UR4, c[0x0][0xc3c] ;  /* 0x00030f0000047ab9 */ /* 0x000fe40000000800 */
[----:B------:R-:W-:-:S13]  /*1d860*/  ISETP.GE.AND P0, PT, R7, UR4, PT ;  /* 0x0000000407007c0c */ /* 0x000fda000bf06270 */
[----:B------:R-:W-:Y:S05]  /*1d870*/  @!P0 BRA `(.L_x_2715) ;  /* 0xfffffe3c00388947 */ /* 0x000fea000383ffff */
[----:B------:R-:W-:Y:S05]  /*1d880*/  BRA `(.L_x_2484) ;  /* 0x0000008800b87947 */ /* 0x000fea0003800000 */
.L_x_2482:
        /* <DEDUP_REMOVED lines=20> */
.L_x_2716:
        /* <DEDUP_REMOVED lines=43> */
.L_x_2720:
[----:B------:R-:W0:Y:S01]  /*1dc80*/  LDC R2, c[0x0][0xc3c] ;  /* 0x00030f00ff027b82 */ /* 0x000e220000000800 */
[----:B------:R-:W-:Y:S01]  /*1dc90*/  ULDC UR7, c[0x0][0xc3c] ;  /* 0x00030f0000077ab9 */ /* 0x000fe20000000800 */
[----:B------:R-:W-:Y:S01]  /*1dca0*/  UIADD3 UR4, UR4, 0x1f, URZ ;  /* 0x0000001f04047890 */ /* 0x000fe2000fffe03f */
[----:B------:R-:W-:-:S05]  /*1dcb0*/  IMAD.U32 R3, RZ, RZ, UR7 ;  /* 0x00000007ff037e24 */ /* 0x000fca000f8e00ff */
[----:B------:R1:W-:Y:S01]  /*1dcc0*/  STL [R1+0xc], R3 ;  /* 0x00000c0301007387 */ /* 0x0003e20000100800 */
[----:B0-----:R-:W-:-:S13]  /*1dcd0*/  ISETP.LE.AND P6, PT, R2, UR4, PT ;  /* 0x0000000402007c0c */ /* 0x001fda000bfc3270 */
[----:B-1----:R-:W-:Y:S05]  /*1dce0*/  @P6 BRA `(.L_x_2719) ;  /* 0x0000000800b06947 */ /* 0x002fea0003800000 */
[----:B------:R-:W-:Y:S01]  /*1dcf0*/  IADD3 R11, R0, UR4, RZ ;  /* 0x00000004000b7c10 */ /* 0x000fe2000fffe0ff */
        /* <DEDUP_REMOVED lines=31> */
.L_x_2718:
[----:B------:R-:W-:Y:S01]  /*1def0*/  IADD3 R10, -R4, R9, RZ ;  /* 0x00000009040a7210 */ /* 0x000fe20007ffe1ff */
[----:B------:R-:W-:-:S04]  /*1df00*/  IMAD.MOV.U32 R3, RZ, RZ, RZ ;  /* 0x000000ffff037224 */ /* 0x000fc800078e00ff */
        /* <DEDUP_REMOVED lines=10> */
.L_x_2721:
        /* <DEDUP_REMOVED lines=15> */
[----:B0-----:R-:W-:-:S05]  /*1e0a0*/  IADD3 R2, RZ, -R3, RZ ;  /* 0x80000003ff027210 */ /* 0x001fca0007ffe0ff */
        /* <DEDUP_REMOVED lines=14> */
[----:B------:R-:W-:-:S02]  /*1e190*/  ISETP.GE.U32.AND P0, PT, R12, R7, PT ;  /* 0x000000070c00720c */ /* 0x000fc40003f06070 */
[----:B0-----:R-:W-:-:S05]  /*1e1a0*/  IADD3 R2, RZ, -R3, RZ ;  /* 0x80000003ff027210 */ /* 0x001fca0007ffe0ff */
[----:B------:R-:W-:Y:S02]  /*1e1b0*/  IMAD R7, R2, R9, RZ ;  /* 0x0000000902077224 */ /* 0x000fe400078e02ff */
[----:B------:R-:W-:-:S04]  /*1e1c0*/  IMAD.MOV.U32 R2, RZ, RZ, RZ ;  /* 0x000000ffff027224 */ /* 0x000fc800078e00ff */
[----:B------:R-:W-:Y:S02]  /*1e1d0*/  @P0 VIADD R10, R10, 0x1 ;  /* 0x000000010a0a0836 */ /* 0x000fe40000000000 */
[----:B------:R-:W-:Y:S01]  /*1e1e0*/  IMAD.HI.U32 R7, R3, R7, R2 ;  /* 0x0000000703077227 */ /* 0x000fe200078e0002 */
[----:B------:R-:W-:Y:S02]  /*1e1f0*/  LOP3.LUT R2, R5, R4, RZ, 0x3c, !PT ;  /* 0x0000000405027212 */ /* 0x000fe400078e3cff */
[----:B------:R-:W-:Y:S02]  /*1e200*/  IABS R3, R8 ;  /* 0x0000000800037213 */ /* 0x000fe40000000000 */
[----:B------:R-:W-:Y:S02]  /*1e210*/  ISETP.GE.AND P2, PT, R2, RZ, PT ;  /* 0x000000ff0200720c */ /* 0x000fe40003f46270 */
[----:B------:R-:W-:-:S11]  /*1e220*/  IADD3 R3, RZ, -R3, RZ ;  /* 0x80000003ff037210 */ /* 0x000fd60007ffe0ff */
        /* <DEDUP_REMOVED lines=16> */
[----:B------:R-:W-:-:S04]  /*1e330*/  @!P1 LOP3.LUT R7, RZ, R8, RZ, 0x33, !PT ;  /* 0x00000008ff079212 */ /* 0x000fc800078e33ff */
[----:B------:R-:W-:Y:S01]  /*1e340*/  IADD3 R3, -R7, RZ, RZ ;  /* 0x000000ff07037210 */ /* 0x000fe20007ffe1ff */
[----:B------:R-:W-:-:S04]  /*1e350*/  IMAD R7, R8, 0x1000000, R7 ;  /* 0x0100000008077824 */ /* 0x000fc800078e0207 */
[----:B------:R-:W-:-:S04]  /*1e360*/  IMAD R8, R8, R3, R10 ;  /* 0x0000000308087224 */ /* 0x000fc800078e020a */
[----:B------:R-:W-:-:S05]  /*1e370*/  IMAD R3, R8, 0x10000, R7 ;  /* 0x0001000008037824 */ /* 0x000fca00078e0207 */
[----:B------:R0:W-:Y:S01]  /*1e380*/  STL [R1+0x8], R3 ;  /* 0x0000080301007387 */ /* 0x0001e20000100800 */
[----:B------:R-:W-:Y:S05]  /*1e390*/  BRA `(.L_x_2723) ;  /* 0x0000000000f47947 */ /* 0x000fea0003800000 */
.L_x_2722:
        /* <DEDUP_REMOVED lines=41> */
[----:B0-----:R-:W-:-:S05]  /*1e630*/  IADD3 R5, RZ, -R3, RZ ;  /* 0x80000003ff057210 */ /* 0x001fca0007ffe0ff */
        /* <DEDUP_REMOVED lines=15> */
[----:B------:R-:W-:Y:S01]  /*1e730*/  @!P1 LOP3.LUT R2, RZ, R7, RZ, 0x33, !PT ;  /* 0x00000007ff029212 */ /* 0x000fe200078e33ff */
[----:B------:R-:W-:-:S04]  /*1e740*/  IMAD.MOV R7, RZ, RZ, -R7 ;  /* 0x000000ffff077224 */ /* 0x000fc800078e0a07 */
[----:B------:R-:W-:-:S05]  /*1e750*/  IMAD R3, R2, R7, R9 ;  /* 0x0000000702037224 */ /* 0x000fca00078e0209 */
[----:B------:R1:W-:Y:S02]  /*1e760*/  STL [R1+0x8], R3 ;  /* 0x0000080301007387 */ /* 0x0003e40000100800 */
.L_x_2723:
[----:B01----:R-:W-:-:S05]  /*1e770*/  LOP3.LUT R3, RZ, R2, RZ, 0x33, !PT ;  /* 0x00000002ff037212 */ /* 0x003fca00078e33ff */
[----:B------:R-:W-:-:S05]  /*1e780*/  IMAD.IADD R2, R4, 0x1, R3 ;  /* 0x0000000104027824 */ /* 0x000fca00078e0203 */
[----:B------:R1:W-:Y:S01]  /*1e790*/  STL [R1+0x4], R2 ;  /* 0x0000040201007387 */ /* 0x0003e20000100800 */
[----:B------:R-:W-:Y:S05]  /*1e7a0*/  BRA `(.L_x_2724) ;  /* 0x0000000000107947 */ /* 0x000fea0003800000 */
.L_x_2719:
[----:B------:R-:W-:Y:S01]  /*1e7b0*/  IMAD.U32 R2, RZ, RZ, UR6 ;  /* 0x00000006ff027e24 */ /* 0x000fe2000f8e00ff */
[----:B------:R0:W-:Y:S04]  /*1e7c0*/  STL [R1+0x4], RZ ;  /* 0x000004ff01007387 */ /* 0x0001e80000100800 */
[----:B------:R0:W-:Y:S04]  /*1e7d0*/  STL [R1+0x8], RZ ;  /* 0x000008ff01007387 */ /* 0x0001e80000100800 */
[----:B------:R0:W-:Y:S02]  /*1e7e0*/  STL [R1], R2 ;  /* 0x0000000201007387 */ /* 0x0001e40000100800 */
.L_x_2724:
        /* <DEDUP_REMOVED lines=10> */
.L_x_2717:
        /* <DEDUP_REMOVED lines=14> */
[----:B------:R-:W-:Y:S01]  /*1e970*/  IMAD.MOV.U32 R19, RZ, RZ, RZ ;  /* 0x000000ffff137224 */ /* 0x000fe200078e00ff */
[C---:B------:R-:W-:Y:S01]  /*1e980*/  ISETP.NE.AND P1, PT, R5.reuse, RZ, PT ;  /* 0x000000ff0500720c */ /* 0x040fe20003f25270 */
[----:B01----:R-:W-:Y:S01]  /*1e990*/  IMAD.SHL.U32 R2, R5, 0x8, RZ ;  /* 0x0000000805027824 */ /* 0x003fe200078e00ff */
[----:B------:R-:W-:Y:S01]  /*1e9a0*/  ULDC.64 UR36, c[0x0][0x198] ;  /* 0x0000660000247ab9 */ /* 0x000fe20000000a00 */
[----:B------:R-:W-:Y:S01]  /*1e9b0*/  ULDC UR39, c[0x0][0xc] ;  /* 0x0000030000277ab9 */ /* 0x000fe20000000800 */
[----:B----4-:R-:W-:-:S06]  /*1e9c0*/  ULEA UR4, UR5, UR4, 0x18 ;  /* 0x0000000405047291 */ /* 0x010fcc000f8ec03f */
[----:B------:R-:W-:Y:S02]  /*1e9d0*/  MOV R18, UR4 ;  /* 0x0000000400127c02 */ /* 0x000fe40008000f00 */
        /* <DEDUP_REMOVED lines=9> */
[C---:B------:R-:W-:Y:S01]  /*1ea70*/  LOP3.LUT P0, R2, R6.reuse, 0x1f, RZ, 0xc0, !PT ;  /* 0x0000001f06027812 */ /* 0x040fe2000780c0ff */
[----:B------:R-:W-:Y:S01]  /*1ea80*/  IMAD.SHL.U32 R6, R6, 0x10, RZ ;  /* 0x0000001006067824 */ /* 0x000fe200078e00ff */
[----:B------:R-:W-:-:S03]  /*1ea90*/  LOP3.LUT R0, R0, 0x38, RZ, 0xc0, !PT ;  /* 0x0000003800007812 */ /* 0x000fc600078ec0ff */
[----:B------:R0:W-:Y:S08]  /*1eaa0*/  STL [R1+0x2c], R2 ;  /* 0x00002c0201007387 */ /* 0x0001f00000100800 */
[----:B------:R-:W-:Y:S02]  /*1eab0*/  @P0 LOP3.LUT R4, R4, 0x1, RZ, 0xfc, !PT ;  /* 0x0000000104040812 */ /* 0x000fe400078efcff */
[----:B------:R-:W-:-:S02]  /*1eac0*/  ISETP.NE.OR P0, PT, R5, RZ, !P0 ;  /* 0x000000ff0500720c */ /* 0x000fc40004705670 */
        /* <DEDUP_REMOVED lines=15> */
.L_x_2873:
[----:B------:R-:W2:Y:S01]  /*1ebc0*/  LDL R0, [R1+0xc] ;  /* 0x00000c0001007983 */ /* 0x000ea20000100800 */
[----:B-1----:R-:W2:Y:S01]  /*1ebd0*/  LDC.64 R2, c[0x0][0xc88] ;  /* 0x00032200ff027b82 */ /* 0x002ea20000000a00 */
[----:B------:R-:W-:Y:S05]  /*1ebe0*/  YIELD ;  /* 0x0000000000007946 */ /* 0x000fea0003800000 */
[----:B------:R-:W-:Y:S01]  /*1ebf0*/  ULDC.64 UR4, c[0x0][0xa28] ;  /* 0x00028a0000047ab9 */ /* 0x000fe20000000a00 */
[----:B------:R-:W-:Y:S01]  /*1ec00*/  ULDC.64 UR10, c[0x0][0xa18] ;  /* 0x00028600000a7ab9 */ /* 0x000fe20000000a00 */
[----:B------:R-:W-:Y:S01]  /*1ec10*/  ISETP.NE.U32.AND P0, PT, RZ, UR4, PT ;  /* 0x00000004ff007c0c */ /* 0x000fe2000bf05070 */
[----:B------:R-:W-:Y:S01]  /*1ec20*/  ULDC.64 UR6, c[0x0][0xa08] ;  /* 0x0002820000067ab9 */ /* 0x000fe20000000a00 */
[----:B--2---:R-:W-:Y:S01]  /*1ec30*/  IMAD.WIDE R2, R0, 0x4, R2 ;  /* 0x0000000400027825 */ /* 0x004fe200078e0202 */
[----:B------:R-:W-:-:S04]  /*1ec40*/  ULDC.64 UR8, c[0x0][0xa10] ;  /* 0x0002840000087ab9 */ /* 0x000fc80000000a00 */
[----:B0-----:R-:W2:Y:S01]  /*1ec50*/  LDG.E R4, desc[UR60][R2.64] ;  /* 0x0000003c02047981 */ /* 0x001ea2000c1e1900 */
[----:B------:R-:W-:Y:S02]  /*1ec60*/  ISETP.NE.AND.EX P0, PT, RZ, UR5, PT, P0 ;  /* 0x00000005ff007c0c */ /* 0x000fe4000bf05300 */
[----:B------:R-:W-:Y:S02]  /*1ec70*/  ISETP.NE.U32.AND P3, PT, RZ, UR10, PT ;  /* 0x0000000aff007c0c */ /* 0x000fe4000bf65070 */
[----:B------:R-:W-:Y:S02]  /*1ec80*/  MOV R0, RZ ;  /* 0x000000ff00007202 */ /* 0x000fe40000000f00 */
[----:B------:R-:W-:Y:S01]  /*1ec90*/  ISETP.NE.AND.EX P3, PT, RZ, UR11, PT, P3 ;  /* 0x0000000bff007c0c */ /* 0x000fe2000bf65330 */
[----:B------:R-:W-:Y:S01]  /*1eca0*/  IMAD.MOV.U32 R12, RZ, RZ, RZ ;  /* 0x000000ffff0c7224 */ /* 0x000fe200078e00ff */
[----:B--2---:R-:W-:Y:S01]  /*1ecb0*/  SHF.R.S32.HI R5, RZ, 0x1f, R4 ;  /* 0x0000001fff057819 */ /* 0x004fe20000011404 */
[----:B------:R-:W-:-:S04]  /*1ecc0*/  IMAD.SHL.U32 R15, R4, 0x4, RZ ;  /* 0x00000004040f7824 */ /* 0x000fc800078e00ff */
[C---:B------:R-:W-:Y:S01]  /*1ecd0*/  @P0 LEA R2, P1, R4.reuse, UR4, 0x2 ;  /* 0x0000000404020c11 */ /* 0x040fe2000f8210ff */
[----:B------:R0:W-:Y:S01]  /*1ece0*/  STL [R1+0x38], R4 ;  /* 0x0000380401007387 */ /* 0x0001e20000100800 */
[C-C-:B------:R-:W-:Y:S02]  /*1ecf0*/  SHF.L.U64.HI R14, R4.reuse, 0x2, R5.reuse ;  /* 0x00000002040e7819 */ /* 0x140fe40000010205 */
[----:B------:R-:W-:Y:S01]  /*1ed00*/  @P0 LEA.HI.X R3, R4, UR5, R5, 0x2, P1 ;  /* 0x0000000504030c11 */ /* 0x000fe200088f1405 */
[----:B------:R-:W-:Y:S01]  /*1ed10*/  ULDC.64 UR4, c[0x0][0xa00] ;  /* 0x0002800000047ab9 */ /* 0x000fe20000000a00 */
[C---:B------:R-:W-:Y:S01]  /*1ed20*/  @P3 IADD3 R8, P1, R15.reuse, UR10, RZ ;  /* 0x0000000a0f083c10 */ /* 0x040fe2000ff3e0ff */
        /* <DEDUP_REMOVED lines=12> */
[----:B--2---:R-:W-:-:S04]  /*1edf0*/  IADD3 R2, P0, R15, UR4, RZ ;  /* 0x000000040f027c10 */ /* 0x004fc8000ff1e0ff */
[----:B------:R-:W-:Y:S01]  /*1ee00*/  IADD3.X R3, R14, UR5, RZ, P0, !PT ;  /* 0x000000050e037c10 */ /* 0x000fe200087fe4ff */
[----:B------:R-:W-:Y:S01]  /*1ee10*/  ULDC UR4, c[0x0][0x288] ;  /* 0x0000a20000047ab9 */ /* 0x000fe20000000800 */
[----:B0-----:R-:W-:-:S03]  /*1ee20*/  IADD3 R4, P0, R15, UR8, RZ ;  /* 0x000000080f047c10 */ /* 0x001fc6000ff1e0ff */
[----:B------:R0:W5:Y:S01]  /*1ee30*/  @P2 LDG.E R11, desc[UR60][R6.64] ;  /* 0x0000003c060b2981 */ /* 0x000162000c1e1900 */
[----:B-1----:R-:W-:Y:S02]  /*1ee40*/  IADD3.X R5, R14, UR9, RZ, P0, !PT ;  /* 0x000000090e057c10 */ /* 0x002fe400087fe4ff */
[----:B------:R-:W-:Y:S01]  /*1ee50*/  ISETP.NE.U32.AND P0, PT, RZ, UR8, PT ;  /* 0x00000008ff007c0c */ /* 0x000fe2000bf05070 */
[----:B------:R-:W2:Y:S03]  /*1ee60*/  @P1 LDG.E R12, desc[UR60][R2.64] ;  /* 0x0000003c020c1981 */ /* 0x000ea6000c1e1900 */
[----:B------:R-:W-:-:S13]  /*1ee70*/  ISETP.NE.AND.EX P0, PT, RZ, UR9, PT, P0 ;  /* 0x00000009ff007c0c */ /* 0x000fda000bf05300 */
        /* <DEDUP_REMOVED lines=14> */
[----:B------:R-:W-:Y:S01]  /*1ef60*/  IMAD.U32 R9, RZ, RZ, UR5 ;  /* 0x00000005ff097e24 */ /* 0x000fe2000f8e00ff */
[----:B------:R-:W-:Y:S01]  /*1ef70*/  MOV R8, UR4 ;  /* 0x0000000400087c02 */ /* 0x000fe20008000f00 */
[----:B0-----:R-:W-:Y:S06]  /*1ef80*/  @P3 BRA `(.L_x_2726) ;  /* 0x0000000000143947 */ /* 0x001fec0003800000 */
[----:B------:R-:W-:Y:S05]  /*1ef90*/  @!P1 BRA `(.L_x_2726) ;  /* 0x0000000000109947 */ /* 0x000fea0003800000 */
[----:B------:R-:W2:Y:S04]  /*1efa0*/  LDG.E R12, desc[UR60][R2.64] ;  /* 0x0000003c020c7981 */ /* 0x000ea8000c1e1900 */
[----:B------:R-:W2:Y:S02]  /*1efb0*/  LDG.E R2, desc[UR60][R2.64+0x4] ;  /* 0x0000043c02027981 */ /* 0x000ea4000c1e1900 */
[----:B--2--5:R-:W-:-:S05]  /*1efc0*/  IMAD.IADD R13, R2, 0x1, -R12 ;  /* 0x00000001020d7824 */ /* 0x024fca00078e0a0c */
[----:B------:R0:W-:Y:S02]  /*1efd0*/  STL [R1+0x50], R13 ;  /* 0x0000500d01007387 */ /* 0x0001e40000100800 */
.L_x_2726:
[----:B------:R-:W2:Y:S01]  /*1efe0*/  LDL.LU R3, [R1+0x8] ;  /* 0x0000080001037983 */ /* 0x000ea20000300800 */
[----:B------:R-:W-:Y:S02]  /*1eff0*/  ULDC.64 UR4, c[0x0][0xa20] ;  /* 0x0002880000047ab9 */ /* 0x000fe40000000a00 */
[----:B------:R-:W-:Y:S01]  /*1f000*/  ISETP.NE.U32.AND P1, PT, RZ, UR4, PT ;  /* 0x00000004ff007c0c */ /* 0x000fe2000bf25070 */
[----:B------:R-:W3:Y:S03]  /*1f010*/  LDL R12, [R1+0x38] ;  /* 0x00003800010c7983 */ /* 0x000ee60000100800 */
[----:B------:R-:W-:Y:S02]  /*1f020*/  ISETP.NE.AND.EX P1, PT, RZ, UR5, PT, P1 ;  /* 0x00000005ff007c0c */ /* 0x000fe4000bf25310 */
[C---:B--2---:R-:W-:Y:S02]  /*1f030*/  LOP3.LUT R17, R3.reuse, 0xff000000, RZ, 0xc0, !PT ;  /* 0xff00000003117812 */ /* 0x044fe400078ec0ff */
[----:B------:R-:W-:-:S02]  /*1f040*/  LOP3.LUT R2, R3, 0xff0000, RZ, 0xc0, !PT ;  /* 0x00ff000003027812 */ /* 0x000fc400078ec0ff */
[----:B------:R-:W-:Y:S02]  /*1f050*/  SHF.R.U32.HI R17, RZ, 0x8, R17 ;  /* 0x00000008ff117819 */ /* 0x000fe40000011611 */
[----:B------:R-:W-:Y:S02]  /*1f060*/  LOP3.LUT R16, R3, 0xffff, RZ, 0xc0, !PT ;  /* 0x0000ffff03107812 */ /* 0x000fe400078ec0ff */
[----:B------:R-:W-:Y:S01]  /*1f070*/  LEA.HI R17, R2, R17, RZ, 0x10 ;  /* 0x0000001102117211 */ /* 0x000fe200078f80ff */
[----:B-----5:R-:W-:-:S05]  /*1f080*/  IMAD.IADD R2, R11, 0x1, R0 ;  /* 0x000000010b027824 */ /* 0x020fca00078e0200 */
[----:B------:R1:W-:Y:S04]  /*1f090*/  STL [R1+0x20], R2 ;  /* 0x0000200201007387 */ /* 0x0003e80000100800 */
[----:B---3--:R1:W-:Y:S01]  /*1f0a0*/  STL [R1+0x18], R12 ;  /* 0x0000180c01007387 */ /* 0x0083e20000100800 */
[----:B------:R-:W-:Y:S05]  /*1f0b0*/  @!P1 BRA `(.L_x_2727) ;  /* 0x0000000000109947 */ /* 0x000fea0003800000 */
[----:B-1----:R-:W-:-:S04]  /*1f0c0*/  IADD3 R2, P1, R15, UR4, RZ ;  /* 0x000000040f027c10 */ /* 0x002fc8000ff3e0ff */
[----:B------:R-:W-:-:S05]  /*1f0d0*/  IADD3.X R3, R14, UR5, RZ, P1, !PT ;  /* 0x000000050e037c10 */ /* 0x000fca0008ffe4ff */
[----:B------:R2:W5:Y:S01]  /*1f0e0*/  LDG.E R8, desc[UR60][R2.64] ;  /* 0x0000003c02087981 */ /* 0x000562000c1e1900 */
[----:B------:R-:W-:Y:S05]  /*1f0f0*/  BRA `(.L_x_2728) ;  /* 0x0000000000107947 */ /* 0x000fea0003800000 */
.L_x_2727:
[----:B------:R-:W-:Y:S05]  /*1f100*/  @!P2 BRA `(.L_x_2728) ;  /* 0x00000000000ca947 */ /* 0x000fea0003800000 */
[----:B------:R-:W2:Y:S04]  /*1f110*/  LDG.E R8, desc[UR60][R6.64] ;  /* 0x0000003c06087981 */ /* 0x000ea8000c1e1900 */
[----:B------:R-:W2:Y:S02]  /*1f120*/  LDG.E R6, desc[UR60][R6.64+0x4] ;  /* 0x0000043c06067981 */ /* 0x000ea4000c1e1900 */
[----:B--2---:R-:W-:-:S07]  /*1f130*/  IMAD.IADD R8, R6, 0x1, -R8 ;  /* 0x0000000106087824 */ /* 0x004fce00078e0a08 */
.L_x_2728:
[----:B-12---:R-:W2:Y:S01]  /*1f140*/  @P0 LDG.E R2, desc[UR60][R4.64] ;  /* 0x0000003c04020981 */ /* 0x006ea2000c1e1900 */
[----:B------:R-:W1:Y:S03]  /*1f150*/  LDC R3, c[0x0][0x448] ;  /* 0x00011200ff037b82 */ /* 0x000e660000000800 */
[----:B------:R-:W3:Y:S04]  /*1f160*/  LDL R6, [R1+0x4] ;  /* 0x0000040001067983 */ /* 0x000ee80000100800 */
[----:B------:R4:W2:Y:S01]  /*1f170*/  @P0 LDG.E R4, desc[UR60][R4.64+0x4] ;  /* 0x0000043c04040981 */ /* 0x0008a2000c1e1900 */
[----:B-1----:R-:W-:-:S13]  /*1f180*/  ISETP.NE.AND P1, PT, R3, 0x1, PT ;  /* 0x000000010300780c */ /* 0x002fda0003f25270 */
[----:B------:R-:W1:Y:S08]  /*1f190*/  @P1 LDC R3, c[0x0][0x44c] ;  /* 0x00011300ff031b82 */ /* 0x000e700000000800 */
[----:B----4-:R-:W4:Y:S01]  /*1f1a0*/  @P1 LDC R5, c[0x0][0x450] ;  /* 0x00011400ff051b82 */ /* 0x010f220000000800 */
[----:B-----5:R-:W-:Y:S01]  /*1f1b0*/  IMAD.IADD R7, R8, 0x1, -R0 ;  /* 0x0000000108077824 */ /* 0x020fe200078e0a00 */
[----:B------:R-:W-:-:S05]  /*1f1c0*/  LOP3.LUT R11, R17, 0xff, RZ, 0xc0, !PT ;  /* 0x000000ff110b7812 */ /* 0x000fca00078ec0ff */
[----:B------:R0:W-:Y:S01]  /*1f1d0*/  STL [R1+0x60], R11 ;  /* 0x0000600b01007387 */ /* 0x0001e20000100800 */
[----:B------:R-:W-:Y:S01]  /*1f1e0*/  BSSY B0, `(.L_x_2729) ;  /* 0x0000032000007945 */ /* 0x000fe20003800000 */
[----:B------:R-:W-:Y:S01]  /*1f1f0*/  SHF.R.U32.HI R17, RZ, 0x10, R17 ;  /* 0x00000010ff117819 */ /* 0x000fe20000011611 */
[----:B--2---:R-:W-:Y:S01]  /*1f200*/  @P0 IMAD.IADD R9, R4, 0x1, -R2 ;  /* 0x0000000104090824 */ /* 0x004fe200078e0a02 */
[----:B---3--:R-:W-:-:S05]  /*1f210*/  SHF.L.U32 R2, R6, 0x7, RZ ;  /* 0x0000000706027819 */ /* 0x008fca00000006ff */
[----:B------:R-:W-:-:S04]  /*1f220*/  VIADD R2, R2, 0x7f ;  /* 0x0000007f02027836 */ /* 0x000fc80000000000 */
[----:B-1----:R-:W-:-:S05]  /*1f230*/  @P1 IMAD.HI.U32 R0, R2, R3, RZ ;  /* 0x0000000302001227 */ /* 0x002fca00078e00ff */
[----:B----4-:R-:W-:Y:S01]  /*1f240*/  @P1 SHF.R.U32.HI R2, RZ, R5, R0 ;  /* 0x00000005ff021219 */ /* 0x010fe20000011600 */
[----:B------:R-:W-:-:S05]  /*1f250*/  IMAD.IADD R0, R7, 0x1, R9 ;  /* 0x0000000107007824 */ /* 0x000fca00078e0209 */
[C---:B------:R-:W-:Y:S01]  /*1f260*/  IADD3 R21, R0.reuse, 0x80, -R13 ;  /* 0x0000008000157810 */ /* 0x040fe20007ffe80d */
[----:B------:R-:W-:-:S03]  /*1f270*/  VIADD R3, R0, 0x7f ;  /* 0x0000007f00037836 */ /* 0x000fc60000000000 */
[----:B------:R-:W-:Y:S02]  /*1f280*/  IADD3 R0, R21, R2, RZ ;  /* 0x0000000215007210 */ /* 0x000fe40007ffe0ff */
[----:B------:R-:W-:Y:S02]  /*1f290*/  SHF.R.S32.HI R2, RZ, 0x1f, R3 ;  /* 0x0000001fff027819 */ /* 0x000fe40000011403 */
[----:B------:R-:W-:Y:S02]  /*1f2a0*/  SHF.R.S32.HI R6, RZ, 0x1f, R0 ;  /* 0x0000001fff067819 */ /* 0x000fe40000011400 */
[----:B------:R-:W-:Y:S02]  /*1f2b0*/  LEA.HI R2, R2, R3, RZ, 0x7 ;  /* 0x0000000302027211 */ /* 0x000fe400078f38ff */
[----:B------:R-:W-:Y:S02]  /*1f2c0*/  LEA.HI R6, R6, R0, RZ, 0x7 ;  /* 0x0000000006067211 */ /* 0x000fe400078f38ff */
[----:B------:R-:W-:-:S02]  /*1f2d0*/  SHF.R.S32.HI R20, RZ, 0x7, R2 ;  /* 0x00000007ff147819 */ /* 0x000fc40000011402 */
[----:B------:R-:W-:-:S04]  /*1f2e0*/  SHF.R.S32.HI R6, RZ, 0x7, R6 ;  /* 0x00000007ff067819 */ /* 0x000fc80000011406 */
[----:B------:R-:W-:-:S04]  /*1f2f0*/  VIMNMX R6, R20, R6, PT ;  /* 0x0000000614067248 */ /* 0x000fc80003fe0100 */
[----:B------:R-:W-:Y:S01]  /*1f300*/  ISETP.GE.AND P1, PT, R6, 0x1, PT ;  /* 0x000000010600780c */ /* 0x000fe20003f26270 */
[----:B------:R-:W-:-:S12]  /*1f310*/  IMAD.MOV.U32 R0, RZ, RZ, RZ ;  /* 0x000000ffff007224 */ /* 0x000fd800078e00ff */
[----:B0-----:R-:W-:Y:S05]  /*1f320*/  @!P1 BRA `(.L_x_2730) ;  /* 0x0000000000749947 */ /* 0x001fea0003800000 */
[----:B------:R-:W-:Y:S01]  /*1f330*/  ISETP.NE.AND P1, PT, R17, RZ, PT ;  /* 0x000000ff1100720c */ /* 0x000fe20003f25270 */
[----:B------:R-:W-:-:S03]  /*1f340*/  ULDC UR4, c[0x0][0x9f0] ;  /* 0x00027c0000047ab9 */ /* 0x000fc60000000800 */
[----:B------:R-:W-:-:S04]  /*1f350*/  SEL R2, R17, UR4, P1 ;  /* 0x0000000411027c07 */ /* 0x000fc80008800000 */
[----:B------:R-:W-:Y:S02]  /*1f360*/  IABS R3, R2 ;  /* 0x0000000200037213 */ /* 0x000fe40000000000 */
[----:B------:R-:W-:Y:S02]  /*1f370*/  IADD3 R0, R2, -0x1, R6 ;  /* 0xffffffff02007810 */ /* 0x000fe40007ffe006 */
[----:B------:R-:W0:Y:S08]  /*1f380*/  I2F.RP R4, R3 ;  /* 0x0000000300047306 */ /* 0x000e300000209400 */
[----:B0-----:R-:W0:Y:S02]  /*1f390*/  MUFU.RCP R4, R4 ;  /* 0x0000000400047308 */ /* 0x001e240000001000 */
[----:B0-----:R-:W-:-:S06]  /*1f3a0*/  VIADD R4, R4, 0xffffffe ;  /* 0x0ffffffe04047836 */ /* 0x001fcc0000000000 */
[----:B------:R0:W1:Y:S02]  /*1f3b0*/  F2I.FTZ.U32.TRUNC.NTZ R5, R4 ;  /* 0x0000000400057305 */ /* 0x000064000021f000 */
[----:B0-----:R-:W-:-:S04]  /*1f3c0*/  LOP3.LUT R4, R0, R2, RZ, 0x3c, !PT ;  /* 0x0000000200047212 */ /* 0x001fc800078e3cff */
[----:B------:R-:W-:Y:S01]  /*1f3d0*/  ISETP.GE.AND P1, PT, R4, RZ, PT ;  /* 0x000000ff0400720c */ /* 0x000fe20003f26270 */
[----:B-1----:R-:W-:-:S04]  /*1f3e0*/  IMAD.MOV R4, RZ, RZ, -R5 ;  /* 0x000000ffff047224 */ /* 0x002fc800078e0a05 */
[----:B------:R-:W-:Y:S02]  /*1f3f0*/  IMAD R8, R4, R3, RZ ;  /* 0x0000000304087224 */ /* 0x000fe400078e02ff */
[----:B------:R-:W-:-:S04]  /*1f400*/  IMAD.MOV.U32 R4, RZ, RZ, RZ ;  /* 0x000000ffff047224 */ /* 0x000fc800078e00ff */
[----:B------:R-:W-:Y:S01]  /*1f410*/  IMAD.HI.U32 R8, R5, R8, R4 ;  /* 0x0000000805087227 */ /* 0x000fe200078e0004 */
[----:B------:R-:W-:Y:S02]  /*1f420*/  IABS R4, R0 ;  /* 0x0000000000047213 */ /* 0x000fe40000000000 */
[----:B------:R-:W-:-:S04]  /*1f430*/  IABS R0, R2 ;  /* 0x0000000200007213 */ /* 0x000fc80000000000 */
[----:B------:R-:W-:-:S05]  /*1f440*/  IADD3 R0, RZ, -R0, RZ ;  /* 0x80000000ff007210 */ /* 0x000fca0007ffe0ff */
        /* <DEDUP_REMOVED lines=8> */
[----:B------:R-:W-:-:S04]  /*1f4d0*/  ISETP.NE.AND P2, PT, R2, RZ, PT ;  /* 0x000000ff0200720c */ /* 0x000fc80003f45270 */
[----:B------:R-:W-:-:S09]  /*1f4e0*/  @!P1 IADD3 R0, -R0, RZ, RZ ;  /* 0x000000ff00009210 */ /* 0x000fd20007ffe1ff */
[----:B------:R-:W-:-:S07]  /*1f4f0*/  @!P2 LOP3.LUT R0, RZ, R2, RZ, 0x33, !PT ;  /* 0x00000002ff00a212 */ /* 0x000fce00078e33ff */
.L_x_2730:
[----:B------:R-:W-:Y:S05]  /*1f500*/  BSYNC B0 ;  /* 0x0000000000007941 */ /* 0x000fea0003800000 */
.L_x_2729:
        /* <DEDUP_REMOVED lines=9> */
[----:B------:R-:W-:Y:S01]  /*1f5a0*/  @P1 VIADD R0, R9, 0x7f ;  /* 0x0000007f09001836 */ /* 0x000fe20000000000 */
[----:B------:R-:W-:-:S04]  /*1f5b0*/  SHF.R.U32.HI R9, RZ, 0x7, R2 ;  /* 0x00000007ff097819 */ /* 0x000fc80000011602 */
[----:B------:R-:W-:Y:S01]  /*1f5c0*/  @P1 SHF.R.S32.HI R2, RZ, 0x1f, R0 ;  /* 0x0000001fff021819 */ /* 0x000fe20000011400 */
[----:B------:R-:W-:-:S03]  /*1f5d0*/  IMAD.MOV.U32 R6, RZ, RZ, R9 ;  /* 0x000000ffff067224 */ /* 0x000fc600078e0009 */
[----:B------:R-:W-:-:S04]  /*1f5e0*/  @P1 LEA.HI R0, R2, R0, RZ, 0x7 ;  /* 0x0000000002001211 */ /* 0x000fc800078f38ff */
[----:B------:R-:W-:-:S04]  /*1f5f0*/  @P1 SHF.R.S32.HI R6, RZ, 0x7, R0 ;  /* 0x00000007ff061819 */ /* 0x000fc80000011400 */
[----:B------:R-:W-:-:S13]  /*1f600*/  ISETP.GT.AND P1, PT, R6, R9, PT ;  /* 0x000000090600720c */ /* 0x000fda0003f24270 */
[----:B------:R-:W-:Y:S05]  /*1f610*/  @!P1 BRA `(.L_x_2732) ;  /* 0x0000001000c89947 */ /* 0x000fea0003800000 */
[----:B------:R-:W-:Y:S01]  /*1f620*/  UMOV UR4, 0xffffffff ;  /* 0xffffffff00047882 */ /* 0x000fe20000000000 */
[----:B------:R-:W-:Y:S02]  /*1f630*/  SEL R0, R12, RZ, !P0 ;  /* 0x000000ff0c007207 */ /* 0x000fe40004000000 */
[----:B------:R-:W-:Y:S05]  /*1f640*/  BRA.DIV UR4, `(.L_x_2733) ;  /* 0x0000007a04147947 */ /* 0x000fea000b800000 */
[----:B------:R-:W0:Y:S02]  /*1f650*/  S2R R2, SR_TID.X ;  /* 0x0000000000027919 */ /* 0x000e240000002100 */
[----:B0-----:R-:W-:-:S04]  /*1f660*/  SHF.R.U32.HI R2, RZ, 0x5, R2 ;  /* 0x00000005ff027819 */ /* 0x001fc80000011602 */
[----:B------:R-:W-:-:S05]  /*1f670*/  LOP3.LUT R2, R2, 0x3, RZ, 0xc0, !PT ;  /* 0x0000000302027812 */ /* 0x000fca00078ec0ff */
[----:B------:R0:W1:Y:S02]  /*1f680*/  SHFL.IDX PT, R14, R2, RZ, 0x1f ;  /* 0x00001fff020e7589 */ /* 0x00006400000e0000 */
.L_x_2916:
[----:B-1----:R-:W-:Y:S02]  /*1f690*/  ISETP.NE.AND P0, PT, R14, RZ, PT ;  /* 0x000000ff0e00720c */ /* 0x002fe40003f05270 */
[----:B------:R-:W-:-:S11]  /*1f6a0*/  PLOP3.LUT P2, PT, PT, PT, PT, 0x8, 0x0 ;  /* 0x000000000000781c */ /* 0x000fd60003f4e170 */
[----:B------:R-:W-:Y:S05]  /*1f6b0*/  @P0 BRA `(.L_x_2734) ;  /* 0x00000000000c0947 */ /* 0x000fea0003800000 */
[----:B------:R-:W-:-:S03]  /*1f6c0*/  UMOV UR4, 0xffffffff ;  /* 0xffffffff00047882 */ /* 0x000fc60000000000 */
[----:B------:R-:W-:Y:S05]  /*1f6d0*/  BRA.DIV UR4, `(.L_x_2735) ;  /* 0x0000007a04247947 */ /* 0x000fea000b800000 */
[----:B------:R-:W-:-:S13]  /*1f6e0*/  ELECT P2, URZ, PT ;  /* 0x00000000003f782f */ /* 0x000fda0003840000 */
.L_x_2734:
[----:B0-----:R-:W2:Y:S01]  /*1f6f0*/  LDL R2, [R1+0x64] ;  /* 0x0000640001027983 */ /* 0x001ea20000100800 */
[----:B------:R-:W-:Y:S01]  /*1f700*/  BSSY B1, `(.L_x_2736) ;  /* 0x0000008000017945 */ /* 0x000fe20003800000 */
[----:B--2---:R-:W-:-:S04]  /*1f710*/  IADD3 R2, R2, 0x1, RZ ;  /* 0x0000000102027810 */ /* 0x004fc80007ffe0ff */
[----:B------:R-:W-:-:S04]  /*1f720*/  LEA.HI R3, R2, R2, RZ, 0x1 ;  /* 0x0000000202037211 */ /* 0x000fc800078f08ff */
[----:B------:R-:W-:-:S05]  /*1f730*/  LOP3.LUT R3, R3, 0xfffffffe, RZ, 0xc0, !PT ;  /* 0xfffffffe03037812 */ /* 0x000fca00078ec0ff */
[----:B------:R-:W-:-:S05]  /*1f740*/  IMAD.IADD R2, R2, 0x1, -R3 ;  /* 0x0000000102027824 */ /* 0x000fca00078e0a03 */
[----:B------:R-:W-:-:S04]  /*1f750*/  SHF.L.U32 R2, R2, 0x1f, RZ ;  /* 0x0000001f02027819 */ /* 0x000fc800000006ff */
[----:B------:R-:W0:Y:S02]  /*1f760*/  SYNCS.PHASECHK.TRANS64.TRYWAIT P0, [R18+URZ+0x34820], R2 ;  /* 0x03482002120075a7 */ /* 0x000e24000800017f */
[----:B0-----:R-:W-:Y:S05]  /*1f770*/  @!P0 BRA `(.L_x_2737) ;  /* 0x0000007800208947 */ /* 0x001fea0003800000 */
.L_x_2919:
[----:B------:R-:W-:Y:S05]  /*1f780*/  BSYNC B1 ;  /* 0x0000000000017941 */ /* 0x000fea0003800000 */
.L_x_2736:
        /* <DEDUP_REMOVED lines=12> */
.L_x_2920:
[----:B------:R-:W-:Y:S05]  /*1f850*/  BSYNC B2 ;  /* 0x0000000000027941 */ /* 0x000fea0003800000 */
.L_x_2740:
        /* <DEDUP_REMOVED lines=8> */
.L_x_2743:
[----:B------:R-:W-:Y:S05]  /*1f8e0*/  BSYNC B2 ;  /* 0x0000000000027941 */ /* 0x000fea0003800000 */
.L_x_2742:
        /* <DEDUP_REMOVED lines=8> */
[----:B------:R-:W-:Y:S01]  /*1f970*/  UIADD3.X UR5, URZ, UR37, URZ, UP0, !UPT ;  /* 0x000000253f057290 */ /* 0x000fe200087fe43f */
[----:B------:R-:W-:Y:S01]  /*1f980*/  UMOV UR7, 0x12f00000 ;  /* 0x12f0000000077882 */ /* 0x000fe20000000000 */
[----:B--2---:R-:W-:-:S02]  /*1f990*/  IMAD R7, R2, 0xc000, R18 ;  /* 0x0000c00002077824 */ /* 0x004fc400078e0212 */
[----:B------:R-:W-:Y:S02]  /*1f9a0*/  VIADD R2, R5, 0x34890 ;  /* 0x0003489005027836 */ /* 0x000fe40000000000 */
[----:B------:R-:W-:-:S07]  /*1f9b0*/  VIADD R4, R7, 0x1c400 ;  /* 0x0001c40007047836 */ /* 0x000fce0000000000 */
.L_x_2744:
        /* <DEDUP_REMOVED lines=16> */
.L_x_2745:
        /* <DEDUP_REMOVED lines=15> */
.L_x_2746:
        /* <DEDUP_REMOVED lines=13> */
.L_x_2921:
[----:B------:R-:W-:Y:S05]  /*1fc80*/  BSYNC B2 ;  /* 0x0000000000027941 */ /* 0x000fea0003800000 */
.L_x_2747:
[----:B------:R-:W-:Y:S01]  /*1fc90*/  BSSY B2, `(.L_x_2749) ;  /* 0x000000a000027945 */ /* 0x000fe20003800000 */
[----:B------:R-:W-:Y:S02]  /*1fca0*/  IMAD.MOV.U32 R12, RZ, RZ, 0x0 ;  /* 0x00000000ff0c7424 */ /* 0x000fe400078e00ff */
[----:B------:R-:W-:Y:S01]  /*1fcb0*/  IMAD.MOV.U32 R13, RZ, RZ, 0x12f00000 ;  /* 0x12f00000ff0d7424 */ /* 0x000fe200078e00ff */
[----:B------:R-:W-:Y:S06]  /*1fcc0*/  @P4 BRA `(.L_x_2750) ;  /* 0x0000000000184947 */ /* 0x000fec0003800000 */
[----:B------:R-:W2:Y:S02]  /*1fcd0*/  LDL R2, [R1+0x10] ;  /* 0x0000100001027983 */ /* 0x000ea40000100800 */
[----:B--2---:R-:W-:Y:S01]  /*1fce0*/  LOP3.LUT P0, RZ, R2, 0x1, RZ, 0xc0, !PT ;  /* 0x0000000102ff7812 */ /* 0x004fe2000780c0ff */
[----:B------:R-:W-:-:S04]  /*1fcf0*/  IMAD.MOV.U32 R2, RZ, RZ, 0x8000 ;  /* 0x00008000ff027424 */ /* 0x000fc800078e00ff */
[----:B------:R2:W-:Y:S08]  /*1fd00*/  SYNCS.ARRIVE.TRANS64 RZ, [R5+URZ+0x348b0], R2 ;  /* 0x0348b00205ff79a7 */ /* 0x0005f0000800003f */
[----:B------:R-:W-:Y:S05]  /*1fd10*/  @!P0 BRA `(.L_x_2750) ;  /* 0x0000000000048947 */ /* 0x000fea0003800000 */
[----:B------:R-:W-:Y:S01]  /*1fd20*/  BPT.TRAP 0x1 ;  /* 0x000000040000795c */ /* 0x000fe20000300000 */
.L_x_2750:
[----:B------:R-:W-:Y:S05]  /*1fd30*/  BSYNC B2 ;  /* 0x0000000000027941 */ /* 0x000fea0003800000 */
.L_x_2749:
[----:B--2---:R-:W2:Y:S01]  /*1fd40*/  LDL R2, [R1+0x14] ;  /* 0x0000140001027983 */ /* 0x004ea20000100800 */
[----:B------:R-:W-:Y:S01]  /*1fd50*/  R2UR UR10, R11 ;  /* 0x000000000b0a72ca */ /* 0x000fe200000e0000 */
[----:B------:R-:W-:Y:S01]  /*1fd60*/  UIADD3 UR4, UP0, UR36, 0x670, URZ ;  /* 0x0000067024047890 */ /* 0x000fe2000ff1e03f */
[----:B------:R-:W-:Y:S01]  /*1fd70*/  R2UR UR6, R12 ;  /* 0x000000000c0672ca */ /* 0x000fe200000e0000 */
[----:B01----:R-:W-:Y:S01]  /*1fd80*/  VIADD R5, R5, 0x348b0 ;  /* 0x000348b005057836 */ /* 0x003fe20000000000 */
[----:B------:R-:W-:Y:S01]  /*1fd90*/  R2UR UR7, R13 ;  /* 0x000000000d0772ca */ /* 0x000fe200000e0000 */
[----:B------:R-:W-:Y:S01]  /*1fda0*/  UIADD3.X UR5, URZ, UR37, URZ, UP0, !UPT ;  /* 0x000000253f057290 */ /* 0x000fe200087fe43f */
[----:B------:R-:W-:Y:S02]  /*1fdb0*/  IADD3 R4, R18, 0x400, RZ ;  /* 0x0000040012047810 */ /* 0x000fe40007ffe0ff */
[----:B------:R-:W-:-:S03]  /*1fdc0*/  PLOP3.LUT P0, PT, PT, PT, PT, 0x80, 0x0 ;  /* 0x000000000000781c */ /* 0x000fc60003f0f070 */
[----:B--2---:R-:W-:-:S10]  /*1fdd0*/  IMAD R2, R2, 0x8000, R4 ;  /* 0x0000800002027824 */ /* 0x004fd400078e0204 */
.L_x_2751:
        /* <DEDUP_REMOVED lines=17> */
[----:B------:R-:W-:-:S04]  /*1fef0*/  IMAD R2, R7, -0x2000, R2 ;  /* 0xffffe00007027824 */ /* 0x000fc800078e0202 */
[----:B------:R-:W-:-:S07]  /*1ff00*/  IMAD R2, R2, 0x2, R4 ;  /* 0x0000000202027824 */ /* 0x000fce00078e0204 */
.L_x_2752:
        /* <DEDUP_REMOVED lines=10> */
.L_x_2739:
[----:B------:R-:W-:Y:S05]  /*1ffb0*/  BSYNC B1 ;  /* 0x0000000000017941 */ /* 0x000fea0003800000 */
.L_x_2738:
[----:B------:R-:W0:Y:S04]  /*1ffc0*/  LDL.LU R7, [R1+0x14] ;  /* 0x0000140001077983 */ /* 0x000e280000300800 */
[----:B------:R-:W2:Y:S01]  /*1ffd0*/  LDL.LU R4, [R1+0x24] ;  /* 0x0000240001047983 */ /* 0x000ea20000300800 */
[----:B------:R-:W-:Y:S02]  /*1ffe0*/  PLOP3.LUT P5, PT, PT, PT, PT, 0x8, 0x0 ;  /* 0x000000000000781c */ /* 0x000fe40003fae170 */
[----:B0-----:R-:W-:Y:S01]  /*1fff0*/  IADD3 R2, R7, 0x1, RZ ;  /* 0x0000000107027810 */ /* 0x001fe20007ffe0ff */
        /* <DEDUP_REMOVED lines=9> */
.L_x_2768:
[----:B------:R-:W-:Y:S05]  /*20090*/  YIELD ;  /* 0x0000000000007946 */ /* 0x000fea0003800000 */
[----:B------:R-:W-:Y:S04]  /*200a0*/  BSSY B1, `(.L_x_2753) ;  /* 0x000007d000017945 */ /* 0x000fe80003800000 */
[----:B-1----:R-:W-:Y:S05]  /*200b0*/  @!P2 BRA `(.L_x_2754) ;  /* 0x0000000400eca947 */ /* 0x002fea0003800000 */
[----:B0-----:R-:W2:Y:S04]  /*200c0*/  LDL R4, [R1+0x14] ;  /* 0x0000140001047983 */ /* 0x001ea80000100800 */
[----:B------:R-:W3:Y:S01]  /*200d0*/  LDL R3, [R1+0x24] ;  /* 0x0000240001037983 */ /* 0x000ee20000100800 */
[----:B------:R-:W-:Y:S01]  /*200e0*/  BSSY B2, `(.L_x_2755) ;  /* 0x0000008000027945 */ /* 0x000fe20003800000 */
[----:B------:R-:W0:Y:S02]  /*200f0*/  S2R R2, SR_TID.X ;  /* 0x0000000000027919 */ /* 0x000e240000002100 */
[----:B0-----:R-:W-:-:S04]  /*20100*/  LOP3.LUT R2, R2, 0x7f, RZ, 0xc0, !PT ;  /* 0x0000007f02027812 */ /* 0x001fc800078ec0ff */
[----:B------:R-:W-:Y:S01]  /*20110*/  ISETP.NE.AND P1, PT, R2, RZ, PT ;  /* 0x000000ff0200720c */ /* 0x000fe20003f25270 */
[----:B--2---:R-:W-:Y:S01]  /*20120*/  IMAD R6, R4, 0x8, R18 ;  /* 0x0000000804067824 */ /* 0x004fe200078e0212 */
[----:B---3--:R-:W-:-:S04]  /*20130*/  SHF.L.U32 R5, R3, 0x1f, RZ ;  /* 0x0000001f03057819 */ /* 0x008fc800000006ff */
[----:B------:R-:W0:Y:S02]  /*20140*/  SYNCS.PHASECHK.TRANS64.TRYWAIT P0, [R6+URZ+0x348a0], R5 ;  /* 0x0348a005060075a7 */ /* 0x000e24000800017f */
[----:B0-----:R-:W-:Y:S05]  /*20150*/  @!P0 BRA `(.L_x_2756) ;  /* 0x0000006c00e48947 */ /* 0x001fea0003800000 */
.L_x_2922:
[----:B------:R-:W-:Y:S05]  /*20160*/  BSYNC B2 ;  /* 0x0000000000027941 */ /* 0x000fea0003800000 */
.L_x_2755:
[----:B------:R-:W-:Y:S04]  /*20170*/  BSSY B2, `(.L_x_2757) ;  /* 0x0000008000027945 */ /* 0x000fe80003800000 */
[----:B------:R-:W-:Y:S05]  /*20180*/  @P1 BRA `(.L_x_2758) ;  /* 0x0000000000181947 */ /* 0x000fea0003800000 */
[----:B------:R-:W2:Y:S02]  /*20190*/  LDL R2, [R1+0x10] ;  /* 0x0000100001027983 */ /* 0x000ea40000100800 */
[----:B--2---:R-:W-:Y:S01]  /*201a0*/  LOP3.LUT P0, RZ, R2, 0x1, RZ, 0xc0, !PT ;  /* 0x0000000102ff7812 */ /* 0x004fe2000780c0ff */
[----:B------:R-:W-:-:S04]  /*201b0*/  IMAD.MOV.U32 R2, RZ, RZ, 0xc000 ;  /* 0x0000c000ff027424 */ /* 0x000fc800078e00ff */
[----:B------:R1:W-:Y:S08]  /*201c0*/  SYNCS.ARRIVE.TRANS64 RZ, [R6+URZ+0x34890], R2 ;  /* 0x0348900206ff79a7 */ /* 0x0003f0000800003f */
[----:B------:R-:W-:Y:S05]  /*201d0*/  @!P0 BRA `(.L_x_2758) ;  /* 0x0000000000048947 */ /* 0x000fea0003800000 */
[----:B------:R-:W-:Y:S01]  /*201e0*/  BPT.TRAP 0x1 ;  /* 0x000000040000795c */ /* 0x000fe20000300000 */
.L_x_2758:
[----:B------:R-:W-:Y:S05]  /*201f0*/  BSYNC B2 ;  /* 0x0000000000027941 */ /* 0x000fea0003800000 */
.L_x_2757:
        /* <DEDUP_REMOVED lines=12> */
.L_x_2759:
        /* <DEDUP_REMOVED lines=16> */
.L_x_2760:
        /* <DEDUP_REMOVED lines=10> */
[----:B------:R-:W-:Y:S01]  /*20460*/  IADD3 R4, R4, 0x24400, RZ ;  /* 0x0002440004047810 */ /* 0x000fe20007ffe0ff */
[----:B------:R-:W-:Y:S01]  /*20470*/  UMOV UR6, 0x0 ;  /* 0x0000000000067882 */ /* 0x000fe20000000000 */
[----:B------:R-:W-:Y:S01]  /*20480*/  PLOP3.LUT P0, PT, PT, PT, PT, 0x80, 0x0 ;  /* 0x000000000000781c */ /* 0x000fe20003f0f070 */
[----:B------:R-:W-:Y:S01]  /*20490*/  UMOV UR7, 0x12f00000 ;  /* 0x12f0000000077882 */ /* 0x000fe20000000000 */
[----:B------:R-:W-:-:S11]  /*204a0*/  UMOV UR10, 0x80 ;  /* 0x00000080000a7882 */ /* 0x000fd60000000000 */
.L_x_2761:
        /* <DEDUP_REMOVED lines=13> */
.L_x_2923:
[----:B------:R-:W-:Y:S05]  /*20580*/  BSYNC B2 ;  /* 0x0000000000027941 */ /* 0x000fea0003800000 */
.L_x_2762:
[----:B------:R-:W-:Y:S01]  /*20590*/  BSSY B2, `(.L_x_2764) ;  /* 0x000000a000027945 */ /* 0x000fe20003800000 */
[----:B------:R-:W-:Y:S02]  /*205a0*/  IMAD.MOV.U32 R4, RZ, RZ, 0x0 ;  /* 0x00000000ff047424 */ /* 0x000fe400078e00ff */
[----:B01----:R-:W-:Y:S01]  /*205b0*/  IMAD.MOV.U32 R5, RZ, RZ, 0x12f00000 ;  /* 0x12f00000ff057424 */ /* 0x003fe200078e00ff */
[----:B------:R-:W-:Y:S06]  /*205c0*/  @P1 BRA `(.L_x_2765) ;  /* 0x0000000000181947 */ /* 0x000fec0003800000 */
[----:B------:R-:W2:Y:S02]  /*205d0*/  LDL R2, [R1+0x10] ;  /* 0x0000100001027983 */ /* 0x000ea40000100800 */
[----:B--2---:R-:W-:Y:S01]  /*205e0*/  LOP3.LUT P0, RZ, R2, 0x1, RZ, 0xc0, !PT ;  /* 0x0000000102ff7812 */ /* 0x004fe2000780c0ff */
[----:B------:R-:W-:-:S04]  /*205f0*/  IMAD.MOV.U32 R2, RZ, RZ, 0x8000 ;  /* 0x00008000ff027424 */ /* 0x000fc800078e00ff */
[----:B------:R0:W-:Y:S08]  /*20600*/  SYNCS.ARRIVE.TRANS64 RZ, [R6+URZ+0x348b0], R2 ;  /* 0x0348b00206ff79a7 */ /* 0x0001f0000800003f */
[----:B------:R-:W-:Y:S05]  /*20610*/  @!P0 BRA `(.L_x_2765) ;  /* 0x0000000000048947 */ /* 0x000fea0003800000 */
[----:B------:R-:W-:Y:S01]  /*20620*/  BPT.TRAP 0x1 ;  /* 0x000000040000795c */ /* 0x000fe20000300000 */
.L_x_2765:
[----:B------:R-:W-:Y:S05]  /*20630*/  BSYNC B2 ;  /* 0x0000000000027941 */ /* 0x000fea0003800000 */
.L_x_2764:
[----:B------:R-:W2:Y:S01]  /*20640*/  LDL R8, [R1+0x14] ;  /* 0x0000140001087983 */ /* 0x000ea20000100800 */
[----:B------:R-:W-:Y:S01]  /*20650*/  R2UR UR10, R11 ;  /* 0x000000000b0a72ca */ /* 0x000fe200000e0000 */
[----:B0-----:R-:W-:Y:S01]  /*20660*/  VIADD R2, R18, 0x400 ;  /* 0x0000040012027836 */ /* 0x001fe20000000000 */
[----:B------:R-:W-:Y:S01]  /*20670*/  R2UR UR6, R4 ;  /* 0x00000000040672ca */ /* 0x000fe200000e0000 */
[----:B------:R-:W-:Y:S01]  /*20680*/  UIADD3 UR4, UP0, UR36, 0x670, URZ ;  /* 0x0000067024047890 */ /* 0x000fe2000ff1e03f */
[----:B------:R-:W-:Y:S02]  /*20690*/  R2UR UR7, R5 ;  /* 0x00000000050772ca */ /* 0x000fe400000e0000 */
[----:B------:R-:W-:Y:S01]  /*206a0*/  PLOP3.LUT P0, PT, PT, PT, PT, 0x80, 0x0 ;  /* 0x000000000000781c */ /* 0x000fe20003f0f070 */
[----:B------:R-:W-:Y:S01]  /*206b0*/  UIADD3.X UR5, URZ, UR37, URZ, UP0, !UPT ;  /* 0x000000253f057290 */ /* 0x000fe200087fe43f */
[----:B------:R-:W-:Y:S01]  /*206c0*/  IADD3 R6, R6, 0x348b0, RZ ;  /* 0x000348b006067810 */ /* 0x000fe20007ffe0ff */
[----:B--2---:R-:W-:-:S10]  /*206d0*/  IMAD R2, R8, 0x8000, R2 ;  /* 0x0000800008027824 */ /* 0x004fd400078e0202 */
.L_x_2766:
        /* <DEDUP_REMOVED lines=15> */
.L_x_2767:
        /* <DEDUP_REMOVED lines=10> */
.L_x_2754:
[----:B------:R-:W-:Y:S05]  /*20870*/  BSYNC B1 ;  /* 0x0000000000017941 */ /* 0x000fea0003800000 */
.L_x_2753:
[----:B------:R-:W2:Y:S04]  /*20880*/  LDL.LU R5, [R1+0x14] ;  /* 0x0000140001057983 */ /* 0x000ea80000300800 */
[----:B0-----:R-:W3:Y:S01]  /*20890*/  LDL.LU R4, [R1+0x24] ;  /* 0x0000240001047983 */ /* 0x001ee20000300800 */
        /* <DEDUP_REMOVED lines=10> */
.L_x_2732:
[----:B------:R-:W-:Y:S05]  /*20940*/  BSYNC B0 ;  /* 0x0000000000007941 */ /* 0x000fea0003800000 */
.L_x_2731:
[----:B01----:R-:W2:Y:S01]  /*20950*/  LDL R4, [R1+0x4] ;  /* 0x0000040001047983 */ /* 0x003ea20000100800 */
[----:B------:R-:W0:Y:S01]  /*20960*/  LDC R0, c[0x0][0x448] ;  /* 0x00011200ff007b82 */ /* 0x000e220000000800 */
[----:B------:R-:W-:Y:S01]  /*20970*/  ISETP.NE.AND P1, PT, R17, RZ, PT ;  /* 0x000000ff1100720c */ /* 0x000fe20003f25270 */
[----:B------:R-:W-:Y:S05]  /*20980*/  @!P5 WARPSYNC.ALL ;  /* 0x000000000000d948 */ /* 0x000fea0003800000 */
[----:B------:R-:W-:Y:S07]  /*20990*/  BSSY B0, `(.L_x_2769) ;  /* 0x000002d000007945 */ /* 0x000fee0003800000 */
[----:B------:R-:W1:Y:S08]  /*209a0*/  @!P1 LDC R17, c[0x0][0x9f0] ;  /* 0x00027c00ff119b82 */ /* 0x000e700000000800 */
[----:B------:R-:W-:Y:S01]  /*209b0*/  @!P5 BAR.SYNC.DEFER_BLOCKING 0xc, 0x180 ;  /* 0x030600000000db1d */ /* 0x000fe20000010000 */
[----:B0-----:R-:W-:-:S13]  /*209c0*/  ISETP.NE.AND P0, PT, R0, 0x1, PT ;  /* 0x000000010000780c */ /* 0x001fda0003f05270 */
[----:B------:R-:W0:Y:S08]  /*209d0*/  @P0 LDC R2, c[0x0][0x44c] ;  /* 0x00011300ff020b82 */ /* 0x000e300000000800 */
[----:B------:R-:W3:Y:S01]  /*209e0*/  @P0 LDC R3, c[0x0][0x450] ;  /* 0x00011400ff030b82 */ /* 0x000ee20000000800 */
[----:B--2---:R-:W-:-:S05]  /*209f0*/  LEA R0, R4, 0x7f, 0x7 ;  /* 0x0000007f04007811 */ /* 0x004fca00078e38ff */
[----:B0-----:R-:W-:-:S05]  /*20a00*/  @P0 IMAD.HI.U32 R2, R0, R2, RZ ;  /* 0x0000000200020227 */ /* 0x001fca00078e00ff */
[----:B---3--:R-:W-:-:S04]  /*20a10*/  @P0 SHF.R.U32.HI R0, RZ, R3, R2 ;  /* 0x00000003ff000219 */ /* 0x008fc80000011602 */
[----:B------:R-:W-:-:S04]  /*20a20*/  IADD3 R0, R21, R0, RZ ;  /* 0x0000000015007210 */ /* 0x000fc80007ffe0ff */
[----:B------:R-:W-:-:S04]  /*20a30*/  SHF.R.S32.HI R2, RZ, 0x1f, R0 ;  /* 0x0000001fff027819 */ /* 0x000fc80000011400 */
[----:B------:R-:W-:-:S04]  /*20a40*/  LEA.HI R0, R2, R0, RZ, 0x7 ;  /* 0x0000000002007211 */ /* 0x000fc800078f38ff */
[----:B------:R-:W-:-:S04]  /*20a50*/  SHF.R.S32.HI R0, RZ, 0x7, R0 ;  /* 0x00000007ff007819 */ /* 0x000fc80000011400 */
[----:B------:R-:W-:-:S04]  /*20a60*/  VIMNMX R7, R20, R0, PT ;  /* 0x0000000014077248 */ /* 0x000fc80003fe0100 */
[----:B------:R-:W-:Y:S01]  /*20a70*/  ISETP.GE.AND P0, PT, R7, 0x1, PT ;  /* 0x000000010700780c */ /* 0x000fe20003f06270 */
[----:B------:R0:W-:Y:S04]  /*20a80*/  STL [R1+0x40], R7 ;  /* 0x0000400701007387 */ /* 0x0001e80000100800 */
[----:B------:R0:W-:Y:S08]  /*20a90*/  STL [R1+0x44], RZ ;  /* 0x000044ff01007387 */ /* 0x0001f00000100800 */
[----:B01----:R-:W-:Y:S05]  /*20aa0*/  @!P0 BRA `(.L_x_2770) ;  /* 0x00000000006c8947 */ /* 0x003fea0003800000 */
        /* <DEDUP_REMOVED lines=10> */
[----:B------:R-:W-:-:S03]  /*20b50*/  IADD3 R4, R17, -0x1, R7 ;  /* 0xffffffff11047810 */ /* 0x000fc60007ffe007 */
[----:B------:R-:W-:Y:S01]  /*20b60*/  IMAD.MOV R2, RZ, RZ, -R2 ;  /* 0x000000ffff027224 */ /* 0x000fe200078e0a02 */
[----:B------:R-:W-:Y:S02]  /*20b70*/  IABS R3, R4 ;  /* 0x0000000400037213 */ /* 0x000fe40000000000 */
[----:B------:R-:W-:Y:S02]  /*20b80*/  LOP3.LUT R4, R4, R17, RZ, 0x3c, !PT ;  /* 0x0000001104047212 */ /* 0x000fe400078e3cff */
[----:B------:R-:W-:Y:S01]  /*20b90*/  MOV R5, R2 ;  /* 0x0000000200057202 */ /* 0x000fe20000000f00 */
        /* <DEDUP_REMOVED lines=12> */
.L_x_2770:
[----:B------:R-:W-:Y:S05]  /*20c60*/  BSYNC B0 ;  /* 0x0000000000007941 */ /* 0x000fea0003800000 */
.L_x_2769:
[----:B------:R-:W2:Y:S04]  /*20c70*/  LDL R0, [R1+0x44] ;  /* 0x0000440001007983 */ /* 0x000ea80000100800 */
[----:B0-----:R-:W2:Y:S01]  /*20c80*/  LDL R2, [R1+0x60] ;  /* 0x0000600001027983 */ /* 0x001ea20000100800 */
[----:B------:R-:W-:Y:S01]  /*20c90*/  BSSY B7, `(.L_x_2771) ;  /* 0x0000414000077945 */ /* 0x000fe20003800000 */
[----:B--2---:R-:W-:-:S05]  /*20ca0*/  IMAD R2, R2, R0, RZ ;  /* 0x0000000002027224 */ /* 0x004fca00078e02ff */
[----:B------:R-:W-:Y:S01]  /*20cb0*/  VIADDMNMX R0, R2, R0, R7, PT ;  /* 0x0000000002007246 */ /* 0x000fe20003800107 */
[----:B------:R0:W-:Y:S03]  /*20cc0*/  STL [R1+0x34], R2 ;  /* 0x0000340201007387 */ /* 0x0001e60000100800 */
[----:B------:R-:W-:Y:S01]  /*20cd0*/  ISETP.GT.AND P0, PT, R0, R2, PT ;  /* 0x000000020000720c */ /* 0x000fe20003f04270 */
[----:B------:R0:W-:-:S12]  /*20ce0*/  STL [R1+0x48], R0 ;  /* 0x0000480001007387 */ /* 0x0001d80000100800 */
[----:B0-----:R-:W-:Y:S05]  /*20cf0*/  @P0 BRA `(.L_x_2772) ;  /* 0x0000000000480947 */ /* 0x001fea0003800000 */
[----:B------:R-:W0:Y:S02]  /*20d00*/  S2R R0, SR_TID.X ;  /* 0x0000000000007919 */ /* 0x000e240000002100 */
[----:B0-----:R-:W-:-:S04]  /*20d10*/  LOP3.LUT R0, R0, 0x7f, RZ, 0xc0, !PT ;  /* 0x0000007f00007812 */ /* 0x001fc800078ec0ff */
[----:B------:R-:W-:-:S13]  /*20d20*/  ISETP.NE.AND P1, PT, R0, RZ, PT ;  /* 0x000000ff0000720c */ /* 0x000fda0003f25270 */
[----:B------:R-:W-:Y:S05]  /*20d30*/  @P1 BRA `(.L_x_2773) ;  /* 0x0000004000241947 */ /* 0x000fea0003800000 */
[----:B------:R-:W0:Y:S01]  /*20d40*/  S2R R3, SR_LANEID ;  /* 0x0000000000037919 */ /* 0x000e220000000000 */
        /* <DEDUP_REMOVED lines=13> */
.L_x_2772:
        /* <DEDUP_REMOVED lines=20> */
.L_x_2775:
[----:B------:R-:W-:Y:S05]  /*20f60*/  BSYNC B6 ;  /* 0x0000000000067941 */ /* 0x000fea0003800000 */
.L_x_2774:
        /* <DEDUP_REMOVED lines=20> */
.L_x_2778:
[----:B------:R0:W1:Y:S01]  /*210b0*/  LDC.64 R2, c[0x4][R17] ;  /* 0x0100000011027b82 */ /* 0x0000620000000a00 */
[----:B------:R-:W-:Y:S01]  /*210c0*/  ULDC.64 UR4, c[0x4][0x118] ;  /* 0x0100460000047ab9 */ /* 0x000fe20000000a00 */
[----:B------:R-:W-:Y:S01]  /*210d0*/  ULDC.64 UR6, c[0x4][0x120] ;  /* 0x0100480000067ab9 */ /* 0x000fe20000000a00 */
[----:B------:R-:W-:Y:S01]  /*210e0*/  ULDC.64 UR8, c[0x4][0x80] ;  /* 0x0100200000087ab9 */ /* 0x000fe20000000a00 */
[----:B------:R-:W-:Y:S01]  /*210f0*/  MOV R4, UR4 ;  /* 0x0000000400047c02 */ /* 0x000fe20008000f00 */
[----:B------:R-:W-:Y:S01]  /*21100*/  IMAD.U32 R5, RZ, RZ, UR5 ;  /* 0x00000005ff057e24 */ /* 0x000fe2000f8e00ff */
[----:B------:R-:W-:Y:S01]  /*21110*/  MOV R11, UR9 ;  /* 0x00000009000b7c02 */ /* 0x000fe20008000f00 */
[----:B------:R-:W-:Y:S02]  /*21120*/  IMAD.U32 R6, RZ, RZ, UR6 ;  /* 0x00000006ff067e24 */ /* 0x000fe4000f8e00ff */
[----:B------:R-:W-:Y:S02]  /*21130*/  IMAD.U32 R7, RZ, RZ, UR7 ;  /* 0x00000007ff077e24 */ /* 0x000fe4000f8e00ff */
[----:B------:R-:W-:-:S02]  /*21140*/  IMAD.U32 R10, RZ, RZ, UR8 ;  /* 0x00000008ff0a7e24 */ /* 0x000fc4000f8e00ff */
[----:B------:R-:W-:Y:S02]  /*21150*/  IMAD.MOV.U32 R8, RZ, RZ, 0x70 ;  /* 0x00000070ff087424 */ /* 0x000fe400078e00ff */
[----:B------:R-:W-:Y:S02]  /*21160*/  IMAD.MOV.U32 R12, RZ, RZ, 0x1 ;  /* 0x00000001ff0c7424 */ /* 0x000fe400078e00ff */
[----:B0-----:R-:W-:-:S07]  /*21170*/  IMAD.MOV.U32 R13, RZ, RZ, RZ ;  /* 0x000000ffff0d7224 */ /* 0x001fce00078e00ff */
[----:B------:R-:W-:-:S07]  /*21180*/  LEPC R20, `(.L_x_2777) ;  /* 0x000000001014794e */ /* 0x000fce0000000000 */
[----:B-1----:R-:W-:Y:S05]  /*21190*/  CALL.ABS.NOINC R2 ;  /* 0x0000000002007343 */ /* 0x002fea0003c00000 */
.L_x_2777:
[----:B------:R-:W-:Y:S05]  /*211a0*/  BSYNC B6 ;  /* 0x0000000000067941 */ /* 0x000fea0003800000 */
.L_x_2776:
[----:B------:R-:W2:Y:S01]  /*211b0*/  LDL.LU R2, [R1+0x28] ;  /* 0x0000280001027983 */ /* 0x000ea20000300800 */
[----:B------:R-:W-:-:S03]  /*211c0*/  ULDC.64 UR4, c[0x0][0x9f8] ;  /* 0x00027e0000047ab9 */ /* 0x000fc60000000a00 */
[----:B------:R-:W3:Y:S04]  /*211d0*/  LDL.LU R0, [R1+0x3c] ;  /* 0x00003c0001007983 */ /* 0x000ee80000300800 */
[----:B------:R-:W4:Y:S01]  /*211e0*/  LDL R7, [R1+0x18] ;  /* 0x0000180001077983 */ /* 0x000f220000100800 */
[----:B------:R-:W-:-:S03]  /*211f0*/  ISETP.NE.U32.AND P0, PT, RZ, UR4, PT ;  /* 0x00000004ff007c0c */ /* 0x000fc6000bf05070 */
[----:B------:R-:W5:Y:S01]  /*21200*/  LDL R17, [R1+0x48] ;  /* 0x0000480001117983 */ /* 0x000f620000100800 */
[----:B------:R-:W-:-:S13]  /*21210*/  ISETP.NE.AND.EX P0, PT, RZ, UR5, PT, P0 ;  /* 0x00000005ff007c0c */ /* 0x000fda000bf05300 */
[----:B--2---:R-:W-:-:S04]  /*21220*/  @P0 IADD3 R2, P1, R2, UR4, RZ ;  /* 0x0000000402020c10 */ /* 0x004fc8000ff3e0ff */
[----:B---3--:R-:W-:Y:S01]  /*21230*/  @P0 IADD3.X R3, R0, UR5, RZ, P1, !PT ;  /* 0x0000000500030c10 */ /* 0x008fe20008ffe4ff */
[----:B------:R-:W-:-:S04]  /*21240*/  ULDC.64 UR4, c[0x0][0xa08] ;  /* 0x0002820000047ab9 */ /* 0x000fc80000000a00 */
[----:B----4-:R0:W2:Y:S02]  /*21250*/  @P0 LDG.E R7, desc[UR60][R2.64] ;  /* 0x0000003c02070981 */ /* 0x0100a4000c1e1900 */
[----:B0-----:R-:W0:Y:S01]  /*21260*/  LDC.64 R2, c[0x0][0x418] ;  /* 0x00010600ff027b82 */ /* 0x001e220000000a00 */
[----:B-----5:R-:W-:Y:S01]  /*21270*/  VIADD R0, R17, 0xffffffff ;  /* 0xffffffff11007836 */ /* 0x020fe20000000000 */
        /* <DEDUP_REMOVED lines=12> */
.L_x_2926:
        /* <DEDUP_REMOVED lines=11> */
.L_x_2929:
        /* <DEDUP_REMOVED lines=24> */
.L_x_2782:
[----:B-1----:R-:W2:Y:S01]  /*21570*/  LDL R2, [R1+0x1c] ;  /* 0x00001c0001027983 */ /* 0x002ea20000100800 */
[----:B0-----:R-:W-:Y:S02]  /*21580*/  LEA R0, R19, R18, 0x3 ;  /* 0x0000001213007211 */ /* 0x001fe400078e18ff */
[----:B--2---:R-:W-:-:S04]  /*21590*/  SHF.L.U32 R2, R2, 0x1f, RZ ;  /* 0x0000001f02027819 */ /* 0x004fc800000006ff */
[----:B------:R-:W0:Y:S02]  /*215a0*/  SYNCS.PHASECHK.TRANS64.TRYWAIT P0, [R0+URZ+0x34840], R2 ;  /* 0x03484002000075a7 */ /* 0x000e24000800017f */
[----:B0-----:R-:W-:Y:S05]  /*215b0*/  @!P0 BRA `(.L_x_2783) ;  /* 0x0000005c00488947 */ /* 0x001fea0003800000 */
.L_x_2930:
[----:B------:R1:W5:Y:S01]  /*215c0*/  LDL R3, [R1+0x10] ;  /* 0x0000100001037983 */ /* 0x0003620000100800 */
[----:B------:R-:W2:Y:S02]  /*215d0*/  S2R R4, SR_TID.X ;  /* 0x0000000000047919 */ /* 0x000ea40000002100 */
[----:B--2---:R-:W-:-:S04]  /*215e0*/  LOP3.LUT R4, R4, 0x7f, RZ, 0xc0, !PT ;  /* 0x0000007f04047812 */ /* 0x004fc800078ec0ff */
[----:B------:R-:W-:-:S13]  /*215f0*/  ISETP.NE.AND P0, PT, R4, RZ, PT ;  /* 0x000000ff0400720c */ /* 0x000fda0003f05270 */
[----:B-1----:R-:W-:Y:S05]  /*21600*/  @P0 BRA `(.L_x_2784) ;  /* 0x0000000000140947 */ /* 0x002fea0003800000 */
[----:B-----5:R-:W-:Y:S01]  /*21610*/  LOP3.LUT P1, RZ, R3, 0x1, RZ, 0xc0, !PT ;  /* 0x0000000103ff7812 */ /* 0x020fe2000782c0ff */
[----:B0-----:R-:W-:-:S04]  /*21620*/  IMAD.MOV.U32 R2, RZ, RZ, 0xc000 ;  /* 0x0000c000ff027424 */ /* 0x001fc800078e00ff */
[----:B------:R1:W-:Y:S08]  /*21630*/  SYNCS.ARRIVE.TRANS64 RZ, [R0+URZ+0x34830], R2 ;  /* 0x0348300200ff79a7 */ /* 0x0003f0000800003f */
[----:B------:R-:W-:Y:S05]  /*21640*/  @!P1 BRA `(.L_x_2784) ;  /* 0x0000000000049947 */ /* 0x000fea0003800000 */
[----:B------:R-:W-:Y:S01]  /*21650*/  BPT.TRAP 0x1 ;  /* 0x000000040000795c */ /* 0x000fe20000300000 */
.L_x_2784:
        /* <DEDUP_REMOVED lines=34> */
.L_x_2780:
        /* <DEDUP_REMOVED lines=40> */
.L_x_2786:
[----:B------:R-:W-:Y:S05]  /*21b00*/  BSYNC B6 ;  /* 0x0000000000067941 */ /* 0x000fea0003800000 */
.L_x_2785:
[----:B0-----:R-:W2:Y:S01]  /*21b10*/  LDL.LU R0, [R1+0x4c] ;  /* 0x00004c0001007983 */ /* 0x001ea20000300800 */
[----:B------:R-:W-:Y:S01]  /*21b20*/  ULDC.64 UR4, c[0x0][0x2d8] ;  /* 0x0000b60000047ab9 */ /* 0x000fe20000000a00 */
[----:B------:R-:W0:Y:S02]  /*21b30*/  LDC R7, c[0x0][0x448] ;  /* 0x00011200ff077b82 */ /* 0x000e240000000800 */
[----:B------:R-:W3:Y:S04]  /*21b40*/  LDL.LU R4, [R1+0x3c] ;  /* 0x00003c0001047983 */ /* 0x000ee80000300800 */
[----:B------:R-:W3:Y:S04]  /*21b50*/  LDL.LU.64 R2, [R1+0x58] ;  /* 0x0000580001027983 */ /* 0x000ee80000300a00 */
[----:B------:R-:W4:Y:S04]  /*21b60*/  LDL.LU R5, [R1+0x38] ;  /* 0x0000380001057983 */ /* 0x000f280000300800 */
[----:B------:R-:W5:Y:S01]  /*21b70*/  LDL R10, [R1+0x4] ;  /* 0x00000400010a7983 */ /* 0x000f620000100800 */
[----:B------:R-:W1:Y:S01]  /*21b80*/  S2R R9, SR_TID.X ;  /* 0x0000000000097919 */ /* 0x000e620000002100 */
[----:B------:R-:W1:Y:S01]  /*21b90*/  S2R R8, SR_TID.X ;  /* 0x0000000000087919 */ /* 0x000e620000002100 */
[----:B0-----:R-:W-:-:S13]  /*21ba0*/  ISETP.NE.AND P0, PT, R7, 0x1, PT ;  /* 0x000000010700780c */ /* 0x001fda0003f05270 */
[----:B------:R-:W0:Y:S01]  /*21bb0*/  @P0 LDC R6, c[0x0][0x450] ;  /* 0x00011400ff060b82 */ /* 0x000e220000000800 */
[----:B-1----:R-:W-:Y:S02]  /*21bc0*/  IMAD.SHL.U32 R9, R9, 0x8, RZ ;  /* 0x0000000809097824 */ /* 0x002fe400078e00ff */
[----:B------:R-:W-:-:S03]  /*21bd0*/  IMAD.SHL.U32 R8, R8, 0x8, RZ ;  /* 0x0000000808087824 */ /* 0x000fc600078e00ff */
[----:B------:R-:W-:-:S04]  /*21be0*/  LOP3.LUT R9, R9, 0x38, RZ, 0xc0, !PT ;  /* 0x0000003809097812 */ /* 0x000fc800078ec0ff */
[C---:B------:R-:W-:Y:S02]  /*21bf0*/  LOP3.LUT R11, R9.reuse, 0x40, RZ, 0xfc, !PT ;  /* 0x00000040090b7812 */ /* 0x040fe400078efcff */
[----:B------:R-:W-:Y:S02]  /*21c00*/  LOP3.LUT R8, R8, 0x38, RZ, 0xc0, !PT ;  /* 0x0000003808087812 */ /* 0x000fe400078ec0ff */
[----:B------:R-:W-:Y:S01]  /*21c10*/  LOP3.LUT R9, R9, 0x80, RZ, 0xfc, !PT ;  /* 0x0000008009097812 */ /* 0x000fe200078efcff */
[----:B---3--:R-:W-:Y:S02]  /*21c20*/  IMAD.MOV.U32 R3, RZ, RZ, R4 ;  /* 0x000000ffff037224 */ /* 0x008fe400078e0004 */
[----:B------:R-:W1:Y:S01]  /*21c30*/  S2R R4, SR_TID.X ;  /* 0x0000000000047919 */ /* 0x000e620000002100 */
[----:B------:R-:W-:-:S04]  /*21c40*/  IMAD.WIDE.U32 R2, R16, UR4, R2 ;  /* 0x0000000410027c25 */ /* 0x000fc8000f8e0002 */
[----:B------:R-:W-:Y:S01]  /*21c50*/  IMAD R3, R16, UR5, R3 ;  /* 0x0000000510037c24 */ /* 0x000fe2000f8e0203 */
[----:B------:R-:W-:Y:S02]  /*21c60*/  ULDC.64 UR4, c[0x0][0x2e0] ;  /* 0x0000b80000047ab9 */ /* 0x000fe40000000a00 */
[----:B--2---:R-:W-:Y:S02]  /*21c70*/  IMAD R0, R0, UR4, RZ ;  /* 0x0000000400007c24 */ /* 0x004fe4000f8e02ff */
[----:B----4-:R-:W-:-:S04]  /*21c80*/  IMAD.WIDE.U32 R2, R5, UR4, R2 ;  /* 0x0000000405027c25 */ /* 0x010fc8000f8e0002 */
[----:B------:R-:W-:Y:S01]  /*21c90*/  IMAD R0, R5, UR5, R0 ;  /* 0x0000000505007c24 */ /* 0x000fe2000f8e0200 */
[----:B------:R-:W-:-:S03]  /*21ca0*/  ULDC.64 UR4, c[0x0][0x2d0] ;  /* 0x0000b40000047ab9 */ /* 0x000fc60000000a00 */
[----:B------:R-:W-:Y:S01]  /*21cb0*/  IMAD.IADD R3, R3, 0x1, R0 ;  /* 0x0000000103037824 */ /* 0x000fe200078e0200 */
[----:B-1----:R-:W-:-:S04]  /*21cc0*/  LOP3.LUT R4, R4, 0x7f, RZ, 0xc0, !PT ;  /* 0x0000007f04047812 */ /* 0x002fc800078ec0ff */
[----:B------:R-:W-:Y:S02]  /*21cd0*/  SHF.R.U32.HI R5, RZ, 0x3, R4 ;  /* 0x00000003ff057819 */ /* 0x000fe40000011604 */
[----:B------:R-:W1:Y:S02]  /*21ce0*/  S2R R4, SR_TID.X ;  /* 0x0000000000047919 */ /* 0x000e640000002100 */
[----:B-1----:R-:W-:-:S04]  /*21cf0*/  SHF.L.U32 R4, R4, 0x4, RZ ;  /* 0x0000000404047819 */ /* 0x002fc800000006ff */
[----:B------:R-:W-:Y:S02]  /*21d00*/  LOP3.LUT R4, R5, 0x70, R4, 0xf8, !PT ;  /* 0x0000007005047812 */ /* 0x000fe400078ef804 */
[----:B------:R-:W1:Y:S03]  /*21d10*/  @P0 LDC R5, c[0x0][0x44c] ;  /* 0x00011300ff050b82 */ /* 0x000e660000000800 */
[----:B-----5:R-:W-:-:S04]  /*21d20*/  IMAD R4, R10, 0x80, R4 ;  /* 0x000000800a047824 */ /* 0x020fc800078e0204 */
        /* <DEDUP_REMOVED lines=15> */
[----:B------:R-:W-:-:S04]  /*21e20*/  ULDC.64 UR4, c[0x0][0x280] ;  /* 0x0000a00000047ab9 */ /* 0x000fc80000000a00 */
[----:B------:R-:W-:Y:S02]  /*21e30*/  IADD3 R3, R3, R4, RZ ;  /* 0x0000000403037210 */ /* 0x000fe40007ffe0ff */
[----:B------:R-:W-:Y:S01]  /*21e40*/  LEA R4, P0, R2, UR4, 0x1 ;  /* 0x0000000402047c11 */ /* 0x000fe2000f8008ff */
        /* <DEDUP_REMOVED lines=11> */
[----:B------:R-:W-:-:S05]  /*21f00*/  SHF.R.U32.HI R11, RZ, 0x3, R11 ;  /* 0x00000003ff0b7819 */ /* 0x000fca000001160b */
[----:B------:R-:W-:-:S05]  /*21f10*/  IMAD R0, R10, 0x80, R11 ;  /* 0x000000800a007824 */ /* 0x000fca00078e020b */
[----:B------:R-:W-:Y:S01]  /*21f20*/  IADD3 R5, R0, 0x10, RZ ;  /* 0x0000001000057810 */ /* 0x000fe20007ffe0ff */
[----:B--2---:R-:W-:Y:S02]  /*21f30*/  IMAD R2, R6, R7, RZ ;  /* 0x0000000706027224 */ /* 0x004fe400078e02ff */
[----:B------:R-:W0:Y:S04]  /*21f40*/  SHFL.IDX PT, R7, R4, RZ, 0x181f ;  /* 0x00181fff04077589 */ /* 0x000e2800000e0000 */
[----:B------:R-:W1:Y:S01]  /*21f50*/  SHFL.IDX PT, R6, R3, RZ, 0x181f ;  /* 0x00181fff03067589 */ /* 0x000e6200000e0000 */
        /* <DEDUP_REMOVED lines=77> */
.L_x_2947:
[----:B------:R-:W-:Y:S01]  /*22430*/  VIADD R0, R0, 0x70 ;  /* 0x0000007000007836 */ /* 0x000fe20000000000 */
[----:B------:R-:W-:Y:S04]  /*22440*/  BSSY B0, `(.L_x_2788) ;  /* 0x000000c000007945 */ /* 0x000fe80003800000 */
[----:B------:R-:W-:-:S13]  /*22450*/  ISETP.GE.AND P2, PT, R0, R2, PT ;  /* 0x000000020000720c */ /* 0x000fda0003f46270 */
[----:B------:R-:W-:Y:S05]  /*22460*/  @P2 BRA `(.L_x_2789) ;  /* 0x0000000000242947 */ /* 0x000fea0003800000 */
[----:B-1----:R-:W4:Y:S01]  /*22470*/  LDL R4, [R1+0x30] ;  /* 0x0000300001047983 */ /* 0x002f220000100800 */
[----:B---3--:R-:W-:-:S04]  /*22480*/  LEA R2, P2, R8, R3, 0x1 ;  /* 0x0000000308027211 */ /* 0x008fc800078408ff */
[----:B--2---:R-:W-:-:S05]  /*22490*/  IADD3.X R3, RZ, R5, RZ, P2, !PT ;  /* 0x00000005ff037210 */ /* 0x004fca00017fe4ff */
[----:B------:R-:W-:Y:S01]  /*224a0*/  @!PT LDS RZ, [RZ] ;  /* 0x00000000fffff984 */ /* 0x000fe20000000800 */
[----:B------:R-:W-:Y:S01]  /*224b0*/  @!PT LDS RZ, [RZ] ;  /* 0x00000000fffff984 */ /* 0x000fe20000000800 */
[----:B------:R-:W-:Y:S01]  /*224c0*/  @!PT LDS RZ, [RZ] ;  /* 0x00000000fffff984 */ /* 0x000fe20000000800 */
[----:B----4-:R4:W-:Y:S04]  /*224d0*/  LDGSTS.E.BYPASS.LTC128B.128 [R4+0x13c00], desc[UR60][R2.64], !P3 ;  /* 0x13c0000002047fae */ /* 0x0109e8000d901d7c */
[----:B------:R4:W-:Y:S04]  /*224e0*/  LDGSTS.E.BYPASS.LTC128B.128 [R4+0x17c00], desc[UR60][R2.64+0x80], !P0 ;  /* 0x17c0008002047fae */ /* 0x0009e8000c101d7c */
[----:B------:R4:W-:Y:S02]  /*224f0*/  LDGSTS.E.BYPASS.LTC128B.128 [R4+0x1bc00], desc[UR60][R2.64+0x100], !P1 ;  /* 0x1bc0010002047fae */ /* 0x0009e4000c901d7c */
.L_x_2789:
[----:B------:R-:W-:Y:S05]  /*22500*/  BSYNC B0 ;  /* 0x0000000000007941 */ /* 0x000fea0003800000 */
.L_x_2788:
[----:B------:R-:W-:Y:S01]  /*22510*/  NOP ;  /* 0x0000000000007918 */ /* 0x000fe20000000000 */
[----:B------:R-:W-:-:S13]  /*22520*/  PLOP3.LUT P0, PT, PT, PT, PT, 0x80, 0x0 ;  /* 0x000000000000781c */ /* 0x000fda0003f0f070 */
.L_x_2790:
        /* <DEDUP_REMOVED lines=18> */
.L_x_2948:
[----:B------:R-:W-:Y:S05]  /*22650*/  BSYNC B0 ;  /* 0x0000000000007941 */ /* 0x000fea0003800000 */
.L_x_2791:
[----:B------:R-:W4:Y:S04]  /*22660*/  LDL R2, [R1+0x48] ;  /* 0x0000480001027983 */ /* 0x000f280000100800 */
[----:B-1-3--:R-:W3:Y:S01]  /*22670*/  LDL R3, [R1+0x34] ;  /* 0x0000340001037983 */ /* 0x00aee20000100800 */
[----:B------:R-:W-:Y:S01]  /*22680*/  BSSY B0, `(.L_x_2793) ;  /* 0x0000219000007945 */ /* 0x000fe20003800000 */
[----:B----4-:R-:W-:-:S05]  /*22690*/  VIADD R0, R2, 0xfffffffe ;  /* 0xfffffffe02007836 */ /* 0x010fca0000000000 */
[----:B---3--:R-:W-:-:S13]  /*226a0*/  ISETP.GE.AND P0, PT, R0, R3, PT ;  /* 0x000000030000720c */ /* 0x008fda0003f06270 */
[----:B------:R-:W-:Y:S05]  /*226b0*/  @!P0 BRA `(.L_x_2794) ;  /* 0x0000002000548947 */ /* 0x000fea0003800000 */
[----:B------:R-:W3:Y:S04]  /*226c0*/  LDL.LU R2, [R1+0x60] ;  /* 0x0000600001027983 */ /* 0x000ee80000300800 */
[----:B--2---:R-:W2:Y:S04]  /*226d0*/  LDL.LU R5, [R1+0x44] ;  /* 0x0000440001057983 */ /* 0x004ea80000300800 */
[----:B------:R-:W0:Y:S01]  /*226e0*/  LDL.LU R4, [R1+0x40] ;  /* 0x0000400001047983 */ /* 0x000e220000300800 */
[----:B------:R-:W-:Y:S01]  /*226f0*/  BSSY B2, `(.L_x_2795) ;  /* 0x00000b7000027945 */ /* 0x000fe20003800000 */
[----:B---3--:R-:W-:-:S04]  /*22700*/  VIADD R2, R2, 0x1 ;  /* 0x0000000102027836 */ /* 0x008fc80000000000 */
[----:B--2---:R-:W-:-:S05]  /*22710*/  IMAD R2, R2, R5, RZ ;  /* 0x0000000502027224 */ /* 0x004fca00078e02ff */
[----:B0-----:R-:W-:Y:S02]  /*22720*/  VIMNMX R6, R4, R2, PT ;  /* 0x0000000204067248 */ /* 0x001fe40003fe0100 */
[----:B------:R-:W-:Y:S02]  /*22730*/  LOP3.LUT R2, RZ, R3, RZ, 0x33, !PT ;  /* 0x00000003ff027212 */ /* 0x000fe400078e33ff */
        /* <DEDUP_REMOVED lines=30> */
[----:B------:R-:W-:-:S05]  /*22920*/  IADD3 R3, -R2, RZ, RZ ;  /* 0x000000ff02037210 */ /* 0x000fca0007ffe1ff */
        /* <DEDUP_REMOVED lines=9> */
.L_x_2799:
[----:B------:R-:W-:Y:S01]  /*229c0*/  IMAD R3, R8, 0x8, R18 ;  /* 0x0000000808037824 */ /* 0x000fe200078e0212 */
[----:B------:R-:W-:Y:S01]  /*229d0*/  SHF.L.U32 R2, R10, 0x1f, RZ ;  /* 0x0000001f0a027819 */ /* 0x000fe200000006ff */
[----:B------:R-:W-:Y:S03]  /*229e0*/  BSSY B3, `(.L_x_2800) ;  /* 0x0000003000037945 */ /* 0x000fe60003800000 */
[----:B------:R-:W1:Y:S02]  /*229f0*/  SYNCS.PHASECHK.TRANS64.TRYWAIT P0, [R3+URZ+0x34840], R2 ;  /* 0x03484002030075a7 */ /* 0x000e64000800017f */
[----:B-1----:R-:W-:Y:S05]  /*22a00*/  @!P0 BRA `(.L_x_2801) ;  /* 0x0000005400408947 */ /* 0x002fea0003800000 */
.L_x_2949:
[----:B------:R-:W-:Y:S05]  /*22a10*/  BSYNC B3 ;  /* 0x0000000000037941 */ /* 0x000fea0003800000 */
.L_x_2800:
        /* <DEDUP_REMOVED lines=11> */
.L_x_2803:
[----:B------:R-:W-:Y:S05]  /*22ad0*/  BSYNC B3 ;  /* 0x0000000000037941 */ /* 0x000fea0003800000 */
.L_x_2802:
[----:B-1----:R-:W2:Y:S01]  /*22ae0*/  LDL R2, [R1+0x20] ;  /* 0x0000200001027983 */ /* 0x002ea20000100800 */
[----:B------:R-:W-:Y:S01]  /*22af0*/  IMAD.MOV.U32 R11, RZ, RZ, RZ ;  /* 0x000000ffff0b7224 */ /* 0x000fe200078e00ff */
[----:B------:R-:W-:Y:S01]  /*22b00*/  UIADD3 UR4, UP0, UR36, 0x370, URZ ;  /* 0x0000037024047890 */ /* 0x000fe2000ff1e03f */
[----:B------:R-:W-:Y:S01]  /*22b10*/  IMAD R7, R8, 0xc000, R18 ;  /* 0x0000c00008077824 */ /* 0x000fe200078e0212 */
[----:B------:R-:W-:Y:S01]  /*22b20*/  PLOP3.LUT P0, PT, PT, PT, PT, 0x80, 0x0 ;  /* 0x000000000000781c */ /* 0x000fe20003f0f070 */
[----:B------:R-:W-:Y:S01]  /*22b30*/  UMOV UR6, 0x0 ;  /* 0x0000000000067882 */ /* 0x000fe20000000000 */
[----:B------:R-:W-:Y:S01]  /*22b40*/  R2UR UR10, R11 ;  /* 0x000000000b0a72ca */ /* 0x000fe200000e0000 */
[----:B------:R-:W-:Y:S01]  /*22b50*/  VIADD R5, R7, 0x1c400 ;  /* 0x0001c40007057836 */ /* 0x000fe20000000000 */
[----:B------:R-:W-:Y:S01]  /*22b60*/  IADD3 R3, R3, 0x34830, RZ ;  /* 0x0003483003037810 */ /* 0x000fe20007ffe0ff */
[----:B------:R-:W-:Y:S01]  /*22b70*/  UIADD3.X UR5, URZ, UR37, URZ, UP0, !UPT ;  /* 0x000000253f057290 */ /* 0x000fe200087fe43f */
[----:B------:R-:W-:Y:S01]  /*22b80*/  UMOV UR7, 0x14f00000 ;  /* 0x14f0000000077882 */ /* 0x000fe20000000000 */
[----:B--2---:R-:W-:-:S10]  /*22b90*/  IMAD R2, R0, 0x80, R2 ;  /* 0x0000008000027824 */ /* 0x004fd400078e0202 */
.L_x_2804:
        /* <DEDUP_REMOVED lines=16> */
.L_x_2805:
        /* <DEDUP_REMOVED lines=15> */
.L_x_2806:
        /* <DEDUP_REMOVED lines=16> */
.L_x_2950:
[----:B------:R-:W-:Y:S05]  /*22e90*/  BSYNC B3 ;  /* 0x0000000000037941 */ /* 0x000fea0003800000 */
.L_x_2807:
        /* <DEDUP_REMOVED lines=10> */
.L_x_2809:
[----:B------:R-:W2:Y:S01]  /*22f40*/  LDL R3, [R1+0x10] ;  /* 0x0000100001037983 */ /* 0x000ea20000100800 */
[----:B------:R-:W-:Y:S01]  /*22f50*/  BSSY B3, `(.L_x_2810) ;  /* 0x0000004000037945 */ /* 0x000fe20003800000 */
[----:B--2---:R-:W-:-:S13]  /*22f60*/  LOP3.LUT P0, RZ, R3, 0x8, RZ, 0xc0, !PT ;  /* 0x0000000803ff7812 */ /* 0x004fda000780c0ff */
[----:B------:R-:W-:Y:S05]  /*22f70*/  @P0 BRA `(.L_x_2811) ;  /* 0x0000000000040947 */ /* 0x000fea0003800000 */
[----:B------:R-:W-:Y:S01]  /*22f80*/  BPT.TRAP 0x1 ;  /* 0x000000040000795c */ /* 0x000fe20000300000 */
.L_x_2811:
[----:B------:R-:W-:Y:S05]  /*22f90*/  BSYNC B3 ;  /* 0x0000000000037941 */ /* 0x000fea0003800000 */
.L_x_2810:
[----:B------:R-:W2:Y:S04]  /*22fa0*/  LDL R5, [R1+0x20] ;  /* 0x0000200001057983 */ /* 0x000ea80000100800 */
        /* <DEDUP_REMOVED lines=11> */
.L_x_2812:
        /* <DEDUP_REMOVED lines=15> */
.L_x_2813:
        /* <DEDUP_REMOVED lines=12> */
.L_x_2798:
[----:B------:R-:W-:Y:S05]  /*23210*/  BSYNC B1 ;  /* 0x0000000000017941 */ /* 0x000fea0003800000 */
.L_x_2797:
[----:B0-----:R-:W2:Y:S01]  /*23220*/  LDL.LU R0, [R1+0x48] ;  /* 0x0000480001007983 */ /* 0x001ea20000300800 */
[----:B------:R-:W-:-:S03]  /*23230*/  MOV R19, R8 ;  /* 0x0000000800137202 */ /* 0x000fc60000000f00 */
[----:B------:R0:W-:Y:S02]  /*23240*/  STL [R1+0x1c], R10 ;  /* 0x00001c0a01007387 */ /* 0x0001e40000100800 */
[----:B0-2---:R-:W-:-:S07]  /*23250*/  VIADD R0, R0, 0xfffffffd ;  /* 0xfffffffd00007836 */ /* 0x005fce0000000000 */
.L_x_2796:
[----:B------:R-:W-:Y:S05]  /*23260*/  BSYNC B2 ;  /* 0x0000000000027941 */ /* 0x000fea0003800000 */
.L_x_2795:
[----:B------:R-:W-:Y:S01]  /*23270*/  VIADD R9, R9, 0xfffffffe ;  /* 0xfffffffe09097836 */ /* 0x000fe20000000000 */
[----:B------:R-:W-:-:S04]  /*23280*/  LOP3.LUT R6, RZ, R6, RZ, 0x33, !PT ;  /* 0x00000006ff067212 */ /* 0x000fc800078e33ff */
[----:B------:R-:W-:-:S13]  /*23290*/  ISETP.NE.AND P0, PT, R9, R6, PT ;  /* 0x000000060900720c */ /* 0x000fda0003f05270 */
[----:B------:R-:W-:Y:S05]  /*232a0*/  @!P0 BRA `(.L_x_2794) ;  /* 0x0000001400588947 */ /* 0x000fea0003800000 */
[----:B------:R-:W-:-:S07]  /*232b0*/  IMAD.MOV.U32 R9, RZ, RZ, R17 ;  /* 0x000000ffff097224 */ /* 0x000fce00078e0011 */
.L_x_2848:
        /* <DEDUP_REMOVED lines=35> */
.L_x_2816:
[----:B------:R-:W-:Y:S01]  /*234f0*/  IMAD R3, R4, 0x8, R18 ;  /* 0x0000000804037824 */ /* 0x000fe200078e0212 */
[----:B------:R-:W-:Y:S01]  /*23500*/  SHF.L.U32 R2, R5, 0x1f, RZ ;  /* 0x0000001f05027819 */ /* 0x000fe200000006ff */
[----:B------:R-:W-:Y:S03]  /*23510*/  BSSY B2, `(.L_x_2817) ;  /* 0x0000003000027945 */ /* 0x000fe60003800000 */
[----:B------:R-:W1:Y:S02]  /*23520*/  SYNCS.PHASECHK.TRANS64.TRYWAIT P0, [R3+URZ+0x34840], R2 ;  /* 0x03484002030075a7 */ /* 0x000e64000800017f */
[----:B-1----:R-:W-:Y:S05]  /*23530*/  @!P0 BRA `(.L_x_2818) ;  /* 0x00000048009c8947 */ /* 0x002fea0003800000 */
.L_x_2951:
[----:B------:R-:W-:Y:S05]  /*23540*/  BSYNC B2 ;  /* 0x0000000000027941 */ /* 0x000fea0003800000 */
.L_x_2817:
        /* <DEDUP_REMOVED lines=11> */
.L_x_2820:
[----:B------:R-:W-:Y:S05]  /*23600*/  BSYNC B2 ;  /* 0x0000000000027941 */ /* 0x000fea0003800000 */
.L_x_2819:
[----:B-1----:R-:W2:Y:S01]  /*23610*/  LDL R2, [R1+0x20] ;  /* 0x0000200001027983 */ /* 0x002ea20000100800 */
[----:B------:R-:W-:Y:S01]  /*23620*/  MOV R10, RZ ;  /* 0x000000ff000a7202 */ /* 0x000fe20000000f00 */
[----:B------:R-:W-:Y:S01]  /*23630*/  IMAD R7, R4, 0xc000, R18 ;  /* 0x0000c00004077824 */ /* 0x000fe200078e0212 */
[----:B------:R-:W-:Y:S01]  /*23640*/  UIADD3 UR4, UP0, UR36, 0x370, URZ ;  /* 0x0000037024047890 */ /* 0x000fe2000ff1e03f */
        /* <DEDUP_REMOVED lines=8> */
.L_x_2821:
        /* <DEDUP_REMOVED lines=16> */
.L_x_2822:
        /* <DEDUP_REMOVED lines=15> */
.L_x_2823:
        /* <DEDUP_REMOVED lines=16> */
.L_x_2952:
[----:B------:R-:W-:Y:S05]  /*239c0*/  BSYNC B2 ;  /* 0x0000000000027941 */ /* 0x000fea0003800000 */
.L_x_2824:
        /* <DEDUP_REMOVED lines=10> */
.L_x_2826:
[----:B------:R-:W2:Y:S01]  /*23a70*/  LDL R3, [R1+0x10] ;  /* 0x0000100001037983 */ /* 0x000ea20000100800 */
[----:B------:R-:W-:Y:S01]  /*23a80*/  BSSY B2, `(.L_x_2827) ;  /* 0x0000004000027945 */ /* 0x000fe20003800000 */
[----:B--2---:R-:W-:-:S13]  /*23a90*/  LOP3.LUT P0, RZ, R3, 0x8, RZ, 0xc0, !PT ;  /* 0x0000000803ff7812 */ /* 0x004fda000780c0ff */
[----:B------:R-:W-:Y:S05]  /*23aa0*/  @P0 BRA `(.L_x_2828) ;  /* 0x0000000000040947 */ /* 0x000fea0003800000 */
[----:B------:R-:W-:Y:S01]  /*23ab0*/  BPT.TRAP 0x1 ;  /* 0x000000040000795c */ /* 0x000fe20000300000 */
.L_x_2828:
[----:B------:R-:W-:Y:S05]  /*23ac0*/  BSYNC B2 ;  /* 0x0000000000027941 */ /* 0x000fea0003800000 */
.L_x_2827:
        /* <DEDUP_REMOVED lines=12> */
.L_x_2829:
        /* <DEDUP_REMOVED lines=15> */
.L_x_2830:
        /* <DEDUP_REMOVED lines=12> */
.L_x_2815:
[----:B------:R-:W-:Y:S05]  /*23d40*/  BSYNC B1 ;  /* 0x0000000000017941 */ /* 0x000fea0003800000 */
.L_x_2814:
[----:B------:R-:W2:Y:S01]  /*23d50*/  LDL R2, [R1+0x10] ;  /* 0x0000100001027983 */ /* 0x000ea20000100800 */
[----:B------:R-:W-:Y:S01]  /*23d60*/  IADD3 R19, R4, 0x1, RZ ;  /* 0x0000000104137810 */ /* 0x000fe20007ffe0ff */
[----:B------:R-:W-:Y:S01]  /*23d70*/  BSSY B1, `(.L_x_2831) ;  /* 0x00000a5000017945 */ /* 0x000fe20003800000 */
[----:B0-----:R-:W-:Y:S02]  /*23d80*/  VIADD R6, R0, 0xffffffff ;  /* 0xffffffff00067836 */ /* 0x001fe40000000000 */
        /* <DEDUP_REMOVED lines=26> */
[----:B------:R-:W-:-:S05]  /*23f30*/  IMAD.WIDE.U32 R2, R11, UR6, R2 ;  /* 0x000000060b027c25 */ /* 0x000fca000f8e0002 */
[----:B------:R-:W-:Y:S02]  /*23f40*/  IADD3 R3, R8, R3, RZ ;  /* 0x0000000308037210 */ /* 0x000fe40007ffe0ff */
[----:B------:R-:W-:-:S04]  /*23f50*/  LEA R8, P0, R2, UR4, 0x2 ;  /* 0x0000000402087c11 */ /* 0x000fc8000f8010ff */
[----:B------:R-:W-:-:S06]  /*23f60*/  LEA.HI.X R9, R2, UR5, R3, 0x2, P0 ;  /* 0x0000000502097c11 */ /* 0x000fcc00080f1403 */
[----:B------:R1:W5:Y:S03]  /*23f70*/  LDG.E R9, desc[UR60][R8.64] ;  /* 0x0000003c08097981 */ /* 0x000366000c1e1900 */
.L_x_2833:
[----:B------:R-:W-:Y:S01]  /*23f80*/  IMAD R3, R19, 0x8, R18 ;  /* 0x0000000813037824 */ /* 0x000fe200078e0212 */
[----:B------:R-:W-:Y:S01]  /*23f90*/  SHF.L.U32 R2, R10, 0x1f, RZ ;  /* 0x0000001f0a027819 */ /* 0x000fe200000006ff */
[----:B------:R-:W-:Y:S03]  /*23fa0*/  BSSY B2, `(.L_x_2834) ;  /* 0x0000003000027945 */ /* 0x000fe60003800000 */
[----:B------:R-:W2:Y:S02]  /*23fb0*/  SYNCS.PHASECHK.TRANS64.TRYWAIT P0, [R3+URZ+0x34840], R2 ;  /* 0x03484002030075a7 */ /* 0x000ea4000800017f */
[----:B--2---:R-:W-:Y:S05]  /*23fc0*/  @!P0 BRA `(.L_x_2835) ;  /* 0x0000004000208947 */ /* 0x004fea0003800000 */
.L_x_2953:
[----:B------:R-:W-:Y:S05]  /*23fd0*/  BSYNC B2 ;  /* 0x0000000000027941 */ /* 0x000fea0003800000 */
.L_x_2834:
[----:B-1----:R-:W1:Y:S01]  /*23fe0*/  S2R R8, SR_TID.X ;  /* 0x0000000000087919 */ /* 0x002e620000002100 */
[----:B------:R-:W-:Y:S01]  /*23ff0*/  BSSY B2, `(.L_x_2836) ;  /* 0x000000a000027945 */ /* 0x000fe20003800000 */
[----:B-1----:R-:W-:-:S04]  /*24000*/  LOP3.LUT R8, R8, 0x7f, RZ, 0xc0, !PT ;  /* 0x0000007f08087812 */ /* 0x002fc800078ec0ff */
[----:B------:R-:W-:-:S13]  /*24010*/  ISETP.NE.AND P0, PT, R8, RZ, PT ;  /* 0x000000ff0800720c */ /* 0x000fda0003f05270 */
[----:B------:R-:W-:Y:S05]  /*24020*/  @P0 BRA `(.L_x_2837) ;  /* 0x0000000000180947 */ /* 0x000fea0003800000 */
[----:B------:R-:W3:Y:S01]  /*24030*/  LDL R8, [R1+0x10] ;  /* 0x0000100001087983 */ /* 0x000ee20000100800 */
[----:B--2---:R-:W-:-:S04]  /*24040*/  IMAD.MOV.U32 R2, RZ, RZ, 0xc000 ;  /* 0x0000c000ff027424 */ /* 0x004fc800078e00ff */
[----:B------:R1:W-:Y:S01]  /*24050*/  SYNCS.ARRIVE.TRANS64 RZ, [R3+URZ+0x34830], R2 ;  /* 0x0348300203ff79a7 */ /* 0x0003e2000800003f */
[----:B---3--:R-:W-:-:S13]  /*24060*/  LOP3.LUT P1, RZ, R8, 0x1, RZ, 0xc0, !PT ;  /* 0x0000000108ff7812 */ /* 0x008fda000782c0ff */
[----:B-1----:R-:W-:Y:S05]  /*24070*/  @!P1 BRA `(.L_x_2837) ;  /* 0x0000000000049947 */ /* 0x002fea0003800000 */
[----:B------:R-:W-:Y:S01]  /*24080*/  BPT.TRAP 0x1 ;  /* 0x000000040000795c */ /* 0x000fe20000300000 */
.L_x_2837:
[----:B------:R-:W-:Y:S05]  /*24090*/  BSYNC B2 ;  /* 0x0000000000027941 */ /* 0x000fea0003800000 */
.L_x_2836:
        /* <DEDUP_REMOVED lines=12> */
.L_x_2838:
        /* <DEDUP_REMOVED lines=16> */
.L_x_2839:
        /* <DEDUP_REMOVED lines=15> */
.L_x_2840:
        /* <DEDUP_REMOVED lines=11> */
[----:B------:R-:W-:Y:S01]  /*24400*/  BSSY B2, `(.L_x_2841) ;  /* 0x0000004000027945 */ /* 0x000fe20003800000 */
[----:B------:R-:W-:-:S04]  /*24410*/  LEA R2, R4, R18, 0x3 ;  /* 0x0000001204027211 */ /* 0x000fc800078e18ff */
[----:B------:R-:W0:Y:S02]  /*24420*/  SYNCS.PHASECHK.TRANS64.TRYWAIT P0, [R2+URZ+0x34860], R5 ;  /* 0x03486005020075a7 */ /* 0x000e24000800017f */
[----:B0-----:R-:W-:Y:S05]  /*24430*/  @!P0 BRA `(.L_x_2842) ;  /* 0x0000003c00188947 */ /* 0x001fea0003800000 */
.L_x_2954:
[----:B------:R-:W-:Y:S05]  /*24440*/  BSYNC B2 ;  /* 0x0000000000027941 */ /* 0x000fea0003800000 */
.L_x_2841:
        /* <DEDUP_REMOVED lines=10> */
.L_x_2843:
[----:B------:R-:W2:Y:S01]  /*244f0*/  LDL R3, [R1+0x10] ;  /* 0x0000100001037983 */ /* 0x000ea20000100800 */
[----:B------:R-:W-:Y:S01]  /*24500*/  BSSY B2, `(.L_x_2844) ;  /* 0x0000004000027945 */ /* 0x000fe20003800000 */
[----:B--2---:R-:W-:-:S13]  /*24510*/  LOP3.LUT P0, RZ, R3, 0x8, RZ, 0xc0, !PT ;  /* 0x0000000803ff7812 */ /* 0x004fda000780c0ff */
[----:B------:R-:W-:Y:S05]  /*24520*/  @P0 BRA `(.L_x_2845) ;  /* 0x0000000000040947 */ /* 0x000fea0003800000 */
[----:B------:R-:W-:Y:S01]  /*24530*/  BPT.TRAP 0x1 ;  /* 0x000000040000795c */ /* 0x000fe20000300000 */
.L_x_2845:
[----:B------:R-:W-:Y:S05]  /*24540*/  BSYNC B2 ;  /* 0x0000000000027941 */ /* 0x000fea0003800000 */
.L_x_2844:
        /* <DEDUP_REMOVED lines=10> */
[----:B--2---:R-:W-:Y:S01]  /*245f0*/  IMAD R3, R3, 0x80, R5 ;  /* 0x0000008003037824 */ /* 0x004fe200078e0205 */
[----:B------:R-:W-:-:S09]  /*24600*/  IADD3 R5, R4, 0x400, RZ ;  /* 0x0000040004057810 */ /* 0x000fd20007ffe0ff */
.L_x_2846:
        /* <DEDUP_REMOVED lines=15> */
.L_x_2847:
        /* <DEDUP_REMOVED lines=12> */
.L_x_2832:
[----:B------:R-:W-:Y:S05]  /*247c0*/  BSYNC B1 ;  /* 0x0000000000017941 */ /* 0x000fea0003800000 */
.L_x_2831:
[----:B------:R-:W2:Y:S01]  /*247d0*/  LDL R2, [R1+0x34] ;  /* 0x0000340001027983 */ /* 0x000ea20000100800 */
[----:B------:R-:W-:Y:S01]  /*247e0*/  VIADD R0, R0, 0xfffffffe ;  /* 0xfffffffe00007836 */ /* 0x000fe20000000000 */
[----:B--2---:R-:W-:-:S13]  /*247f0*/  ISETP.GT.AND P0, PT, R6, R2, PT ;  /* 0x000000020600720c */ /* 0x004fda0003f04270 */
[----:B------:R-:W-:Y:S05]  /*24800*/  @P0 BRA `(.L_x_2848) ;  /* 0xffffffe800ac0947 */ /* 0x000fea000383ffff */
.L_x_2794:
[----:B------:R-:W-:Y:S05]  /*24810*/  BSYNC B0 ;  /* 0x0000000000007941 */ /* 0x000fea0003800000 */
.L_x_2793:
        /* <DEDUP_REMOVED lines=18> */
.L_x_2850:
[----:B------:R-:W-:Y:S05]  /*24940*/  BSYNC B0 ;  /* 0x0000000000007941 */ /* 0x000fea0003800000 */
.L_x_2849:
        /* <DEDUP_REMOVED lines=10> */
.L_x_2955:
[----:B------:R-:W-:Y:S05]  /*249f0*/  BSYNC B1 ;  /* 0x0000000000017941 */ /* 0x000fea0003800000 */
.L_x_2853:
        /* <DEDUP_REMOVED lines=10> */
.L_x_2855:
[----:B------:R-:W3:Y:S01]  /*24aa0*/  LDL R2, [R1+0x10] ;  /* 0x0000100001027983 */ /* 0x000ee20000100800 */
[----:B------:R-:W-:Y:S01]  /*24ab0*/  BSSY B1, `(.L_x_2856) ;  /* 0x0000004000017945 */ /* 0x000fe20003800000 */
[----:B---3--:R-:W-:-:S13]  /*24ac0*/  LOP3.LUT P0, RZ, R2, 0x8, RZ, 0xc0, !PT ;  /* 0x0000000802ff7812 */ /* 0x008fda000780c0ff */
[----:B------:R-:W-:Y:S05]  /*24ad0*/  @P0 BRA `(.L_x_2857) ;  /* 0x0000000000040947 */ /* 0x000fea0003800000 */
[----:B------:R-:W-:Y:S01]  /*24ae0*/  BPT.TRAP 0x1 ;  /* 0x000000040000795c */ /* 0x000fe20000300000 */
.L_x_2857:
[----:B------:R-:W-:Y:S05]  /*24af0*/  BSYNC B1 ;  /* 0x0000000000017941 */ /* 0x000fea0003800000 */
.L_x_2856:
[----:B------:R-:W3:Y:S04]  /*24b00*/  LDL.LU R3, [R1+0x20] ;  /* 0x0000200001037983 */ /* 0x000ee80000300800 */
[----:B------:R-:W3:Y:S01]  /*24b10*/  LDL.LU R2, [R1+0x8] ;  /* 0x0000080001027983 */ /* 0x000ee20000300800 */
        /* <DEDUP_REMOVED lines=10> */
.L_x_2858:
        /* <DEDUP_REMOVED lines=11> */
[----:B------:R-:W-:Y:S01]  /*24c70*/  UMOV UR6, 0x0 ;  /* 0x0000000000067882 */ /* 0x000fe20000000000 */
[----:B------:R-:W-:Y:S01]  /*24c80*/  IADD3 R2, R2, 0x4400, RZ ;  /* 0x0000440002027810 */ /* 0x000fe20007ffe0ff */
[----:B------:R-:W-:Y:S01]  /*24c90*/  UMOV UR7, 0x14f00000 ;  /* 0x14f0000000077882 */ /* 0x000fe20000000000 */
[----:B------:R-:W-:-:S09]  /*24ca0*/  UMOV UR10, 0x40 ;  /* 0x00000040000a7882 */ /* 0x000fd20000000000 */
.L_x_2859:
        /* <DEDUP_REMOVED lines=10> */
.L_x_2852:
[----:B------:R-:W-:Y:S05]  /*24d50*/  BSYNC B0 ;  /* 0x0000000000007941 */ /* 0x000fea0003800000 */
.L_x_2851:
[----:B------:R-:W3:Y:S01]  /*24d60*/  LDL.LU R4, [R1+0x1c] ;  /* 0x00001c0001047983 */ /* 0x000ee20000300800 */
[----:B------:R-:W-:-:S05]  /*24d70*/  VIADD R19, R19, 0x1 ;  /* 0x0000000113137836 */ /* 0x000fca0000000000 */
[----:B------:R-:W-:-:S04]  /*24d80*/  ISETP.NE.AND P0, PT, R19, 0x2, PT ;  /* 0x000000021300780c */ /* 0x000fc80003f05270 */
[----:B------:R-:W-:Y:S02]  /*24d90*/  SEL R0, RZ, 0x1, P0 ;  /* 0x00000001ff007807 */ /* 0x000fe40000000000 */
[----:B------:R-:W-:Y:S02]  /*24da0*/  SEL R19, R19, RZ, P0 ;  /* 0x000000ff13137207 */ /* 0x000fe40000000000 */
[----:B---3--:R-:W-:-:S05]  /*24db0*/  LOP3.LUT R4, R4, R0, RZ, 0x3c, !PT ;  /* 0x0000000004047212 */ /* 0x008fca00078e3cff */
[----:B------:R3:W-:Y:S02]  /*24dc0*/  STL [R1+0x1c], R4 ;  /* 0x00001c0401007387 */ /* 0x0007e40000100800 */
.L_x_2773:
[----:B------:R-:W-:Y:S05]  /*24dd0*/  BSYNC B7 ;  /* 0x0000000000077941 */ /* 0x000fea0003800000 */
.L_x_2771:
[----:B0-----:R-:W5:Y:S02]  /*24de0*/  LDL R10, [R1+0x10] ;  /* 0x00001000010a7983 */ /* 0x001f640000100800 */
[----:B-----5:R-:W-:-:S13]  /*24df0*/  LOP3.LUT P0, RZ, R10, 0x10, RZ, 0xc0, !PT ;  /* 0x000000100aff7812 */ /* 0x020fda000780c0ff */
[----:B------:R-:W-:Y:S05]  /*24e00*/  @!P0 BRA `(.L_x_2860) ;  /* 0x00000000002c8947 */ /* 0x000fea0003800000 */
[----:B------:R-:W-:Y:S05]  /*24e10*/  WARPSYNC.ALL ;  /* 0x0000000000007948 */ /* 0x000fea0003800000 */
[----:B------:R-:W0:Y:S08]  /*24e20*/  S2UR UR5, SR_CgaCtaId ;  /* 0x00000000000579c3 */ /* 0x000e300000008800 */
[----:B------:R-:W-:Y:S06]  /*24e30*/  BAR.SYNC.DEFER_BLOCKING 0x5, 0x180 ;  /* 0x0146000000007b1d */ /* 0x000fec0000010000 */
[----:B------:R-:W-:-:S02]  /*24e40*/  UMOV UR4, 0x400 ;  /* 0x0000040000047882 */ /* 0x000fc40000000000 */
[----:B0-----:R-:W-:-:S06]  /*24e50*/  ULEA UR4, UR5, UR4, 0x18 ;  /* 0x0000000405047291 */ /* 0x001fcc000f8ec03f */
[----:B------:R-:W-:-:S05]  /*24e60*/  IMAD.U32 R18, RZ, RZ, UR4 ;  /* 0x00000004ff127e24 */ /* 0x000fca000f8e00ff */
[----:B-123--:R-:W0:Y:S04]  /*24e70*/  LDS.128 R4, [R18+0x348d0] ;  /* 0x0348d00012047984 */ /* 0x00ee280000000c00 */
[----:B0-----:R1:W-:Y:S04]  /*24e80*/  STL.64 [R1], R4 ;  /* 0x0000000401007387 */ /* 0x0013e80000100a00 */
[----:B------:R1:W-:Y:S01]  /*24e90*/  STL.64 [R1+0x8], R6 ;  /* 0x0000080601007387 */ /* 0x0003e20000100a00 */
[----:B------:R-:W-:Y:S06]  /*24ea0*/  BAR.ARV 0x4, 0x180 ;  /* 0x0106000000007b1d */ /* 0x000fec0000002000 */
[----:B------:R-:W-:Y:S05]  /*24eb0*/  BRA `(.L_x_2861) ;  /* 0x0000001000307947 */ /* 0x000fea0003800000 */
.L_x_2860:
[----:B------:R-:W5:Y:S01]  /*24ec0*/  LDL R16, [R1+0x2c] ;  /* 0x00002c0001107983 */ /* 0x000f620000100800 */
[----:B------:R-:W-:Y:S01]  /*24ed0*/  UMOV UR4, 0xffffffff ;  /* 0xffffffff00047882 */ /* 0x000fe20000000000 */
[----:B-----5:R-:W-:Y:S02]  /*24ee0*/  ISETP.NE.AND P5, PT, R16, 0x1f, PT ;  /* 0x0000001f1000780c */ /* 0x020fe40003fa5270 */
[----:B------:R-:W-:Y:S11]  /*24ef0*/  BRA.DIV UR4, `(.L_x_2862) ;  /* 0x0000003204907947 */ /* 0x000ff6000b800000 */
[----:B------:R-:W4:Y:S01]  /*24f00*/  LDL R3, [R1+0xc] ;  /* 0x00000c0001037983 */ /* 0x000f220000100800 */
[----:B------:R-:W-:-:S03]  /*24f10*/  ULDC UR4, c[0x0][0xc3c] ;  /* 0x00030f0000047ab9 */ /* 0x000fc60000000800 */
[----:B------:R-:W5:Y:S01]  /*24f20*/  LDL.LU R2, [R1] ;  /* 0x0000000001027983 */ /* 0x000f620000300800 */
[----:B------:R-:W-:Y:S01]  /*24f30*/  LOP3.LUT P4, RZ, R10, 0x1, RZ, 0xc0, !PT ;  /* 0x000000010aff7812 */ /* 0x000fe2000788c0ff */
[----:B----4-:R-:W-:Y:S02]  /*24f40*/  IMAD.IADD R0, R3, 0x1, R16 ;  /* 0x0000000103007824 */ /* 0x010fe400078e0210 */
[----:B-----5:R-:W-:-:S03]  /*24f50*/  IMAD.MOV.U32 R10, RZ, RZ, R2 ;  /* 0x000000ffff0a7224 */ /* 0x020fc600078e0002 */
[----:B------:R-:W-:-:S13]  /*24f60*/  ISETP.GE.OR P0, PT, R0, UR4, !P5 ;  /* 0x0000000400007c0c */ /* 0x000fda000ef06670 */
[----:B------:R-:W0:Y:S08]  /*24f70*/  @!P0 LDC.64 R2, c[0x0][0xc80] ;  /* 0x00032000ff028b82 */ /* 0x000e300000000a00 */
[----:B-1----:R-:W1:Y:S01]  /*24f80*/  @!P0 LDC.64 R6, c[0x0][0xc78] ;  /* 0x00031e00ff068b82 */ /* 0x002e620000000a00 */
[----:B0-----:R-:W-:-:S05]  /*24f90*/  @!P0 IMAD.WIDE R2, R0, 0x4, R2 ;  /* 0x0000000400028825 */ /* 0x001fca00078e0202 */
[----:B------:R1:W4:Y:S02]  /*24fa0*/  @!P0 LDG.E R8, desc[UR60][R2.64] ;  /* 0x0000003c02088981 */ /* 0x000324000c1e1900 */
[----:B-1----:R-:W-:-:S06]  /*24fb0*/  @!P0 IMAD.WIDE R2, R0, 0x4, R6 ;  /* 0x0000000400028825 */ /* 0x002fcc00078e0206 */
[----:B------:R-:W5:Y:S01]  /*24fc0*/  @!P0 LDG.E R2, desc[UR60][R2.64] ;  /* 0x0000003c02028981 */ /* 0x000f62000c1e1900 */
[----:B---3--:R-:W-:Y:S01]  /*24fd0*/  MOV R4, RZ ;  /* 0x000000ff00047202 */ /* 0x008fe20000000f00 */
[----:B------:R-:W-:Y:S01]  /*24fe0*/  IMAD.MOV.U32 R6, RZ, RZ, RZ ;  /* 0x000000ffff067224 */ /* 0x000fe200078e00ff */
[C---:B------:R-:W-:Y:S01]  /*24ff0*/  ISETP.GE.U32.AND P1, PT, R16.reuse, 0x4, PT ;  /* 0x000000041000780c */ /* 0x040fe20003f26070 */
[----:B--2---:R-:W-:Y:S01]  /*25000*/  SHFL.IDX PT, R5, R10, RZ, 0x1f ;  /* 0x00001fff0a057589 */ /* 0x004fe200000e0000 */
[C---:B------:R-:W-:Y:S02]  /*25010*/  ISETP.GE.U32.AND P2, PT, R16.reuse, 0x8, PT ;  /* 0x000000081000780c */ /* 0x040fe40003f46070 */
[----:B------:R-:W-:Y:S01]  /*25020*/  ISETP.GE.U32.AND P3, PT, R16, 0x10, PT ;  /* 0x000000101000780c */ /* 0x000fe20003f66070 */
[----:B------:R-:W-:Y:S01]  /*25030*/  SHFL.IDX PT, R0, R10, 0x1, 0x1f ;  /* 0x00201f000a007f89 */ /* 0x000fe200000e0000 */
[----:B----4-:R-:W-:Y:S02]  /*25040*/  @!P0 IMAD.MOV.U32 R4, RZ, RZ, R8 ;  /* 0x000000ffff048224 */ /* 0x010fe400078e0008 */
[----:B------:R-:W-:-:S02]  /*25050*/  IMAD.MOV.U32 R8, RZ, RZ, RZ ;  /* 0x000000ffff087224 */ /* 0x000fc400078e00ff */
        /* <DEDUP_REMOVED lines=19> */
.L_x_2965:
[----:B------:R-:W-:Y:S02]  /*25190*/  ULDC UR4, c[0x0][0xc38] ;  /* 0x00030e0000047ab9 */ /* 0x000fe40000000800 */
[----:B------:R-:W-:-:S05]  /*251a0*/  MOV R2, UR4 ;  /* 0x0000000400027c02 */ /* 0x000fca0008000f00 */
[----:B-1----:R-:W-:-:S04]  /*251b0*/  IMAD R9, R9, R2, RZ ;  /* 0x0000000209097224 */ /* 0x002fc800078e02ff */
[----:B------:R-:W-:-:S05]  /*251c0*/  IMAD.IADD R0, R0, 0x1, R9 ;  /* 0x0000000100007824 */ /* 0x000fca00078e0209 */
[----:B------:R-:W-:-:S13]  /*251d0*/  ISETP.GT.AND P4, PT, R0, R5, PT ;  /* 0x000000050000720c */ /* 0x000fda0003f84270 */
[----:B------:R-:W-:Y:S05]  /*251e0*/  @P4 BRA `(.L_x_2863) ;  /* 0x0000000000b04947 */ /* 0x000fea0003800000 */
.L_x_2866:
        /* <DEDUP_REMOVED lines=14> */
[----:B-1----:R-:W-:Y:S01]  /*252d0*/  @!P4 IMAD.WIDE R2, R6, 0x4, R2 ;  /* 0x000000040602c825 */ /* 0x002fe200078e0202 */
[----:B------:R-:W-:-:S06]  /*252e0*/  MOV R6, RZ ;  /* 0x000000ff00067202 */ /* 0x000fcc0000000f00 */
        /* <DEDUP_REMOVED lines=22> */
.L_x_2973:
[----:B------:R-:W-:Y:S02]  /*25450*/  ULDC UR4, c[0x0][0xc38] ;  /* 0x00030e0000047ab9 */ /* 0x000fe40000000800 */
[----:B------:R-:W-:-:S04]  /*25460*/  IMAD.U32 R2, RZ, RZ, UR4 ;  /* 0x00000004ff027e24 */ /* 0x000fc8000f8e00ff */
[----:B-1----:R-:W-:-:S04]  /*25470*/  IMAD R9, R9, R2, RZ ;  /* 0x0000000209097224 */ /* 0x002fc800078e02ff */
[----:B------:R-:W-:-:S05]  /*25480*/  IMAD.IADD R0, R9, 0x1, R0 ;  /* 0x0000000109007824 */ /* 0x000fca00078e0200 */
[----:B------:R-:W-:-:S13]  /*25490*/  ISETP.GT.AND P4, PT, R0, R5, PT ;  /* 0x000000050000720c */ /* 0x000fda0003f84270 */
[----:B------:R-:W-:Y:S05]  /*254a0*/  @!P4 BRA `(.L_x_2866) ;  /* 0xfffffffc0050c947 */ /* 0x000fea000383ffff */
.L_x_2863:
        /* <DEDUP_REMOVED lines=12> */
.L_x_2978:
[----:B------:R-:W-:-:S13]  /*25570*/  ISETP.NE.AND P0, PT, R0, RZ, PT ;  /* 0x000000ff0000720c */ /* 0x000fda0003f05270 */
[----:B------:R-:W-:Y:S05]  /*25580*/  @!P0 BRA `(.L_x_2868) ;  /* 0x0000000000148947 */ /* 0x000fea0003800000 */
[----:B------:R-:W-:Y:S01]  /*25590*/  UMOV UR4, 0xffffffff ;  /* 0xffffffff00047882 */ /* 0x000fe20000000000 */
[----:B-1----:R-:W-:Y:S02]  /*255a0*/  IADD3 R3, R3, -0x1, RZ ;  /* 0xffffffff03037810 */ /* 0x002fe40007ffe0ff */
[----:B------:R-:W-:Y:S05]  /*255b0*/  BRA.DIV UR4, `(.L_x_2869) ;  /* 0x0000003604887947 */ /* 0x000fea000b800000 */
[----:B------:R1:W2:Y:S02]  /*255c0*/  SHFL.IDX PT, R3, R7, R3, 0x1f ;  /* 0x00001f0307037589 */ /* 0x0002a400000e0000 */
.L_x_2981:
[----:B--2---:R-:W-:-:S07]  /*255d0*/  IMAD.MOV.U32 R8, RZ, RZ, R3 ;  /* 0x000000ffff087224 */ /* 0x004fce00078e0003 */
.L_x_2868:
[----:B------:R-:W-:Y:S01]  /*255e0*/  ISETP.NE.AND P0, PT, R6, 0x1, PT ;  /* 0x000000010600780c */ /* 0x000fe20003f05270 */
[----:B------:R-:W-:-:S05]  /*255f0*/  IMAD R0, R8, R2, R9 ;  /* 0x0000000208007224 */ /* 0x000fca00078e0209 */
[----:B------:R2:W-:Y:S02]  /*25600*/  STL [R1], R0 ;  /* 0x0000000001007387 */ /* 0x0005e40000100800 */
[----:B--2---:R-:W-:-:S05]  /*25610*/  IMAD.IADD R0, R5, 0x1, -R0 ;  /* 0x0000000105007824 */ /* 0x004fca00078e0a00 */
[----:B------:R-:W-:Y:S05]  /*25620*/  @!P0 BRA `(.L_x_2870) ;  /* 0x0000000000e48947 */ /* 0x000fea0003800000 */
[----:B------:R-:W-:-:S04]  /*25630*/  IABS R5, R4 ;  /* 0x0000000400057213 */ /* 0x000fc80000000000 */
[----:B------:R-:W2:Y:S08]  /*25640*/  I2F.RP R2, R5 ;  /* 0x0000000500027306 */ /* 0x000eb00000209400 */
[----:B--2---:R-:W2:Y:S02]  /*25650*/  MUFU.RCP R2, R2 ;  /* 0x0000000200027308 */ /* 0x004ea40000001000 */
[----:B--2---:R-:W-:-:S06]  /*25660*/  VIADD R2, R2, 0xffffffe ;  /* 0x0ffffffe02027836 */ /* 0x004fcc0000000000 */
[----:B-1----:R-:W1:Y:S02]  /*25670*/  F2I.FTZ.U32.TRUNC.NTZ R3, R2 ;  /* 0x0000000200037305 */ /* 0x002e64000021f000 */
[----:B-1----:R-:W-:-:S04]  /*25680*/  IMAD.MOV R2, RZ, RZ, -R3 ;  /* 0x000000ffff027224 */ /* 0x002fc800078e0a03 */
[----:B------:R-:W-:Y:S01]  /*25690*/  IMAD R8, R2, R5, RZ ;  /* 0x0000000502087224 */ /* 0x000fe200078e02ff */
[----:B------:R-:W-:-:S05]  /*256a0*/  MOV R2, RZ ;  /* 0x000000ff00027202 */ /* 0x000fca0000000f00 */
        /* <DEDUP_REMOVED lines=18> */
[----:B0-----:R-:W-:Y:S01]  /*257d0*/  IMAD R7, R2, R5, RZ ;  /* 0x0000000502077224 */ /* 0x001fe200078e02ff */
[----:B------:R-:W-:-:S05]  /*257e0*/  MOV R2, RZ ;  /* 0x000000ff00027202 */ /* 0x000fca0000000f00 */
[----:B------:R-:W-:Y:S01]  /*257f0*/  IMAD.HI.U32 R7, R3, R7, R2 ;  /* 0x0000000703077227 */ /* 0x000fe200078e0002 */
[----:B------:R-:W-:-:S03]  /*25800*/  LOP3.LUT R2, R0, R4, RZ, 0x3c, !PT ;  /* 0x0000000400027212 */ /* 0x000fc600078e3cff */
[----:B------:R-:W-:Y:S01]  /*25810*/  IMAD.MOV.U32 R3, RZ, RZ, R8 ;  /* 0x000000ffff037224 */ /* 0x000fe200078e0008 */
[----:B------:R-:W-:Y:S02]  /*25820*/  ISETP.GE.AND P1, PT, R2, RZ, PT ;  /* 0x000000ff0200720c */ /* 0x000fe40003f26270 */
[----:B------:R-:W-:-:S04]  /*25830*/  IABS R8, R6 ;  /* 0x0000000600087213 */ /* 0x000fc80000000000 */
[----:B------:R-:W-:-:S07]  /*25840*/  IADD3 R8, RZ, -R8, RZ ;  /* 0x80000008ff087210 */ /* 0x000fce0007ffe0ff */
        /* <DEDUP_REMOVED lines=15> */
[----:B------:R-:W-:Y:S02]  /*25940*/  @!P1 IADD3 R7, -R7, RZ, RZ ;  /* 0x000000ff07079210 */ /* 0x000fe40007ffe1ff */
[----:B------:R-:W-:-:S05]  /*25950*/  @!P2 LOP3.LUT R7, RZ, R6, RZ, 0x33, !PT ;  /* 0x00000006ff07a212 */ /* 0x000fca00078e33ff */
[----:B------:R-:W-:-:S04]  /*25960*/  IMAD.MOV R2, RZ, RZ, -R7 ;  /* 0x000000ffff027224 */ /* 0x000fc800078e0a07 */
[C---:B------:R-:W-:Y:S02]  /*25970*/  IMAD R2, R6.reuse, R2, R3 ;  /* 0x0000000206027224 */ /* 0x040fe400078e0203 */
[----:B------:R-:W-:-:S04]  /*25980*/  IMAD R6, R6, 0x1000000, R7 ;  /* 0x0100000006067824 */ /* 0x000fc800078e0207 */
[----:B------:R-:W-:-:S05]  /*25990*/  IMAD R2, R2, 0x10000, R6 ;  /* 0x0001000002027824 */ /* 0x000fca00078e0206 */
[----:B------:R0:W-:Y:S01]  /*259a0*/  STL [R1+0x8], R2 ;  /* 0x0000080201007387 */ /* 0x0001e20000100800 */
[----:B------:R-:W-:Y:S05]  /*259b0*/  BRA `(.L_x_2871) ;  /* 0x0000000000fc7947 */ /* 0x000fea0003800000 */
.L_x_2870:
[----:B-1----:R-:W2:Y:S01]  /*259c0*/  LDL R3, [R1+0xc] ;  /* 0x00000c0001037983 */ /* 0x002ea20000100800 */
[----:B0-----:R-:W2:Y:S02]  /*259d0*/  LDC.64 R6, c[0x0][0xc90] ;  /* 0x00032400ff067b82 */ /* 0x001ea40000000a00 */
        /* <DEDUP_REMOVED lines=8> */
[----:B0-----:R-:W-:-:S05]  /*25a60*/  IADD3 R6, RZ, -R7, RZ ;  /* 0x80000007ff067210 */ /* 0x001fca0007ffe0ff */
        /* <DEDUP_REMOVED lines=45> */
[----:B------:R-:W-:-:S05]  /*25d40*/  @P0 IADD3 R2, R2, 0x1, RZ ;  /* 0x0000000102020810 */ /* 0x000fca0007ffe0ff */
[----:B------:R-:W-:-:S04]  /*25d50*/  IMAD.MOV.U32 R0, RZ, RZ, R2 ;  /* 0x000000ffff007224 */ /* 0x000fc800078e0002 */
[----:B------:R-:W-:Y:S01]  /*25d60*/  @!P1 IMAD.MOV R0, RZ, RZ, -R0 ;  /* 0x000000ffff009224 */ /* 0x000fe200078e0a00 */
[----:B------:R-:W-:Y:S01]  /*25d70*/  @!P2 LOP3.LUT R0, RZ, R8, RZ, 0x33, !PT ;  /* 0x00000008ff00a212 */ /* 0x000fe200078e33ff */
[----:B------:R-:W-:-:S04]  /*25d80*/  IMAD.MOV R8, RZ, RZ, -R8 ;  /* 0x000000ffff087224 */ /* 0x000fc800078e0a08 */
[----:B------:R-:W-:-:S05]  /*25d90*/  IMAD R2, R0, R8, R6 ;  /* 0x0000000800027224 */ /* 0x000fca00078e0206 */
[----:B------:R1:W-:Y:S02]  /*25da0*/  STL [R1+0x8], R2 ;  /* 0x0000080201007387 */ /* 0x0003e40000100800 */
.L_x_2871:
[----:B------:R-:W-:-:S05]  /*25db0*/  LOP3.LUT R0, RZ, R0, RZ, 0x33, !PT ;  /* 0x00000000ff007212 */ /* 0x000fca00078e33ff */
[----:B------:R-:W-:-:S05]  /*25dc0*/  IMAD.IADD R0, R4, 0x1, R0 ;  /* 0x0000000104007824 */ /* 0x000fca00078e0200 */
[----:B------:R2:W-:Y:S01]  /*25dd0*/  STL [R1+0x4], R0 ;  /* 0x0000040001007387 */ /* 0x0005e20000100800 */
[----:B------:R-:W-:Y:S05]  /*25de0*/  BRA `(.L_x_2872) ;  /* 0x0000000000287947 */ /* 0x000fea0003800000 */
.L_x_2864:
[----:B------:R-:W-:Y:S01]  /*25df0*/  UMOV UR4, URZ ;  /* 0x0000003f00047c82 */ /* 0x000fe20008000000 */
[----:B------:R-:W-:Y:S01]  /*25e00*/  ULDC UR6, c[0x0][0xc3c] ;  /* 0x00030f0000067ab9 */ /* 0x000fe20000000800 */
[----:B------:R-:W-:Y:S01]  /*25e10*/  UMOV UR5, URZ ;  /* 0x0000003f00057c82 */ /* 0x000fe20008000000 */
[----:B------:R-:W-:Y:S01]  /*25e20*/  MOV R3, UR4 ;  /* 0x0000000400037c02 */ /* 0x000fe20008000f00 */
[----:B------:R-:W-:Y:S01]  /*25e30*/  IMAD.U32 R0, RZ, RZ, UR6 ;  /* 0x00000006ff007e24 */ /* 0x000fe2000f8e00ff */
[----:B------:R1:W-:Y:S01]  /*25e40*/  STL [R1], R5 ;  /* 0x0000000501007387 */ /* 0x0003e20000100800 */
[----:B------:R-:W-:-:S03]  /*25e50*/  IMAD.U32 R2, RZ, RZ, UR5 ;  /* 0x00000005ff027e24 */ /* 0x000fc6000f8e00ff */
[----:B------:R1:W-:Y:S04]  /*25e60*/  STL [R1+0x4], R3 ;  /* 0x0000040301007387 */ /* 0x0003e80000100800 */
[----:B------:R1:W-:Y:S04]  /*25e70*/  STL [R1+0xc], R0 ;  /* 0x00000c0001007387 */ /* 0x0003e80000100800 */
[----:B------:R1:W-:Y:S02]  /*25e80*/  STL [R1+0x8], R2 ;  /* 0x0000080201007387 */ /* 0x0003e40000100800 */
.L_x_2872:
[----:B-12---:R-:W2:Y:S04]  /*25e90*/  LDL R0, [R1+0x2c] ;  /* 0x00002c0001007983 */ /* 0x006ea80000100800 */
[----:B0-----:R-:W3:Y:S04]  /*25ea0*/  LDL R2, [R1+0xc] ;  /* 0x00000c0001027983 */ /* 0x001ee80000100800 */
        /* <DEDUP_REMOVED lines=13> */
.L_x_2861:
[----:B----4-:R-:W2:Y:S01]  /*25f80*/  LDL R0, [R1+0xc] ;  /* 0x00000c0001007983 */ /* 0x010ea20000100800 */
[----:B------:R-:W-:Y:S02]  /*25f90*/  ULDC UR4, c[0x0][0xc3c] ;  /* 0x00030f0000047ab9 */ /* 0x000fe40000000800 */
[----:B--2---:R-:W-:-:S13]  /*25fa0*/  ISETP.GE.AND P0, PT, R0, UR4, PT ;  /* 0x0000000400007c0c */ /* 0x004fda000bf06270 */
[----:B------:R-:W-:Y:S05]  /*25fb0*/  @!P0 BRA `(.L_x_2873) ;  /* 0xffffff8c00008947 */ /* 0x000fea000383ffff */
[----:B------:R-:W-:Y:S05]  /*25fc0*/  BSYNC B8 ;  /* 0x0000000000087941 */ /* 0x000fea0003800000 */
.L_x_2725:
        /* <DEDUP_REMOVED lines=12> */
.L_x_2982:
[----:B------:R-:W-:Y:S05]  /*26090*/  BSYNC B0 ;  /* 0x0000000000007941 */ /* 0x000fea0003800000 */
.L_x_2874:
[----:B------:R-:W-:-:S03]  /*260a0*/  UMOV UR4, 0xffffffff ;  /* 0xffffffff00047882 */ /* 0x000fc60000000000 */
[----:B------:R-:W-:Y:S05]  /*260b0*/  BRA.DIV UR4, `(.L_x_2876) ;  /* 0x0000002e04087947 */ /* 0x000fea000b800000 */
[----:B------:R-:W1:Y:S02]  /*260c0*/  S2R R2, SR_TID.X ;  /* 0x0000000000027919 */ /* 0x000e640000002100 */
[----:B-1----:R-:W-:-:S04]  /*260d0*/  SHF.R.U32.HI R2, RZ, 0x5, R2 ;  /* 0x00000005ff027819 */ /* 0x002fc80000011602 */
[----:B------:R-:W-:-:S05]  /*260e0*/  LOP3.LUT R2, R2, 0x3, RZ, 0xc0, !PT ;  /* 0x0000000302027812 */ /* 0x000fca00078ec0ff */
[----:B------:R1:W2:Y:S02]  /*260f0*/  SHFL.IDX PT, R14, R2, RZ, 0x1f ;  /* 0x00001fff020e7589 */ /* 0x0002a400000e0000 */
.L_x_2985:
[----:B--2---:R-:W-:-:S13]  /*26100*/  ISETP.NE.AND P0, PT, R14, RZ, PT ;  /* 0x000000ff0e00720c */ /* 0x004fda0003f05270 */
[----:B------:R-:W-:Y:S05]  /*26110*/  @P0 BRA `(.L_x_2484) ;  /* 0x0000000000940947 */ /* 0x000fea0003800000 */
[----:B------:R-:W-:-:S03]  /*26120*/  UMOV UR4, 0xffffffff ;  /* 0xffffffff00047882 */ /* 0x000fc60000000000 */
[----:B------:R-:W-:Y:S05]  /*26130*/  BRA.DIV UR4, `(.L_x_2877) ;  /* 0x0000002e041c7947 */ /* 0x000fea000b800000 */
[----:B------:R-:W-:-:S13]  /*26140*/  ELECT P6, URZ, PT ;  /* 0x00000000003f782f */ /* 0x000fda00038c0000 */
.L_x_2988:
        /* <DEDUP_REMOVED lines=8> */
.L_x_2878:
[----:B------:R-:W2:Y:S01]  /*261d0*/  LDL.LU R7, [R1+0x1c] ;  /* 0x00001c0001077983 */ /* 0x000ea20000300800 */
[----:B------:R-:W-:Y:S01]  /*261e0*/  VIADD R2, R0, 0x34840 ;  /* 0x0003484000027836 */ /* 0x000fe20000000000 */
[----:B0-----:R-:W-:-:S03]  /*261f0*/  IADD3 R3, R19, 0x1, RZ ;  /* 0x0000000113037810 */ /* 0x001fc60007ffe0ff */
[----:B------:R-:W-:Y:S01]  /*26200*/  IMAD R6, R19, 0x8, R2 ;  /* 0x0000000813067824 */ /* 0x000fe200078e0202 */
        /* <DEDUP_REMOVED lines=9> */
.L_x_2989:
[----:B------:R-:W1:Y:S02]  /*262a0*/  SYNCS.PHASECHK.TRANS64.TRYWAIT P0, [R7+URZ], R2 ;  /* 0x00000002070075a7 */ /* 0x000e64000800017f */
[----:B-1----:R-:W-:Y:S05]  /*262b0*/  @!P0 BRA `(.L_x_2880) ;  /* 0x0000002800f08947 */ /* 0x002fea0003800000 */
.L_x_2990:
[----:B------:R-:W-:Y:S05]  /*262c0*/  @!P2 BRA `(.L_x_2881) ;  /* 0x000000000004a947 */ /* 0x000fea0003800000 */
[----:B------:R-:W-:Y:S01]  /*262d0*/  BPT.TRAP 0x1 ;  /* 0x000000040000795c */ /* 0x000fe20000300000 */
.L_x_2881:
[----:B------:R-:W-:-:S04]  /*262e0*/  VIADD R0, R0, 0x34860 ;  /* 0x0003486000007836 */ /* 0x000fc80000000000 */
[----:B------:R-:W-:-:S04]  /*262f0*/  IMAD R4, R19, 0x8, R0 ;  /* 0x0000000813047824 */ /* 0x000fc800078e0200 */
[----:B------:R-:W2:Y:S02]  /*26300*/  SYNCS.PHASECHK.TRANS64.TRYWAIT P0, [R4+URZ], R5 ;  /* 0x00000005040075a7 */ /* 0x000ea4000800017f */
[----:B--2---:R-:W-:Y:S05]  /*26310*/  @!P0 BRA `(.L_x_2882) ;  /* 0x0000002800ec8947 */ /* 0x004fea0003800000 */
.L_x_2991:
[----:B------:R-:W-:-:S07]  /*26320*/  IMAD R3, R3, 0x8, R0 ;  /* 0x0000000803037824 */ /* 0x000fce00078e0200 */
.L_x_2883:
[----:B---3--:R3:W4:Y:S02]  /*26330*/  SYNCS.PHASECHK.TRANS64.TRYWAIT P0, [R3+URZ], R2 ;  /* 0x00000002030075a7 */ /* 0x008724000800017f */
[----:B----4-:R-:W-:Y:S05]  /*26340*/  @!P0 NANOSLEEP.SYNCS 0x989680 ;  /* 0x009896800000895d */ /* 0x010fea0003900000 */
[----:B------:R-:W4:Y:S02]  /*26350*/  @!P0 SYNCS.PHASECHK.TRANS64 P0, [R3+URZ], R2 ;  /* 0x00000002030085a7 */ /* 0x000f24000800007f */
[----:B----4-:R-:W-:Y:S05]  /*26360*/  @!P0 BRA `(.L_x_2883) ;  /* 0xfffffffc00f08947 */ /* 0x010fea000383ffff */
.L_x_2484:
[----:B------:R-:W-:Y:S05]  /*26370*/  BSYNC B9 ;  /* 0x0000000000097941 */ /* 0x000fea0003800000 */
.L_x_2481:
[----:B------:R-:W-:Y:S05]  /*26380*/  EXIT ;  /* 0x000000000000794d */ /* 0x000fea0003800000 */
.L_x_2504:
[----:B-1----:R1:W2:Y:S02]  /*26390*/  SYNCS.PHASECHK.TRANS64.TRYWAIT P5, [R3+URZ+0x34890], R0 ;  /* 0x03489000030075a7 */ /* 0x0022a400080a017f */
[----:B--2---:R-:W-:Y:S05]  /*263a0*/  @!P5 NANOSLEEP.SYNCS 0x989680 ;  /* 0x009896800000d95d */ /* 0x004fea0003900000 */
[----:B------:R-:W2:Y:S02]  /*263b0*/  @!P5 SYNCS.PHASECHK.TRANS64 P5, [R3+URZ+0x34890], R0 ;  /* 0x034890000300d5a7 */ /* 0x000ea400080a007f */
[----:B--2---:R-:W-:Y:S05]  /*263c0*/  @!P5 BRA `(.L_x_2504) ;  /* 0xfffffffc00f0d947 */ /* 0x004fea000383ffff */
[----:B------:R-:W-:Y:S05]  /*263d0*/  BRA `(.L_x_2884) ;  /* 0xfffffdd800247947 */ /* 0x000fea000383ffff */
.L_x_2558:
[----:B-1----:R1:W2:Y:S02]  /*263e0*/  SYNCS.PHASECHK.TRANS64.TRYWAIT P5, [R3+URZ+0x34890], R0 ;  /* 0x03489000030075a7 */ /* 0x0022a400080a017f */
[----:B--2---:R-:W-:Y:S05]  /*263f0*/  @!P5 NANOSLEEP.SYNCS 0x989680 ;  /* 0x009896800000d95d */ /* 0x004fea0003900000 */
[----:B------:R-:W2:Y:S02]  /*26400*/  @!P5 SYNCS.PHASECHK.TRANS64 P5, [R3+URZ+0x34890], R0 ;  /* 0x034890000300d5a7 */ /* 0x000ea400080a007f */
[----:B--2---:R-:W-:Y:S05]  /*26410*/  @!P5 BRA `(.L_x_2558) ;  /* 0xfffffffc00f0d947 */ /* 0x004fea000383ffff */
[----:B------:R-:W-:Y:S05]  /*26420*/  BRA `(.L_x_2885) ;  /* 0xfffffe0800f87947 */ /* 0x000fea000383ffff */
.L_x_2583:
[----:B-1----:R1:W2:Y:S02]  /*26430*/  SYNCS.PHASECHK.TRANS64.TRYWAIT P4, [R3+URZ+0x34890], R0 ;  /* 0x03489000030075a7 */ /* 0x0022a4000808017f */
[----:B--2---:R-:W-:Y:S05]  /*26440*/  @!P4 NANOSLEEP.SYNCS 0x989680 ;  /* 0x009896800000c95d */ /* 0x004fea0003900000 */
[----:B------:R-:W2:Y:S02]  /*26450*/  @!P4 SYNCS.PHASECHK.TRANS64 P4, [R3+URZ+0x34890], R0 ;  /* 0x034890000300c5a7 */ /* 0x000ea4000808007f */
[----:B--2---:R-:W-:Y:S05]  /*26460*/  @!P4 BRA `(.L_x_2583) ;  /* 0xfffffffc00f0c947 */ /* 0x004fea000383ffff */
[----:B------:R-:W-:Y:S05]  /*26470*/  BRA `(.L_x_2886) ;  /* 0xfffffe3c002c7947 */ /* 0x000fea000383ffff */
.L_x_2589:
[----:B0-----:R0:W2:Y:S02]  /*26480*/  SYNCS.PHASECHK.TRANS64.TRYWAIT P4, [R3+URZ+0x348b0], R0 ;  /* 0x0348b000030075a7 */ /* 0x0010a4000808017f */
[----:B--2---:R-:W-:Y:S05]  /*26490*/  @!P4 NANOSLEEP.SYNCS 0x989680 ;  /* 0x009896800000c95d */ /* 0x004fea0003900000 */
[----:B------:R-:W2:Y:S02]  /*264a0*/  @!P4 SYNCS.PHASECHK.TRANS64 P4, [R3+URZ+0x348b0], R0 ;  /* 0x0348b0000300c5a7 */ /* 0x000ea4000808007f */
[----:B--2---:R-:W-:Y:S05]  /*264b0*/  @!P4 BRA `(.L_x_2589) ;  /* 0xfffffffc00f0c947 */ /* 0x004fea000383ffff */
[----:B------:R-:W-:Y:S05]  /*264c0*/  BRA `(.L_x_2887) ;  /* 0xfffffe40002c7947 */ /* 0x000fea000383ffff */
.L_x_2609:
[----:B------:R-:W-:Y:S01]  /*264d0*/  BSSY B1, `(.L_x_2888) ;  /* 0x0000008000017945 */ /* 0x000fe20003800000 */
[----:B------:R-:W-:Y:S01]  /*264e0*/  MOV R13, R0 ;  /* 0x00000000000d7202 */ /* 0x000fe20000000f00 */
[----:B------:R-:W-:Y:S02]  /*264f0*/  IMAD.MOV.U32 R12, RZ, RZ, RZ ;  /* 0x000000ffff0c7224 */ /* 0x000fe400078e00ff */
[----:B------:R-:W-:Y:S02]  /*26500*/  IMAD.MOV.U32 R11, RZ, RZ, 0x1c1f ;  /* 0x00001c1fff0b7424 */ /* 0x000fe400078e00ff */
[----:B------:R-:W-:-:S07]  /*26510*/  IMAD.MOV.U32 R15, RZ, RZ, -0x1 ;  /* 0xffffffffff0f7424 */ /* 0x000fce00078e00ff */
[----:B------:R-:W-:Y:S05]  /*26520*/  WARPSYNC.COLLECTIVE R15, `(.L_x_2889) ;  /* 0x000000000f087348 */ /* 0x000fea0003c00000 */
[----:B------:R0:W1:Y:S02]  /*26530*/  SHFL.IDX P6, R14, R13, R12, R11 ;  /* 0x0000000c0d0e7389 */ /* 0x00006400000c000b */
[----:B01----:R-:W-:Y:S01]  /*26540*/  ENDCOLLECTIVE ;  /* 0x000000000000791b */ /* 0x003fe20003800000 */
.L_x_2889:
[----:B------:R-:W-:Y:S05]  /*26550*/  BSYNC B1 ;  /* 0x0000000000017941 */ /* 0x000fea0003800000 */
.L_x_2888:
[----:B------:R-:W-:Y:S01]  /*26560*/  MOV R13, R65 ;  /* 0x00000041000d7202 */ /* 0x000fe20000000f00 */
[----:B------:R-:W-:Y:S02]  /*26570*/  IMAD.MOV.U32 R12, RZ, RZ, RZ ;  /* 0x000000ffff0c7224 */ /* 0x000fe400078e00ff */
[----:B------:R-:W-:Y:S02]  /*26580*/  IMAD.MOV.U32 R11, RZ, RZ, 0x1c1f ;  /* 0x00001c1fff0b7424 */ /* 0x000fe400078e00ff */
[----:B------:R-:W-:Y:S02]  /*26590*/  IMAD.MOV.U32 R15, RZ, RZ, -0x1 ;  /* 0xffffffffff0f7424 */ /* 0x000fe400078e00ff */
[----:B------:R-:W-:-:S07]  /*265a0*/  IMAD.MOV.U32 R7, RZ, RZ, R14 ;  /* 0x000000ffff077224 */ /* 0x000fce00078e000e */
[----:B------:R-:W-:Y:S05]  /*265b0*/  WARPSYNC.COLLECTIVE R15, `(.L_x_2890) ;  /* 0x000000000f087348 */ /* 0x000fea0003c00000 */
[----:B------:R0:W1:Y:S02]  /*265c0*/  SHFL.IDX P6, R14, R13, R12, R11 ;  /* 0x0000000c0d0e7389 */ /* 0x00006400000c000b */
[----:B01----:R-:W-:Y:S01]  /*265d0*/  ENDCOLLECTIVE ;  /* 0x000000000000791b */ /* 0x003fe20003800000 */
.L_x_2890:
[----:B------:R-:W-:Y:S01]  /*265e0*/  MOV R13, R63 ;  /* 0x0000003f000d7202 */ /* 0x000fe20000000f00 */
[----:B------:R-:W-:-:S07]  /*265f0*/  IMAD.MOV.U32 R6, RZ, RZ, R14 ;  /* 0x000000ffff067224 */ /* 0x000fce00078e000e */
[----:B------:R-:W-:Y:S05]  /*26600*/  WARPSYNC.COLLECTIVE R15, `(.L_x_2891) ;  /* 0x000000000f087348 */ /* 0x000fea0003c00000 */
[----:B------:R0:W1:Y:S02]  /*26610*/  SHFL.IDX P6, R14, R13, R12, R11 ;  /* 0x0000000c0d0e7389 */ /* 0x00006400000c000b */
[----:B01----:R-:W-:Y:S01]  /*26620*/  ENDCOLLECTIVE ;  /* 0x000000000000791b */ /* 0x003fe20003800000 */
.L_x_2891:
[----:B------:R-:W-:Y:S02]  /*26630*/  IMAD.MOV.U32 R13, RZ, RZ, R3 ;  /* 0x000000ffff0d7224 */ /* 0x000fe400078e0003 */
[----:B------:R-:W-:-:S07]  /*26640*/  IMAD.MOV.U32 R9, RZ, RZ, R14 ;  /* 0x000000ffff097224 */ /* 0x000fce00078e000e */
[----:B------:R-:W-:Y:S05]  /*26650*/  WARPSYNC.COLLECTIVE R15, `(.L_x_2892) ;  /* 0x000000000f087348 */ /* 0x000fea0003c00000 */
[----:B------:R0:W1:Y:S02]  /*26660*/  SHFL.IDX P6, R14, R13, R12, R11 ;  /* 0x0000000c0d0e7389 */ /* 0x00006400000c000b */
[----:B01----:R-:W-:Y:S01]  /*26670*/  ENDCOLLECTIVE ;  /* 0x000000000000791b */ /* 0x003fe20003800000 */
.L_x_2892:
[----:B------:R-:W-:Y:S01]  /*26680*/  IMAD.MOV.U32 R8, RZ, RZ, R14 ;  /* 0x000000ffff087224 */ /* 0x000fe200078e000e */
[----:B------:R-:W-:Y:S06]  /*26690*/  BRA `(.L_x_2893) ;  /* 0xfffffe5000287947 */ /* 0x000fec000383ffff */
.L_x_2612:
[----:B------:R-:W-:Y:S01]  /*266a0*/  BSSY B1, `(.L_x_2894) ;  /* 0x0000008000017945 */ /* 0x000fe20003800000 */
[----:B------:R-:W-:Y:S01]  /*266b0*/  IMAD.MOV.U32 R13, RZ, RZ, R0 ;  /* 0x000000ffff0d7224 */ /* 0x000fe200078e0000 */
[----:B------:R-:W-:Y:S01]  /*266c0*/  MOV R12, 0x1 ;  /* 0x00000001000c7802 */ /* 0x000fe20000000f00 */
[----:B------:R-:W-:Y:S02]  /*266d0*/  IMAD.MOV.U32 R11, RZ, RZ, 0x1c1f ;  /* 0x00001c1fff0b7424 */ /* 0x000fe400078e00ff */
[----:B------:R-:W-:-:S07]  /*266e0*/  IMAD.MOV.U32 R15, RZ, RZ, -0x1 ;  /* 0xffffffffff0f7424 */ /* 0x000fce00078e00ff */
[----:B0--34-:R-:W-:Y:S05]  /*266f0*/  WARPSYNC.COLLECTIVE R15, `(.L_x_2895) ;  /* 0x000000000f087348 */ /* 0x019fea0003c00000 */
[----:B------:R1:W2:Y:S02]  /*26700*/  SHFL.IDX P6, R14, R13, R12, R11 ;  /* 0x0000000c0d0e7389 */ /* 0x0002a400000c000b */
[----:B01234-:R-:W-:Y:S01]  /*26710*/  ENDCOLLECTIVE ;  /* 0x000000000000791b */ /* 0x01ffe20003800000 */
.L_x_2895:
[----:B------:R-:W-:Y:S05]  /*26720*/  BSYNC B1 ;  /* 0x0000000000017941 */ /* 0x000fea0003800000 */
.L_x_2894:
[----:B------:R-:W-:Y:S01]  /*26730*/  IMAD.MOV.U32 R13, RZ, RZ, R65 ;  /* 0x000000ffff0d7224 */ /* 0x000fe200078e0041 */
[----:B------:R-:W-:Y:S01]  /*26740*/  MOV R12, 0x1 ;  /* 0x00000001000c7802 */ /* 0x000fe20000000f00 */
[----:B------:R-:W-:Y:S02]  /*26750*/  IMAD.MOV.U32 R11, RZ, RZ, 0x1c1f ;  /* 0x00001c1fff0b7424 */ /* 0x000fe400078e00ff */
[----:B------:R-:W-:Y:S02]  /*26760*/  IMAD.MOV.U32 R15, RZ, RZ, -0x1 ;  /* 0xffffffffff0f7424 */ /* 0x000fe400078e00ff */
[----:B------:R-:W-:-:S07]  /*26770*/  IMAD.MOV.U32 R0, RZ, RZ, R14 ;  /* 0x000000ffff007224 */ /* 0x000fce00078e000e */
[----:B------:R-:W-:Y:S05]  /*26780*/  WARPSYNC.COLLECTIVE R15, `(.L_x_2896) ;  /* 0x000000000f087348 */ /* 0x000fea0003c00000 */
[----:B------:R0:W1:Y:S02]  /*26790*/  SHFL.IDX P6, R14, R13, R12, R11 ;  /* 0x0000000c0d0e7389 */ /* 0x00006400000c000b */
[----:B01----:R-:W-:Y:S01]  /*267a0*/  ENDCOLLECTIVE ;  /* 0x000000000000791b */ /* 0x003fe20003800000 */
.L_x_2896:
[----:B------:R-:W-:Y:S02]  /*267b0*/  IMAD.MOV.U32 R13, RZ, RZ, R63 ;  /* 0x000000ffff0d7224 */ /* 0x000fe400078e003f */
[----:B------:R-:W-:-:S07]  /*267c0*/  IMAD.MOV.U32 R65, RZ, RZ, R14 ;  /* 0x000000ffff417224 */ /* 0x000fce00078e000e */
[----:B------:R-:W-:Y:S05]  /*267d0*/  WARPSYNC.COLLECTIVE R15, `(.L_x_2897) ;  /* 0x000000000f087348 */ /* 0x000fea0003c00000 */
[----:B------:R0:W1:Y:S02]  /*267e0*/  SHFL.IDX P6, R14, R13, R12, R11 ;  /* 0x0000000c0d0e7389 */ /* 0x00006400000c000b */
[----:B01----:R-:W-:Y:S01]  /*267f0*/  ENDCOLLECTIVE ;  /* 0x000000000000791b */ /* 0x003fe20003800000 */
.L_x_2897:
[----:B------:R-:W-:Y:S01]  /*26800*/  IMAD.MOV.U32 R13, RZ, RZ, R3 ;  /* 0x000000ffff0d7224 */ /* 0x000fe200078e0003 */
[----:B------:R-:W-:-:S07]  /*26810*/  MOV R63, R14 ;  /* 0x0000000e003f7202 */ /* 0x000fce0000000f00 */
[----:B------:R-:W-:Y:S05]  /*26820*/  WARPSYNC.COLLECTIVE R15, `(.L_x_2898) ;  /* 0x000000000f087348 */ /* 0x000fea0003c00000 */
[----:B------:R0:W1:Y:S02]  /*26830*/  SHFL.IDX P6, R14, R13, R12, R11 ;  /* 0x0000000c0d0e7389 */ /* 0x00006400000c000b */
[----:B01----:R-:W-:Y:S01]  /*26840*/  ENDCOLLECTIVE ;  /* 0x000000000000791b */ /* 0x003fe20003800000 */
.L_x_2898:
[----:B------:R-:W-:Y:S01]  /*26850*/  IMAD.MOV.U32 R62, RZ, RZ, R14 ;  /* 0x000000ffff3e7224 */ /* 0x000fe200078e000e */
[----:B------:R-:W-:Y:S06]  /*26860*/  BRA `(.L_x_2899) ;  /* 0xfffffe5400b47947 */ /* 0x000fec000383ffff */
.L_x_2616:
[----:B0-----:R0:W1:Y:S02]  /*26870*/  SYNCS.PHASECHK.TRANS64.TRYWAIT P0, [R2+URZ+0x34800], R5 ;  /* 0x03480005020075a7 */ /* 0x001064000800017f */
[----:B-1----:R-:W-:Y:S05]  /*26880*/  @!P0 NANOSLEEP.SYNCS 0x989680 ;  /* 0x009896800000895d */ /* 0x002fea0003900000 */
[----:B------:R-:W1:Y:S02]  /*26890*/  @!P0 SYNCS.PHASECHK.TRANS64 P0, [R2+URZ+0x34800], R5 ;  /* 0x03480005020085a7 */ /* 0x000e64000800007f */
[----:B-1----:R-:W-:Y:S05]  /*268a0*/  @!P0 BRA `(.L_x_2616) ;  /* 0xfffffffc00f08947 */ /* 0x002fea000383ffff */
[----:B------:R-:W-:Y:S05]  /*268b0*/  BRA `(.L_x_2900) ;  /* 0xfffffe5c00d47947 */ /* 0x000fea000383ffff */
.L_x_2640:
        /* <DEDUP_REMOVED lines=8> */
.L_x_2902:
[----:B------:R-:W-:Y:S05]  /*26940*/  BSYNC B1 ;  /* 0x0000000000017941 */ /* 0x000fea0003800000 */
.L_x_2901:
[----:B------:R-:W-:Y:S01]  /*26950*/  IMAD.MOV.U32 R13, RZ, RZ, R60 ;  /* 0x000000ffff0d7224 */ /* 0x000fe200078e003c */
[----:B------:R-:W-:Y:S01]  /*26960*/  MOV R11, 0x1c1f ;  /* 0x00001c1f000b7802 */ /* 0x000fe20000000f00 */
[----:B------:R-:W-:Y:S02]  /*26970*/  IMAD.MOV.U32 R12, RZ, RZ, RZ ;  /* 0x000000ffff0c7224 */ /* 0x000fe400078e00ff */
[----:B------:R-:W-:Y:S02]  /*26980*/  IMAD.MOV.U32 R15, RZ, RZ, -0x1 ;  /* 0xffffffffff0f7424 */ /* 0x000fe400078e00ff */
[----:B------:R-:W-:-:S07]  /*26990*/  IMAD.MOV.U32 R3, RZ, RZ, R14 ;  /* 0x000000ffff037224 */ /* 0x000fce00078e000e */
[----:B------:R-:W-:Y:S05]  /*269a0*/  WARPSYNC.COLLECTIVE R15, `(.L_x_2903) ;  /* 0x000000000f087348 */ /* 0x000fea0003c00000 */
[----:B------:R0:W1:Y:S02]  /*269b0*/  SHFL.IDX P6, R14, R13, R12, R11 ;  /* 0x0000000c0d0e7389 */ /* 0x00006400000c000b */
[----:B01----:R-:W-:Y:S01]  /*269c0*/  ENDCOLLECTIVE ;  /* 0x000000000000791b */ /* 0x003fe20003800000 */
.L_x_2903:
[----:B------:R-:W-:Y:S02]  /*269d0*/  IMAD.MOV.U32 R7, RZ, RZ, R3 ;  /* 0x000000ffff077224 */ /* 0x000fe400078e0003 */
[----:B------:R-:W-:Y:S02]  /*269e0*/  IMAD.MOV.U32 R13, RZ, RZ, R67 ;  /* 0x000000ffff0d7224 */ /* 0x000fe400078e0043 */
[----:B------:R-:W-:-:S07]  /*269f0*/  IMAD.MOV.U32 R0, RZ, RZ, R14 ;  /* 0x000000ffff007224 */ /* 0x000fce00078e000e */
[----:B------:R-:W-:Y:S05]  /*26a00*/  WARPSYNC.COLLECTIVE R15, `(.L_x_2904) ;  /* 0x000000000f087348 */ /* 0x000fea0003c00000 */
[----:B------:R0:W1:Y:S02]  /*26a10*/  SHFL.IDX P6, R14, R13, R12, R11 ;  /* 0x0000000c0d0e7389 */ /* 0x00006400000c000b */
[----:B01----:R-:W-:Y:S01]  /*26a20*/  ENDCOLLECTIVE ;  /* 0x000000000000791b */ /* 0x003fe20003800000 */
.L_x_2904:
[----:B------:R-:W-:Y:S01]  /*26a30*/  IMAD.MOV.U32 R6, RZ, RZ, R0 ;  /* 0x000000ffff067224 */ /* 0x000fe200078e0000 */
[----:B------:R-:W-:Y:S01]  /*26a40*/  MOV R13, R66 ;  /* 0x00000042000d7202 */ /* 0x000fe20000000f00 */
[----:B------:R-:W-:-:S07]  /*26a50*/  IMAD.MOV.U32 R4, RZ, RZ, R14 ;  /* 0x000000ffff047224 */ /* 0x000fce00078e000e */
[----:B------:R-:W-:Y:S05]  /*26a60*/  WARPSYNC.COLLECTIVE R15, `(.L_x_2905) ;  /* 0x000000000f087348 */ /* 0x000fea0003c00000 */
[----:B------:R0:W1:Y:S02]  /*26a70*/  SHFL.IDX P6, R14, R13, R12, R11 ;  /* 0x0000000c0d0e7389 */ /* 0x00006400000c000b */
[----:B01----:R-:W-:Y:S01]  /*26a80*/  ENDCOLLECTIVE ;  /* 0x000000000000791b */ /* 0x003fe20003800000 */
.L_x_2905:
[----:B------:R-:W-:Y:S05]  /*26a90*/  BRA `(.L_x_2906) ;  /* 0xfffffe8000a47947 */ /* 0x000fea000383ffff */
.L_x_2643:
[----:B------:R-:W-:Y:S01]  /*26aa0*/  BSSY B1, `(.L_x_2907) ;  /* 0x0000008000017945 */ /* 0x000fe20003800000 */
[----:B------:R-:W-:Y:S01]  /*26ab0*/  IMAD.MOV.U32 R13, RZ, RZ, R61 ;  /* 0x000000ffff0d7224 */ /* 0x000fe200078e003d */
[----:B------:R-:W-:Y:S01]  /*26ac0*/  MOV R11, 0x1c1f ;  /* 0x00001c1f000b7802 */ /* 0x000fe20000000f00 */
[----:B------:R-:W-:Y:S02]  /*26ad0*/  IMAD.MOV.U32 R12, RZ, RZ, 0x1 ;  /* 0x00000001ff0c7424 */ /* 0x000fe400078e00ff */
[----:B------:R-:W-:-:S07]  /*26ae0*/  IMAD.MOV.U32 R15, RZ, RZ, -0x1 ;  /* 0xffffffffff0f7424 */ /* 0x000fce00078e00ff */
[----:B------:R-:W-:Y:S05]  /*26af0*/  WARPSYNC.COLLECTIVE R15, `(.L_x_2908) ;  /* 0x000000000f087348 */ /* 0x000fea0003c00000 */
[----:B------:R0:W1:Y:S02]  /*26b00*/  SHFL.IDX P6, R14, R13, R12, R11 ;  /* 0x0000000c0d0e7389 */ /* 0x00006400000c000b */
[----:B01----:R-:W-:Y:S01]  /*26b10*/  ENDCOLLECTIVE ;  /* 0x000000000000791b */ /* 0x003fe20003800000 */
.L_x_2908:
[----:B------:R-:W-:Y:S05]  /*26b20*/  BSYNC B1 ;  /* 0x0000000000017941 */ /* 0x000fea0003800000 */
.L_x_2907:
        /* <DEDUP_REMOVED lines=8> */
.L_x_2909:
[----:B------:R-:W-:Y:S02]  /*26bb0*/  IMAD.MOV.U32 R13, RZ, RZ, R67 ;  /* 0x000000ffff0d7224 */ /* 0x000fe400078e0043 */
[----:B------:R-:W-:-:S07]  /*26bc0*/  IMAD.MOV.U32 R60, RZ, RZ, R14 ;  /* 0x000000ffff3c7224 */ /* 0x000fce00078e000e */
[----:B------:R-:W-:Y:S05]  /*26bd0*/  WARPSYNC.COLLECTIVE R15, `(.L_x_2910) ;  /* 0x000000000f087348 */ /* 0x000fea0003c00000 */
[----:B------:R0:W1:Y:S02]  /*26be0*/  SHFL.IDX P6, R14, R13, R12, R11 ;  /* 0x0000000c0d0e7389 */ /* 0x00006400000c000b */
[----:B01----:R-:W-:Y:S01]  /*26bf0*/  ENDCOLLECTIVE ;  /* 0x000000000000791b */ /* 0x003fe20003800000 */
.L_x_2910:
[----:B------:R-:W-:Y:S01]  /*26c00*/  MOV R13, R66 ;  /* 0x00000042000d7202 */ /* 0x000fe20000000f00 */
[----:B------:R-:W-:-:S07]  /*26c10*/  IMAD.MOV.U32 R67, RZ, RZ, R14 ;  /* 0x000000ffff437224 */ /* 0x000fce00078e000e */
[----:B------:R-:W-:Y:S05]  /*26c20*/  WARPSYNC.COLLECTIVE R15, `(.L_x_2911) ;  /* 0x000000000f087348 */ /* 0x000fea0003c00000 */
[----:B------:R0:W1:Y:S02]  /*26c30*/  SHFL.IDX P6, R14, R13, R12, R11 ;  /* 0x0000000c0d0e7389 */ /* 0x00006400000c000b */
[----:B01----:R-:W-:Y:S01]  /*26c40*/  ENDCOLLECTIVE ;  /* 0x000000000000791b */ /* 0x003fe20003800000 */
.L_x_2911:
[----:B------:R-:W-:Y:S01]  /*26c50*/  IMAD.MOV.U32 R66, RZ, RZ, R14 ;  /* 0x000000ffff427224 */ /* 0x000fe200078e000e */
[----:B------:R-:W-:Y:S06]  /*26c60*/  BRA `(.L_x_2912) ;  /* 0xfffffe8400b07947 */ /* 0x000fec000383ffff */
.L_x_2647:
[----:B0-----:R0:W1:Y:S02]  /*26c70*/  SYNCS.PHASECHK.TRANS64.TRYWAIT P0, [R2+URZ+0x34800], R61 ;  /* 0x0348003d020075a7 */ /* 0x001064000800017f */
[----:B-1----:R-:W-:Y:S05]  /*26c80*/  @!P0 NANOSLEEP.SYNCS 0x989680 ;  /* 0x009896800000895d */ /* 0x002fea0003900000 */
[----:B------:R-:W1:Y:S02]  /*26c90*/  @!P0 SYNCS.PHASECHK.TRANS64 P0, [R2+URZ+0x34800], R61 ;  /* 0x0348003d020085a7 */ /* 0x000e64000800007f */
[----:B-1----:R-:W-:Y:S05]  /*26ca0*/  @!P0 BRA `(.L_x_2647) ;  /* 0xfffffffc00f08947 */ /* 0x002fea000383ffff */
[----:B------:R-:W-:Y:S05]  /*26cb0*/  BRA `(.L_x_2913) ;  /* 0xfffffe8c00107947 */ /* 0x000fea000383ffff */
.L_x_2661:
[----:B-1----:R1:W2:Y:S02]  /*26cc0*/  SYNCS.PHASECHK.TRANS64.TRYWAIT P2, [R6+URZ+0x34830], R3 ;  /* 0x03483003060075a7 */ /* 0x0022a4000804017f */
[----:B--2---:R-:W-:Y:S05]  /*26cd0*/  @!P2 NANOSLEEP.SYNCS 0x989680 ;  /* 0x009896800000a95d */ /* 0x004fea0003900000 */
[----:B------:R-:W2:Y:S02]  /*26ce0*/  @!P2 SYNCS.PHASECHK.TRANS64 P2, [R6+URZ+0x34830], R3 ;  /* 0x034830030600a5a7 */ /* 0x000ea4000804007f */
[----:B--2---:R-:W-:Y:S05]  /*26cf0*/  @!P2 BRA `(.L_x_2661) ;  /* 0xfffffffc00f0a947 */ /* 0x004fea000383ffff */
[----:B------:R-:W-:Y:S05]  /*26d00*/  BRA `(.L_x_2660) ;  /* 0xfffffeb000dc7947 */ /* 0x000fea000383ffff */
.L_x_2668:
[----:B-1----:R1:W2:Y:S02]  /*26d10*/  SYNCS.PHASECHK.TRANS64.TRYWAIT P3, [R20+URZ+0x34830], R3 ;  /* 0x03483003140075a7 */ /* 0x0022a4000806017f */
[----:B--2---:R-:W-:Y:S05]  /*26d20*/  @!P3 NANOSLEEP.SYNCS 0x989680 ;  /* 0x009896800000b95d */ /* 0x004fea0003900000 */
[----:B------:R-:W2:Y:S02]  /*26d30*/  @!P3 SYNCS.PHASECHK.TRANS64 P3, [R20+URZ+0x34830], R3 ;  /* 0x034830031400b5a7 */ /* 0x000ea4000806007f */
[----:B--2---:R-:W-:Y:S05]  /*26d40*/  @!P3 BRA `(.L_x_2668) ;  /* 0xfffffffc00f0b947 */ /* 0x004fea000383ffff */
[----:B------:R-:W-:Y:S05]  /*26d50*/  BRA `(.L_x_2667) ;  /* 0xfffffedc002c7947 */ /* 0x000fea000383ffff */
.L_x_2673:
[----:B-1----:R1:W2:Y:S02]  /*26d60*/  SYNCS.PHASECHK.TRANS64.TRYWAIT P3, [R21+URZ+0x34850], R0 ;  /* 0x03485000150075a7 */ /* 0x0022a4000806017f */
[----:B--2---:R-:W-:Y:S05]  /*26d70*/  @!P3 NANOSLEEP.SYNCS 0x989680 ;  /* 0x009896800000b95d */ /* 0x004fea0003900000 */
[----:B------:R-:W2:Y:S02]  /*26d80*/  @!P3 SYNCS.PHASECHK.TRANS64 P3, [R21+URZ+0x34850], R0 ;  /* 0x034850001500b5a7 */ /* 0x000ea4000806007f */
[----:B--2---:R-:W-:Y:S05]  /*26d90*/  @!P3 BRA `(.L_x_2673) ;  /* 0xfffffffc00f0b947 */ /* 0x004fea000383ffff */
[----:B------:R-:W-:Y:S05]  /*26da0*/  BRA `(.L_x_2672) ;  /* 0xfffffee400f47947 */ /* 0x000fea000383ffff */
.L_x_2681:
[----:B-1----:R1:W2:Y:S02]  /*26db0*/  SYNCS.PHASECHK.TRANS64.TRYWAIT P2, [R3+URZ+0x34830], R4 ;  /* 0x03483004030075a7 */ /* 0x0022a4000804017f */
[----:B--2---:R-:W-:Y:S05]  /*26dc0*/  @!P2 NANOSLEEP.SYNCS 0x989680 ;  /* 0x009896800000a95d */ /* 0x004fea0003900000 */
[----:B------:R-:W2:Y:S02]  /*26dd0*/  @!P2 SYNCS.PHASECHK.TRANS64 P2, [R3+URZ+0x34830], R4 ;  /* 0x034830040300a5a7 */ /* 0x000ea4000804007f */
[----:B--2---:R-:W-:Y:S05]  /*26de0*/  @!P2 BRA `(.L_x_2681) ;  /* 0xfffffffc00f0a947 */ /* 0x004fea000383ffff */
[----:B------:R-:W-:Y:S05]  /*26df0*/  BRA `(.L_x_2680) ;  /* 0xffffff08008c7947 */ /* 0x000fea000383ffff */
.L_x_2686:
[----:B-1----:R1:W2:Y:S02]  /*26e00*/  SYNCS.PHASECHK.TRANS64.TRYWAIT P2, [R15+URZ+0x34850], R0 ;  /* 0x034850000f0075a7 */ /* 0x0022a4000804017f */
[----:B--2---:R-:W-:Y:S05]  /*26e10*/  @!P2 NANOSLEEP.SYNCS 0x989680 ;  /* 0x009896800000a95d */ /* 0x004fea0003900000 */
[----:B------:R-:W2:Y:S02]  /*26e20*/  @!P2 SYNCS.PHASECHK.TRANS64 P2, [R15+URZ+0x34850], R0 ;  /* 0x034850000f00a5a7 */ /* 0x000ea4000804007f */
[----:B--2---:R-:W-:Y:S05]  /*26e30*/  @!P2 BRA `(.L_x_2686) ;  /* 0xfffffffc00f0a947 */ /* 0x004fea000383ffff */
[----:B------:R-:W-:Y:S05]  /*26e40*/  BRA `(.L_x_2685) ;  /* 0xffffff1400547947 */ /* 0x000fea000383ffff */
.L_x_2692:
[----:B-1----:R1:W2:Y:S02]  /*26e50*/  SYNCS.PHASECHK.TRANS64.TRYWAIT P0, [R7+URZ+0x34850], R8 ;  /* 0x03485008070075a7 */ /* 0x0022a4000800017f */
[----:B--2---:R-:W-:Y:S05]  /*26e60*/  @!P0 NANOSLEEP.SYNCS 0x989680 ;  /* 0x009896800000895d */ /* 0x004fea0003900000 */
[----:B------:R-:W2:Y:S02]  /*26e70*/  @!P0 SYNCS.PHASECHK.TRANS64 P0, [R7+URZ+0x34850], R8 ;  /* 0x03485008070085a7 */ /* 0x000ea4000800007f */
[----:B--2---:R-:W-:Y:S05]  /*26e80*/  @!P0 BRA `(.L_x_2692) ;  /* 0xfffffffc00f08947 */ /* 0x004fea000383ffff */
[----:B------:R-:W-:Y:S05]  /*26e90*/  BRA `(.L_x_2691) ;  /* 0xffffff3000787947 */ /* 0x000fea000383ffff */
.L_x_2733:
[----:B------:R-:W0:Y:S01]  /*26ea0*/  S2R R3, SR_TID.X ;  /* 0x0000000000037919 */ /* 0x000e220000002100 */
[----:B------:R-:W-:Y:S01]  /*26eb0*/  BSSY B1, `(.L_x_2914) ;  /* 0x000000a000017945 */ /* 0x000fe20003800000 */
[----:B------:R-:W-:Y:S01]  /*26ec0*/  IMAD.MOV.U32 R12, RZ, RZ, RZ ;  /* 0x000000ffff0c7224 */ /* 0x000fe200078e00ff */
[----:B------:R-:W-:Y:S01]  /*26ed0*/  MOV R15, 0xffffffff ;  /* 0xffffffff000f7802 */ /* 0x000fe20000000f00 */
[----:B------:R-:W-:Y:S01]  /*26ee0*/  IMAD.MOV.U32 R11, RZ, RZ, 0x1f ;  /* 0x0000001fff0b7424 */ /* 0x000fe200078e00ff */
[----:B0-----:R-:W-:-:S04]  /*26ef0*/  SHF.R.U32.HI R3, RZ, 0x5, R3 ;  /* 0x00000005ff037819 */ /* 0x001fc80000011603 */
[----:B------:R-:W-:-:S05]  /*26f00*/  LOP3.LUT R3, R3, 0x3, RZ, 0xc0, !PT ;  /* 0x0000000303037812 */ /* 0x000fca00078ec0ff */
[----:B------:R-:W-:-:S07]  /*26f10*/  IMAD.MOV.U32 R13, RZ, RZ, R3 ;  /* 0x000000ffff0d7224 */ /* 0x000fce00078e0003 */
[----:B------:R-:W-:Y:S05]  /*26f20*/  WARPSYNC.COLLECTIVE R15, `(.L_x_2915) ;  /* 0x000000000f087348 */ /* 0x000fea0003c00000 */
[----:B------:R0:W1:Y:S02]  /*26f30*/  SHFL.IDX P6, R14, R13, R12, R11 ;  /* 0x0000000c0d0e7389 */ /* 0x00006400000c000b */
[----:B01----:R-:W-:Y:S01]  /*26f40*/  ENDCOLLECTIVE ;  /* 0x000000000000791b */ /* 0x003fe20003800000 */
.L_x_2915:
[----:B------:R-:W-:Y:S05]  /*26f50*/  BSYNC B1 ;  /* 0x0000000000017941 */ /* 0x000fea0003800000 */
.L_x_2914:
[----:B------:R-:W-:Y:S05]  /*26f60*/  BRA `(.L_x_2916) ;  /* 0xffffff8400c87947 */ /* 0x000fea000383ffff */
.L_x_2735:
[----:B------:R-:W-:Y:S01]  /*26f70*/  BSSY B1, `(.L_x_2917) ;  /* 0x0000006000017945 */ /* 0x000fe20003800000 */
[----:B------:R-:W-:-:S07]  /*26f80*/  IMAD.MOV.U32 R15, RZ, RZ, -0x1 ;  /* 0xffffffffff0f7424 */ /* 0x000fce00078e00ff */
[----:B0-----:R-:W-:Y:S05]  /*26f90*/  WARPSYNC.COLLECTIVE R15, `(.L_x_2918) ;  /* 0x000000000f0c7348 */ /* 0x001fea0003c00000 */
[----:B------:R-:W-:Y:S02]  /*26fa0*/  ELECT P6, UR62, PT ;  /* 0x00000000003e782f */ /* 0x000fe400038c0000 */
[----:B------:R-:W-:Y:S01]  /*26fb0*/  MOV R14, UR62 ;  /* 0x0000003e000e7c02 */ /* 0x000fe20008000f00 */
[----:B0-----:R-:W-:Y:S10]  /*26fc0*/  ENDCOLLECTIVE ;  /* 0x000000000000791b */ /* 0x001ff40003800000 */
.L_x_2918:
[----:B------:R-:W-:Y:S05]  /*26fd0*/  BSYNC B1 ;  /* 0x0000000000017941 */ /* 0x000fea0003800000 */
.L_x_2917:
[----:B------:R-:W-:Y:S01]  /*26fe0*/  PLOP3.LUT P2, PT, P6, PT, PT, 0x80, 0x0 ;  /* 0x000000000000781c */ /* 0x000fe2000374f070 */
[----:B------:R-:W-:-:S12]  /*26ff0*/  BRA `(.L_x_2734) ;  /* 0xffffff8400bc7947 */ /* 0x000fd8000383ffff */
.L_x_2737:
[----:B0-----:R0:W1:Y:S02]  /*27000*/  SYNCS.PHASECHK.TRANS64.TRYWAIT P0, [R18+URZ+0x34820], R2 ;  /* 0x03482002120075a7 */ /* 0x001064000800017f */
[----:B-1----:R-:W-:Y:S05]  /*27010*/  @!P0 NANOSLEEP.SYNCS 0x989680 ;  /* 0x009896800000895d */ /* 0x002fea0003900000 */
[----:B------:R-:W1:Y:S02]  /*27020*/  @!P0 SYNCS.PHASECHK.TRANS64 P0, [R18+URZ+0x34820], R2 ;  /* 0x03482002120085a7 */ /* 0x000e64000800007f */
[----:B-1----:R-:W-:Y:S05]  /*27030*/  @!P0 BRA `(.L_x_2737) ;  /* 0xfffffffc00f08947 */ /* 0x002fea000383ffff */
[----:B------:R-:W-:Y:S05]  /*27040*/  BRA `(.L_x_2919) ;  /* 0xffffff8400cc7947 */ /* 0x000fea000383ffff */
.L_x_2741:
[----:B-1----:R1:W2:Y:S02]  /*27050*/  SYNCS.PHASECHK.TRANS64.TRYWAIT P0, [R5+URZ+0x348a0], R8 ;  /* 0x0348a008050075a7 */ /* 0x0022a4000800017f */
[----:B--2---:R-:W-:Y:S05]  /*27060*/  @!P0 NANOSLEEP.SYNCS 0x989680 ;  /* 0x009896800000895d */ /* 0x004fea0003900000 */
[----:B------:R-:W2:Y:S02]  /*27070*/  @!P0 SYNCS.PHASECHK.TRANS64 P0, [R5+URZ+0x348a0], R8 ;  /* 0x0348a008050085a7 */ /* 0x000ea4000800007f */
[----:B--2---:R-:W-:Y:S05]  /*27080*/  @!P0 BRA `(.L_x_2741) ;  /* 0xfffffffc00f08947 */ /* 0x004fea000383ffff */
[----:B------:R-:W-:Y:S05]  /*27090*/  BRA `(.L_x_2920) ;  /* 0xffffff8400ec7947 */ /* 0x000fea000383ffff */
.L_x_2748:
[----:B0-----:R0:W2:Y:S02]  /*270a0*/  SYNCS.PHASECHK.TRANS64.TRYWAIT P0, [R5+URZ+0x348c0], R8 ;  /* 0x0348c008050075a7 */ /* 0x0010a4000800017f */
[----:B--2---:R-:W-:Y:S05]  /*270b0*/  @!P0 NANOSLEEP.SYNCS 0x989680 ;  /* 0x009896800000895d */ /* 0x004fea0003900000 */
[----:B------:R-:W2:Y:S02]  /*270c0*/  @!P0 SYNCS.PHASECHK.TRANS64 P0, [R5+URZ+0x348c0], R8 ;  /* 0x0348c008050085a7 */ /* 0x000ea4000800007f */
[----:B--2---:R-:W-:Y:S05]  /*270d0*/  @!P0 BRA `(.L_x_2748) ;  /* 0xfffffffc00f08947 */ /* 0x004fea000383ffff */
[----:B------:R-:W-:Y:S05]  /*270e0*/  BRA `(.L_x_2921) ;  /* 0xffffff8800e47947 */ /* 0x000fea000383ffff */
.L_x_2756:
[----:B0-----:R0:W1:Y:S02]  /*270f0*/  SYNCS.PHASECHK.TRANS64.TRYWAIT P0, [R6+URZ+0x348a0], R5 ;  /* 0x0348a005060075a7 */ /* 0x001064000800017f */
[----:B-1----:R-:W-:Y:S05]  /*27100*/  @!P0 NANOSLEEP.SYNCS 0x989680 ;  /* 0x009896800000895d */ /* 0x002fea0003900000 */
[----:B------:R-:W1:Y:S02]  /*27110*/  @!P0 SYNCS.PHASECHK.TRANS64 P0, [R6+URZ+0x348a0], R5 ;  /* 0x0348a005060085a7 */ /* 0x000e64000800007f */
[----:B-1----:R-:W-:Y:S05]  /*27120*/  @!P0 BRA `(.L_x_2756) ;  /* 0xfffffffc00f08947 */ /* 0x002fea000383ffff */
[----:B------:R-:W-:Y:S05]  /*27130*/  BRA `(.L_x_2922) ;  /* 0xffffff9000087947 */ /* 0x000fea000383ffff */
.L_x_2763:
[----:B-1----:R1:W2:Y:S02]  /*27140*/  SYNCS.PHASECHK.TRANS64.TRYWAIT P0, [R6+URZ+0x348c0], R5 ;  /* 0x0348c005060075a7 */ /* 0x0022a4000800017f */
[----:B--2---:R-:W-:Y:S05]  /*27150*/  @!P0 NANOSLEEP.SYNCS 0x989680 ;  /* 0x009896800000895d */ /* 0x004fea0003900000 */
[----:B------:R-:W2:Y:S02]  /*27160*/  @!P0 SYNCS.PHASECHK.TRANS64 P0, [R6+URZ+0x348c0], R5 ;  /* 0x0348c005060085a7 */ /* 0x000ea4000800007f */
[----:B--2---:R-:W-:Y:S05]  /*27170*/  @!P0 BRA `(.L_x_2763) ;  /* 0xfffffffc00f08947 */ /* 0x004fea000383ffff */
[----:B------:R-:W-:Y:S05]  /*27180*/  BRA `(.L_x_2923) ;  /* 0xffffff9000fc7947 */ /* 0x000fea000383ffff */
.L_x_2779:
        /* <DEDUP_REMOVED lines=11> */
.L_x_2925:
[----:B------:R-:W-:Y:S05]  /*27240*/  BSYNC B0 ;  /* 0x0000000000007941 */ /* 0x000fea0003800000 */
.L_x_2924:
[----:B------:R-:W-:Y:S05]  /*27250*/  BRA `(.L_x_2926) ;  /* 0xffffffa000387947 */ /* 0x000fea000383ffff */
.L_x_2781:
[----:B------:R-:W-:Y:S01]  /*27260*/  BSSY B0, `(.L_x_2927) ;  /* 0x0000006000007945 */ /* 0x000fe20003800000 */
[----:B------:R-:W-:-:S07]  /*27270*/  IMAD.MOV.U32 R15, RZ, RZ, -0x1 ;  /* 0xffffffffff0f7424 */ /* 0x000fce00078e00ff */
[----:B0-----:R-:W-:Y:S05]  /*27280*/  WARPSYNC.COLLECTIVE R15, `(.L_x_2928) ;  /* 0x000000000f0c7348 */ /* 0x001fea0003c00000 */
[----:B------:R-:W-:Y:S02]  /*27290*/  ELECT P6, UR62, PT ;  /* 0x00000000003e782f */ /* 0x000fe400038c0000 */
[----:B------:R-:W-:Y:S01]  /*272a0*/  MOV R14, UR62 ;  /* 0x0000003e000e7c02 */ /* 0x000fe20008000f00 */
[----:B0-----:R-:W-:Y:S10]  /*272b0*/  ENDCOLLECTIVE ;  /* 0x000000000000791b */ /* 0x001ff40003800000 */
.L_x_2928:
[----:B------:R-:W-:Y:S05]  /*272c0*/  BSYNC B0 ;  /* 0x0000000000007941 */ /* 0x000fea0003800000 */
.L_x_2927:
[----:B------:R-:W-:Y:S05]  /*272d0*/  BRA `(.L_x_2929) ;  /* 0xffffffa000447947 */ /* 0x000fea000383ffff */
.L_x_2783:
[----:B0-----:R0:W1:Y:S02]  /*272e0*/  SYNCS.PHASECHK.TRANS64.TRYWAIT P0, [R0+URZ+0x34840], R2 ;  /* 0x03484002000075a7 */ /* 0x001064000800017f */
[----:B-1----:R-:W-:Y:S05]  /*272f0*/  @!P0 NANOSLEEP.SYNCS 0x989680 ;  /* 0x009896800000895d */ /* 0x002fea0003900000 */
[----:B------:R-:W1:Y:S02]  /*27300*/  @!P0 SYNCS.PHASECHK.TRANS64 P0, [R0+URZ+0x34840], R2 ;  /* 0x03484002000085a7 */ /* 0x000e64000800007f */
[----:B-1----:R-:W-:Y:S05]  /*27310*/  @!P0 BRA `(.L_x_2783) ;  /* 0xfffffffc00f08947 */ /* 0x002fea000383ffff */
[----:B------:R-:W-:Y:S05]  /*27320*/  BRA `(.L_x_2930) ;  /* 0xffffffa000a47947 */ /* 0x000fea000383ffff */
.L_x_2787:
[----:B------:R0:W5:Y:S01]  /*27330*/  LDL.LU R9, [R1+0x50] ;  /* 0x0000500001097983 */ /* 0x0001620000300800 */
[----:B------:R-:W-:Y:S01]  /*27340*/  IMAD.MOV.U32 R13, RZ, RZ, R3 ;  /* 0x000000ffff0d7224 */ /* 0x000fe200078e0003 */
[----:B------:R-:W-:Y:S01]  /*27350*/  MOV R15, 0xffffffff ;  /* 0xffffffff000f7802 */ /* 0x000fe20000000f00 */
[----:B------:R-:W-:Y:S01]  /*27360*/  IMAD.MOV.U32 R12, RZ, RZ, RZ ;  /* 0x000000ffff0c7224 */ /* 0x000fe200078e00ff */
[----:B------:R-:W1:Y:S01]  /*27370*/  S2R R5, SR_TID.X ;  /* 0x0000000000057919 */ /* 0x000e620000002100 */
[----:B------:R-:W-:-:S07]  /*27380*/  IMAD.MOV.U32 R11, RZ, RZ, 0x181f ;  /* 0x0000181fff0b7424 */ /* 0x000fce00078e00ff */
[----:B01---5:R-:W-:Y:S05]  /*27390*/  WARPSYNC.COLLECTIVE R15, `(.L_x_2931) ;  /* 0x000000000f087348 */ /* 0x023fea0003c00000 */
[----:B------:R2:W3:Y:S02]  /*273a0*/  SHFL.IDX P6, R14, R13, R12, R11 ;  /* 0x0000000c0d0e7389 */ /* 0x0004e400000c000b */
[----:B0123-5:R-:W-:Y:S01]  /*273b0*/  ENDCOLLECTIVE ;  /* 0x000000000000791b */ /* 0x02ffe20003800000 */
.L_x_2931:
[----:B------:R-:W-:Y:S02]  /*273c0*/  IMAD.MOV.U32 R13, RZ, RZ, R4 ;  /* 0x000000ffff0d7224 */ /* 0x000fe400078e0004 */
[----:B------:R-:W-:-:S07]  /*273d0*/  IMAD.MOV.U32 R6, RZ, RZ, R14 ;  /* 0x000000ffff067224 */ /* 0x000fce00078e000e */
[----:B------:R-:W-:Y:S05]  /*273e0*/  WARPSYNC.COLLECTIVE R15, `(.L_x_2932) ;  /* 0x000000000f087348 */ /* 0x000fea0003c00000 */
[----:B------:R0:W1:Y:S02]  /*273f0*/  SHFL.IDX P6, R14, R13, R12, R11 ;  /* 0x0000000c0d0e7389 */ /* 0x00006400000c000b */
[----:B01----:R-:W-:Y:S01]  /*27400*/  ENDCOLLECTIVE ;  /* 0x000000000000791b */ /* 0x003fe20003800000 */
.L_x_2932:
[----:B------:R-:W-:-:S04]  /*27410*/  LOP3.LUT R5, R5, 0x7f, RZ, 0xc0, !PT ;  /* 0x0000007f05057812 */ /* 0x000fc800078ec0ff */
[----:B------:R-:W-:Y:S01]  /*27420*/  SHF.R.U32.HI R0, RZ, 0x3, R5 ;  /* 0x00000003ff007819 */ /* 0x000fe20000011605 */
[----:B------:R-:W-:Y:S02]  /*27430*/  IMAD R2, R9, R7, RZ ;  /* 0x0000000709027224 */ /* 0x000fe400078e02ff */
[----:B------:R0:W5:Y:S02]  /*27440*/  LDL R9, [R1+0x30] ;  /* 0x0000300001097983 */ /* 0x0001640000100800 */
[----:B------:R-:W-:Y:S02]  /*27450*/  IMAD R0, R10, 0x80, R0 ;  /* 0x000000800a007824 */ /* 0x000fe400078e0200 */
[----:B------:R-:W-:Y:S02]  /*27460*/  IMAD.MOV.U32 R7, RZ, RZ, R14 ;  /* 0x000000ffff077224 */ /* 0x000fe400078e000e */
[----:B------:R-:W-:Y:S01]  /*27470*/  IMAD.MOV.U32 R13, RZ, RZ, R3 ;  /* 0x000000ffff0d7224 */ /* 0x000fe200078e0003 */
[----:B------:R-:W-:Y:S01]  /*27480*/  ISETP.GE.AND P2, PT, R0, R2, PT ;  /* 0x000000020000720c */ /* 0x000fe20003f46270 */
[----:B------:R-:W-:-:S02]  /*27490*/  IMAD.MOV.U32 R12, RZ, RZ, 0x1 ;  /* 0x00000001ff0c7424 */ /* 0x000fc400078e00ff */
[----:B0-----:R-:W-:-:S10]  /*274a0*/  VIADD R5, R0, 0x10 ;  /* 0x0000001000057836 */ /* 0x001fd40000000000 */
[----:B-----5:R-:W-:Y:S05]  /*274b0*/  WARPSYNC.COLLECTIVE R15, `(.L_x_2933) ;  /* 0x000000000f087348 */ /* 0x020fea0003c00000 */
[----:B------:R0:W1:Y:S02]  /*274c0*/  SHFL.IDX P6, R14, R13, R12, R11 ;  /* 0x0000000c0d0e7389 */ /* 0x00006400000c000b */
[----:B01---5:R-:W-:Y:S01]  /*274d0*/  ENDCOLLECTIVE ;  /* 0x000000000000791b */ /* 0x023fe20003800000 */
.L_x_2933:
[----:B------:R-:W-:-:S04]  /*274e0*/  @!P2 LEA R7, P4, R8, R7, 0x1 ;  /* 0x000000070807a211 */ /* 0x000fc800078808ff */
[----:B------:R-:W-:Y:S02]  /*274f0*/  @!P2 IADD3.X R6, RZ, R6, RZ, P4, !PT ;  /* 0x00000006ff06a210 */ /* 0x000fe400027fe4ff */
[----:B------:R-:W-:Y:S02]  /*27500*/  MOV R13, R4 ;  /* 0x00000004000d7202 */ /* 0x000fe40000000f00 */
        /* <DEDUP_REMOVED lines=14> */
.L_x_2934:
[----:B------:R-:W-:Y:S02]  /*275f0*/  IMAD.MOV.U32 R13, RZ, RZ, R3 ;  /* 0x000000ffff0d7224 */ /* 0x000fe400078e0003 */
[----:B------:R-:W-:Y:S02]  /*27600*/  IMAD.MOV.U32 R12, RZ, RZ, 0x2 ;  /* 0x00000002ff0c7424 */ /* 0x000fe400078e00ff */
[----:B------:R-:W-:-:S07]  /*27610*/  IMAD.MOV.U32 R5, RZ, RZ, R14 ;  /* 0x000000ffff057224 */ /* 0x000fce00078e000e */
[----:B------:R-:W-:Y:S05]  /*27620*/  WARPSYNC.COLLECTIVE R15, `(.L_x_2935) ;  /* 0x000000000f087348 */ /* 0x000fea0003c00000 */
[----:B------:R0:W1:Y:S02]  /*27630*/  SHFL.IDX P6, R14, R13, R12, R11 ;  /* 0x0000000c0d0e7389 */ /* 0x00006400000c000b */
[----:B01----:R-:W-:Y:S01]  /*27640*/  ENDCOLLECTIVE ;  /* 0x000000000000791b */ /* 0x003fe20003800000 */
.L_x_2935:
        /* <DEDUP_REMOVED lines=17> */
.L_x_2936:
[----:B------:R-:W-:Y:S01]  /*27760*/  MOV R13, R3 ;  /* 0x00000003000d7202 */ /* 0x000fe20000000f00 */
[----:B------:R-:W-:Y:S01]  /*27770*/  IMAD.MOV.U32 R12, RZ, RZ, 0x3 ;  /* 0x00000003ff0c7424 */ /* 0x000fe200078e00ff */
[----:B------:R-:W-:-:S07]  /*27780*/  MOV R5, R14 ;  /* 0x0000000e00057202 */ /* 0x000fce0000000f00 */
[----:B------:R-:W-:Y:S05]  /*27790*/  WARPSYNC.COLLECTIVE R15, `(.L_x_2937) ;  /* 0x000000000f087348 */ /* 0x000fea0003c00000 */
[----:B------:R0:W1:Y:S02]  /*277a0*/  SHFL.IDX P6, R14, R13, R12, R11 ;  /* 0x0000000c0d0e7389 */ /* 0x00006400000c000b */
[----:B01----:R-:W-:Y:S01]  /*277b0*/  ENDCOLLECTIVE ;  /* 0x000000000000791b */ /* 0x003fe20003800000 */
.L_x_2937:
        /* <DEDUP_REMOVED lines=17> */
.L_x_2938:
[----:B------:R-:W-:Y:S01]  /*278d0*/  IMAD.MOV.U32 R13, RZ, RZ, R3 ;  /* 0x000000ffff0d7224 */ /* 0x000fe200078e0003 */
[----:B------:R-:W-:Y:S01]  /*278e0*/  MOV R12, 0x4 ;  /* 0x00000004000c7802 */ /* 0x000fe20000000f00 */
[----:B------:R-:W-:-:S07]  /*278f0*/  IMAD.MOV.U32 R5, RZ, RZ, R14 ;  /* 0x000000ffff057224 */ /* 0x000fce00078e000e */
[----:B------:R-:W-:Y:S05]  /*27900*/  WARPSYNC.COLLECTIVE R15, `(.L_x_2939) ;  /* 0x000000000f087348 */ /* 0x000fea0003c00000 */
[----:B------:R0:W1:Y:S02]  /*27910*/  SHFL.IDX P6, R14, R13, R12, R11 ;  /* 0x0000000c0d0e7389 */ /* 0x00006400000c000b */
[----:B01----:R-:W-:Y:S01]  /*27920*/  ENDCOLLECTIVE ;  /* 0x000000000000791b */ /* 0x003fe20003800000 */
.L_x_2939:
[----:B------:R-:W-:-:S04]  /*27930*/  @!P2 LEA R5, P4, R8, R5, 0x1 ;  /* 0x000000050805a211 */ /* 0x000fc800078808ff */
[----:B------:R-:W-:-:S05]  /*27940*/  @!P2 IADD3.X R6, RZ, R6, RZ, P4, !PT ;  /* 0x00000006ff06a210 */ /* 0x000fca00027fe4ff */
        /* <DEDUP_REMOVED lines=15> */
.L_x_2940:
[----:B------:R-:W-:Y:S02]  /*27a40*/  IMAD.MOV.U32 R13, RZ, RZ, R3 ;  /* 0x000000ffff0d7224 */ /* 0x000fe400078e0003 */
[----:B------:R-:W-:Y:S02]  /*27a50*/  IMAD.MOV.U32 R12, RZ, RZ, 0x5 ;  /* 0x00000005ff0c7424 */ /* 0x000fe400078e00ff */
[----:B------:R-:W-:-:S07]  /*27a60*/  IMAD.MOV.U32 R5, RZ, RZ, R14 ;  /* 0x000000ffff057224 */ /* 0x000fce00078e000e */
[----:B------:R-:W-:Y:S05]  /*27a70*/  WARPSYNC.COLLECTIVE R15, `(.L_x_2941) ;  /* 0x000000000f087348 */ /* 0x000fea0003c00000 */
[----:B------:R0:W1:Y:S02]  /*27a80*/  SHFL.IDX P6, R14, R13, R12, R11 ;  /* 0x0000000c0d0e7389 */ /* 0x00006400000c000b */
[----:B01----:R-:W-:Y:S01]  /*27a90*/  ENDCOLLECTIVE ;  /* 0x000000000000791b */ /* 0x003fe20003800000 */
.L_x_2941:
[----:B------:R-:W-:-:S05]  /*27aa0*/  @!P2 LEA R5, P4, R8, R5, 0x1 ;  /* 0x000000050805a211 */ /* 0x000fca00078808ff */
[----:B------:R-:W-:-:S05]  /*27ab0*/  @!P2 IMAD.X R6, RZ, RZ, R6, P4 ;  /* 0x000000ffff06a224 */ /* 0x000fca00020e0606 */
[----:B------:R-:W-:Y:S01]  /*27ac0*/  @!P2 MOV R7, R6 ;  /* 0x000000060007a202 */ /* 0x000fe20000000f00 */
        /* <DEDUP_REMOVED lines=14> */
.L_x_2942:
[----:B------:R-:W-:Y:S02]  /*27bb0*/  IMAD.MOV.U32 R13, RZ, RZ, R3 ;  /* 0x000000ffff0d7224 */ /* 0x000fe400078e0003 */
[----:B------:R-:W-:Y:S02]  /*27bc0*/  IMAD.MOV.U32 R12, RZ, RZ, 0x6 ;  /* 0x00000006ff0c7424 */ /* 0x000fe400078e00ff */
[----:B------:R-:W-:-:S07]  /*27bd0*/  IMAD.MOV.U32 R5, RZ, RZ, R14 ;  /* 0x000000ffff057224 */ /* 0x000fce00078e000e */
[----:B------:R-:W-:Y:S05]  /*27be0*/  WARPSYNC.COLLECTIVE R15, `(.L_x_2943) ;  /* 0x000000000f087348 */ /* 0x000fea0003c00000 */
[----:B------:R0:W1:Y:S02]  /*27bf0*/  SHFL.IDX P6, R14, R13, R12, R11 ;  /* 0x0000000c0d0e7389 */ /* 0x00006400000c000b */
[----:B01----:R-:W-:Y:S01]  /*27c00*/  ENDCOLLECTIVE ;  /* 0x000000000000791b */ /* 0x003fe20003800000 */
.L_x_2943:
        /* <DEDUP_REMOVED lines=17> */
.L_x_2944:
[----:B------:R-:W-:Y:S02]  /*27d20*/  IMAD.MOV.U32 R13, RZ, RZ, R3 ;  /* 0x000000ffff0d7224 */ /* 0x000fe400078e0003 */
[----:B------:R-:W-:Y:S02]  /*27d30*/  IMAD.MOV.U32 R12, RZ, RZ, 0x7 ;  /* 0x00000007ff0c7424 */ /* 0x000fe400078e00ff */
[----:B------:R-:W-:-:S07]  /*27d40*/  IMAD.MOV.U32 R5, RZ, RZ, R14 ;  /* 0x000000ffff057224 */ /* 0x000fce00078e000e */
[----:B------:R-:W-:Y:S05]  /*27d50*/  WARPSYNC.COLLECTIVE R15, `(.L_x_2945) ;  /* 0x000000000f087348 */ /* 0x000fea0003c00000 */
[----:B------:R0:W1:Y:S02]  /*27d60*/  SHFL.IDX P6, R14, R13, R12, R11 ;  /* 0x0000000c0d0e7389 */ /* 0x00006400000c000b */
[----:B01----:R-:W-:Y:S01]  /*27d70*/  ENDCOLLECTIVE ;  /* 0x000000000000791b */ /* 0x003fe20003800000 */
.L_x_2945:
[----:B------:R-:W-:-:S05]  /*27d80*/  @!P2 LEA R5, P4, R8, R5, 0x1 ;  /* 0x000000050805a211 */ /* 0x000fca00078808ff */
[----:B------:R-:W-:-:S05]  /*27d90*/  @!P2 IMAD.X R6, RZ, RZ, R6, P4 ;  /* 0x000000ffff06a224 */ /* 0x000fca00020e0606 */
[----:B------:R-:W-:Y:S01]  /*27da0*/  @!P2 MOV R7, R6 ;  /* 0x000000060007a202 */ /* 0x000fe20000000f00 */
[----:B------:R-:W-:Y:S02]  /*27db0*/  IMAD.MOV.U32 R13, RZ, RZ, R4 ;  /* 0x000000ffff0d7224 */ /* 0x000fe400078e0004 */
[----:B------:R-:W-:-:S05]  /*27dc0*/  @!P2 IMAD.MOV.U32 R6, RZ, RZ, R5 ;  /* 0x000000ffff06a224 */ /* 0x000fca00078e0005 */
[----:B------:R-:W-:Y:S01]  /*27dd0*/  @!PT LDS RZ, [RZ] ;  /* 0x00000000fffff984 */ /* 0x000fe20000000800 */
[----:B------:R-:W-:Y:S01]  /*27de0*/  @!PT LDS RZ, [RZ] ;  /* 0x00000000fffff984 */ /* 0x000fe20000000800 */
[----:B------:R-:W-:Y:S01]  /*27df0*/  @!PT LDS RZ, [RZ] ;  /* 0x00000000fffff984 */ /* 0x000fe20000000800 */
[----:B------:R0:W-:Y:S01]  /*27e00*/  @!P2 LDGSTS.E.BYPASS.LTC128B.128 [R9+0x13400], desc[UR60][R6.64], !P3 ;  /* 0x134000000609afae */ /* 0x0001e2000d901d7c */
[----:B------:R-:W-:-:S03]  /*27e10*/  MOV R5, R14 ;  /* 0x0000000e00057202 */ /* 0x000fc60000000f00 */
[----:B------:R0:W-:Y:S04]  /*27e20*/  @!P2 LDGSTS.E.BYPASS.LTC128B.128 [R9+0x17400], desc[UR60][R6.64+0x80], !P0 ;  /* 0x174000800609afae */ /* 0x0001e8000c101d7c */
[----:B0-----:R-:W-:Y:S05]  /*27e30*/  WARPSYNC.COLLECTIVE R15, `(.L_x_2946) ;  /* 0x000000000f087348 */ /* 0x001fea0003c00000 */
[----:B------:R1:W2:Y:S02]  /*27e40*/  SHFL.IDX P6, R14, R13, R12, R11 ;  /* 0x0000000c0d0e7389 */ /* 0x0002a400000c000b */
[----:B012---:R-:W-:Y:S01]  /*27e50*/  ENDCOLLECTIVE ;  /* 0x000000000000791b */ /* 0x007fe20003800000 */
.L_x_2946:
[----:B------:R-:W-:Y:S01]  /*27e60*/  @!PT LDS RZ, [RZ] ;  /* 0x00000000fffff984 */ /* 0x000fe20000000800 */
[----:B------:R-:W-:Y:S01]  /*27e70*/  @!PT LDS RZ, [RZ] ;  /* 0x00000000fffff984 */ /* 0x000fe20000000800 */
[----:B------:R-:W-:Y:S01]  /*27e80*/  @!PT LDS RZ, [RZ] ;  /* 0x00000000fffff984 */ /* 0x000fe20000000800 */
[----:B------:R0:W-:Y:S01]  /*27e90*/  @!P2 LDGSTS.E.BYPASS.LTC128B.128 [R9+0x1b400], desc[UR60][R6.64+0x100], !P1 ;  /* 0x1b4001000609afae */ /* 0x0001e2000c901d7c */
[----:B------:R-:W-:Y:S01]  /*27ea0*/  IMAD.MOV.U32 R3, RZ, RZ, R14 ;  /* 0x000000ffff037224 */ /* 0x000fe200078e000e */
[----:B------:R-:W-:Y:S06]  /*27eb0*/  BRA `(.L_x_2947) ;  /* 0xffffffa4005c7947 */ /* 0x000fec000383ffff */
.L_x_2792:
[----:B----4-:R4:W0:Y:S02]  /*27ec0*/  SYNCS.PHASECHK.TRANS64.TRYWAIT P0, [R18+URZ+0x34820], R0 ;  /* 0x03482000120075a7 */ /* 0x010824000800017f */
[----:B0-----:R-:W-:Y:S05]  /*27ed0*/  @!P0 NANOSLEEP.SYNCS 0x989680 ;  /* 0x009896800000895d */ /* 0x001fea0003900000 */
[----:B------:R-:W0:Y:S02]  /*27ee0*/  @!P0 SYNCS.PHASECHK.TRANS64 P0, [R18+URZ+0x34820], R0 ;  /* 0x03482000120085a7 */ /* 0x000e24000800007f */
[----:B0-----:R-:W-:Y:S05]  /*27ef0*/  @!P0 BRA `(.L_x_2792) ;  /* 0xfffffffc00f08947 */ /* 0x001fea000383ffff */
[----:B------:R-:W-:Y:S05]  /*27f00*/  BRA `(.L_x_2948) ;  /* 0xffffffa400d07947 */ /* 0x000fea000383ffff */
.L_x_2801:
[----:B-1----:R1:W2:Y:S02]  /*27f10*/  SYNCS.PHASECHK.TRANS64.TRYWAIT P0, [R3+URZ+0x34840], R2 ;  /* 0x03484002030075a7 */ /* 0x0022a4000800017f */
[----:B--2---:R-:W-:Y:S05]  /*27f20*/  @!P0 NANOSLEEP.SYNCS 0x989680 ;  /* 0x009896800000895d */ /* 0x004fea0003900000 */
[----:B------:R-:W2:Y:S02]  /*27f30*/  @!P0 SYNCS.PHASECHK.TRANS64 P0, [R3+URZ+0x34840], R2 ;  /* 0x03484002030085a7 */ /* 0x000ea4000800007f */
[----:B--2---:R-:W-:Y:S05]  /*27f40*/  @!P0 BRA `(.L_x_2801) ;  /* 0xfffffffc00f08947 */ /* 0x004fea000383ffff */
[----:B------:R-:W-:Y:S05]  /*27f50*/  BRA `(.L_x_2949) ;  /* 0xffffffa800ac7947 */ /* 0x000fea000383ffff */
.L_x_2808:
[----:B0-----:R0:W1:Y:S02]  /*27f60*/  SYNCS.PHASECHK.TRANS64.TRYWAIT P0, [R2+URZ+0x34860], R3 ;  /* 0x03486003020075a7 */ /* 0x001064000800017f */
[----:B-1----:R-:W-:Y:S05]  /*27f70*/  @!P0 NANOSLEEP.SYNCS 0x989680 ;  /* 0x009896800000895d */ /* 0x002fea0003900000 */
[----:B------:R-:W1:Y:S02]  /*27f80*/  @!P0 SYNCS.PHASECHK.TRANS64 P0, [R2+URZ+0x34860], R3 ;  /* 0x03486003020085a7 */ /* 0x000e64000800007f */
[----:B-1----:R-:W-:Y:S05]  /*27f90*/  @!P0 BRA `(.L_x_2808) ;  /* 0xfffffffc00f08947 */ /* 0x002fea000383ffff */
[----:B------:R-:W-:Y:S05]  /*27fa0*/  BRA `(.L_x_2950) ;  /* 0xffffffac00b87947 */ /* 0x000fea000383ffff */
.L_x_2818:
[----:B-1----:R1:W2:Y:S02]  /*27fb0*/  SYNCS.PHASECHK.TRANS64.TRYWAIT P0, [R3+URZ+0x34840], R2 ;  /* 0x03484002030075a7 */ /* 0x0022a4000800017f */
[----:B--2---:R-:W-:Y:S05]  /*27fc0*/  @!P0 NANOSLEEP.SYNCS 0x989680 ;  /* 0x009896800000895d */ /* 0x004fea0003900000 */
[----:B------:R-:W2:Y:S02]  /*27fd0*/  @!P0 SYNCS.PHASECHK.TRANS64 P0, [R3+URZ+0x34840], R2 ;  /* 0x03484002030085a7 */ /* 0x000ea4000800007f */
[----:B--2---:R-:W-:Y:S05]  /*27fe0*/  @!P0 BRA `(.L_x_2818) ;  /* 0xfffffffc00f08947 */ /* 0x004fea000383ffff */
[----:B------:R-:W-:Y:S05]  /*27ff0*/  BRA `(.L_x_2951) ;  /* 0xffffffb400507947 */ /* 0x000fea000383ffff */
.L_x_2825:
[----:B0-----:R0:W1:Y:S02]  /*28000*/  SYNCS.PHASECHK.TRANS64.TRYWAIT P0, [R2+URZ+0x34860], R3 ;  /* 0x03486003020075a7 */ /* 0x001064000800017f */
[----:B-1----:R-:W-:Y:S05]  /*28010*/  @!P0 NANOSLEEP.SYNCS 0x989680 ;  /* 0x009896800000895d */ /* 0x002fea0003900000 */
[----:B------:R-:W1:Y:S02]  /*28020*/  @!P0 SYNCS.PHASECHK.TRANS64 P0, [R2+URZ+0x34860], R3 ;  /* 0x03486003020085a7 */ /* 0x000e64000800007f */
[----:B-1----:R-:W-:Y:S05]  /*28030*/  @!P0 BRA `(.L_x_2825) ;  /* 0xfffffffc00f08947 */ /* 0x002fea000383ffff */
[----:B------:R-:W-:Y:S05]  /*28040*/  BRA `(.L_x_2952) ;  /* 0xffffffb8005c7947 */ /* 0x000fea000383ffff */
.L_x_2835:
[----:B--2---:R2:W3:Y:S02]  /*28050*/  SYNCS.PHASECHK.TRANS64.TRYWAIT P0, [R3+URZ+0x34840], R2 ;  /* 0x03484002030075a7 */ /* 0x0044e4000800017f */
[----:B---3--:R-:W-:Y:S05]  /*28060*/  @!P0 NANOSLEEP.SYNCS 0x989680 ;  /* 0x009896800000895d */ /* 0x008fea0003900000 */
[----:B------:R-:W3:Y:S02]  /*28070*/  @!P0 SYNCS.PHASECHK.TRANS64 P0, [R3+URZ+0x34840], R2 ;  /* 0x03484002030085a7 */ /* 0x000ee4000800007f */
[----:B---3--:R-:W-:Y:S05]  /*28080*/  @!P0 BRA `(.L_x_2835) ;  /* 0xfffffffc00f08947 */ /* 0x008fea000383ffff */
[----:B------:R-:W-:Y:S05]  /*28090*/  BRA `(.L_x_2953) ;  /* 0xffffffbc00cc7947 */ /* 0x000fea000383ffff */
.L_x_2842:
[----:B0-----:R0:W1:Y:S02]  /*280a0*/  SYNCS.PHASECHK.TRANS64.TRYWAIT P0, [R2+URZ+0x34860], R5 ;  /* 0x03486005020075a7 */ /* 0x001064000800017f */
[----:B-1----:R-:W-:Y:S05]  /*280b0*/  @!P0 NANOSLEEP.SYNCS 0x989680 ;  /* 0x009896800000895d */ /* 0x002fea0003900000 */
[----:B------:R-:W1:Y:S02]  /*280c0*/  @!P0 SYNCS.PHASECHK.TRANS64 P0, [R2+URZ+0x34860], R5 ;  /* 0x03486005020085a7 */ /* 0x000e64000800007f */
[----:B-1----:R-:W-:Y:S05]  /*280d0*/  @!P0 BRA `(.L_x_2842) ;  /* 0xfffffffc00f08947 */ /* 0x002fea000383ffff */
[----:B------:R-:W-:Y:S05]  /*280e0*/  BRA `(.L_x_2954) ;  /* 0xffffffc000d47947 */ /* 0x000fea000383ffff */
.L_x_2854:
[----:B---3--:R3:W4:Y:S02]  /*280f0*/  SYNCS.PHASECHK.TRANS64.TRYWAIT P0, [R0+URZ+0x34860], R2 ;  /* 0x03486002000075a7 */ /* 0x008724000800017f */
[----:B----4-:R-:W-:Y:S05]  /*28100*/  @!P0 NANOSLEEP.SYNCS 0x989680 ;  /* 0x009896800000895d */ /* 0x010fea0003900000 */
[----:B------:R-:W4:Y:S02]  /*28110*/  @!P0 SYNCS.PHASECHK.TRANS64 P0, [R0+URZ+0x34860], R2 ;  /* 0x03486002000085a7 */ /* 0x000f24000800007f */
[----:B----4-:R-:W-:Y:S05]  /*28120*/  @!P0 BRA `(.L_x_2854) ;  /* 0xfffffffc00f08947 */ /* 0x010fea000383ffff */
[----:B------:R-:W-:Y:S05]  /*28130*/  BRA `(.L_x_2955) ;  /* 0xffffffc8002c7947 */ /* 0x000fea000383ffff */
.L_x_2862:
[----:B----4-:R-:W4:Y:S01]  /*28140*/  LDL R0, [R1] ;  /* 0x0000000001007983 */ /* 0x010f220000100800 */
[----:B------:R-:W-:Y:S01]  /*28150*/  BSSY B0, `(.L_x_2956) ;  /* 0x0000008000007945 */ /* 0x000fe20003800000 */
[----:B------:R-:W-:Y:S01]  /*28160*/  MOV R12, RZ ;  /* 0x000000ff000c7202 */ /* 0x000fe20000000f00 */
[----:B------:R-:W-:Y:S02]  /*28170*/  IMAD.MOV.U32 R11, RZ, RZ, 0x1f ;  /* 0x0000001fff0b7424 */ /* 0x000fe400078e00ff */
[----:B------:R-:W-:Y:S02]  /*28180*/  IMAD.MOV.U32 R15, RZ, RZ, -0x1 ;  /* 0xffffffffff0f7424 */ /* 0x000fe400078e00ff */
[----:B----4-:R-:W-:-:S07]  /*28190*/  IMAD.MOV.U32 R13, RZ, RZ, R0 ;  /* 0x000000ffff0d7224 */ /* 0x010fce00078e0000 */
[----:B-123--:R-:W-:Y:S05]  /*281a0*/  WARPSYNC.COLLECTIVE R15, `(.L_x_2957) ;  /* 0x000000000f087348 */ /* 0x00efea0003c00000 */
[----:B------:R0:W4:Y:S02]  /*281b0*/  SHFL.IDX P6, R14, R13, R12, R11 ;  /* 0x0000000c0d0e7389 */ /* 0x00012400000c000b */
[----:B01234-:R-:W-:Y:S01]  /*281c0*/  ENDCOLLECTIVE ;  /* 0x000000000000791b */ /* 0x01ffe20003800000 */
.L_x_2957:
[----:B------:R-:W-:Y:S05]  /*281d0*/  BSYNC B0 ;  /* 0x0000000000007941 */ /* 0x000fea0003800000 */
.L_x_2956:
[----:B------:R0:W5:Y:S01]  /*281e0*/  LDL R2, [R1+0xc] ;  /* 0x00000c0001027983 */ /* 0x0001620000100800 */
[----:B------:R-:W-:Y:S01]  /*281f0*/  MOV R13, R0 ;  /* 0x00000000000d7202 */ /* 0x000fe20000000f00 */
[----:B------:R-:W-:Y:S01]  /*28200*/  IMAD.MOV.U32 R12, RZ, RZ, 0x1 ;  /* 0x00000001ff0c7424 */ /* 0x000fe200078e00ff */
[----:B------:R-:W-:Y:S01]  /*28210*/  LOP3.LUT P1, RZ, R10, 0x1, RZ, 0xc0, !PT ;  /* 0x000000010aff7812 */ /* 0x000fe2000782c0ff */
[----:B------:R-:W-:Y:S02]  /*28220*/  IMAD.MOV.U32 R11, RZ, RZ, 0x1f ;  /* 0x0000001fff0b7424 */ /* 0x000fe400078e00ff */
[----:B------:R-:W-:Y:S02]  /*28230*/  IMAD.MOV.U32 R15, RZ, RZ, -0x1 ;  /* 0xffffffffff0f7424 */ /* 0x000fe400078e00ff */
[----:B0-----:R-:W-:-:S08]  /*28240*/  IMAD.MOV.U32 R5, RZ, RZ, R14 ;  /* 0x000000ffff057224 */ /* 0x001fd000078e000e */
[----:B-----5:R-:W-:Y:S05]  /*28250*/  WARPSYNC.COLLECTIVE R15, `(.L_x_2958) ;  /* 0x000000000f087348 */ /* 0x020fea0003c00000 */
[----:B------:R0:W1:Y:S02]  /*28260*/  SHFL.IDX P6, R14, R13, R12, R11 ;  /* 0x0000000c0d0e7389 */ /* 0x00006400000c000b */
[----:B01---5:R-:W-:Y:S01]  /*28270*/  ENDCOLLECTIVE ;  /* 0x000000000000791b */ /* 0x023fe20003800000 */
.L_x_2958:
        /* <DEDUP_REMOVED lines=11> */
[----:B------:R-:W-:Y:S01]  /*28330*/  MOV R6, RZ ;  /* 0x000000ff00067202 */ /* 0x000fe20000000f00 */
[----:B------:R-:W-:Y:S01]  /*28340*/  IMAD.MOV.U32 R11, RZ, RZ, RZ ;  /* 0x000000ffff0b7224 */ /* 0x000fe200078e00ff */
[C---:B------:R-:W-:Y:S02]  /*28350*/  ISETP.GE.U32.AND P2, PT, R16.reuse, 0x8, PT ;  /* 0x000000081000780c */ /* 0x040fe40003f46070 */
[C---:B------:R-:W-:Y:S01]  /*28360*/  ISETP.GE.U32.AND P3, PT, R16.reuse, 0x10, PT ;  /* 0x000000101000780c */ /* 0x040fe20003f66070 */
[----:B--2---:R-:W-:Y:S02]  /*28370*/  @!P0 IMAD.MOV.U32 R4, RZ, RZ, R8 ;  /* 0x000000ffff048224 */ /* 0x004fe400078e0008 */
[----:B------:R-:W-:Y:S02]  /*28380*/  IMAD.MOV.U32 R8, RZ, RZ, RZ ;  /* 0x000000ffff087224 */ /* 0x000fe400078e00ff */
[----:B---3--:R-:W-:Y:S01]  /*28390*/  @!P0 IMAD.MOV.U32 R6, RZ, RZ, R2 ;  /* 0x000000ffff068224 */ /* 0x008fe200078e0002 */
[----:B------:R-:W-:-:S03]  /*283a0*/  ISETP.GE.U32.AND P0, PT, R16, 0x2, PT ;  /* 0x000000021000780c */ /* 0x000fc60003f06070 */
[----:B------:R-:W-:-:S04]  /*283b0*/  IMAD R2, R6, R4, RZ ;  /* 0x0000000406027224 */ /* 0x000fc800078e02ff */
[----:B------:R-:W-:-:S07]  /*283c0*/  IMAD.MOV.U32 R13, RZ, RZ, R2 ;  /* 0x000000ffff0d7224 */ /* 0x000fce00078e0002 */
[----:B------:R-:W-:Y:S05]  /*283d0*/  WARPSYNC.COLLECTIVE R15, `(.L_x_2959) ;  /* 0x000000000f087348 */ /* 0x000fea0003c00000 */
[----:B------:R0:W1:Y:S02]  /*283e0*/  SHFL.UP P6, R14, R13, R12, R11 ;  /* 0x0400000c0d0e7389 */ /* 0x00006400000c000b */
[----:B01----:R-:W-:Y:S01]  /*283f0*/  ENDCOLLECTIVE ;  /* 0x000000000000791b */ /* 0x003fe20003800000 */
.L_x_2959:
[----:B------:R-:W-:Y:S01]  /*28400*/  IMAD.MOV.U32 R12, RZ, RZ, 0x2 ;  /* 0x00000002ff0c7424 */ /* 0x000fe200078e00ff */
        /* <DEDUP_REMOVED lines=8> */
.L_x_2960:
        /* <DEDUP_REMOVED lines=8> */
.L_x_2961:
        /* <DEDUP_REMOVED lines=8> */
.L_x_2962:
        /* <DEDUP_REMOVED lines=8> */
.L_x_2963:
[----:B------:R-:W-:Y:S01]  /*28610*/  IMAD.MOV.U32 R12, RZ, RZ, 0x1f ;  /* 0x0000001fff0c7424 */ /* 0x000fe200078e00ff */
[----:B------:R-:W-:Y:S02]  /*28620*/  MOV R11, 0x1f ;  /* 0x0000001f000b7802 */ /* 0x000fe40000000f00 */
[----:B------:R-:W-:-:S04]  /*28630*/  MOV R3, R14 ;  /* 0x0000000e00037202 */ /* 0x000fc80000000f00 */
[----:B------:R-:W-:-:S05]  /*28640*/  SEL R3, R3, RZ, P3 ;  /* 0x000000ff03037207 */ /* 0x000fca0001800000 */
[----:B------:R-:W-:-:S04]  /*28650*/  IMAD.IADD R7, R2, 0x1, R3 ;  /* 0x0000000102077824 */ /* 0x000fc800078e0203 */
[----:B------:R-:W-:-:S07]  /*28660*/  IMAD.MOV.U32 R13, RZ, RZ, R7 ;  /* 0x000000ffff0d7224 */ /* 0x000fce00078e0007 */
[----:B------:R-:W-:Y:S05]  /*28670*/  WARPSYNC.COLLECTIVE R15, `(.L_x_2964) ;  /* 0x000000000f087348 */ /* 0x000fea0003c00000 */
[----:B------:R0:W1:Y:S02]  /*28680*/  SHFL.IDX P6, R14, R13, R12, R11 ;  /* 0x0000000c0d0e7389 */ /* 0x00006400000c000b */
[----:B01----:R-:W-:Y:S01]  /*28690*/  ENDCOLLECTIVE ;  /* 0x000000000000791b */ /* 0x003fe20003800000 */
.L_x_2964:
[----:B------:R-:W-:Y:S01]  /*286a0*/  IMAD.MOV.U32 R9, RZ, RZ, R14 ;  /* 0x000000ffff097224 */ /* 0x000fe200078e000e */
[----:B------:R-:W-:Y:S06]  /*286b0*/  BRA `(.L_x_2965) ;  /* 0xffffffc800b47947 */ /* 0x000fec000383ffff */
.L_x_2865:
[----:B------:R-:W-:Y:S01]  /*286c0*/  BSSY B0, `(.L_x_2966) ;  /* 0x0000008000007945 */ /* 0x000fe20003800000 */
[----:B------:R-:W-:Y:S01]  /*286d0*/  IMAD.MOV.U32 R13, RZ, RZ, R2 ;  /* 0x000000ffff0d7224 */ /* 0x000fe200078e0002 */
[----:B------:R-:W-:Y:S01]  /*286e0*/  MOV R12, 0x1 ;  /* 0x00000001000c7802 */ /* 0x000fe20000000f00 */
[----:B------:R-:W-:Y:S02]  /*286f0*/  IMAD.MOV.U32 R11, RZ, RZ, RZ ;  /* 0x000000ffff0b7224 */ /* 0x000fe400078e00ff */
[----:B------:R-:W-:-:S07]  /*28700*/  IMAD.MOV.U32 R15, RZ, RZ, -0x1 ;  /* 0xffffffffff0f7424 */ /* 0x000fce00078e00ff */
[----:B0-----:R-:W-:Y:S05]  /*28710*/  WARPSYNC.COLLECTIVE R15, `(.L_x_2967) ;  /* 0x000000000f087348 */ /* 0x001fea0003c00000 */
[----:B------:R1:W2:Y:S02]  /*28720*/  SHFL.UP P6, R14, R13, R12, R11 ;  /* 0x0400000c0d0e7389 */ /* 0x0002a400000c000b */
[----:B012---:R-:W-:Y:S01]  /*28730*/  ENDCOLLECTIVE ;  /* 0x000000000000791b */ /* 0x007fe20003800000 */
.L_x_2967:
[----:B------:R-:W-:Y:S05]  /*28740*/  BSYNC B0 ;  /* 0x0000000000007941 */ /* 0x000fea0003800000 */
.L_x_2966:
[----:B------:R-:W2:Y:S01]  /*28750*/  LDL R7, [R1+0x10] ;  /* 0x0000100001077983 */ /* 0x000ea20000100800 */
[----:B------:R-:W-:Y:S01]  /*28760*/  IMAD.MOV.U32 R3, RZ, RZ, R14 ;  /* 0x000000ffff037224 */ /* 0x000fe200078e000e */
[----:B------:R-:W-:Y:S01]  /*28770*/  MOV R15, 0xffffffff ;  /* 0xffffffff000f7802 */ /* 0x000fe20000000f00 */
[----:B------:R-:W-:Y:S02]  /*28780*/  IMAD.MOV.U32 R12, RZ, RZ, 0x2 ;  /* 0x00000002ff0c7424 */ /* 0x000fe400078e00ff */
[----:B------:R-:W-:Y:S01]  /*28790*/  IMAD.MOV.U32 R11, RZ, RZ, RZ ;  /* 0x000000ffff0b7224 */ /* 0x000fe200078e00ff */
[----:B--2---:R-:W-:-:S04]  /*287a0*/  LOP3.LUT P4, RZ, R7, 0x1, RZ, 0xc0, !PT ;  /* 0x0000000107ff7812 */ /* 0x004fc8000788c0ff */
[----:B------:R-:W-:-:S04]  /*287b0*/  SEL R3, R3, RZ, P4 ;  /* 0x000000ff03037207 */ /* 0x000fc80002000000 */
[----:B------:R-:W-:-:S05]  /*287c0*/  IADD3 R2, R2, R3, RZ ;  /* 0x0000000302027210 */ /* 0x000fca0007ffe0ff */
[----:B------:R-:W-:-:S07]  /*287d0*/  IMAD.MOV.U32 R13, RZ, RZ, R2 ;  /* 0x000000ffff0d7224 */ /* 0x000fce00078e0002 */
[----:B------:R-:W-:Y:S05]  /*287e0*/  WARPSYNC.COLLECTIVE R15, `(.L_x_2968) ;  /* 0x000000000f087348 */ /* 0x000fea0003c00000 */
[----:B------:R0:W1:Y:S02]  /*287f0*/  SHFL.UP P6, R14, R13, R12, R11 ;  /* 0x0400000c0d0e7389 */ /* 0x00006400000c000b */
[----:B01----:R-:W-:Y:S01]  /*28800*/  ENDCOLLECTIVE ;  /* 0x000000000000791b */ /* 0x003fe20003800000 */
.L_x_2968:
[----:B------:R-:W-:Y:S01]  /*28810*/  MOV R12, 0x4 ;  /* 0x00000004000c7802 */ /* 0x000fe20000000f00 */
[----:B------:R-:W-:-:S05]  /*28820*/  IMAD.MOV.U32 R3, RZ, RZ, R14 ;  /* 0x000000ffff037224 */ /* 0x000fca00078e000e */
[----:B------:R-:W-:-:S05]  /*28830*/  SEL R3, R3, RZ, P0 ;  /* 0x000000ff03037207 */ /* 0x000fca0000000000 */
[----:B------:R-:W-:-:S04]  /*28840*/  IMAD.IADD R2, R2, 0x1, R3 ;  /* 0x0000000102027824 */ /* 0x000fc800078e0203 */
[----:B------:R-:W-:-:S07]  /*28850*/  IMAD.MOV.U32 R13, RZ, RZ, R2 ;  /* 0x000000ffff0d7224 */ /* 0x000fce00078e0002 */
[----:B------:R-:W-:Y:S05]  /*28860*/  WARPSYNC.COLLECTIVE R15, `(.L_x_2969) ;  /* 0x000000000f087348 */ /* 0x000fea0003c00000 */
[----:B------:R0:W1:Y:S02]  /*28870*/  SHFL.UP P6, R14, R13, R12, R11 ;  /* 0x0400000c0d0e7389 */ /* 0x00006400000c000b */
[----:B01----:R-:W-:Y:S01]  /*28880*/  ENDCOLLECTIVE ;  /* 0x000000000000791b */ /* 0x003fe20003800000 */
.L_x_2969:
        /* <DEDUP_REMOVED lines=8> */
.L_x_2970:
        /* <DEDUP_REMOVED lines=8> */
.L_x_2971:
[----:B------:R-:W-:Y:S01]  /*28990*/  MOV R12, 0x1f ;  /* 0x0000001f000c7802 */ /* 0x000fe20000000f00 */
        /* <DEDUP_REMOVED lines=8> */
.L_x_2972:
[----:B------:R-:W-:Y:S01]  /*28a20*/  IMAD.MOV.U32 R9, RZ, RZ, R14 ;  /* 0x000000ffff097224 */ /* 0x000fe200078e000e */
[----:B------:R-:W-:Y:S06]  /*28a30*/  BRA `(.L_x_2973) ;  /* 0xffffffc800847947 */ /* 0x000fec000383ffff */
.L_x_2867:
[----:B------:R-:W-:Y:S01]  /*28a40*/  BSSY B0, `(.L_x_2974) ;  /* 0x0000006000007945 */ /* 0x000fe20003800000 */
[----:B------:R-:W-:Y:S01]  /*28a50*/  PLOP3.LUT P6, PT, P6, PT, PT, 0x8, 0x0 ;  /* 0x000000000000781c */ /* 0x000fe200037ce170 */
[----:B------:R-:W-:-:S12]  /*28a60*/  IMAD.MOV.U32 R15, RZ, RZ, -0x1 ;  /* 0xffffffffff0f7424 */ /* 0x000fd800078e00ff */
[----:B0-----:R-:W-:Y:S05]  /*28a70*/  WARPSYNC.COLLECTIVE R15, `(.L_x_2975) ;  /* 0x000000000f087348 */ /* 0x001fea0003c00000 */
[----:B------:R-:W-:Y:S01]  /*28a80*/  VOTE.ANY R14, PT, P6 ;  /* 0x00000000000e7806 */ /* 0x000fe200030e0100 */
[----:B0-----:R-:W-:Y:S06]  /*28a90*/  ENDCOLLECTIVE ;  /* 0x000000000000791b */ /* 0x001fec0003800000 */
.L_x_2975:
[----:B------:R-:W-:Y:S05]  /*28aa0*/  BSYNC B0 ;  /* 0x0000000000007941 */ /* 0x000fea0003800000 */
.L_x_2974:
[----:B------:R0:W5:Y:S01]  /*28ab0*/  LDL.LU R10, [R1+0xc] ;  /* 0x00000c00010a7983 */ /* 0x0001620000300800 */
[----:B------:R-:W-:Y:S01]  /*28ac0*/  MOV R0, R14 ;  /* 0x0000000e00007202 */ /* 0x000fe20000000f00 */
[----:B------:R-:W-:Y:S01]  /*28ad0*/  IMAD.MOV.U32 R13, RZ, RZ, R4 ;  /* 0x000000ffff0d7224 */ /* 0x000fe200078e0004 */
[----:B------:R-:W-:Y:S01]  /*28ae0*/  MOV R15, 0xffffffff ;  /* 0xffffffff000f7802 */ /* 0x000fe20000000f00 */
[----:B------:R-:W-:Y:S01]  /*28af0*/  IMAD.MOV.U32 R11, RZ, RZ, 0x1f ;  /* 0x0000001fff0b7424 */ /* 0x000fe200078e00ff */
[----:B------:R-:W1:Y:S02]  /*28b00*/  POPC R3, R0 ;  /* 0x0000000000037309 */ /* 0x000e640000000000 */
[----:B01----:R-:W-:-:S07]  /*28b10*/  IMAD.MOV.U32 R12, RZ, RZ, R3 ;  /* 0x000000ffff0c7224 */ /* 0x003fce00078e0003 */
[----:B-----5:R-:W-:Y:S05]  /*28b20*/  WARPSYNC.COLLECTIVE R15, `(.L_x_2976) ;  /* 0x000000000f087348 */ /* 0x020fea0003c00000 */
[----:B------:R0:W1:Y:S02]  /*28b30*/  SHFL.IDX P6, R14, R13, R12, R11 ;  /* 0x0000000c0d0e7389 */ /* 0x00006400000c000b */
[----:B01---5:R-:W-:Y:S01]  /*28b40*/  ENDCOLLECTIVE ;  /* 0x000000000000791b */ /* 0x023fe20003800000 */
.L_x_2976:
[----:B------:R-:W-:Y:S02]  /*28b50*/  IMAD.MOV.U32 R13, RZ, RZ, R6 ;  /* 0x000000ffff0d7224 */ /* 0x000fe400078e0006 */
[----:B------:R-:W-:-:S07]  /*28b60*/  IMAD.MOV.U32 R4, RZ, RZ, R14 ;  /* 0x000000ffff047224 */ /* 0x000fce00078e000e */
[----:B------:R-:W-:Y:S05]  /*28b70*/  WARPSYNC.COLLECTIVE R15, `(.L_x_2977) ;  /* 0x000000000f087348 */ /* 0x000fea0003c00000 */
[----:B------:R0:W1:Y:S02]  /*28b80*/  SHFL.IDX P6, R14, R13, R12, R11 ;  /* 0x0000000c0d0e7389 */ /* 0x00006400000c000b */
[----:B01----:R-:W-:Y:S01]  /*28b90*/  ENDCOLLECTIVE ;  /* 0x000000000000791b */ /* 0x003fe20003800000 */
.L_x_2977:
[----:B------:R-:W-:Y:S01]  /*28ba0*/  IMAD.MOV.U32 R6, RZ, RZ, R14 ;  /* 0x000000ffff067224 */ /* 0x000fe200078e000e */
[----:B------:R-:W-:-:S05]  /*28bb0*/  IADD3 R10, R3, R10, RZ ;  /* 0x0000000a030a7210 */ /* 0x000fca0007ffe0ff */
[----:B------:R0:W-:Y:S01]  /*28bc0*/  STL [R1+0xc], R10 ;  /* 0x00000c0a01007387 */ /* 0x0001e20000100800 */
[----:B------:R-:W-:Y:S05]  /*28bd0*/  BRA `(.L_x_2978) ;  /* 0xffffffc800647947 */ /* 0x000fea000383ffff */
.L_x_2869:
[----:B------:R-:W-:Y:S01]  /*28be0*/  BSSY B0, `(.L_x_2979) ;  /* 0x0000008000007945 */ /* 0x000fe20003800000 */
[----:B------:R-:W-:Y:S01]  /*28bf0*/  IMAD.MOV.U32 R13, RZ, RZ, R7 ;  /* 0x000000ffff0d7224 */ /* 0x000fe200078e0007 */
[----:B------:R-:W-:Y:S01]  /*28c00*/  MOV R15, 0xffffffff ;  /* 0xffffffff000f7802 */ /* 0x000fe20000000f00 */
[----:B------:R-:W-:Y:S02]  /*28c10*/  IMAD.MOV.U32 R12, RZ, RZ, R3 ;  /* 0x000000ffff0c7224 */ /* 0x000fe400078e0003 */
[----:B------:R-:W-:-:S07]  /*28c20*/  IMAD.MOV.U32 R11, RZ, RZ, 0x1f ;  /* 0x0000001fff0b7424 */ /* 0x000fce00078e00ff */
[----:B0-----:R-:W-:Y:S05]  /*28c30*/  WARPSYNC.COLLECTIVE R15, `(.L_x_2980) ;  /* 0x000000000f087348 */ /* 0x001fea0003c00000 */
[----:B------:R1:W2:Y:S02]  /*28c40*/  SHFL.IDX P6, R14, R13, R12, R11 ;  /* 0x0000000c0d0e7389 */ /* 0x0002a400000c000b */
[----:B012---:R-:W-:Y:S01]  /*28c50*/  ENDCOLLECTIVE ;  /* 0x000000000000791b */ /* 0x007fe20003800000 */
.L_x_2980:
[----:B------:R-:W-:Y:S05]  /*28c60*/  BSYNC B0 ;  /* 0x0000000000007941 */ /* 0x000fea0003800000 */
.L_x_2979:
[----:B------:R-:W-:Y:S01]  /*28c70*/  IMAD.MOV.U32 R3, RZ, RZ, R14 ;  /* 0x000000ffff037224 */ /* 0x000fe200078e000e */
[----:B------:R-:W-:Y:S06]  /*28c80*/  BRA `(.L_x_2981) ;  /* 0xffffffc800507947 */ /* 0x000fec000383ffff */
.L_x_2875:
[----:B0-----:R0:W1:Y:S02]  /*28c90*/  SYNCS.PHASECHK.TRANS64.TRYWAIT P0, [R0+URZ+0x34820], R3 ;  /* 0x03482003000075a7 */ /* 0x001064000800017f */
[----:B-1----:R-:W-:Y:S05]  /*28ca0*/  @!P0 NANOSLEEP.SYNCS 0x989680 ;  /* 0x009896800000895d */ /* 0x002fea0003900000 */
[----:B------:R-:W1:Y:S02]  /*28cb0*/  @!P0 SYNCS.PHASECHK.TRANS64 P0, [R0+URZ+0x34820], R3 ;  /* 0x03482003000085a7 */ /* 0x000e64000800007f */
[----:B-1----:R-:W-:Y:S05]  /*28cc0*/  @!P0 BRA `(.L_x_2875) ;  /* 0xfffffffc00f08947 */ /* 0x002fea000383ffff */
[----:B------:R-:W-:Y:S05]  /*28cd0*/  BRA `(.L_x_2982) ;  /* 0xffffffd000ec7947 */ /* 0x000fea000383ffff */
.L_x_2876:
[----:B------:R-:W1:Y:S01]  /*28ce0*/  S2R R2, SR_TID.X ;  /* 0x0000000000027919 */ /* 0x000e620000002100 */
[----:B------:R-:W-:Y:S01]  /*28cf0*/  BSSY B0, `(.L_x_2983) ;  /* 0x000000a000007945 */ /* 0x000fe20003800000 */
[----:B------:R-:W-:Y:S01]  /*28d00*/  IMAD.MOV.U32 R12, RZ, RZ, RZ ;  /* 0x000000ffff0c7224 */ /* 0x000fe200078e00ff */
[----:B------:R-:W-:Y:S01]  /*28d10*/  MOV R11, 0x1f ;  /* 0x0000001f000b7802 */ /* 0x000fe20000000f00 */
[----:B------:R-:W-:Y:S01]  /*28d20*/  IMAD.MOV.U32 R15, RZ, RZ, -0x1 ;  /* 0xffffffffff0f7424 */ /* 0x000fe200078e00ff */
[----:B-1----:R-:W-:-:S04]  /*28d30*/  SHF.R.U32.HI R2, RZ, 0x5, R2 ;  /* 0x00000005ff027819 */ /* 0x002fc80000011602 */
[----:B------:R-:W-:-:S05]  /*28d40*/  LOP3.LUT R2, R2, 0x3, RZ, 0xc0, !PT ;  /* 0x0000000302027812 */ /* 0x000fca00078ec0ff */
[----:B------:R-:W-:-:S07]  /*28d50*/  IMAD.MOV.U32 R13, RZ, RZ, R2 ;  /* 0x000000ffff0d7224 */ /* 0x000fce00078e0002 */
[----:B0-----:R-:W-:Y:S05]  /*28d60*/  WARPSYNC.COLLECTIVE R15, `(.L_x_2984) ;  /* 0x000000000f087348 */ /* 0x001fea0003c00000 */
[----:B------:R1:W2:Y:S02]  /*28d70*/  SHFL.IDX P6, R14, R13, R12, R11 ;  /* 0x0000000c0d0e7389 */ /* 0x0002a400000c000b */
[----:B012---:R-:W-:Y:S01]  /*28d80*/  ENDCOLLECTIVE ;  /* 0x000000000000791b */ /* 0x007fe20003800000 */
.L_x_2984:
[----:B------:R-:W-:Y:S05]  /*28d90*/  BSYNC B0 ;  /* 0x0000000000007941 */ /* 0x000fea0003800000 */
.L_x_2983:
[----:B------:R-:W-:Y:S05]  /*28da0*/  BRA `(.L_x_2985) ;  /* 0xffffffd000d47947 */ /* 0x000fea000383ffff */
.L_x_2877:
[----:B------:R-:W-:Y:S01]  /*28db0*/  BSSY B0, `(.L_x_2986) ;  /* 0x0000006000007945 */ /* 0x000fe20003800000 */
[----:B------:R-:W-:-:S07]  /*28dc0*/  IMAD.MOV.U32 R15, RZ, RZ, -0x1 ;  /* 0xffffffffff0f7424 */ /* 0x000fce00078e00ff */
[----:B01----:R-:W-:Y:S05]  /*28dd0*/  WARPSYNC.COLLECTIVE R15, `(.L_x_2987) ;  /* 0x000000000f0c7348 */ /* 0x003fea0003c00000 */
[----:B------:R-:W-:Y:S02]  /*28de0*/  ELECT P6, UR62, PT ;  /* 0x00000000003e782f */ /* 0x000fe400038c0000 */
[----:B------:R-:W-:Y:S01]  /*28df0*/  MOV R14, UR62 ;  /* 0x0000003e000e7c02 */ /* 0x000fe20008000f00 */
[----:B01----:R-:W-:Y:S10]  /*28e00*/  ENDCOLLECTIVE ;  /* 0x000000000000791b */ /* 0x003ff40003800000 */
.L_x_2987:
[----:B------:R-:W-:Y:S05]  /*28e10*/  BSYNC B0 ;  /* 0x0000000000007941 */ /* 0x000fea0003800000 */
.L_x_2986:
[----:B------:R-:W-:Y:S05]  /*28e20*/  BRA `(.L_x_2988) ;  /* 0xffffffd000c87947 */ /* 0x000fea000383ffff */
.L_x_2879:
[----:B0-----:R0:W1:Y:S02]  /*28e30*/  SYNCS.PHASECHK.TRANS64.TRYWAIT P0, [R6+URZ], R5 ;  /* 0x00000005060075a7 */ /* 0x001064000800017f */
[----:B-1----:R-:W-:Y:S05]  /*28e40*/  @!P0 NANOSLEEP.SYNCS 0x989680 ;  /* 0x009896800000895d */ /* 0x002fea0003900000 */
[----:B------:R-:W1:Y:S02]  /*28e50*/  @!P0 SYNCS.PHASECHK.TRANS64 P0, [R6+URZ], R5 ;  /* 0x00000005060085a7 */ /* 0x000e64000800007f */
[----:B-1----:R-:W-:Y:S05]  /*28e60*/  @!P0 BRA `(.L_x_2879) ;  /* 0xfffffffc00f08947 */ /* 0x002fea000383ffff */
[----:B------:R-:W-:Y:S05]  /*28e70*/  BRA `(.L_x_2989) ;  /* 0xffffffd400087947 */ /* 0x000fea000383ffff */
.L_x_2880:
[----:B-1----:R1:W2:Y:S02]  /*28e80*/  SYNCS.PHASECHK.TRANS64.TRYWAIT P0, [R7+URZ], R2 ;  /* 0x00000002070075a7 */ /* 0x0022a4000800017f */
[----:B--2---:R-:W-:Y:S05]  /*28e90*/  @!P0 NANOSLEEP.SYNCS 0x989680 ;  /* 0x009896800000895d */ /* 0x004fea0003900000 */
[----:B------:R-:W2:Y:S02]  /*28ea0*/  @!P0 SYNCS.PHASECHK.TRANS64 P0, [R7+URZ], R2 ;  /* 0x00000002070085a7 */ /* 0x000ea4000800007f */
[----:B--2---:R-:W-:Y:S05]  /*28eb0*/  @!P0 BRA `(.L_x_2880) ;  /* 0xfffffffc00f08947 */ /* 0x004fea000383ffff */
[----:B------:R-:W-:Y:S05]  /*28ec0*/  BRA `(.L_x_2990) ;  /* 0xffffffd000fc7947 */ /* 0x000fea000383ffff */
.L_x_2882:
[----:B--2---:R2:W3:Y:S02]  /*28ed0*/  SYNCS.PHASECHK.TRANS64.TRYWAIT P0, [R4+URZ], R5 ;  /* 0x00000005040075a7 */ /* 0x0044e4000800017f */
[----:B---3--:R-:W-:Y:S05]  /*28ee0*/  @!P0 NANOSLEEP.SYNCS 0x989680 ;  /* 0x009896800000895d */ /* 0x008fea0003900000 */
[----:B------:R-:W3:Y:S02]  /*28ef0*/  @!P0 SYNCS.PHASECHK.TRANS64 P0, [R4+URZ], R5 ;  /* 0x00000005040085a7 */ /* 0x000ee4000800007f */
[----:B---3--:R-:W-:Y:S05]  /*28f00*/  @!P0 BRA `(.L_x_2882) ;  /* 0xfffffffc00f08947 */ /* 0x008fea000383ffff */
[----:B------:R-:W-:Y:S05]  /*28f10*/  BRA `(.L_x_2991) ;  /* 0xffffffd400007947 */ /* 0x000fea000383ffff */
.L_x_2992:
        /* <DEDUP_REMOVED lines=14> */
.L_x_14995:


//--------------------- .text._ZN7cutlass13device_kernelIN5flash11enable_sm90INS1_16FlashAttnFwdSm90INS1_25CollectiveMainloopFwdSm90ILi2EN4cute5tupleIJNS5_1CILi1EEES8_S8_EEENS6_IJNS7_ILi64EEESA_SA_EEELi512ENS_6half_tEfNS_4arch4Sm90ELb0ELb0ELb0ELb0ELb0ELb0ELb0ELb0ELb0ELb1ELb1ELb0EEENS1_21CollectiveEpilogueFwdINS6_IJSA_NS7_ILi512EEESA_EEES9_SC_SE_Li256ELb0ELb1ELb1ELb0EEENS1_19SingleTileSchedulerILb0ELb1ELb1ELi64EEEEEEEEEvNT_6ParamsE --------------------------
	.section	.text._ZN7cutlass13device_kernelIN5flash11enable_sm90INS1_16FlashAttnFwdSm90INS1_25CollectiveMainloopFwdSm90ILi2EN4cute5tupleIJNS5_1CILi1EEES8_S8_EEENS6_IJNS7_ILi64EEESA_SA_EEELi512ENS_6half_tEfNS_4arch4Sm90ELb0ELb0ELb0ELb0ELb0ELb0ELb0ELb0ELb0ELb1ELb1ELb0EEENS1_21CollectiveEpilogueFwdINS6_IJSA_NS7_ILi512EEESA_EEES9_SC_SE_Li256ELb0ELb1ELb1ELb0EEENS1_19SingleTileSchedulerILb0ELb1ELb1ELi64EEEEEEEEEvNT_6ParamsE,"ax",@progbits
	.align	128
.text._ZN7cutlass13device_kernelIN5flash11enable_sm90INS1_16FlashAttnFwdSm90INS1_25CollectiveMainloopFwdSm90ILi2EN4cute5tupleIJNS5_1CILi1EEES8_S8_EEENS6_IJNS7_ILi64EEESA_SA_EEELi512ENS_6half_tEfNS_4arch4Sm90ELb0ELb0ELb0ELb0ELb0ELb0ELb0ELb0ELb0ELb1ELb1ELb0EEENS1_21CollectiveEpilogueFwdINS6_IJSA_NS7_ILi512EEESA_EEES9_SC_SE_Li256ELb0ELb1ELb1ELb0EEENS1_19SingleTileSchedulerILb0ELb1ELb1ELi64EEEEEEEEEvNT_6ParamsE:
        .type           _ZN7cutlass13device_kernelIN5flash11enable_sm90INS1_16FlashAttnFwdSm90INS1_25CollectiveMainloopFwdSm90ILi2EN4cute5tupleIJNS5_1CILi1EEES8_S8_EEENS6_IJNS7_ILi64EEESA_SA_EEELi512ENS_6half_tEfNS_4arch4Sm90ELb0ELb0ELb0ELb0ELb0ELb0ELb0ELb0ELb0ELb1ELb1ELb0EEENS1_21CollectiveEpilogueFwdINS6_IJSA_NS7_ILi512EEESA_EEES9_SC_SE_Li256ELb0ELb1ELb1ELb0EEENS1_19SingleTileSchedulerILb0ELb1ELb1ELi64EEEEEEEEEvNT_6ParamsE,@function
        .size           _ZN7cutlass13device_kernelIN5flash11enable_sm90INS1_16FlashAttnFwdSm90INS1_25CollectiveMainloopFwdSm90ILi2EN4cute5tupleIJNS5_1CILi1EEES8_S8_EEENS6_IJNS7_ILi64EEESA_SA_EEELi512ENS_6half_tEfNS_4arch4Sm90ELb0ELb0ELb0ELb0ELb0ELb0ELb0ELb0ELb0ELb1ELb1ELb0EEENS1_21CollectiveEpilogueFwdINS6_IJSA_NS7_ILi512EEESA_EEES9_SC_SE_Li256ELb0ELb1ELb1ELb0EEENS1_19SingleTileSchedulerILb0ELb1ELb1ELi64EEEEEEEEEvNT_6ParamsE,(.L_x_14996 - _ZN7cutlass13device_kernelIN5flash11enable_sm90INS1_16FlashAttnFwdSm90INS1_25CollectiveMainloopFwdSm90ILi2EN4cute5tupleIJNS5_1CILi1EEES8_S8_EEENS6_IJNS7_ILi64EEESA_SA_EEELi512ENS_6half_tEfNS_4arch4Sm90ELb0ELb0ELb0ELb0ELb0ELb0ELb0ELb0ELb0ELb1ELb1ELb0EEENS1_21CollectiveEpilogueFwdINS6_IJSA_NS7_ILi512EEESA_EEES9_SC_SE_Li256ELb0ELb1ELb1ELb0EEENS1_19SingleTileSchedulerILb0ELb1ELb1ELi64EEEEEEEEEvNT_6ParamsE)
        .other          _ZN7cutlass13device_kernelIN5flash11enable_sm90INS1_16FlashAttnFwdSm90INS1_25CollectiveMainloopFwdSm90ILi2EN4cute5tupleIJNS5_1CILi1EEES8_S8_EEENS6_IJNS7_ILi64EEESA_SA_EEELi512ENS_6half_tEfNS_4arch4Sm90ELb0ELb0ELb0ELb0ELb0ELb0ELb0ELb0ELb0ELb1ELb1ELb0EEENS1_21CollectiveEpilogueFwdINS6_IJSA_NS7_ILi512EEESA_EEES9_SC_SE_Li256ELb0ELb1ELb1ELb0EEENS1_19SingleTileSchedulerILb0ELb1ELb1ELi64EEEEEEEEEvNT_6ParamsE,@"STO_CUDA_ENTRY STV_DEFAULT"
_ZN7cutlass13device_kernelIN5flash11enable_sm90INS1_16FlashAttnFwdSm90INS1_25CollectiveMainloopFwdSm90ILi2EN4cute5tupleIJNS5_1CILi1EEES8_S8_EEENS6_IJNS7_ILi64EEESA_SA_EEELi512ENS_6half_tEfNS_4arch4Sm90ELb0ELb0ELb0ELb0ELb0ELb0ELb0ELb0ELb0ELb1ELb1ELb0EEENS1_21CollectiveEpilogueFwdINS6_IJSA_NS7_ILi512EEESA_EEES9_SC_SE_Li256ELb0ELb1ELb1ELb0EEENS1_19SingleTileSchedulerILb0ELb1ELb1ELi64EEEEEEEEEvNT_6ParamsE:
        /* <DEDUP_REMOVED lines=17> */
.L_x_2994:
[----:B------:R-:W-:Y:S05]  /*0110*/  BSYNC B0 ;  /* 0x0000000000007941 */ /* 0x000fea0003800000 */
.L_x_2993:
        /* <DEDUP_REMOVED lines=16> */
[----:B------:R0:W1:Y:S01]  /*0220*/  SHFL.IDX PT, R3, R2, RZ, 0x1f ;  /* 0x00001fff02037589 */ /* 0x00006200000e0000 */
[----:B------:R-:W-:-:S03]  /*0230*/  VOTEU.ANY UP0, P0 ;  /* 0x00000000003f7886 */ /* 0x000fc60000000100 */
[----:B------:R-:W2:Y:S02]  /*0240*/  FENCE.VIEW.ASYNC.S ;  /* 0x00000000000073c6 */ /* 0x000ea40000000000 */
[----:B--2---:R0:W2:Y:S05]  /*0250*/  @UP0 SYNCS.EXCH.64 URZ, [UR8+0x28c00], UR4 ;  /* 0x028c0004083f05b2 */ /* 0x0040aa0008000100 */
[----:B------:R0:W3:Y:S02]  /*0260*/  @UP1 SYNCS.EXCH.64 URZ, [UR8+0x28c20], UR6 ;  /* 0x028c2006083f15b2 */ /* 0x0000e40008000100 */
[----:B0-----:R-:W-:Y:S05]  /*0270*/  @P1 BRA `(.L_x_2995) ;  /* 0x0000000000381947 */ /* 0x001fea0003800000 */
[----:B------:R-:W0:Y:S01]  /*0280*/  S2UR UR5, SR_CgaCtaId ;  /* 0x00000000000579c3 */ /* 0x000e220000008800 */
        /* <DEDUP_REMOVED lines=8> */
[----:B0-----:R0:W4:Y:S01]  /*0310*/  SYNCS.EXCH.64 URZ, [UR6+0x28c30], UR4 ;  /* 0x028c3004063f75b2 */ /* 0x0011220008000100 */
[----:B------:R0:W0:Y:S01]  /*0320*/  SYNCS.EXCH.64 URZ, [UR6+0x28c40], UR4 ;  /* 0x028c4004063f75b2 */ /* 0x0000220008000100 */
[----:B------:R0:W0:Y:S01]  /*0330*/  SYNCS.EXCH.64 URZ, [UR6+0x28c38], UR4 ;  /* 0x028c3804063f75b2 */ /* 0x0000220008000100 */
[----:B------:R0:W0:Y:S01]  /*0340*/  SYNCS.EXCH.64 URZ, [UR6+0x28c48], UR4 ;  /* 0x028c4804063f75b2 */ /* 0x0000220008000100 */
[----:B------:R-:W-:Y:S01]  /*0350*/  NOP ;  /* 0x0000000000007918 */ /* 0x000fe20000000000 */
.L_x_2995:
[----:B------:R-:W5:Y:S01]  /*0360*/  SHFL.IDX PT, R2, R0, RZ, 0x1f ;  /* 0x00001fff00027589 */ /* 0x000f6200000e0000 */
[----:B------:R-:W-:Y:S01]  /*0370*/  NOP ;  /* 0x0000000000007918 */ /* 0x000fe20000000000 */
[----:B-----5:R-:W-:-:S13]  /*0380*/  ISETP.NE.AND P0, PT, R2, RZ, PT ;  /* 0x000000ff0200720c */ /* 0x020fda0003f05270 */
[----:B------:R-:W-:Y:S05]  /*0390*/  @P0 BRA `(.L_x_2996) ;  /* 0x0000000000480947 */ /* 0x000fea0003800000 */
[----:B0-----:R-:W0:Y:S01]  /*03a0*/  S2UR UR5, SR_CgaCtaId ;  /* 0x00000000000579c3 */ /* 0x001e220000008800 */
[----:B------:R-:W-:Y:S01]  /*03b0*/  UMOV UR4, 0x400 ;  /* 0x0000040000047882 */ /* 0x000fe20000000000 */
[----:B------:R-:W-:Y:S01]  /*03c0*/  UMOV UR6, 0x1 ;  /* 0x0000000100067882 */ /* 0x000fe20000000000 */
[----:B------:R-:W-:Y:S01]  /*03d0*/  UMOV UR9, 0x2 ;  /* 0x0000000200097882 */ /* 0x000fe20000000000 */
[----:B------:R-:W-:-:S04]  /*03e0*/  UIADD3 UR6, -UR6, 0x100000, URZ ;  /* 0x0010000006067890 */ /* 0x000fc8000fffe13f */
[----:B------:R-:W-:Y:S02]  /*03f0*/  USHF.L.U32 UR7, UR6, 0xb, URZ ;  /* 0x0000000b06077899 */ /* 0x000fe4000800063f */
[----:B------:R-:W-:Y:S01]  /*0400*/  USHF.L.U32 UR6, UR6, 0x1, URZ ;  /* 0x0000000106067899 */ /* 0x000fe2000800063f */
[----:B------:R-:W-:Y:S01]  /*0410*/  ELECT P0, URZ, PT ;  /* 0x00000000003f782f */ /* 0x000fe20003800000 */
[----:B0-----:R-:W-:Y:S02]  /*0420*/  ULEA UR8, UR5, UR4, 0x18 ;  /* 0x0000000405087291 */ /* 0x001fe4000f8ec03f */
[----:B------:R-:W-:-:S04]  /*0430*/  UIADD3 UR4, -UR9, 0x100000, URZ ;  /* 0x0010000009047890 */ /* 0x000fc8000fffe13f */
[----:B------:R-:W-:Y:S02]  /*0440*/  USHF.L.U32 UR5, UR4, 0xb, URZ ;  /* 0x0000000b04057899 */ /* 0x000fe4000800063f */
[----:B------:R-:W-:Y:S01]  /*0450*/  USHF.L.U32 UR4, UR4, 0x1, URZ ;  /* 0x0000000104047899 */ /* 0x000fe2000800063f */
[----:B------:R-:W0:Y:S03]  /*0460*/  FENCE.VIEW.ASYNC.S ;  /* 0x00000000000073c6 */ /* 0x000e260000000000 */
[----:B0-----:R0:W0:Y:S08]  /*0470*/  SYNCS.EXCH.64 URZ, [UR8+0x28c50], UR6 ;  /* 0x028c5006083f75b2 */ /* 0x0010300008000100 */
[----:B------:R0:W0:Y:S01]  /*0480*/  SYNCS.EXCH.64 URZ, [UR8+0x28c60], UR4 ;  /* 0x028c6004083f75b2 */ /* 0x0000220008000100 */
[----:B------:R0:W0:Y:S01]  /*0490*/  SYNCS.EXCH.64 URZ, [UR8+0x28c58], UR6 ;  /* 0x028c5806083f75b2 */ /* 0x0000220008000100 */
[----:B------:R0:W0:Y:S01]  /*04a0*/  SYNCS.EXCH.64 URZ, [UR8+0x28c68], UR4 ;  /* 0x028c6804083f75b2 */ /* 0x0000220008000100 */
[----:B------:R-:W-:Y:S01]  /*04b0*/  NOP ;  /* 0x0000000000007918 */ /* 0x000fe20000000000 */
.L_x_2996:
[----:B------:R-:W5:Y:S01]  /*04c0*/  SHFL.IDX PT, R2, R0, RZ, 0x1f ;  /* 0x00001fff00027589 */ /* 0x000f6200000e0000 */
[----:B------:R-:W-:Y:S01]  /*04d0*/  NOP ;  /* 0x0000000000007918 */ /* 0x000fe20000000000 */
[----:B-----5:R-:W-:-:S13]  /*04e0*/  ISETP.NE.AND P0, PT, R2, RZ, PT ;  /* 0x000000ff0200720c */ /* 0x020fda0003f05270 */
        /* <DEDUP_REMOVED lines=13> */
[----:B------:R0:W0:Y:S01]  /*05c0*/  SYNCS.EXCH.64 URZ, [UR6+0x28c88], UR4 ;  /* 0x028c8804063f75b2 */ /* 0x0000220008000100 */
[----:B------:R-:W-:Y:S01]  /*05d0*/  NOP ;  /* 0x0000000000007918 */ /* 0x000fe20000000000 */
.L_x_2997:
        /* <DEDUP_REMOVED lines=22> */
.L_x_2998:
        /* <DEDUP_REMOVED lines=22> */
.L_x_2999:
[----:B------:R-:W-:Y:S01]  /*08a0*/  IMAD.MOV.U32 R2, RZ, RZ, 0x1 ;  /* 0x00000001ff027424 */ /* 0x000fe200078e00ff */
[----:B-1----:R-:W-:Y:S01]  /*08b0*/  ISETP.NE.AND P0, PT, R3, RZ, PT ;  /* 0x000000ff0300720c */ /* 0x002fe20003f05270 */
[----:B------:R-:W-:Y:S01]  /*08c0*/  NOP ;  /* 0x0000000000007918 */ /* 0x000fe20000000000 */
[----:B------:R-:W-:Y:S01]  /*08d0*/  ULDC.64 UR42, c[0x0][0x208] ;  /* 0x00008200002a7ab9 */ /* 0x000fe20000000a00 */
[----:B------:R-:W-:Y:S01]  /*08e0*/  BSSY B6, `(.L_x_3000) ;  /* 0x0000d17000067945 */ /* 0x000fe20003800000 */
[----:B------:R-:W-:-:S05]  /*08f0*/  SEL R2, R2, 0x2, !P0 ;  /* 0x0000000202027807 */ /* 0x000fca0004000000 */
[----:B------:R1:W-:Y:S01]  /*0900*/  STL [R1+0x14], R2 ;  /* 0x0000140201007387 */ /* 0x0003e20000100800 */
[----:B0-234-:R-:W-:Y:S06]  /*0910*/  BAR.SYNC.DEFER_BLOCKING 0x0 ;  /* 0x0000000000007b1d */ /* 0x01dfec0000010000 */
[----:B------:R-:W-:Y:S05]  /*0920*/  @!P0 BRA `(.L_x_3001) ;  /* 0x0000008800cc8947 */ /* 0x000fea0003800000 */
.L_x_3002:
[----:B------:R-:W-:-:S08]  /*0930*/  NOP ;  /* 0x0000000000007918 */ /* 0x000fd00000000000 */
[----:B------:R-:W0:Y:S02]  /*0940*/  USETMAXREG.TRY_ALLOC.CTAPOOL UP0, 0xf0 ;  /* 0x000000f0000079c8 */ /* 0x000e240008000600 */
[----:B0-----:R-:W-:-:S13]  /*0950*/  PLOP3.LUT P0, PT, PT, PT, UP0, 0x80, 0x0 ;  /* 0x000000000000781c */ /* 0x001fda0003f0f008 */
[----:B------:R-:W-:Y:S05]  /*0960*/  @!P0 BRA `(.L_x_3002) ;  /* 0xfffffffc00f08947 */ /* 0x000fea000383ffff */
[----:B------:R-:W0:Y:S01]  /*0970*/  S2R R6, SR_TID.X ;  /* 0x0000000000067919 */ /* 0x000e220000002100 */
[----:B------:R-:W2:Y:S08]  /*0980*/  LDC R4, c[0x0][0xc50] ;  /* 0x00031400ff047b82 */ /* 0x000eb00000000800 */
[----:B------:R-:W1:Y:S08]  /*0990*/  S2UR UR4, SR_CTAID.Y ;  /* 0x00000000000479c3 */ /* 0x000e700000002600 */
[----:B------:R-:W3:Y:S01]  /*09a0*/  S2UR UR5, SR_CTAID.Z ;  /* 0x00000000000579c3 */ /* 0x000ee20000002700 */
[----:B--2---:R-:W-:-:S02]  /*09b0*/  ISETP.NE.AND P1, PT, R4, 0x1, PT ;  /* 0x000000010400780c */ /* 0x004fc40003f25270 */
[----:B0-----:R-:W-:Y:S01]  /*09c0*/  LOP3.LUT R0, R6, 0xffffff80, RZ, 0xc0, !PT ;  /* 0xffffff8006007812 */ /* 0x001fe200078ec0ff */
[----:B-1----:R-:W-:-:S03]  /*09d0*/  IMAD.U32 R2, RZ, RZ, UR4 ;  /* 0x00000004ff027e24 */ /* 0x002fc6000f8e00ff */
[----:B------:R-:W-:-:S07]  /*09e0*/  ISETP.NE.AND P0, PT, R0, 0x80, PT ;  /* 0x000000800000780c */ /* 0x000fce0003f05270 */
[----:B------:R-:W0:Y:S08]  /*09f0*/  @P1 LDC R0, c[0x0][0xc54] ;  /* 0x00031500ff001b82 */ /* 0x000e300000000800 */
[----:B------:R-:W1:Y:S08]  /*0a00*/  @P1 LDC R5, c[0x0][0xc58] ;  /* 0x00031600ff051b82 */ /* 0x000e700000000800 */
[----:B------:R-:W-:Y:S06]  /*0a10*/  @!P0 BAR.ARV 0x8, 0x100 ;  /* 0x0204000000008b1d */ /* 0x000fec0000002000 */
[----:B------:R-:W-:Y:S01]  /*0a20*/  ISETP.GE.U32.AND P0, PT, R6, 0x100, PT ;  /* 0x000001000600780c */ /* 0x000fe20003f06070 */
[----:B0-----:R-:W-:-:S12]  /*0a30*/  @P1 IMAD.HI.U32 R0, R0, UR4, RZ ;  /* 0x0000000400001c27 */ /* 0x001fd8000f8e00ff */
[----:B------:R-:W-:Y:S06]  /*0a40*/  @P0 BAR.ARV 0xf, 0x100 ;  /* 0x03c4000000000b1d */ /* 0x000fec0000002000 */
[----:B---3--:R-:W-:Y:S02]  /*0a50*/  ISETP.LE.AND P0, PT, RZ, UR5, PT ;  /* 0x00000005ff007c0c */ /* 0x008fe4000bf03270 */
[----:B-1----:R-:W-:-:S05]  /*0a60*/  @P1 SHF.R.U32.HI R2, RZ, R5, R0 ;  /* 0x00000005ff021219 */ /* 0x002fca0000011600 */
[----:B------:R-:W-:-:S04]  /*0a70*/  IMAD.MOV R5, RZ, RZ, -R2 ;  /* 0x000000ffff057224 */ /* 0x000fc800078e0a02 */
[----:B------:R-:W-:Y:S02]  /*0a80*/  IMAD R4, R4, R5, UR4 ;  /* 0x0000000404047e24 */ /* 0x000fe4000f8e0205 */
[----:B------:R-:W-:Y:S05]  /*0a90*/  @!P0 BRA `(.L_x_3003) ;  /* 0x000000cc00ec8947 */ /* 0x000fea0003800000 */
[----:B------:R-:W0:Y:S01]  /*0aa0*/  LDC.64 R8, c[0x0][0x418] ;  /* 0x00010600ff087b82 */ /* 0x000e220000000a00 */
[----:B------:R-:W-:Y:S01]  /*0ab0*/  SHF.R.U32.HI R7, RZ, 0x10, R4 ;  /* 0x00000010ff077819 */ /* 0x000fe20000011604 */
[----:B------:R-:W-:Y:S01]  /*0ac0*/  VIADD R18, R6, 0xffffff80 ;  /* 0xffffff8006127836 */ /* 0x000fe20000000000 */
[----:B------:R-:W-:Y:S02]  /*0ad0*/  LOP3.LUT R16, R4, 0xffff, RZ, 0xc0, !PT ;  /* 0x0000ffff04107812 */ /* 0x000fe400078ec0ff */
[----:B------:R-:W-:-:S03]  /*0ae0*/  ISETP.NE.AND P1, PT, R7, RZ, PT ;  /* 0x000000ff0700720c */ /* 0x000fc60003f25270 */
[----:B------:R-:W1:Y:S08]  /*0af0*/  LDC R22, c[0x0][0x424] ;  /* 0x00010900ff167b82 */ /* 0x000e700000000800 */
[----:B------:R-:W2:Y:S01]  /*0b00*/  LDC R5, c[0x0][0x2f0] ;  /* 0x0000bc00ff057b82 */ /* 0x000ea20000000800 */
[----:B0-----:R-:W-:-:S07]  /*0b10*/  ISETP.NE.U32.AND P0, PT, R8, RZ, PT ;  /* 0x000000ff0800720c */ /* 0x001fce0003f05070 */
[----:B------:R-:W0:Y:S01]  /*0b20*/  @!P1 LDC R7, c[0x0][0x9f0] ;  /* 0x00027c00ff079b82 */ /* 0x000e220000000800 */
[----:B------:R-:W-:-:S04]  /*0b30*/  ISETP.NE.AND.EX P0, PT, R9, RZ, PT, P0 ;  /* 0x000000ff0900720c */ /* 0x000fc80003f05300 */
[----:B-1----:R-:W-:Y:S02]  /*0b40*/  SEL R22, R22, 0x1, P0 ;  /* 0x0000000116167807 */ /* 0x002fe40000000000 */
[----:B------:R-:W-:-:S03]  /*0b50*/  ISETP.NE.AND P0, PT, R3, 0x1, PT ;  /* 0x000000010300780c */ /* 0x000fc60003f05270 */
[----:B--2---:R-:W-:-:S04]  /*0b60*/  IMAD R22, R22, R5, RZ ;  /* 0x0000000516167224 */ /* 0x004fc800078e02ff */
[----:B------:R-:W-:-:S05]  /*0b70*/  VIADD R0, R22, 0x3f ;  /* 0x0000003f16007836 */ /* 0x000fca0000000000 */
[----:B------:R-:W-:-:S04]  /*0b80*/  SHF.R.S32.HI R5, RZ, 0x1f, R0 ;  /* 0x0000001fff057819 */ /* 0x000fc80000011400 */
[----:B------:R-:W-:-:S04]  /*0b90*/  LEA.HI R5, R5, R0, RZ, 0x6 ;  /* 0x0000000005057211 */ /* 0x000fc800078f30ff */
[----:B------:R-:W-:Y:S01]  /*0ba0*/  SHF.R.S32.HI R0, RZ, 0x6, R5 ;  /* 0x00000006ff007819 */ /* 0x000fe20000011405 */
[----:B------:R-:W-:Y:S06]  /*0bb0*/  @!P0 BRA `(.L_x_3004) ;  /* 0x0000001c00d88947 */ /* 0x000fec0003800000 */
[----:B------:R-:W-:Y:S01]  /*0bc0*/  ISETP.GE.AND P0, PT, R22, 0x1, PT ;  /* 0x000000011600780c */ /* 0x000fe20003f06270 */
[----:B------:R-:W-:-:S12]  /*0bd0*/  IMAD.MOV.U32 R4, RZ, RZ, RZ ;  /* 0x000000ffff047224 */ /* 0x000fd800078e00ff */
[----:B------:R-:W-:Y:S05]  /*0be0*/  @!P0 BRA `(.L_x_3005) ;  /* 0x0000000000688947 */ /* 0x000fea0003800000 */
        /* <DEDUP_REMOVED lines=26> */
.L_x_3005:
[-C--:B------:R-:W-:Y:S01]  /*0d90*/  IMAD R3, R16, R4.reuse, RZ ;  /* 0x0000000410037224 */ /* 0x080fe200078e02ff */
[----:B------:R-:W-:Y:S02]  /*0da0*/  PLOP3.LUT P0, PT, PT, PT, PT, 0x80, 0x0 ;  /* 0x000000000000781c */ /* 0x000fe40003f0f070 */
[----:B0-----:R-:W-:Y:S02]  /*0db0*/  CS2R R6, SRZ ;  /* 0x0000000000067805 */ /* 0x001fe4000001ff00 */
        /* <DEDUP_REMOVED lines=67> */
[----:B------:R-:W2:Y:S01]  /*11f0*/  LDL.LU R8, [R1+0x14] ;  /* 0x0000140001087983 */ /* 0x000ea20000300800 */
[----:B------:R-:W-:Y:S01]  /*1200*/  SHF.R.S32.HI R5, RZ, 0x1f, R18 ;  /* 0x0000001fff057819 */ /* 0x000fe20000011412 */
[----:B------:R-:W0:Y:S01]  /*1210*/  S2UR UR8, SR_CgaCtaId ;  /* 0x00000000000879c3 */ /* 0x000e220000008800 */
[----:B------:R-:W-:Y:S02]  /*1220*/  UMOV UR7, 0x400 ;  /* 0x0000040000077882 */ /* 0x000fe40000000000 */
[----:B------:R-:W-:-:S04]  /*1230*/  LEA.HI R5, R5, R18, RZ, 0x7 ;  /* 0x0000001205057211 */ /* 0x000fc800078f38ff */
[----:B------:R-:W-:Y:S02]  /*1240*/  SHF.R.S32.HI R4, RZ, 0x7, R5 ;  /* 0x00000007ff047819 */ /* 0x000fe40000011405 */
[----:B------:R-:W-:-:S04]  /*1250*/  LOP3.LUT R5, R5, 0xffffff80, RZ, 0xc0, !PT ;  /* 0xffffff8005057812 */ /* 0x000fc800078ec0ff */
[----:B------:R-:W1:Y:S01]  /*1260*/  SHFL.IDX PT, R4, R4, RZ, 0x1f ;  /* 0x00001fff04047589 */ /* 0x000e6200000e0000 */
[----:B------:R-:W-:-:S05]  /*1270*/  IMAD.IADD R5, R18, 0x1, -R5 ;  /* 0x0000000112057824 */ /* 0x000fca00078e0a05 */
[----:B------:R-:W-:Y:S02]  /*1280*/  SHF.R.S32.HI R6, RZ, 0x1f, R5 ;  /* 0x0000001fff067819 */ /* 0x000fe40000011405 */
[----:B-1----:R-:W-:Y:S02]  /*1290*/  R2UR UR4, R4 ;  /* 0x00000000040472ca */ /* 0x002fe400000e0000 */
[CC--:B------:R-:W-:Y:S02]  /*12a0*/  LEA.HI R4, R6.reuse, R5.reuse, RZ, 0x2 ;  /* 0x0000000506047211 */ /* 0x0c0fe400078f10ff */
[----:B------:R-:W-:Y:S02]  /*12b0*/  LEA.HI R5, R6, R5, RZ, 0x5 ;  /* 0x0000000506057211 */ /* 0x000fe400078f28ff */
[--C-:B------:R-:W-:Y:S02]  /*12c0*/  SHF.R.S32.HI R7, RZ, 0x2, R4.reuse ;  /* 0x00000002ff077819 */ /* 0x100fe40000011404 */
[----:B------:R-:W-:-:S02]  /*12d0*/  SHF.R.S32.HI R4, RZ, 0x1f, R4 ;  /* 0x0000001fff047819 */ /* 0x000fc40000011404 */
[----:B------:R-:W-:Y:S02]  /*12e0*/  SHF.R.S32.HI R5, RZ, 0x5, R5 ;  /* 0x00000005ff057819 */ /* 0x000fe40000011405 */
[----:B------:R-:W-:Y:S01]  /*12f0*/  LEA.HI R4, R4, R7, RZ, 0x3 ;  /* 0x0000000704047211 */ /* 0x000fe200078f18ff */
[----:B------:R-:W-:-:S03]  /*1300*/  ULEA.HI UR5, UR4, UR4, URZ, 0x1 ;  /* 0x0000000404057291 */ /* 0x000fc6000f8f083f */
[----:B------:R-:W-:Y:S01]  /*1310*/  LOP3.LUT R4, R4, 0xfffffff8, RZ, 0xc0, !PT ;  /* 0xfffffff804047812 */ /* 0x000fe200078ec0ff */
[----:B------:R-:W-:Y:S02]  /*1320*/  ULOP3.LUT UR6, UR5, 0x1fffe, URZ, 0xc0, !UPT ;  /* 0x0001fffe05067892 */ /* 0x000fe4000f8ec03f */
[----:B0-----:R-:W-:Y:S02]  /*1330*/  ULEA UR5, UR8, UR7, 0x18 ;  /* 0x0000000708057291 */ /* 0x001fe4000f8ec03f */
[----:B------:R-:W-:Y:S01]  /*1340*/  UIADD3 UR6, UR4, -UR6, URZ ;  /* 0x8000000604067290 */ /* 0x000fe2000fffe03f */
[----:B------:R-:W-:-:S03]  /*1350*/  IMAD.IADD R4, R7, 0x1, -R4 ;  /* 0x0000000107047824 */ /* 0x000fc600078e0a04 */
[----:B------:R-:W-:Y:S01]  /*1360*/  ULEA UR6, UR6, UR5, 0xf ;  /* 0x0000000506067291 */ /* 0x000fe2000f8e783f */
[----:B------:R-:W-:-:S03]  /*1370*/  IMAD R4, R5, 0x10, R4 ;  /* 0x0000001005047824 */ /* 0x000fc600078e0204 */
[----:B------:R-:W-:-:S04]  /*1380*/  UIADD3 UR6, UR6, 0x400, URZ ;  /* 0x0000040006067890 */ /* 0x000fc8000fffe03f */
[----:B------:R-:W-:-:S04]  /*1390*/  USHF.R.U32.HI UR6, URZ, 0x4, UR6 ;  /* 0x000000043f067899 */ /* 0x000fc80008011606 */
[----:B------:R-:W-:-:S04]  /*13a0*/  ULOP3.LUT UR6, UR6, 0x3fff, URZ, 0xc0, !UPT ;  /* 0x00003fff06067892 */ /* 0x000fc8000f8ec03f */
[----:B------:R-:W-:Y:S01]  /*13b0*/  ULOP3.LUT UR6, UR6, 0x2000000, URZ, 0xfc, !UPT ;  /* 0x0200000006067892 */ /* 0x000fe2000f8efc3f */
[----:B--2---:R-:W-:-:S04]  /*13c0*/  LOP3.LUT R8, R8, 0x1, RZ, 0xfc, !PT ;  /* 0x0000000108087812 */ /* 0x004fc800078efcff */
[----:B------:R-:W-:-:S13]  /*13d0*/  ISETP.NE.AND P0, PT, R8, 0x3, PT ;  /* 0x000000030800780c */ /* 0x000fda0003f05270 */
[----:B------:R-:W-:Y:S05]  /*13e0*/  @!P0 BRA `(.L_x_3007) ;  /* 0x0000000000048947 */ /* 0x000fea0003800000 */
[----:B------:R-:W-:Y:S01]  /*13f0*/  BPT.TRAP 0x1 ;  /* 0x000000040000795c */ /* 0x000fe20000300000 */
.L_x_3007:
[----:B------:R-:W-:-:S04]  /*1400*/  SHF.L.U32 R5, RZ, 0x1f, RZ ;  /* 0x0000001fff057819 */ /* 0x000fc800000006ff */
[----:B------:R-:W0:Y:S02]  /*1410*/  SYNCS.PHASECHK.TRANS64.TRYWAIT P1, [UR5+0x28c50], R5 ;  /* 0x028c5005ff0075a7 */ /* 0x000e240008020145 */
[----:B0-----:R-:W-:Y:S05]  /*1420*/  @!P1 BRA `(.L_x_3008) ;  /* 0x000000c400909947 */ /* 0x001fea0003800000 */
.L_x_3140:
[----:B------:R-:W-:Y:S01]  /*1430*/  BAR.SYNC.DEFER_BLOCKING 0xe, 0x100 ;  /* 0x0384000000007b1d */ /* 0x000fe20000010000 */
[----:B------:R-:W-:Y:S01]  /*1440*/  UIADD3 UR4, UR5, 0x26800, URZ ;  /* 0x0002680005047890 */ /* 0x000fe2000fffe03f */
[----:B------:R-:W-:Y:S01]  /*1450*/  VIADD R0, R0, 0xfffffffe ;  /* 0xfffffffe00007836 */ /* 0x000fe20000000000 */
[----:B------:R-:W-:Y:S01]  /*1460*/  UIADD3 UR14, UR6, 0x80, URZ ;  /* 0x00000080060e7890 */ /* 0x000fe2000fffe03f */
[----:B0-----:R-:W-:Y:S01]  /*1470*/  MOV R5, UR5 ;  /* 0x0000000500057c02 */ /* 0x001fe20008000f00 */
[----:B------:R-:W-:Y:S01]  /*1480*/  USHF.R.U32.HI UR4, URZ, 0x4, UR4 ;  /* 0x000000043f047899 */ /* 0x000fe20008011604 */
[----:B------:R-:W-:Y:S01]  /*1490*/  UMOV UR9, 0x40000040 ;  /* 0x4000004000097882 */ /* 0x000fe20000000000 */
[----:B------:R-:W-:Y:S02]  /*14a0*/  UMOV UR10, UR6 ;  /* 0x00000006000a7c82 */ /* 0x000fe40008000000 */
[----:B------:R-:W-:Y:S01]  /*14b0*/  ULOP3.LUT UR4, UR4, 0x3fff, URZ, 0xc0, !UPT ;  /* 0x00003fff04047892 */ /* 0x000fe2000f8ec03f */
[----:B------:R-:W0:Y:S01]  /*14c0*/  S2R R6, SR_TID.X ;  /* 0x0000000000067919 */ /* 0x000e220000002100 */
[----:B------:R-:W-:Y:S01]  /*14d0*/  UMOV UR11, 0x40000040 ;  /* 0x40000040000b7882 */ /* 0x000fe20000000000 */
[----:B------:R-:W-:Y:S01]  /*14e0*/  UMOV UR13, 0x40000040 ;  /* 0x40000040000d7882 */ /* 0x000fe20000000000 */
[----:B------:R-:W-:Y:S01]  /*14f0*/  ULOP3.LUT UR4, UR4, 0x10000, URZ, 0xfc, !UPT ;  /* 0x0001000004047892 */ /* 0x000fe2000f8efc3f */
[----:B------:R-:W-:Y:S01]  /*1500*/  ISETP.GE.AND P1, PT, R0, R3, PT ;  /* 0x000000030000720c */ /* 0x000fe20003f26270 */
[----:B------:R-:W-:Y:S01]  /*1510*/  UMOV UR15, 0x40000040 ;  /* 0x40000040000f7882 */ /* 0x000fe20000000000 */
[----:B------:R-:W-:-:S02]  /*1520*/  UIADD3 UR18, UR6, 0x100, URZ ;  /* 0x0000010006127890 */ /* 0x000fc4000fffe03f */
[----:B------:R-:W-:Y:S02]  /*1530*/  UIADD3 UR12, UR4, 0x2, URZ ;  /* 0x00000002040c7890 */ /* 0x000fe4000fffe03f */
[----:B------:R-:W-:Y:S01]  /*1540*/  UMOV UR8, UR4 ;  /* 0x0000000400087c82 */ /* 0x000fe20008000000 */
[----:B------:R-:W-:Y:S01]  /*1550*/  UIADD3 UR16, UR4, 0x4, URZ ;  /* 0x0000000404107890 */ /* 0x000fe2000fffe03f */
[----:B------:R-:W-:Y:S01]  /*1560*/  UMOV UR17, 0x40000040 ;  /* 0x4000004000117882 */ /* 0x000fe20000000000 */
[----:B------:R-:W-:Y:S01]  /*1570*/  WARPGROUP.ARRIVE ;  /* 0x00000000000079c5 */ /* 0x000fe20000000000 */
[----:B------:R-:W-:Y:S01]  /*1580*/  UMOV UR19, 0x40000040 ;  /* 0x4000004000137882 */ /* 0x000fe20000000000 */
[----:B------:R-:W-:Y:S02]  /*1590*/  UIADD3 UR20, UR4, 0x6, URZ ;  /* 0x0000000604147890 */ /* 0x000fe4000fffe03f */
[----:B------:R-:W-:Y:S02]  /*15a0*/  UIADD3 UR22, UR6, 0x180, URZ ;  /* 0x0000018006167890 */ /* 0x000fe4000fffe03f */
[----:B------:R-:W-:Y:S01]  /*15b0*/  HGMMA.64x256x16.F32 R24, gdesc[UR8].tnspB, RZ, !UPT, gsb0 ;  /* 0x43e00000081879f0 */ /* 0x000fe2000c0008ff */
[----:B------:R-:W-:Y:S01]  /*15c0*/  UMOV UR21, 0x40000040 ;  /* 0x4000004000157882 */ /* 0x000fe20000000000 */
[----:B------:R-:W-:Y:S01]  /*15d0*/  UMOV UR23, 0x40000040 ;  /* 0x4000004000177882 */ /* 0x000fe20000000000 */
[----:B------:R-:W-:Y:S01]  /*15e0*/  UMOV UR4, URZ ;  /* 0x0000003f00047c82 */ /* 0x000fe20008000000 */
[----:B0-----:R-:W-:-:S04]  /*15f0*/  LOP3.LUT R6, R6, 0x7f, RZ, 0xc0, !PT ;  /* 0x0000007f06067812 */ /* 0x001fc800078ec0ff */
[----:B------:R-:W-:-:S13]  /*1600*/  ISETP.NE.AND P2, PT, R6, RZ, PT ;  /* 0x000000ff0600720c */ /* 0x000fda0003f45270 */
[----:B------:R-:W-:-:S05]  /*1610*/  @!P2 VIADD R5, R5, 0x28c60 ;  /* 0x00028c600505a836 */ /* 0x000fca0000000000 */
[----:B------:R-:W-:Y:S01]  /*1620*/  @!P2 PRMT R5, RZ, 0x654, R5 ;  /* 0x00000654ff05a816 */ /* 0x000fe20000000005 */
[----:B------:R-:W-:Y:S02]  /*1630*/  WARPGROUP.DEPBAR.LE gsb0, 0x0 ;  /* 0x00008000000079c5 */ /* 0x000fe40000010000 */
[----:B------:R-:W-:-:S06]  /*1640*/  WARPGROUP.ARRIVE ;  /* 0x00000000000079c5 */ /* 0x000fcc0000000000 */
[----:B------:R-:W-:Y:S03]  /*1650*/  HGMMA.64x256x16.F32 R24, gdesc[UR12].tnspB, R24, gsb0 ;  /* 0x43e000000c1879f0 */ /* 0x000fe60008000818 */
[----:B------:R-:W-:Y:S02]  /*1660*/  WARPGROUP.DEPBAR.LE gsb0, 0x0 ;  /* 0x00008000000079c5 */ /* 0x000fe40000010000 */
[----:B------:R-:W-:-:S15]  /*1670*/  WARPGROUP.ARRIVE ;  /* 0x00000000000079c5 */ /* 0x000fde0000000000 */
[----:B------:R-:W-:-:S08]  /*1680*/  NOP ;  /* 0x0000000000007918 */ /* 0x000fd00000000000 */
[----:B------:R-:W-:Y:S03]  /*1690*/  HGMMA.64x256x16.F32 R24, gdesc[UR16].tnspB, R24, gsb0 ;  /* 0x43e00000101879f0 */ /* 0x000fe60008000818 */
[----:B------:R-:W-:Y:S02]  /*16a0*/  WARPGROUP.DEPBAR.LE gsb0, 0x0 ;  /* 0x00008000000079c5 */ /* 0x000fe40000010000 */
[----:B------:R-:W-:-:S15]  /*16b0*/  WARPGROUP.ARRIVE ;  /* 0x00000000000079c5 */ /* 0x000fde0000000000 */
[----:B------:R-:W-:-:S08]  /*16c0*/  NOP ;  /* 0x0000000000007918 */ /* 0x000fd00000000000 */
[----:B------:R-:W-:Y:S03]  /*16d0*/  HGMMA.64x256x16.F32 R24, gdesc[UR20].tnspB, R24, gsb0 ;  /* 0x43e00000141879f0 */ /* 0x000fe60008000818 */
[----:B------:R-:W-:Y:S02]  /*16e0*/  WARPGROUP.DEPBAR.LE gsb0, 0x0 ;  /* 0x00008000000079c5 */ /* 0x000fe40000010000 */
[----:B------:R-:W-:Y:S06]  /*16f0*/  BAR.ARV 0xf, 0x100 ;  /* 0x03c4000000007b1d */ /* 0x000fec0000002000 */
[----:B------:R0:W-:Y:S01]  /*1700*/  @!P2 SYNCS.ARRIVE.TRANS64.RED.A1T0 RZ, [R5+URZ], RZ ;  /* 0x000000ff05ffa9a7 */ /* 0x0001e2000810043f */
[----:B------:R-:W-:Y:S05]  /*1710*/  @!P1 BRA `(.L_x_3009) ;  /* 0x0000000800dc9947 */ /* 0x000fea0003800000 */
[----:B------:R-:W-:Y:S01]  /*1720*/  IMAD.MOV.U32 R8, RZ, RZ, RZ ;  /* 0x000000ffff087224 */ /* 0x000fe200078e00ff */
[----:B------:R-:W-:-:S06]  /*1730*/  UMOV UR4, URZ ;  /* 0x0000003f00047c82 */ /* 0x000fcc0008000000 */
.L_x_3014:
[----:B------:R-:W-:Y:S01]  /*1740*/  BAR.SYNC.DEFER_BLOCKING 0xe, 0x100 ;  /* 0x0384000000007b1d */ /* 0x000fe20000010000 */
[----:B01----:R-:W-:Y:S01]  /*1750*/  IMAD.U32 R5, RZ, RZ, UR4 ;  /* 0x00000004ff057e24 */ /* 0x003fe2000f8e00ff */
[----:B------:R-:W-:Y:S01]  /*1760*/  UIADD3 UR4, UR4, 0x1, URZ ;  /* 0x0000000104047890 */ /* 0x000fe2000fffe03f */
[C---:B------:R-:W-:Y:S01]  /*1770*/  ISETP.GT.AND P3, PT, R0.reuse, R3, PT ;  /* 0x000000030000720c */ /* 0x040fe20003f64270 */
[----:B------:R-:W-:Y:S02]  /*1780*/  VIADD R0, R0, 0xffffffff ;  /* 0xffffffff00007836 */ /* 0x000fe40000000000 */
[----:B------:R-:W-:Y:S01]  /*1790*/  IMAD R5, R5, 0x40, R4 ;  /* 0x0000004005057824 */ /* 0x000fe200078e0204 */
[----:B------:R-:W-:-:S04]  /*17a0*/  UISETP.NE.AND UP0, UPT, UR4, 0x2, UPT ;  /* 0x000000020400788c */ /* 0x000fc8000bf05270 */
[----:B------:R-:W-:Y:S01]  /*17b0*/  LEA R5, R5, UR5, 0x2 ;  /* 0x0000000505057c11 */ /* 0x000fe2000f8e10ff */
[----:B------:R-:W-:Y:S02]  /*17c0*/  USEL UR7, URZ, 0x1, UP0 ;  /* 0x000000013f077887 */ /* 0x000fe40008000000 */
[----:B------:R-:W-:-:S04]  /*17d0*/  USEL UR4, UR4, URZ, UP0 ;  /* 0x0000003f04047287 */ /* 0x000fc80008000000 */
[----:B------:R-:W-:Y:S01]  /*17e0*/  LOP3.LUT R8, R8, UR7, RZ, 0x3c, !PT ;  /* 0x0000000708087c12 */ /* 0x000fe2000f8e3cff */
[----:B------:R-:W0:Y:S04]  /*17f0*/  LDS R6, [R5+0x28800] ;  /* 0x0288000005067984 */ /* 0x000e280000000800 */
[----:B------:R-:W1:Y:S01]  /*1800*/  LDS R7, [R5+0x28820] ;  /* 0x0288200005077984 */ /* 0x000e620000000800 */
        /* <DEDUP_REMOVED lines=130> */
.L_x_3010:
[----:B------:R-:W-:Y:S01]  /*2030*/  ULEA UR7, UR4, UR5, 0x3 ;  /* 0x0000000504077291 */ /* 0x000fe2000f8e183f */
[----:B------:R-:W-:-:S08]  /*2040*/  SHF.L.U32 R5, R8, 0x1f, RZ ;  /* 0x0000001f08057819 */ /* 0x000fd000000006ff */
[----:B------:R0:W1:Y:S01]  /*2050*/  SYNCS.PHASECHK.TRANS64.TRYWAIT P1, [UR7+0x28c50], R5 ;  /* 0x028c5005ff0075a7 */ /* 0x0000620008020147 */
[----:B------:R-:W-:Y:S05]  /*2060*/  @!P0 BRA `(.L_x_3011) ;  /* 0x0000000000048947 */ /* 0x000fea0003800000 */
[----:B------:R-:W-:Y:S01]  /*2070*/  BPT.TRAP 0x1 ;  /* 0x000000040000795c */ /* 0x000fe20000300000 */
.L_x_3011:
[----:B-1----:R-:W-:Y:S05]  /*2080*/  @P1 BRA `(.L_x_3012) ;  /* 0x0000000000081947 */ /* 0x002fea0003800000 */
[----:B------:R-:W1:Y:S02]  /*2090*/  SYNCS.PHASECHK.TRANS64.TRYWAIT P1, [UR7+0x28c50], R5 ;  /* 0x028c5005ff0075a7 */ /* 0x000e640008020147 */
[----:B-1----:R-:W-:Y:S05]  /*20a0*/  @!P1 BRA `(.L_x_3013) ;  /* 0x000000b800889947 */ /* 0x002fea0003800000 */
.L_x_3012:
[----:B------:R-:W-:Y:S01]  /*20b0*/  ULEA UR10, UR4, UR6, 0xc ;  /* 0x00000006040a7291 */ /* 0x000fe2000f8e603f */
[----:B------:R-:W-:Y:S01]  /*20c0*/  WARPGROUP.ARRIVE ;  /* 0x00000000000079c5 */ /* 0x000fe20000000000 */
[----:B------:R-:W-:Y:S01]  /*20d0*/  UMOV UR11, 0x40000040 ;  /* 0x40000040000b7882 */ /* 0x000fe20000000000 */
[----:B------:R-:W-:Y:S01]  /*20e0*/  UMOV UR15, 0x40000040 ;  /* 0x40000040000f7882 */ /* 0x000fe20000000000 */
[----:B------:R-:W-:Y:S01]  /*20f0*/  UIADD3 UR14, UR10, 0x80, URZ ;  /* 0x000000800a0e7890 */ /* 0x000fe2000fffe03f */
[----:B01----:R-:W-:Y:S01]  /*2100*/  IMAD.U32 R5, RZ, RZ, UR7 ;  /* 0x00000007ff057e24 */ /* 0x003fe2000f8e00ff */
[----:B------:R-:W-:Y:S01]  /*2110*/  UIADD3 UR18, UR10, 0x100, URZ ;  /* 0x000001000a127890 */ /* 0x000fe2000fffe03f */
[----:B------:R-:W-:Y:S02]  /*2120*/  UMOV UR19, 0x40000040 ;  /* 0x4000004000137882 */ /* 0x000fe40000000000 */
[----:B------:R-:W-:Y:S01]  /*2130*/  HGMMA.64x256x16.F32 R24, gdesc[UR8].tnspB, R24, gsb0 ;  /* 0x43e00000081879f0 */ /* 0x000fe20008000818 */
[----:B------:R-:W-:Y:S01]  /*2140*/  UIADD3 UR22, UR10, 0x180, URZ ;  /* 0x000001800a167890 */ /* 0x000fe2000fffe03f */
[----:B------:R-:W-:Y:S01]  /*2150*/  @!P2 VIADD R5, R5, 0x28c60 ;  /* 0x00028c600505a836 */ /* 0x000fe20000000000 */
[----:B------:R-:W-:-:S04]  /*2160*/  UMOV UR23, 0x40000040 ;  /* 0x4000004000177882 */ /* 0x000fc80000000000 */
[----:B------:R-:W-:Y:S01]  /*2170*/  @!P2 PRMT R5, RZ, 0x654, R5 ;  /* 0x00000654ff05a816 */ /* 0x000fe20000000005 */
[----:B------:R-:W-:Y:S02]  /*2180*/  WARPGROUP.DEPBAR.LE gsb0, 0x0 ;  /* 0x00008000000079c5 */ /* 0x000fe40000010000 */
[----:B------:R-:W-:-:S15]  /*2190*/  WARPGROUP.ARRIVE ;  /* 0x00000000000079c5 */ /* 0x000fde0000000000 */
[----:B------:R-:W-:-:S03]  /*21a0*/  NOP ;  /* 0x0000000000007918 */ /* 0x000fc60000000000 */
        /* <DEDUP_REMOVED lines=12> */
[----:B------:R-:W-:Y:S05]  /*2270*/  @P3 BRA `(.L_x_3014) ;  /* 0xfffffff400303947 */ /* 0x000fea000383ffff */
[----:B------:R-:W-:-:S12]  /*2280*/  USHF.L.U32 UR4, UR4, 0x6, URZ ;  /* 0x0000000604047899 */ /* 0x000fd8000800063f */
.L_x_3009:
[----:B------:R-:W-:Y:S01]  /*2290*/  BAR.SYNC.DEFER_BLOCKING 0xe, 0x100 ;  /* 0x0384000000007b1d */ /* 0x000fe20000010000 */
[----:B------:R-:W-:Y:S01]  /*22a0*/  VIADD R4, R4, UR4 ;  /* 0x0000000404047c36 */ /* 0x000fe20008000000 */
[----:B------:R-:W-:Y:S02]  /*22b0*/  PLOP3.LUT P0, PT, PT, PT, PT, 0x8, 0x0 ;  /* 0x000000000000781c */ /* 0x000fe40003f0e170 */
[----:B------:R-:W-:Y:S02]  /*22c0*/  CS2R R6, SRZ ;  /* 0x0000000000067805 */ /* 0x000fe4000001ff00 */
[----:B------:R-:W-:-:S05]  /*22d0*/  LEA R4, R4, UR5, 0x2 ;  /* 0x0000000504047c11 */ /* 0x000fca000f8e10ff */
[----:B------:R-:W2:Y:S04]  /*22e0*/  LDS R3, [R4+0x28800] ;  /* 0x0288000004037984 */ /* 0x000ea80000000800 */
[----:B------:R-:W3:Y:S01]  /*22f0*/  LDS R0, [R4+0x28820] ;  /* 0x0288200004007984 */ /* 0x000ee20000000800 */
        /* <DEDUP_REMOVED lines=64> */
[-C--:B---3--:R-:W-:Y:S01]  /*2700*/  FMUL.FTZ R26, R26, R0.reuse ;  /* 0x000000001a1a7220 */ /* 0x088fe20000410000 */
        /* <DEDUP_REMOVED lines=63> */
[----:B------:R-:W-:Y:S06]  /*2b00*/  BAR.ARV 0xf, 0x100 ;  /* 0x03c4000000007b1d */ /* 0x000fec0000002000 */
[----:B------:R-:W-:Y:S05]  /*2b10*/  BRA `(.L_x_3006) ;  /* 0x0000004000847947 */ /* 0x000fea0003800000 */
.L_x_3004:
[----:B------:R-:W-:Y:S02]  /*2b20*/  ISETP.GE.AND P0, PT, R22, 0x1, PT ;  /* 0x000000011600780c */ /* 0x000fe40003f06270 */
[----:B------:R-:W-:-:S11]  /*2b30*/  MOV R17, RZ ;  /* 0x000000ff00117202 */ /* 0x000fd60000000f00 */
        /* <DEDUP_REMOVED lines=26> */
[----:B------:R-:W-:-:S07]  /*2ce0*/  @!P0 LOP3.LUT R17, RZ, R7, RZ, 0x33, !PT ;  /* 0x00000007ff118212 */ /* 0x000fce00078e33ff */
.L_x_3015:
        /* <DEDUP_REMOVED lines=76> */
[----:B0-----:R-:W-:Y:S01]  /*31b0*/  ULEA UR36, UR6, UR36, 0x18 ;  /* 0x0000002406247291 */ /* 0x001fe2000f8ec03f */
[----:B-1----:R-:W-:-:S13]  /*31c0*/  R2UR UR4, R0 ;  /* 0x00000000000472ca */ /* 0x002fda00000e0000 */
[----:B------:R-:W-:-:S04]  /*31d0*/  ULEA.HI UR5, UR4, UR4, URZ, 0x1 ;  /* 0x0000000404057291 */ /* 0x000fc8000f8f083f */
[----:B------:R-:W-:-:S04]  /*31e0*/  ULOP3.LUT UR5, UR5, 0x1fffe, URZ, 0xc0, !UPT ;  /* 0x0001fffe05057892 */ /* 0x000fc8000f8ec03f */
[----:B------:R-:W-:Y:S02]  /*31f0*/  UIADD3 UR5, UR4, -UR5, URZ ;  /* 0x8000000504057290 */ /* 0x000fe4000fffe03f */
[----:B------:R-:W-:Y:S02]  /*3200*/  UIADD3 UR4, UR36, 0x26800, URZ ;  /* 0x0002680024047890 */ /* 0x000fe4000fffe03f */
[----:B------:R-:W-:Y:S02]  /*3210*/  ULEA UR5, UR5, UR36, 0xf ;  /* 0x0000002405057291 */ /* 0x000fe4000f8e783f */
[----:B------:R-:W-:Y:S02]  /*3220*/  ULOP3.LUT UP0, URZ, UR4, 0x3ff, URZ, 0xc0, !UPT ;  /* 0x000003ff043f7892 */ /* 0x000fe4000f80c03f */
[----:B------:R-:W-:-:S04]  /*3230*/  UIADD3 UR5, UR5, 0x400, URZ ;  /* 0x0000040005057890 */ /* 0x000fc8000fffe03f */
[----:B------:R-:W-:Y:S01]  /*3240*/  PLOP3.LUT P0, PT, PT, PT, UP0, 0x80, 0x0 ;  /* 0x000000000000781c */ /* 0x000fe20003f0f008 */
[----:B------:R-:W-:-:S04]  /*3250*/  USHF.R.U32.HI UR5, URZ, 0x4, UR5 ;  /* 0x000000043f057899 */ /* 0x000fc80008011605 */
[----:B------:R-:W-:-:S08]  /*3260*/  ULOP3.LUT UR37, UR5, 0x3fff, URZ, 0xc0, !UPT ;  /* 0x00003fff05257892 */ /* 0x000fd0000f8ec03f */
        /* <DEDUP_REMOVED lines=17> */
.L_x_3016:
[----:B------:R-:W2:Y:S01]  /*3380*/  LDL.LU R20, [R1+0x14] ;  /* 0x0000140001147983 */ /* 0x000ea20000300800 */
[----:B------:R-:W-:Y:S02]  /*3390*/  SHF.L.U32 R13, RZ, 0x1f, RZ ;  /* 0x0000001fff0d7819 */ /* 0x000fe400000006ff */
[----:B------:R-:W-:Y:S02]  /*33a0*/  LOP3.LUT R19, R19, 0xffffff80, RZ, 0xc0, !PT ;  /* 0xffffff8013137812 */ /* 0x000fe400078ec0ff */
[----:B------:R-:W0:Y:S01]  /*33b0*/  SYNCS.PHASECHK.TRANS64.TRYWAIT P1, [UR36+0x28c00], R13 ;  /* 0x028c000dff0075a7 */ /* 0x000e220008020164 */
[----:B------:R-:W-:Y:S02]  /*33c0*/  LEA.HI R3, R24, R24, RZ, 0x1 ;  /* 0x0000001818037211 */ /* 0x000fe400078f08ff */
[----:B------:R-:W-:Y:S02]  /*33d0*/  IMAD.IADD R19, R18, 0x1, -R19 ;  /* 0x0000000112137824 */ /* 0x000fe400078e0a13 */
[----:B------:R-:W-:-:S03]  /*33e0*/  LOP3.LUT R3, R3, 0xfffffe, RZ, 0xc0, !PT ;  /* 0x00fffffe03037812 */ /* 0x000fc600078ec0ff */
[----:B------:R-:W-:Y:S02]  /*33f0*/  SHF.R.S32.HI R4, RZ, 0x1f, R19 ;  /* 0x0000001fff047819 */ /* 0x000fe40000011413 */
[----:B------:R-:W-:Y:S02]  /*3400*/  IMAD.IADD R3, R24, 0x1, -R3 ;  /* 0x0000000118037824 */ /* 0x000fe400078e0a03 */
[CC--:B------:R-:W-:Y:S02]  /*3410*/  LEA.HI R0, R4.reuse, R19.reuse, RZ, 0x2 ;  /* 0x0000001304007211 */ /* 0x0c0fe400078f10ff */
[----:B------:R-:W-:Y:S02]  /*3420*/  LEA.HI R4, R4, R19, RZ, 0x5 ;  /* 0x0000001304047211 */ /* 0x000fe400078f28ff */
[--C-:B------:R-:W-:Y:S02]  /*3430*/  SHF.R.S32.HI R5, RZ, 0x2, R0.reuse ;  /* 0x00000002ff057819 */ /* 0x100fe40000011400 */
[----:B------:R-:W-:-:S02]  /*3440*/  SHF.R.S32.HI R6, RZ, 0x1f, R0 ;  /* 0x0000001fff067819 */ /* 0x000fc40000011400 */
[----:B------:R-:W-:Y:S02]  /*3450*/  LOP3.LUT R0, R0, 0x7ffffffc, RZ, 0xc0, !PT ;  /* 0x7ffffffc00007812 */ /* 0x000fe400078ec0ff */
[----:B------:R-:W-:Y:S02]  /*3460*/  LEA.HI R6, R6, R5, RZ, 0x3 ;  /* 0x0000000506067211 */ /* 0x000fe400078f18ff */
[----:B------:R-:W-:Y:S02]  /*3470*/  IADD3 R0, -R0, R19, RZ ;  /* 0x0000001300007210 */ /* 0x000fe40007ffe1ff */
[----:B------:R-:W-:Y:S02]  /*3480*/  LOP3.LUT R6, R6, 0xfffffff8, RZ, 0xc0, !PT ;  /* 0xfffffff806067812 */ /* 0x000fe400078ec0ff */
[----:B------:R-:W-:Y:S01]  /*3490*/  SHF.R.S32.HI R4, RZ, 0x5, R4 ;  /* 0x00000005ff047819 */ /* 0x000fe20000011404 */
[----:B------:R-:W-:Y:S02]  /*34a0*/  IMAD.SHL.U32 R0, R0, 0x2, RZ ;  /* 0x0000000200007824 */ /* 0x000fe400078e00ff */
[----:B------:R-:W-:Y:S01]  /*34b0*/  IMAD.IADD R5, R5, 0x1, -R6 ;  /* 0x0000000105057824 */ /* 0x000fe200078e0a06 */
[----:B--2---:R-:W-:-:S04]  /*34c0*/  LOP3.LUT R7, R20, 0x1, RZ, 0xfc, !PT ;  /* 0x0000000114077812 */ /* 0x004fc800078efcff */
[----:B------:R-:W-:Y:S01]  /*34d0*/  ISETP.NE.AND P0, PT, R7, 0x3, PT ;  /* 0x000000030700780c */ /* 0x000fe20003f05270 */
[----:B0-----:R-:W-:-:S12]  /*34e0*/  @!P1 BRA `(.L_x_3017) ;  /* 0x000000a400909947 */ /* 0x001fd80003800000 */
.L_x_3141:
[----:B0-----:R-:W-:Y:S02]  /*34f0*/  IMAD R6, R4, 0x10, R5 ;  /* 0x0000001004067824 */ /* 0x001fe400078e0205 */
[----:B------:R-:W-:Y:S01]  /*3500*/  IMAD R4, R3, 0x100, R0 ;  /* 0x0000010003047824 */ /* 0x000fe200078e0200 */
[----:B------:R-:W-:Y:S06]  /*3510*/  @!P0 BRA `(.L_x_3018) ;  /* 0x0000000000048947 */ /* 0x000fec0003800000 */
[----:B------:R-:W-:Y:S01]  /*3520*/  BPT.TRAP 0x1 ;  /* 0x000000040000795c */ /* 0x000fe20000300000 */
.L_x_3018:
[----:B------:R0:W1:Y:S01]  /*3530*/  SYNCS.PHASECHK.TRANS64.TRYWAIT P2, [UR36+0x28c30], R13 ;  /* 0x028c300dff0075a7 */ /* 0x0000620008040164 */
[----:B------:R-:W-:Y:S05]  /*3540*/  @!P0 BRA `(.L_x_3019) ;  /* 0x0000000000048947 */ /* 0x000fea0003800000 */
[----:B------:R-:W-:Y:S01]  /*3550*/  BPT.TRAP 0x1 ;  /* 0x000000040000795c */ /* 0x000fe20000300000 */
.L_x_3019:
[----:B------:R-:W2:Y:S02]  /*3560*/  S2R R3, SR_TID.X ;  /* 0x0000000000037919 */ /* 0x000ea40000002100 */
[----:B--2---:R-:W-:-:S04]  /*3570*/  LOP3.LUT R3, R3, 0x7f, RZ, 0xc0, !PT ;  /* 0x0000007f03037812 */ /* 0x004fc800078ec0ff */
[----:B------:R-:W-:Y:S01]  /*3580*/  ISETP.NE.AND P1, PT, R3, RZ, PT ;  /* 0x000000ff0300720c */ /* 0x000fe20003f25270 */
[----:B-1----:R-:W-:-:S12]  /*3590*/  @P2 BRA `(.L_x_3020) ;  /* 0x0000000000082947 */ /* 0x002fd80003800000 */
[----:B------:R-:W1:Y:S02]  /*35a0*/  SYNCS.PHASECHK.TRANS64.TRYWAIT P2, [UR36+0x28c30], R13 ;  /* 0x028c300dff0075a7 */ /* 0x000e640008040164 */
[----:B-1----:R-:W-:Y:S05]  /*35b0*/  @!P2 BRA `(.L_x_3021) ;  /* 0x000000a40074a947 */ /* 0x002fea0003800000 */
.L_x_3020:
[----:B------:R-:W-:Y:S05]  /*35c0*/  WARPSYNC.ALL ;  /* 0x0000000000007948 */ /* 0x000fea0003800000 */
[----:B------:R-:W-:Y:S01]  /*35d0*/  UIADD3 UR4, UR36, 0x20400, URZ ;  /* 0x0002040024047890 */ /* 0x000fe2000fffe03f */
[----:B------:R-:W-:Y:S01]  /*35e0*/  WARPGROUP.ARRIVE ;  /* 0x00000000000079c5 */ /* 0x000fe20000000000 */
[----:B------:R-:W-:Y:S01]  /*35f0*/  UIADD3 UR5, UR36, 0x22400, URZ ;  /* 0x0002240024057890 */ /* 0x000fe2000fffe03f */
[----:B------:R-:W-:Y:S01]  /*3600*/  IMAD R3, R17, -0x40, R22 ;  /* 0xffffffc011037824 */ /* 0x000fe200078e0216 */
[----:B------:R-:W-:Y:S02]  /*3610*/  USHF.R.U32.HI UR4, URZ, 0x4, UR4 ;  /* 0x000000043f047899 */ /* 0x000fe40008011604 */
[----:B------:R-:W-:-:S02]  /*3620*/  USHF.R.U32.HI UR5, URZ, 0x4, UR5 ;  /* 0x000000043f057899 */ /* 0x000fc40008011605 */
[----:B------:R-:W-:Y:S01]  /*3630*/  ULOP3.LUT UR4, UR4, 0x3fff, URZ, 0xc0, !UPT ;  /* 0x00003fff04047892 */ /* 0x000fe2000f8ec03f */
[----:B------:R-:W-:Y:S01]  /*3640*/  IADD3 R3, -R0, 0x40, R3 ;  /* 0x0000004000037810 */ /* 0x000fe20007ffe103 */
[----:B------:R-:W-:Y:S02]  /*3650*/  ULOP3.LUT UR5, UR5, 0x3fff, URZ, 0xc0, !UPT ;  /* 0x00003fff05057892 */ /* 0x000fe4000f8ec03f */
[----:B------:R-:W-:Y:S01]  /*3660*/  ULOP3.LUT UR8, UR4, 0x10000, URZ, 0xfc, !UPT ;  /* 0x0001000004087892 */ /* 0x000fe2000f8efc3f */
[C---:B------:R-:W-:Y:S01]  /*3670*/  ISETP.GT.AND P6, PT, R3.reuse, RZ, PT ;  /* 0x000000ff0300720c */ /* 0x040fe20003fc4270 */
[----:B------:R-:W-:Y:S01]  /*3680*/  ULOP3.LUT UR6, UR5, 0x10000, URZ, 0xfc, !UPT ;  /* 0x0001000005067892 */ /* 0x000fe2000f8efc3f */
[C---:B------:R-:W-:Y:S01]  /*3690*/  ISETP.GT.AND P2, PT, R3.reuse, 0x1, PT ;  /* 0x000000010300780c */ /* 0x040fe20003f44270 */
[----:B------:R-:W-:Y:S01]  /*36a0*/  UMOV UR9, 0x40000040 ;  /* 0x4000004000097882 */ /* 0x000fe20000000000 */
[----:B------:R-:W-:Y:S01]  /*36b0*/  UMOV UR7, 0x40000040 ;  /* 0x4000004000077882 */ /* 0x000fe20000000000 */
[----:B------:R-:W-:Y:S01]  /*36c0*/  UMOV UR5, UR9 ;  /* 0x0000000900057c82 */ /* 0x000fe20008000000 */
[----:B------:R-:W-:Y:S01]  /*36d0*/  UMOV UR4, UR8 ;  /* 0x0000000800047c82 */ /* 0x000fe20008000000 */
[----:B------:R-:W-:Y:S01]  /*36e0*/  UIADD3 UR12, UR8, 0x2, URZ ;  /* 0x00000002080c7890 */ /* 0x000fe2000fffe03f */
[----:B------:R-:W-:Y:S01]  /*36f0*/  ISETP.GT.AND P3, PT, R3, 0x8, PT ;  /* 0x000000080300780c */ /* 0x000fe20003f64270 */
[----:B------:R-:W-:-:S02]  /*3700*/  UIADD3 UR14, UR6, 0x2, URZ ;  /* 0x00000002060e7890 */ /* 0x000fc4000fffe03f */
[----:B------:R-:W-:Y:S01]  /*3710*/  HGMMA.64x64x16.F32 R24, gdesc[UR4], RZ, !UPT, gsb0 ;  /* 0x00e00000041879f0 */ /* 0x000fe2000c0008ff */
[----:B------:R-:W-:Y:S01]  /*3720*/  UMOV UR13, 0x40000040 ;  /* 0x40000040000d7882 */ /* 0x000fe20000000000 */
[----:B------:R-:W-:Y:S01]  /*3730*/  UMOV UR15, 0x40000040 ;  /* 0x40000040000f7882 */ /* 0x000fe20000000000 */
[----:B------:R-:W-:Y:S01]  /*3740*/  UIADD3 UR16, UR8, 0x4, URZ ;  /* 0x0000000408107890 */ /* 0x000fe2000fffe03f */
[C---:B------:R-:W-:Y:S01]  /*3750*/  ISETP.GT.AND P4, PT, R3.reuse, 0x9, PT ;  /* 0x000000090300780c */ /* 0x040fe20003f84270 */
[----:B------:R-:W-:Y:S01]  /*3760*/  UIADD3 UR18, UR6, 0x4, URZ ;  /* 0x0000000406127890 */ /* 0x000fe2000fffe03f */
[----:B------:R-:W-:Y:S01]  /*3770*/  ISETP.GT.AND P5, PT, R3, 0x10, PT ;  /* 0x000000100300780c */ /* 0x000fe20003fa4270 */
[----:B------:R-:W-:Y:S01]  /*3780*/  UMOV UR17, 0x40000040 ;  /* 0x4000004000117882 */ /* 0x000fe20000000000 */
[----:B------:R-:W-:Y:S01]  /*3790*/  UMOV UR19, 0x40000040 ;  /* 0x4000004000137882 */ /* 0x000fe20000000000 */
[----:B------:R-:W-:Y:S02]  /*37a0*/  UIADD3 UR20, UR8, 0x6, URZ ;  /* 0x0000000608147890 */ /* 0x000fe4000fffe03f */
[----:B------:R-:W-:Y:S01]  /*37b0*/  UIADD3 UR22, UR6, 0x6, URZ ;  /* 0x0000000606167890 */ /* 0x000fe2000fffe03f */
[----:B------:R-:W-:Y:S01]  /*37c0*/  UMOV UR21, 0x40000040 ;  /* 0x4000004000157882 */ /* 0x000fe20000000000 */
[----:B------:R-:W-:Y:S01]  /*37d0*/  UMOV UR23, 0x40000040 ;  /* 0x4000004000177882 */ /* 0x000fe20000000000 */
[----:B------:R-:W-:Y:S01]  /*37e0*/  ULDC UR4, c[0x0][0x988] ;  /* 0x0002620000047ab9 */ /* 0x000fe20000000800 */
[----:B------:R-:W-:-:S02]  /*37f0*/  WARPGROUP.DEPBAR.LE gsb0, 0x0 ;  /* 0x00008000000079c5 */ /* 0x000fc40000010000 */
[----:B------:R-:W-:-:S06]  /*3800*/  WARPGROUP.ARRIVE ;  /* 0x00000000000079c5 */ /* 0x000fcc0000000000 */
[----:B------:R-:W-:Y:S03]  /*3810*/  HGMMA.64x64x16.F32 R24, gdesc[UR12], R24, gsb0 ;  /* 0x00e000000c1879f0 */ /* 0x000fe60008000818 */
[----:B------:R-:W-:Y:S02]  /*3820*/  WARPGROUP.DEPBAR.LE gsb0, 0x0 ;  /* 0x00008000000079c5 */ /* 0x000fe40000010000 */
[----:B------:R-:W-:-:S06]  /*3830*/  WARPGROUP.ARRIVE ;  /* 0x00000000000079c5 */ /* 0x000fcc0000000000 */
[----:B------:R-:W-:Y:S03]  /*3840*/  HGMMA.64x64x16.F32 R24, gdesc[UR16], R24, gsb0 ;  /* 0x00e00000101879f0 */ /* 0x000fe60008000818 */
[----:B------:R-:W-:Y:S02]  /*3850*/  WARPGROUP.DEPBAR.LE gsb0, 0x0 ;  /* 0x00008000000079c5 */ /* 0x000fe40000010000 */
[----:B------:R-:W-:-:S06]  /*3860*/  WARPGROUP.ARRIVE ;  /* 0x00000000000079c5 */ /* 0x000fcc0000000000 */
[----:B------:R-:W-:Y:S03]  /*3870*/  HGMMA.64x64x16.F32 R24, gdesc[UR20], R24, gsb0 ;  /* 0x00e00000141879f0 */ /* 0x000fe60008000818 */
        /* <DEDUP_REMOVED lines=52> */
[----:B------:R-:W-:-:S02]  /*3bc0*/  FMNMX.FTZ R0, R69, R0, !PT ;  /* 0x0000000045007209 */ /* 0x000fc40007810000 */
[----:B------:R-:W-:Y:S02]  /*3bd0*/  FSEL R47, R47, -INF , P2 ;  /* 0xff8000002f2f7808 */ /* 0x000fe40001000000 */
[----:B------:R-:W-:Y:S02]  /*3be0*/  FMNMX.FTZ R10, R71, R0, !PT ;  /* 0x00000000470a7209 */ /* 0x000fe40007810000 */
[----:B------:R-:W-:Y:S02]  /*3bf0*/  FMNMX.FTZ R0, R7, R27, !PT ;  /* 0x0000001b07007209 */ /* 0x000fe40007810000 */
[----:B------:R-:W-:Y:S01]  /*3c00*/  FSEL R49, R50, -INF , P3 ;  /* 0xff80000032317808 */ /* 0x000fe20001800000 */
[----:B------:R-:W2:Y:S01]  /*3c10*/  SHFL.BFLY PT, R3, R10, 0x2, 0x1f ;  /* 0x0c401f000a037f89 */ /* 0x000ea200000e0000 */
[----:B------:R-:W-:Y:S02]  /*3c20*/  FMNMX.FTZ R0, R9, R0, !PT ;  /* 0x0000000009007209 */ /* 0x000fe40007810000 */
[----:B------:R-:W-:-:S02]  /*3c30*/  FSEL R51, R51, -INF , P4 ;  /* 0xff80000033337808 */ /* 0x000fc40002000000 */
[----:B------:R-:W-:Y:S02]  /*3c40*/  FMNMX.FTZ R0, R31, R0, !PT ;  /* 0x000000001f007209 */ /* 0x000fe40007810000 */
[----:B------:R-:W-:Y:S02]  /*3c50*/  FSEL R53, R54, -INF , P5 ;  /* 0xff80000036357808 */ /* 0x000fe40002800000 */
[----:B------:R-:W-:Y:S02]  /*3c60*/  FMNMX.FTZ R0, R15, R0, !PT ;  /* 0x000000000f007209 */ /* 0x000fe40007810000 */
[----:B------:R-:W-:Y:S02]  /*3c70*/  FSEL R55, R55, -INF , P6 ;  /* 0xff80000037377808 */ /* 0x000fe40003000000 */
[----:B------:R-:W-:-:S04]  /*3c80*/  FMNMX.FTZ R0, R35, R0, !PT ;  /* 0x0000000023007209 */ /* 0x000fc80007810000 */
[----:B-1----:R-:W-:Y:S01]  /*3c90*/  FMNMX.FTZ R8, R21, R0, !PT ;  /* 0x0000000015087209 */ /* 0x002fe20007810000 */
[----:B------:R-:W-:-:S03]  /*3ca0*/  IMAD.U32 R0, RZ, RZ, UR4 ;  /* 0x00000004ff007e24 */ /* 0x000fc6000f8e00ff */
[----:B------:R-:W-:Y:S02]  /*3cb0*/  FMNMX.FTZ R8, R39, R8, !PT ;  /* 0x0000000827087209 */ /* 0x000fe40007810000 */
[----:B--2---:R-:W-:Y:S02]  /*3cc0*/  FMNMX.FTZ R12, R10, R3, !PT ;  /* 0x000000030a0c7209 */ /* 0x004fe40007810000 */
[----:B------:R-:W-:-:S03]  /*3cd0*/  FMNMX.FTZ R8, R41, R8, !PT ;  /* 0x0000000829087209 */ /* 0x000fc60007810000 */
[----:B------:R-:W1:Y:S01]  /*3ce0*/  SHFL.BFLY PT, R3, R12, 0x1, 0x1f ;  /* 0x0c201f000c037f89 */ /* 0x000e6200000e0000 */
[----:B------:R-:W-:-:S04]  /*3cf0*/  FMNMX.FTZ R8, R43, R8, !PT ;  /* 0x000000082b087209 */ /* 0x000fc80007810000 */
[----:B------:R-:W-:-:S04]  /*3d00*/  FMNMX.FTZ R8, R45, R8, !PT ;  /* 0x000000082d087209 */ /* 0x000fc80007810000 */
[----:B------:R-:W-:-:S04]  /*3d10*/  FMNMX.FTZ R8, R47, R8, !PT ;  /* 0x000000082f087209 */ /* 0x000fc80007810000 */
[----:B------:R-:W-:-:S04]  /*3d20*/  FMNMX.FTZ R8, R49, R8, !PT ;  /* 0x0000000831087209 */ /* 0x000fc80007810000 */
[----:B------:R-:W-:-:S04]  /*3d30*/  FMNMX.FTZ R8, R51, R8, !PT ;  /* 0x0000000833087209 */ /* 0x000fc80007810000 */
[----:B------:R-:W-:Y:S02]  /*3d40*/  FMNMX.FTZ R8, R53, R8, !PT ;  /* 0x0000000835087209 */ /* 0x000fe40007810000 */
[----:B-1----:R-:W-:Y:S02]  /*3d50*/  FMNMX.FTZ R3, R12, R3, !PT ;  /* 0x000000030c037209 */ /* 0x002fe40007810000 */
[----:B------:R-:W-:Y:S02]  /*3d60*/  FMNMX.FTZ R8, R55, R8, !PT ;  /* 0x0000000837087209 */ /* 0x000fe40007810000 */
[C---:B------:R-:W-:Y:S01]  /*3d70*/  FSETP.NEU.FTZ.AND P2, PT, R3.reuse, -INF , PT ;  /* 0xff8000000300780b */ /* 0x040fe20003f5d000 */
[----:B------:R-:W-:-:S05]  /*3d80*/  FMUL.FTZ R10, R3, R0 ;  /* 0x00000000030a7220 */ /* 0x000fca0000410000 */
[----:B------:R-:W-:-:S05]  /*3d90*/  FSEL R12, R10, RZ, P2 ;  /* 0x000000ff0a0c7208 */ /* 0x000fca0001000000 */
        /* <DEDUP_REMOVED lines=13> */
[----:B-1----:R-:W1:Y:S01]  /*3e70*/  SHFL.BFLY PT, R5, R8, 0x2, 0x1f ;  /* 0x0c401f0008057f89 */ /* 0x002e6200000e0000 */
[-CC-:B------:R-:W-:Y:S01]  /*3e80*/  FFMA.FTZ R63, R63, R0.reuse, -R12.reuse ;  /* 0x000000003f3f7223 */ /* 0x180fe2000001080c */
[-CC-:B------:R-:W-:Y:S01]  /*3e90*/  FFMA.FTZ R65, R65, R0.reuse, -R12.reuse ;  /* 0x0000000041417223 */ /* 0x180fe2000001080c */
[-CC-:B------:R-:W-:Y:S01]  /*3ea0*/  FFMA.FTZ R67, R67, R0.reuse, -R12.reuse ;  /* 0x0000000043437223 */ /* 0x180fe2000001080c */
[-CC-:B------:R-:W-:Y:S01]  /*3eb0*/  FFMA.FTZ R69, R69, R0.reuse, -R12.reuse ;  /* 0x0000000045457223 */ /* 0x180fe2000001080c */
[----:B------:R-:W-:-:S02]  /*3ec0*/  FFMA.FTZ R12, R71, R0, -R12 ;  /* 0x00000000470c7223 */ /* 0x000fc4000001080c */
[----:B------:R-:W3:Y:S08]  /*3ed0*/  MUFU.EX2 R11, R11 ;  /* 0x0000000b000b7308 */ /* 0x000ef00000000800 */
[----:B------:R-:W4:Y:S08]  /*3ee0*/  MUFU.EX2 R154, R29 ;  /* 0x0000001d009a7308 */ /* 0x000f300000000800 */
[----:B------:R-:W-:Y:S01]  /*3ef0*/  MUFU.EX2 R19, R19 ;  /* 0x0000001300137308 */ /* 0x000fe20000000800 */
[----:B-1----:R-:W-:-:S05]  /*3f00*/  FMNMX.FTZ R10, R8, R5, !PT ;  /* 0x00000005080a7209 */ /* 0x002fca0007810000 */
[----:B------:R-:W1:Y:S02]  /*3f10*/  SHFL.BFLY PT, R5, R10, 0x1, 0x1f ;  /* 0x0c201f000a057f89 */ /* 0x000e6400000e0000 */
[----:B------:R-:W-:Y:S08]  /*3f20*/  MUFU.EX2 R156, R33 ;  /* 0x00000021009c7308 */ /* 0x000ff00000000800 */
[----:B------:R-:W-:Y:S08]  /*3f30*/  MUFU.EX2 R23, R23 ;  /* 0x0000001700177308 */ /* 0x000ff00000000800 */
[----:B------:R-:W-:Y:S01]  /*3f40*/  MUFU.EX2 R158, R37 ;  /* 0x00000025009e7308 */ /* 0x000fe20000000800 */
[----:B-1----:R-:W-:-:S07]  /*3f50*/  FMNMX.FTZ R5, R10, R5, !PT ;  /* 0x000000050a057209 */ /* 0x002fce0007810000 */
[----:B------:R-:W-:Y:S01]  /*3f60*/  MUFU.EX2 R57, R57 ;  /* 0x0000003900397308 */ /* 0x000fe20000000800 */
[C---:B------:R-:W-:Y:S01]  /*3f70*/  FSETP.NEU.FTZ.AND P2, PT, R5.reuse, -INF , PT ;  /* 0xff8000000500780b */ /* 0x040fe20003f5d000 */
[----:B------:R-:W-:-:S05]  /*3f80*/  FMUL.FTZ R8, R5, R0 ;  /* 0x0000000005087220 */ /* 0x000fca0000410000 */
[----:B------:R-:W-:Y:S01]  /*3f90*/  FSEL R24, R8, RZ, P2 ;  /* 0x000000ff08187208 */ /* 0x000fe20001000000 */
[----:B------:R-:W-:Y:S04]  /*3fa0*/  MUFU.EX2 R160, R59 ;  /* 0x0000003b00a07308 */ /* 0x000fe80000000800 */
[--C-:B------:R-:W-:Y:S01]  /*3fb0*/  FFMA.FTZ R8, R7, R0, -R24.reuse ;  /* 0x0000000007087223 */ /* 0x100fe20000010818 */
[----:B------:R-:W-:Y:S01]  /*3fc0*/  LEA.HI R7, R73, R18, RZ, 0x4 ;  /* 0x0000001249077211 */ /* 0x000fe200078f20ff */
[-CC-:B------:R-:W-:Y:S01]  /*3fd0*/  FFMA.FTZ R10, R9, R0.reuse, -R24.reuse ;  /* 0x00000000090a7223 */ /* 0x180fe20000010818 */
[-CC-:B------:R-:W-:Y:S01]  /*3fe0*/  FFMA.FTZ R27, R27, R0.reuse, -R24.reuse ;  /* 0x000000001b1b7223 */ /* 0x180fe20000010818 */
[----:B------:R1:W-:Y:S01]  /*3ff0*/  MUFU.EX2 R153, R8 ;  /* 0x0000000800997308 */ /* 0x0003e20000000800 */
[----:B------:R-:W-:Y:S01]  /*4000*/  LOP3.LUT R9, R7, 0xfffffff0, RZ, 0xc0, !PT ;  /* 0xfffffff007097812 */ /* 0x000fe200078ec0ff */
[-CC-:B------:R-:W-:Y:S01]  /*4010*/  FFMA.FTZ R31, R31, R0.reuse, -R24.reuse ;  /* 0x000000001f1f7223 */ /* 0x180fe20000010818 */
[-CC-:B------:R-:W-:Y:S01]  /*4020*/  FFMA.FTZ R15, R15, R0.reuse, -R24.reuse ;  /* 0x000000000f0f7223 */ /* 0x180fe20000010818 */
[-CC-:B------:R-:W-:Y:S01]  /*4030*/  FFMA.FTZ R35, R35, R0.reuse, -R24.reuse ;  /* 0x0000000023237223 */ /* 0x180fe20000010818 */
[--C-:B------:R-:W-:Y:S01]  /*4040*/  FFMA.FTZ R21, R21, R0, -R24.reuse ;  /* 0x0000000015157223 */ /* 0x100fe20000010818 */
[----:B------:R-:W-:Y:S01]  /*4050*/  IMAD.IADD R9, R18, 0x1, -R9 ;  /* 0x0000000112097824 */ /* 0x000fe200078e0a09 */
[----:B------:R-:W-:Y:S01]  /*4060*/  LEA.HI R18, R73, R18, RZ, 0x5 ;  /* 0x0000001249127211 */ /* 0x000fe200078f28ff */
[----:B------:R5:W-:Y:S01]  /*4070*/  MUFU.EX2 R155, R10 ;  /* 0x0000000a009b7308 */ /* 0x000be20000000800 */
[-CC-:B------:R-:W-:Y:S01]  /*4080*/  FFMA.FTZ R39, R39, R0.reuse, -R24.reuse ;  /* 0x0000000027277223 */ /* 0x180fe20000010818 */
[-CC-:B------:R-:W-:Y:S01]  /*4090*/  FFMA.FTZ R41, R41, R0.reuse, -R24.reuse ;  /* 0x0000000029297223 */ /* 0x180fe20000010818 */
[----:B-1----:R-:W-:Y:S01]  /*40a0*/  SHF.R.S32.HI R8, RZ, 0x1f, R9 ;  /* 0x0000001fff087819 */ /* 0x002fe20000011409 */
[-CC-:B------:R-:W-:Y:S01]  /*40b0*/  FFMA.FTZ R43, R43, R0.reuse, -R24.reuse ;  /* 0x000000002b2b7223 */ /* 0x180fe20000010818 */
[-CC-:B------:R-:W-:Y:S01]  /*40c0*/  FFMA.FTZ R45, R45, R0.reuse, -R24.reuse ;  /* 0x000000002d2d7223 */ /* 0x180fe20000010818 */
[-CC-:B------:R-:W-:Y:S01]  /*40d0*/  FFMA.FTZ R47, R47, R0.reuse, -R24.reuse ;  /* 0x000000002f2f7223 */ /* 0x180fe20000010818 */
[----:B------:R-:W-:Y:S01]  /*40e0*/  LEA.HI R8, R8, R9, RZ, 0x3 ;  /* 0x0000000908087211 */ /* 0x000fe200078f18ff */
[----:B------:R1:W-:Y:S01]  /*40f0*/  MUFU.EX2 R26, R27 ;  /* 0x0000001b001a7308 */ /* 0x0003e20000000800 */
[-CC-:B------:R-:W-:Y:S01]  /*4100*/  FFMA.FTZ R49, R49, R0.reuse, -R24.reuse ;  /* 0x0000000031317223 */ /* 0x180fe20000010818 */
[-CC-:B------:R-:W-:Y:S01]  /*4110*/  FFMA.FTZ R51, R51, R0.reuse, -R24.reuse ;  /* 0x0000000033337223 */ /* 0x180fe20000010818 */
[----:B-----5:R-:W-:Y:S01]  /*4120*/  LOP3.LUT R10, R8, 0xfffffff8, RZ, 0xc0, !PT ;  /* 0xfffffff8080a7812 */ /* 0x020fe200078ec0ff */
[-CC-:B------:R-:W-:Y:S01]  /*4130*/  FFMA.FTZ R53, R53, R0.reuse, -R24.reuse ;  /* 0x0000000035357223 */ /* 0x180fe20000010818 */
[----:B------:R-:W-:-:S03]  /*4140*/  FFMA.FTZ R55, R55, R0, -R24 ;  /* 0x0000000037377223 */ /* 0x000fc60000010818 */
[----:B------:R-:W-:Y:S01]  /*4150*/  IMAD.IADD R10, R9, 0x1, -R10 ;  /* 0x00000001090a7824 */ /* 0x000fe200078e0a0a */
[----:B------:R-:W-:Y:S01]  /*4160*/  SHF.R.S32.HI R9, RZ, 0x4, R7 ;  /* 0x00000004ff097819 */ /* 0x000fe20000011407 */
[----:B------:R-:W-:Y:S02]  /*4170*/  MUFU.EX2 R28, R31 ;  /* 0x0000001f001c7308 */ /* 0x000fe40000000800 */
[----:B------:R-:W-:Y:S01]  /*4180*/  IMAD.SHL.U32 R7, R10, 0x40, RZ ;  /* 0x000000400a077824 */ /* 0x000fe200078e00ff */
[----:B------:R-:W-:Y:S01]  /*4190*/  SHF.L.U32 R14, R9, 0x3, RZ ;  /* 0x00000003090e7819 */ /* 0x000fe200000006ff */
[----:B------:R-:W-:Y:S02]  /*41a0*/  IMAD.SHL.U32 R9, R18, 0x20, RZ ;  /* 0x0000002012097824 */ /* 0x000fe400078e00ff */
[----:B--2---:R-:W-:Y:S01]  /*41b0*/  FADD.FTZ R18, R152, R25 ;  /* 0x0000001998127221 */ /* 0x004fe20000010000 */
[----:B------:R-:W-:Y:S02]  /*41c0*/  LOP3.LUT P2, RZ, R10, 0x2, RZ, 0xc0, !PT ;  /* 0x000000020aff7812 */ /* 0x000fe4000784c0ff */
[----:B------:R-:W-:Y:S01]  /*41d0*/  LOP3.LUT R7, R7, 0x1c0, RZ, 0xc0, !PT ;  /* 0x000001c007077812 */ /* 0x000fe200078ec0ff */
[----:B------:R-:W-:Y:S01]  /*41e0*/  MUFU.EX2 R15, R15 ;  /* 0x0000000f000f7308 */ /* 0x000fe20000000800 */
[----:B------:R-:W-:Y:S01]  /*41f0*/  LOP3.LUT R34, R9, 0x7ffffc00, RZ, 0xc0, !PT ;  /* 0x7ffffc0009227812 */ /* 0x000fe200078ec0ff */
[----:B---3--:R-:W-:Y:S01]  /*4200*/  FADD.FTZ R9, R11, R18 ;  /* 0x000000120b097221 */ /* 0x008fe20000010000 */
[----:B------:R-:W-:Y:S01]  /*4210*/  LOP3.LUT R14, R7, 0x8, R14, 0xf8, !PT ;  /* 0x00000008070e7812 */ /* 0x000fe200078ef80e */
[----:B------:R-:W-:Y:S01]  /*4220*/  IMAD.SHL.U32 R18, R8, 0x40, RZ ;  /* 0x0000004008127824 */ /* 0x000fe200078e00ff */
[----:B------:R-:W-:Y:S01]  /*4230*/  SHF.R.U32.HI R7, RZ, 0x3, R7 ;  /* 0x00000003ff077819 */ /* 0x000fe20000011607 */
[----:B----4-:R-:W-:Y:S01]  /*4240*/  FADD.FTZ R8, R154, R9 ;  /* 0x000000099a087221 */ /* 0x010fe20000010000 */
[----:B------:R-:W-:Y:S01]  /*4250*/  LOP3.LUT P3, RZ, R10, 0x4, RZ, 0xc0, !PT ;  /* 0x000000040aff7812 */ /* 0x000fe2000786c0ff */
[----:B------:R-:W2:Y:S01]  /*4260*/  MUFU.EX2 R30, R35 ;  /* 0x00000023001e7308 */ /* 0x000ea20000000800 */
[----:B-1----:R-:W-:Y:S01]  /*4270*/  LOP3.LUT R27, R14, R7, RZ, 0x3c, !PT ;  /* 0x000000070e1b7212 */ /* 0x002fe200078e3cff */
[----:B------:R-:W-:Y:S01]  /*4280*/  IMAD.U32 R14, RZ, RZ, UR36 ;  /* 0x00000024ff0e7e24 */ /* 0x000fe2000f8e00ff */
[----:B------:R-:W-:-:S02]  /*4290*/  LOP3.LUT R9, R18, 0x7ffffe00, RZ, 0xc0, !PT ;  /* 0x7ffffe0012097812 */ /* 0x000fc400078ec0ff */
[----:B------:R-:W-:Y:S01]  /*42a0*/  F2FP.F16.F32.PACK_AB R154, R154, R11 ;  /* 0x0000000b9a9a723e */ /* 0x000fe200000000ff */
[----:B------:R-:W-:Y:S01]  /*42b0*/  @!P1 VIADD R7, R14, 0x28c40 ;  /* 0x00028c400e079836 */ /* 0x000fe20000000000 */
[----:B------:R-:W-:Y:S01]  /*42c0*/  IADD3 R27, R27, R9, R34 ;  /* 0x000000091b1b7210 */ /* 0x000fe20007ffe022 */
[----:B------:R-:W1:Y:S01]  /*42d0*/  MUFU.EX2 R21, R21 ;  /* 0x0000001500157308 */ /* 0x000e620000000800 */
[----:B------:R-:W-:Y:S02]  /*42e0*/  F2FP.F16.F32.PACK_AB R152, R25, R152 ;  /* 0x000000981998723e */ /* 0x000fe400000000ff */
[----:B------:R-:W-:-:S04]  /*42f0*/  @!P1 PRMT R7, RZ, 0x654, R7 ;  /* 0x00000654ff079816 */ /* 0x000fc80000000007 */
[----:B------:R3:W-:Y:S01]  /*4300*/  @!P1 SYNCS.ARRIVE.TRANS64.RED.A1T0 RZ, [R7+URZ], RZ ;  /* 0x000000ff07ff99a7 */ /* 0x0007e2000810043f */
[----:B------:R-:W4:Y:S01]  /*4310*/  MUFU.EX2 R32, R39 ;  /* 0x0000002700207308 */ /* 0x000f220000000800 */
[----:B--2---:R-:W-:Y:S01]  /*4320*/  F2FP.F16.F32.PACK_AB R157, R30, R15 ;  /* 0x0000000f1e9d723e */ /* 0x004fe200000000ff */
[----:B---3--:R-:W-:Y:S01]  /*4330*/  FADD.FTZ R7, R19, R8 ;  /* 0x0000000813077221 */ /* 0x008fe20000010000 */
[----:B------:R-:W-:-:S05]  /*4340*/  FADD.FTZ R8, R153, R26 ;  /* 0x0000001a99087221 */ /* 0x000fca0000010000 */
[----:B------:R-:W-:Y:S01]  /*4350*/  MUFU.EX2 R41, R41 ;  /* 0x0000002900297308 */ /* 0x000fe20000000800 */
[----:B------:R-:W-:Y:S01]  /*4360*/  F2FP.F16.F32.PACK_AB R153, R26, R153 ;  /* 0x000000991a99723e */ /* 0x000fe200000000ff */
[----:B------:R-:W-:Y:S01]  /*4370*/  FADD.FTZ R34, R156, R7 ;  /* 0x000000079c227221 */ /* 0x000fe20000010000 */
[----:B------:R-:W-:Y:S01]  /*4380*/  FADD.FTZ R7, R155, R8 ;  /* 0x000000089b077221 */ /* 0x000fe20000010000 */
[C---:B------:R-:W-:Y:S02]  /*4390*/  F2FP.F16.F32.PACK_AB R155, R28.reuse, R155 ;  /* 0x0000009b1c9b723e */ /* 0x040fe400000000ff */
        /* <DEDUP_REMOVED lines=10> */
[----:B------:R-:W-:Y:S02]  /*4440*/  IMAD.MOV.U32 R30, RZ, RZ, 0x20 ;  /* 0x00000020ff1e7424 */ /* 0x000fe400078e00ff */
[----:B------:R-:W-:Y:S01]  /*4450*/  FADD.FTZ R34, R160, R9 ;  /* 0x00000009a0227221 */ /* 0x000fe20000010000 */
[----:B-1----:R-:W-:Y:S01]  /*4460*/  FADD.FTZ R7, R21, R8 ;  /* 0x0000000815077221 */ /* 0x002fe20000010000 */
[----:B------:R-:W-:Y:S01]  /*4470*/  LEA R8, R27, UR36, 0x1 ;  /* 0x000000241b087c11 */ /* 0x000fe2000f8e08ff */
[----:B------:R-:W-:Y:S01]  /*4480*/  BAR.SYNC.DEFER_BLOCKING 0xf, 0x100 ;  /* 0x03c4000000007b1d */ /* 0x000fe20000010000 */
[----:B------:R-:W-:Y:S01]  /*4490*/  SEL R30, R30, 0xffffffe0, !P2 ;  /* 0xffffffe01e1e7807 */ /* 0x000fe20005000000 */
[C---:B----4-:R-:W-:Y:S01]  /*44a0*/  FADD.FTZ R28, R32.reuse, R7 ;  /* 0x00000007201c7221 */ /* 0x050fe20000010000 */
[----:B------:R-:W-:Y:S01]  /*44b0*/  F2FP.F16.F32.PACK_AB R159, R32, R21 ;  /* 0x00000015209f723e */ /* 0x000fe200000000ff */
[----:B------:R-:W-:Y:S01]  /*44c0*/  VIADD R11, R8, 0x26800 ;  /* 0x00026800080b7836 */ /* 0x000fe20000000000 */
[----:B--2---:R-:W-:Y:S01]  /*44d0*/  F2FP.F16.F32.PACK_AB R161, R10, R41 ;  /* 0x000000290aa1723e */ /* 0x004fe200000000ff */
[----:B------:R-:W1:Y:S01]  /*44e0*/  MUFU.EX2 R45, R45 ;  /* 0x0000002d002d7308 */ /* 0x000e620000000800 */
[----:B------:R-:W-:Y:S01]  /*44f0*/  FADD.FTZ R7, R41, R28 ;  /* 0x0000001c29077221 */ /* 0x000fe20000010000 */
[----:B------:R-:W-:Y:S01]  /*4500*/  VIADD R9, R8, 0x26840 ;  /* 0x0002684008097836 */ /* 0x000fe20000000000 */
[----:B------:R-:W-:Y:S01]  /*4510*/  F2FP.F16.F32.PACK_AB R160, R160, R57 ;  /* 0x00000039a0a0723e */ /* 0x000fe200000000ff */
[----:B------:R-:W-:-:S02]  /*4520*/  @P3 VIADD R9, R11, 0xffffffc0 ;  /* 0xffffffc00b093836 */ /* 0x000fc40000000000 */
[----:B------:R-:W-:Y:S01]  /*4530*/  FADD.FTZ R28, R10, R7 ;  /* 0x000000070a1c7221 */ /* 0x000fe20000010000 */
[----:B---3--:R-:W-:Y:S01]  /*4540*/  FADD.FTZ R7, R61, R34 ;  /* 0x000000223d077221 */ /* 0x008fe20000010000 */
[----:B------:R-:W-:Y:S01]  /*4550*/  IMAD.IADD R10, R11, 0x1, R30 ;  /* 0x000000010b0a7824 */ /* 0x000fe200078e021e */
[----:B------:R-:W2:Y:S01]  /*4560*/  MUFU.EX2 R20, R63 ;  /* 0x0000003f00147308 */ /* 0x000ea20000000800 */
[----:B------:R-:W-:-:S07]  /*4570*/  IADD3 R11, R30, R9, RZ ;  /* 0x000000091e0b7210 */ /* 0x000fce0007ffe0ff */
[----:B------:R-:W3:Y:S01]  /*4580*/  MUFU.EX2 R18, R47 ;  /* 0x0000002f00127308 */ /* 0x000ee20000000800 */
[----:B-1----:R-:W-:Y:S01]  /*4590*/  FADD.FTZ R15, R45, R28 ;  /* 0x0000001c2d0f7221 */ /* 0x002fe20000010000 */
[----:B------:R1:W-:Y:S04]  /*45a0*/  STSM.16.M88.4 [R8+0x26800], R152 ;  /* 0x0268009808007844 */ /* 0x0003e80000000200 */
[----:B------:R1:W-:Y:S02]  /*45b0*/  STSM.16.M88.4 [R10], R156 ;  /* 0x0000009c0a007844 */ /* 0x0003e40000000200 */
[----:B------:R-:W-:Y:S01]  /*45c0*/  MUFU.EX2 R65, R65 ;  /* 0x0000004100417308 */ /* 0x000fe20000000800 */
[C---:B--2---:R-:W-:Y:S01]  /*45d0*/  F2FP.F16.F32.PACK_AB R162, R20.reuse, R61 ;  /* 0x0000003d14a2723e */ /* 0x044fe200000000ff */
[----:B------:R-:W-:-:S06]  /*45e0*/  FADD.FTZ R20, R20, R7 ;  /* 0x0000000714147221 */ /* 0x000fcc0000010000 */
[----:B------:R-:W2:Y:S01]  /*45f0*/  MUFU.EX2 R22, R67 ;  /* 0x0000004300167308 */ /* 0x000ea20000000800 */
[C---:B---3--:R-:W-:Y:S01]  /*4600*/  F2FP.F16.F32.PACK_AB R163, R18.reuse, R45 ;  /* 0x0000002d12a3723e */ /* 0x048fe200000000ff */
[----:B------:R-:W-:-:S04]  /*4610*/  FADD.FTZ R18, R18, R15 ;  /* 0x0000000f12127221 */ /* 0x000fc80000010000 */
[----:B------:R1:W-:Y:S02]  /*4620*/  STSM.16.M88.4 [R9], R160 ;  /* 0x000000a009007844 */ /* 0x0003e40000000200 */
[----:B------:R-:W-:Y:S08]  /*4630*/  MUFU.EX2 R49, R49 ;  /* 0x0000003100317308 */ /* 0x000ff00000000800 */
[----:B------:R-:W3:Y:S01]  /*4640*/  MUFU.EX2 R24, R51 ;  /* 0x0000003300187308 */ /* 0x000ee20000000800 */
[----:B--2---:R-:W-:Y:S01]  /*4650*/  F2FP.F16.F32.PACK_AB R164, R22, R65 ;  /* 0x0000004116a4723e */ /* 0x004fe200000000ff */
[----:B------:R-:W-:-:S04]  /*4660*/  FADD.FTZ R65, R65, R20 ;  /* 0x0000001441417221 */ /* 0x000fc80000010000 */
[----:B------:R-:W-:Y:S02]  /*4670*/  FADD.FTZ R22, R22, R65 ;  /* 0x0000004116167221 */ /* 0x000fe40000010000 */
[----:B------:R-:W2:Y:S08]  /*4680*/  MUFU.EX2 R69, R69 ;  /* 0x0000004500457308 */ /* 0x000eb00000000800 */
[----:B------:R-:W4:Y:S01]  /*4690*/  MUFU.EX2 R12, R12 ;  /* 0x0000000c000c7308 */ /* 0x000f220000000800 */
[----:B---3--:R-:W-:Y:S01]  /*46a0*/  F2FP.F16.F32.PACK_AB R165, R24, R49 ;  /* 0x0000003118a5723e */ /* 0x008fe200000000ff */
[----:B------:R-:W-:-:S04]  /*46b0*/  FADD.FTZ R49, R49, R18 ;  /* 0x0000001231317221 */ /* 0x000fc80000010000 */
[----:B------:R-:W-:Y:S02]  /*46c0*/  FADD.FTZ R24, R24, R49 ;  /* 0x0000003118187221 */ /* 0x000fe40000010000 */
[----:B------:R-:W-:Y:S01]  /*46d0*/  MUFU.EX2 R53, R53 ;  /* 0x0000003500357308 */ /* 0x000fe20000000800 */
[----:B--2---:R-:W-:-:S07]  /*46e0*/  FADD.FTZ R7, R69, R22 ;  /* 0x0000001645077221 */ /* 0x004fce0000010000 */
[----:B------:R-:W2:Y:S01]  /*46f0*/  MUFU.EX2 R26, R55 ;  /* 0x00000037001a7308 */ /* 0x000ea20000000800 */
[C---:B----4-:R-:W-:Y:S01]  /*4700*/  F2FP.F16.F32.PACK_AB R166, R12.reuse, R69 ;  /* 0x000000450ca6723e */ /* 0x050fe200000000ff */
[----:B------:R-:W-:Y:S01]  /*4710*/  FADD.FTZ R7, R12, R7 ;  /* 0x000000070c077221 */ /* 0x000fe20000010000 */
[----:B--2---:R-:W-:Y:S01]  /*4720*/  F2FP.F16.F32.PACK_AB R167, R26, R53 ;  /* 0x000000351aa7723e */ /* 0x004fe200000000ff */
[----:B------:R-:W-:-:S04]  /*4730*/  FADD.FTZ R53, R53, R24 ;  /* 0x0000001835357221 */ /* 0x000fc80000010000 */
[----:B------:R1:W-:Y:S01]  /*4740*/  STSM.16.M88.4 [R11], R164 ;  /* 0x000000a40b007844 */ /* 0x0003e20000000200 */
[----:B------:R-:W-:Y:S01]  /*4750*/  FADD.FTZ R12, R26, R53 ;  /* 0x000000351a0c7221 */ /* 0x000fe20000010000 */
[----:B------:R-:W-:Y:S06]  /*4760*/  @!P0 BRA `(.L_x_3022) ;  /* 0x0000000000048947 */ /* 0x000fec0003800000 */
[----:B------:R-:W-:Y:S01]  /*4770*/  BPT.TRAP 0x1 ;  /* 0x000000040000795c */ /* 0x000fe20000300000 */
.L_x_3022:
[----:B------:R2:W3:Y:S01]  /*4780*/  SYNCS.PHASECHK.TRANS64.TRYWAIT P2, [UR36+0x28c50], R13 ;  /* 0x028c500dff0075a7 */ /* 0x0004e20008040164 */
[----:B------:R-:W-:Y:S05]  /*4790*/  @!P0 BRA `(.L_x_3023) ;  /* 0x0000000000048947 */ /* 0x000fea0003800000 */
[----:B------:R-:W-:Y:S01]  /*47a0*/  BPT.TRAP 0x1 ;  /* 0x000000040000795c */ /* 0x000fe20000300000 */
.L_x_3023:
[----:B------:R-:W-:Y:S01]  /*47b0*/  ULOP3.LUT UR24, UR37, 0x2000000, URZ, 0xfc, !UPT ;  /* 0x0200000025187892 */ /* 0x000fe2000f8efc3f */
[----:B---3--:R-:W-:Y:S11]  /*47c0*/  @P2 BRA `(.L_x_3024) ;  /* 0x0000000000082947 */ /* 0x008ff60003800000 */
[----:B------:R-:W3:Y:S02]  /*47d0*/  SYNCS.PHASECHK.TRANS64.TRYWAIT P2, [UR36+0x28c50], R13 ;  /* 0x028c500dff0075a7 */ /* 0x000ee40008040164 */
[----:B---3--:R-:W-:Y:S05]  /*47e0*/  @!P2 BRA `(.L_x_3025) ;  /* 0x000000940000a947 */ /* 0x008fea0003800000 */
.L_x_3024:
[----:B------:R-:W-:Y:S01]  /*47f0*/  WARPGROUP.ARRIVE ;  /* 0x00000000000079c5 */ /* 0x000fe20000000000 */
[----:B------:R-:W-:Y:S01]  /*4800*/  UMOV UR10, UR24 ;  /* 0x00000018000a7c82 */ /* 0x000fe20008000000 */
[----:B------:R-:W-:Y:S01]  /*4810*/  UMOV UR11, 0x40000040 ;  /* 0x40000040000b7882 */ /* 0x000fe20000000000 */
[----:B------:R-:W-:Y:S01]  /*4820*/  UIADD3 UR4, UR24, 0x80, URZ ;  /* 0x0000008018047890 */ /* 0x000fe2000fffe03f */
[----:B0-23--:R-:W-:Y:S02]  /*4830*/  VIADD R13, R17, 0xfffffffe ;  /* 0xfffffffe110d7836 */ /* 0x00dfe40000000000 */
[----:B------:R-:W-:Y:S01]  /*4840*/  HGMMA.64x256x16.F32 R24, R152, gdesc[UR8].tnspB, RZ, !UPT, gsb0 ;  /* 0x43e0000898187df0 */ /* 0x000fe2000c0008ff */
[----:B------:R-:W-:Y:S01]  /*4850*/  UMOV UR11, 0x40000040 ;  /* 0x40000040000b7882 */ /* 0x000fe20000000000 */
[----:B------:R-:W-:Y:S01]  /*4860*/  @!P1 VIADD R14, R14, 0x28c60 ;  /* 0x00028c600e0e9836 */ /* 0x000fe20000000000 */
[----:B------:R-:W-:Y:S01]  /*4870*/  ISETP.GE.AND P2, PT, R13, R16, PT ;  /* 0x000000100d00720c */ /* 0x000fe20003f46270 */
[----:B------:R-:W-:Y:S01]  /*4880*/  UMOV UR10, UR4 ;  /* 0x00000004000a7c82 */ /* 0x000fe20008000000 */
[----:B------:R-:W-:-:S02]  /*4890*/  UIADD3 UR4, UR24, 0x100, URZ ;  /* 0x0000010018047890 */ /* 0x000fc4000fffe03f */
[----:B------:R-:W-:Y:S01]  /*48a0*/  @!P1 PRMT R14, RZ, 0x654, R14 ;  /* 0x00000654ff0e9816 */ /* 0x000fe2000000000e */
[----:B------:R-:W-:Y:S02]  /*48b0*/  WARPGROUP.DEPBAR.LE gsb0, 0x0 ;  /* 0x00008000000079c5 */ /* 0x000fe40000010000 */
[----:B------:R-:W-:-:S15]  /*48c0*/  WARPGROUP.ARRIVE ;  /* 0x00000000000079c5 */ /* 0x000fde0000000000 */
[----:B------:R-:W-:-:S03]  /*48d0*/  NOP ;  /* 0x0000000000007918 */ /* 0x000fc60000000000 */
[----:B------:R-:W-:Y:S01]  /*48e0*/  HGMMA.64x256x16.F32 R24, R156, gdesc[UR8].tnspB, R24, gsb0 ;  /* 0x43e000089c187df0 */ /* 0x000fe20008000818 */
[----:B------:R-:W-:Y:S01]  /*48f0*/  UMOV UR10, UR4 ;  /* 0x00000004000a7c82 */ /* 0x000fe20008000000 */
[----:B------:R-:W-:Y:S01]  /*4900*/  UMOV UR11, 0x40000040 ;  /* 0x40000040000b7882 */ /* 0x000fe20000000000 */
[----:B------:R-:W-:Y:S01]  /*4910*/  UIADD3 UR4, UR24, 0x180, URZ ;  /* 0x0000018018047890 */ /* 0x000fe2000fffe03f */
[----:B------:R-:W-:Y:S02]  /*4920*/  WARPGROUP.DEPBAR.LE gsb0, 0x0 ;  /* 0x00008000000079c5 */ /* 0x000fe40000010000 */
[----:B------:R-:W-:-:S15]  /*4930*/  WARPGROUP.ARRIVE ;  /* 0x00000000000079c5 */ /* 0x000fde0000000000 */
[----:B------:R-:W-:-:S07]  /*4940*/  NOP ;  /* 0x0000000000007918 */ /* 0x000fce0000000000 */
[----:B------:R-:W-:Y:S01]  /*4950*/  HGMMA.64x256x16.F32 R24, R160, gdesc[UR8].tnspB, R24, gsb0 ;  /* 0x43e00008a0187df0 */ /* 0x000fe20008000818 */
[----:B------:R-:W-:Y:S01]  /*4960*/  UMOV UR10, UR4 ;  /* 0x00000004000a7c82 */ /* 0x000fe20008000000 */
[----:B------:R-:W-:Y:S01]  /*4970*/  UMOV UR11, 0x40000040 ;  /* 0x40000040000b7882 */ /* 0x000fe20000000000 */
[----:B------:R-:W-:Y:S01]  /*4980*/  UMOV UR4, URZ ;  /* 0x0000003f00047c82 */ /* 0x000fe20008000000 */
[----:B------:R-:W-:Y:S02]  /*4990*/  WARPGROUP.DEPBAR.LE gsb0, 0x0 ;  /* 0x00008000000079c5 */ /* 0x000fe40000010000 */
[----:B------:R-:W-:-:S15]  /*49a0*/  WARPGROUP.ARRIVE ;  /* 0x00000000000079c5 */ /* 0x000fde0000000000 */
[----:B------:R-:W-:-:S07]  /*49b0*/  NOP ;  /* 0x0000000000007918 */ /* 0x000fce0000000000 */
[----:B------:R-:W-:Y:S03]  /*49c0*/  HGMMA.64x256x16.F32 R24, R164, gdesc[UR8].tnspB, R24, gsb0 ;  /* 0x43e00008a4187df0 */ /* 0x000fe60008000818 */
[----:B------:R-:W-:Y:S02]  /*49d0*/  WARPGROUP.DEPBAR.LE gsb0, 0x0 ;  /* 0x00008000000079c5 */ /* 0x000fe40000010000 */
[----:B------:R-:W-:Y:S01]  /*49e0*/  @!PT LDS RZ, [RZ] ;  /* 0x00000000fffff984 */ /* 0x000fe20000000800 */
[----:B------:R-:W-:Y:S01]  /*49f0*/  @!PT LDS RZ, [RZ] ;  /* 0x00000000fffff984 */ /* 0x000fe20000000800 */
[----:B------:R-:W-:Y:S01]  /*4a00*/  @!PT LDS RZ, [RZ] ;  /* 0x00000000fffff984 */ /* 0x000fe20000000800 */
[----:B------:R-:W-:Y:S01]  /*4a10*/  @!PT LDS RZ, [RZ] ;  /* 0x00000000fffff984 */ /* 0x000fe20000000800 */
[----:B------:R0:W-:Y:S06]  /*4a20*/  MEMBAR.ALL.CTA ;  /* 0x0000000000007992 */ /* 0x0001ec0000008000 */
[----:B0-----:R-:W0:Y:S02]  /*4a30*/  FENCE.VIEW.ASYNC.S ;  /* 0x00000000000073c6 */ /* 0x001e240000000000 */
[----:B0-----:R-:W-:Y:S01]  /*4a40*/  NOP ;  /* 0x0000000000007918 */ /* 0x001fe20000000000 */
[----:B------:R-:W-:Y:S06]  /*4a50*/  BAR.ARV 0xe, 0x100 ;  /* 0x0384000000007b1d */ /* 0x000fec0000002000 */
[----:B------:R0:W-:Y:S01]  /*4a60*/  @!P1 SYNCS.ARRIVE.TRANS64.RED.A1T0 RZ, [R14+URZ], RZ ;  /* 0x000000ff0eff99a7 */ /* 0x0001e2000810043f */
[----:B------:R-:W-:Y:S05]  /*4a70*/  @!P2 BRA `(.L_x_3026) ;  /* 0x000000180028a947 */ /* 0x000fea0003800000 */
[----:B------:R-:W-:Y:S01]  /*4a80*/  IMAD.MOV.U32 R185, RZ, RZ, RZ ;  /* 0x000000ffffb97224 */ /* 0x000fe200078e00ff */
[----:B------:R-:W-:-:S06]  /*4a90*/  UMOV UR4, URZ ;  /* 0x0000003f00047c82 */ /* 0x000fcc0008000000 */
.L_x_3035:
[----:B------:R-:W-:Y:S01]  /*4aa0*/  UIADD3 UR5, UR4, 0x1, URZ ;  /* 0x0000000104057890 */ /* 0x000fe2000fffe03f */
[C---:B------:R-:W-:Y:S01]  /*4ab0*/  ISETP.GT.AND P2, PT, R13.reuse, R16, PT ;  /* 0x000000100d00720c */ /* 0x040fe20003f44270 */
[----:B------:R-:W-:Y:S02]  /*4ac0*/  VIADD R13, R13, 0xffffffff ;  /* 0xffffffff0d0d7836 */ /* 0x000fe40000000000 */
[----:B------:R-:W-:-:S04]  /*4ad0*/  UISETP.NE.AND UP0, UPT, UR5, 0x2, UPT ;  /* 0x000000020500788c */ /* 0x000fc8000bf05270 */
[----:B------:R-:W-:Y:S02]  /*4ae0*/  USEL UR7, URZ, 0x1, UP0 ;  /* 0x000000013f077887 */ /* 0x000fe40008000000 */
[----:B------:R-:W-:-:S04]  /*4af0*/  USEL UR5, UR5, URZ, UP0 ;  /* 0x0000003f05057287 */ /* 0x000fc80008000000 */
[----:B------:R-:W-:Y:S01]  /*4b00*/  LOP3.LUT R185, R185, UR7, RZ, 0x3c, !PT ;  /* 0x00000007b9b97c12 */ /* 0x000fe2000f8e3cff */
[----:B--23--:R-:W-:Y:S07]  /*4b10*/  @!P0 BRA `(.L_x_3027) ;  /* 0x0000000000048947 */ /* 0x00cfee0003800000 */
[----:B------:R-:W-:Y:S01]  /*4b20*/  BPT.TRAP 0x1 ;  /* 0x000000040000795c */ /* 0x000fe20000300000 */
.L_x_3027:
[----:B------:R-:W-:Y:S01]  /*4b30*/  ULEA UR7, UR5, UR36, 0x3 ;  /* 0x0000002405077291 */ /* 0x000fe2000f8e183f */
[----:B0-----:R-:W-:-:S08]  /*4b40*/  SHF.L.U32 R14, R185, 0x1f, RZ ;  /* 0x0000001fb90e7819 */ /* 0x001fd000000006ff */
[----:B------:R0:W2:Y:S01]  /*4b50*/  SYNCS.PHASECHK.TRANS64.TRYWAIT P3, [UR7+0x28c30], R14 ;  /* 0x028c300eff0075a7 */ /* 0x0000a20008060147 */
[----:B------:R-:W-:Y:S05]  /*4b60*/  @!P0 BRA `(.L_x_3028) ;  /* 0x0000000000048947 */ /* 0x000fea0003800000 */
[----:B------:R-:W-:Y:S01]  /*4b70*/  BPT.TRAP 0x1 ;  /* 0x000000040000795c */ /* 0x000fe20000300000 */
.L_x_3028:
[----:B--2---:R-:W-:Y:S05]  /*4b80*/  @P3 BRA `(.L_x_3029) ;  /* 0x0000000000083947 */ /* 0x004fea0003800000 */
[----:B------:R-:W2:Y:S02]  /*4b90*/  SYNCS.PHASECHK.TRANS64.TRYWAIT P3, [UR7+0x28c30], R14 ;  /* 0x028c300eff0075a7 */ /* 0x000ea40008060147 */
[----:B--2---:R-:W-:Y:S05]  /*4ba0*/  @!P3 BRA `(.L_x_3030) ;  /* 0x000000900024b947 */ /* 0x004fea0003800000 */
.L_x_3029:
[----:B------:R-:W-:Y:S01]  /*4bb0*/  ULEA UR10, UR5, UR6, 0x9 ;  /* 0x00000006050a7291 */ /* 0x000fe2000f8e483f */
[----:B-1----:R-:W-:Y:S01]  /*4bc0*/  WARPGROUP.ARRIVE ;  /* 0x00000000000079c5 */ /* 0x002fe20000000000 */
[----:B------:R-:W-:Y:S01]  /*4bd0*/  UMOV UR11, 0x40000040 ;  /* 0x40000040000b7882 */ /* 0x000fe20000000000 */
[----:B------:R-:W-:Y:S01]  /*4be0*/  UMOV UR15, 0x40000040 ;  /* 0x40000040000f7882 */ /* 0x000fe20000000000 */
[----:B------:R-:W-:Y:S01]  /*4bf0*/  UIADD3 UR14, UR10, 0x2, URZ ;  /* 0x000000020a0e7890 */ /* 0x000fe2000fffe03f */
[----:B------:R-:W-:Y:S01]  /*4c00*/  ISETP.NE.AND P3, PT, R4, RZ, PT ;  /* 0x000000ff0400720c */ /* 0x000fe20003f65270 */
[----:B------:R-:W-:Y:S01]  /*4c10*/  UIADD3 UR18, UR10, 0x4, URZ ;  /* 0x000000040a127890 */ /* 0x000fe2000fffe03f */
[----:B------:R-:W-:Y:S02]  /*4c20*/  UMOV UR19, 0x40000040 ;  /* 0x4000004000137882 */ /* 0x000fe40000000000 */
[----:B------:R-:W-:Y:S01]  /*4c30*/  HGMMA.64x64x16.F32 R152, gdesc[UR8], RZ, !UPT, gsb0 ;  /* 0x00e00000089879f0 */ /* 0x000fe2000c0008ff */
[----:B------:R-:W-:Y:S01]  /*4c40*/  UIADD3 UR22, UR10, 0x6, URZ ;  /* 0x000000060a167890 */ /* 0x000fe2000fffe03f */
[----:B------:R-:W-:Y:S01]  /*4c50*/  UMOV UR23, 0x40000040 ;  /* 0x4000004000177882 */ /* 0x000fe20000000000 */
        /* <DEDUP_REMOVED lines=10> */
[----:B------:R-:W-:Y:S02]  /*4d00*/  FMNMX.FTZ R0, R152, R3, !PT ;  /* 0x0000000398007209 */ /* 0x000fe40007810000 */
[----:B------:R-:W-:Y:S02]  /*4d10*/  FMNMX.FTZ R18, R154, R5, !PT ;  /* 0x000000059a127209 */ /* 0x000fe40007810000 */
[----:B--2---:R-:W-:-:S04]  /*4d20*/  FMNMX.FTZ R15, R153, R0, !PT ;  /* 0x00000000990f7209 */ /* 0x004fc80007810000 */
        /* <DEDUP_REMOVED lines=13> */
[----:B------:R-:W-:Y:S02]  /*4e00*/  FMNMX.FTZ R15, R155, R18, !PT ;  /* 0x000000129b0f7209 */ /* 0x000fe40007810000 */
[----:B------:R-:W-:Y:S02]  /*4e10*/  FMNMX.FTZ R19, R181, R0, !PT ;  /* 0x00000000b5137209 */ /* 0x000fe40007810000 */
[----:B------:R-:W-:-:S03]  /*4e20*/  FMNMX.FTZ R18, R158, R15, !PT ;  /* 0x0000000f9e127209 */ /* 0x000fc60007810000 */
[----:B------:R-:W1:Y:S01]  /*4e30*/  SHFL.BFLY PT, R0, R19, 0x2, 0x1f ;  /* 0x0c401f0013007f89 */ /* 0x000e6200000e0000 */
[----:B------:R-:W-:-:S04]  /*4e40*/  FMNMX.FTZ R15, R159, R18, !PT ;  /* 0x000000129f0f7209 */ /* 0x000fc80007810000 */
[----:B------:R-:W-:Y:S02]  /*4e50*/  FMNMX.FTZ R18, R162, R15, !PT ;  /* 0x0000000fa2127209 */ /* 0x000fe40007810000 */
[----:B-1----:R-:W-:Y:S02]  /*4e60*/  FMNMX.FTZ R20, R19, R0, !PT ;  /* 0x0000000013147209 */ /* 0x002fe40007810000 */
[----:B------:R-:W1:Y:S03]  /*4e70*/  LDC R0, c[0x0][0x988] ;  /* 0x00026200ff007b82 */ /* 0x000e660000000800 */
[----:B------:R-:W2:Y:S02]  /*4e80*/  SHFL.BFLY PT, R17, R20, 0x1, 0x1f ;  /* 0x0c201f0014117f89 */ /* 0x000ea400000e0000 */
[----:B--2---:R-:W-:Y:S02]  /*4e90*/  FMNMX.FTZ R15, R20, R17, !PT ;  /* 0x00000011140f7209 */ /* 0x004fe40007810000 */
[----:B------:R-:W-:-:S03]  /*4ea0*/  FMNMX.FTZ R17, R163, R18, !PT ;  /* 0x00000012a3117209 */ /* 0x000fc60007810000 */
[C---:B------:R-:W-:Y:S01]  /*4eb0*/  FADD.FTZ R3, -R15.reuse, R3 ;  /* 0x000000030f037221 */ /* 0x040fe20000010100 */
[----:B------:R-:W-:Y:S01]  /*4ec0*/  FMNMX.FTZ R18, R166, R17, !PT ;  /* 0x00000011a6127209 */ /* 0x000fe20007810000 */
[-C--:B-1----:R-:W-:Y:S02]  /*4ed0*/  FMUL.FTZ R187, R15, R0.reuse ;  /* 0x000000000fbb7220 */ /* 0x082fe40000410000 */
[----:B------:R-:W-:Y:S01]  /*4ee0*/  FMUL.FTZ R19, R3, R0 ;  /* 0x0000000003137220 */ /* 0x000fe20000410000 */
[----:B------:R-:W-:Y:S01]  /*4ef0*/  FMNMX.FTZ R3, R167, R18, !PT ;  /* 0x00000012a7037209 */ /* 0x000fe20007810000 */
[-CC-:B------:R-:W-:Y:S01]  /*4f00*/  FFMA.FTZ R157, R157, R0.reuse, -R187.reuse ;  /* 0x000000009d9d7223 */ /* 0x180fe200000108bb */
[-CC-:B------:R-:W-:Y:S01]  /*4f10*/  FFMA.FTZ R22, R165, R0.reuse, -R187.reuse ;  /* 0x00000000a5167223 */ /* 0x180fe200000108bb */
[----:B------:R1:W2:Y:S01]  /*4f20*/  MUFU.EX2 R18, R19 ;  /* 0x0000001300127308 */ /* 0x0002a20000000800 */
[----:B------:R-:W-:Y:S01]  /*4f30*/  FMNMX.FTZ R20, R170, R3, !PT ;  /* 0x00000003aa147209 */ /* 0x000fe20007810000 */
[-CC-:B------:R-:W-:Y:S01]  /*4f40*/  FFMA.FTZ R3, R152, R0.reuse, -R187.reuse ;  /* 0x0000000098037223 */ /* 0x180fe200000108bb */
[-CC-:B------:R-:W-:Y:S01]  /*4f50*/  FFMA.FTZ R152, R153, R0.reuse, -R187.reuse ;  /* 0x0000000099987223 */ /* 0x180fe200000108bb */
[--C-:B------:R-:W-:Y:S01]  /*4f60*/  FFMA.FTZ R153, R169, R0, -R187.reuse ;  /* 0x00000000a9997223 */ /* 0x100fe200000108bb */
[----:B------:R-:W-:Y:S01]  /*4f70*/  FMNMX.FTZ R17, R171, R20, !PT ;  /* 0x00000014ab117209 */ /* 0x000fe20007810000 */
[-CC-:B------:R-:W-:Y:S01]  /*4f80*/  FFMA.FTZ R165, R180, R0.reuse, -R187.reuse ;  /* 0x00000000b4a57223 */ /* 0x180fe200000108bb */
[-CC-:B------:R-:W-:Y:S01]  /*4f90*/  FFMA.FTZ R21, R164, R0.reuse, -R187.reuse ;  /* 0x00000000a4157223 */ /* 0x180fe200000108bb */
[----:B------:R-:W3:Y:S01]  /*4fa0*/  MUFU.EX2 R3, R3 ;  /* 0x0000000300037308 */ /* 0x000ee20000000800 */
[----:B------:R-:W-:Y:S01]  /*4fb0*/  FMNMX.FTZ R20, R174, R17, !PT ;  /* 0x00000011ae147209 */ /* 0x000fe20007810000 */
[----:B------:R-:W-:-:S03]  /*4fc0*/  FFMA.FTZ R164, R173, R0, -R187 ;  /* 0x00000000ada47223 */ /* 0x000fc600000108bb */
[----:B------:R-:W-:-:S03]  /*4fd0*/  FMNMX.FTZ R17, R175, R20, !PT ;  /* 0x00000014af117209 */ /* 0x000fc60007810000 */
[----:B------:R-:W4:Y:S01]  /*4fe0*/  MUFU.EX2 R152, R152 ;  /* 0x0000009800987308 */ /* 0x000f220000000800 */
[----:B------:R-:W-:Y:S01]  /*4ff0*/  FMNMX.FTZ R20, R178, R17, !PT ;  /* 0x00000011b2147209 */ /* 0x000fe20007810000 */
[-CC-:B------:R-:W-:Y:S01]  /*5000*/  FFMA.FTZ R17, R156, R0.reuse, -R187.reuse ;  /* 0x000000009c117223 */ /* 0x180fe200000108bb */
[-CC-:B------:R-:W-:Y:S01]  /*5010*/  FFMA.FTZ R156, R160, R0.reuse, -R187.reuse ;  /* 0x00000000a09c7223 */ /* 0x180fe200000108bb */
[--C-:B------:R-:W-:Y:S01]  /*5020*/  FFMA.FTZ R160, R168, R0, -R187.reuse ;  /* 0x00000000a8a07223 */ /* 0x100fe200000108bb */
[----:B-1----:R-:W-:Y:S01]  /*5030*/  FMNMX.FTZ R19, R179, R20, !PT ;  /* 0x00000014b3137209 */ /* 0x002fe20007810000 */
[--C-:B------:R-:W-:Y:S01]  /*5040*/  FFMA.FTZ R168, R177, R0, -R187.reuse ;  /* 0x00000000b1a87223 */ /* 0x100fe200000108bb */
[----:B--2---:R-:W-:Y:S01]  /*5050*/  FMUL.FTZ R24, R24, R18 ;  /* 0x0000001218187220 */ /* 0x004fe20000410000 */
[----:B------:R-:W1:Y:S01]  /*5060*/  MUFU.EX2 R17, R17 ;  /* 0x0000001100117308 */ /* 0x000e620000000800 */
[----:B------:R-:W-:Y:S01]  /*5070*/  FMNMX.FTZ R20, R182, R19, !PT ;  /* 0x00000013b6147209 */ /* 0x000fe20007810000 */
[-CC-:B------:R-:W-:Y:S01]  /*5080*/  FFMA.FTZ R19, R161, R0.reuse, -R187.reuse ;  /* 0x00000000a1137223 */ /* 0x180fe200000108bb */
[----:B------:R-:W-:Y:S01]  /*5090*/  FFMA.FTZ R161, R176, R0, -R187 ;  /* 0x00000000b0a17223 */ /* 0x000fe200000108bb */
[----:B---3--:R-:W-:Y:S01]  /*50a0*/  FFMA.FTZ R7, R18, R7, R3 ;  /* 0x0000000712077223 */ /* 0x008fe20000010003 */
[----:B------:R-:W-:Y:S01]  /*50b0*/  FMNMX.FTZ R23, R183, R20, !PT ;  /* 0x00000014b7177209 */ /* 0x000fe20007810000 */
[-C--:B------:R-:W-:Y:S01]  /*50c0*/  FMUL.FTZ R25, R25, R18.reuse ;  /* 0x0000001219197220 */ /* 0x080fe20000410000 */
[-C--:B------:R-:W-:Y:S01]  /*50d0*/  FMUL.FTZ R28, R28, R18.reuse ;  /* 0x000000121c1c7220 */ /* 0x080fe20000410000 */
[----:B------:R2:W-:Y:S01]  /*50e0*/  MUFU.EX2 R20, R157 ;  /* 0x0000009d00147308 */ /* 0x0005e20000000800 */
[-C--:B------:R-:W-:Y:S01]  /*50f0*/  FMUL.FTZ R29, R29, R18.reuse ;  /* 0x000000121d1d7220 */ /* 0x080fe20000410000 */
[----:B------:R-:W3:Y:S01]  /*5100*/  SHFL.BFLY PT, R184, R23, 0x2, 0x1f ;  /* 0x0c401f0017b87f89 */ /* 0x000ee200000e0000 */
[-C--:B------:R-:W-:Y:S01]  /*5110*/  FMUL.FTZ R32, R32, R18.reuse ;  /* 0x0000001220207220 */ /* 0x080fe20000410000 */
[-C--:B------:R-:W-:Y:S01]  /*5120*/  FMUL.FTZ R33, R33, R18.reuse ;  /* 0x0000001221217220 */ /* 0x080fe20000410000 */
[-C--:B------:R-:W-:Y:S01]  /*5130*/  FMUL.FTZ R36, R36, R18.reuse ;  /* 0x0000001224247220 */ /* 0x080fe20000410000 */
[-C--:B------:R-:W-:Y:S01]  /*5140*/  FMUL.FTZ R37, R37, R18.reuse ;  /* 0x0000001225257220 */ /* 0x080fe20000410000 */
[----:B------:R-:W-:Y:S01]  /*5150*/  FMUL.FTZ R40, R40, R18 ;  /* 0x0000001228287220 */ /* 0x000fe20000410000 */
[----:B------:R-:W-:Y:S01]  /*5160*/  MUFU.EX2 R156, R156 ;  /* 0x0000009c009c7308 */ /* 0x000fe20000000800 */
[-CC-:B--2---:R-:W-:Y:S01]  /*5170*/  FFMA.FTZ R157, R172, R0.reuse, -R187.reuse ;  /* 0x00000000ac9d7223 */ /* 0x184fe200000108bb */
[----:B------:R-:W-:Y:S01]  /*5180*/  FFMA.FTZ R172, R181, R0, -R187 ;  /* 0x00000000b5ac7223 */ /* 0x000fe200000108bb */
[----:B------:R-:W-:-:S02]  /*5190*/  IMAD.U32 R181, RZ, RZ, UR4 ;  /* 0x00000004ffb57e24 */ /* 0x000fc4000f8e00ff */
[-C--:B------:R-:W-:Y:S01]  /*51a0*/  FMUL.FTZ R41, R41, R18.reuse ;  /* 0x0000001229297220 */ /* 0x080fe20000410000 */
[-C--:B------:R-:W-:Y:S01]  /*51b0*/  FMUL.FTZ R44, R44, R18.reuse ;  /* 0x000000122c2c7220 */ /* 0x080fe20000410000 */
[-C--:B------:R-:W-:Y:S01]  /*51c0*/  FMUL.FTZ R45, R45, R18.reuse ;  /* 0x000000122d2d7220 */ /* 0x080fe20000410000 */
[-C--:B------:R-:W-:Y:S01]  /*51d0*/  FMUL.FTZ R48, R48, R18.reuse ;  /* 0x0000001230307220 */ /* 0x080fe20000410000 */
[----:B------:R-:W-:Y:S01]  /*51e0*/  MUFU.EX2 R19, R19 ;  /* 0x0000001300137308 */ /* 0x000fe20000000800 */
[-C--:B------:R-:W-:Y:S01]  /*51f0*/  FMUL.FTZ R49, R49, R18.reuse ;  /* 0x0000001231317220 */ /* 0x080fe20000410000 */
[-C--:B------:R-:W-:Y:S01]  /*5200*/  FMUL.FTZ R52, R52, R18.reuse ;  /* 0x0000001234347220 */ /* 0x080fe20000410000 */
[-C--:B------:R-:W-:Y:S01]  /*5210*/  FMUL.FTZ R53, R53, R18.reuse ;  /* 0x0000001235357220 */ /* 0x080fe20000410000 */
[-C--:B------:R-:W-:Y:S01]  /*5220*/  FMUL.FTZ R56, R56, R18.reuse ;  /* 0x0000001238387220 */ /* 0x080fe20000410000 */
[-C--:B------:R-:W-:Y:S01]  /*5230*/  FMUL.FTZ R57, R57, R18.reuse ;  /* 0x0000001239397220 */ /* 0x080fe20000410000 */
[-C--:B------:R-:W-:Y:S01]  /*5240*/  FMUL.FTZ R60, R60, R18.reuse ;  /* 0x000000123c3c7220 */ /* 0x080fe20000410000 */
[-C--:B------:R-:W-:Y:S01]  /*5250*/  FMUL.FTZ R61, R61, R18.reuse ;  /* 0x000000123d3d7220 */ /* 0x080fe20000410000 */
[----:B------:R-:W-:Y:S01]  /*5260*/  MUFU.EX2 R21, R21 ;  /* 0x0000001500157308 */ /* 0x000fe20000000800 */
[----:B------:R-:W-:Y:S01]  /*5270*/  FMUL.FTZ R64, R64, R18 ;  /* 0x0000001240407220 */ /* 0x000fe20000410000 */
[----:B---3--:R-:W-:Y:S01]  /*5280*/  FMNMX.FTZ R184, R23, R184, !PT ;  /* 0x000000b817b87209 */ /* 0x008fe20007810000 */
[-C--:B------:R-:W-:Y:S01]  /*5290*/  FMUL.FTZ R65, R65, R18.reuse ;  /* 0x0000001241417220 */ /* 0x080fe20000410000 */
[-C--:B------:R-:W-:Y:S01]  /*52a0*/  FMUL.FTZ R68, R68, R18.reuse ;  /* 0x0000001244447220 */ /* 0x080fe20000410000 */
[-C--:B------:R-:W-:Y:S01]  /*52b0*/  FMUL.FTZ R69, R69, R18.reuse ;  /* 0x0000001245457220 */ /* 0x080fe20000410000 */
[-C--:B------:R-:W-:Y:S01]  /*52c0*/  FMUL.FTZ R72, R72, R18.reuse ;  /* 0x0000001248487220 */ /* 0x080fe20000410000 */
[----:B------:R-:W2:Y:S01]  /*52d0*/  SHFL.BFLY PT, R23, R184, 0x1, 0x1f ;  /* 0x0c201f00b8177f89 */ /* 0x000ea200000e0000 */
        /* <DEDUP_REMOVED lines=23> */
[----:B--2---:R-:W-:Y:S01]  /*5450*/  FMNMX.FTZ R23, R184, R23, !PT ;  /* 0x00000017b8177209 */ /* 0x004fe20007810000 */
[----:B------:R-:W-:Y:S01]  /*5460*/  MUFU.EX2 R157, R157 ;  /* 0x0000009d009d7308 */ /* 0x000fe20000000800 */
[-C--:B------:R-:W-:Y:S01]  /*5470*/  FMUL.FTZ R113, R113, R18.reuse ;  /* 0x0000001271717220 */ /* 0x080fe20000410000 */
[-C--:B------:R-:W-:Y:S01]  /*5480*/  FMUL.FTZ R116, R116, R18.reuse ;  /* 0x0000001274747220 */ /* 0x080fe20000410000 */
[----:B------:R-:W-:Y:S01]  /*5490*/  FMUL.FTZ R117, R117, R18 ;  /* 0x0000001275757220 */ /* 0x000fe20000410000 */
[C---:B------:R-:W-:Y:S01]  /*54a0*/  FADD.FTZ R5, -R23.reuse, R5 ;  /* 0x0000000517057221 */ /* 0x040fe20000010100 */
[----:B------:R-:W-:Y:S01]  /*54b0*/  FMUL.FTZ R177, R23, R0 ;  /* 0x0000000017b17220 */ /* 0x000fe20000410000 */
[-C--:B------:R-:W-:Y:S01]  /*54c0*/  FMUL.FTZ R120, R120, R18.reuse ;  /* 0x0000001278787220 */ /* 0x080fe20000410000 */
[----:B------:R-:W-:Y:S01]  /*54d0*/  FMUL.FTZ R121, R121, R18 ;  /* 0x0000001279797220 */ /* 0x000fe20000410000 */
[-C--:B------:R-:W-:Y:S01]  /*54e0*/  FMUL.FTZ R5, R5, R0.reuse ;  /* 0x0000000005057220 */ /* 0x080fe20000410000 */
[-CC-:B------:R-:W-:Y:S01]  /*54f0*/  FFMA.FTZ R176, R154, R0.reuse, -R177.reuse ;  /* 0x000000009ab07223 */ /* 0x180fe200000108b1 */
[-CC-:B------:R-:W-:Y:S01]  /*5500*/  FFMA.FTZ R186, R167, R0.reuse, -R177.reuse ;  /* 0x00000000a7ba7223 */ /* 0x180fe200000108b1 */
[-CC-:B------:R-:W-:Y:S01]  /*5510*/  FFMA.FTZ R167, R170, R0.reuse, -R177.reuse ;  /* 0x00000000aaa77223 */ /* 0x180fe200000108b1 */
[-CC-:B------:R-:W-:Y:S01]  /*5520*/  FFMA.FTZ R170, R171, R0.reuse, -R177.reuse ;  /* 0x00000000abaa7223 */ /* 0x180fe200000108b1 */
[-CC-:B------:R-:W-:Y:S01]  /*5530*/  FFMA.FTZ R155, R155, R0.reuse, -R177.reuse ;  /* 0x000000009b9b7223 */ /* 0x180fe200000108b1 */
[----:B------:R-:W-:Y:S01]  /*5540*/  IMAD.U32 R171, RZ, RZ, UR7 ;  /* 0x00000007ffab7e24 */ /* 0x000fe2000f8e00ff */
[----:B------:R-:W-:Y:S01]  /*5550*/  MUFU.EX2 R5, R5 ;  /* 0x0000000500057308 */ /* 0x000fe20000000800 */
[-CC-:B------:R-:W-:Y:S01]  /*5560*/  FFMA.FTZ R169, R158, R0.reuse, -R177.reuse ;  /* 0x000000009ea97223 */ /* 0x180fe200000108b1 */
[----:B------:R-:W-:Y:S01]  /*5570*/  FFMA.FTZ R180, R159, R0, -R177 ;  /* 0x000000009fb47223 */ /* 0x000fe200000108b1 */
[----:B------:R-:W-:-:S02]  /*5580*/  @!P1 VIADD R154, R171, 0x28c40 ;  /* 0x00028c40ab9a9836 */ /* 0x000fc40000000000 */
[-CC-:B------:R-:W-:Y:S01]  /*5590*/  FFMA.FTZ R159, R162, R0.reuse, -R177.reuse ;  /* 0x00000000a29f7223 */ /* 0x180fe200000108b1 */
[-CC-:B------:R-:W-:Y:S01]  /*55a0*/  FFMA.FTZ R184, R163, R0.reuse, -R177.reuse ;  /* 0x00000000a3b87223 */ /* 0x180fe200000108b1 */
[-CC-:B------:R-:W-:Y:S01]  /*55b0*/  FFMA.FTZ R163, R166, R0.reuse, -R177.reuse ;  /* 0x00000000a6a37223 */ /* 0x180fe200000108b1 */
[-CC-:B------:R-:W-:Y:S01]  /*55c0*/  FFMA.FTZ R175, R175, R0.reuse, -R177.reuse ;  /* 0x00000000afaf7223 */ /* 0x180fe200000108b1 */
[----:B------:R-:W2:Y:S01]  /*55d0*/  MUFU.EX2 R176, R176 ;  /* 0x000000b000b07308 */ /* 0x000ea20000000800 */
[----:B------:R-:W-:Y:S01]  /*55e0*/  @!P1 PRMT R154, RZ, 0x654, R154 ;  /* 0x00000654ff9a9816 */ /* 0x000fe2000000009a */
[-CC-:B------:R-:W-:Y:S01]  /*55f0*/  FFMA.FTZ R173, R174, R0.reuse, -R177.reuse ;  /* 0x00000000aead7223 */ /* 0x180fe200000108b1 */
[----:B------:R-:W-:Y:S02]  /*5600*/  @!P3 IMAD R158, R181, 0x40, R6 ;  /* 0x00000040b59eb824 */ /* 0x000fe400078e0206 */
[-CC-:B------:R-:W-:Y:S01]  /*5610*/  FFMA.FTZ R178, R178, R0.reuse, -R177.reuse ;  /* 0x00000000b2b27223 */ /* 0x180fe200000108b1 */
[----:B------:R4:W-:Y:S01]  /*5620*/  @!P1 SYNCS.ARRIVE.TRANS64.RED.A1T0 RZ, [R154+URZ], RZ ;  /* 0x000000ff9aff99a7 */ /* 0x0009e2000810043f */
[-CC-:B------:R-:W-:Y:S01]  /*5630*/  FFMA.FTZ R179, R179, R0.reuse, -R177.reuse ;  /* 0x00000000b3b37223 */ /* 0x180fe200000108b1 */
[-CC-:B------:R-:W-:Y:S01]  /*5640*/  FFMA.FTZ R182, R182, R0.reuse, -R177.reuse ;  /* 0x00000000b6b67223 */ /* 0x180fe200000108b1 */
[----:B------:R-:W3:Y:S01]  /*5650*/  MUFU.EX2 R155, R155 ;  /* 0x0000009b009b7308 */ /* 0x000ee20000000800 */
[----:B------:R-:W-:Y:S01]  /*5660*/  @!P3 LEA R158, R158, UR36, 0x2 ;  /* 0x000000249e9ebc11 */ /* 0x000fe2000f8e10ff */
[----:B------:R-:W-:Y:S01]  /*5670*/  FFMA.FTZ R177, R183, R0, -R177 ;  /* 0x00000000b7b17223 */ /* 0x000fe200000108b1 */
[-C--:B------:R-:W-:Y:S01]  /*5680*/  FMUL.FTZ R124, R124, R18.reuse ;  /* 0x000000127c7c7220 */ /* 0x080fe20000410000 */
[----:B------:R-:W-:Y:S01]  /*5690*/  FMUL.FTZ R125, R125, R18 ;  /* 0x000000127d7d7220 */ /* 0x000fe20000410000 */
[C---:B----4-:R-:W-:Y:S01]  /*56a0*/  FADD.FTZ R154, R152.reuse, R7 ;  /* 0x00000007989a7221 */ /* 0x050fe20000010000 */
[----:B------:R-:W-:Y:S01]  /*56b0*/  @!P3 STS [R158+0x28800], R18 ;  /* 0x028800129e00b388 */ /* 0x000fe20000000800 */
[----:B------:R-:W-:Y:S01]  /*56c0*/  F2FP.F16.F32.PACK_AB R152, R152, R3 ;  /* 0x000000039898723e */ /* 0x000fe200000000ff */
[----:B------:R-:W4:Y:S01]  /*56d0*/  MUFU.EX2 R169, R169 ;  /* 0x000000a900a97308 */ /* 0x000f220000000800 */
[----:B-1----:R-:W-:Y:S01]  /*56e0*/  FADD.FTZ R7, R17, R154 ;  /* 0x0000009a11077221 */ /* 0x002fe20000010000 */
[----:B--2---:R-:W-:Y:S01]  /*56f0*/  FFMA.FTZ R12, R5, R12, R176 ;  /* 0x0000000c050c7223 */ /* 0x004fe200000100b0 */
[----:B------:R1:W-:Y:S01]  /*5700*/  @!P3 STS [R158+0x28820], R5 ;  /* 0x028820059e00b388 */ /* 0x0003e20000000800 */
[-C--:B------:R-:W-:Y:S01]  /*5710*/  FMUL.FTZ R128, R128, R18.reuse ;  /* 0x0000001280807220 */ /* 0x080fe20000410000 */
[----:B------:R-:W-:Y:S01]  /*5720*/  FADD.FTZ R7, R20, R7 ;  /* 0x0000000714077221 */ /* 0x000fe20000010000 */
[-C--:B------:R-:W-:Y:S01]  /*5730*/  FMUL.FTZ R129, R129, R18.reuse ;  /* 0x0000001281817220 */ /* 0x080fe20000410000 */
[-C--:B------:R-:W-:Y:S01]  /*5740*/  FMUL.FTZ R132, R132, R18.reuse ;  /* 0x0000001284847220 */ /* 0x080fe20000410000 */
[----:B------:R-:W2:Y:S01]  /*5750*/  MUFU.EX2 R180, R180 ;  /* 0x000000b400b47308 */ /* 0x000ea20000000800 */
[----:B---3--:R-:W-:Y:S01]  /*5760*/  FADD.FTZ R12, R155, R12 ;  /* 0x0000000c9b0c7221 */ /* 0x008fe20000010000 */
[----:B------:R-:W-:Y:S01]  /*5770*/  FADD.FTZ R154, R156, R7 ;  /* 0x000000079c9a7221 */ /* 0x000fe20000010000 */
[-C--:B------:R-:W-:Y:S01]  /*5780*/  FMUL.FTZ R133, R133, R18.reuse ;  /* 0x0000001285857220 */ /* 0x080fe20000410000 */
[-C--:B------:R-:W-:Y:S01]  /*5790*/  FMUL.FTZ R136, R136, R18.reuse ;  /* 0x0000001288887220 */ /* 0x080fe20000410000 */
[-C--:B------:R-:W-:Y:S01]  /*57a0*/  FMUL.FTZ R137, R137, R18.reuse ;  /* 0x0000001289897220 */ /* 0x080fe20000410000 */
[----:B------:R-:W-:Y:S01]  /*57b0*/  FADD.FTZ R154, R19, R154 ;  /* 0x0000009a139a7221 */ /* 0x000fe20000010000 */
[-C--:B------:R-:W-:Y:S01]  /*57c0*/  FMUL.FTZ R140, R140, R18.reuse ;  /* 0x000000128c8c7220 */ /* 0x080fe20000410000 */
[----:B------:R-:W3:Y:S01]  /*57d0*/  MUFU.EX2 R159, R159 ;  /* 0x0000009f009f7308 */ /* 0x000ee20000000800 */
[----:B----4-:R-:W-:Y:S01]  /*57e0*/  FADD.FTZ R7, R169, R12 ;  /* 0x0000000ca9077221 */ /* 0x010fe20000010000 */
[-C--:B------:R-:W-:Y:S01]  /*57f0*/  FMUL.FTZ R141, R141, R18.reuse ;  /* 0x000000128d8d7220 */ /* 0x080fe20000410000 */
[-C--:B------:R-:W-:Y:S01]  /*5800*/  FMUL.FTZ R144, R144, R18.reuse ;  /* 0x0000001290907220 */ /* 0x080fe20000410000 */
[-C--:B------:R-:W-:Y:S01]  /*5810*/  FMUL.FTZ R145, R145, R18.reuse ;  /* 0x0000001291917220 */ /* 0x080fe20000410000 */
[-C--:B------:R-:W-:Y:S01]  /*5820*/  FMUL.FTZ R148, R148, R18.reuse ;  /* 0x0000001294947220 */ /* 0x080fe20000410000 */
[----:B------:R-:W-:Y:S01]  /*5830*/  FMUL.FTZ R149, R149, R18 ;  /* 0x0000001295957220 */ /* 0x000fe20000410000 */
[----:B------:R-:W-:Y:S01]  /*5840*/  F2FP.F16.F32.PACK_AB R156, R19, R156 ;  /* 0x0000009c139c723e */ /* 0x000fe200000000ff */
[----:B------:R-:W4:Y:S01]  /*5850*/  MUFU.EX2 R184, R184 ;  /* 0x000000b800b87308 */ /* 0x000f220000000800 */
[----:B--2---:R-:W-:Y:S01]  /*5860*/  FADD.FTZ R12, R180, R7 ;  /* 0x00000007b40c7221 */ /* 0x004fe20000010000 */
[----:B-1----:R-:W-:Y:S01]  /*5870*/  F2FP.F16.F32.PACK_AB R158, R22, R21 ;  /* 0x00000015169e723e */ /* 0x002fe200000000ff */
[-C--:B------:R-:W-:Y:S01]  /*5880*/  FMUL.FTZ R26, R26, R5.reuse ;  /* 0x000000051a1a7220 */ /* 0x080fe20000410000 */
[-C--:B------:R-:W-:Y:S01]  /*5890*/  FMUL.FTZ R27, R27, R5.reuse ;  /* 0x000000051b1b7220 */ /* 0x080fe20000410000 */
[-C--:B------:R-:W-:Y:S01]  /*58a0*/  FMUL.FTZ R30, R30, R5.reuse ;  /* 0x000000051e1e7220 */ /* 0x080fe20000410000 */
[-C--:B------:R-:W-:Y:S01]  /*58b0*/  FMUL.FTZ R31, R31, R5.reuse ;  /* 0x000000051f1f7220 */ /* 0x080fe20000410000 */
[-C--:B------:R-:W-:Y:S01]  /*58c0*/  FMUL.FTZ R34, R34, R5.reuse ;  /* 0x0000000522227220 */ /* 0x080fe20000410000 */
[----:B------:R-:W1:Y:S01]  /*58d0*/  MUFU.EX2 R163, R163 ;  /* 0x000000a300a37308 */ /* 0x000e620000000800 */
[----:B---3--:R-:W-:Y:S01]  /*58e0*/  FADD.FTZ R7, R159, R12 ;  /* 0x0000000c9f077221 */ /* 0x008fe20000010000 */
[-C--:B------:R-:W-:Y:S01]  /*58f0*/  FMUL.FTZ R35, R35, R5.reuse ;  /* 0x0000000523237220 */ /* 0x080fe20000410000 */
[-C--:B------:R-:W-:Y:S01]  /*5900*/  FMUL.FTZ R38, R38, R5.reuse ;  /* 0x0000000526267220 */ /* 0x080fe20000410000 */
[-C--:B------:R-:W-:Y:S01]  /*5910*/  FMUL.FTZ R39, R39, R5.reuse ;  /* 0x0000000527277220 */ /* 0x080fe20000410000 */
[-C--:B------:R-:W-:Y:S01]  /*5920*/  FMUL.FTZ R42, R42, R5.reuse ;  /* 0x000000052a2a7220 */ /* 0x080fe20000410000 */
[-C--:B------:R-:W-:Y:S01]  /*5930*/  FMUL.FTZ R43, R43, R5.reuse ;  /* 0x000000052b2b7220 */ /* 0x080fe20000410000 */
[-C--:B------:R-:W-:Y:S01]  /*5940*/  FMUL.FTZ R46, R46, R5.reuse ;  /* 0x000000052e2e7220 */ /* 0x080fe20000410000 */
[----:B------:R-:W2:Y:S01]  /*5950*/  MUFU.EX2 R186, R186 ;  /* 0x000000ba00ba7308 */ /* 0x000ea20000000800 */
[----:B----4-:R-:W-:Y:S01]  /*5960*/  FADD.FTZ R12, R184, R7 ;  /* 0x00000007b80c7221 */ /* 0x010fe20000010000 */
[-C--:B------:R-:W-:Y:S01]  /*5970*/  FMUL.FTZ R47, R47, R5.reuse ;  /* 0x000000052f2f7220 */ /* 0x080fe20000410000 */
[-C--:B------:R-:W-:Y:S01]  /*5980*/  FMUL.FTZ R50, R50, R5.reuse ;  /* 0x0000000532327220 */ /* 0x080fe20000410000 */
[-C--:B------:R-:W-:Y:S01]  /*5990*/  FMUL.FTZ R51, R51, R5.reuse ;  /* 0x0000000533337220 */ /* 0x080fe20000410000 */
[-C--:B------:R-:W-:Y:S01]  /*59a0*/  FMUL.FTZ R54, R54, R5.reuse ;  /* 0x0000000536367220 */ /* 0x080fe20000410000 */
[-C--:B------:R-:W-:Y:S01]  /*59b0*/  FMUL.FTZ R55, R55, R5.reuse ;  /* 0x0000000537377220 */ /* 0x080fe20000410000 */
[-C--:B------:R-:W-:Y:S01]  /*59c0*/  FMUL.FTZ R58, R58, R5.reuse ;  /* 0x000000053a3a7220 */ /* 0x080fe20000410000 */
[----:B------:R3:W-:Y:S01]  /*59d0*/  MUFU.EX2 R174, R175 ;  /* 0x000000af00ae7308 */ /* 0x0007e20000000800 */
[----:B-1----:R-:W-:Y:S01]  /*59e0*/  FADD.FTZ R7, R163, R12 ;  /* 0x0000000ca3077221 */ /* 0x002fe20000010000 */
[-C--:B------:R-:W-:Y:S01]  /*59f0*/  FMUL.FTZ R59, R59, R5.reuse ;  /* 0x000000053b3b7220 */ /* 0x080fe20000410000 */
[-C--:B------:R-:W-:Y:S01]  /*5a00*/  FMUL.FTZ R62, R62, R5.reuse ;  /* 0x000000053e3e7220 */ /* 0x080fe20000410000 */
[-C--:B------:R-:W-:Y:S01]  /*5a10*/  FMUL.FTZ R63, R63, R5.reuse ;  /* 0x000000053f3f7220 */ /* 0x080fe20000410000 */
[-C--:B------:R-:W-:Y:S01]  /*5a20*/  FMUL.FTZ R66, R66, R5.reuse ;  /* 0x0000000542427220 */ /* 0x080fe20000410000 */
[-C--:B------:R-:W-:Y:S01]  /*5a30*/  FMUL.FTZ R67, R67, R5.reuse ;  /* 0x0000000543437220 */ /* 0x080fe20000410000 */
[-C--:B------:R-:W-:Y:S01]  /*5a40*/  FMUL.FTZ R70, R70, R5.reuse ;  /* 0x0000000546467220 */ /* 0x080fe20000410000 */
[----:B------:R-:W1:Y:S01]  /*5a50*/  MUFU.EX2 R167, R167 ;  /* 0x000000a700a77308 */ /* 0x000e620000000800 */
[----:B---3--:R-:W-:Y:S01]  /*5a60*/  FADD.FTZ R175, R21, R154 ;  /* 0x0000009a15af7221 */ /* 0x008fe20000010000 */
[----:B--2---:R-:W-:Y:S01]  /*5a70*/  FADD.FTZ R12, R186, R7 ;  /* 0x00000007ba0c7221 */ /* 0x004fe20000010000 */
[-C--:B------:R-:W-:Y:S01]  /*5a80*/  FMUL.FTZ R71, R71, R5.reuse ;  /* 0x0000000547477220 */ /* 0x080fe20000410000 */
[-C--:B------:R-:W-:Y:S01]  /*5a90*/  FMUL.FTZ R74, R74, R5.reuse ;  /* 0x000000054a4a7220 */ /* 0x080fe20000410000 */
[----:B------:R-:W-:Y:S01]  /*5aa0*/  FADD.FTZ R175, R22, R175 ;  /* 0x000000af16af7221 */ /* 0x000fe20000010000 */
[-C--:B------:R-:W-:Y:S01]  /*5ab0*/  FMUL.FTZ R75, R75, R5.reuse ;  /* 0x000000054b4b7220 */ /* 0x080fe20000410000 */
[-C--:B------:R-:W-:Y:S01]  /*5ac0*/  FMUL.FTZ R78, R78, R5.reuse ;  /* 0x000000054e4e7220 */ /* 0x080fe20000410000 */
[----:B------:R-:W2:Y:S01]  /*5ad0*/  MUFU.EX2 R164, R164 ;  /* 0x000000a400a47308 */ /* 0x000ea20000000800 */
[----:B------:R-:W-:Y:S01]  /*5ae0*/  FADD.FTZ R154, R160, R175 ;  /* 0x000000afa09a7221 */ /* 0x000fe20000010000 */
[----:B------:R-:W-:Y:S01]  /*5af0*/  F2FP.F16.F32.PACK_AB R160, R153, R160 ;  /* 0x000000a099a0723e */ /* 0x000fe200000000ff */
[-C--:B------:R-:W-:Y:S01]  /*5b00*/  FMUL.FTZ R79, R79, R5.reuse ;  /* 0x000000054f4f7220 */ /* 0x080fe20000410000 */
[-C--:B------:R-:W-:Y:S01]  /*5b10*/  FMUL.FTZ R82, R82, R5.reuse ;  /* 0x0000000552527220 */ /* 0x080fe20000410000 */
[----:B------:R-:W-:Y:S01]  /*5b20*/  FADD.FTZ R154, R153, R154 ;  /* 0x0000009a999a7221 */ /* 0x000fe20000010000 */
[----:B------:R-:W-:Y:S01]  /*5b30*/  F2FP.F16.F32.PACK_AB R153, R155, R176 ;  /* 0x000000b09b99723e */ /* 0x000fe200000000ff */
[----:B------:R-:W-:Y:S01]  /*5b40*/  FMUL.FTZ R83, R83, R5 ;  /* 0x0000000553537220 */ /* 0x000fe20000410000 */
[----:B------:R-:W3:Y:S01]  /*5b50*/  MUFU.EX2 R170, R170 ;  /* 0x000000aa00aa7308 */ /* 0x000ee20000000800 */
[----:B------:R-:W-:Y:S01]  /*5b60*/  FADD.FTZ R7, R157, R154 ;  /* 0x0000009a9d077221 */ /* 0x000fe20000010000 */
[----:B-1----:R-:W-:Y:S01]  /*5b70*/  FADD.FTZ R3, R167, R12 ;  /* 0x0000000ca7037221 */ /* 0x002fe20000010000 */
[----:B------:R-:W-:Y:S01]  /*5b80*/  F2FP.F16.F32.PACK_AB R154, R20, R17 ;  /* 0x00000011149a723e */ /* 0x000fe200000000ff */
[----:B------:R-:W-:Y:S01]  /*5b90*/  FMUL.FTZ R86, R86, R5 ;  /* 0x0000000556567220 */ /* 0x000fe20000410000 */
[----:B------:R-:W-:Y:S01]  /*5ba0*/  F2FP.F16.F32.PACK_AB R155, R180, R169 ;  /* 0x000000a9b49b723e */ /* 0x000fe200000000ff */
[----:B------:R-:W-:Y:S01]  /*5bb0*/  BAR.SYNC.DEFER_BLOCKING 0xf, 0x100 ;  /* 0x03c4000000007b1d */ /* 0x000fe20000010000 */
[-C--:B------:R-:W-:Y:S01]  /*5bc0*/  FMUL.FTZ R87, R87, R5.reuse ;  /* 0x0000000557577220 */ /* 0x080fe20000410000 */
[----:B------:R-:W-:Y:S01]  /*5bd0*/  FMUL.FTZ R90, R90, R5 ;  /* 0x000000055a5a7220 */ /* 0x000fe20000410000 */
[C---:B--2---:R-:W-:Y:S01]  /*5be0*/  FADD.FTZ R18, R164.reuse, R7 ;  /* 0x00000007a4127221 */ /* 0x044fe20000010000 */
[----:B------:R-:W-:Y:S01]  /*5bf0*/  F2FP.F16.F32.PACK_AB R162, R164, R157 ;  /* 0x0000009da4a2723e */ /* 0x000fe200000000ff */
[----:B------:R-:W-:Y:S01]  /*5c00*/  FMUL.FTZ R91, R91, R5 ;  /* 0x000000055b5b7220 */ /* 0x000fe20000410000 */
[----:B------:R-:W1:Y:S01]  /*5c10*/  MUFU.EX2 R161, R161 ;  /* 0x000000a100a17308 */ /* 0x000e620000000800 */
[----:B------:R-:W-:Y:S01]  /*5c20*/  F2FP.F16.F32.PACK_AB R157, R184, R159 ;  /* 0x0000009fb89d723e */ /* 0x000fe200000000ff */
[----:B------:R-:W-:Y:S01]  /*5c30*/  FMUL.FTZ R94, R94, R5 ;  /* 0x000000055e5e7220 */ /* 0x000fe20000410000 */
[----:B------:R-:W-:Y:S01]  /*5c40*/  F2FP.F16.F32.PACK_AB R159, R186, R163 ;  /* 0x000000a3ba9f723e */ /* 0x000fe200000000ff */
[-C--:B------:R-:W-:Y:S01]  /*5c50*/  FMUL.FTZ R95, R95, R5.reuse ;  /* 0x000000055f5f7220 */ /* 0x080fe20000410000 */
[----:B---3--:R-:W-:Y:S01]  /*5c60*/  FADD.FTZ R12, R170, R3 ;  /* 0x00000003aa0c7221 */ /* 0x008fe20000010000 */
[-C--:B------:R-:W-:Y:S01]  /*5c70*/  FMUL.FTZ R98, R98, R5.reuse ;  /* 0x0000000562627220 */ /* 0x080fe20000410000 */
[-C--:B------:R-:W-:Y:S01]  /*5c80*/  FMUL.FTZ R99, R99, R5.reuse ;  /* 0x0000000563637220 */ /* 0x080fe20000410000 */
[----:B------:R-:W2:Y:S01]  /*5c90*/  MUFU.EX2 R173, R173 ;  /* 0x000000ad00ad7308 */ /* 0x000ea20000000800 */
[-C--:B------:R-:W-:Y:S01]  /*5ca0*/  FMUL.FTZ R102, R102, R5.reuse ;  /* 0x0000000566667220 */ /* 0x080fe20000410000 */
[-C--:B------:R-:W-:Y:S01]  /*5cb0*/  FMUL.FTZ R103, R103, R5.reuse ;  /* 0x0000000567677220 */ /* 0x080fe20000410000 */
[-C--:B------:R-:W-:Y:S01]  /*5cc0*/  FMUL.FTZ R106, R106, R5.reuse ;  /* 0x000000056a6a7220 */ /* 0x080fe20000410000 */
[-C--:B------:R-:W-:Y:S01]  /*5cd0*/  FMUL.FTZ R107, R107, R5.reuse ;  /* 0x000000056b6b7220 */ /* 0x080fe20000410000 */
[-C--:B------:R-:W-:Y:S01]  /*5ce0*/  FMUL.FTZ R110, R110, R5.reuse ;  /* 0x000000056e6e7220 */ /* 0x080fe20000410000 */
[-C--:B------:R-:W-:Y:S01]  /*5cf0*/  FMUL.FTZ R111, R111, R5.reuse ;  /* 0x000000056f6f7220 */ /* 0x080fe20000410000 */
[-C--:B------:R-:W-:Y:S01]  /*5d00*/  FMUL.FTZ R114, R114, R5.reuse ;  /* 0x0000000572727220 */ /* 0x080fe20000410000 */
[----:B------:R-:W3:Y:S01]  /*5d10*/  MUFU.EX2 R168, R168 ;  /* 0x000000a800a87308 */ /* 0x000ee20000000800 */
[----:B-1----:R-:W-:Y:S01]  /*5d20*/  FADD.FTZ R7, R161, R18 ;  /* 0x00000012a1077221 */ /* 0x002fe20000010000 */
[----:B------:R1:W-:Y:S01]  /*5d30*/  STSM.16.M88.4 [R8+0x26800], R152 ;  /* 0x0268009808007844 */ /* 0x0003e20000000200 */
[-C--:B------:R-:W-:Y:S01]  /*5d40*/  FMUL.FTZ R115, R115, R5.reuse ;  /* 0x0000000573737220 */ /* 0x080fe20000410000 */
[-C--:B------:R-:W-:Y:S01]  /*5d50*/  FMUL.FTZ R118, R118, R5.reuse ;  /* 0x0000000576767220 */ /* 0x080fe20000410000 */
[-C--:B------:R-:W-:Y:S01]  /*5d60*/  FMUL.FTZ R119, R119, R5.reuse ;  /* 0x0000000577777220 */ /* 0x080fe20000410000 */
[----:B------:R1:W-:Y:S01]  /*5d70*/  STSM.16.M88.4 [R10], R156 ;  /* 0x0000009c0a007844 */ /* 0x0003e20000000200 */
[----:B------:R-:W-:Y:S01]  /*5d80*/  FMUL.FTZ R122, R122, R5 ;  /* 0x000000057a7a7220 */ /* 0x000fe20000410000 */
[----:B------:R-:W4:Y:S01]  /*5d90*/  MUFU.EX2 R165, R165 ;  /* 0x000000a500a57308 */ /* 0x000f220000000800 */
[----:B--2---:R-:W-:Y:S01]  /*5da0*/  FADD.FTZ R3, R173, R12 ;  /* 0x0000000cad037221 */ /* 0x004fe20000010000 */
[----:B------:R-:W-:Y:S01]  /*5db0*/  F2FP.F16.F32.PACK_AB R163, R174, R173 ;  /* 0x000000adaea3723e */ /* 0x000fe200000000ff */
[-C--:B------:R-:W-:Y:S01]  /*5dc0*/  FMUL.FTZ R123, R123, R5.reuse ;  /* 0x000000057b7b7220 */ /* 0x080fe20000410000 */
[-C--:B------:R-:W-:Y:S01]  /*5dd0*/  FMUL.FTZ R126, R126, R5.reuse ;  /* 0x000000057e7e7220 */ /* 0x080fe20000410000 */
[----:B------:R-:W-:Y:S01]  /*5de0*/  FADD.FTZ R3, R174, R3 ;  /* 0x00000003ae037221 */ /* 0x000fe20000010000 */
[-C--:B------:R-:W-:Y:S01]  /*5df0*/  FMUL.FTZ R127, R127, R5.reuse ;  /* 0x000000057f7f7220 */ /* 0x080fe20000410000 */
[----:B------:R-:W-:Y:S01]  /*5e00*/  FMUL.FTZ R130, R130, R5 ;  /* 0x0000000582827220 */ /* 0x000fe20000410000 */
[----:B------:R-:W2:Y:S01]  /*5e10*/  MUFU.EX2 R178, R178 ;  /* 0x000000b200b27308 */ /* 0x000ea20000000800 */
[C---:B---3--:R-:W-:Y:S01]  /*5e20*/  FADD.FTZ R12, R168.reuse, R7 ;  /* 0x00000007a80c7221 */ /* 0x048fe20000010000 */
[----:B------:R-:W-:Y:S01]  /*5e30*/  F2FP.F16.F32.PACK_AB R164, R168, R161 ;  /* 0x000000a1a8a4723e */ /* 0x000fe200000000ff */
[----:B------:R-:W-:Y:S01]  /*5e40*/  FMUL.FTZ R131, R131, R5 ;  /* 0x0000000583837220 */ /* 0x000fe20000410000 */
[----:B------:R-:W-:Y:S01]  /*5e50*/  F2FP.F16.F32.PACK_AB R161, R170, R167 ;  /* 0x000000a7aaa1723e */ /* 0x000fe200000000ff */
[-C--:B------:R-:W-:Y:S01]  /*5e60*/  FMUL.FTZ R134, R134, R5.reuse ;  /* 0x0000000586867220 */ /* 0x080fe20000410000 */
[-C--:B------:R-:W-:Y:S01]  /*5e70*/  FMUL.FTZ R135, R135, R5.reuse ;  /* 0x0000000587877220 */ /* 0x080fe20000410000 */
[-C--:B------:R-:W-:Y:S01]  /*5e80*/  FMUL.FTZ R138, R138, R5.reuse ;  /* 0x000000058a8a7220 */ /* 0x080fe20000410000 */
[----:B------:R-:W3:Y:S01]  /*5e90*/  MUFU.EX2 R172, R172 ;  /* 0x000000ac00ac7308 */ /* 0x000ee20000000800 */
[----:B----4-:R-:W-:Y:S01]  /*5ea0*/  FADD.FTZ R7, R165, R12 ;  /* 0x0000000ca5077221 */ /* 0x010fe20000010000 */
[----:B------:R1:W-:Y:S01]  /*5eb0*/  STSM.16.M88.4 [R9], R160 ;  /* 0x000000a009007844 */ /* 0x0003e20000000200 */
[-C--:B------:R-:W-:Y:S01]  /*5ec0*/  FMUL.FTZ R139, R139, R5.reuse ;  /* 0x000000058b8b7220 */ /* 0x080fe20000410000 */
[-C--:B------:R-:W-:Y:S01]  /*5ed0*/  FMUL.FTZ R142, R142, R5.reuse ;  /* 0x000000058e8e7220 */ /* 0x080fe20000410000 */
[-C--:B------:R-:W-:Y:S01]  /*5ee0*/  FMUL.FTZ R143, R143, R5.reuse ;  /* 0x000000058f8f7220 */ /* 0x080fe20000410000 */
[-C--:B------:R-:W-:Y:S01]  /*5ef0*/  FMUL.FTZ R146, R146, R5.reuse ;  /* 0x0000000592927220 */ /* 0x080fe20000410000 */
[-C--:B------:R-:W-:Y:S01]  /*5f00*/  FMUL.FTZ R147, R147, R5.reuse ;  /* 0x0000000593937220 */ /* 0x080fe20000410000 */
[----:B------:R-:W4:Y:S01]  /*5f10*/  MUFU.EX2 R179, R179 ;  /* 0x000000b300b37308 */ /* 0x000f220000000800 */
[----:B--2---:R-:W-:Y:S01]  /*5f20*/  FADD.FTZ R12, R178, R3 ;  /* 0x00000003b20c7221 */ /* 0x004fe20000010000 */
[-C--:B------:R-:W-:Y:S01]  /*5f30*/  FMUL.FTZ R150, R150, R5.reuse ;  /* 0x0000000596967220 */ /* 0x080fe20000410000 */
[----:B------:R-:W-:-:S05]  /*5f40*/  FMUL.FTZ R151, R151, R5 ;  /* 0x0000000597977220 */ /* 0x000fca0000410000 */
[----:B------:R-:W2:Y:S01]  /*5f50*/  MUFU.EX2 R182, R182 ;  /* 0x000000b600b67308 */ /* 0x000ea20000000800 */
[C---:B---3--:R-:W-:Y:S01]  /*5f60*/  F2FP.F16.F32.PACK_AB R166, R172.reuse, R165 ;  /* 0x000000a5aca6723e */ /* 0x048fe200000000ff */
[----:B------:R-:W-:-:S06]  /*5f70*/  FADD.FTZ R7, R172, R7 ;  /* 0x00000007ac077221 */ /* 0x000fcc0000010000 */
[----:B------:R-:W3:Y:S01]  /*5f80*/  MUFU.EX2 R177, R177 ;  /* 0x000000b100b17308 */ /* 0x000ee20000000800 */
[C---:B----4-:R-:W-:Y:S01]  /*5f90*/  FADD.FTZ R3, R179.reuse, R12 ;  /* 0x0000000cb3037221 */ /* 0x050fe20000010000 */
[----:B------:R-:W-:-:S03]  /*5fa0*/  F2FP.F16.F32.PACK_AB R165, R179, R178 ;  /* 0x000000b2b3a5723e */ /* 0x000fc600000000ff */
[----:B--2---:R-:W-:Y:S01]  /*5fb0*/  FADD.FTZ R12, R182, R3 ;  /* 0x00000003b60c7221 */ /* 0x004fe20000010000 */
[----:B---3--:R-:W-:-:S03]  /*5fc0*/  F2FP.F16.F32.PACK_AB R167, R177, R182 ;  /* 0x000000b6b1a7723e */ /* 0x008fc600000000ff */
[----:B------:R-:W-:Y:S02]  /*5fd0*/  FADD.FTZ R12, R177, R12 ;  /* 0x0000000cb10c7221 */ /* 0x000fe40000010000 */
[----:B------:R1:W-:Y:S01]  /*5fe0*/  STSM.16.M88.4 [R11], R164 ;  /* 0x000000a40b007844 */ /* 0x0003e20000000200 */
[----:B------:R-:W-:Y:S05]  /*5ff0*/  @!P0 BRA `(.L_x_3031) ;  /* 0x0000000000048947 */ /* 0x000fea0003800000 */
[----:B------:R-:W-:Y:S01]  /*6000*/  BPT.TRAP 0x1 ;  /* 0x000000040000795c */ /* 0x000fe20000300000 */
.L_x_3031:
[----:B------:R2:W3:Y:S01]  /*6010*/  SYNCS.PHASECHK.TRANS64.TRYWAIT P3, [UR7+0x28c50], R14 ;  /* 0x028c500eff0075a7 */ /* 0x0004e20008060147 */
[----:B------:R-:W-:Y:S05]  /*6020*/  @!P0 BRA `(.L_x_3032) ;  /* 0x0000000000048947 */ /* 0x000fea0003800000 */
[----:B------:R-:W-:Y:S01]  /*6030*/  BPT.TRAP 0x1 ;  /* 0x000000040000795c */ /* 0x000fe20000300000 */
.L_x_3032:
[----:B---3--:R-:W-:Y:S05]  /*6040*/  @P3 BRA `(.L_x_3033) ;  /* 0x0000000000083947 */ /* 0x008fea0003800000 */
[----:B------:R-:W3:Y:S02]  /*6050*/  SYNCS.PHASECHK.TRANS64.TRYWAIT P3, [UR7+0x28c50], R14 ;  /* 0x028c500eff0075a7 */ /* 0x000ee40008060147 */
[----:B---3--:R-:W-:Y:S05]  /*6060*/  @!P3 BRA `(.L_x_3034) ;  /* 0x0000007c000cb947 */ /* 0x008fea0003800000 */
.L_x_3033:
[----:B------:R-:W-:Y:S01]  /*6070*/  ULEA UR4, UR5, UR24, 0xc ;  /* 0x0000001805047291 */ /* 0x000fe2000f8e603f */
[----:B------:R-:W-:Y:S01]  /*6080*/  WARPGROUP.ARRIVE ;  /* 0x00000000000079c5 */ /* 0x000fe20000000000 */
[----:B------:R-:W-:Y:S01]  /*6090*/  UMOV UR11, 0x40000040 ;  /* 0x40000040000b7882 */ /* 0x000fe20000000000 */
[----:B---3--:R-:W-:Y:S01]  /*60a0*/  @!P1 VIADD R171, R171, 0x28c60 ;  /* 0x00028c60abab9836 */ /* 0x008fe20000000000 */
[----:B------:R-:W-:Y:S01]  /*60b0*/  MOV R5, R23 ;  /* 0x0000001700057202 */ /* 0x000fe20000000f00 */
[----:B------:R-:W-:Y:S02]  /*60c0*/  IMAD.MOV.U32 R3, RZ, RZ, R15 ;  /* 0x000000ffff037224 */ /* 0x000fe400078e000f */
[----:B------:R-:W-:Y:S01]  /*60d0*/  UMOV UR10, UR4 ;  /* 0x00000004000a7c82 */ /* 0x000fe20008000000 */
[----:B------:R-:W-:Y:S01]  /*60e0*/  @!P1 PRMT R171, RZ, 0x654, R171 ;  /* 0x00000654ffab9816 */ /* 0x000fe200000000ab */
[----:B------:R-:W-:Y:S01]  /*60f0*/  HGMMA.64x256x16.F32 R24, R152, gdesc[UR8].tnspB, R24, gsb0 ;  /* 0x43e0000898187df0 */ /* 0x000fe20008000818 */
[----:B------:R-:W-:Y:S01]  /*6100*/  UIADD3 UR10, UR4, 0x80, URZ ;  /* 0x00000080040a7890 */ /* 0x000fe2000fffe03f */
[----:B------:R-:W-:Y:S01]  /*6110*/  UMOV UR11, 0x40000040 ;  /* 0x40000040000b7882 */ /* 0x000fe20000000000 */
[----:B------:R-:W-:-:S02]  /*6120*/  WARPGROUP.DEPBAR.LE gsb0, 0x0 ;  /* 0x00008000000079c5 */ /* 0x000fc40000010000 */
[----:B------:R-:W-:-:S15]  /*6130*/  WARPGROUP.ARRIVE ;  /* 0x00000000000079c5 */ /* 0x000fde0000000000 */
[----:B------:R-:W-:-:S08]  /*6140*/  NOP ;  /* 0x0000000000007918 */ /* 0x000fd00000000000 */
[----:B------:R-:W-:Y:S01]  /*6150*/  HGMMA.64x256x16.F32 R24, R156, gdesc[UR8].tnspB, R24, gsb0 ;  /* 0x43e000089c187df0 */ /* 0x000fe20008000818 */
[----:B------:R-:W-:Y:S01]  /*6160*/  UIADD3 UR10, UR4, 0x100, URZ ;  /* 0x00000100040a7890 */ /* 0x000fe2000fffe03f */
        /* <DEDUP_REMOVED lines=8> */
[----:B------:R-:W-:Y:S01]  /*61f0*/  UMOV UR4, UR5 ;  /* 0x0000000500047c82 */ /* 0x000fe20008000000 */
        /* <DEDUP_REMOVED lines=10> */
[----:B---3--:R-:W3:Y:S02]  /*62a0*/  FENCE.VIEW.ASYNC.S ;  /* 0x00000000000073c6 */ /* 0x008ee40000000000 */
[----:B---3--:R-:W-:Y:S01]  /*62b0*/  NOP ;  /* 0x0000000000007918 */ /* 0x008fe20000000000 */
[----:B------:R-:W-:Y:S06]  /*62c0*/  BAR.ARV 0xe, 0x100 ;  /* 0x0384000000007b1d */ /* 0x000fec0000002000 */
[----:B------:R3:W-:Y:S01]  /*62d0*/  @!P1 SYNCS.ARRIVE.TRANS64.RED.A1T0 RZ, [R171+URZ], RZ ;  /* 0x000000ffabff99a7 */ /* 0x0007e2000810043f */
[----:B------:R-:W-:Y:S05]  /*62e0*/  @P2 BRA `(.L_x_3035) ;  /* 0xffffffe400ec2947 */ /* 0x000fea000383ffff */
[----:B------:R-:W-:Y:S01]  /*62f0*/  IMAD.MOV.U32 R5, RZ, RZ, R23 ;  /* 0x000000ffff057224 */ /* 0x000fe200078e0017 */
[----:B------:R-:W-:Y:S01]  /*6300*/  USHF.L.U32 UR4, UR5, 0x6, URZ ;  /* 0x0000000605047899 */ /* 0x000fe2000800063f */
[----:B------:R-:W-:-:S11]  /*6310*/  IMAD.MOV.U32 R3, RZ, RZ, R15 ;  /* 0x000000ffff037224 */ /* 0x000fd600078e000f */
.L_x_3026:
[----:B-1----:R-:W1:Y:S01]  /*6320*/  SHFL.BFLY PT, R8, R7, 0x2, 0x1f ;  /* 0x0c401f0007087f89 */ /* 0x002e6200000e0000 */
[----:B------:R-:W-:Y:S08]  /*6330*/  BAR.ARV 0x8, 0x100 ;  /* 0x0204000000007b1d */ /* 0x000ff00000002000 */
[----:B------:R-:W-:Y:S01]  /*6340*/  BAR.SYNC.DEFER_BLOCKING 0xf, 0x100 ;  /* 0x03c4000000007b1d */ /* 0x000fe20000010000 */
[----:B------:R-:W-:Y:S01]  /*6350*/  ISETP.NE.AND P0, PT, R4, RZ, PT ;  /* 0x000000ff0400720c */ /* 0x000fe20003f05270 */
[----:B------:R-:W-:-:S02]  /*6360*/  IMAD.MOV.U32 R4, RZ, RZ, RZ ;  /* 0x000000ffff047224 */ /* 0x000fc400078e00ff */
[----:B------:R-:W-:Y:S02]  /*6370*/  VIADD R6, R6, UR4 ;  /* 0x0000000406067c36 */ /* 0x000fe40008000000 */
[----:B------:R-:W4:Y:S01]  /*6380*/  SHFL.BFLY PT, R11, R12, 0x2, 0x1f ;  /* 0x0c401f000c0b7f89 */ /* 0x000f2200000e0000 */
[----:B-1----:R-:W-:Y:S01]  /*6390*/  FADD.FTZ R8, R8, R7 ;  /* 0x0000000708087221 */ /* 0x002fe20000010000 */
[----:B------:R-:W-:-:S06]  /*63a0*/  IMAD.MOV.U32 R7, RZ, RZ, -0x800000 ;  /* 0xff800000ff077424 */ /* 0x000fcc00078e00ff */
[----:B------:R-:W-:Y:S01]  /*63b0*/  @!P0 LEA R6, R6, UR36, 0x2 ;  /* 0x0000002406068c11 */ /* 0x000fe2000f8e10ff */
[----:B------:R-:W1:Y:S01]  /*63c0*/  SHFL.BFLY PT, R9, R8, 0x1, 0x1f ;  /* 0x0c201f0008097f89 */ /* 0x000e6200000e0000 */
[----:B----4-:R-:W-:-:S05]  /*63d0*/  FADD.FTZ R11, R11, R12 ;  /* 0x0000000c0b0b7221 */ /* 0x010fca0000010000 */
[----:B------:R-:W0:Y:S01]  /*63e0*/  SHFL.BFLY PT, R10, R11, 0x1, 0x1f ;  /* 0x0c201f000b0a7f89 */ /* 0x000e2200000e0000 */
[----:B-1----:R-:W-:Y:S01]  /*63f0*/  FADD.FTZ R13, R8, R9 ;  /* 0x00000009080d7221 */ /* 0x002fe20000010000 */
[----:B------:R-:W-:-:S04]  /*6400*/  IMAD.MOV.U32 R9, RZ, RZ, RZ ;  /* 0x000000ffff097224 */ /* 0x000fc800078e00ff */
[----:B------:R-:W-:-:S13]  /*6410*/  FSETP.NE.FTZ.AND P1, PT, R13, RZ, PT ;  /* 0x000000ff0d00720b */ /* 0x000fda0003f35000 */
[----:B------:R-:W1:Y:S01]  /*6420*/  @P1 MUFU.RCP R9, R13 ;  /* 0x0000000d00091308 */ /* 0x000e620000001000 */
[----:B------:R-:W-:Y:S01]  /*6430*/  @P1 FMUL.FTZ R8, R0, 0.69314718246459960938 ;  /* 0x3f31721800081820 */ /* 0x000fe20000410000 */
[----:B0-2---:R-:W-:-:S05]  /*6440*/  FADD.FTZ R14, R11, R10 ;  /* 0x0000000a0b0e7221 */ /* 0x005fca0000010000 */
[----:B------:R-:W-:Y:S01]  /*6450*/  FSETP.NE.FTZ.AND P2, PT, R14, RZ, PT ;  /* 0x000000ff0e00720b */ /* 0x000fe20003f55000 */
[----:B------:R-:W-:Y:S01]  /*6460*/  @P1 MUFU.LG2 R10, R13 ;  /* 0x0000000d000a1308 */ /* 0x000fe20000000c00 */
[----:B-1----:R0:W-:Y:S01]  /*6470*/  @!P0 STS [R6+0x28800], R9 ;  /* 0x0288000906008388 */ /* 0x0021e20000000800 */
[-C--:B------:R-:W-:Y:S01]  /*6480*/  FMUL.FTZ R24, R24, R9.reuse ;  /* 0x0000000918187220 */ /* 0x080fe20000410000 */
[----:B------:R-:W-:-:S09]  /*6490*/  FMUL.FTZ R25, R25, R9 ;  /* 0x0000000919197220 */ /* 0x000fd20000410000 */
[----:B------:R-:W1:Y:S01]  /*64a0*/  @P2 MUFU.RCP R4, R14 ;  /* 0x0000000e00042308 */ /* 0x000e620000001000 */
[-C--:B------:R-:W-:Y:S01]  /*64b0*/  FMUL.FTZ R28, R28, R9.reuse ;  /* 0x000000091c1c7220 */ /* 0x080fe20000410000 */
[-C--:B------:R-:W-:Y:S01]  /*64c0*/  FMUL.FTZ R29, R29, R9.reuse ;  /* 0x000000091d1d7220 */ /* 0x080fe20000410000 */
[-C--:B------:R-:W-:Y:S01]  /*64d0*/  FMUL.FTZ R32, R32, R9.reuse ;  /* 0x0000000920207220 */ /* 0x080fe20000410000 */
[-C--:B------:R-:W-:Y:S01]  /*64e0*/  FMUL.FTZ R33, R33, R9.reuse ;  /* 0x0000000921217220 */ /* 0x080fe20000410000 */
[-C--:B------:R-:W-:Y:S01]  /*64f0*/  FMUL.FTZ R36, R36, R9.reuse ;  /* 0x0000000924247220 */ /* 0x080fe20000410000 */
[-C--:B------:R-:W-:Y:S01]  /*6500*/  FMUL.FTZ R37, R37, R9.reuse ;  /* 0x0000000925257220 */ /* 0x080fe20000410000 */
[-C--:B------:R-:W-:Y:S01]  /*6510*/  FMUL.FTZ R40, R40, R9.reuse ;  /* 0x0000000928287220 */ /* 0x080fe20000410000 */
[----:B------:R-:W2:Y:S01]  /*6520*/  @P2 MUFU.LG2 R11, R14 ;  /* 0x0000000e000b2308 */ /* 0x000ea20000000c00 */
        /* <DEDUP_REMOVED lines=8> */
[----:B-1----:R1:W-:Y:S01]  /*65b0*/  @!P0 STS [R6+0x28820], R4 ;  /* 0x0288200406008388 */ /* 0x0023e20000000800 */
        /* <DEDUP_REMOVED lines=47> */
[----:B------:R-:W-:Y:S01]  /*68b0*/  @P2 FMUL.FTZ R13, R0, 0.69314718246459960938 ;  /* 0x3f317218000d2820 */ /* 0x000fe20000410000 */
[----:B0-----:R-:W-:Y:S01]  /*68c0*/  @P1 FMUL.FTZ R9, R10, 0.69314718246459960938 ;  /* 0x3f3172180a091820 */ /* 0x001fe20000410000 */
[----:B--2---:R-:W-:Y:S01]  /*68d0*/  @P2 FMUL.FTZ R0, R11, 0.69314718246459960938 ;  /* 0x3f3172180b002820 */ /* 0x004fe20000410000 */
[----:B-1----:R-:W-:Y:S01]  /*68e0*/  IMAD.MOV.U32 R6, RZ, RZ, -0x800000 ;  /* 0xff800000ff067424 */ /* 0x002fe200078e00ff */
[----:B------:R-:W-:Y:S01]  /*68f0*/  PLOP3.LUT P0, PT, PT, PT, PT, 0x8, 0x0 ;  /* 0x000000000000781c */ /* 0x000fe20003f0e170 */
        /* <DEDUP_REMOVED lines=64> */
[----:B------:R-:W-:Y:S01]  /*6d00*/  @P1 FFMA.FTZ R6, R8, R3, R9 ;  /* 0x0000000308061223 */ /* 0x000fe20000010009 */
[----:B------:R-:W-:Y:S01]  /*6d10*/  @P2 FFMA.FTZ R7, R13, R5, R0 ;  /* 0x000000050d072223 */ /* 0x000fe20000010000 */
[----:B------:R-:W-:Y:S06]  /*6d20*/  BAR.ARV 0xe, 0x100 ;  /* 0x0384000000007b1d */ /* 0x000fec0000002000 */
.L_x_3006:
[----:B------:R-:W-:Y:S05]  /*6d30*/  @P0 BRA `(.L_x_3036) ;  /* 0x0000002000e00947 */ /* 0x000fea0003800000 */
[----:B------:R-:W2:Y:S01]  /*6d40*/  S2R R0, SR_TID.X ;  /* 0x0000000000007919 */ /* 0x000ea20000002100 */
[----:B------:R-:W4:Y:S01]  /*6d50*/  S2UR UR5, SR_CgaCtaId ;  /* 0x00000000000579c3 */ /* 0x000f220000008800 */
[----:B------:R-:W-:Y:S01]  /*6d60*/  UMOV UR4, 0x400 ;  /* 0x0000040000047882 */ /* 0x000fe20000000000 */
[----:B------:R-:W-:-:S06]  /*6d70*/  IADD3 R3, -R2, RZ, RZ ;  /* 0x000000ff02037210 */ /* 0x000fcc0007ffe1ff */
[----:B------:R-:W-:Y:S01]  /*6d80*/  BAR.SYNC.DEFER_BLOCKING 0x1, 0x100 ;  /* 0x0044000000007b1d */ /* 0x000fe20000010000 */
[----:B------:R-:W-:-:S07]  /*6d90*/  SHF.R.S32.HI R19, RZ, 0x1f, R2 ;  /* 0x0000001fff137819 */ /* 0x000fce0000011402 */
[----:B------:R-:W5:Y:S08]  /*6da0*/  S2UR UR6, SR_CTAID.Y ;  /* 0x00000000000679c3 */ /* 0x000f700000002600 */
[----:B------:R-:W5:Y:S01]  /*6db0*/  LDC R4, c[0x0][0xc50] ;  /* 0x00031400ff047b82 */ /* 0x000f620000000800 */
[----:B----4-:R-:W-:-:S07]  /*6dc0*/  ULEA UR4, UR5, UR4, 0x18 ;  /* 0x0000000405047291 */ /* 0x010fce000f8ec03f */
[----:B------:R-:W4:Y:S01]  /*6dd0*/  LDC R9, c[0x0][0xbe8] ;  /* 0x0002fa00ff097b82 */ /* 0x000f220000000800 */
[----:B------:R-:W-:Y:S01]  /*6de0*/  UIADD3 UR4, UR4, 0x28c20, URZ ;  /* 0x00028c2004047890 */ /* 0x000fe2000fffe03f */
[----:B--2---:R-:W-:-:S03]  /*6df0*/  VIADD R152, R0, 0xffffff80 ;  /* 0xffffff8000987836 */ /* 0x004fc60000000000 */
[----:B------:R-:W-:Y:S02]  /*6e00*/  UPRMT UR4, URZ, 0x654, UR4 ;  /* 0x000006543f047896 */ /* 0x000fe40008000004 */
[----:B------:R-:W-:-:S04]  /*6e10*/  SHF.R.S32.HI R21, RZ, 0x1f, R152 ;  /* 0x0000001fff157819 */ /* 0x000fc80000011498 */
[----:B01----:R-:W-:Y:S01]  /*6e20*/  LEA.HI R5, R21, R152, RZ, 0x7 ;  /* 0x0000009815057211 */ /* 0x003fe200078f38ff */
[----:B-----5:R-:W-:Y:S02]  /*6e30*/  IMAD R3, R4, R3, UR6 ;  /* 0x0000000604037e24 */ /* 0x020fe4000f8e0203 */
[----:B------:R-:W-:Y:S01]  /*6e40*/  SYNCS.ARRIVE.TRANS64.RED.A1T0 RZ, [UR4], RZ ;  /* 0x000000ffffff79a7 */ /* 0x000fe20008100404 */
[----:B------:R-:W-:Y:S02]  /*6e50*/  SHF.R.S32.HI R8, RZ, 0x7, R5 ;  /* 0x00000007ff087819 */ /* 0x000fe40000011405 */
[----:B------:R-:W-:Y:S02]  /*6e60*/  LOP3.LUT R11, R5, 0xffffff80, RZ, 0xc0, !PT ;  /* 0xffffff80050b7812 */ /* 0x000fe400078ec0ff */
[----:B------:R-:W-:Y:S01]  /*6e70*/  SHF.R.S32.HI R4, RZ, 0x1f, R3 ;  /* 0x0000001fff047819 */ /* 0x000fe20000011403 */
[----:B------:R-:W0:Y:S02]  /*6e80*/  SHFL.IDX PT, R10, R8, RZ, 0x1f ;  /* 0x00001fff080a7589 */ /* 0x000e2400000e0000 */
[----:B------:R-:W-:-:S05]  /*6e90*/  IMAD.IADD R0, R152, 0x1, -R11 ;  /* 0x0000000198007824 */ /* 0x000fca00078e0a0b */
[----:B------:R-:W-:Y:S02]  /*6ea0*/  SHF.R.S32.HI R157, RZ, 0x1f, R0 ;  /* 0x0000001fff9d7819 */ /* 0x000fe40000011400 */
[----:B0-----:R-:W-:Y:S02]  /*6eb0*/  ISETP.NE.AND P0, PT, R10, RZ, PT ;  /* 0x000000ff0a00720c */ /* 0x001fe40003f05270 */
[----:B------:R-:W-:-:S11]  /*6ec0*/  LEA.HI R10, R157, R0, RZ, 0x2 ;  /* 0x000000009d0a7211 */ /* 0x000fd600078f10ff */
[----:B----4-:R-:W-:Y:S05]  /*6ed0*/  @P0 BRA `(.L_x_3037) ;  /* 0x0000000400380947 */ /* 0x010fea0003800000 */
[----:B------:R-:W0:Y:S01]  /*6ee0*/  LDC R18, c[0x0][0xbe8] ;  /* 0x0002fa00ff127b82 */ /* 0x000e220000000800 */
[----:B------:R-:W-:Y:S01]  /*6ef0*/  LOP3.LUT R5, R5, 0xffffff80, RZ, 0xc0, !PT ;  /* 0xffffff8005057812 */ /* 0x000fe200078ec0ff */
[----:B------:R-:W1:Y:S01]  /*6f00*/  S2R R16, SR_CTAID.X ;  /* 0x0000000000107919 */ /* 0x000e620000002500 */
[----:B------:R-:W-:-:S03]  /*6f10*/  ULDC.64 UR4, c[0x0][0xbd0] ;  /* 0x0002f40000047ab9 */ /* 0x000fc60000000a00 */
[----:B------:R-:W-:Y:S01]  /*6f20*/  IMAD.IADD R153, R152, 0x1, -R5 ;  /* 0x0000000198997824 */ /* 0x000fe200078e0a05 */
[----:B------:R-:W-:Y:S01]  /*6f30*/  LEA.HI R5, R21, R152, RZ, 0x2 ;  /* 0x0000009815057211 */ /* 0x000fe200078f10ff */
[----:B------:R-:W2:Y:S03]  /*6f40*/  S2UR UR6, SR_CTAID.Z ;  /* 0x00000000000679c3 */ /* 0x000ea60000002700 */
[----:B------:R-:W-:Y:S02]  /*6f50*/  SHF.R.S32.HI R12, RZ, 0x1f, R153 ;  /* 0x0000001fff0c7819 */ /* 0x000fe40000011499 */
[----:B------:R-:W-:Y:S02]  /*6f60*/  LOP3.LUT R5, R5, 0xfffffffc, RZ, 0xc0, !PT ;  /* 0xfffffffc05057812 */ /* 0x000fe400078ec0ff */
[CC--:B------:R-:W-:Y:S01]  /*6f70*/  LEA.HI R154, R12.reuse, R153.reuse, RZ, 0x2 ;  /* 0x000000990c9a7211 */ /* 0x0c0fe200078f10ff */
[----:B------:R-:W4:Y:S01]  /*6f80*/  LDC.64 R22, c[0x0][0xbd8] ;  /* 0x0002f600ff167b82 */ /* 0x000f220000000a00 */
[----:B------:R-:W-:Y:S01]  /*6f90*/  LEA.HI R13, R12, R153, RZ, 0x5 ;  /* 0x000000990c0d7211 */ /* 0x000fe200078f28ff */
[----:B------:R-:W-:Y:S01]  /*6fa0*/  IMAD.IADD R5, R152, 0x1, -R5 ;  /* 0x0000000198057824 */ /* 0x000fe200078e0a05 */
[----:B------:R-:W-:-:S02]  /*6fb0*/  SHF.R.S32.HI R11, RZ, 0x2, R154 ;  /* 0x00000002ff0b7819 */ /* 0x000fc4000001149a */
[----:B------:R-:W-:Y:S02]  /*6fc0*/  SHF.R.S32.HI R14, RZ, 0x1f, R154 ;  /* 0x0000001fff0e7819 */ /* 0x000fe4000001149a */
[----:B------:R-:W-:Y:S02]  /*6fd0*/  SHF.R.S32.HI R13, RZ, 0x5, R13 ;  /* 0x00000005ff0d7819 */ /* 0x000fe4000001140d */
[----:B0-----:R-:W-:Y:S02]  /*6fe0*/  ISETP.NE.AND P0, PT, R18, 0x1, PT ;  /* 0x000000011200780c */ /* 0x001fe40003f05270 */
[----:B------:R-:W-:Y:S02]  /*6ff0*/  LEA.HI R14, R14, R11, RZ, 0x3 ;  /* 0x0000000b0e0e7211 */ /* 0x000fe400078f18ff */
[----:B------:R-:W-:Y:S02]  /*7000*/  LOP3.LUT R154, R154, 0x7ffffffc, RZ, 0xc0, !PT ;  /* 0x7ffffffc9a9a7812 */ /* 0x000fe400078ec0ff */
[----:B------:R-:W-:-:S03]  /*7010*/  LOP3.LUT R14, R14, 0xfffffff8, RZ, 0xc0, !PT ;  /* 0xfffffff80e0e7812 */ /* 0x000fc600078ec0ff */
[----:B------:R-:W-:Y:S02]  /*7020*/  IMAD.IADD R154, R153, 0x1, -R154 ;  /* 0x00000001999a7824 */ /* 0x000fe400078e0a9a */
[----:B------:R-:W-:Y:S01]  /*7030*/  IMAD.IADD R14, R11, 0x1, -R14 ;  /* 0x000000010b0e7824 */ /* 0x000fe200078e0a0e */
[----:B------:R-:W-:Y:S01]  /*7040*/  LEA.HI R11, R5, R5, RZ, 0x1 ;  /* 0x00000005050b7211 */ /* 0x000fe200078f08ff */
[----:B------:R-:W0:Y:S01]  /*7050*/  @P0 LDC R20, c[0x0][0xbec] ;  /* 0x0002fb00ff140b82 */ /* 0x000e220000000800 */
[----:B------:R-:W-:Y:S02]  /*7060*/  IMAD.SHL.U32 R154, R154, 0x2, RZ ;  /* 0x000000029a9a7824 */ /* 0x000fe400078e00ff */
[----:B------:R-:W-:Y:S01]  /*7070*/  LOP3.LUT R12, R11, 0x1ffffffe, RZ, 0xc0, !PT ;  /* 0x1ffffffe0b0c7812 */ /* 0x000fe200078ec0ff */
[----:B------:R-:W-:Y:S02]  /*7080*/  IMAD R155, R13, 0x10, R14 ;  /* 0x000000100d9b7824 */ /* 0x000fe400078e020e */
[----:B------:R-:W-:-:S02]  /*7090*/  IMAD R11, R19, UR4, RZ ;  /* 0x00000004130b7c24 */ /* 0x000fc4000f8e02ff */
[----:B------:R-:W5:Y:S01]  /*70a0*/  @P0 LDC R17, c[0x0][0xbf0] ;  /* 0x0002fc00ff110b82 */ /* 0x000f620000000800 */
[----:B------:R-:W-:Y:S02]  /*70b0*/  IMAD.IADD R5, R5, 0x1, -R12 ;  /* 0x0000000105057824 */ /* 0x000fe400078e0a0c */
[----:B------:R-:W-:Y:S01]  /*70c0*/  IMAD.WIDE.U32 R12, R2, UR4, RZ ;  /* 0x00000004020c7c25 */ /* 0x000fe2000f8e00ff */
[----:B--2---:R-:W-:-:S03]  /*70d0*/  USHF.R.S32.HI UR4, URZ, 0x1f, UR6 ;  /* 0x0000001f3f047899 */ /* 0x004fc60008011406 */
[----:B------:R-:W-:Y:S02]  /*70e0*/  IMAD R5, R5, 0x8, R155 ;  /* 0x0000000805057824 */ /* 0x000fe400078e029b */
[----:B------:R-:W-:Y:S02]  /*70f0*/  IMAD R11, R2, UR5, R11 ;  /* 0x00000005020b7c24 */ /* 0x000fe4000f8e020b */
[----:B----4-:R-:W-:Y:S01]  /*7100*/  IMAD R14, R22, UR4, RZ ;  /* 0x00000004160e7c24 */ /* 0x010fe2000f8e02ff */
[----:B------:R-:W-:Y:S01]  /*7110*/  ULDC.64 UR4, c[0x0][0xbe0] ;  /* 0x0002f80000047ab9 */ /* 0x000fe20000000a00 */
[----:B-1----:R-:W-:Y:S02]  /*7120*/  IMAD R5, R16, 0x40, R5 ;  /* 0x0000004010057824 */ /* 0x002fe400078e0205 */
[----:B------:R-:W-:Y:S02]  /*7130*/  IMAD R15, R23, UR6, R14 ;  /* 0x00000006170f7c24 */ /* 0x000fe4000f8e020e */
[----:B0-----:R-:W-:-:S04]  /*7140*/  @P0 IMAD.HI.U32 R14, R5, R20, RZ ;  /* 0x00000014050e0227 */ /* 0x001fc800078e00ff */
[----:B------:R-:W-:Y:S01]  /*7150*/  IMAD.IADD R13, R13, 0x1, R11 ;  /* 0x000000010d0d7824 */ /* 0x000fe200078e020b */
[----:B------:R-:W-:Y:S02]  /*7160*/  MOV R11, R5 ;  /* 0x00000005000b7202 */ /* 0x000fe40000000f00 */
[----:B-----5:R-:W-:Y:S01]  /*7170*/  @P0 SHF.R.U32.HI R11, RZ, R17, R14 ;  /* 0x00000011ff0b0219 */ /* 0x020fe2000001160e */
[----:B------:R-:W-:-:S04]  /*7180*/  IMAD.WIDE.U32 R12, R22, UR6, R12 ;  /* 0x00000006160c7c25 */ /* 0x000fc8000f8e000c */
[----:B------:R-:W-:Y:S02]  /*7190*/  IMAD.IADD R13, R13, 0x1, R15 ;  /* 0x000000010d0d7824 */ /* 0x000fe400078e020f */
[----:B------:R-:W-:Y:S02]  /*71a0*/  IMAD.MOV R15, RZ, RZ, -R11 ;  /* 0x000000ffff0f7224 */ /* 0x000fe400078e0a0b */
[----:B------:R-:W-:Y:S02]  /*71b0*/  IMAD R14, R4, UR4, RZ ;  /* 0x00000004040e7c24 */ /* 0x000fe4000f8e02ff */
[----:B------:R-:W-:-:S04]  /*71c0*/  IMAD.WIDE.U32 R12, R3, UR4, R12 ;  /* 0x00000004030c7c25 */ /* 0x000fc8000f8e000c */
[----:B------:R-:W-:Y:S01]  /*71d0*/  IMAD R5, R18, R15, R5 ;  /* 0x0000000f12057224 */ /* 0x000fe200078e0205 */
[----:B------:R-:W-:Y:S01]  /*71e0*/  SHF.R.S32.HI R15, RZ, 0x1f, R11 ;  /* 0x0000001fff0f7819 */ /* 0x000fe2000001140b */
[----:B------:R-:W-:Y:S01]  /*71f0*/  IMAD R14, R3, UR5, R14 ;  /* 0x00000005030e7c24 */ /* 0x000fe2000f8e020e */
[----:B------:R-:W-:Y:S01]  /*7200*/  IADD3 R12, P0, R11, R12, RZ ;  /* 0x0000000c0b0c7210 */ /* 0x000fe20007f1e0ff */
[----:B------:R-:W-:Y:S01]  /*7210*/  ULDC.64 UR4, c[0x0][0xbc8] ;  /* 0x0002f20000047ab9 */ /* 0x000fe20000000a00 */
[----:B------:R-:W-:Y:S02]  /*7220*/  SHF.R.S32.HI R11, RZ, 0x1f, R5 ;  /* 0x0000001fff0b7819 */ /* 0x000fe40000011405 */
[----:B------:R-:W-:-:S03]  /*7230*/  IADD3.X R13, R15, R13, R14, P0, !PT ;  /* 0x0000000d0f0d7210 */ /* 0x000fc600007fe40e */
[----:B------:R-:W-:Y:S01]  /*7240*/  IMAD R14, R11, UR4, RZ ;  /* 0x000000040b0e7c24 */ /* 0x000fe2000f8e02ff */
[----:B------:R-:W-:Y:S01]  /*7250*/  LEA.HI R11, R8, R8, RZ, 0x1 ;  /* 0x00000008080b7211 */ /* 0x000fe200078f08ff */
[----:B------:R-:W-:-:S03]  /*7260*/  IMAD.WIDE.U32 R12, R5, UR4, R12 ;  /* 0x00000004050c7c25 */ /* 0x000fc6000f8e000c */
[----:B------:R-:W-:Y:S01]  /*7270*/  LOP3.LUT R11, R11, 0xfffffe, RZ, 0xc0, !PT ;  /* 0x00fffffe0b0b7812 */ /* 0x000fe200078ec0ff */
[----:B------:R-:W-:Y:S01]  /*7280*/  IMAD R5, R5, UR5, R14 ;  /* 0x0000000505057c24 */ /* 0x000fe2000f8e020e */
[----:B------:R-:W-:Y:S02]  /*7290*/  ULDC.64 UR4, c[0x0][0xba8] ;  /* 0x0002ea0000047ab9 */ /* 0x000fe40000000a00 */
[----:B------:R-:W-:Y:S01]  /*72a0*/  LEA R17, P0, R12, UR4, 0x2 ;  /* 0x000000040c117c11 */ /* 0x000fe2000f8010ff */
[----:B------:R-:W-:Y:S01]  /*72b0*/  IMAD.IADD R5, R13, 0x1, R5 ;  /* 0x000000010d057824 */ /* 0x000fe200078e0205 */
[----:B------:R-:W-:Y:S01]  /*72c0*/  ULDC UR4, c[0x0][0xa88] ;  /* 0x0002a20000047ab9 */ /* 0x000fe20000000800 */
[----:B------:R-:W-:Y:S02]  /*72d0*/  IMAD.IADD R11, R8, 0x1, -R11 ;  /* 0x00000001080b7824 */ /* 0x000fe400078e0a0b */
[----:B------:R-:W-:Y:S01]  /*72e0*/  SHFL.IDX PT, R14, R17, 0x1, 0x1c1f ;  /* 0x003c1f00110e7f89 */ /* 0x000fe200000e0000 */
[----:B------:R-:W-:Y:S01]  /*72f0*/  LEA.HI.X R20, R12, UR5, R5, 0x2, P0 ;  /* 0x000000050c147c11 */ /* 0x000fe200080f1405 */
[----:B------:R-:W-:-:S02]  /*7300*/  IMAD.U32 R11, R11, -0x100, RZ ;  /* 0xffffff000b0b7824 */ /* 0x000fc400078e00ff */
[----:B------:R-:W-:Y:S01]  /*7310*/  SHFL.IDX PT, R12, R17, RZ, 0x1c1f ;  /* 0x001c1fff110c7589 */ /* 0x000fe200000e0000 */
[----:B------:R-:W-:Y:S02]  /*7320*/  IMAD R5, R16, 0x40, R155 ;  /* 0x0000004010057824 */ /* 0x000fe400078e029b */
[----:B------:R-:W-:Y:S01]  /*7330*/  IMAD R16, R18, UR4, RZ ;  /* 0x0000000412107c24 */ /* 0x000fe2000f8e02ff */
[----:B------:R-:W0:Y:S01]  /*7340*/  SHFL.IDX PT, R13, R20, RZ, 0x1c1f ;  /* 0x001c1fff140d7589 */ /* 0x000e2200000e0000 */
[----:B------:R-:W-:Y:S01]  /*7350*/  ISETP.NE.AND P0, PT, R154, R11, PT ;  /* 0x0000000b9a00720c */ /* 0x000fe20003f05270 */
[C---:B------:R-:W-:Y:S02]  /*7360*/  VIADD R11, R5.reuse, 0x8 ;  /* 0x00000008050b7836 */ /* 0x040fe40000000000 */
[----:B------:R-:W1:Y:S01]  /*7370*/  SHFL.IDX PT, R15, R20, 0x1, 0x1c1f ;  /* 0x003c1f00140f7f89 */ /* 0x000e6200000e0000 */
[-C--:B------:R-:W-:Y:S02]  /*7380*/  ISETP.GE.OR P1, PT, R5, R16.reuse, P0 ;  /* 0x000000100500720c */ /* 0x080fe40000726670 */
[----:B------:R-:W-:-:S11]  /*7390*/  ISETP.GE.OR P0, PT, R11, R16, P0 ;  /* 0x000000100b00720c */ /* 0x000fd60000706670 */
[----:B0-----:R0:W-:Y:S04]  /*73a0*/  @!P1 ST.E desc[UR42][R12.64], R6 ;  /* 0x000000060c009985 */ /* 0x0011e8000c10192a */
[----:B-1----:R0:W-:Y:S02]  /*73b0*/  @!P0 ST.E desc[UR42][R14.64], R7 ;  /* 0x000000070e008985 */ /* 0x0021e4000c10192a */
.L_x_3037:
[----:B------:R-:W-:Y:S01]  /*73c0*/  ISETP.NE.AND P0, PT, R9, 0x1, PT ;  /* 0x000000010900780c */ /* 0x000fe20003f05270 */
[----:B0-----:R-:W0:Y:S01]  /*73d0*/  S2R R15, SR_CTAID.X ;  /* 0x00000000000f7919 */ /* 0x001e220000002500 */
[--C-:B------:R-:W-:Y:S01]  /*73e0*/  SHF.R.S32.HI R5, RZ, 0x2, R10.reuse ;  /* 0x00000002ff057819 */ /* 0x100fe2000001140a */
[----:B------:R-:W1:Y:S01]  /*73f0*/  S2UR UR6, SR_CTAID.Z ;  /* 0x00000000000679c3 */ /* 0x000e620000002700 */
[----:B------:R-:W-:Y:S01]  /*7400*/  SHF.R.S32.HI R6, RZ, 0x1f, R10 ;  /* 0x0000001fff067819 */ /* 0x000fe2000001140a */
[----:B------:R-:W-:Y:S01]  /*7410*/  ULDC.64 UR4, c[0x0][0xb38] ;  /* 0x0002ce0000047ab9 */ /* 0x000fe20000000a00 */
[----:B------:R-:W-:Y:S01]  /*7420*/  LEA.HI R21, R21, R152, RZ, 0x2 ;  /* 0x0000009815157211 */ /* 0x000fe200078f10ff */
[----:B------:R-:W-:Y:S01]  /*7430*/  BSSY B0, `(.L_x_3038) ;  /* 0x0000101000007945 */ /* 0x000fe20003800000 */
[----:B------:R-:W-:Y:S02]  /*7440*/  LEA.HI R6, R6, R5, RZ, 0x3 ;  /* 0x0000000506067211 */ /* 0x000fe400078f18ff */
[----:B------:R-:W-:Y:S01]  /*7450*/  LOP3.LUT R21, R21, 0xfffffffc, RZ, 0xc0, !PT ;  /* 0xfffffffc15157812 */ /* 0x000fe200078ec0ff */
[----:B------:R-:W2:Y:S01]  /*7460*/  LDC.64 R12, c[0x0][0xb40] ;  /* 0x0002d000ff0c7b82 */ /* 0x000ea20000000a00 */
[----:B------:R-:W-:-:S02]  /*7470*/  LOP3.LUT R6, R6, 0xfffffff8, RZ, 0xc0, !PT ;  /* 0xfffffff806067812 */ /* 0x000fc400078ec0ff */
[----:B------:R-:W-:Y:S02]  /*7480*/  IADD3 R21, R152, -R21, RZ ;  /* 0x8000001598157210 */ /* 0x000fe40007ffe0ff */
[----:B------:R-:W-:Y:S01]  /*7490*/  LEA.HI R157, R157, R0, RZ, 0x5 ;  /* 0x000000009d9d7211 */ /* 0x000fe200078f28ff */
[----:B------:R-:W-:Y:S01]  /*74a0*/  IMAD.IADD R14, R5, 0x1, -R6 ;  /* 0x00000001050e7824 */ /* 0x000fe200078e0a06 */
[----:B------:R-:W-:Y:S01]  /*74b0*/  LEA.HI R5, R21, R21, RZ, 0x1 ;  /* 0x0000001515057211 */ /* 0x000fe200078f08ff */
[----:B------:R-:W4:Y:S01]  /*74c0*/  @P0 LDC R16, c[0x0][0xbec] ;  /* 0x0002fb00ff100b82 */ /* 0x000f220000000800 */
[----:B------:R-:W-:Y:S02]  /*74d0*/  SHF.R.S32.HI R157, RZ, 0x5, R157 ;  /* 0x00000005ff9d7819 */ /* 0x000fe4000001149d */
[----:B------:R-:W-:Y:S01]  /*74e0*/  LOP3.LUT R6, R5, 0x1ffffffe, RZ, 0xc0, !PT ;  /* 0x1ffffffe05067812 */ /* 0x000fe200078ec0ff */
[----:B------:R-:W-:Y:S02]  /*74f0*/  IMAD R5, R19, UR4, RZ ;  /* 0x0000000413057c24 */ /* 0x000fe4000f8e02ff */
[----:B------:R-:W-:-:S02]  /*7500*/  IMAD R14, R157, 0x10, R14 ;  /* 0x000000109d0e7824 */ /* 0x000fc400078e020e */
[----:B------:R-:W5:Y:S01]  /*7510*/  @P0 LDC R17, c[0x0][0xbf0] ;  /* 0x0002fc00ff110b82 */ /* 0x000f620000000800 */
[----:B------:R-:W-:Y:S02]  /*7520*/  IMAD.IADD R21, R21, 0x1, -R6 ;  /* 0x0000000115157824 */ /* 0x000fe400078e0a06 */
[----:B------:R-:W-:Y:S01]  /*7530*/  IMAD.WIDE.U32 R6, R2, UR4, RZ ;  /* 0x0000000402067c25 */ /* 0x000fe2000f8e00ff */
[----:B-1----:R-:W-:-:S03]  /*7540*/  USHF.R.S32.HI UR4, URZ, 0x1f, UR6 ;  /* 0x0000001f3f047899 */ /* 0x002fc60008011406 */
[----:B------:R-:W-:Y:S02]  /*7550*/  IMAD R5, R2, UR5, R5 ;  /* 0x0000000502057c24 */ /* 0x000fe4000f8e0205 */
[----:B------:R-:W-:Y:S02]  /*7560*/  IMAD R21, R21, 0x8, R14 ;  /* 0x0000000815157824 */ /* 0x000fe400078e020e */
[----:B------:R-:W-:Y:S02]  /*7570*/  IMAD.IADD R7, R7, 0x1, R5 ;  /* 0x0000000107077824 */ /* 0x000fe400078e0205 */
[----:B--2---:R-:W-:Y:S01]  /*7580*/  IMAD R2, R12, UR4, RZ ;  /* 0x000000040c027c24 */ /* 0x004fe2000f8e02ff */
[----:B------:R-:W-:Y:S01]  /*7590*/  ULDC.64 UR4, c[0x0][0xb48] ;  /* 0x0002d20000047ab9 */ /* 0x000fe20000000a00 */
[----:B0-----:R-:W-:Y:S02]  /*75a0*/  IMAD R21, R15, 0x40, R21 ;  /* 0x000000400f157824 */ /* 0x001fe400078e0215 */
[----:B------:R-:W-:-:S02]  /*75b0*/  IMAD R11, R13, UR6, R2 ;  /* 0x000000060d0b7c24 */ /* 0x000fc4000f8e0202 */
[----:B------:R-:W-:-:S04]  /*75c0*/  IMAD.WIDE.U32 R6, R12, UR6, R6 ;  /* 0x000000060c067c25 */ /* 0x000fc8000f8e0006 */
[----:B----4-:R-:W-:-:S04]  /*75d0*/  @P0 IMAD.HI.U32 R16, R21, R16, RZ ;  /* 0x0000001015100227 */ /* 0x010fc800078e00ff */
[----:B------:R-:W-:Y:S02]  /*75e0*/  IMAD R4, R4, UR4, RZ ;  /* 0x0000000404047c24 */ /* 0x000fe4000f8e02ff */
[----:B------:R-:W-:Y:S01]  /*75f0*/  IMAD.MOV.U32 R5, RZ, RZ, R21 ;  /* 0x000000ffff057224 */ /* 0x000fe200078e0015 */
[----:B-----5:R-:W-:Y:S01]  /*7600*/  @P0 SHF.R.U32.HI R5, RZ, R17, R16 ;  /* 0x00000011ff050219 */ /* 0x020fe20000011610 */
[----:B------:R-:W-:Y:S02]  /*7610*/  IMAD.IADD R7, R7, 0x1, R11 ;  /* 0x0000000107077824 */ /* 0x000fe400078e020b */
[C---:B------:R-:W-:Y:S01]  /*7620*/  IMAD R11, R3.reuse, UR5, R4 ;  /* 0x00000005030b7c24 */ /* 0x040fe2000f8e0204 */
[----:B------:R-:W-:Y:S01]  /*7630*/  SHF.R.S32.HI R4, RZ, 0x1f, R5 ;  /* 0x0000001fff047819 */ /* 0x000fe20000011405 */
[----:B------:R-:W-:Y:S01]  /*7640*/  IMAD.WIDE.U32 R2, R3, UR4, R6 ;  /* 0x0000000403027c25 */ /* 0x000fe2000f8e0006 */
[----:B------:R-:W-:Y:S01]  /*7650*/  ULDC.64 UR4, c[0x0][0xb30] ;  /* 0x0002cc0000047ab9 */ /* 0x000fe20000000a00 */
[----:B------:R-:W-:-:S02]  /*7660*/  LEA.HI R6, R8, R8, RZ, 0x1 ;  /* 0x0000000808067211 */ /* 0x000fc400078f08ff */
[----:B------:R-:W-:Y:S01]  /*7670*/  IMAD.MOV R12, RZ, RZ, -R5 ;  /* 0x000000ffff0c7224 */ /* 0x000fe200078e0a05 */
[----:B------:R-:W-:Y:S01]  /*7680*/  IADD3 R3, R3, R11, RZ ;  /* 0x0000000b03037210 */ /* 0x000fe20007ffe0ff */
[----:B------:R-:W-:Y:S01]  /*7690*/  IMAD R4, R4, UR4, RZ ;  /* 0x0000000404047c24 */ /* 0x000fe2000f8e02ff */
[----:B------:R-:W-:Y:S01]  /*76a0*/  LOP3.LUT R13, R6, 0xfffffe, RZ, 0xc0, !PT ;  /* 0x00fffffe060d7812 */ /* 0x000fe200078ec0ff */
[----:B------:R-:W-:Y:S02]  /*76b0*/  IMAD R7, R9, R12, R21 ;  /* 0x0000000c09077224 */ /* 0x000fe400078e0215 */
[C---:B------:R-:W-:Y:S02]  /*76c0*/  IMAD R11, R5.reuse, UR5, R4 ;  /* 0x00000005050b7c24 */ /* 0x040fe4000f8e0204 */
[----:B------:R-:W-:Y:S01]  /*76d0*/  IMAD.WIDE.U32 R2, R5, UR4, R2 ;  /* 0x0000000405027c25 */ /* 0x000fe2000f8e0002 */
[----:B------:R-:W-:Y:S01]  /*76e0*/  SHF.R.S32.HI R4, RZ, 0x1f, R7 ;  /* 0x0000001fff047819 */ /* 0x000fe20000011407 */
[----:B------:R-:W-:-:S02]  /*76f0*/  ULDC.64 UR4, c[0x0][0xb28] ;  /* 0x0002ca0000047ab9 */ /* 0x000fc40000000a00 */
[----:B------:R-:W-:Y:S01]  /*7700*/  IMAD.IADD R3, R3, 0x1, R11 ;  /* 0x0000000103037824 */ /* 0x000fe200078e020b */
[----:B------:R-:W-:Y:S01]  /*7710*/  LOP3.LUT R11, R10, 0x7ffffffc, RZ, 0xc0, !PT ;  /* 0x7ffffffc0a0b7812 */ /* 0x000fe200078ec0ff */
[----:B------:R-:W-:Y:S02]  /*7720*/  IMAD R4, R4, UR4, RZ ;  /* 0x0000000404047c24 */ /* 0x000fe4000f8e02ff */
[----:B------:R-:W-:-:S04]  /*7730*/  IMAD.WIDE.U32 R2, R7, UR4, R2 ;  /* 0x0000000407027c25 */ /* 0x000fc8000f8e0002 */
[----:B------:R-:W-:Y:S01]  /*7740*/  IMAD R5, R7, UR5, R4 ;  /* 0x0000000507057c24 */ /* 0x000fe2000f8e0204 */
[----:B------:R-:W-:Y:S01]  /*7750*/  ULDC.64 UR4, c[0x0][0xb00] ;  /* 0x0002c00000047ab9 */ /* 0x000fe20000000a00 */
[----:B------:R-:W-:Y:S01]  /*7760*/  IMAD R7, R15, 0x40, R14 ;  /* 0x000000400f077824 */ /* 0x000fe200078e020e */
[----:B------:R-:W-:Y:S01]  /*7770*/  LEA R4, P0, R2, UR4, 0x2 ;  /* 0x0000000402047c11 */ /* 0x000fe2000f8010ff */
[----:B------:R-:W-:Y:S01]  /*7780*/  ULDC UR4, c[0x0][0xa88] ;  /* 0x0002a20000047ab9 */ /* 0x000fe20000000800 */
[----:B------:R-:W-:Y:S02]  /*7790*/  IMAD.IADD R5, R3, 0x1, R5 ;  /* 0x0000000103057824 */ /* 0x000fe400078e0205 */
[----:B------:R-:W-:Y:S02]  /*77a0*/  IMAD R6, R9, UR4, RZ ;  /* 0x0000000409067c24 */ /* 0x000fe4000f8e02ff */
[----:B------:R-:W-:Y:S01]  /*77b0*/  IMAD.IADD R13, R8, 0x1, -R13 ;  /* 0x00000001080d7824 */ /* 0x000fe200078e0a0d */
[----:B------:R-:W-:Y:S01]  /*77c0*/  LEA.HI.X R5, R2, UR5, R5, 0x2, P0 ;  /* 0x0000000502057c11 */ /* 0x000fe200080f1405 */
[----:B------:R-:W-:Y:S01]  /*77d0*/  IMAD.IADD R0, R0, 0x1, -R11 ;  /* 0x0000000100007824 */ /* 0x000fe200078e0a0b */
[----:B------:R-:W-:Y:S01]  /*77e0*/  ISETP.GE.AND P0, PT, R7, R6, PT ;  /* 0x000000060700720c */ /* 0x000fe20003f06270 */
[----:B------:R0:W1:Y:S02]  /*77f0*/  SHFL.IDX PT, R2, R4, RZ, 0x1c1f ;  /* 0x001c1fff04027589 */ /* 0x00006400000e0000 */
[----:B------:R-:W-:-:S02]  /*7800*/  IMAD R0, R13, 0x80, R0 ;  /* 0x000000800d007824 */ /* 0x000fc400078e0200 */
[----:B------:R0:W2:Y:S02]  /*7810*/  SHFL.IDX PT, R3, R5, RZ, 0x1c1f ;  /* 0x001c1fff05037589 */ /* 0x0000a400000e0000 */
[----:B------:R-:W-:-:S06]  /*7820*/  IMAD.SHL.U32 R0, R0, 0x2, RZ ;  /* 0x0000000200007824 */ /* 0x000fcc00078e00ff */
[----:B0-----:R-:W-:Y:S05]  /*7830*/  @P0 BRA `(.L_x_3039) ;  /* 0x0000000c00000947 */ /* 0x001fea0003800000 */
[C---:B------:R-:W-:Y:S01]  /*7840*/  VIADD R9, R0.reuse, 0x8 ;  /* 0x0000000800097836 */ /* 0x040fe20000000000 */
[----:B------:R-:W-:Y:S01]  /*7850*/  ULDC UR4, c[0x0][0xac8] ;  /* 0x0002b20000047ab9 */ /* 0x000fe20000000800 */
[C---:B------:R-:W-:Y:S01]  /*7860*/  VIADD R11, R0.reuse, 0x10 ;  /* 0x00000010000b7836 */ /* 0x040fe20000000000 */
[C---:B------:R-:W-:Y:S01]  /*7870*/  IADD3 R13, R0.reuse, 0x18, RZ ;  /* 0x00000018000d7810 */ /* 0x040fe20007ffe0ff */
[C---:B------:R-:W-:Y:S01]  /*7880*/  VIADD R16, R0.reuse, 0x20 ;  /* 0x0000002000107836 */ /* 0x040fe20000000000 */
[C---:B------:R-:W-:Y:S01]  /*7890*/  ISETP.GE.AND P2, PT, R0.reuse, UR4, PT ;  /* 0x0000000400007c0c */ /* 0x040fe2000bf46270 */
        /* <DEDUP_REMOVED lines=10> */
[----:B------:R-:W-:-:S02]  /*7940*/  VIADD R22, R0, 0x50 ;  /* 0x0000005000167836 */ /* 0x000fc40000000000 */
[C---:B------:R-:W-:Y:S01]  /*7950*/  @!P2 LEA.HI R8, R0.reuse, R0, RZ, 0x1 ;  /* 0x000000000008a211 */ /* 0x040fe200078f08ff */
[----:B------:R-:W-:Y:S01]  /*7960*/  VIADD R23, R0, 0x58 ;  /* 0x0000005800177836 */ /* 0x000fe20000000000 */
[----:B------:R-:W-:Y:S02]  /*7970*/  @!P3 LEA.HI R10, R9, R9, RZ, 0x1 ;  /* 0x00000009090ab211 */ /* 0x000fe400078f08ff */
[----:B------:R-:W-:Y:S02]  /*7980*/  @!P4 LEA.HI R12, R11, R11, RZ, 0x1 ;  /* 0x0000000b0b0cc211 */ /* 0x000fe400078f08ff */
[----:B------:R-:W-:Y:S02]  /*7990*/  @!P5 LEA.HI R14, R13, R13, RZ, 0x1 ;  /* 0x0000000d0d0ed211 */ /* 0x000fe400078f08ff */
[----:B------:R-:W-:Y:S02]  /*79a0*/  @!P2 LOP3.LUT R9, R8, 0xfffffffe, RZ, 0xc0, !PT ;  /* 0xfffffffe0809a812 */ /* 0x000fe400078ec0ff */
[----:B------:R-:W-:-:S02]  /*79b0*/  @!P3 LOP3.LUT R11, R10, 0xfffffffe, RZ, 0xc0, !PT ;  /* 0xfffffffe0a0bb812 */ /* 0x000fc400078ec0ff */
[----:B------:R-:W-:Y:S01]  /*79c0*/  @!P4 LOP3.LUT R13, R12, 0xfffffffe, RZ, 0xc0, !PT ;  /* 0xfffffffe0c0dc812 */ /* 0x000fe200078ec0ff */
[--C-:B-12---:R-:W-:Y:S01]  /*79d0*/  @!P2 IMAD.WIDE R8, R9, 0x4, R2.reuse ;  /* 0x000000040908a825 */ /* 0x106fe200078e0202 */
[----:B------:R-:W-:Y:S02]  /*79e0*/  @!P5 LOP3.LUT R15, R14, 0xfffffffe, RZ, 0xc0, !PT ;  /* 0xfffffffe0e0fd812 */ /* 0x000fe400078ec0ff */
[----:B------:R-:W-:Y:S01]  /*79f0*/  ISETP.GE.AND P6, PT, R22, UR4, PT ;  /* 0x0000000416007c0c */ /* 0x000fe2000bfc6270 */
[--C-:B------:R-:W-:Y:S01]  /*7a00*/  @!P3 IMAD.WIDE R10, R11, 0x4, R2.reuse ;  /* 0x000000040b0ab825 */ /* 0x100fe200078e0202 */
[----:B------:R0:W-:Y:S01]  /*7a10*/  @!P2 ST.E.64 desc[UR42][R8.64], R24 ;  /* 0x000000180800a985 */ /* 0x0001e2000c101b2a */
[----:B------:R-:W-:Y:S02]  /*7a20*/  ISETP.GE.AND P2, PT, R18, UR4, PT ;  /* 0x0000000412007c0c */ /* 0x000fe4000bf46270 */
[----:B------:R-:W-:Y:S01]  /*7a30*/  @!P4 IMAD.WIDE R12, R13, 0x4, R2 ;  /* 0x000000040d0cc825 */ /* 0x000fe200078e0202 */
[----:B------:R1:W-:Y:S01]  /*7a40*/  @!P3 ST.E.64 desc[UR42][R10.64], R28 ;  /* 0x0000001c0a00b985 */ /* 0x0003e2000c101b2a */
[----:B------:R-:W-:-:S02]  /*7a50*/  ISETP.GE.AND P3, PT, R19, UR4, PT ;  /* 0x0000000413007c0c */ /* 0x000fc4000bf66270 */
[----:B------:R-:W-:Y:S01]  /*7a60*/  @!P5 IMAD.WIDE R14, R15, 0x4, R2 ;  /* 0x000000040f0ed825 */ /* 0x000fe200078e0202 */
[----:B------:R2:W-:Y:S01]  /*7a70*/  @!P4 ST.E.64 desc[UR42][R12.64], R32 ;  /* 0x000000200c00c985 */ /* 0x0005e2000c101b2a */
[----:B------:R-:W-:Y:S02]  /*7a80*/  ISETP.GE.AND P4, PT, R20, UR4, PT ;  /* 0x0000000414007c0c */ /* 0x000fe4000bf86270 */
[----:B------:R-:W-:Y:S01]  /*7a90*/  @!P0 LEA.HI R16, R16, R16, RZ, 0x1 ;  /* 0x0000001010108211 */ /* 0x000fe200078f08ff */
[----:B------:R4:W-:Y:S01]  /*7aa0*/  @!P5 ST.E.64 desc[UR42][R14.64], R36 ;  /* 0x000000240e00d985 */ /* 0x0009e2000c101b2a */
[----:B------:R-:W-:Y:S01]  /*7ab0*/  ISETP.GE.AND P5, PT, R21, UR4, PT ;  /* 0x0000000415007c0c */ /* 0x000fe2000bfa6270 */
[----:B0-----:R-:W-:Y:S01]  /*7ac0*/  VIADD R24, R0, 0x60 ;  /* 0x0000006000187836 */ /* 0x001fe20000000000 */
[----:B------:R-:W-:Y:S02]  /*7ad0*/  @!P1 LEA.HI R17, R17, R17, RZ, 0x1 ;  /* 0x0000001111119211 */ /* 0x000fe400078f08ff */
[----:B------:R-:W-:-:S02]  /*7ae0*/  @!P0 LOP3.LUT R9, R16, 0xfffffffe, RZ, 0xc0, !PT ;  /* 0xfffffffe10098812 */ /* 0x000fc400078ec0ff */
        /* <DEDUP_REMOVED lines=11> */
[----:B------:R-:W-:Y:S02]  /*7ba0*/  @!P3 LOP3.LUT R19, R19, 0xfffffffe, RZ, 0xc0, !PT ;  /* 0xfffffffe1313b812 */ /* 0x000fe400078ec0ff */
[----:B----4-:R-:W-:Y:S01]  /*7bb0*/  @!P4 LOP3.LUT R15, R20, 0xfffffffe, RZ, 0xc0, !PT ;  /* 0xfffffffe140fc812 */ /* 0x010fe200078ec0ff */
[----:B------:R-:W-:Y:S01]  /*7bc0*/  VIADD R20, R0, 0x78 ;  /* 0x0000007800147836 */ /* 0x000fe20000000000 */
[----:B------:R-:W-:Y:S02]  /*7bd0*/  @!P5 LOP3.LUT R21, R21, 0xfffffffe, RZ, 0xc0, !PT ;  /* 0xfffffffe1515d812 */ /* 0x000fe400078ec0ff */
[----:B------:R-:W-:Y:S01]  /*7be0*/  @!P6 LOP3.LUT R17, R22, 0xfffffffe, RZ, 0xc0, !PT ;  /* 0xfffffffe1611e812 */ /* 0x000fe200078ec0ff */
[----:B------:R-:W-:Y:S01]  /*7bf0*/  VIADD R22, R0, 0x88 ;  /* 0x0000008800167836 */ /* 0x000fe20000000000 */
[----:B------:R-:W-:Y:S01]  /*7c00*/  ISETP.GE.AND P1, PT, R23, UR4, PT ;  /* 0x0000000417007c0c */ /* 0x000fe2000bf26270 */
[----:B0-----:R-:W-:Y:S01]  /*7c10*/  @!P2 IMAD.WIDE R8, R13, 0x4, R2 ;  /* 0x000000040d08a825 */ /* 0x001fe200078e0202 */
[----:B------:R-:W-:-:S02]  /*7c20*/  ISETP.GE.AND P0, PT, R24, UR4, PT ;  /* 0x0000000418007c0c */ /* 0x000fc4000bf06270 */
[----:B------:R-:W-:Y:S01]  /*7c30*/  IADD3 R18, R0, 0x68, RZ ;  /* 0x0000006800127810 */ /* 0x000fe20007ffe0ff */
[--C-:B-1----:R-:W-:Y:S01]  /*7c40*/  @!P3 IMAD.WIDE R10, R19, 0x4, R2.reuse ;  /* 0x00000004130ab825 */ /* 0x102fe200078e0202 */
[----:B------:R0:W-:Y:S02]  /*7c50*/  @!P2 ST.E.64 desc[UR42][R8.64], R48 ;  /* 0x000000300800a985 */ /* 0x0001e4000c101b2a */
[----:B------:R-:W-:Y:S01]  /*7c60*/  ISETP.GE.AND P2, PT, R18, UR4, PT ;  /* 0x0000000412007c0c */ /* 0x000fe2000bf46270 */
        /* <DEDUP_REMOVED lines=8> */
[----:B------:R-:W-:Y:S02]  /*7cf0*/  ISETP.GE.AND P5, PT, R20, UR4, PT ;  /* 0x0000000414007c0c */ /* 0x000fe4000bfa6270 */
[C---:B------:R-:W-:Y:S01]  /*7d00*/  VIADD R19, R0.reuse, 0x70 ;  /* 0x0000007000137836 */ /* 0x040fe20000000000 */
[----:B------:R5:W-:Y:S01]  /*7d10*/  @!P6 ST.E.64 desc[UR42][R16.64], R64 ;  /* 0x000000401000e985 */ /* 0x000be2000c101b2a */
[----:B------:R-:W-:Y:S01]  /*7d20*/  VIADD R21, R0, 0x80 ;  /* 0x0000008000157836 */ /* 0x000fe20000000000 */
[----:B------:R-:W-:Y:S02]  /*7d30*/  @!P0 LEA.HI R24, R24, R24, RZ, 0x1 ;  /* 0x0000001818188211 */ /* 0x000fe400078f08ff */
[----:B------:R-:W-:Y:S02]  /*7d40*/  ISETP.GE.AND P6, PT, R19, UR4, PT ;  /* 0x0000000413007c0c */ /* 0x000fe4000bfc6270 */
[----:B------:R-:W-:-:S02]  /*7d50*/  ISETP.GE.AND P4, PT, R21, UR4, PT ;  /* 0x0000000415007c0c */ /* 0x000fc4000bf86270 */
[----:B0-----:R-:W-:Y:S01]  /*7d60*/  @!P1 LOP3.LUT R9, R23, 0xfffffffe, RZ, 0xc0, !PT ;  /* 0xfffffffe17099812 */ /* 0x001fe200078ec0ff */
[----:B------:R-:W-:Y:S01]  /*7d70*/  VIADD R23, R0, 0x90 ;  /* 0x0000009000177836 */ /* 0x000fe20000000000 */
[----:B-1----:R-:W-:Y:S01]  /*7d80*/  @!P0 LOP3.LUT R11, R24, 0xfffffffe, RZ, 0xc0, !PT ;  /* 0xfffffffe180b8812 */ /* 0x002fe200078ec0ff */
[----:B------:R-:W-:Y:S01]  /*7d90*/  VIADD R24, R0, 0x98 ;  /* 0x0000009800187836 */ /* 0x000fe20000000000 */
        /* <DEDUP_REMOVED lines=10> */
[----:B------:R-:W-:Y:S01]  /*7e40*/  @!P6 LOP3.LUT R19, R19, 0xfffffffe, RZ, 0xc0, !PT ;  /* 0xfffffffe1313e812 */ /* 0x000fe200078ec0ff */
[----:B------:R-:W-:Y:S01]  /*7e50*/  VIADD R18, R0, 0xa0 ;  /* 0x000000a000127836 */ /* 0x000fe20000000000 */
[----:B----4-:R-:W-:Y:S01]  /*7e60*/  @!P5 LOP3.LUT R15, R20, 0xfffffffe, RZ, 0xc0, !PT ;  /* 0xfffffffe140fd812 */ /* 0x010fe200078ec0ff */
[----:B------:R-:W-:Y:S01]  /*7e70*/  VIADD R20, R0, 0xb0 ;  /* 0x000000b000147836 */ /* 0x000fe20000000000 */
[----:B------:R-:W-:Y:S02]  /*7e80*/  @!P4 LOP3.LUT R21, R21, 0xfffffffe, RZ, 0xc0, !PT ;  /* 0xfffffffe1515c812 */ /* 0x000fe400078ec0ff */
[----:B-----5:R-:W-:Y:S01]  /*7e90*/  @!P3 LOP3.LUT R17, R22, 0xfffffffe, RZ, 0xc0, !PT ;  /* 0xfffffffe1611b812 */ /* 0x020fe200078ec0ff */
[----:B------:R-:W-:Y:S01]  /*7ea0*/  VIADD R22, R0, 0xc0 ;  /* 0x000000c000167836 */ /* 0x000fe20000000000 */
[----:B------:R-:W-:Y:S01]  /*7eb0*/  ISETP.GE.AND P0, PT, R23, UR4, PT ;  /* 0x0000000417007c0c */ /* 0x000fe2000bf06270 */
[----:B0-----:R-:W-:Y:S01]  /*7ec0*/  @!P2 IMAD.WIDE R8, R13, 0x4, R2 ;  /* 0x000000040d08a825 */ /* 0x001fe200078e0202 */
[----:B------:R-:W-:-:S03]  /*7ed0*/  ISETP.GE.AND P1, PT, R24, UR4, PT ;  /* 0x0000000418007c0c */ /* 0x000fc6000bf26270 */
        /* <DEDUP_REMOVED lines=8> */
[----:B------:R-:W-:-:S02]  /*7f60*/  IADD3 R21, R0, 0xb8, RZ ;  /* 0x000000b800157810 */ /* 0x000fc40007ffe0ff */
[----:B------:R-:W-:Y:S01]  /*7f70*/  @!P3 IMAD.WIDE R16, R17, 0x4, R2 ;  /* 0x000000041110b825 */ /* 0x000fe200078e0202 */
[----:B------:R4:W-:Y:S01]  /*7f80*/  @!P4 ST.E.64 desc[UR42][R14.64], R88 ;  /* 0x000000580e00c985 */ /* 0x0009e2000c101b2a */
[----:B------:R-:W-:Y:S02]  /*7f90*/  ISETP.GE.AND P4, PT, R20, UR4, PT ;  /* 0x0000000414007c0c */ /* 0x000fe4000bf86270 */
[----:B------:R-:W-:Y:S01]  /*7fa0*/  VIADD R19, R0, 0xa8 ;  /* 0x000000a800137836 */ /* 0x000fe20000000000 */
[----:B------:R5:W-:Y:S01]  /*7fb0*/  @!P3 ST.E.64 desc[UR42][R16.64], R92 ;  /* 0x0000005c1000b985 */ /* 0x000be2000c101b2a */
[----:B------:R-:W-:Y:S02]  /*7fc0*/  ISETP.GE.AND P5, PT, R21, UR4, PT ;  /* 0x0000000415007c0c */ /* 0x000fe4000bfa6270 */
[----:B------:R-:W-:Y:S02]  /*7fd0*/  @!P0 LEA.HI R23, R23, R23, RZ, 0x1 ;  /* 0x0000001717178211 */ /* 0x000fe400078f08ff */
[----:B------:R-:W-:-:S02]  /*7fe0*/  ISETP.GE.AND P3, PT, R19, UR4, PT ;  /* 0x0000000413007c0c */ /* 0x000fc4000bf66270 */
[----:B------:R-:W-:Y:S02]  /*7ff0*/  @!P1 LEA.HI R24, R24, R24, RZ, 0x1 ;  /* 0x0000001818189211 */ /* 0x000fe400078f08ff */
[----:B0-----:R-:W-:Y:S02]  /*8000*/  @!P0 LOP3.LUT R9, R23, 0xfffffffe, RZ, 0xc0, !PT ;  /* 0xfffffffe17098812 */ /* 0x001fe400078ec0ff */
[----:B------:R-:W-:Y:S02]  /*8010*/  @!P2 LEA.HI R18, R18, R18, RZ, 0x1 ;  /* 0x000000121212a211 */ /* 0x000fe400078f08ff */
[----:B-1----:R-:W-:Y:S01]  /*8020*/  @!P1 LOP3.LUT R11, R24, 0xfffffffe, RZ, 0xc0, !PT ;  /* 0xfffffffe180b9812 */ /* 0x002fe200078ec0ff */
[--C-:B------:R-:W-:Y:S01]  /*8030*/  @!P0 IMAD.WIDE R8, R9, 0x4, R2.reuse ;  /* 0x0000000409088825 */ /* 0x100fe200078e0202 */
[----:B------:R-:W-:Y:S02]  /*8040*/  @!P4 LEA.HI R20, R20, R20, RZ, 0x1 ;  /* 0x000000141414c211 */ /* 0x000fe400078f08ff */
[----:B--2---:R-:W-:Y:S01]  /*8050*/  @!P2 LOP3.LUT R13, R18, 0xfffffffe, RZ, 0xc0, !PT ;  /* 0xfffffffe120da812 */ /* 0x004fe200078ec0ff */
[--C-:B------:R-:W-:Y:S01]  /*8060*/  @!P1 IMAD.WIDE R10, R11, 0x4, R2.reuse ;  /* 0x000000040b0a9825 */ /* 0x100fe200078e0202 */
[----:B------:R-:W-:Y:S01]  /*8070*/  @!P3 LEA.HI R19, R19, R19, RZ, 0x1 ;  /* 0x000000131313b211 */ /* 0x000fe200078f08ff */
[----:B------:R0:W-:Y:S01]  /*8080*/  @!P0 ST.E.64 desc[UR42][R8.64], R96 ;  /* 0x0000006008008985 */ /* 0x0001e2000c101b2a */
[----:B------:R-:W-:Y:S01]  /*8090*/  @!P5 LEA.HI R21, R21, R21, RZ, 0x1 ;  /* 0x000000151515d211 */ /* 0x000fe200078f08ff */
[----:B------:R-:W-:Y:S01]  /*80a0*/  @!P2 IMAD.WIDE R12, R13, 0x4, R2 ;  /* 0x000000040d0ca825 */ /* 0x000fe200078e0202 */
[----:B------:R-:W-:Y:S01]  /*80b0*/  @!P3 LOP3.LUT R19, R19, 0xfffffffe, RZ, 0xc0, !PT ;  /* 0xfffffffe1313b812 */ /* 0x000fe200078ec0ff */
[----:B------:R1:W-:Y:S01]  /*80c0*/  @!P1 ST.E.64 desc[UR42][R10.64], R100 ;  /* 0x000000640a009985 */ /* 0x0003e2000c101b2a */
[----:B------:R-:W-:Y:S01]  /*80d0*/  @!P6 LEA.HI R22, R22, R22, RZ, 0x1 ;  /* 0x000000161616e211 */ /* 0x000fe200078f08ff */
[----:B------:R-:W-:Y:S01]  /*80e0*/  VIADD R18, R0, 0xc8 ;  /* 0x000000c800127836 */ /* 0x000fe20000000000 */
[----:B----4-:R-:W-:Y:S01]  /*80f0*/  @!P4 LOP3.LUT R15, R20, 0xfffffffe, RZ, 0xc0, !PT ;  /* 0xfffffffe140fc812 */ /* 0x010fe200078ec0ff */
[----:B------:R-:W-:Y:S01]  /*8100*/  @!P2 ST.E.64 desc[UR42][R12.64], R104 ;  /* 0x000000680c00a985 */ /* 0x000fe2000c101b2a */
[----:B------:R-:W-:Y:S01]  /*8110*/  @!P5 LOP3.LUT R21, R21, 0xfffffffe, RZ, 0xc0, !PT ;  /* 0xfffffffe1515d812 */ /* 0x000fe200078ec0ff */
[----:B------:R-:W-:Y:S01]  /*8120*/  VIADD R20, R0, 0xd8 ;  /* 0x000000d800147836 */ /* 0x000fe20000000000 */
[----:B-----5:R-:W-:-:S02]  /*8130*/  @!P6 LOP3.LUT R17, R22, 0xfffffffe, RZ, 0xc0, !PT ;  /* 0xfffffffe1611e812 */ /* 0x020fc400078ec0ff */
[----:B------:R-:W-:Y:S01]  /*8140*/  ISETP.GE.AND P0, PT, R18, UR4, PT ;  /* 0x0000000412007c0c */ /* 0x000fe2000bf06270 */
[----:B0-----:R-:W-:Y:S01]  /*8150*/  @!P3 IMAD.WIDE R8, R19, 0x4, R2 ;  /* 0x000000041308b825 */ /* 0x001fe200078e0202 */
[----:B------:R-:W-:-:S03]  /*8160*/  ISETP.GE.AND P2, PT, R20, UR4, PT ;  /* 0x0000000414007c0c */ /* 0x000fc6000bf46270 */
[--C-:B-1----:R-:W-:Y:S01]  /*8170*/  @!P4 IMAD.WIDE R10, R15, 0x4, R2.reuse ;  /* 0x000000040f0ac825 */ /* 0x102fe200078e0202 */
[----:B------:R0:W-:Y:S03]  /*8180*/  @!P3 ST.E.64 desc[UR42][R8.64], R108 ;  /* 0x0000006c0800b985 */ /* 0x0001e6000c101b2a */
[--C-:B------:R-:W-:Y:S01]  /*8190*/  @!P5 IMAD.WIDE R14, R21, 0x4, R2.reuse ;  /* 0x00000004150ed825 */ /* 0x100fe200078e0202 */
[----:B------:R1:W-:Y:S03]  /*81a0*/  @!P4 ST.E.64 desc[UR42][R10.64], R112 ;  /* 0x000000700a00c985 */ /* 0x0003e6000c101b2a */
[----:B------:R-:W-:Y:S01]  /*81b0*/  VIADD R19, R0, 0xd0 ;  /* 0x000000d000137836 */ /* 0x000fe20000000000 */
[----:B------:R2:W-:Y:S01]  /*81c0*/  @!P5 ST.E.64 desc[UR42][R14.64], R116 ;  /* 0x000000740e00d985 */ /* 0x0005e2000c101b2a */
[----:B------:R-:W-:Y:S01]  /*81d0*/  @!P6 IMAD.WIDE R16, R17, 0x4, R2 ;  /* 0x000000041110e825 */ /* 0x000fe200078e0202 */
[----:B------:R-:W-:-:S02]  /*81e0*/  @!P0 LEA.HI R18, R18, R18, RZ, 0x1 ;  /* 0x0000001212128211 */ /* 0x000fc400078f08ff */
[----:B------:R-:W-:Y:S01]  /*81f0*/  ISETP.GE.AND P1, PT, R19, UR4, PT ;  /* 0x0000000413007c0c */ /* 0x000fe2000bf26270 */
[C---:B------:R-:W-:Y:S01]  /*8200*/  VIADD R21, R0.reuse, 0xe0 ;  /* 0x000000e000157836 */ /* 0x040fe20000000000 */
[----:B------:R4:W-:Y:S01]  /*8210*/  @!P6 ST.E.64 desc[UR42][R16.64], R120 ;  /* 0x000000781000e985 */ /* 0x0009e2000c101b2a */
[----:B0-----:R-:W-:Y:S01]  /*8220*/  VIADD R9, R0, 0xf8 ;  /* 0x000000f800097836 */ /* 0x001fe20000000000 */
[----:B------:R-:W-:Y:S01]  /*8230*/  @!P2 LEA.HI R20, R20, R20, RZ, 0x1 ;  /* 0x000000141414a211 */ /* 0x000fe200078f08ff */
[C---:B------:R-:W-:Y:S01]  /*8240*/  VIADD R12, R0.reuse, 0xe8 ;  /* 0x000000e8000c7836 */ /* 0x040fe20000000000 */
[----:B------:R-:W-:Y:S01]  /*8250*/  ISETP.GE.AND P3, PT, R21, UR4, PT ;  /* 0x0000000415007c0c */ /* 0x000fe2000bf66270 */
[----:B------:R-:W-:Y:S01]  /*8260*/  VIADD R13, R0, 0xf0 ;  /* 0x000000f0000d7836 */ /* 0x000fe20000000000 */
[----:B------:R-:W-:Y:S02]  /*8270*/  ISETP.GE.AND P6, PT, R9, UR4, PT ;  /* 0x0000000409007c0c */ /* 0x000fe4000bfc6270 */
[----:B------:R-:W-:-:S02]  /*8280*/  ISETP.GE.AND P4, PT, R12, UR4, PT ;  /* 0x000000040c007c0c */ /* 0x000fc4000bf86270 */
[----:B------:R-:W-:Y:S02]  /*8290*/  ISETP.GE.AND P5, PT, R13, UR4, PT ;  /* 0x000000040d007c0c */ /* 0x000fe4000bfa6270 */
[----:B------:R-:W-:-:S04]  /*82a0*/  @!P1 LEA.HI R19, R19, R19, RZ, 0x1 ;  /* 0x0000001313139211 */ /* 0x000fc800078f08ff */
[----:B-1----:R-:W-:Y:S02]  /*82b0*/  @!P1 LOP3.LUT R11, R19, 0xfffffffe, RZ, 0xc0, !PT ;  /* 0xfffffffe130b9812 */ /* 0x002fe400078ec0ff */
[----:B------:R-:W-:Y:S02]  /*82c0*/  @!P3 LEA.HI R21, R21, R21, RZ, 0x1 ;  /* 0x000000151515b211 */ /* 0x000fe400078f08ff */
[----:B------:R-:W-:Y:S02]  /*82d0*/  @!P6 LEA.HI R10, R9, R9, RZ, 0x1 ;  /* 0x00000009090ae211 */ /* 0x000fe400078f08ff */
[----:B------:R-:W-:Y:S02]  /*82e0*/  @!P4 LEA.HI R12, R12, R12, RZ, 0x1 ;  /* 0x0000000c0c0cc211 */ /* 0x000fe400078f08ff */
[----:B------:R-:W-:Y:S02]  /*82f0*/  @!P5 LEA.HI R8, R13, R13, RZ, 0x1 ;  /* 0x0000000d0d08d211 */ /* 0x000fe400078f08ff */
[----:B------:R-:W-:-:S02]  /*8300*/  @!P0 LOP3.LUT R9, R18, 0xfffffffe, RZ, 0xc0, !PT ;  /* 0xfffffffe12098812 */ /* 0x000fc400078ec0ff */
[----:B------:R-:W-:Y:S02]  /*8310*/  @!P2 LOP3.LUT R13, R20, 0xfffffffe, RZ, 0xc0, !PT ;  /* 0xfffffffe140da812 */ /* 0x000fe400078ec0ff */
[----:B--2---:R-:W-:Y:S02]  /*8320*/  @!P3 LOP3.LUT R15, R21, 0xfffffffe, RZ, 0xc0, !PT ;  /* 0xfffffffe150fb812 */ /* 0x004fe400078ec0ff */
[----:B----4-:R-:W-:Y:S01]  /*8330*/  @!P4 LOP3.LUT R17, R12, 0xfffffffe, RZ, 0xc0, !PT ;  /* 0xfffffffe0c11c812 */ /* 0x010fe200078ec0ff */
[--C-:B------:R-:W-:Y:S01]  /*8340*/  @!P2 IMAD.WIDE R12, R13, 0x4, R2.reuse ;  /* 0x000000040d0ca825 */ /* 0x100fe200078e0202 */
[----:B------:R-:W-:Y:S02]  /*8350*/  @!P5 LOP3.LUT R19, R8, 0xfffffffe, RZ, 0xc0, !PT ;  /* 0xfffffffe0813d812 */ /* 0x000fe400078ec0ff */
[----:B------:R-:W-:Y:S01]  /*8360*/  @!P6 LOP3.LUT R21, R10, 0xfffffffe, RZ, 0xc0, !PT ;  /* 0xfffffffe0a15e812 */ /* 0x000fe200078ec0ff */
[----:B------:R-:W-:-:S04]  /*8370*/  @!P0 IMAD.WIDE R8, R9, 0x4, R2 ;  /* 0x0000000409088825 */ /* 0x000fc800078e0202 */
        /* <DEDUP_REMOVED lines=12> */
.L_x_3039:
[----:B------:R-:W-:Y:S05]  /*8440*/  BSYNC B0 ;  /* 0x0000000000007941 */ /* 0x000fea0003800000 */
.L_x_3038:
[----:B------:R-:W-:Y:S01]  /*8450*/  VIADD R7, R7, 0x8 ;  /* 0x0000000807077836 */ /* 0x000fe20000000000 */
[----:B0-2---:R0:W2:Y:S04]  /*8460*/  SHFL.IDX PT, R3, R5, 0x1, 0x1c1f ;  /* 0x003c1f0005037f89 */ /* 0x0050a800000e0000 */
[----:B------:R-:W-:Y:S01]  /*8470*/  ISETP.GE.AND P0, PT, R7, R6, PT ;  /* 0x000000060700720c */ /* 0x000fe20003f06270 */
[----:B-1----:R0:W1:-:S12]  /*8480*/  SHFL.IDX PT, R2, R4, 0x1, 0x1c1f ;  /* 0x003c1f0004027f89 */ /* 0x00205800000e0000 */
[----:B0-----:R-:W-:Y:S05]  /*8490*/  @P0 BRA `(.L_x_3003) ;  /* 0x00000054006c0947 */ /* 0x001fea0003800000 */
[C---:B------:R-:W-:Y:S01]  /*84a0*/  IADD3 R5, R0.reuse, 0x8, RZ ;  /* 0x0000000800057810 */ /* 0x040fe20007ffe0ff */
[C---:B------:R-:W-:Y:S01]  /*84b0*/  VIADD R7, R0.reuse, 0x10 ;  /* 0x0000001000077836 */ /* 0x040fe20000000000 */
        /* <DEDUP_REMOVED lines=12> */
[C---:B------:R-:W-:Y:S01]  /*8580*/  IADD3 R19, R0.reuse, 0x58, RZ ;  /* 0x0000005800137810 */ /* 0x040fe20007ffe0ff */
[----:B------:R-:W-:-:S02]  /*8590*/  VIADD R16, R0, 0x48 ;  /* 0x0000004800107836 */ /* 0x000fc40000000000 */
[C---:B------:R-:W-:Y:S01]  /*85a0*/  @!P0 LEA.HI R4, R0.reuse, R0, RZ, 0x1 ;  /* 0x0000000000048211 */ /* 0x040fe200078f08ff */
[C---:B------:R-:W-:Y:S01]  /*85b0*/  VIADD R18, R0.reuse, 0x50 ;  /* 0x0000005000127836 */ /* 0x040fe20000000000 */
[----:B------:R-:W-:Y:S01]  /*85c0*/  @!P1 LEA.HI R6, R5, R5, RZ, 0x1 ;  /* 0x0000000505069211 */ /* 0x000fe200078f08ff */
[----:B------:R-:W-:Y:S01]  /*85d0*/  VIADD R20, R0, 0x80 ;  /* 0x0000008000147836 */ /* 0x000fe20000000000 */
[----:B------:R-:W-:Y:S02]  /*85e0*/  @!P2 LEA.HI R8, R7, R7, RZ, 0x1 ;  /* 0x000000070708a211 */ /* 0x000fe400078f08ff */
[----:B------:R-:W-:Y:S02]  /*85f0*/  @!P0 LOP3.LUT R5, R4, 0xfffffffe, RZ, 0xc0, !PT ;  /* 0xfffffffe04058812 */ /* 0x000fe400078ec0ff */
[----:B------:R-:W-:Y:S02]  /*8600*/  @!P1 LOP3.LUT R7, R6, 0xfffffffe, RZ, 0xc0, !PT ;  /* 0xfffffffe06079812 */ /* 0x000fe400078ec0ff */
[----:B------:R-:W-:Y:S01]  /*8610*/  @!P2 LOP3.LUT R9, R8, 0xfffffffe, RZ, 0xc0, !PT ;  /* 0xfffffffe0809a812 */ /* 0x000fe200078ec0ff */
[----:B-12---:R-:W-:Y:S01]  /*8620*/  @!P0 IMAD.WIDE R4, R5, 0x4, R2 ;  /* 0x0000000405048825 */ /* 0x006fe200078e0202 */
[----:B------:R-:W-:-:S02]  /*8630*/  ISETP.GE.AND P3, PT, R15, UR4, PT ;  /* 0x000000040f007c0c */ /* 0x000fc4000bf66270 */
[----:B------:R-:W-:Y:S01]  /*8640*/  ISETP.GE.AND P4, PT, R16, UR4, PT ;  /* 0x0000000410007c0c */ /* 0x000fe2000bf86270 */
[--C-:B------:R-:W-:Y:S01]  /*8650*/  @!P1 IMAD.WIDE R6, R7, 0x4, R2.reuse ;  /* 0x0000000407069825 */ /* 0x100fe200078e0202 */
[----:B------:R0:W-:Y:S01]  /*8660*/  @!P0 ST.E.64 desc[UR42][R4.64], R26 ;  /* 0x0000001a04008985 */ /* 0x0001e2000c101b2a */
[----:B------:R-:W-:Y:S02]  /*8670*/  ISETP.GE.AND P0, PT, R12, UR4, PT ;  /* 0x000000040c007c0c */ /* 0x000fe4000bf06270 */
[----:B------:R-:W-:Y:S01]  /*8680*/  @!P2 IMAD.WIDE R8, R9, 0x4, R2 ;  /* 0x000000040908a825 */ /* 0x000fe200078e0202 */
[----:B------:R1:W-:Y:S01]  /*8690*/  @!P1 ST.E.64 desc[UR42][R6.64], R30 ;  /* 0x0000001e06009985 */ /* 0x0003e2000c101b2a */
[----:B------:R-:W-:Y:S02]  /*86a0*/  ISETP.GE.AND P1, PT, R13, UR4, PT ;  /* 0x000000040d007c0c */ /* 0x000fe4000bf26270 */
[----:B------:R-:W-:Y:S01]  /*86b0*/  @!P5 LEA.HI R10, R10, R10, RZ, 0x1 ;  /* 0x0000000a0a0ad211 */ /* 0x000fe200078f08ff */
[----:B------:R2:W-:Y:S01]  /*86c0*/  @!P2 ST.E.64 desc[UR42][R8.64], R34 ;  /* 0x000000220800a985 */ /* 0x0005e2000c101b2a */
[----:B------:R-:W-:-:S02]  /*86d0*/  ISETP.GE.AND P2, PT, R14, UR4, PT ;  /* 0x000000040e007c0c */ /* 0x000fc4000bf46270 */
[----:B------:R-:W-:Y:S02]  /*86e0*/  @!P6 LEA.HI R11, R11, R11, RZ, 0x1 ;  /* 0x0000000b0b0be211 */ /* 0x000fe400078f08ff */
[----:B------:R-:W-:Y:S02]  /*86f0*/  @!P3 LEA.HI R15, R15, R15, RZ, 0x1 ;  /* 0x0000000f0f0fb211 */ /* 0x000fe400078f08ff */
[----:B0-----:R-:W-:Y:S02]  /*8700*/  @!P5 LOP3.LUT R5, R10, 0xfffffffe, RZ, 0xc0, !PT ;  /* 0xfffffffe0a05d812 */ /* 0x001fe400078ec0ff */
[----:B------:R-:W-:Y:S02]  /*8710*/  @!P0 LEA.HI R12, R12, R12, RZ, 0x1 ;  /* 0x0000000c0c0c8211 */ /* 0x000fe400078f08ff */
[----:B-1----:R-:W-:Y:S01]  /*8720*/  @!P6 LOP3.LUT R7, R11, 0xfffffffe, RZ, 0xc0, !PT ;  /* 0xfffffffe0b07e812 */ /* 0x002fe200078ec0ff */
[----:B------:R-:W-:Y:S01]  /*8730*/  @!P5 IMAD.WIDE R4, R5, 0x4, R2 ;  /* 0x000000040504d825 */ /* 0x000fe200078e0202 */
[----:B------:R-:W-:-:S02]  /*8740*/  @!P1 LEA.HI R13, R13, R13, RZ, 0x1 ;  /* 0x0000000d0d0d9211 */ /* 0x000fc400078f08ff */
[----:B------:R-:W-:Y:S01]  /*8750*/  @!P2 LEA.HI R14, R14, R14, RZ, 0x1 ;  /* 0x0000000e0e0ea211 */ /* 0x000fe200078f08ff */
[----:B------:R-:W-:Y:S01]  /*8760*/  @!P6 IMAD.WIDE R6, R7, 0x4, R2 ;  /* 0x000000040706e825 */ /* 0x000fe200078e0202 */
[----:B------:R-:W-:Y:S01]  /*8770*/  @!P4 LEA.HI R16, R16, R16, RZ, 0x1 ;  /* 0x000000101010c211 */ /* 0x000fe200078f08ff */
[----:B------:R0:W-:Y:S01]  /*8780*/  @!P5 ST.E.64 desc[UR42][R4.64], R38 ;  /* 0x000000260400d985 */ /* 0x0001e2000c101b2a */
[----:B--2---:R-:W-:Y:S02]  /*8790*/  @!P0 LOP3.LUT R9, R12, 0xfffffffe, RZ, 0xc0, !PT ;  /* 0xfffffffe0c098812 */ /* 0x004fe400078ec0ff */
[----:B------:R-:W-:Y:S01]  /*87a0*/  @!P1 LOP3.LUT R13, R13, 0xfffffffe, RZ, 0xc0, !PT ;  /* 0xfffffffe0d0d9812 */ /* 0x000fe200078ec0ff */
[----:B------:R1:W-:Y:S01]  /*87b0*/  @!P6 ST.E.64 desc[UR42][R6.64], R42 ;  /* 0x0000002a0600e985 */ /* 0x0003e2000c101b2a */
[----:B------:R-:W-:Y:S01]  /*87c0*/  @!P2 LOP3.LUT R11, R14, 0xfffffffe, RZ, 0xc0, !PT ;  /* 0xfffffffe0e0ba812 */ /* 0x000fe200078ec0ff */
[----:B------:R-:W-:Y:S01]  /*87d0*/  VIADD R14, R0, 0x60 ;  /* 0x00000060000e7836 */ /* 0x000fe20000000000 */
[----:B------:R-:W-:-:S02]  /*87e0*/  @!P3 LOP3.LUT R15, R15, 0xfffffffe, RZ, 0xc0, !PT ;  /* 0xfffffffe0f0fb812 */ /* 0x000fc400078ec0ff */
        /* <DEDUP_REMOVED lines=10> */
[----:B------:R-:W-:Y:S02]  /*8890*/  @!P5 LEA.HI R18, R18, R18, RZ, 0x1 ;  /* 0x000000121212d211 */ /* 0x000fe400078f08ff */
[----:B------:R-:W-:Y:S01]  /*88a0*/  @!P3 IMAD.WIDE R10, R15, 0x4, R2 ;  /* 0x000000040f0ab825 */ /* 0x000fe200078e0202 */
[----:B------:R2:W-:Y:S01]  /*88b0*/  @!P2 ST.E.64 desc[UR42][R8.64], R54 ;  /* 0x000000360800a985 */ /* 0x0005e2000c101b2a */
[----:B------:R-:W-:-:S02]  /*88c0*/  ISETP.GE.AND P2, PT, R16, UR4, PT ;  /* 0x0000000410007c0c */ /* 0x000fc4000bf46270 */
[----:B------:R-:W-:Y:S01]  /*88d0*/  @!P4 IMAD.WIDE R12, R17, 0x4, R2 ;  /* 0x00000004110cc825 */ /* 0x000fe200078e0202 */
[----:B------:R4:W-:Y:S01]  /*88e0*/  @!P3 ST.E.64 desc[UR42][R10.64], R58 ;  /* 0x0000003a0a00b985 */ /* 0x0009e2000c101b2a */
[----:B------:R-:W-:Y:S02]  /*88f0*/  @!P6 LEA.HI R19, R19, R19, RZ, 0x1 ;  /* 0x000000131313e211 */ /* 0x000fe400078f08ff */
[C---:B------:R-:W-:Y:S01]  /*8900*/  VIADD R15, R0.reuse, 0x68 ;  /* 0x00000068000f7836 */ /* 0x040fe20000000000 */
[----:B------:R5:W-:Y:S01]  /*8910*/  @!P4 ST.E.64 desc[UR42][R12.64], R62 ;  /* 0x0000003e0c00c985 */ /* 0x000be2000c101b2a */
[----:B------:R-:W-:Y:S01]  /*8920*/  VIADD R17, R0, 0x78 ;  /* 0x0000007800117836 */ /* 0x000fe20000000000 */
[----:B------:R-:W-:Y:S02]  /*8930*/  ISETP.GE.AND P4, PT, R14, UR4, PT ;  /* 0x000000040e007c0c */ /* 0x000fe4000bf86270 */
[----:B------:R-:W-:Y:S02]  /*8940*/  ISETP.GE.AND P3, PT, R15, UR4, PT ;  /* 0x000000040f007c0c */ /* 0x000fe4000bf66270 */
[----:B------:R-:W-:-:S02]  /*8950*/  ISETP.GE.AND P1, PT, R17, UR4, PT ;  /* 0x0000000411007c0c */ /* 0x000fc4000bf26270 */
[----:B0-----:R-:W-:Y:S01]  /*8960*/  @!P5 LOP3.LUT R5, R18, 0xfffffffe, RZ, 0xc0, !PT ;  /* 0xfffffffe1205d812 */ /* 0x001fe200078ec0ff */
[C---:B------:R-:W-:Y:S01]  /*8970*/  VIADD R18, R0.reuse, 0x88 ;  /* 0x0000008800127836 */ /* 0x040fe20000000000 */
        /* <DEDUP_REMOVED lines=14> */
[----:B----4-:R-:W-:Y:S02]  /*8a60*/  @!P2 LOP3.LUT R11, R16, 0xfffffffe, RZ, 0xc0, !PT ;  /* 0xfffffffe100ba812 */ /* 0x010fe400078ec0ff */
[----:B------:R-:W-:Y:S02]  /*8a70*/  @!P1 LOP3.LUT R17, R17, 0xfffffffe, RZ, 0xc0, !PT ;  /* 0xfffffffe11119812 */ /* 0x000fe400078ec0ff */
[----:B-----5:R-:W-:Y:S01]  /*8a80*/  @!P0 LOP3.LUT R13, R20, 0xfffffffe, RZ, 0xc0, !PT ;  /* 0xfffffffe140d8812 */ /* 0x020fe200078ec0ff */
[----:B------:R-:W-:Y:S01]  /*8a90*/  VIADD R20, R0, 0xb8 ;  /* 0x000000b800147836 */ /* 0x000fe20000000000 */
[----:B------:R-:W-:Y:S01]  /*8aa0*/  ISETP.GE.AND P6, PT, R18, UR4, PT ;  /* 0x0000000412007c0c */ /* 0x000fe2000bfc6270 */
[----:B0-----:R-:W-:Y:S01]  /*8ab0*/  @!P4 IMAD.WIDE R4, R9, 0x4, R2 ;  /* 0x000000040904c825 */ /* 0x001fe200078e0202 */
[----:B------:R-:W-:-:S02]  /*8ac0*/  ISETP.GE.AND P5, PT, R19, UR4, PT ;  /* 0x0000000413007c0c */ /* 0x000fc4000bfa6270 */
[----:B------:R-:W-:Y:S01]  /*8ad0*/  IADD3 R16, R0, 0xa8, RZ ;  /* 0x000000a800107810 */ /* 0x000fe20007ffe0ff */
[--C-:B-1----:R-:W-:Y:S01]  /*8ae0*/  @!P3 IMAD.WIDE R6, R15, 0x4, R2.reuse ;  /* 0x000000040f06b825 */ /* 0x102fe200078e0202 */
[----:B------:R0:W-:Y:S03]  /*8af0*/  @!P4 ST.E.64 desc[UR42][R4.64], R74 ;  /* 0x0000004a0400c985 */ /* 0x0001e6000c101b2a */
        /* <DEDUP_REMOVED lines=12> */
[----:B------:R-:W-:Y:S02]  /*8bc0*/  ISETP.GE.AND P0, PT, R14, UR4, PT ;  /* 0x000000040e007c0c */ /* 0x000fe4000bf06270 */
[----:B------:R-:W-:Y:S02]  /*8bd0*/  ISETP.GE.AND P4, PT, R15, UR4, PT ;  /* 0x000000040f007c0c */ /* 0x000fe4000bf86270 */
[----:B------:R-:W-:-:S02]  /*8be0*/  ISETP.GE.AND P2, PT, R17, UR4, PT ;  /* 0x0000000411007c0c */ /* 0x000fc4000bf46270 */
[----:B------:R-:W-:Y:S02]  /*8bf0*/  @!P5 LEA.HI R19, R19, R19, RZ, 0x1 ;  /* 0x000000131313d211 */ /* 0x000fe400078f08ff */
        /* <DEDUP_REMOVED lines=55> */
[----:B----4-:R-:W-:Y:S02]  /*8f70*/  @!P2 LOP3.LUT R11, R16, 0xfffffffe, RZ, 0xc0, !PT ;  /* 0xfffffffe100ba812 */ /* 0x010fe400078ec0ff */
[----:B------:R-:W-:Y:S02]  /*8f80*/  @!P3 LOP3.LUT R17, R17, 0xfffffffe, RZ, 0xc0, !PT ;  /* 0xfffffffe1111b812 */ /* 0x000fe400078ec0ff */
[----:B-----5:R-:W-:Y:S02]  /*8f90*/  @!P4 LOP3.LUT R13, R20, 0xfffffffe, RZ, 0xc0, !PT ;  /* 0xfffffffe140dc812 */ /* 0x020fe400078ec0ff */
[----:B------:R-:W-:Y:S01]  /*8fa0*/  IADD3 R0, R0, 0xf8, RZ ;  /* 0x000000f800007810 */ /* 0x000fe20007ffe0ff */
        /* <DEDUP_REMOVED lines=17> */
.L_x_3036:
[----:B------:R-:W2:Y:S02]  /*90c0*/  S2R R0, SR_TID.X ;  /* 0x0000000000007919 */ /* 0x000ea40000002100 */
[----:B--2---:R-:W-:-:S05]  /*90d0*/  VIADD R3, R0, 0xffffff80 ;  /* 0xffffff8000037836 */ /* 0x004fca0000000000 */
[----:B------:R-:W-:-:S13]  /*90e0*/  ISETP.GT.AND P0, PT, R3, 0x3f, PT ;  /* 0x0000003f0300780c */ /* 0x000fda0003f04270 */
[----:B------:R-:W-:Y:S05]  /*90f0*/  @P0 BRA `(.L_x_3003) ;  /* 0x0000004800540947 */ /* 0x000fea0003800000 */
[----:B------:R-:W2:Y:S01]  /*9100*/  S2R R3, SR_CTAID.X ;  /* 0x0000000000037919 */ /* 0x000ea20000002500 */
[----:B------:R-:W4:Y:S01]  /*9110*/  LDC R8, c[0x0][0xbe8] ;  /* 0x0002fa00ff087b82 */ /* 0x000f220000000800 */
[----:B------:R-:W-:Y:S01]  /*9120*/  ULDC UR4, c[0x0][0xa88] ;  /* 0x0002a20000047ab9 */ /* 0x000fe20000000800 */
[----:B--2---:R-:W-:Y:S02]  /*9130*/  IMAD R0, R3, 0x40, R0 ;  /* 0x0000004003007824 */ /* 0x004fe400078e0200 */
[----:B----4-:R-:W-:Y:S02]  /*9140*/  IMAD R3, R8, UR4, RZ ;  /* 0x0000000408037c24 */ /* 0x010fe4000f8e02ff */
[----:B------:R-:W-:-:S05]  /*9150*/  VIADD R0, R0, 0xffffff80 ;  /* 0xffffff8000007836 */ /* 0x000fca0000000000 */
[----:B------:R-:W-:-:S13]  /*9160*/  ISETP.GE.AND P0, PT, R0, R3, PT ;  /* 0x000000030000720c */ /* 0x000fda0003f06270 */
[----:B------:R-:W-:Y:S05]  /*9170*/  @P0 BRA `(.L_x_3003) ;  /* 0x0000004800340947 */ /* 0x000fea0003800000 */
[----:B------:R-:W-:Y:S01]  /*9180*/  ISETP.NE.AND P0, PT, R8, 0x1, PT ;  /* 0x000000010800780c */ /* 0x000fe20003f05270 */
[----:B------:R-:W2:Y:S01]  /*9190*/  S2UR UR4, SR_CTAID.Z ;  /* 0x00000000000479c3 */ /* 0x000ea20000002700 */
[--C-:B------:R-:W-:Y:S01]  /*91a0*/  SHF.R.S32.HI R3, RZ, 0x1f, R2.reuse ;  /* 0x0000001fff037819 */ /* 0x100fe20000011402 */
[----:B------:R-:W-:Y:S01]  /*91b0*/  ULDC.64 UR6, c[0x0][0xbd0] ;  /* 0x0002f40000067ab9 */ /* 0x000fe20000000a00 */
[----:B------:R-:W-:Y:S02]  /*91c0*/  IMAD.MOV R7, RZ, RZ, -R2 ;  /* 0x000000ffff077224 */ /* 0x000fe400078e0a02 */
[----:B01----:R-:W-:-:S03]  /*91d0*/  IMAD.WIDE.U32 R4, R2, UR6, RZ ;  /* 0x0000000602047c25 */ /* 0x003fc6000f8e00ff */
[----:B------:R-:W0:Y:S01]  /*91e0*/  LDC.64 R12, c[0x0][0xbd8] ;  /* 0x0002f600ff0c7b82 */ /* 0x000e220000000a00 */
[----:B------:R-:W-:-:S04]  /*91f0*/  IMAD R3, R3, UR6, RZ ;  /* 0x0000000603037c24 */ /* 0x000fc8000f8e02ff */
[----:B------:R-:W-:Y:S02]  /*9200*/  IMAD R3, R2, UR7, R3 ;  /* 0x0000000702037c24 */ /* 0x000fe4000f8e0203 */
[----:B------:R-:W-:Y:S01]  /*9210*/  IMAD.MOV.U32 R2, RZ, RZ, R4 ;  /* 0x000000ffff027224 */ /* 0x000fe200078e0004 */
[----:B------:R-:W1:Y:S01]  /*9220*/  @P0 LDC R9, c[0x0][0xbec] ;  /* 0x0002fb00ff090b82 */ /* 0x000e620000000800 */
[----:B------:R-:W-:Y:S02]  /*9230*/  IMAD.IADD R3, R5, 0x1, R3 ;  /* 0x0000000105037824 */ /* 0x000fe400078e0203 */
[----:B------:R-:W-:-:S05]  /*9240*/  IMAD.MOV.U32 R5, RZ, RZ, R0 ;  /* 0x000000ffff057224 */ /* 0x000fca00078e0000 */
[----:B------:R-:W4:Y:S01]  /*9250*/  S2UR UR8, SR_CTAID.Y ;  /* 0x00000000000879c3 */ /* 0x000f220000002600 */
[----:B--2---:R-:W-:-:S07]  /*9260*/  USHF.R.S32.HI UR5, URZ, 0x1f, UR4 ;  /* 0x0000001f3f057899 */ /* 0x004fce0008011404 */
[----:B------:R-:W4:Y:S01]  /*9270*/  LDC R10, c[0x0][0xc50] ;  /* 0x00031400ff0a7b82 */ /* 0x000f220000000800 */
[C---:B0-----:R-:W-:Y:S02]  /*9280*/  IMAD R14, R12.reuse, UR5, RZ ;  /* 0x000000050c0e7c24 */ /* 0x041fe4000f8e02ff */
[----:B------:R-:W-:-:S04]  /*9290*/  IMAD.WIDE.U32 R2, R12, UR4, R2 ;  /* 0x000000040c027c25 */ /* 0x000fc8000f8e0002 */
[----:B------:R-:W-:Y:S01]  /*92a0*/  IMAD R13, R13, UR4, R14 ;  /* 0x000000040d0d7c24 */ /* 0x000fe2000f8e020e */
[----:B------:R-:W0:Y:S01]  /*92b0*/  @P0 LDC R11, c[0x0][0xbf0] ;  /* 0x0002fc00ff0b0b82 */ /* 0x000e220000000800 */
[----:B-1----:R-:W-:Y:S01]  /*92c0*/  @P0 IMAD.HI.U32 R6, R0, R9, RZ ;  /* 0x0000000900060227 */ /* 0x002fe200078e00ff */
[----:B------:R-:W-:-:S03]  /*92d0*/  ULDC.64 UR4, c[0x0][0xbe0] ;  /* 0x0002f80000047ab9 */ /* 0x000fc60000000a00 */
[----:B------:R-:W-:Y:S02]  /*92e0*/  IMAD.IADD R3, R13, 0x1, R3 ;  /* 0x000000010d037824 */ /* 0x000fe400078e0203 */
[----:B----4-:R-:W-:-:S04]  /*92f0*/  IMAD R9, R10, R7, UR8 ;  /* 0x000000080a097e24 */ /* 0x010fc8000f8e0207 */
[----:B------:R-:W-:Y:S01]  /*9300*/  IMAD.WIDE.U32 R2, R9, UR4, R2 ;  /* 0x0000000409027c25 */ /* 0x000fe2000f8e0002 */
[----:B------:R-:W-:Y:S02]  /*9310*/  SHF.R.S32.HI R4, RZ, 0x1f, R9 ;  /* 0x0000001fff047819 */ /* 0x000fe40000011409 */
[----:B0-----:R-:W-:-:S03]  /*9320*/  @P0 SHF.R.U32.HI R5, RZ, R11, R6 ;  /* 0x0000000bff050219 */ /* 0x001fc60000011606 */
[----:B------:R-:W-:Y:S01]  /*9330*/  IMAD R4, R4, UR4, RZ ;  /* 0x0000000404047c24 */ /* 0x000fe2000f8e02ff */
[----:B------:R-:W-:Y:S01]  /*9340*/  IADD3 R2, P0, R5, R2, RZ ;  /* 0x0000000205027210 */ /* 0x000fe20007f1e0ff */
[--C-:B------:R-:W-:Y:S02]  /*9350*/  IMAD.MOV R7, RZ, RZ, -R5.reuse ;  /* 0x000000ffff077224 */ /* 0x100fe400078e0a05 */
[----:B------:R-:W-:Y:S01]  /*9360*/  IMAD R4, R9, UR5, R4 ;  /* 0x0000000509047c24 */ /* 0x000fe2000f8e0204 */
[----:B------:R-:W-:Y:S01]  /*9370*/  SHF.R.S32.HI R9, RZ, 0x1f, R5 ;  /* 0x0000001fff097819 */ /* 0x000fe20000011405 */
[----:B------:R-:W-:Y:S01]  /*9380*/  IMAD R7, R8, R7, R0 ;  /* 0x0000000708077224 */ /* 0x000fe200078e0200 */
[----:B------:R-:W-:Y:S02]  /*9390*/  ULDC.64 UR4, c[0x0][0xbc8] ;  /* 0x0002f20000047ab9 */ /* 0x000fe40000000a00 */
[----:B------:R-:W-:Y:S02]  /*93a0*/  IADD3.X R3, R9, R3, R4, P0, !PT ;  /* 0x0000000309037210 */ /* 0x000fe400007fe404 */
[----:B------:R-:W-:Y:S01]  /*93b0*/  SHF.R.S32.HI R0, RZ, 0x1f, R7 ;  /* 0x0000001fff007819 */ /* 0x000fe20000011407 */
[----:B------:R-:W-:-:S04]  /*93c0*/  IMAD.WIDE.U32 R2, R7, UR4, R2 ;  /* 0x0000000407027c25 */ /* 0x000fc8000f8e0002 */
[----:B------:R-:W-:-:S04]  /*93d0*/  IMAD R0, R0, UR4, RZ ;  /* 0x0000000400007c24 */ /* 0x000fc8000f8e02ff */
[----:B------:R-:W-:Y:S01]  /*93e0*/  IMAD R5, R7, UR5, R0 ;  /* 0x0000000507057c24 */ /* 0x000fe2000f8e0200 */
[----:B------:R-:W-:Y:S02]  /*93f0*/  ULDC.64 UR4, c[0x0][0xba8] ;  /* 0x0002ea0000047ab9 */ /* 0x000fe40000000a00 */
[----:B------:R-:W-:Y:S02]  /*9400*/  LEA R4, P0, R2, UR4, 0x2 ;  /* 0x0000000402047c11 */ /* 0x000fe4000f8010ff */
[----:B------:R-:W-:-:S04]  /*9410*/  IADD3 R3, R3, R5, RZ ;  /* 0x0000000503037210 */ /* 0x000fc80007ffe0ff */
[----:B------:R-:W-:Y:S01]  /*9420*/  LEA.HI.X R5, R2, UR5, R3, 0x2, P0 ;  /* 0x0000000502057c11 */ /* 0x000fe200080f1403 */
[----:B------:R-:W-:-:S05]  /*9430*/  IMAD.MOV.U32 R3, RZ, RZ, -0x800000 ;  /* 0xff800000ff037424 */ /* 0x000fca00078e00ff */
[----:B------:R0:W-:Y:S01]  /*9440*/  STG.E desc[UR42][R4.64], R3 ;  /* 0x0000000304007986 */ /* 0x0001e2000c10192a */
[----:B------:R-:W-:Y:S05]  /*9450*/  BRA `(.L_x_3003) ;  /* 0x00000044007c7947 */ /* 0x000fea0003800000 */
.L_x_3001:
[----:B------:R-:W-:-:S08]  /*9460*/  NOP ;  /* 0x0000000000007918 */ /* 0x000fd00000000000 */
[----:B-1----:R-:W0:-:S00]  /*9470*/  USETMAXREG.DEALLOC.CTAPOOL 0x18 ;  /* 0x00000018000079c8 */ /* 0x002e0000080e0500 */
        /* <DEDUP_REMOVED lines=16> */
.L_x_3040:
[----:B------:R-:W-:Y:S01]  /*9580*/  ULDC UR7, c[0x0][0xc50] ;  /* 0x0003140000077ab9 */ /* 0x000fe20000000800 */
[----:B------:R-:W-:Y:S01]  /*9590*/  UMOV UR36, UR6 ;  /* 0x0000000600247c82 */ /* 0x000fe20008000000 */
[----:B------:R-:W-:-:S11]  /*95a0*/  UISETP.NE.AND UP0, UPT, UR7, 0x1, UPT ;  /* 0x000000010700788c */ /* 0x000fd6000bf05270 */
[----:B------:R-:W-:Y:S01]  /*95b0*/  @UP0 ULDC UR4, c[0x0][0xc54] ;  /* 0x0003150000040ab9 */ /* 0x000fe20000000800 */
[----:B------:R-:W-:Y:S01]  /*95c0*/  @UP0 ULDC UR8, c[0x0][0xc58] ;  /* 0x0003160000080ab9 */ /* 0x000fe20000000800 */
[----:B------:R-:W-:-:S04]  /*95d0*/  UIMAD.WIDE.U32 UR4, UR6, UR4, URZ ;  /* 0x00000004060472a5 */ /* 0x000fc8000f8e003f */
[----:B------:R-:W-:-:S12]  /*95e0*/  @UP0 USHF.R.U32.HI UR36, URZ, UR8, UR5 ;  /* 0x000000083f240299 */ /* 0x000fd80008011605 */
.L_x_3041:
        /* <DEDUP_REMOVED lines=39> */
[----:B------:R-:W-:Y:S01]  /*9860*/  IMAD.U32 R7, RZ, RZ, UR5 ;  /* 0x00000005ff077e24 */ /* 0x000fe2000f8e00ff */
[----:B------:R-:W-:-:S04]  /*9870*/  ULOP3.LUT UR5, UR5, UR4, URZ, 0x3c, !UPT ;  /* 0x0000000405057292 */ /* 0x000fc8000f8e3c3f */
[----:B------:R-:W-:Y:S02]  /*9880*/  IABS R2, R7 ;  /* 0x0000000700027213 */ /* 0x000fe40000000000 */
        /* <DEDUP_REMOVED lines=12> */
.L_x_3043:
[----:B0-----:R-:W2:Y:S01]  /*9950*/  LDL R3, [R1+0xc] ;  /* 0x00000c0001037983 */ /* 0x001ea20000100800 */
[----:B------:R-:W-:Y:S02]  /*9960*/  IMAD.MOV.U32 R6, RZ, RZ, RZ ;  /* 0x000000ffff067224 */ /* 0x000fe400078e00ff */
[----:B------:R-:W-:Y:S02]  /*9970*/  IMAD.MOV.U32 R9, RZ, RZ, 0x1 ;  /* 0x00000001ff097424 */ /* 0x000fe400078e00ff */
[----:B--2---:R-:W-:-:S05]  /*9980*/  IMAD R2, R3, UR40, RZ ;  /* 0x0000002803027c24 */ /* 0x004fca000f8e02ff */
[----:B------:R-:W-:Y:S01]  /*9990*/  VIADDMNMX R18, R2, R3, UR39, PT ;  /* 0x0000002702127e46 */ /* 0x000fe2000b800103 */
[----:B------:R0:W-:Y:S03]  /*99a0*/  STL [R1+0x8], R2 ;  /* 0x0000080201007387 */ /* 0x0001e60000100800 */
[----:B------:R-:W-:Y:S01]  /*99b0*/  ISETP.GT.AND P0, PT, R18, R2, PT ;  /* 0x000000021200720c */ /* 0x000fe20003f04270 */
[----:B------:R0:W-:-:S12]  /*99c0*/  STL [R1+0x10], R18 ;  /* 0x0000101201007387 */ /* 0x0001d80000100800 */
[----:B0-----:R-:W-:Y:S05]  /*99d0*/  @!P0 BRA `(.L_x_3042) ;  /* 0x0000003c005c8947 */ /* 0x001fea0003800000 */
        /* <DEDUP_REMOVED lines=23> */
.L_x_3044:
        /* <DEDUP_REMOVED lines=20> */
.L_x_3046:
        /* <DEDUP_REMOVED lines=15> */
.L_x_3045:
        /* <DEDUP_REMOVED lines=8> */
[----:B0-----:R-:W0:Y:S02]  /*9e00*/  LDC.64 R2, c[0x0][0x418] ;  /* 0x00010600ff027b82 */ /* 0x001e240000000a00 */
[----:B0-----:R-:W-:-:S04]  /*9e10*/  ISETP.NE.U32.AND P0, PT, R2, RZ, PT ;  /* 0x000000ff0200720c */ /* 0x001fc80003f05070 */
[----:B------:R-:W-:-:S04]  /*9e20*/  ISETP.NE.AND.EX P1, PT, R3, RZ, PT, P0 ;  /* 0x000000ff0300720c */ /* 0x000fc80003f25300 */
[----:B------:R-:W-:-:S05]  /*9e30*/  P2R R4, PR, RZ, 0x2 ;  /* 0x00000002ff047803 */ /* 0x000fca0000000000 */
[----:B------:R0:W-:Y:S01]  /*9e40*/  STL [R1], R4 ;  /* 0x0000000401007387 */ /* 0x0001e20000100800 */
[----:B--2---:R-:W-:Y:S02]  /*9e50*/  SHF.R.S32.HI R18, RZ, 0x1f, R17 ;  /* 0x0000001fff127819 */ /* 0x004fe40000011411 */
[----:B------:R-:W-:Y:S01]  /*9e60*/  SEL R16, R17, RZ, !P1 ;  /* 0x000000ff11107207 */ /* 0x000fe20004800000 */
[----:B0-----:R-:W-:Y:S06]  /*9e70*/  BRA.DIV UR4, `(.L_x_3047) ;  /* 0x0000003e049c7947 */ /* 0x001fec000b800000 */
[----:B------:R0:W1:Y:S02]  /*9e80*/  SHFL.IDX PT, R14, R19, RZ, 0x1f ;  /* 0x00001fff130e7589 */ /* 0x00006400000e0000 */
.L_x_3143:
[----:B------:R2:W-:Y:S01]  /*9e90*/  STL [R1+0x4], R0 ;  /* 0x0000040001007387 */ /* 0x0005e20000100800 */
[----:B-1----:R-:W-:Y:S02]  /*9ea0*/  ISETP.NE.AND P0, PT, R14, RZ, PT ;  /* 0x000000ff0e00720c */ /* 0x002fe40003f05270 */
[----:B------:R-:W-:-:S04]  /*9eb0*/  PLOP3.LUT P2, PT, PT, PT, PT, 0x8, 0x0 ;  /* 0x000000000000781c */ /* 0x000fc80003f4e170 */
[----:B0-----:R-:W-:-:S07]  /*9ec0*/  P2R R19, PR, RZ, 0x4 ;  /* 0x00000004ff137803 */ /* 0x001fce0000000000 */
[----:B--2---:R-:W-:Y:S05]  /*9ed0*/  @P0 BRA `(.L_x_3048) ;  /* 0x0000000000e00947 */ /* 0x004fea0003800000 */
[----:B------:R-:W-:-:S03]  /*9ee0*/  UMOV UR4, 0xffffffff ;  /* 0xffffffff00047882 */ /* 0x000fc60000000000 */
[----:B------:R-:W-:Y:S05]  /*9ef0*/  BRA.DIV UR4, `(.L_x_3049) ;  /* 0x0000003e049c7947 */ /* 0x000fea000b800000 */
[----:B------:R-:W-:-:S13]  /*9f00*/  ELECT P6, URZ, PT ;  /* 0x00000000003f782f */ /* 0x000fda00038c0000 */
.L_x_3146:
[----:B------:R-:W-:Y:S05]  /*9f10*/  @!P6 BRA `(.L_x_3048) ;  /* 0x0000000000d0e947 */ /* 0x000fea0003800000 */
[----:B------:R-:W-:Y:S01]  /*9f20*/  IMAD.MOV.U32 R16, RZ, RZ, R17 ;  /* 0x000000ffff107224 */ /* 0x000fe200078e0011 */
[----:B------:R-:W-:Y:S06]  /*9f30*/  @!P1 BRA `(.L_x_3050) ;  /* 0x00000000004c9947 */ /* 0x000fec0003800000 */
[----:B------:R-:W0:Y:S01]  /*9f40*/  LDC R6, c[0x0][0x43c] ;  /* 0x00010f00ff067b82 */ /* 0x000e220000000800 */
[----:B------:R-:W-:Y:S01]  /*9f50*/  IMAD.MOV.U32 R7, RZ, RZ, R0 ;  /* 0x000000ffff077224 */ /* 0x000fe200078e0000 */
[----:B------:R-:W-:Y:S01]  /*9f60*/  ULDC.64 UR4, c[0x0][0x428] ;  /* 0x00010a0000047ab9 */ /* 0x000fe20000000a00 */
[----:B0-----:R-:W-:-:S13]  /*9f70*/  ISETP.NE.AND P0, PT, R6, 0x1, PT ;  /* 0x000000010600780c */ /* 0x001fda0003f05270 */
[----:B------:R-:W0:Y:S02]  /*9f80*/  @P0 LDC.64 R4, c[0x0][0x440] ;  /* 0x00011000ff040b82 */ /* 0x000e240000000a00 */
[----:B0-----:R-:W-:-:S04]  /*9f90*/  @P0 IMAD.HI.U32 R0, R7, R4, RZ ;  /* 0x0000000407000227 */ /* 0x001fc800078e00ff */
[----:B------:R-:W-:Y:S01]  /*9fa0*/  IMAD.MOV.U32 R4, RZ, RZ, R7 ;  /* 0x000000ffff047224 */ /* 0x000fe200078e0007 */
[----:B------:R-:W-:Y:S01]  /*9fb0*/  @P0 SHF.R.U32.HI R4, RZ, R5, R0 ;  /* 0x00000005ff040219 */ /* 0x000fe20000011600 */
[----:B------:R-:W-:-:S04]  /*9fc0*/  IMAD R0, R18, UR4, RZ ;  /* 0x0000000412007c24 */ /* 0x000fc8000f8e02ff */
[----:B------:R-:W-:-:S04]  /*9fd0*/  IMAD.MOV R5, RZ, RZ, -R4 ;  /* 0x000000ffff057224 */ /* 0x000fc800078e0a04 */
[----:B------:R-:W-:Y:S01]  /*9fe0*/  IMAD R7, R6, R5, R7 ;  /* 0x0000000506077224 */ /* 0x000fe200078e0207 */
[----:B------:R-:W-:-:S04]  /*9ff0*/  SHF.R.S32.HI R5, RZ, 0x1f, R4 ;  /* 0x0000001fff057819 */ /* 0x000fc80000011404 */
[----:B------:R0:W-:Y:S01]  /*a000*/  STL [R1+0x4], R7 ;  /* 0x0000040701007387 */ /* 0x0001e20000100800 */
[----:B------:R-:W-:-:S03]  /*a010*/  IMAD.WIDE.U32 R4, R17, UR4, R4 ;  /* 0x0000000411047c25 */ /* 0x000fc6000f8e0004 */
[----:B------:R-:W-:Y:S01]  /*a020*/  LEA R2, P0, R4, R2, 0x2 ;  /* 0x0000000204027211 */ /* 0x000fe200078010ff */
[----:B0-----:R-:W-:-:S05]  /*a030*/  IMAD R7, R17, UR5, R0 ;  /* 0x0000000511077c24 */ /* 0x001fca000f8e0200 */
[----:B------:R-:W-:-:S04]  /*a040*/  IADD3 R0, R5, R7, RZ ;  /* 0x0000000705007210 */ /* 0x000fc80007ffe0ff */
[----:B------:R-:W-:-:S05]  /*a050*/  LEA.HI.X R3, R4, R3, R0, 0x2, P0 ;  /* 0x0000000304037211 */ /* 0x000fca00000f1400 */
[----:B------:R0:W5:Y:S02]  /*a060*/  LDG.E R16, desc[UR42][R2.64] ;  /* 0x0000002a02107981 */ /* 0x000164000c1e1900 */
.L_x_3050:
[----:B------:R-:W-:Y:S01]  /*a070*/  IMAD.MOV.U32 R0, RZ, RZ, 0x1 ;  /* 0x00000001ff007424 */ /* 0x000fe200078e00ff */
[----:B------:R-:W0:Y:S04]  /*a080*/  S2R R8, SR_TID.X ;  /* 0x0000000000087919 */ /* 0x000e280000002100 */
[----:B------:R-:W-:-:S04]  /*a090*/  SHF.L.U32 R0, R0, 0x1f, RZ ;  /* 0x0000001f00007819 */ /* 0x000fc800000006ff */
[----:B------:R-:W1:Y:S01]  /*a0a0*/  SYNCS.PHASECHK.TRANS64.TRYWAIT P0, [UR38+0x28c40], R0 ;  /* 0x028c4000ff0075a7 */ /* 0x000e620008000166 */
[----:B0-----:R-:W-:-:S04]  /*a0b0*/  LOP3.LUT R2, R8, 0x7f, RZ, 0xc0, !PT ;  /* 0x0000007f08027812 */ /* 0x001fc800078ec0ff */
[----:B------:R-:W-:Y:S01]  /*a0c0*/  ISETP.NE.AND P1, PT, R2, RZ, PT ;  /* 0x000000ff0200720c */ /* 0x000fe20003f25270 */
[----:B-1----:R-:W-:-:S12]  /*a0d0*/  @!P0 BRA `(.L_x_3051) ;  /* 0x0000003c00448947 */ /* 0x002fd80003800000 */
.L_x_3147:
[----:B------:R-:W-:Y:S05]  /*a0e0*/  @P1 BRA `(.L_x_3052) ;  /* 0x0000000000181947 */ /* 0x000fea0003800000 */
[----:B------:R-:W1:Y:S01]  /*a0f0*/  S2R R2, SR_TID.X ;  /* 0x0000000000027919 */ /* 0x000e620000002100 */
[----:B0-----:R-:W-:-:S04]  /*a100*/  IMAD.MOV.U32 R0, RZ, RZ, 0x2000 ;  /* 0x00002000ff007424 */ /* 0x001fc800078e00ff */
[----:B------:R2:W-:Y:S01]  /*a110*/  SYNCS.ARRIVE.TRANS64 RZ, [UR38+0x28c30], R0 ;  /* 0x028c3000ffff79a7 */ /* 0x0005e20008000026 */
[----:B-1----:R-:W-:-:S13]  /*a120*/  LOP3.LUT P0, RZ, R2, 0x1f, RZ, 0xc0, !PT ;  /* 0x0000001f02ff7812 */ /* 0x002fda000780c0ff */
[----:B--2---:R-:W-:Y:S05]  /*a130*/  @!P0 BRA `(.L_x_3052) ;  /* 0x0000000000048947 */ /* 0x004fea0003800000 */
[----:B------:R-:W-:Y:S01]  /*a140*/  BPT.TRAP 0x1 ;  /* 0x000000040000795c */ /* 0x000fe20000300000 */
.L_x_3052:
[----:B0-----:R-:W2:Y:S01]  /*a150*/  LDL R0, [R1+0x4] ;  /* 0x0000040001007983 */ /* 0x001ea20000100800 */
[----:B------:R-:W-:Y:S01]  /*a160*/  ULDC.64 UR4, c[0x0][0x198] ;  /* 0x0000660000047ab9 */ /* 0x000fe20000000a00 */
[----:B-----5:R-:W-:Y:S01]  /*a170*/  R2UR UR13, R16 ;  /* 0x00000000100d72ca */ /* 0x020fe200000e0000 */
[----:B------:R-:W-:Y:S01]  /*a180*/  UIADD3 UR4, UP0, UR4, 0x370, URZ ;  /* 0x0000037004047890 */ /* 0x000fe2000ff1e03f */
[----:B------:R-:W-:Y:S01]  /*a190*/  PLOP3.LUT P0, PT, PT, PT, PT, 0x80, 0x0 ;  /* 0x000000000000781c */ /* 0x000fe20003f0f070 */
[----:B------:R-:W-:Y:S02]  /*a1a0*/  UIADD3 UR8, UR38, 0x22400, URZ ;  /* 0x0002240026087890 */ /* 0x000fe4000fffe03f */
[----:B------:R-:W-:Y:S01]  /*a1b0*/  UIADD3 UR9, UR38, 0x28c30, URZ ;  /* 0x00028c3026097890 */ /* 0x000fe2000fffe03f */
[----:B------:R-:W-:Y:S01]  /*a1c0*/  P2R R19, PR, RZ, 0x1 ;  /* 0x00000001ff137803 */ /* 0x000fe20000000000 */
[----:B------:R-:W-:Y:S01]  /*a1d0*/  UIADD3.X UR5, URZ, UR5, URZ, UP0, !UPT ;  /* 0x000000053f057290 */ /* 0x000fe200087fe43f */
[----:B------:R-:W-:Y:S01]  /*a1e0*/  UMOV UR6, 0x0 ;  /* 0x0000000000067882 */ /* 0x000fe20000000000 */
[----:B------:R-:W-:Y:S01]  /*a1f0*/  UMOV UR7, 0x14f00000 ;  /* 0x14f0000000077882 */ /* 0x000fe20000000000 */
[----:B------:R-:W-:Y:S01]  /*a200*/  UMOV UR10, URZ ;  /* 0x0000003f000a7c82 */ /* 0x000fe20008000000 */
[----:B------:R-:W-:Y:S01]  /*a210*/  UMOV UR12, UR36 ;  /* 0x00000024000c7c82 */ /* 0x000fe20008000000 */
[----:B--2---:R-:W-:-:S13]  /*a220*/  R2UR UR11, R0 ;  /* 0x00000000000b72ca */ /* 0x004fda00000e0000 */
[----:B------:R-:W-:-:S09]  /*a230*/  USHF.L.U32 UR11, UR11, 0x6, URZ ;  /* 0x000000060b0b7899 */ /* 0x000fd2000800063f */
[----:B------:R0:W-:Y:S02]  /*a240*/  UTMALDG.4D [UR8], [UR4], desc[UR6] ;  /* 0x00000608040075b4 */ /* 0x0001e40008019000 */
[----:B0-----:R-:W-:Y:S01]  /*a250*/  NOP ;  /* 0x0000000000007918 */ /* 0x001fe20000000000 */
.L_x_3048:
        /* <DEDUP_REMOVED lines=11> */
[----:B------:R-:W-:Y:S01]  /*a310*/  MOV R8, 0x70 ;  /* 0x0000007000087802 */ /* 0x000fe20000000f00 */
[----:B------:R-:W0:Y:S01]  /*a320*/  LDC.64 R2, c[0x4][R2] ;  /* 0x0100000002027b82 */ /* 0x000e220000000a00 */
[----:B------:R-:W-:Y:S02]  /*a330*/  IMAD.U32 R5, RZ, RZ, UR5 ;  /* 0x00000005ff057e24 */ /* 0x000fe4000f8e00ff */
[----:B------:R-:W-:Y:S02]  /*a340*/  IMAD.U32 R6, RZ, RZ, UR6 ;  /* 0x00000006ff067e24 */ /* 0x000fe4000f8e00ff */
[----:B------:R-:W-:-:S02]  /*a350*/  IMAD.U32 R7, RZ, RZ, UR7 ;  /* 0x00000007ff077e24 */ /* 0x000fc4000f8e00ff */
[----:B------:R-:W-:Y:S02]  /*a360*/  IMAD.U32 R10, RZ, RZ, UR8 ;  /* 0x00000008ff0a7e24 */ /* 0x000fe4000f8e00ff */
[----:B------:R-:W-:Y:S02]  /*a370*/  IMAD.U32 R11, RZ, RZ, UR9 ;  /* 0x00000009ff0b7e24 */ /* 0x000fe4000f8e00ff */
[----:B------:R-:W-:Y:S02]  /*a380*/  IMAD.MOV.U32 R12, RZ, RZ, 0x1 ;  /* 0x00000001ff0c7424 */ /* 0x000fe400078e00ff */
[----:B------:R-:W-:-:S07]  /*a390*/  IMAD.MOV.U32 R13, RZ, RZ, RZ ;  /* 0x000000ffff0d7224 */ /* 0x000fce00078e00ff */
[----:B------:R-:W-:-:S07]  /*a3a0*/  LEPC R20, `(.L_x_3053) ;  /* 0x000000001014794e */ /* 0x000fce0000000000 */
[----:B0-----:R-:W-:Y:S05]  /*a3b0*/  CALL.ABS.NOINC R2 ;  /* 0x0000000002007343 */ /* 0x001fea0003c00000 */
.L_x_3053:
[----:B------:R-:W0:Y:S01]  /*a3c0*/  S2R R4, SR_CTAID.Z ;  /* 0x0000000000047919 */ /* 0x000e220000002700 */
[----:B------:R-:W1:Y:S01]  /*a3d0*/  LDC R9, c[0x0][0x448] ;  /* 0x00011200ff097b82 */ /* 0x000e620000000800 */
[----:B------:R-:W-:Y:S01]  /*a3e0*/  USHF.R.S32.HI UR4, URZ, 0x1f, UR36 ;  /* 0x0000001f3f047899 */ /* 0x000fe20008011424 */
[----:B------:R-:W2:Y:S01]  /*a3f0*/  S2R R12, SR_TID.X ;  /* 0x00000000000c7919 */ /* 0x000ea20000002100 */
[----:B------:R-:W-:Y:S02]  /*a400*/  ULDC.64 UR8, c[0x0][0x2d8] ;  /* 0x0000b60000087ab9 */ /* 0x000fe40000000a00 */
[----:B------:R-:W-:Y:S01]  /*a410*/  UIMAD UR6, UR4, UR8, URZ ;  /* 0x00000008040672a4 */ /* 0x000fe2000f8e023f */
[----:B------:R-:W3:Y:S02]  /*a420*/  S2R R10, SR_CTAID.X ;  /* 0x00000000000a7919 */ /* 0x000ee40000002500 */
[----:B------:R-:W4:Y:S01]  /*a430*/  LDC.64 R2, c[0x0][0x2e0] ;  /* 0x0000b800ff027b82 */ /* 0x000f220000000a00 */
[----:B------:R-:W-:-:S02]  /*a440*/  UIMAD.WIDE.U32 UR4, UR36, UR8, URZ ;  /* 0x00000008240472a5 */ /* 0x000fc4000f8e003f */
[----:B------:R-:W-:-:S04]  /*a450*/  UIMAD UR6, UR36, UR9, UR6 ;  /* 0x00000009240672a4 */ /* 0x000fc8000f8e0206 */
[----:B------:R-:W-:Y:S01]  /*a460*/  UIADD3 UR5, UR5, UR6, URZ ;  /* 0x0000000605057290 */ /* 0x000fe2000fffe03f */
[----:B-1----:R-:W-:Y:S02]  /*a470*/  ISETP.NE.AND P0, PT, R9, 0x1, PT ;  /* 0x000000010900780c */ /* 0x002fe40003f05270 */
[----:B0-----:R-:W-:Y:S02]  /*a480*/  SHF.R.S32.HI R5, RZ, 0x1f, R4 ;  /* 0x0000001fff057819 */ /* 0x001fe40000011404 */
[----:B--2---:R-:W-:-:S03]  /*a490*/  LOP3.LUT R11, R12, 0x7f, RZ, 0xc0, !PT ;  /* 0x0000007f0c0b7812 */ /* 0x004fc600078ec0ff */
[----:B----4-:R-:W-:-:S06]  /*a4a0*/  IMAD R0, R5, R2, RZ ;  /* 0x0000000205007224 */ /* 0x010fcc00078e02ff */
[----:B------:R-:W0:Y:S01]  /*a4b0*/  @P0 LDC R7, c[0x0][0x44c] ;  /* 0x00011300ff070b82 */ /* 0x000e220000000800 */
[C---:B------:R-:W-:Y:S02]  /*a4c0*/  IMAD R5, R4.reuse, R3, R0 ;  /* 0x0000000304057224 */ /* 0x040fe400078e0200 */
[----:B------:R-:W-:Y:S01]  /*a4d0*/  IMAD.WIDE.U32 R2, R4, R2, UR4 ;  /* 0x0000000404027e25 */ /* 0x000fe2000f8e0002 */
[----:B------:R-:W-:-:S04]  /*a4e0*/  ULDC.64 UR4, c[0x0][0x2d0] ;  /* 0x0000b40000047ab9 */ /* 0x000fc80000000a00 */
[----:B------:R-:W1:Y:S01]  /*a4f0*/  @P0 LDC R0, c[0x0][0x450] ;  /* 0x00011400ff000b82 */ /* 0x000e620000000800 */
[----:B------:R-:W-:Y:S01]  /*a500*/  IMAD.IADD R3, R3, 0x1, R5 ;  /* 0x0000000103037824 */ /* 0x000fe200078e0205 */
[----:B------:R-:W-:Y:S01]  /*a510*/  SHF.R.U32.HI R5, RZ, 0x3, R11 ;  /* 0x00000003ff057819 */ /* 0x000fe2000001160b */
[----:B------:R-:W-:-:S05]  /*a520*/  IMAD.SHL.U32 R4, R12, 0x10, RZ ;  /* 0x000000100c047824 */ /* 0x000fca00078e00ff */
[----:B------:R-:W-:-:S05]  /*a530*/  LOP3.LUT R4, R5, 0x70, R4, 0xf8, !PT ;  /* 0x0000007005047812 */ /* 0x000fca00078ef804 */
[----:B---3--:R-:W-:-:S04]  /*a540*/  IMAD R6, R10, 0x40, R4 ;  /* 0x000000400a067824 */ /* 0x008fc800078e0204 */
[----:B0-----:R-:W-:-:S04]  /*a550*/  @P0 IMAD.HI.U32 R7, R6, R7, RZ ;  /* 0x0000000706070227 */ /* 0x001fc800078e00ff */
[----:B------:R-:W-:Y:S01]  /*a560*/  IMAD.MOV.U32 R4, RZ, RZ, R6 ;  /* 0x000000ffff047224 */ /* 0x000fe200078e0006 */
[----:B-1----:R-:W-:-:S05]  /*a570*/  @P0 SHF.R.U32.HI R4, RZ, R0, R7 ;  /* 0x00000000ff040219 */ /* 0x002fca0000011607 */
        /* <DEDUP_REMOVED lines=15> */
[----:B------:R-:W-:Y:S01]  /*a670*/  IADD3 R3, R3, R4, RZ ;  /* 0x0000000403037210 */ /* 0x000fe20007ffe0ff */
[----:B------:R-:W-:-:S03]  /*a680*/  IMAD.SHL.U32 R4, R11, 0x8, RZ ;  /* 0x000000080b047824 */ /* 0x000fc600078e00ff */
[----:B------:R-:W-:Y:S01]  /*a690*/  LEA.HI.X R3, R2, UR5, R3, 0x1, P0 ;  /* 0x0000000502037c11 */ /* 0x000fe200080f0c03 */
[----:B------:R-:W-:-:S05]  /*a6a0*/  IMAD.SHL.U32 R2, R12, 0x8, RZ ;  /* 0x000000080c027824 */ /* 0x000fca00078e00ff */
[C---:B------:R-:W-:Y:S02]  /*a6b0*/  LOP3.LUT R8, R2.reuse, 0x38, RZ, 0xc0, !PT ;  /* 0x0000003802087812 */ /* 0x040fe400078ec0ff */
[----:B------:R-:W-:Y:S02]  /*a6c0*/  LOP3.LUT R2, R2, 0x1f8, RZ, 0xc0, !PT ;  /* 0x000001f802027812 */ /* 0x000fe400078ec0ff */
[----:B------:R-:W-:Y:S01]  /*a6d0*/  ISETP.GE.AND P0, PT, R8, UR4, PT ;  /* 0x0000000408007c0c */ /* 0x000fe2000bf06270 */
[----:B------:R-:W-:Y:S01]  /*a6e0*/  UMOV UR4, 0xffffffff ;  /* 0xffffffff00047882 */ /* 0x000fe20000000000 */
[----:B------:R-:W-:-:S04]  /*a6f0*/  LOP3.LUT R7, R2, 0x38, R12, 0x78, !PT ;  /* 0x0000003802077812 */ /* 0x000fc800078e780c */
[----:B------:R-:W-:Y:S01]  /*a700*/  LOP3.LUT R4, R7, 0x200, R4, 0xf8, !PT ;  /* 0x0000020007047812 */ /* 0x000fe200078ef804 */
[----:B------:R-:W-:Y:S06]  /*a710*/  BRA.DIV UR4, `(.L_x_3054) ;  /* 0x0000003604cc7947 */ /* 0x000fec000b800000 */
[----:B------:R-:W0:Y:S01]  /*a720*/  SHFL.IDX PT, R7, R0, RZ, 0x181f ;  /* 0x00181fff00077589 */ /* 0x000e2200000e0000 */
[----:B------:R-:W-:Y:S01]  /*a730*/  ULDC UR4, c[0x0][0x288] ;  /* 0x0000a20000047ab9 */ /* 0x000fe20000000800 */
[----:B------:R-:W-:Y:S02]  /*a740*/  IMAD R5, R10, 0x40, R5 ;  /* 0x000000400a057824 */ /* 0x000fe400078e0205 */
[----:B------:R-:W1:Y:S01]  /*a750*/  SHFL.IDX PT, R6, R3, RZ, 0x181f ;  /* 0x00181fff03067589 */ /* 0x000e6200000e0000 */
[----:B------:R-:W-:Y:S02]  /*a760*/  IMAD R2, R9, UR4, RZ ;  /* 0x0000000409027c24 */ /* 0x000fe4000f8e02ff */
[C---:B------:R-:W-:Y:S01]  /*a770*/  VIADD R11, R5.reuse, 0x10 ;  /* 0x00000010050b7836 */ /* 0x040fe20000000000 */
[----:B------:R-:W2:Y:S02]  /*a780*/  SHFL.IDX PT, R14, R0, 0x1, 0x181f ;  /* 0x00381f00000e7f89 */ /* 0x000ea400000e0000 */
[----:B------:R-:W-:-:S13]  /*a790*/  ISETP.GE.AND P1, PT, R5, R2, PT ;  /* 0x000000020500720c */ /* 0x000fda0003f26270 */
[----:B------:R-:W-:Y:S02]  /*a7a0*/  @!P1 LEA R9, R4, UR38, 0x1 ;  /* 0x0000002604099c11 */ /* 0x000fe4000f8e08ff */
[----:B0-----:R-:W-:-:S05]  /*a7b0*/  @!P1 LEA R7, P2, R8, R7, 0x1 ;  /* 0x0000000708079211 */ /* 0x001fca00078408ff */
[----:B-1----:R-:W-:-:S05]  /*a7c0*/  @!P1 IMAD.X R6, RZ, RZ, R6, P2 ;  /* 0x000000ffff069224 */ /* 0x002fca00010e0606 */
[----:B------:R-:W-:-:S04]  /*a7d0*/  @!P1 LOP3.LUT R7, R7, R6, RZ, 0x3c, !PT ;  /* 0x0000000607079212 */ /* 0x000fc800078e3cff */
[----:B------:R-:W-:-:S04]  /*a7e0*/  @!P1 LOP3.LUT R6, R7, R6, RZ, 0x3c, !PT ;  /* 0x0000000607069212 */ /* 0x000fc800078e3cff */
[----:B------:R-:W-:-:S05]  /*a7f0*/  @!P1 LOP3.LUT R7, R7, R6, RZ, 0x3c, !PT ;  /* 0x0000000607079212 */ /* 0x000fca00078e3cff */
[----:B------:R0:W-:Y:S01]  /*a800*/  @!P1 LDGSTS.E.BYPASS.LTC128B.128 [R9+0x20400], desc[UR42][R6.64], !P0 ;  /* 0x2040000006099fae */ /* 0x0001e2000c101d6a */
[----:B------:R-:W-:Y:S01]  /*a810*/  ISETP.GE.AND P1, PT, R11, R2, PT ;  /* 0x000000020b00720c */ /* 0x000fe20003f26270 */
[----:B------:R-:W-:Y:S02]  /*a820*/  VIADD R11, R5, 0x20 ;  /* 0x00000020050b7836 */ /* 0x000fe40000000000 */
[----:B0-----:R-:W0:Y:S10]  /*a830*/  SHFL.IDX PT, R6, R3, 0x1, 0x181f ;  /* 0x00381f0003067f89 */ /* 0x001e3400000e0000 */
[----:B--2---:R-:W-:-:S02]  /*a840*/  @!P1 LEA R7, P2, R8, R14, 0x1 ;  /* 0x0000000e08079211 */ /* 0x004fc400078408ff */
[----:B------:R-:W-:Y:S01]  /*a850*/  @!P1 LEA R9, R4, UR38, 0x1 ;  /* 0x0000002604099c11 */ /* 0x000fe2000f8e08ff */
[----:B------:R-:W1:Y:S02]  /*a860*/  SHFL.IDX PT, R14, R0, 0x2, 0x181f ;  /* 0x00581f00000e7f89 */ /* 0x000e6400000e0000 */
[----:B0-----:R-:W-:-:S05]  /*a870*/  @!P1 IMAD.X R6, RZ, RZ, R6, P2 ;  /* 0x000000ffff069224 */ /* 0x001fca00010e0606 */
[----:B------:R-:W-:-:S04]  /*a880*/  @!P1 LOP3.LUT R7, R7, R6, RZ, 0x3c, !PT ;  /* 0x0000000607079212 */ /* 0x000fc800078e3cff */
[----:B------:R-:W-:-:S04]  /*a890*/  @!P1 LOP3.LUT R6, R7, R6, RZ, 0x3c, !PT ;  /* 0x0000000607069212 */ /* 0x000fc800078e3cff */
[----:B------:R-:W-:-:S05]  /*a8a0*/  @!P1 LOP3.LUT R7, R7, R6, RZ, 0x3c, !PT ;  /* 0x0000000607079212 */ /* 0x000fca00078e3cff */
[----:B------:R0:W-:Y:S01]  /*a8b0*/  @!P1 LDGSTS.E.BYPASS.LTC128B.128 [R9+0x20c00], desc[UR42][R6.64], !P0 ;  /* 0x20c0000006099fae */ /* 0x0001e2000c101d6a */
[----:B------:R-:W-:-:S03]  /*a8c0*/  ISETP.GE.AND P1, PT, R11, R2, PT ;  /* 0x000000020b00720c */ /* 0x000fc60003f26270 */
[----:B0-----:R-:W0:Y:S10]  /*a8d0*/  SHFL.IDX PT, R6, R3, 0x2, 0x181f ;  /* 0x00581f0003067f89 */ /* 0x001e3400000e0000 */
[----:B-1----:R-:W-:-:S02]  /*a8e0*/  @!P1 LEA R7, P2, R8, R14, 0x1 ;  /* 0x0000000e08079211 */ /* 0x002fc400078408ff */
[----:B------:R-:W-:Y:S01]  /*a8f0*/  @!P1 LEA R9, R4, UR38, 0x1 ;  /* 0x0000002604099c11 */ /* 0x000fe2000f8e08ff */
[----:B------:R-:W1:Y:S04]  /*a900*/  SHFL.IDX PT, R3, R3, 0x3, 0x181f ;  /* 0x00781f0003037f89 */ /* 0x000e6800000e0000 */
[----:B------:R2:W3:Y:S01]  /*a910*/  SHFL.IDX PT, R14, R0, 0x3, 0x181f ;  /* 0x00781f00000e7f89 */ /* 0x0004e200000e0000 */
[----:B0-----:R-:W-:-:S05]  /*a920*/  @!P1 IMAD.X R6, RZ, RZ, R6, P2 ;  /* 0x000000ffff069224 */ /* 0x001fca00010e0606 */
[----:B------:R-:W-:-:S04]  /*a930*/  @!P1 LOP3.LUT R7, R7, R6, RZ, 0x3c, !PT ;  /* 0x0000000607079212 */ /* 0x000fc800078e3cff */
[----:B------:R-:W-:-:S04]  /*a940*/  @!P1 LOP3.LUT R6, R7, R6, RZ, 0x3c, !PT ;  /* 0x0000000607069212 */ /* 0x000fc800078e3cff */
[----:B------:R-:W-:-:S05]  /*a950*/  @!P1 LOP3.LUT R7, R7, R6, RZ, 0x3c, !PT ;  /* 0x0000000607079212 */ /* 0x000fca00078e3cff */
[----:B-1-3--:R2:W-:Y:S02]  /*a960*/  @!P1 LDGSTS.E.BYPASS.LTC128B.128 [R9+0x21400], desc[UR42][R6.64], !P0 ;  /* 0x2140000006099fae */ /* 0x00a5e4000c101d6a */
.L_x_3156:
[----:B------:R-:W-:-:S04]  /*a970*/  IADD3 R5, R5, 0x30, RZ ;  /* 0x0000003005057810 */ /* 0x000fc80007ffe0ff */
[----:B------:R-:W-:-:S13]  /*a980*/  ISETP.GE.AND P1, PT, R5, R2, PT ;  /* 0x000000020500720c */ /* 0x000fda0003f26270 */
[----:B------:R-:W-:Y:S02]  /*a990*/  @!P1 LEA R2, P2, R8, R14, 0x1 ;  /* 0x0000000e08029211 */ /* 0x000fe400078408ff */
[----:B------:R-:W-:Y:S01]  /*a9a0*/  @!P1 LEA R5, R4, UR38, 0x1 ;  /* 0x0000002604059c11 */ /* 0x000fe2000f8e08ff */
[----:B------:R-:W-:Y:S02]  /*a9b0*/  IMAD.MOV.U32 R4, RZ, RZ, 0x1 ;  /* 0x00000001ff047424 */ /* 0x000fe400078e00ff */
[----:B------:R-:W-:-:S03]  /*a9c0*/  @!P1 IMAD.X R3, RZ, RZ, R3, P2 ;  /* 0x000000ffff039224 */ /* 0x000fc600010e0603 */
[----:B------:R-:W-:Y:S02]  /*a9d0*/  SHF.L.U32 R4, R4, 0x1f, RZ ;  /* 0x0000001f04047819 */ /* 0x000fe400000006ff */
[----:B------:R-:W-:Y:S01]  /*a9e0*/  @!PT LDS RZ, [RZ] ;  /* 0x00000000fffff984 */ /* 0x000fe20000000800 */
[----:B------:R-:W-:Y:S01]  /*a9f0*/  @!PT LDS RZ, [RZ] ;  /* 0x00000000fffff984 */ /* 0x000fe20000000800 */
[----:B------:R-:W-:Y:S01]  /*aa00*/  @!PT LDS RZ, [RZ] ;  /* 0x00000000fffff984 */ /* 0x000fe20000000800 */
[----:B------:R0:W-:Y:S01]  /*aa10*/  @!P1 LDGSTS.E.BYPASS.LTC128B.128 [R5+0x21c00], desc[UR42][R2.64], !P0 ;  /* 0x21c0000002059fae */ /* 0x0001e2000c101d6a */
[----:B------:R-:W-:Y:S01]  /*aa20*/  NOP ;  /* 0x0000000000007918 */ /* 0x000fe20000000000 */
[----:B------:R-:W-:Y:S02]  /*aa30*/  SYNCS.ARRIVE.TRANS64.RED.A0T1 RZ, [UR38+0x28c00], RZ ;  /* 0x028c00ffffff79a7 */ /* 0x000fe40008200426 */
[----:B------:R-:W-:Y:S01]  /*aa40*/  ARRIVES.LDGSTSBAR.64.TRANSCNT [UR38+0x28c00] ;  /* 0x028c0000ff0079b0 */ /* 0x000fe20008000aa6 */
[----:B------:R-:W-:Y:S01]  /*aa50*/  NOP ;  /* 0x0000000000007918 */ /* 0x000fe20000000000 */
[----:B------:R-:W-:Y:S01]  /*aa60*/  SYNCS.ARRIVE.TRANS64.A1T0 RZ, [UR38+0x28c00], RZ ;  /* 0x028c00ffffff79a7 */ /* 0x000fe20008100026 */
[----:B------:R-:W1:Y:S02]  /*aa70*/  SYNCS.PHASECHK.TRANS64.TRYWAIT P0, [UR38+0x28c20], R4 ;  /* 0x028c2004ff0075a7 */ /* 0x000e640008000166 */
[----:B01----:R-:W-:Y:S05]  /*aa80*/  @!P0 BRA `(.L_x_3055) ;  /* 0x0000003800388947 */ /* 0x003fea0003800000 */
.L_x_3157:
[----:B------:R-:W-:Y:S01]  /*aa90*/  ISETP.NE.AND P0, PT, R19, RZ, PT ;  /* 0x000000ff1300720c */ /* 0x000fe20003f05270 */
[----:B------:R-:W-:Y:S01]  /*aaa0*/  BSSY B0, `(.L_x_3056) ;  /* 0x000007f000007945 */ /* 0x000fe20003800000 */
[----:B--2---:R-:W-:-:S11]  /*aab0*/  IMAD.MOV.U32 R0, RZ, RZ, 0x1 ;  /* 0x00000001ff007424 */ /* 0x004fd600078e00ff */
[----:B------:R-:W-:Y:S05]  /*aac0*/  @!P0 BRA `(.L_x_3057) ;  /* 0x0000000400f08947 */ /* 0x000fea0003800000 */
[----:B------:R-:W1:Y:S01]  /*aad0*/  SYNCS.PHASECHK.TRANS64.TRYWAIT P0, [UR38+0x28c60], R4 ;  /* 0x028c6004ff0075a7 */ /* 0x000e620008000166 */
[----:B------:R-:W2:Y:S02]  /*aae0*/  S2R R2, SR_TID.X ;  /* 0x0000000000027919 */ /* 0x000ea40000002100 */
[----:B--2---:R-:W-:-:S04]  /*aaf0*/  LOP3.LUT R2, R2, 0x7f, RZ, 0xc0, !PT ;  /* 0x0000007f02027812 */ /* 0x004fc800078ec0ff */
[----:B------:R-:W-:Y:S01]  /*ab00*/  ISETP.NE.AND P1, PT, R2, RZ, PT ;  /* 0x000000ff0200720c */ /* 0x000fe20003f25270 */
[----:B-1----:R-:W-:-:S12]  /*ab10*/  @!P0 BRA `(.L_x_3058) ;  /* 0x00000038002c8947 */ /* 0x002fd80003800000 */
.L_x_3158:
[----:B------:R-:W-:Y:S04]  /*ab20*/  BSSY B1, `(.L_x_3059) ;  /* 0x0000008000017945 */ /* 0x000fe80003800000 */
[----:B------:R-:W-:Y:S05]  /*ab30*/  @P1 BRA `(.L_x_3060) ;  /* 0x0000000000181947 */ /* 0x000fea0003800000 */
[----:B0-----:R-:W0:Y:S01]  /*ab40*/  S2R R3, SR_TID.X ;  /* 0x0000000000037919 */ /* 0x001e220000002100 */
[----:B------:R-:W-:-:S04]  /*ab50*/  IMAD.MOV.U32 R2, RZ, RZ, 0x10000 ;  /* 0x00010000ff027424 */ /* 0x000fc800078e00ff */
[----:B------:R1:W-:Y:S01]  /*ab60*/  SYNCS.ARRIVE.TRANS64 RZ, [UR38+0x28c50], R2 ;  /* 0x028c5002ffff79a7 */ /* 0x0003e20008000026 */
[----:B0-----:R-:W-:-:S13]  /*ab70*/  LOP3.LUT P0, RZ, R3, 0x1f, RZ, 0xc0, !PT ;  /* 0x0000001f03ff7812 */ /* 0x001fda000780c0ff */
[----:B-1----:R-:W-:Y:S05]  /*ab80*/  @!P0 BRA `(.L_x_3060) ;  /* 0x0000000000048947 */ /* 0x002fea0003800000 */
[----:B------:R-:W-:Y:S01]  /*ab90*/  BPT.TRAP 0x1 ;  /* 0x000000040000795c */ /* 0x000fe20000300000 */
.L_x_3060:
[----:B------:R-:W-:Y:S05]  /*aba0*/  BSYNC B1 ;  /* 0x0000000000017941 */ /* 0x000fea0003800000 */
.L_x_3059:
[----:B------:R-:W2:Y:S01]  /*abb0*/  LDL.LU R2, [R1+0x4] ;  /* 0x0000040001027983 */ /* 0x000ea20000300800 */
[----:B------:R-:W-:Y:S01]  /*abc0*/  ULDC.64 UR4, c[0x0][0x198] ;  /* 0x0000660000047ab9 */ /* 0x000fe20000000a00 */
[----:B------:R-:W-:Y:S01]  /*abd0*/  PLOP3.LUT P0, PT, PT, PT, PT, 0x80, 0x0 ;  /* 0x000000000000781c */ /* 0x000fe20003f0f070 */
[----:B------:R-:W-:Y:S02]  /*abe0*/  UIADD3 UR4, UP0, UR4, 0x470, URZ ;  /* 0x0000047004047890 */ /* 0x000fe4000ff1e03f */
[----:B------:R-:W-:Y:S02]  /*abf0*/  UIADD3 UR8, UR38, 0x400, URZ ;  /* 0x0000040026087890 */ /* 0x000fe4000fffe03f */
[----:B------:R-:W-:Y:S02]  /*ac00*/  UIADD3 UR9, UR38, 0x28c50, URZ ;  /* 0x00028c5026097890 */ /* 0x000fe4000fffe03f */
[----:B------:R-:W-:Y:S01]  /*ac10*/  UIADD3.X UR5, URZ, UR5, URZ, UP0, !UPT ;  /* 0x000000053f057290 */ /* 0x000fe200087fe43f */
[----:B------:R-:W-:Y:S01]  /*ac20*/  UMOV UR6, 0x0 ;  /* 0x0000000000067882 */ /* 0x000fe20000000000 */
[----:B------:R-:W-:Y:S01]  /*ac30*/  UMOV UR7, 0x14f00000 ;  /* 0x14f0000000077882 */ /* 0x000fe20000000000 */
[----:B------:R-:W-:Y:S01]  /*ac40*/  UMOV UR10, URZ ;  /* 0x0000003f000a7c82 */ /* 0x000fe20008000000 */
[----:B--2---:R-:W-:-:S08]  /*ac50*/  IMAD.SHL.U32 R2, R2, 0x40, RZ ;  /* 0x0000004002027824 */ /* 0x004fd000078e00ff */
.L_x_3061:
        /* <DEDUP_REMOVED lines=10> */
[----:B------:R-:W-:Y:S01]  /*ad00*/  UMOV UR6, 0x0 ;  /* 0x0000000000067882 */ /* 0x000fe20000000000 */
[----:B------:R-:W-:Y:S01]  /*ad10*/  UMOV UR7, 0x14f00000 ;  /* 0x14f0000000077882 */ /* 0x000fe20000000000 */
[----:B------:R-:W-:-:S09]  /*ad20*/  UMOV UR10, 0x40 ;  /* 0x00000040000a7882 */ /* 0x000fd20000000000 */
.L_x_3062:
        /* <DEDUP_REMOVED lines=13> */
.L_x_3063:
        /* <DEDUP_REMOVED lines=13> */
.L_x_3064:
        /* <DEDUP_REMOVED lines=13> */
.L_x_3065:
        /* <DEDUP_REMOVED lines=13> */
.L_x_3066:
        /* <DEDUP_REMOVED lines=13> */
.L_x_3067:
        /* <DEDUP_REMOVED lines=13> */
.L_x_3068:
        /* <DEDUP_REMOVED lines=8> */
.L_x_3057:
[----:B------:R-:W-:Y:S05]  /*b290*/  BSYNC B0 ;  /* 0x0000000000007941 */ /* 0x000fea0003800000 */
.L_x_3056:
[----:B0-----:R-:W2:Y:S04]  /*b2a0*/  LDL.LU R4, [R1+0x10] ;  /* 0x0000100001047983 */ /* 0x001ea80000300800 */
[----:B------:R-:W3:Y:S01]  /*b2b0*/  LDL R3, [R1+0x8] ;  /* 0x0000080001037983 */ /* 0x000ee20000100800 */
[----:B------:R-:W-:Y:S02]  /*b2c0*/  IMAD.MOV.U32 R9, RZ, RZ, RZ ;  /* 0x000000ffff097224 */ /* 0x000fe400078e00ff */
[----:B------:R-:W-:Y:S02]  /*b2d0*/  IMAD.MOV.U32 R6, RZ, RZ, 0x1 ;  /* 0x00000001ff067424 */ /* 0x000fe400078e00ff */
[----:B--2---:R-:W-:-:S05]  /*b2e0*/  VIADD R7, R4, 0xfffffffe ;  /* 0xfffffffe04077836 */ /* 0x004fca0000000000 */
[----:B---3--:R-:W-:-:S13]  /*b2f0*/  ISETP.GE.AND P0, PT, R7, R3, PT ;  /* 0x000000030700720c */ /* 0x008fda0003f06270 */
[----:B------:R-:W-:Y:S05]  /*b300*/  @!P0 BRA `(.L_x_3042) ;  /* 0x0000002400108947 */ /* 0x000fea0003800000 */
[----:B------:R-:W2:Y:S01]  /*b310*/  LDL.LU R4, [R1+0xc] ;  /* 0x00000c0001047983 */ /* 0x000ea20000300800 */
[----:B------:R-:W-:Y:S01]  /*b320*/  UIADD3 UR4, UR40, 0x1, URZ ;  /* 0x0000000128047890 */ /* 0x000fe2000fffe03f */
[----:B------:R-:W-:Y:S01]  /*b330*/  LOP3.LUT R2, RZ, R3, RZ, 0x33, !PT ;  /* 0x00000003ff027212 */ /* 0x000fe200078e33ff */
[----:B------:R-:W-:-:S04]  /*b340*/  IMAD.MOV.U32 R6, RZ, RZ, 0x1 ;  /* 0x00000001ff067424 */ /* 0x000fc800078e00ff */
[----:B--2---:R-:W-:Y:S02]  /*b350*/  IMAD R0, R4, UR4, RZ ;  /* 0x0000000404007c24 */ /* 0x004fe4000f8e02ff */
[----:B------:R-:W0:Y:S03]  /*b360*/  S2R R4, SR_TID.X ;  /* 0x0000000000047919 */ /* 0x000e260000002100 */
[----:B------:R-:W-:-:S04]  /*b370*/  VIMNMX R0, R0, UR39, PT ;  /* 0x0000002700007c48 */ /* 0x000fc8000bfe0100 */
[----:B------:R-:W-:-:S04]  /*b380*/  IADD3 R3, -R0, RZ, RZ ;  /* 0x000000ff00037210 */ /* 0x000fc80007ffe1ff */
[----:B------:R-:W-:Y:S02]  /*b390*/  VIADDMNMX R3, R3, 0x1, R2, !PT ;  /* 0x0000000103037846 */ /* 0x000fe40007800102 */
[----:B------:R-:W-:-:S03]  /*b3a0*/  LOP3.LUT R2, RZ, R0, RZ, 0x33, !PT ;  /* 0x00000000ff027212 */ /* 0x000fc600078e33ff */
[----:B------:R-:W-:Y:S02]  /*b3b0*/  VIADD R5, R3, 0xfffffffe ;  /* 0xfffffffe03057836 */ /* 0x000fe40000000000 */
[----:B------:R-:W-:Y:S02]  /*b3c0*/  IMAD.IADD R3, R0, 0x1, R3 ;  /* 0x0000000100037824 */ /* 0x000fe400078e0203 */
[----:B------:R-:W-:Y:S01]  /*b3d0*/  IMAD.MOV.U32 R0, RZ, RZ, 0x1 ;  /* 0x00000001ff007424 */ /* 0x000fe200078e00ff */
[----:B------:R-:W-:Y:S02]  /*b3e0*/  ISETP.NE.AND P0, PT, R5, R2, PT ;  /* 0x000000020500720c */ /* 0x000fe40003f05270 */
[----:B------:R-:W-:Y:S02]  /*b3f0*/  LOP3.LUT R12, R3, 0x1, RZ, 0xc0, !PT ;  /* 0x00000001030c7812 */ /* 0x000fe400078ec0ff */
[----:B0-----:R-:W-:-:S09]  /*b400*/  LOP3.LUT R10, R4, 0x1f, RZ, 0xc0, !PT ;  /* 0x0000001f040a7812 */ /* 0x001fd200078ec0ff */
[----:B------:R-:W-:Y:S05]  /*b410*/  @!P0 BRA `(.L_x_3069) ;  /* 0x0000001400dc8947 */ /* 0x000fea0003800000 */
[----:B------:R-:W-:Y:S01]  /*b420*/  BSSY B0, `(.L_x_3069) ;  /* 0x0000176000007945 */ /* 0x000fe20003800000 */
[----:B------:R-:W-:Y:S02]  /*b430*/  IMAD.IADD R8, R3, 0x1, -R12 ;  /* 0x0000000103087824 */ /* 0x000fe400078e0a0c */
[----:B------:R-:W-:-:S07]  /*b440*/  IMAD.MOV.U32 R0, RZ, RZ, 0x1 ;  /* 0x00000001ff007424 */ /* 0x000fce00078e00ff */
.L_x_3110:
[----:B------:R-:W-:Y:S01]  /*b450*/  ISETP.NE.AND P0, PT, R19, RZ, PT ;  /* 0x000000ff1300720c */ /* 0x000fe20003f05270 */
[----:B------:R-:W-:Y:S01]  /*b460*/  VIADD R8, R8, 0xfffffffe ;  /* 0xfffffffe08087836 */ /* 0x000fe20000000000 */
[----:B------:R-:W-:Y:S04]  /*b470*/  BSSY B1, `(.L_x_3070) ;  /* 0x00000b6000017945 */ /* 0x000fe80003800000 */
[----:B------:R-:W-:-:S07]  /*b480*/  ISETP.NE.AND P1, PT, R8, RZ, PT ;  /* 0x000000ff0800720c */ /* 0x000fce0003f25270 */
[----:B0-----:R-:W-:Y:S06]  /*b490*/  @!P0 BRA `(.L_x_3071) ;  /* 0x0000000800cc8947 */ /* 0x001fec0003800000 */
[----:B------:R-:W2:Y:S01]  /*b4a0*/  LDL R2, [R1] ;  /* 0x0000000001027983 */ /* 0x000ea20000100800 */
[----:B------:R-:W-:Y:S01]  /*b4b0*/  IMAD.MOV.U32 R13, RZ, RZ, R7 ;  /* 0x000000ffff0d7224 */ /* 0x000fe200078e0007 */
[----:B--2---:R-:W-:-:S13]  /*b4c0*/  ISETP.NE.AND P0, PT, R2, RZ, PT ;  /* 0x000000ff0200720c */ /* 0x004fda0003f05270 */
[----:B------:R-:W-:Y:S05]  /*b4d0*/  @!P0 BRA `(.L_x_3072) ;  /* 0x00000000004c8947 */ /* 0x000fea0003800000 */
[----:B------:R-:W0:Y:S01]  /*b4e0*/  LDC R13, c[0x0][0x43c] ;  /* 0x00010f00ff0d7b82 */ /* 0x000e220000000800 */
[----:B------:R-:W-:Y:S01]  /*b4f0*/  MOV R11, R7 ;  /* 0x00000007000b7202 */ /* 0x000fe20000000f00 */
[----:B------:R-:W-:Y:S01]  /*b500*/  ULDC.64 UR4, c[0x0][0x428] ;  /* 0x00010a0000047ab9 */ /* 0x000fe20000000a00 */
[----:B0-----:R-:W-:-:S13]  /*b510*/  ISETP.NE.AND P0, PT, R13, 0x1, PT ;  /* 0x000000010d00780c */ /* 0x001fda0003f05270 */
[----:B------:R-:W0:Y:S02]  /*b520*/  @P0 LDC.64 R2, c[0x0][0x440] ;  /* 0x00011000ff020b82 */ /* 0x000e240000000a00 */
[----:B0-----:R-:W-:-:S05]  /*b530*/  @P0 IMAD.HI.U32 R2, R7, R2, RZ ;  /* 0x0000000207020227 */ /* 0x001fca00078e00ff */
[----:B------:R-:W-:Y:S01]  /*b540*/  @P0 SHF.R.U32.HI R11, RZ, R3, R2 ;  /* 0x00000003ff0b0219 */ /* 0x000fe20000011602 */
[----:B------:R-:W-:-:S03]  /*b550*/  IMAD R2, R18, UR4, RZ ;  /* 0x0000000412027c24 */ /* 0x000fc6000f8e02ff */
[--C-:B------:R-:W-:Y:S01]  /*b560*/  SHF.R.S32.HI R3, RZ, 0x1f, R11.reuse ;  /* 0x0000001fff037819 */ /* 0x100fe2000001140b */
        /* <DEDUP_REMOVED lines=10> */
.L_x_3072:
[----:B------:R-:W1:Y:S01]  /*b610*/  S2R R2, SR_TID.X ;  /* 0x0000000000027919 */ /* 0x000e620000002100 */
[----:B------:R-:W-:Y:S01]  /*b620*/  BSSY B2, `(.L_x_3073) ;  /* 0x0000006000027945 */ /* 0x000fe20003800000 */
[----:B-1----:R-:W-:Y:S02]  /*b630*/  LOP3.LUT R3, R2, 0x7f, RZ, 0xc0, !PT ;  /* 0x0000007f02037812 */ /* 0x002fe400078ec0ff */
[----:B------:R-:W-:Y:S02]  /*b640*/  SHF.L.U32 R2, R0, 0x1f, RZ ;  /* 0x0000001f00027819 */ /* 0x000fe400000006ff */
[----:B------:R-:W-:Y:S02]  /*b650*/  ISETP.NE.AND P2, PT, R3, RZ, PT ;  /* 0x000000ff0300720c */ /* 0x000fe40003f45270 */
[----:B------:R-:W1:Y:S02]  /*b660*/  SYNCS.PHASECHK.TRANS64.TRYWAIT P0, [UR38+0x28c48], R2 ;  /* 0x028c4802ff0075a7 */ /* 0x000e640008000166 */
[----:B-1----:R-:W-:Y:S09]  /*b670*/  @!P0 BRA `(.L_x_3074) ;  /* 0x0000002c006c8947 */ /* 0x002ff20003800000 */
.L_x_3159:
[----:B------:R-:W-:Y:S05]  /*b680*/  BSYNC B2 ;  /* 0x0000000000027941 */ /* 0x000fea0003800000 */
.L_x_3073:
[----:B------:R-:W-:Y:S04]  /*b690*/  BSSY B2, `(.L_x_3075) ;  /* 0x0000007000027945 */ /* 0x000fe80003800000 */
[----:B------:R-:W-:Y:S05]  /*b6a0*/  @P2 BRA `(.L_x_3076) ;  /* 0x0000000000142947 */ /* 0x000fea0003800000 */
[----:B------:R-:W-:Y:S01]  /*b6b0*/  ISETP.NE.AND P0, PT, R10, RZ, PT ;  /* 0x000000ff0a00720c */ /* 0x000fe20003f05270 */
[----:B-1----:R-:W-:-:S04]  /*b6c0*/  IMAD.MOV.U32 R3, RZ, RZ, 0x2000 ;  /* 0x00002000ff037424 */ /* 0x002fc800078e00ff */
[----:B------:R2:W-:Y:S08]  /*b6d0*/  SYNCS.ARRIVE.TRANS64 RZ, [UR38+0x28c38], R3 ;  /* 0x028c3803ffff79a7 */ /* 0x0005f00008000026 */
[----:B--2---:R-:W-:Y:S05]  /*b6e0*/  @!P0 BRA `(.L_x_3076) ;  /* 0x0000000000048947 */ /* 0x004fea0003800000 */
[----:B------:R-:W-:Y:S01]  /*b6f0*/  BPT.TRAP 0x1 ;  /* 0x000000040000795c */ /* 0x000fe20000300000 */
.L_x_3076:
[----:B------:R-:W-:Y:S05]  /*b700*/  BSYNC B2 ;  /* 0x0000000000027941 */ /* 0x000fea0003800000 */
.L_x_3075:
[----:B0-----:R-:W-:Y:S01]  /*b710*/  IMAD.MOV.U32 R4, RZ, RZ, RZ ;  /* 0x000000ffff047224 */ /* 0x001fe200078e00ff */
[----:B------:R-:W-:Y:S01]  /*b720*/  ULDC.64 UR4, c[0x0][0x198] ;  /* 0x0000660000047ab9 */ /* 0x000fe20000000a00 */
[----:B------:R-:W-:Y:S01]  /*b730*/  PLOP3.LUT P0, PT, PT, PT, PT, 0x80, 0x0 ;  /* 0x000000000000781c */ /* 0x000fe20003f0f070 */
[----:B------:R-:W-:Y:S01]  /*b740*/  UIADD3 UR4, UP0, UR4, 0x370, URZ ;  /* 0x0000037004047890 */ /* 0x000fe2000ff1e03f */
[----:B------:R-:W-:Y:S01]  /*b750*/  IMAD.SHL.U32 R5, R13, 0x40, RZ ;  /* 0x000000400d057824 */ /* 0x000fe200078e00ff */
[----:B------:R-:W-:Y:S01]  /*b760*/  R2UR UR34, R4 ;  /* 0x00000000042272ca */ /* 0x000fe200000e0000 */
[----:B------:R-:W-:Y:S02]  /*b770*/  UIADD3 UR32, UR38, 0x24400, URZ ;  /* 0x0002440026207890 */ /* 0x000fe4000fffe03f */
[----:B------:R-:W-:Y:S02]  /*b780*/  UIADD3 UR33, UR38, 0x28c38, URZ ;  /* 0x00028c3826217890 */ /* 0x000fe4000fffe03f */
[----:B------:R-:W-:Y:S01]  /*b790*/  UIADD3.X UR5, URZ, UR5, URZ, UP0, !UPT ;  /* 0x000000053f057290 */ /* 0x000fe200087fe43f */
[----:B------:R-:W-:Y:S01]  /*b7a0*/  UMOV UR6, 0x0 ;  /* 0x0000000000067882 */ /* 0x000fe20000000000 */
[----:B------:R-:W-:-:S10]  /*b7b0*/  UMOV UR7, 0x14f00000 ;  /* 0x14f0000000077882 */ /* 0x000fd40000000000 */
.L_x_3077:
[----:B------:R-:W-:-:S13]  /*b7c0*/  @P0 ELECT P3, URZ, PT ;  /* 0x00000000003f082f */ /* 0x000fda0003860000 */
[----:B-----5:R-:W-:Y:S02]  /*b7d0*/  @P3 R2UR UR37, R16 ;  /* 0x00000000102532ca */ /* 0x020fe400000e0000 */
        /* <DEDUP_REMOVED lines=8> */
.L_x_3160:
[----:B------:R-:W-:Y:S05]  /*b860*/  BSYNC B2 ;  /* 0x0000000000027941 */ /* 0x000fea0003800000 */
.L_x_3078:
[----:B------:R-:W-:Y:S01]  /*b870*/  BSSY B2, `(.L_x_3080) ;  /* 0x0000009000027945 */ /* 0x000fe20003800000 */
[----:B01----:R-:W-:Y:S02]  /*b880*/  IMAD.MOV.U32 R2, RZ, RZ, 0x0 ;  /* 0x00000000ff027424 */ /* 0x003fe400078e00ff */
[----:B------:R-:W-:Y:S01]  /*b890*/  IMAD.MOV.U32 R3, RZ, RZ, 0x14f00000 ;  /* 0x14f00000ff037424 */ /* 0x000fe200078e00ff */
[----:B------:R-:W-:Y:S06]  /*b8a0*/  @P2 BRA `(.L_x_3081) ;  /* 0x0000000000142947 */ /* 0x000fec0003800000 */
[----:B------:R-:W-:Y:S02]  /*b8b0*/  ISETP.NE.AND P0, PT, R10, RZ, PT ;  /* 0x000000ff0a00720c */ /* 0x000fe40003f05270 */
[----:B------:R-:W-:-:S04]  /*b8c0*/  MOV R11, 0x10000 ;  /* 0x00010000000b7802 */ /* 0x000fc80000000f00 */
[----:B------:R0:W-:Y:S07]  /*b8d0*/  SYNCS.ARRIVE.TRANS64 RZ, [UR38+0x28c58], R11 ;  /* 0x028c580bffff79a7 */ /* 0x0001ee0008000026 */
[----:B------:R-:W-:Y:S05]  /*b8e0*/  @!P0 BRA `(.L_x_3081) ;  /* 0x0000000000048947 */ /* 0x000fea0003800000 */
[----:B------:R-:W-:Y:S01]  /*b8f0*/  BPT.TRAP 0x1 ;  /* 0x000000040000795c */ /* 0x000fe20000300000 */
.L_x_3081:
[----:B------:R-:W-:Y:S05]  /*b900*/  BSYNC B2 ;  /* 0x0000000000027941 */ /* 0x000fea0003800000 */
.L_x_3080:
[----:B------:R-:W-:Y:S01]  /*b910*/  R2UR UR10, R4 ;  /* 0x00000000040a72ca */ /* 0x000fe200000e0000 */
[----:B------:R-:W-:Y:S01]  /*b920*/  ULDC.64 UR4, c[0x0][0x198] ;  /* 0x0000660000047ab9 */ /* 0x000fe20000000a00 */
[----:B------:R-:W-:Y:S01]  /*b930*/  R2UR UR6, R2 ;  /* 0x00000000020672ca */ /* 0x000fe200000e0000 */
[----:B------:R-:W-:Y:S01]  /*b940*/  UIADD3 UR4, UP0, UR4, 0x470, URZ ;  /* 0x0000047004047890 */ /* 0x000fe2000ff1e03f */
[----:B------:R-:W-:Y:S01]  /*b950*/  R2UR UR7, R3 ;  /* 0x00000000030772ca */ /* 0x000fe200000e0000 */
[----:B------:R-:W-:Y:S01]  /*b960*/  UIADD3 UR8, UR38, 0x10400, URZ ;  /* 0x0001040026087890 */ /* 0x000fe2000fffe03f */
[----:B------:R-:W-:Y:S01]  /*b970*/  PLOP3.LUT P0, PT, PT, PT, PT, 0x80, 0x0 ;  /* 0x000000000000781c */ /* 0x000fe20003f0f070 */
[----:B------:R-:W-:Y:S02]  /*b980*/  UIADD3 UR9, UR38, 0x28c58, URZ ;  /* 0x00028c5826097890 */ /* 0x000fe4000fffe03f */
[----:B------:R-:W-:-:S12]  /*b990*/  UIADD3.X UR5, URZ, UR5, URZ, UP0, !UPT ;  /* 0x000000053f057290 */ /* 0x000fd800087fe43f */
.L_x_3082:
        /* <DEDUP_REMOVED lines=8> */
[----:B------:R-:W-:Y:S01]  /*ba20*/  R2UR UR6, R2 ;  /* 0x00000000020672ca */ /* 0x000fe200000e0000 */
[----:B------:R-:W-:Y:S01]  /*ba30*/  UIADD3 UR8, UR38, 0x12400, URZ ;  /* 0x0001240026087890 */ /* 0x000fe2000fffe03f */
[----:B------:R-:W-:Y:S01]  /*ba40*/  R2UR UR7, R3 ;  /* 0x00000000030772ca */ /* 0x000fe200000e0000 */
[----:B------:R-:W-:Y:S01]  /*ba50*/  UMOV UR10, 0x40 ;  /* 0x00000040000a7882 */ /* 0x000fe20000000000 */
[----:B------:R-:W-:-:S13]  /*ba60*/  PLOP3.LUT P0, PT, PT, PT, PT, 0x80, 0x0 ;  /* 0x000000000000781c */ /* 0x000fda0003f0f070 */
.L_x_3083:
        /* <DEDUP_REMOVED lines=13> */
.L_x_3084:
        /* <DEDUP_REMOVED lines=13> */
.L_x_3085:
        /* <DEDUP_REMOVED lines=13> */
.L_x_3086:
        /* <DEDUP_REMOVED lines=13> */
.L_x_3087:
        /* <DEDUP_REMOVED lines=13> */
.L_x_3088:
        /* <DEDUP_REMOVED lines=13> */
.L_x_3089:
        /* <DEDUP_REMOVED lines=8> */
.L_x_3071:
[----:B------:R-:W-:Y:S05]  /*bfd0*/  BSYNC B1 ;  /* 0x0000000000017941 */ /* 0x000fea0003800000 */
.L_x_3070:
[----:B------:R-:W-:Y:S01]  /*bfe0*/  ISETP.NE.AND P3, PT, R19, RZ, PT ;  /* 0x000000ff1300720c */ /* 0x000fe20003f65270 */
[----:B------:R-:W-:Y:S01]  /*bff0*/  BSSY B1, `(.L_x_3090) ;  /* 0x00000b6000017945 */ /* 0x000fe20003800000 */
[----:B------:R-:W-:-:S11]  /*c000*/  LOP3.LUT R0, R0, 0x1, RZ, 0x3c, !PT ;  /* 0x0000000100007812 */ /* 0x000fd600078e3cff */
[----:B------:R-:W-:Y:S05]  /*c010*/  @!P3 BRA `(.L_x_3091) ;  /* 0x0000000800ccb947 */ /* 0x000fea0003800000 */
[----:B------:R-:W2:Y:S01]  /*c020*/  LDL R2, [R1] ;  /* 0x0000000001027983 */ /* 0x000ea20000100800 */
[----:B0-----:R-:W-:Y:S01]  /*c030*/  VIADD R11, R7, 0xffffffff ;  /* 0xffffffff070b7836 */ /* 0x001fe20000000000 */
        /* <DEDUP_REMOVED lines=15> */
[----:B------:R-:W-:Y:S02]  /*c130*/  ULDC.64 UR4, c[0x0][0x418] ;  /* 0x0001060000047ab9 */ /* 0x000fe40000000a00 */
[----:B------:R-:W-:Y:S01]  /*c140*/  LEA R4, P0, R2, UR4, 0x2 ;  /* 0x0000000402047c11 */ /* 0x000fe2000f8010ff */
[----:B------:R-:W-:-:S05]  /*c150*/  IMAD.IADD R3, R5, 0x1, R3 ;  /* 0x0000000105037824 */ /* 0x000fca00078e0203 */
[----:B------:R-:W-:-:S05]  /*c160*/  LEA.HI.X R5, R2, UR5, R3, 0x2, P0 ;  /* 0x0000000502057c11 */ /* 0x000fca00080f1403 */
[----:B------:R0:W5:Y:S02]  /*c170*/  LDG.E R16, desc[UR42][R4.64] ;  /* 0x0000002a04107981 */ /* 0x000164000c1e1900 */
.L_x_3092:
[----:B------:R-:W1:Y:S01]  /*c180*/  S2R R2, SR_TID.X ;  /* 0x0000000000027919 */ /* 0x000e620000002100 */
[----:B------:R-:W-:Y:S01]  /*c190*/  BSSY B2, `(.L_x_3093) ;  /* 0x0000006000027945 */ /* 0x000fe20003800000 */
[----:B-1----:R-:W-:Y:S02]  /*c1a0*/  LOP3.LUT R3, R2, 0x7f, RZ, 0xc0, !PT ;  /* 0x0000007f02037812 */ /* 0x002fe400078ec0ff */
[----:B------:R-:W-:Y:S02]  /*c1b0*/  SHF.L.U32 R2, R0, 0x1f, RZ ;  /* 0x0000001f00027819 */ /* 0x000fe400000006ff */
[----:B------:R-:W-:Y:S02]  /*c1c0*/  ISETP.NE.AND P2, PT, R3, RZ, PT ;  /* 0x000000ff0300720c */ /* 0x000fe40003f45270 */
[----:B------:R-:W1:Y:S02]  /*c1d0*/  SYNCS.PHASECHK.TRANS64.TRYWAIT P0, [UR38+0x28c40], R2 ;  /* 0x028c4002ff0075a7 */ /* 0x000e640008000166 */
[----:B-1----:R-:W-:Y:S09]  /*c1e0*/  @!P0 BRA `(.L_x_3094) ;  /* 0x0000002000c08947 */ /* 0x002ff20003800000 */
.L_x_3161:
[----:B------:R-:W-:Y:S05]  /*c1f0*/  BSYNC B2 ;  /* 0x0000000000027941 */ /* 0x000fea0003800000 */
.L_x_3093:
[----:B------:R-:W-:Y:S04]  /*c200*/  BSSY B2, `(.L_x_3095) ;  /* 0x0000007000027945 */ /* 0x000fe80003800000 */
[----:B------:R-:W-:Y:S05]  /*c210*/  @P2 BRA `(.L_x_3096) ;  /* 0x0000000000142947 */ /* 0x000fea0003800000 */
[----:B------:R-:W-:Y:S01]  /*c220*/  ISETP.NE.AND P0, PT, R10, RZ, PT ;  /* 0x000000ff0a00720c */ /* 0x000fe20003f05270 */
[----:B-1----:R-:W-:-:S04]  /*c230*/  IMAD.MOV.U32 R3, RZ, RZ, 0x2000 ;  /* 0x00002000ff037424 */ /* 0x002fc800078e00ff */
[----:B------:R2:W-:Y:S08]  /*c240*/  SYNCS.ARRIVE.TRANS64 RZ, [UR38+0x28c30], R3 ;  /* 0x028c3003ffff79a7 */ /* 0x0005f00008000026 */
[----:B--2---:R-:W-:Y:S05]  /*c250*/  @!P0 BRA `(.L_x_3096) ;  /* 0x0000000000048947 */ /* 0x004fea0003800000 */
[----:B------:R-:W-:Y:S01]  /*c260*/  BPT.TRAP 0x1 ;  /* 0x000000040000795c */ /* 0x000fe20000300000 */
.L_x_3096:
[----:B------:R-:W-:Y:S05]  /*c270*/  BSYNC B2 ;  /* 0x0000000000027941 */ /* 0x000fea0003800000 */
.L_x_3095:
        /* <DEDUP_REMOVED lines=11> */
.L_x_3097:
        /* <DEDUP_REMOVED lines=11> */
.L_x_3162:
[----:B------:R-:W-:Y:S05]  /*c3e0*/  BSYNC B2 ;  /* 0x0000000000027941 */ /* 0x000fea0003800000 */
.L_x_3098:
[----:B------:R-:W-:Y:S01]  /*c3f0*/  BSSY B2, `(.L_x_3100) ;  /* 0x0000009000027945 */ /* 0x000fe20003800000 */
[----:B01----:R-:W-:Y:S01]  /*c400*/  IMAD.MOV.U32 R2, RZ, RZ, 0x0 ;  /* 0x00000000ff027424 */ /* 0x003fe200078e00ff */
[----:B------:R-:W-:Y:S02]  /*c410*/  MOV R3, 0x14f00000 ;  /* 0x14f0000000037802 */ /* 0x000fe40000000f00 */
[----:B------:R-:W-:Y:S05]  /*c420*/  @P2 BRA `(.L_x_3101) ;  /* 0x0000000000142947 */ /* 0x000fea0003800000 */
[----:B------:R-:W-:Y:S01]  /*c430*/  ISETP.NE.AND P0, PT, R10, RZ, PT ;  /* 0x000000ff0a00720c */ /* 0x000fe20003f05270 */
[----:B------:R-:W-:-:S04]  /*c440*/  IMAD.MOV.U32 R5, RZ, RZ, 0x10000 ;  /* 0x00010000ff057424 */ /* 0x000fc800078e00ff */
[----:B------:R0:W-:Y:S08]  /*c450*/  SYNCS.ARRIVE.TRANS64 RZ, [UR38+0x28c50], R5 ;  /* 0x028c5005ffff79a7 */ /* 0x0001f00008000026 */
[----:B0-----:R-:W-:Y:S05]  /*c460*/  @!P0 BRA `(.L_x_3101) ;  /* 0x0000000000048947 */ /* 0x001fea0003800000 */
[----:B------:R-:W-:Y:S01]  /*c470*/  BPT.TRAP 0x1 ;  /* 0x000000040000795c */ /* 0x000fe20000300000 */
.L_x_3101:
[----:B------:R-:W-:Y:S05]  /*c480*/  BSYNC B2 ;  /* 0x0000000000027941 */ /* 0x000fea0003800000 */
.L_x_3100:
        /* <DEDUP_REMOVED lines=9> */
.L_x_3102:
        /* <DEDUP_REMOVED lines=10> */
[----:B------:R-:W-:Y:S01]  /*c5c0*/  R2UR UR7, R3 ;  /* 0x00000000030772ca */ /* 0x000fe200000e0000 */
[----:B------:R-:W-:Y:S01]  /*c5d0*/  UMOV UR10, 0x40 ;  /* 0x00000040000a7882 */ /* 0x000fe20000000000 */
[----:B------:R-:W-:-:S13]  /*c5e0*/  PLOP3.LUT P0, PT, PT, PT, PT, 0x80, 0x0 ;  /* 0x000000000000781c */ /* 0x000fda0003f0f070 */
.L_x_3103:
        /* <DEDUP_REMOVED lines=13> */
.L_x_3104:
        /* <DEDUP_REMOVED lines=13> */
.L_x_3105:
        /* <DEDUP_REMOVED lines=13> */
.L_x_3106:
        /* <DEDUP_REMOVED lines=13> */
.L_x_3107:
        /* <DEDUP_REMOVED lines=13> */
.L_x_3108:
        /* <DEDUP_REMOVED lines=13> */
.L_x_3109:
        /* <DEDUP_REMOVED lines=8> */
.L_x_3091:
[----:B------:R-:W-:Y:S05]  /*cb50*/  BSYNC B1 ;  /* 0x0000000000017941 */ /* 0x000fea0003800000 */
.L_x_3090:
[----:B------:R-:W-:Y:S01]  /*cb60*/  VIADD R7, R7, 0xfffffffe ;  /* 0xfffffffe07077836 */ /* 0x000fe20000000000 */
[----:B------:R-:W-:Y:S06]  /*cb70*/  @P1 BRA `(.L_x_3110) ;  /* 0xffffffe800341947 */ /* 0x000fec000383ffff */
[----:B------:R-:W-:Y:S05]  /*cb80*/  BSYNC B0 ;  /* 0x0000000000007941 */ /* 0x000fea0003800000 */
.L_x_3069:
[----:B------:R-:W-:-:S13]  /*cb90*/  ISETP.NE.AND P0, PT, R12, RZ, PT ;  /* 0x000000ff0c00720c */ /* 0x000fda0003f05270 */
[----:B------:R-:W-:Y:S05]  /*cba0*/  @!P0 BRA `(.L_x_3042) ;  /* 0x0000000800e88947 */ /* 0x000fea0003800000 */
[----:B------:R-:W-:Y:S01]  /*cbb0*/  ISETP.NE.AND P1, PT, R19, RZ, PT ;  /* 0x000000ff1300720c */ /* 0x000fe20003f25270 */
[----:B------:R-:W-:-:S12]  /*cbc0*/  BSSY B0, `(.L_x_3111) ;  /* 0x00000b5000007945 */ /* 0x000fd80003800000 */
[----:B------:R-:W-:Y:S05]  /*cbd0*/  @!P1 BRA `(.L_x_3112) ;  /* 0x0000000800cc9947 */ /* 0x000fea0003800000 */
[----:B------:R-:W2:Y:S02]  /*cbe0*/  LDL.LU R2, [R1] ;  /* 0x0000000001027983 */ /* 0x000ea40000300800 */
[----:B--2---:R-:W-:-:S13]  /*cbf0*/  ISETP.NE.AND P1, PT, R2, RZ, PT ;  /* 0x000000ff0200720c */ /* 0x004fda0003f25270 */
[----:B------:R-:W-:Y:S05]  /*cc00*/  @!P1 BRA `(.L_x_3113) ;  /* 0x00000000004c9947 */ /* 0x000fea0003800000 */
[----:B------:R-:W1:Y:S01]  /*cc10*/  LDC R4, c[0x0][0x43c] ;  /* 0x00010f00ff047b82 */ /* 0x000e620000000800 */
[----:B------:R-:W-:Y:S01]  /*cc20*/  IMAD.MOV.U32 R5, RZ, RZ, R7 ;  /* 0x000000ffff057224 */ /* 0x000fe200078e0007 */
[----:B------:R-:W-:Y:S02]  /*cc30*/  ULDC.64 UR4, c[0x0][0x428] ;  /* 0x00010a0000047ab9 */ /* 0x000fe40000000a00 */
[----:B------:R-:W-:-:S04]  /*cc40*/  IMAD R18, R18, UR4, RZ ;  /* 0x0000000412127c24 */ /* 0x000fc8000f8e02ff */
[----:B------:R-:W-:Y:S01]  /*cc50*/  IMAD R9, R17, UR5, R18 ;  /* 0x0000000511097c24 */ /* 0x000fe2000f8e0212 */
[----:B-1----:R-:W-:-:S13]  /*cc60*/  ISETP.NE.AND P0, PT, R4, 0x1, PT ;  /* 0x000000010400780c */ /* 0x002fda0003f05270 */
[----:B------:R-:W1:Y:S02]  /*cc70*/  @P0 LDC.64 R2, c[0x0][0x440] ;  /* 0x00011000ff020b82 */ /* 0x000e640000000a00 */
[----:B-1----:R-:W-:-:S05]  /*cc80*/  @P0 IMAD.HI.U32 R2, R7, R2, RZ ;  /* 0x0000000207020227 */ /* 0x002fca00078e00ff */
        /* <DEDUP_REMOVED lines=11> */
.L_x_3113:
[----:B------:R-:W2:Y:S01]  /*cd40*/  S2R R2, SR_TID.X ;  /* 0x0000000000027919 */ /* 0x000ea20000002100 */
[----:B------:R-:W-:Y:S01]  /*cd50*/  BSSY B1, `(.L_x_3114) ;  /* 0x0000006000017945 */ /* 0x000fe20003800000 */
[----:B--2---:R-:W-:Y:S02]  /*cd60*/  LOP3.LUT R3, R2, 0x7f, RZ, 0xc0, !PT ;  /* 0x0000007f02037812 */ /* 0x004fe400078ec0ff */
[----:B------:R-:W-:Y:S02]  /*cd70*/  SHF.L.U32 R2, R0, 0x1f, RZ ;  /* 0x0000001f00027819 */ /* 0x000fe400000006ff */
[----:B------:R-:W-:Y:S02]  /*cd80*/  ISETP.NE.AND P1, PT, R3, RZ, PT ;  /* 0x000000ff0300720c */ /* 0x000fe40003f25270 */
[----:B------:R-:W2:Y:S02]  /*cd90*/  SYNCS.PHASECHK.TRANS64.TRYWAIT P0, [UR38+0x28c48], R2 ;  /* 0x028c4802ff0075a7 */ /* 0x000ea40008000166 */
[----:B--2---:R-:W-:Y:S09]  /*cda0*/  @!P0 BRA `(.L_x_3115) ;  /* 0x0000001800008947 */ /* 0x004ff20003800000 */
.L_x_3163:
[----:B------:R-:W-:Y:S05]  /*cdb0*/  BSYNC B1 ;  /* 0x0000000000017941 */ /* 0x000fea0003800000 */
.L_x_3114:
[----:B------:R-:W-:Y:S04]  /*cdc0*/  BSSY B1, `(.L_x_3116) ;  /* 0x0000007000017945 */ /* 0x000fe80003800000 */
[----:B------:R-:W-:Y:S05]  /*cdd0*/  @P1 BRA `(.L_x_3117) ;  /* 0x0000000000141947 */ /* 0x000fea0003800000 */
[----:B------:R-:W-:Y:S01]  /*cde0*/  ISETP.NE.AND P0, PT, R10, RZ, PT ;  /* 0x000000ff0a00720c */ /* 0x000fe20003f05270 */
[----:B--2---:R-:W-:-:S04]  /*cdf0*/  IMAD.MOV.U32 R3, RZ, RZ, 0x2000 ;  /* 0x00002000ff037424 */ /* 0x004fc800078e00ff */
[----:B------:R3:W-:Y:S08]  /*ce00*/  SYNCS.ARRIVE.TRANS64 RZ, [UR38+0x28c38], R3 ;  /* 0x028c3803ffff79a7 */ /* 0x0007f00008000026 */
[----:B---3--:R-:W-:Y:S05]  /*ce10*/  @!P0 BRA `(.L_x_3117) ;  /* 0x0000000000048947 */ /* 0x008fea0003800000 */
[----:B------:R-:W-:Y:S01]  /*ce20*/  BPT.TRAP 0x1 ;  /* 0x000000040000795c */ /* 0x000fe20000300000 */
.L_x_3117:
[----:B------:R-:W-:Y:S05]  /*ce30*/  BSYNC B1 ;  /* 0x0000000000017941 */ /* 0x000fea0003800000 */
.L_x_3116:
[----:B------:R-:W-:Y:S01]  /*ce40*/  IMAD.MOV.U32 R4, RZ, RZ, RZ ;  /* 0x000000ffff047224 */ /* 0x000fe200078e00ff */
[----:B------:R-:W-:Y:S01]  /*ce50*/  ULDC.64 UR4, c[0x0][0x198] ;  /* 0x0000660000047ab9 */ /* 0x000fe20000000a00 */
[----:B------:R-:W-:Y:S01]  /*ce60*/  PLOP3.LUT P0, PT, PT, PT, PT, 0x80, 0x0 ;  /* 0x000000000000781c */ /* 0x000fe20003f0f070 */
[----:B------:R-:W-:Y:S01]  /*ce70*/  UIADD3 UR4, UP0, UR4, 0x370, URZ ;  /* 0x0000037004047890 */ /* 0x000fe2000ff1e03f */
[----:B------:R-:W-:Y:S01]  /*ce80*/  SHF.L.U32 R7, R7, 0x6, RZ ;  /* 0x0000000607077819 */ /* 0x000fe200000006ff */
[----:B------:R-:W-:Y:S01]  /*ce90*/  UIADD3 UR8, UR38, 0x24400, URZ ;  /* 0x0002440026087890 */ /* 0x000fe2000fffe03f */
[----:B------:R-:W-:Y:S01]  /*cea0*/  R2UR UR10, R4 ;  /* 0x00000000040a72ca */ /* 0x000fe200000e0000 */
[----:B------:R-:W-:Y:S02]  /*ceb0*/  UIADD3 UR9, UR38, 0x28c38, URZ ;  /* 0x00028c3826097890 */ /* 0x000fe4000fffe03f */
[----:B------:R-:W-:Y:S01]  /*cec0*/  UIADD3.X UR5, URZ, UR5, URZ, UP0, !UPT ;  /* 0x000000053f057290 */ /* 0x000fe200087fe43f */
[----:B------:R-:W-:Y:S01]  /*ced0*/  UMOV UR6, 0x0 ;  /* 0x0000000000067882 */ /* 0x000fe20000000000 */
[----:B------:R-:W-:-:S10]  /*cee0*/  UMOV UR7, 0x14f00000 ;  /* 0x14f0000000077882 */ /* 0x000fd40000000000 */
.L_x_3118:
[----:B------:R-:W-:-:S13]  /*cef0*/  @P0 ELECT P2, URZ, PT ;  /* 0x00000000003f082f */ /* 0x000fda0003840000 */
[----:B-----5:R-:W-:Y:S01]  /*cf00*/  @P2 R2UR UR13, R16 ;  /* 0x00000000100d22ca */ /* 0x020fe200000e0000 */
[----:B------:R-:W-:Y:S01]  /*cf10*/  UMOV UR12, UR36 ;  /* 0x00000024000c7c82 */ /* 0x000fe20008000000 */
[----:B------:R-:W-:Y:S02]  /*cf20*/  @P2 R2UR UR11, R7 ;  /* 0x00000000070b22ca */ /* 0x000fe400000e0000 */
[----:B------:R-:W-:Y:S02]  /*cf30*/  @P2 PLOP3.LUT P0, PT, P2, PT, PT, 0x8, 0x0 ;  /* 0x000000000000281c */ /* 0x000fe4000170e170 */
[----:B------:R-:W-:-:S09]  /*cf40*/  PLOP3.LUT P2, PT, PT, PT, PT, 0x8, 0x0 ;  /* 0x000000000000781c */ /* 0x000fd20003f4e170 */
[----:B------:R3:W-:Y:S02]  /*cf50*/  UTMALDG.4D [UR8], [UR4], desc[UR6] ;  /* 0x00000608040075b4 */ /* 0x0007e40008019000 */
[----:B---3--:R-:W-:Y:S05]  /*cf60*/  @P0 BRA.U.ANY `(.L_x_3118) ;  /* 0xfffffffd00e00947 */ /* 0x008fea000393ffff */
[----:B------:R-:W3:Y:S01]  /*cf70*/  SYNCS.PHASECHK.TRANS64.TRYWAIT P0, [UR38+0x28c68], R2 ;  /* 0x028c6802ff0075a7 */ /* 0x000ee20008000166 */
[----:B------:R-:W-:Y:S04]  /*cf80*/  BSSY B1, `(.L_x_3119) ;  /* 0x0000002000017945 */ /* 0x000fe80003800000 */
[----:B---3--:R-:W-:Y:S05]  /*cf90*/  @!P0 BRA `(.L_x_3120) ;  /* 0x00000014009c8947 */ /* 0x008fea0003800000 */
.L_x_3164:
[----:B------:R-:W-:Y:S05]  /*cfa0*/  BSYNC B1 ;  /* 0x0000000000017941 */ /* 0x000fea0003800000 */
.L_x_3119:
[----:B------:R-:W-:Y:S01]  /*cfb0*/  BSSY B1, `(.L_x_3121) ;  /* 0x0000009000017945 */ /* 0x000fe20003800000 */
[----:B--2---:R-:W-:Y:S02]  /*cfc0*/  IMAD.MOV.U32 R2, RZ, RZ, 0x0 ;  /* 0x00000000ff027424 */ /* 0x004fe400078e00ff */
[----:B------:R-:W-:Y:S01]  /*cfd0*/  IMAD.MOV.U32 R3, RZ, RZ, 0x14f00000 ;  /* 0x14f00000ff037424 */ /* 0x000fe200078e00ff */
[----:B------:R-:W-:Y:S06]  /*cfe0*/  @P1 BRA `(.L_x_3122) ;  /* 0x0000000000141947 */ /* 0x000fec0003800000 */
[----:B------:R-:W-:Y:S01]  /*cff0*/  ISETP.NE.AND P0, PT, R10, RZ, PT ;  /* 0x000000ff0a00720c */ /* 0x000fe20003f05270 */
[----:B------:R-:W-:-:S04]  /*d000*/  IMAD.MOV.U32 R5, RZ, RZ, 0x10000 ;  /* 0x00010000ff057424 */ /* 0x000fc800078e00ff */
[----:B------:R2:W-:Y:S08]  /*d010*/  SYNCS.ARRIVE.TRANS64 RZ, [UR38+0x28c58], R5 ;  /* 0x028c5805ffff79a7 */ /* 0x0005f00008000026 */
[----:B--2---:R-:W-:Y:S05]  /*d020*/  @!P0 BRA `(.L_x_3122) ;  /* 0x0000000000048947 */ /* 0x004fea0003800000 */
[----:B------:R-:W-:Y:S01]  /*d030*/  BPT.TRAP 0x1 ;  /* 0x000000040000795c */ /* 0x000fe20000300000 */
.L_x_3122:
[----:B------:R-:W-:Y:S05]  /*d040*/  BSYNC B1 ;  /* 0x0000000000017941 */ /* 0x000fea0003800000 */
.L_x_3121:
        /* <DEDUP_REMOVED lines=9> */
.L_x_3123:
        /* <DEDUP_REMOVED lines=8> */
[----:B------:R-:W-:Y:S01]  /*d160*/  R2UR UR6, R2 ;  /* 0x00000000020672ca */ /* 0x000fe200000e0000 */
[----:B------:R-:W-:Y:S01]  /*d170*/  UIADD3 UR8, UR38, 0x12400, URZ ;  /* 0x0001240026087890 */ /* 0x000fe2000fffe03f */
[----:B------:R-:W-:Y:S01]  /*d180*/  R2UR UR7, R3 ;  /* 0x00000000030772ca */ /* 0x000fe200000e0000 */
[----:B------:R-:W-:Y:S01]  /*d190*/  UMOV UR10, 0x40 ;  /* 0x00000040000a7882 */ /* 0x000fe20000000000 */
[----:B------:R-:W-:-:S13]  /*d1a0*/  PLOP3.LUT P0, PT, PT, PT, PT, 0x80, 0x0 ;  /* 0x000000000000781c */ /* 0x000fda0003f0f070 */
.L_x_3124:
        /* <DEDUP_REMOVED lines=13> */
.L_x_3125:
        /* <DEDUP_REMOVED lines=13> */
.L_x_3126:
        /* <DEDUP_REMOVED lines=13> */
.L_x_3127:
        /* <DEDUP_REMOVED lines=13> */
.L_x_3128:
        /* <DEDUP_REMOVED lines=13> */
.L_x_3129:
        /* <DEDUP_REMOVED lines=13> */
.L_x_3130:
        /* <DEDUP_REMOVED lines=8> */
.L_x_3112:
[----:B------:R-:W-:Y:S05]  /*d710*/  BSYNC B0 ;  /* 0x0000000000007941 */ /* 0x000fea0003800000 */
.L_x_3111:
[----:B------:R-:W-:Y:S01]  /*d720*/  LOP3.LUT R0, R0, 0x1, RZ, 0x3c, !PT ;  /* 0x0000000100007812 */ /* 0x000fe200078e3cff */
[----:B------:R-:W-:Y:S02]  /*d730*/  IMAD.MOV.U32 R6, RZ, RZ, RZ ;  /* 0x000000ffff067224 */ /* 0x000fe400078e00ff */
[----:B------:R-:W-:-:S07]  /*d740*/  IMAD.MOV.U32 R9, RZ, RZ, RZ ;  /* 0x000000ffff097224 */ /* 0x000fce00078e00ff */
.L_x_3042:
[----:B------:R-:W2:Y:S01]  /*d750*/  S2R R3, SR_CgaCtaId ;  /* 0x0000000000037919 */ /* 0x000ea20000008800 */
[----:B------:R-:W-:Y:S02]  /*d760*/  MOV R2, 0x400 ;  /* 0x0000040000027802 */ /* 0x000fe40000000f00 */
[----:B------:R-:W-:Y:S02]  /*d770*/  SHF.L.U32 R9, R9, 0x1f, RZ ;  /* 0x0000001f09097819 */ /* 0x000fe400000006ff */
[----:B--2---:R-:W-:-:S04]  /*d780*/  LEA R2, R3, R2, 0x18 ;  /* 0x0000000203027211 */ /* 0x004fc800078ec0ff */
[----:B------:R-:W2:Y:S02]  /*d790*/  SYNCS.PHASECHK.TRANS64.TRYWAIT P0, [R2+URZ+0x28c20], R9 ;  /* 0x028c2009020075a7 */ /* 0x000ea4000800017f */
[----:B--2---:R-:W-:Y:S05]  /*d7a0*/  @!P0 BRA `(.L_x_3131) ;  /* 0x0000000c00b08947 */ /* 0x004fea0003800000 */
.L_x_3165:
[----:B------:R-:W-:-:S03]  /*d7b0*/  UMOV UR4, 0xffffffff ;  /* 0xffffffff00047882 */ /* 0x000fc60000000000 */
[----:B------:R-:W-:Y:S05]  /*d7c0*/  BRA.DIV UR4, `(.L_x_3132) ;  /* 0x0000000e04bc7947 */ /* 0x000fea000b800000 */
[----:B------:R-:W3:Y:S02]  /*d7d0*/  S2R R3, SR_TID.X ;  /* 0x0000000000037919 */ /* 0x000ee40000002100 */
[----:B---3--:R-:W-:-:S04]  /*d7e0*/  SHF.R.U32.HI R3, RZ, 0x5, R3 ;  /* 0x00000005ff037819 */ /* 0x008fc80000011603 */
[----:B------:R-:W-:-:S05]  /*d7f0*/  LOP3.LUT R3, R3, 0x3, RZ, 0xc0, !PT ;  /* 0x0000000303037812 */ /* 0x000fca00078ec0ff */
[----:B------:R3:W4:Y:S02]  /*d800*/  SHFL.IDX PT, R14, R3, RZ, 0x1f ;  /* 0x00001fff030e7589 */ /* 0x00072400000e0000 */
.L_x_3168:
[----:B----4-:R-:W-:-:S13]  /*d810*/  ISETP.NE.AND P0, PT, R14, RZ, PT ;  /* 0x000000ff0e00720c */ /* 0x010fda0003f05270 */
[----:B------:R-:W-:Y:S05]  /*d820*/  @P0 BRA `(.L_x_3003) ;  /* 0x0000000000880947 */ /* 0x000fea0003800000 */
[----:B------:R-:W-:-:S03]  /*d830*/  UMOV UR4, 0xffffffff ;  /* 0xffffffff00047882 */ /* 0x000fc60000000000 */
[----:B------:R-:W-:Y:S05]  /*d840*/  BRA.DIV UR4, `(.L_x_3133) ;  /* 0x0000000e04d07947 */ /* 0x000fea000b800000 */
[----:B------:R-:W-:-:S13]  /*d850*/  ELECT P6, URZ, PT ;  /* 0x00000000003f782f */ /* 0x000fda00038c0000 */
.L_x_3171:
[----:B------:R-:W-:Y:S05]  /*d860*/  @!P6 BRA `(.L_x_3003) ;  /* 0x000000000078e947 */ /* 0x000fea0003800000 */
[----:B---3--:R-:W3:Y:S02]  /*d870*/  LDL.LU R3, [R1+0x14] ;  /* 0x0000140001037983 */ /* 0x008ee40000300800 */
[----:B---3--:R-:W-:-:S04]  /*d880*/  LOP3.LUT R3, R3, 0x2, RZ, 0xfc, !PT ;  /* 0x0000000203037812 */ /* 0x008fc800078efcff */
[----:B------:R-:W-:-:S13]  /*d890*/  ISETP.NE.AND P2, PT, R3, 0x3, PT ;  /* 0x000000030300780c */ /* 0x000fda0003f45270 */
[----:B------:R-:W-:Y:S05]  /*d8a0*/  @!P2 BRA `(.L_x_3134) ;  /* 0x000000000004a947 */ /* 0x000fea0003800000 */
[----:B------:R-:W-:Y:S01]  /*d8b0*/  BPT.TRAP 0x1 ;  /* 0x000000040000795c */ /* 0x000fe20000300000 */
.L_x_3134:
[----:B------:R-:W-:Y:S01]  /*d8c0*/  VIADD R8, R2, 0x28c40 ;  /* 0x00028c4002087836 */ /* 0x000fe20000000000 */
[----:B------:R-:W-:Y:S01]  /*d8d0*/  SHF.L.U32 R4, R0, 0x1f, RZ ;  /* 0x0000001f00047819 */ /* 0x000fe200000006ff */
[C---:B------:R-:W-:Y:S02]  /*d8e0*/  VIADD R3, R6.reuse, 0x1 ;  /* 0x0000000106037836 */ /* 0x040fe40000000000 */
[----:B------:R-:W-:-:S03]  /*d8f0*/  IMAD R7, R6, 0x8, R8 ;  /* 0x0000000806077824 */ /* 0x000fc600078e0208 */
[C---:B------:R-:W-:Y:S01]  /*d900*/  ISETP.NE.AND P1, PT, R3.reuse, 0x2, PT ;  /* 0x000000020300780c */ /* 0x040fe20003f25270 */
[----:B------:R-:W3:Y:S03]  /*d910*/  SYNCS.PHASECHK.TRANS64.TRYWAIT P0, [R7+URZ], R4 ;  /* 0x00000004070075a7 */ /* 0x000ee6000800017f */
[----:B------:R-:W-:Y:S02]  /*d920*/  SEL R5, RZ, 0x1, P1 ;  /* 0x00000001ff057807 */ /* 0x000fe40000800000 */
[----:B------:R-:W-:Y:S02]  /*d930*/  SEL R3, R3, RZ, P1 ;  /* 0x000000ff03037207 */ /* 0x000fe40000800000 */
[----:B------:R-:W-:Y:S02]  /*d940*/  LOP3.LUT R0, R0, R5, RZ, 0x3c, !PT ;  /* 0x0000000500007212 */ /* 0x000fe400078e3cff */
[----:B------:R-:W-:-:S02]  /*d950*/  LEA R5, R3, R8, 0x3 ;  /* 0x0000000803057211 */ /* 0x000fc400078e18ff */
[----:B------:R-:W-:Y:S01]  /*d960*/  SHF.L.U32 R0, R0, 0x1f, RZ ;  /* 0x0000001f00007819 */ /* 0x000fe200000006ff */
[----:B---3--:R-:W-:Y:S06]  /*d970*/  @!P0 BRA `(.L_x_3135) ;  /* 0x0000000c00a48947 */ /* 0x008fec0003800000 */
.L_x_3172:
[----:B------:R-:W4:Y:S02]  /*d980*/  SYNCS.PHASECHK.TRANS64.TRYWAIT P0, [R5+URZ], R0 ;  /* 0x00000000050075a7 */ /* 0x000f24000800017f */
[----:B----4-:R-:W-:Y:S05]  /*d990*/  @!P0 BRA `(.L_x_3136) ;  /* 0x0000000c00b08947 */ /* 0x010fea0003800000 */
.L_x_3173:
[----:B------:R-:W-:Y:S05]  /*d9a0*/  @!P2 BRA `(.L_x_3137) ;  /* 0x000000000004a947 */ /* 0x000fea0003800000 */
[----:B------:R-:W-:Y:S01]  /*d9b0*/  BPT.TRAP 0x1 ;  /* 0x000000040000795c */ /* 0x000fe20000300000 */
.L_x_3137:
[----:B--2---:R-:W-:-:S04]  /*d9c0*/  VIADD R2, R2, 0x28c60 ;  /* 0x00028c6002027836 */ /* 0x004fc80000000000 */
[----:B----4-:R-:W-:-:S04]  /*d9d0*/  IMAD R5, R6, 0x8, R2 ;  /* 0x0000000806057824 */ /* 0x010fc800078e0202 */
[----:B------:R-:W2:Y:S02]  /*d9e0*/  SYNCS.PHASECHK.TRANS64.TRYWAIT P0, [R5+URZ], R4 ;  /* 0x00000004050075a7 */ /* 0x000ea4000800017f */
[----:B--2---:R-:W-:Y:S05]  /*d9f0*/  @!P0 BRA `(.L_x_3138) ;  /* 0x0000000c00ac8947 */ /* 0x004fea0003800000 */
.L_x_3174:
[----:B------:R-:W-:-:S07]  /*da00*/  IMAD R3, R3, 0x8, R2 ;  /* 0x0000000803037824 */ /* 0x000fce00078e0202 */
.L_x_3139:
[----:B----4-:R4:W0:Y:S02]  /*da10*/  SYNCS.PHASECHK.TRANS64.TRYWAIT P0, [R3+URZ], R0 ;  /* 0x00000000030075a7 */ /* 0x010824000800017f */
[----:B0-----:R-:W-:Y:S05]  /*da20*/  @!P0 NANOSLEEP.SYNCS 0x989680 ;  /* 0x009896800000895d */ /* 0x001fea0003900000 */
[----:B------:R-:W0:Y:S02]  /*da30*/  @!P0 SYNCS.PHASECHK.TRANS64 P0, [R3+URZ], R0 ;  /* 0x00000000030085a7 */ /* 0x000e24000800007f */
[----:B0-----:R-:W-:Y:S05]  /*da40*/  @!P0 BRA `(.L_x_3139) ;  /* 0xfffffffc00f08947 */ /* 0x001fea000383ffff */
.L_x_3003:
[----:B------:R-:W-:Y:S05]  /*da50*/  BSYNC B6 ;  /* 0x0000000000067941 */ /* 0x000fea0003800000 */
.L_x_3000:
[----:B------:R-:W-:Y:S05]  /*da60*/  EXIT ;  /* 0x000000000000794d */ /* 0x000fea0003800000 */
.L_x_3008:
[----:B0-----:R-:W-:-:S04]  /*da70*/  IMAD.U32 R6, RZ, RZ, UR5 ;  /* 0x00000005ff067e24 */ /* 0x001fc8000f8e00ff */
[----:B------:R0:W1:Y:S03]  /*da80*/  SYNCS.PHASECHK.TRANS64.TRYWAIT P1, [R6+URZ+0x28c50], R5 ;  /* 0x028c5005060075a7 */ /* 0x000066000802017f */
[----:B-1----:R-:W-:Y:S05]  /*da90*/  @!P1 NANOSLEEP.SYNCS 0x989680 ;  /* 0x009896800000995d */ /* 0x002fea0003900000 */
[----:B------:R-:W1:Y:S02]  /*daa0*/  @!P1 SYNCS.PHASECHK.TRANS64 P1, [R6+URZ+0x28c50], R5 ;  /* 0x028c5005060095a7 */ /* 0x000e64000802007f */
[----:B-1----:R-:W-:Y:S05]  /*dab0*/  @!P1 BRA `(.L_x_3008) ;  /* 0xfffffffc00ec9947 */ /* 0x002fea000383ffff */
[----:B------:R-:W-:Y:S05]  /*dac0*/  BRA `(.L_x_3140) ;  /* 0xffffff3800587947 */ /* 0x000fea000383ffff */
.L_x_3013:
[----:B-1----:R-:W-:-:S04]  /*dad0*/  IMAD.U32 R6, RZ, RZ, UR7 ;  /* 0x00000007ff067e24 */ /* 0x002fc8000f8e00ff */
[----:B------:R1:W2:Y:S03]  /*dae0*/  SYNCS.PHASECHK.TRANS64.TRYWAIT P1, [R6+URZ+0x28c50], R5 ;  /* 0x028c5005060075a7 */ /* 0x0002a6000802017f */
[----:B--2---:R-:W-:Y:S05]  /*daf0*/  @!P1 NANOSLEEP.SYNCS 0x989680 ;  /* 0x009896800000995d */ /* 0x004fea0003900000 */
[----:B------:R-:W2:Y:S02]  /*db00*/  @!P1 SYNCS.PHASECHK.TRANS64 P1, [R6+URZ+0x28c50], R5 ;  /* 0x028c5005060095a7 */ /* 0x000ea4000802007f */
[----:B--2---:R-:W-:Y:S05]  /*db10*/  @!P1 BRA `(.L_x_3013) ;  /* 0xfffffffc00ec9947 */ /* 0x004fea000383ffff */
[----:B------:R-:W-:Y:S05]  /*db20*/  BRA `(.L_x_3012) ;  /* 0xffffff4400607947 */ /* 0x000fea000383ffff */
.L_x_3017:
[----:B0-----:R-:W-:-:S04]  /*db30*/  IMAD.U32 R6, RZ, RZ, UR36 ;  /* 0x00000024ff067e24 */ /* 0x001fc8000f8e00ff */
[----:B------:R0:W1:Y:S03]  /*db40*/  SYNCS.PHASECHK.TRANS64.TRYWAIT P1, [R6+URZ+0x28c00], R13 ;  /* 0x028c000d060075a7 */ /* 0x000066000802017f */
[----:B-1----:R-:W-:Y:S05]  /*db50*/  @!P1 NANOSLEEP.SYNCS 0x989680 ;  /* 0x009896800000995d */ /* 0x002fea0003900000 */
[----:B------:R-:W1:Y:S02]  /*db60*/  @!P1 SYNCS.PHASECHK.TRANS64 P1, [R6+URZ+0x28c00], R13 ;  /* 0x028c000d060095a7 */ /* 0x000e64000802007f */
[----:B-1----:R-:W-:Y:S05]  /*db70*/  @!P1 BRA `(.L_x_3017) ;  /* 0xfffffffc00ec9947 */ /* 0x002fea000383ffff */
[----:B------:R-:W-:Y:S05]  /*db80*/  BRA `(.L_x_3141) ;  /* 0xffffff5800587947 */ /* 0x000fea000383ffff */
.L_x_3021:
[----:B-1----:R-:W-:-:S04]  /*db90*/  IMAD.U32 R8, RZ, RZ, UR36 ;  /* 0x00000024ff087e24 */ /* 0x002fc8000f8e00ff */
[----:B------:R1:W2:Y:S03]  /*dba0*/  SYNCS.PHASECHK.TRANS64.TRYWAIT P2, [R8+URZ+0x28c30], R13 ;  /* 0x028c300d080075a7 */ /* 0x0002a6000804017f */
[----:B--2---:R-:W-:Y:S05]  /*dbb0*/  @!P2 NANOSLEEP.SYNCS 0x989680 ;  /* 0x009896800000a95d */ /* 0x004fea0003900000 */
[----:B------:R-:W2:Y:S02]  /*dbc0*/  @!P2 SYNCS.PHASECHK.TRANS64 P2, [R8+URZ+0x28c30], R13 ;  /* 0x028c300d0800a5a7 */ /* 0x000ea4000804007f */
[----:B--2---:R-:W-:Y:S05]  /*dbd0*/  @!P2 BRA `(.L_x_3021) ;  /* 0xfffffffc00eca947 */ /* 0x004fea000383ffff */
[----:B------:R-:W-:Y:S05]  /*dbe0*/  BRA `(.L_x_3020) ;  /* 0xffffff5800747947 */ /* 0x000fea000383ffff */
.L_x_3025:
[----:B---3--:R3:W4:Y:S02]  /*dbf0*/  SYNCS.PHASECHK.TRANS64.TRYWAIT P2, [R14+URZ+0x28c50], R13 ;  /* 0x028c500d0e0075a7 */ /* 0x008724000804017f */
[----:B----4-:R-:W-:Y:S05]  /*dc00*/  @!P2 NANOSLEEP.SYNCS 0x989680 ;  /* 0x009896800000a95d */ /* 0x010fea0003900000 */
[----:B------:R-:W4:Y:S02]  /*dc10*/  @!P2 SYNCS.PHASECHK.TRANS64 P2, [R14+URZ+0x28c50], R13 ;  /* 0x028c500d0e00a5a7 */ /* 0x000f24000804007f */
[----:B----4-:R-:W-:Y:S05]  /*dc20*/  @!P2 BRA `(.L_x_3025) ;  /* 0xfffffffc00f0a947 */ /* 0x010fea000383ffff */
[----:B------:R-:W-:Y:S05]  /*dc30*/  BRA `(.L_x_3024) ;  /* 0xffffff6800ec7947 */ /* 0x000fea000383ffff */
.L_x_3030:
[----:B--2---:R-:W-:-:S04]  /*dc40*/  IMAD.U32 R15, RZ, RZ, UR7 ;  /* 0x00000007ff0f7e24 */ /* 0x004fc8000f8e00ff */
[----:B------:R2:W3:Y:S03]  /*dc50*/  SYNCS.PHASECHK.TRANS64.TRYWAIT P3, [R15+URZ+0x28c30], R14 ;  /* 0x028c300e0f0075a7 */ /* 0x0004e6000806017f */
[----:B---3--:R-:W-:Y:S05]  /*dc60*/  @!P3 NANOSLEEP.SYNCS 0x989680 ;  /* 0x009896800000b95d */ /* 0x008fea0003900000 */
[----:B------:R-:W3:Y:S02]  /*dc70*/  @!P3 SYNCS.PHASECHK.TRANS64 P3, [R15+URZ+0x28c30], R14 ;  /* 0x028c300e0f00b5a7 */ /* 0x000ee4000806007f */
[----:B---3--:R-:W-:Y:S05]  /*dc80*/  @!P3 BRA `(.L_x_3030) ;  /* 0xfffffffc00ecb947 */ /* 0x008fea000383ffff */
[----:B------:R-:W-:Y:S05]  /*dc90*/  BRA `(.L_x_3029) ;  /* 0xffffff6c00c47947 */ /* 0x000fea000383ffff */
.L_x_3034:
[----:B---3--:R3:W4:Y:S02]  /*dca0*/  SYNCS.PHASECHK.TRANS64.TRYWAIT P3, [R171+URZ+0x28c50], R14 ;  /* 0x028c500eab0075a7 */ /* 0x008724000806017f */
[----:B----4-:R-:W-:Y:S05]  /*dcb0*/  @!P3 NANOSLEEP.SYNCS 0x989680 ;  /* 0x009896800000b95d */ /* 0x010fea0003900000 */
[----:B------:R-:W4:Y:S02]  /*dcc0*/  @!P3 SYNCS.PHASECHK.TRANS64 P3, [R171+URZ+0x28c50], R14 ;  /* 0x028c500eab00b5a7 */ /* 0x000f24000806007f */
[----:B----4-:R-:W-:Y:S05]  /*dcd0*/  @!P3 BRA `(.L_x_3034) ;  /* 0xfffffffc00f0b947 */ /* 0x010fea000383ffff */
[----:B------:R-:W-:Y:S05]  /*dce0*/  BRA `(.L_x_3033) ;  /* 0xffffff8000e07947 */ /* 0x000fea000383ffff */
.L_x_3047:
[----:B------:R-:W-:Y:S01]  /*dcf0*/  MOV R13, R19 ;  /* 0x00000013000d7202 */ /* 0x000fe20000000f00 */
[----:B------:R-:W-:Y:S02]  /*dd00*/  IMAD.MOV.U32 R12, RZ, RZ, RZ ;  /* 0x000000ffff0c7224 */ /* 0x000fe400078e00ff */
[----:B------:R-:W-:Y:S02]  /*dd10*/  IMAD.MOV.U32 R11, RZ, RZ, 0x1f ;  /* 0x0000001fff0b7424 */ /* 0x000fe400078e00ff */
[----:B------:R-:W-:-:S07]  /*dd20*/  IMAD.MOV.U32 R15, RZ, RZ, -0x1 ;  /* 0xffffffffff0f7424 */ /* 0x000fce00078e00ff */
[----:B------:R-:W-:Y:S05]  /*dd30*/  WARPSYNC.COLLECTIVE R15, `(.L_x_3142) ;  /* 0x000000000f087348 */ /* 0x000fea0003c00000 */
[----:B------:R0:W1:Y:S02]  /*dd40*/  SHFL.IDX P6, R14, R13, R12, R11 ;  /* 0x0000000c0d0e7389 */ /* 0x00006400000c000b */
[----:B01----:R-:W-:Y:S01]  /*dd50*/  ENDCOLLECTIVE ;  /* 0x000000000000791b */ /* 0x003fe20003800000 */
.L_x_3142:
[----:B------:R-:W-:Y:S05]  /*dd60*/  BRA `(.L_x_3143) ;  /* 0xffffffc000487947 */ /* 0x000fea000383ffff */
.L_x_3049:
[----:B------:R-:W-:Y:S01]  /*dd70*/  BSSY B0, `(.L_x_3144) ;  /* 0x0000006000007945 */ /* 0x000fe20003800000 */
[----:B------:R-:W-:-:S07]  /*dd80*/  IMAD.MOV.U32 R15, RZ, RZ, -0x1 ;  /* 0xffffffffff0f7424 */ /* 0x000fce00078e00ff */
[----:B------:R-:W-:Y:S05]  /*dd90*/  WARPSYNC.COLLECTIVE R15, `(.L_x_3145) ;  /* 0x000000000f0c7348 */ /* 0x000fea0003c00000 */
[----:B------:R-:W-:Y:S02]  /*dda0*/  ELECT P6, UR62, PT ;  /* 0x00000000003e782f */ /* 0x000fe400038c0000 */
[----:B------:R-:W-:Y:S01]  /*ddb0*/  MOV R14, UR62 ;  /* 0x0000003e000e7c02 */ /* 0x000fe20008000f00 */
[----:B------:R-:W-:Y:S10]  /*ddc0*/  ENDCOLLECTIVE ;  /* 0x000000000000791b */ /* 0x000ff40003800000 */
.L_x_3145:
[----:B------:R-:W-:Y:S05]  /*ddd0*/  BSYNC B0 ;  /* 0x0000000000007941 */ /* 0x000fea0003800000 */
.L_x_3144:
[----:B------:R-:W-:Y:S05]  /*dde0*/  BRA `(.L_x_3146) ;  /* 0xffffffc000487947 */ /* 0x000fea000383ffff */
.L_x_3051:
[----:B0-----:R-:W-:-:S04]  /*ddf0*/  IMAD.U32 R3, RZ, RZ, UR38 ;  /* 0x00000026ff037e24 */ /* 0x001fc8000f8e00ff */
[----:B------:R0:W1:Y:S03]  /*de00*/  SYNCS.PHASECHK.TRANS64.TRYWAIT P0, [R3+URZ+0x28c40], R0 ;  /* 0x028c4000030075a7 */ /* 0x000066000800017f */
[----:B-1----:R-:W-:Y:S05]  /*de10*/  @!P0 NANOSLEEP.SYNCS 0x989680 ;  /* 0x009896800000895d */ /* 0x002fea0003900000 */
[----:B------:R-:W1:Y:S02]  /*de20*/  @!P0 SYNCS.PHASECHK.TRANS64 P0, [R3+URZ+0x28c40], R0 ;  /* 0x028c4000030085a7 */ /* 0x000e64000800007f */
[----:B-1----:R-:W-:Y:S05]  /*de30*/  @!P0 BRA `(.L_x_3051) ;  /* 0xfffffffc00ec8947 */ /* 0x002fea000383ffff */
[----:B------:R-:W-:Y:S05]  /*de40*/  BRA `(.L_x_3147) ;  /* 0xffffffc000a47947 */ /* 0x000fea000383ffff */
.L_x_3054:
[----:B------:R-:W-:Y:S01]  /*de50*/  IMAD.MOV.U32 R13, RZ, RZ, R3 ;  /* 0x000000ffff0d7224 */ /* 0x000fe200078e0003 */
[----:B------:R-:W-:Y:S01]  /*de60*/  MOV R11, 0x181f ;  /* 0x0000181f000b7802 */ /* 0x000fe20000000f00 */
[----:B------:R-:W-:Y:S02]  /*de70*/  IMAD.MOV.U32 R12, RZ, RZ, RZ ;  /* 0x000000ffff0c7224 */ /* 0x000fe400078e00ff */
[----:B------:R-:W-:Y:S02]  /*de80*/  IMAD.MOV.U32 R15, RZ, RZ, -0x1 ;  /* 0xffffffffff0f7424 */ /* 0x000fe400078e00ff */
[----:B------:R-:W-:-:S07]  /*de90*/  IMAD R5, R10, 0x40, R5 ;  /* 0x000000400a057824 */ /* 0x000fce00078e0205 */
[----:B------:R-:W-:Y:S05]  /*dea0*/  WARPSYNC.COLLECTIVE R15, `(.L_x_3148) ;  /* 0x000000000f087348 */ /* 0x000fea0003c00000 */
[----:B------:R0:W1:Y:S02]  /*deb0*/  SHFL.IDX P6, R14, R13, R12, R11 ;  /* 0x0000000c0d0e7389 */ /* 0x00006400000c000b */
[----:B01----:R-:W-:Y:S01]  /*dec0*/  ENDCOLLECTIVE ;  /* 0x000000000000791b */ /* 0x003fe20003800000 */
.L_x_3148:
[----:B------:R-:W-:Y:S02]  /*ded0*/  VIADD R21, R5, 0x10 ;  /* 0x0000001005157836 */ /* 0x000fe40000000000 */
[----:B------:R-:W-:Y:S02]  /*dee0*/  IMAD.MOV.U32 R13, RZ, RZ, R0 ;  /* 0x000000ffff0d7224 */ /* 0x000fe400078e0000 */
[----:B------:R-:W-:-:S07]  /*def0*/  IMAD.MOV.U32 R6, RZ, RZ, R14 ;  /* 0x000000ffff067224 */ /* 0x000fce00078e000e */
[----:B------:R-:W-:Y:S05]  /*df00*/  WARPSYNC.COLLECTIVE R15, `(.L_x_3149) ;  /* 0x000000000f087348 */ /* 0x000fea0003c00000 */
[----:B------:R0:W1:Y:S02]  /*df10*/  SHFL.IDX P6, R14, R13, R12, R11 ;  /* 0x0000000c0d0e7389 */ /* 0x00006400000c000b */
[----:B01----:R-:W-:Y:S01]  /*df20*/  ENDCOLLECTIVE ;  /* 0x000000000000791b */ /* 0x003fe20003800000 */
.L_x_3149:
        /* <DEDUP_REMOVED lines=10> */
.L_x_3150:
[----:B------:R-:W-:-:S05]  /*dfd0*/  @!P1 LEA R7, P2, R8, R7, 0x1 ;  /* 0x0000000708079211 */ /* 0x000fca00078408ff */
[----:B------:R-:W-:-:S05]  /*dfe0*/  @!P1 IMAD.X R6, RZ, RZ, R6, P2 ;  /* 0x000000ffff069224 */ /* 0x000fca00010e0606 */
[----:B------:R-:W-:Y:S01]  /*dff0*/  @!P1 LOP3.LUT R7, R7, R6, RZ, 0x3c, !PT ;  /* 0x0000000607079212 */ /* 0x000fe200078e3cff */
[----:B------:R-:W-:-:S03]  /*e000*/  IMAD.MOV.U32 R13, RZ, RZ, R0 ;  /* 0x000000ffff0d7224 */ /* 0x000fc600078e0000 */
[----:B------:R-:W-:-:S04]  /*e010*/  @!P1 LOP3.LUT R6, R7, R6, RZ, 0x3c, !PT ;  /* 0x0000000607069212 */ /* 0x000fc800078e3cff */
[----:B------:R-:W-:-:S05]  /*e020*/  @!P1 LOP3.LUT R7, R7, R6, RZ, 0x3c, !PT ;  /* 0x0000000607079212 */ /* 0x000fca00078e3cff */
[----:B------:R-:W-:Y:S01]  /*e030*/  @!PT LDS RZ, [RZ] ;  /* 0x00000000fffff984 */ /* 0x000fe20000000800 */
[----:B------:R-:W-:Y:S01]  /*e040*/  @!PT LDS RZ, [RZ] ;  /* 0x00000000fffff984 */ /* 0x000fe20000000800 */
[----:B------:R-:W-:Y:S01]  /*e050*/  @!PT LDS RZ, [RZ] ;  /* 0x00000000fffff984 */ /* 0x000fe20000000800 */
[----:B------:R0:W-:Y:S01]  /*e060*/  @!P1 LDGSTS.E.BYPASS.LTC128B.128 [R9+0x20400], desc[UR42][R6.64], !P0 ;  /* 0x2040000006099fae */ /* 0x0001e2000c101d6a */
[----:B------:R-:W-:Y:S01]  /*e070*/  ISETP.GE.AND P1, PT, R21, R2, PT ;  /* 0x000000021500720c */ /* 0x000fe20003f26270 */
[----:B------:R-:W-:Y:S01]  /*e080*/  VIADD R21, R5, 0x20 ;  /* 0x0000002005157836 */ /* 0x000fe20000000000 */
[----:B0-----:R-:W-:-:S11]  /*e090*/  MOV R6, R14 ;  /* 0x0000000e00067202 */ /* 0x001fd60000000f00 */
[----:B------:R-:W-:Y:S05]  /*e0a0*/  WARPSYNC.COLLECTIVE R15, `(.L_x_3151) ;  /* 0x000000000f087348 */ /* 0x000fea0003c00000 */
[----:B------:R0:W1:Y:S02]  /*e0b0*/  SHFL.IDX P6, R14, R13, R12, R11 ;  /* 0x0000000c0d0e7389 */ /* 0x00006400000c000b */
[----:B01----:R-:W-:Y:S01]  /*e0c0*/  ENDCOLLECTIVE ;  /* 0x000000000000791b */ /* 0x003fe20003800000 */
.L_x_3151:
[----:B------:R-:W-:Y:S01]  /*e0d0*/  @!P1 LEA R9, R4, UR38, 0x1 ;  /* 0x0000002604099c11 */ /* 0x000fe2000f8e08ff */
[----:B------:R-:W-:Y:S02]  /*e0e0*/  IMAD.MOV.U32 R13, RZ, RZ, R3 ;  /* 0x000000ffff0d7224 */ /* 0x000fe400078e0003 */
[----:B------:R-:W-:Y:S01]  /*e0f0*/  IMAD.MOV.U32 R12, RZ, RZ, 0x2 ;  /* 0x00000002ff0c7424 */ /* 0x000fe200078e00ff */
[----:B------:R-:W-:-:S13]  /*e100*/  @!P1 LEA R7, P2, R8, R14, 0x1 ;  /* 0x0000000e08079211 */ /* 0x000fda00078408ff */
[----:B------:R-:W-:Y:S05]  /*e110*/  WARPSYNC.COLLECTIVE R15, `(.L_x_3152) ;  /* 0x000000000f087348 */ /* 0x000fea0003c00000 */
[----:B------:R0:W1:Y:S02]  /*e120*/  SHFL.IDX P6, R14, R13, R12, R11 ;  /* 0x0000000c0d0e7389 */ /* 0x00006400000c000b */
[----:B01----:R-:W-:Y:S01]  /*e130*/  ENDCOLLECTIVE ;  /* 0x000000000000791b */ /* 0x003fe20003800000 */
.L_x_3152:
[----:B------:R-:W-:-:S05]  /*e140*/  @!P1 IMAD.X R6, RZ, RZ, R6, P2 ;  /* 0x000000ffff069224 */ /* 0x000fca00010e0606 */
[----:B------:R-:W-:-:S04]  /*e150*/  @!P1 LOP3.LUT R7, R7, R6, RZ, 0x3c, !PT ;  /* 0x0000000607079212 */ /* 0x000fc800078e3cff */
[----:B------:R-:W-:Y:S01]  /*e160*/  @!P1 LOP3.LUT R6, R7, R6, RZ, 0x3c, !PT ;  /* 0x0000000607069212 */ /* 0x000fe200078e3cff */
[----:B------:R-:W-:-:S03]  /*e170*/  IMAD.MOV.U32 R13, RZ, RZ, R0 ;  /* 0x000000ffff0d7224 */ /* 0x000fc600078e0000 */
[----:B------:R-:W-:-:S05]  /*e180*/  @!P1 LOP3.LUT R7, R7, R6, RZ, 0x3c, !PT ;  /* 0x0000000607079212 */ /* 0x000fca00078e3cff */
[----:B------:R-:W-:Y:S01]  /*e190*/  @!PT LDS RZ, [RZ] ;  /* 0x00000000fffff984 */ /* 0x000fe20000000800 */
[----:B------:R-:W-:Y:S01]  /*e1a0*/  @!PT LDS RZ, [RZ] ;  /* 0x00000000fffff984 */ /* 0x000fe20000000800 */
[----:B------:R-:W-:Y:S01]  /*e1b0*/  @!PT LDS RZ, [RZ] ;  /* 0x00000000fffff984 */ /* 0x000fe20000000800 */
[----:B------:R0:W-:Y:S01]  /*e1c0*/  @!P1 LDGSTS.E.BYPASS.LTC128B.128 [R9+0x20c00], desc[UR42][R6.64], !P0 ;  /* 0x20c0000006099fae */ /* 0x0001e2000c101d6a */
[----:B------:R-:W-:Y:S01]  /*e1d0*/  ISETP.GE.AND P1, PT, R21, R2, PT ;  /* 0x000000021500720c */ /* 0x000fe20003f26270 */
[----:B0-----:R-:W-:-:S12]  /*e1e0*/  IMAD.MOV.U32 R6, RZ, RZ, R14 ;  /* 0x000000ffff067224 */ /* 0x001fd800078e000e */
[----:B------:R-:W-:Y:S05]  /*e1f0*/  WARPSYNC.COLLECTIVE R15, `(.L_x_3153) ;  /* 0x000000000f087348 */ /* 0x000fea0003c00000 */
[----:B------:R0:W1:Y:S02]  /*e200*/  SHFL.IDX P6, R14, R13, R12, R11 ;  /* 0x0000000c0d0e7389 */ /* 0x00006400000c000b */
[----:B01----:R-:W-:Y:S01]  /*e210*/  ENDCOLLECTIVE ;  /* 0x000000000000791b */ /* 0x003fe20003800000 */
.L_x_3153:
[----:B------:R-:W-:Y:S02]  /*e220*/  @!P1 LEA R9, R4, UR38, 0x1 ;  /* 0x0000002604099c11 */ /* 0x000fe4000f8e08ff */
[----:B------:R-:W-:Y:S01]  /*e230*/  MOV R13, R3 ;  /* 0x00000003000d7202 */ /* 0x000fe20000000f00 */
[----:B------:R-:W-:Y:S01]  /*e240*/  IMAD.MOV.U32 R12, RZ, RZ, 0x3 ;  /* 0x00000003ff0c7424 */ /* 0x000fe200078e00ff */
[----:B------:R-:W-:-:S13]  /*e250*/  @!P1 LEA R7, P2, R8, R14, 0x1 ;  /* 0x0000000e08079211 */ /* 0x000fda00078408ff */
[----:B------:R-:W-:Y:S05]  /*e260*/  WARPSYNC.COLLECTIVE R15, `(.L_x_3154) ;  /* 0x000000000f087348 */ /* 0x000fea0003c00000 */
[----:B------:R0:W1:Y:S02]  /*e270*/  SHFL.IDX P6, R14, R13, R12, R11 ;  /* 0x0000000c0d0e7389 */ /* 0x00006400000c000b */
[----:B01----:R-:W-:Y:S01]  /*e280*/  ENDCOLLECTIVE ;  /* 0x000000000000791b */ /* 0x003fe20003800000 */
.L_x_3154:
        /* <DEDUP_REMOVED lines=9> */
[----:B------:R-:W-:-:S07]  /*e320*/  IMAD.MOV.U32 R3, RZ, RZ, R14 ;  /* 0x000000ffff037224 */ /* 0x000fce00078e000e */
[----:B0-----:R-:W-:Y:S05]  /*e330*/  WARPSYNC.COLLECTIVE R15, `(.L_x_3155) ;  /* 0x000000000f087348 */ /* 0x001fea0003c00000 */
[----:B------:R1:W2:Y:S02]  /*e340*/  SHFL.IDX P6, R14, R13, R12, R11 ;  /* 0x0000000c0d0e7389 */ /* 0x0002a400000c000b */
[----:B012---:R-:W-:Y:S01]  /*e350*/  ENDCOLLECTIVE ;  /* 0x000000000000791b */ /* 0x007fe20003800000 */
.L_x_3155:
[----:B------:R-:W-:Y:S05]  /*e360*/  BRA `(.L_x_3156) ;  /* 0xffffffc400807947 */ /* 0x000fea000383ffff */
.L_x_3055:
[----:B0-----:R-:W-:-:S04]  /*e370*/  IMAD.U32 R3, RZ, RZ, UR38 ;  /* 0x00000026ff037e24 */ /* 0x001fc8000f8e00ff */
[----:B------:R0:W1:Y:S03]  /*e380*/  SYNCS.PHASECHK.TRANS64.TRYWAIT P0, [R3+URZ+0x28c20], R4 ;  /* 0x028c2004030075a7 */ /* 0x000066000800017f */
[----:B-1----:R-:W-:Y:S05]  /*e390*/  @!P0 NANOSLEEP.SYNCS 0x989680 ;  /* 0x009896800000895d */ /* 0x002fea0003900000 */
[----:B------:R-:W1:Y:S02]  /*e3a0*/  @!P0 SYNCS.PHASECHK.TRANS64 P0, [R3+URZ+0x28c20], R4 ;  /* 0x028c2004030085a7 */ /* 0x000e64000800007f */
[----:B-1----:R-:W-:Y:S05]  /*e3b0*/  @!P0 BRA `(.L_x_3055) ;  /* 0xfffffffc00ec8947 */ /* 0x002fea000383ffff */
[----:B------:R-:W-:Y:S05]  /*e3c0*/  BRA `(.L_x_3157) ;  /* 0xffffffc400b07947 */ /* 0x000fea000383ffff */
.L_x_3058:
[----:B0-----:R-:W-:-:S04]  /*e3d0*/  IMAD.U32 R3, RZ, RZ, UR38 ;  /* 0x00000026ff037e24 */ /* 0x001fc8000f8e00ff */
[----:B------:R0:W1:Y:S03]  /*e3e0*/  SYNCS.PHASECHK.TRANS64.TRYWAIT P0, [R3+URZ+0x28c60], R4 ;  /* 0x028c6004030075a7 */ /* 0x000066000800017f */
[----:B-1----:R-:W-:Y:S05]  /*e3f0*/  @!P0 NANOSLEEP.SYNCS 0x989680 ;  /* 0x009896800000895d */ /* 0x002fea0003900000 */
[----:B------:R-:W1:Y:S02]  /*e400*/  @!P0 SYNCS.PHASECHK.TRANS64 P0, [R3+URZ+0x28c60], R4 ;  /* 0x028c6004030085a7 */ /* 0x000e64000800007f */
[----:B-1----:R-:W-:Y:S05]  /*e410*/  @!P0 BRA `(.L_x_3058) ;  /* 0xfffffffc00ec8947 */ /* 0x002fea000383ffff */
[----:B------:R-:W-:Y:S05]  /*e420*/  BRA `(.L_x_3158) ;  /* 0xffffffc400bc7947 */ /* 0x000fea000383ffff */
.L_x_3074:
[----:B-1----:R-:W-:-:S04]  /*e430*/  IMAD.U32 R3, RZ, RZ, UR38 ;  /* 0x00000026ff037e24 */ /* 0x002fc8000f8e00ff */
[----:B------:R1:W2:Y:S03]  /*e440*/  SYNCS.PHASECHK.TRANS64.TRYWAIT P0, [R3+URZ+0x28c48], R2 ;  /* 0x028c4802030075a7 */ /* 0x0002a6000800017f */
[----:B--2---:R-:W-:Y:S05]  /*e450*/  @!P0 NANOSLEEP.SYNCS 0x989680 ;  /* 0x009896800000895d */ /* 0x004fea0003900000 */
[----:B------:R-:W2:Y:S02]  /*e460*/  @!P0 SYNCS.PHASECHK.TRANS64 P0, [R3+URZ+0x28c48], R2 ;  /* 0x028c4802030085a7 */ /* 0x000ea4000800007f */
[----:B--2---:R-:W-:Y:S05]  /*e470*/  @!P0 BRA `(.L_x_3074) ;  /* 0xfffffffc00ec8947 */ /* 0x004fea000383ffff */
[----:B------:R-:W-:Y:S05]  /*e480*/  BRA `(.L_x_3159) ;  /* 0xffffffd0007c7947 */ /* 0x000fea000383ffff */
.L_x_3079:
[----:B01----:R-:W-:-:S04]  /*e490*/  IMAD.U32 R3, RZ, RZ, UR38 ;  /* 0x00000026ff037e24 */ /* 0x003fc8000f8e00ff */
[----:B------:R0:W1:Y:S03]  /*e4a0*/  SYNCS.PHASECHK.TRANS64.TRYWAIT P0, [R3+URZ+0x28c68], R2 ;  /* 0x028c6802030075a7 */ /* 0x000066000800017f */
[----:B-1----:R-:W-:Y:S05]  /*e4b0*/  @!P0 NANOSLEEP.SYNCS 0x989680 ;  /* 0x009896800000895d */ /* 0x002fea0003900000 */
[----:B------:R-:W1:Y:S02]  /*e4c0*/  @!P0 SYNCS.PHASECHK.TRANS64 P0, [R3+URZ+0x28c68], R2 ;  /* 0x028c6802030085a7 */ /* 0x000e64000800007f */
[----:B-1----:R-:W-:Y:S05]  /*e4d0*/  @!P0 BRA `(.L_x_3079) ;  /* 0xfffffffc00ec8947 */ /* 0x002fea000383ffff */
[----:B------:R-:W-:Y:S05]  /*e4e0*/  BRA `(.L_x_3160) ;  /* 0xffffffd000dc7947 */ /* 0x000fea000383ffff */
.L_x_3094:
[----:B-1----:R-:W-:-:S04]  /*e4f0*/  IMAD.U32 R3, RZ, RZ, UR38 ;  /* 0x00000026ff037e24 */ /* 0x002fc8000f8e00ff */
[----:B------:R1:W2:Y:S03]  /*e500*/  SYNCS.PHASECHK.TRANS64.TRYWAIT P0, [R3+URZ+0x28c40], R2 ;  /* 0x028c4002030075a7 */ /* 0x0002a6000800017f */
[----:B--2---:R-:W-:Y:S05]  /*e510*/  @!P0 NANOSLEEP.SYNCS 0x989680 ;  /* 0x009896800000895d */ /* 0x004fea0003900000 */
[----:B------:R-:W2:Y:S02]  /*e520*/  @!P0 SYNCS.PHASECHK.TRANS64 P0, [R3+URZ+0x28c40], R2 ;  /* 0x028c4002030085a7 */ /* 0x000ea4000800007f */
[----:B--2---:R-:W-:Y:S05]  /*e530*/  @!P0 BRA `(.L_x_3094) ;  /* 0xfffffffc00ec8947 */ /* 0x004fea000383ffff */
[----:B------:R-:W-:Y:S05]  /*e540*/  BRA `(.L_x_3161) ;  /* 0xffffffdc00287947 */ /* 0x000fea000383ffff */
.L_x_3099:
[----:B01----:R-:W-:-:S04]  /*e550*/  MOV R3, UR38 ;  /* 0x0000002600037c02 */ /* 0x003fc80008000f00 */
[----:B------:R0:W1:Y:S03]  /*e560*/  SYNCS.PHASECHK.TRANS64.TRYWAIT P0, [R3+URZ+0x28c60], R2 ;  /* 0x028c6002030075a7 */ /* 0x000066000800017f */
[----:B-1----:R-:W-:Y:S05]  /*e570*/  @!P0 NANOSLEEP.SYNCS 0x989680 ;  /* 0x009896800000895d */ /* 0x002fea0003900000 */
[----:B------:R-:W1:Y:S02]  /*e580*/  @!P0 SYNCS.PHASECHK.TRANS64 P0, [R3+URZ+0x28c60], R2 ;  /* 0x028c6002030085a7 */ /* 0x000e64000800007f */
[----:B-1----:R-:W-:Y:S05]  /*e590*/  @!P0 BRA `(.L_x_3099) ;  /* 0xfffffffc00ec8947 */ /* 0x002fea000383ffff */
[----:B------:R-:W-:Y:S05]  /*e5a0*/  BRA `(.L_x_3162) ;  /* 0xffffffdc008c7947 */ /* 0x000fea000383ffff */
.L_x_3115:
[----:B--2---:R-:W-:-:S04]  /*e5b0*/  IMAD.U32 R3, RZ, RZ, UR38 ;  /* 0x00000026ff037e24 */ /* 0x004fc8000f8e00ff */
[----:B------:R2:W3:Y:S03]  /*e5c0*/  SYNCS.PHASECHK.TRANS64.TRYWAIT P0, [R3+URZ+0x28c48], R2 ;  /* 0x028c4802030075a7 */ /* 0x0004e6000800017f */
[----:B---3--:R-:W-:Y:S05]  /*e5d0*/  @!P0 NANOSLEEP.SYNCS 0x989680 ;  /* 0x009896800000895d */ /* 0x008fea0003900000 */
[----:B------:R-:W3:Y:S02]  /*e5e0*/  @!P0 SYNCS.PHASECHK.TRANS64 P0, [R3+URZ+0x28c48], R2 ;  /* 0x028c4802030085a7 */ /* 0x000ee4000800007f */
[----:B---3--:R-:W-:Y:S05]  /*e5f0*/  @!P0 BRA `(.L_x_3115) ;  /* 0xfffffffc00ec8947 */ /* 0x008fea000383ffff */
[----:B------:R-:W-:Y:S05]  /*e600*/  BRA `(.L_x_3163) ;  /* 0xffffffe400e87947 */ /* 0x000fea000383ffff */
.L_x_3120:
[----:B--2---:R-:W-:-:S04]  /*e610*/  IMAD.U32 R3, RZ, RZ, UR38 ;  /* 0x00000026ff037e24 */ /* 0x004fc8000f8e00ff */
[----:B------:R2:W3:Y:S03]  /*e620*/  SYNCS.PHASECHK.TRANS64.TRYWAIT P0, [R3+URZ+0x28c68], R2 ;  /* 0x028c6802030075a7 */ /* 0x0004e6000800017f */
[----:B---3--:R-:W-:Y:S05]  /*e630*/  @!P0 NANOSLEEP.SYNCS 0x989680 ;  /* 0x009896800000895d */ /* 0x008fea0003900000 */
[----:B------:R-:W3:Y:S02]  /*e640*/  @!P0 SYNCS.PHASECHK.TRANS64 P0, [R3+URZ+0x28c68], R2 ;  /* 0x028c6802030085a7 */ /* 0x000ee4000800007f */
[----:B---3--:R-:W-:Y:S05]  /*e650*/  @!P0 BRA `(.L_x_3120) ;  /* 0xfffffffc00ec8947 */ /* 0x008fea000383ffff */
[----:B------:R-:W-:Y:S05]  /*e660*/  BRA `(.L_x_3164) ;  /* 0xffffffe8004c7947 */ /* 0x000fea000383ffff */
.L_x_3131:
[----:B--2---:R2:W3:Y:S02]  /*e670*/  SYNCS.PHASECHK.TRANS64.TRYWAIT P0, [R2+URZ+0x28c20], R9 ;  /* 0x028c2009020075a7 */ /* 0x0044e4000800017f */
[----:B---3--:R-:W-:Y:S05]  /*e680*/  @!P0 NANOSLEEP.SYNCS 0x989680 ;  /* 0x009896800000895d */ /* 0x008fea0003900000 */
[----:B------:R-:W3:Y:S02]  /*e690*/  @!P0 SYNCS.PHASECHK.TRANS64 P0, [R2+URZ+0x28c20], R9 ;  /* 0x028c2009020085a7 */ /* 0x000ee4000800007f */
[----:B---3--:R-:W-:Y:S05]  /*e6a0*/  @!P0 BRA `(.L_x_3131) ;  /* 0xfffffffc00f08947 */ /* 0x008fea000383ffff */
[----:B------:R-:W-:Y:S05]  /*e6b0*/  BRA `(.L_x_3165) ;  /* 0xfffffff0003c7947 */ /* 0x000fea000383ffff */
.L_x_3132:
[----:B------:R-:W3:Y:S01]  /*e6c0*/  S2R R3, SR_TID.X ;  /* 0x0000000000037919 */ /* 0x000ee20000002100 */
[----:B------:R-:W-:Y:S01]  /*e6d0*/  BSSY B0, `(.L_x_3166) ;  /* 0x000000a000007945 */ /* 0x000fe20003800000 */
[----:B------:R-:W-:Y:S02]  /*e6e0*/  IMAD.MOV.U32 R12, RZ, RZ, RZ ;  /* 0x000000ffff0c7224 */ /* 0x000fe400078e00ff */
[----:B0-----:R-:W-:Y:S02]  /*e6f0*/  IMAD.MOV.U32 R11, RZ, RZ, 0x1f ;  /* 0x0000001fff0b7424 */ /* 0x001fe400078e00ff */
[----:B------:R-:W-:Y:S01]  /*e700*/  IMAD.MOV.U32 R15, RZ, RZ, -0x1 ;  /* 0xffffffffff0f7424 */ /* 0x000fe200078e00ff */
[----:B---3--:R-:W-:-:S04]  /*e710*/  SHF.R.U32.HI R3, RZ, 0x5, R3 ;  /* 0x00000005ff037819 */ /* 0x008fc80000011603 */
[----:B------:R-:W-:-:S05]  /*e720*/  LOP3.LUT R3, R3, 0x3, RZ, 0xc0, !PT ;  /* 0x0000000303037812 */ /* 0x000fca00078ec0ff */
[----:B------:R-:W-:-:S07]  /*e730*/  IMAD.MOV.U32 R13, RZ, RZ, R3 ;  /* 0x000000ffff0d7224 */ /* 0x000fce00078e0003 */
[----:B-12---:R-:W-:Y:S05]  /*e740*/  WARPSYNC.COLLECTIVE R15, `(.L_x_3167) ;  /* 0x000000000f087348 */ /* 0x006fea0003c00000 */
[----:B------:R0:W3:Y:S02]  /*e750*/  SHFL.IDX P6, R14, R13, R12, R11 ;  /* 0x0000000c0d0e7389 */ /* 0x0000e400000c000b */
[----:B0123--:R-:W-:Y:S01]  /*e760*/  ENDCOLLECTIVE ;  /* 0x000000000000791b */ /* 0x00ffe20003800000 */
.L_x_3167:
[----:B------:R-:W-:Y:S05]  /*e770*/  BSYNC B0 ;  /* 0x0000000000007941 */ /* 0x000fea0003800000 */
.L_x_3166:
[----:B------:R-:W-:Y:S05]  /*e780*/  BRA `(.L_x_3168) ;  /* 0xfffffff000207947 */ /* 0x000fea000383ffff */
.L_x_3133:
[----:B------:R-:W-:Y:S01]  /*e790*/  BSSY B0, `(.L_x_3169) ;  /* 0x0000006000007945 */ /* 0x000fe20003800000 */
[----:B------:R-:W-:-:S07]  /*e7a0*/  IMAD.MOV.U32 R15, RZ, RZ, -0x1 ;  /* 0xffffffffff0f7424 */ /* 0x000fce00078e00ff */
[----:B0123--:R-:W-:Y:S05]  /*e7b0*/  WARPSYNC.COLLECTIVE R15, `(.L_x_3170) ;  /* 0x000000000f0c7348 */ /* 0x00ffea0003c00000 */
[----:B------:R-:W-:Y:S02]  /*e7c0*/  ELECT P6, UR62, PT ;  /* 0x00000000003e782f */ /* 0x000fe400038c0000 */
[----:B------:R-:W-:Y:S01]  /*e7d0*/  MOV R14, UR62 ;  /* 0x0000003e000e7c02 */ /* 0x000fe20008000f00 */
[----:B0123--:R-:W-:Y:S10]  /*e7e0*/  ENDCOLLECTIVE ;  /* 0x000000000000791b */ /* 0x00fff40003800000 */
.L_x_3170:
[----:B------:R-:W-:Y:S05]  /*e7f0*/  BSYNC B0 ;  /* 0x0000000000007941 */ /* 0x000fea0003800000 */
.L_x_3169:
[----:B------:R-:W-:Y:S05]  /*e800*/  BRA `(.L_x_3171) ;  /* 0xfffffff000147947 */ /* 0x000fea000383ffff */
.L_x_3135:
[----:B---3--:R3:W4:Y:S02]  /*e810*/  SYNCS.PHASECHK.TRANS64.TRYWAIT P0, [R7+URZ], R4 ;  /* 0x00000004070075a7 */ /* 0x008724000800017f */
[----:B----4-:R-:W-:Y:S05]  /*e820*/  @!P0 NANOSLEEP.SYNCS 0x989680 ;  /* 0x009896800000895d */ /* 0x010fea0003900000 */
[----:B------:R-:W4:Y:S02]  /*e830*/  @!P0 SYNCS.PHASECHK.TRANS64 P0, [R7+URZ], R4 ;  /* 0x00000004070085a7 */ /* 0x000f24000800007f */
[----:B----4-:R-:W-:Y:S05]  /*e840*/  @!P0 BRA `(.L_x_3135) ;  /* 0xfffffffc00f08947 */ /* 0x010fea000383ffff */
[----:B------:R-:W-:Y:S05]  /*e850*/  BRA `(.L_x_3172) ;  /* 0xfffffff000487947 */ /* 0x000fea000383ffff */
.L_x_3136:
[----:B----4-:R4:W0:Y:S02]  /*e860*/  SYNCS.PHASECHK.TRANS64.TRYWAIT P0, [R5+URZ], R0 ;  /* 0x00000000050075a7 */ /* 0x010824000800017f */
[----:B0-----:R-:W-:Y:S05]  /*e870*/  @!P0 NANOSLEEP.SYNCS 0x989680 ;  /* 0x009896800000895d */ /* 0x001fea0003900000 */
[----:B------:R-:W0:Y:S02]  /*e880*/  @!P0 SYNCS.PHASECHK.TRANS64 P0, [R5+URZ], R0 ;  /* 0x00000000050085a7 */ /* 0x000e24000800007f */
[----:B0-----:R-:W-:Y:S05]  /*e890*/  @!P0 BRA `(.L_x_3136) ;  /* 0xfffffffc00f08947 */ /* 0x001fea000383ffff */
[----:B------:R-:W-:Y:S05]  /*e8a0*/  BRA `(.L_x_3173) ;  /* 0xfffffff0003c7947 */ /* 0x000fea000383ffff */
.L_x_3138:
[----:B--2---:R2:W4:Y:S02]  /*e8b0*/  SYNCS.PHASECHK.TRANS64.TRYWAIT P0, [R5+URZ], R4 ;  /* 0x00000004050075a7 */ /* 0x004524000800017f */
[----:B----4-:R-:W-:Y:S05]  /*e8c0*/  @!P0 NANOSLEEP.SYNCS 0x989680 ;  /* 0x009896800000895d */ /* 0x010fea0003900000 */
[----:B------:R-:W4:Y:S02]  /*e8d0*/  @!P0 SYNCS.PHASECHK.TRANS64 P0, [R5+URZ], R4 ;  /* 0x00000004050085a7 */ /* 0x000f24000800007f */
[----:B----4-:R-:W-:Y:S05]  /*e8e0*/  @!P0 BRA `(.L_x_3138) ;  /* 0xfffffffc00f08947 */ /* 0x010fea000383ffff */
[----:B------:R-:W-:Y:S05]  /*e8f0*/  BRA `(.L_x_3174) ;  /* 0xfffffff000407947 */ /* 0x000fea000383ffff */
.L_x_3175:
        /* <DEDUP_REMOVED lines=16> */
.L_x_14996:


//--------------------- .text._ZN7cutlass13device_kernelIN5flash11enable_sm90INS1_16FlashAttnFwdSm90INS1_25CollectiveMainloopFwdSm90ILi2EN4cute5tupleIJNS5_1CILi1EEES8_S8_EEENS6_IJNS7_ILi64EEESA_SA_EEELi512ENS_6half_tEfNS_4arch4Sm90ELb0ELb0ELb0ELb0ELb0ELb0ELb1ELb0ELb0ELb1ELb1ELb0EEENS1_21CollectiveEpilogueFwdINS6_IJSA_NS7_ILi512EEESA_EEES9_SC_SE_Li256ELb0ELb1ELb1ELb0EEENS1_19SingleTileSchedulerILb0ELb1ELb1ELi64EEEEEEEEEvNT_6ParamsE --------------------------
	.section	.text._ZN7cutlass13device_kernelIN5flash11enable_sm90INS1_16FlashAttnFwdSm90INS1_25CollectiveMainloopFwdSm90ILi2EN4cute5tupleIJNS5_1CILi1EEES8_S8_EEENS6_IJNS7_ILi64EEESA_SA_EEELi512ENS_6half_tEfNS_4arch4Sm90ELb0ELb0ELb0ELb0ELb0ELb0ELb1ELb0ELb0ELb1ELb1ELb0EEENS1_21CollectiveEpilogueFwdINS6_IJSA_NS7_ILi512EEESA_EEES9_SC_SE_Li256ELb0ELb1ELb1ELb0EEENS1_19SingleTileSchedulerILb0ELb1ELb1ELi64EEEEEEEEEvNT_6ParamsE,"ax",@progbits
	.align	128
.text._ZN7cutlass13device_kernelIN5flash11enable_sm90INS1_16FlashAttnFwdSm90INS1_25CollectiveMainloopFwdSm90ILi2EN4cute5tupleIJNS5_1CILi1EEES8_S8_EEENS6_IJNS7_ILi64EEESA_SA_EEELi512ENS_6half_tEfNS_4arch4Sm90ELb0ELb0ELb0ELb0ELb0ELb0ELb1ELb0ELb0ELb1ELb1ELb0EEENS1_21CollectiveEpilogueFwdINS6_IJSA_NS7_ILi512EEESA_EEES9_SC_SE_Li256ELb0ELb1ELb1ELb0EEENS1_19SingleTileSchedulerILb0ELb1ELb1ELi64EEEEEEEEEvNT_6ParamsE:
        .type           _ZN7cutlass13device_kernelIN5flash11enable_sm90INS1_16FlashAttnFwdSm90INS1_25CollectiveMainloopFwdSm90ILi2EN4cute5tupleIJNS5_1CILi1EEES8_S8_EEENS6_IJNS7_ILi64EEESA_SA_EEELi512ENS_6half_tEfNS_4arch4Sm90ELb0ELb0ELb0ELb0ELb0ELb0ELb1ELb0ELb0ELb1ELb1ELb0EEENS1_21CollectiveEpilogueFwdINS6_IJSA_NS7_ILi512EEESA_EEES9_SC_SE_Li256ELb0ELb1ELb1ELb0EEENS1_19SingleTileSchedulerILb0ELb1ELb1ELi64EEEEEEEEEvNT_6ParamsE,@function
        .size           _ZN7cutlass13device_kernelIN5flash11enable_sm90INS1_16FlashAttnFwdSm90INS1_25CollectiveMainloopFwdSm90ILi2EN4cute5tupleIJNS5_1CILi1EEES8_S8_EEENS6_IJNS7_ILi64EEESA_SA_EEELi512ENS_6half_tEfNS_4arch4Sm90ELb0ELb0ELb0ELb0ELb0ELb0ELb1ELb0ELb0ELb1ELb1ELb0EEENS1_21CollectiveEpilogueFwdINS6_IJSA_NS7_ILi512EEESA_EEES9_SC_SE_Li256ELb0ELb1ELb1ELb0EEENS1_19SingleTileSchedulerILb0ELb1ELb1ELi64EEEEEEEEEvNT_6ParamsE,(.L_x_14997 - _ZN7cutlass13device_kernelIN5flash11enable_sm90INS1_16FlashAttnFwdSm90INS1_25CollectiveMainloopFwdSm90ILi2EN4cute5tupleIJNS5_1CILi1EEES8_S8_EEENS6_IJNS7_ILi64EEESA_SA_EEELi512ENS_6half_tEfNS_4arch4Sm90ELb0ELb0ELb0ELb0ELb0ELb0ELb1ELb0ELb0ELb1ELb1ELb0EEENS1_21CollectiveEpilogueFwdINS6_IJSA_NS7_ILi512EEESA_EEES9_SC_SE_Li256ELb0ELb1ELb1ELb0EEENS1_19SingleTileSchedulerILb0ELb1ELb1ELi64EEEEEEEEEvNT_6ParamsE)
        .other          _ZN7cutlass13device_kernelIN5flash11enable_sm90INS1_16FlashAttnFwdSm90INS1_25CollectiveMainloopFwdSm90ILi2EN4cute5tupleIJNS5_1CILi1EEES8_S8_EEENS6_IJNS7_ILi64EEESA_SA_EEELi512ENS_6half_tEfNS_4arch4Sm90ELb0ELb0ELb0ELb0ELb0ELb0ELb1ELb0ELb0ELb1ELb1ELb0EEENS1_21CollectiveEpilogueFwdINS6_IJSA_NS7_ILi512EEESA_EEES9_SC_SE_Li256ELb0ELb1ELb1ELb0EEENS1_19SingleTileSchedulerILb0ELb1ELb1ELi64EEEEEEEEEvNT_6ParamsE,@"STO_CUDA_ENTRY STV_DEFAULT"
_ZN7cutlass13device_kernelIN5flash11enable_sm90INS1_16FlashAttnFwdSm90INS1_25CollectiveMainloopFwdSm90ILi2EN4cute5tupleIJNS5_1CILi1EEES8_S8_EEENS6_IJNS7_ILi64EEESA_SA_EEELi512ENS_6half_tEfNS_4arch4Sm90ELb0ELb0ELb0ELb0ELb0ELb0ELb1ELb0ELb0ELb1ELb1ELb0EEENS1_21CollectiveEpilogueFwdINS6_IJSA_NS7_ILi512EEESA_EEES9_SC_SE_Li256ELb0ELb1ELb1ELb0EEENS1_19SingleTileSchedulerILb0ELb1ELb1ELi64EEEEEEEEEvNT_6ParamsE:
[----:B------:R-:W0:Y:S02]  /*0000*/  LDC R1, c[0x0][0x28] ;  /* 0x00000a00ff017b82 */ /* 0x000e240000000800 */
[----:B0-----:R-:W-:Y:S01]  /*0010*/  VIADD R1, R1, 0xffffffd0 ;  /* 0xffffffd001017836 */ /* 0x001fe20000000000 */
[----:B------:R-:W0:Y:S01]  /*0020*/  S2R R3, SR_TID.X ;  /* 0x0000000000037919 */ /* 0x000e220000002100 */
[----:B------:R-:W-:Y:S01]  /*0030*/  ELECT P0, URZ, PT ;  /* 0x00000000003f782f */ /* 0x000fe20003800000 */
[----:B------:R-:W-:Y:S01]  /*0040*/  BSSY B0, `(.L_x_3176) ;  /* 0x000000e000007945 */ /* 0x000fe20003800000 */
[--C-:B0-----:R-:W-:Y:S02]  /*0050*/  SHF.R.U32.HI R0, RZ, 0x5, R3.reuse ;  /* 0x00000005ff007819 */ /* 0x101fe40000011603 */
[----:B------:R-:W-:-:S03]  /*0060*/  SHF.R.U32.HI R3, RZ, 0x7, R3 ;  /* 0x00000007ff037819 */ /* 0x000fc60000011603 */
        /* <DEDUP_REMOVED lines=11> */
.L_x_3177:
[----:B------:R-:W-:Y:S05]  /*0120*/  BSYNC B0 ;  /* 0x0000000000007941 */ /* 0x000fea0003800000 */
.L_x_3176:
        /* <DEDUP_REMOVED lines=21> */
[----:B0-----:R0:W1:Y:S01]  /*0280*/  @UP1 SYNCS.EXCH.64 URZ, [UR8+0x38800], UR4 ;  /* 0x03880004083f15b2 */ /* 0x0010620008000100 */
[----:B------:R0:W2:Y:S04]  /*0290*/  @UP2 SYNCS.EXCH.64 URZ, [UR8+0x38810], UR4 ;  /* 0x03881004083f25b2 */ /* 0x0000a80008000100 */
[----:B------:R0:W3:Y:S01]  /*02a0*/  @UP3 SYNCS.EXCH.64 URZ, [UR8+0x38820], UR6 ;  /* 0x03882006083f35b2 */ /* 0x0000e20008000100 */
        /* <DEDUP_REMOVED lines=14> */
[----:B----4-:R-:W-:Y:S01]  /*0390*/  NOP ;  /* 0x0000000000007918 */ /* 0x010fe20000000000 */
.L_x_3178:
[----:B------:R-:W4:Y:S01]  /*03a0*/  SHFL.IDX PT, R2, R0, RZ, 0x1f ;  /* 0x00001fff00027589 */ /* 0x000f2200000e0000 */
[----:B------:R-:W-:Y:S01]  /*03b0*/  NOP ;  /* 0x0000000000007918 */ /* 0x000fe20000000000 */
[----:B----4-:R-:W-:-:S13]  /*03c0*/  ISETP.NE.AND P0, PT, R2, RZ, PT ;  /* 0x000000ff0200720c */ /* 0x010fda0003f05270 */
        /* <DEDUP_REMOVED lines=18> */
[----:B----4-:R-:W-:Y:S01]  /*04f0*/  NOP ;  /* 0x0000000000007918 */ /* 0x010fe20000000000 */
.L_x_3179:
[----:B------:R-:W4:Y:S01]  /*0500*/  SHFL.IDX PT, R2, R0, RZ, 0x1f ;  /* 0x00001fff00027589 */ /* 0x000f2200000e0000 */
[----:B------:R-:W-:Y:S01]  /*0510*/  NOP ;  /* 0x0000000000007918 */ /* 0x000fe20000000000 */
[----:B----4-:R-:W-:-:S13]  /*0520*/  ISETP.NE.AND P0, PT, R2, RZ, PT ;  /* 0x000000ff0200720c */ /* 0x010fda0003f05270 */
        /* <DEDUP_REMOVED lines=15> */
.L_x_3180:
        /* <DEDUP_REMOVED lines=22> */
.L_x_3181:
        /* <DEDUP_REMOVED lines=22> */
.L_x_3182:
[----:B0-----:R-:W-:Y:S01]  /*08e0*/  UMOV UR4, 0x1 ;  /* 0x0000000100047882 */ /* 0x001fe20000000000 */
[----:B------:R-:W-:Y:S01]  /*08f0*/  PLOP3.LUT P0, PT, PT, PT, UP0, 0x80, 0x0 ;  /* 0x000000000000781c */ /* 0x000fe20003f0f008 */
[----:B------:R-:W-:Y:S01]  /*0900*/  USEL UR4, UR4, 0x2, !UP0 ;  /* 0x0000000204047887 */ /* 0x000fe2000c000000 */
[----:B------:R-:W-:Y:S01]  /*0910*/  NOP ;  /* 0x0000000000007918 */ /* 0x000fe20000000000 */
[----:B------:R-:W-:Y:S04]  /*0920*/  BSSY B6, `(.L_x_3183) ;  /* 0x0001102000067945 */ /* 0x000fe80003800000 */
[----:B------:R-:W-:-:S05]  /*0930*/  IMAD.U32 R2, RZ, RZ, UR4 ;  /* 0x00000004ff027e24 */ /* 0x000fca000f8e00ff */
[----:B------:R0:W-:Y:S01]  /*0940*/  STL [R1+0x28], R2 ;  /* 0x0000280201007387 */ /* 0x0001e20000100800 */
[----:B-123--:R-:W-:Y:S06]  /*0950*/  BAR.SYNC.DEFER_BLOCKING 0x0 ;  /* 0x0000000000007b1d */ /* 0x00efec0000010000 */
[----:B------:R-:W-:Y:S05]  /*0960*/  @!P0 BRA `(.L_x_3184) ;  /* 0x000000b800188947 */ /* 0x000fea0003800000 */
.L_x_3185:
[----:B------:R-:W-:-:S08]  /*0970*/  NOP ;  /* 0x0000000000007918 */ /* 0x000fd00000000000 */
[----:B------:R-:W1:Y:S02]  /*0980*/  USETMAXREG.TRY_ALLOC.CTAPOOL UP0, 0xf0 ;  /* 0x000000f0000079c8 */ /* 0x000e640008000600 */
[----:B-1----:R-:W-:-:S13]  /*0990*/  PLOP3.LUT P0, PT, PT, PT, UP0, 0x80, 0x0 ;  /* 0x000000000000781c */ /* 0x002fda0003f0f008 */
[----:B------:R-:W-:Y:S05]  /*09a0*/  @!P0 BRA `(.L_x_3185) ;  /* 0xfffffffc00f08947 */ /* 0x000fea000383ffff */
[----:B------:R-:W1:Y:S01]  /*09b0*/  S2R R11, SR_TID.X ;  /* 0x00000000000b7919 */ /* 0x000e620000002100 */
[----:B------:R-:W2:Y:S01]  /*09c0*/  S2UR UR6, SR_CTAID.Y ;  /* 0x00000000000679c3 */ /* 0x000ea20000002600 */
[----:B------:R-:W-:Y:S02]  /*09d0*/  ULDC UR7, c[0x0][0xd50] ;  /* 0x0003540000077ab9 */ /* 0x000fe40000000800 */
[----:B------:R-:W-:-:S05]  /*09e0*/  UISETP.NE.AND UP0, UPT, UR7, 0x1, UPT ;  /* 0x000000010700788c */ /* 0x000fca000bf05270 */
[----:B------:R-:W3:Y:S06]  /*09f0*/  S2UR UR8, SR_CTAID.Z ;  /* 0x00000000000879c3 */ /* 0x000eec0000002700 */
[----:B------:R-:W-:Y:S01]  /*0a00*/  @UP0 ULDC UR4, c[0x0][0xd54] ;  /* 0x0003550000040ab9 */ /* 0x000fe20000000800 */
[----:B------:R-:W-:Y:S01]  /*0a10*/  @UP0 ULDC UR10, c[0x0][0xd58] ;  /* 0x00035600000a0ab9 */ /* 0x000fe20000000800 */
[----:B--2---:R-:W-:Y:S02]  /*0a20*/  UIMAD.WIDE.U32 UR4, UR6, UR4, URZ ;  /* 0x00000004060472a5 */ /* 0x004fe4000f8e003f */
[----:B------:R-:W-:-:S02]  /*0a30*/  UMOV UR11, UR6 ;  /* 0x00000006000b7c82 */ /* 0x000fc40008000000 */
[----:B------:R-:W-:Y:S01]  /*0a40*/  @UP0 USHF.R.U32.HI UR11, URZ, UR10, UR5 ;  /* 0x0000000a3f0b0299 */ /* 0x000fe20008011605 */
[----:B-1----:R-:W-:-:S03]  /*0a50*/  LOP3.LUT R0, R11, 0xffffff80, RZ, 0xc0, !PT ;  /* 0xffffff800b007812 */ /* 0x002fc600078ec0ff */
[----:B------:R-:W-:Y:S01]  /*0a60*/  UIADD3 UR4, -UR11, URZ, URZ ;  /* 0x0000003f0b047290 */ /* 0x000fe2000fffe13f */
[----:B------:R-:W-:Y:S01]  /*0a70*/  ISETP.NE.AND P0, PT, R0, 0x80, PT ;  /* 0x000000800000780c */ /* 0x000fe20003f05270 */
[----:B------:R-:W-:Y:S02]  /*0a80*/  IMAD.U32 R0, RZ, RZ, UR11 ;  /* 0x0000000bff007e24 */ /* 0x000fe4000f8e00ff */
[----:B------:R-:W-:-:S03]  /*0a90*/  UIMAD UR7, UR7, UR4, UR6 ;  /* 0x00000004070772a4 */ /* 0x000fc6000f8e0206 */
[----:B------:R4:W-:Y:S07]  /*0aa0*/  STL [R1], R0 ;  /* 0x0000000001007387 */ /* 0x0009ee0000100800 */
[----:B------:R-:W-:Y:S06]  /*0ab0*/  @!P0 BAR.ARV 0x8, 0x100 ;  /* 0x0204000000008b1d */ /* 0x000fec0000002000 */
[----:B------:R-:W-:-:S13]  /*0ac0*/  ISETP.GE.U32.AND P0, PT, R11, 0x100, PT ;  /* 0x000001000b00780c */ /* 0x000fda0003f06070 */
[----:B------:R-:W-:Y:S06]  /*0ad0*/  @P0 BAR.ARV 0xf, 0x100 ;  /* 0x03c4000000000b1d */ /* 0x000fec0000002000 */
[----:B---3--:R-:W-:-:S13]  /*0ae0*/  ISETP.LE.AND P0, PT, RZ, UR8, PT ;  /* 0x00000008ff007c0c */ /* 0x008fda000bf03270 */
[----:B----4-:R-:W-:Y:S05]  /*0af0*/  @!P0 BRA `(.L_x_3186) ;  /* 0x0000010c00908947 */ /* 0x010fea0003800000 */
[----:B------:R-:W-:Y:S01]  /*0b00*/  ULDC.64 UR4, c[0x0][0x418] ;  /* 0x0001060000047ab9 */ /* 0x000fe20000000a00 */
[----:B------:R-:W-:Y:S01]  /*0b10*/  ULDC UR60, c[0x0][0x424] ;  /* 0x00010900003c7ab9 */ /* 0x000fe20000000800 */
[----:B------:R-:W-:Y:S01]  /*0b20*/  UISETP.NE.U32.AND UP0, UPT, UR4, URZ, UPT ;  /* 0x0000003f0400728c */ /* 0x000fe2000bf05070 */
[----:B------:R-:W-:Y:S01]  /*0b30*/  VIADD R152, R11, 0xffffff80 ;  /* 0xffffff800b987836 */ /* 0x000fe20000000000 */
[----:B------:R-:W-:Y:S02]  /*0b40*/  UISETP.NE.AND UP1, UPT, UR9, 0x1, UPT ;  /* 0x000000010900788c */ /* 0x000fe4000bf25270 */
[----:B------:R-:W-:Y:S01]  /*0b50*/  UISETP.NE.AND.EX UP0, UPT, UR5, URZ, UPT, UP0 ;  /* 0x0000003f0500728c */ /* 0x000fe2000bf05300 */
[----:B------:R-:W-:Y:S01]  /*0b60*/  ULDC UR4, c[0x0][0x2f0] ;  /* 0x0000bc0000047ab9 */ /* 0x000fe20000000800 */
[----:B------:R-:W-:Y:S02]  /*0b70*/  USHF.R.U32.HI UR11, URZ, 0x10, UR7 ;  /* 0x000000103f0b7899 */ /* 0x000fe40008011607 */
[----:B------:R-:W-:Y:S01]  /*0b80*/  PLOP3.LUT P0, PT, PT, PT, UP1, 0x80, 0x0 ;  /* 0x000000000000781c */ /* 0x000fe20003f0f018 */
[----:B------:R-:W-:-:S02]  /*0b90*/  USEL UR60, UR60, 0x1, UP0 ;  /* 0x000000013c3c7887 */ /* 0x000fc40008000000 */
[----:B------:R-:W-:Y:S02]  /*0ba0*/  UISETP.NE.AND UP0, UPT, UR11, URZ, UPT ;  /* 0x0000003f0b00728c */ /* 0x000fe4000bf05270 */
[----:B------:R-:W-:Y:S02]  /*0bb0*/  UIMAD UR60, UR60, UR4, URZ ;  /* 0x000000043c3c72a4 */ /* 0x000fe4000f8e023f */
[----:B------:R-:W-:Y:S02]  /*0bc0*/  ULOP3.LUT UR7, UR7, 0xffff, URZ, 0xc0, !UPT ;  /* 0x0000ffff07077892 */ /* 0x000fe4000f8ec03f */
[----:B------:R-:W-:-:S04]  /*0bd0*/  UIADD3 UR4, UR60, 0x3f, URZ ;  /* 0x0000003f3c047890 */ /* 0x000fc8000fffe03f */
[----:B------:R-:W-:Y:S01]  /*0be0*/  USHF.R.S32.HI UR5, URZ, 0x1f, UR4 ;  /* 0x0000001f3f057899 */ /* 0x000fe20008011404 */
[----:B------:R-:W-:-:S03]  /*0bf0*/  @!UP0 ULDC UR11, c[0x0][0xae8] ;  /* 0x0002ba00000b8ab9 */ /* 0x000fc60000000800 */
[----:B------:R-:W-:-:S04]  /*0c00*/  ULEA.HI UR5, UR5, UR4, URZ, 0x6 ;  /* 0x0000000405057291 */ /* 0x000fc8000f8f303f */
[----:B------:R-:W-:Y:S01]  /*0c10*/  USHF.R.S32.HI UR6, URZ, 0x6, UR5 ;  /* 0x000000063f067899 */ /* 0x000fe20008011405 */
[----:B------:R-:W-:Y:S11]  /*0c20*/  @!P0 BRA `(.L_x_3187) ;  /* 0x0000001c00948947 */ /* 0x000ff60003800000 */
[----:B------:R-:W-:Y:S01]  /*0c30*/  UISETP.GE.AND UP0, UPT, UR60, 0x1, UPT ;  /* 0x000000013c00788c */ /* 0x000fe2000bf06270 */
[----:B------:R-:W-:Y:S02]  /*0c40*/  PLOP3.LUT P0, PT, PT, PT, PT, 0x80, 0x0 ;  /* 0x000000000000781c */ /* 0x000fe40003f0f070 */
[----:B------:R-:W-:Y:S02]  /*0c50*/  CS2R R4, SRZ ;  /* 0x0000000000047805 */ /* 0x000fe4000001ff00 */
[----:B------:R-:W-:Y:S02]  /*0c60*/  CS2R R150, SRZ ;  /* 0x0000000000967805 */ /* 0x000fe4000001ff00 */
[----:B------:R-:W-:Y:S02]  /*0c70*/  CS2R R148, SRZ ;  /* 0x0000000000947805 */ /* 0x000fe4000001ff00 */
[----:B------:R-:W-:Y:S02]  /*0c80*/  CS2R R146, SRZ ;  /* 0x0000000000927805 */ /* 0x000fe4000001ff00 */
[----:B------:R-:W-:-:S02]  /*0c90*/  PLOP3.LUT P1, PT, PT, PT, UP0, 0x80, 0x0 ;  /* 0x000000000000781c */ /* 0x000fc40003f2f008 */
        /* <DEDUP_REMOVED lines=54> */
[----:B------:R-:W-:-:S02]  /*1000*/  IMAD.MOV.U32 R37, RZ, RZ, RZ ;  /* 0x000000ffff257224 */ /* 0x000fc400078e00ff */
[----:B------:R-:W-:Y:S01]  /*1010*/  IMAD.MOV.U32 R3, RZ, RZ, RZ ;  /* 0x000000ffff037224 */ /* 0x000fe200078e00ff */
[----:B------:R-:W-:Y:S06]  /*1020*/  @!P1 BRA `(.L_x_3188) ;  /* 0x0000000000709947 */ /* 0x000fec0003800000 */
[----:B------:R-:W-:Y:S01]  /*1030*/  IMAD.U32 R6, RZ, RZ, UR11 ;  /* 0x0000000bff067e24 */ /* 0x000fe2000f8e00ff */
[----:B------:R-:W-:-:S04]  /*1040*/  UIADD3 UR4, UR6, -0x1, UR11 ;  /* 0xffffffff06047890 */ /* 0x000fc8000fffe00b */
[-C--:B------:R-:W-:Y:S02]  /*1050*/  IABS R7, R6.reuse ;  /* 0x0000000600077213 */ /* 0x080fe40000000000 */
[----:B------:R-:W-:Y:S01]  /*1060*/  IMAD.U32 R8, RZ, RZ, UR4 ;  /* 0x00000004ff087e24 */ /* 0x000fe2000f8e00ff */
[----:B------:R-:W-:Y:S01]  /*1070*/  IABS R6, R6 ;  /* 0x0000000600067213 */ /* 0x000fe20000000000 */
[----:B------:R-:W1:Y:S01]  /*1080*/  I2F.RP R0, R7 ;  /* 0x0000000700007306 */ /* 0x000e620000209400 */
[----:B------:R-:W-:-:S03]  /*1090*/  ULOP3.LUT UR4, UR4, UR11, URZ, 0x3c, !UPT ;  /* 0x0000000b04047292 */ /* 0x000fc6000f8e3c3f */
[----:B------:R-:W-:-:S03]  /*10a0*/  IMAD.MOV R6, RZ, RZ, -R6 ;  /* 0x000000ffff067224 */ /* 0x000fc600078e0a06 */
[----:B------:R-:W-:Y:S01]  /*10b0*/  ISETP.LE.AND P3, PT, RZ, UR4, PT ;  /* 0x00000004ff007c0c */ /* 0x000fe2000bf63270 */
[----:B-1----:R-:W0:Y:S02]  /*10c0*/  MUFU.RCP R0, R0 ;  /* 0x0000000000007308 */ /* 0x002e240000001000 */
[----:B0-----:R-:W-:Y:S01]  /*10d0*/  VIADD R2, R0, 0xffffffe ;  /* 0x0ffffffe00027836 */ /* 0x001fe20000000000 */
[----:B------:R-:W-:-:S05]  /*10e0*/  IABS R0, R8 ;  /* 0x0000000800007213 */ /* 0x000fca0000000000 */
[----:B------:R0:W1:Y:S02]  /*10f0*/  F2I.FTZ.U32.TRUNC.NTZ R3, R2 ;  /* 0x0000000200037305 */ /* 0x000064000021f000 */
        /* <DEDUP_REMOVED lines=14> */
[----:B------:R-:W-:-:S07]  /*11e0*/  @!P2 LOP3.LUT R3, RZ, UR11, RZ, 0x33, !PT ;  /* 0x0000000bff03ac12 */ /* 0x000fce000f8e33ff */
.L_x_3188:
[----:B------:R-:W-:Y:S01]  /*11f0*/  IMAD R0, R3, UR7, RZ ;  /* 0x0000000703007c24 */ /* 0x000fe2000f8e02ff */
[----:B------:R-:W-:Y:S01]  /*1200*/  CS2R R34, SRZ ;  /* 0x0000000000227805 */ /* 0x000fe2000001ff00 */
[----:B------:R-:W-:Y:S01]  /*1210*/  IMAD.MOV.U32 R36, RZ, RZ, RZ ;  /* 0x000000ffff247224 */ /* 0x000fe200078e00ff */
[----:B------:R-:W-:Y:S02]  /*1220*/  CS2R R32, SRZ ;  /* 0x0000000000207805 */ /* 0x000fe4000001ff00 */
[----:B------:R-:W-:Y:S02]  /*1230*/  CS2R R30, SRZ ;  /* 0x00000000001e7805 */ /* 0x000fe4000001ff00 */
[----:B------:R-:W-:Y:S02]  /*1240*/  VIADDMNMX R3, R0, R3, UR6, PT ;  /* 0x0000000600037e46 */ /* 0x000fe4000b800103 */
[----:B------:R-:W-:Y:S02]  /*1250*/  CS2R R28, SRZ ;  /* 0x00000000001c7805 */ /* 0x000fe4000001ff00 */
[----:B------:R-:W-:-:S02]  /*1260*/  CS2R R26, SRZ ;  /* 0x00000000001a7805 */ /* 0x000fc4000001ff00 */
[----:B------:R-:W-:Y:S02]  /*1270*/  CS2R R24, SRZ ;  /* 0x0000000000187805 */ /* 0x000fe4000001ff00 */
[----:B------:R-:W-:-:S13]  /*1280*/  ISETP.GT.AND P1, PT, R3, R0, PT ;  /* 0x000000000300720c */ /* 0x000fda0003f24270 */
[----:B------:R-:W-:Y:S05]  /*1290*/  @!P1 BRA `(.L_x_3189) ;  /* 0x0000008400b49947 */ /* 0x000fea0003800000 */
[----:B------:R-:W-:Y:S01]  /*12a0*/  SHF.R.S32.HI R5, RZ, 0x1f, R152 ;  /* 0x0000001fff057819 */ /* 0x000fe20000011498 */
[----:B------:R-:W1:Y:S08]  /*12b0*/  S2UR UR7, SR_CgaCtaId ;  /* 0x00000000000779c3 */ /* 0x000e700000008800 */
[----:B------:R-:W-:Y:S01]  /*12c0*/  BAR.SYNC.DEFER_BLOCKING 0xe, 0x100 ;  /* 0x0384000000007b1d */ /* 0x000fe20000010000 */
[----:B------:R-:W-:Y:S01]  /*12d0*/  LOP3.LUT R6, R11, 0x7f, RZ, 0xc0, !PT ;  /* 0x0000007f0b067812 */ /* 0x000fe200078ec0ff */
[----:B------:R-:W-:Y:S01]  /*12e0*/  VIADD R3, R3, 0xfffffffe ;  /* 0xfffffffe03037836 */ /* 0x000fe20000000000 */
[----:B------:R-:W-:-:S02]  /*12f0*/  LEA.HI R5, R5, R152, RZ, 0x7 ;  /* 0x0000009805057211 */ /* 0x000fc400078f38ff */
[----:B------:R-:W-:Y:S01]  /*1300*/  ISETP.NE.AND P1, PT, R6, RZ, PT ;  /* 0x000000ff0600720c */ /* 0x000fe20003f25270 */
[----:B------:R-:W-:Y:S01]  /*1310*/  UMOV UR9, 0x40000040 ;  /* 0x4000004000097882 */ /* 0x000fe20000000000 */
[----:B0-----:R-:W-:Y:S01]  /*1320*/  SHF.R.S32.HI R2, RZ, 0x7, R5 ;  /* 0x00000007ff027819 */ /* 0x001fe20000011405 */
[----:B------:R-:W-:Y:S01]  /*1330*/  UMOV UR11, 0x40000040 ;  /* 0x40000040000b7882 */ /* 0x000fe20000000000 */
[----:B------:R-:W-:Y:S01]  /*1340*/  UMOV UR13, 0x40000040 ;  /* 0x40000040000d7882 */ /* 0x000fe20000000000 */
[----:B------:R-:W-:Y:S01]  /*1350*/  UMOV UR15, 0x40000040 ;  /* 0x40000040000f7882 */ /* 0x000fe20000000000 */
[----:B------:R-:W-:Y:S01]  /*1360*/  UMOV UR17, 0x40000040 ;  /* 0x4000004000117882 */ /* 0x000fe20000000000 */
[----:B------:R-:W-:Y:S01]  /*1370*/  UMOV UR19, 0x40000040 ;  /* 0x4000004000137882 */ /* 0x000fe20000000000 */
[----:B------:R-:W0:Y:S01]  /*1380*/  SHFL.IDX PT, R2, R2, RZ, 0x1f ;  /* 0x00001fff02027589 */ /* 0x000e2200000e0000 */
[----:B------:R-:W-:Y:S01]  /*1390*/  UMOV UR21, 0x40000040 ;  /* 0x4000004000157882 */ /* 0x000fe20000000000 */
[----:B------:R-:W-:Y:S01]  /*13a0*/  UMOV UR23, 0x40000040 ;  /* 0x4000004000177882 */ /* 0x000fe20000000000 */
[----:B------:R-:W-:-:S02]  /*13b0*/  LOP3.LUT R5, R5, 0xffffff80, RZ, 0xc0, !PT ;  /* 0xffffff8005057812 */ /* 0x000fc400078ec0ff */
[----:B------:R-:W-:-:S03]  /*13c0*/  ISETP.GE.AND P0, PT, R3, R0, PT ;  /* 0x000000000300720c */ /* 0x000fc60003f06270 */
[----:B------:R-:W-:Y:S01]  /*13d0*/  IMAD.IADD R5, R152, 0x1, -R5 ;  /* 0x0000000198057824 */ /* 0x000fe200078e0a05 */
[----:B------:R-:W-:Y:S01]  /*13e0*/  WARPGROUP.ARRIVE ;  /* 0x00000000000079c5 */ /* 0x000fe20000000000 */
[----:B0-----:R-:W-:-:S03]  /*13f0*/  R2UR UR4, R2 ;  /* 0x00000000020472ca */ /* 0x001fc600000e0000 */
[----:B------:R-:W-:-:S04]  /*1400*/  SHF.R.S32.HI R2, RZ, 0x1f, R5 ;  /* 0x0000001fff027819 */ /* 0x000fc80000011405 */
[CC--:B------:R-:W-:Y:S02]  /*1410*/  LEA.HI R4, R2.reuse, R5.reuse, RZ, 0x2 ;  /* 0x0000000502047211 */ /* 0x0c0fe400078f10ff */
[----:B------:R-:W-:Y:S02]  /*1420*/  LEA.HI R2, R2, R5, RZ, 0x5 ;  /* 0x0000000502027211 */ /* 0x000fe400078f28ff */
[----:B------:R-:W-:Y:S02]  /*1430*/  SHF.R.S32.HI R7, RZ, 0x1f, R4 ;  /* 0x0000001fff077819 */ /* 0x000fe40000011404 */
[----:B------:R-:W-:Y:S01]  /*1440*/  SHF.R.S32.HI R2, RZ, 0x5, R2 ;  /* 0x00000005ff027819 */ /* 0x000fe20000011402 */
[----:B------:R-:W-:-:S04]  /*1450*/  ULEA.HI UR5, UR4, UR4, URZ, 0x1 ;  /* 0x0000000404057291 */ /* 0x000fc8000f8f083f */
[----:B------:R-:W-:-:S03]  /*1460*/  ULOP3.LUT UR6, UR5, 0x1fffe, URZ, 0xc0, !UPT ;  /* 0x0001fffe05067892 */ /* 0x000fc6000f8ec03f */
[----:B------:R-:W-:Y:S01]  /*1470*/  UMOV UR5, 0x400 ;  /* 0x0000040000057882 */ /* 0x000fe20000000000 */
[----:B------:R-:W-:Y:S02]  /*1480*/  UIADD3 UR6, UR4, -UR6, URZ ;  /* 0x8000000604067290 */ /* 0x000fe4000fffe03f */
[----:B-1----:R-:W-:-:S04]  /*1490*/  ULEA UR5, UR7, UR5, 0x18 ;  /* 0x0000000507057291 */ /* 0x002fc8000f8ec03f */
[----:B------:R-:W-:Y:S02]  /*14a0*/  ULEA UR6, UR6, UR5, 0xf ;  /* 0x0000000506067291 */ /* 0x000fe4000f8e783f */
[----:B------:R-:W-:Y:S02]  /*14b0*/  UIADD3 UR4, UR5, 0x36400, URZ ;  /* 0x0003640005047890 */ /* 0x000fe4000fffe03f */
[----:B------:R-:W-:Y:S01]  /*14c0*/  IMAD.U32 R6, RZ, RZ, UR5 ;  /* 0x00000005ff067e24 */ /* 0x000fe2000f8e00ff */
[----:B------:R-:W-:Y:S02]  /*14d0*/  UIADD3 UR6, UR6, 0x400, URZ ;  /* 0x0000040006067890 */ /* 0x000fe4000fffe03f */
[----:B------:R-:W-:Y:S01]  /*14e0*/  USHF.R.U32.HI UR4, URZ, 0x4, UR4 ;  /* 0x000000043f047899 */ /* 0x000fe20008011604 */
[----:B------:R-:W-:Y:S01]  /*14f0*/  @!P1 VIADD R6, R6, 0x38860 ;  /* 0x0003886006069836 */ /* 0x000fe20000000000 */
[----:B------:R-:W-:Y:S02]  /*1500*/  USHF.R.U32.HI UR6, URZ, 0x4, UR6 ;  /* 0x000000043f067899 */ /* 0x000fe40008011606 */
[----:B------:R-:W-:-:S02]  /*1510*/  ULOP3.LUT UR4, UR4, 0x3fff, URZ, 0xc0, !UPT ;  /* 0x00003fff04047892 */ /* 0x000fc4000f8ec03f */
[----:B------:R-:W-:Y:S01]  /*1520*/  ULOP3.LUT UR6, UR6, 0x3fff, URZ, 0xc0, !UPT ;  /* 0x00003fff06067892 */ /* 0x000fe2000f8ec03f */
[----:B------:R-:W-:Y:S01]  /*1530*/  @!P1 PRMT R8, RZ, 0x654, R6 ;  /* 0x00000654ff089816 */ /* 0x000fe20000000006 */
[----:B------:R-:W-:Y:S01]  /*1540*/  ULOP3.LUT UR4, UR4, 0x10000, URZ, 0xfc, !UPT ;  /* 0x0001000004047892 */ /* 0x000fe2000f8efc3f */
[----:B------:R-:W-:Y:S01]  /*1550*/  SHF.R.S32.HI R6, RZ, 0x2, R4 ;  /* 0x00000002ff067819 */ /* 0x000fe20000011404 */
[----:B------:R-:W-:Y:S02]  /*1560*/  ULOP3.LUT UR6, UR6, 0x2000000, URZ, 0xfc, !UPT ;  /* 0x0200000006067892 */ /* 0x000fe4000f8efc3f */
[----:B------:R-:W-:Y:S01]  /*1570*/  UIADD3 UR12, UR4, 0x2, URZ ;  /* 0x00000002040c7890 */ /* 0x000fe2000fffe03f */
[----:B------:R-:W-:Y:S01]  /*1580*/  LEA.HI R7, R7, R6, RZ, 0x3 ;  /* 0x0000000607077211 */ /* 0x000fe200078f18ff */
[----:B------:R-:W-:Y:S01]  /*1590*/  UIADD3 UR14, UR6, 0x80, URZ ;  /* 0x00000080060e7890 */ /* 0x000fe2000fffe03f */
[----:B------:R-:W-:Y:S02]  /*15a0*/  UMOV UR8, UR4 ;  /* 0x0000000400087c82 */ /* 0x000fe40008000000 */
[----:B------:R-:W-:Y:S01]  /*15b0*/  UMOV UR10, UR6 ;  /* 0x00000006000a7c82 */ /* 0x000fe20008000000 */
[----:B------:R-:W-:Y:S01]  /*15c0*/  UIADD3 UR16, UR4, 0x4, URZ ;  /* 0x0000000404107890 */ /* 0x000fe2000fffe03f */
[----:B------:R-:W-:Y:S01]  /*15d0*/  HGMMA.64x256x16.F32 R24, gdesc[UR8].tnspB, RZ, !UPT, gsb0 ;  /* 0x43e00000081879f0 */ /* 0x000fe2000c0008ff */
[----:B------:R-:W-:Y:S01]  /*15e0*/  UIADD3 UR18, UR6, 0x100, URZ ;  /* 0x0000010006127890 */ /* 0x000fe2000fffe03f */
[----:B------:R-:W-:Y:S01]  /*15f0*/  LOP3.LUT R7, R7, 0xfffffff8, RZ, 0xc0, !PT ;  /* 0xfffffff807077812 */ /* 0x000fe200078ec0ff */
[----:B------:R-:W-:-:S02]  /*1600*/  UIADD3 UR20, UR4, 0x6, URZ ;  /* 0x0000000604147890 */ /* 0x000fc4000fffe03f */
[----:B------:R-:W-:Y:S02]  /*1610*/  UIADD3 UR22, UR6, 0x180, URZ ;  /* 0x0000018006167890 */ /* 0x000fe4000fffe03f */
[----:B------:R-:W-:Y:S01]  /*1620*/  IMAD.IADD R7, R6, 0x1, -R7 ;  /* 0x0000000106077824 */ /* 0x000fe200078e0a07 */
[----:B------:R-:W-:-:S03]  /*1630*/  UMOV UR4, URZ ;  /* 0x0000003f00047c82 */ /* 0x000fc60008000000 */
[----:B------:R-:W-:Y:S01]  /*1640*/  IMAD R2, R2, 0x10, R7 ;  /* 0x0000001002027824 */ /* 0x000fe200078e0207 */
[----:B------:R-:W-:Y:S02]  /*1650*/  WARPGROUP.DEPBAR.LE gsb0, 0x0 ;  /* 0x00008000000079c5 */ /* 0x000fe40000010000 */
[----:B------:R-:W-:-:S14]  /*1660*/  WARPGROUP.ARRIVE ;  /* 0x00000000000079c5 */ /* 0x000fdc0000000000 */
        /* <DEDUP_REMOVED lines=13> */
[----:B------:R-:W-:-:S05]  /*1740*/  UMOV UR4, URZ ;  /* 0x0000003f00047c82 */ /* 0x000fca0008000000 */
.L_x_3191:
[----:B------:R-:W-:Y:S01]  /*1750*/  BAR.SYNC.DEFER_BLOCKING 0xe, 0x100 ;  /* 0x0384000000007b1d */ /* 0x000fe20000010000 */
[----:B------:R-:W-:Y:S01]  /*1760*/  IMAD.U32 R5, RZ, RZ, UR4 ;  /* 0x00000004ff057e24 */ /* 0x000fe2000f8e00ff */
[----:B------:R-:W-:Y:S01]  /*1770*/  UIADD3 UR4, UR4, 0x1, URZ ;  /* 0x0000000104047890 */ /* 0x000fe2000fffe03f */
[C---:B------:R-:W-:Y:S01]  /*1780*/  ISETP.GT.AND P0, PT, R3.reuse, R0, PT ;  /* 0x000000000300720c */ /* 0x040fe20003f04270 */
[----:B------:R-:W-:Y:S02]  /*1790*/  VIADD R3, R3, 0xffffffff ;  /* 0xffffffff03037836 */ /* 0x000fe40000000000 */
[----:B-1----:R-:W-:Y:S01]  /*17a0*/  IMAD R4, R5, 0x40, R2 ;  /* 0x0000004005047824 */ /* 0x002fe200078e0202 */
[----:B------:R-:W-:Y:S01]  /*17b0*/  UISETP.NE.AND UP0, UPT, UR4, 0x2, UPT ;  /* 0x000000020400788c */ /* 0x000fe2000bf05270 */
[----:B------:R-:W-:Y:S01]  /*17c0*/  UMOV UR11, 0x40000040 ;  /* 0x40000040000b7882 */ /* 0x000fe20000000000 */
[----:B------:R-:W-:Y:S02]  /*17d0*/  UMOV UR15, 0x40000040 ;  /* 0x40000040000f7882 */ /* 0x000fe40000000000 */
[----:B------:R-:W-:Y:S01]  /*17e0*/  LEA R4, R4, UR5, 0x2 ;  /* 0x0000000504047c11 */ /* 0x000fe2000f8e10ff */
[----:B------:R-:W-:Y:S01]  /*17f0*/  USEL UR4, UR4, URZ, UP0 ;  /* 0x0000003f04047287 */ /* 0x000fe20008000000 */
[----:B------:R-:W-:Y:S01]  /*1800*/  UMOV UR19, 0x40000040 ;  /* 0x4000004000137882 */ /* 0x000fe20000000000 */
[----:B------:R-:W-:-:S02]  /*1810*/  UMOV UR23, 0x40000040 ;  /* 0x4000004000177882 */ /* 0x000fc40000000000 */
[----:B------:R-:W-:-:S04]  /*1820*/  ULEA UR10, UR4, UR6, 0xc ;  /* 0x00000006040a7291 */ /* 0x000fc8000f8e603f */
[----:B------:R-:W-:Y:S02]  /*1830*/  UIADD3 UR14, UR10, 0x80, URZ ;  /* 0x000000800a0e7890 */ /* 0x000fe4000fffe03f */
[----:B------:R-:W-:Y:S01]  /*1840*/  UIADD3 UR18, UR10, 0x100, URZ ;  /* 0x000001000a127890 */ /* 0x000fe2000fffe03f */
[----:B------:R-:W1:Y:S01]  /*1850*/  LDS R5, [R4+0x38400] ;  /* 0x0384000004057984 */ /* 0x000e620000000800 */
[----:B------:R-:W-:-:S03]  /*1860*/  UIADD3 UR22, UR10, 0x180, URZ ;  /* 0x000001800a167890 */ /* 0x000fc6000fffe03f */
[----:B------:R2:W3:Y:S02]  /*1870*/  LDS R6, [R4+0x38420] ;  /* 0x0384200004067984 */ /* 0x0004e40000000800 */
[----:B--2---:R-:W-:-:S05]  /*1880*/  IMAD.U32 R4, RZ, RZ, UR4 ;  /* 0x00000004ff047e24 */ /* 0x004fca000f8e00ff */
[----:B------:R-:W-:-:S05]  /*1890*/  @!P1 LEA R4, R4, UR5, 0x3 ;  /* 0x0000000504049c11 */ /* 0x000fca000f8e18ff */
[----:B------:R-:W-:-:S05]  /*18a0*/  @!P1 VIADD R4, R4, 0x38860 ;  /* 0x0003886004049836 */ /* 0x000fca0000000000 */
[----:B------:R-:W-:Y:S01]  /*18b0*/  @!P1 PRMT R4, RZ, 0x654, R4 ;  /* 0x00000654ff049816 */ /* 0x000fe20000000004 */
        /* <DEDUP_REMOVED lines=127> */
[----:B------:R-:W-:-:S06]  /*20b0*/  FMUL.FTZ R151, R151, R6 ;  /* 0x0000000697977220 */ /* 0x000fcc0000410000 */
        /* <DEDUP_REMOVED lines=19> */
.L_x_3190:
[----:B------:R-:W-:Y:S01]  /*21f0*/  BAR.SYNC.DEFER_BLOCKING 0xe, 0x100 ;  /* 0x0384000000007b1d */ /* 0x000fe20000010000 */
[----:B------:R-:W-:Y:S01]  /*2200*/  VIADD R2, R2, UR4 ;  /* 0x0000000402027c36 */ /* 0x000fe20008000000 */
[----:B------:R-:W-:Y:S02]  /*2210*/  PLOP3.LUT P0, PT, PT, PT, PT, 0x8, 0x0 ;  /* 0x000000000000781c */ /* 0x000fe40003f0e170 */
[----:B-1----:R-:W-:Y:S02]  /*2220*/  CS2R R4, SRZ ;  /* 0x0000000000047805 */ /* 0x002fe4000001ff00 */
[----:B------:R-:W-:-:S05]  /*2230*/  LEA R2, R2, UR5, 0x2 ;  /* 0x0000000502027c11 */ /* 0x000fca000f8e10ff */
[----:B------:R-:W1:Y:S04]  /*2240*/  LDS R3, [R2+0x38400] ;  /* 0x0384000002037984 */ /* 0x000e680000000800 */
[----:B------:R-:W2:Y:S01]  /*2250*/  LDS R0, [R2+0x38420] ;  /* 0x0384200002007984 */ /* 0x000ea20000000800 */
        /* <DEDUP_REMOVED lines=130> */
.L_x_3187:
[----:B------:R-:W-:Y:S01]  /*2a80*/  UISETP.GE.AND UP0, UPT, UR60, 0x1, UPT ;  /* 0x000000013c00788c */ /* 0x000fe2000bf06270 */
[----:B------:R-:W-:-:S05]  /*2a90*/  UMOV UR4, URZ ;  /* 0x0000003f00047c82 */ /* 0x000fca0008000000 */
[----:B------:R-:W-:-:S13]  /*2aa0*/  PLOP3.LUT P0, PT, PT, PT, UP0, 0x80, 0x0 ;  /* 0x000000000000781c */ /* 0x000fda0003f0f008 */
[----:B------:R-:W-:Y:S05]  /*2ab0*/  @!P0 BRA `(.L_x_3192) ;  /* 0x0000000000848947 */ /* 0x000fea0003800000 */
[----:B------:R-:W-:Y:S01]  /*2ac0*/  IMAD.U32 R3, RZ, RZ, UR11 ;  /* 0x0000000bff037e24 */ /* 0x000fe2000f8e00ff */
[----:B------:R-:W-:Y:S01]  /*2ad0*/  UIADD3 UR8, UR6, -0x1, UR11 ;  /* 0xffffffff06087890 */ /* 0x000fe2000fffe00b */
[----:B------:R-:W-:-:S03]  /*2ae0*/  UMOV UR4, URZ ;  /* 0x0000003f00047c82 */ /* 0x000fc60008000000 */
[-C--:B------:R-:W-:Y:S02]  /*2af0*/  IABS R0, R3.reuse ;  /* 0x0000000300007213 */ /* 0x080fe40000000000 */
[----:B------:R-:W-:Y:S01]  /*2b00*/  IMAD.U32 R4, RZ, RZ, UR8 ;  /* 0x00000008ff047e24 */ /* 0x000fe2000f8e00ff */
[----:B------:R-:W-:Y:S01]  /*2b10*/  IABS R5, R3 ;  /* 0x0000000300057213 */ /* 0x000fe20000000000 */
[----:B------:R-:W-:Y:S01]  /*2b20*/  ULOP3.LUT UR8, UR8, UR11, URZ, 0x3c, !UPT ;  /* 0x0000000b08087292 */ /* 0x000fe2000f8e3c3f */
[----:B------:R-:W-:Y:S02]  /*2b30*/  R2UR UR12, R0 ;  /* 0x00000000000c72ca */ /* 0x000fe400000e0000 */
[----:B------:R-:W-:-:S05]  /*2b40*/  IABS R4, R4 ;  /* 0x0000000400047213 */ /* 0x000fca0000000000 */
[----:B------:R-:W-:-:S05]  /*2b50*/  IMAD.MOV.U32 R3, RZ, RZ, R4 ;  /* 0x000000ffff037224 */ /* 0x000fca00078e0004 */
[----:B------:R-:W-:Y:S01]  /*2b60*/  R2UR UR10, R3 ;  /* 0x00000000030a72ca */ /* 0x000fe200000e0000 */
[----:B------:R-:W1:Y:S08]  /*2b70*/  I2F.RP R0, UR12 ;  /* 0x0000000c00007d06 */ /* 0x000e700008209400 */
[----:B-1----:R-:W0:Y:S02]  /*2b80*/  MUFU.RCP R0, R0 ;  /* 0x0000000000007308 */ /* 0x002e240000001000 */
[----:B0-----:R-:W-:-:S02]  /*2b90*/  VIADD R2, R0, 0xffffffe ;  /* 0x0ffffffe00027836 */ /* 0x001fc40000000000 */
[----:B------:R-:W-:-:S04]  /*2ba0*/  IMAD.MOV R0, RZ, RZ, -R5 ;  /* 0x000000ffff007224 */ /* 0x000fc800078e0a05 */
        /* <DEDUP_REMOVED lines=18> */
.L_x_3192:
[----:B------:R-:W-:Y:S01]  /*2cd0*/  UIMAD UR5, UR7, UR4, URZ ;  /* 0x00000004070572a4 */ /* 0x000fe2000f8e023f */
[----:B------:R-:W-:Y:S01]  /*2ce0*/  IMAD.U32 R0, RZ, RZ, UR6 ;  /* 0x00000006ff007e24 */ /* 0x000fe2000f8e00ff */
[----:B------:R-:W-:Y:S01]  /*2cf0*/  PLOP3.LUT P0, PT, PT, PT, PT, 0x80, 0x0 ;  /* 0x000000000000781c */ /* 0x000fe20003f0f070 */
[----:B------:R-:W-:Y:S01]  /*2d00*/  IMAD.U32 R3, RZ, RZ, UR4 ;  /* 0x00000004ff037e24 */ /* 0x000fe2000f8e00ff */
[----:B------:R-:W-:Y:S02]  /*2d10*/  CS2R R4, SRZ ;  /* 0x0000000000047805 */ /* 0x000fe4000001ff00 */
[----:B------:R-:W-:Y:S01]  /*2d20*/  CS2R R150, SRZ ;  /* 0x0000000000967805 */ /* 0x000fe2000001ff00 */
[----:B0-----:R-:W-:Y:S01]  /*2d30*/  IMAD.U32 R2, RZ, RZ, UR5 ;  /* 0x00000005ff027e24 */ /* 0x001fe2000f8e00ff */
[----:B------:R-:W-:Y:S02]  /*2d40*/  CS2R R148, SRZ ;  /* 0x0000000000947805 */ /* 0x000fe4000001ff00 */
[----:B------:R-:W-:-:S02]  /*2d50*/  VIADDMNMX R0, R3, UR5, R0, PT ;  /* 0x0000000503007c46 */ /* 0x000fc4000b800100 */
[----:B------:R-:W-:Y:S02]  /*2d60*/  CS2R R146, SRZ ;  /* 0x0000000000927805 */ /* 0x000fe4000001ff00 */
[----:B------:R-:W-:Y:S02]  /*2d70*/  CS2R R144, SRZ ;  /* 0x0000000000907805 */ /* 0x000fe4000001ff00 */
[----:B------:R-:W-:Y:S02]  /*2d80*/  CS2R R142, SRZ ;  /* 0x00000000008e7805 */ /* 0x000fe4000001ff00 */
[----:B------:R-:W-:Y:S02]  /*2d90*/  R2UR UR61, R0 ;  /* 0x00000000003d72ca */ /* 0x000fe400000e0000 */
        /* <DEDUP_REMOVED lines=12> */
[----:B------:R-:W-:Y:S01]  /*2e60*/  UISETP.GT.AND UP0, UPT, UR61, UR5, UPT ;  /* 0x000000053d00728c */ /* 0x000fe2000bf04270 */
[----:B------:R-:W-:Y:S02]  /*2e70*/  CS2R R116, SRZ ;  /* 0x0000000000747805 */ /* 0x000fe4000001ff00 */
[----:B------:R-:W-:-:S02]  /*2e80*/  CS2R R114, SRZ ;  /* 0x0000000000727805 */ /* 0x000fc4000001ff00 */
[----:B------:R-:W-:Y:S02]  /*2e90*/  CS2R R112, SRZ ;  /* 0x0000000000707805 */ /* 0x000fe4000001ff00 */
[----:B------:R-:W-:Y:S02]  /*2ea0*/  CS2R R110, SRZ ;  /* 0x00000000006e7805 */ /* 0x000fe4000001ff00 */
[----:B------:R-:W-:Y:S02]  /*2eb0*/  CS2R R108, SRZ ;  /* 0x00000000006c7805 */ /* 0x000fe4000001ff00 */
[----:B------:R-:W-:Y:S02]  /*2ec0*/  PLOP3.LUT P1, PT, PT, PT, UP0, 0x80, 0x0 ;  /* 0x000000000000781c */ /* 0x000fe40003f2f008 */
        /* <DEDUP_REMOVED lines=43> */
[----:B------:R-:W-:Y:S01]  /*3180*/  SHF.R.S32.HI R57, RZ, 0x1f, R152 ;  /* 0x0000001fff397819 */ /* 0x000fe20000011498 */
[----:B------:R-:W0:Y:S01]  /*3190*/  S2R R5, SR_CgaCtaId ;  /* 0x0000000000057919 */ /* 0x000e220000008800 */
[----:B------:R-:W-:Y:S02]  /*31a0*/  MOV R184, 0x400 ;  /* 0x0000040000b87802 */ /* 0x000fe40000000f00 */
[----:B------:R-:W-:-:S04]  /*31b0*/  LEA.HI R16, R57, R152, RZ, 0x7 ;  /* 0x0000009839107211 */ /* 0x000fc800078f38ff */
[----:B------:R-:W-:-:S05]  /*31c0*/  SHF.R.S32.HI R18, RZ, 0x7, R16 ;  /* 0x00000007ff127819 */ /* 0x000fca0000011410 */
[----:B------:R-:W1:Y:S01]  /*31d0*/  SHFL.IDX PT, R0, R18, RZ, 0x1f ;  /* 0x00001fff12007589 */ /* 0x000e6200000e0000 */
[----:B0-----:R-:W-:Y:S02]  /*31e0*/  LEA R184, R5, R184, 0x18 ;  /* 0x000000b805b87211 */ /* 0x001fe400078ec0ff */
[----:B-1----:R-:W-:-:S04]  /*31f0*/  LEA.HI R3, R0, R0, RZ, 0x1 ;  /* 0x0000000000037211 */ /* 0x002fc800078f08ff */
[----:B------:R-:W-:-:S05]  /*3200*/  LOP3.LUT R3, R3, 0x1fffe, RZ, 0xc0, !PT ;  /* 0x0001fffe03037812 */ /* 0x000fca00078ec0ff */
[----:B------:R-:W-:Y:S02]  /*3210*/  IMAD.IADD R3, R0, 0x1, -R3 ;  /* 0x0000000100037824 */ /* 0x000fe400078e0a03 */
[----:B------:R-:W-:Y:S02]  /*3220*/  VIADD R0, R184, 0x36400 ;  /* 0x00036400b8007836 */ /* 0x000fe40000000000 */
[----:B------:R-:W-:-:S03]  /*3230*/  IMAD R3, R3, 0x8000, R184 ;  /* 0x0000800003037824 */ /* 0x000fc600078e02b8 */
[----:B------:R-:W-:Y:S01]  /*3240*/  LOP3.LUT P0, RZ, R0, 0x3ff, RZ, 0xc0, !PT ;  /* 0x000003ff00ff7812 */ /* 0x000fe2000780c0ff */
[----:B------:R-:W-:-:S05]  /*3250*/  VIADD R3, R3, 0x400 ;  /* 0x0000040003037836 */ /* 0x000fca0000000000 */
[----:B------:R-:W-:-:S04]  /*3260*/  SHF.R.U32.HI R3, RZ, 0x4, R3 ;  /* 0x00000004ff037819 */ /* 0x000fc80000011603 */
[----:B------:R-:W-:-:S03]  /*3270*/  LOP3.LUT R188, R3, 0x3fff, RZ, 0xc0, !PT ;  /* 0x00003fff03bc7812 */ /* 0x000fc600078ec0ff */
[----:B------:R-:W-:Y:S05]  /*3280*/  @!P0 BRA `(.L_x_3193) ;  /* 0x0000000000408947 */ /* 0x000fea0003800000 */
        /* <DEDUP_REMOVED lines=16> */
.L_x_3193:
[----:B------:R-:W-:Y:S02]  /*3390*/  SHF.L.U32 R7, RZ, 0x1f, RZ ;  /* 0x0000001fff077819 */ /* 0x000fe400000006ff */
[----:B------:R-:W-:Y:S02]  /*33a0*/  LOP3.LUT R3, R16, 0xffffff80, RZ, 0xc0, !PT ;  /* 0xffffff8010037812 */ /* 0x000fe400078ec0ff */
[----:B------:R-:W0:Y:S01]  /*33b0*/  SYNCS.PHASECHK.TRANS64.TRYWAIT P0, [R184+URZ+0x38800], R7 ;  /* 0x03880007b80075a7 */ /* 0x000e22000800017f */
[----:B------:R-:W-:Y:S02]  /*33c0*/  LEA.HI R0, R18, R18, RZ, 0x1 ;  /* 0x0000001212007211 */ /* 0x000fe400078f08ff */
[----:B------:R-:W-:Y:S02]  /*33d0*/  IMAD.IADD R5, R152, 0x1, -R3 ;  /* 0x0000000198057824 */ /* 0x000fe400078e0a03 */
[----:B------:R-:W-:-:S03]  /*33e0*/  LOP3.LUT R3, R0, 0xfffffe, RZ, 0xc0, !PT ;  /* 0x00fffffe00037812 */ /* 0x000fc600078ec0ff */
[----:B------:R-:W-:-:S04]  /*33f0*/  SHF.R.S32.HI R4, RZ, 0x1f, R5 ;  /* 0x0000001fff047819 */ /* 0x000fc80000011405 */
[----:B------:R-:W-:-:S04]  /*3400*/  LEA.HI R6, R4, R5, RZ, 0x2 ;  /* 0x0000000504067211 */ /* 0x000fc800078f10ff */
[--C-:B------:R-:W-:Y:S02]  /*3410*/  SHF.R.S32.HI R8, RZ, 0x2, R6.reuse ;  /* 0x00000002ff087819 */ /* 0x100fe40000011406 */
[----:B------:R-:W-:Y:S01]  /*3420*/  SHF.R.S32.HI R9, RZ, 0x1f, R6 ;  /* 0x0000001fff097819 */ /* 0x000fe20000011406 */
[----:B0-----:R-:W-:Y:S06]  /*3430*/  @!P0 BRA `(.L_x_3194) ;  /* 0x000000e400488947 */ /* 0x001fec0003800000 */
.L_x_3322:
[----:B------:R-:W2:Y:S01]  /*3440*/  LDL R0, [R1+0x28] ;  /* 0x0000280001007983 */ /* 0x000ea20000100800 */
[----:B------:R-:W-:Y:S01]  /*3450*/  LEA.HI R9, R9, R8, RZ, 0x3 ;  /* 0x0000000809097211 */ /* 0x000fe200078f18ff */
[----:B------:R-:W-:Y:S01]  /*3460*/  IMAD.IADD R3, R18, 0x1, -R3 ;  /* 0x0000000112037824 */ /* 0x000fe200078e0a03 */
[----:B------:R-:W-:Y:S02]  /*3470*/  LEA.HI R4, R4, R5, RZ, 0x5 ;  /* 0x0000000504047211 */ /* 0x000fe400078f28ff */
[----:B------:R-:W-:Y:S02]  /*3480*/  LOP3.LUT R9, R9, 0xfffffff8, RZ, 0xc0, !PT ;  /* 0xfffffff809097812 */ /* 0x000fe400078ec0ff */
[----:B------:R-:W-:-:S03]  /*3490*/  SHF.R.S32.HI R4, RZ, 0x5, R4 ;  /* 0x00000005ff047819 */ /* 0x000fc60000011404 */
[----:B------:R-:W-:Y:S01]  /*34a0*/  IMAD.IADD R9, R8, 0x1, -R9 ;  /* 0x0000000108097824 */ /* 0x000fe200078e0a09 */
[----:B--2---:R-:W-:Y:S02]  /*34b0*/  R2UR UR4, R0 ;  /* 0x00000000000472ca */ /* 0x004fe400000e0000 */
[----:B------:R-:W-:-:S05]  /*34c0*/  LOP3.LUT R0, R6, 0x7ffffffc, RZ, 0xc0, !PT ;  /* 0x7ffffffc06007812 */ /* 0x000fca00078ec0ff */
[----:B------:R-:W-:-:S04]  /*34d0*/  IMAD.IADD R0, R5, 0x1, -R0 ;  /* 0x0000000105007824 */ /* 0x000fc800078e0a00 */
[----:B------:R-:W-:Y:S02]  /*34e0*/  IMAD.SHL.U32 R56, R0, 0x2, RZ ;  /* 0x0000000200387824 */ /* 0x000fe400078e00ff */
[----:B------:R-:W-:Y:S02]  /*34f0*/  ULOP3.LUT UR4, UR4, 0x1, URZ, 0xfc, !UPT ;  /* 0x0000000104047892 */ /* 0x000fe4000f8efc3f */
[----:B------:R-:W-:Y:S02]  /*3500*/  IMAD R0, R3, 0x100, R56 ;  /* 0x0000010003007824 */ /* 0x000fe400078e0238 */
[----:B------:R-:W-:Y:S02]  /*3510*/  IMAD R3, R4, 0x10, R9 ;  /* 0x0000001004037824 */ /* 0x000fe400078e0209 */
[----:B------:R-:W-:-:S05]  /*3520*/  IMAD.U32 R6, RZ, RZ, UR4 ;  /* 0x00000004ff067e24 */ /* 0x000fca000f8e00ff */
[----:B------:R-:W-:-:S13]  /*3530*/  ISETP.NE.AND P0, PT, R6, 0x3, PT ;  /* 0x000000030600780c */ /* 0x000fda0003f05270 */
[----:B------:R-:W-:Y:S05]  /*3540*/  @!P0 BRA `(.L_x_3195) ;  /* 0x0000000000048947 */ /* 0x000fea0003800000 */
[----:B------:R-:W-:Y:S01]  /*3550*/  BPT.TRAP 0x1 ;  /* 0x000000040000795c */ /* 0x000fe20000300000 */
.L_x_3195:
[----:B------:R1:W2:Y:S01]  /*3560*/  SYNCS.PHASECHK.TRANS64.TRYWAIT P1, [R184+URZ+0x38830], R7 ;  /* 0x03883007b80075a7 */ /* 0x0002a2000802017f */
[----:B------:R-:W-:Y:S05]  /*3570*/  @!P0 BRA `(.L_x_3196) ;  /* 0x0000000000048947 */ /* 0x000fea0003800000 */
[----:B------:R-:W-:Y:S01]  /*3580*/  BPT.TRAP 0x1 ;  /* 0x000000040000795c */ /* 0x000fe20000300000 */
.L_x_3196:
[----:B--2---:R-:W-:Y:S05]  /*3590*/  @P1 BRA `(.L_x_3197) ;  /* 0x0000000000081947 */ /* 0x004fea0003800000 */
[----:B------:R-:W2:Y:S02]  /*35a0*/  SYNCS.PHASECHK.TRANS64.TRYWAIT P1, [R184+URZ+0x38830], R7 ;  /* 0x03883007b80075a7 */ /* 0x000ea4000802017f */
[----:B--2---:R-:W-:Y:S05]  /*35b0*/  @!P1 BRA `(.L_x_3198) ;  /* 0x000000e000fc9947 */ /* 0x004fea0003800000 */
.L_x_3197:
[----:B------:R-:W-:Y:S05]  /*35c0*/  WARPSYNC.ALL ;  /* 0x0000000000007948 */ /* 0x000fea0003800000 */
[C---:B------:R-:W-:Y:S01]  /*35d0*/  VIADD R4, R184.reuse, 0x20400 ;  /* 0x00020400b8047836 */ /* 0x040fe20000000000 */
[----:B------:R-:W-:Y:S01]  /*35e0*/  WARPGROUP.ARRIVE ;  /* 0x00000000000079c5 */ /* 0x000fe20000000000 */
[----:B------:R-:W-:Y:S01]  /*35f0*/  VIADD R5, R184, 0x22400 ;  /* 0x00022400b8057836 */ /* 0x000fe20000000000 */
[----:B------:R-:W-:Y:S01]  /*3600*/  UMOV UR9, 0x40000040 ;  /* 0x4000004000097882 */ /* 0x000fe20000000000 */
[----:B------:R-:W-:Y:S01]  /*3610*/  UMOV UR7, 0x40000040 ;  /* 0x4000004000077882 */ /* 0x000fe20000000000 */
[----:B------:R-:W-:Y:S01]  /*3620*/  SHF.R.U32.HI R4, RZ, 0x4, R4 ;  /* 0x00000004ff047819 */ /* 0x000fe20000011604 */
[----:B------:R-:W-:Y:S01]  /*3630*/  UMOV UR5, UR9 ;  /* 0x0000000900057c82 */ /* 0x000fe20008000000 */
[----:B------:R-:W-:Y:S01]  /*3640*/  SHF.R.U32.HI R5, RZ, 0x4, R5 ;  /* 0x00000004ff057819 */ /* 0x000fe20000011605 */
[----:B------:R-:W-:Y:S01]  /*3650*/  IMAD.U32 R11, RZ, RZ, UR9 ;  /* 0x00000009ff0b7e24 */ /* 0x000fe2000f8e00ff */
[----:B------:R-:W-:Y:S01]  /*3660*/  LOP3.LUT R4, R4, 0x3fff, RZ, 0xc0, !PT ;  /* 0x00003fff04047812 */ /* 0x000fe200078ec0ff */
[----:B------:R-:W-:Y:S01]  /*3670*/  UMOV UR9, 0x40000040 ;  /* 0x4000004000097882 */ /* 0x000fe20000000000 */
[----:B------:R-:W-:Y:S01]  /*3680*/  LOP3.LUT R5, R5, 0x3fff, RZ, 0xc0, !PT ;  /* 0x00003fff05057812 */ /* 0x000fe200078ec0ff */
[----:B------:R-:W-:Y:S01]  /*3690*/  IMAD.U32 R13, RZ, RZ, UR9 ;  /* 0x00000009ff0d7e24 */ /* 0x000fe2000f8e00ff */
[----:B------:R-:W-:-:S02]  /*36a0*/  LOP3.LUT R6, R4, 0x10000, RZ, 0xfc, !PT ;  /* 0x0001000004067812 */ /* 0x000fc400078efcff */
[----:B------:R-:W-:Y:S02]  /*36b0*/  LOP3.LUT R4, R5, 0x10000, RZ, 0xfc, !PT ;  /* 0x0001000005047812 */ /* 0x000fe400078efcff */
[C---:B------:R-:W-:Y:S01]  /*36c0*/  R2UR UR4, R6.reuse ;  /* 0x00000000060472ca */ /* 0x040fe200000e0000 */
[----:B------:R-:W-:Y:S01]  /*36d0*/  VIADD R5, R6, 0x2 ;  /* 0x0000000206057836 */ /* 0x000fe20000000000 */
[C---:B------:R-:W-:Y:S01]  /*36e0*/  R2UR UR6, R4.reuse ;  /* 0x00000000040672ca */ /* 0x040fe200000e0000 */
[----:B------:R-:W-:-:S10]  /*36f0*/  VIADD R8, R4, 0x2 ;  /* 0x0000000204087836 */ /* 0x000fd40000000000 */
[----:B------:R-:W-:Y:S02]  /*3700*/  UMOV UR8, UR4 ;  /* 0x0000000400087c82 */ /* 0x000fe40008000000 */
[----:B------:R-:W-:Y:S01]  /*3710*/  UMOV UR4, UR8 ;  /* 0x0000000800047c82 */ /* 0x000fe20008000000 */
[----:B------:R-:W-:Y:S01]  /*3720*/  IMAD.U32 R10, RZ, RZ, UR8 ;  /* 0x00000008ff0a7e24 */ /* 0x000fe2000f8e00ff */
[----:B------:R-:W-:Y:S01]  /*3730*/  HGMMA.64x64x16.F32 R24, gdesc[UR4], RZ, !UPT, gsb0 ;  /* 0x00e00000041879f0 */ /* 0x000fe2000c0008ff */
[----:B------:R-:W-:Y:S01]  /*3740*/  R2UR UR4, R5 ;  /* 0x00000000050472ca */ /* 0x000fe200000e0000 */
[----:B------:R-:W-:Y:S01]  /*3750*/  UMOV UR5, UR9 ;  /* 0x0000000900057c82 */ /* 0x000fe20008000000 */
[----:B------:R-:W-:Y:S01]  /*3760*/  R2UR UR6, R8 ;  /* 0x00000000080672ca */ /* 0x000fe200000e0000 */
[----:B------:R-:W-:Y:S01]  /*3770*/  UMOV UR7, 0x40000040 ;  /* 0x4000004000077882 */ /* 0x000fe20000000000 */
[----:B------:R-:W-:Y:S01]  /*3780*/  VIADD R5, R6, 0x4 ;  /* 0x0000000406057836 */ /* 0x000fe20000000000 */
[----:B------:R-:W-:Y:S01]  /*3790*/  UMOV UR9, 0x40000040 ;  /* 0x4000004000097882 */ /* 0x000fe20000000000 */
[----:B------:R-:W-:-:S02]  /*37a0*/  VIADD R8, R4, 0x4 ;  /* 0x0000000404087836 */ /* 0x000fc40000000000 */
[----:B------:R-:W-:-:S05]  /*37b0*/  IMAD.U32 R15, RZ, RZ, UR9 ;  /* 0x00000009ff0f7e24 */ /* 0x000fca000f8e00ff */
[----:B------:R-:W-:Y:S02]  /*37c0*/  UMOV UR8, UR4 ;  /* 0x0000000400087c82 */ /* 0x000fe40008000000 */
[----:B------:R-:W-:Y:S01]  /*37d0*/  UMOV UR4, UR8 ;  /* 0x0000000800047c82 */ /* 0x000fe20008000000 */
[----:B------:R-:W-:Y:S01]  /*37e0*/  IMAD.U32 R12, RZ, RZ, UR8 ;  /* 0x00000008ff0c7e24 */ /* 0x000fe2000f8e00ff */
[----:B------:R-:W-:Y:S02]  /*37f0*/  WARPGROUP.DEPBAR.LE gsb0, 0x0 ;  /* 0x00008000000079c5 */ /* 0x000fe40000010000 */
[----:B------:R-:W-:-:S06]  /*3800*/  WARPGROUP.ARRIVE ;  /* 0x00000000000079c5 */ /* 0x000fcc0000000000 */
[----:B------:R-:W-:Y:S01]  /*3810*/  HGMMA.64x64x16.F32 R24, gdesc[UR4], R24, gsb0 ;  /* 0x00e00000041879f0 */ /* 0x000fe20008000818 */
[----:B------:R-:W-:Y:S01]  /*3820*/  R2UR UR4, R5 ;  /* 0x00000000050472ca */ /* 0x000fe200000e0000 */
[----:B------:R-:W-:Y:S01]  /*3830*/  UMOV UR5, UR9 ;  /* 0x0000000900057c82 */ /* 0x000fe20008000000 */
[----:B------:R-:W-:Y:S01]  /*3840*/  R2UR UR6, R8 ;  /* 0x00000000080672ca */ /* 0x000fe200000e0000 */
[----:B------:R-:W-:Y:S01]  /*3850*/  UMOV UR7, 0x40000040 ;  /* 0x4000004000077882 */ /* 0x000fe20000000000 */
[----:B------:R-:W-:Y:S01]  /*3860*/  VIADD R5, R6, 0x6 ;  /* 0x0000000606057836 */ /* 0x000fe20000000000 */
[----:B------:R-:W-:Y:S01]  /*3870*/  UMOV UR9, 0x40000040 ;  /* 0x4000004000097882 */ /* 0x000fe20000000000 */
[----:B------:R-:W-:Y:S02]  /*3880*/  VIADD R6, R4, 0x6 ;  /* 0x0000000604067836 */ /* 0x000fe40000000000 */
        /* <DEDUP_REMOVED lines=10> */
[----:B------:R-:W-:-:S10]  /*3930*/  UMOV UR7, 0x40000040 ;  /* 0x4000004000077882 */ /* 0x000fd40000000000 */
[----:B------:R-:W-:Y:S02]  /*3940*/  UMOV UR8, UR4 ;  /* 0x0000000400087c82 */ /* 0x000fe40008000000 */
[----:B------:R-:W-:Y:S01]  /*3950*/  UMOV UR4, UR8 ;  /* 0x0000000800047c82 */ /* 0x000fe20008000000 */
[----:B------:R-:W-:Y:S01]  /*3960*/  IMAD.U32 R16, RZ, RZ, UR8 ;  /* 0x00000008ff107e24 */ /* 0x000fe2000f8e00ff */
[----:B------:R-:W-:Y:S02]  /*3970*/  WARPGROUP.DEPBAR.LE gsb0, 0x0 ;  /* 0x00008000000079c5 */ /* 0x000fe40000010000 */
[----:B------:R-:W-:-:S06]  /*3980*/  WARPGROUP.ARRIVE ;  /* 0x00000000000079c5 */ /* 0x000fcc0000000000 */
[----:B------:R-:W-:Y:S03]  /*3990*/  HGMMA.64x64x16.F32 R24, gdesc[UR4], R24, gsb0 ;  /* 0x00e00000041879f0 */ /* 0x000fe60008000818 */
[----:B------:R-:W-:Y:S02]  /*39a0*/  WARPGROUP.DEPBAR.LE gsb0, 0x0 ;  /* 0x00008000000079c5 */ /* 0x000fe40000010000 */
[----:B------:R-:W3:Y:S02]  /*39b0*/  SYNCS.PHASECHK.TRANS64.TRYWAIT P1, [R184+URZ+0x38810], R7 ;  /* 0x03881007b80075a7 */ /* 0x000ee4000802017f */
[----:B---3--:R-:W-:Y:S05]  /*39c0*/  @!P1 BRA `(.L_x_3199) ;  /* 0x000000e0000c9947 */ /* 0x008fea0003800000 */
.L_x_3323:
[----:B------:R-:W-:Y:S05]  /*39d0*/  @!P0 BRA `(.L_x_3200) ;  /* 0x0000000000048947 */ /* 0x000fea0003800000 */
[----:B------:R-:W-:Y:S01]  /*39e0*/  BPT.TRAP 0x1 ;  /* 0x000000040000795c */ /* 0x000fe20000300000 */
.L_x_3200:
[----:B------:R4:W0:Y:S01]  /*39f0*/  SYNCS.PHASECHK.TRANS64.TRYWAIT P1, [R184+URZ+0x38850], R7 ;  /* 0x03885007b80075a7 */ /* 0x000822000802017f */
[----:B------:R-:W-:Y:S05]  /*3a00*/  @!P0 BRA `(.L_x_3201) ;  /* 0x0000000000048947 */ /* 0x000fea0003800000 */
[----:B------:R-:W-:Y:S01]  /*3a10*/  BPT.TRAP 0x1 ;  /* 0x000000040000795c */ /* 0x000fe20000300000 */
.L_x_3201:
[C---:B------:R-:W-:Y:S02]  /*3a20*/  VIADD R5, R184.reuse, 0x26400 ;  /* 0x00026400b8057836 */ /* 0x040fe40000000000 */
[----:B------:R-:W-:-:S03]  /*3a30*/  VIADD R6, R184, 0x400 ;  /* 0x00000400b8067836 */ /* 0x000fc60000000000 */
[----:B------:R-:W-:Y:S02]  /*3a40*/  SHF.R.U32.HI R5, RZ, 0x4, R5 ;  /* 0x00000004ff057819 */ /* 0x000fe40000011605 */
[----:B------:R-:W-:Y:S02]  /*3a50*/  SHF.R.U32.HI R6, RZ, 0x4, R6 ;  /* 0x00000004ff067819 */ /* 0x000fe40000011606 */
[----:B------:R-:W-:Y:S02]  /*3a60*/  LOP3.LUT R5, R5, 0x3fff, RZ, 0xc0, !PT ;  /* 0x00003fff05057812 */ /* 0x000fe400078ec0ff */
[----:B------:R-:W-:Y:S02]  /*3a70*/  LOP3.LUT R6, R6, 0x3fff, RZ, 0xc0, !PT ;  /* 0x00003fff06067812 */ /* 0x000fe400078ec0ff */
[----:B------:R-:W-:Y:S02]  /*3a80*/  LOP3.LUT R5, R5, 0x10000, RZ, 0xfc, !PT ;  /* 0x0001000005057812 */ /* 0x000fe400078efcff */
[----:B------:R-:W-:Y:S01]  /*3a90*/  LOP3.LUT R6, R6, 0x10000, RZ, 0xfc, !PT ;  /* 0x0001000006067812 */ /* 0x000fe200078efcff */
[----:B0-----:R-:W-:Y:S06]  /*3aa0*/  @P1 BRA `(.L_x_3202) ;  /* 0x0000000000081947 */ /* 0x001fec0003800000 */
[----:B------:R-:W0:Y:S02]  /*3ab0*/  SYNCS.PHASECHK.TRANS64.TRYWAIT P1, [R184+URZ+0x38850], R7 ;  /* 0x03885007b80075a7 */ /* 0x000e24000802017f */
[----:B0-----:R-:W-:Y:S05]  /*3ac0*/  @!P1 BRA `(.L_x_3203) ;  /* 0x000000dc00e09947 */ /* 0x001fea0003800000 */
.L_x_3202:
[C---:B------:R-:W-:Y:S01]  /*3ad0*/  R2UR UR4, R5.reuse ;  /* 0x00000000050472ca */ /* 0x040fe200000e0000 */
[----:B------:R-:W-:Y:S01]  /*3ae0*/  WARPGROUP.ARRIVE ;  /* 0x00000000000079c5 */ /* 0x000fe20000000000 */
[C---:B------:R-:W-:Y:S01]  /*3af0*/  R2UR UR6, R6.reuse ;  /* 0x00000000060672ca */ /* 0x040fe200000e0000 */
[----:B------:R-:W-:Y:S01]  /*3b00*/  UMOV UR9, 0x40000040 ;  /* 0x4000004000097882 */ /* 0x000fe20000000000 */
[----:B------:R-:W-:Y:S01]  /*3b10*/  UMOV UR7, 0x40000040 ;  /* 0x4000004000077882 */ /* 0x000fe20000000000 */
[----:B------:R-:W-:Y:S01]  /*3b20*/  UMOV UR5, UR9 ;  /* 0x0000000900057c82 */ /* 0x000fe20008000000 */
[----:B-1234-:R-:W-:Y:S01]  /*3b30*/  VIADD R7, R5, 0x2 ;  /* 0x0000000205077836 */ /* 0x01efe20000000000 */
[----:B------:R-:W-:Y:S01]  /*3b40*/  UMOV UR11, 0x40000040 ;  /* 0x40000040000b7882 */ /* 0x000fe20000000000 */
[----:B------:R-:W-:Y:S01]  /*3b50*/  VIADD R8, R6, 0x2 ;  /* 0x0000000206087836 */ /* 0x000fe20000000000 */
[----:B------:R-:W-:Y:S01]  /*3b60*/  UMOV UR13, 0x40000040 ;  /* 0x40000040000d7882 */ /* 0x000fe20000000000 */
[----:B------:R-:W-:Y:S01]  /*3b70*/  IMAD.U32 R19, RZ, RZ, UR9 ;  /* 0x00000009ff137e24 */ /* 0x000fe2000f8e00ff */
[----:B------:R-:W-:Y:S01]  /*3b80*/  UMOV UR9, 0x40000040 ;  /* 0x4000004000097882 */ /* 0x000fe20000000000 */
[----:B------:R-:W-:Y:S01]  /*3b90*/  UMOV UR15, 0x40000040 ;  /* 0x40000040000f7882 */ /* 0x000fe20000000000 */
[----:B------:R-:W-:Y:S01]  /*3ba0*/  UMOV UR8, UR4 ;  /* 0x0000000400087c82 */ /* 0x000fe20008000000 */
[----:B------:R-:W-:Y:S01]  /*3bb0*/  IMAD.U32 R21, RZ, RZ, UR9 ;  /* 0x00000009ff157e24 */ /* 0x000fe2000f8e00ff */
[----:B------:R-:W-:Y:S01]  /*3bc0*/  UMOV UR4, UR8 ;  /* 0x0000000800047c82 */ /* 0x000fe20008000000 */
[----:B------:R-:W-:Y:S01]  /*3bd0*/  IMAD.U32 R18, RZ, RZ, UR8 ;  /* 0x00000008ff127e24 */ /* 0x000fe2000f8e00ff */
[----:B------:R-:W-:Y:S01]  /*3be0*/  HGMMA.64x64x16.F32 R24, gdesc[UR4], R24, gsb0 ;  /* 0x00e00000041879f0 */ /* 0x000fe20008000818 */
[----:B------:R-:W-:Y:S01]  /*3bf0*/  R2UR UR4, R7 ;  /* 0x00000000070472ca */ /* 0x000fe200000e0000 */
[----:B------:R-:W-:Y:S01]  /*3c00*/  UMOV UR5, UR9 ;  /* 0x0000000900057c82 */ /* 0x000fe20008000000 */
[----:B------:R-:W-:Y:S01]  /*3c10*/  R2UR UR6, R8 ;  /* 0x00000000080672ca */ /* 0x000fe200000e0000 */
[----:B------:R-:W-:Y:S01]  /*3c20*/  UMOV UR7, 0x40000040 ;  /* 0x4000004000077882 */ /* 0x000fe20000000000 */
[C---:B------:R-:W-:Y:S01]  /*3c30*/  VIADD R7, R5.reuse, 0x4 ;  /* 0x0000000405077836 */ /* 0x040fe20000000000 */
[----:B------:R-:W-:Y:S01]  /*3c40*/  UMOV UR9, 0x40000040 ;  /* 0x4000004000097882 */ /* 0x000fe20000000000 */
[----:B------:R-:W-:Y:S01]  /*3c50*/  VIADD R8, R6, 0x4 ;  /* 0x0000000406087836 */ /* 0x000fe20000000000 */
[----:B------:R-:W-:Y:S01]  /*3c60*/  UMOV UR17, 0x40000040 ;  /* 0x4000004000117882 */ /* 0x000fe20000000000 */
[----:B------:R-:W-:Y:S01]  /*3c70*/  IMAD.U32 R23, RZ, RZ, UR9 ;  /* 0x00000009ff177e24 */ /* 0x000fe2000f8e00ff */
[----:B------:R-:W-:Y:S01]  /*3c80*/  UMOV UR19, 0x40000040 ;  /* 0x4000004000137882 */ /* 0x000fe20000000000 */
[----:B------:R-:W-:Y:S01]  /*3c90*/  UMOV UR21, 0x40000040 ;  /* 0x4000004000157882 */ /* 0x000fe20000000000 */
[----:B------:R-:W-:Y:S01]  /*3ca0*/  UMOV UR23, 0x40000040 ;  /* 0x4000004000177882 */ /* 0x000fe20000000000 */
[----:B------:R-:W-:Y:S01]  /*3cb0*/  UMOV UR25, 0x40000040 ;  /* 0x4000004000197882 */ /* 0x000fe20000000000 */
[----:B------:R-:W-:Y:S01]  /*3cc0*/  UMOV UR8, UR4 ;  /* 0x0000000400087c82 */ /* 0x000fe20008000000 */
[----:B------:R-:W-:Y:S01]  /*3cd0*/  UMOV UR27, 0x40000040 ;  /* 0x40000040001b7882 */ /* 0x000fe20000000000 */
[----:B------:R-:W-:Y:S01]  /*3ce0*/  UMOV UR4, UR8 ;  /* 0x0000000800047c82 */ /* 0x000fe20008000000 */
[----:B------:R-:W-:Y:S01]  /*3cf0*/  IMAD.U32 R20, RZ, RZ, UR8 ;  /* 0x00000008ff147e24 */ /* 0x000fe2000f8e00ff */
        /* <DEDUP_REMOVED lines=12> */
[----:B------:R-:W0:Y:S01]  /*3dc0*/  S2R R9, SR_TID.X ;  /* 0x0000000000097919 */ /* 0x000e220000002100 */
[----:B------:R-:W-:Y:S01]  /*3dd0*/  UMOV UR53, 0x40000040 ;  /* 0x4000004000357882 */ /* 0x000fe20000000000 */
[----:B------:R-:W-:Y:S01]  /*3de0*/  UMOV UR55, 0x40000040 ;  /* 0x4000004000377882 */ /* 0x000fe20000000000 */
[----:B------:R-:W-:Y:S01]  /*3df0*/  UMOV UR57, 0x40000040 ;  /* 0x4000004000397882 */ /* 0x000fe20000000000 */
[----:B------:R-:W-:Y:S01]  /*3e00*/  UMOV UR59, 0x40000040 ;  /* 0x40000040003b7882 */ /* 0x000fe20000000000 */
[----:B------:R-:W-:Y:S01]  /*3e10*/  IMAD.MOV.U32 R62, RZ, RZ, 0x4 ;  /* 0x00000004ff3e7424 */ /* 0x000fe200078e00ff */
[----:B------:R-:W-:Y:S01]  /*3e20*/  UIMAD UR60, UR61, -0x40, UR60 ;  /* 0xffffffc03d3c78a4 */ /* 0x000fe2000f8e023c */
[----:B------:R-:W-:Y:S01]  /*3e30*/  VIADD R185, R5, 0xe00 ;  /* 0x00000e0005b97836 */ /* 0x000fe20000000000 */
[----:B------:R-:W1:Y:S01]  /*3e40*/  S2R R65, SR_TID.X ;  /* 0x0000000000417919 */ /* 0x000e620000002100 */
[----:B------:R-:W-:Y:S01]  /*3e50*/  IMAD.MOV.U32 R192, RZ, RZ, 0x20 ;  /* 0x00000020ffc07424 */ /* 0x000fe200078e00ff */
[----:B------:R-:W-:Y:S01]  /*3e60*/  LOP3.LUT R188, R188, 0x2000000, RZ, 0xfc, !PT ;  /* 0x02000000bcbc7812 */ /* 0x000fe200078efcff */
[----:B------:R-:W-:-:S04]  /*3e70*/  UIADD3 UR61, UR61, -0x2, URZ ;  /* 0xfffffffe3d3d7890 */ /* 0x000fc8000fffe03f */
[----:B------:R-:W-:Y:S01]  /*3e80*/  VIADD R209, R188, 0x80 ;  /* 0x00000080bcd17836 */ /* 0x000fe20000000000 */
[----:B0-----:R-:W-:Y:S02]  /*3e90*/  SHF.R.U32.HI R9, RZ, 0x7, R9 ;  /* 0x00000007ff097819 */ /* 0x001fe40000011609 */
[----:B-1----:R-:W-:Y:S01]  /*3ea0*/  LOP3.LUT R65, R65, 0x7f, RZ, 0xc0, !PT ;  /* 0x0000007f41417812 */ /* 0x002fe200078ec0ff */
        /* <DEDUP_REMOVED lines=9> */
[----:B------:R-:W-:-:S07]  /*3f40*/  VIADD R8, R6, 0x6 ;  /* 0x0000000606087836 */ /* 0x000fce0000000000 */
[----:B------:R-:W-:Y:S02]  /*3f50*/  UMOV UR8, UR4 ;  /* 0x0000000400087c82 */ /* 0x000fe40008000000 */
[----:B------:R-:W-:Y:S01]  /*3f60*/  UMOV UR4, UR8 ;  /* 0x0000000800047c82 */ /* 0x000fe20008000000 */
[----:B------:R-:W-:Y:S01]  /*3f70*/  IMAD.U32 R22, RZ, RZ, UR8 ;  /* 0x00000008ff167e24 */ /* 0x000fe2000f8e00ff */
[----:B------:R-:W-:Y:S02]  /*3f80*/  WARPGROUP.DEPBAR.LE gsb0, 0x0 ;  /* 0x00008000000079c5 */ /* 0x000fe40000010000 */
[----:B------:R-:W-:-:S06]  /*3f90*/  WARPGROUP.ARRIVE ;  /* 0x00000000000079c5 */ /* 0x000fcc0000000000 */
[----:B------:R-:W-:Y:S01]  /*3fa0*/  HGMMA.64x64x16.F32 R24, gdesc[UR4], R24, gsb0 ;  /* 0x00e00000041879f0 */ /* 0x000fe20008000818 */
[----:B------:R-:W-:Y:S01]  /*3fb0*/  R2UR UR4, R7 ;  /* 0x00000000070472ca */ /* 0x000fe200000e0000 */
[----:B------:R-:W-:Y:S01]  /*3fc0*/  UMOV UR5, 0x40000040 ;  /* 0x4000004000057882 */ /* 0x000fe20000000000 */
[----:B------:R-:W-:Y:S01]  /*3fd0*/  R2UR UR6, R8 ;  /* 0x00000000080672ca */ /* 0x000fe200000e0000 */
[----:B------:R-:W-:Y:S01]  /*3fe0*/  UMOV UR7, 0x40000040 ;  /* 0x4000004000077882 */ /* 0x000fe20000000000 */
[----:B------:R-:W-:Y:S02]  /*3ff0*/  VIADD R7, R5, 0x200 ;  /* 0x0000020005077836 */ /* 0x000fe40000000000 */
[----:B------:R-:W-:-:S03]  /*4000*/  VIADD R8, R6, 0x200 ;  /* 0x0000020006087836 */ /* 0x000fc60000000000 */
[----:B------:R-:W-:Y:S01]  /*4010*/  R2UR UR8, R7 ;  /* 0x00000000070872ca */ /* 0x000fe200000e0000 */
[----:B------:R-:W-:Y:S01]  /*4020*/  VIADD R7, R5, 0x202 ;  /* 0x0000020205077836 */ /* 0x000fe20000000000 */
[----:B------:R-:W-:Y:S01]  /*4030*/  R2UR UR10, R8 ;  /* 0x00000000080a72ca */ /* 0x000fe200000e0000 */
        /* <DEDUP_REMOVED lines=40> */
[----:B------:R-:W-:Y:S01]  /*42c0*/  VIADD R8, R6, 0x606 ;  /* 0x0000060606087836 */ /* 0x000fe20000000000 */
[----:B------:R-:W-:Y:S02]  /*42d0*/  WARPGROUP.DEPBAR.LE gsb0, 0x0 ;  /* 0x00008000000079c5 */ /* 0x000fe40000010000 */
[----:B------:R-:W-:Y:S01]  /*42e0*/  WARPGROUP.ARRIVE ;  /* 0x00000000000079c5 */ /* 0x000fe20000000000 */
[----:B------:R-:W-:Y:S02]  /*42f0*/  R2UR UR52, R7 ;  /* 0x00000000073472ca */ /* 0x000fe400000e0000 */
[----:B------:R-:W-:Y:S01]  /*4300*/  R2UR UR54, R8 ;  /* 0x00000000083672ca */ /* 0x000fe200000e0000 */
[----:B------:R0:W1:Y:S02]  /*4310*/  SHFL.IDX PT, R7, R9, RZ, 0x1f ;  /* 0x00001fff09077589 */ /* 0x00006400000e0000 */
[----:B------:R-:W-:Y:S01]  /*4320*/  HGMMA.64x64x16.F32 R24, gdesc[UR4], R24, gsb0 ;  /* 0x00e00000041879f0 */ /* 0x000fe20008000818 */
[----:B------:R-:W-:Y:S01]  /*4330*/  ULDC UR6, c[0x0][0xa80] ;  /* 0x0002a00000067ab9 */ /* 0x000fe20000000800 */
[----:B------:R-:W-:Y:S01]  /*4340*/  R2UR UR7, R2 ;  /* 0x00000000020772ca */ /* 0x000fe200000e0000 */
[----:B0-----:R-:W-:-:S12]  /*4350*/  VIADD R9, R6, 0x800 ;  /* 0x0000080006097836 */ /* 0x001fd80000000000 */
[----:B------:R-:W-:Y:S01]  /*4360*/  UISETP.GE.AND UP0, UPT, UR61, UR7, UPT ;  /* 0x000000073d00728c */ /* 0x000fe2000bf06270 */
[----:B-1----:R-:W-:Y:S01]  /*4370*/  ISETP.GT.AND P1, PT, R7, 0x7f, PT ;  /* 0x0000007f0700780c */ /* 0x002fe20003f24270 */
[----:B------:R-:W-:-:S03]  /*4380*/  VIADD R7, R5, 0x800 ;  /* 0x0000080005077836 */ /* 0x000fc60000000000 */
[----:B------:R-:W-:Y:S02]  /*4390*/  SEL R58, RZ, 0x2, !P1 ;  /* 0x00000002ff3a7807 */ /* 0x000fe40004800000 */
[C---:B------:R-:W-:Y:S02]  /*43a0*/  SEL R60, R62.reuse, 0x2, P1 ;  /* 0x000000023e3c7807 */ /* 0x040fe40000800000 */
[----:B------:R-:W-:Y:S01]  /*43b0*/  SEL R62, R62, 0x6, !P1 ;  /* 0x000000063e3e7807 */ /* 0x000fe20004800000 */
[C---:B------:R-:W-:Y:S02]  /*43c0*/  IMAD.IADD R8, R58.reuse, 0x1, R7 ;  /* 0x000000013a087824 */ /* 0x040fe400078e0207 */
[----:B------:R-:W-:-:S03]  /*43d0*/  IMAD.IADD R59, R58, 0x1, R9 ;  /* 0x000000013a3b7824 */ /* 0x000fc600078e0209 */
[----:B------:R-:W-:Y:S01]  /*43e0*/  R2UR UR56, R8 ;  /* 0x00000000083872ca */ /* 0x000fe200000e0000 */
[--C-:B------:R-:W-:Y:S01]  /*43f0*/  IMAD.IADD R8, R7, 0x1, R60.reuse ;  /* 0x0000000107087824 */ /* 0x100fe200078e023c */
[----:B------:R-:W-:Y:S01]  /*4400*/  R2UR UR58, R59 ;  /* 0x000000003b3a72ca */ /* 0x000fe200000e0000 */
[C---:B------:R-:W-:Y:S02]  /*4410*/  IMAD.IADD R59, R9.reuse, 0x1, R60 ;  /* 0x00000001093b7824 */ /* 0x040fe400078e023c */
[----:B------:R-:W-:Y:S01]  /*4420*/  IMAD.IADD R9, R9, 0x1, R62 ;  /* 0x0000000109097824 */ /* 0x000fe200078e023e */
[----:B------:R-:W-:Y:S02]  /*4430*/  WARPGROUP.DEPBAR.LE gsb0, 0x0 ;  /* 0x00008000000079c5 */ /* 0x000fe40000010000 */
[----:B------:R-:W-:-:S06]  /*4440*/  WARPGROUP.ARRIVE ;  /* 0x00000000000079c5 */ /* 0x000fcc0000000000 */
[----:B------:R-:W-:Y:S01]  /*4450*/  HGMMA.64x64x16.F32 R24, gdesc[UR8], R24, gsb0 ;  /* 0x00e00000081879f0 */ /* 0x000fe20008000818 */
[----:B------:R-:W-:Y:S01]  /*4460*/  R2UR UR10, R188 ;  /* 0x00000000bc0a72ca */ /* 0x000fe200000e0000 */
[----:B------:R-:W-:Y:S01]  /*4470*/  UMOV UR11, 0x40000040 ;  /* 0x40000040000b7882 */ /* 0x000fe20000000000 */
[----:B------:R-:W-:Y:S02]  /*4480*/  WARPGROUP.DEPBAR.LE gsb0, 0x0 ;  /* 0x00008000000079c5 */ /* 0x000fe40000010000 */
        /* <DEDUP_REMOVED lines=34> */
[----:B------:R-:W-:Y:S01]  /*46b0*/  HGMMA.64x64x16.F32 R24, gdesc[UR56], R24, gsb0 ;  /* 0x00e00000381879f0 */ /* 0x000fe20008000818 */
[----:B------:R-:W-:Y:S01]  /*46c0*/  R2UR UR56, R8 ;  /* 0x00000000083872ca */ /* 0x000fe200000e0000 */
[----:B------:R-:W-:Y:S01]  /*46d0*/  UMOV UR57, 0x40000040 ;  /* 0x4000004000397882 */ /* 0x000fe20000000000 */
[----:B------:R-:W-:Y:S01]  /*46e0*/  R2UR UR58, R59 ;  /* 0x000000003b3a72ca */ /* 0x000fe200000e0000 */
[----:B------:R-:W-:Y:S01]  /*46f0*/  UMOV UR59, 0x40000040 ;  /* 0x40000040003b7882 */ /* 0x000fe20000000000 */
[----:B------:R-:W-:Y:S01]  /*4700*/  IMAD.IADD R8, R7, 0x1, R62 ;  /* 0x0000000107087824 */ /* 0x000fe200078e023e */
[----:B------:R-:W-:Y:S02]  /*4710*/  WARPGROUP.DEPBAR.LE gsb0, 0x0 ;  /* 0x00008000000079c5 */ /* 0x000fe40000010000 */
[----:B------:R-:W-:-:S08]  /*4720*/  WARPGROUP.ARRIVE ;  /* 0x00000000000079c5 */ /* 0x000fd00000000000 */
[----:B------:R-:W-:Y:S01]  /*4730*/  HGMMA.64x64x16.F32 R24, gdesc[UR56], R24, gsb0 ;  /* 0x00e00000381879f0 */ /* 0x000fe20008000818 */
[----:B------:R-:W-:Y:S01]  /*4740*/  R2UR UR58, R9 ;  /* 0x00000000093a72ca */ /* 0x000fe200000e0000 */
[----:B------:R-:W-:Y:S01]  /*4750*/  UMOV UR59, 0x40000040 ;  /* 0x40000040003b7882 */ /* 0x000fe20000000000 */
[----:B------:R-:W-:Y:S01]  /*4760*/  R2UR UR56, R8 ;  /* 0x00000000083872ca */ /* 0x000fe200000e0000 */
[----:B------:R-:W-:Y:S01]  /*4770*/  UMOV UR57, 0x40000040 ;  /* 0x4000004000397882 */ /* 0x000fe20000000000 */
[----:B------:R-:W-:Y:S02]  /*4780*/  IMAD.MOV.U32 R8, RZ, RZ, 0x28 ;  /* 0x00000028ff087424 */ /* 0x000fe400078e00ff */
[----:B------:R-:W-:-:S03]  /*4790*/  IMAD.MOV.U32 R9, RZ, RZ, 0xa00 ;  /* 0x00000a00ff097424 */ /* 0x000fc600078e00ff */
[----:B------:R-:W-:Y:S02]  /*47a0*/  SEL R8, R8, 0x26, P1 ;  /* 0x0000002608087807 */ /* 0x000fe40000800000 */
[----:B------:R-:W-:Y:S02]  /*47b0*/  SEL R9, R9, 0x980, P1 ;  /* 0x0000098009097807 */ /* 0x000fe40000800000 */
[----:B------:R-:W-:Y:S02]  /*47c0*/  LOP3.LUT R8, R8, 0x6, RZ, 0xc0, !PT ;  /* 0x0000000608087812 */ /* 0x000fe400078ec0ff */
[----:B------:R-:W-:-:S04]  /*47d0*/  LOP3.LUT R9, R9, 0xa00, RZ, 0xc0, !PT ;  /* 0x00000a0009097812 */ /* 0x000fc800078ec0ff */
[CC--:B------:R-:W-:Y:S02]  /*47e0*/  IADD3 R59, R8.reuse, R9.reuse, R5 ;  /* 0x00000009083b7210 */ /* 0x0c0fe40007ffe005 */
[----:B------:R-:W-:Y:S01]  /*47f0*/  IADD3 R8, R8, R9, R6 ;  /* 0x0000000908087210 */ /* 0x000fe20007ffe006 */
[----:B------:R-:W-:-:S04]  /*4800*/  VIADD R9, R6, 0xa00 ;  /* 0x00000a0006097836 */ /* 0x000fc80000000000 */
[----:B------:R-:W-:Y:S01]  /*4810*/  IMAD.IADD R61, R58, 0x1, R9 ;  /* 0x000000013a3d7824 */ /* 0x000fe200078e0209 */
[----:B------:R-:W-:Y:S02]  /*4820*/  WARPGROUP.DEPBAR.LE gsb0, 0x0 ;  /* 0x00008000000079c5 */ /* 0x000fe40000010000 */
[----:B------:R-:W-:-:S06]  /*4830*/  WARPGROUP.ARRIVE ;  /* 0x00000000000079c5 */ /* 0x000fcc0000000000 */
[----:B------:R-:W-:Y:S01]  /*4840*/  HGMMA.64x64x16.F32 R24, gdesc[UR56], R24, gsb0 ;  /* 0x00e00000381879f0 */ /* 0x000fe20008000818 */
[----:B------:R-:W-:Y:S01]  /*4850*/  R2UR UR56, R59 ;  /* 0x000000003b3872ca */ /* 0x000fe200000e0000 */
[----:B------:R-:W-:Y:S01]  /*4860*/  UMOV UR57, 0x40000040 ;  /* 0x4000004000397882 */ /* 0x000fe20000000000 */
[----:B------:R-:W-:Y:S01]  /*4870*/  R2UR UR58, R8 ;  /* 0x00000000083a72ca */ /* 0x000fe200000e0000 */
[----:B------:R-:W-:Y:S01]  /*4880*/  UMOV UR59, 0x40000040 ;  /* 0x40000040003b7882 */ /* 0x000fe20000000000 */
        /* <DEDUP_REMOVED lines=9> */
[C---:B------:R-:W-:Y:S02]  /*4920*/  IMAD.IADD R59, R60.reuse, 0x1, R8 ;  /* 0x000000013c3b7824 */ /* 0x040fe400078e0208 */
[--C-:B------:R-:W-:Y:S02]  /*4930*/  IMAD.IADD R61, R60, 0x1, R9.reuse ;  /* 0x000000013c3d7824 */ /* 0x100fe400078e0209 */
[----:B------:R-:W-:Y:S01]  /*4940*/  IMAD.IADD R9, R62, 0x1, R9 ;  /* 0x000000013e097824 */ /* 0x000fe200078e0209 */
[----:B------:R-:W-:-:S02]  /*4950*/  WARPGROUP.DEPBAR.LE gsb0, 0x0 ;  /* 0x00008000000079c5 */ /* 0x000fc40000010000 */
        /* <DEDUP_REMOVED lines=30> */
[----:B------:R-:W-:Y:S02]  /*4b40*/  VIADD R59, R6, 0xc00 ;  /* 0x00000c00063b7836 */ /* 0x000fe40000000000 */
[C---:B------:R-:W-:Y:S02]  /*4b50*/  IMAD.IADD R61, R58.reuse, 0x1, R9 ;  /* 0x000000013a3d7824 */ /* 0x040fe400078e0209 */
        /* <DEDUP_REMOVED lines=77> */
[----:B------:R-:W-:-:S05]  /*5030*/  IMAD.U32 R59, RZ, RZ, UR60 ;  /* 0x0000003cff3b7e24 */ /* 0x000fca000f8e00ff */
[----:B------:R-:W-:-:S04]  /*5040*/  IADD3 R56, -R56, 0x40, R59 ;  /* 0x0000004038387810 */ /* 0x000fc80007ffe13b */
[C---:B------:R-:W-:Y:S02]  /*5050*/  ISETP.GT.AND P5, PT, R56.reuse, RZ, PT ;  /* 0x000000ff3800720c */ /* 0x040fe40003fa4270 */
[C---:B------:R-:W-:Y:S02]  /*5060*/  ISETP.GT.AND P4, PT, R56.reuse, 0x1, PT ;  /* 0x000000013800780c */ /* 0x040fe40003f84270 */
[C---:B------:R-:W-:Y:S02]  /*5070*/  ISETP.GT.AND P3, PT, R56.reuse, 0x8, PT ;  /* 0x000000083800780c */ /* 0x040fe40003f64270 */
[C---:B------:R-:W-:Y:S02]  /*5080*/  ISETP.GT.AND P2, PT, R56.reuse, 0x9, PT ;  /* 0x000000093800780c */ /* 0x040fe40003f44270 */
[C---:B------:R-:W-:Y:S02]  /*5090*/  ISETP.GT.AND P1, PT, R56.reuse, 0x10, PT ;  /* 0x000000103800780c */ /* 0x040fe40003f24270 */
[----:B------:R-:W-:Y:S01]  /*50a0*/  ISETP.GT.AND P6, PT, R56, 0x11, PT ;  /* 0x000000113800780c */ /* 0x000fe20003fc4270 */
[----:B------:R-:W-:-:S02]  /*50b0*/  WARPGROUP.DEPBAR.LE gsb0, 0x0 ;  /* 0x00008000000079c5 */ /* 0x000fc40000010000 */
[----:B------:R-:W-:-:S06]  /*50c0*/  WARPGROUP.ARRIVE ;  /* 0x00000000000079c5 */ /* 0x000fcc0000000000 */
[----:B------:R-:W-:Y:S01]  /*50d0*/  HGMMA.64x64x16.F32 R24, gdesc[UR56], R24, gsb0 ;  /* 0x00e00000381879f0 */ /* 0x000fe20008000818 */
[----:B------:R-:W-:Y:S01]  /*50e0*/  R2UR UR56, R60 ;  /* 0x000000003c3872ca */ /* 0x000fe200000e0000 */
[----:B------:R-:W-:Y:S01]  /*50f0*/  UMOV UR57, 0x40000040 ;  /* 0x4000004000397882 */ /* 0x000fe20000000000 */
[----:B------:R-:W-:Y:S01]  /*5100*/  R2UR UR58, R58 ;  /* 0x000000003a3a72ca */ /* 0x000fe200000e0000 */
[----:B------:R-:W-:Y:S01]  /*5110*/  UMOV UR59, 0x40000040 ;  /* 0x40000040003b7882 */ /* 0x000fe20000000000 */
[----:B------:R-:W-:Y:S02]  /*5120*/  WARPGROUP.DEPBAR.LE gsb0, 0x0 ;  /* 0x00008000000079c5 */ /* 0x000fe40000010000 */
[----:B------:R-:W-:-:S09]  /*5130*/  WARPGROUP.ARRIVE ;  /* 0x00000000000079c5 */ /* 0x000fd20000000000 */
        /* <DEDUP_REMOVED lines=54> */
[----:B------:R-:W-:Y:S02]  /*54a0*/  FSEL R47, R47, -INF , P6 ;  /* 0xff8000002f2f7808 */ /* 0x000fe40003000000 */
[----:B------:R-:W-:Y:S01]  /*54b0*/  FSEL R50, R50, -INF , P5 ;  /* 0xff80000032327808 */ /* 0x000fe20002800000 */
[----:B------:R-:W0:Y:S01]  /*54c0*/  SHFL.BFLY PT, R59, R58, 0x2, 0x1f ;  /* 0x0c401f003a3b7f89 */ /* 0x000e2200000e0000 */
[----:B------:R-:W-:Y:S02]  /*54d0*/  FSEL R51, R51, -INF , P4 ;  /* 0xff80000033337808 */ /* 0x000fe40002000000 */
[----:B------:R-:W-:Y:S02]  /*54e0*/  FSEL R54, R54, -INF , P3 ;  /* 0xff80000036367808 */ /* 0x000fe40001800000 */
[----:B------:R-:W-:Y:S02]  /*54f0*/  FSEL R55, R55, -INF , P2 ;  /* 0xff80000037377808 */ /* 0x000fe40001000000 */
        /* <DEDUP_REMOVED lines=12> */
[----:B------:R-:W-:Y:S01]  /*55c0*/  FMUL.FTZ R58, R186, UR6 ;  /* 0x00000006ba3a7c20 */ /* 0x000fe20008410000 */
[----:B------:R-:W-:-:S04]  /*55d0*/  FMNMX.FTZ R59, R43, R56, !PT ;  /* 0x000000382b3b7209 */ /* 0x000fc80007810000 */
[----:B------:R-:W-:Y:S02]  /*55e0*/  FMNMX.FTZ R56, R46, R59, !PT ;  /* 0x0000003b2e387209 */ /* 0x000fe40007810000 */
[----:B------:R-:W-:Y:S02]  /*55f0*/  FSEL R58, R58, RZ, P1 ;  /* 0x000000ff3a3a7208 */ /* 0x000fe40000800000 */
[----:B------:R-:W-:-:S03]  /*5600*/  FMNMX.FTZ R59, R47, R56, !PT ;  /* 0x000000382f3b7209 */ /* 0x000fc60007810000 */
[--C-:B------:R-:W-:Y:S01]  /*5610*/  FFMA.FTZ R168, R24, UR6, -R58.reuse ;  /* 0x0000000618a87c23 */ /* 0x100fe2000801083a */
[----:B------:R-:W-:Y:S01]  /*5620*/  FMNMX.FTZ R24, R50, R59, !PT ;  /* 0x0000003b32187209 */ /* 0x000fe20007810000 */
[--C-:B------:R-:W-:Y:S01]  /*5630*/  FFMA.FTZ R169, R25, UR6, -R58.reuse ;  /* 0x0000000619a97c23 */ /* 0x100fe2000801083a */
[--C-:B------:R-:W-:Y:S01]  /*5640*/  FFMA.FTZ R171, R29, UR6, -R58.reuse ;  /* 0x000000061dab7c23 */ /* 0x100fe2000801083a */
        /* <DEDUP_REMOVED lines=13> */
[--C-:B------:R-:W-:Y:S01]  /*5720*/  FFMA.FTZ R181, R49, UR6, -R58.reuse ;  /* 0x0000000631b57c23 */ /* 0x100fe2000801083a */
[----:B------:R-:W0:Y:S01]  /*5730*/  SHFL.BFLY PT, R25, R24, 0x2, 0x1f ;  /* 0x0c401f0018197f89 */ /* 0x000e2200000e0000 */
[--C-:B------:R-:W-:Y:S01]  /*5740*/  FFMA.FTZ R182, R52, UR6, -R58.reuse ;  /* 0x0000000634b67c23 */ /* 0x100fe2000801083a */
[----:B------:R-:W-:Y:S01]  /*5750*/  FFMA.FTZ R193, R53, UR6, -R58 ;  /* 0x0000000635c17c23 */ /* 0x000fe2000801083a */
[----:B------:R-:W-:Y:S08]  /*5760*/  MUFU.EX2 R168, R168 ;  /* 0x000000a800a87308 */ /* 0x000ff00000000800 */
[----:B------:R-:W-:Y:S08]  /*5770*/  MUFU.EX2 R169, R169 ;  /* 0x000000a900a97308 */ /* 0x000ff00000000800 */
[----:B------:R-:W-:Y:S01]  /*5780*/  MUFU.EX2 R170, R170 ;  /* 0x000000aa00aa7308 */ /* 0x000fe20000000800 */
[----:B0-----:R-:W-:-:S07]  /*5790*/  FMNMX.FTZ R25, R24, R25, !PT ;  /* 0x0000001918197209 */ /* 0x001fce0007810000 */
[----:B------:R-:W0:Y:S01]  /*57a0*/  MUFU.EX2 R171, R171 ;  /* 0x000000ab00ab7308 */ /* 0x000e220000000800 */
[----:B------:R-:W1:Y:S07]  /*57b0*/  SHFL.BFLY PT, R24, R25, 0x1, 0x1f ;  /* 0x0c201f0019187f89 */ /* 0x000e6e00000e0000 */
[----:B------:R-:W-:Y:S08]  /*57c0*/  MUFU.EX2 R172, R172 ;  /* 0x000000ac00ac7308 */ /* 0x000ff00000000800 */
[----:B------:R-:W2:Y:S01]  /*57d0*/  MUFU.EX2 R173, R173 ;  /* 0x000000ad00ad7308 */ /* 0x000ea20000000800 */
[----:B0-----:R-:W-:-:S07]  /*57e0*/  F2FP.F16.F32.PACK_AB R154, R171, R170 ;  /* 0x000000aaab9a723e */ /* 0x001fce00000000ff */
[----:B------:R-:W-:Y:S01]  /*57f0*/  MUFU.EX2 R174, R174 ;  /* 0x000000ae00ae7308 */ /* 0x000fe20000000800 */
[----:B-1----:R-:W-:-:S04]  /*5800*/  FMNMX.FTZ R187, R25, R24, !PT ;  /* 0x0000001819bb7209 */ /* 0x002fc80007810000 */
[C---:B------:R-:W-:Y:S01]  /*5810*/  FSETP.NEU.FTZ.AND P1, PT, R187.reuse, -INF , PT ;  /* 0xff800000bb00780b */ /* 0x040fe20003f3d000 */
[----:B------:R-:W-:Y:S02]  /*5820*/  FMUL.FTZ R24, R187, UR6 ;  /* 0x00000006bb187c20 */ /* 0x000fe40008410000 */
[----:B------:R-:W0:Y:S01]  /*5830*/  MUFU.EX2 R175, R175 ;  /* 0x000000af00af7308 */ /* 0x000e220000000800 */
[----:B--2---:R-:W-:Y:S02]  /*5840*/  F2FP.F16.F32.PACK_AB R156, R173, R172 ;  /* 0x000000acad9c723e */ /* 0x004fe400000000ff */
[----:B------:R-:W-:Y:S02]  /*5850*/  FSEL R29, R24, RZ, P1 ;  /* 0x000000ff181d7208 */ /* 0x000fe40000800000 */
[CC--:B------:R-:W-:Y:S02]  /*5860*/  LEA.HI R24, R57.reuse, R152.reuse, RZ, 0x4 ;  /* 0x0000009839187211 */ /* 0x0c0fe400078f20ff */
[----:B------:R-:W-:Y:S01]  /*5870*/  LEA.HI R57, R57, R152, RZ, 0x5 ;  /* 0x0000009839397211 */ /* 0x000fe200078f28ff */
[--C-:B------:R-:W-:Y:S01]  /*5880*/  FFMA.FTZ R183, R26, UR6, -R29.reuse ;  /* 0x000000061ab77c23 */ /* 0x100fe2000801081d */
[----:B------:R-:W-:Y:S01]  /*5890*/  LOP3.LUT R25, R24, 0xfffffff0, RZ, 0xc0, !PT ;  /* 0xfffffff018197812 */ /* 0x000fe200078ec0ff */
[----:B------:R-:W-:Y:S01]  /*58a0*/  FFMA.FTZ R194, R27, UR6, -R29 ;  /* 0x000000061bc27c23 */ /* 0x000fe2000801081d */
[----:B------:R-:W-:Y:S01]  /*58b0*/  SHF.R.U32.HI R24, RZ, 0x1, R24 ;  /* 0x00000001ff187819 */ /* 0x000fe20000011618 */
[----:B------:R-:W-:Y:S01]  /*58c0*/  IMAD.SHL.U32 R57, R57, 0x20, RZ ;  /* 0x0000002039397824 */ /* 0x000fe200078e00ff */
[----:B------:R-:W-:Y:S01]  /*58d0*/  ISETP.NE.AND P1, PT, R65, RZ, PT ;  /* 0x000000ff4100720c */ /* 0x000fe20003f25270 */
[----:B------:R-:W-:-:S02]  /*58e0*/  IMAD.IADD R25, R152, 0x1, -R25 ;  /* 0x0000000198197824 */ /* 0x000fc400078e0a19 */
[--C-:B------:R-:W-:Y:S01]  /*58f0*/  FFMA.FTZ R195, R30, UR6, -R29.reuse ;  /* 0x000000061ec37c23 */ /* 0x100fe2000801081d */
[--C-:B------:R-:W-:Y:S01]  /*5900*/  FFMA.FTZ R196, R31, UR6, -R29.reuse ;  /* 0x000000061fc47c23 */ /* 0x100fe2000801081d */
[----:B------:R-:W-:Y:S01]  /*5910*/  LOP3.LUT R57, R57, 0x7ffffc00, RZ, 0xc0, !PT ;  /* 0x7ffffc0039397812 */ /* 0x000fe200078ec0ff */
[----:B------:R-:W-:Y:S01]  /*5920*/  FFMA.FTZ R197, R34, UR6, -R29 ;  /* 0x0000000622c57c23 */ /* 0x000fe2000801081d */
[----:B------:R-:W-:Y:S01]  /*5930*/  SHF.R.S32.HI R26, RZ, 0x1f, R25 ;  /* 0x0000001fff1a7819 */ /* 0x000fe20000011419 */
[--C-:B------:R-:W-:Y:S01]  /*5940*/  FFMA.FTZ R198, R35, UR6, -R29.reuse ;  /* 0x0000000623c67c23 */ /* 0x100fe2000801081d */
[--C-:B------:R-:W-:Y:S01]  /*5950*/  FFMA.FTZ R199, R38, UR6, -R29.reuse ;  /* 0x0000000626c77c23 */ /* 0x100fe2000801081d */
[--C-:B------:R-:W-:Y:S01]  /*5960*/  FFMA.FTZ R200, R39, UR6, -R29.reuse ;  /* 0x0000000627c87c23 */ /* 0x100fe2000801081d */
[----:B------:R-:W-:Y:S01]  /*5970*/  LEA.HI R26, R26, R25, RZ, 0x3 ;  /* 0x000000191a1a7211 */ /* 0x000fe200078f18ff */
[--C-:B------:R-:W-:Y:S01]  /*5980*/  FFMA.FTZ R201, R42, UR6, -R29.reuse ;  /* 0x000000062ac97c23 */ /* 0x100fe2000801081d */
[--C-:B------:R-:W-:Y:S01]  /*5990*/  FFMA.FTZ R202, R43, UR6, -R29.reuse ;  /* 0x000000062bca7c23 */ /* 0x100fe2000801081d */
[----:B------:R-:W-:Y:S01]  /*59a0*/  FFMA.FTZ R203, R46, UR6, -R29 ;  /* 0x000000062ecb7c23 */ /* 0x000fe2000801081d */
[C---:B------:R-:W-:Y:S01]  /*59b0*/  LOP3.LUT R28, R26.reuse, 0xfffffff8, RZ, 0xc0, !PT ;  /* 0xfffffff81a1c7812 */ /* 0x040fe200078ec0ff */
[----:B------:R-:W-:-:S02]  /*59c0*/  IMAD.SHL.U32 R26, R26, 0x40, RZ ;  /* 0x000000401a1a7824 */ /* 0x000fc400078e00ff */
[--C-:B------:R-:W-:Y:S01]  /*59d0*/  FFMA.FTZ R204, R47, UR6, -R29.reuse ;  /* 0x000000062fcc7c23 */ /* 0x100fe2000801081d */
[--C-:B------:R-:W-:Y:S01]  /*59e0*/  FFMA.FTZ R205, R50, UR6, -R29.reuse ;  /* 0x0000000632cd7c23 */ /* 0x100fe2000801081d */
[--C-:B------:R-:W-:Y:S01]  /*59f0*/  FFMA.FTZ R206, R51, UR6, -R29.reuse ;  /* 0x0000000633ce7c23 */ /* 0x100fe2000801081d */
[----:B------:R-:W-:Y:S01]  /*5a00*/  IMAD.IADD R28, R25, 0x1, -R28 ;  /* 0x00000001191c7824 */ /* 0x000fe200078e0a1c */
[----:B------:R-:W-:Y:S01]  /*5a10*/  LOP3.LUT R26, R26, 0x7ffffe00, RZ, 0xc0, !PT ;  /* 0x7ffffe001a1a7812 */ /* 0x000fe200078ec0ff */
[--C-:B------:R-:W-:Y:S01]  /*5a20*/  FFMA.FTZ R207, R54, UR6, -R29.reuse ;  /* 0x0000000636cf7c23 */ /* 0x100fe2000801081d */
[----:B------:R-:W-:Y:S01]  /*5a30*/  FFMA.FTZ R208, R55, UR6, -R29 ;  /* 0x0000000637d07c23 */ /* 0x000fe2000801081d */
[C---:B------:R-:W-:Y:S01]  /*5a40*/  IMAD.SHL.U32 R25, R28.reuse, 0x40, RZ ;  /* 0x000000401c197824 */ /* 0x040fe200078e00ff */
[----:B------:R-:W-:Y:S01]  /*5a50*/  MUFU.EX2 R183, R183 ;  /* 0x000000b700b77308 */ /* 0x000fe20000000800 */
[C---:B------:R-:W-:Y:S02]  /*5a60*/  LOP3.LUT P3, RZ, R28.reuse, 0x4, RZ, 0xc0, !PT ;  /* 0x000000041cff7812 */ /* 0x040fe4000786c0ff */
[----:B------:R-:W-:-:S02]  /*5a70*/  LOP3.LUT P2, RZ, R28, 0x2, RZ, 0xc0, !PT ;  /* 0x000000021cff7812 */ /* 0x000fc4000784c0ff */
[----:B------:R-:W-:Y:S02]  /*5a80*/  LOP3.LUT R25, R25, 0x1c0, RZ, 0xc0, !PT ;  /* 0x000001c019197812 */ /* 0x000fe400078ec0ff */
[----:B------:R-:W-:Y:S01]  /*5a90*/  SEL R192, R192, 0xffffffe0, !P2 ;  /* 0xffffffe0c0c07807 */ /* 0x000fe20005000000 */
[----:B------:R-:W1:Y:S01]  /*5aa0*/  MUFU.EX2 R194, R194 ;  /* 0x000000c200c27308 */ /* 0x000e620000000800 */
[----:B------:R-:W-:Y:S02]  /*5ab0*/  LOP3.LUT R24, R25, 0x8, R24, 0xf8, !PT ;  /* 0x0000000819187812 */ /* 0x000fe400078ef818 */
[----:B------:R-:W-:Y:S02]  /*5ac0*/  SHF.R.U32.HI R25, RZ, 0x3, R25 ;  /* 0x00000003ff197819 */ /* 0x000fe40000011619 */
[----:B------:R-:W-:Y:S01]  /*5ad0*/  F2FP.F16.F32.PACK_AB R152, R169, R168 ;  /* 0x000000a8a998723e */ /* 0x000fe200000000ff */
[----:B------:R-:W-:Y:S01]  /*5ae0*/  FADD.FTZ R169, R168, R169 ;  /* 0x000000a9a8a97221 */ /* 0x000fe20000010000 */
[----:B------:R-:W-:Y:S01]  /*5af0*/  LOP3.LUT R24, R24, R25, RZ, 0x3c, !PT ;  /* 0x0000001918187212 */ /* 0x000fe200078e3cff */
[----:B------:R-:W-:Y:S01]  /*5b00*/  MUFU.EX2 R195, R195 ;  /* 0x000000c300c37308 */ /* 0x000fe20000000800 */
[----:B0-----:R-:W-:Y:S01]  /*5b10*/  F2FP.F16.F32.PACK_AB R158, R175, R174 ;  /* 0x000000aeaf9e723e */ /* 0x001fe200000000ff */
[----:B------:R-:W-:Y:S01]  /*5b20*/  FADD.FTZ R170, R170, R169 ;  /* 0x000000a9aaaa7221 */ /* 0x000fe20000010000 */
[----:B------:R-:W-:Y:S01]  /*5b30*/  IADD3 R57, R24, R26, R57 ;  /* 0x0000001a18397210 */ /* 0x000fe20007ffe039 */
[----:B------:R-:W-:Y:S01]  /*5b40*/  @!P1 VIADD R24, R184, 0x38840 ;  /* 0x00038840b8189836 */ /* 0x000fe20000000000 */
[----:B------:R-:W-:Y:S01]  /*5b50*/  PLOP3.LUT P2, PT, PT, PT, UP0, 0x80, 0x0 ;  /* 0x000000000000781c */ /* 0x000fe20003f4f008 */
[----:B------:R-:W-:-:S02]  /*5b60*/  FADD.FTZ R171, R171, R170 ;  /* 0x000000aaabab7221 */ /* 0x000fc40000010000 */
[----:B------:R-:W0:Y:S01]  /*5b70*/  MUFU.EX2 R196, R196 ;  /* 0x000000c400c47308 */ /* 0x000e220000000800 */
[----:B------:R-:W-:Y:S01]  /*5b80*/  @!P1 PRMT R24, RZ, 0x654, R24 ;  /* 0x00000654ff189816 */ /* 0x000fe20000000018 */
[----:B------:R-:W-:Y:S01]  /*5b90*/  IMAD R189, R57, 0x2, R184 ;  /* 0x0000000239bd7824 */ /* 0x000fe200078e02b8 */
[----:B-1----:R-:W-:Y:S01]  /*5ba0*/  F2FP.F16.F32.PACK_AB R153, R194, R183 ;  /* 0x000000b7c299723e */ /* 0x002fe200000000ff */
[----:B------:R-:W-:Y:S01]  /*5bb0*/  FADD.FTZ R194, R183, R194 ;  /* 0x000000c2b7c27221 */ /* 0x000fe20000010000 */
[----:B------:R1:W-:Y:S01]  /*5bc0*/  @!P1 SYNCS.ARRIVE.TRANS64.RED.A1T0 RZ, [R24+URZ], RZ ;  /* 0x000000ff18ff99a7 */ /* 0x0003e2000810043f */
[C---:B------:R-:W-:Y:S02]  /*5bd0*/  VIADD R191, R189.reuse, 0x36400 ;  /* 0x00036400bdbf7836 */ /* 0x040fe40000000000 */
[----:B------:R-:W-:Y:S01]  /*5be0*/  FADD.FTZ R172, R172, R171 ;  /* 0x000000abacac7221 */ /* 0x000fe20000010000 */
[----:B------:R-:W-:Y:S01]  /*5bf0*/  MUFU.EX2 R197, R197 ;  /* 0x000000c500c57308 */ /* 0x000fe20000000800 */
[----:B------:R-:W-:-:S02]  /*5c00*/  VIADD R190, R189, 0x36440 ;  /* 0x00036440bdbe7836 */ /* 0x000fc40000000000 */
[----:B------:R-:W-:Y:S02]  /*5c10*/  @P3 VIADD R190, R191, 0xffffffc0 ;  /* 0xffffffc0bfbe3836 */ /* 0x000fe40000000000 */
[----:B------:R-:W-:Y:S01]  /*5c20*/  FADD.FTZ R173, R173, R172 ;  /* 0x000000acadad7221 */ /* 0x000fe20000010000 */
[----:B------:R-:W-:Y:S02]  /*5c30*/  IMAD.IADD R191, R191, 0x1, R192 ;  /* 0x00000001bfbf7824 */ /* 0x000fe400078e02c0 */
[----:B------:R-:W-:Y:S01]  /*5c40*/  IMAD.IADD R192, R192, 0x1, R190 ;  /* 0x00000001c0c07824 */ /* 0x000fe200078e02be */
[----:B------:R-:W2:Y:S01]  /*5c50*/  MUFU.EX2 R198, R198 ;  /* 0x000000c600c67308 */ /* 0x000ea20000000800 */
[----:B0-----:R-:W-:Y:S01]  /*5c60*/  F2FP.F16.F32.PACK_AB R155, R196, R195 ;  /* 0x000000c3c49b723e */ /* 0x001fe200000000ff */
[----:B------:R-:W-:Y:S01]  /*5c70*/  BAR.SYNC.DEFER_BLOCKING 0xf, 0x100 ;  /* 0x03c4000000007b1d */ /* 0x000fe20000010000 */
[----:B------:R-:W-:Y:S01]  /*5c80*/  FADD.FTZ R195, R195, R194 ;  /* 0x000000c2c3c37221 */ /* 0x000fe20000010000 */
[----:B------:R-:W-:-:S03]  /*5c90*/  FADD.FTZ R174, R174, R173 ;  /* 0x000000adaeae7221 */ /* 0x000fc60000010000 */
[----:B------:R-:W-:Y:S01]  /*5ca0*/  FADD.FTZ R196, R196, R195 ;  /* 0x000000c3c4c47221 */ /* 0x000fe20000010000 */
[----:B------:R-:W-:Y:S01]  /*5cb0*/  MUFU.EX2 R199, R199 ;  /* 0x000000c700c77308 */ /* 0x000fe20000000800 */
[----:B------:R-:W-:-:S07]  /*5cc0*/  FADD.FTZ R175, R175, R174 ;  /* 0x000000aeafaf7221 */ /* 0x000fce0000010000 */
[----:B------:R-:W0:Y:S01]  /*5cd0*/  MUFU.EX2 R200, R200 ;  /* 0x000000c800c87308 */ /* 0x000e220000000800 */
[----:B--2---:R-:W-:Y:S01]  /*5ce0*/  F2FP.F16.F32.PACK_AB R157, R198, R197 ;  /* 0x000000c5c69d723e */ /* 0x004fe200000000ff */
[----:B------:R-:W-:-:S04]  /*5cf0*/  FADD.FTZ R197, R197, R196 ;  /* 0x000000c4c5c57221 */ /* 0x000fc80000010000 */
[----:B------:R-:W-:Y:S02]  /*5d00*/  FADD.FTZ R198, R198, R197 ;  /* 0x000000c5c6c67221 */ /* 0x000fe40000010000 */
[----:B------:R-:W-:Y:S01]  /*5d10*/  MUFU.EX2 R176, R176 ;  /* 0x000000b000b07308 */ /* 0x000fe20000000800 */
[----:B------:R2:W-:Y:S07]  /*5d20*/  STSM.16.M88.4 [R189+0x36400], R152 ;  /* 0x03640098bd007844 */ /* 0x0005ee0000000200 */
[----:B------:R-:W3:Y:S01]  /*5d30*/  MUFU.EX2 R177, R177 ;  /* 0x000000b100b17308 */ /* 0x000ee20000000800 */
[----:B0-----:R-:W-:Y:S01]  /*5d40*/  F2FP.F16.F32.PACK_AB R159, R200, R199 ;  /* 0x000000c7c89f723e */ /* 0x001fe200000000ff */
[----:B------:R-:W-:-:S04]  /*5d50*/  FADD.FTZ R199, R199, R198 ;  /* 0x000000c6c7c77221 */ /* 0x000fc80000010000 */
[----:B------:R0:W-:Y:S01]  /*5d60*/  STSM.16.M88.4 [R191], R156 ;  /* 0x0000009cbf007844 */ /* 0x0001e20000000200 */
[----:B------:R-:W-:Y:S01]  /*5d70*/  FADD.FTZ R200, R200, R199 ;  /* 0x000000c7c8c87221 */ /* 0x000fe20000010000 */
[----:B------:R-:W-:Y:S08]  /*5d80*/  MUFU.EX2 R178, R178 ;  /* 0x000000b200b27308 */ /* 0x000ff00000000800 */
[----:B------:R-:W4:Y:S01]  /*5d90*/  MUFU.EX2 R179, R179 ;  /* 0x000000b300b37308 */ /* 0x000f220000000800 */
[----:B---3--:R-:W-:Y:S01]  /*5da0*/  F2FP.F16.F32.PACK_AB R160, R177, R176 ;  /* 0x000000b0b1a0723e */ /* 0x008fe200000000ff */
[----:B------:R-:W-:-:S04]  /*5db0*/  FADD.FTZ R176, R176, R175 ;  /* 0x000000afb0b07221 */ /* 0x000fc80000010000 */
[----:B------:R-:W-:Y:S02]  /*5dc0*/  FADD.FTZ R177, R177, R176 ;  /* 0x000000b0b1b17221 */ /* 0x000fe40000010000 */
[----:B------:R-:W-:Y:S08]  /*5dd0*/  MUFU.EX2 R201, R201 ;  /* 0x000000c900c97308 */ /* 0x000ff00000000800 */
[----:B------:R-:W3:Y:S01]  /*5de0*/  MUFU.EX2 R202, R202 ;  /* 0x000000ca00ca7308 */ /* 0x000ee20000000800 */
[----:B----4-:R-:W-:Y:S01]  /*5df0*/  F2FP.F16.F32.PACK_AB R162, R179, R178 ;  /* 0x000000b2b3a2723e */ /* 0x010fe200000000ff */
[----:B------:R-:W-:-:S04]  /*5e00*/  FADD.FTZ R178, R178, R177 ;  /* 0x000000b1b2b27221 */ /* 0x000fc80000010000 */
[----:B------:R-:W-:Y:S02]  /*5e10*/  FADD.FTZ R179, R179, R178 ;  /* 0x000000b2b3b37221 */ /* 0x000fe40000010000 */
        /* <DEDUP_REMOVED lines=25> */
[----:B------:R-:W-:Y:S01]  /*5fb0*/  FADD.FTZ R206, R206, R205 ;  /* 0x000000cdcece7221 */ /* 0x000fe20000010000 */
[----:B----4-:R-:W-:-:S03]  /*5fc0*/  F2FP.F16.F32.PACK_AB R167, R208, R207 ;  /* 0x000000cfd0a7723e */ /* 0x010fc600000000ff */
[----:B------:R-:W-:Y:S02]  /*5fd0*/  FADD.FTZ R207, R207, R206 ;  /* 0x000000cecfcf7221 */ /* 0x000fe40000010000 */
[----:B------:R0:W-:Y:S01]  /*5fe0*/  STSM.16.M88.4 [R192], R164 ;  /* 0x000000a4c0007844 */ /* 0x0001e20000000200 */
[----:B-1----:R-:W-:Y:S01]  /*5ff0*/  WARPGROUP.ARRIVE ;  /* 0x00000000000079c5 */ /* 0x002fe20000000000 */
[----:B------:R-:W-:-:S05]  /*6000*/  FADD.FTZ R194, R208, R207 ;  /* 0x000000cfd0c27221 */ /* 0x000fca0000010000 */
[----:B------:R-:W-:Y:S01]  /*6010*/  HGMMA.64x256x16.F32 R24, R152, gdesc[UR8].tnspB, RZ, !UPT, gsb0 ;  /* 0x43e0000898187df0 */ /* 0x000fe2000c0008ff */
[----:B------:R-:W-:Y:S01]  /*6020*/  R2UR UR10, R209 ;  /* 0x00000000d10a72ca */ /* 0x000fe200000e0000 */
[----:B------:R-:W-:Y:S01]  /*6030*/  UMOV UR11, 0x40000040 ;  /* 0x40000040000b7882 */ /* 0x000fe20000000000 */
[C---:B------:R-:W-:Y:S01]  /*6040*/  VIADD R209, R188.reuse, 0x100 ;  /* 0x00000100bcd17836 */ /* 0x040fe20000000000 */
[----:B------:R-:W-:Y:S02]  /*6050*/  WARPGROUP.DEPBAR.LE gsb0, 0x0 ;  /* 0x00008000000079c5 */ /* 0x000fe40000010000 */
[----:B------:R-:W-:Y:S01]  /*6060*/  WARPGROUP.ARRIVE ;  /* 0x00000000000079c5 */ /* 0x000fe20000000000 */
[----:B--2---:R-:W-:-:S15]  /*6070*/  VIADD R152, R188, 0x180 ;  /* 0x00000180bc987836 */ /* 0x004fde0000000000 */
[----:B------:R-:W-:-:S06]  /*6080*/  NOP ;  /* 0x0000000000007918 */ /* 0x000fcc0000000000 */
[----:B------:R-:W-:Y:S01]  /*6090*/  HGMMA.64x256x16.F32 R24, R156, gdesc[UR8].tnspB, R24, gsb0 ;  /* 0x43e000089c187df0 */ /* 0x000fe20008000818 */
[----:B------:R-:W-:Y:S01]  /*60a0*/  R2UR UR10, R209 ;  /* 0x00000000d10a72ca */ /* 0x000fe200000e0000 */
[----:B------:R-:W-:Y:S01]  /*60b0*/  UMOV UR11, 0x40000040 ;  /* 0x40000040000b7882 */ /* 0x000fe20000000000 */
[----:B------:R-:W-:Y:S02]  /*60c0*/  WARPGROUP.DEPBAR.LE gsb0, 0x0 ;  /* 0x00008000000079c5 */ /* 0x000fe40000010000 */
[----:B------:R-:W-:-:S15]  /*60d0*/  WARPGROUP.ARRIVE ;  /* 0x00000000000079c5 */ /* 0x000fde0000000000 */
[----:B------:R-:W-:-:S08]  /*60e0*/  NOP ;  /* 0x0000000000007918 */ /* 0x000fd00000000000 */
[----:B------:R-:W-:Y:S01]  /*60f0*/  HGMMA.64x256x16.F32 R24, R160, gdesc[UR8].tnspB, R24, gsb0 ;  /* 0x43e00008a0187df0 */ /* 0x000fe20008000818 */
[----:B------:R-:W-:Y:S01]  /*6100*/  R2UR UR10, R152 ;  /* 0x00000000980a72ca */ /* 0x000fe200000e0000 */
[----:B------:R-:W-:Y:S01]  /*6110*/  UMOV UR11, 0x40000040 ;  /* 0x40000040000b7882 */ /* 0x000fe20000000000 */
[----:B------:R-:W-:-:S05]  /*6120*/  @!P1 VIADD R152, R184, 0x38860 ;  /* 0x00038860b8989836 */ /* 0x000fca0000000000 */
[----:B------:R-:W-:Y:S01]  /*6130*/  @!P1 PRMT R152, RZ, 0x654, R152 ;  /* 0x00000654ff989816 */ /* 0x000fe20000000098 */
[----:B------:R-:W-:Y:S02]  /*6140*/  WARPGROUP.DEPBAR.LE gsb0, 0x0 ;  /* 0x00008000000079c5 */ /* 0x000fe40000010000 */
[----:B------:R-:W-:-:S15]  /*6150*/  WARPGROUP.ARRIVE ;  /* 0x00000000000079c5 */ /* 0x000fde0000000000 */
[----:B------:R-:W-:-:S02]  /*6160*/  NOP ;  /* 0x0000000000007918 */ /* 0x000fc40000000000 */
[----:B------:R-:W-:Y:S03]  /*6170*/  HGMMA.64x256x16.F32 R24, R164, gdesc[UR8].tnspB, R24, gsb0 ;  /* 0x43e00008a4187df0 */ /* 0x000fe60008000818 */
[----:B------:R-:W-:Y:S02]  /*6180*/  WARPGROUP.DEPBAR.LE gsb0, 0x0 ;  /* 0x00008000000079c5 */ /* 0x000fe40000010000 */
[----:B------:R-:W-:Y:S01]  /*6190*/  @!PT LDS RZ, [RZ] ;  /* 0x00000000fffff984 */ /* 0x000fe20000000800 */
[----:B------:R-:W-:Y:S01]  /*61a0*/  @!PT LDS RZ, [RZ] ;  /* 0x00000000fffff984 */ /* 0x000fe20000000800 */
[----:B------:R-:W-:Y:S01]  /*61b0*/  @!PT LDS RZ, [RZ] ;  /* 0x00000000fffff984 */ /* 0x000fe20000000800 */
[----:B------:R-:W-:Y:S01]  /*61c0*/  @!PT LDS RZ, [RZ] ;  /* 0x00000000fffff984 */ /* 0x000fe20000000800 */
[----:B------:R1:W-:Y:S06]  /*61d0*/  MEMBAR.ALL.CTA ;  /* 0x0000000000007992 */ /* 0x0003ec0000008000 */
[----:B-1----:R-:W1:Y:S02]  /*61e0*/  FENCE.VIEW.ASYNC.S ;  /* 0x00000000000073c6 */ /* 0x002e640000000000 */
[----:B-1----:R-:W-:Y:S01]  /*61f0*/  NOP ;  /* 0x0000000000007918 */ /* 0x002fe20000000000 */
[----:B------:R-:W-:Y:S06]  /*6200*/  BAR.ARV 0xe, 0x100 ;  /* 0x0384000000007b1d */ /* 0x000fec0000002000 */
[----:B------:R1:W-:Y:S02]  /*6210*/  @!P1 SYNCS.ARRIVE.TRANS64.RED.A1T0 RZ, [R152+URZ], RZ ;  /* 0x000000ff98ff99a7 */ /* 0x0003e4000810043f */
[----:B-1----:R-:W-:Y:S01]  /*6220*/  IMAD.MOV.U32 R152, RZ, RZ, RZ ;  /* 0x000000ffff987224 */ /* 0x002fe200078e00ff */
[----:B0-----:R-:W-:Y:S06]  /*6230*/  @!P2 BRA `(.L_x_3204) ;  /* 0x0000002c0040a947 */ /* 0x001fec0003800000 */
[----:B------:R-:W-:Y:S01]  /*6240*/  IMAD.MOV.U32 R208, RZ, RZ, RZ ;  /* 0x000000ffffd07224 */ /* 0x000fe200078e00ff */
[----:B------:R-:W-:-:S06]  /*6250*/  UMOV UR60, URZ ;  /* 0x0000003f003c7c82 */ /* 0x000fcc0008000000 */
.L_x_3213:
[----:B------:R-:W-:Y:S01]  /*6260*/  VIADD R197, R208, 0x1 ;  /* 0x00000001d0c57836 */ /* 0x000fe20000000000 */
[----:B------:R-:W-:-:S04]  /*6270*/  R2UR UR7, R2 ;  /* 0x00000000020772ca */ /* 0x000fc800000e0000 */
[----:B------:R-:W-:-:S04]  /*6280*/  ISETP.NE.AND P3, PT, R197, 0x2, PT ;  /* 0x00000002c500780c */ /* 0x000fc80003f65270 */
[----:B0-----:R-:W-:Y:S02]  /*6290*/  SEL R152, RZ, 0x1, P3 ;  /* 0x00000001ff987807 */ /* 0x001fe40001800000 */
[----:B------:R-:W-:Y:S02]  /*62a0*/  SEL R197, R197, RZ, P3 ;  /* 0x000000ffc5c57207 */ /* 0x000fe40001800000 */
[----:B------:R-:W-:Y:S01]  /*62b0*/  R2UR UR6, R152 ;  /* 0x00000000980672ca */ /* 0x000fe200000e0000 */
[----:B------:R-:W-:Y:S01]  /*62c0*/  IMAD.U32 R152, RZ, RZ, UR61 ;  /* 0x0000003dff987e24 */ /* 0x000fe2000f8e00ff */
[----:B------:R-:W-:-:S04]  /*62d0*/  UIADD3 UR61, UR61, -0x1, URZ ;  /* 0xffffffff3d3d7890 */ /* 0x000fc8000fffe03f */
[----:B------:R-:W-:-:S07]  /*62e0*/  ISETP.GT.AND P2, PT, R152, UR7, PT ;  /* 0x0000000798007c0c */ /* 0x000fce000bf44270 */
[----:B------:R-:W-:Y:S01]  /*62f0*/  ULOP3.LUT UR60, UR60, UR6, URZ, 0x3c, !UPT ;  /* 0x000000063c3c7292 */ /* 0x000fe2000f8e3c3f */
[----:B------:R-:W-:Y:S11]  /*6300*/  @!P0 BRA `(.L_x_3205) ;  /* 0x0000000000048947 */ /* 0x000ff60003800000 */
[----:B------:R-:W-:Y:S01]  /*6310*/  BPT.TRAP 0x1 ;  /* 0x000000040000795c */ /* 0x000fe20000300000 */
.L_x_3205:
[----:B------:R-:W-:Y:S02]  /*6320*/  IMAD.U32 R199, RZ, RZ, UR60 ;  /* 0x0000003cffc77e24 */ /* 0x000fe4000f8e00ff */
[----:B------:R-:W-:-:S03]  /*6330*/  IMAD R196, R197, 0x8, R184 ;  /* 0x00000008c5c47824 */ /* 0x000fc600078e02b8 */
[----:B------:R-:W-:-:S04]  /*6340*/  SHF.L.U32 R199, R199, 0x1f, RZ ;  /* 0x0000001fc7c77819 */ /* 0x000fc800000006ff */
[----:B------:R0:W1:Y:S01]  /*6350*/  SYNCS.PHASECHK.TRANS64.TRYWAIT P3, [R196+URZ+0x38830], R199 ;  /* 0x038830c7c40075a7 */ /* 0x000062000806017f */
[----:B------:R-:W-:Y:S05]  /*6360*/  @!P0 BRA `(.L_x_3206) ;  /* 0x0000000000048947 */ /* 0x000fea0003800000 */
[----:B------:R-:W-:Y:S01]  /*6370*/  BPT.TRAP 0x1 ;  /* 0x000000040000795c */ /* 0x000fe20000300000 */
.L_x_3206:
[----:B------:R-:W-:Y:S01]  /*6380*/  IMAD R195, R197, 0x200, R4 ;  /* 0x00000200c5c37824 */ /* 0x000fe200078e0204 */
[----:B-1----:R-:W-:Y:S06]  /*6390*/  @P3 BRA `(.L_x_3207) ;  /* 0x0000000000083947 */ /* 0x002fec0003800000 */
[----:B------:R-:W1:Y:S02]  /*63a0*/  SYNCS.PHASECHK.TRANS64.TRYWAIT P3, [R196+URZ+0x38830], R199 ;  /* 0x038830c7c40075a7 */ /* 0x000e64000806017f */
[----:B-1----:R-:W-:Y:S05]  /*63b0*/  @!P3 BRA `(.L_x_3208) ;  /* 0x000000b400b8b947 */ /* 0x002fea0003800000 */
.L_x_3207:
[----:B------:R-:W-:Y:S01]  /*63c0*/  R2UR UR6, R195 ;  /* 0x00000000c30672ca */ /* 0x000fe200000e0000 */
[----:B------:R-:W-:Y:S01]  /*63d0*/  WARPGROUP.ARRIVE ;  /* 0x00000000000079c5 */ /* 0x000fe20000000000 */
[----:B------:R-:W-:Y:S01]  /*63e0*/  MOV R198, UR17 ;  /* 0x0000001100c67c02 */ /* 0x000fe20008000f00 */
[----:B------:R-:W-:Y:S01]  /*63f0*/  UMOV UR19, 0x40000040 ;  /* 0x4000004000137882 */ /* 0x000fe20000000000 */
[----:B------:R-:W-:Y:S01]  /*6400*/  MOV R200, UR16 ;  /* 0x0000001000c87c02 */ /* 0x000fe20008000f00 */
[----:B------:R-:W-:Y:S01]  /*6410*/  UMOV UR15, 0x40000040 ;  /* 0x40000040000f7882 */ /* 0x000fe20000000000 */
[----:B------:R-:W-:Y:S01]  /*6420*/  R2UR UR16, R10 ;  /* 0x000000000a1072ca */ /* 0x000fe200000e0000 */
[----:B------:R-:W-:Y:S01]  /*6430*/  UMOV UR11, 0x40000040 ;  /* 0x40000040000b7882 */ /* 0x000fe20000000000 */
[----:B------:R-:W-:Y:S01]  /*6440*/  R2UR UR17, R11 ;  /* 0x000000000b1172ca */ /* 0x000fe200000e0000 */
[----:B------:R-:W-:Y:S01]  /*6450*/  UMOV UR59, 0x40000040 ;  /* 0x40000040003b7882 */ /* 0x000fe20000000000 */
[----:B------:R-:W-:-:S02]  /*6460*/  MOV R201, UR13 ;  /* 0x0000000d00c97c02 */ /* 0x000fc40008000f00 */
[----:B------:R-:W-:Y:S01]  /*6470*/  MOV R202, UR12 ;  /* 0x0000000c00ca7c02 */ /* 0x000fe20008000f00 */
[----:B------:R-:W-:Y:S01]  /*6480*/  UMOV UR18, UR6 ;  /* 0x0000000600127c82 */ /* 0x000fe20008000000 */
[----:B------:R-:W-:Y:S02]  /*6490*/  R2UR UR12, R12 ;  /* 0x000000000c0c72ca */ /* 0x000fe400000e0000 */
[----:B------:R-:W-:Y:S02]  /*64a0*/  R2UR UR13, R13 ;  /* 0x000000000d0d72ca */ /* 0x000fe400000e0000 */
[----:B------:R-:W-:Y:S02]  /*64b0*/  MOV R203, UR9 ;  /* 0x0000000900cb7c02 */ /* 0x000fe40008000f00 */
[----:B------:R-:W-:Y:S01]  /*64c0*/  MOV R204, UR8 ;  /* 0x0000000800cc7c02 */ /* 0x000fe20008000f00 */
[----:B------:R-:W-:Y:S01]  /*64d0*/  HGMMA.64x64x16.F32 R152, gdesc[UR16], RZ, !UPT, gsb0 ;  /* 0x00e00000109879f0 */ /* 0x000fe2000c0008ff */
[----:B------:R-:W-:Y:S01]  /*64e0*/  R2UR UR17, R198 ;  /* 0x00000000c61172ca */ /* 0x000fe200000e0000 */
[----:B------:R-:W-:Y:S01]  /*64f0*/  VIADD R198, R195, 0x2 ;  /* 0x00000002c3c67836 */ /* 0x000fe20000000000 */
[----:B------:R-:W-:-:S02]  /*6500*/  R2UR UR8, R14 ;  /* 0x000000000e0872ca */ /* 0x000fc400000e0000 */
[----:B------:R-:W-:Y:S02]  /*6510*/  R2UR UR9, R15 ;  /* 0x000000000f0972ca */ /* 0x000fe400000e0000 */
[----:B------:R-:W-:Y:S01]  /*6520*/  R2UR UR6, R198 ;  /* 0x00000000c60672ca */ /* 0x000fe200000e0000 */
[C---:B------:R-:W-:Y:S01]  /*6530*/  VIADD R198, R195.reuse, 0x4 ;  /* 0x00000004c3c67836 */ /* 0x040fe20000000000 */
[----:B------:R-:W-:Y:S01]  /*6540*/  R2UR UR56, R16 ;  /* 0x00000000103872ca */ /* 0x000fe200000e0000 */
[----:B------:R-:W-:Y:S01]  /*6550*/  VIADD R195, R195, 0x6 ;  /* 0x00000006c3c37836 */ /* 0x000fe20000000000 */
[----:B------:R-:W-:Y:S02]  /*6560*/  R2UR UR57, R17 ;  /* 0x00000000113972ca */ /* 0x000fe400000e0000 */
[----:B------:R-:W-:-:S07]  /*6570*/  R2UR UR16, R200 ;  /* 0x00000000c81072ca */ /* 0x000fce00000e0000 */
[----:B------:R-:W-:Y:S01]  /*6580*/  UMOV UR14, UR6 ;  /* 0x00000006000e7c82 */ /* 0x000fe20008000000 */
[----:B------:R-:W-:-:S13]  /*6590*/  R2UR UR6, R198 ;  /* 0x00000000c60672ca */ /* 0x000fda00000e0000 */
[----:B------:R-:W-:Y:S01]  /*65a0*/  UMOV UR10, UR6 ;  /* 0x00000006000a7c82 */ /* 0x000fe20008000000 */
[----:B------:R-:W-:-:S13]  /*65b0*/  R2UR UR6, R195 ;  /* 0x00000000c30672ca */ /* 0x000fda00000e0000 */
[----:B------:R-:W-:Y:S01]  /*65c0*/  UMOV UR58, UR6 ;  /* 0x00000006003a7c82 */ /* 0x000fe20008000000 */
[----:B------:R-:W-:Y:S02]  /*65d0*/  WARPGROUP.DEPBAR.LE gsb0, 0x0 ;  /* 0x00008000000079c5 */ /* 0x000fe40000010000 */
[----:B------:R-:W-:-:S06]  /*65e0*/  WARPGROUP.ARRIVE ;  /* 0x00000000000079c5 */ /* 0x000fcc0000000000 */
[----:B------:R-:W-:Y:S01]  /*65f0*/  HGMMA.64x64x16.F32 R152, gdesc[UR12], R152, gsb0 ;  /* 0x00e000000c9879f0 */ /* 0x000fe20008000898 */
[----:B------:R-:W-:Y:S02]  /*6600*/  R2UR UR13, R201 ;  /* 0x00000000c90d72ca */ /* 0x000fe400000e0000 */
[----:B------:R-:W-:Y:S01]  /*6610*/  R2UR UR12, R202 ;  /* 0x00000000ca0c72ca */ /* 0x000fe200000e0000 */
[----:B------:R-:W-:Y:S02]  /*6620*/  WARPGROUP.DEPBAR.LE gsb0, 0x0 ;  /* 0x00008000000079c5 */ /* 0x000fe40000010000 */
[----:B------:R-:W-:-:S06]  /*6630*/  WARPGROUP.ARRIVE ;  /* 0x00000000000079c5 */ /* 0x000fcc0000000000 */
[----:B------:R-:W-:Y:S01]  /*6640*/  HGMMA.64x64x16.F32 R152, gdesc[UR8], R152, gsb0 ;  /* 0x00e00000089879f0 */ /* 0x000fe20008000898 */
[----:B------:R-:W-:Y:S02]  /*6650*/  R2UR UR9, R203 ;  /* 0x00000000cb0972ca */ /* 0x000fe400000e0000 */
[----:B------:R-:W-:Y:S01]  /*6660*/  R2UR UR8, R204 ;  /* 0x00000000cc0872ca */ /* 0x000fe200000e0000 */
[----:B------:R-:W-:Y:S02]  /*6670*/  WARPGROUP.DEPBAR.LE gsb0, 0x0 ;  /* 0x00008000000079c5 */ /* 0x000fe40000010000 */
[----:B------:R-:W-:-:S06]  /*6680*/  WARPGROUP.ARRIVE ;  /* 0x00000000000079c5 */ /* 0x000fcc0000000000 */
[----:B------:R-:W-:Y:S03]  /*6690*/  HGMMA.64x64x16.F32 R152, gdesc[UR56], R152, gsb0 ;  /* 0x00e00000389879f0 */ /* 0x000fe60008000898 */
[----:B------:R-:W-:Y:S02]  /*66a0*/  WARPGROUP.DEPBAR.LE gsb0, 0x0 ;  /* 0x00008000000079c5 */ /* 0x000fe40000010000 */
[----:B------:R-:W-:Y:S05]  /*66b0*/  @!P0 BRA `(.L_x_3209) ;  /* 0x0000000000048947 */ /* 0x000fea0003800000 */
[----:B------:R-:W-:Y:S01]  /*66c0*/  BPT.TRAP 0x1 ;  /* 0x000000040000795c */ /* 0x000fe20000300000 */
.L_x_3209:
[----:B------:R2:W3:Y:S01]  /*66d0*/  SYNCS.PHASECHK.TRANS64.TRYWAIT P3, [R196+URZ+0x38850], R199 ;  /* 0x038850c7c40075a7 */ /* 0x0004e2000806017f */
[----:B------:R-:W-:Y:S05]  /*66e0*/  @!P0 BRA `(.L_x_3210) ;  /* 0x0000000000048947 */ /* 0x000fea0003800000 */
[----:B------:R-:W-:Y:S01]  /*66f0*/  BPT.TRAP 0x1 ;  /* 0x000000040000795c */ /* 0x000fe20000300000 */
.L_x_3210:
[----:B---3--:R-:W-:Y:S05]  /*6700*/  @P3 BRA `(.L_x_3211) ;  /* 0x0000000000083947 */ /* 0x008fea0003800000 */
[----:B------:R-:W3:Y:S02]  /*6710*/  SYNCS.PHASECHK.TRANS64.TRYWAIT P3, [R196+URZ+0x38850], R199 ;  /* 0x038850c7c40075a7 */ /* 0x000ee4000806017f */
[----:B---3--:R-:W-:Y:S05]  /*6720*/  @!P3 BRA `(.L_x_3212) ;  /* 0x000000b000f0b947 */ /* 0x008fea0003800000 */
.L_x_3211:
[----:B------:R-:W-:Y:S01]  /*6730*/  IMAD R195, R197, 0x1000, R6 ;  /* 0x00001000c5c37824 */ /* 0x000fe200078e0206 */
[----:B------:R-:W-:Y:S01]  /*6740*/  MOV R198, UR49 ;  /* 0x0000003100c67c02 */ /* 0x000fe20008000f00 */
[----:B------:R-:W-:Y:S01]  /*6750*/  WARPGROUP.ARRIVE ;  /* 0x00000000000079c5 */ /* 0x000fe20000000000 */
[----:B0123--:R-:W-:Y:S01]  /*6760*/  MOV R199, UR48 ;  /* 0x0000003000c77c02 */ /* 0x00ffe20008000f00 */
[----:B------:R-:W-:Y:S01]  /*6770*/  UMOV UR51, 0x40000040 ;  /* 0x4000004000337882 */ /* 0x000fe20000000000 */
[----:B------:R-:W-:Y:S01]  /*6780*/  R2UR UR6, R195 ;  /* 0x00000000c30672ca */ /* 0x000fe200000e0000 */
[----:B------:R-:W-:Y:S01]  /*6790*/  UMOV UR55, 0x40000040 ;  /* 0x4000004000377882 */ /* 0x000fe20000000000 */
[----:B------:R-:W-:Y:S01]  /*67a0*/  R2UR UR48, R18 ;  /* 0x00000000123072ca */ /* 0x000fe200000e0000 */
[----:B------:R-:W-:Y:S01]  /*67b0*/  UMOV UR59, 0x40000040 ;  /* 0x40000040003b7882 */ /* 0x000fe20000000000 */
[----:B------:R-:W-:Y:S01]  /*67c0*/  R2UR UR49, R19 ;  /* 0x00000000133172ca */ /* 0x000fe200000e0000 */
[----:B------:R-:W-:Y:S01]  /*67d0*/  UMOV UR7, 0x40000040 ;  /* 0x4000004000077882 */ /* 0x000fe20000000000 */
[----:B------:R-:W-:Y:S01]  /*67e0*/  MOV R200, UR53 ;  /* 0x0000003500c87c02 */ /* 0x000fe20008000f00 */
[----:B------:R-:W-:Y:S01]  /*67f0*/  UMOV UR11, 0x40000040 ;  /* 0x40000040000b7882 */ /* 0x000fe20000000000 */
[----:B------:R-:W-:Y:S01]  /*6800*/  MOV R201, UR52 ;  /* 0x0000003400c97c02 */ /* 0x000fe20008000f00 */
[----:B------:R-:W-:Y:S01]  /*6810*/  UMOV UR15, 0x40000040 ;  /* 0x40000040000f7882 */ /* 0x000fe20000000000 */
[----:B------:R-:W-:Y:S01]  /*6820*/  R2UR UR52, R20 ;  /* 0x00000000143472ca */ /* 0x000fe200000e0000 */
[----:B------:R-:W-:Y:S01]  /*6830*/  UMOV UR19, 0x40000040 ;  /* 0x4000004000137882 */ /* 0x000fe20000000000 */
[----:B------:R-:W-:Y:S01]  /*6840*/  R2UR UR53, R21 ;  /* 0x00000000153572ca */ /* 0x000fe200000e0000 */
[----:B------:R-:W-:Y:S01]  /*6850*/  UMOV UR50, UR6 ;  /* 0x0000000600327c82 */ /* 0x000fe20008000000 */
[----:B------:R-:W-:Y:S01]  /*6860*/  R2UR UR56, R22 ;  /* 0x00000000163872ca */ /* 0x000fe200000e0000 */
[----:B------:R-:W-:Y:S01]  /*6870*/  UMOV UR23, 0x40000040 ;  /* 0x4000004000177882 */ /* 0x000fe20000000000 */
[----:B------:R-:W-:Y:S01]  /*6880*/  R2UR UR57, R23 ;  /* 0x00000000173972ca */ /* 0x000fe200000e0000 */
[----:B------:R-:W-:Y:S01]  /*6890*/  HGMMA.64x64x16.F32 R152, gdesc[UR48], R152, gsb0 ;  /* 0x00e00000309879f0 */ /* 0x000fe20008000898 */
[----:B------:R-:W-:Y:S01]  /*68a0*/  R2UR UR49, R198 ;  /* 0x00000000c63172ca */ /* 0x000fe200000e0000 */
[C---:B------:R-:W-:Y:S01]  /*68b0*/  VIADD R198, R195.reuse, 0x2 ;  /* 0x00000002c3c67836 */ /* 0x040fe20000000000 */
[----:B------:R-:W-:Y:S01]  /*68c0*/  UMOV UR27, 0x40000040 ;  /* 0x40000040001b7882 */ /* 0x000fe20000000000 */
[----:B------:R-:W-:Y:S01]  /*68d0*/  UMOV UR31, 0x40000040 ;  /* 0x40000040001f7882 */ /* 0x000fe20000000000 */
[----:B------:R-:W-:Y:S01]  /*68e0*/  UMOV UR35, 0x40000040 ;  /* 0x4000004000237882 */ /* 0x000fe20000000000 */
[----:B------:R-:W-:Y:S01]  /*68f0*/  UMOV UR39, 0x40000040 ;  /* 0x4000004000277882 */ /* 0x000fe20000000000 */
[----:B------:R-:W-:Y:S01]  /*6900*/  R2UR UR6, R198 ;  /* 0x00000000c60672ca */ /* 0x000fe200000e0000 */
[----:B------:R-:W-:Y:S01]  /*6910*/  VIADD R198, R195, 0x4 ;  /* 0x00000004c3c67836 */ /* 0x000fe20000000000 */
[----:B------:R-:W-:Y:S01]  /*6920*/  UMOV UR43, 0x40000040 ;  /* 0x40000040002b7882 */ /* 0x000fe20000000000 */
[----:B------:R-:W-:Y:S01]  /*6930*/  UMOV UR47, 0x40000040 ;  /* 0x40000040002f7882 */ /* 0x000fe20000000000 */
[----:B------:R-:W-:Y:S01]  /*6940*/  R2UR UR48, R199 ;  /* 0x00000000c73072ca */ /* 0x000fe200000e0000 */
[----:B------:R-:W-:Y:S01]  /*6950*/  UMOV UR51, 0x40000040 ;  /* 0x4000004000337882 */ /* 0x000fe20000000000 */
[----:B------:R-:W0:Y:S01]  /*6960*/  S2R R202, SR_TID.X ;  /* 0x0000000000ca7919 */ /* 0x000e220000002100 */
[----:B------:R-:W-:-:S02]  /*6970*/  VIADD R199, R195, 0x800 ;  /* 0x00000800c3c77836 */ /* 0x000fc40000000000 */
[----:B------:R-:W-:-:S04]  /*6980*/  IMAD R215, R197, 0x1000, R188 ;  /* 0x00001000c5d77824 */ /* 0x000fc800078e02bc */
[----:B------:R-:W-:Y:S01]  /*6990*/  UMOV UR54, UR6 ;  /* 0x0000000600367c82 */ /* 0x000fe20008000000 */
[----:B------:R-:W-:Y:S01]  /*69a0*/  R2UR UR6, R198 ;  /* 0x00000000c60672ca */ /* 0x000fe200000e0000 */
[----:B------:R-:W-:-:S12]  /*69b0*/  VIADD R198, R195, 0x6 ;  /* 0x00000006c3c67836 */ /* 0x000fd80000000000 */
[----:B------:R-:W-:Y:S01]  /*69c0*/  UMOV UR58, UR6 ;  /* 0x00000006003a7c82 */ /* 0x000fe20008000000 */
[----:B------:R-:W-:Y:S01]  /*69d0*/  R2UR UR6, R198 ;  /* 0x00000000c60672ca */ /* 0x000fe200000e0000 */
[----:B------:R-:W-:-:S05]  /*69e0*/  VIADD R198, R195, 0x200 ;  /* 0x00000200c3c67836 */ /* 0x000fca0000000000 */
[----:B------:R-:W-:Y:S01]  /*69f0*/  R2UR UR10, R198 ;  /* 0x00000000c60a72ca */ /* 0x000fe200000e0000 */
[----:B------:R-:W-:Y:S01]  /*6a00*/  VIADD R198, R195, 0x202 ;  /* 0x00000202c3c67836 */ /* 0x000fe20000000000 */
[----:B0-----:R-:W-:-:S04]  /*6a10*/  SHF.R.U32.HI R202, RZ, 0x7, R202 ;  /* 0x00000007ffca7819 */ /* 0x001fc800000116ca */
[----:B------:R-:W-:Y:S01]  /*6a20*/  R2UR UR14, R198 ;  /* 0x00000000c60e72ca */ /* 0x000fe200000e0000 */
[----:B------:R-:W-:-:S05]  /*6a30*/  VIADD R198, R195, 0x204 ;  /* 0x00000204c3c67836 */ /* 0x000fca0000000000 */
[----:B------:R-:W-:Y:S01]  /*6a40*/  R2UR UR18, R198 ;  /* 0x00000000c61272ca */ /* 0x000fe200000e0000 */
[----:B------:R-:W-:-:S05]  /*6a50*/  VIADD R198, R195, 0x206 ;  /* 0x00000206c3c67836 */ /* 0x000fca0000000000 */
[----:B------:R-:W-:Y:S01]  /*6a60*/  R2UR UR22, R198 ;  /* 0x00000000c61672ca */ /* 0x000fe200000e0000 */
[----:B------:R-:W-:-:S05]  /*6a70*/  VIADD R198, R195, 0x400 ;  /* 0x00000400c3c67836 */ /* 0x000fca0000000000 */
[----:B------:R-:W-:Y:S01]  /*6a80*/  R2UR UR26, R198 ;  /* 0x00000000c61a72ca */ /* 0x000fe200000e0000 */
[----:B------:R-:W-:-:S05]  /*6a90*/  VIADD R198, R195, 0x402 ;  /* 0x00000402c3c67836 */ /* 0x000fca0000000000 */
[----:B------:R-:W-:Y:S01]  /*6aa0*/  R2UR UR30, R198 ;  /* 0x00000000c61e72ca */ /* 0x000fe200000e0000 */
[C---:B------:R-:W-:Y:S01]  /*6ab0*/  VIADD R198, R195.reuse, 0x404 ;  /* 0x00000404c3c67836 */ /* 0x040fe20000000000 */
[----:B------:R-:W-:Y:S02]  /*6ac0*/  WARPGROUP.DEPBAR.LE gsb0, 0x0 ;  /* 0x00008000000079c5 */ /* 0x000fe40000010000 */
[----:B------:R-:W-:Y:S02]  /*6ad0*/  WARPGROUP.ARRIVE ;  /* 0x00000000000079c5 */ /* 0x000fe40000000000 */
[----:B------:R-:W-:Y:S01]  /*6ae0*/  R2UR UR34, R198 ;  /* 0x00000000c62272ca */ /* 0x000fe200000e0000 */
[----:B------:R-:W-:-:S03]  /*6af0*/  VIADD R198, R195, 0x406 ;  /* 0x00000406c3c67836 */ /* 0x000fc60000000000 */
[----:B------:R-:W-:Y:S02]  /*6b00*/  HGMMA.64x64x16.F32 R152, gdesc[UR52], R152, gsb0 ;  /* 0x00e00000349879f0 */ /* 0x000fe40008000898 */
[----:B------:R-:W-:Y:S01]  /*6b10*/  R2UR UR38, R198 ;  /* 0x00000000c62672ca */ /* 0x000fe200000e0000 */
[----:B------:R-:W-:Y:S01]  /*6b20*/  VIADD R198, R195, 0x600 ;  /* 0x00000600c3c67836 */ /* 0x000fe20000000000 */
[----:B------:R-:W-:Y:S01]  /*6b30*/  R2UR UR53, R200 ;  /* 0x00000000c83572ca */ /* 0x000fe200000e0000 */
[----:B------:R-:W-:Y:S01]  /*6b40*/  UMOV UR55, 0x40000040 ;  /* 0x4000004000377882 */ /* 0x000fe20000000000 */
[----:B------:R-:W-:Y:S02]  /*6b50*/  R2UR UR52, R201 ;  /* 0x00000000c93472ca */ /* 0x000fe400000e0000 */
[----:B------:R-:W-:Y:S01]  /*6b60*/  R2UR UR42, R198 ;  /* 0x00000000c62a72ca */ /* 0x000fe200000e0000 */
[----:B------:R-:W-:-:S05]  /*6b70*/  VIADD R198, R195, 0x602 ;  /* 0x00000602c3c67836 */ /* 0x000fca0000000000 */
[----:B------:R-:W-:Y:S01]  /*6b80*/  R2UR UR46, R198 ;  /* 0x00000000c62e72ca */ /* 0x000fe200000e0000 */
[----:B------:R-:W-:-:S05]  /*6b90*/  VIADD R198, R195, 0x604 ;  /* 0x00000604c3c67836 */ /* 0x000fca0000000000 */
[----:B------:R-:W-:Y:S01]  /*6ba0*/  R2UR UR50, R198 ;  /* 0x00000000c63272ca */ /* 0x000fe200000e0000 */
[----:B------:R-:W-:-:S05]  /*6bb0*/  VIADD R198, R195, 0x606 ;  /* 0x00000606c3c67836 */ /* 0x000fca0000000000 */
[----:B------:R-:W-:Y:S02]  /*6bc0*/  R2UR UR54, R198 ;  /* 0x00000000c63672ca */ /* 0x000fe400000e0000 */
[----:B------:R0:W1:Y:S02]  /*6bd0*/  SHFL.IDX PT, R198, R202, RZ, 0x1f ;  /* 0x00001fffcac67589 */ /* 0x00006400000e0000 */
[----:B0-----:R-:W-:Y:S01]  /*6be0*/  IMAD.MOV.U32 R202, RZ, RZ, 0x4 ;  /* 0x00000004ffca7424 */ /* 0x001fe200078e00ff */
[----:B-1----:R-:W-:-:S04]  /*6bf0*/  ISETP.GT.AND P3, PT, R198, 0x7f, PT ;  /* 0x0000007fc600780c */ /* 0x002fc80003f64270 */
[----:B------:R-:W-:-:S05]  /*6c00*/  SEL R198, RZ, 0x2, !P3 ;  /* 0x00000002ffc67807 */ /* 0x000fca0005800000 */
[----:B------:R-:W-:Y:S02]  /*6c10*/  IMAD.IADD R200, R7, 0x1, R198 ;  /* 0x0000000107c87824 */ /* 0x000fe400078e02c6 */
        /* <DEDUP_REMOVED lines=8> */
[C---:B------:R-:W-:Y:S02]  /*6ca0*/  SEL R200, R202.reuse, 0x2, P3 ;  /* 0x00000002cac87807 */ /* 0x040fe40001800000 */
[----:B------:R-:W-:-:S03]  /*6cb0*/  SEL R202, R202, 0x6, !P3 ;  /* 0x00000006caca7807 */ /* 0x000fc60005800000 */
[--C-:B------:R-:W-:Y:S02]  /*6cc0*/  IMAD.IADD R201, R7, 0x1, R200.reuse ;  /* 0x0000000107c97824 */ /* 0x100fe400078e02c8 */
[C---:B------:R-:W-:Y:S02]  /*6cd0*/  IMAD.IADD R203, R199.reuse, 0x1, R200 ;  /* 0x00000001c7cb7824 */ /* 0x040fe400078e02c8 */
[----:B------:R-:W-:Y:S01]  /*6ce0*/  IMAD.IADD R199, R199, 0x1, R202 ;  /* 0x00000001c7c77824 */ /* 0x000fe200078e02ca */
[----:B------:R-:W-:Y:S02]  /*6cf0*/  WARPGROUP.DEPBAR.LE gsb0, 0x0 ;  /* 0x00008000000079c5 */ /* 0x000fe40000010000 */
[----:B------:R-:W-:-:S06]  /*6d00*/  WARPGROUP.ARRIVE ;  /* 0x00000000000079c5 */ /* 0x000fcc0000000000 */
[----:B------:R-:W-:Y:S01]  /*6d10*/  HGMMA.64x64x16.F32 R152, gdesc[UR4], R152, gsb0 ;  /* 0x00e00000049879f0 */ /* 0x000fe20008000898 */
[----:B------:R-:W-:Y:S02]  /*6d20*/  ULDC UR7, c[0x0][0xa80] ;  /* 0x0002a00000077ab9 */ /* 0x000fe40000000800 */
[----:B------:R-:W-:Y:S01]  /*6d30*/  UMOV UR6, UR7 ;  /* 0x0000000700067c82 */ /* 0x000fe20008000000 */
        /* <DEDUP_REMOVED lines=69> */
[----:B------:R-:W-:Y:S02]  /*7190*/  IMAD.IADD R201, R8, 0x1, R198 ;  /* 0x0000000108c97824 */ /* 0x000fe400078e02c6 */
        /* <DEDUP_REMOVED lines=8> */
[----:B------:R-:W-:Y:S02]  /*7220*/  IMAD.IADD R201, R8, 0x1, R200 ;  /* 0x0000000108c97824 */ /* 0x000fe400078e02c8 */
        /* <DEDUP_REMOVED lines=108> */
[----:B------:R-:W-:Y:S02]  /*78f0*/  LOP3.LUT R199, R199, 0x1e00, RZ, 0xc0, !PT ;  /* 0x00001e00c7c77812 */ /* 0x000fe400078ec0ff */
[----:B------:R-:W-:Y:S02]  /*7900*/  ISETP.NE.AND P3, PT, R0, RZ, PT ;  /* 0x000000ff0000720c */ /* 0x000fe40003f65270 */
[----:B------:R-:W-:-:S02]  /*7910*/  IADD3 R200, R198, R199, R5 ;  /* 0x000000c7c6c87210 */ /* 0x000fc40007ffe005 */
        /* <DEDUP_REMOVED lines=28> */
[----:B------:R-:W-:-:S03]  /*7ae0*/  FMNMX.FTZ R198, R154, R187, !PT ;  /* 0x000000bb9ac67209 */ /* 0x000fc60007810000 */
[----:B------:R-:W0:Y:S02]  /*7af0*/  SHFL.BFLY PT, R195, R200, 0x2, 0x1f ;  /* 0x0c401f00c8c37f89 */ /* 0x000e2400000e0000 */
[----:B0-----:R-:W-:Y:S02]  /*7b00*/  FMNMX.FTZ R201, R200, R195, !PT ;  /* 0x000000c3c8c97209 */ /* 0x001fe40007810000 */
[----:B------:R-:W-:-:S03]  /*7b10*/  FMNMX.FTZ R195, R155, R198, !PT ;  /* 0x000000c69bc37209 */ /* 0x000fc60007810000 */
[----:B------:R-:W0:Y:S01]  /*7b20*/  SHFL.BFLY PT, R202, R201, 0x1, 0x1f ;  /* 0x0c201f00c9ca7f89 */ /* 0x000e2200000e0000 */
[----:B------:R-:W-:-:S04]  /*7b30*/  FMNMX.FTZ R198, R158, R195, !PT ;  /* 0x000000c39ec67209 */ /* 0x000fc80007810000 */
[----:B------:R-:W-:-:S04]  /*7b40*/  FMNMX.FTZ R195, R159, R198, !PT ;  /* 0x000000c69fc37209 */ /* 0x000fc80007810000 */
[----:B------:R-:W-:-:S04]  /*7b50*/  FMNMX.FTZ R198, R162, R195, !PT ;  /* 0x000000c3a2c67209 */ /* 0x000fc80007810000 */
[----:B------:R-:W-:Y:S02]  /*7b60*/  FMNMX.FTZ R199, R163, R198, !PT ;  /* 0x000000c6a3c77209 */ /* 0x000fe40007810000 */
[----:B0-----:R-:W-:-:S05]  /*7b70*/  FMNMX.FTZ R195, R201, R202, !PT ;  /* 0x000000cac9c37209 */ /* 0x001fca0007810000 */
[C---:B------:R-:W-:Y:S01]  /*7b80*/  FADD.FTZ R198, -R195.reuse, R186 ;  /* 0x000000bac3c67221 */ /* 0x040fe20000010100 */
[----:B------:R-:W-:Y:S01]  /*7b90*/  FMNMX.FTZ R186, R166, R199, !PT ;  /* 0x000000c7a6ba7209 */ /* 0x000fe20007810000 */
[----:B------:R-:W-:Y:S02]  /*7ba0*/  FMUL.FTZ R207, R195, UR6 ;  /* 0x00000006c3cf7c20 */ /* 0x000fe40008410000 */
[----:B------:R-:W-:Y:S01]  /*7bb0*/  FMUL.FTZ R200, R198, UR6 ;  /* 0x00000006c6c87c20 */ /* 0x000fe20008410000 */
[----:B------:R-:W-:Y:S01]  /*7bc0*/  FMNMX.FTZ R199, R167, R186, !PT ;  /* 0x000000baa7c77209 */ /* 0x000fe20007810000 */
[--C-:B------:R-:W-:Y:S01]  /*7bd0*/  FFMA.FTZ R206, R180, UR6, -R207.reuse ;  /* 0x00000006b4ce7c23 */ /* 0x100fe200080108cf */
[--C-:B------:R-:W-:Y:S01]  /*7be0*/  FFMA.FTZ R156, R156, UR6, -R207.reuse ;  /* 0x000000069c9c7c23 */ /* 0x100fe200080108cf */
[----:B------:R-:W0:Y:S01]  /*7bf0*/  MUFU.EX2 R186, R200 ;  /* 0x000000c800ba7308 */ /* 0x000e220000000800 */
        /* <DEDUP_REMOVED lines=18> */
[----:B------:R-:W-:Y:S01]  /*7d20*/  FFMA.FTZ R181, R181, UR6, -R207 ;  /* 0x00000006b5b57c23 */ /* 0x000fe200080108cf */
[----:B------:R-:W-:Y:S01]  /*7d30*/  MUFU.EX2 R199, R199 ;  /* 0x000000c700c77308 */ /* 0x000fe20000000800 */
[----:B------:R-:W-:Y:S01]  /*7d40*/  FMNMX.FTZ R153, R179, R152, !PT ;  /* 0x00000098b3997209 */ /* 0x000fe20007810000 */
[-C--:B0-----:R-:W-:Y:S01]  /*7d50*/  FMUL.FTZ R24, R24, R186.reuse ;  /* 0x000000ba18187220 */ /* 0x081fe20000410000 */
[-C--:B------:R-:W-:Y:S01]  /*7d60*/  FMUL.FTZ R25, R25, R186.reuse ;  /* 0x000000ba19197220 */ /* 0x080fe20000410000 */
[-C--:B------:R-:W-:Y:S01]  /*7d70*/  FMUL.FTZ R28, R28, R186.reuse ;  /* 0x000000ba1c1c7220 */ /* 0x080fe20000410000 */
[----:B------:R-:W-:Y:S01]  /*7d80*/  FMNMX.FTZ R152, R182, R153, !PT ;  /* 0x00000099b6987209 */ /* 0x000fe20007810000 */
[-C--:B------:R-:W-:Y:S01]  /*7d90*/  FMUL.FTZ R29, R29, R186.reuse ;  /* 0x000000ba1d1d7220 */ /* 0x080fe20000410000 */
[----:B------:R-:W-:Y:S01]  /*7da0*/  FMUL.FTZ R32, R32, R186 ;  /* 0x000000ba20207220 */ /* 0x000fe20000410000 */
[----:B------:R-:W-:Y:S01]  /*7db0*/  MUFU.EX2 R198, R198 ;  /* 0x000000c600c67308 */ /* 0x000fe20000000800 */
[----:B------:R-:W-:Y:S01]  /*7dc0*/  FMNMX.FTZ R152, R183, R152, !PT ;  /* 0x00000098b7987209 */ /* 0x000fe20007810000 */
[-C--:B------:R-:W-:Y:S01]  /*7dd0*/  FMUL.FTZ R33, R33, R186.reuse ;  /* 0x000000ba21217220 */ /* 0x080fe20000410000 */
[-C--:B------:R-:W-:Y:S01]  /*7de0*/  FMUL.FTZ R36, R36, R186.reuse ;  /* 0x000000ba24247220 */ /* 0x080fe20000410000 */
[-C--:B------:R-:W-:Y:S01]  /*7df0*/  FMUL.FTZ R37, R37, R186.reuse ;  /* 0x000000ba25257220 */ /* 0x080fe20000410000 */
[-C--:B------:R-:W-:Y:S01]  /*7e00*/  FMUL.FTZ R40, R40, R186.reuse ;  /* 0x000000ba28287220 */ /* 0x080fe20000410000 */
[----:B------:R-:W0:Y:S01]  /*7e10*/  SHFL.BFLY PT, R153, R152, 0x2, 0x1f ;  /* 0x0c401f0098997f89 */ /* 0x000e2200000e0000 */
        /* <DEDUP_REMOVED lines=23> */
[----:B0-----:R-:W-:Y:S01]  /*7f90*/  FMNMX.FTZ R153, R152, R153, !PT ;  /* 0x0000009998997209 */ /* 0x001fe20007810000 */
[-C--:B------:R-:W-:Y:S01]  /*7fa0*/  FMUL.FTZ R81, R81, R186.reuse ;  /* 0x000000ba51517220 */ /* 0x080fe20000410000 */
[----:B------:R-:W0:Y:S01]  /*7fb0*/  MUFU.EX2 R203, R203 ;  /* 0x000000cb00cb7308 */ /* 0x000e220000000800 */
[-C--:B------:R-:W-:Y:S01]  /*7fc0*/  FMUL.FTZ R84, R84, R186.reuse ;  /* 0x000000ba54547220 */ /* 0x080fe20000410000 */
[-C--:B------:R-:W-:Y:S01]  /*7fd0*/  FMUL.FTZ R85, R85, R186.reuse ;  /* 0x000000ba55557220 */ /* 0x080fe20000410000 */
[----:B------:R-:W1:Y:S01]  /*7fe0*/  SHFL.BFLY PT, R152, R153, 0x1, 0x1f ;  /* 0x0c201f0099987f89 */ /* 0x000e6200000e0000 */
        /* <DEDUP_REMOVED lines=11> */
[----:B------:R-:W-:Y:S01]  /*80a0*/  FMUL.FTZ R108, R108, R186 ;  /* 0x000000ba6c6c7220 */ /* 0x000fe20000410000 */
[----:B------:R-:W-:Y:S01]  /*80b0*/  MUFU.EX2 R205, R205 ;  /* 0x000000cd00cd7308 */ /* 0x000fe20000000800 */
[----:B0-----:R-:W-:Y:S01]  /*80c0*/  F2FP.F16.F32.PACK_AB R156, R203, R202 ;  /* 0x000000cacb9c723e */ /* 0x001fe200000000ff */
        /* <DEDUP_REMOVED lines=8> */
[----:B------:R-:W-:Y:S01]  /*8150*/  FMUL.FTZ R124, R124, R186 ;  /* 0x000000ba7c7c7220 */ /* 0x000fe20000410000 */
[----:B-1----:R-:W-:Y:S01]  /*8160*/  FMNMX.FTZ R180, R153, R152, !PT ;  /* 0x0000009899b47209 */ /* 0x002fe20007810000 */
[----:B------:R-:W-:-:S02]  /*8170*/  @!P1 VIADD R153, R196, 0x38840 ;  /* 0x00038840c4999836 */ /* 0x000fc40000000000 */
[-C--:B------:R-:W-:Y:S01]  /*8180*/  FMUL.FTZ R125, R125, R186.reuse ;  /* 0x000000ba7d7d7220 */ /* 0x080fe20000410000 */
[-C--:B------:R-:W-:Y:S01]  /*8190*/  FMUL.FTZ R128, R128, R186.reuse ;  /* 0x000000ba80807220 */ /* 0x080fe20000410000 */
[-C--:B------:R-:W-:Y:S01]  /*81a0*/  FMUL.FTZ R129, R129, R186.reuse ;  /* 0x000000ba81817220 */ /* 0x080fe20000410000 */
[----:B------:R-:W-:Y:S01]  /*81b0*/  FADD.FTZ R152, -R180, R187 ;  /* 0x000000bbb4987221 */ /* 0x000fe20000010100 */
[----:B------:R-:W-:Y:S01]  /*81c0*/  @!P1 PRMT R153, RZ, 0x654, R153 ;  /* 0x00000654ff999816 */ /* 0x000fe20000000099 */
[----:B------:R-:W-:Y:S01]  /*81d0*/  MUFU.EX2 R169, R169 ;  /* 0x000000a900a97308 */ /* 0x000fe20000000800 */
[-C--:B------:R-:W-:Y:S01]  /*81e0*/  FMUL.FTZ R132, R132, R186.reuse ;  /* 0x000000ba84847220 */ /* 0x080fe20000410000 */
[----:B------:R-:W-:Y:S01]  /*81f0*/  FMUL.FTZ R187, R152, UR6 ;  /* 0x0000000698bb7c20 */ /* 0x000fe20008410000 */
[----:B------:R-:W-:Y:S01]  /*8200*/  FMUL.FTZ R152, R180, UR6 ;  /* 0x00000006b4987c20 */ /* 0x000fe20008410000 */
[----:B------:R0:W-:Y:S01]  /*8210*/  @!P1 SYNCS.ARRIVE.TRANS64.RED.A1T0 RZ, [R153+URZ], RZ ;  /* 0x000000ff99ff99a7 */ /* 0x0001e2000810043f */
[-C--:B------:R-:W-:Y:S01]  /*8220*/  FMUL.FTZ R133, R133, R186.reuse ;  /* 0x000000ba85857220 */ /* 0x080fe20000410000 */
[----:B------:R-:W-:Y:S01]  /*8230*/  FMUL.FTZ R136, R136, R186 ;  /* 0x000000ba88887220 */ /* 0x000fe20000410000 */
[----:B------:R-:W-:Y:S01]  /*8240*/  FFMA.FTZ R207, R155, UR6, -R152 ;  /* 0x000000069bcf7c23 */ /* 0x000fe20008010898 */
[----:B------:R-:W1:Y:S01]  /*8250*/  MUFU.EX2 R187, R187 ;  /* 0x000000bb00bb7308 */ /* 0x000e620000000800 */
[----:B------:R-:W-:-:S02]  /*8260*/  @!P3 IMAD R155, R208, 0x40, R3 ;  /* 0x00000040d09bb824 */ /* 0x000fc400078e0203 */
[--C-:B------:R-:W-:Y:S01]  /*8270*/  FFMA.FTZ R210, R154, UR6, -R152.reuse ;  /* 0x000000069ad27c23 */ /* 0x100fe20008010898 */
[--C-:B------:R-:W-:Y:S01]  /*8280*/  FFMA.FTZ R209, R158, UR6, -R152.reuse ;  /* 0x000000069ed17c23 */ /* 0x100fe20008010898 */
[----:B------:R-:W-:Y:S01]  /*8290*/  FFMA.FTZ R212, R159, UR6, -R152 ;  /* 0x000000069fd47c23 */ /* 0x000fe20008010898 */
[----:B------:R-:W-:Y:S02]  /*82a0*/  @!P3 IMAD R155, R155, 0x4, R184 ;  /* 0x000000049b9bb824 */ /* 0x000fe400078e02b8 */
[--C-:B------:R-:W-:Y:S01]  /*82b0*/  FFMA.FTZ R211, R162, UR6, -R152.reuse ;  /* 0x00000006a2d37c23 */ /* 0x100fe20008010898 */
        /* <DEDUP_REMOVED lines=10> */
[----:B------:R-:W-:Y:S01]  /*8360*/  FFMA.FTZ R183, R183, UR6, -R152 ;  /* 0x00000006b7b77c23 */ /* 0x000fe20008010898 */
[----:B------:R-:W-:Y:S01]  /*8370*/  @!P3 STS [R155+0x38400], R186 ;  /* 0x038400ba9b00b388 */ /* 0x000fe20000000800 */
[----:B------:R-:W-:Y:S01]  /*8380*/  MUFU.EX2 R210, R210 ;  /* 0x000000d200d27308 */ /* 0x000fe20000000800 */
[----:B------:R-:W-:Y:S01]  /*8390*/  F2FP.F16.F32.PACK_AB R152, R198, R199 ;  /* 0x000000c7c698723e */ /* 0x000fe200000000ff */
[-C--:B-1----:R-:W-:Y:S01]  /*83a0*/  FMUL.FTZ R26, R26, R187.reuse ;  /* 0x000000bb1a1a7220 */ /* 0x082fe20000410000 */
[----:B------:R1:W-:Y:S01]  /*83b0*/  @!P3 STS [R155+0x38420], R187 ;  /* 0x038420bb9b00b388 */ /* 0x0003e20000000800 */
[----:B------:R-:W-:Y:S01]  /*83c0*/  F2FP.F16.F32.PACK_AB R154, R201, R200 ;  /* 0x000000c8c99a723e */ /* 0x000fe200000000ff */
[-C--:B------:R-:W-:Y:S01]  /*83d0*/  FMUL.FTZ R27, R27, R187.reuse ;  /* 0x000000bb1b1b7220 */ /* 0x080fe20000410000 */
[----:B------:R-:W-:Y:S01]  /*83e0*/  F2FP.F16.F32.PACK_AB R158, R205, R204 ;  /* 0x000000cccd9e723e */ /* 0x000fe200000000ff */
[-C--:B------:R-:W-:Y:S01]  /*83f0*/  FMUL.FTZ R30, R30, R187.reuse ;  /* 0x000000bb1e1e7220 */ /* 0x080fe20000410000 */
[----:B------:R-:W0:Y:S01]  /*8400*/  MUFU.EX2 R207, R207 ;  /* 0x000000cf00cf7308 */ /* 0x000e220000000800 */
[----:B------:R-:W-:Y:S01]  /*8410*/  F2FP.F16.F32.PACK_AB R160, R169, R168 ;  /* 0x000000a8a9a0723e */ /* 0x000fe200000000ff */
        /* <DEDUP_REMOVED lines=14> */
[----:B------:R-:W1:Y:S01]  /*8500*/  MUFU.EX2 R212, R212 ;  /* 0x000000d400d47308 */ /* 0x000e620000000800 */
        /* <DEDUP_REMOVED lines=15> */
[----:B------:R-:W0:Y:S01]  /*8600*/  MUFU.EX2 R214, R214 ;  /* 0x000000d600d67308 */ /* 0x000e220000000800 */
[----:B-1----:R-:W-:Y:S01]  /*8610*/  F2FP.F16.F32.PACK_AB R155, R212, R209 ;  /* 0x000000d1d49b723e */ /* 0x002fe200000000ff */
[----:B------:R-:W-:Y:S01]  /*8620*/  BAR.SYNC.DEFER_BLOCKING 0xf, 0x100 ;  /* 0x03c4000000007b1d */ /* 0x000fe20000010000 */
        /* <DEDUP_REMOVED lines=42> */
[----:B------:R-:W-:Y:S01]  /*88d0*/  FMUL.FTZ R145, R145, R186 ;  /* 0x000000ba91917220 */ /* 0x000fe20000410000 */
[-C--:B------:R-:W-:Y:S01]  /*88e0*/  FMUL.FTZ R146, R146, R187.reuse ;  /* 0x000000bb92927220 */ /* 0x080fe20000410000 */
[-C--:B------:R-:W-:Y:S01]  /*88f0*/  FMUL.FTZ R147, R147, R187.reuse ;  /* 0x000000bb93937220 */ /* 0x080fe20000410000 */
[----:B------:R-:W1:Y:S01]  /*8900*/  MUFU.EX2 R171, R171 ;  /* 0x000000ab00ab7308 */ /* 0x000e620000000800 */
[----:B0-----:R-:W-:Y:S01]  /*8910*/  F2FP.F16.F32.PACK_AB R162, R173, R172 ;  /* 0x000000acada2723e */ /* 0x001fe200000000ff */
[-C--:B------:R-:W-:Y:S01]  /*8920*/  FMUL.FTZ R148, R148, R186.reuse ;  /* 0x000000ba94947220 */ /* 0x080fe20000410000 */
[----:B------:R-:W-:Y:S01]  /*8930*/  FMUL.FTZ R149, R149, R186 ;  /* 0x000000ba95957220 */ /* 0x000fe20000410000 */
[-C--:B------:R-:W-:Y:S01]  /*8940*/  FMUL.FTZ R150, R150, R187.reuse ;  /* 0x000000bb96967220 */ /* 0x080fe20000410000 */
[----:B------:R-:W-:Y:S01]  /*8950*/  FMUL.FTZ R151, R151, R187 ;  /* 0x000000bb97977220 */ /* 0x000fe20000410000 */
[----:B------:R0:W-:Y:S01]  /*8960*/  STSM.16.M88.4 [R189+0x36400], R152 ;  /* 0x03640098bd007844 */ /* 0x0001e20000000200 */
[----:B------:R-:W-:Y:S01]  /*8970*/  VIADD R208, R215, 0x80 ;  /* 0x00000080d7d07836 */ /* 0x000fe20000000000 */
[----:B------:R-:W-:Y:S01]  /*8980*/  MUFU.EX2 R174, R174 ;  /* 0x000000ae00ae7308 */ /* 0x000fe20000000800 */
[----:B------:R-:W-:Y:S01]  /*8990*/  FFMA.FTZ R193, R186, R193, R199 ;  /* 0x000000c1bac17223 */ /* 0x000fe200000100c7 */
[----:B------:R0:W-:Y:S01]  /*89a0*/  STSM.16.M88.4 [R191], R156 ;  /* 0x0000009cbf007844 */ /* 0x0001e20000000200 */
[----:B------:R-:W-:Y:S01]  /*89b0*/  FFMA.FTZ R194, R187, R194, R210 ;  /* 0x000000c2bbc27223 */ /* 0x000fe200000100d2 */
[----:B------:R-:W-:-:S02]  /*89c0*/  @!P1 VIADD R196, R196, 0x38860 ;  /* 0x00038860c4c49836 */ /* 0x000fc40000000000 */
[----:B------:R-:W-:Y:S01]  /*89d0*/  FADD.FTZ R193, R198, R193 ;  /* 0x000000c1c6c17221 */ /* 0x000fe20000010000 */
[----:B------:R-:W-:Y:S02]  /*89e0*/  IMAD.MOV.U32 R187, RZ, RZ, R180 ;  /* 0x000000ffffbb7224 */ /* 0x000fe400078e00b4 */
[----:B------:R-:W-:Y:S01]  /*89f0*/  FADD.FTZ R194, R207, R194 ;  /* 0x000000c2cfc27221 */ /* 0x000fe20000010000 */
[----:B------:R-:W2:Y:S01]  /*8a00*/  MUFU.EX2 R175, R175 ;  /* 0x000000af00af7308 */ /* 0x000ea20000000800 */
[----:B-1----:R-:W-:Y:S01]  /*8a10*/  F2FP.F16.F32.PACK_AB R161, R171, R170 ;  /* 0x000000aaaba1723e */ /* 0x002fe200000000ff */
[----:B------:R-:W-:Y:S01]  /*8a20*/  FADD.FTZ R200, R200, R193 ;  /* 0x000000c1c8c87221 */ /* 0x000fe20000010000 */
[----:B------:R-:W-:Y:S01]  /*8a30*/  FADD.FTZ R209, R209, R194 ;  /* 0x000000c2d1d17221 */ /* 0x000fe20000010000 */
[----:B------:R-:W-:Y:S01]  /*8a40*/  @!P1 PRMT R196, RZ, 0x654, R196 ;  /* 0x00000654ffc49816 */ /* 0x000fe200000000c4 */
[----:B------:R-:W-:Y:S02]  /*8a50*/  IMAD.MOV.U32 R186, RZ, RZ, R195 ;  /* 0x000000ffffba7224 */ /* 0x000fe400078e00c3 */
[----:B------:R-:W-:Y:S01]  /*8a60*/  FADD.FTZ R201, R201, R200 ;  /* 0x000000c8c9c97221 */ /* 0x000fe20000010000 */
[----:B------:R-:W-:Y:S01]  /*8a70*/  FADD.FTZ R212, R212, R209 ;  /* 0x000000d1d4d47221 */ /* 0x000fe20000010000 */
[----:B------:R-:W-:Y:S02]  /*8a80*/  MUFU.EX2 R176, R176 ;  /* 0x000000b000b07308 */ /* 0x000fe40000000800 */
[----:B------:R-:W-:Y:S01]  /*8a90*/  FADD.FTZ R202, R202, R201 ;  /* 0x000000c9caca7221 */ /* 0x000fe20000010000 */
[----:B------:R-:W-:-:S03]  /*8aa0*/  FADD.FTZ R211, R211, R212 ;  /* 0x000000d4d3d37221 */ /* 0x000fc60000010000 */
[----:B------:R-:W-:Y:S01]  /*8ab0*/  FADD.FTZ R203, R203, R202 ;  /* 0x000000cacbcb7221 */ /* 0x000fe20000010000 */
[----:B------:R-:W-:Y:S01]  /*8ac0*/  FADD.FTZ R214, R214, R211 ;  /* 0x000000d3d6d67221 */ /* 0x000fe20000010000 */
[----:B------:R-:W1:Y:S01]  /*8ad0*/  MUFU.EX2 R177, R177 ;  /* 0x000000b100b17308 */ /* 0x000e620000000800 */
[----:B--2---:R-:W-:Y:S01]  /*8ae0*/  F2FP.F16.F32.PACK_AB R163, R175, R174 ;  /* 0x000000aeafa3723e */ /* 0x004fe200000000ff */
[----:B------:R-:W-:Y:S01]  /*8af0*/  FADD.FTZ R204, R204, R203 ;  /* 0x000000cbcccc7221 */ /* 0x000fe20000010000 */
[----:B------:R-:W-:-:S03]  /*8b00*/  FADD.FTZ R213, R213, R214 ;  /* 0x000000d6d5d57221 */ /* 0x000fc60000010000 */
[----:B------:R0:W-:Y:S01]  /*8b10*/  STSM.16.M88.4 [R190], R160 ;  /* 0x000000a0be007844 */ /* 0x0001e20000000200 */
[----:B------:R-:W-:Y:S01]  /*8b20*/  FADD.FTZ R205, R205, R204 ;  /* 0x000000cccdcd7221 */ /* 0x000fe20000010000 */
[----:B------:R-:W-:Y:S01]  /*8b30*/  MUFU.EX2 R206, R206 ;  /* 0x000000ce00ce7308 */ /* 0x000fe20000000800 */
[----:B------:R-:W-:Y:S02]  /*8b40*/  FADD.FTZ R213, R216, R213 ;  /* 0x000000d5d8d57221 */ /* 0x000fe40000010000 */
[----:B------:R-:W-:Y:S02]  /*8b50*/  FADD.FTZ R168, R168, R205 ;  /* 0x000000cda8a87221 */ /* 0x000fe40000010000 */
[----:B------:R-:W-:Y:S02]  /*8b60*/  FADD.FTZ R170, R170, R213 ;  /* 0x000000d5aaaa7221 */ /* 0x000fe40000010000 */
[----:B------:R-:W-:Y:S01]  /*8b70*/  FADD.FTZ R169, R169, R168 ;  /* 0x000000a8a9a97221 */ /* 0x000fe20000010000 */
[----:B------:R-:W2:Y:S01]  /*8b80*/  MUFU.EX2 R181, R181 ;  /* 0x000000b500b57308 */ /* 0x000ea20000000800 */
[----:B-1----:R-:W-:Y:S01]  /*8b90*/  F2FP.F16.F32.PACK_AB R164, R177, R176 ;  /* 0x000000b0b1a4723e */ /* 0x002fe200000000ff */
[----:B------:R-:W-:Y:S01]  /*8ba0*/  FADD.FTZ R171, R171, R170 ;  /* 0x000000aaabab7221 */ /* 0x000fe20000010000 */
[----:B------:R-:W-:-:S03]  /*8bb0*/  FADD.FTZ R172, R172, R169 ;  /* 0x000000a9acac7221 */ /* 0x000fc60000010000 */
[----:B------:R-:W-:Y:S01]  /*8bc0*/  FADD.FTZ R174, R174, R171 ;  /* 0x000000abaeae7221 */ /* 0x000fe20000010000 */
[----:B------:R-:W-:Y:S01]  /*8bd0*/  FADD.FTZ R173, R173, R172 ;  /* 0x000000acadad7221 */ /* 0x000fe20000010000 */
[----:B------:R-:W-:Y:S02]  /*8be0*/  MUFU.EX2 R178, R178 ;  /* 0x000000b200b27308 */ /* 0x000fe40000000800 */
[----:B------:R-:W-:Y:S01]  /*8bf0*/  FADD.FTZ R175, R175, R174 ;  /* 0x000000aeafaf7221 */ /* 0x000fe20000010000 */
[----:B------:R-:W-:-:S04]  /*8c00*/  FADD.FTZ R176, R176, R173 ;  /* 0x000000adb0b07221 */ /* 0x000fc80000010000 */
[----:B------:R-:W-:Y:S01]  /*8c10*/  FADD.FTZ R177, R177, R176 ;  /* 0x000000b0b1b17221 */ /* 0x000fe20000010000 */
[----:B------:R-:W1:Y:S01]  /*8c20*/  MUFU.EX2 R179, R179 ;  /* 0x000000b300b37308 */ /* 0x000e620000000800 */
[----:B--2---:R-:W-:Y:S02]  /*8c30*/  F2FP.F16.F32.PACK_AB R166, R181, R206 ;  /* 0x000000ceb5a6723e */ /* 0x004fe400000000ff */
[----:B------:R-:W-:-:S04]  /*8c40*/  FADD.FTZ R206, R206, R177 ;  /* 0x000000b1cece7221 */ /* 0x000fc80000010000 */
[----:B------:R-:W-:Y:S01]  /*8c50*/  FADD.FTZ R193, R181, R206 ;  /* 0x000000ceb5c17221 */ /* 0x000fe20000010000 */
[----:B------:R-:W-:Y:S08]  /*8c60*/  MUFU.EX2 R182, R182 ;  /* 0x000000b600b67308 */ /* 0x000ff00000000800 */
[----:B------:R-:W2:Y:S01]  /*8c70*/  MUFU.EX2 R183, R183 ;  /* 0x000000b700b77308 */ /* 0x000ea20000000800 */
[----:B-1----:R-:W-:Y:S01]  /*8c80*/  F2FP.F16.F32.PACK_AB R165, R179, R178 ;  /* 0x000000b2b3a5723e */ /* 0x002fe200000000ff */
[----:B------:R-:W-:-:S04]  /*8c90*/  FADD.FTZ R178, R178, R175 ;  /* 0x000000afb2b27221 */ /* 0x000fc80000010000 */
[----:B------:R-:W-:Y:S01]  /*8ca0*/  FADD.FTZ R179, R179, R178 ;  /* 0x000000b2b3b37221 */ /* 0x000fe20000010000 */
[----:B--2---:R-:W-:-:S03]  /*8cb0*/  F2FP.F16.F32.PACK_AB R167, R183, R182 ;  /* 0x000000b6b7a7723e */ /* 0x004fc600000000ff */
[----:B------:R-:W-:Y:S02]  /*8cc0*/  FADD.FTZ R182, R182, R179 ;  /* 0x000000b3b6b67221 */ /* 0x000fe40000010000 */
[----:B------:R0:W-:Y:S01]  /*8cd0*/  STSM.16.M88.4 [R192], R164 ;  /* 0x000000a4c0007844 */ /* 0x0001e20000000200 */
[----:B------:R-:W-:Y:S01]  /*8ce0*/  WARPGROUP.ARRIVE ;  /* 0x00000000000079c5 */ /* 0x000fe20000000000 */
[----:B------:R-:W-:-:S05]  /*8cf0*/  FADD.FTZ R194, R183, R182 ;  /* 0x000000b6b7c27221 */ /* 0x000fca0000010000 */
[----:B------:R-:W-:Y:S01]  /*8d00*/  HGMMA.64x256x16.F32 R24, R152, gdesc[UR8].tnspB, R24, gsb0 ;  /* 0x43e0000898187df0 */ /* 0x000fe20008000818 */
[----:B------:R-:W-:Y:S01]  /*8d10*/  R2UR UR10, R208 ;  /* 0x00000000d00a72ca */ /* 0x000fe200000e0000 */
[----:B------:R-:W-:Y:S01]  /*8d20*/  UMOV UR11, 0x40000040 ;  /* 0x40000040000b7882 */ /* 0x000fe20000000000 */
[C---:B------:R-:W-:Y:S02]  /*8d30*/  VIADD R208, R215.reuse, 0x100 ;  /* 0x00000100d7d07836 */ /* 0x040fe40000000000 */
[----:B------:R-:W-:Y:S01]  /*8d40*/  VIADD R215, R215, 0x180 ;  /* 0x00000180d7d77836 */ /* 0x000fe20000000000 */
[----:B------:R-:W-:Y:S02]  /*8d50*/  WARPGROUP.DEPBAR.LE gsb0, 0x0 ;  /* 0x00008000000079c5 */ /* 0x000fe40000010000 */
[----:B------:R-:W-:-:S15]  /*8d60*/  WARPGROUP.ARRIVE ;  /* 0x00000000000079c5 */ /* 0x000fde0000000000 */
[----:B------:R-:W-:-:S05]  /*8d70*/  NOP ;  /* 0x0000000000007918 */ /* 0x000fca0000000000 */
[----:B------:R-:W-:Y:S01]  /*8d80*/  HGMMA.64x256x16.F32 R24, R156, gdesc[UR8].tnspB, R24, gsb0 ;  /* 0x43e000089c187df0 */ /* 0x000fe20008000818 */
[----:B------:R-:W-:Y:S01]  /*8d90*/  R2UR UR10, R208 ;  /* 0x00000000d00a72ca */ /* 0x000fe200000e0000 */
[----:B------:R-:W-:Y:S01]  /*8da0*/  UMOV UR11, 0x40000040 ;  /* 0x40000040000b7882 */ /* 0x000fe20000000000 */
[----:B------:R-:W-:Y:S01]  /*8db0*/  IMAD.MOV.U32 R208, RZ, RZ, R197 ;  /* 0x000000ffffd07224 */ /* 0x000fe200078e00c5 */
[----:B------:R-:W-:Y:S02]  /*8dc0*/  WARPGROUP.DEPBAR.LE gsb0, 0x0 ;  /* 0x00008000000079c5 */ /* 0x000fe40000010000 */
[----:B------:R-:W-:-:S15]  /*8dd0*/  WARPGROUP.ARRIVE ;  /* 0x00000000000079c5 */ /* 0x000fde0000000000 */
[----:B------:R-:W-:-:S07]  /*8de0*/  NOP ;  /* 0x0000000000007918 */ /* 0x000fce0000000000 */
[----:B------:R-:W-:Y:S01]  /*8df0*/  HGMMA.64x256x16.F32 R24, R160, gdesc[UR8].tnspB, R24, gsb0 ;  /* 0x43e00008a0187df0 */ /* 0x000fe20008000818 */
[----:B------:R-:W-:Y:S01]  /*8e00*/  R2UR UR10, R215 ;  /* 0x00000000d70a72ca */ /* 0x000fe200000e0000 */
[----:B------:R-:W-:Y:S01]  /*8e10*/  UMOV UR11, 0x40000040 ;  /* 0x40000040000b7882 */ /* 0x000fe20000000000 */
[----:B------:R-:W-:Y:S02]  /*8e20*/  WARPGROUP.DEPBAR.LE gsb0, 0x0 ;  /* 0x00008000000079c5 */ /* 0x000fe40000010000 */
[----:B------:R-:W-:-:S15]  /*8e30*/  WARPGROUP.ARRIVE ;  /* 0x00000000000079c5 */ /* 0x000fde0000000000 */
[----:B------:R-:W-:-:S08]  /*8e40*/  NOP ;  /* 0x0000000000007918 */ /* 0x000fd00000000000 */
        /* <DEDUP_REMOVED lines=10> */
[----:B------:R0:W-:Y:S01]  /*8ef0*/  @!P1 SYNCS.ARRIVE.TRANS64.RED.A1T0 RZ, [R196+URZ], RZ ;  /* 0x000000ffc4ff99a7 */ /* 0x0001e2000810043f */
[----:B------:R-:W-:Y:S05]  /*8f00*/  @P2 BRA `(.L_x_3213) ;  /* 0xffffffd000d42947 */ /* 0x000fea000383ffff */
[----:B0-----:R-:W-:Y:S02]  /*8f10*/  IMAD.SHL.U32 R152, R197, 0x40, RZ ;  /* 0x00000040c5987824 */ /* 0x001fe400078e00ff */
[----:B------:R-:W-:Y:S02]  /*8f20*/  IMAD.MOV.U32 R187, RZ, RZ, R180 ;  /* 0x000000ffffbb7224 */ /* 0x000fe400078e00b4 */
[----:B------:R-:W-:-:S07]  /*8f30*/  IMAD.MOV.U32 R186, RZ, RZ, R195 ;  /* 0x000000ffffba7224 */ /* 0x000fce00078e00c3 */
.L_x_3204:
[----:B------:R-:W0:Y:S01]  /*8f40*/  SHFL.BFLY PT, R2, R193, 0x2, 0x1f ;  /* 0x0c401f00c1027f89 */ /* 0x000e2200000e0000 */
[----:B------:R-:W-:Y:S08]  /*8f50*/  BAR.ARV 0x8, 0x100 ;  /* 0x0204000000007b1d */ /* 0x000ff00000002000 */
[----:B------:R-:W-:Y:S01]  /*8f60*/  BAR.SYNC.DEFER_BLOCKING 0xf, 0x100 ;  /* 0x03c4000000007b1d */ /* 0x000fe20000010000 */
[----:B------:R-:W-:Y:S01]  /*8f70*/  ISETP.NE.AND P0, PT, R0, RZ, PT ;  /* 0x000000ff0000720c */ /* 0x000fe20003f05270 */
[----:B------:R-:W-:-:S02]  /*8f80*/  IMAD.MOV.U32 R0, RZ, RZ, RZ ;  /* 0x000000ffff007224 */ /* 0x000fc400078e00ff */
[----:B------:R-:W-:Y:S02]  /*8f90*/  IMAD.IADD R3, R3, 0x1, R152 ;  /* 0x0000000103037824 */ /* 0x000fe400078e0298 */
[----:B------:R-:W1:Y:S01]  /*8fa0*/  SHFL.BFLY PT, R7, R194, 0x2, 0x1f ;  /* 0x0c401f00c2077f89 */ /* 0x000e6200000e0000 */
[----:B0-----:R-:W-:-:S07]  /*8fb0*/  FADD.FTZ R2, R2, R193 ;  /* 0x000000c102027221 */ /* 0x001fce0000010000 */
[----:B------:R-:W-:Y:S01]  /*8fc0*/  @!P0 IMAD R3, R3, 0x4, R184 ;  /* 0x0000000403038824 */ /* 0x000fe200078e02b8 */
[----:B------:R-:W0:Y:S01]  /*8fd0*/  SHFL.BFLY PT, R5, R2, 0x1, 0x1f ;  /* 0x0c201f0002057f89 */ /* 0x000e2200000e0000 */
[----:B-1----:R-:W-:-:S05]  /*8fe0*/  FADD.FTZ R7, R7, R194 ;  /* 0x000000c207077221 */ /* 0x002fca0000010000 */
[----:B------:R-:W1:Y:S01]  /*8ff0*/  SHFL.BFLY PT, R4, R7, 0x1, 0x1f ;  /* 0x0c201f0007047f89 */ /* 0x000e6200000e0000 */
[----:B0-----:R-:W-:-:S05]  /*9000*/  FADD.FTZ R5, R2, R5 ;  /* 0x0000000502057221 */ /* 0x001fca0000010000 */
[----:B------:R-:W-:-:S13]  /*9010*/  FSETP.NE.FTZ.AND P1, PT, R5, RZ, PT ;  /* 0x000000ff0500720b */ /* 0x000fda0003f35000 */
[----:B------:R-:W0:Y:S01]  /*9020*/  @P1 MUFU.LG2 R2, R5 ;  /* 0x0000000500021308 */ /* 0x000e220000000c00 */
[----:B-1----:R-:W-:Y:S01]  /*9030*/  FADD.FTZ R8, R7, R4 ;  /* 0x0000000407087221 */ /* 0x002fe20000010000 */
[----:B------:R-:W-:Y:S02]  /*9040*/  IMAD.MOV.U32 R4, RZ, RZ, RZ ;  /* 0x000000ffff047224 */ /* 0x000fe400078e00ff */
[----:B------:R-:W-:Y:S02]  /*9050*/  IMAD.U32 R7, RZ, RZ, UR6 ;  /* 0x00000006ff077e24 */ /* 0x000fe4000f8e00ff */
[----:B------:R-:W-:Y:S02]  /*9060*/  FSETP.NE.FTZ.AND P2, PT, R8, RZ, PT ;  /* 0x000000ff0800720b */ /* 0x000fe40003f55000 */
[----:B------:R1:W2:Y:S01]  /*9070*/  @P1 MUFU.RCP R4, R5 ;  /* 0x0000000500041308 */ /* 0x0002a20000001000 */
[----:B0-----:R-:W-:Y:S01]  /*9080*/  @P1 FMUL.FTZ R2, R2, 0.69314718246459960938 ;  /* 0x3f31721802021820 */ /* 0x001fe20000410000 */
[----:B-1----:R-:W-:-:S09]  /*9090*/  IMAD.MOV.U32 R5, RZ, RZ, -0x800000 ;  /* 0xff800000ff057424 */ /* 0x002fd200078e00ff */
[----:B------:R-:W0:Y:S01]  /*90a0*/  @P2 MUFU.RCP R0, R8 ;  /* 0x0000000800002308 */ /* 0x000e220000001000 */
[----:B------:R-:W-:Y:S01]  /*90b0*/  @P2 FMUL.FTZ R7, R7, 0.69314718246459960938 ;  /* 0x3f31721807072820 */ /* 0x000fe20000410000 */
[----:B--2---:R-:W-:Y:S01]  /*90c0*/  @!P0 STS [R3+0x38400], R4 ;  /* 0x0384000403008388 */ /* 0x004fe20000000800 */
[----:B------:R-:W-:-:S05]  /*90d0*/  FMUL.FTZ R24, R24, R4 ;  /* 0x0000000418187220 */ /* 0x000fca0000410000 */
[----:B------:R-:W1:Y:S01]  /*90e0*/  @P2 MUFU.LG2 R6, R8 ;  /* 0x0000000800062308 */ /* 0x000e620000000c00 */
        /* <DEDUP_REMOVED lines=8> */
[----:B0-----:R0:W-:Y:S01]  /*9170*/  @!P0 STS [R3+0x38420], R0 ;  /* 0x0384200003008388 */ /* 0x0011e20000000800 */
[-C--:B------:R-:W-:Y:S01]  /*9180*/  FMUL.FTZ R41, R41, R4.reuse ;  /* 0x0000000429297220 */ /* 0x080fe20000410000 */
[-C--:B------:R-:W-:Y:S01]  /*9190*/  FMUL.FTZ R44, R44, R4.reuse ;  /* 0x000000042c2c7220 */ /* 0x080fe20000410000 */
[-C--:B------:R-:W-:Y:S01]  /*91a0*/  FMUL.FTZ R45, R45, R4.reuse ;  /* 0x000000042d2d7220 */ /* 0x080fe20000410000 */
[-C--:B------:R-:W-:Y:S01]  /*91b0*/  FMUL.FTZ R48, R48, R4.reuse ;  /* 0x0000000430307220 */ /* 0x080fe20000410000 */
[-C--:B------:R-:W-:Y:S01]  /*91c0*/  FMUL.FTZ R49, R49, R4.reuse ;  /* 0x0000000431317220 */ /* 0x080fe20000410000 */
[-C--:B------:R-:W-:Y:S01]  /*91d0*/  FMUL.FTZ R52, R52, R4.reuse ;  /* 0x0000000434347220 */ /* 0x080fe20000410000 */
[-C--:B------:R-:W-:Y:S01]  /*91e0*/  FMUL.FTZ R53, R53, R4.reuse ;  /* 0x0000000435357220 */ /* 0x080fe20000410000 */
[----:B-1----:R-:W-:Y:S01]  /*91f0*/  @P2 FMUL.FTZ R6, R6, 0.69314718246459960938 ;  /* 0x3f31721806062820 */ /* 0x002fe20000410000 */
[----:B------:R-:W-:Y:S01]  /*9200*/  FMUL.FTZ R56, R56, R4 ;  /* 0x0000000438387220 */ /* 0x000fe20000410000 */
[----:B0-----:R-:W-:-:S02]  /*9210*/  IMAD.U32 R3, RZ, RZ, UR6 ;  /* 0x00000006ff037e24 */ /* 0x001fc4000f8e00ff */
[-C--:B------:R-:W-:Y:S01]  /*9220*/  FMUL.FTZ R57, R57, R4.reuse ;  /* 0x0000000439397220 */ /* 0x080fe20000410000 */
[-C--:B------:R-:W-:Y:S01]  /*9230*/  FMUL.FTZ R60, R60, R4.reuse ;  /* 0x000000043c3c7220 */ /* 0x080fe20000410000 */
[-C--:B------:R-:W-:Y:S01]  /*9240*/  FMUL.FTZ R61, R61, R4.reuse ;  /* 0x000000043d3d7220 */ /* 0x080fe20000410000 */
[----:B------:R-:W-:Y:S01]  /*9250*/  @P1 FMUL.FTZ R3, R3, 0.69314718246459960938 ;  /* 0x3f31721803031820 */ /* 0x000fe20000410000 */
        /* <DEDUP_REMOVED lines=44> */
[----:B------:R-:W-:Y:S01]  /*9520*/  IMAD.MOV.U32 R4, RZ, RZ, -0x800000 ;  /* 0xff800000ff047424 */ /* 0x000fe200078e00ff */
        /* <DEDUP_REMOVED lines=68> */
.L_x_3189:
[----:B------:R-:W-:Y:S05]  /*9970*/  @P0 BRA `(.L_x_3214) ;  /* 0x0000002400180947 */ /* 0x000fea0003800000 */
[----:B------:R-:W2:Y:S01]  /*9980*/  LDL R156, [R1] ;  /* 0x00000000019c7983 */ /* 0x000ea20000100800 */
[----:B------:R-:W1:Y:S01]  /*9990*/  S2UR UR5, SR_CgaCtaId ;  /* 0x00000000000579c3 */ /* 0x000e620000008800 */
[----:B------:R-:W-:Y:S01]  /*99a0*/  UMOV UR4, 0x400 ;  /* 0x0000040000047882 */ /* 0x000fe20000000000 */
[----:B------:R-:W3:Y:S06]  /*99b0*/  S2R R0, SR_TID.X ;  /* 0x0000000000007919 */ /* 0x000eec0000002100 */
[----:B------:R-:W4:Y:S08]  /*99c0*/  S2UR UR6, SR_CTAID.Y ;  /* 0x00000000000679c3 */ /* 0x000f300000002600 */
[----:B------:R-:W4:Y:S08]  /*99d0*/  LDC R3, c[0x0][0xd50] ;  /* 0x00035400ff037b82 */ /* 0x000f300000000800 */
[----:B------:R-:W5:Y:S01]  /*99e0*/  LDC R6, c[0x0][0xce8] ;  /* 0x00033a00ff067b82 */ /* 0x000f620000000800 */
[----:B-1----:R-:W-:-:S04]  /*99f0*/  ULEA UR4, UR5, UR4, 0x18 ;  /* 0x0000000405047291 */ /* 0x002fc8000f8ec03f */
[----:B------:R-:W-:-:S04]  /*9a00*/  UIADD3 UR4, UR4, 0x38820, URZ ;  /* 0x0003882004047890 */ /* 0x000fc8000fffe03f */
[----:B------:R-:W-:Y:S01]  /*9a10*/  UPRMT UR4, URZ, 0x654, UR4 ;  /* 0x000006543f047896 */ /* 0x000fe20008000004 */
[----:B------:R-:W-:Y:S01]  /*9a20*/  BAR.SYNC.DEFER_BLOCKING 0x1, 0x100 ;  /* 0x0044000000007b1d */ /* 0x000fe20000010000 */
[----:B---3--:R-:W-:-:S05]  /*9a30*/  VIADD R22, R0, 0xffffff80 ;  /* 0xffffff8000167836 */ /* 0x008fca0000000000 */
[----:B------:R-:W-:-:S04]  /*9a40*/  SHF.R.S32.HI R19, RZ, 0x1f, R22 ;  /* 0x0000001fff137819 */ /* 0x000fc80000011416 */
[----:B------:R-:W-:-:S04]  /*9a50*/  LEA.HI R9, R19, R22, RZ, 0x7 ;  /* 0x0000001613097211 */ /* 0x000fc800078f38ff */
[----:B------:R-:W-:Y:S02]  /*9a60*/  SHF.R.S32.HI R0, RZ, 0x7, R9 ;  /* 0x00000007ff007819 */ /* 0x000fe40000011409 */
[----:B------:R-:W-:Y:S02]  /*9a70*/  LOP3.LUT R7, R9, 0xffffff80, RZ, 0xc0, !PT ;  /* 0xffffff8009077812 */ /* 0x000fe400078ec0ff */
[----:B-----5:R-:W-:Y:S01]  /*9a80*/  ISETP.NE.AND P1, PT, R6, 0x1, PT ;  /* 0x000000010600780c */ /* 0x020fe20003f25270 */
[----:B------:R-:W1:Y:S02]  /*9a90*/  SHFL.IDX PT, R10, R0, RZ, 0x1f ;  /* 0x00001fff000a7589 */ /* 0x000e6400000e0000 */
[----:B0-----:R-:W-:Y:S01]  /*9aa0*/  IMAD.IADD R8, R22, 0x1, -R7 ;  /* 0x0000000116087824 */ /* 0x001fe200078e0a07 */
[----:B------:R-:W-:Y:S04]  /*9ab0*/  SYNCS.ARRIVE.TRANS64.RED.A1T0 RZ, [UR4], RZ ;  /* 0x000000ffffff79a7 */ /* 0x000fe80008100404 */
[----:B------:R-:W-:-:S04]  /*9ac0*/  SHF.R.S32.HI R155, RZ, 0x1f, R8 ;  /* 0x0000001fff9b7819 */ /* 0x000fc80000011408 */
[----:B------:R-:W-:-:S04]  /*9ad0*/  LEA.HI R7, R155, R8, RZ, 0x2 ;  /* 0x000000089b077211 */ /* 0x000fc800078f10ff */
[----:B------:R-:W-:Y:S02]  /*9ae0*/  SHF.R.S32.HI R154, RZ, 0x2, R7 ;  /* 0x00000002ff9a7819 */ /* 0x000fe40000011407 */
[----:B-1----:R-:W-:Y:S02]  /*9af0*/  ISETP.NE.AND P0, PT, R10, RZ, PT ;  /* 0x000000ff0a00720c */ /* 0x002fe40003f05270 */
[----:B--2---:R-:W-:-:S13]  /*9b00*/  R2UR UR7, R156 ;  /* 0x000000009c0772ca */ /* 0x004fda00000e0000 */
[----:B------:R-:W-:-:S04]  /*9b10*/  IMAD R2, RZ, RZ, -UR7 ;  /* 0x80000007ff027e24 */ /* 0x000fc8000f8e02ff */
[----:B----4-:R-:W-:Y:S01]  /*9b20*/  IMAD R2, R3, R2, UR6 ;  /* 0x0000000603027e24 */ /* 0x010fe2000f8e0202 */
[----:B------:R-:W-:-:S04]  /*9b30*/  USHF.R.S32.HI UR6, URZ, 0x1f, UR7 ;  /* 0x0000001f3f067899 */ /* 0x000fc80008011407 */
[----:B------:R-:W-:Y:S01]  /*9b40*/  SHF.R.S32.HI R3, RZ, 0x1f, R2 ;  /* 0x0000001fff037819 */ /* 0x000fe20000011402 */
[----:B------:R-:W-:Y:S07]  /*9b50*/  @P0 BRA `(.L_x_3215) ;  /* 0x00000004004c0947 */ /* 0x000fee0003800000 */
[----:B------:R-:W0:Y:S01]  /*9b60*/  LDC R18, c[0x0][0xce8] ;  /* 0x00033a00ff127b82 */ /* 0x000e220000000800 */
[----:B------:R-:W-:Y:S01]  /*9b70*/  LOP3.LUT R9, R9, 0xffffff80, RZ, 0xc0, !PT ;  /* 0xffffff8009097812 */ /* 0x000fe200078ec0ff */
[----:B------:R-:W1:Y:S01]  /*9b80*/  S2R R14, SR_CTAID.X ;  /* 0x00000000000e7919 */ /* 0x000e620000002500 */
[----:B------:R-:W-:Y:S01]  /*9b90*/  R2UR UR10, R156 ;  /* 0x000000009c0a72ca */ /* 0x000fe200000e0000 */
[----:B------:R-:W-:Y:S02]  /*9ba0*/  ULDC.64 UR4, c[0x0][0xcd0] ;  /* 0x0003340000047ab9 */ /* 0x000fe40000000a00 */
[----:B------:R-:W-:Y:S01]  /*9bb0*/  IMAD.IADD R23, R22, 0x1, -R9 ;  /* 0x0000000116177824 */ /* 0x000fe200078e0a09 */
[----:B------:R-:W-:Y:S01]  /*9bc0*/  LEA.HI R9, R19, R22, RZ, 0x2 ;  /* 0x0000001613097211 */ /* 0x000fe200078f10ff */
[----:B------:R-:W2:Y:S03]  /*9bd0*/  S2UR UR7, SR_CTAID.Z ;  /* 0x00000000000779c3 */ /* 0x000ea60000002700 */
[----:B------:R-:W-:-:S02]  /*9be0*/  SHF.R.S32.HI R12, RZ, 0x1f, R23 ;  /* 0x0000001fff0c7819 */ /* 0x000fc40000011417 */
[----:B------:R-:W-:Y:S02]  /*9bf0*/  LOP3.LUT R9, R9, 0xfffffffc, RZ, 0xc0, !PT ;  /* 0xfffffffc09097812 */ /* 0x000fe400078ec0ff */
[CC--:B------:R-:W-:Y:S01]  /*9c00*/  LEA.HI R152, R12.reuse, R23.reuse, RZ, 0x2 ;  /* 0x000000170c987211 */ /* 0x0c0fe200078f10ff */
[----:B------:R-:W3:Y:S01]  /*9c10*/  LDC.64 R20, c[0x0][0xcd8] ;  /* 0x00033600ff147b82 */ /* 0x000ee20000000a00 */
[----:B------:R-:W-:Y:S01]  /*9c20*/  LEA.HI R12, R12, R23, RZ, 0x5 ;  /* 0x000000170c0c7211 */ /* 0x000fe200078f28ff */
[----:B------:R-:W-:Y:S01]  /*9c30*/  IMAD.IADD R9, R22, 0x1, -R9 ;  /* 0x0000000116097824 */ /* 0x000fe200078e0a09 */
[--C-:B------:R-:W-:Y:S01]  /*9c40*/  SHF.R.S32.HI R10, RZ, 0x2, R152.reuse ;  /* 0x00000002ff0a7819 */ /* 0x100fe20000011498 */
[----:B------:R-:W-:Y:S01]  /*9c50*/  UIMAD.WIDE.U32 UR8, UR10, UR4, URZ ;  /* 0x000000040a0872a5 */ /* 0x000fe2000f8e003f */
[----:B------:R-:W-:Y:S01]  /*9c60*/  SHF.R.S32.HI R11, RZ, 0x1f, R152 ;  /* 0x0000001fff0b7819 */ /* 0x000fe20000011498 */
[----:B------:R-:W-:Y:S01]  /*9c70*/  UIMAD UR4, UR6, UR4, URZ ;  /* 0x00000004060472a4 */ /* 0x000fe2000f8e023f */
[----:B------:R-:W-:-:S02]  /*9c80*/  SHF.R.S32.HI R12, RZ, 0x5, R12 ;  /* 0x00000005ff0c7819 */ /* 0x000fc4000001140c */
[----:B0-----:R-:W-:Y:S01]  /*9c90*/  ISETP.NE.AND P0, PT, R18, 0x1, PT ;  /* 0x000000011200780c */ /* 0x001fe20003f05270 */
[----:B------:R-:W-:Y:S01]  /*9ca0*/  UIMAD UR4, UR10, UR5, UR4 ;  /* 0x000000050a0472a4 */ /* 0x000fe2000f8e0204 */
[----:B------:R-:W-:Y:S02]  /*9cb0*/  LEA.HI R11, R11, R10, RZ, 0x3 ;  /* 0x0000000a0b0b7211 */ /* 0x000fe400078f18ff */
[----:B------:R-:W-:Y:S01]  /*9cc0*/  LOP3.LUT R152, R152, 0x7ffffffc, RZ, 0xc0, !PT ;  /* 0x7ffffffc98987812 */ /* 0x000fe200078ec0ff */
[----:B------:R-:W-:Y:S01]  /*9cd0*/  UIADD3 UR4, UR9, UR4, URZ ;  /* 0x0000000409047290 */ /* 0x000fe2000fffe03f */
[----:B------:R-:W-:Y:S01]  /*9ce0*/  LOP3.LUT R11, R11, 0xfffffff8, RZ, 0xc0, !PT ;  /* 0xfffffff80b0b7812 */ /* 0x000fe200078ec0ff */
[----:B--2---:R-:W-:Y:S02]  /*9cf0*/  USHF.R.S32.HI UR5, URZ, 0x1f, UR7 ;  /* 0x0000001f3f057899 */ /* 0x004fe40008011407 */
[----:B------:R-:W-:Y:S01]  /*9d00*/  IMAD.IADD R152, R23, 0x1, -R152 ;  /* 0x0000000117987824 */ /* 0x000fe200078e0a98 */
[----:B------:R-:W-:Y:S01]  /*9d10*/  ULDC.64 UR10, c[0x0][0x208] ;  /* 0x00008200000a7ab9 */ /* 0x000fe20000000a00 */
[----:B------:R-:W-:Y:S01]  /*9d20*/  IMAD.IADD R11, R10, 0x1, -R11 ;  /* 0x000000010a0b7824 */ /* 0x000fe200078e0a0b */
[----:B------:R-:W-:Y:S01]  /*9d30*/  LEA.HI R10, R9, R9, RZ, 0x1 ;  /* 0x00000009090a7211 */ /* 0x000fe200078f08ff */
[----:B------:R-:W0:Y:S01]  /*9d40*/  @P0 LDC R16, c[0x0][0xcec] ;  /* 0x00033b00ff100b82 */ /* 0x000e220000000800 */
[----:B------:R-:W-:-:S02]  /*9d50*/  IMAD.SHL.U32 R152, R152, 0x2, RZ ;  /* 0x0000000298987824 */ /* 0x000fc400078e00ff */
[----:B------:R-:W-:Y:S01]  /*9d60*/  LOP3.LUT R10, R10, 0x1ffffffe, RZ, 0xc0, !PT ;  /* 0x1ffffffe0a0a7812 */ /* 0x000fe200078ec0ff */
[----:B------:R-:W-:Y:S02]  /*9d70*/  IMAD R153, R12, 0x10, R11 ;  /* 0x000000100c997824 */ /* 0x000fe400078e020b */
[----:B---3--:R-:W-:Y:S02]  /*9d80*/  IMAD R12, R20, UR5, RZ ;  /* 0x00000005140c7c24 */ /* 0x008fe4000f8e02ff */
[----:B------:R-:W2:Y:S01]  /*9d90*/  @P0 LDC R17, c[0x0][0xcf0] ;  /* 0x00033c00ff110b82 */ /* 0x000ea20000000800 */
[----:B------:R-:W-:Y:S02]  /*9da0*/  IMAD.IADD R9, R9, 0x1, -R10 ;  /* 0x0000000109097824 */ /* 0x000fe400078e0a0a */
[----:B------:R-:W-:Y:S02]  /*9db0*/  IMAD R15, R21, UR7, R12 ;  /* 0x00000007150f7c24 */ /* 0x000fe4000f8e020c */
[----:B------:R-:W-:-:S02]  /*9dc0*/  IMAD R9, R9, 0x8, R153 ;  /* 0x0000000809097824 */ /* 0x000fc400078e0299 */
[----:B------:R-:W-:Y:S02]  /*9dd0*/  IMAD.U32 R11, RZ, RZ, UR9 ;  /* 0x00000009ff0b7e24 */ /* 0x000fe4000f8e00ff */
[----:B-1----:R-:W-:Y:S02]  /*9de0*/  IMAD R9, R14, 0x40, R9 ;  /* 0x000000400e097824 */ /* 0x002fe400078e0209 */
[----:B------:R-:W-:Y:S02]  /*9df0*/  IMAD.U32 R10, RZ, RZ, UR8 ;  /* 0x00000008ff0a7e24 */ /* 0x000fe4000f8e00ff */
[----:B------:R-:W-:Y:S01]  /*9e00*/  IMAD.U32 R11, RZ, RZ, UR4 ;  /* 0x00000004ff0b7e24 */ /* 0x000fe2000f8e00ff */
[----:B------:R-:W-:Y:S01]  /*9e10*/  ULDC.64 UR4, c[0x0][0xce0] ;  /* 0x0003380000047ab9 */ /* 0x000fe20000000a00 */
[----:B------:R-:W-:Y:S02]  /*9e20*/  IMAD.MOV.U32 R13, RZ, RZ, R9 ;  /* 0x000000ffff0d7224 */ /* 0x000fe400078e0009 */
[----:B0-----:R-:W-:-:S04]  /*9e30*/  @P0 IMAD.HI.U32 R12, R9, R16, RZ ;  /* 0x00000010090c0227 */ /* 0x001fc800078e00ff */
[----:B------:R-:W-:Y:S01]  /*9e40*/  IMAD.WIDE.U32 R10, R20, UR7, R10 ;  /* 0x00000007140a7c25 */ /* 0x000fe2000f8e000a */
[----:B--2---:R-:W-:-:S03]  /*9e50*/  @P0 SHF.R.U32.HI R13, RZ, R17, R12 ;  /* 0x00000011ff0d0219 */ /* 0x004fc6000001160c */
[----:B------:R-:W-:Y:S02]  /*9e60*/  IMAD.IADD R11, R11, 0x1, R15 ;  /* 0x000000010b0b7824 */ /* 0x000fe400078e020f */
[----:B------:R-:W-:Y:S02]  /*9e70*/  IMAD R15, R3, UR4, RZ ;  /* 0x00000004030f7c24 */ /* 0x000fe4000f8e02ff */
[----:B------:R-:W-:Y:S02]  /*9e80*/  IMAD.MOV R12, RZ, RZ, -R13 ;  /* 0x000000ffff0c7224 */ /* 0x000fe400078e0a0d */
[----:B------:R-:W-:-:S04]  /*9e90*/  IMAD.WIDE.U32 R10, R2, UR4, R10 ;  /* 0x00000004020a7c25 */ /* 0x000fc8000f8e000a */
[----:B------:R-:W-:Y:S01]  /*9ea0*/  IMAD R9, R18, R12, R9 ;  /* 0x0000000c12097224 */ /* 0x000fe200078e0209 */
[----:B------:R-:W-:Y:S01]  /*9eb0*/  IADD3 R10, P0, R13, R10, RZ ;  /* 0x0000000a0d0a7210 */ /* 0x000fe20007f1e0ff */
        /* <DEDUP_REMOVED lines=8> */
[----:B------:R-:W-:Y:S01]  /*9f40*/  LEA.HI R12, R0, R0, RZ, 0x1 ;  /* 0x00000000000c7211 */ /* 0x000fe200078f08ff */
[----:B------:R-:W-:Y:S02]  /*9f50*/  ULDC.64 UR4, c[0x0][0xca8] ;  /* 0x00032a0000047ab9 */ /* 0x000fe40000000a00 */
[----:B------:R-:W-:Y:S01]  /*9f60*/  IMAD.IADD R9, R11, 0x1, R9 ;  /* 0x000000010b097824 */ /* 0x000fe200078e0209 */
[----:B------:R-:W-:Y:S01]  /*9f70*/  LEA R16, P0, R10, UR4, 0x2 ;  /* 0x000000040a107c11 */ /* 0x000fe2000f8010ff */
[----:B------:R-:W-:Y:S01]  /*9f80*/  ULDC UR4, c[0x0][0xb88] ;  /* 0x0002e20000047ab9 */ /* 0x000fe20000000800 */
[----:B------:R-:W-:Y:S02]  /*9f90*/  LOP3.LUT R11, R12, 0xfffffe, RZ, 0xc0, !PT ;  /* 0x00fffffe0c0b7812 */ /* 0x000fe400078ec0ff */
[----:B------:R-:W-:Y:S01]  /*9fa0*/  LEA.HI.X R17, R10, UR5, R9, 0x2, P0 ;  /* 0x000000050a117c11 */ /* 0x000fe200080f1409 */
[----:B------:R-:W-:Y:S01]  /*9fb0*/  SHFL.IDX PT, R12, R16, 0x1, 0x1c1f ;  /* 0x003c1f00100c7f89 */ /* 0x000fe200000e0000 */
[----:B------:R-:W-:-:S02]  /*9fc0*/  IMAD R9, R14, 0x40, R153 ;  /* 0x000000400e097824 */ /* 0x000fc400078e0299 */
[----:B------:R-:W-:Y:S01]  /*9fd0*/  IMAD.IADD R15, R0, 0x1, -R11 ;  /* 0x00000001000f7824 */ /* 0x000fe200078e0a0b */
[----:B------:R-:W-:Y:S01]  /*9fe0*/  SHFL.IDX PT, R10, R16, RZ, 0x1c1f ;  /* 0x001c1fff100a7589 */ /* 0x000fe200000e0000 */
[----:B------:R-:W-:Y:S02]  /*9ff0*/  IMAD R14, R18, UR4, RZ ;  /* 0x00000004120e7c24 */ /* 0x000fe4000f8e02ff */
[----:B------:R-:W-:Y:S01]  /*a000*/  IMAD.U32 R15, R15, -0x100, RZ ;  /* 0xffffff000f0f7824 */ /* 0x000fe200078e00ff */
[----:B------:R-:W0:Y:S04]  /*a010*/  SHFL.IDX PT, R11, R17, RZ, 0x1c1f ;  /* 0x001c1fff110b7589 */ /* 0x000e2800000e0000 */
[----:B------:R-:W1:Y:S01]  /*a020*/  SHFL.IDX PT, R13, R17, 0x1, 0x1c1f ;  /* 0x003c1f00110d7f89 */ /* 0x000e6200000e0000 */
[----:B------:R-:W-:Y:S01]  /*a030*/  ISETP.NE.AND P0, PT, R152, R15, PT ;  /* 0x0000000f9800720c */ /* 0x000fe20003f05270 */
[----:B------:R-:W-:-:S03]  /*a040*/  VIADD R15, R9, 0x8 ;  /* 0x00000008090f7836 */ /* 0x000fc60000000000 */
[-C--:B------:R-:W-:Y:S02]  /*a050*/  ISETP.GE.OR P2, PT, R9, R14.reuse, P0 ;  /* 0x0000000e0900720c */ /* 0x080fe40000746670 */
[----:B------:R-:W-:-:S11]  /*a060*/  ISETP.GE.OR P0, PT, R15, R14, P0 ;  /* 0x0000000e0f00720c */ /* 0x000fd60000706670 */
[----:B0-----:R0:W-:Y:S04]  /*a070*/  @!P2 ST.E desc[UR10][R10.64], R5 ;  /* 0x000000050a00a985 */ /* 0x0011e8000c10190a */
[----:B-1----:R0:W-:Y:S02]  /*a080*/  @!P0 ST.E desc[UR10][R12.64], R4 ;  /* 0x000000040c008985 */ /* 0x0021e4000c10190a */
.L_x_3215:
[----:B------:R-:W1:Y:S01]  /*a090*/  S2R R14, SR_CTAID.X ;  /* 0x00000000000e7919 */ /* 0x000e620000002500 */
[----:B------:R-:W-:Y:S01]  /*a0a0*/  LEA.HI R19, R19, R22, RZ, 0x2 ;  /* 0x0000001613137211 */ /* 0x000fe200078f10ff */
[----:B------:R-:W2:Y:S01]  /*a0b0*/  S2UR UR7, SR_CTAID.Z ;  /* 0x00000000000779c3 */ /* 0x000ea20000002700 */
[----:B0-----:R-:W-:Y:S01]  /*a0c0*/  SHF.R.S32.HI R5, RZ, 0x1f, R7 ;  /* 0x0000001fff057819 */ /* 0x001fe20000011407 */
[----:B------:R-:W-:Y:S01]  /*a0d0*/  ULDC.64 UR8, c[0x0][0xc38] ;  /* 0x00030e0000087ab9 */ /* 0x000fe20000000a00 */
[----:B------:R-:W-:Y:S01]  /*a0e0*/  LOP3.LUT R19, R19, 0xfffffffc, RZ, 0xc0, !PT ;  /* 0xfffffffc13137812 */ /* 0x000fe200078ec0ff */
[----:B------:R-:W-:Y:S01]  /*a0f0*/  UIMAD UR6, UR6, UR8, URZ ;  /* 0x00000008060672a4 */ /* 0x000fe2000f8e023f */
[----:B------:R-:W-:Y:S01]  /*a100*/  LEA.HI R5, R5, R154, RZ, 0x3 ;  /* 0x0000009a05057211 */ /* 0x000fe200078f18ff */
[----:B------:R-:W-:Y:S01]  /*a110*/  BSSY B0, `(.L_x_3216) ;  /* 0x0000103000007945 */ /* 0x000fe20003800000 */
[----:B------:R-:W-:Y:S01]  /*a120*/  R2UR UR10, R156 ;  /* 0x000000009c0a72ca */ /* 0x000fe200000e0000 */
[----:B------:R-:W-:Y:S01]  /*a130*/  IMAD.IADD R19, R22, 0x1, -R19 ;  /* 0x0000000116137824 */ /* 0x000fe200078e0a13 */
[----:B------:R-:W0:Y:S01]  /*a140*/  LDC.64 R12, c[0x0][0xc40] ;  /* 0x00031000ff0c7b82 */ /* 0x000e220000000a00 */
[----:B------:R-:W-:-:S02]  /*a150*/  LOP3.LUT R5, R5, 0xfffffff8, RZ, 0xc0, !PT ;  /* 0xfffffff805057812 */ /* 0x000fc400078ec0ff */
[----:B------:R-:W-:Y:S02]  /*a160*/  LEA.HI R155, R155, R8, RZ, 0x5 ;  /* 0x000000089b9b7211 */ /* 0x000fe400078f28ff */
[----:B------:R-:W-:Y:S01]  /*a170*/  LEA.HI R4, R19, R19, RZ, 0x1 ;  /* 0x0000001313047211 */ /* 0x000fe200078f08ff */
[----:B------:R-:W-:Y:S01]  /*a180*/  IMAD.IADD R154, R154, 0x1, -R5 ;  /* 0x000000019a9a7824 */ /* 0x000fe200078e0a05 */
[----:B------:R-:W-:Y:S01]  /*a190*/  SHF.R.S32.HI R155, RZ, 0x5, R155 ;  /* 0x00000005ff9b7819 */ /* 0x000fe2000001149b */
[----:B------:R-:W3:Y:S01]  /*a1a0*/  @P1 LDC R16, c[0x0][0xcec] ;  /* 0x00033b00ff101b82 */ /* 0x000ee20000000800 */
[----:B------:R-:W-:Y:S02]  /*a1b0*/  LOP3.LUT R4, R4, 0x1ffffffe, RZ, 0xc0, !PT ;  /* 0x1ffffffe04047812 */ /* 0x000fe400078ec0ff */
[----:B------:R-:W-:Y:S01]  /*a1c0*/  UIMAD.WIDE.U32 UR4, UR10, UR8, URZ ;  /* 0x000000080a0472a5 */ /* 0x000fe2000f8e003f */
[----:B------:R-:W-:Y:S01]  /*a1d0*/  IMAD R155, R155, 0x10, R154 ;  /* 0x000000109b9b7824 */ /* 0x000fe200078e029a */
[----:B------:R-:W-:Y:S01]  /*a1e0*/  UIMAD UR6, UR10, UR9, UR6 ;  /* 0x000000090a0672a4 */ /* 0x000fe2000f8e0206 */
[----:B------:R-:W-:Y:S01]  /*a1f0*/  IMAD.IADD R4, R19, 0x1, -R4 ;  /* 0x0000000113047824 */ /* 0x000fe200078e0a04 */
[----:B--2---:R-:W-:Y:S01]  /*a200*/  USHF.R.S32.HI UR8, URZ, 0x1f, UR7 ;  /* 0x0000001f3f087899 */ /* 0x004fe20008011407 */
[----:B------:R-:W2:Y:S01]  /*a210*/  @P1 LDC R17, c[0x0][0xcf0] ;  /* 0x00033c00ff111b82 */ /* 0x000ea20000000800 */
[----:B------:R-:W-:Y:S01]  /*a220*/  UIADD3 UR6, UR5, UR6, URZ ;  /* 0x0000000605067290 */ /* 0x000fe2000fffe03f */
[----:B------:R-:W-:-:S02]  /*a230*/  IMAD R9, R4, 0x8, R155 ;  /* 0x0000000804097824 */ /* 0x000fc400078e029b */
[----:B------:R-:W-:Y:S02]  /*a240*/  IMAD.U32 R5, RZ, RZ, UR5 ;  /* 0x00000005ff057e24 */ /* 0x000fe4000f8e00ff */
[----:B-1----:R-:W-:Y:S02]  /*a250*/  IMAD R15, R14, 0x40, R9 ;  /* 0x000000400e0f7824 */ /* 0x002fe400078e0209 */
[----:B------:R-:W-:Y:S01]  /*a260*/  IMAD.U32 R4, RZ, RZ, UR4 ;  /* 0x00000004ff047e24 */ /* 0x000fe2000f8e00ff */
[----:B------:R-:W-:Y:S01]  /*a270*/  ULDC.64 UR4, c[0x0][0xc48] ;  /* 0x0003120000047ab9 */ /* 0x000fe20000000a00 */
[----:B------:R-:W-:Y:S02]  /*a280*/  IMAD.U32 R5, RZ, RZ, UR6 ;  /* 0x00000006ff057e24 */ /* 0x000fe4000f8e00ff */
[----:B0-----:R-:W-:Y:S02]  /*a290*/  IMAD R10, R12, UR8, RZ ;  /* 0x000000080c0a7c24 */ /* 0x001fe4000f8e02ff */
[----:B------:R-:W-:-:S02]  /*a2a0*/  IMAD.MOV.U32 R9, RZ, RZ, R15 ;  /* 0x000000ffff097224 */ /* 0x000fc400078e000f */
[----:B---3--:R-:W-:-:S04]  /*a2b0*/  @P1 IMAD.HI.U32 R16, R15, R16, RZ ;  /* 0x000000100f101227 */ /* 0x008fc800078e00ff */
[----:B------:R-:W-:Y:S02]  /*a2c0*/  IMAD R11, R13, UR7, R10 ;  /* 0x000000070d0b7c24 */ /* 0x000fe4000f8e020a */
[----:B------:R-:W-:Y:S01]  /*a2d0*/  IMAD.WIDE.U32 R4, R12, UR7, R4 ;  /* 0x000000070c047c25 */ /* 0x000fe2000f8e0004 */
[----:B--2---:R-:W-:-:S03]  /*a2e0*/  @P1 SHF.R.U32.HI R9, RZ, R17, R16 ;  /* 0x00000011ff091219 */ /* 0x004fc60000011610 */
[----:B------:R-:W-:Y:S02]  /*a2f0*/  IMAD R3, R3, UR4, RZ ;  /* 0x0000000403037c24 */ /* 0x000fe4000f8e02ff */
[----:B------:R-:W-:Y:S01]  /*a300*/  IMAD.IADD R5, R5, 0x1, R11 ;  /* 0x0000000105057824 */ /* 0x000fe200078e020b */
[--C-:B------:R-:W-:Y:S01]  /*a310*/  SHF.R.S32.HI R10, RZ, 0x1f, R9.reuse ;  /* 0x0000001fff0a7819 */ /* 0x100fe20000011409 */
[----:B------:R-:W-:Y:S02]  /*a320*/  IMAD.MOV R13, RZ, RZ, -R9 ;  /* 0x000000ffff0d7224 */ /* 0x000fe400078e0a09 */
[C---:B------:R-:W-:Y:S02]  /*a330*/  IMAD R11, R2.reuse, UR5, R3 ;  /* 0x00000005020b7c24 */ /* 0x040fe4000f8e0203 */
[----:B------:R-:W-:Y:S01]  /*a340*/  IMAD.WIDE.U32 R2, R2, UR4, R4 ;  /* 0x0000000402027c25 */ /* 0x000fe2000f8e0004 */
[----:B------:R-:W-:-:S03]  /*a350*/  ULDC.64 UR4, c[0x0][0xc30] ;  /* 0x00030c0000047ab9 */ /* 0x000fc60000000a00 */
[----:B------:R-:W-:Y:S02]  /*a360*/  IMAD R5, R6, R13, R15 ;  /* 0x0000000d06057224 */ /* 0x000fe400078e020f */
[----:B------:R-:W-:Y:S02]  /*a370*/  IMAD R10, R10, UR4, RZ ;  /* 0x000000040a0a7c24 */ /* 0x000fe4000f8e02ff */
[----:B------:R-:W-:Y:S01]  /*a380*/  IMAD.IADD R3, R3, 0x1, R11 ;  /* 0x0000000103037824 */ /* 0x000fe200078e020b */
[----:B------:R-:W-:Y:S01]  /*a390*/  SHF.R.S32.HI R4, RZ, 0x1f, R5 ;  /* 0x0000001fff047819 */ /* 0x000fe20000011405 */
[C---:B------:R-:W-:Y:S02]  /*a3a0*/  IMAD R11, R9.reuse, UR5, R10 ;  /* 0x00000005090b7c24 */ /* 0x040fe4000f8e020a */
[----:B------:R-:W-:Y:S01]  /*a3b0*/  IMAD.WIDE.U32 R2, R9, UR4, R2 ;  /* 0x0000000409027c25 */ /* 0x000fe2000f8e0002 */
[----:B------:R-:W-:-:S03]  /*a3c0*/  ULDC.64 UR4, c[0x0][0xc28] ;  /* 0x00030a0000047ab9 */ /* 0x000fc60000000a00 */
[----:B------:R-:W-:Y:S02]  /*a3d0*/  IMAD R4, R4, UR4, RZ ;  /* 0x0000000404047c24 */ /* 0x000fe4000f8e02ff */
[----:B------:R-:W-:Y:S02]  /*a3e0*/  IMAD.IADD R3, R3, 0x1, R11 ;  /* 0x0000000103037824 */ /* 0x000fe400078e020b */
[C---:B------:R-:W-:Y:S02]  /*a3f0*/  IMAD R9, R5.reuse, UR5, R4 ;  /* 0x0000000505097c24 */ /* 0x040fe4000f8e0204 */
[----:B------:R-:W-:Y:S01]  /*a400*/  IMAD.WIDE.U32 R2, R5, UR4, R2 ;  /* 0x0000000405027c25 */ /* 0x000fe2000f8e0002 */
[----:B------:R-:W-:-:S03]  /*a410*/  ULDC.64 UR4, c[0x0][0xc00] ;  /* 0x0003000000047ab9 */ /* 0x000fc60000000a00 */
[----:B------:R-:W-:Y:S01]  /*a420*/  IMAD.IADD R5, R3, 0x1, R9 ;  /* 0x0000000103057824 */ /* 0x000fe200078e0209 */
[----:B------:R-:W-:Y:S02]  /*a430*/  LEA.HI R9, R0, R0, RZ, 0x1 ;  /* 0x0000000000097211 */ /* 0x000fe400078f08ff */
[----:B------:R-:W-:Y:S01]  /*a440*/  LEA R4, P0, R2, UR4, 0x2 ;  /* 0x0000000402047c11 */ /* 0x000fe2000f8010ff */
[----:B------:R-:W-:Y:S01]  /*a450*/  ULDC UR4, c[0x0][0xb88] ;  /* 0x0002e20000047ab9 */ /* 0x000fe20000000800 */
[----:B------:R-:W-:Y:S01]  /*a460*/  LOP3.LUT R11, R9, 0xfffffe, RZ, 0xc0, !PT ;  /* 0x00fffffe090b7812 */ /* 0x000fe200078ec0ff */
[----:B------:R-:W-:Y:S01]  /*a470*/  IMAD R6, R6, UR4, RZ ;  /* 0x0000000406067c24 */ /* 0x000fe2000f8e02ff */
[----:B------:R-:W-:Y:S01]  /*a480*/  LOP3.LUT R9, R7, 0x7ffffffc, RZ, 0xc0, !PT ;  /* 0x7ffffffc07097812 */ /* 0x000fe200078ec0ff */
[----:B------:R-:W-:Y:S01]  /*a490*/  IMAD R7, R14, 0x40, R155 ;  /* 0x000000400e077824 */ /* 0x000fe200078e029b */
[----:B------:R-:W-:Y:S01]  /*a4a0*/  LEA.HI.X R5, R2, UR5, R5, 0x2, P0 ;  /* 0x0000000502057c11 */ /* 0x000fe200080f1405 */
[----:B------:R-:W-:Y:S01]  /*a4b0*/  IMAD.IADD R11, R0, 0x1, -R11 ;  /* 0x00000001000b7824 */ /* 0x000fe200078e0a0b */
[----:B------:R0:W1:Y:S01]  /*a4c0*/  SHFL.IDX PT, R2, R4, RZ, 0x1c1f ;  /* 0x001c1fff04027589 */ /* 0x00006200000e0000 */
[----:B------:R-:W-:Y:S01]  /*a4d0*/  IMAD.IADD R0, R8, 0x1, -R9 ;  /* 0x0000000108007824 */ /* 0x000fe200078e0a09 */
[----:B------:R-:W-:-:S02]  /*a4e0*/  ISETP.GE.AND P0, PT, R7, R6, PT ;  /* 0x000000060700720c */ /* 0x000fc40003f06270 */
[----:B------:R0:W2:Y:S01]  /*a4f0*/  SHFL.IDX PT, R3, R5, RZ, 0x1c1f ;  /* 0x001c1fff05037589 */ /* 0x0000a200000e0000 */
[----:B------:R-:W-:-:S04]  /*a500*/  IMAD R0, R11, 0x80, R0 ;  /* 0x000000800b007824 */ /* 0x000fc800078e0200 */
[----:B------:R-:W-:-:S06]  /*a510*/  IMAD.SHL.U32 R0, R0, 0x2, RZ ;  /* 0x0000000200007824 */ /* 0x000fcc00078e00ff */
[----:B0-----:R-:W-:Y:S05]  /*a520*/  @P0 BRA `(.L_x_3217) ;  /* 0x0000000c00040947 */ /* 0x001fea0003800000 */
        /* <DEDUP_REMOVED lines=14> */
[----:B------:R-:W-:Y:S01]  /*a610*/  ULDC.64 UR6, c[0x0][0x208] ;  /* 0x0000820000067ab9 */ /* 0x000fe20000000a00 */
[C---:B------:R-:W-:Y:S01]  /*a620*/  VIADD R20, R0.reuse, 0x40 ;  /* 0x0000004000147836 */ /* 0x040fe20000000000 */
[C---:B------:R-:W-:Y:S01]  /*a630*/  @!P2 LEA.HI R8, R0.reuse, R0, RZ, 0x1 ;  /* 0x000000000008a211 */ /* 0x040fe200078f08ff */
[C---:B------:R-:W-:Y:S01]  /*a640*/  VIADD R21, R0.reuse, 0x48 ;  /* 0x0000004800157836 */ /* 0x040fe20000000000 */
[----:B------:R-:W-:Y:S01]  /*a650*/  @!P3 LEA.HI R10, R9, R9, RZ, 0x1 ;  /* 0x00000009090ab211 */ /* 0x000fe200078f08ff */
[C---:B------:R-:W-:Y:S01]  /*a660*/  VIADD R22, R0.reuse, 0x50 ;  /* 0x0000005000167836 */ /* 0x040fe20000000000 */
[----:B------:R-:W-:Y:S01]  /*a670*/  @!P4 LEA.HI R12, R11, R11, RZ, 0x1 ;  /* 0x0000000b0b0cc211 */ /* 0x000fe200078f08ff */
[----:B------:R-:W-:Y:S01]  /*a680*/  VIADD R23, R0, 0x58 ;  /* 0x0000005800177836 */ /* 0x000fe20000000000 */
[----:B------:R-:W-:-:S02]  /*a690*/  @!P5 LEA.HI R14, R13, R13, RZ, 0x1 ;  /* 0x0000000d0d0ed211 */ /* 0x000fc400078f08ff */
[----:B------:R-:W-:Y:S02]  /*a6a0*/  @!P2 LOP3.LUT R9, R8, 0xfffffffe, RZ, 0xc0, !PT ;  /* 0xfffffffe0809a812 */ /* 0x000fe400078ec0ff */
[----:B------:R-:W-:Y:S02]  /*a6b0*/  @!P3 LOP3.LUT R11, R10, 0xfffffffe, RZ, 0xc0, !PT ;  /* 0xfffffffe0a0bb812 */ /* 0x000fe400078ec0ff */
[----:B------:R-:W-:Y:S01]  /*a6c0*/  @!P4 LOP3.LUT R13, R12, 0xfffffffe, RZ, 0xc0, !PT ;  /* 0xfffffffe0c0dc812 */ /* 0x000fe200078ec0ff */
[--C-:B-12---:R-:W-:Y:S01]  /*a6d0*/  @!P2 IMAD.WIDE R8, R9, 0x4, R2.reuse ;  /* 0x000000040908a825 */ /* 0x106fe200078e0202 */
[----:B------:R-:W-:Y:S02]  /*a6e0*/  @!P5 LOP3.LUT R15, R14, 0xfffffffe, RZ, 0xc0, !PT ;  /* 0xfffffffe0e0fd812 */ /* 0x000fe400078ec0ff */
[----:B------:R-:W-:Y:S01]  /*a6f0*/  ISETP.GE.AND P6, PT, R22, UR4, PT ;  /* 0x0000000416007c0c */ /* 0x000fe2000bfc6270 */
[----:B------:R-:W-:Y:S01]  /*a700*/  @!P3 IMAD.WIDE R10, R11, 0x4, R2 ;  /* 0x000000040b0ab825 */ /* 0x000fe200078e0202 */
[----:B------:R0:W-:Y:S01]  /*a710*/  @!P2 ST.E.64 desc[UR6][R8.64], R24 ;  /* 0x000000180800a985 */ /* 0x0001e2000c101b06 */
[----:B------:R-:W-:-:S02]  /*a720*/  ISETP.GE.AND P2, PT, R18, UR4, PT ;  /* 0x0000000412007c0c */ /* 0x000fc4000bf46270 */
        /* <DEDUP_REMOVED lines=8> */
[----:B------:R-:W-:Y:S01]  /*a7b0*/  ISETP.GE.AND P5, PT, R21, UR4, PT ;  /* 0x0000000415007c0c */ /* 0x000fe2000bfa6270 */
[----:B0-----:R-:W-:Y:S01]  /*a7c0*/  VIADD R24, R0, 0x60 ;  /* 0x0000006000187836 */ /* 0x001fe20000000000 */
[----:B------:R-:W-:-:S02]  /*a7d0*/  @!P1 LEA.HI R17, R17, R17, RZ, 0x1 ;  /* 0x0000001111119211 */ /* 0x000fc400078f08ff */
[----:B------:R-:W-:Y:S02]  /*a7e0*/  @!P0 LOP3.LUT R9, R16, 0xfffffffe, RZ, 0xc0, !PT ;  /* 0xfffffffe10098812 */ /* 0x000fe400078ec0ff */
        /* <DEDUP_REMOVED lines=13> */
[----:B---3--:R-:W-:Y:S01]  /*a8c0*/  @!P4 LOP3.LUT R15, R20, 0xfffffffe, RZ, 0xc0, !PT ;  /* 0xfffffffe140fc812 */ /* 0x008fe200078ec0ff */
[----:B------:R-:W-:Y:S01]  /*a8d0*/  VIADD R20, R0, 0x78 ;  /* 0x0000007800147836 */ /* 0x000fe20000000000 */
[----:B------:R-:W-:Y:S02]  /*a8e0*/  @!P5 LOP3.LUT R21, R21, 0xfffffffe, RZ, 0xc0, !PT ;  /* 0xfffffffe1515d812 */ /* 0x000fe400078ec0ff */
[----:B------:R-:W-:Y:S01]  /*a8f0*/  @!P6 LOP3.LUT R17, R22, 0xfffffffe, RZ, 0xc0, !PT ;  /* 0xfffffffe1611e812 */ /* 0x000fe200078ec0ff */
        /* <DEDUP_REMOVED lines=41> */
[----:B----4-:R-:W-:Y:S01]  /*ab90*/  @!P3 LOP3.LUT R17, R22, 0xfffffffe, RZ, 0xc0, !PT ;  /* 0xfffffffe1611b812 */ /* 0x010fe200078ec0ff */
        /* <DEDUP_REMOVED lines=37> */
[----:B---3--:R-:W-:Y:S01]  /*adf0*/  @!P4 LOP3.LUT R15, R20, 0xfffffffe, RZ, 0xc0, !PT ;  /* 0xfffffffe140fc812 */ /* 0x008fe200078ec0ff */
[----:B------:R-:W-:Y:S01]  /*ae00*/  @!P2 ST.E.64 desc[UR6][R12.64], R104 ;  /* 0x000000680c00a985 */ /* 0x000fe2000c101b06 */
[----:B------:R-:W-:Y:S01]  /*ae10*/  @!P5 LOP3.LUT R21, R21, 0xfffffffe, RZ, 0xc0, !PT ;  /* 0xfffffffe1515d812 */ /* 0x000fe200078ec0ff */
[----:B------:R-:W-:Y:S01]  /*ae20*/  VIADD R20, R0, 0xd8 ;  /* 0x000000d800147836 */ /* 0x000fe20000000000 */
[----:B----4-:R-:W-:-:S02]  /*ae30*/  @!P6 LOP3.LUT R17, R22, 0xfffffffe, RZ, 0xc0, !PT ;  /* 0xfffffffe1611e812 */ /* 0x010fc400078ec0ff */
        /* <DEDUP_REMOVED lines=31> */
[----:B---3--:R-:W-:Y:S01]  /*b030*/  @!P4 LOP3.LUT R17, R12, 0xfffffffe, RZ, 0xc0, !PT ;  /* 0xfffffffe0c11c812 */ /* 0x008fe200078ec0ff */
        /* <DEDUP_REMOVED lines=16> */
.L_x_3217:
[----:B------:R-:W-:Y:S05]  /*b140*/  BSYNC B0 ;  /* 0x0000000000007941 */ /* 0x000fea0003800000 */
.L_x_3216:
[----:B------:R-:W-:Y:S01]  /*b150*/  VIADD R7, R7, 0x8 ;  /* 0x0000000807077836 */ /* 0x000fe20000000000 */
[----:B0-2---:R0:W2:Y:S04]  /*b160*/  SHFL.IDX PT, R3, R5, 0x1, 0x1c1f ;  /* 0x003c1f0005037f89 */ /* 0x0050a800000e0000 */
[----:B------:R-:W-:Y:S01]  /*b170*/  ISETP.GE.AND P0, PT, R7, R6, PT ;  /* 0x000000060700720c */ /* 0x000fe20003f06270 */
[----:B-1----:R0:W1:-:S12]  /*b180*/  SHFL.IDX PT, R2, R4, 0x1, 0x1c1f ;  /* 0x003c1f0004027f89 */ /* 0x00205800000e0000 */
        /* <DEDUP_REMOVED lines=14> */
[----:B------:R-:W-:-:S02]  /*b270*/  VIADD R14, R0, 0x38 ;  /* 0x00000038000e7836 */ /* 0x000fc40000000000 */
[C---:B------:R-:W-:Y:S01]  /*b280*/  VIADD R15, R0.reuse, 0x40 ;  /* 0x00000040000f7836 */ /* 0x040fe20000000000 */
[C---:B------:R-:W-:Y:S01]  /*b290*/  @!P0 LEA.HI R4, R0.reuse, R0, RZ, 0x1 ;  /* 0x0000000000048211 */ /* 0x040fe200078f08ff */
[C---:B------:R-:W-:Y:S01]  /*b2a0*/  VIADD R16, R0.reuse, 0x48 ;  /* 0x0000004800107836 */ /* 0x040fe20000000000 */
[----:B------:R-:W-:Y:S01]  /*b2b0*/  @!P1 LEA.HI R6, R5, R5, RZ, 0x1 ;  /* 0x0000000505069211 */ /* 0x000fe200078f08ff */
[C---:B------:R-:W-:Y:S01]  /*b2c0*/  VIADD R18, R0.reuse, 0x50 ;  /* 0x0000005000127836 */ /* 0x040fe20000000000 */
[----:B------:R-:W-:Y:S01]  /*b2d0*/  @!P2 LEA.HI R8, R7, R7, RZ, 0x1 ;  /* 0x000000070708a211 */ /* 0x000fe200078f08ff */
[----:B------:R-:W-:Y:S01]  /*b2e0*/  VIADD R19, R0, 0x58 ;  /* 0x0000005800137836 */ /* 0x000fe20000000000 */
[----:B------:R-:W-:Y:S01]  /*b2f0*/  @!P0 LOP3.LUT R5, R4, 0xfffffffe, RZ, 0xc0, !PT ;  /* 0xfffffffe04058812 */ /* 0x000fe200078ec0ff */
[----:B------:R-:W-:Y:S01]  /*b300*/  VIADD R20, R0, 0x80 ;  /* 0x0000008000147836 */ /* 0x000fe20000000000 */
        /* <DEDUP_REMOVED lines=87> */
[----:B------:R-:W-:Y:S01]  /*b880*/  @!P1 ST.E.64 desc[UR6][R10.64], R86 ;  /* 0x000000560a009985 */ /* 0x000fe2000c101b06 */
[----:B------:R-:W-:Y:S02]  /*b890*/  @!P5 LEA.HI R19, R19, R19, RZ, 0x1 ;  /* 0x000000131313d211 */ /* 0x000fe400078f08ff */
[----:B------:R-:W-:Y:S01]  /*b8a0*/  VIADD R15, R0, 0xa0 ;  /* 0x000000a0000f7836 */ /* 0x000fe20000000000 */
[----:B------:R-:W-:Y:S01]  /*b8b0*/  @!P0 ST.E.64 desc[UR6][R12.64], R90 ;  /* 0x0000005a0c008985 */ /* 0x000fe2000c101b06 */
[----:B------:R-:W-:Y:S01]  /*b8c0*/  ISETP.GE.AND P0, PT, R14, UR4, PT ;  /* 0x000000040e007c0c */ /* 0x000fe2000bf06270 */
[----:B------:R-:W-:Y:S01]  /*b8d0*/  VIADD R17, R0, 0xb0 ;  /* 0x000000b000117836 */ /* 0x000fe20000000000 */
[----:B0-----:R-:W-:Y:S01]  /*b8e0*/  @!P6 LOP3.LUT R5, R18, 0xfffffffe, RZ, 0xc0, !PT ;  /* 0xfffffffe1205e812 */ /* 0x001fe200078ec0ff */
[----:B------:R-:W-:Y:S01]  /*b8f0*/  VIADD R18, R0, 0xc0 ;  /* 0x000000c000127836 */ /* 0x000fe20000000000 */
[----:B------:R-:W-:-:S02]  /*b900*/  ISETP.GE.AND P4, PT, R15, UR4, PT ;  /* 0x000000040f007c0c */ /* 0x000fc4000bf86270 */
[----:B------:R-:W-:Y:S01]  /*b910*/  ISETP.GE.AND P2, PT, R17, UR4, PT ;  /* 0x0000000411007c0c */ /* 0x000fe2000bf46270 */
[--C-:B------:R-:W-:Y:S01]  /*b920*/  @!P6 IMAD.WIDE R4, R5, 0x4, R2.reuse ;  /* 0x000000040504e825 */ /* 0x100fe200078e0202 */
[----:B------:R-:W-:Y:S02]  /*b930*/  ISETP.GE.AND P1, PT, R20, UR4, PT ;  /* 0x0000000414007c0c */ /* 0x000fe4000bf26270 */
[----:B-1----:R-:W-:Y:S01]  /*b940*/  @!P5 LOP3.LUT R7, R19, 0xfffffffe, RZ, 0xc0, !PT ;  /* 0xfffffffe1307d812 */ /* 0x002fe200078ec0ff */
[----:B------:R-:W-:Y:S01]  /*b950*/  VIADD R19, R0, 0xc8 ;  /* 0x000000c800137836 */ /* 0x000fe20000000000 */
[----:B------:R0:W-:Y:S01]  /*b960*/  @!P6 ST.E.64 desc[UR6][R4.64], R94 ;  /* 0x0000005e0400e985 */ /* 0x0001e2000c101b06 */
[----:B------:R-:W-:Y:S02]  /*b970*/  @!P0 LEA.HI R14, R14, R14, RZ, 0x1 ;  /* 0x0000000e0e0e8211 */ /* 0x000fe400078f08ff */
[----:B------:R-:W-:Y:S01]  /*b980*/  @!P5 IMAD.WIDE R6, R7, 0x4, R2 ;  /* 0x000000040706d825 */ /* 0x000fe200078e0202 */
[----:B------:R-:W-:-:S02]  /*b990*/  @!P3 LEA.HI R16, R16, R16, RZ, 0x1 ;  /* 0x000000101010b211 */ /* 0x000fc400078f08ff */
[----:B--2---:R-:W-:Y:S01]  /*b9a0*/  @!P0 LOP3.LUT R9, R14, 0xfffffffe, RZ, 0xc0, !PT ;  /* 0xfffffffe0e098812 */ /* 0x004fe200078ec0ff */
[----:B------:R-:W-:Y:S01]  /*b9b0*/  VIADD R14, R0, 0xd0 ;  /* 0x000000d0000e7836 */ /* 0x000fe20000000000 */
[----:B------:R-:W-:Y:S01]  /*b9c0*/  @!P4 LEA.HI R15, R15, R15, RZ, 0x1 ;  /* 0x0000000f0f0fc211 */ /* 0x000fe200078f08ff */
[----:B------:R1:W-:Y:S01]  /*b9d0*/  @!P5 ST.E.64 desc[UR6][R6.64], R98 ;  /* 0x000000620600d985 */ /* 0x0003e2000c101b06 */
[----:B------:R-:W-:Y:S02]  /*b9e0*/  ISETP.GE.AND P5, PT, R18, UR4, PT ;  /* 0x0000000412007c0c */ /* 0x000fe4000bfa6270 */
[----:B------:R-:W-:Y:S01]  /*b9f0*/  @!P2 LEA.HI R17, R17, R17, RZ, 0x1 ;  /* 0x000000111111a211 */ /* 0x000fe200078f08ff */
[----:B0-----:R-:W-:Y:S01]  /*ba00*/  @!P0 IMAD.WIDE R4, R9, 0x4, R2 ;  /* 0x0000000409048825 */ /* 0x001fe200078e0202 */
[----:B------:R-:W-:Y:S02]  /*ba10*/  @!P1 LEA.HI R20, R20, R20, RZ, 0x1 ;  /* 0x0000001414149211 */ /* 0x000fe400078f08ff */
[----:B------:R-:W-:-:S02]  /*ba20*/  @!P4 LOP3.LUT R15, R15, 0xfffffffe, RZ, 0xc0, !PT ;  /* 0xfffffffe0f0fc812 */ /* 0x000fc400078ec0ff */
[----:B------:R-:W-:Y:S01]  /*ba30*/  @!P3 LOP3.LUT R11, R16, 0xfffffffe, RZ, 0xc0, !PT ;  /* 0xfffffffe100bb812 */ /* 0x000fe200078ec0ff */
[----:B------:R0:W-:Y:S01]  /*ba40*/  @!P0 ST.E.64 desc[UR6][R4.64], R102 ;  /* 0x0000006604008985 */ /* 0x0001e2000c101b06 */
[----:B------:R-:W-:Y:S01]  /*ba50*/  @!P2 LOP3.LUT R17, R17, 0xfffffffe, RZ, 0xc0, !PT ;  /* 0xfffffffe1111a812 */ /* 0x000fe200078ec0ff */
[----:B------:R-:W-:Y:S01]  /*ba60*/  VIADD R16, R0, 0xe0 ;  /* 0x000000e000107836 */ /* 0x000fe20000000000 */
[----:B------:R-:W-:Y:S01]  /*ba70*/  ISETP.GE.AND P6, PT, R19, UR4, PT ;  /* 0x0000000413007c0c */ /* 0x000fe2000bfc6270 */
[--C-:B-1----:R-:W-:Y:S01]  /*ba80*/  @!P4 IMAD.WIDE R6, R15, 0x4, R2.reuse ;  /* 0x000000040f06c825 */ /* 0x102fe200078e0202 */
[----:B------:R-:W-:Y:S02]  /*ba90*/  @!P1 LOP3.LUT R13, R20, 0xfffffffe, RZ, 0xc0, !PT ;  /* 0xfffffffe140d9812 */ /* 0x000fe400078ec0ff */
[----:B------:R-:W-:Y:S01]  /*baa0*/  ISETP.GE.AND P0, PT, R14, UR4, PT ;  /* 0x000000040e007c0c */ /* 0x000fe2000bf06270 */
[----:B------:R-:W-:Y:S01]  /*bab0*/  @!P3 IMAD.WIDE R8, R11, 0x4, R2 ;  /* 0x000000040b08b825 */ /* 0x000fe200078e0202 */
[----:B------:R1:W-:Y:S01]  /*bac0*/  @!P4 ST.E.64 desc[UR6][R6.64], R106 ;  /* 0x0000006a0600c985 */ /* 0x0003e2000c101b06 */
[----:B------:R-:W-:-:S02]  /*bad0*/  @!P5 LEA.HI R18, R18, R18, RZ, 0x1 ;  /* 0x000000121212d211 */ /* 0x000fc400078f08ff */
[--C-:B------:R-:W-:Y:S01]  /*bae0*/  @!P2 IMAD.WIDE R10, R17, 0x4, R2.reuse ;  /* 0x00000004110aa825 */ /* 0x100fe200078e0202 */
[----:B------:R2:W-:Y:S01]  /*baf0*/  @!P3 ST.E.64 desc[UR6][R8.64], R110 ;  /* 0x0000006e0800b985 */ /* 0x0005e2000c101b06 */
[----:B0-----:R-:W-:Y:S02]  /*bb00*/  @!P5 LOP3.LUT R5, R18, 0xfffffffe, RZ, 0xc0, !PT ;  /* 0xfffffffe1205d812 */ /* 0x001fe400078ec0ff */
[--C-:B------:R-:W-:Y:S01]  /*bb10*/  @!P1 IMAD.WIDE R12, R13, 0x4, R2.reuse ;  /* 0x000000040d0c9825 */ /* 0x100fe200078e0202 */
[----:B------:R-:W-:Y:S01]  /*bb20*/  @!P2 ST.E.64 desc[UR6][R10.64], R114 ;  /* 0x000000720a00a985 */ /* 0x000fe2000c101b06 */
[----:B------:R-:W-:Y:S02]  /*bb30*/  ISETP.GE.AND P2, PT, R16, UR4, PT ;  /* 0x0000000410007c0c */ /* 0x000fe4000bf46270 */
[C---:B------:R-:W-:Y:S01]  /*bb40*/  VIADD R15, R0.reuse, 0xd8 ;  /* 0x000000d8000f7836 */ /* 0x040fe20000000000 */
[----:B------:R-:W-:Y:S01]  /*bb50*/  @!P1 ST.E.64 desc[UR6][R12.64], R118 ;  /* 0x000000760c009985 */ /* 0x000fe2000c101b06 */
[C---:B------:R-:W-:Y:S01]  /*bb60*/  VIADD R17, R0.reuse, 0xe8 ;  /* 0x000000e800117836 */ /* 0x040fe20000000000 */
[----:B------:R-:W-:Y:S01]  /*bb70*/  @!P6 LEA.HI R19, R19, R19, RZ, 0x1 ;  /* 0x000000131313e211 */ /* 0x000fe200078f08ff */
[----:B------:R-:W-:Y:S01]  /*bb80*/  VIADD R20, R0, 0xf0 ;  /* 0x000000f000147836 */ /* 0x000fe20000000000 */
[----:B------:R-:W-:Y:S01]  /*bb90*/  ISETP.GE.AND P1, PT, R15, UR4, PT ;  /* 0x000000040f007c0c */ /* 0x000fe2000bf26270 */
[----:B------:R-:W-:Y:S01]  /*bba0*/  @!P5 IMAD.WIDE R4, R5, 0x4, R2 ;  /* 0x000000040504d825 */ /* 0x000fe200078e0202 */
[----:B------:R-:W-:-:S02]  /*bbb0*/  ISETP.GE.AND P3, PT, R17, UR4, PT ;  /* 0x0000000411007c0c */ /* 0x000fc4000bf66270 */
[----:B------:R-:W-:Y:S01]  /*bbc0*/  ISETP.GE.AND P4, PT, R20, UR4, PT ;  /* 0x0000000414007c0c */ /* 0x000fe2000bf86270 */
[----:B------:R-:W-:Y:S01]  /*bbd0*/  VIADD R0, R0, 0xf8 ;  /* 0x000000f800007836 */ /* 0x000fe20000000000 */
[----:B------:R-:W-:Y:S01]  /*bbe0*/  @!P0 LEA.HI R14, R14, R14, RZ, 0x1 ;  /* 0x0000000e0e0e8211 */ /* 0x000fe200078f08ff */
[----:B------:R0:W-:Y:S01]  /*bbf0*/  @!P5 ST.E.64 desc[UR6][R4.64], R122 ;  /* 0x0000007a0400d985 */ /* 0x0001e2000c101b06 */
[----:B-1----:R-:W-:Y:S02]  /*bc00*/  @!P6 LOP3.LUT R7, R19, 0xfffffffe, RZ, 0xc0, !PT ;  /* 0xfffffffe1307e812 */ /* 0x002fe400078ec0ff */
[----:B--2---:R-:W-:Y:S02]  /*bc10*/  @!P0 LOP3.LUT R9, R14, 0xfffffffe, RZ, 0xc0, !PT ;  /* 0xfffffffe0e098812 */ /* 0x004fe400078ec0ff */
[----:B------:R-:W-:Y:S01]  /*bc20*/  @!P2 LEA.HI R16, R16, R16, RZ, 0x1 ;  /* 0x000000101010a211 */ /* 0x000fe200078f08ff */
[----:B------:R-:W-:Y:S01]  /*bc30*/  @!P6 IMAD.WIDE R6, R7, 0x4, R2 ;  /* 0x000000040706e825 */ /* 0x000fe200078e0202 */
[----:B------:R-:W-:-:S02]  /*bc40*/  @!P1 LEA.HI R15, R15, R15, RZ, 0x1 ;  /* 0x0000000f0f0f9211 */ /* 0x000fc400078f08ff */
[----:B------:R-:W-:Y:S02]  /*bc50*/  @!P3 LEA.HI R17, R17, R17, RZ, 0x1 ;  /* 0x000000111111b211 */ /* 0x000fe400078f08ff */
[----:B------:R1:W-:Y:S01]  /*bc60*/  @!P6 ST.E.64 desc[UR6][R6.64], R126 ;  /* 0x0000007e0600e985 */ /* 0x0003e2000c101b06 */
[----:B------:R-:W-:Y:S01]  /*bc70*/  @!P4 LEA.HI R20, R20, R20, RZ, 0x1 ;  /* 0x000000141414c211 */ /* 0x000fe200078f08ff */
[----:B0-----:R-:W-:Y:S01]  /*bc80*/  @!P0 IMAD.WIDE R4, R9, 0x4, R2 ;  /* 0x0000000409048825 */ /* 0x001fe200078e0202 */
[----:B------:R-:W-:Y:S02]  /*bc90*/  @!P1 LOP3.LUT R15, R15, 0xfffffffe, RZ, 0xc0, !PT ;  /* 0xfffffffe0f0f9812 */ /* 0x000fe400078ec0ff */
[----:B------:R-:W-:Y:S02]  /*bca0*/  @!P2 LOP3.LUT R11, R16, 0xfffffffe, RZ, 0xc0, !PT ;  /* 0xfffffffe100ba812 */ /* 0x000fe400078ec0ff */
[----:B------:R0:W-:Y:S01]  /*bcb0*/  @!P0 ST.E.64 desc[UR6][R4.64], R130 ;  /* 0x0000008204008985 */ /* 0x0001e2000c101b06 */
[----:B------:R-:W-:-:S02]  /*bcc0*/  ISETP.GE.AND P0, PT, R0, UR4, PT ;  /* 0x0000000400007c0c */ /* 0x000fc4000bf06270 */
[----:B------:R-:W-:Y:S01]  /*bcd0*/  @!P3 LOP3.LUT R17, R17, 0xfffffffe, RZ, 0xc0, !PT ;  /* 0xfffffffe1111b812 */ /* 0x000fe200078ec0ff */
[----:B------:R-:W-:Y:S01]  /*bce0*/  @!P2 IMAD.WIDE R8, R11, 0x4, R2 ;  /* 0x000000040b08a825 */ /* 0x000fe200078e0202 */
[----:B------:R-:W-:-:S03]  /*bcf0*/  @!P4 LOP3.LUT R13, R20, 0xfffffffe, RZ, 0xc0, !PT ;  /* 0xfffffffe140dc812 */ /* 0x000fc600078ec0ff */
[----:B-1----:R-:W-:-:S04]  /*bd00*/  @!P1 IMAD.WIDE R6, R15, 0x4, R2 ;  /* 0x000000040f069825 */ /* 0x002fc800078e0202 */
[--C-:B------:R-:W-:Y:S01]  /*bd10*/  @!P3 IMAD.WIDE R10, R17, 0x4, R2.reuse ;  /* 0x00000004110ab825 */ /* 0x100fe200078e0202 */
[----:B------:R0:W-:Y:S03]  /*bd20*/  @!P1 ST.E.64 desc[UR6][R6.64], R134 ;  /* 0x0000008606009985 */ /* 0x0001e6000c101b06 */
[----:B------:R-:W-:Y:S01]  /*bd30*/  @!P4 IMAD.WIDE R12, R13, 0x4, R2 ;  /* 0x000000040d0cc825 */ /* 0x000fe200078e0202 */
[----:B------:R0:W-:Y:S04]  /*bd40*/  @!P2 ST.E.64 desc[UR6][R8.64], R138 ;  /* 0x0000008a0800a985 */ /* 0x0001e8000c101b06 */
[----:B------:R0:W-:Y:S04]  /*bd50*/  @!P3 ST.E.64 desc[UR6][R10.64], R142 ;  /* 0x0000008e0a00b985 */ /* 0x0001e8000c101b06 */
[----:B------:R0:W-:Y:S01]  /*bd60*/  @!P4 ST.E.64 desc[UR6][R12.64], R146 ;  /* 0x000000920c00c985 */ /* 0x0001e2000c101b06 */
[----:B------:R-:W-:Y:S05]  /*bd70*/  @P0 BRA `(.L_x_3186) ;  /* 0x0000005800f00947 */ /* 0x000fea0003800000 */
[----:B------:R-:W-:Y:S01]  /*bd80*/  LEA.HI R0, R0, R0, RZ, 0x1 ;  /* 0x0000000000007211 */ /* 0x000fe200078f08ff */
[----:B------:R-:W-:-:S03]  /*bd90*/  ULDC.64 UR4, c[0x0][0x208] ;  /* 0x0000820000047ab9 */ /* 0x000fc60000000a00 */
[----:B0-----:R-:W-:-:S05]  /*bda0*/  LOP3.LUT R5, R0, 0xfffffffe, RZ, 0xc0, !PT ;  /* 0xfffffffe00057812 */ /* 0x001fca00078ec0ff */
[----:B------:R-:W-:-:S05]  /*bdb0*/  IMAD.WIDE R2, R5, 0x4, R2 ;  /* 0x0000000405027825 */ /* 0x000fca00078e0202 */
[----:B------:R0:W-:Y:S01]  /*bdc0*/  ST.E.64 desc[UR4][R2.64], R150 ;  /* 0x0000009602007985 */ /* 0x0001e2000c101b04 */
[----:B------:R-:W-:Y:S05]  /*bdd0*/  BRA `(.L_x_3186) ;  /* 0x0000005800d87947 */ /* 0x000fea0003800000 */
.L_x_3214:
        /* <DEDUP_REMOVED lines=12> */
[----:B------:R-:W2:Y:S01]  /*bea0*/  LDL R4, [R1] ;  /* 0x0000000001047983 */ /* 0x000ea20000100800 */
[----:B------:R-:W-:Y:S01]  /*beb0*/  ISETP.NE.AND P0, PT, R6, 0x1, PT ;  /* 0x000000010600780c */ /* 0x000fe20003f05270 */
[----:B------:R-:W-:Y:S01]  /*bec0*/  S2UR UR7, SR_CTAID.Z ;  /* 0x00000000000779c3 */ /* 0x000fe20000002700 */
[----:B------:R-:W-:Y:S01]  /*bed0*/  ULDC.64 UR8, c[0x0][0xcd0] ;  /* 0x0003340000087ab9 */ /* 0x000fe20000000a00 */
[----:B------:R-:W-:Y:S01]  /*bee0*/  IMAD.MOV.U32 R5, RZ, RZ, R0 ;  /* 0x000000ffff057224 */ /* 0x000fe200078e0000 */
[----:B------:R-:W-:-:S05]  /*bef0*/  ULDC.64 UR12, c[0x0][0x208] ;  /* 0x00008200000c7ab9 */ /* 0x000fca0000000a00 */
[----:B------:R-:W0:Y:S08]  /*bf00*/  LDC.64 R10, c[0x0][0xcd8] ;  /* 0x00033600ff0a7b82 */ /* 0x000e300000000a00 */
[----:B------:R-:W1:Y:S08]  /*bf10*/  @P0 LDC R7, c[0x0][0xcec] ;  /* 0x00033b00ff070b82 */ /* 0x000e700000000800 */
[----:B------:R-:W3:Y:S08]  /*bf20*/  @P0 LDC R9, c[0x0][0xcf0] ;  /* 0x00033c00ff090b82 */ /* 0x000ef00000000800 */
[----:B------:R-:W4:Y:S08]  /*bf30*/  S2UR UR10, SR_CTAID.Y ;  /* 0x00000000000a79c3 */ /* 0x000f300000002600 */
[----:B------:R-:W4:Y:S01]  /*bf40*/  LDC R8, c[0x0][0xd50] ;  /* 0x00035400ff087b82 */ /* 0x000f220000000800 */
[----:B--2---:R-:W-:Y:S01]  /*bf50*/  R2UR UR11, R4 ;  /* 0x00000000040b72ca */ /* 0x004fe200000e0000 */
[----:B-1----:R-:W-:-:S05]  /*bf60*/  @P0 IMAD.HI.U32 R4, R0, R7, RZ ;  /* 0x0000000700040227 */ /* 0x002fca00078e00ff */
[----:B---3--:R-:W-:-:S07]  /*bf70*/  @P0 SHF.R.U32.HI R5, RZ, R9, R4 ;  /* 0x00000009ff050219 */ /* 0x008fce0000011604 */
[----:B------:R-:W-:Y:S02]  /*bf80*/  USHF.R.S32.HI UR6, URZ, 0x1f, UR11 ;  /* 0x0000001f3f067899 */ /* 0x000fe4000801140b */
[----:B------:R-:W-:Y:S01]  /*bf90*/  IMAD R7, RZ, RZ, -UR11 ;  /* 0x8000000bff077e24 */ /* 0x000fe2000f8e02ff */
[----:B------:R-:W-:Y:S02]  /*bfa0*/  UIMAD.WIDE.U32 UR4, UR11, UR8, URZ ;  /* 0x000000080b0472a5 */ /* 0x000fe4000f8e003f */
[----:B------:R-:W-:Y:S01]  /*bfb0*/  UIMAD UR6, UR6, UR8, URZ ;  /* 0x00000008060672a4 */ /* 0x000fe2000f8e023f */
[----:B----4-:R-:W-:Y:S01]  /*bfc0*/  IMAD R9, R8, R7, UR10 ;  /* 0x0000000a08097e24 */ /* 0x010fe2000f8e0207 */
[----:B------:R-:W-:Y:S01]  /*bfd0*/  USHF.R.S32.HI UR8, URZ, 0x1f, UR7 ;  /* 0x0000001f3f087899 */ /* 0x000fe20008011407 */
[----:B------:R-:W-:Y:S01]  /*bfe0*/  IMAD.MOV R7, RZ, RZ, -R5 ;  /* 0x000000ffff077224 */ /* 0x000fe200078e0a05 */
[----:B------:R-:W-:Y:S01]  /*bff0*/  UIMAD UR6, UR11, UR9, UR6 ;  /* 0x000000090b0672a4 */ /* 0x000fe2000f8e0206 */
[----:B------:R-:W-:Y:S01]  /*c000*/  IMAD.U32 R3, RZ, RZ, UR5 ;  /* 0x00000005ff037e24 */ /* 0x000fe2000f8e00ff */
[----:B------:R-:W-:Y:S01]  /*c010*/  SHF.R.S32.HI R4, RZ, 0x1f, R9 ;  /* 0x0000001fff047819 */ /* 0x000fe20000011409 */
[----:B------:R-:W-:Y:S01]  /*c020*/  IMAD.U32 R2, RZ, RZ, UR4 ;  /* 0x00000004ff027e24 */ /* 0x000fe2000f8e00ff */
[----:B------:R-:W-:Y:S01]  /*c030*/  UIADD3 UR6, UR5, UR6, URZ ;  /* 0x0000000605067290 */ /* 0x000fe2000fffe03f */
[----:B0-----:R-:W-:-:S02]  /*c040*/  IMAD R12, R10, UR8, RZ ;  /* 0x000000080a0c7c24 */ /* 0x001fc4000f8e02ff */
[----:B------:R-:W-:Y:S01]  /*c050*/  ULDC.64 UR4, c[0x0][0xce0] ;  /* 0x0003380000047ab9 */ /* 0x000fe20000000a00 */
[----:B------:R-:W-:Y:S02]  /*c060*/  IMAD R7, R6, R7, R0 ;  /* 0x0000000706077224 */ /* 0x000fe400078e0200 */
[----:B------:R-:W-:Y:S02]  /*c070*/  IMAD.U32 R3, RZ, RZ, UR6 ;  /* 0x00000006ff037e24 */ /* 0x000fe4000f8e00ff */
[----:B------:R-:W-:Y:S01]  /*c080*/  IMAD R11, R11, UR7, R12 ;  /* 0x000000070b0b7c24 */ /* 0x000fe2000f8e020c */
[----:B------:R-:W-:Y:S01]  /*c090*/  SHF.R.S32.HI R0, RZ, 0x1f, R7 ;  /* 0x0000001fff007819 */ /* 0x000fe20000011407 */
[----:B------:R-:W-:-:S04]  /*c0a0*/  IMAD.WIDE.U32 R2, R10, UR7, R2 ;  /* 0x000000070a027c25 */ /* 0x000fc8000f8e0002 */
[----:B------:R-:W-:Y:S02]  /*c0b0*/  IMAD.IADD R3, R11, 0x1, R3 ;  /* 0x000000010b037824 */ /* 0x000fe400078e0203 */
[----:B------:R-:W-:Y:S02]  /*c0c0*/  IMAD R4, R4, UR4, RZ ;  /* 0x0000000404047c24 */ /* 0x000fe4000f8e02ff */
[----:B------:R-:W-:-:S04]  /*c0d0*/  IMAD.WIDE.U32 R2, R9, UR4, R2 ;  /* 0x0000000409027c25 */ /* 0x000fc8000f8e0002 */
[----:B------:R-:W-:Y:S01]  /*c0e0*/  IMAD R4, R9, UR5, R4 ;  /* 0x0000000509047c24 */ /* 0x000fe2000f8e0204 */
[----:B------:R-:W-:Y:S01]  /*c0f0*/  SHF.R.S32.HI R9, RZ, 0x1f, R5 ;  /* 0x0000001fff097819 */ /* 0x000fe20000011405 */
[----:B------:R-:W-:Y:S01]  /*c100*/  ULDC.64 UR4, c[0x0][0xcc8] ;  /* 0x0003320000047ab9 */ /* 0x000fe20000000a00 */
[----:B------:R-:W-:Y:S01]  /*c110*/  IADD3 R2, P0, R5, R2, RZ ;  /* 0x0000000205027210 */ /* 0x000fe20007f1e0ff */
[----:B------:R-:W-:-:S03]  /*c120*/  IMAD R0, R0, UR4, RZ ;  /* 0x0000000400007c24 */ /* 0x000fc6000f8e02ff */
[----:B------:R-:W-:Y:S01]  /*c130*/  IADD3.X R3, R9, R3, R4, P0, !PT ;  /* 0x0000000309037210 */ /* 0x000fe200007fe404 */
[C---:B------:R-:W-:Y:S02]  /*c140*/  IMAD R5, R7.reuse, UR5, R0 ;  /* 0x0000000507057c24 */ /* 0x040fe4000f8e0200 */
[----:B------:R-:W-:Y:S01]  /*c150*/  IMAD.WIDE.U32 R2, R7, UR4, R2 ;  /* 0x0000000407027c25 */ /* 0x000fe2000f8e0002 */
[----:B------:R-:W-:-:S03]  /*c160*/  ULDC.64 UR4, c[0x0][0xca8] ;  /* 0x00032a0000047ab9 */ /* 0x000fc60000000a00 */
[----:B------:R-:W-:Y:S01]  /*c170*/  IMAD.IADD R3, R3, 0x1, R5 ;  /* 0x0000000103037824 */ /* 0x000fe200078e0205 */
[----:B------:R-:W-:-:S04]  /*c180*/  LEA R4, P0, R2, UR4, 0x2 ;  /* 0x0000000402047c11 */ /* 0x000fc8000f8010ff */
[----:B------:R-:W-:Y:S01]  /*c190*/  LEA.HI.X R5, R2, UR5, R3, 0x2, P0 ;  /* 0x0000000502057c11 */ /* 0x000fe200080f1403 */
[----:B------:R-:W-:-:S05]  /*c1a0*/  IMAD.MOV.U32 R3, RZ, RZ, -0x800000 ;  /* 0xff800000ff037424 */ /* 0x000fca00078e00ff */
[----:B------:R4:W-:Y:S01]  /*c1b0*/  STG.E desc[UR12][R4.64], R3 ;  /* 0x0000000304007986 */ /* 0x0009e2000c10190c */
[----:B------:R-:W-:Y:S05]  /*c1c0*/  BRA `(.L_x_3186) ;  /* 0x0000005400dc7947 */ /* 0x000fea0003800000 */
.L_x_3184:
[----:B------:R-:W-:-:S08]  /*c1d0*/  NOP ;  /* 0x0000000000007918 */ /* 0x000fd00000000000 */
[----:B0-----:R-:W0:-:S00]  /*c1e0*/  USETMAXREG.DEALLOC.CTAPOOL 0x18 ;  /* 0x00000018000079c8 */ /* 0x001e0000080e0500 */
[----:B0-----:R-:W-:-:S06]  /*c1f0*/  LOP3.LUT R0, R0, 0x3, RZ, 0xc0, !PT ;  /* 0x0000000300007812 */ /* 0x001fcc00078ec0ff */
[----:B------:R-:W0:Y:S01]  /*c200*/  S2UR UR6, SR_CTAID.Y ;  /* 0x00000000000679c3 */ /* 0x000e220000002600 */
[----:B------:R-:W1:Y:S07]  /*c210*/  SHFL.IDX PT, R0, R0, RZ, 0x1f ;  /* 0x00001fff00007589 */ /* 0x000e6e00000e0000 */
[----:B------:R-:W2:Y:S01]  /*c220*/  S2UR UR44, SR_CTAID.Z ;  /* 0x00000000002c79c3 */ /* 0x000ea20000002700 */
[----:B-1----:R-:W-:-:S13]  /*c230*/  ISETP.NE.AND P0, PT, R0, RZ, PT ;  /* 0x000000ff0000720c */ /* 0x002fda0003f05270 */
[----:B0-2---:R-:W-:Y:S05]  /*c240*/  @!P0 BRA `(.L_x_3218) ;  /* 0x0000000000288947 */ /* 0x005fea0003800000 */
        /* <DEDUP_REMOVED lines=10> */
.L_x_3218:
[----:B------:R-:W-:Y:S01]  /*c2f0*/  ULDC UR7, c[0x0][0xd50] ;  /* 0x0003540000077ab9 */ /* 0x000fe20000000800 */
[----:B------:R-:W-:Y:S01]  /*c300*/  UMOV UR36, UR6 ;  /* 0x0000000600247c82 */ /* 0x000fe20008000000 */
[----:B------:R-:W-:-:S11]  /*c310*/  UISETP.NE.AND UP0, UPT, UR7, 0x1, UPT ;  /* 0x000000010700788c */ /* 0x000fd6000bf05270 */
[----:B------:R-:W-:Y:S01]  /*c320*/  @UP0 ULDC UR4, c[0x0][0xd54] ;  /* 0x0003550000040ab9 */ /* 0x000fe20000000800 */
[----:B------:R-:W-:Y:S01]  /*c330*/  @UP0 ULDC UR8, c[0x0][0xd58] ;  /* 0x0003560000080ab9 */ /* 0x000fe20000000800 */
[----:B------:R-:W-:-:S04]  /*c340*/  UIMAD.WIDE.U32 UR4, UR6, UR4, URZ ;  /* 0x00000004060472a5 */ /* 0x000fc8000f8e003f */
[----:B------:R-:W-:-:S12]  /*c350*/  @UP0 USHF.R.U32.HI UR36, URZ, UR8, UR5 ;  /* 0x000000083f240299 */ /* 0x000fd80008011605 */
.L_x_3219:
[----:B------:R-:W-:Y:S01]  /*c360*/  ISETP.LE.AND P0, PT, RZ, UR44, PT ;  /* 0x0000002cff007c0c */ /* 0x000fe2000bf03270 */
        /* <DEDUP_REMOVED lines=8> */
[----:B------:R-:W-:Y:S02]  /*c3f0*/  UISETP.NE.U32.AND UP0, UPT, UR6, URZ, UPT ;  /* 0x0000003f0600728c */ /* 0x000fe4000bf05070 */
[----:B------:R-:W-:Y:S02]  /*c400*/  ULOP3.LUT UR43, UR4, 0xffff, URZ, 0xc0, !UPT ;  /* 0x0000ffff042b7892 */ /* 0x000fe4000f8ec03f */
[----:B------:R-:W-:Y:S01]  /*c410*/  UISETP.NE.AND.EX UP0, UPT, UR7, URZ, UPT, UP0 ;  /* 0x0000003f0700728c */ /* 0x000fe2000bf05300 */
[----:B------:R-:W-:Y:S01]  /*c420*/  ULDC UR6, c[0x0][0x2f0] ;  /* 0x0000bc0000067ab9 */ /* 0x000fe20000000800 */
[----:B------:R-:W-:Y:S02]  /*c430*/  UMOV UR41, URZ ;  /* 0x0000003f00297c82 */ /* 0x000fe40008000000 */
        /* <DEDUP_REMOVED lines=8> */
[----:B------:R-:W-:Y:S08]  /*c4c0*/  @!P0 BRA `(.L_x_3221) ;  /* 0x0000000000908947 */ /* 0x000ff00003800000 */
[----:B------:R-:W-:-:S03]  /*c4d0*/  USHF.R.U32.HI UR6, URZ, 0x10, UR4 ;  /* 0x000000103f067899 */ /* 0x000fc60008011604 */
[----:B------:R-:W-:Y:S01]  /*c4e0*/  UMOV UR4, URZ ;  /* 0x0000003f00047c82 */ /* 0x000fe20008000000 */
[----:B------:R-:W-:-:S11]  /*c4f0*/  UISETP.NE.AND UP0, UPT, UR6, URZ, UPT ;  /* 0x0000003f0600728c */ /* 0x000fd6000bf05270 */
[----:B------:R-:W-:Y:S02]  /*c500*/  @!UP0 ULDC UR6, c[0x0][0xae8] ;  /* 0x0002ba0000068ab9 */ /* 0x000fe40000000800 */
[----:B------:R-:W-:Y:S01]  /*c510*/  IMAD.U32 R4, RZ, RZ, UR6 ;  /* 0x00000006ff047e24 */ /* 0x000fe2000f8e00ff */
[----:B------:R-:W-:-:S04]  /*c520*/  UIADD3 UR7, UR40, -0x1, UR6 ;  /* 0xffffffff28077890 */ /* 0x000fc8000fffe006 */
[-C--:B------:R-:W-:Y:S02]  /*c530*/  IABS R2, R4.reuse ;  /* 0x0000000400027213 */ /* 0x080fe40000000000 */
[----:B------:R-:W-:Y:S01]  /*c540*/  IABS R5, R4 ;  /* 0x0000000400057213 */ /* 0x000fe20000000000 */
[----:B------:R-:W-:Y:S01]  /*c550*/  IMAD.U32 R4, RZ, RZ, UR7 ;  /* 0x00000007ff047e24 */ /* 0x000fe2000f8e00ff */
[----:B------:R-:W-:Y:S01]  /*c560*/  R2UR UR11, R2 ;  /* 0x00000000020b72ca */ /* 0x000fe200000e0000 */
[----:B------:R-:W-:Y:S02]  /*c570*/  ULOP3.LUT UR7, UR7, UR6, URZ, 0x3c, !UPT ;  /* 0x0000000607077292 */ /* 0x000fe4000f8e3c3f */
[----:B------:R-:W-:-:S10]  /*c580*/  IMAD.MOV R5, RZ, RZ, -R5 ;  /* 0x000000ffff057224 */ /* 0x000fd400078e0a05 */
[----:B------:R-:W0:Y:S08]  /*c590*/  I2F.RP R2, UR11 ;  /* 0x0000000b00027d06 */ /* 0x000e300008209400 */
[----:B0-----:R-:W0:Y:S02]  /*c5a0*/  MUFU.RCP R2, R2 ;  /* 0x0000000200027308 */ /* 0x001e240000001000 */
[----:B0-----:R-:W-:Y:S01]  /*c5b0*/  VIADD R3, R2, 0xffffffe ;  /* 0x0ffffffe02037836 */ /* 0x001fe20000000000 */
[----:B------:R-:W-:Y:S01]  /*c5c0*/  IABS R2, R4 ;  /* 0x0000000400027213 */ /* 0x000fe20000000000 */
[----:B------:R-:W-:-:S03]  /*c5d0*/  IMAD.MOV.U32 R4, RZ, RZ, R5 ;  /* 0x000000ffff047224 */ /* 0x000fc600078e0005 */
[----:B------:R-:W-:Y:S01]  /*c5e0*/  R2UR UR9, R2 ;  /* 0x00000000020972ca */ /* 0x000fe200000e0000 */
[----:B------:R-:W0:Y:S01]  /*c5f0*/  F2I.FTZ.U32.TRUNC.NTZ R3, R3 ;  /* 0x0000000300037305 */ /* 0x000e22000021f000 */
[----:B------:R-:W-:Y:S02]  /*c600*/  R2UR UR10, R4 ;  /* 0x00000000040a72ca */ /* 0x000fe400000e0000 */
[----:B0-----:R-:W-:-:S13]  /*c610*/  R2UR UR5, R3 ;  /* 0x00000000030572ca */ /* 0x001fda00000e0000 */
[----:B------:R-:W-:-:S04]  /*c620*/  UIADD3 UR8, URZ, -UR5, URZ ;  /* 0x800000053f087290 */ /* 0x000fc8000fffe03f */
[----:B------:R-:W-:-:S04]  /*c630*/  UIMAD UR8, UR8, UR11, URZ ;  /* 0x0000000b080872a4 */ /* 0x000fc8000f8e023f */
[----:B------:R-:W-:-:S04]  /*c640*/  UIMAD.WIDE.U32 UR4, UR5, UR8, UR4 ;  /* 0x00000008050472a5 */ /* 0x000fc8000f8e0004 */
[----:B------:R-:W-:-:S04]  /*c650*/  UIMAD.WIDE.U32 UR4, UR5, UR9, URZ ;  /* 0x00000009050472a5 */ /* 0x000fc8000f8e003f */
[----:B------:R-:W-:-:S04]  /*c660*/  UIMAD UR4, UR5, UR10, UR9 ;  /* 0x0000000a050472a4 */ /* 0x000fc8000f8e0209 */
[----:B------:R-:W-:-:S11]  /*c670*/  UISETP.GT.U32.AND UP1, UPT, UR11, UR4, UPT ;  /* 0x000000040b00728c */ /* 0x000fd6000bf24070 */
[----:B------:R-:W-:Y:S02]  /*c680*/  @!UP1 UIADD3 UR4, UR4, -UR11, URZ ;  /* 0x8000000b04049290 */ /* 0x000fe4000fffe03f */
[----:B------:R-:W-:Y:S02]  /*c690*/  @!UP1 UIADD3 UR5, UR5, 0x1, URZ ;  /* 0x0000000105059890 */ /* 0x000fe4000fffe03f */
[----:B------:R-:W-:Y:S02]  /*c6a0*/  UISETP.GE.U32.AND UP0, UPT, UR4, UR11, UPT ;  /* 0x0000000b0400728c */ /* 0x000fe4000bf06070 */
[----:B------:R-:W-:-:S09]  /*c6b0*/  UISETP.GE.AND UP1, UPT, UR7, URZ, UPT ;  /* 0x0000003f0700728c */ /* 0x000fd2000bf26270 */
[----:B------:R-:W-:Y:S02]  /*c6c0*/  @UP0 UIADD3 UR5, UR5, 0x1, URZ ;  /* 0x0000000105050890 */ /* 0x000fe4000fffe03f */
[----:B------:R-:W-:Y:S02]  /*c6d0*/  UISETP.NE.AND UP0, UPT, UR6, URZ, UPT ;  /* 0x0000003f0600728c */ /* 0x000fe4000bf05270 */
[----:B------:R-:W-:-:S09]  /*c6e0*/  @!UP1 UIADD3 UR5, -UR5, URZ, URZ ;  /* 0x0000003f05059290 */ /* 0x000fd2000fffe13f */
[----:B------:R-:W-:-:S07]  /*c6f0*/  @!UP0 ULOP3.LUT UR5, URZ, UR6, URZ, 0x33, !UPT ;  /* 0x000000063f058292 */ /* 0x000fce000f8e333f */
[----:B------:R-:W-:-:S05]  /*c700*/  UMOV UR41, UR5 ;  /* 0x0000000500297c82 */ /* 0x000fca0008000000 */
.L_x_3221:
[----:B------:R-:W-:Y:S01]  /*c710*/  UIMAD UR39, UR43, UR41, URZ ;  /* 0x000000292b2772a4 */ /* 0x000fe2000f8e023f */
[----:B------:R-:W-:Y:S02]  /*c720*/  IMAD.U32 R2, RZ, RZ, UR40 ;  /* 0x00000028ff027e24 */ /* 0x000fe4000f8e00ff */
[----:B------:R-:W-:Y:S02]  /*c730*/  IMAD.MOV.U32 R6, RZ, RZ, RZ ;  /* 0x000000ffff067224 */ /* 0x000fe400078e00ff */
[----:B------:R-:W-:Y:S02]  /*c740*/  IMAD.MOV.U32 R9, RZ, RZ, 0x1 ;  /* 0x00000001ff097424 */ /* 0x000fe400078e00ff */
[----:B------:R-:W-:-:S05]  /*c750*/  IMAD.U32 R3, RZ, RZ, UR39 ;  /* 0x00000027ff037e24 */ /* 0x000fca000f8e00ff */
[----:B------:R-:W-:-:S04]  /*c760*/  VIADDMNMX R19, R3, UR41, R2, PT ;  /* 0x0000002903137c46 */ /* 0x000fc8000b800102 */
[----:B------:R-:W-:Y:S01]  /*c770*/  ISETP.GT.AND P0, PT, R19, UR39, PT ;  /* 0x0000002713007c0c */ /* 0x000fe2000bf04270 */
        /* <DEDUP_REMOVED lines=25> */
.L_x_3222:
        /* <DEDUP_REMOVED lines=20> */
.L_x_3224:
        /* <DEDUP_REMOVED lines=15> */
.L_x_3223:
[----:B------:R-:W-:Y:S01]  /*cb40*/  ULDC.64 UR4, c[0x0][0xaf0] ;  /* 0x0002bc0000047ab9 */ /* 0x000fe20000000a00 */
[----:B------:R-:W-:Y:S01]  /*cb50*/  IMAD.U32 R18, RZ, RZ, UR44 ;  /* 0x0000002cff127e24 */ /* 0x000fe2000f8e00ff */
[----:B------:R-:W-:Y:S01]  /*cb60*/  UISETP.NE.U32.AND UP0, UPT, UR4, URZ, UPT ;  /* 0x0000003f0400728c */ /* 0x000fe2000bf05070 */
[----:B------:R-:W0:Y:S01]  /*cb70*/  LDC.64 R4, c[0x0][0x418] ;  /* 0x00010600ff047b82 */ /* 0x000e220000000a00 */
[----:B------:R-:W-:Y:S02]  /*cb80*/  ULDC.64 UR6, c[0x0][0x208] ;  /* 0x0000820000067ab9 */ /* 0x000fe40000000a00 */
[----:B------:R-:W-:-:S06]  /*cb90*/  UISETP.NE.AND.EX UP0, UPT, UR5, URZ, UPT, UP0 ;  /* 0x0000003f0500728c */ /* 0x000fcc000bf05300 */
[----:B------:R-:W-:-:S05]  /*cba0*/  PLOP3.LUT P0, PT, PT, PT, UP0, 0x80, 0x0 ;  /* 0x000000000000781c */ /* 0x000fca0003f0f008 */
[----:B------:R-:W-:Y:S02]  /*cbb0*/  @UP0 ULDC.64 UR4, c[0x0][0xaf0] ;  /* 0x0002bc0000040ab9 */ /* 0x000fe40000000a00 */
[----:B------:R-:W-:-:S06]  /*cbc0*/  @UP0 UIMAD.WIDE UR4, UR44, 0x4, UR4 ;  /* 0x000000042c0408a5 */ /* 0x000fcc000f8e0204 */
[----:B------:R-:W-:Y:S02]  /*cbd0*/  IMAD.U32 R2, RZ, RZ, UR4 ;  /* 0x00000004ff027e24 */ /* 0x000fe4000f8e00ff */
[----:B------:R-:W-:-:S05]  /*cbe0*/  IMAD.U32 R3, RZ, RZ, UR5 ;  /* 0x00000005ff037e24 */ /* 0x000fca000f8e00ff */
[----:B------:R-:W2:Y:S01]  /*cbf0*/  @P0 LDG.E R18, desc[UR6][R2.64] ;  /* 0x0000000602120981 */ /* 0x000ea2000c1e1900 */
[----:B0-----:R-:W-:Y:S01]  /*cc00*/  ISETP.NE.U32.AND P0, PT, R4, RZ, PT ;  /* 0x000000ff0400720c */ /* 0x001fe20003f05070 */
[----:B------:R-:W-:Y:S01]  /*cc10*/  UMOV UR4, 0xffffffff ;  /* 0xffffffff00047882 */ /* 0x000fe20000000000 */
[----:B------:R-:W-:Y:S01]  /*cc20*/  LOP3.LUT R17, R17, 0xfffffffe, RZ, 0xc0, !PT ;  /* 0xfffffffe11117812 */ /* 0x000fe200078ec0ff */
[----:B------:R-:W0:Y:S01]  /*cc30*/  S2R R16, SR_TID.X ;  /* 0x0000000000107919 */ /* 0x000e220000002100 */
[----:B------:R-:W-:Y:S01]  /*cc40*/  ISETP.NE.AND.EX P1, PT, R5, RZ, PT, P0 ;  /* 0x000000ff0500720c */ /* 0x000fe20003f25300 */
[----:B------:R-:W-:-:S12]  /*cc50*/  VIADD R0, R19, 0xffffffff ;  /* 0xffffffff13007836 */ /* 0x000fd80000000000 */
[----:B------:R-:W-:Y:S02]  /*cc60*/  @P1 LOP3.LUT R17, R17, 0x1, RZ, 0xfc, !PT ;  /* 0x0000000111111812 */ /* 0x000fe400078efcff */
[----:B0-----:R-:W-:-:S04]  /*cc70*/  SHF.R.U32.HI R6, RZ, 0x5, R16 ;  /* 0x00000005ff067819 */ /* 0x001fc80000011610 */
[----:B------:R-:W-:Y:S02]  /*cc80*/  LOP3.LUT R6, R6, 0x3, RZ, 0xc0, !PT ;  /* 0x0000000306067812 */ /* 0x000fe400078ec0ff */
[----:B--2---:R-:W-:Y:S02]  /*cc90*/  SHF.R.S32.HI R19, RZ, 0x1f, R18 ;  /* 0x0000001fff137819 */ /* 0x004fe40000011412 */
[----:B------:R-:W-:Y:S01]  /*cca0*/  SEL R16, R18, RZ, !P1 ;  /* 0x000000ff12107207 */ /* 0x000fe20004800000 */
[----:B------:R-:W-:Y:S06]  /*ccb0*/  BRA.DIV UR4, `(.L_x_3225) ;  /* 0x0000004e04a07947 */ /* 0x000fec000b800000 */
[----:B------:R0:W1:Y:S02]  /*ccc0*/  SHFL.IDX PT, R14, R6, RZ, 0x1f ;  /* 0x00001fff060e7589 */ /* 0x00006400000e0000 */
.L_x_3325:
[----:B------:R2:W-:Y:S01]  /*ccd0*/  STL [R1+0x8], R0 ;  /* 0x0000080001007387 */ /* 0x0005e20000100800 */
[----:B-1----:R-:W-:Y:S02]  /*cce0*/  ISETP.NE.AND P0, PT, R14, RZ, PT ;  /* 0x000000ff0e00720c */ /* 0x002fe40003f05270 */
[----:B------:R-:W-:Y:S02]  /*ccf0*/  PLOP3.LUT P2, PT, PT, PT, PT, 0x8, 0x0 ;  /* 0x000000000000781c */ /* 0x000fe40003f4e170 */
[----:B------:R-:W-:-:S11]  /*cd00*/  LOP3.LUT R17, R17, 0xfffffffd, RZ, 0xc0, !PT ;  /* 0xfffffffd11117812 */ /* 0x000fd600078ec0ff */
[----:B------:R-:W-:Y:S01]  /*cd10*/  @P2 LOP3.LUT R17, R17, 0x2, RZ, 0xfc, !PT ;  /* 0x0000000211112812 */ /* 0x000fe200078efcff */
[----:B--2---:R-:W-:Y:S06]  /*cd20*/  @P0 BRA `(.L_x_3226) ;  /* 0x0000000000ec0947 */ /* 0x004fec0003800000 */
[----:B------:R-:W-:-:S03]  /*cd30*/  UMOV UR4, 0xffffffff ;  /* 0xffffffff00047882 */ /* 0x000fc60000000000 */
[----:B------:R-:W-:Y:S05]  /*cd40*/  BRA.DIV UR4, `(.L_x_3227) ;  /* 0x0000004e049c7947 */ /* 0x000fea000b800000 */
[----:B------:R-:W-:-:S13]  /*cd50*/  ELECT P6, URZ, PT ;  /* 0x00000000003f782f */ /* 0x000fda00038c0000 */
.L_x_3328:
[----:B------:R-:W-:Y:S05]  /*cd60*/  @!P6 BRA `(.L_x_3226) ;  /* 0x0000000000dce947 */ /* 0x000fea0003800000 */
[----:B------:R-:W-:Y:S01]  /*cd70*/  IMAD.MOV.U32 R16, RZ, RZ, R18 ;  /* 0x000000ffff107224 */ /* 0x000fe200078e0012 */
[----:B------:R-:W-:Y:S06]  /*cd80*/  @!P1 BRA `(.L_x_3228) ;  /* 0x0000000000549947 */ /* 0x000fec0003800000 */
[----:B------:R-:W-:Y:S01]  /*cd90*/  IMAD.MOV.U32 R8, RZ, RZ, R0 ;  /* 0x000000ffff087224 */ /* 0x000fe200078e0000 */
[----:B------:R-:W-:Y:S01]  /*cda0*/  ULDC.64 UR4, c[0x0][0x428] ;  /* 0x00010a0000047ab9 */ /* 0x000fe20000000a00 */
[----:B------:R-:W1:Y:S01]  /*cdb0*/  LDC R0, c[0x0][0x43c] ;  /* 0x00010f00ff007b82 */ /* 0x000e620000000800 */
[----:B------:R-:W-:Y:S01]  /*cdc0*/  IMAD R7, R19, UR4, RZ ;  /* 0x0000000413077c24 */ /* 0x000fe2000f8e02ff */
[----:B------:R-:W-:Y:S01]  /*cdd0*/  ULDC.64 UR6, c[0x0][0x208] ;  /* 0x0000820000067ab9 */ /* 0x000fe20000000a00 */
[----:B0-----:R-:W-:Y:S02]  /*cde0*/  IMAD.MOV.U32 R6, RZ, RZ, R8 ;  /* 0x000000ffff067224 */ /* 0x001fe400078e0008 */
        /* <DEDUP_REMOVED lines=13> */
[----:B------:R-:W-:-:S05]  /*cec0*/  IMAD R8, R0, R3, R8 ;  /* 0x0000000300087224 */ /* 0x000fca00078e0208 */
[----:B------:R1:W-:Y:S02]  /*ced0*/  STL [R1+0x8], R8 ;  /* 0x0000080801007387 */ /* 0x0003e40000100800 */
.L_x_3228:
[----:B------:R-:W-:Y:S01]  /*cee0*/  IMAD.MOV.U32 R0, RZ, RZ, 0x1 ;  /* 0x00000001ff007424 */ /* 0x000fe200078e00ff */
[----:B-1----:R-:W1:Y:S04]  /*cef0*/  S2R R8, SR_TID.X ;  /* 0x0000000000087919 */ /* 0x002e680000002100 */
[----:B------:R-:W-:-:S04]  /*cf00*/  SHF.L.U32 R0, R0, 0x1f, RZ ;  /* 0x0000001f00007819 */ /* 0x000fc800000006ff */
[----:B------:R-:W2:Y:S01]  /*cf10*/  SYNCS.PHASECHK.TRANS64.TRYWAIT P0, [UR38+0x38840], R0 ;  /* 0x03884000ff0075a7 */ /* 0x000ea20008000166 */
[----:B-1----:R-:W-:-:S04]  /*cf20*/  LOP3.LUT R2, R8, 0x7f, RZ, 0xc0, !PT ;  /* 0x0000007f08027812 */ /* 0x002fc800078ec0ff */
[----:B------:R-:W-:Y:S01]  /*cf30*/  ISETP.NE.AND P1, PT, R2, RZ, PT ;  /* 0x000000ff0200720c */ /* 0x000fe20003f25270 */
[----:B--2---:R-:W-:-:S12]  /*cf40*/  @!P0 BRA `(.L_x_3229) ;  /* 0x0000004c003c8947 */ /* 0x004fd80003800000 */
.L_x_3329:
[----:B------:R-:W-:Y:S05]  /*cf50*/  @P1 BRA `(.L_x_3230) ;  /* 0x0000000000181947 */ /* 0x000fea0003800000 */
[----:B------:R-:W2:Y:S01]  /*cf60*/  S2R R2, SR_TID.X ;  /* 0x0000000000027919 */ /* 0x000ea20000002100 */
[----:B-1----:R-:W-:-:S04]  /*cf70*/  IMAD.MOV.U32 R0, RZ, RZ, 0x2000 ;  /* 0x00002000ff007424 */ /* 0x002fc800078e00ff */
[----:B------:R3:W-:Y:S01]  /*cf80*/  SYNCS.ARRIVE.TRANS64 RZ, [UR38+0x38830], R0 ;  /* 0x03883000ffff79a7 */ /* 0x0007e20008000026 */
[----:B--2---:R-:W-:-:S13]  /*cf90*/  LOP3.LUT P0, RZ, R2, 0x1f, RZ, 0xc0, !PT ;  /* 0x0000001f02ff7812 */ /* 0x004fda000780c0ff */
[----:B---3--:R-:W-:Y:S05]  /*cfa0*/  @!P0 BRA `(.L_x_3230) ;  /* 0x0000000000048947 */ /* 0x008fea0003800000 */
[----:B------:R-:W-:Y:S01]  /*cfb0*/  BPT.TRAP 0x1 ;  /* 0x000000040000795c */ /* 0x000fe20000300000 */
.L_x_3230:
[----:B-1----:R-:W2:Y:S01]  /*cfc0*/  LDL R0, [R1+0x8] ;  /* 0x0000080001007983 */ /* 0x002ea20000100800 */
[----:B------:R-:W-:Y:S01]  /*cfd0*/  ULDC.64 UR4, c[0x0][0x198] ;  /* 0x0000660000047ab9 */ /* 0x000fe20000000a00 */
[----:B-----5:R-:W-:Y:S01]  /*cfe0*/  R2UR UR13, R16 ;  /* 0x00000000100d72ca */ /* 0x020fe200000e0000 */
[----:B------:R-:W-:Y:S01]  /*cff0*/  UIADD3 UR4, UP0, UR4, 0x370, URZ ;  /* 0x0000037004047890 */ /* 0x000fe2000ff1e03f */
[----:B------:R-:W-:Y:S01]  /*d000*/  PLOP3.LUT P0, PT, PT, PT, PT, 0x80, 0x0 ;  /* 0x000000000000781c */ /* 0x000fe20003f0f070 */
[----:B------:R-:W-:Y:S01]  /*d010*/  UIADD3 UR8, UR38, 0x22400, URZ ;  /* 0x0002240026087890 */ /* 0x000fe2000fffe03f */
[----:B------:R-:W-:Y:S01]  /*d020*/  LOP3.LUT R17, R17, 0xfffffffd, RZ, 0xc0, !PT ;  /* 0xfffffffd11117812 */ /* 0x000fe200078ec0ff */
[----:B------:R-:W-:Y:S02]  /*d030*/  UIADD3 UR9, UR38, 0x38830, URZ ;  /* 0x0003883026097890 */ /* 0x000fe4000fffe03f */
[----:B------:R-:W-:Y:S01]  /*d040*/  UIADD3.X UR5, URZ, UR5, URZ, UP0, !UPT ;  /* 0x000000053f057290 */ /* 0x000fe200087fe43f */
[----:B------:R-:W-:Y:S01]  /*d050*/  UMOV UR6, 0x0 ;  /* 0x0000000000067882 */ /* 0x000fe20000000000 */
[----:B------:R-:W-:Y:S01]  /*d060*/  UMOV UR7, 0x14f00000 ;  /* 0x14f0000000077882 */ /* 0x000fe20000000000 */
[----:B------:R-:W-:Y:S01]  /*d070*/  UMOV UR10, URZ ;  /* 0x0000003f000a7c82 */ /* 0x000fe20008000000 */
[----:B------:R-:W-:-:S04]  /*d080*/  UMOV UR12, UR36 ;  /* 0x00000024000c7c82 */ /* 0x000fc80008000000 */
[----:B------:R-:W-:Y:S02]  /*d090*/  @P0 LOP3.LUT R17, R17, 0x2, RZ, 0xfc, !PT ;  /* 0x0000000211110812 */ /* 0x000fe400078efcff */
[----:B--2---:R-:W-:-:S13]  /*d0a0*/  R2UR UR11, R0 ;  /* 0x00000000000b72ca */ /* 0x004fda00000e0000 */
[----:B------:R-:W-:-:S09]  /*d0b0*/  USHF.L.U32 UR11, UR11, 0x6, URZ ;  /* 0x000000060b0b7899 */ /* 0x000fd2000800063f */
[----:B------:R1:W-:Y:S02]  /*d0c0*/  UTMALDG.4D [UR8], [UR4], desc[UR6] ;  /* 0x00000608040075b4 */ /* 0x0003e40008019000 */
[----:B-1----:R-:W-:Y:S01]  /*d0d0*/  NOP ;  /* 0x0000000000007918 */ /* 0x002fe20000000000 */
.L_x_3226:
[----:B------:R-:W-:Y:S05]  /*d0e0*/  WARPSYNC.ALL ;  /* 0x0000000000007948 */ /* 0x000fea0003800000 */
[----:B------:R-:W-:Y:S01]  /*d0f0*/  UIADD3 UR4, UR38, 0x20400, URZ ;  /* 0x0002040026047890 */ /* 0x000fe2000fffe03f */
[----:B------:R-:W-:Y:S01]  /*d100*/  BAR.SYNC.DEFER_BLOCKING 0x8, 0x100 ;  /* 0x0204000000007b1d */ /* 0x000fe20000010000 */
[----:B------:R-:W-:Y:S02]  /*d110*/  USHF.R.S32.HI UR42, URZ, 0x1f, UR36 ;  /* 0x0000001f3f2a7899 */ /* 0x000fe40008011424 */
[----:B------:R-:W-:Y:S02]  /*d120*/  ULOP3.LUT UP0, URZ, UR4, 0x3ff, URZ, 0xc0, !UPT ;  /* 0x000003ff043f7892 */ /* 0x000fe4000f80c03f */
[----:B------:R-:W-:-:S04]  /*d130*/  USHF.R.S32.HI UR45, URZ, 0x1f, UR44 ;  /* 0x0000001f3f2d7899 */ /* 0x000fc8000801142c */
        /* <DEDUP_REMOVED lines=9> */
[----:B0-----:R-:W-:Y:S02]  /*d1d0*/  IMAD.U32 R6, RZ, RZ, UR6 ;  /* 0x00000006ff067e24 */ /* 0x001fe4000f8e00ff */
        /* <DEDUP_REMOVED lines=8> */
.L_x_3231:
[----:B------:R-:W1:Y:S01]  /*d260*/  LDC R7, c[0x0][0x448] ;  /* 0x00011200ff077b82 */ /* 0x000e620000000800 */
[----:B------:R-:W2:Y:S01]  /*d270*/  S2R R13, SR_TID.X ;  /* 0x00000000000d7919 */ /* 0x000ea20000002100 */
[----:B------:R-:W-:Y:S02]  /*d280*/  ULDC.64 UR8, c[0x0][0x2d8] ;  /* 0x0000b60000087ab9 */ /* 0x000fe40000000a00 */
[----:B------:R-:W-:Y:S01]  /*d290*/  UIMAD UR6, UR42, UR8, URZ ;  /* 0x000000082a0672a4 */ /* 0x000fe2000f8e023f */
[----:B------:R-:W3:Y:S01]  /*d2a0*/  S2R R12, SR_CTAID.X ;  /* 0x00000000000c7919 */ /* 0x000ee20000002500 */
[----:B------:R-:W-:Y:S02]  /*d2b0*/  UIMAD.WIDE.U32 UR4, UR36, UR8, URZ ;  /* 0x00000008240472a5 */ /* 0x000fe4000f8e003f */
[----:B------:R-:W-:-:S03]  /*d2c0*/  UIMAD UR6, UR36, UR9, UR6 ;  /* 0x00000009240672a4 */ /* 0x000fc6000f8e0206 */
[----:B------:R-:W-:Y:S01]  /*d2d0*/  ULDC.64 UR8, c[0x0][0x2e0] ;  /* 0x0000b80000087ab9 */ /* 0x000fe20000000a00 */
[----:B------:R-:W-:Y:S02]  /*d2e0*/  UIADD3 UR5, UR5, UR6, URZ ;  /* 0x0000000605057290 */ /* 0x000fe4000fffe03f */
[----:B------:R-:W-:Y:S02]  /*d2f0*/  UIMAD UR7, UR45, UR8, URZ ;  /* 0x000000082d0772a4 */ /* 0x000fe4000f8e023f */
[----:B------:R-:W-:Y:S02]  /*d300*/  UIMAD.WIDE.U32 UR4, UR44, UR8, UR4 ;  /* 0x000000082c0472a5 */ /* 0x000fe4000f8e0004 */
[----:B------:R-:W-:-:S04]  /*d310*/  UIMAD UR6, UR44, UR9, UR7 ;  /* 0x000000092c0672a4 */ /* 0x000fc8000f8e0207 */
[----:B------:R-:W-:Y:S01]  /*d320*/  IMAD.U32 R4, RZ, RZ, UR4 ;  /* 0x00000004ff047e24 */ /* 0x000fe2000f8e00ff */
[----:B------:R-:W-:Y:S01]  /*d330*/  UIADD3 UR6, UR5, UR6, URZ ;  /* 0x0000000605067290 */ /* 0x000fe2000fffe03f */
[----:B-1----:R-:W-:Y:S02]  /*d340*/  ISETP.NE.AND P0, PT, R7, 0x1, PT ;  /* 0x000000010700780c */ /* 0x002fe40003f05270 */
[----:B------:R-:W-:Y:S01]  /*d350*/  IMAD.MOV.U32 R2, RZ, RZ, R4 ;  /* 0x000000ffff027224 */ /* 0x000fe200078e0004 */
[C---:B--2---:R-:W-:Y:S01]  /*d360*/  LOP3.LUT R8, R13.reuse, 0x7f, RZ, 0xc0, !PT ;  /* 0x0000007f0d087812 */ /* 0x044fe200078ec0ff */
[----:B------:R-:W-:-:S09]  /*d370*/  IMAD.SHL.U32 R3, R13, 0x10, RZ ;  /* 0x000000100d037824 */ /* 0x000fd200078e00ff */
[----:B------:R-:W1:Y:S01]  /*d380*/  @P0 LDC R0, c[0x0][0x44c] ;  /* 0x00011300ff000b82 */ /* 0x000e620000000800 */
[----:B0-----:R-:W-:-:S04]  /*d390*/  SHF.R.U32.HI R6, RZ, 0x3, R8 ;  /* 0x00000003ff067819 */ /* 0x001fc80000011608 */
[----:B------:R-:W-:-:S03]  /*d3a0*/  LOP3.LUT R3, R6, 0x70, R3, 0xf8, !PT ;  /* 0x0000007006037812 */ /* 0x000fc600078ef803 */
[----:B------:R-:W0:Y:S02]  /*d3b0*/  @P0 LDC R5, c[0x0][0x450] ;  /* 0x00011400ff050b82 */ /* 0x000e240000000800 */
[----:B---3--:R-:W-:Y:S02]  /*d3c0*/  IMAD R10, R12, 0x40, R3 ;  /* 0x000000400c0a7824 */ /* 0x008fe400078e0203 */
[----:B------:R-:W-:Y:S02]  /*d3d0*/  IMAD.U32 R3, RZ, RZ, UR6 ;  /* 0x00000006ff037e24 */ /* 0x000fe4000f8e00ff */
[----:B------:R-:W-:Y:S02]  /*d3e0*/  IMAD.MOV.U32 R9, RZ, RZ, R10 ;  /* 0x000000ffff097224 */ /* 0x000fe400078e000a */
[----:B-1----:R-:W-:-:S05]  /*d3f0*/  @P0 IMAD.HI.U32 R0, R10, R0, RZ ;  /* 0x000000000a000227 */ /* 0x002fca00078e00ff */
[----:B0-----:R-:W-:Y:S01]  /*d400*/  @P0 SHF.R.U32.HI R9, RZ, R5, R0 ;  /* 0x00000005ff090219 */ /* 0x001fe20000011600 */
[----:B------:R-:W-:Y:S01]  /*d410*/  IMAD.U32 R5, RZ, RZ, UR5 ;  /* 0x00000005ff057e24 */ /* 0x000fe2000f8e00ff */
[----:B------:R-:W-:Y:S02]  /*d420*/  ULDC.64 UR4, c[0x0][0x2d0] ;  /* 0x0000b40000047ab9 */ /* 0x000fe40000000a00 */
[--C-:B------:R-:W-:Y:S01]  /*d430*/  SHF.R.S32.HI R0, RZ, 0x1f, R9.reuse ;  /* 0x0000001fff007819 */ /* 0x100fe20000011409 */
[----:B------:R-:W-:Y:S02]  /*d440*/  IMAD.MOV R4, RZ, RZ, -R9 ;  /* 0x000000ffff047224 */ /* 0x000fe400078e0a09 */
[----:B------:R-:W-:-:S04]  /*d450*/  IMAD.WIDE.U32 R2, R9, UR4, R2 ;  /* 0x0000000409027c25 */ /* 0x000fc8000f8e0002 */
[----:B------:R-:W-:Y:S02]  /*d460*/  IMAD R0, R0, UR4, RZ ;  /* 0x0000000400007c24 */ /* 0x000fe4000f8e02ff */
[----:B------:R-:W-:Y:S02]  /*d470*/  IMAD R5, R7, R4, R10 ;  /* 0x0000000407057224 */ /* 0x000fe400078e020a */
[----:B------:R-:W-:Y:S01]  /*d480*/  IMAD R11, R9, UR5, R0 ;  /* 0x00000005090b7c24 */ /* 0x000fe2000f8e0200 */
[----:B------:R-:W-:Y:S02]  /*d490*/  ULDC.64 UR4, c[0x0][0x2c8] ;  /* 0x0000b20000047ab9 */ /* 0x000fe40000000a00 */
[----:B------:R-:W-:Y:S01]  /*d4a0*/  SHF.R.S32.HI R0, RZ, 0x1f, R5 ;  /* 0x0000001fff007819 */ /* 0x000fe20000011405 */
[----:B------:R-:W-:-:S04]  /*d4b0*/  IMAD.IADD R3, R3, 0x1, R11 ;  /* 0x0000000103037824 */ /* 0x000fc800078e020b */
[----:B------:R-:W-:Y:S02]  /*d4c0*/  IMAD R0, R0, UR4, RZ ;  /* 0x0000000400007c24 */ /* 0x000fe4000f8e02ff */
[----:B------:R-:W-:-:S04]  /*d4d0*/  IMAD.WIDE.U32 R2, R5, UR4, R2 ;  /* 0x0000000405027c25 */ /* 0x000fc8000f8e0002 */
[----:B------:R-:W-:Y:S01]  /*d4e0*/  IMAD R9, R5, UR5, R0 ;  /* 0x0000000505097c24 */ /* 0x000fe2000f8e0200 */
[----:B------:R-:W-:Y:S02]  /*d4f0*/  ULDC.64 UR4, c[0x0][0x280] ;  /* 0x0000a00000047ab9 */ /* 0x000fe40000000a00 */
[----:B------:R-:W-:Y:S01]  /*d500*/  LEA R0, P0, R2, UR4, 0x1 ;  /* 0x0000000402007c11 */ /* 0x000fe2000f8008ff */
[----:B------:R-:W-:Y:S01]  /*d510*/  IMAD.IADD R3, R3, 0x1, R9 ;  /* 0x0000000103037824 */ /* 0x000fe200078e0209 */
[----:B------:R-:W-:-:S04]  /*d520*/  ULDC UR4, c[0x0][0x2b8] ;  /* 0x0000ae0000047ab9 */ /* 0x000fc80000000800 */
[----:B------:R-:W-:Y:S01]  /*d530*/  LEA.HI.X R3, R2, UR5, R3, 0x1, P0 ;  /* 0x0000000502037c11 */ /* 0x000fe200080f0c03 */
[----:B------:R-:W-:-:S05]  /*d540*/  IMAD.SHL.U32 R2, R13, 0x8, RZ ;  /* 0x000000080d027824 */ /* 0x000fca00078e00ff */
[C---:B------:R-:W-:Y:S02]  /*d550*/  LOP3.LUT R10, R2.reuse, 0x38, RZ, 0xc0, !PT ;  /* 0x00000038020a7812 */ /* 0x040fe400078ec0ff */
[----:B------:R-:W-:Y:S02]  /*d560*/  LOP3.LUT R2, R2, 0x1f8, RZ, 0xc0, !PT ;  /* 0x000001f802027812 */ /* 0x000fe400078ec0ff */
[----:B------:R-:W-:Y:S01]  /*d570*/  ISETP.GE.AND P0, PT, R10, UR4, PT ;  /* 0x000000040a007c0c */ /* 0x000fe2000bf06270 */
[----:B------:R-:W-:Y:S01]  /*d580*/  UMOV UR4, 0xffffffff ;  /* 0xffffffff00047882 */ /* 0x000fe20000000000 */
[----:B------:R-:W-:Y:S01]  /*d590*/  LOP3.LUT R5, R2, 0x38, R13, 0x78, !PT ;  /* 0x0000003802057812 */ /* 0x000fe200078e780d */
[----:B------:R-:W-:-:S05]  /*d5a0*/  IMAD.SHL.U32 R2, R8, 0x8, RZ ;  /* 0x0000000808027824 */ /* 0x000fca00078e00ff */
[----:B------:R-:W-:Y:S01]  /*d5b0*/  LOP3.LUT R8, R5, 0x200, R2, 0xf8, !PT ;  /* 0x0000020005087812 */ /* 0x000fe200078ef802 */
[----:B------:R-:W-:Y:S06]  /*d5c0*/  BRA.DIV UR4, `(.L_x_3232) ;  /* 0x0000004604b47947 */ /* 0x000fec000b800000 */
[----:B------:R-:W0:Y:S01]  /*d5d0*/  S2R R4, SR_CTAID.X ;  /* 0x0000000000047919 */ /* 0x000e220000002500 */
[----:B------:R-:W-:Y:S01]  /*d5e0*/  ULDC UR4, c[0x0][0x288] ;  /* 0x0000a20000047ab9 */ /* 0x000fe20000000800 */
[----:B------:R-:W-:Y:S01]  /*d5f0*/  ULDC.64 UR6, c[0x0][0x208] ;  /* 0x0000820000067ab9 */ /* 0x000fe20000000a00 */
[----:B------:R-:W-:Y:S01]  /*d600*/  IMAD R2, R7, UR4, RZ ;  /* 0x0000000407027c24 */ /* 0x000fe2000f8e02ff */
[----:B------:R-:W1:Y:S01]  /*d610*/  SHFL.IDX PT, R14, R0, RZ, 0x181f ;  /* 0x00181fff000e7589 */ /* 0x000e6200000e0000 */
[----:B0-----:R-:W-:-:S03]  /*d620*/  IMAD R11, R4, 0x40, R6 ;  /* 0x00000040040b7824 */ /* 0x001fc600078e0206 */
[----:B------:R-:W0:Y:S01]  /*d630*/  SHFL.IDX PT, R4, R3, RZ, 0x181f ;  /* 0x00181fff03047589 */ /* 0x000e2200000e0000 */
[C---:B------:R-:W-:Y:S01]  /*d640*/  VIADD R12, R11.reuse, 0x10 ;  /* 0x000000100b0c7836 */ /* 0x040fe20000000000 */
[----:B------:R-:W-:Y:S02]  /*d650*/  ISETP.GE.AND P1, PT, R11, R2, PT ;  /* 0x000000020b00720c */ /* 0x000fe40003f26270 */
[----:B------:R-:W-:Y:S04]  /*d660*/  STL [R1+0x4], R11 ;  /* 0x0000040b01007387 */ /* 0x000fe80000100800 */
[----:B------:R-:W-:Y:S07]  /*d670*/  STL [R1+0xc], R12 ;  /* 0x00000c0c01007387 */ /* 0x000fee0000100800 */
[----:B-1----:R-:W-:-:S02]  /*d680*/  @!P1 LEA R14, P2, R10, R14, 0x1 ;  /* 0x0000000e0a0e9211 */ /* 0x002fc400078408ff */
[----:B------:R-:W-:-:S03]  /*d690*/  @!P1 LEA R9, R8, UR38, 0x1 ;  /* 0x0000002608099c11 */ /* 0x000fc6000f8e08ff */
[----:B0-----:R-:W-:Y:S02]  /*d6a0*/  @!P1 IMAD.X R5, RZ, RZ, R4, P2 ;  /* 0x000000ffff059224 */ /* 0x001fe400010e0604 */
[----:B------:R-:W-:Y:S02]  /*d6b0*/  @!P1 IMAD.MOV.U32 R4, RZ, RZ, R14 ;  /* 0x000000ffff049224 */ /* 0x000fe400078e000e */
[----:B------:R-:W0:Y:S04]  /*d6c0*/  SHFL.IDX PT, R14, R0, 0x1, 0x181f ;  /* 0x00381f00000e7f89 */ /* 0x000e2800000e0000 */
[----:B------:R1:W-:Y:S01]  /*d6d0*/  @!P1 LDGSTS.E.BYPASS.LTC128B.128 [R9+0x20400], desc[UR6][R4.64], !P0 ;  /* 0x2040000004099fae */ /* 0x0003e2000c101d46 */
[----:B------:R-:W-:-:S03]  /*d6e0*/  ISETP.GE.AND P1, PT, R12, R2, PT ;  /* 0x000000020c00720c */ /* 0x000fc60003f26270 */
[----:B-1----:R-:W1:Y:S01]  /*d6f0*/  SHFL.IDX PT, R4, R3, 0x1, 0x181f ;  /* 0x00381f0003047f89 */ /* 0x002e6200000e0000 */
[----:B------:R-:W-:-:S09]  /*d700*/  VIADD R9, R11, 0x20 ;  /* 0x000000200b097836 */ /* 0x000fd20000000000 */
[----:B------:R-:W-:Y:S01]  /*d710*/  @!P1 LEA R7, R8, UR38, 0x1 ;  /* 0x0000002608079c11 */ /* 0x000fe2000f8e08ff */
[----:B------:R-:W-:Y:S01]  /*d720*/  STL [R1+0x10], R9 ;  /* 0x0000100901007387 */ /* 0x000fe20000100800 */
[----:B0-----:R-:W-:-:S03]  /*d730*/  @!P1 LEA R6, P2, R10, R14, 0x1 ;  /* 0x0000000e0a069211 */ /* 0x001fc600078408ff */
[----:B------:R-:W0:Y:S02]  /*d740*/  SHFL.IDX PT, R14, R0, 0x2, 0x181f ;  /* 0x00581f00000e7f89 */ /* 0x000e2400000e0000 */
[----:B-1----:R-:W-:Y:S02]  /*d750*/  @!P1 IMAD.X R5, RZ, RZ, R4, P2 ;  /* 0x000000ffff059224 */ /* 0x002fe400010e0604 */
[----:B------:R-:W-:-:S05]  /*d760*/  @!P1 IMAD.MOV.U32 R4, RZ, RZ, R6 ;  /* 0x000000ffff049224 */ /* 0x000fca00078e0006 */
[----:B------:R1:W-:Y:S01]  /*d770*/  @!P1 LDGSTS.E.BYPASS.LTC128B.128 [R7+0x20c00], desc[UR6][R4.64], !P0 ;  /* 0x20c0000004079fae */ /* 0x0003e2000c101d46 */
[----:B------:R-:W-:-:S03]  /*d780*/  ISETP.GE.AND P1, PT, R9, R2, PT ;  /* 0x000000020900720c */ /* 0x000fc60003f26270 */
[----:B-1----:R-:W1:Y:S10]  /*d790*/  SHFL.IDX PT, R4, R3, 0x2, 0x181f ;  /* 0x00581f0003047f89 */ /* 0x002e7400000e0000 */
[----:B0-----:R-:W-:-:S02]  /*d7a0*/  @!P1 LEA R5, P2, R10, R14, 0x1 ;  /* 0x0000000e0a059211 */ /* 0x001fc400078408ff */
[----:B------:R-:W-:Y:S01]  /*d7b0*/  @!P1 LEA R6, R8, UR38, 0x1 ;  /* 0x0000002608069c11 */ /* 0x000fe2000f8e08ff */
[----:B------:R-:W0:Y:S04]  /*d7c0*/  SHFL.IDX PT, R3, R3, 0x3, 0x181f ;  /* 0x00781f0003037f89 */ /* 0x000e2800000e0000 */
[----:B------:R2:W3:Y:S01]  /*d7d0*/  SHFL.IDX PT, R14, R0, 0x3, 0x181f ;  /* 0x00781f00000e7f89 */ /* 0x0004e200000e0000 */
[----:B-1----:R-:W-:-:S05]  /*d7e0*/  @!P1 IMAD.X R4, RZ, RZ, R4, P2 ;  /* 0x000000ffff049224 */ /* 0x002fca00010e0604 */
[----:B------:R-:W-:-:S04]  /*d7f0*/  @!P1 LOP3.LUT R5, R5, R4, RZ, 0x3c, !PT ;  /* 0x0000000405059212 */ /* 0x000fc800078e3cff */
[----:B------:R-:W-:-:S04]  /*d800*/  @!P1 LOP3.LUT R4, R5, R4, RZ, 0x3c, !PT ;  /* 0x0000000405049212 */ /* 0x000fc800078e3cff */
[----:B------:R-:W-:-:S05]  /*d810*/  @!P1 LOP3.LUT R5, R5, R4, RZ, 0x3c, !PT ;  /* 0x0000000405059212 */ /* 0x000fca00078e3cff */
[----:B0--3--:R2:W-:Y:S02]  /*d820*/  @!P1 LDGSTS.E.BYPASS.LTC128B.128 [R6+0x21400], desc[UR6][R4.64], !P0 ;  /* 0x2140000004069fae */ /* 0x0095e4000c101d46 */
.L_x_3338:
[----:B--2---:R-:W2:Y:S01]  /*d830*/  LDL R0, [R1+0x4] ;  /* 0x0000040001007983 */ /* 0x004ea20000100800 */
[----:B------:R-:W-:Y:S01]  /*d840*/  ULDC.64 UR4, c[0x0][0x208] ;  /* 0x0000820000047ab9 */ /* 0x000fe20000000a00 */
[----:B--2---:R-:W-:-:S05]  /*d850*/  VIADD R0, R0, 0x30 ;  /* 0x0000003000007836 */ /* 0x004fca0000000000 */
[----:B------:R-:W-:Y:S01]  /*d860*/  ISETP.GE.AND P1, PT, R0, R2, PT ;  /* 0x000000020000720c */ /* 0x000fe20003f26270 */
[----:B------:R0:W-:-:S12]  /*d870*/  STL [R1+0x20], R0 ;  /* 0x0000200001007387 */ /* 0x0001d80000100800 */
[----:B------:R-:W-:Y:S02]  /*d880*/  @!P1 LEA R2, P2, R10, R14, 0x1 ;  /* 0x0000000e0a029211 */ /* 0x000fe400078408ff */
[----:B------:R-:W-:-:S03]  /*d890*/  @!P1 LEA R5, R8, UR38, 0x1 ;  /* 0x0000002608059c11 */ /* 0x000fc6000f8e08ff */
[----:B------:R-:W-:-:S05]  /*d8a0*/  @!P1 IMAD.X R3, RZ, RZ, R3, P2 ;  /* 0x000000ffff039224 */ /* 0x000fca00010e0603 */
[----:B------:R-:W-:Y:S01]  /*d8b0*/  @!PT LDS RZ, [RZ] ;  /* 0x00000000fffff984 */ /* 0x000fe20000000800 */
[----:B------:R-:W-:Y:S01]  /*d8c0*/  @!PT LDS RZ, [RZ] ;  /* 0x00000000fffff984 */ /* 0x000fe20000000800 */
[----:B------:R-:W-:Y:S01]  /*d8d0*/  @!PT LDS RZ, [RZ] ;  /* 0x00000000fffff984 */ /* 0x000fe20000000800 */
[----:B------:R1:W-:Y:S01]  /*d8e0*/  @!P1 LDGSTS.E.BYPASS.LTC128B.128 [R5+0x21c00], desc[UR4][R2.64], !P0 ;  /* 0x21c0000002059fae */ /* 0x0003e2000c101d44 */
[----:B------:R-:W-:Y:S01]  /*d8f0*/  NOP ;  /* 0x0000000000007918 */ /* 0x000fe20000000000 */
[----:B------:R-:W-:Y:S02]  /*d900*/  SYNCS.ARRIVE.TRANS64.RED.A0T1 RZ, [UR38+0x38800], RZ ;  /* 0x038800ffffff79a7 */ /* 0x000fe40008200426 */
[----:B------:R-:W-:Y:S01]  /*d910*/  ARRIVES.LDGSTSBAR.64.TRANSCNT [UR38+0x38800] ;  /* 0x03880000ff0079b0 */ /* 0x000fe20008000aa6 */
[----:B-1----:R-:W0:Y:S01]  /*d920*/  LDC.64 R2, c[0x0][0x3d8] ;  /* 0x0000f600ff027b82 */ /* 0x002e220000000a00 */
[----:B------:R-:W-:Y:S01]  /*d930*/  NOP ;  /* 0x0000000000007918 */ /* 0x000fe20000000000 */
[C---:B0-----:R-:W-:Y:S01]  /*d940*/  IMAD R0, R2.reuse, UR42, RZ ;  /* 0x0000002a02007c24 */ /* 0x041fe2000f8e02ff */
[----:B------:R-:W-:Y:S01]  /*d950*/  UIADD3 UR4, UR38, 0x26400, URZ ;  /* 0x0002640026047890 */ /* 0x000fe2000fffe03f */
[----:B------:R-:W-:Y:S01]  /*d960*/  IMAD.WIDE.U32 R4, R2, UR36, RZ ;  /* 0x0000002402047c25 */ /* 0x000fe2000f8e00ff */
[----:B------:R-:W-:Y:S02]  /*d970*/  SYNCS.ARRIVE.TRANS64.A1T0 RZ, [UR38+0x38800], RZ ;  /* 0x038800ffffff79a7 */ /* 0x000fe40008100026 */
[----:B------:R-:W-:Y:S01]  /*d980*/  ULOP3.LUT UP0, URZ, UR4, 0x3ff, URZ, 0xc0, !UPT ;  /* 0x000003ff043f7892 */ /* 0x000fe2000f80c03f */
[----:B------:R-:W-:Y:S01]  /*d990*/  IMAD R0, R3, UR36, R0 ;  /* 0x0000002403007c24 */ /* 0x000fe2000f8e0200 */
[----:B------:R0:W-:Y:S03]  /*d9a0*/  STL.64 [R1+0x18], R4 ;  /* 0x0000180401007387 */ /* 0x0001e60000100a00 */
[----:B------:R-:W-:Y:S01]  /*d9b0*/  IMAD.IADD R0, R5, 0x1, R0 ;  /* 0x0000000105007824 */ /* 0x000fe200078e0200 */
[----:B------:R-:W-:-:S04]  /*d9c0*/  PLOP3.LUT P0, PT, PT, PT, UP0, 0x80, 0x0 ;  /* 0x000000000000781c */ /* 0x000fc80003f0f008 */
[----:B------:R0:W-:Y:S09]  /*d9d0*/  STL [R1+0x24], R0 ;  /* 0x0000240001007387 */ /* 0x0001f20000100800 */
[----:B------:R-:W-:Y:S05]  /*d9e0*/  @!P0 BRA `(.L_x_3233) ;  /* 0x0000000000408947 */ /* 0x000fea0003800000 */
[----:B------:R-:W-:Y:S01]  /*d9f0*/  MOV R2, 0x0 ;  /* 0x0000000000027802 */ /* 0x000fe20000000f00 */
[----:B------:R-:W-:Y:S01]  /*da00*/  ULDC.64 UR6, c[0x4][0x118] ;  /* 0x0100460000067ab9 */ /* 0x000fe20000000a00 */
[----:B------:R-:W-:Y:S01]  /*da10*/  ULDC.64 UR8, c[0x4][0x120] ;  /* 0x0100480000087ab9 */ /* 0x000fe20000000a00 */
[----:B------:R-:W-:Y:S01]  /*da20*/  ULDC.64 UR4, c[0x4][0x60] ;  /* 0x0100180000047ab9 */ /* 0x000fe20000000a00 */
[----:B0-----:R-:W-:Y:S02]  /*da30*/  IMAD.U32 R4, RZ, RZ, UR6 ;  /* 0x00000006ff047e24 */ /* 0x001fe4000f8e00ff */
        /* <DEDUP_REMOVED lines=11> */
.L_x_3233:
[----:B------:R-:W2:Y:S01]  /*daf0*/  LDL.LU.64 R6, [R1+0x18] ;  /* 0x0000180001067983 */ /* 0x000ea20000300a00 */
[----:B------:R-:W-:-:S03]  /*db00*/  ULDC.64 UR8, c[0x0][0x3e0] ;  /* 0x0000f80000087ab9 */ /* 0x000fc60000000a00 */
[----:B------:R-:W3:Y:S01]  /*db10*/  LDL.LU R2, [R1+0x24] ;  /* 0x0000240001027983 */ /* 0x000ee20000300800 */
[----:B0-----:R-:W0:Y:S01]  /*db20*/  S2R R4, SR_TID.X ;  /* 0x0000000000047919 */ /* 0x001e220000002100 */
[----:B------:R-:W1:Y:S01]  /*db30*/  S2R R0, SR_CTAID.X ;  /* 0x0000000000007919 */ /* 0x000e620000002500 */
[C---:B0-----:R-:W-:Y:S01]  /*db40*/  LOP3.LUT R3, R4.reuse, 0x7f, RZ, 0xc0, !PT ;  /* 0x0000007f04037812 */ /* 0x041fe200078ec0ff */
[----:B------:R-:W-:-:S03]  /*db50*/  IMAD.SHL.U32 R15, R4, 0x10, RZ ;  /* 0x00000010040f7824 */ /* 0x000fc600078e00ff */
[----:B------:R-:W-:-:S04]  /*db60*/  SHF.R.U32.HI R4, RZ, 0x3, R3 ;  /* 0x00000003ff047819 */ /* 0x000fc80000011603 */
[----:B------:R-:W-:-:S05]  /*db70*/  LOP3.LUT R4, R4, 0x70, R15, 0xf8, !PT ;  /* 0x0000007004047812 */ /* 0x000fca00078ef80f */
[----:B-1----:R-:W-:Y:S01]  /*db80*/  IMAD R4, R0, 0x40, R4 ;  /* 0x0000004000047824 */ /* 0x002fe200078e0204 */
[----:B------:R-:W0:Y:S01]  /*db90*/  S2R R8, SR_TID.X ;  /* 0x0000000000087919 */ /* 0x000e220000002100 */
[----:B------:R-:W-:-:S04]  /*dba0*/  UIMAD UR6, UR45, UR8, URZ ;  /* 0x000000082d0672a4 */ /* 0x000fc8000f8e023f */
[----:B------:R-:W-:Y:S01]  /*dbb0*/  UIMAD UR6, UR44, UR9, UR6 ;  /* 0x000000092c0672a4 */ /* 0x000fe2000f8e0206 */
[----:B0-----:R-:W-:-:S05]  /*dbc0*/  IMAD.SHL.U32 R10, R8, 0x8, RZ ;  /* 0x00000008080a7824 */ /* 0x001fca00078e00ff */
[----:B------:R-:W-:Y:S02]  /*dbd0*/  LOP3.LUT R10, R10, 0x38, RZ, 0xc0, !PT ;  /* 0x000000380a0a7812 */ /* 0x000fe400078ec0ff */
[----:B------:R-:W-:Y:S02]  /*dbe0*/  LOP3.LUT R17, R17, 0xfffffff7, RZ, 0xc0, !PT ;  /* 0xfffffff711117812 */ /* 0x000fe400078ec0ff */
[----:B--2---:R-:W-:Y:S02]  /*dbf0*/  R2UR UR5, R7 ;  /* 0x00000000070572ca */ /* 0x004fe400000e0000 */
[----:B------:R-:W0:Y:S01]  /*dc00*/  LDC R7, c[0x0][0x448] ;  /* 0x00011200ff077b82 */ /* 0x000e220000000800 */
[----:B---3--:R-:W-:Y:S02]  /*dc10*/  R2UR UR5, R2 ;  /* 0x00000000020572ca */ /* 0x008fe400000e0000 */
[----:B0-----:R-:W-:-:S13]  /*dc20*/  ISETP.NE.AND P0, PT, R7, 0x1, PT ;  /* 0x000000010700780c */ /* 0x001fda0003f05270 */
[----:B------:R-:W0:Y:S08]  /*dc30*/  @P0 LDC R2, c[0x0][0x44c] ;  /* 0x00011300ff020b82 */ /* 0x000e300000000800 */
[----:B------:R-:W1:Y:S01]  /*dc40*/  @P0 LDC R0, c[0x0][0x450] ;  /* 0x00011400ff000b82 */ /* 0x000e620000000800 */
[----:B------:R-:W-:Y:S01]  /*dc50*/  R2UR UR4, R6 ;  /* 0x00000000060472ca */ /* 0x000fe200000e0000 */
[----:B0-----:R-:W-:-:S04]  /*dc60*/  @P0 IMAD.HI.U32 R3, R4, R2, RZ ;  /* 0x0000000204030227 */ /* 0x001fc800078e00ff */
[----:B------:R-:W-:Y:S01]  /*dc70*/  IMAD.MOV.U32 R2, RZ, RZ, R4 ;  /* 0x000000ffff027224 */ /* 0x000fe200078e0004 */
[----:B-1----:R-:W-:-:S07]  /*dc80*/  @P0 SHF.R.U32.HI R2, RZ, R0, R3 ;  /* 0x00000000ff020219 */ /* 0x002fce0000011603 */
[----:B------:R-:W-:Y:S01]  /*dc90*/  UIMAD.WIDE.U32 UR4, UR44, UR8, UR4 ;  /* 0x000000082c0472a5 */ /* 0x000fe2000f8e0004 */
[--C-:B------:R-:W-:Y:S01]  /*dca0*/  SHF.R.S32.HI R3, RZ, 0x1f, R2.reuse ;  /* 0x0000001fff037819 */ /* 0x100fe20000011402 */
[----:B------:R-:W-:Y:S01]  /*dcb0*/  IMAD.MOV R0, RZ, RZ, -R2 ;  /* 0x000000ffff007224 */ /* 0x000fe200078e0a02 */
[----:B------:R-:W-:Y:S01]  /*dcc0*/  ULDC.64 UR8, c[0x0][0x3d0] ;  /* 0x0000f40000087ab9 */ /* 0x000fe20000000a00 */
[----:B------:R-:W-:Y:S02]  /*dcd0*/  UIADD3 UR5, UR5, UR6, URZ ;  /* 0x0000000605057290 */ /* 0x000fe4000fffe03f */
[----:B------:R-:W-:Y:S02]  /*dce0*/  IMAD R0, R7, R0, R4 ;  /* 0x0000000007007224 */ /* 0x000fe400078e0204 */
[----:B------:R-:W-:Y:S02]  /*dcf0*/  IMAD R5, R3, UR8, RZ ;  /* 0x0000000803057c24 */ /* 0x000fe4000f8e02ff */
[----:B------:R-:W-:Y:S01]  /*dd00*/  IMAD.U32 R3, RZ, RZ, UR8 ;  /* 0x00000008ff037e24 */ /* 0x000fe2000f8e00ff */
[----:B------:R-:W-:Y:S01]  /*dd10*/  SHF.R.S32.HI R4, RZ, 0x1f, R0 ;  /* 0x0000001fff047819 */ /* 0x000fe20000011400 */
[----:B------:R-:W-:-:S02]  /*dd20*/  IMAD R5, R2, UR9, R5 ;  /* 0x0000000902057c24 */ /* 0x000fc4000f8e0205 */
[----:B------:R-:W-:Y:S01]  /*dd30*/  IMAD.WIDE.U32 R2, R2, R3, UR4 ;  /* 0x0000000402027e25 */ /* 0x000fe2000f8e0003 */
[----:B------:R-:W-:-:S03]  /*dd40*/  ULDC.64 UR4, c[0x0][0x3c8] ;  /* 0x0000f20000047ab9 */ /* 0x000fc60000000a00 */
        /* <DEDUP_REMOVED lines=9> */
[----:B------:R-:W-:-:S04]  /*dde0*/  LOP3.LUT R2, R10, 0x40, RZ, 0xfc, !PT ;  /* 0x000000400a027812 */ /* 0x000fc800078efcff */
[----:B------:R-:W-:Y:S02]  /*ddf0*/  ISETP.GE.AND P1, PT, R2, UR4, PT ;  /* 0x0000000402007c0c */ /* 0x000fe4000bf26270 */
[C---:B------:R-:W-:Y:S02]  /*de00*/  LOP3.LUT R2, R10.reuse, 0x80, RZ, 0xfc, !PT ;  /* 0x000000800a027812 */ /* 0x040fe400078efcff */
[----:B------:R-:W-:Y:S02]  /*de10*/  ISETP.GE.AND P3, PT, R10, UR4, PT ;  /* 0x000000040a007c0c */ /* 0x000fe4000bf66270 */
[----:B------:R-:W-:Y:S02]  /*de20*/  ISETP.GE.AND P2, PT, R2, UR4, PT ;  /* 0x0000000402007c0c */ /* 0x000fe4000bf46270 */
[----:B------:R-:W-:Y:S02]  /*de30*/  SEL R2, RZ, 0x1, P3 ;  /* 0x00000001ff027807 */ /* 0x000fe40001800000 */
[----:B------:R-:W-:-:S02]  /*de40*/  SEL R3, RZ, 0x4, P2 ;  /* 0x00000004ff037807 */ /* 0x000fc40001000000 */
[----:B------:R-:W-:-:S04]  /*de50*/  SEL R4, RZ, 0x2, P1 ;  /* 0x00000002ff047807 */ /* 0x000fc80000800000 */
[----:B------:R-:W-:Y:S02]  /*de60*/  IADD3 R2, R3, R4, R2 ;  /* 0x0000000403027210 */ /* 0x000fe40007ffe002 */
[----:B------:R-:W-:-:S04]  /*de70*/  LOP3.LUT R3, R10, 0xc0, RZ, 0xfc, !PT ;  /* 0x000000c00a037812 */ /* 0x000fc800078efcff */
[----:B------:R-:W-:Y:S02]  /*de80*/  ISETP.GE.AND P5, PT, R3, UR4, PT ;  /* 0x0000000403007c0c */ /* 0x000fe4000bfa6270 */
[----:B------:R-:W-:-:S04]  /*de90*/  LOP3.LUT R3, R10, 0x100, RZ, 0xfc, !PT ;  /* 0x000001000a037812 */ /* 0x000fc800078efcff */
[----:B------:R-:W-:Y:S02]  /*dea0*/  ISETP.GE.AND P0, PT, R3, UR4, PT ;  /* 0x0000000403007c0c */ /* 0x000fe4000bf06270 */
[----:B------:R-:W-:Y:S02]  /*deb0*/  SEL R4, RZ, 0x8, P5 ;  /* 0x00000008ff047807 */ /* 0x000fe40002800000 */
[----:B------:R-:W-:-:S04]  /*dec0*/  SEL R3, RZ, 0x10, P0 ;  /* 0x00000010ff037807 */ /* 0x000fc80000000000 */
[----:B------:R-:W-:Y:S02]  /*ded0*/  IADD3 R2, R3, R2, R4 ;  /* 0x0000000203027210 */ /* 0x000fe40007ffe004 */
[C---:B------:R-:W-:Y:S02]  /*dee0*/  LOP3.LUT R3, R10.reuse, 0x180, RZ, 0xfc, !PT ;  /* 0x000001800a037812 */ /* 0x040fe400078efcff */
[----:B------:R-:W-:Y:S02]  /*def0*/  @P1 LOP3.LUT R17, R17, 0x8, RZ, 0xfc, !PT ;  /* 0x0000000811111812 */ /* 0x000fe400078efcff */
[----:B------:R-:W-:Y:S02]  /*df00*/  ISETP.GE.AND P1, PT, R3, UR4, PT ;  /* 0x0000000403007c0c */ /* 0x000fe4000bf26270 */
[----:B------:R-:W-:Y:S02]  /*df10*/  LOP3.LUT R3, R10, 0x140, RZ, 0xfc, !PT ;  /* 0x000001400a037812 */ /* 0x000fe400078efcff */
[----:B------:R-:W-:-:S02]  /*df20*/  SEL R4, RZ, 0x40, P1 ;  /* 0x00000040ff047807 */ /* 0x000fc40000800000 */
[----:B------:R-:W-:Y:S02]  /*df30*/  LOP3.LUT R17, R17, 0xfffffffb, RZ, 0xc0, !PT ;  /* 0xfffffffb11117812 */ /* 0x000fe400078ec0ff */
[----:B------:R-:W-:Y:S02]  /*df40*/  ISETP.GE.AND P1, PT, R3, UR4, PT ;  /* 0x0000000403007c0c */ /* 0x000fe4000bf26270 */
[----:B------:R-:W-:Y:S02]  /*df50*/  LOP3.LUT R17, R17, 0xffffffef, RZ, 0xc0, !PT ;  /* 0xffffffef11117812 */ /* 0x000fe400078ec0ff */
[----:B------:R-:W-:Y:S02]  /*df60*/  SEL R3, RZ, 0x20, P1 ;  /* 0x00000020ff037807 */ /* 0x000fe40000800000 */
[----:B------:R-:W-:Y:S02]  /*df70*/  @P3 LOP3.LUT R17, R17, 0x10, RZ, 0xfc, !PT ;  /* 0x0000001011113812 */ /* 0x000fe400078efcff */
[----:B------:R-:W-:-:S02]  /*df80*/  IADD3 R4, R4, R2, R3 ;  /* 0x0000000204047210 */ /* 0x000fc40007ffe003 */
[----:B------:R-:W-:Y:S02]  /*df90*/  LOP3.LUT R2, R10, 0x1c0, RZ, 0xfc, !PT ;  /* 0x000001c00a027812 */ /* 0x000fe400078efcff */
[----:B------:R-:W-:Y:S02]  /*dfa0*/  @P2 LOP3.LUT R17, R17, 0x4, RZ, 0xfc, !PT ;  /* 0x0000000411112812 */ /* 0x000fe400078efcff */
[----:B------:R-:W-:Y:S01]  /*dfb0*/  ISETP.GE.AND P2, PT, R2, UR4, PT ;  /* 0x0000000402007c0c */ /* 0x000fe2000bf46270 */
[----:B------:R-:W-:-:S03]  /*dfc0*/  UMOV UR4, 0xffffffff ;  /* 0xffffffff00047882 */ /* 0x000fc60000000000 */
[----:B------:R-:W-:-:S05]  /*dfd0*/  SEL R5, RZ, 0x80, P2 ;  /* 0x00000080ff057807 */ /* 0x000fca0001000000 */
[----:B------:R-:W-:Y:S01]  /*dfe0*/  IMAD.IADD R5, R4, 0x1, R5 ;  /* 0x0000000104057824 */ /* 0x000fe200078e0205 */
[----:B------:R-:W-:Y:S06]  /*dff0*/  BRA.DIV UR4, `(.L_x_3234) ;  /* 0x0000004204787947 */ /* 0x000fec000b800000 */
[----:B------:R-:W2:Y:S01]  /*e000*/  LDL.LU R3, [R1+0x4] ;  /* 0x0000040001037983 */ /* 0x000ea20000300800 */
[----:B------:R-:W-:-:S03]  /*e010*/  ULDC UR4, c[0x0][0x288] ;  /* 0x0000a20000047ab9 */ /* 0x000fc60000000800 */
[----:B------:R-:W3:Y:S01]  /*e020*/  LDL.LU R2, [R1+0xc] ;  /* 0x00000c0001027983 */ /* 0x000ee20000300800 */
[----:B------:R-:W-:Y:S01]  /*e030*/  IMAD R7, R7, UR4, RZ ;  /* 0x0000000407077c24 */ /* 0x000fe2000f8e02ff */
[----:B------:R-:W-:Y:S02]  /*e040*/  LOP3.LUT R17, R17, 0xffffff7f, RZ, 0xc0, !PT ;  /* 0xffffff7f11117812 */ /* 0x000fe400078ec0ff */
[----:B------:R-:W4:Y:S02]  /*e050*/  LDL.LU R15, [R1+0x10] ;  /* 0x00001000010f7983 */ /* 0x000f240000300800 */
[----:B------:R-:W-:Y:S01]  /*e060*/  @P0 LOP3.LUT R17, R17, 0x80, RZ, 0xfc, !PT ;  /* 0x0000008011110812 */ /* 0x000fe200078efcff */
[----:B------:R-:W0:Y:S03]  /*e070*/  S2R R9, SR_TID.X ;  /* 0x0000000000097919 */ /* 0x000e260000002100 */
[C---:B------:R-:W-:Y:S01]  /*e080*/  LOP3.LUT P0, RZ, R17.reuse, 0x10, RZ, 0xc0, !PT ;  /* 0x0000001011ff7812 */ /* 0x040fe2000780c0ff */
[----:B------:R-:W1:Y:S01]  /*e090*/  S2R R11, SR_TID.X ;  /* 0x00000000000b7919 */ /* 0x000e620000002100 */
[----:B------:R-:W-:-:S04]  /*e0a0*/  LOP3.LUT R17, R17, 0xffffffbf, RZ, 0xc0, !PT ;  /* 0xffffffbf11117812 */ /* 0x000fc800078ec0ff */
[----:B------:R-:W-:-:S04]  /*e0b0*/  @P1 LOP3.LUT R17, R17, 0x40, RZ, 0xfc, !PT ;  /* 0x0000004011111812 */ /* 0x000fc800078efcff */
[C---:B------:R-:W-:Y:S01]  /*e0c0*/  LOP3.LUT P1, RZ, R17.reuse, 0x8, RZ, 0xc0, !PT ;  /* 0x0000000811ff7812 */ /* 0x040fe2000782c0ff */
[----:B------:R-:W-:Y:S01]  /*e0d0*/  ULDC.64 UR6, c[0x0][0x208] ;  /* 0x0000820000067ab9 */ /* 0x000fe20000000a00 */
[----:B------:R-:W-:Y:S01]  /*e0e0*/  LOP3.LUT P3, RZ, R17, 0x4, RZ, 0xc0, !PT ;  /* 0x0000000411ff7812 */ /* 0x000fe2000786c0ff */
[----:B0-----:R-:W-:Y:S01]  /*e0f0*/  IMAD.SHL.U32 R13, R9, 0x8, RZ ;  /* 0x00000008090d7824 */ /* 0x001fe200078e00ff */
[----:B-1----:R-:W-:-:S04]  /*e100*/  LOP3.LUT R11, R11, 0x7f, RZ, 0xc0, !PT ;  /* 0x0000007f0b0b7812 */ /* 0x002fc800078ec0ff */
[----:B------:R-:W-:Y:S01]  /*e110*/  LOP3.LUT R13, R13, 0x38, RZ, 0xc0, !PT ;  /* 0x000000380d0d7812 */ /* 0x000fe200078ec0ff */
[----:B------:R-:W-:Y:S02]  /*e120*/  IMAD.SHL.U32 R12, R11, 0x8, RZ ;  /* 0x000000080b0c7824 */ /* 0x000fe400078e00ff */
[----:B------:R-:W-:-:S05]  /*e130*/  IMAD.SHL.U32 R11, R9, 0x8, RZ ;  /* 0x00000008090b7824 */ /* 0x000fca00078e00ff */
[----:B------:R-:W-:-:S04]  /*e140*/  LOP3.LUT R11, R11, 0x1f8, RZ, 0xc0, !PT ;  /* 0x000001f80b0b7812 */ /* 0x000fc800078ec0ff */
[----:B------:R-:W-:-:S04]  /*e150*/  LOP3.LUT R11, R11, 0x38, R9, 0x78, !PT ;  /* 0x000000380b0b7812 */ /* 0x000fc800078e7809 */
[----:B------:R-:W-:Y:S01]  /*e160*/  LOP3.LUT R11, R11, 0x200, R12, 0xf8, !PT ;  /* 0x000002000b0b7812 */ /* 0x000fe200078ef80c */
[----:B------:R-:W-:Y:S01]  /*e170*/  SHFL.IDX PT, R14, R0, 0x1, 0x181f ;  /* 0x00381f00000e7f89 */ /* 0x000fe200000e0000 */
[----:B--2---:R-:W-:-:S03]  /*e180*/  ISETP.GE.AND P2, PT, R3, R7, PT ;  /* 0x000000070300720c */ /* 0x004fc60003f46270 */
[----:B------:R-:W0:Y:S01]  /*e190*/  SHFL.IDX PT, R3, R0, RZ, 0x181f ;  /* 0x00181fff00037589 */ /* 0x000e2200000e0000 */
[----:B---3--:R-:W-:-:S03]  /*e1a0*/  IMAD.MOV.U32 R10, RZ, RZ, R2 ;  /* 0x000000ffff0a7224 */ /* 0x008fc600078e0002 */
[----:B------:R-:W1:Y:S06]  /*e1b0*/  SHFL.IDX PT, R2, R6, RZ, 0x181f ;  /* 0x00181fff06027589 */ /* 0x000e6c00000e0000 */
[----:B------:R-:W-:-:S04]  /*e1c0*/  @!P2 LOP3.LUT R8, R4, 0x40, RZ, 0xc0, !PT ;  /* 0x000000400408a812 */ /* 0x000fc800078ec0ff */
[----:B------:R-:W-:Y:S02]  /*e1d0*/  @!P2 SHF.R.U32.HI R8, RZ, 0x2, R8 ;  /* 0x00000002ff08a819 */ /* 0x000fe40000011608 */
[----:B------:R-:W-:Y:S02]  /*e1e0*/  @!P2 LEA R9, R11, UR38, 0x1 ;  /* 0x000000260b09ac11 */ /* 0x000fe4000f8e08ff */
[----:B------:R-:W-:Y:S02]  /*e1f0*/  @!P2 ISETP.NE.U32.AND P4, PT, R8, RZ, PT ;  /* 0x000000ff0800a20c */ /* 0x000fe40003f85070 */
[----:B------:R-:W-:Y:S02]  /*e200*/  @!P2 LOP3.LUT R8, R5, 0x80, RZ, 0xc0, !PT ;  /* 0x000000800508a812 */ /* 0x000fe400078ec0ff */
[----:B0-----:R-:W-:-:S05]  /*e210*/  @!P2 LEA R3, P6, R13, R3, 0x1 ;  /* 0x000000030d03a211 */ /* 0x001fca00078c08ff */
[----:B-1----:R-:W-:-:S05]  /*e220*/  @!P2 IMAD.X R2, RZ, RZ, R2, P6 ;  /* 0x000000ffff02a224 */ /* 0x002fca00030e0602 */
[----:B------:R-:W-:-:S04]  /*e230*/  @!P2 LOP3.LUT R3, R3, R2, RZ, 0x3c, !PT ;  /* 0x000000020303a212 */ /* 0x000fc800078e3cff */
[----:B------:R-:W-:-:S04]  /*e240*/  @!P2 LOP3.LUT R2, R3, R2, RZ, 0x3c, !PT ;  /* 0x000000020302a212 */ /* 0x000fc800078e3cff */
[----:B------:R-:W-:Y:S02]  /*e250*/  @!P2 LOP3.LUT R3, R3, R2, RZ, 0x3c, !PT ;  /* 0x000000020303a212 */ /* 0x000fe400078e3cff */
[----:B------:R-:W-:-:S03]  /*e260*/  @!P2 SHF.R.U32.HI R8, RZ, 0x3, R8 ;  /* 0x00000003ff08a819 */ /* 0x000fc60000011608 */
[----:B------:R-:W-:Y:S01]  /*e270*/  @!P2 LDGSTS.E.BYPASS.LTC128B.128 [R9+0x26400], desc[UR6][R2.64], !P0 ;  /* 0x264000000209afae */ /* 0x000fe2000c101d46 */
[----:B------:R-:W-:-:S03]  /*e280*/  LOP3.LUT P0, RZ, R17, 0x80, RZ, 0xc0, !PT ;  /* 0x0000008011ff7812 */ /* 0x000fc6000780c0ff */
[----:B------:R-:W-:Y:S01]  /*e290*/  @!P2 LDGSTS.E.BYPASS.LTC128B.128 [R9+0x28400], desc[UR6][R2.64+0x80], !P1 ;  /* 0x284000800209afae */ /* 0x000fe2000c901d46 */
[----:B------:R-:W-:Y:S02]  /*e2a0*/  LOP3.LUT P1, RZ, R17, 0x40, RZ, 0xc0, !PT ;  /* 0x0000004011ff7812 */ /* 0x000fe4000782c0ff */
[----:B------:R-:W-:Y:S01]  /*e2b0*/  @!P2 ISETP.NE.U32.AND P6, PT, R8, RZ, PT ;  /* 0x000000ff0800a20c */ /* 0x000fe20003fc5070 */
[----:B------:R-:W-:Y:S04]  /*e2c0*/  @!P2 LDGSTS.E.BYPASS.LTC128B.128 [R9+0x2a400], desc[UR6][R2.64+0x100], !P3 ;  /* 0x2a4001000209afae */ /* 0x000fe8000d901d46 */
[----:B------:R-:W0:Y:S04]  /*e2d0*/  SHFL.IDX PT, R8, R6, 0x1, 0x181f ;  /* 0x00381f0006087f89 */ /* 0x000e2800000e0000 */
[----:B------:R-:W-:Y:S04]  /*e2e0*/  @!P2 LDGSTS.E.BYPASS.LTC128B.128 [R9+0x2c400], desc[UR6][R2.64+0x180], !P5 ;  /* 0x2c4001800209afae */ /* 0x000fe8000e901d46 */
[----:B------:R-:W-:Y:S04]  /*e2f0*/  @!P2 LDGSTS.E.BYPASS.LTC128B.128 [R9+0x2e400], desc[UR6][R2.64+0x200], !P0 ;  /* 0x2e4002000209afae */ /* 0x000fe8000c101d46 */
[----:B------:R-:W-:Y:S04]  /*e300*/  @!P2 LDGSTS.E.BYPASS.LTC128B.128 [R9+0x30400], desc[UR6][R2.64+0x280], !P1 ;  /* 0x304002800209afae */ /* 0x000fe8000c901d46 */
[----:B------:R-:W-:Y:S04]  /*e310*/  @!P2 LDGSTS.E.BYPASS.LTC128B.128 [R9+0x32400], desc[UR6][R2.64+0x300], P4 ;  /* 0x324003000209afae */ /* 0x000fe8000a101d46 */
[----:B------:R1:W-:Y:S01]  /*e320*/  @!P2 LDGSTS.E.BYPASS.LTC128B.128 [R9+0x34400], desc[UR6][R2.64+0x380], P6 ;  /* 0x344003800209afae */ /* 0x0003e2000b101d46 */
[----:B------:R-:W-:-:S13]  /*e330*/  ISETP.GE.AND P2, PT, R10, R7, PT ;  /* 0x000000070a00720c */ /* 0x000fda0003f46270 */
[----:B------:R-:W-:-:S05]  /*e340*/  @!P2 LEA R10, P4, R13, R14, 0x1 ;  /* 0x0000000e0d0aa211 */ /* 0x000fca00078808ff */
[----:B0-----:R-:W-:Y:S01]  /*e350*/  @!P2 IMAD.X R14, RZ, RZ, R8, P4 ;  /* 0x000000ffff0ea224 */ /* 0x001fe200020e0608 */
[----:B------:R-:W-:Y:S02]  /*e360*/  LOP3.LUT P4, RZ, R17, 0x10, RZ, 0xc0, !PT ;  /* 0x0000001011ff7812 */ /* 0x000fe4000788c0ff */
[----:B------:R-:W-:Y:S01]  /*e370*/  @!P2 LOP3.LUT R8, R4, 0x40, RZ, 0xc0, !PT ;  /* 0x000000400408a812 */ /* 0x000fe200078ec0ff */
[----:B-1----:R-:W-:Y:S01]  /*e380*/  @!P2 IMAD.MOV.U32 R2, RZ, RZ, R10 ;  /* 0x000000ffff02a224 */ /* 0x002fe200078e000a */
[----:B------:R-:W-:Y:S01]  /*e390*/  @!P2 LEA R21, R11, UR38, 0x1 ;  /* 0x000000260b15ac11 */ /* 0x000fe2000f8e08ff */
[----:B------:R-:W-:Y:S01]  /*e3a0*/  @!P2 IMAD.MOV.U32 R3, RZ, RZ, R14 ;  /* 0x000000ffff03a224 */ /* 0x000fe200078e000e */
[----:B------:R-:W-:Y:S02]  /*e3b0*/  LOP3.LUT P6, RZ, R17, 0x8, RZ, 0xc0, !PT ;  /* 0x0000000811ff7812 */ /* 0x000fe400078cc0ff */
[----:B------:R-:W-:-:S05]  /*e3c0*/  @!P2 SHF.R.U32.HI R8, RZ, 0x2, R8 ;  /* 0x00000002ff08a819 */ /* 0x000fca0000011608 */
[----:B------:R-:W-:Y:S01]  /*e3d0*/  @!P2 LDGSTS.E.BYPASS.LTC128B.128 [R21+0x26c00], desc[UR6][R2.64], !P4 ;  /* 0x26c000000215afae */ /* 0x000fe2000e101d46 */
[----:B------:R-:W-:Y:S02]  /*e3e0*/  @!P2 ISETP.NE.U32.AND P4, PT, R8, RZ, PT ;  /* 0x000000ff0800a20c */ /* 0x000fe40003f85070 */
[----:B------:R-:W-:-:S03]  /*e3f0*/  @!P2 LOP3.LUT R8, R5, 0x80, RZ, 0xc0, !PT ;  /* 0x000000800508a812 */ /* 0x000fc600078ec0ff */
[----:B------:R-:W-:Y:S01]  /*e400*/  @!P2 LDGSTS.E.BYPASS.LTC128B.128 [R21+0x28c00], desc[UR6][R2.64+0x80], !P6 ;  /* 0x28c000800215afae */ /* 0x000fe2000f101d46 */
[----:B------:R-:W-:-:S03]  /*e410*/  @!P2 SHF.R.U32.HI R8, RZ, 0x3, R8 ;  /* 0x00000003ff08a819 */ /* 0x000fc60000011608 */
[----:B------:R-:W-:Y:S04]  /*e420*/  @!P2 LDGSTS.E.BYPASS.LTC128B.128 [R21+0x2ac00], desc[UR6][R2.64+0x100], !P3 ;  /* 0x2ac001000215afae */ /* 0x000fe8000d901d46 */
[----:B------:R-:W-:Y:S04]  /*e430*/  @!P2 LDGSTS.E.BYPASS.LTC128B.128 [R21+0x2cc00], desc[UR6][R2.64+0x180], !P5 ;  /* 0x2cc001800215afae */ /* 0x000fe8000e901d46 */
[----:B------:R-:W-:Y:S04]  /*e440*/  @!P2 LDGSTS.E.BYPASS.LTC128B.128 [R21+0x2ec00], desc[UR6][R2.64+0x200], !P0 ;  /* 0x2ec002000215afae */ /* 0x000fe8000c101d46 */
[----:B------:R-:W-:Y:S04]  /*e450*/  @!P2 LDGSTS.E.BYPASS.LTC128B.128 [R21+0x30c00], desc[UR6][R2.64+0x280], !P1 ;  /* 0x30c002800215afae */ /* 0x000fe8000c901d46 */
[----:B------:R-:W-:Y:S01]  /*e460*/  @!P2 LDGSTS.E.BYPASS.LTC128B.128 [R21+0x32c00], desc[UR6][R2.64+0x300], P4 ;  /* 0x32c003000215afae */ /* 0x000fe2000a101d46 */
[----:B------:R-:W-:-:S03]  /*e470*/  @!P2 ISETP.NE.U32.AND P4, PT, R8, RZ, PT ;  /* 0x000000ff0800a20c */ /* 0x000fc60003f85070 */
[----:B------:R-:W0:Y:S10]  /*e480*/  SHFL.IDX PT, R14, R0, 0x2, 0x181f ;  /* 0x00581f00000e7f89 */ /* 0x000e3400000e0000 */
[----:B------:R1:W-:Y:S01]  /*e490*/  @!P2 LDGSTS.E.BYPASS.LTC128B.128 [R21+0x34c00], desc[UR6][R2.64+0x380], P4 ;  /* 0x34c003800215afae */ /* 0x0003e2000a101d46 */
[----:B----4-:R-:W-:-:S03]  /*e4a0*/  ISETP.GE.AND P2, PT, R15, R7, PT ;  /* 0x000000070f00720c */ /* 0x010fc60003f46270 */
[----:B-1----:R-:W1:Y:S10]  /*e4b0*/  SHFL.IDX PT, R2, R6, 0x2, 0x181f ;  /* 0x00581f0006027f89 */ /* 0x002e7400000e0000 */
[----:B0-----:R-:W-:-:S02]  /*e4c0*/  @!P2 LEA R3, P4, R13, R14, 0x1 ;  /* 0x0000000e0d03a211 */ /* 0x001fc400078808ff */
[----:B------:R-:W-:Y:S02]  /*e4d0*/  @!P2 LOP3.LUT R8, R4, 0x40, RZ, 0xc0, !PT ;  /* 0x000000400408a812 */ /* 0x000fe400078ec0ff */
[----:B------:R-:W-:Y:S02]  /*e4e0*/  @!P2 LEA R9, R11, UR38, 0x1 ;  /* 0x000000260b09ac11 */ /* 0x000fe4000f8e08ff */
[----:B------:R-:W-:Y:S01]  /*e4f0*/  @!P2 SHF.R.U32.HI R8, RZ, 0x2, R8 ;  /* 0x00000002ff08a819 */ /* 0x000fe20000011608 */
[----:B-1----:R-:W-:Y:S01]  /*e500*/  @!P2 IMAD.X R2, RZ, RZ, R2, P4 ;  /* 0x000000ffff02a224 */ /* 0x002fe200020e0602 */
[----:B------:R-:W-:-:S04]  /*e510*/  LOP3.LUT P4, RZ, R17, 0x10, RZ, 0xc0, !PT ;  /* 0x0000001011ff7812 */ /* 0x000fc8000788c0ff */
[----:B------:R-:W-:-:S04]  /*e520*/  @!P2 LOP3.LUT R3, R3, R2, RZ, 0x3c, !PT ;  /* 0x000000020303a212 */ /* 0x000fc800078e3cff */
[----:B------:R-:W-:-:S04]  /*e530*/  @!P2 LOP3.LUT R2, R3, R2, RZ, 0x3c, !PT ;  /* 0x000000020302a212 */ /* 0x000fc800078e3cff */
[----:B------:R-:W-:-:S05]  /*e540*/  @!P2 LOP3.LUT R3, R3, R2, RZ, 0x3c, !PT ;  /* 0x000000020303a212 */ /* 0x000fca00078e3cff */
[----:B------:R0:W-:Y:S01]  /*e550*/  @!P2 LDGSTS.E.BYPASS.LTC128B.128 [R9+0x27400], desc[UR6][R2.64], !P4 ;  /* 0x274000000209afae */ /* 0x0001e2000e101d46 */
[----:B------:R-:W-:Y:S02]  /*e560*/  @!P2 ISETP.NE.U32.AND P4, PT, R8, RZ, PT ;  /* 0x000000ff0800a20c */ /* 0x000fe40003f85070 */
[----:B------:R-:W-:Y:S01]  /*e570*/  @!P2 LOP3.LUT R8, R5, 0x80, RZ, 0xc0, !PT ;  /* 0x000000800508a812 */ /* 0x000fe200078ec0ff */
[----:B------:R0:W-:Y:S03]  /*e580*/  @!P2 LDGSTS.E.BYPASS.LTC128B.128 [R9+0x29400], desc[UR6][R2.64+0x80], !P6 ;  /* 0x294000800209afae */ /* 0x0001e6000f101d46 */
[----:B------:R-:W-:Y:S01]  /*e590*/  @!P2 SHF.R.U32.HI R8, RZ, 0x3, R8 ;  /* 0x00000003ff08a819 */ /* 0x000fe20000011608 */
[----:B------:R0:W-:Y:S04]  /*e5a0*/  @!P2 LDGSTS.E.BYPASS.LTC128B.128 [R9+0x2b400], desc[UR6][R2.64+0x100], !P3 ;  /* 0x2b4001000209afae */ /* 0x0001e8000d901d46 */
[----:B------:R0:W-:Y:S04]  /*e5b0*/  @!P2 LDGSTS.E.BYPASS.LTC128B.128 [R9+0x2d400], desc[UR6][R2.64+0x180], !P5 ;  /* 0x2d4001800209afae */ /* 0x0001e8000e901d46 */
[----:B------:R0:W-:Y:S04]  /*e5c0*/  @!P2 LDGSTS.E.BYPASS.LTC128B.128 [R9+0x2f400], desc[UR6][R2.64+0x200], !P0 ;  /* 0x2f4002000209afae */ /* 0x0001e8000c101d46 */
[----:B------:R0:W-:Y:S04]  /*e5d0*/  @!P2 LDGSTS.E.BYPASS.LTC128B.128 [R9+0x31400], desc[UR6][R2.64+0x280], !P1 ;  /* 0x314002800209afae */ /* 0x0001e8000c901d46 */
[----:B------:R0:W-:Y:S01]  /*e5e0*/  @!P2 LDGSTS.E.BYPASS.LTC128B.128 [R9+0x33400], desc[UR6][R2.64+0x300], P4 ;  /* 0x334003000209afae */ /* 0x0001e2000a101d46 */
[----:B------:R-:W-:-:S03]  /*e5f0*/  @!P2 ISETP.NE.U32.AND P4, PT, R8, RZ, PT ;  /* 0x000000ff0800a20c */ /* 0x000fc60003f85070 */
[----:B------:R-:W1:Y:S04]  /*e600*/  SHFL.IDX PT, R6, R6, 0x3, 0x181f ;  /* 0x00781f0006067f89 */ /* 0x000e6800000e0000 */
[----:B------:R0:W2:Y:S06]  /*e610*/  SHFL.IDX PT, R14, R0, 0x3, 0x181f ;  /* 0x00781f00000e7f89 */ /* 0x0000ac00000e0000 */
[----:B------:R0:W-:Y:S02]  /*e620*/  @!P2 LDGSTS.E.BYPASS.LTC128B.128 [R9+0x35400], desc[UR6][R2.64+0x380], P4 ;  /* 0x354003800209afae */ /* 0x0001e4000a101d46 */
.L_x_3348:
[----:B0-----:R-:W3:Y:S01]  /*e630*/  LDL.LU R0, [R1+0x20] ;  /* 0x0000200001007983 */ /* 0x001ee20000300800 */
[----:B------:R-:W-:Y:S01]  /*e640*/  BSSY B0, `(.L_x_3235) ;  /* 0x0000025000007945 */ /* 0x000fe20003800000 */
[----:B---3--:R-:W-:-:S13]  /*e650*/  ISETP.GE.AND P2, PT, R0, R7, PT ;  /* 0x000000070000720c */ /* 0x008fda0003f46270 */
[----:B------:R-:W-:Y:S05]  /*e660*/  @P2 BRA `(.L_x_3236) ;  /* 0x0000000000882947 */ /* 0x000fea0003800000 */
[----:B------:R-:W0:Y:S01]  /*e670*/  S2R R0, SR_TID.X ;  /* 0x0000000000007919 */ /* 0x000e220000002100 */
[C---:B------:R-:W-:Y:S01]  /*e680*/  LOP3.LUT P6, RZ, R17.reuse, 0x10, RZ, 0xc0, !PT ;  /* 0x0000001011ff7812 */ /* 0x040fe200078cc0ff */
[----:B------:R-:W-:Y:S01]  /*e690*/  ULDC.64 UR4, c[0x0][0x208] ;  /* 0x0000820000047ab9 */ /* 0x000fe20000000a00 */
[C---:B------:R-:W-:Y:S01]  /*e6a0*/  LOP3.LUT P4, RZ, R17.reuse, 0x8, RZ, 0xc0, !PT ;  /* 0x0000000811ff7812 */ /* 0x040fe2000788c0ff */
[----:B------:R-:W3:Y:S01]  /*e6b0*/  S2R R3, SR_TID.X ;  /* 0x0000000000037919 */ /* 0x000ee20000002100 */
[----:B------:R-:W-:Y:S02]  /*e6c0*/  LOP3.LUT P3, RZ, R17, 0x4, RZ, 0xc0, !PT ;  /* 0x0000000411ff7812 */ /* 0x000fe4000786c0ff */
[----:B------:R-:W-:Y:S02]  /*e6d0*/  LOP3.LUT R4, R4, 0x40, RZ, 0xc0, !PT ;  /* 0x0000004004047812 */ /* 0x000fe400078ec0ff */
[----:B------:R-:W-:Y:S02]  /*e6e0*/  LOP3.LUT R5, R5, 0x80, RZ, 0xc0, !PT ;  /* 0x0000008005057812 */ /* 0x000fe400078ec0ff */
[----:B------:R-:W-:-:S02]  /*e6f0*/  SHF.R.U32.HI R4, RZ, 0x2, R4 ;  /* 0x00000002ff047819 */ /* 0x000fc40000011604 */
[----:B------:R-:W-:Y:S02]  /*e700*/  SHF.R.U32.HI R5, RZ, 0x3, R5 ;  /* 0x00000003ff057819 */ /* 0x000fe40000011605 */
[----:B0-----:R-:W-:Y:S01]  /*e710*/  LOP3.LUT R0, R0, 0x7f, RZ, 0xc0, !PT ;  /* 0x0000007f00007812 */ /* 0x001fe200078ec0ff */
[----:B---3--:R-:W-:-:S04]  /*e720*/  IMAD.SHL.U32 R2, R3, 0x8, RZ ;  /* 0x0000000803027824 */ /* 0x008fc800078e00ff */
[----:B------:R-:W-:Y:S02]  /*e730*/  IMAD.SHL.U32 R8, R0, 0x8, RZ ;  /* 0x0000000800087824 */ /* 0x000fe400078e00ff */
[----:B------:R-:W-:Y:S01]  /*e740*/  IMAD.SHL.U32 R0, R3, 0x8, RZ ;  /* 0x0000000803007824 */ /* 0x000fe200078e00ff */
[----:B------:R-:W-:-:S04]  /*e750*/  LOP3.LUT R2, R2, 0x38, RZ, 0xc0, !PT ;  /* 0x0000003802027812 */ /* 0x000fc800078ec0ff */
[----:B------:R-:W-:Y:S02]  /*e760*/  LOP3.LUT R0, R0, 0x1f8, RZ, 0xc0, !PT ;  /* 0x000001f800007812 */ /* 0x000fe400078ec0ff */
[----:B--2---:R-:W-:Y:S02]  /*e770*/  LEA R2, P2, R2, R14, 0x1 ;  /* 0x0000000e02027211 */ /* 0x004fe400078408ff */
[----:B------:R-:W-:-:S03]  /*e780*/  LOP3.LUT R0, R0, 0x38, R3, 0x78, !PT ;  /* 0x0000003800007812 */ /* 0x000fc600078e7803 */
[----:B-1----:R-:W-:Y:S01]  /*e790*/  IMAD.X R3, RZ, RZ, R6, P2 ;  /* 0x000000ffff037224 */ /* 0x002fe200010e0606 */
[----:B------:R-:W-:Y:S02]  /*e7a0*/  LOP3.LUT R0, R0, 0x200, R8, 0xf8, !PT ;  /* 0x0000020000007812 */ /* 0x000fe400078ef808 */
[----:B------:R-:W-:Y:S02]  /*e7b0*/  ISETP.NE.U32.AND P2, PT, R4, RZ, PT ;  /* 0x000000ff0400720c */ /* 0x000fe40003f45070 */
[----:B------:R-:W-:-:S05]  /*e7c0*/  LEA R7, R0, UR38, 0x1 ;  /* 0x0000002600077c11 */ /* 0x000fca000f8e08ff */
[----:B------:R-:W-:Y:S01]  /*e7d0*/  @!PT LDS RZ, [RZ] ;  /* 0x00000000fffff984 */ /* 0x000fe20000000800 */
[----:B------:R-:W-:Y:S01]  /*e7e0*/  @!PT LDS RZ, [RZ] ;  /* 0x00000000fffff984 */ /* 0x000fe20000000800 */
[----:B------:R-:W-:Y:S01]  /*e7f0*/  @!PT LDS RZ, [RZ] ;  /* 0x00000000fffff984 */ /* 0x000fe20000000800 */
[----:B------:R0:W-:Y:S04]  /*e800*/  LDGSTS.E.BYPASS.LTC128B.128 [R7+0x27c00], desc[UR4][R2.64], !P6 ;  /* 0x27c0000002077fae */ /* 0x0001e8000f101d44 */
[----:B------:R0:W-:Y:S04]  /*e810*/  LDGSTS.E.BYPASS.LTC128B.128 [R7+0x29c00], desc[UR4][R2.64+0x80], !P4 ;  /* 0x29c0008002077fae */ /* 0x0001e8000e101d44 */
[----:B------:R0:W-:Y:S01]  /*e820*/  LDGSTS.E.BYPASS.LTC128B.128 [R7+0x2bc00], desc[UR4][R2.64+0x100], !P3 ;  /* 0x2bc0010002077fae */ /* 0x0001e2000d901d44 */
[----:B------:R-:W-:-:S03]  /*e830*/  ISETP.NE.U32.AND P3, PT, R5, RZ, PT ;  /* 0x000000ff0500720c */ /* 0x000fc60003f65070 */
[----:B------:R0:W-:Y:S04]  /*e840*/  LDGSTS.E.BYPASS.LTC128B.128 [R7+0x2dc00], desc[UR4][R2.64+0x180], !P5 ;  /* 0x2dc0018002077fae */ /* 0x0001e8000e901d44 */
[----:B------:R0:W-:Y:S04]  /*e850*/  LDGSTS.E.BYPASS.LTC128B.128 [R7+0x2fc00], desc[UR4][R2.64+0x200], !P0 ;  /* 0x2fc0020002077fae */ /* 0x0001e8000c101d44 */
[----:B------:R0:W-:Y:S04]  /*e860*/  LDGSTS.E.BYPASS.LTC128B.128 [R7+0x31c00], desc[UR4][R2.64+0x280], !P1 ;  /* 0x31c0028002077fae */ /* 0x0001e8000c901d44 */
[----:B------:R0:W-:Y:S04]  /*e870*/  LDGSTS.E.BYPASS.LTC128B.128 [R7+0x33c00], desc[UR4][R2.64+0x300], P2 ;  /* 0x33c0030002077fae */ /* 0x0001e80009101d44 */
[----:B------:R0:W-:Y:S02]  /*e880*/  LDGSTS.E.BYPASS.LTC128B.128 [R7+0x35c00], desc[UR4][R2.64+0x380], P3 ;  /* 0x35c0038002077fae */ /* 0x0001e40009901d44 */
.L_x_3236:
[----:B------:R-:W-:Y:S05]  /*e890*/  BSYNC B0 ;  /* 0x0000000000007941 */ /* 0x000fea0003800000 */
.L_x_3235:
[----:B------:R-:W-:Y:S01]  /*e8a0*/  NOP ;  /* 0x0000000000007918 */ /* 0x000fe20000000000 */
[----:B------:R-:W-:Y:S01]  /*e8b0*/  SYNCS.ARRIVE.TRANS64.RED.A0T1 RZ, [UR38+0x38810], RZ ;  /* 0x038810ffffff79a7 */ /* 0x000fe20008200426 */
[----:B0-----:R-:W-:Y:S01]  /*e8c0*/  IMAD.MOV.U32 R2, RZ, RZ, 0x1 ;  /* 0x00000001ff027424 */ /* 0x001fe200078e00ff */
[----:B------:R-:W-:Y:S04]  /*e8d0*/  ARRIVES.LDGSTSBAR.64.TRANSCNT [UR38+0x38810] ;  /* 0x03881000ff0079b0 */ /* 0x000fe80008000aa6 */
[----:B------:R-:W-:Y:S01]  /*e8e0*/  SHF.L.U32 R2, R2, 0x1f, RZ ;  /* 0x0000001f02027819 */ /* 0x000fe200000006ff */
[----:B------:R-:W-:Y:S01]  /*e8f0*/  NOP ;  /* 0x0000000000007918 */ /* 0x000fe20000000000 */
[----:B------:R-:W-:Y:S02]  /*e900*/  SYNCS.ARRIVE.TRANS64.A1T0 RZ, [UR38+0x38810], RZ ;  /* 0x038810ffffff79a7 */ /* 0x000fe40008100026 */
[----:B------:R-:W0:Y:S02]  /*e910*/  SYNCS.PHASECHK.TRANS64.TRYWAIT P0, [UR38+0x38820], R2 ;  /* 0x03882002ff0075a7 */ /* 0x000e240008000166 */
[----:B0-----:R-:W-:Y:S05]  /*e920*/  @!P0 BRA `(.L_x_3237) ;  /* 0x0000004000a08947 */ /* 0x001fea0003800000 */
.L_x_3349:
[----:B------:R-:W-:Y:S01]  /*e930*/  LOP3.LUT P0, RZ, R17, 0x2, RZ, 0xc0, !PT ;  /* 0x0000000211ff7812 */ /* 0x000fe2000780c0ff */
[----:B------:R-:W-:Y:S01]  /*e940*/  BSSY B0, `(.L_x_3238) ;  /* 0x000007f000007945 */ /* 0x000fe20003800000 */
[----:B------:R-:W-:-:S11]  /*e950*/  IMAD.MOV.U32 R0, RZ, RZ, 0x1 ;  /* 0x00000001ff007424 */ /* 0x000fd600078e00ff */
[----:B------:R-:W-:Y:S05]  /*e960*/  @!P0 BRA `(.L_x_3239) ;  /* 0x0000000400f08947 */ /* 0x000fea0003800000 */
[----:B------:R-:W3:Y:S01]  /*e970*/  SYNCS.PHASECHK.TRANS64.TRYWAIT P0, [UR38+0x38860], R2 ;  /* 0x03886002ff0075a7 */ /* 0x000ee20008000166 */
[----:B0-----:R-:W0:Y:S02]  /*e980*/  S2R R3, SR_TID.X ;  /* 0x0000000000037919 */ /* 0x001e240000002100 */
[----:B0-----:R-:W-:-:S04]  /*e990*/  LOP3.LUT R3, R3, 0x7f, RZ, 0xc0, !PT ;  /* 0x0000007f03037812 */ /* 0x001fc800078ec0ff */
[----:B------:R-:W-:Y:S01]  /*e9a0*/  ISETP.NE.AND P1, PT, R3, RZ, PT ;  /* 0x000000ff0300720c */ /* 0x000fe20003f25270 */
[----:B---3--:R-:W-:-:S12]  /*e9b0*/  @!P0 BRA `(.L_x_3240) ;  /* 0x0000004000948947 */ /* 0x008fd80003800000 */
.L_x_3350:
[----:B------:R-:W-:Y:S04]  /*e9c0*/  BSSY B1, `(.L_x_3241) ;  /* 0x0000008000017945 */ /* 0x000fe80003800000 */
[----:B------:R-:W-:Y:S05]  /*e9d0*/  @P1 BRA `(.L_x_3242) ;  /* 0x0000000000181947 */ /* 0x000fea0003800000 */
[----:B0-----:R-:W0:Y:S01]  /*e9e0*/  S2R R3, SR_TID.X ;  /* 0x0000000000037919 */ /* 0x001e220000002100 */
[----:B------:R-:W-:-:S04]  /*e9f0*/  IMAD.MOV.U32 R2, RZ, RZ, 0x10000 ;  /* 0x00010000ff027424 */ /* 0x000fc800078e00ff */
[----:B------:R3:W-:Y:S01]  /*ea00*/  SYNCS.ARRIVE.TRANS64 RZ, [UR38+0x38850], R2 ;  /* 0x03885002ffff79a7 */ /* 0x0007e20008000026 */
[----:B0-----:R-:W-:-:S13]  /*ea10*/  LOP3.LUT P0, RZ, R3, 0x1f, RZ, 0xc0, !PT ;  /* 0x0000001f03ff7812 */ /* 0x001fda000780c0ff */
[----:B---3--:R-:W-:Y:S05]  /*ea20*/  @!P0 BRA `(.L_x_3242) ;  /* 0x0000000000048947 */ /* 0x008fea0003800000 */
[----:B------:R-:W-:Y:S01]  /*ea30*/  BPT.TRAP 0x1 ;  /* 0x000000040000795c */ /* 0x000fe20000300000 */
.L_x_3242:
[----:B------:R-:W-:Y:S05]  /*ea40*/  BSYNC B1 ;  /* 0x0000000000017941 */ /* 0x000fea0003800000 */
.L_x_3241:
[----:B0-----:R-:W3:Y:S01]  /*ea50*/  LDL.LU R2, [R1+0x8] ;  /* 0x0000080001027983 */ /* 0x001ee20000300800 */
        /* <DEDUP_REMOVED lines=9> */
[----:B---3--:R-:W-:-:S08]  /*eaf0*/  IMAD.SHL.U32 R2, R2, 0x40, RZ ;  /* 0x0000004002027824 */ /* 0x008fd000078e00ff */
.L_x_3243:
        /* <DEDUP_REMOVED lines=13> */
.L_x_3244:
        /* <DEDUP_REMOVED lines=13> */
.L_x_3245:
        /* <DEDUP_REMOVED lines=13> */
.L_x_3246:
        /* <DEDUP_REMOVED lines=13> */
.L_x_3247:
        /* <DEDUP_REMOVED lines=13> */
.L_x_3248:
        /* <DEDUP_REMOVED lines=13> */
.L_x_3249:
        /* <DEDUP_REMOVED lines=13> */
.L_x_3250:
[----:B------:R-:W-:-:S13]  /*f0b0*/  @P0 ELECT P1, URZ, PT ;  /* 0x00000000003f082f */ /* 0x000fda0003820000 */
[----:B------:R-:W-:Y:S01]  /*f0c0*/  @P1 R2UR UR13, R16 ;  /* 0x00000000100d12ca */ /* 0x000fe200000e0000 */
[----:B------:R-:W-:Y:S01]  /*f0d0*/  UMOV UR12, UR36 ;  /* 0x00000024000c7c82 */ /* 0x000fe20008000000 */
[----:B------:R-:W-:Y:S02]  /*f0e0*/  @P1 R2UR UR11, R2 ;  /* 0x00000000020b12ca */ /* 0x000fe400000e0000 */
[----:B------:R-:W-:Y:S02]  /*f0f0*/  @P1 PLOP3.LUT P0, PT, P1, PT, PT, 0x8, 0x0 ;  /* 0x000000000000181c */ /* 0x000fe40000f0e170 */
[----:B------:R-:W-:-:S09]  /*f100*/  PLOP3.LUT P1, PT, PT, PT, PT, 0x8, 0x0 ;  /* 0x000000000000781c */ /* 0x000fd20003f2e170 */
[----:B------:R3:W-:Y:S02]  /*f110*/  UTMALDG.4D [UR8], [UR4], desc[UR6] ;  /* 0x00000608040075b4 */ /* 0x0007e40008019000 */
[----:B---3--:R-:W-:Y:S05]  /*f120*/  @P0 BRA.U.ANY `(.L_x_3250) ;  /* 0xfffffffd00e00947 */ /* 0x008fea000393ffff */
.L_x_3239:
[----:B------:R-:W-:Y:S05]  /*f130*/  BSYNC B0 ;  /* 0x0000000000007941 */ /* 0x000fea0003800000 */
.L_x_3238:
[----:B0-----:R-:W3:Y:S01]  /*f140*/  LDL.LU R3, [R1+0x14] ;  /* 0x0000140001037983 */ /* 0x001ee20000300800 */
[----:B------:R-:W-:Y:S02]  /*f150*/  IMAD.MOV.U32 R9, RZ, RZ, RZ ;  /* 0x000000ffff097224 */ /* 0x000fe400078e00ff */
[----:B-1----:R-:W-:Y:S02]  /*f160*/  IMAD.MOV.U32 R6, RZ, RZ, 0x1 ;  /* 0x00000001ff067424 */ /* 0x002fe400078e00ff */
[----:B---3--:R-:W-:-:S05]  /*f170*/  VIADD R8, R3, 0xfffffffe ;  /* 0xfffffffe03087836 */ /* 0x008fca0000000000 */
[----:B------:R-:W-:-:S13]  /*f180*/  ISETP.GE.AND P0, PT, R8, UR39, PT ;  /* 0x0000002708007c0c */ /* 0x000fda000bf06270 */
[----:B------:R-:W-:Y:S05]  /*f190*/  @!P0 BRA `(.L_x_3220) ;  /* 0x0000002400208947 */ /* 0x000fea0003800000 */
[----:B------:R-:W-:Y:S01]  /*f1a0*/  UIADD3 UR4, UR43, 0x1, URZ ;  /* 0x000000012b047890 */ /* 0x000fe2000fffe03f */
[----:B------:R-:W-:Y:S01]  /*f1b0*/  LOP3.LUT R0, RZ, UR39, RZ, 0x33, !PT ;  /* 0x00000027ff007c12 */ /* 0x000fe2000f8e33ff */
[----:B------:R-:W0:Y:S01]  /*f1c0*/  S2R R4, SR_TID.X ;  /* 0x0000000000047919 */ /* 0x000e220000002100 */
[----:B------:R-:W-:Y:S01]  /*f1d0*/  IMAD.MOV.U32 R6, RZ, RZ, 0x1 ;  /* 0x00000001ff067424 */ /* 0x000fe200078e00ff */
[----:B------:R-:W-:-:S04]  /*f1e0*/  UIMAD UR4, UR4, UR41, URZ ;  /* 0x00000029040472a4 */ /* 0x000fc8000f8e023f */
[----:B------:R-:W-:-:S04]  /*f1f0*/  UISETP.LT.AND UP0, UPT, UR40, UR4, UPT ;  /* 0x000000042800728c */ /* 0x000fc8000bf01270 */
[----:B------:R-:W-:-:S06]  /*f200*/  USEL UR4, UR40, UR4, UP0 ;  /* 0x0000000428047287 */ /* 0x000fcc0008000000 */
[----:B------:R-:W-:-:S05]  /*f210*/  IMAD R3, RZ, RZ, -UR4 ;  /* 0x80000004ff037e24 */ /* 0x000fca000f8e02ff */
[----:B------:R-:W-:-:S04]  /*f220*/  VIADDMNMX R0, R3, 0x1, R0, !PT ;  /* 0x0000000103007846 */ /* 0x000fc80007800100 */
[----:B------:R-:W-:Y:S02]  /*f230*/  R2UR UR5, R0 ;  /* 0x00000000000572ca */ /* 0x000fe400000e0000 */
[----:B------:R-:W-:Y:S02]  /*f240*/  LOP3.LUT R0, RZ, UR4, RZ, 0x33, !PT ;  /* 0x00000004ff007c12 */ /* 0x000fe4000f8e33ff */
[----:B0-----:R-:W-:-:S09]  /*f250*/  LOP3.LUT R10, R4, 0x1f, RZ, 0xc0, !PT ;  /* 0x0000001f040a7812 */ /* 0x001fd200078ec0ff */
[----:B------:R-:W-:Y:S02]  /*f260*/  UIADD3 UR6, UR5, -0x2, URZ ;  /* 0xfffffffe05067890 */ /* 0x000fe4000fffe03f */
[----:B------:R-:W-:-:S04]  /*f270*/  UIADD3 UR5, UR4, UR5, URZ ;  /* 0x0000000504057290 */ /* 0x000fc8000fffe03f */
[----:B------:R-:W-:Y:S01]  /*f280*/  ISETP.NE.AND P0, PT, R0, UR6, PT ;  /* 0x0000000600007c0c */ /* 0x000fe2000bf05270 */
[----:B------:R-:W-:Y:S02]  /*f290*/  IMAD.MOV.U32 R0, RZ, RZ, 0x1 ;  /* 0x00000001ff007424 */ /* 0x000fe400078e00ff */
[----:B------:R-:W-:-:S05]  /*f2a0*/  IMAD.U32 R11, RZ, RZ, UR5 ;  /* 0x00000005ff0b7e24 */ /* 0x000fca000f8e00ff */
[----:B------:R-:W-:-:S05]  /*f2b0*/  LOP3.LUT R11, R11, 0x1, RZ, 0xc0, !PT ;  /* 0x000000010b0b7812 */ /* 0x000fca00078ec0ff */
[----:B------:R-:W-:Y:S05]  /*f2c0*/  @!P0 BRA `(.L_x_3251) ;  /* 0x0000001400e88947 */ /* 0x000fea0003800000 */
[----:B------:R-:W-:Y:S01]  /*f2d0*/  R2UR UR4, R11 ;  /* 0x000000000b0472ca */ /* 0x000fe200000e0000 */
[----:B------:R-:W-:Y:S01]  /*f2e0*/  BSSY B0, `(.L_x_3251) ;  /* 0x0000178000007945 */ /* 0x000fe20003800000 */
[----:B------:R-:W-:-:S11]  /*f2f0*/  IMAD.MOV.U32 R0, RZ, RZ, 0x1 ;  /* 0x00000001ff007424 */ /* 0x000fd600078e00ff */
[----:B------:R-:W-:-:S06]  /*f300*/  UIADD3 UR4, UR5, -UR4, URZ ;  /* 0x8000000405047290 */ /* 0x000fcc000fffe03f */
[----:B------:R-:W-:-:S07]  /*f310*/  IMAD.U32 R7, RZ, RZ, UR4 ;  /* 0x00000004ff077e24 */ /* 0x000fce000f8e00ff */
.L_x_3292:
        /* <DEDUP_REMOVED lines=8> */
[----:B------:R-:W0:Y:S01]  /*f3a0*/  LDC R12, c[0x0][0x43c] ;  /* 0x00010f00ff0c7b82 */ /* 0x000e220000000800 */
[----:B------:R-:W-:Y:S01]  /*f3b0*/  IMAD.MOV.U32 R13, RZ, RZ, R8 ;  /* 0x000000ffff0d7224 */ /* 0x000fe200078e0008 */
[----:B------:R-:W-:Y:S01]  /*f3c0*/  ULDC.64 UR4, c[0x0][0x428] ;  /* 0x00010a0000047ab9 */ /* 0x000fe20000000a00 */
[----:B------:R-:W-:Y:S01]  /*f3d0*/  ULDC.64 UR6, c[0x0][0x208] ;  /* 0x0000820000067ab9 */ /* 0x000fe20000000a00 */
        /* <DEDUP_REMOVED lines=16> */
.L_x_3254:
[----:B------:R-:W1:Y:S01]  /*f4e0*/  S2R R2, SR_TID.X ;  /* 0x0000000000027919 */ /* 0x000e620000002100 */
[----:B------:R-:W-:Y:S01]  /*f4f0*/  BSSY B2, `(.L_x_3255) ;  /* 0x0000006000027945 */ /* 0x000fe20003800000 */
[----:B-1----:R-:W-:Y:S02]  /*f500*/  LOP3.LUT R3, R2, 0x7f, RZ, 0xc0, !PT ;  /* 0x0000007f02037812 */ /* 0x002fe400078ec0ff */
[----:B------:R-:W-:Y:S02]  /*f510*/  SHF.L.U32 R2, R0, 0x1f, RZ ;  /* 0x0000001f00027819 */ /* 0x000fe400000006ff */
[----:B------:R-:W-:Y:S02]  /*f520*/  ISETP.NE.AND P2, PT, R3, RZ, PT ;  /* 0x000000ff0300720c */ /* 0x000fe40003f45270 */
[----:B------:R-:W1:Y:S02]  /*f530*/  SYNCS.PHASECHK.TRANS64.TRYWAIT P0, [UR38+0x38848], R2 ;  /* 0x03884802ff0075a7 */ /* 0x000e640008000166 */
[----:B-1----:R-:W-:Y:S09]  /*f540*/  @!P0 BRA `(.L_x_3256) ;  /* 0x0000003400c88947 */ /* 0x002ff20003800000 */
.L_x_3351:
[----:B------:R-:W-:Y:S05]  /*f550*/  BSYNC B2 ;  /* 0x0000000000027941 */ /* 0x000fea0003800000 */
.L_x_3255:
[----:B------:R-:W-:Y:S04]  /*f560*/  BSSY B2, `(.L_x_3257) ;  /* 0x0000007000027945 */ /* 0x000fe80003800000 */
[----:B------:R-:W-:Y:S05]  /*f570*/  @P2 BRA `(.L_x_3258) ;  /* 0x0000000000142947 */ /* 0x000fea0003800000 */
[----:B------:R-:W-:Y:S01]  /*f580*/  ISETP.NE.AND P0, PT, R10, RZ, PT ;  /* 0x000000ff0a00720c */ /* 0x000fe20003f05270 */
[----:B-1----:R-:W-:-:S04]  /*f590*/  IMAD.MOV.U32 R3, RZ, RZ, 0x2000 ;  /* 0x00002000ff037424 */ /* 0x002fc800078e00ff */
[----:B------:R3:W-:Y:S08]  /*f5a0*/  SYNCS.ARRIVE.TRANS64 RZ, [UR38+0x38838], R3 ;  /* 0x03883803ffff79a7 */ /* 0x0007f00008000026 */
[----:B---3--:R-:W-:Y:S05]  /*f5b0*/  @!P0 BRA `(.L_x_3258) ;  /* 0x0000000000048947 */ /* 0x008fea0003800000 */
[----:B------:R-:W-:Y:S01]  /*f5c0*/  BPT.TRAP 0x1 ;  /* 0x000000040000795c */ /* 0x000fe20000300000 */
.L_x_3258:
[----:B------:R-:W-:Y:S05]  /*f5d0*/  BSYNC B2 ;  /* 0x0000000000027941 */ /* 0x000fea0003800000 */
.L_x_3257:
        /* <DEDUP_REMOVED lines=11> */
.L_x_3259:
        /* <DEDUP_REMOVED lines=10> */
.L_x_3352:
[----:B------:R-:W-:Y:S05]  /*f730*/  BSYNC B2 ;  /* 0x0000000000027941 */ /* 0x000fea0003800000 */
.L_x_3260:
[----:B------:R-:W-:Y:S01]  /*f740*/  BSSY B2, `(.L_x_3262) ;  /* 0x0000009000027945 */ /* 0x000fe20003800000 */
[----:B01----:R-:W-:Y:S02]  /*f750*/  IMAD.MOV.U32 R2, RZ, RZ, 0x0 ;  /* 0x00000000ff027424 */ /* 0x003fe400078e00ff */
[----:B------:R-:W-:Y:S01]  /*f760*/  IMAD.MOV.U32 R3, RZ, RZ, 0x14f00000 ;  /* 0x14f00000ff037424 */ /* 0x000fe200078e00ff */
[----:B------:R-:W-:Y:S06]  /*f770*/  @P2 BRA `(.L_x_3263) ;  /* 0x0000000000142947 */ /* 0x000fec0003800000 */
[----:B------:R-:W-:Y:S01]  /*f780*/  ISETP.NE.AND P0, PT, R10, RZ, PT ;  /* 0x000000ff0a00720c */ /* 0x000fe20003f05270 */
[----:B------:R-:W-:-:S04]  /*f790*/  IMAD.MOV.U32 R12, RZ, RZ, 0x10000 ;  /* 0x00010000ff0c7424 */ /* 0x000fc800078e00ff */
[----:B------:R0:W-:Y:S08]  /*f7a0*/  SYNCS.ARRIVE.TRANS64 RZ, [UR38+0x38858], R12 ;  /* 0x0388580cffff79a7 */ /* 0x0001f00008000026 */
[----:B0-----:R-:W-:Y:S05]  /*f7b0*/  @!P0 BRA `(.L_x_3263) ;  /* 0x0000000000048947 */ /* 0x001fea0003800000 */
[----:B------:R-:W-:Y:S01]  /*f7c0*/  BPT.TRAP 0x1 ;  /* 0x000000040000795c */ /* 0x000fe20000300000 */
.L_x_3263:
[----:B------:R-:W-:Y:S05]  /*f7d0*/  BSYNC B2 ;  /* 0x0000000000027941 */ /* 0x000fea0003800000 */
.L_x_3262:
        /* <DEDUP_REMOVED lines=9> */
.L_x_3264:
        /* <DEDUP_REMOVED lines=13> */
.L_x_3265:
        /* <DEDUP_REMOVED lines=13> */
.L_x_3266:
        /* <DEDUP_REMOVED lines=13> */
.L_x_3267:
        /* <DEDUP_REMOVED lines=13> */
.L_x_3268:
        /* <DEDUP_REMOVED lines=13> */
.L_x_3269:
        /* <DEDUP_REMOVED lines=13> */
.L_x_3270:
        /* <DEDUP_REMOVED lines=13> */
.L_x_3271:
        /* <DEDUP_REMOVED lines=8> */
.L_x_3253:
[----:B------:R-:W-:Y:S05]  /*fea0*/  BSYNC B1 ;  /* 0x0000000000017941 */ /* 0x000fea0003800000 */
.L_x_3252:
[----:B------:R-:W-:Y:S01]  /*feb0*/  LOP3.LUT P3, RZ, R17, 0x2, RZ, 0xc0, !PT ;  /* 0x0000000211ff7812 */ /* 0x000fe2000786c0ff */
[----:B------:R-:W-:Y:S01]  /*fec0*/  BSSY B1, `(.L_x_3272) ;  /* 0x00000b7000017945 */ /* 0x000fe20003800000 */
[----:B------:R-:W-:-:S11]  /*fed0*/  LOP3.LUT R0, R0, 0x1, RZ, 0x3c, !PT ;  /* 0x0000000100007812 */ /* 0x000fd600078e3cff */
[----:B------:R-:W-:Y:S05]  /*fee0*/  @!P3 BRA `(.L_x_3273) ;  /* 0x0000000800d0b947 */ /* 0x000fea0003800000 */
[----:B------:R-:W-:Y:S01]  /*fef0*/  LOP3.LUT P3, RZ, R17, 0x1, RZ, 0xc0, !PT ;  /* 0x0000000111ff7812 */ /* 0x000fe2000786c0ff */
[----:B------:R-:W-:-:S12]  /*ff00*/  VIADD R12, R8, 0xffffffff ;  /* 0xffffffff080c7836 */ /* 0x000fd80000000000 */
[----:B------:R-:W-:Y:S05]  /*ff10*/  @!P3 BRA `(.L_x_3274) ;  /* 0x000000000050b947 */ /* 0x000fea0003800000 */
[----:B--2---:R-:W0:Y:S01]  /*ff20*/  LDC R14, c[0x0][0x43c] ;  /* 0x00010f00ff0e7b82 */ /* 0x004e220000000800 */
        /* <DEDUP_REMOVED lines=19> */
.L_x_3274:
[----:B------:R-:W1:Y:S01]  /*10060*/  S2R R2, SR_TID.X ;  /* 0x0000000000027919 */ /* 0x000e620000002100 */
[----:B------:R-:W-:Y:S01]  /*10070*/  BSSY B2, `(.L_x_3275) ;  /* 0x0000006000027945 */ /* 0x000fe20003800000 */
[----:B-1----:R-:W-:Y:S02]  /*10080*/  LOP3.LUT R3, R2, 0x7f, RZ, 0xc0, !PT ;  /* 0x0000007f02037812 */ /* 0x002fe400078ec0ff */
[----:B------:R-:W-:Y:S02]  /*10090*/  SHF.L.U32 R2, R0, 0x1f, RZ ;  /* 0x0000001f00027819 */ /* 0x000fe400000006ff */
[----:B------:R-:W-:Y:S02]  /*100a0*/  ISETP.NE.AND P2, PT, R3, RZ, PT ;  /* 0x000000ff0300720c */ /* 0x000fe40003f45270 */
[----:B------:R-:W1:Y:S02]  /*100b0*/  SYNCS.PHASECHK.TRANS64.TRYWAIT P0, [UR38+0x38840], R2 ;  /* 0x03884002ff0075a7 */ /* 0x000e640008000166 */
[----:B-1----:R-:W-:Y:S09]  /*100c0*/  @!P0 BRA `(.L_x_3276) ;  /* 0x0000002c00188947 */ /* 0x002ff20003800000 */
.L_x_3353:
[----:B------:R-:W-:Y:S05]  /*100d0*/  BSYNC B2 ;  /* 0x0000000000027941 */ /* 0x000fea0003800000 */
.L_x_3275:
[----:B------:R-:W-:Y:S04]  /*100e0*/  BSSY B2, `(.L_x_3277) ;  /* 0x0000007000027945 */ /* 0x000fe80003800000 */
[----:B------:R-:W-:Y:S05]  /*100f0*/  @P2 BRA `(.L_x_3278) ;  /* 0x0000000000142947 */ /* 0x000fea0003800000 */
[----:B------:R-:W-:Y:S01]  /*10100*/  ISETP.NE.AND P0, PT, R10, RZ, PT ;  /* 0x000000ff0a00720c */ /* 0x000fe20003f05270 */
[----:B-1----:R-:W-:-:S04]  /*10110*/  IMAD.MOV.U32 R3, RZ, RZ, 0x2000 ;  /* 0x00002000ff037424 */ /* 0x002fc800078e00ff */
[----:B------:R3:W-:Y:S08]  /*10120*/  SYNCS.ARRIVE.TRANS64 RZ, [UR38+0x38830], R3 ;  /* 0x03883003ffff79a7 */ /* 0x0007f00008000026 */
[----:B---3--:R-:W-:Y:S05]  /*10130*/  @!P0 BRA `(.L_x_3278) ;  /* 0x0000000000048947 */ /* 0x008fea0003800000 */
[----:B------:R-:W-:Y:S01]  /*10140*/  BPT.TRAP 0x1 ;  /* 0x000000040000795c */ /* 0x000fe20000300000 */
.L_x_3278:
[----:B------:R-:W-:Y:S05]  /*10150*/  BSYNC B2 ;  /* 0x0000000000027941 */ /* 0x000fea0003800000 */
.L_x_3277:
        /* <DEDUP_REMOVED lines=11> */
.L_x_3279:
        /* <DEDUP_REMOVED lines=11> */
.L_x_3354:
[----:B------:R-:W-:Y:S05]  /*102c0*/  BSYNC B2 ;  /* 0x0000000000027941 */ /* 0x000fea0003800000 */
.L_x_3280:
        /* <DEDUP_REMOVED lines=9> */
.L_x_3283:
[----:B------:R-:W-:Y:S05]  /*10360*/  BSYNC B2 ;  /* 0x0000000000027941 */ /* 0x000fea0003800000 */
.L_x_3282:
        /* <DEDUP_REMOVED lines=9> */
.L_x_3284:
        /* <DEDUP_REMOVED lines=13> */
.L_x_3285:
        /* <DEDUP_REMOVED lines=13> */
.L_x_3286:
        /* <DEDUP_REMOVED lines=13> */
.L_x_3287:
        /* <DEDUP_REMOVED lines=13> */
.L_x_3288:
        /* <DEDUP_REMOVED lines=13> */
.L_x_3289:
        /* <DEDUP_REMOVED lines=13> */
.L_x_3290:
        /* <DEDUP_REMOVED lines=13> */
.L_x_3291:
        /* <DEDUP_REMOVED lines=8> */
.L_x_3273:
[----:B------:R-:W-:Y:S05]  /*10a30*/  BSYNC B1 ;  /* 0x0000000000017941 */ /* 0x000fea0003800000 */
.L_x_3272:
[----:B------:R-:W-:Y:S01]  /*10a40*/  VIADD R8, R8, 0xfffffffe ;  /* 0xfffffffe08087836 */ /* 0x000fe20000000000 */
[----:B------:R-:W-:Y:S06]  /*10a50*/  @P1 BRA `(.L_x_3292) ;  /* 0xffffffe800301947 */ /* 0x000fec000383ffff */
[----:B------:R-:W-:Y:S05]  /*10a60*/  BSYNC B0 ;  /* 0x0000000000007941 */ /* 0x000fea0003800000 */
.L_x_3251:
[----:B------:R-:W-:-:S13]  /*10a70*/  ISETP.NE.AND P0, PT, R11, RZ, PT ;  /* 0x000000ff0b00720c */ /* 0x000fda0003f05270 */
[----:B------:R-:W-:Y:S05]  /*10a80*/  @!P0 BRA `(.L_x_3220) ;  /* 0x0000000800e48947 */ /* 0x000fea0003800000 */
[----:B------:R-:W-:Y:S01]  /*10a90*/  LOP3.LUT P1, RZ, R17, 0x2, RZ, 0xc0, !PT ;  /* 0x0000000211ff7812 */ /* 0x000fe2000782c0ff */
[----:B------:R-:W-:-:S12]  /*10aa0*/  BSSY B0, `(.L_x_3293) ;  /* 0x00000b4000007945 */ /* 0x000fd80003800000 */
[----:B------:R-:W-:Y:S05]  /*10ab0*/  @!P1 BRA `(.L_x_3294) ;  /* 0x0000000800c89947 */ /* 0x000fea0003800000 */
[----:B------:R-:W-:-:S13]  /*10ac0*/  LOP3.LUT P1, RZ, R17, 0x1, RZ, 0xc0, !PT ;  /* 0x0000000111ff7812 */ /* 0x000fda000782c0ff */
[----:B------:R-:W-:Y:S05]  /*10ad0*/  @!P1 BRA `(.L_x_3295) ;  /* 0x00000000004c9947 */ /* 0x000fea0003800000 */
[----:B------:R-:W0:Y:S01]  /*10ae0*/  LDC R5, c[0x0][0x43c] ;  /* 0x00010f00ff057b82 */ /* 0x000e220000000800 */
[----:B------:R-:W-:Y:S01]  /*10af0*/  ULDC.64 UR4, c[0x0][0x428] ;  /* 0x00010a0000047ab9 */ /* 0x000fe20000000a00 */
[----:B------:R-:W-:Y:S01]  /*10b00*/  ULDC.64 UR6, c[0x0][0x208] ;  /* 0x0000820000067ab9 */ /* 0x000fe20000000a00 */
[----:B------:R-:W-:-:S04]  /*10b10*/  IMAD R19, R19, UR4, RZ ;  /* 0x0000000413137c24 */ /* 0x000fc8000f8e02ff */
[----:B------:R-:W-:Y:S01]  /*10b20*/  IMAD R7, R18, UR5, R19 ;  /* 0x0000000512077c24 */ /* 0x000fe2000f8e0213 */
[----:B0-----:R-:W-:-:S13]  /*10b30*/  ISETP.NE.AND P0, PT, R5, 0x1, PT ;  /* 0x000000010500780c */ /* 0x001fda0003f05270 */
[----:B------:R-:W0:Y:S02]  /*10b40*/  @P0 LDC.64 R2, c[0x0][0x440] ;  /* 0x00011000ff020b82 */ /* 0x000e240000000a00 */
[----:B0-----:R-:W-:-:S04]  /*10b50*/  @P0 IMAD.HI.U32 R4, R8, R2, RZ ;  /* 0x0000000208040227 */ /* 0x001fc800078e00ff */
[----:B------:R-:W-:Y:S01]  /*10b60*/  IMAD.MOV.U32 R2, RZ, RZ, R8 ;  /* 0x000000ffff027224 */ /* 0x000fe200078e0008 */
[----:B------:R-:W-:-:S04]  /*10b70*/  @P0 SHF.R.U32.HI R2, RZ, R3, R4 ;  /* 0x00000003ff020219 */ /* 0x000fc80000011604 */
[----:B------:R-:W-:-:S03]  /*10b80*/  SHF.R.S32.HI R3, RZ, 0x1f, R2 ;  /* 0x0000001fff037819 */ /* 0x000fc60000011402 */
        /* <DEDUP_REMOVED lines=8> */
.L_x_3295:
[----:B------:R-:W1:Y:S01]  /*10c10*/  S2R R2, SR_TID.X ;  /* 0x0000000000027919 */ /* 0x000e620000002100 */
[----:B------:R-:W-:Y:S01]  /*10c20*/  BSSY B1, `(.L_x_3296) ;  /* 0x0000006000017945 */ /* 0x000fe20003800000 */
[----:B-1----:R-:W-:Y:S02]  /*10c30*/  LOP3.LUT R3, R2, 0x7f, RZ, 0xc0, !PT ;  /* 0x0000007f02037812 */ /* 0x002fe400078ec0ff */
[----:B------:R-:W-:Y:S02]  /*10c40*/  SHF.L.U32 R2, R0, 0x1f, RZ ;  /* 0x0000001f00027819 */ /* 0x000fe400000006ff */
[----:B------:R-:W-:Y:S02]  /*10c50*/  ISETP.NE.AND P1, PT, R3, RZ, PT ;  /* 0x000000ff0300720c */ /* 0x000fe40003f25270 */
[----:B------:R-:W1:Y:S02]  /*10c60*/  SYNCS.PHASECHK.TRANS64.TRYWAIT P0, [UR38+0x38848], R2 ;  /* 0x03884802ff0075a7 */ /* 0x000e640008000166 */
[----:B-1----:R-:W-:Y:S09]  /*10c70*/  @!P0 BRA `(.L_x_3297) ;  /* 0x00000020005c8947 */ /* 0x002ff20003800000 */
.L_x_3355:
[----:B------:R-:W-:Y:S05]  /*10c80*/  BSYNC B1 ;  /* 0x0000000000017941 */ /* 0x000fea0003800000 */
.L_x_3296:
[----:B------:R-:W-:Y:S04]  /*10c90*/  BSSY B1, `(.L_x_3298) ;  /* 0x0000007000017945 */ /* 0x000fe80003800000 */
[----:B------:R-:W-:Y:S05]  /*10ca0*/  @P1 BRA `(.L_x_3299) ;  /* 0x0000000000141947 */ /* 0x000fea0003800000 */
[----:B------:R-:W-:Y:S01]  /*10cb0*/  ISETP.NE.AND P0, PT, R10, RZ, PT ;  /* 0x000000ff0a00720c */ /* 0x000fe20003f05270 */
[----:B-1----:R-:W-:-:S04]  /*10cc0*/  IMAD.MOV.U32 R3, RZ, RZ, 0x2000 ;  /* 0x00002000ff037424 */ /* 0x002fc800078e00ff */
[----:B------:R3:W-:Y:S08]  /*10cd0*/  SYNCS.ARRIVE.TRANS64 RZ, [UR38+0x38838], R3 ;  /* 0x03883803ffff79a7 */ /* 0x0007f00008000026 */
[----:B---3--:R-:W-:Y:S05]  /*10ce0*/  @!P0 BRA `(.L_x_3299) ;  /* 0x0000000000048947 */ /* 0x008fea0003800000 */
[----:B------:R-:W-:Y:S01]  /*10cf0*/  BPT.TRAP 0x1 ;  /* 0x000000040000795c */ /* 0x000fe20000300000 */
.L_x_3299:
[----:B------:R-:W-:Y:S05]  /*10d00*/  BSYNC B1 ;  /* 0x0000000000017941 */ /* 0x000fea0003800000 */
.L_x_3298:
[----:B------:R-:W-:Y:S01]  /*10d10*/  IMAD.MOV.U32 R4, RZ, RZ, RZ ;  /* 0x000000ffff047224 */ /* 0x000fe200078e00ff */
        /* <DEDUP_REMOVED lines=10> */
.L_x_3300:
        /* <DEDUP_REMOVED lines=11> */
.L_x_3356:
[----:B------:R-:W-:Y:S05]  /*10e70*/  BSYNC B1 ;  /* 0x0000000000017941 */ /* 0x000fea0003800000 */
.L_x_3301:
[----:B------:R-:W-:Y:S01]  /*10e80*/  BSSY B1, `(.L_x_3303) ;  /* 0x0000009000017945 */ /* 0x000fe20003800000 */
[----:B-1----:R-:W-:Y:S02]  /*10e90*/  IMAD.MOV.U32 R2, RZ, RZ, 0x0 ;  /* 0x00000000ff027424 */ /* 0x002fe400078e00ff */
[----:B------:R-:W-:Y:S01]  /*10ea0*/  IMAD.MOV.U32 R3, RZ, RZ, 0x14f00000 ;  /* 0x14f00000ff037424 */ /* 0x000fe200078e00ff */
[----:B------:R-:W-:Y:S06]  /*10eb0*/  @P1 BRA `(.L_x_3304) ;  /* 0x0000000000141947 */ /* 0x000fec0003800000 */
[----:B------:R-:W-:Y:S01]  /*10ec0*/  ISETP.NE.AND P0, PT, R10, RZ, PT ;  /* 0x000000ff0a00720c */ /* 0x000fe20003f05270 */
[----:B------:R-:W-:-:S04]  /*10ed0*/  IMAD.MOV.U32 R5, RZ, RZ, 0x10000 ;  /* 0x00010000ff057424 */ /* 0x000fc800078e00ff */
[----:B------:R1:W-:Y:S08]  /*10ee0*/  SYNCS.ARRIVE.TRANS64 RZ, [UR38+0x38858], R5 ;  /* 0x03885805ffff79a7 */ /* 0x0003f00008000026 */
[----:B-1----:R-:W-:Y:S05]  /*10ef0*/  @!P0 BRA `(.L_x_3304) ;  /* 0x0000000000048947 */ /* 0x002fea0003800000 */
[----:B------:R-:W-:Y:S01]  /*10f00*/  BPT.TRAP 0x1 ;  /* 0x000000040000795c */ /* 0x000fe20000300000 */
.L_x_3304:
[----:B------:R-:W-:Y:S05]  /*10f10*/  BSYNC B1 ;  /* 0x0000000000017941 */ /* 0x000fea0003800000 */
.L_x_3303:
        /* <DEDUP_REMOVED lines=9> */
.L_x_3305:
        /* <DEDUP_REMOVED lines=13> */
.L_x_3306:
        /* <DEDUP_REMOVED lines=13> */
.L_x_3307:
        /* <DEDUP_REMOVED lines=13> */
.L_x_3308:
        /* <DEDUP_REMOVED lines=13> */
.L_x_3309:
        /* <DEDUP_REMOVED lines=13> */
.L_x_3310:
        /* <DEDUP_REMOVED lines=13> */
.L_x_3311:
        /* <DEDUP_REMOVED lines=13> */
.L_x_3312:
        /* <DEDUP_REMOVED lines=8> */
.L_x_3294:
[----:B------:R-:W-:Y:S05]  /*115e0*/  BSYNC B0 ;  /* 0x0000000000007941 */ /* 0x000fea0003800000 */
.L_x_3293:
[----:B------:R-:W-:Y:S01]  /*115f0*/  LOP3.LUT R0, R0, 0x1, RZ, 0x3c, !PT ;  /* 0x0000000100007812 */ /* 0x000fe200078e3cff */
[----:B------:R-:W-:Y:S02]  /*11600*/  IMAD.MOV.U32 R6, RZ, RZ, RZ ;  /* 0x000000ffff067224 */ /* 0x000fe400078e00ff */
[----:B------:R-:W-:-:S07]  /*11610*/  IMAD.MOV.U32 R9, RZ, RZ, RZ ;  /* 0x000000ffff097224 */ /* 0x000fce00078e00ff */
.L_x_3220:
[----:B------:R-:W1:Y:S01]  /*11620*/  S2R R3, SR_CgaCtaId ;  /* 0x0000000000037919 */ /* 0x000e620000008800 */
[----:B------:R-:W-:Y:S02]  /*11630*/  MOV R2, 0x400 ;  /* 0x0000040000027802 */ /* 0x000fe40000000f00 */
[----:B------:R-:W-:Y:S02]  /*11640*/  SHF.L.U32 R9, R9, 0x1f, RZ ;  /* 0x0000001f09097819 */ /* 0x000fe400000006ff */
[----:B-1----:R-:W-:-:S04]  /*11650*/  LEA R2, R3, R2, 0x18 ;  /* 0x0000000203027211 */ /* 0x002fc800078ec0ff */
[----:B------:R-:W1:Y:S02]  /*11660*/  SYNCS.PHASECHK.TRANS64.TRYWAIT P0, [R2+URZ+0x38820], R9 ;  /* 0x03882009020075a7 */ /* 0x000e64000800017f */
[----:B-1----:R-:W-:Y:S05]  /*11670*/  @!P0 BRA `(.L_x_3313) ;  /* 0x00000018000c8947 */ /* 0x002fea0003800000 */
.L_x_3357:
[----:B------:R-:W-:-:S03]  /*11680*/  UMOV UR4, 0xffffffff ;  /* 0xffffffff00047882 */ /* 0x000fc60000000000 */
[----:B------:R-:W-:Y:S05]  /*11690*/  BRA.DIV UR4, `(.L_x_3314) ;  /* 0x0000001a04187947 */ /* 0x000fea000b800000 */
[----:B------:R-:W3:Y:S02]  /*116a0*/  S2R R3, SR_TID.X ;  /* 0x0000000000037919 */ /* 0x000ee40000002100 */
[----:B---3--:R-:W-:-:S04]  /*116b0*/  SHF.R.U32.HI R3, RZ, 0x5, R3 ;  /* 0x00000005ff037819 */ /* 0x008fc80000011603 */
[----:B------:R-:W-:-:S05]  /*116c0*/  LOP3.LUT R3, R3, 0x3, RZ, 0xc0, !PT ;  /* 0x0000000303037812 */ /* 0x000fca00078ec0ff */
[----:B--2---:R2:W3:Y:S02]  /*116d0*/  SHFL.IDX PT, R14, R3, RZ, 0x1f ;  /* 0x00001fff030e7589 */ /* 0x0044e400000e0000 */
.L_x_3360:
[----:B---3--:R-:W-:-:S13]  /*116e0*/  ISETP.NE.AND P0, PT, R14, RZ, PT ;  /* 0x000000ff0e00720c */ /* 0x008fda0003f05270 */
[----:B------:R-:W-:Y:S05]  /*116f0*/  @P0 BRA `(.L_x_3186) ;  /* 0x0000000000900947 */ /* 0x000fea0003800000 */
[----:B------:R-:W-:-:S03]  /*11700*/  UMOV UR4, 0xffffffff ;  /* 0xffffffff00047882 */ /* 0x000fc60000000000 */
[----:B------:R-:W-:Y:S05]  /*11710*/  BRA.DIV UR4, `(.L_x_3315) ;  /* 0x0000001a042c7947 */ /* 0x000fea000b800000 */
[----:B------:R-:W-:-:S13]  /*11720*/  ELECT P6, URZ, PT ;  /* 0x00000000003f782f */ /* 0x000fda00038c0000 */
.L_x_3363:
[----:B------:R-:W-:Y:S05]  /*11730*/  @!P6 BRA `(.L_x_3186) ;  /* 0x000000000080e947 */ /* 0x000fea0003800000 */
[----:B--2---:R-:W2:Y:S02]  /*11740*/  LDL R3, [R1+0x28] ;  /* 0x0000280001037983 */ /* 0x004ea40000100800 */
[----:B--2---:R-:W-:-:S13]  /*11750*/  R2UR UR4, R3 ;  /* 0x00000000030472ca */ /* 0x004fda00000e0000 */
[----:B------:R-:W-:-:S06]  /*11760*/  ULOP3.LUT UR4, UR4, 0x2, URZ, 0xfc, !UPT ;  /* 0x0000000204047892 */ /* 0x000fcc000f8efc3f */
[----:B------:R-:W-:-:S05]  /*11770*/  IMAD.U32 R3, RZ, RZ, UR4 ;  /* 0x00000004ff037e24 */ /* 0x000fca000f8e00ff */
[----:B------:R-:W-:-:S13]  /*11780*/  ISETP.NE.AND P2, PT, R3, 0x3, PT ;  /* 0x000000030300780c */ /* 0x000fda0003f45270 */
[----:B------:R-:W-:Y:S05]  /*11790*/  @!P2 BRA `(.L_x_3316) ;  /* 0x000000000004a947 */ /* 0x000fea0003800000 */
[----:B------:R-:W-:Y:S01]  /*117a0*/  BPT.TRAP 0x1 ;  /* 0x000000040000795c */ /* 0x000fe20000300000 */
.L_x_3316:
[----:B------:R-:W-:Y:S01]  /*117b0*/  VIADD R8, R2, 0x38840 ;  /* 0x0003884002087836 */ /* 0x000fe20000000000 */
[----:B------:R-:W-:Y:S01]  /*117c0*/  SHF.L.U32 R4, R0, 0x1f, RZ ;  /* 0x0000001f00047819 */ /* 0x000fe200000006ff */
[C---:B------:R-:W-:Y:S02]  /*117d0*/  VIADD R3, R6.reuse, 0x1 ;  /* 0x0000000106037836 */ /* 0x040fe40000000000 */
[----:B------:R-:W-:-:S03]  /*117e0*/  IMAD R7, R6, 0x8, R8 ;  /* 0x0000000806077824 */ /* 0x000fc600078e0208 */
[C---:B------:R-:W-:Y:S01]  /*117f0*/  ISETP.NE.AND P1, PT, R3.reuse, 0x2, PT ;  /* 0x000000020300780c */ /* 0x040fe20003f25270 */
[----:B------:R-:W2:Y:S03]  /*11800*/  SYNCS.PHASECHK.TRANS64.TRYWAIT P0, [R7+URZ], R4 ;  /* 0x00000004070075a7 */ /* 0x000ea6000800017f */
[----:B------:R-:W-:Y:S02]  /*11810*/  SEL R5, RZ, 0x1, P1 ;  /* 0x00000001ff057807 */ /* 0x000fe40000800000 */
[----:B------:R-:W-:Y:S02]  /*11820*/  SEL R3, R3, RZ, P1 ;  /* 0x000000ff03037207 */ /* 0x000fe40000800000 */
[----:B------:R-:W-:-:S03]  /*11830*/  LOP3.LUT R0, R0, R5, RZ, 0x3c, !PT ;  /* 0x0000000500007212 */ /* 0x000fc600078e3cff */
[----:B------:R-:W-:Y:S01]  /*11840*/  IMAD R5, R3, 0x8, R8 ;  /* 0x0000000803057824 */ /* 0x000fe200078e0208 */
[----:B------:R-:W-:Y:S01]  /*11850*/  SHF.L.U32 R0, R0, 0x1f, RZ ;  /* 0x0000001f00007819 */ /* 0x000fe200000006ff */
[----:B--2---:R-:W-:Y:S06]  /*11860*/  @!P0 BRA `(.L_x_3317) ;  /* 0x0000001400f88947 */ /* 0x004fec0003800000 */
.L_x_3364:
[----:B------:R-:W3:Y:S02]  /*11870*/  SYNCS.PHASECHK.TRANS64.TRYWAIT P0, [R5+URZ], R0 ;  /* 0x00000000050075a7 */ /* 0x000ee4000800017f */
[----:B---3--:R-:W-:Y:S05]  /*11880*/  @!P0 BRA `(.L_x_3318) ;  /* 0x0000001800048947 */ /* 0x008fea0003800000 */
.L_x_3365:
[----:B------:R-:W-:Y:S05]  /*11890*/  @!P2 BRA `(.L_x_3319) ;  /* 0x000000000004a947 */ /* 0x000fea0003800000 */
[----:B------:R-:W-:Y:S01]  /*118a0*/  BPT.TRAP 0x1 ;  /* 0x000000040000795c */ /* 0x000fe20000300000 */
.L_x_3319:
[----:B-1----:R-:W-:-:S04]  /*118b0*/  VIADD R2, R2, 0x38860 ;  /* 0x0003886002027836 */ /* 0x002fc80000000000 */
[----:B---3--:R-:W-:-:S04]  /*118c0*/  IMAD R5, R6, 0x8, R2 ;  /* 0x0000000806057824 */ /* 0x008fc800078e0202 */
[----:B------:R-:W1:Y:S02]  /*118d0*/  SYNCS.PHASECHK.TRANS64.TRYWAIT P0, [R5+URZ], R4 ;  /* 0x00000004050075a7 */ /* 0x000e64000800017f */
[----:B-1----:R-:W-:Y:S05]  /*118e0*/  @!P0 BRA `(.L_x_3320) ;  /* 0x0000001800008947 */ /* 0x002fea0003800000 */
.L_x_3366:
[----:B------:R-:W-:-:S07]  /*118f0*/  IMAD R3, R3, 0x8, R2 ;  /* 0x0000000803037824 */ /* 0x000fce00078e0202 */
.L_x_3321:
[----:B---3--:R3:W4:Y:S02]  /*11900*/  SYNCS.PHASECHK.TRANS64.TRYWAIT P0, [R3+URZ], R0 ;  /* 0x00000000030075a7 */ /* 0x008724000800017f */
[----:B----4-:R-:W-:Y:S05]  /*11910*/  @!P0 NANOSLEEP.SYNCS 0x989680 ;  /* 0x009896800000895d */ /* 0x010fea0003900000 */
[----:B------:R-:W4:Y:S02]  /*11920*/  @!P0 SYNCS.PHASECHK.TRANS64 P0, [R3+URZ], R0 ;  /* 0x00000000030085a7 */ /* 0x000f24000800007f */
[----:B----4-:R-:W-:Y:S05]  /*11930*/  @!P0 BRA `(.L_x_3321) ;  /* 0xfffffffc00f08947 */ /* 0x010fea000383ffff */
.L_x_3186:
[----:B------:R-:W-:Y:S05]  /*11940*/  BSYNC B6 ;  /* 0x0000000000067941 */ /* 0x000fea0003800000 */
.L_x_3183:
[----:B------:R-:W-:Y:S05]  /*11950*/  EXIT ;  /* 0x000000000000794d */ /* 0x000fea0003800000 */
.L_x_3194:
[----:B0-----:R0:W1:Y:S02]  /*11960*/  SYNCS.PHASECHK.TRANS64.TRYWAIT P0, [R184+URZ+0x38800], R7 ;  /* 0x03880007b80075a7 */ /* 0x001064000800017f */
[----:B-1----:R-:W-:Y:S05]  /*11970*/  @!P0 NANOSLEEP.SYNCS 0x989680 ;  /* 0x009896800000895d */ /* 0x002fea0003900000 */
[----:B------:R-:W1:Y:S02]  /*11980*/  @!P0 SYNCS.PHASECHK.TRANS64 P0, [R184+URZ+0x38800], R7 ;  /* 0x03880007b80085a7 */ /* 0x000e64000800007f */
[----:B-1----:R-:W-:Y:S05]  /*11990*/  @!P0 BRA `(.L_x_3194) ;  /* 0xfffffffc00f08947 */ /* 0x002fea000383ffff */
[----:B------:R-:W-:Y:S05]  /*119a0*/  BRA `(.L_x_3322) ;  /* 0xffffff1800a47947 */ /* 0x000fea000383ffff */
.L_x_3198:
[----:B--2---:R2:W3:Y:S02]  /*119b0*/  SYNCS.PHASECHK.TRANS64.TRYWAIT P1, [R184+URZ+0x38830], R7 ;  /* 0x03883007b80075a7 */ /* 0x0044e4000802017f */
[----:B---3--:R-:W-:Y:S05]  /*119c0*/  @!P1 NANOSLEEP.SYNCS 0x989680 ;  /* 0x009896800000995d */ /* 0x008fea0003900000 */
[----:B------:R-:W3:Y:S02]  /*119d0*/  @!P1 SYNCS.PHASECHK.TRANS64 P1, [R184+URZ+0x38830], R7 ;  /* 0x03883007b80095a7 */ /* 0x000ee4000802007f */
[----:B---3--:R-:W-:Y:S05]  /*119e0*/  @!P1 BRA `(.L_x_3198) ;  /* 0xfffffffc00f09947 */ /* 0x008fea000383ffff */
[----:B------:R-:W-:Y:S05]  /*119f0*/  BRA `(.L_x_3197) ;  /* 0xffffff1800f07947 */ /* 0x000fea000383ffff */
.L_x_3199:
[----:B---3--:R3:W4:Y:S02]  /*11a00*/  SYNCS.PHASECHK.TRANS64.TRYWAIT P1, [R184+URZ+0x38810], R7 ;  /* 0x03881007b80075a7 */ /* 0x008724000802017f */
[----:B----4-:R-:W-:Y:S05]  /*11a10*/  @!P1 NANOSLEEP.SYNCS 0x989680 ;  /* 0x009896800000995d */ /* 0x010fea0003900000 */
[----:B------:R-:W4:Y:S02]  /*11a20*/  @!P1 SYNCS.PHASECHK.TRANS64 P1, [R184+URZ+0x38810], R7 ;  /* 0x03881007b80095a7 */ /* 0x000f24000802007f */
[----:B----4-:R-:W-:Y:S05]  /*11a30*/  @!P1 BRA `(.L_x_3199) ;  /* 0xfffffffc00f09947 */ /* 0x010fea000383ffff */
[----:B------:R-:W-:Y:S05]  /*11a40*/  BRA `(.L_x_3323) ;  /* 0xffffff1c00e07947 */ /* 0x000fea000383ffff */
.L_x_3203:
[----:B------:R0:W0:Y:S02]  /*11a50*/  SYNCS.PHASECHK.TRANS64.TRYWAIT P1, [R184+URZ+0x38850], R7 ;  /* 0x03885007b80075a7 */ /* 0x000024000802017f */
[----:B0-----:R-:W-:Y:S05]  /*11a60*/  @!P1 NANOSLEEP.SYNCS 0x989680 ;  /* 0x009896800000995d */ /* 0x001fea0003900000 */
[----:B------:R-:W0:Y:S02]  /*11a70*/  @!P1 SYNCS.PHASECHK.TRANS64 P1, [R184+URZ+0x38850], R7 ;  /* 0x03885007b80095a7 */ /* 0x000e24000802007f */
[----:B0-----:R-:W-:Y:S05]  /*11a80*/  @!P1 BRA `(.L_x_3203) ;  /* 0xfffffffc00f09947 */ /* 0x001fea000383ffff */
[----:B------:R-:W-:Y:S05]  /*11a90*/  BRA `(.L_x_3202) ;  /* 0xffffff20000c7947 */ /* 0x000fea000383ffff */
.L_x_3208:
[----:B-1----:R1:W2:Y:S02]  /*11aa0*/  SYNCS.PHASECHK.TRANS64.TRYWAIT P3, [R196+URZ+0x38830], R199 ;  /* 0x038830c7c40075a7 */ /* 0x0022a4000806017f */
[----:B--2---:R-:W-:Y:S05]  /*11ab0*/  @!P3 NANOSLEEP.SYNCS 0x989680 ;  /* 0x009896800000b95d */ /* 0x004fea0003900000 */
[----:B------:R-:W2:Y:S02]  /*11ac0*/  @!P3 SYNCS.PHASECHK.TRANS64 P3, [R196+URZ+0x38830], R199 ;  /* 0x038830c7c400b5a7 */ /* 0x000ea4000806007f */
[----:B--2---:R-:W-:Y:S05]  /*11ad0*/  @!P3 BRA `(.L_x_3208) ;  /* 0xfffffffc00f0b947 */ /* 0x004fea000383ffff */
[----:B------:R-:W-:Y:S05]  /*11ae0*/  BRA `(.L_x_3207) ;  /* 0xffffff4800347947 */ /* 0x000fea000383ffff */
.L_x_3212:
[----:B---3--:R3:W4:Y:S02]  /*11af0*/  SYNCS.PHASECHK.TRANS64.TRYWAIT P3, [R196+URZ+0x38850], R199 ;  /* 0x038850c7c40075a7 */ /* 0x008724000806017f */
[----:B----4-:R-:W-:Y:S05]  /*11b00*/  @!P3 NANOSLEEP.SYNCS 0x989680 ;  /* 0x009896800000b95d */ /* 0x010fea0003900000 */
[----:B------:R-:W4:Y:S02]  /*11b10*/  @!P3 SYNCS.PHASECHK.TRANS64 P3, [R196+URZ+0x38850], R199 ;  /* 0x038850c7c400b5a7 */ /* 0x000f24000806007f */
[----:B----4-:R-:W-:Y:S05]  /*11b20*/  @!P3 BRA `(.L_x_3212) ;  /* 0xfffffffc00f0b947 */ /* 0x010fea000383ffff */
[----:B------:R-:W-:Y:S05]  /*11b30*/  BRA `(.L_x_3211) ;  /* 0xffffff4800fc7947 */ /* 0x000fea000383ffff */
.L_x_3225:
[----:B------:R-:W-:Y:S02]  /*11b40*/  IMAD.MOV.U32 R13, RZ, RZ, R6 ;  /* 0x000000ffff0d7224 */ /* 0x000fe400078e0006 */
[----:B------:R-:W-:Y:S02]  /*11b50*/  IMAD.MOV.U32 R12, RZ, RZ, RZ ;  /* 0x000000ffff0c7224 */ /* 0x000fe400078e00ff */
[----:B------:R-:W-:Y:S02]  /*11b60*/  IMAD.MOV.U32 R11, RZ, RZ, 0x1f ;  /* 0x0000001fff0b7424 */ /* 0x000fe400078e00ff */
[----:B------:R-:W-:-:S07]  /*11b70*/  IMAD.MOV.U32 R15, RZ, RZ, -0x1 ;  /* 0xffffffffff0f7424 */ /* 0x000fce00078e00ff */
[----:B------:R-:W-:Y:S05]  /*11b80*/  WARPSYNC.COLLECTIVE R15, `(.L_x_3324) ;  /* 0x000000000f087348 */ /* 0x000fea0003c00000 */
[----:B------:R0:W1:Y:S02]  /*11b90*/  SHFL.IDX P6, R14, R13, R12, R11 ;  /* 0x0000000c0d0e7389 */ /* 0x00006400000c000b */
[----:B01----:R-:W-:Y:S01]  /*11ba0*/  ENDCOLLECTIVE ;  /* 0x000000000000791b */ /* 0x003fe20003800000 */
.L_x_3324:
[----:B------:R-:W-:Y:S05]  /*11bb0*/  BRA `(.L_x_3325) ;  /* 0xffffffb000447947 */ /* 0x000fea000383ffff */
.L_x_3227:
[----:B------:R-:W-:Y:S01]  /*11bc0*/  BSSY B0, `(.L_x_3326) ;  /* 0x0000006000007945 */ /* 0x000fe20003800000 */
[----:B------:R-:W-:-:S07]  /*11bd0*/  IMAD.MOV.U32 R15, RZ, RZ, -0x1 ;  /* 0xffffffffff0f7424 */ /* 0x000fce00078e00ff */
[----:B0-----:R-:W-:Y:S05]  /*11be0*/  WARPSYNC.COLLECTIVE R15, `(.L_x_3327) ;  /* 0x000000000f0c7348 */ /* 0x001fea0003c00000 */
[----:B------:R-:W-:Y:S02]  /*11bf0*/  ELECT P6, UR62, PT ;  /* 0x00000000003e782f */ /* 0x000fe400038c0000 */
[----:B------:R-:W-:Y:S01]  /*11c00*/  MOV R14, UR62 ;  /* 0x0000003e000e7c02 */ /* 0x000fe20008000f00 */
[----:B0-----:R-:W-:Y:S10]  /*11c10*/  ENDCOLLECTIVE ;  /* 0x000000000000791b */ /* 0x001ff40003800000 */
.L_x_3327:
[----:B------:R-:W-:Y:S05]  /*11c20*/  BSYNC B0 ;  /* 0x0000000000007941 */ /* 0x000fea0003800000 */
.L_x_3326:
[----:B------:R-:W-:Y:S05]  /*11c30*/  BRA `(.L_x_3328) ;  /* 0xffffffb000487947 */ /* 0x000fea000383ffff */
.L_x_3229:
[----:B-1----:R-:W-:-:S04]  /*11c40*/  IMAD.U32 R3, RZ, RZ, UR38 ;  /* 0x00000026ff037e24 */ /* 0x002fc8000f8e00ff */
[----:B------:R1:W2:Y:S03]  /*11c50*/  SYNCS.PHASECHK.TRANS64.TRYWAIT P0, [R3+URZ+0x38840], R0 ;  /* 0x03884000030075a7 */ /* 0x0002a6000800017f */
[----:B--2---:R-:W-:Y:S05]  /*11c60*/  @!P0 NANOSLEEP.SYNCS 0x989680 ;  /* 0x009896800000895d */ /* 0x004fea0003900000 */
[----:B------:R-:W2:Y:S02]  /*11c70*/  @!P0 SYNCS.PHASECHK.TRANS64 P0, [R3+URZ+0x38840], R0 ;  /* 0x03884000030085a7 */ /* 0x000ea4000800007f */
[----:B--2---:R-:W-:Y:S05]  /*11c80*/  @!P0 BRA `(.L_x_3229) ;  /* 0xfffffffc00ec8947 */ /* 0x004fea000383ffff */
[----:B------:R-:W-:Y:S05]  /*11c90*/  BRA `(.L_x_3329) ;  /* 0xffffffb000ac7947 */ /* 0x000fea000383ffff */
.L_x_3232:
[----:B------:R-:W-:Y:S02]  /*11ca0*/  IMAD R6, R12, 0x40, R6 ;  /* 0x000000400c067824 */ /* 0x000fe400078e0206 */
[----:B------:R-:W-:Y:S02]  /*11cb0*/  IMAD.MOV.U32 R13, RZ, RZ, R3 ;  /* 0x000000ffff0d7224 */ /* 0x000fe400078e0003 */
[----:B------:R-:W-:Y:S01]  /*11cc0*/  IMAD.MOV.U32 R12, RZ, RZ, RZ ;  /* 0x000000ffff0c7224 */ /* 0x000fe200078e00ff */
[----:B------:R0:W-:Y:S01]  /*11cd0*/  STL [R1+0x4], R6 ;  /* 0x0000040601007387 */ /* 0x0001e20000100800 */
[----:B------:R-:W-:Y:S02]  /*11ce0*/  IMAD.MOV.U32 R11, RZ, RZ, 0x181f ;  /* 0x0000181fff0b7424 */ /* 0x000fe400078e00ff */
[----:B------:R-:W-:-:S07]  /*11cf0*/  IMAD.MOV.U32 R15, RZ, RZ, -0x1 ;  /* 0xffffffffff0f7424 */ /* 0x000fce00078e00ff */
[----:B0-----:R-:W-:Y:S05]  /*11d00*/  WARPSYNC.COLLECTIVE R15, `(.L_x_3330) ;  /* 0x000000000f087348 */ /* 0x001fea0003c00000 */
[----:B------:R1:W2:Y:S02]  /*11d10*/  SHFL.IDX P6, R14, R13, R12, R11 ;  /* 0x0000000c0d0e7389 */ /* 0x0002a400000c000b */
[----:B012---:R-:W-:Y:S01]  /*11d20*/  ENDCOLLECTIVE ;  /* 0x000000000000791b */ /* 0x007fe20003800000 */
.L_x_3330:
[----:B------:R-:W-:Y:S02]  /*11d30*/  IMAD.MOV.U32 R13, RZ, RZ, R0 ;  /* 0x000000ffff0d7224 */ /* 0x000fe400078e0000 */
[----:B------:R-:W-:-:S07]  /*11d40*/  IMAD.MOV.U32 R4, RZ, RZ, R14 ;  /* 0x000000ffff047224 */ /* 0x000fce00078e000e */
[----:B------:R-:W-:Y:S05]  /*11d50*/  WARPSYNC.COLLECTIVE R15, `(.L_x_3331) ;  /* 0x000000000f087348 */ /* 0x000fea0003c00000 */
[----:B------:R0:W1:Y:S02]  /*11d60*/  SHFL.IDX P6, R14, R13, R12, R11 ;  /* 0x0000000c0d0e7389 */ /* 0x00006400000c000b */
[----:B01----:R-:W-:Y:S01]  /*11d70*/  ENDCOLLECTIVE ;  /* 0x000000000000791b */ /* 0x003fe20003800000 */
.L_x_3331:
[----:B------:R-:W-:Y:S01]  /*11d80*/  ULDC UR4, c[0x0][0x288] ;  /* 0x0000a20000047ab9 */ /* 0x000fe20000000800 */
[----:B------:R-:W-:Y:S01]  /*11d90*/  ULDC.64 UR6, c[0x0][0x208] ;  /* 0x0000820000067ab9 */ /* 0x000fe20000000a00 */
[----:B------:R-:W-:-:S05]  /*11da0*/  IMAD R2, R7, UR4, RZ ;  /* 0x0000000407027c24 */ /* 0x000fca000f8e02ff */
[----:B------:R-:W-:Y:S01]  /*11db0*/  ISETP.GE.AND P1, PT, R6, R2, PT ;  /* 0x000000020600720c */ /* 0x000fe20003f26270 */
[----:B------:R-:W-:Y:S02]  /*11dc0*/  IMAD.MOV.U32 R13, RZ, RZ, R3 ;  /* 0x000000ffff0d7224 */ /* 0x000fe400078e0003 */
[----:B------:R-:W-:-:S10]  /*11dd0*/  IMAD.MOV.U32 R12, RZ, RZ, 0x1 ;  /* 0x00000001ff0c7424 */ /* 0x000fd400078e00ff */
[----:B------:R-:W-:Y:S02]  /*11de0*/  @!P1 LEA R9, R8, UR38, 0x1 ;  /* 0x0000002608099c11 */ /* 0x000fe4000f8e08ff */
[----:B------:R-:W-:-:S05]  /*11df0*/  @!P1 LEA R14, P2, R10, R14, 0x1 ;  /* 0x0000000e0a0e9211 */ /* 0x000fca00078408ff */
[----:B------:R-:W-:Y:S02]  /*11e00*/  @!P1 IMAD.X R5, RZ, RZ, R4, P2 ;  /* 0x000000ffff059224 */ /* 0x000fe400010e0604 */
[----:B------:R-:W-:-:S05]  /*11e10*/  @!P1 IMAD.MOV.U32 R4, RZ, RZ, R14 ;  /* 0x000000ffff049224 */ /* 0x000fca00078e000e */
[----:B------:R-:W-:Y:S01]  /*11e20*/  @!PT LDS RZ, [RZ] ;  /* 0x00000000fffff984 */ /* 0x000fe20000000800 */
[----:B------:R-:W-:Y:S01]  /*11e30*/  @!PT LDS RZ, [RZ] ;  /* 0x00000000fffff984 */ /* 0x000fe20000000800 */
[----:B------:R-:W-:Y:S01]  /*11e40*/  @!PT LDS RZ, [RZ] ;  /* 0x00000000fffff984 */ /* 0x000fe20000000800 */
[----:B------:R0:W-:Y:S02]  /*11e50*/  @!P1 LDGSTS.E.BYPASS.LTC128B.128 [R9+0x20400], desc[UR6][R4.64], !P0 ;  /* 0x2040000004099fae */ /* 0x0001e4000c101d46 */
[----:B0-----:R-:W-:Y:S05]  /*11e60*/  WARPSYNC.COLLECTIVE R15, `(.L_x_3332) ;  /* 0x000000000f087348 */ /* 0x001fea0003c00000 */
[----:B------:R1:W2:Y:S02]  /*11e70*/  SHFL.IDX P6, R14, R13, R12, R11 ;  /* 0x0000000c0d0e7389 */ /* 0x0002a400000c000b */
[----:B012---:R-:W-:Y:S01]  /*11e80*/  ENDCOLLECTIVE ;  /* 0x000000000000791b */ /* 0x007fe20003800000 */
.L_x_3332:
[----:B------:R-:W-:-:S04]  /*11e90*/  IMAD.MOV.U32 R9, RZ, RZ, R6 ;  /* 0x000000ffff097224 */ /* 0x000fc800078e0006 */
[C---:B------:R-:W-:Y:S02]  /*11ea0*/  VIADD R5, R9.reuse, 0x10 ;  /* 0x0000001009057836 */ /* 0x040fe40000000000 */
[----:B------:R-:W-:Y:S02]  /*11eb0*/  IMAD.MOV.U32 R13, RZ, RZ, R0 ;  /* 0x000000ffff0d7224 */ /* 0x000fe400078e0000 */
[----:B------:R-:W-:Y:S01]  /*11ec0*/  VIADD R9, R9, 0x20 ;  /* 0x0000002009097836 */ /* 0x000fe20000000000 */
[----:B------:R-:W-:Y:S01]  /*11ed0*/  ISETP.GE.AND P1, PT, R5, R2, PT ;  /* 0x000000020500720c */ /* 0x000fe20003f26270 */
[----:B------:R0:W-:Y:S04]  /*11ee0*/  STL [R1+0xc], R5 ;  /* 0x00000c0501007387 */ /* 0x0001e80000100800 */
[----:B------:R0:W-:Y:S01]  /*11ef0*/  STL [R1+0x10], R9 ;  /* 0x0000100901007387 */ /* 0x0001e20000100800 */
[----:B------:R-:W-:-:S07]  /*11f00*/  IMAD.MOV.U32 R4, RZ, RZ, R14 ;  /* 0x000000ffff047224 */ /* 0x000fce00078e000e */
[----:B0-----:R-:W-:Y:S05]  /*11f10*/  WARPSYNC.COLLECTIVE R15, `(.L_x_3333) ;  /* 0x000000000f087348 */ /* 0x001fea0003c00000 */
[----:B------:R1:W2:Y:S02]  /*11f20*/  SHFL.IDX P6, R14, R13, R12, R11 ;  /* 0x0000000c0d0e7389 */ /* 0x0002a400000c000b */
[----:B012---:R-:W-:Y:S01]  /*11f30*/  ENDCOLLECTIVE ;  /* 0x000000000000791b */ /* 0x007fe20003800000 */
.L_x_3333:
[----:B------:R-:W-:Y:S01]  /*11f40*/  ULDC.64 UR4, c[0x0][0x208] ;  /* 0x0000820000047ab9 */ /* 0x000fe20000000a00 */
[----:B------:R-:W-:Y:S01]  /*11f50*/  @!P1 LEA R7, R8, UR38, 0x1 ;  /* 0x0000002608079c11 */ /* 0x000fe2000f8e08ff */
[----:B------:R-:W-:Y:S02]  /*11f60*/  IMAD.MOV.U32 R13, RZ, RZ, R3 ;  /* 0x000000ffff0d7224 */ /* 0x000fe400078e0003 */
[----:B------:R-:W-:Y:S01]  /*11f70*/  IMAD.MOV.U32 R12, RZ, RZ, 0x2 ;  /* 0x00000002ff0c7424 */ /* 0x000fe200078e00ff */
[----:B------:R-:W-:-:S05]  /*11f80*/  @!P1 LEA R6, P2, R10, R14, 0x1 ;  /* 0x0000000e0a069211 */ /* 0x000fca00078408ff */
[----:B------:R-:W-:Y:S02]  /*11f90*/  @!P1 IMAD.X R5, RZ, RZ, R4, P2 ;  /* 0x000000ffff059224 */ /* 0x000fe400010e0604 */
[----:B------:R-:W-:-:S05]  /*11fa0*/  @!P1 IMAD.MOV.U32 R4, RZ, RZ, R6 ;  /* 0x000000ffff049224 */ /* 0x000fca00078e0006 */
[----:B------:R-:W-:Y:S01]  /*11fb0*/  @!PT LDS RZ, [RZ] ;  /* 0x00000000fffff984 */ /* 0x000fe20000000800 */
[----:B------:R-:W-:Y:S01]  /*11fc0*/  @!PT LDS RZ, [RZ] ;  /* 0x00000000fffff984 */ /* 0x000fe20000000800 */
[----:B------:R-:W-:Y:S01]  /*11fd0*/  @!PT LDS RZ, [RZ] ;  /* 0x00000000fffff984 */ /* 0x000fe20000000800 */
[----:B------:R0:W-:Y:S01]  /*11fe0*/  @!P1 LDGSTS.E.BYPASS.LTC128B.128 [R7+0x20c00], desc[UR4][R4.64], !P0 ;  /* 0x20c0000004079fae */ /* 0x0001e2000c101d44 */
[----:B------:R-:W-:-:S13]  /*11ff0*/  ISETP.GE.AND P1, PT, R9, R2, PT ;  /* 0x000000020900720c */ /* 0x000fda0003f26270 */
[----:B0-----:R-:W-:Y:S05]  /*12000*/  WARPSYNC.COLLECTIVE R15, `(.L_x_3334) ;  /* 0x000000000f087348 */ /* 0x001fea0003c00000 */
[----:B------:R1:W2:Y:S02]  /*12010*/  SHFL.IDX P6, R14, R13, R12, R11 ;  /* 0x0000000c0d0e7389 */ /* 0x0002a400000c000b */
[----:B012---:R-:W-:Y:S01]  /*12020*/  ENDCOLLECTIVE ;  /* 0x000000000000791b */ /* 0x007fe20003800000 */
.L_x_3334:
[----:B------:R-:W-:Y:S01]  /*12030*/  @!P1 LEA R6, R8, UR38, 0x1 ;  /* 0x0000002608069c11 */ /* 0x000fe2000f8e08ff */
[----:B------:R-:W-:Y:S02]  /*12040*/  IMAD.MOV.U32 R13, RZ, RZ, R0 ;  /* 0x000000ffff0d7224 */ /* 0x000fe400078e0000 */
[----:B------:R-:W-:-:S07]  /*12050*/  IMAD.MOV.U32 R4, RZ, RZ, R14 ;  /* 0x000000ffff047224 */ /* 0x000fce00078e000e */
[----:B------:R-:W-:Y:S05]  /*12060*/  WARPSYNC.COLLECTIVE R15, `(.L_x_3335) ;  /* 0x000000000f087348 */ /* 0x000fea0003c00000 */
[----:B------:R0:W1:Y:S02]  /*12070*/  SHFL.IDX P6, R14, R13, R12, R11 ;  /* 0x0000000c0d0e7389 */ /* 0x00006400000c000b */
[----:B01----:R-:W-:Y:S01]  /*12080*/  ENDCOLLECTIVE ;  /* 0x000000000000791b */ /* 0x003fe20003800000 */
.L_x_3335:
[----:B------:R-:W-:Y:S01]  /*12090*/  ULDC.64 UR4, c[0x0][0x208] ;  /* 0x0000820000047ab9 */ /* 0x000fe20000000a00 */
[----:B------:R-:W-:Y:S02]  /*120a0*/  IMAD.MOV.U32 R13, RZ, RZ, R3 ;  /* 0x000000ffff0d7224 */ /* 0x000fe400078e0003 */
[----:B------:R-:W-:Y:S01]  /*120b0*/  IMAD.MOV.U32 R12, RZ, RZ, 0x3 ;  /* 0x00000003ff0c7424 */ /* 0x000fe200078e00ff */
        /* <DEDUP_REMOVED lines=8> */
[----:B------:R0:W-:Y:S02]  /*12140*/  @!P1 LDGSTS.E.BYPASS.LTC128B.128 [R6+0x21400], desc[UR4][R4.64], !P0 ;  /* 0x2140000004069fae */ /* 0x0001e4000c101d44 */
[----:B0-----:R-:W-:Y:S05]  /*12150*/  WARPSYNC.COLLECTIVE R15, `(.L_x_3336) ;  /* 0x000000000f087348 */ /* 0x001fea0003c00000 */
[----:B------:R1:W2:Y:S02]  /*12160*/  SHFL.IDX P6, R14, R13, R12, R11 ;  /* 0x0000000c0d0e7389 */ /* 0x0002a400000c000b */
[----:B012---:R-:W-:Y:S01]  /*12170*/  ENDCOLLECTIVE ;  /* 0x000000000000791b */ /* 0x007fe20003800000 */
.L_x_3336:
[----:B------:R-:W-:Y:S02]  /*12180*/  IMAD.MOV.U32 R13, RZ, RZ, R0 ;  /* 0x000000ffff0d7224 */ /* 0x000fe400078e0000 */
[----:B------:R-:W-:-:S07]  /*12190*/  IMAD.MOV.U32 R3, RZ, RZ, R14 ;  /* 0x000000ffff037224 */ /* 0x000fce00078e000e */
[----:B------:R-:W-:Y:S05]  /*121a0*/  WARPSYNC.COLLECTIVE R15, `(.L_x_3337) ;  /* 0x000000000f087348 */ /* 0x000fea0003c00000 */
[----:B------:R0:W1:Y:S02]  /*121b0*/  SHFL.IDX P6, R14, R13, R12, R11 ;  /* 0x0000000c0d0e7389 */ /* 0x00006400000c000b */
[----:B01----:R-:W-:Y:S01]  /*121c0*/  ENDCOLLECTIVE ;  /* 0x000000000000791b */ /* 0x003fe20003800000 */
.L_x_3337:
[----:B------:R-:W-:Y:S05]  /*121d0*/  BRA `(.L_x_3338) ;  /* 0xffffffb400947947 */ /* 0x000fea000383ffff */
.L_x_3234:
        /* <DEDUP_REMOVED lines=8> */
.L_x_3340:
[----:B------:R-:W-:Y:S05]  /*12260*/  BSYNC B0 ;  /* 0x0000000000007941 */ /* 0x000fea0003800000 */
.L_x_3339:
[----:B------:R-:W0:Y:S01]  /*12270*/  S2R R3, SR_TID.X ;  /* 0x0000000000037919 */ /* 0x000e220000002100 */
[----:B------:R-:W-:-:S05]  /*12280*/  LOP3.LUT R8, R8, 0x7f, RZ, 0xc0, !PT ;  /* 0x0000007f08087812 */ /* 0x000fca00078ec0ff */
[----:B------:R-:W-:Y:S02]  /*12290*/  IMAD.SHL.U32 R9, R8, 0x8, RZ ;  /* 0x0000000808097824 */ /* 0x000fe400078e00ff */
[----:B------:R-:W-:Y:S02]  /*122a0*/  IMAD.MOV.U32 R13, RZ, RZ, R0 ;  /* 0x000000ffff0d7224 */ /* 0x000fe400078e0000 */
[----:B------:R-:W-:Y:S02]  /*122b0*/  IMAD.MOV.U32 R12, RZ, RZ, RZ ;  /* 0x000000ffff0c7224 */ /* 0x000fe400078e00ff */
[----:B------:R-:W-:Y:S02]  /*122c0*/  IMAD.MOV.U32 R11, RZ, RZ, 0x181f ;  /* 0x0000181fff0b7424 */ /* 0x000fe400078e00ff */
[----:B------:R-:W-:Y:S02]  /*122d0*/  IMAD.MOV.U32 R15, RZ, RZ, -0x1 ;  /* 0xffffffffff0f7424 */ /* 0x000fe400078e00ff */
[----:B0-----:R-:W-:-:S05]  /*122e0*/  IMAD.SHL.U32 R8, R3, 0x8, RZ ;  /* 0x0000000803087824 */ /* 0x001fca00078e00ff */
[----:B------:R-:W-:-:S04]  /*122f0*/  LOP3.LUT R8, R8, 0x1f8, RZ, 0xc0, !PT ;  /* 0x000001f808087812 */ /* 0x000fc800078ec0ff */
[----:B------:R-:W-:-:S04]  /*12300*/  LOP3.LUT R8, R8, 0x38, R3, 0x78, !PT ;  /* 0x0000003808087812 */ /* 0x000fc800078e7803 */
[----:B------:R-:W-:Y:S01]  /*12310*/  LOP3.LUT R8, R8, 0x200, R9, 0xf8, !PT ;  /* 0x0000020008087812 */ /* 0x000fe200078ef809 */
[----:B------:R-:W-:Y:S01]  /*12320*/  IMAD.MOV.U32 R2, RZ, RZ, R14 ;  /* 0x000000ffff027224 */ /* 0x000fe200078e000e */
[----:B------:R0:W5:Y:S03]  /*12330*/  LDL.LU R9, [R1+0xc] ;  /* 0x00000c0001097983 */ /* 0x0001660000300800 */
[----:B------:R-:W-:-:S07]  /*12340*/  IMAD.MOV.U32 R3, RZ, RZ, R8 ;  /* 0x000000ffff037224 */ /* 0x000fce00078e0008 */
[----:B0----5:R-:W-:Y:S05]  /*12350*/  WARPSYNC.COLLECTIVE R15, `(.L_x_3341) ;  /* 0x000000000f087348 */ /* 0x021fea0003c00000 */
[----:B------:R1:W2:Y:S02]  /*12360*/  SHFL.IDX P6, R14, R13, R12, R11 ;  /* 0x0000000c0d0e7389 */ /* 0x0002a400000c000b */
[----:B012--5:R-:W-:Y:S01]  /*12370*/  ENDCOLLECTIVE ;  /* 0x000000000000791b */ /* 0x027fe20003800000 */
.L_x_3341:
[----:B------:R-:W-:Y:S01]  /*12380*/  ULDC UR4, c[0x0][0x288] ;  /* 0x0000a20000047ab9 */ /* 0x000fe20000000800 */
[----:B------:R-:W2:Y:S04]  /*12390*/  LDL.LU R8, [R1+0x10] ;  /* 0x0000100001087983 */ /* 0x000ea80000300800 */
[----:B------:R-:W3:Y:S01]  /*123a0*/  LDL.LU R11, [R1+0x4] ;  /* 0x00000400010b7983 */ /* 0x000ee20000300800 */
[----:B------:R-:W-:Y:S01]  /*123b0*/  IMAD R7, R7, UR4, RZ ;  /* 0x0000000407077c24 */ /* 0x000fe2000f8e02ff */
[----:B------:R-:W-:Y:S01]  /*123c0*/  LOP3.LUT R17, R17, 0xffffff7f, RZ, 0xc0, !PT ;  /* 0xffffff7f11117812 */ /* 0x000fe200078ec0ff */
[----:B------:R-:W-:-:S03]  /*123d0*/  IMAD.MOV.U32 R15, RZ, RZ, R3 ;  /* 0x000000ffff0f7224 */ /* 0x000fc600078e0003 */
[----:B------:R-:W-:Y:S01]  /*123e0*/  @P1 LOP3.LUT R17, R17, 0x80, RZ, 0xfc, !PT ;  /* 0x0000008011111812 */ /* 0x000fe200078efcff */
[----:B------:R-:W-:-:S03]  /*123f0*/  IMAD.MOV.U32 R3, RZ, RZ, R14 ;  /* 0x000000ffff037224 */ /* 0x000fc600078e000e */
[C---:B------:R-:W-:Y:S02]  /*12400*/  LOP3.LUT P1, RZ, R17.reuse, 0x10, RZ, 0xc0, !PT ;  /* 0x0000001011ff7812 */ /* 0x040fe4000782c0ff */
[----:B------:R-:W-:Y:S01]  /*12410*/  LOP3.LUT R17, R17, 0xffffffbf, RZ, 0xc0, !PT ;  /* 0xffffffbf11117812 */ /* 0x000fe200078ec0ff */
[----:B------:R-:W-:Y:S01]  /*12420*/  ULDC.64 UR6, c[0x0][0x208] ;  /* 0x0000820000067ab9 */ /* 0x000fe20000000a00 */
[----:B------:R-:W-:Y:S02]  /*12430*/  IMAD.MOV.U32 R13, RZ, RZ, R6 ;  /* 0x000000ffff0d7224 */ /* 0x000fe400078e0006 */
[----:B------:R-:W-:Y:S01]  /*12440*/  IMAD.MOV.U32 R12, RZ, RZ, 0x1 ;  /* 0x00000001ff0c7424 */ /* 0x000fe200078e00ff */
[-C--:B--2---:R-:W-:Y:S02]  /*12450*/  ISETP.GE.AND P3, PT, R8, R7.reuse, PT ;  /* 0x000000070800720c */ /* 0x084fe40003f66270 */
[----:B---3--:R-:W-:-:S11]  /*12460*/  ISETP.GE.AND P4, PT, R11, R7, PT ;  /* 0x000000070b00720c */ /* 0x008fd60003f86270 */
[----:B------:R-:W-:Y:S02]  /*12470*/  @P3 LOP3.LUT R17, R17, 0x40, RZ, 0xfc, !PT ;  /* 0x0000004011113812 */ /* 0x000fe400078efcff */
[----:B------:R-:W-:-:S05]  /*12480*/  @!P4 LEA R3, P6, R10, R3, 0x1 ;  /* 0x000000030a03c211 */ /* 0x000fca00078c08ff */
[----:B------:R-:W-:Y:S01]  /*12490*/  @!P4 IMAD.X R2, RZ, RZ, R2, P6 ;  /* 0x000000ffff02c224 */ /* 0x000fe200030e0602 */
[----:B------:R-:W-:-:S04]  /*124a0*/  LOP3.LUT P6, RZ, R17, 0x8, RZ, 0xc0, !PT ;  /* 0x0000000811ff7812 */ /* 0x000fc800078cc0ff */
[----:B------:R-:W-:-:S04]  /*124b0*/  @!P4 LOP3.LUT R3, R3, R2, RZ, 0x3c, !PT ;  /* 0x000000020303c212 */ /* 0x000fc800078e3cff */
[----:B------:R-:W-:Y:S02]  /*124c0*/  @!P4 LOP3.LUT R2, R3, R2, RZ, 0x3c, !PT ;  /* 0x000000020302c212 */ /* 0x000fe400078e3cff */
[----:B------:R-:W-:Y:S02]  /*124d0*/  ISETP.GE.AND P2, PT, R9, R7, PT ;  /* 0x000000070900720c */ /* 0x000fe40003f46270 */
[----:B------:R-:W-:Y:S02]  /*124e0*/  @!P4 LOP3.LUT R8, R4, 0x40, RZ, 0xc0, !PT ;  /* 0x000000400408c812 */ /* 0x000fe400078ec0ff */
[----:B------:R-:W-:Y:S02]  /*124f0*/  @!P4 LEA R9, R15, UR38, 0x1 ;  /* 0x000000260f09cc11 */ /* 0x000fe4000f8e08ff */
[----:B------:R-:W-:Y:S02]  /*12500*/  @!P4 LOP3.LUT R3, R3, R2, RZ, 0x3c, !PT ;  /* 0x000000020303c212 */ /* 0x000fe400078e3cff */
[----:B------:R-:W-:-:S02]  /*12510*/  LOP3.LUT P3, RZ, R17, 0x4, RZ, 0xc0, !PT ;  /* 0x0000000411ff7812 */ /* 0x000fc4000786c0ff */
[----:B------:R-:W-:Y:S01]  /*12520*/  @!P4 SHF.R.U32.HI R8, RZ, 0x2, R8 ;  /* 0x00000002ff08c819 */ /* 0x000fe20000011608 */
[----:B------:R-:W-:Y:S01]  /*12530*/  @!PT LDS RZ, [RZ] ;  /* 0x00000000fffff984 */ /* 0x000fe20000000800 */
[----:B------:R-:W-:Y:S01]  /*12540*/  @!PT LDS RZ, [RZ] ;  /* 0x00000000fffff984 */ /* 0x000fe20000000800 */
[----:B------:R-:W-:Y:S01]  /*12550*/  @!PT LDS RZ, [RZ] ;  /* 0x00000000fffff984 */ /* 0x000fe20000000800 */
[----:B------:R-:W-:Y:S01]  /*12560*/  @!P4 LDGSTS.E.BYPASS.LTC128B.128 [R9+0x26400], desc[UR6][R2.64], !P1 ;  /* 0x264000000209cfae */ /* 0x000fe2000c901d46 */
[----:B------:R-:W-:-:S03]  /*12570*/  LOP3.LUT P1, RZ, R17, 0x80, RZ, 0xc0, !PT ;  /* 0x0000008011ff7812 */ /* 0x000fc6000782c0ff */
        /* <DEDUP_REMOVED lines=8> */
[----:B------:R-:W-:Y:S01]  /*12600*/  @!P4 LDGSTS.E.BYPASS.LTC128B.128 [R9+0x32400], desc[UR6][R2.64+0x300], P6 ;  /* 0x324003000209cfae */ /* 0x000fe2000b101d46 */
[----:B------:R-:W-:Y:S01]  /*12610*/  @!P4 ISETP.NE.U32.AND P6, PT, R8, RZ, PT ;  /* 0x000000ff0800c20c */ /* 0x000fe20003fc5070 */
[----:B------:R-:W-:-:S12]  /*12620*/  IMAD.MOV.U32 R11, RZ, RZ, 0x181f ;  /* 0x0000181fff0b7424 */ /* 0x000fd800078e00ff */
[----:B------:R0:W-:Y:S02]  /*12630*/  @!P4 LDGSTS.E.BYPASS.LTC128B.128 [R9+0x34400], desc[UR6][R2.64+0x380], P6 ;  /* 0x344003800209cfae */ /* 0x0001e4000b101d46 */
[----:B0-----:R-:W-:Y:S02]  /*12640*/  IMAD.MOV.U32 R9, RZ, RZ, R15 ;  /* 0x000000ffff097224 */ /* 0x001fe400078e000f */
[----:B------:R-:W-:-:S07]  /*12650*/  IMAD.MOV.U32 R15, RZ, RZ, -0x1 ;  /* 0xffffffffff0f7424 */ /* 0x000fce00078e00ff */
[----:B------:R-:W-:Y:S05]  /*12660*/  WARPSYNC.COLLECTIVE R15, `(.L_x_3342) ;  /* 0x000000000f087348 */ /* 0x000fea0003c00000 */
[----:B------:R0:W1:Y:S02]  /*12670*/  SHFL.IDX P6, R14, R13, R12, R11 ;  /* 0x0000000c0d0e7389 */ /* 0x00006400000c000b */
[----:B01----:R-:W-:Y:S01]  /*12680*/  ENDCOLLECTIVE ;  /* 0x000000000000791b */ /* 0x003fe20003800000 */
.L_x_3342:
[----:B------:R-:W-:Y:S02]  /*12690*/  IMAD.MOV.U32 R13, RZ, RZ, R0 ;  /* 0x000000ffff0d7224 */ /* 0x000fe400078e0000 */
[----:B------:R-:W-:-:S07]  /*126a0*/  IMAD.MOV.U32 R8, RZ, RZ, R14 ;  /* 0x000000ffff087224 */ /* 0x000fce00078e000e */
[----:B------:R-:W-:Y:S05]  /*126b0*/  WARPSYNC.COLLECTIVE R15, `(.L_x_3343) ;  /* 0x000000000f087348 */ /* 0x000fea0003c00000 */
[----:B------:R0:W1:Y:S02]  /*126c0*/  SHFL.IDX P6, R14, R13, R12, R11 ;  /* 0x0000000c0d0e7389 */ /* 0x00006400000c000b */
[----:B01----:R-:W-:Y:S01]  /*126d0*/  ENDCOLLECTIVE ;  /* 0x000000000000791b */ /* 0x003fe20003800000 */
.L_x_3343:
[----:B------:R-:W-:Y:S01]  /*126e0*/  @!P2 LEA R21, R9, UR38, 0x1 ;  /* 0x000000260915ac11 */ /* 0x000fe2000f8e08ff */
[----:B------:R-:W-:Y:S01]  /*126f0*/  ULDC.64 UR4, c[0x0][0x208] ;  /* 0x0000820000047ab9 */ /* 0x000fe20000000a00 */
[----:B------:R-:W-:-:S05]  /*12700*/  @!P2 LEA R10, P4, R10, R14, 0x1 ;  /* 0x0000000e0a0aa211 */ /* 0x000fca00078808ff */
[----:B------:R-:W-:Y:S01]  /*12710*/  @!P2 IMAD.X R14, RZ, RZ, R8, P4 ;  /* 0x000000ffff0ea224 */ /* 0x000fe200020e0608 */
[C---:B------:R-:W-:Y:S02]  /*12720*/  LOP3.LUT P4, RZ, R17.reuse, 0x10, RZ, 0xc0, !PT ;  /* 0x0000001011ff7812 */ /* 0x040fe4000788c0ff */
[----:B------:R-:W-:Y:S01]  /*12730*/  @!P2 LOP3.LUT R8, R4, 0x40, RZ, 0xc0, !PT ;  /* 0x000000400408a812 */ /* 0x000fe200078ec0ff */
[----:B------:R-:W-:Y:S01]  /*12740*/  @!P2 IMAD.MOV.U32 R2, RZ, RZ, R10 ;  /* 0x000000ffff02a224 */ /* 0x000fe200078e000a */
[----:B------:R-:W-:Y:S01]  /*12750*/  LOP3.LUT P6, RZ, R17, 0x8, RZ, 0xc0, !PT ;  /* 0x0000000811ff7812 */ /* 0x000fe200078cc0ff */
[----:B------:R-:W-:Y:S01]  /*12760*/  @!P2 IMAD.MOV.U32 R3, RZ, RZ, R14 ;  /* 0x000000ffff03a224 */ /* 0x000fe200078e000e */
[----:B------:R-:W-:-:S07]  /*12770*/  @!P2 SHF.R.U32.HI R8, RZ, 0x2, R8 ;  /* 0x00000002ff08a819 */ /* 0x000fce0000011608 */
[----:B------:R-:W-:Y:S01]  /*12780*/  @!PT LDS RZ, [RZ] ;  /* 0x00000000fffff984 */ /* 0x000fe20000000800 */
[----:B------:R-:W-:Y:S01]  /*12790*/  @!PT LDS RZ, [RZ] ;  /* 0x00000000fffff984 */ /* 0x000fe20000000800 */
[----:B------:R-:W-:Y:S01]  /*127a0*/  @!PT LDS RZ, [RZ] ;  /* 0x00000000fffff984 */ /* 0x000fe20000000800 */
        /* <DEDUP_REMOVED lines=10> */
[----:B------:R-:W-:Y:S01]  /*12850*/  @!P2 ISETP.NE.U32.AND P4, PT, R8, RZ, PT ;  /* 0x000000ff0800a20c */ /* 0x000fe20003f85070 */
[----:B------:R-:W-:-:S02]  /*12860*/  IMAD.MOV.U32 R13, RZ, RZ, R6 ;  /* 0x000000ffff0d7224 */ /* 0x000fc400078e0006 */
[----:B------:R-:W-:Y:S01]  /*12870*/  IMAD.MOV.U32 R12, RZ, RZ, 0x2 ;  /* 0x00000002ff0c7424 */ /* 0x000fe200078e00ff */
[----:B------:R-:W1:Y:S09]  /*12880*/  S2R R10, SR_TID.X ;  /* 0x00000000000a7919 */ /* 0x000e720000002100 */
[----:B------:R0:W-:Y:S02]  /*12890*/  @!P2 LDGSTS.E.BYPASS.LTC128B.128 [R21+0x34c00], desc[UR4][R2.64+0x380], P4 ;  /* 0x34c003800215afae */ /* 0x0001e4000a101d44 */
[----:B01----:R-:W-:Y:S05]  /*128a0*/  WARPSYNC.COLLECTIVE R15, `(.L_x_3344) ;  /* 0x000000000f087348 */ /* 0x003fea0003c00000 */
[----:B------:R2:W3:Y:S02]  /*128b0*/  SHFL.IDX P6, R14, R13, R12, R11 ;  /* 0x0000000c0d0e7389 */ /* 0x0004e400000c000b */
[----:B0123--:R-:W-:Y:S01]  /*128c0*/  ENDCOLLECTIVE ;  /* 0x000000000000791b */ /* 0x00ffe20003800000 */
.L_x_3344:
[----:B------:R-:W-:Y:S02]  /*128d0*/  IMAD.MOV.U32 R13, RZ, RZ, R0 ;  /* 0x000000ffff0d7224 */ /* 0x000fe400078e0000 */
[----:B------:R-:W-:-:S07]  /*128e0*/  IMAD.MOV.U32 R2, RZ, RZ, R14 ;  /* 0x000000ffff027224 */ /* 0x000fce00078e000e */
[----:B------:R-:W-:Y:S05]  /*128f0*/  WARPSYNC.COLLECTIVE R15, `(.L_x_3345) ;  /* 0x000000000f087348 */ /* 0x000fea0003c00000 */
[----:B------:R0:W1:Y:S02]  /*12900*/  SHFL.IDX P6, R14, R13, R12, R11 ;  /* 0x0000000c0d0e7389 */ /* 0x00006400000c000b */
[----:B01----:R-:W-:Y:S01]  /*12910*/  ENDCOLLECTIVE ;  /* 0x000000000000791b */ /* 0x003fe20003800000 */
.L_x_3345:
[----:B------:R-:W-:Y:S01]  /*12920*/  LOP3.LUT P3, RZ, R17, 0x40, RZ, 0xc0, !PT ;  /* 0x0000004011ff7812 */ /* 0x000fe2000786c0ff */
[----:B------:R-:W-:-:S05]  /*12930*/  IMAD.SHL.U32 R10, R10, 0x8, RZ ;  /* 0x000000080a0a7824 */ /* 0x000fca00078e00ff */
[----:B------:R-:W-:-:S07]  /*12940*/  LOP3.LUT R10, R10, 0x38, RZ, 0xc0, !PT ;  /* 0x000000380a0a7812 */ /* 0x000fce00078ec0ff */
[----:B------:R-:W-:-:S05]  /*12950*/  @!P3 LEA R3, P4, R10, R14, 0x1 ;  /* 0x0000000e0a03b211 */ /* 0x000fca00078808ff */
[----:B------:R-:W-:Y:S01]  /*12960*/  @!P3 IMAD.X R2, RZ, RZ, R2, P4 ;  /* 0x000000ffff02b224 */ /* 0x000fe200020e0602 */
[----:B------:R-:W-:-:S04]  /*12970*/  LOP3.LUT P4, RZ, R17, 0x10, RZ, 0xc0, !PT ;  /* 0x0000001011ff7812 */ /* 0x000fc8000788c0ff */
[-C--:B------:R-:W-:Y:S02]  /*12980*/  @!P3 LOP3.LUT R3, R3, R2.reuse, RZ, 0x3c, !PT ;  /* 0x000000020303b212 */ /* 0x080fe400078e3cff */
[----:B------:R-:W-:Y:S02]  /*12990*/  @!P3 LOP3.LUT R8, R4, 0x40, RZ, 0xc0, !PT ;  /* 0x000000400408b812 */ /* 0x000fe400078ec0ff */
[----:B------:R-:W-:Y:S02]  /*129a0*/  @!P3 LOP3.LUT R2, R3, R2, RZ, 0x3c, !PT ;  /* 0x000000020302b212 */ /* 0x000fe400078e3cff */
[----:B------:R-:W-:Y:S02]  /*129b0*/  @!P3 LEA R9, R9, UR38, 0x1 ;  /* 0x000000260909bc11 */ /* 0x000fe4000f8e08ff */
[----:B------:R-:W-:Y:S02]  /*129c0*/  @!P3 LOP3.LUT R3, R3, R2, RZ, 0x3c, !PT ;  /* 0x000000020303b212 */ /* 0x000fe400078e3cff */
[C---:B------:R-:W-:Y:S01]  /*129d0*/  LOP3.LUT P6, RZ, R17.reuse, 0x8, RZ, 0xc0, !PT ;  /* 0x0000000811ff7812 */ /* 0x040fe200078cc0ff */
[----:B------:R-:W-:Y:S01]  /*129e0*/  ULDC.64 UR4, c[0x0][0x208] ;  /* 0x0000820000047ab9 */ /* 0x000fe20000000a00 */
[----:B------:R-:W-:Y:S01]  /*129f0*/  LOP3.LUT P2, RZ, R17, 0x4, RZ, 0xc0, !PT ;  /* 0x0000000411ff7812 */ /* 0x000fe2000784c0ff */
[----:B------:R-:W-:Y:S01]  /*12a00*/  @!PT LDS RZ, [RZ] ;  /* 0x00000000fffff984 */ /* 0x000fe20000000800 */
[----:B------:R-:W-:Y:S01]  /*12a10*/  @!PT LDS RZ, [RZ] ;  /* 0x00000000fffff984 */ /* 0x000fe20000000800 */
[----:B------:R-:W-:Y:S01]  /*12a20*/  @!PT LDS RZ, [RZ] ;  /* 0x00000000fffff984 */ /* 0x000fe20000000800 */
[----:B------:R0:W-:Y:S01]  /*12a30*/  @!P3 LDGSTS.E.BYPASS.LTC128B.128 [R9+0x27400], desc[UR4][R2.64], !P4 ;  /* 0x274000000209bfae */ /* 0x0001e2000e101d44 */
[----:B------:R-:W-:-:S04]  /*12a40*/  @!P3 SHF.R.U32.HI R8, RZ, 0x2, R8 ;  /* 0x00000002ff08b819 */ /* 0x000fc80000011608 */
[----:B------:R-:W-:Y:S02]  /*12a50*/  @!P3 ISETP.NE.U32.AND P4, PT, R8, RZ, PT ;  /* 0x000000ff0800b20c */ /* 0x000fe40003f85070 */
[----:B------:R-:W-:-:S03]  /*12a60*/  @!P3 LOP3.LUT R8, R5, 0x80, RZ, 0xc0, !PT ;  /* 0x000000800508b812 */ /* 0x000fc600078ec0ff */
[----:B------:R0:W-:Y:S01]  /*12a70*/  @!P3 LDGSTS.E.BYPASS.LTC128B.128 [R9+0x29400], desc[UR4][R2.64+0x80], !P6 ;  /* 0x294000800209bfae */ /* 0x0001e2000f101d44 */
[----:B------:R-:W-:-:S03]  /*12a80*/  @!P3 SHF.R.U32.HI R8, RZ, 0x3, R8 ;  /* 0x00000003ff08b819 */ /* 0x000fc60000011608 */
[----:B------:R0:W-:Y:S04]  /*12a90*/  @!P3 LDGSTS.E.BYPASS.LTC128B.128 [R9+0x2b400], desc[UR4][R2.64+0x100], !P2 ;  /* 0x2b4001000209bfae */ /* 0x0001e8000d101d44 */
[----:B------:R0:W-:Y:S04]  /*12aa0*/  @!P3 LDGSTS.E.BYPASS.LTC128B.128 [R9+0x2d400], desc[UR4][R2.64+0x180], !P5 ;  /* 0x2d4001800209bfae */ /* 0x0001e8000e901d44 */
[----:B------:R0:W-:Y:S04]  /*12ab0*/  @!P3 LDGSTS.E.BYPASS.LTC128B.128 [R9+0x2f400], desc[UR4][R2.64+0x200], !P0 ;  /* 0x2f4002000209bfae */ /* 0x0001e8000c101d44 */
[----:B------:R0:W-:Y:S04]  /*12ac0*/  @!P3 LDGSTS.E.BYPASS.LTC128B.128 [R9+0x31400], desc[UR4][R2.64+0x280], !P1 ;  /* 0x314002800209bfae */ /* 0x0001e8000c901d44 */
[----:B------:R0:W-:Y:S01]  /*12ad0*/  @!P3 LDGSTS.E.BYPASS.LTC128B.128 [R9+0x33400], desc[UR4][R2.64+0x300], P4 ;  /* 0x334003000209bfae */ /* 0x0001e2000a101d44 */
[----:B------:R-:W-:Y:S01]  /*12ae0*/  @!P3 ISETP.NE.U32.AND P4, PT, R8, RZ, PT ;  /* 0x000000ff0800b20c */ /* 0x000fe20003f85070 */
[----:B------:R-:W-:-:S02]  /*12af0*/  IMAD.MOV.U32 R13, RZ, RZ, R6 ;  /* 0x000000ffff0d7224 */ /* 0x000fc400078e0006 */
[----:B------:R-:W-:-:S10]  /*12b00*/  IMAD.MOV.U32 R12, RZ, RZ, 0x3 ;  /* 0x00000003ff0c7424 */ /* 0x000fd400078e00ff */
[----:B------:R0:W-:Y:S02]  /*12b10*/  @!P3 LDGSTS.E.BYPASS.LTC128B.128 [R9+0x35400], desc[UR4][R2.64+0x380], P4 ;  /* 0x354003800209bfae */ /* 0x0001e4000a101d44 */
[----:B0-----:R-:W-:Y:S05]  /*12b20*/  WARPSYNC.COLLECTIVE R15, `(.L_x_3346) ;  /* 0x000000000f087348 */ /* 0x001fea0003c00000 */
[----:B------:R1:W2:Y:S02]  /*12b30*/  SHFL.IDX P6, R14, R13, R12, R11 ;  /* 0x0000000c0d0e7389 */ /* 0x0002a400000c000b */
[----:B012---:R-:W-:Y:S01]  /*12b40*/  ENDCOLLECTIVE ;  /* 0x000000000000791b */ /* 0x007fe20003800000 */
.L_x_3346:
[----:B------:R-:W-:Y:S02]  /*12b50*/  IMAD.MOV.U32 R13, RZ, RZ, R0 ;  /* 0x000000ffff0d7224 */ /* 0x000fe400078e0000 */
[----:B------:R-:W-:-:S07]  /*12b60*/  IMAD.MOV.U32 R6, RZ, RZ, R14 ;  /* 0x000000ffff067224 */ /* 0x000fce00078e000e */
[----:B------:R-:W-:Y:S05]  /*12b70*/  WARPSYNC.COLLECTIVE R15, `(.L_x_3347) ;  /* 0x000000000f087348 */ /* 0x000fea0003c00000 */
[----:B------:R0:W1:Y:S02]  /*12b80*/  SHFL.IDX P6, R14, R13, R12, R11 ;  /* 0x0000000c0d0e7389 */ /* 0x00006400000c000b */
[----:B01----:R-:W-:Y:S01]  /*12b90*/  ENDCOLLECTIVE ;  /* 0x000000000000791b */ /* 0x003fe20003800000 */
.L_x_3347:
[----:B------:R-:W-:Y:S05]  /*12ba0*/  BRA `(.L_x_3348) ;  /* 0xffffffb800a07947 */ /* 0x000fea000383ffff */
.L_x_3237:
[----:B0-----:R-:W-:-:S04]  /*12bb0*/  IMAD.U32 R3, RZ, RZ, UR38 ;  /* 0x00000026ff037e24 */ /* 0x001fc8000f8e00ff */
[----:B------:R0:W3:Y:S03]  /*12bc0*/  SYNCS.PHASECHK.TRANS64.TRYWAIT P0, [R3+URZ+0x38820], R2 ;  /* 0x03882002030075a7 */ /* 0x0000e6000800017f */
[----:B---3--:R-:W-:Y:S05]  /*12bd0*/  @!P0 NANOSLEEP.SYNCS 0x989680 ;  /* 0x009896800000895d */ /* 0x008fea0003900000 */
[----:B------:R-:W3:Y:S02]  /*12be0*/  @!P0 SYNCS.PHASECHK.TRANS64 P0, [R3+URZ+0x38820], R2 ;  /* 0x03882002030085a7 */ /* 0x000ee4000800007f */
[----:B---3--:R-:W-:Y:S05]  /*12bf0*/  @!P0 BRA `(.L_x_3237) ;  /* 0xfffffffc00ec8947 */ /* 0x008fea000383ffff */
[----:B------:R-:W-:Y:S05]  /*12c00*/  BRA `(.L_x_3349) ;  /* 0xffffffbc00487947 */ /* 0x000fea000383ffff */
.L_x_3240:
[----:B0-----:R-:W-:-:S04]  /*12c10*/  IMAD.U32 R3, RZ, RZ, UR38 ;  /* 0x00000026ff037e24 */ /* 0x001fc8000f8e00ff */
[----:B------:R0:W3:Y:S03]  /*12c20*/  SYNCS.PHASECHK.TRANS64.TRYWAIT P0, [R3+URZ+0x38860], R2 ;  /* 0x03886002030075a7 */ /* 0x0000e6000800017f */
[----:B---3--:R-:W-:Y:S05]  /*12c30*/  @!P0 NANOSLEEP.SYNCS 0x989680 ;  /* 0x009896800000895d */ /* 0x008fea0003900000 */
[----:B------:R-:W3:Y:S02]  /*12c40*/  @!P0 SYNCS.PHASECHK.TRANS64 P0, [R3+URZ+0x38860], R2 ;  /* 0x03886002030085a7 */ /* 0x000ee4000800007f */
[----:B---3--:R-:W-:Y:S05]  /*12c50*/  @!P0 BRA `(.L_x_3240) ;  /* 0xfffffffc00ec8947 */ /* 0x008fea000383ffff */
[----:B------:R-:W-:Y:S05]  /*12c60*/  BRA `(.L_x_3350) ;  /* 0xffffffbc00547947 */ /* 0x000fea000383ffff */
.L_x_3256:
[----:B-1----:R-:W-:-:S04]  /*12c70*/  IMAD.U32 R3, RZ, RZ, UR38 ;  /* 0x00000026ff037e24 */ /* 0x002fc8000f8e00ff */
[----:B------:R1:W3:Y:S03]  /*12c80*/  SYNCS.PHASECHK.TRANS64.TRYWAIT P0, [R3+URZ+0x38848], R2 ;  /* 0x03884802030075a7 */ /* 0x0002e6000800017f */
[----:B---3--:R-:W-:Y:S05]  /*12c90*/  @!P0 NANOSLEEP.SYNCS 0x989680 ;  /* 0x009896800000895d */ /* 0x008fea0003900000 */
[----:B------:R-:W3:Y:S02]  /*12ca0*/  @!P0 SYNCS.PHASECHK.TRANS64 P0, [R3+URZ+0x38848], R2 ;  /* 0x03884802030085a7 */ /* 0x000ee4000800007f */
[----:B---3--:R-:W-:Y:S05]  /*12cb0*/  @!P0 BRA `(.L_x_3256) ;  /* 0xfffffffc00ec8947 */ /* 0x008fea000383ffff */
[----:B------:R-:W-:Y:S05]  /*12cc0*/  BRA `(.L_x_3351) ;  /* 0xffffffc800207947 */ /* 0x000fea000383ffff */
.L_x_3261:
[----:B01----:R-:W-:-:S04]  /*12cd0*/  IMAD.U32 R3, RZ, RZ, UR38 ;  /* 0x00000026ff037e24 */ /* 0x003fc8000f8e00ff */
[----:B------:R0:W1:Y:S03]  /*12ce0*/  SYNCS.PHASECHK.TRANS64.TRYWAIT P0, [R3+URZ+0x38868], R2 ;  /* 0x03886802030075a7 */ /* 0x000066000800017f */
[----:B-1----:R-:W-:Y:S05]  /*12cf0*/  @!P0 NANOSLEEP.SYNCS 0x989680 ;  /* 0x009896800000895d */ /* 0x002fea0003900000 */
[----:B------:R-:W1:Y:S02]  /*12d00*/  @!P0 SYNCS.PHASECHK.TRANS64 P0, [R3+URZ+0x38868], R2 ;  /* 0x03886802030085a7 */ /* 0x000e64000800007f */
[----:B-1----:R-:W-:Y:S05]  /*12d10*/  @!P0 BRA `(.L_x_3261) ;  /* 0xfffffffc00ec8947 */ /* 0x002fea000383ffff */
[----:B------:R-:W-:Y:S05]  /*12d20*/  BRA `(.L_x_3352) ;  /* 0xffffffc800807947 */ /* 0x000fea000383ffff */
.L_x_3276:
[----:B-1----:R-:W-:-:S04]  /*12d30*/  IMAD.U32 R3, RZ, RZ, UR38 ;  /* 0x00000026ff037e24 */ /* 0x002fc8000f8e00ff */
[----:B------:R1:W3:Y:S03]  /*12d40*/  SYNCS.PHASECHK.TRANS64.TRYWAIT P0, [R3+URZ+0x38840], R2 ;  /* 0x03884002030075a7 */ /* 0x0002e6000800017f */
[----:B---3--:R-:W-:Y:S05]  /*12d50*/  @!P0 NANOSLEEP.SYNCS 0x989680 ;  /* 0x009896800000895d */ /* 0x008fea0003900000 */
[----:B------:R-:W3:Y:S02]  /*12d60*/  @!P0 SYNCS.PHASECHK.TRANS64 P0, [R3+URZ+0x38840], R2 ;  /* 0x03884002030085a7 */ /* 0x000ee4000800007f */
[----:B---3--:R-:W-:Y:S05]  /*12d70*/  @!P0 BRA `(.L_x_3276) ;  /* 0xfffffffc00ec8947 */ /* 0x008fea000383ffff */
[----:B------:R-:W-:Y:S05]  /*12d80*/  BRA `(.L_x_3353) ;  /* 0xffffffd000d07947 */ /* 0x000fea000383ffff */
.L_x_3281:
[----:B01----:R-:W-:-:S04]  /*12d90*/  IMAD.U32 R3, RZ, RZ, UR38 ;  /* 0x00000026ff037e24 */ /* 0x003fc8000f8e00ff */
[----:B------:R0:W1:Y:S03]  /*12da0*/  SYNCS.PHASECHK.TRANS64.TRYWAIT P0, [R3+URZ+0x38860], R2 ;  /* 0x03886002030075a7 */ /* 0x000066000800017f */
[----:B-1----:R-:W-:Y:S05]  /*12db0*/  @!P0 NANOSLEEP.SYNCS 0x989680 ;  /* 0x009896800000895d */ /* 0x002fea0003900000 */
[----:B------:R-:W1:Y:S02]  /*12dc0*/  @!P0 SYNCS.PHASECHK.TRANS64 P0, [R3+URZ+0x38860], R2 ;  /* 0x03886002030085a7 */ /* 0x000e64000800007f */
[----:B-1----:R-:W-:Y:S05]  /*12dd0*/  @!P0 BRA `(.L_x_3281) ;  /* 0xfffffffc00ec8947 */ /* 0x002fea000383ffff */
[----:B------:R-:W-:Y:S05]  /*12de0*/  BRA `(.L_x_3354) ;  /* 0xffffffd400347947 */ /* 0x000fea000383ffff */
.L_x_3297:
[----:B-1----:R-:W-:-:S04]  /*12df0*/  IMAD.U32 R3, RZ, RZ, UR38 ;  /* 0x00000026ff037e24 */ /* 0x002fc8000f8e00ff */
[----:B------:R1:W3:Y:S03]  /*12e00*/  SYNCS.PHASECHK.TRANS64.TRYWAIT P0, [R3+URZ+0x38848], R2 ;  /* 0x03884802030075a7 */ /* 0x0002e6000800017f */
[----:B---3--:R-:W-:Y:S05]  /*12e10*/  @!P0 NANOSLEEP.SYNCS 0x989680 ;  /* 0x009896800000895d */ /* 0x008fea0003900000 */
[----:B------:R-:W3:Y:S02]  /*12e20*/  @!P0 SYNCS.PHASECHK.TRANS64 P0, [R3+URZ+0x38848], R2 ;  /* 0x03884802030085a7 */ /* 0x000ee4000800007f */
[----:B---3--:R-:W-:Y:S05]  /*12e30*/  @!P0 BRA `(.L_x_3297) ;  /* 0xfffffffc00ec8947 */ /* 0x008fea000383ffff */
[----:B------:R-:W-:Y:S05]  /*12e40*/  BRA `(.L_x_3355) ;  /* 0xffffffdc008c7947 */ /* 0x000fea000383ffff */
.L_x_3302:
[----:B-1----:R-:W-:-:S04]  /*12e50*/  IMAD.U32 R3, RZ, RZ, UR38 ;  /* 0x00000026ff037e24 */ /* 0x002fc8000f8e00ff */
[----:B------:R1:W3:Y:S03]  /*12e60*/  SYNCS.PHASECHK.TRANS64.TRYWAIT P0, [R3+URZ+0x38868], R2 ;  /* 0x03886802030075a7 */ /* 0x0002e6000800017f */
[----:B---3--:R-:W-:Y:S05]  /*12e70*/  @!P0 NANOSLEEP.SYNCS 0x989680 ;  /* 0x009896800000895d */ /* 0x008fea0003900000 */
[----:B------:R-:W3:Y:S02]  /*12e80*/  @!P0 SYNCS.PHASECHK.TRANS64 P0, [R3+URZ+0x38868], R2 ;  /* 0x03886802030085a7 */ /* 0x000ee4000800007f */
[----:B---3--:R-:W-:Y:S05]  /*12e90*/  @!P0 BRA `(.L_x_3302) ;  /* 0xfffffffc00ec8947 */ /* 0x008fea000383ffff */
[----:B------:R-:W-:Y:S05]  /*12ea0*/  BRA `(.L_x_3356) ;  /* 0xffffffdc00f07947 */ /* 0x000fea000383ffff */
.L_x_3313:
[----:B-1----:R1:W3:Y:S02]  /*12eb0*/  SYNCS.PHASECHK.TRANS64.TRYWAIT P0, [R2+URZ+0x38820], R9 ;  /* 0x03882009020075a7 */ /* 0x0022e4000800017f */
[----:B---3--:R-:W-:Y:S05]  /*12ec0*/  @!P0 NANOSLEEP.SYNCS 0x989680 ;  /* 0x009896800000895d */ /* 0x008fea0003900000 */
[----:B------:R-:W3:Y:S02]  /*12ed0*/  @!P0 SYNCS.PHASECHK.TRANS64 P0, [R2+URZ+0x38820], R9 ;  /* 0x03882009020085a7 */ /* 0x000ee4000800007f */
[----:B---3--:R-:W-:Y:S05]  /*12ee0*/  @!P0 BRA `(.L_x_3313) ;  /* 0xfffffffc00f08947 */ /* 0x008fea000383ffff */
[----:B------:R-:W-:Y:S05]  /*12ef0*/  BRA `(.L_x_3357) ;  /* 0xffffffe400e07947 */ /* 0x000fea000383ffff */
.L_x_3314:
[----:B------:R-:W3:Y:S01]  /*12f00*/  S2R R3, SR_TID.X ;  /* 0x0000000000037919 */ /* 0x000ee20000002100 */
[----:B------:R-:W-:Y:S01]  /*12f10*/  BSSY B0, `(.L_x_3358) ;  /* 0x000000a000007945 */ /* 0x000fe20003800000 */
[----:B------:R-:W-:Y:S02]  /*12f20*/  IMAD.MOV.U32 R12, RZ, RZ, RZ ;  /* 0x000000ffff0c7224 */ /* 0x000fe400078e00ff */
[----:B------:R-:W-:Y:S02]  /*12f30*/  IMAD.MOV.U32 R11, RZ, RZ, 0x1f ;  /* 0x0000001fff0b7424 */ /* 0x000fe400078e00ff */
[----:B------:R-:W-:Y:S01]  /*12f40*/  IMAD.MOV.U32 R15, RZ, RZ, -0x1 ;  /* 0xffffffffff0f7424 */ /* 0x000fe200078e00ff */
[----:B---3--:R-:W-:-:S04]  /*12f50*/  SHF.R.U32.HI R3, RZ, 0x5, R3 ;  /* 0x00000005ff037819 */ /* 0x008fc80000011603 */
[----:B------:R-:W-:-:S05]  /*12f60*/  LOP3.LUT R3, R3, 0x3, RZ, 0xc0, !PT ;  /* 0x0000000303037812 */ /* 0x000fca00078ec0ff */
[----:B------:R-:W-:-:S07]  /*12f70*/  IMAD.MOV.U32 R13, RZ, RZ, R3 ;  /* 0x000000ffff0d7224 */ /* 0x000fce00078e0003 */
[----:B012---:R-:W-:Y:S05]  /*12f80*/  WARPSYNC.COLLECTIVE R15, `(.L_x_3359) ;  /* 0x000000000f087348 */ /* 0x007fea0003c00000 */
[----:B--2---:R2:W3:Y:S02]  /*12f90*/  SHFL.IDX P6, R14, R13, R12, R11 ;  /* 0x0000000c0d0e7389 */ /* 0x0044e400000c000b */
[----:B0123--:R-:W-:Y:S01]  /*12fa0*/  ENDCOLLECTIVE ;  /* 0x000000000000791b */ /* 0x00ffe20003800000 */
.L_x_3359:
[----:B------:R-:W-:Y:S05]  /*12fb0*/  BSYNC B0 ;  /* 0x0000000000007941 */ /* 0x000fea0003800000 */
.L_x_3358:
[----:B------:R-:W-:Y:S05]  /*12fc0*/  BRA `(.L_x_3360) ;  /* 0xffffffe400c47947 */ /* 0x000fea000383ffff */
.L_x_3315:
[----:B------:R-:W-:Y:S01]  /*12fd0*/  BSSY B0, `(.L_x_3361) ;  /* 0x0000006000007945 */ /* 0x000fe20003800000 */
[----:B------:R-:W-:-:S07]  /*12fe0*/  IMAD.MOV.U32 R15, RZ, RZ, -0x1 ;  /* 0xffffffffff0f7424 */ /* 0x000fce00078e00ff */
[----:B012---:R-:W-:Y:S05]  /*12ff0*/  WARPSYNC.COLLECTIVE R15, `(.L_x_3362) ;  /* 0x000000000f0c7348 */ /* 0x007fea0003c00000 */
[----:B------:R-:W-:Y:S02]  /*13000*/  ELECT P6, UR62, PT ;  /* 0x00000000003e782f */ /* 0x000fe400038c0000 */
[----:B------:R-:W-:Y:S01]  /*13010*/  MOV R14, UR62 ;  /* 0x0000003e000e7c02 */ /* 0x000fe20008000f00 */
[----:B012---:R-:W-:Y:S10]  /*13020*/  ENDCOLLECTIVE ;  /* 0x000000000000791b */ /* 0x007ff40003800000 */
.L_x_3362:
[----:B------:R-:W-:Y:S05]  /*13030*/  BSYNC B0 ;  /* 0x0000000000007941 */ /* 0x000fea0003800000 */
.L_x_3361:
[----:B------:R-:W-:Y:S05]  /*13040*/  BRA `(.L_x_3363) ;  /* 0xffffffe400b87947 */ /* 0x000fea000383ffff */
.L_x_3317:
[----:B--2---:R2:W3:Y:S02]  /*13050*/  SYNCS.PHASECHK.TRANS64.TRYWAIT P0, [R7+URZ], R4 ;  /* 0x00000004070075a7 */ /* 0x0044e4000800017f */
[----:B---3--:R-:W-:Y:S05]  /*13060*/  @!P0 NANOSLEEP.SYNCS 0x989680 ;  /* 0x009896800000895d */ /* 0x008fea0003900000 */
[----:B------:R-:W3:Y:S02]  /*13070*/  @!P0 SYNCS.PHASECHK.TRANS64 P0, [R7+URZ], R4 ;  /* 0x00000004070085a7 */ /* 0x000ee4000800007f */
[----:B---3--:R-:W-:Y:S05]  /*13080*/  @!P0 BRA `(.L_x_3317) ;  /* 0xfffffffc00f08947 */ /* 0x008fea000383ffff */
[----:B------:R-:W-:Y:S05]  /*13090*/  BRA `(.L_x_3364) ;  /* 0xffffffe400f47947 */ /* 0x000fea000383ffff */
.L_x_3318:
[----:B---3--:R3:W4:Y:S02]  /*130a0*/  SYNCS.PHASECHK.TRANS64.TRYWAIT P0, [R5+URZ], R0 ;  /* 0x00000000050075a7 */ /* 0x008724000800017f */
[----:B----4-:R-:W-:Y:S05]  /*130b0*/  @!P0 NANOSLEEP.SYNCS 0x989680 ;  /* 0x009896800000895d */ /* 0x010fea0003900000 */
[----:B------:R-:W4:Y:S02]  /*130c0*/  @!P0 SYNCS.PHASECHK.TRANS64 P0, [R5+URZ], R0 ;  /* 0x00000000050085a7 */ /* 0x000f24000800007f */
[----:B----4-:R-:W-:Y:S05]  /*130d0*/  @!P0 BRA `(.L_x_3318) ;  /* 0xfffffffc00f08947 */ /* 0x010fea000383ffff */
[----:B------:R-:W-:Y:S05]  /*130e0*/  BRA `(.L_x_3365) ;  /* 0xffffffe400e87947 */ /* 0x000fea000383ffff */
.L_x_3320:
[----:B-1----:R1:W3:Y:S02]  /*130f0*/  SYNCS.PHASECHK.TRANS64.TRYWAIT P0, [R5+URZ], R4 ;  /* 0x00000004050075a7 */ /* 0x0022e4000800017f */
[----:B---3--:R-:W-:Y:S05]  /*13100*/  @!P0 NANOSLEEP.SYNCS 0x989680 ;  /* 0x009896800000895d */ /* 0x008fea0003900000 */
[----:B------:R-:W3:Y:S02]  /*13110*/  @!P0 SYNCS.PHASECHK.TRANS64 P0, [R5+URZ], R4 ;  /* 0x00000004050085a7 */ /* 0x000ee4000800007f */
[----:B---3--:R-:W-:Y:S05]  /*13120*/  @!P0 BRA `(.L_x_3320) ;  /* 0xfffffffc00f08947 */ /* 0x008fea000383ffff */
[----:B------:R-:W-:Y:S05]  /*13130*/  BRA `(.L_x_3366) ;  /* 0xffffffe400ec7947 */ /* 0x000fea000383ffff */
.L_x_3367:
        /* <DEDUP_REMOVED lines=12> */
.L_x_14997:


//--------------------- .text._ZN7cutlass13device_kernelIN5flash11enable_sm90INS1_16FlashAttnFwdSm90INS1_25CollectiveMainloopFwdSm90ILi2EN4cute5tupleIJNS5_1CILi1EEES8_S8_EEENS6_IJNS7_ILi64EEESA_SA_EEELi512ENS_6half_tEfNS_4arch4Sm90ELb0ELb0ELb0ELb1ELb0ELb0ELb0ELb0ELb0ELb1ELb1ELb0EEENS1_21CollectiveEpilogueFwdINS6_IJSA_NS7_ILi512EEESA_EEES9_SC_SE_Li256ELb1ELb1ELb1ELb0EEENS1_36VarlenDynamicPersistentTileSchedulerILi64ELi64ELi256ELi128ELb1ELb1ELb1ELb0ELb1ELb1EEEEEEEEEvNT_6ParamsE --------------------------
	.section	.text._ZN7cutlass13device_kernelIN5flash11enable_sm90INS1_16FlashAttnFwdSm90INS1_25CollectiveMainloopFwdSm90ILi2EN4cute5tupleIJNS5_1CILi1EEES8_S8_EEENS6_IJNS7_ILi64EEESA_SA_EEELi512ENS_6half_tEfNS_4arch4Sm90ELb0ELb0ELb0ELb1ELb0ELb0ELb0ELb0ELb0ELb1ELb1ELb0EEENS1_21CollectiveEpilogueFwdINS6_IJSA_NS7_ILi512EEESA_EEES9_SC_SE_Li256ELb1ELb1ELb1ELb0EEENS1_36VarlenDynamicPersistentTileSchedulerILi64ELi64ELi256ELi128ELb1ELb1ELb1ELb0ELb1ELb1EEEEEEEEEvNT_6ParamsE,"ax",@progbits
	.align	128
.text._ZN7cutlass13device_kernelIN5flash11enable_sm90INS1_16FlashAttnFwdSm90INS1_25CollectiveMainloopFwdSm90ILi2EN4cute5tupleIJNS5_1CILi1EEES8_S8_EEENS6_IJNS7_ILi64EEESA_SA_EEELi512ENS_6half_tEfNS_4arch4Sm90ELb0ELb0ELb0ELb1ELb0ELb0ELb0ELb0ELb0ELb1ELb1ELb0EEENS1_21CollectiveEpilogueFwdINS6_IJSA_NS7_ILi512EEESA_EEES9_SC_SE_Li256ELb1ELb1ELb1ELb0EEENS1_36VarlenDynamicPersistentTileSchedulerILi64ELi64ELi256ELi128ELb1ELb1ELb1ELb0ELb1ELb1EEEEEEEEEvNT_6ParamsE:
        .type           _ZN7cutlass13device_kernelIN5flash11enable_sm90INS1_16FlashAttnFwdSm90INS1_25CollectiveMainloopFwdSm90ILi2EN4cute5tupleIJNS5_1CILi1EEES8_S8_EEENS6_IJNS7_ILi64EEESA_SA_EEELi512ENS_6half_tEfNS_4arch4Sm90ELb0ELb0ELb0ELb1ELb0ELb0ELb0ELb0ELb0ELb1ELb1ELb0EEENS1_21CollectiveEpilogueFwdINS6_IJSA_NS7_ILi512EEESA_EEES9_SC_SE_Li256ELb1ELb1ELb1ELb0EEENS1_36VarlenDynamicPersistentTileSchedulerILi64ELi64ELi256ELi128ELb1ELb1ELb1ELb0ELb1ELb1EEEEEEEEEvNT_6ParamsE,@function
        .size           _ZN7cutlass13device_kernelIN5flash11enable_sm90INS1_16FlashAttnFwdSm90INS1_25CollectiveMainloopFwdSm90ILi2EN4cute5tupleIJNS5_1CILi1EEES8_S8_EEENS6_IJNS7_ILi64EEESA_SA_EEELi512ENS_6half_tEfNS_4arch4Sm90ELb0ELb0ELb0ELb1ELb0ELb0ELb0ELb0ELb0ELb1ELb1ELb0EEENS1_21CollectiveEpilogueFwdINS6_IJSA_NS7_ILi512EEESA_EEES9_SC_SE_Li256ELb1ELb1ELb1ELb0EEENS1_36VarlenDynamicPersistentTileSchedulerILi64ELi64ELi256ELi128ELb1ELb1ELb1ELb0ELb1ELb1EEEEEEEEEvNT_6ParamsE,(.L_x_14998 - _ZN7cutlass13device_kernelIN5flash11enable_sm90INS1_16FlashAttnFwdSm90INS1_25CollectiveMainloopFwdSm90ILi2EN4cute5tupleIJNS5_1CILi1EEES8_S8_EEENS6_IJNS7_ILi64EEESA_SA_EEELi512ENS_6half_tEfNS_4arch4Sm90ELb0ELb0ELb0ELb1ELb0ELb0ELb0ELb0ELb0ELb1ELb1ELb0EEENS1_21CollectiveEpilogueFwdINS6_IJSA_NS7_ILi512EEESA_EEES9_SC_SE_Li256ELb1ELb1ELb1ELb0EEENS1_36VarlenDynamicPersistentTileSchedulerILi64ELi64ELi256ELi128ELb1ELb1ELb1ELb0ELb1ELb1EEEEEEEEEvNT_6ParamsE)
        .other          _ZN7cutlass13device_kernelIN5flash11enable_sm90INS1_16FlashAttnFwdSm90INS1_25CollectiveMainloopFwdSm90ILi2EN4cute5tupleIJNS5_1CILi1EEES8_S8_EEENS6_IJNS7_ILi64EEESA_SA_EEELi512ENS_6half_tEfNS_4arch4Sm90ELb0ELb0ELb0ELb1ELb0ELb0ELb0ELb0ELb0ELb1ELb1ELb0EEENS1_21CollectiveEpilogueFwdINS6_IJSA_NS7_ILi512EEESA_EEES9_SC_SE_Li256ELb1ELb1ELb1ELb0EEENS1_36VarlenDynamicPersistentTileSchedulerILi64ELi64ELi256ELi128ELb1ELb1ELb1ELb0ELb1ELb1EEEEEEEEEvNT_6ParamsE,@"STO_CUDA_ENTRY STV_DEFAULT"
_ZN7cutlass13device_kernelIN5flash11enable_sm90INS1_16FlashAttnFwdSm90INS1_25CollectiveMainloopFwdSm90ILi2EN4cute5tupleIJNS5_1CILi1EEES8_S8_EEENS6_IJNS7_ILi64EEESA_SA_EEELi512ENS_6half_tEfNS_4arch4Sm90ELb0ELb0ELb0ELb1ELb0ELb0ELb0ELb0ELb0ELb1ELb1ELb0EEENS1_21CollectiveEpilogueFwdINS6_IJSA_NS7_ILi512EEESA_EEES9_SC_SE_Li256ELb1ELb1ELb1ELb0EEENS1_36VarlenDynamicPersistentTileSchedulerILi64ELi64ELi256ELi128ELb1ELb1ELb1ELb0ELb1ELb1EEEEEEEEEvNT_6ParamsE:
        /* <DEDUP_REMOVED lines=18> */
.L_x_3369:
[----:B------:R-:W-:Y:S05]  /*0120*/  BSYNC B0 ;  /* 0x0000000000007941 */ /* 0x000fea0003800000 */
.L_x_3368:
        /* <DEDUP_REMOVED lines=35> */
[----:B------:R3:W0:Y:S02]  /*0360*/  SYNCS.EXCH.64 URZ, [UR6+0x28c48], UR4 ;  /* 0x028c4804063f75b2 */ /* 0x0006240008000100 */
[----:B---3--:R-:W-:Y:S01]  /*0370*/  NOP ;  /* 0x0000000000007918 */ /* 0x008fe20000000000 */
.L_x_3370:
        /* <DEDUP_REMOVED lines=22> */
.L_x_3371:
        /* <DEDUP_REMOVED lines=18> */
.L_x_3372:
        /* <DEDUP_REMOVED lines=22> */
.L_x_3373:
        /* <DEDUP_REMOVED lines=22> */
.L_x_3374:
[----:B------:R-:W-:Y:S01]  /*08c0*/  PLOP3.LUT P0, PT, PT, PT, UP0, 0x80, 0x0 ;  /* 0x000000000000781c */ /* 0x000fe20003f0f008 */
[----:B------:R-:W-:Y:S01]  /*08d0*/  UMOV UR36, 0x1 ;  /* 0x0000000100247882 */ /* 0x000fe20000000000 */
[----:B------:R-:W-:Y:S01]  /*08e0*/  NOP ;  /* 0x0000000000007918 */ /* 0x000fe20000000000 */
[----:B------:R-:W-:Y:S01]  /*08f0*/  USEL UR36, UR36, 0x2, !UP0 ;  /* 0x0000000224247887 */ /* 0x000fe2000c000000 */
[----:B------:R-:W-:Y:S01]  /*0900*/  ULDC.64 UR40, c[0x0][0x208] ;  /* 0x0000820000287ab9 */ /* 0x000fe20000000a00 */
[----:B012-4-:R-:W-:Y:S08]  /*0910*/  BAR.SYNC.DEFER_BLOCKING 0x0 ;  /* 0x0000000000007b1d */ /* 0x017ff00000010000 */
[----:B------:R-:W-:Y:S05]  /*0920*/  @!P0 BRA `(.L_x_3375) ;  /* 0x000000b800948947 */ /* 0x000fea0003800000 */
.L_x_3376:
[----:B------:R-:W-:-:S08]  /*0930*/  NOP ;  /* 0x0000000000007918 */ /* 0x000fd00000000000 */
[----:B------:R-:W0:Y:S02]  /*0940*/  USETMAXREG.TRY_ALLOC.CTAPOOL UP0, 0xf0 ;  /* 0x000000f0000079c8 */ /* 0x000e240008000600 */
[----:B0-----:R-:W-:-:S13]  /*0950*/  PLOP3.LUT P0, PT, PT, PT, UP0, 0x80, 0x0 ;  /* 0x000000000000781c */ /* 0x001fda0003f0f008 */
[----:B------:R-:W-:Y:S05]  /*0960*/  @!P0 BRA `(.L_x_3376) ;  /* 0xfffffffc00f08947 */ /* 0x000fea000383ffff */
[----:B------:R-:W-:Y:S01]  /*0970*/  LOP3.LUT R0, R6, 0xffffff80, RZ, 0xc0, !PT ;  /* 0xffffff8006007812 */ /* 0x000fe200078ec0ff */
[----:B------:R-:W0:Y:S01]  /*0980*/  S2UR UR4, SR_CgaCtaId ;  /* 0x00000000000479c3 */ /* 0x000e220000008800 */
[----:B------:R-:W-:Y:S02]  /*0990*/  UMOV UR38, 0x400 ;  /* 0x0000040000267882 */ /* 0x000fe40000000000 */
[----:B------:R-:W-:-:S13]  /*09a0*/  ISETP.NE.AND P0, PT, R0, 0x80, PT ;  /* 0x000000800000780c */ /* 0x000fda0003f05270 */
[----:B------:R-:W-:Y:S06]  /*09b0*/  @!P0 BAR.ARV 0x8, 0x100 ;  /* 0x0204000000008b1d */ /* 0x000fec0000002000 */
[----:B------:R-:W-:Y:S01]  /*09c0*/  ISETP.GE.U32.AND P0, PT, R6, 0x100, PT ;  /* 0x000001000600780c */ /* 0x000fe20003f06070 */
[----:B0-----:R-:W-:-:S03]  /*09d0*/  ULEA UR38, UR4, UR38, 0x18 ;  /* 0x0000002604267291 */ /* 0x001fc6000f8ec03f */
[----:B------:R-:W-:-:S09]  /*09e0*/  ULDC UR4, c[0x0][0xc3c] ;  /* 0x00030f0000047ab9 */ /* 0x000fd20000000800 */
[----:B------:R-:W-:Y:S08]  /*09f0*/  @P0 BAR.ARV 0xf, 0x100 ;  /* 0x03c4000000000b1d */ /* 0x000ff00000002000 */
[----:B------:R-:W-:Y:S06]  /*0a00*/  BAR.SYNC.DEFER_BLOCKING 0x5, 0x180 ;  /* 0x0146000000007b1d */ /* 0x000fec0000010000 */
[----:B------:R-:W0:Y:S02]  /*0a10*/  LDS.128 R8, [UR38+0x28cd0] ;  /* 0x028cd026ff087984 */ /* 0x000e240008000c00 */
[----:B------:R-:W-:Y:S06]  /*0a20*/  BAR.ARV 0x4, 0x180 ;  /* 0x0106000000007b1d */ /* 0x000fec0000002000 */
[----:B0-----:R-:W-:-:S13]  /*0a30*/  ISETP.GE.AND P0, PT, R11, UR4, PT ;  /* 0x000000040b007c0c */ /* 0x001fda000bf06270 */
[----:B------:R-:W-:Y:S05]  /*0a40*/  @P0 EXIT ;  /* 0x000000000000094d */ /* 0x000fea0003800000 */
[----:B------:R-:W-:Y:S01]  /*0a50*/  VIADD R6, R6, 0xffffff80 ;  /* 0xffffff8006067836 */ /* 0x000fe20000000000 */
[----:B------:R-:W-:Y:S01]  /*0a60*/  R2UR UR5, R9 ;  /* 0x00000000090572ca */ /* 0x000fe200000e0000 */
[----:B------:R-:W-:Y:S01]  /*0a70*/  IMAD.MOV.U32 R22, RZ, RZ, 0x20 ;  /* 0x00000020ff167424 */ /* 0x000fe200078e00ff */
[----:B------:R-:W-:Y:S01]  /*0a80*/  R2UR UR7, R11 ;  /* 0x000000000b0772ca */ /* 0x000fe200000e0000 */
[----:B------:R-:W-:Y:S01]  /*0a90*/  ULOP3.LUT UR49, UR36, 0x1, URZ, 0xfc, !UPT ;  /* 0x0000000124317892 */ /* 0x000fe2000f8efc3f */
[----:B------:R-:W-:Y:S01]  /*0aa0*/  SHF.R.S32.HI R3, RZ, 0x1f, R6 ;  /* 0x0000001fff037819 */ /* 0x000fe20000011406 */
[----:B------:R-:W-:Y:S01]  /*0ab0*/  UMOV UR48, URZ ;  /* 0x0000003f00307c82 */ /* 0x000fe20008000000 */
[----:B------:R-:W-:Y:S01]  /*0ac0*/  R2UR UR6, R10 ;  /* 0x000000000a0672ca */ /* 0x000fe200000e0000 */
[----:B------:R-:W-:Y:S01]  /*0ad0*/  UMOV UR47, URZ ;  /* 0x0000003f002f7c82 */ /* 0x000fe20008000000 */
[CC--:B------:R-:W-:Y:S01]  /*0ae0*/  LEA.HI R0, R3.reuse, R6.reuse, RZ, 0x4 ;  /* 0x0000000603007211 */ /* 0x0c0fe200078f20ff */
[----:B------:R-:W-:Y:S01]  /*0af0*/  UMOV UR37, URZ ;  /* 0x0000003f00257c82 */ /* 0x000fe20008000000 */
[----:B------:R-:W-:-:S02]  /*0b00*/  LEA.HI R2, R3, R6, RZ, 0x5 ;  /* 0x0000000603027211 */ /* 0x000fc400078f28ff */
[CC--:B------:R-:W-:Y:S02]  /*0b10*/  LEA.HI R5, R3.reuse, R6.reuse, RZ, 0x7 ;  /* 0x0000000603057211 */ /* 0x0c0fe400078f38ff */
[CC--:B------:R-:W-:Y:S02]  /*0b20*/  LEA.HI R4, R3.reuse, R6.reuse, RZ, 0x3 ;  /* 0x0000000603047211 */ /* 0x0c0fe400078f18ff */
[----:B------:R-:W-:Y:S02]  /*0b30*/  LEA.HI R3, R3, R6, RZ, 0x2 ;  /* 0x0000000603037211 */ /* 0x000fe400078f10ff */
[----:B------:R-:W-:Y:S02]  /*0b40*/  SHF.R.S32.HI R9, RZ, 0x4, R0 ;  /* 0x00000004ff097819 */ /* 0x000fe40000011400 */
[----:B------:R-:W-:Y:S02]  /*0b50*/  SHF.R.S32.HI R11, RZ, 0x5, R2 ;  /* 0x00000005ff0b7819 */ /* 0x000fe40000011402 */
[----:B------:R-:W-:-:S02]  /*0b60*/  LOP3.LUT R7, R0, 0xfffffff0, RZ, 0xc0, !PT ;  /* 0xfffffff000077812 */ /* 0x000fc400078ec0ff */
[----:B------:R-:W-:Y:S02]  /*0b70*/  SHF.R.S32.HI R2, RZ, 0x1f, R2 ;  /* 0x0000001fff027819 */ /* 0x000fe40000011402 */
[----:B------:R-:W-:Y:S01]  /*0b80*/  LOP3.LUT R15, R3, 0xfffffffc, RZ, 0xc0, !PT ;  /* 0xfffffffc030f7812 */ /* 0x000fe200078ec0ff */
[----:B------:R-:W-:Y:S01]  /*0b90*/  IMAD.IADD R7, R6, 0x1, -R7 ;  /* 0x0000000106077824 */ /* 0x000fe200078e0a07 */
[----:B------:R-:W-:Y:S02]  /*0ba0*/  LOP3.LUT R3, R5, 0xffffff80, RZ, 0xc0, !PT ;  /* 0xffffff8005037812 */ /* 0x000fe400078ec0ff */
[----:B------:R-:W-:Y:S01]  /*0bb0*/  LEA.HI R0, R0, R9, RZ, 0x1 ;  /* 0x0000000900007211 */ /* 0x000fe200078f08ff */
[----:B------:R-:W-:Y:S01]  /*0bc0*/  IMAD.IADD R15, R6, 0x1, -R15 ;  /* 0x00000001060f7824 */ /* 0x000fe200078e0a0f */
[----:B------:R-:W-:Y:S01]  /*0bd0*/  LEA.HI R2, R2, R11, RZ, 0x2 ;  /* 0x0000000b02027211 */ /* 0x000fe200078f10ff */
[----:B------:R-:W-:Y:S01]  /*0be0*/  IMAD.IADD R3, R6, 0x1, -R3 ;  /* 0x0000000106037824 */ /* 0x000fe200078e0a03 */
[----:B------:R-:W-:-:S02]  /*0bf0*/  LOP3.LUT R0, R0, 0x1ffffffe, RZ, 0xc0, !PT ;  /* 0x1ffffffe00007812 */ /* 0x000fc400078ec0ff */
[----:B------:R-:W-:Y:S02]  /*0c00*/  LOP3.LUT R13, R4, 0xfffffff8, RZ, 0xc0, !PT ;  /* 0xfffffff8040d7812 */ /* 0x000fe400078ec0ff */
[----:B------:R-:W-:Y:S01]  /*0c10*/  LOP3.LUT R4, R2, 0x3ffffc, RZ, 0xc0, !PT ;  /* 0x003ffffc02047812 */ /* 0x000fe200078ec0ff */
[----:B------:R-:W-:Y:S01]  /*0c20*/  IMAD.IADD R9, R9, 0x1, -R0 ;  /* 0x0000000109097824 */ /* 0x000fe200078e0a00 */
[----:B------:R-:W-:Y:S01]  /*0c30*/  SHF.R.S32.HI R224, RZ, 0x7, R5 ;  /* 0x00000007ffe07819 */ /* 0x000fe20000011405 */
[----:B------:R-:W-:Y:S01]  /*0c40*/  IMAD.IADD R13, R6, 0x1, -R13 ;  /* 0x00000001060d7824 */ /* 0x000fe200078e0a0d */
[----:B------:R-:W-:Y:S01]  /*0c50*/  SHF.R.S32.HI R2, RZ, 0x1f, R7 ;  /* 0x0000001fff027819 */ /* 0x000fe20000011407 */
[----:B------:R-:W-:Y:S01]  /*0c60*/  IMAD.IADD R8, R11, 0x1, -R4 ;  /* 0x000000010b087824 */ /* 0x000fe200078e0a04 */
[----:B------:R-:W-:Y:S01]  /*0c70*/  SHF.R.S32.HI R0, RZ, 0x1f, R3 ;  /* 0x0000001fff007819 */ /* 0x000fe20000011403 */
[----:B------:R-:W-:Y:S01]  /*0c80*/  IMAD R17, R224, 0x100, R7 ;  /* 0x00000100e0117824 */ /* 0x000fe200078e0207 */
[----:B------:R-:W-:Y:S01]  /*0c90*/  LEA.HI R6, R2, R7, RZ, 0x3 ;  /* 0x0000000702067211 */ /* 0x000fe200078f18ff */
[----:B------:R-:W-:Y:S01]  /*0ca0*/  IMAD.SHL.U32 R9, R9, 0x8, RZ ;  /* 0x0000000809097824 */ /* 0x000fe200078e00ff */
[----:B------:R-:W-:Y:S01]  /*0cb0*/  LEA.HI R2, R0, R3, RZ, 0x2 ;  /* 0x0000000300027211 */ /* 0x000fe200078f10ff */
[----:B------:R-:W-:Y:S01]  /*0cc0*/  IMAD R12, R8, 0x10, R17 ;  /* 0x00000010080c7824 */ /* 0x000fe200078e0211 */
[C---:B------:R-:W-:Y:S01]  /*0cd0*/  LOP3.LUT R4, R6.reuse, 0xfffffff8, RZ, 0xc0, !PT ;  /* 0xfffffff806047812 */ /* 0x040fe200078ec0ff */
[----:B------:R-:W-:Y:S01]  /*0ce0*/  IMAD.SHL.U32 R6, R6, 0x40, RZ ;  /* 0x0000004006067824 */ /* 0x000fe200078e00ff */
[----:B------:R-:W-:-:S02]  /*0cf0*/  LOP3.LUT R8, R2, 0x7ffffffc, RZ, 0xc0, !PT ;  /* 0x7ffffffc02087812 */ /* 0x000fc400078ec0ff */
[----:B------:R-:W-:Y:S01]  /*0d00*/  LEA.HI R10, R15, R15, RZ, 0x1 ;  /* 0x0000000f0f0a7211 */ /* 0x000fe200078f08ff */
[----:B------:R-:W-:Y:S01]  /*0d10*/  IMAD.IADD R7, R7, 0x1, -R4 ;  /* 0x0000000107077824 */ /* 0x000fe200078e0a04 */
[----:B------:R-:W-:Y:S01]  /*0d20*/  LEA.HI R4, R0, R3, RZ, 0x5 ;  /* 0x0000000300047211 */ /* 0x000fe200078f28ff */
[----:B------:R-:W-:Y:S01]  /*0d30*/  IMAD.IADD R8, R3, 0x1, -R8 ;  /* 0x0000000103087824 */ /* 0x000fe200078e0a08 */
[--C-:B------:R-:W-:Y:S02]  /*0d40*/  SHF.R.S32.HI R0, RZ, 0x2, R2.reuse ;  /* 0x00000002ff007819 */ /* 0x100fe40000011402 */
[----:B------:R-:W-:Y:S01]  /*0d50*/  SHF.R.S32.HI R3, RZ, 0x1f, R2 ;  /* 0x0000001fff037819 */ /* 0x000fe20000011402 */
[----:B------:R-:W-:Y:S01]  /*0d60*/  IMAD.SHL.U32 R2, R7, 0x40, RZ ;  /* 0x0000004007027824 */ /* 0x000fe200078e00ff */
[----:B------:R-:W-:Y:S01]  /*0d70*/  LOP3.LUT R10, R10, 0x1ffffffe, RZ, 0xc0, !PT ;  /* 0x1ffffffe0a0a7812 */ /* 0x000fe200078ec0ff */
[----:B------:R-:W-:Y:S01]  /*0d80*/  IMAD.SHL.U32 R227, R8, 0x2, RZ ;  /* 0x0000000208e37824 */ /* 0x000fe200078e00ff */
[----:B------:R-:W-:-:S02]  /*0d90*/  LEA.HI R5, R5, R224, RZ, 0x1 ;  /* 0x000000e005057211 */ /* 0x000fc400078f08ff */
[----:B------:R-:W-:Y:S01]  /*0da0*/  LOP3.LUT R2, R2, 0x1c0, RZ, 0xc0, !PT ;  /* 0x000001c002027812 */ /* 0x000fe200078ec0ff */
[----:B------:R-:W-:Y:S01]  /*0db0*/  IMAD.IADD R15, R15, 0x1, -R10 ;  /* 0x000000010f0f7824 */ /* 0x000fe200078e0a0a */
[----:B------:R-:W-:Y:S01]  /*0dc0*/  LOP3.LUT R5, R5, 0xfffffe, RZ, 0xc0, !PT ;  /* 0x00fffffe05057812 */ /* 0x000fe200078ec0ff */
[--C-:B------:R-:W-:Y:S01]  /*0dd0*/  IMAD.U32 R10, R12, 0x40, R9.reuse ;  /* 0x000000400c0a7824 */ /* 0x100fe200078e0009 */
[----:B------:R-:W-:Y:S02]  /*0de0*/  LEA.HI R3, R3, R0, RZ, 0x3 ;  /* 0x0000000003037211 */ /* 0x000fe400078f18ff */
[----:B------:R-:W-:Y:S01]  /*0df0*/  LOP3.LUT R9, R2, 0x8, R9, 0xf8, !PT ;  /* 0x0000000802097812 */ /* 0x000fe200078ef809 */
[----:B------:R-:W-:Y:S01]  /*0e00*/  IMAD.IADD R5, R224, 0x1, -R5 ;  /* 0x00000001e0057824 */ /* 0x000fe200078e0a05 */
[----:B------:R-:W-:Y:S01]  /*0e10*/  LOP3.LUT R6, R6, 0x7ffffe00, RZ, 0xc0, !PT ;  /* 0x7ffffe0006067812 */ /* 0x000fe200078ec0ff */
[----:B------:R0:W-:Y:S01]  /*0e20*/  STL [R1+0x60], R10 ;  /* 0x0000600a01007387 */ /* 0x0001e20000100800 */
[----:B------:R-:W-:-:S02]  /*0e30*/  SHF.R.U32.HI R2, RZ, 0x3, R2 ;  /* 0x00000003ff027819 */ /* 0x000fc40000011602 */
[----:B------:R-:W-:Y:S01]  /*0e40*/  LOP3.LUT R3, R3, 0xfffffff8, RZ, 0xc0, !PT ;  /* 0xfffffff803037812 */ /* 0x000fe200078ec0ff */
[----:B------:R-:W-:Y:S01]  /*0e50*/  IMAD R6, R11, 0x400, R6 ;  /* 0x000004000b067824 */ /* 0x000fe200078e0206 */
[----:B------:R-:W-:Y:S01]  /*0e60*/  LOP3.LUT R9, R9, R2, RZ, 0x3c, !PT ;  /* 0x0000000209097212 */ /* 0x000fe200078e3cff */
[----:B------:R-:W-:Y:S01]  /*0e70*/  IMAD.SHL.U32 R2, R13, 0x8, RZ ;  /* 0x000000080d027824 */ /* 0x000fe200078e00ff */
[----:B------:R-:W-:Y:S01]  /*0e80*/  SHF.R.S32.HI R4, RZ, 0x5, R4 ;  /* 0x00000005ff047819 */ /* 0x000fe20000011404 */
[----:B------:R-:W-:Y:S01]  /*0e90*/  IMAD.IADD R3, R0, 0x1, -R3 ;  /* 0x0000000100037824 */ /* 0x000fe200078e0a03 */
[----:B------:R-:W-:Y:S01]  /*0ea0*/  R2P PR, R7, 0x6 ;  /* 0x0000000607007804 */ /* 0x000fe20000000000 */
[----:B0-----:R-:W-:Y:S02]  /*0eb0*/  IMAD.SHL.U32 R10, R5, 0x100, RZ ;  /* 0x00000100050a7824 */ /* 0x001fe400078e00ff */
[----:B------:R-:W-:Y:S02]  /*0ec0*/  IMAD.IADD R6, R6, 0x1, R9 ;  /* 0x0000000106067824 */ /* 0x000fe400078e0209 */
[----:B------:R-:W-:Y:S01]  /*0ed0*/  IMAD.IADD R17, R227, 0x1, R10 ;  /* 0x00000001e3117824 */ /* 0x000fe200078e020a */
[----:B------:R-:W-:Y:S01]  /*0ee0*/  STL [R1+0x5c], R10 ;  /* 0x00005c0a01007387 */ /* 0x000fe20000100800 */
[----:B------:R-:W-:Y:S01]  /*0ef0*/  IMAD R16, R4, 0x10, R3 ;  /* 0x0000001004107824 */ /* 0x000fe200078e0203 */
[----:B------:R-:W-:Y:S01]  /*0f00*/  LEA R18, R6, UR38, 0x1 ;  /* 0x0000002606127c11 */ /* 0x000fe2000f8e08ff */
[----:B------:R-:W-:Y:S01]  /*0f10*/  VIADD R192, R2, 0x40 ;  /* 0x0000004002c07836 */ /* 0x000fe20000000000 */
[----:B------:R-:W-:Y:S01]  /*0f20*/  SHF.R.S32.HI R0, RZ, 0x1f, R17 ;  /* 0x0000001fff007819 */ /* 0x000fe20000011411 */
[----:B------:R-:W-:Y:S01]  /*0f30*/  IMAD R0, R15, 0x8, R16 ;  /* 0x000000080f007824 */ /* 0x000fe200078e0210 */
[----:B------:R-:W-:Y:S01]  /*0f40*/  SEL R22, R22, 0xffffffe0, !P1 ;  /* 0xffffffe016167807 */ /* 0x000fe20004800000 */
[C---:B------:R-:W-:Y:S01]  /*0f50*/  VIADD R223, R17.reuse, 0x8 ;  /* 0x0000000811df7836 */ /* 0x040fe20000000000 */
[----:B------:R-:W-:Y:S01]  /*0f60*/  SHF.R.S32.HI R3, RZ, 0x1f, R192 ;  /* 0x0000001fff037819 */ /* 0x000fe200000114c0 */
[C---:B------:R-:W-:Y:S01]  /*0f70*/  VIADD R222, R17.reuse, 0x10 ;  /* 0x0000001011de7836 */ /* 0x040fe20000000000 */
[----:B------:R0:W-:Y:S01]  /*0f80*/  STL [R1+0x58], R0 ;  /* 0x0000580001007387 */ /* 0x0001e20000100800 */
[C---:B------:R-:W-:Y:S01]  /*0f90*/  VIADD R221, R17.reuse, 0x18 ;  /* 0x0000001811dd7836 */ /* 0x040fe20000000000 */
[----:B------:R-:W-:Y:S01]  /*0fa0*/  SHF.R.S32.HI R4, RZ, 0x1f, R223 ;  /* 0x0000001fff047819 */ /* 0x000fe200000114df */
[C---:B------:R-:W-:Y:S01]  /*0fb0*/  VIADD R220, R17.reuse, 0x20 ;  /* 0x0000002011dc7836 */ /* 0x040fe20000000000 */
[----:B------:R-:W-:Y:S01]  /*0fc0*/  SHF.R.S32.HI R3, RZ, 0x1f, R222 ;  /* 0x0000001fff037819 */ /* 0x000fe200000114de */
[----:B------:R-:W-:-:S02]  /*0fd0*/  VIADD R219, R17, 0x28 ;  /* 0x0000002811db7836 */ /* 0x000fc40000000000 */
        /* <DEDUP_REMOVED lines=54> */
[----:B------:R-:W-:Y:S01]  /*1340*/  VIADD R19, R18, 0x26840 ;  /* 0x0002684012137836 */ /* 0x000fe20000000000 */
[----:B------:R-:W-:Y:S01]  /*1350*/  SHF.R.S32.HI R229, RZ, 0x1f, R194 ;  /* 0x0000001fffe57819 */ /* 0x000fe200000114c2 */
[C---:B------:R-:W-:Y:S01]  /*1360*/  @P2 VIADD R19, R23.reuse, 0xffffffc0 ;  /* 0xffffffc017132836 */ /* 0x040fe20000000000 */
[----:B------:R-:W-:Y:S01]  /*1370*/  SHF.R.S32.HI R228, RZ, 0x1f, R193 ;  /* 0x0000001fffe47819 */ /* 0x000fe200000114c1 */
[----:B------:R-:W-:-:S02]  /*1380*/  IMAD.IADD R23, R23, 0x1, R22 ;  /* 0x0000000117177824 */ /* 0x000fc400078e0216 */
[C---:B------:R-:W-:Y:S02]  /*1390*/  VIADD R187, R2.reuse, 0x80 ;  /* 0x0000008002bb7836 */ /* 0x040fe40000000000 */
[C---:B------:R-:W-:Y:S02]  /*13a0*/  VIADD R186, R2.reuse, 0xc0 ;  /* 0x000000c002ba7836 */ /* 0x040fe40000000000 */
[C---:B------:R-:W-:Y:S02]  /*13b0*/  VIADD R185, R2.reuse, 0x100 ;  /* 0x0000010002b97836 */ /* 0x040fe40000000000 */
[C---:B------:R-:W-:Y:S02]  /*13c0*/  VIADD R184, R2.reuse, 0x140 ;  /* 0x0000014002b87836 */ /* 0x040fe40000000000 */
[C---:B------:R-:W-:Y:S02]  /*13d0*/  VIADD R226, R2.reuse, 0x180 ;  /* 0x0000018002e27836 */ /* 0x040fe40000000000 */
[----:B------:R-:W-:-:S02]  /*13e0*/  VIADD R225, R2, 0x1c0 ;  /* 0x000001c002e17836 */ /* 0x000fc40000000000 */
[----:B------:R-:W-:-:S07]  /*13f0*/  IMAD.IADD R22, R22, 0x1, R19 ;  /* 0x0000000116167824 */ /* 0x000fce00078e0213 */
.L_x_3425:
[----:B------:R-:W-:Y:S01]  /*1400*/  ULDC.64 UR8, c[0x0][0xc88] ;  /* 0x0003220000087ab9 */ /* 0x000fe20000000a00 */
[----:B------:R-:W-:Y:S01]  /*1410*/  ULDC.64 UR10, c[0x0][0xa20] ;  /* 0x00028800000a7ab9 */ /* 0x000fe20000000a00 */
[----:B------:R-:W-:Y:S02]  /*1420*/  UIMAD.WIDE UR8, UR7, 0x4, UR8 ;  /* 0x00000004070878a5 */ /* 0x000fe4000f8e0208 */
[----:B------:R-:W-:Y:S01]  /*1430*/  UISETP.NE.U32.AND UP1, UPT, UR10, URZ, UPT ;  /* 0x0000003f0a00728c */ /* 0x000fe2000bf25070 */
[----:B------:R-:W-:Y:S01]  /*1440*/  UMOV UR43, UR5 ;  /* 0x00000005002b7c82 */ /* 0x000fe20008000000 */
[----:B------:R-:W-:Y:S02]  /*1450*/  ULOP3.LUT UR4, UR6, 0xff0000, URZ, 0xc0, !UPT ;  /* 0x00ff000006047892 */ /* 0x000fe4000f8ec03f */
[----:B0123--:R-:W-:Y:S01]  /*1460*/  IMAD.U32 R4, RZ, RZ, UR8 ;  /* 0x00000008ff047e24 */ /* 0x00ffe2000f8e00ff */
[----:B------:R-:W-:Y:S01]  /*1470*/  ULDC UR7, c[0x0][0x424] ;  /* 0x0001090000077ab9 */ /* 0x000fe20000000800 */
[----:B----4-:R-:W-:Y:S01]  /*1480*/  IMAD.U32 R5, RZ, RZ, UR9 ;  /* 0x00000009ff057e24 */ /* 0x010fe2000f8e00ff */
[----:B------:R-:W-:-:S04]  /*1490*/  ULDC.64 UR8, c[0x0][0xa28] ;  /* 0x00028a0000087ab9 */ /* 0x000fc80000000a00 */
[----:B------:R-:W2:Y:S01]  /*14a0*/  LDG.E R4, desc[UR40][R4.64] ;  /* 0x0000002804047981 */ /* 0x000ea2000c1e1900 */
[----:B------:R-:W-:Y:S02]  /*14b0*/  UISETP.NE.U32.AND UP0, UPT, UR8, URZ, UPT ;  /* 0x0000003f0800728c */ /* 0x000fe4000bf05070 */
[----:B------:R-:W-:Y:S02]  /*14c0*/  UISETP.NE.AND.EX UP1, UPT, UR11, URZ, UPT, UP1 ;  /* 0x0000003f0b00728c */ /* 0x000fe4000bf25310 */
[----:B------:R-:W-:-:S04]  /*14d0*/  UISETP.NE.AND.EX UP0, UPT, UR9, URZ, UPT, UP0 ;  /* 0x0000003f0900728c */ /* 0x000fc8000bf05300 */
[----:B------:R-:W-:Y:S02]  /*14e0*/  PLOP3.LUT P1, PT, PT, PT, UP1, 0x80, 0x0 ;  /* 0x000000000000781c */ /* 0x000fe40003f2f018 */
[----:B------:R-:W-:Y:S02]  /*14f0*/  PLOP3.LUT P0, PT, PT, PT, UP0, 0x80, 0x0 ;  /* 0x000000000000781c */ /* 0x000fe40003f0f008 */
[----:B--2---:R-:W-:-:S13]  /*1500*/  R2UR UR39, R4 ;  /* 0x00000000042772ca */ /* 0x004fda00000e0000 */
[----:B------:R-:W-:Y:S02]  /*1510*/  USHF.R.S32.HI UR42, URZ, 0x1f, UR39 ;  /* 0x0000001f3f2a7899 */ /* 0x000fe40008011427 */
[----:B------:R-:W-:-:S04]  /*1520*/  @UP0 ULEA UR8, UP2, UR39, UR8, 0x2 ;  /* 0x0000000827080291 */ /* 0x000fc8000f84103f */
[----:B------:R-:W-:Y:S02]  /*1530*/  @UP0 ULEA.HI.X UR9, UR39, UR9, UR42, 0x2, UP2 ;  /* 0x0000000927090291 */ /* 0x000fe400090f142a */
[----:B------:R-:W-:Y:S01]  /*1540*/  @UP1 ULEA UR10, UP0, UR39, UR10, 0x2 ;  /* 0x0000000a270a1291 */ /* 0x000fe2000f80103f */
[----:B------:R-:W-:-:S03]  /*1550*/  IMAD.U32 R4, RZ, RZ, UR8 ;  /* 0x00000008ff047e24 */ /* 0x000fc6000f8e00ff */
[----:B------:R-:W-:Y:S01]  /*1560*/  @UP1 ULEA.HI.X UR11, UR39, UR11, UR42, 0x2, UP0 ;  /* 0x0000000b270b1291 */ /* 0x000fe200080f142a */
[----:B------:R-:W-:Y:S01]  /*1570*/  IMAD.U32 R5, RZ, RZ, UR9 ;  /* 0x00000009ff057e24 */ /* 0x000fe2000f8e00ff */
[----:B------:R-:W-:Y:S01]  /*1580*/  ULDC.64 UR8, c[0x0][0x418] ;  /* 0x0001060000087ab9 */ /* 0x000fe20000000a00 */
[----:B------:R-:W-:-:S03]  /*1590*/  IMAD.U32 R6, RZ, RZ, UR10 ;  /* 0x0000000aff067e24 */ /* 0x000fc6000f8e00ff */
[----:B------:R-:W-:Y:S01]  /*15a0*/  IMAD.U32 R7, RZ, RZ, UR11 ;  /* 0x0000000bff077e24 */ /* 0x000fe2000f8e00ff */
[----:B------:R-:W2:Y:S04]  /*15b0*/  @P0 LDG.E R4, desc[UR40][R4.64] ;  /* 0x0000002804040981 */ /* 0x000ea8000c1e1900 */
[----:B------:R-:W3:Y:S01]  /*15c0*/  @P1 LDG.E R6, desc[UR40][R6.64] ;  /* 0x0000002806061981 */ /* 0x000ee2000c1e1900 */
[----:B------:R-:W-:Y:S02]  /*15d0*/  UISETP.NE.U32.AND UP0, UPT, UR8, URZ, UPT ;  /* 0x0000003f0800728c */ /* 0x000fe4000bf05070 */
[----:B------:R-:W-:Y:S02]  /*15e0*/  ULOP3.LUT UR5, UR6, 0xff000000, URZ, 0xc0, !UPT ;  /* 0xff00000006057892 */ /* 0x000fe4000f8ec03f */
[----:B------:R-:W-:-:S02]  /*15f0*/  UISETP.NE.AND.EX UP0, UPT, UR9, URZ, UPT, UP0 ;  /* 0x0000003f0900728c */ /* 0x000fc4000bf05300 */
[----:B------:R-:W-:Y:S02]  /*1600*/  USHF.R.U32.HI UR5, URZ, 0x8, UR5 ;  /* 0x000000083f057899 */ /* 0x000fe40008011605 */
[----:B------:R-:W-:Y:S02]  /*1610*/  USEL UR7, UR7, 0x1, UP0 ;  /* 0x0000000107077887 */ /* 0x000fe40008000000 */
[----:B------:R-:W-:Y:S01]  /*1620*/  ULEA.HI UR46, UR4, UR5, URZ, 0x10 ;  /* 0x00000005042e7291 */ /* 0x000fe2000f8f803f */
[----:B------:R-:W-:Y:S02]  /*1630*/  UMOV UR53, URZ ;  /* 0x0000003f00357c82 */ /* 0x000fe40008000000 */
[----:B------:R-:W-:Y:S01]  /*1640*/  ULDC UR4, c[0x0][0x2f0] ;  /* 0x0000bc0000047ab9 */ /* 0x000fe20000000800 */
[----:B------:R-:W-:Y:S02]  /*1650*/  ULOP3.LUT UR44, UR6, 0xffff, URZ, 0xc0, !UPT ;  /* 0x0000ffff062c7892 */ /* 0x000fe4000f8ec03f */
[----:B------:R-:W-:Y:S01]  /*1660*/  UIMAD UR7, UR7, UR4, URZ ;  /* 0x00000004070772a4 */ /* 0x000fe2000f8e023f */
[----:B------:R-:W-:Y:S01]  /*1670*/  ULDC UR6, c[0x0][0x9f0] ;  /* 0x00027c0000067ab9 */ /* 0x000fe20000000800 */
[----:B--2---:R-:W-:-:S05]  /*1680*/  @P0 R2UR UR53, R4 ;  /* 0x00000000043502ca */ /* 0x004fca00000e0000 */
[----:B---3--:R-:W-:Y:S01]  /*1690*/  @P1 R2UR UR7, R6 ;  /* 0x00000000060712ca */ /* 0x008fe200000e0000 */
[----:B-----5:R-:W-:-:S14]  /*16a0*/  @P1 BRA `(.L_x_3377) ;  /* 0x0000000000341947 */ /* 0x020fdc0003800000 */
[----:B------:R-:W-:Y:S02]  /*16b0*/  ULDC.64 UR4, c[0x0][0xa08] ;  /* 0x0002820000047ab9 */ /* 0x000fe40000000a00 */
[----:B------:R-:W-:-:S04]  /*16c0*/  ISETP.NE.U32.AND P0, PT, RZ, UR4, PT ;  /* 0x00000004ff007c0c */ /* 0x000fc8000bf05070 */
[----:B------:R-:W-:-:S13]  /*16d0*/  ISETP.NE.AND.EX P0, PT, RZ, UR5, PT, P0 ;  /* 0x00000005ff007c0c */ /* 0x000fda000bf05300 */
[----:B------:R-:W-:Y:S05]  /*16e0*/  @!P0 BRA `(.L_x_3377) ;  /* 0x0000000000248947 */ /* 0x000fea0003800000 */
[----:B------:R-:W-:Y:S02]  /*16f0*/  ULDC.64 UR4, c[0x0][0xa08] ;  /* 0x0002820000047ab9 */ /* 0x000fe40000000a00 */
[----:B------:R-:W-:-:S06]  /*1700*/  UIMAD.WIDE UR4, UR39, 0x4, UR4 ;  /* 0x00000004270478a5 */ /* 0x000fcc000f8e0204 */
[----:B------:R-:W-:Y:S02]  /*1710*/  IMAD.U32 R4, RZ, RZ, UR4 ;  /* 0x00000004ff047e24 */ /* 0x000fe4000f8e00ff */
[----:B------:R-:W-:-:S05]  /*1720*/  IMAD.U32 R5, RZ, RZ, UR5 ;  /* 0x00000005ff057e24 */ /* 0x000fca000f8e00ff */
[----:B------:R-:W2:Y:S04]  /*1730*/  LDG.E R3, desc[UR40][R4.64] ;  /* 0x0000002804037981 */ /* 0x000ea8000c1e1900 */
[----:B------:R-:W3:Y:S01]  /*1740*/  LDG.E R0, desc[UR40][R4.64+0x4] ;  /* 0x0000042804007981 */ /* 0x000ee2000c1e1900 */
[----:B--2---:R-:W-:Y:S02]  /*1750*/  R2UR UR7, R3 ;  /* 0x00000000030772ca */ /* 0x004fe400000e0000 */
[----:B---3--:R-:W-:-:S13]  /*1760*/  R2UR UR4, R0 ;  /* 0x00000000000472ca */ /* 0x008fda00000e0000 */
[----:B------:R-:W-:-:S12]  /*1770*/  UIADD3 UR7, -UR7, UR4, URZ ;  /* 0x0000000407077290 */ /* 0x000fd8000fffe13f */
.L_x_3377:
[----:B------:R-:W-:Y:S02]  /*1780*/  UISETP.NE.AND UP1, UPT, UR50, 0x1, UPT ;  /* 0x000000013200788c */ /* 0x000fe4000bf25270 */
[----:B------:R-:W-:Y:S02]  /*1790*/  UIADD3 UR53, -UR53, UR7, URZ ;  /* 0x0000000735357290 */ /* 0x000fe4000fffe13f */
[----:B------:R-:W-:Y:S02]  /*17a0*/  ULOP3.LUT UR45, UR46, 0xff, URZ, 0xc0, !UPT ;  /* 0x000000ff2e2d7892 */ /* 0x000fe4000f8ec03f */
[----:B------:R-:W-:Y:S01]  /*17b0*/  UIADD3 UR4, UR53, 0x3f, URZ ;  /* 0x0000003f35047890 */ /* 0x000fe2000fffe03f */
[----:B------:R-:W-:Y:S01]  /*17c0*/  PLOP3.LUT P0, PT, PT, PT, UP1, 0x80, 0x0 ;  /* 0x000000000000781c */ /* 0x000fe20003f0f018 */
[----:B------:R-:W-:Y:S02]  /*17d0*/  USHF.R.U32.HI UR46, URZ, 0x10, UR46 ;  /* 0x000000103f2e7899 */ /* 0x000fe4000801162e */
[----:B------:R-:W-:-:S02]  /*17e0*/  USHF.R.S32.HI UR5, URZ, 0x1f, UR4 ;  /* 0x0000001f3f057899 */ /* 0x000fc40008011404 */
[----:B------:R-:W-:Y:S02]  /*17f0*/  UISETP.NE.AND UP0, UPT, UR46, URZ, UPT ;  /* 0x0000003f2e00728c */ /* 0x000fe4000bf05270 */
[----:B------:R-:W-:Y:S02]  /*1800*/  ULEA.HI UR5, UR5, UR4, URZ, 0x6 ;  /* 0x0000000405057291 */ /* 0x000fe4000f8f303f */
[----:B------:R-:W-:Y:S02]  /*1810*/  USEL UR10, UR46, UR6, UP0 ;  /* 0x000000062e0a7287 */ /* 0x000fe40008000000 */
[----:B------:R-:W-:Y:S02]  /*1820*/  USHF.R.S32.HI UR9, URZ, 0x6, UR5 ;  /* 0x000000063f097899 */ /* 0x000fe40008011405 */
[----:B------:R-:W-:Y:S10]  /*1830*/  @!P0 BRA `(.L_x_3378) ;  /* 0x00000020000c8947 */ /* 0x000ff40003800000 */
        /* <DEDUP_REMOVED lines=15> */
[----:B------:R-:W0:Y:S08]  /*1930*/  I2F.RP R0, UR11 ;  /* 0x0000000b00007d06 */ /* 0x000e300008209400 */
[----:B0-----:R-:W0:Y:S02]  /*1940*/  MUFU.RCP R0, R0 ;  /* 0x0000000000007308 */ /* 0x001e240000001000 */
        /* <DEDUP_REMOVED lines=20> */
.L_x_3379:
[----:B------:R-:W-:Y:S01]  /*1a90*/  UIMAD UR21, UR45, UR4, URZ ;  /* 0x000000042d1572a4 */ /* 0x000fe2000f8e023f */
[----:B------:R-:W-:Y:S01]  /*1aa0*/  IMAD.U32 R0, RZ, RZ, UR9 ;  /* 0x00000009ff007e24 */ /* 0x000fe2000f8e00ff */
[----:B------:R-:W-:Y:S01]  /*1ab0*/  PLOP3.LUT P0, PT, PT, PT, PT, 0x80, 0x0 ;  /* 0x000000000000781c */ /* 0x000fe20003f0f070 */
[----:B------:R-:W-:Y:S01]  /*1ac0*/  IMAD.U32 R3, RZ, RZ, UR4 ;  /* 0x00000004ff037e24 */ /* 0x000fe2000f8e00ff */
[----:B------:R-:W-:Y:S02]  /*1ad0*/  CS2R R12, SRZ ;  /* 0x00000000000c7805 */ /* 0x000fe4000001ff00 */
[----:B------:R-:W-:Y:S02]  /*1ae0*/  CS2R R150, SRZ ;  /* 0x0000000000967805 */ /* 0x000fe4000001ff00 */
[----:B------:R-:W-:Y:S02]  /*1af0*/  CS2R R148, SRZ ;  /* 0x0000000000947805 */ /* 0x000fe4000001ff00 */
[----:B------:R-:W-:-:S02]  /*1b00*/  CS2R R146, SRZ ;  /* 0x0000000000927805 */ /* 0x000fc4000001ff00 */
[----:B------:R-:W-:Y:S02]  /*1b10*/  VIADDMNMX R0, R3, UR21, R0, PT ;  /* 0x0000001503007c46 */ /* 0x000fe4000b800100 */
[----:B------:R-:W-:Y:S02]  /*1b20*/  CS2R R144, SRZ ;  /* 0x0000000000907805 */ /* 0x000fe4000001ff00 */
[----:B------:R-:W-:Y:S02]  /*1b30*/  CS2R R142, SRZ ;  /* 0x00000000008e7805 */ /* 0x000fe4000001ff00 */
[----:B------:R-:W-:Y:S02]  /*1b40*/  CS2R R140, SRZ ;  /* 0x00000000008c7805 */ /* 0x000fe4000001ff00 */
[----:B------:R-:W-:Y:S02]  /*1b50*/  R2UR UR16, R0 ;  /* 0x00000000001072ca */ /* 0x000fe400000e0000 */
        /* <DEDUP_REMOVED lines=12> */
[----:B------:R-:W-:Y:S01]  /*1c20*/  UISETP.GT.AND UP0, UPT, UR16, UR21, UPT ;  /* 0x000000151000728c */ /* 0x000fe2000bf04270 */
[----:B------:R-:W-:-:S02]  /*1c30*/  CS2R R114, SRZ ;  /* 0x0000000000727805 */ /* 0x000fc4000001ff00 */
[----:B------:R-:W-:Y:S02]  /*1c40*/  CS2R R112, SRZ ;  /* 0x0000000000707805 */ /* 0x000fe4000001ff00 */
[----:B------:R-:W-:Y:S02]  /*1c50*/  CS2R R110, SRZ ;  /* 0x00000000006e7805 */ /* 0x000fe4000001ff00 */
[----:B------:R-:W-:Y:S02]  /*1c60*/  CS2R R108, SRZ ;  /* 0x00000000006c7805 */ /* 0x000fe4000001ff00 */
[----:B------:R-:W-:Y:S02]  /*1c70*/  CS2R R106, SRZ ;  /* 0x00000000006a7805 */ /* 0x000fe4000001ff00 */
[----:B------:R-:W-:Y:S02]  /*1c80*/  PLOP3.LUT P1, PT, PT, PT, UP0, 0x80, 0x0 ;  /* 0x000000000000781c */ /* 0x000fe40003f2f008 */
        /* <DEDUP_REMOVED lines=42> */
[----:B------:R-:W0:Y:S01]  /*1f30*/  SHFL.IDX PT, R0, R224, RZ, 0x1f ;  /* 0x00001fffe0007589 */ /* 0x000e2200000e0000 */
[----:B------:R-:W-:-:S06]  /*1f40*/  UISETP.NE.AND UP0, UPT, UR49, 0x3, UPT ;  /* 0x000000033100788c */ /* 0x000fcc000bf05270 */
[----:B------:R-:W-:Y:S02]  /*1f50*/  PLOP3.LUT P0, PT, PT, PT, UP0, 0x80, 0x0 ;  /* 0x000000000000781c */ /* 0x000fe40003f0f008 */
[----:B0-----:R-:W-:-:S13]  /*1f60*/  R2UR UR4, R0 ;  /* 0x00000000000472ca */ /* 0x001fda00000e0000 */
[----:B------:R-:W-:-:S04]  /*1f70*/  ULEA.HI UR5, UR4, UR4, URZ, 0x1 ;  /* 0x0000000404057291 */ /* 0x000fc8000f8f083f */
[----:B------:R-:W-:-:S04]  /*1f80*/  ULOP3.LUT UR5, UR5, 0x1fffe, URZ, 0xc0, !UPT ;  /* 0x0001fffe05057892 */ /* 0x000fc8000f8ec03f */
[----:B------:R-:W-:-:S04]  /*1f90*/  UIADD3 UR5, UR4, -UR5, URZ ;  /* 0x8000000504057290 */ /* 0x000fc8000fffe03f */
[----:B------:R-:W-:-:S04]  /*1fa0*/  ULEA UR5, UR5, UR38, 0xf ;  /* 0x0000002605057291 */ /* 0x000fc8000f8e783f */
[----:B------:R-:W-:-:S04]  /*1fb0*/  UIADD3 UR5, UR5, 0x400, URZ ;  /* 0x0000040005057890 */ /* 0x000fc8000fffe03f */
[----:B------:R-:W-:-:S04]  /*1fc0*/  USHF.R.U32.HI UR5, URZ, 0x4, UR5 ;  /* 0x000000043f057899 */ /* 0x000fc80008011605 */
[----:B------:R-:W-:-:S04]  /*1fd0*/  ULOP3.LUT UR5, UR5, 0x3fff, URZ, 0xc0, !UPT ;  /* 0x00003fff05057892 */ /* 0x000fc8000f8ec03f */
[----:B------:R-:W-:Y:S01]  /*1fe0*/  ULOP3.LUT UR20, UR5, 0x2000000, URZ, 0xfc, !UPT ;  /* 0x0200000005147892 */ /* 0x000fe2000f8efc3f */
[----:B------:R-:W-:Y:S11]  /*1ff0*/  @!P0 BRA `(.L_x_3381) ;  /* 0x0000000000048947 */ /* 0x000ff60003800000 */
[----:B------:R-:W-:Y:S01]  /*2000*/  BPT.TRAP 0x1 ;  /* 0x000000040000795c */ /* 0x000fe20000300000 */
.L_x_3381:
[----:B------:R-:W-:Y:S01]  /*2010*/  ULEA UR17, UR37, UR38, 0x3 ;  /* 0x0000002625117291 */ /* 0x000fe2000f8e183f */
[----:B------:R-:W-:-:S05]  /*2020*/  IMAD.U32 R0, RZ, RZ, UR47 ;  /* 0x0000002fff007e24 */ /* 0x000fca000f8e00ff */
[----:B------:R-:W-:-:S04]  /*2030*/  SHF.L.U32 R0, R0, 0x1f, RZ ;  /* 0x0000001f00007819 */ /* 0x000fc800000006ff */
[----:B------:R-:W0:Y:S02]  /*2040*/  SYNCS.PHASECHK.TRANS64.TRYWAIT P0, [UR17+0x28c50], R0 ;  /* 0x028c5000ff0075a7 */ /* 0x000e240008000151 */
[----:B0-----:R-:W-:Y:S05]  /*2050*/  @!P0 BRA `(.L_x_3382) ;  /* 0x00000114002c8947 */ /* 0x001fea0003800000 */
.L_x_3564:
[----:B------:R-:W-:Y:S01]  /*2060*/  BAR.SYNC.DEFER_BLOCKING 0xe, 0x100 ;  /* 0x0384000000007b1d */ /* 0x000fe20000010000 */
[----:B------:R-:W-:Y:S01]  /*2070*/  UIADD3 UR4, UR38, 0x26800, URZ ;  /* 0x0002680026047890 */ /* 0x000fe2000fffe03f */
[----:B0-----:R-:W-:Y:S01]  /*2080*/  IMAD.U32 R0, RZ, RZ, UR17 ;  /* 0x00000011ff007e24 */ /* 0x001fe2000f8e00ff */
[----:B------:R-:W-:Y:S02]  /*2090*/  ULEA UR12, UR37, UR20, 0xc ;  /* 0x00000014250c7291 */ /* 0x000fe4000f8e603f */
[----:B------:R-:W-:Y:S01]  /*20a0*/  USHF.R.U32.HI UR4, URZ, 0x4, UR4 ;  /* 0x000000043f047899 */ /* 0x000fe20008011604 */
[----:B------:R-:W-:Y:S01]  /*20b0*/  UMOV UR7, 0x40000040 ;  /* 0x4000004000077882 */ /* 0x000fe20000000000 */
[----:B------:R-:W-:Y:S02]  /*20c0*/  UMOV UR5, 0x40000040 ;  /* 0x4000004000057882 */ /* 0x000fe40000000000 */
[----:B------:R-:W-:Y:S01]  /*20d0*/  ULOP3.LUT UR4, UR4, 0x3fff, URZ, 0xc0, !UPT ;  /* 0x00003fff04047892 */ /* 0x000fe2000f8ec03f */
[----:B------:R-:W0:Y:S01]  /*20e0*/  S2R R3, SR_TID.X ;  /* 0x0000000000037919 */ /* 0x000e220000002100 */
[----:B------:R-:W-:Y:S01]  /*20f0*/  UMOV UR6, UR12 ;  /* 0x0000000c00067c82 */ /* 0x000fe20008000000 */
[----:B------:R-:W-:-:S02]  /*2100*/  UIADD3 UR10, UR12, 0x100, URZ ;  /* 0x000001000c0a7890 */ /* 0x000fc4000fffe03f */
[----:B------:R-:W-:Y:S01]  /*2110*/  ULOP3.LUT UR13, UR4, 0x10000, URZ, 0xfc, !UPT ;  /* 0x00010000040d7892 */ /* 0x000fe2000f8efc3f */
[----:B------:R-:W-:Y:S01]  /*2120*/  UMOV UR11, 0x40000040 ;  /* 0x40000040000b7882 */ /* 0x000fe20000000000 */
[----:B------:R-:W-:Y:S02]  /*2130*/  UMOV UR9, 0x40000040 ;  /* 0x4000004000097882 */ /* 0x000fe40000000000 */
[----:B------:R-:W-:Y:S02]  /*2140*/  UIADD3 UR8, UR13, 0x4, URZ ;  /* 0x000000040d087890 */ /* 0x000fe4000fffe03f */
[----:B------:R-:W-:Y:S01]  /*2150*/  UIADD3 UR14, UR12, 0x180, URZ ;  /* 0x000001800c0e7890 */ /* 0x000fe2000fffe03f */
[----:B------:R-:W-:Y:S01]  /*2160*/  UMOV UR4, UR13 ;  /* 0x0000000d00047c82 */ /* 0x000fe20008000000 */
[----:B------:R-:W-:Y:S01]  /*2170*/  UMOV UR15, 0x40000040 ;  /* 0x40000040000f7882 */ /* 0x000fe20000000000 */
[----:B------:R-:W-:-:S06]  /*2180*/  WARPGROUP.ARRIVE ;  /* 0x00000000000079c5 */ /* 0x000fcc0000000000 */
[----:B------:R-:W-:Y:S01]  /*2190*/  HGMMA.64x256x16.F32 R24, gdesc[UR4].tnspB, RZ, !UPT, gsb0 ;  /* 0x43e00000041879f0 */ /* 0x000fe2000c0008ff */
[----:B------:R-:W-:Y:S02]  /*21a0*/  UIADD3 UR6, UR12, 0x80, URZ ;  /* 0x000000800c067890 */ /* 0x000fe4000fffe03f */
[----:B------:R-:W-:Y:S01]  /*21b0*/  UIADD3 UR4, UR13, 0x2, URZ ;  /* 0x000000020d047890 */ /* 0x000fe2000fffe03f */
[----:B------:R-:W-:Y:S01]  /*21c0*/  UMOV UR7, 0x40000040 ;  /* 0x4000004000077882 */ /* 0x000fe20000000000 */
[----:B------:R-:W-:Y:S01]  /*21d0*/  UMOV UR5, 0x40000040 ;  /* 0x4000004000057882 */ /* 0x000fe20000000000 */
[----:B------:R-:W-:-:S03]  /*21e0*/  UIADD3 UR12, UR13, 0x6, URZ ;  /* 0x000000060d0c7890 */ /* 0x000fc6000fffe03f */
[----:B------:R-:W-:Y:S01]  /*21f0*/  UMOV UR13, 0x40000040 ;  /* 0x40000040000d7882 */ /* 0x000fe20000000000 */
[----:B0-----:R-:W-:-:S04]  /*2200*/  LOP3.LUT R3, R3, 0x7f, RZ, 0xc0, !PT ;  /* 0x0000007f03037812 */ /* 0x001fc800078ec0ff */
[----:B------:R-:W-:-:S13]  /*2210*/  ISETP.NE.AND P0, PT, R3, RZ, PT ;  /* 0x000000ff0300720c */ /* 0x000fda0003f05270 */
[----:B------:R-:W-:-:S05]  /*2220*/  @!P0 VIADD R0, R0, 0x28c60 ;  /* 0x00028c6000008836 */ /* 0x000fca0000000000 */
[----:B------:R-:W-:Y:S01]  /*2230*/  @!P0 PRMT R0, RZ, 0x654, R0 ;  /* 0x00000654ff008816 */ /* 0x000fe20000000000 */
[----:B------:R-:W-:Y:S02]  /*2240*/  WARPGROUP.DEPBAR.LE gsb0, 0x0 ;  /* 0x00008000000079c5 */ /* 0x000fe40000010000 */
[----:B------:R-:W-:-:S06]  /*2250*/  WARPGROUP.ARRIVE ;  /* 0x00000000000079c5 */ /* 0x000fcc0000000000 */
[----:B------:R-:W-:Y:S01]  /*2260*/  HGMMA.64x256x16.F32 R24, gdesc[UR4].tnspB, R24, gsb0 ;  /* 0x43e00000041879f0 */ /* 0x000fe20008000818 */
[----:B------:R-:W-:-:S04]  /*2270*/  UIADD3 UR6, UR16, -0x2, URZ ;  /* 0xfffffffe10067890 */ /* 0x000fc8000fffe03f */
[----:B------:R-:W-:Y:S01]  /*2280*/  UISETP.GE.AND UP0, UPT, UR6, UR21, UPT ;  /* 0x000000150600728c */ /* 0x000fe2000bf06270 */
[----:B------:R-:W-:Y:S02]  /*2290*/  WARPGROUP.DEPBAR.LE gsb0, 0x0 ;  /* 0x00008000000079c5 */ /* 0x000fe40000010000 */
[----:B------:R-:W-:-:S15]  /*22a0*/  WARPGROUP.ARRIVE ;  /* 0x00000000000079c5 */ /* 0x000fde0000000000 */
[----:B------:R-:W-:-:S05]  /*22b0*/  NOP ;  /* 0x0000000000007918 */ /* 0x000fca0000000000 */
        /* <DEDUP_REMOVED lines=8> */
[----:B------:R-:W-:-:S13]  /*2340*/  PLOP3.LUT P0, PT, PT, PT, UP0, 0x80, 0x0 ;  /* 0x000000000000781c */ /* 0x000fda0003f0f008 */
[----:B0-----:R-:W-:Y:S05]  /*2350*/  @!P0 BRA `(.L_x_3383) ;  /* 0x0000000c00088947 */ /* 0x001fea0003800000 */
[----:B------:R-:W-:-:S05]  /*2360*/  UMOV UR22, UR6 ;  /* 0x0000000600167c82 */ /* 0x000fca0008000000 */
.L_x_3388:
[----:B------:R-:W-:Y:S01]  /*2370*/  BAR.SYNC.DEFER_BLOCKING 0xe, 0x100 ;  /* 0x0384000000007b1d */ /* 0x000fe20000010000 */
[----:B------:R-:W-:Y:S01]  /*2380*/  IMAD.U32 R3, RZ, RZ, UR37 ;  /* 0x00000025ff037e24 */ /* 0x000fe2000f8e00ff */
[----:B------:R-:W-:Y:S02]  /*2390*/  UISETP.NE.AND UP2, UPT, UR49, 0x3, UPT ;  /* 0x000000033100788c */ /* 0x000fe4000bf45270 */
[----:B------:R-:W-:Y:S01]  /*23a0*/  UIADD3 UR37, UR37, 0x1, URZ ;  /* 0x0000000125257890 */ /* 0x000fe2000fffe03f */
[----:B------:R-:W-:Y:S01]  /*23b0*/  IMAD R0, R3, 0x40, R16 ;  /* 0x0000004003007824 */ /* 0x000fe200078e0210 */
[----:B------:R-:W-:Y:S01]  /*23c0*/  UMOV UR6, UR22 ;  /* 0x0000001600067c82 */ /* 0x000fe20008000000 */
[----:B------:R-:W-:Y:S01]  /*23d0*/  UIADD3 UR22, UR22, -0x1, URZ ;  /* 0xffffffff16167890 */ /* 0x000fe2000fffe03f */
[----:B------:R-:W-:Y:S01]  /*23e0*/  PLOP3.LUT P1, PT, PT, PT, UP2, 0x80, 0x0 ;  /* 0x000000000000781c */ /* 0x000fe20003f2f028 */
[----:B------:R-:W-:Y:S01]  /*23f0*/  UISETP.NE.AND UP0, UPT, UR37, 0x2, UPT ;  /* 0x000000022500788c */ /* 0x000fe2000bf05270 */
[----:B------:R-:W-:Y:S01]  /*2400*/  LEA R0, R0, UR38, 0x2 ;  /* 0x0000002600007c11 */ /* 0x000fe2000f8e10ff */
[----:B------:R-:W-:-:S02]  /*2410*/  UISETP.GT.AND UP1, UPT, UR6, UR21, UPT ;  /* 0x000000150600728c */ /* 0x000fc4000bf24270 */
[----:B------:R-:W-:Y:S02]  /*2420*/  USEL UR6, URZ, 0x1, UP0 ;  /* 0x000000013f067887 */ /* 0x000fe40008000000 */
[----:B------:R-:W-:Y:S02]  /*2430*/  USEL UR37, UR37, URZ, UP0 ;  /* 0x0000003f25257287 */ /* 0x000fe40008000000 */
[----:B------:R-:W-:Y:S01]  /*2440*/  ULOP3.LUT UR47, UR47, UR6, URZ, 0x3c, !UPT ;  /* 0x000000062f2f7292 */ /* 0x000fe2000f8e3c3f */
        /* <DEDUP_REMOVED lines=132> */
.L_x_3384:
[----:B------:R-:W-:Y:S01]  /*2c90*/  ULEA UR6, UR37, UR38, 0x3 ;  /* 0x0000002625067291 */ /* 0x000fe2000f8e183f */
[----:B------:R-:W-:-:S05]  /*2ca0*/  IMAD.U32 R0, RZ, RZ, UR47 ;  /* 0x0000002fff007e24 */ /* 0x000fca000f8e00ff */
[----:B------:R-:W-:-:S04]  /*2cb0*/  SHF.L.U32 R0, R0, 0x1f, RZ ;  /* 0x0000001f00007819 */ /* 0x000fc800000006ff */
[----:B------:R0:W1:Y:S01]  /*2cc0*/  SYNCS.PHASECHK.TRANS64.TRYWAIT P0, [UR6+0x28c50], R0 ;  /* 0x028c5000ff0075a7 */ /* 0x0000620008000146 */
[----:B------:R-:W-:Y:S05]  /*2cd0*/  @!P1 BRA `(.L_x_3385) ;  /* 0x0000000000049947 */ /* 0x000fea0003800000 */
[----:B------:R-:W-:Y:S01]  /*2ce0*/  BPT.TRAP 0x1 ;  /* 0x000000040000795c */ /* 0x000fe20000300000 */
.L_x_3385:
[----:B-1----:R-:W-:Y:S05]  /*2cf0*/  @P0 BRA `(.L_x_3386) ;  /* 0x0000000000080947 */ /* 0x002fea0003800000 */
[----:B------:R-:W1:Y:S02]  /*2d00*/  SYNCS.PHASECHK.TRANS64.TRYWAIT P0, [UR6+0x28c50], R0 ;  /* 0x028c5000ff0075a7 */ /* 0x000e640008000146 */
[----:B-1----:R-:W-:Y:S05]  /*2d10*/  @!P0 BRA `(.L_x_3387) ;  /* 0x0000010800148947 */ /* 0x002fea0003800000 */
.L_x_3386:
[----:B------:R-:W-:Y:S01]  /*2d20*/  UIADD3 UR6, UR38, 0x26800, URZ ;  /* 0x0002680026067890 */ /* 0x000fe2000fffe03f */
[----:B------:R-:W-:Y:S01]  /*2d30*/  WARPGROUP.ARRIVE ;  /* 0x00000000000079c5 */ /* 0x000fe20000000000 */
[----:B------:R-:W-:-:S05]  /*2d40*/  ULEA UR18, UR37, UR20, 0xc ;  /* 0x0000001425127291 */ /* 0x000fca000f8e603f */
[----:B-1----:R-:W1:Y:S01]  /*2d50*/  S2R R3, SR_TID.X ;  /* 0x0000000000037919 */ /* 0x002e620000002100 */
[----:B------:R-:W-:Y:S01]  /*2d60*/  USHF.R.U32.HI UR6, URZ, 0x4, UR6 ;  /* 0x000000043f067899 */ /* 0x000fe20008011606 */
[----:B0-----:R-:W-:Y:S01]  /*2d70*/  IMAD.U32 R0, RZ, RZ, UR37 ;  /* 0x00000025ff007e24 */ /* 0x001fe2000f8e00ff */
[----:B------:R-:W-:Y:S01]  /*2d80*/  UMOV UR19, 0x40000040 ;  /* 0x4000004000137882 */ /* 0x000fe20000000000 */
[----:B------:R-:W-:Y:S01]  /*2d90*/  UMOV UR17, 0x40000040 ;  /* 0x4000004000117882 */ /* 0x000fe20000000000 */
[----:B------:R-:W-:Y:S01]  /*2da0*/  ULOP3.LUT UR6, UR6, 0x3fff, URZ, 0xc0, !UPT ;  /* 0x00003fff06067892 */ /* 0x000fe2000f8ec03f */
[----:B------:R-:W-:Y:S01]  /*2db0*/  UMOV UR7, 0x40000040 ;  /* 0x4000004000077882 */ /* 0x000fe20000000000 */
[----:B------:R-:W-:Y:S02]  /*2dc0*/  UIADD3 UR10, UR18, 0x100, URZ ;  /* 0x00000100120a7890 */ /* 0x000fe4000fffe03f */
[----:B------:R-:W-:Y:S02]  /*2dd0*/  ULOP3.LUT UR16, UR6, 0x10000, URZ, 0xfc, !UPT ;  /* 0x0001000006107892 */ /* 0x000fe4000f8efc3f */
[----:B------:R-:W-:Y:S01]  /*2de0*/  UIADD3 UR6, UR18, 0x80, URZ ;  /* 0x0000008012067890 */ /* 0x000fe2000fffe03f */
[----:B------:R-:W-:Y:S01]  /*2df0*/  UMOV UR11, 0x40000040 ;  /* 0x40000040000b7882 */ /* 0x000fe20000000000 */
[----:B------:R-:W-:Y:S01]  /*2e00*/  UIADD3 UR14, UR18, 0x180, URZ ;  /* 0x00000180120e7890 */ /* 0x000fe2000fffe03f */
[----:B------:R-:W-:-:S04]  /*2e10*/  UMOV UR15, 0x40000040 ;  /* 0x40000040000f7882 */ /* 0x000fc80000000000 */
[----:B------:R-:W-:Y:S01]  /*2e20*/  HGMMA.64x256x16.F32 R24, gdesc[UR16].tnspB, R24, gsb0 ;  /* 0x43e00000101879f0 */ /* 0x000fe20008000818 */
[----:B-1----:R-:W-:-:S04]  /*2e30*/  LOP3.LUT R3, R3, 0x7f, RZ, 0xc0, !PT ;  /* 0x0000007f03037812 */ /* 0x002fc800078ec0ff */
[----:B------:R-:W-:-:S13]  /*2e40*/  ISETP.NE.AND P0, PT, R3, RZ, PT ;  /* 0x000000ff0300720c */ /* 0x000fda0003f05270 */
[----:B------:R-:W-:-:S05]  /*2e50*/  @!P0 LEA R0, R0, UR38, 0x3 ;  /* 0x0000002600008c11 */ /* 0x000fca000f8e18ff */
        /* <DEDUP_REMOVED lines=17> */
[----:B0-----:R-:W-:Y:S05]  /*2f70*/  @P0 BRA `(.L_x_3388) ;  /* 0xfffffff000fc0947 */ /* 0x001fea000383ffff */
.L_x_3383:
[----:B------:R-:W-:Y:S01]  /*2f80*/  BAR.SYNC.DEFER_BLOCKING 0xe, 0x100 ;  /* 0x0384000000007b1d */ /* 0x000fe20000010000 */
[----:B------:R-:W-:Y:S01]  /*2f90*/  IMAD.U32 R3, RZ, RZ, UR37 ;  /* 0x00000025ff037e24 */ /* 0x000fe2000f8e00ff */
[----:B------:R-:W-:Y:S01]  /*2fa0*/  UIADD3 UR37, UR37, 0x1, URZ ;  /* 0x0000000125257890 */ /* 0x000fe2000fffe03f */
[----:B------:R-:W-:Y:S02]  /*2fb0*/  PLOP3.LUT P0, PT, PT, PT, PT, 0x8, 0x0 ;  /* 0x000000000000781c */ /* 0x000fe40003f0e170 */
[----:B------:R-:W-:Y:S01]  /*2fc0*/  CS2R R12, SRZ ;  /* 0x00000000000c7805 */ /* 0x000fe2000001ff00 */
[----:B------:R-:W-:Y:S01]  /*2fd0*/  IMAD R0, R3, 0x40, R16 ;  /* 0x0000004003007824 */ /* 0x000fe200078e0210 */
[----:B------:R-:W-:-:S04]  /*2fe0*/  UISETP.NE.AND UP0, UPT, UR37, 0x2, UPT ;  /* 0x000000022500788c */ /* 0x000fc8000bf05270 */
[----:B------:R-:W-:Y:S01]  /*2ff0*/  LEA R4, R0, UR38, 0x2 ;  /* 0x0000002600047c11 */ /* 0x000fe2000f8e10ff */
        /* <DEDUP_REMOVED lines=135> */
.L_x_3378:
        /* <DEDUP_REMOVED lines=37> */
.L_x_3389:
        /* <DEDUP_REMOVED lines=74> */
[----:B------:R-:W0:Y:S02]  /*3f60*/  SHFL.IDX PT, R0, R224, RZ, 0x1f ;  /* 0x00001fffe0007589 */ /* 0x000e2400000e0000 */
[----:B0-----:R-:W-:-:S13]  /*3f70*/  R2UR UR4, R0 ;  /* 0x00000000000472ca */ /* 0x001fda00000e0000 */
        /* <DEDUP_REMOVED lines=27> */
.L_x_3390:
[----:B------:R-:W-:Y:S01]  /*4130*/  ULEA.HI UR4, UR48, UR48, URZ, 0x1 ;  /* 0x0000003030047291 */ /* 0x000fe2000f8f083f */
[----:B------:R-:W-:-:S03]  /*4140*/  IMAD.U32 R3, RZ, RZ, UR49 ;  /* 0x00000031ff037e24 */ /* 0x000fc6000f8e00ff */
[----:B------:R-:W-:Y:S02]  /*4150*/  ULOP3.LUT UR4, UR4, 0xfffffffe, URZ, 0xc0, !UPT ;  /* 0xfffffffe04047892 */ /* 0x000fe4000f8ec03f */
[----:B------:R-:W-:Y:S02]  /*4160*/  ISETP.NE.AND P0, PT, R3, 0x3, PT ;  /* 0x000000030300780c */ /* 0x000fe40003f05270 */
[----:B------:R-:W-:-:S06]  /*4170*/  UIADD3 UR4, UR48, -UR4, URZ ;  /* 0x8000000430047290 */ /* 0x000fcc000fffe03f */
[----:B------:R-:W-:-:S05]  /*4180*/  IMAD.U32 R0, RZ, RZ, UR4 ;  /* 0x00000004ff007e24 */ /* 0x000fca000f8e00ff */
[----:B------:R-:W-:-:S04]  /*4190*/  SHF.L.U32 R0, R0, 0x1f, RZ ;  /* 0x0000001f00007819 */ /* 0x000fc800000006ff */
[----:B------:R-:W0:Y:S02]  /*41a0*/  SYNCS.PHASECHK.TRANS64.TRYWAIT P1, [UR38+0x28c00], R0 ;  /* 0x028c0000ff0075a7 */ /* 0x000e240008020166 */
[----:B0-----:R-:W-:Y:S05]  /*41b0*/  @!P1 BRA `(.L_x_3391) ;  /* 0x000000f400049947 */ /* 0x001fea0003800000 */
.L_x_3565:
[----:B------:R-:W-:Y:S05]  /*41c0*/  @!P0 BRA `(.L_x_3392) ;  /* 0x0000000000048947 */ /* 0x000fea0003800000 */
[----:B------:R-:W-:Y:S01]  /*41d0*/  BPT.TRAP 0x1 ;  /* 0x000000040000795c */ /* 0x000fe20000300000 */
.L_x_3392:
[----:B------:R-:W-:Y:S02]  /*41e0*/  IMAD.U32 R7, RZ, RZ, UR37 ;  /* 0x00000025ff077e24 */ /* 0x000fe4000f8e00ff */
[----:B------:R-:W-:-:S03]  /*41f0*/  IMAD.U32 R8, RZ, RZ, UR47 ;  /* 0x0000002fff087e24 */ /* 0x000fc6000f8e00ff */
[----:B------:R-:W-:Y:S02]  /*4200*/  LEA R7, R7, UR38, 0x3 ;  /* 0x0000002607077c11 */ /* 0x000fe4000f8e18ff */
[----:B------:R-:W-:-:S04]  /*4210*/  SHF.L.U32 R8, R8, 0x1f, RZ ;  /* 0x0000001f08087819 */ /* 0x000fc800000006ff */
[----:B------:R1:W2:Y:S01]  /*4220*/  SYNCS.PHASECHK.TRANS64.TRYWAIT P1, [R7+URZ+0x28c30], R8 ;  /* 0x028c3008070075a7 */ /* 0x0002a2000802017f */
[----:B------:R-:W-:Y:S05]  /*4230*/  @!P0 BRA `(.L_x_3393) ;  /* 0x0000000000048947 */ /* 0x000fea0003800000 */
[----:B------:R-:W-:Y:S01]  /*4240*/  BPT.TRAP 0x1 ;  /* 0x000000040000795c */ /* 0x000fe20000300000 */
.L_x_3393:
[----:B--2---:R-:W-:Y:S05]  /*4250*/  @P1 BRA `(.L_x_3394) ;  /* 0x0000000000081947 */ /* 0x004fea0003800000 */
[----:B------:R-:W2:Y:S02]  /*4260*/  SYNCS.PHASECHK.TRANS64.TRYWAIT P1, [R7+URZ+0x28c30], R8 ;  /* 0x028c3008070075a7 */ /* 0x000ea4000802017f */
[----:B--2---:R-:W-:Y:S05]  /*4270*/  @!P1 BRA `(.L_x_3395) ;  /* 0x000000f000ec9947 */ /* 0x004fea0003800000 */
.L_x_3394:
[----:B0-----:R-:W0:Y:S01]  /*4280*/  S2R R0, SR_TID.X ;  /* 0x0000000000007919 */ /* 0x001e220000002100 */
[----:B------:R-:W-:-:S04]  /*4290*/  UIADD3 UR4, UR38, 0x22400, URZ ;  /* 0x0002240026047890 */ /* 0x000fc8000fffe03f */
[----:B------:R-:W-:-:S04]  /*42a0*/  USHF.R.U32.HI UR4, URZ, 0x4, UR4 ;  /* 0x000000043f047899 */ /* 0x000fc80008011604 */
[----:B------:R-:W-:-:S06]  /*42b0*/  ULOP3.LUT UR4, UR4, 0x3fff, URZ, 0xc0, !UPT ;  /* 0x00003fff04047892 */ /* 0x000fcc000f8ec03f */
[----:B------:R-:W-:Y:S01]  /*42c0*/  IMAD.U32 R3, RZ, RZ, UR4 ;  /* 0x00000004ff037e24 */ /* 0x000fe2000f8e00ff */
[----:B------:R-:W-:Y:S05]  /*42d0*/  WARPSYNC.ALL ;  /* 0x0000000000007948 */ /* 0x000fea0003800000 */
[----:B------:R-:W-:Y:S02]  /*42e0*/  LOP3.LUT R3, R3, 0x10000, RZ, 0xfc, !PT ;  /* 0x0001000003037812 */ /* 0x000fe400078efcff */
[----:B0-----:R-:W-:-:S04]  /*42f0*/  LOP3.LUT R0, R0, 0x7f, RZ, 0xc0, !PT ;  /* 0x0000007f00007812 */ /* 0x001fc800078ec0ff */
[----:B------:R-:W-:Y:S02]  /*4300*/  ISETP.NE.AND P1, PT, R0, RZ, PT ;  /* 0x000000ff0000720c */ /* 0x000fe40003f25270 */
[----:B------:R-:W-:Y:S01]  /*4310*/  R2UR UR12, R3 ;  /* 0x00000000030c72ca */ /* 0x000fe200000e0000 */
[----:B------:R-:W-:Y:S01]  /*4320*/  UIADD3 UR4, UR38, 0x20400, URZ ;  /* 0x0002040026047890 */ /* 0x000fe2000fffe03f */
[----:B------:R-:W-:Y:S01]  /*4330*/  WARPGROUP.ARRIVE ;  /* 0x00000000000079c5 */ /* 0x000fe20000000000 */
[----:B------:R-:W-:Y:S01]  /*4340*/  UMOV UR7, 0x40000040 ;  /* 0x4000004000077882 */ /* 0x000fe20000000000 */
[----:B------:R-:W-:Y:S01]  /*4350*/  UMOV UR5, 0x40000040 ;  /* 0x4000004000057882 */ /* 0x000fe20000000000 */
[----:B------:R-:W-:Y:S01]  /*4360*/  USHF.R.U32.HI UR4, URZ, 0x4, UR4 ;  /* 0x000000043f047899 */ /* 0x000fe20008011604 */
[----:B------:R-:W-:Y:S01]  /*4370*/  UMOV UR11, 0x40000040 ;  /* 0x40000040000b7882 */ /* 0x000fe20000000000 */
[----:B------:R-:W-:Y:S02]  /*4380*/  UMOV UR9, 0x40000040 ;  /* 0x4000004000097882 */ /* 0x000fe40000000000 */
[----:B------:R-:W-:Y:S01]  /*4390*/  ULOP3.LUT UR4, UR4, 0x3fff, URZ, 0xc0, !UPT ;  /* 0x00003fff04047892 */ /* 0x000fe2000f8ec03f */
[----:B------:R-:W-:Y:S01]  /*43a0*/  UMOV UR15, 0x40000040 ;  /* 0x40000040000f7882 */ /* 0x000fe20000000000 */
[----:B------:R-:W-:-:S02]  /*43b0*/  UIMAD UR53, UR52, -0x40, UR53 ;  /* 0xffffffc0343578a4 */ /* 0x000fc4000f8e0235 */
[----:B------:R-:W-:Y:S02]  /*43c0*/  ULEA UR12, UR37, UR12, 0x9 ;  /* 0x0000000c250c7291 */ /* 0x000fe4000f8e483f */
[----:B------:R-:W-:Y:S02]  /*43d0*/  ULOP3.LUT UR13, UR4, 0x10000, URZ, 0xfc, !UPT ;  /* 0x00010000040d7892 */ /* 0x000fe4000f8efc3f */
[----:B------:R-:W-:Y:S01]  /*43e0*/  UIADD3 UR10, UR12, 0x4, URZ ;  /* 0x000000040c0a7890 */ /* 0x000fe2000fffe03f */
[----:B------:R-:W-:Y:S01]  /*43f0*/  IMAD.U32 R0, RZ, RZ, UR53 ;  /* 0x00000035ff007e24 */ /* 0x000fe2000f8e00ff */
[----:B------:R-:W-:Y:S01]  /*4400*/  UIADD3 UR8, UR13, 0x4, URZ ;  /* 0x000000040d087890 */ /* 0x000fe2000fffe03f */
[----:B------:R-:W-:Y:S02]  /*4410*/  UMOV UR6, UR12 ;  /* 0x0000000c00067c82 */ /* 0x000fe40008000000 */
[----:B------:R-:W-:Y:S01]  /*4420*/  UMOV UR4, UR13 ;  /* 0x0000000d00047c82 */ /* 0x000fe20008000000 */
[----:B------:R-:W-:Y:S01]  /*4430*/  UIADD3 UR14, UR12, 0x6, URZ ;  /* 0x000000060c0e7890 */ /* 0x000fe2000fffe03f */
[----:B------:R-:W-:Y:S01]  /*4440*/  HGMMA.64x64x16.F32 R24, gdesc[UR4], RZ, !UPT, gsb0 ;  /* 0x00e00000041879f0 */ /* 0x000fe2000c0008ff */
[----:B------:R-:W-:Y:S01]  /*4450*/  UIADD3 UR6, UR12, 0x2, URZ ;  /* 0x000000020c067890 */ /* 0x000fe2000fffe03f */
[----:B------:R-:W-:Y:S01]  /*4460*/  IADD3 R0, -R227, 0x40, R0 ;  /* 0x00000040e3007810 */ /* 0x000fe20007ffe100 */
[----:B------:R-:W-:Y:S01]  /*4470*/  UIADD3 UR4, UR13, 0x2, URZ ;  /* 0x000000020d047890 */ /* 0x000fe2000fffe03f */
[----:B------:R-:W-:Y:S01]  /*4480*/  UMOV UR7, 0x40000040 ;  /* 0x4000004000077882 */ /* 0x000fe20000000000 */
[----:B------:R-:W-:Y:S01]  /*4490*/  UMOV UR5, 0x40000040 ;  /* 0x4000004000057882 */ /* 0x000fe20000000000 */
[----:B------:R-:W-:Y:S01]  /*44a0*/  UIADD3 UR12, UR13, 0x6, URZ ;  /* 0x000000060d0c7890 */ /* 0x000fe2000fffe03f */
[C---:B------:R-:W-:Y:S01]  /*44b0*/  ISETP.GT.AND P6, PT, R0.reuse, RZ, PT ;  /* 0x000000ff0000720c */ /* 0x040fe20003fc4270 */
[----:B------:R-:W-:Y:S01]  /*44c0*/  ULDC UR21, c[0x0][0x988] ;  /* 0x0002620000157ab9 */ /* 0x000fe20000000800 */
[----:B------:R-:W-:Y:S01]  /*44d0*/  UMOV UR13, 0x40000040 ;  /* 0x40000040000d7882 */ /* 0x000fe20000000000 */
[----:B------:R-:W-:-:S02]  /*44e0*/  ISETP.GT.AND P2, PT, R0, 0x1, PT ;  /* 0x000000010000780c */ /* 0x000fc40003f44270 */
[C---:B------:R-:W-:Y:S02]  /*44f0*/  ISETP.GT.AND P3, PT, R0.reuse, 0x8, PT ;  /* 0x000000080000780c */ /* 0x040fe40003f64270 */
[C---:B------:R-:W-:Y:S02]  /*4500*/  ISETP.GT.AND P4, PT, R0.reuse, 0x9, PT ;  /* 0x000000090000780c */ /* 0x040fe40003f84270 */
[----:B------:R-:W-:Y:S01]  /*4510*/  ISETP.GT.AND P5, PT, R0, 0x10, PT ;  /* 0x000000100000780c */ /* 0x000fe20003fa4270 */
        /* <DEDUP_REMOVED lines=64> */
[----:B------:R-:W-:Y:S02]  /*4920*/  FSEL R50, R50, -INF , P3 ;  /* 0xff80000032327808 */ /* 0x000fe40001800000 */
[----:B------:R-:W-:Y:S01]  /*4930*/  FSEL R51, R51, -INF , P4 ;  /* 0xff80000033337808 */ /* 0x000fe20002000000 */
[----:B------:R-:W0:Y:S01]  /*4940*/  SHFL.BFLY PT, R5, R6, 0x2, 0x1f ;  /* 0x0c401f0006057f89 */ /* 0x000e2200000e0000 */
[----:B------:R-:W-:Y:S02]  /*4950*/  FSEL R54, R54, -INF , P5 ;  /* 0xff80000036367808 */ /* 0x000fe40002800000 */
[----:B------:R-:W-:-:S02]  /*4960*/  FSEL R55, R55, -INF , P6 ;  /* 0xff80000037377808 */ /* 0x000fc40003000000 */
[----:B0-----:R-:W-:Y:S02]  /*4970*/  FMNMX.FTZ R9, R6, R5, !PT ;  /* 0x0000000506097209 */ /* 0x001fe40007810000 */
        /* <DEDUP_REMOVED lines=22> */
[----:B------:R-:W-:Y:S01]  /*4ae0*/  MUFU.EX2 R24, R24 ;  /* 0x0000001800187308 */ /* 0x000fe20000000800 */
[--C-:B------:R-:W-:Y:S01]  /*4af0*/  FFMA.FTZ R32, R32, UR21, -R6.reuse ;  /* 0x0000001520207c23 */ /* 0x100fe20008010806 */
[--C-:B------:R-:W-:Y:S01]  /*4b00*/  FFMA.FTZ R33, R33, UR21, -R6.reuse ;  /* 0x0000001521217c23 */ /* 0x100fe20008010806 */
[----:B------:R-:W-:Y:S01]  /*4b10*/  FMNMX.FTZ R0, R54, R5, !PT ;  /* 0x0000000536007209 */ /* 0x000fe20007810000 */
[--C-:B------:R-:W-:Y:S01]  /*4b20*/  FFMA.FTZ R36, R36, UR21, -R6.reuse ;  /* 0x0000001524247c23 */ /* 0x100fe20008010806 */
[--C-:B------:R-:W-:Y:S01]  /*4b30*/  FFMA.FTZ R37, R37, UR21, -R6.reuse ;  /* 0x0000001525257c23 */ /* 0x100fe20008010806 */
[--C-:B------:R-:W-:Y:S01]  /*4b40*/  FFMA.FTZ R40, R40, UR21, -R6.reuse ;  /* 0x0000001528287c23 */ /* 0x100fe20008010806 */
[----:B------:R-:W-:Y:S01]  /*4b50*/  FMNMX.FTZ R0, R55, R0, !PT ;  /* 0x0000000037007209 */ /* 0x000fe20007810000 */
[----:B------:R-:W0:Y:S01]  /*4b60*/  MUFU.EX2 R25, R25 ;  /* 0x0000001900197308 */ /* 0x000e220000000800 */
[--C-:B------:R-:W-:Y:S01]  /*4b70*/  FFMA.FTZ R41, R41, UR21, -R6.reuse ;  /* 0x0000001529297c23 */ /* 0x100fe20008010806 */
[--C-:B------:R-:W-:Y:S01]  /*4b80*/  FFMA.FTZ R44, R44, UR21, -R6.reuse ;  /* 0x000000152c2c7c23 */ /* 0x100fe20008010806 */
[--C-:B------:R-:W-:Y:S01]  /*4b90*/  FFMA.FTZ R45, R45, UR21, -R6.reuse ;  /* 0x000000152d2d7c23 */ /* 0x100fe20008010806 */
[----:B------:R-:W3:Y:S01]  /*4ba0*/  SHFL.BFLY PT, R5, R0, 0x2, 0x1f ;  /* 0x0c401f0000057f89 */ /* 0x000ee200000e0000 */
[--C-:B------:R-:W-:Y:S01]  /*4bb0*/  FFMA.FTZ R48, R48, UR21, -R6.reuse ;  /* 0x0000001530307c23 */ /* 0x100fe20008010806 */
[--C-:B------:R-:W-:Y:S01]  /*4bc0*/  FFMA.FTZ R49, R49, UR21, -R6.reuse ;  /* 0x0000001531317c23 */ /* 0x100fe20008010806 */
[--C-:B------:R-:W-:Y:S01]  /*4bd0*/  FFMA.FTZ R52, R52, UR21, -R6.reuse ;  /* 0x0000001534347c23 */ /* 0x100fe20008010806 */
[----:B------:R-:W-:Y:S01]  /*4be0*/  MUFU.EX2 R28, R28 ;  /* 0x0000001c001c7308 */ /* 0x000fe20000000800 */
[----:B------:R-:W-:-:S07]  /*4bf0*/  FFMA.FTZ R6, R53, UR21, -R6 ;  /* 0x0000001535067c23 */ /* 0x000fce0008010806 */
[----:B------:R-:W4:Y:S01]  /*4c00*/  MUFU.EX2 R29, R29 ;  /* 0x0000001d001d7308 */ /* 0x000f220000000800 */
[----:B0-----:R-:W-:-:S07]  /*4c10*/  F2FP.F16.F32.PACK_AB R152, R25, R24 ;  /* 0x000000181998723e */ /* 0x001fce00000000ff */
[----:B------:R-:W-:Y:S01]  /*4c20*/  MUFU.EX2 R32, R32 ;  /* 0x0000002000207308 */ /* 0x000fe20000000800 */
[----:B---3--:R-:W-:-:S07]  /*4c30*/  FMNMX.FTZ R5, R0, R5, !PT ;  /* 0x0000000500057209 */ /* 0x008fce0007810000 */
[----:B------:R-:W-:Y:S01]  /*4c40*/  MUFU.EX2 R9, R6 ;  /* 0x0000000600097308 */ /* 0x000fe20000000800 */
[----:B------:R-:W0:Y:S01]  /*4c50*/  SHFL.BFLY PT, R0, R5, 0x1, 0x1f ;  /* 0x0c201f0005007f89 */ /* 0x000e2200000e0000 */
[----:B----4-:R-:W-:-:S06]  /*4c60*/  F2FP.F16.F32.PACK_AB R154, R29, R28 ;  /* 0x0000001c1d9a723e */ /* 0x010fcc00000000ff */
[----:B------:R-:W3:Y:S08]  /*4c70*/  MUFU.EX2 R33, R33 ;  /* 0x0000002100217308 */ /* 0x000ef00000000800 */
[----:B------:R-:W-:Y:S08]  /*4c80*/  MUFU.EX2 R36, R36 ;  /* 0x0000002400247308 */ /* 0x000ff00000000800 */
[----:B------:R-:W4:Y:S01]  /*4c90*/  MUFU.EX2 R37, R37 ;  /* 0x0000002500257308 */ /* 0x000f220000000800 */
[----:B0-----:R-:W-:-:S02]  /*4ca0*/  FMNMX.FTZ R0, R5, R0, !PT ;  /* 0x0000000005007209 */ /* 0x001fc40007810000 */
[----:B---3--:R-:W-:Y:S02]  /*4cb0*/  F2FP.F16.F32.PACK_AB R156, R33, R32 ;  /* 0x00000020219c723e */ /* 0x008fe400000000ff */
[C---:B------:R-:W-:Y:S01]  /*4cc0*/  FSETP.NEU.FTZ.AND P2, PT, R0.reuse, -INF , PT ;  /* 0xff8000000000780b */ /* 0x040fe20003f5d000 */
[----:B------:R-:W-:Y:S02]  /*4cd0*/  FMUL.FTZ R5, R0, UR21 ;  /* 0x0000001500057c20 */ /* 0x000fe40008410000 */
[----:B------:R-:W-:Y:S03]  /*4ce0*/  MUFU.EX2 R40, R40 ;  /* 0x0000002800287308 */ /* 0x000fe60000000800 */
[----:B------:R-:W-:Y:S01]  /*4cf0*/  FSEL R10, R5, RZ, P2 ;  /* 0x000000ff050a7208 */ /* 0x000fe20001000000 */
[----:B------:R-:W-:-:S04]  /*4d00*/  FADD.FTZ R5, R24, R25 ;  /* 0x0000001918057221 */ /* 0x000fc80000010000 */
[--C-:B------:R-:W-:Y:S01]  /*4d10*/  FFMA.FTZ R26, R26, UR21, -R10.reuse ;  /* 0x000000151a1a7c23 */ /* 0x100fe2000801080a */
[--C-:B------:R-:W-:Y:S01]  /*4d20*/  FFMA.FTZ R27, R27, UR21, -R10.reuse ;  /* 0x000000151b1b7c23 */ /* 0x100fe2000801080a */
[--C-:B------:R-:W-:Y:S01]  /*4d30*/  FFMA.FTZ R30, R30, UR21, -R10.reuse ;  /* 0x000000151e1e7c23 */ /* 0x100fe2000801080a */
[--C-:B------:R-:W-:Y:S01]  /*4d40*/  FFMA.FTZ R31, R31, UR21, -R10.reuse ;  /* 0x000000151f1f7c23 */ /* 0x100fe2000801080a */
[--C-:B------:R-:W-:Y:S01]  /*4d50*/  FFMA.FTZ R34, R34, UR21, -R10.reuse ;  /* 0x0000001522227c23 */ /* 0x100fe2000801080a */
[--C-:B------:R-:W-:Y:S01]  /*4d60*/  FFMA.FTZ R35, R35, UR21, -R10.reuse ;  /* 0x0000001523237c23 */ /* 0x100fe2000801080a */
[----:B------:R-:W-:Y:S01]  /*4d70*/  MUFU.EX2 R26, R26 ;  /* 0x0000001a001a7308 */ /* 0x000fe20000000800 */
[--C-:B------:R-:W-:Y:S01]  /*4d80*/  FFMA.FTZ R38, R38, UR21, -R10.reuse ;  /* 0x0000001526267c23 */ /* 0x100fe2000801080a */
[----:B------:R-:W-:Y:S01]  /*4d90*/  FADD.FTZ R6, R28, R5 ;  /* 0x000000051c067221 */ /* 0x000fe20000010000 */
[----:B------:R-:W-:Y:S02]  /*4da0*/  @!P1 VIADD R5, R7, 0x28c40 ;  /* 0x00028c4007059836 */ /* 0x000fe40000000000 */
[--C-:B------:R-:W-:Y:S01]  /*4db0*/  FFMA.FTZ R39, R39, UR21, -R10.reuse ;  /* 0x0000001527277c23 */ /* 0x100fe2000801080a */
[----:B------:R-:W-:Y:S01]  /*4dc0*/  FFMA.FTZ R42, R42, UR21, -R10 ;  /* 0x000000152a2a7c23 */ /* 0x000fe2000801080a */
[----:B------:R-:W-:Y:S01]  /*4dd0*/  FADD.FTZ R13, R29, R6 ;  /* 0x000000061d0d7221 */ /* 0x000fe20000010000 */
[--C-:B------:R-:W-:Y:S01]  /*4de0*/  FFMA.FTZ R43, R43, UR21, -R10.reuse ;  /* 0x000000152b2b7c23 */ /* 0x100fe2000801080a */
[----:B------:R-:W0:Y:S01]  /*4df0*/  MUFU.EX2 R27, R27 ;  /* 0x0000001b001b7308 */ /* 0x000e220000000800 */
[----:B------:R-:W-:Y:S01]  /*4e00*/  @!P1 PRMT R5, RZ, 0x654, R5 ;  /* 0x00000654ff059816 */ /* 0x000fe20000000005 */
[----:B------:R-:W-:Y:S01]  /*4e10*/  FADD.FTZ R12, R32, R13 ;  /* 0x0000000d200c7221 */ /* 0x000fe20000010000 */
[--C-:B------:R-:W-:Y:S01]  /*4e20*/  FFMA.FTZ R46, R46, UR21, -R10.reuse ;  /* 0x000000152e2e7c23 */ /* 0x100fe2000801080a */
[--C-:B------:R-:W-:Y:S01]  /*4e30*/  FFMA.FTZ R47, R47, UR21, -R10.reuse ;  /* 0x000000152f2f7c23 */ /* 0x100fe2000801080a */
[----:B------:R3:W-:Y:S01]  /*4e40*/  @!P1 SYNCS.ARRIVE.TRANS64.RED.A1T0 RZ, [R5+URZ], RZ ;  /* 0x000000ff05ff99a7 */ /* 0x0007e2000810043f */
[--C-:B------:R-:W-:Y:S01]  /*4e50*/  FFMA.FTZ R50, R50, UR21, -R10.reuse ;  /* 0x0000001532327c23 */ /* 0x100fe2000801080a */
[--C-:B------:R-:W-:Y:S01]  /*4e60*/  FFMA.FTZ R51, R51, UR21, -R10.reuse ;  /* 0x0000001533337c23 */ /* 0x100fe2000801080a */
[----:B------:R-:W5:Y:S01]  /*4e70*/  MUFU.EX2 R30, R30 ;  /* 0x0000001e001e7308 */ /* 0x000f620000000800 */
[--C-:B------:R-:W-:Y:S01]  /*4e80*/  FFMA.FTZ R54, R54, UR21, -R10.reuse ;  /* 0x0000001536367c23 */ /* 0x100fe2000801080a */
[----:B------:R-:W-:Y:S01]  /*4e90*/  FFMA.FTZ R10, R55, UR21, -R10 ;  /* 0x00000015370a7c23 */ /* 0x000fe2000801080a */
[----:B----4-:R-:W-:-:S05]  /*4ea0*/  F2FP.F16.F32.PACK_AB R158, R37, R36 ;  /* 0x00000024259e723e */ /* 0x010fca00000000ff */
[----:B------:R-:W3:Y:S01]  /*4eb0*/  MUFU.EX2 R31, R31 ;  /* 0x0000001f001f7308 */ /* 0x000ee20000000800 */
[----:B0-----:R-:W-:Y:S01]  /*4ec0*/  FADD.FTZ R11, R26, R27 ;  /* 0x0000001b1a0b7221 */ /* 0x001fe20000010000 */
[----:B------:R-:W-:-:S06]  /*4ed0*/  F2FP.F16.F32.PACK_AB R153, R27, R26 ;  /* 0x0000001a1b99723e */ /* 0x000fcc00000000ff */
[----:B------:R-:W0:Y:S01]  /*4ee0*/  MUFU.EX2 R34, R34 ;  /* 0x0000002200227308 */ /* 0x000e220000000800 */
[----:B-----5:R-:W-:Y:S01]  /*4ef0*/  FADD.FTZ R6, R30, R11 ;  /* 0x0000000b1e067221 */ /* 0x020fe20000010000 */
[----:B------:R-:W-:-:S04]  /*4f00*/  FADD.FTZ R11, R33, R12 ;  /* 0x0000000c210b7221 */ /* 0x000fc80000010000 */
[----:B------:R-:W-:Y:S02]  /*4f10*/  FADD.FTZ R12, R36, R11 ;  /* 0x0000000b240c7221 */ /* 0x000fe40000010000 */
[----:B------:R-:W4:Y:S01]  /*4f20*/  MUFU.EX2 R35, R35 ;  /* 0x0000002300237308 */ /* 0x000f220000000800 */
[----:B---3--:R-:W-:Y:S01]  /*4f30*/  FADD.FTZ R5, R31, R6 ;  /* 0x000000061f057221 */ /* 0x008fe20000010000 */
[----:B------:R-:W-:Y:S01]  /*4f40*/  FADD.FTZ R11, R37, R12 ;  /* 0x0000000c250b7221 */ /* 0x000fe20000010000 */
[----:B------:R-:W-:Y:S01]  /*4f50*/  F2FP.F16.F32.PACK_AB R155, R31, R30 ;  /* 0x0000001e1f9b723e */ /* 0x000fe200000000ff */
[----:B------:R-:W-:Y:S02]  /*4f60*/  BAR.SYNC.DEFER_BLOCKING 0xf, 0x100 ;  /* 0x03c4000000007b1d */ /* 0x000fe40000010000 */
[----:B------:R-:W-:Y:S01]  /*4f70*/  FADD.FTZ R12, R40, R11 ;  /* 0x0000000b280c7221 */ /* 0x000fe20000010000 */
[----:B0-----:R-:W-:-:S03]  /*4f80*/  FADD.FTZ R6, R34, R5 ;  /* 0x0000000522067221 */ /* 0x001fc60000010000 */
[----:B------:R-:W0:Y:S01]  /*4f90*/  MUFU.EX2 R38, R38 ;  /* 0x0000002600267308 */ /* 0x000e220000000800 */
[----:B----4-:R-:W-:-:S07]  /*4fa0*/  FADD.FTZ R5, R35, R6 ;  /* 0x0000000623057221 */ /* 0x010fce0000010000 */
[----:B------:R-:W3:Y:S01]  /*4fb0*/  MUFU.EX2 R39, R39 ;  /* 0x0000002700277308 */ /* 0x000ee20000000800 */
[----:B------:R-:W-:-:S07]  /*4fc0*/  F2FP.F16.F32.PACK_AB R157, R35, R34 ;  /* 0x00000022239d723e */ /* 0x000fce00000000ff */
[----:B------:R-:W4:Y:S01]  /*4fd0*/  MUFU.EX2 R42, R42 ;  /* 0x0000002a002a7308 */ /* 0x000f220000000800 */
[----:B0-----:R-:W-:Y:S01]  /*4fe0*/  FADD.FTZ R6, R38, R5 ;  /* 0x0000000526067221 */ /* 0x001fe20000010000 */
[----:B------:R0:W-:Y:S06]  /*4ff0*/  STSM.16.M88.4 [R18+0x26800], R152 ;  /* 0x0268009812007844 */ /* 0x0001ec0000000200 */
[----:B------:R-:W5:Y:S01]  /*5000*/  MUFU.EX2 R41, R41 ;  /* 0x0000002900297308 */ /* 0x000f620000000800 */
[C---:B---3--:R-:W-:Y:S01]  /*5010*/  FADD.FTZ R5, R39.reuse, R6 ;  /* 0x0000000627057221 */ /* 0x048fe20000010000 */
[----:B------:R-:W-:-:S05]  /*5020*/  F2FP.F16.F32.PACK_AB R159, R39, R38 ;  /* 0x00000026279f723e */ /* 0x000fca00000000ff */
[----:B------:R0:W-:Y:S01]  /*5030*/  STSM.16.M88.4 [R23], R156 ;  /* 0x0000009c17007844 */ /* 0x0001e20000000200 */
[----:B------:R-:W3:Y:S01]  /*5040*/  MUFU.EX2 R43, R43 ;  /* 0x0000002b002b7308 */ /* 0x000ee20000000800 */
[----:B----4-:R-:W-:-:S07]  /*5050*/  FADD.FTZ R6, R42, R5 ;  /* 0x000000052a067221 */ /* 0x010fce0000010000 */
[----:B------:R-:W4:Y:S01]  /*5060*/  MUFU.EX2 R44, R44 ;  /* 0x0000002c002c7308 */ /* 0x000f220000000800 */
[C---:B-----5:R-:W-:Y:S01]  /*5070*/  FADD.FTZ R13, R41.reuse, R12 ;  /* 0x0000000c290d7221 */ /* 0x060fe20000010000 */
[----:B------:R-:W-:-:S06]  /*5080*/  F2FP.F16.F32.PACK_AB R160, R41, R40 ;  /* 0x0000002829a0723e */ /* 0x000fcc00000000ff */
[----:B------:R-:W-:Y:S01]  /*5090*/  MUFU.EX2 R46, R46 ;  /* 0x0000002e002e7308 */ /* 0x000fe20000000800 */
[C---:B---3--:R-:W-:Y:S01]  /*50a0*/  FADD.FTZ R5, R43.reuse, R6 ;  /* 0x000000062b057221 */ /* 0x048fe20000010000 */
[----:B------:R-:W-:-:S06]  /*50b0*/  F2FP.F16.F32.PACK_AB R161, R43, R42 ;  /* 0x0000002a2ba1723e */ /* 0x000fcc00000000ff */
[----:B------:R-:W3:Y:S01]  /*50c0*/  MUFU.EX2 R45, R45 ;  /* 0x0000002d002d7308 */ /* 0x000ee20000000800 */
[----:B----4-:R-:W-:-:S07]  /*50d0*/  FADD.FTZ R6, R44, R13 ;  /* 0x0000000d2c067221 */ /* 0x010fce0000010000 */
[----:B------:R-:W4:Y:S08]  /*50e0*/  MUFU.EX2 R47, R47 ;  /* 0x0000002f002f7308 */ /* 0x000f300000000800 */
[----:B------:R-:W-:Y:S01]  /*50f0*/  MUFU.EX2 R48, R48 ;  /* 0x0000003000307308 */ /* 0x000fe20000000800 */
[C---:B---3--:R-:W-:Y:S01]  /*5100*/  F2FP.F16.F32.PACK_AB R162, R45.reuse, R44 ;  /* 0x0000002c2da2723e */ /* 0x048fe200000000ff */
[----:B------:R-:W-:-:S06]  /*5110*/  FADD.FTZ R45, R45, R6 ;  /* 0x000000062d2d7221 */ /* 0x000fcc0000010000 */
[----:B------:R-:W3:Y:S01]  /*5120*/  MUFU.EX2 R49, R49 ;  /* 0x0000003100317308 */ /* 0x000ee20000000800 */
[----:B----4-:R-:W-:-:S05]  /*5130*/  F2FP.F16.F32.PACK_AB R163, R47, R46 ;  /* 0x0000002e2fa3723e */ /* 0x010fca00000000ff */
[----:B------:R0:W-:Y:S02]  /*5140*/  STSM.16.M88.4 [R19], R160 ;  /* 0x000000a013007844 */ /* 0x0001e40000000200 */
[----:B------:R-:W-:Y:S08]  /*5150*/  MUFU.EX2 R50, R50 ;  /* 0x0000003200327308 */ /* 0x000ff00000000800 */
[----:B------:R-:W4:Y:S01]  /*5160*/  MUFU.EX2 R51, R51 ;  /* 0x0000003300337308 */ /* 0x000f220000000800 */
[----:B---3--:R-:W-:Y:S01]  /*5170*/  F2FP.F16.F32.PACK_AB R164, R49, R48 ;  /* 0x0000003031a4723e */ /* 0x008fe200000000ff */
[----:B------:R-:W-:-:S04]  /*5180*/  FADD.FTZ R48, R48, R45 ;  /* 0x0000002d30307221 */ /* 0x000fc80000010000 */
[----:B------:R-:W-:Y:S02]  /*5190*/  FADD.FTZ R49, R49, R48 ;  /* 0x0000003031317221 */ /* 0x000fe40000010000 */
[----:B------:R-:W3:Y:S08]  /*51a0*/  MUFU.EX2 R52, R52 ;  /* 0x0000003400347308 */ /* 0x000ef00000000800 */
[----:B------:R-:W-:Y:S01]  /*51b0*/  MUFU.EX2 R54, R54 ;  /* 0x0000003600367308 */ /* 0x000fe20000000800 */
[----:B----4-:R-:W-:-:S07]  /*51c0*/  F2FP.F16.F32.PACK_AB R165, R51, R50 ;  /* 0x0000003233a5723e */ /* 0x010fce00000000ff */
[----:B------:R4:W5:Y:S01]  /*51d0*/  MUFU.EX2 R11, R10 ;  /* 0x0000000a000b7308 */ /* 0x0009620000000800 */
[----:B---3--:R-:W-:Y:S01]  /*51e0*/  F2FP.F16.F32.PACK_AB R166, R9, R52 ;  /* 0x0000003409a6723e */ /* 0x008fe200000000ff */
[----:B------:R-:W-:Y:S01]  /*51f0*/  FADD.FTZ R52, R52, R49 ;  /* 0x0000003134347221 */ /* 0x000fe20000010000 */
[----:B----4-:R-:W-:-:S03]  /*5200*/  FADD.FTZ R10, R46, R5 ;  /* 0x000000052e0a7221 */ /* 0x010fc60000010000 */
[----:B------:R-:W-:Y:S01]  /*5210*/  FADD.FTZ R5, R9, R52 ;  /* 0x0000003409057221 */ /* 0x000fe20000010000 */
[----:B------:R-:W-:-:S04]  /*5220*/  FADD.FTZ R47, R47, R10 ;  /* 0x0000000a2f2f7221 */ /* 0x000fc80000010000 */
[----:B------:R-:W-:Y:S01]  /*5230*/  FADD.FTZ R50, R50, R47 ;  /* 0x0000002f32327221 */ /* 0x000fe20000010000 */
[----:B-----5:R-:W-:-:S03]  /*5240*/  F2FP.F16.F32.PACK_AB R167, R11, R54 ;  /* 0x000000360ba7723e */ /* 0x020fc600000000ff */
[----:B------:R-:W-:Y:S02]  /*5250*/  FADD.FTZ R51, R51, R50 ;  /* 0x0000003233337221 */ /* 0x000fe40000010000 */
[----:B------:R0:W-:Y:S02]  /*5260*/  STSM.16.M88.4 [R22], R164 ;  /* 0x000000a416007844 */ /* 0x0001e40000000200 */
[----:B------:R-:W-:-:S04]  /*5270*/  FADD.FTZ R6, R54, R51 ;  /* 0x0000003336067221 */ /* 0x000fc80000010000 */
[----:B------:R-:W-:Y:S01]  /*5280*/  FADD.FTZ R6, R11, R6 ;  /* 0x000000060b067221 */ /* 0x000fe20000010000 */
[----:B------:R-:W-:Y:S06]  /*5290*/  @!P0 BRA `(.L_x_3396) ;  /* 0x0000000000048947 */ /* 0x000fec0003800000 */
[----:B------:R-:W-:Y:S01]  /*52a0*/  BPT.TRAP 0x1 ;  /* 0x000000040000795c */ /* 0x000fe20000300000 */
.L_x_3396:
[----:B------:R3:W4:Y:S01]  /*52b0*/  SYNCS.PHASECHK.TRANS64.TRYWAIT P2, [R7+URZ+0x28c50], R8 ;  /* 0x028c5008070075a7 */ /* 0x000722000804017f */
[----:B------:R-:W-:Y:S05]  /*52c0*/  @!P0 BRA `(.L_x_3397) ;  /* 0x0000000000048947 */ /* 0x000fea0003800000 */
[----:B------:R-:W-:Y:S01]  /*52d0*/  BPT.TRAP 0x1 ;  /* 0x000000040000795c */ /* 0x000fe20000300000 */
.L_x_3397:
[----:B------:R-:W-:Y:S01]  /*52e0*/  ULOP3.LUT UR54, UR54, 0x2000000, URZ, 0xfc, !UPT ;  /* 0x0200000036367892 */ /* 0x000fe2000f8efc3f */
[----:B----4-:R-:W-:Y:S11]  /*52f0*/  @P2 BRA `(.L_x_3398) ;  /* 0x0000000000082947 */ /* 0x010ff60003800000 */
[----:B------:R-:W4:Y:S02]  /*5300*/  SYNCS.PHASECHK.TRANS64.TRYWAIT P2, [R7+URZ+0x28c50], R8 ;  /* 0x028c5008070075a7 */ /* 0x000f24000804017f */
[----:B----4-:R-:W-:Y:S05]  /*5310*/  @!P2 BRA `(.L_x_3399) ;  /* 0x000000e000d8a947 */ /* 0x010fea0003800000 */
.L_x_3398:
[----:B------:R-:W-:Y:S01]  /*5320*/  ULEA UR10, UR37, UR54, 0xc ;  /* 0x00000036250a7291 */ /* 0x000fe2000f8e603f */
[----:B------:R-:W-:Y:S01]  /*5330*/  WARPGROUP.ARRIVE ;  /* 0x00000000000079c5 */ /* 0x000fe20000000000 */
[----:B------:R-:W-:Y:S01]  /*5340*/  UMOV UR7, 0x40000040 ;  /* 0x4000004000077882 */ /* 0x000fe20000000000 */
[----:B------:R-:W-:Y:S01]  /*5350*/  UIADD3 UR20, UR52, -0x2, URZ ;  /* 0xfffffffe34147890 */ /* 0x000fe2000fffe03f */
[----:B-1234-:R-:W-:-:S03]  /*5360*/  @!P1 VIADD R7, R7, 0x28c60 ;  /* 0x00028c6007079836 */ /* 0x01efc60000000000 */
[----:B------:R-:W-:Y:S01]  /*5370*/  UMOV UR6, UR10 ;  /* 0x0000000a00067c82 */ /* 0x000fe20008000000 */
[----:B------:R-:W-:Y:S01]  /*5380*/  UISETP.GE.AND UP0, UPT, UR20, UR51, UPT ;  /* 0x000000331400728c */ /* 0x000fe2000bf06270 */
[----:B------:R-:W-:Y:S01]  /*5390*/  HGMMA.64x256x16.F32 R24, R152, gdesc[UR4].tnspB, RZ, !UPT, gsb0 ;  /* 0x43e0000498187df0 */ /* 0x000fe2000c0008ff */
[----:B------:R-:W-:Y:S01]  /*53a0*/  UIADD3 UR6, UR10, 0x80, URZ ;  /* 0x000000800a067890 */ /* 0x000fe2000fffe03f */
[----:B------:R-:W-:Y:S01]  /*53b0*/  @!P1 PRMT R7, RZ, 0x654, R7 ;  /* 0x00000654ff079816 */ /* 0x000fe20000000007 */
[----:B------:R-:W-:Y:S02]  /*53c0*/  UMOV UR7, 0x40000040 ;  /* 0x4000004000077882 */ /* 0x000fe40000000000 */
[----:B------:R-:W-:Y:S01]  /*53d0*/  PLOP3.LUT P2, PT, PT, PT, UP0, 0x80, 0x0 ;  /* 0x000000000000781c */ /* 0x000fe20003f4f008 */
[----:B------:R-:W-:Y:S02]  /*53e0*/  WARPGROUP.DEPBAR.LE gsb0, 0x0 ;  /* 0x00008000000079c5 */ /* 0x000fe40000010000 */
[----:B------:R-:W-:-:S15]  /*53f0*/  WARPGROUP.ARRIVE ;  /* 0x00000000000079c5 */ /* 0x000fde0000000000 */
[----:B------:R-:W-:-:S05]  /*5400*/  NOP ;  /* 0x0000000000007918 */ /* 0x000fca0000000000 */
[----:B------:R-:W-:Y:S01]  /*5410*/  HGMMA.64x256x16.F32 R24, R156, gdesc[UR4].tnspB, R24, gsb0 ;  /* 0x43e000049c187df0 */ /* 0x000fe20008000818 */
[----:B------:R-:W-:Y:S01]  /*5420*/  UIADD3 UR6, UR10, 0x100, URZ ;  /* 0x000001000a067890 */ /* 0x000fe2000fffe03f */
[----:B------:R-:W-:Y:S01]  /*5430*/  UMOV UR7, 0x40000040 ;  /* 0x4000004000077882 */ /* 0x000fe20000000000 */
[----:B------:R-:W-:Y:S02]  /*5440*/  WARPGROUP.DEPBAR.LE gsb0, 0x0 ;  /* 0x00008000000079c5 */ /* 0x000fe40000010000 */
[----:B------:R-:W-:-:S15]  /*5450*/  WARPGROUP.ARRIVE ;  /* 0x00000000000079c5 */ /* 0x000fde0000000000 */
[----:B------:R-:W-:-:S08]  /*5460*/  NOP ;  /* 0x0000000000007918 */ /* 0x000fd00000000000 */
[----:B------:R-:W-:Y:S01]  /*5470*/  HGMMA.64x256x16.F32 R24, R160, gdesc[UR4].tnspB, R24, gsb0 ;  /* 0x43e00004a0187df0 */ /* 0x000fe20008000818 */
[----:B------:R-:W-:Y:S01]  /*5480*/  UIADD3 UR6, UR10, 0x180, URZ ;  /* 0x000001800a067890 */ /* 0x000fe2000fffe03f */
        /* <DEDUP_REMOVED lines=15> */
[----:B------:R-:W-:Y:S05]  /*5580*/  @!P2 BRA `(.L_x_3400) ;  /* 0x000000180040a947 */ /* 0x000fea0003800000 */
[----:B------:R-:W-:Y:S01]  /*5590*/  IMAD.MOV.U32 R8, RZ, RZ, R0 ;  /* 0x000000ffff087224 */ /* 0x000fe200078e0000 */
[----:B------:R-:W-:Y:S01]  /*55a0*/  UMOV UR22, UR37 ;  /* 0x0000002500167c82 */ /* 0x000fe20008000000 */
[----:B------:R-:W-:Y:S01]  /*55b0*/  IMAD.MOV.U32 R9, RZ, RZ, R4 ;  /* 0x000000ffff097224 */ /* 0x000fe200078e0004 */
[----:B------:R-:W-:-:S06]  /*55c0*/  ULDC UR21, c[0x0][0x988] ;  /* 0x0002620000157ab9 */ /* 0x000fcc0000000800 */
.L_x_3409:
[----:B------:R-:W-:Y:S01]  /*55d0*/  UIADD3 UR37, UR22, 0x1, URZ ;  /* 0x0000000116257890 */ /* 0x000fe2000fffe03f */
[----:B------:R-:W-:Y:S01]  /*55e0*/  UMOV UR6, UR20 ;  /* 0x0000001400067c82 */ /* 0x000fe20008000000 */
[----:B------:R-:W-:Y:S02]  /*55f0*/  UIADD3 UR20, UR20, -0x1, URZ ;  /* 0xffffffff14147890 */ /* 0x000fe4000fffe03f */
[----:B------:R-:W-:-:S04]  /*5600*/  UISETP.NE.AND UP0, UPT, UR37, 0x2, UPT ;  /* 0x000000022500788c */ /* 0x000fc8000bf05270 */
[----:B------:R-:W-:Y:S02]  /*5610*/  USEL UR7, URZ, 0x1, UP0 ;  /* 0x000000013f077887 */ /* 0x000fe40008000000 */
[----:B------:R-:W-:Y:S02]  /*5620*/  USEL UR37, UR37, URZ, UP0 ;  /* 0x0000003f25257287 */ /* 0x000fe40008000000 */
[----:B------:R-:W-:Y:S02]  /*5630*/  ULOP3.LUT UR47, UR47, UR7, URZ, 0x3c, !UPT ;  /* 0x000000072f2f7292 */ /* 0x000fe4000f8e3c3f */
[----:B------:R-:W-:Y:S01]  /*5640*/  UISETP.GT.AND UP0, UPT, UR6, UR51, UPT ;  /* 0x000000330600728c */ /* 0x000fe2000bf04270 */
[----:B0-2---:R-:W-:Y:S10]  /*5650*/  @!P0 BRA `(.L_x_3401) ;  /* 0x0000000000048947 */ /* 0x005ff40003800000 */
[----:B------:R-:W-:Y:S01]  /*5660*/  BPT.TRAP 0x1 ;  /* 0x000000040000795c */ /* 0x000fe20000300000 */
.L_x_3401:
[----:B------:R-:W-:Y:S01]  /*5670*/  ULEA UR23, UR37, UR38, 0x3 ;  /* 0x0000002625177291 */ /* 0x000fe2000f8e183f */
[----:B-1----:R-:W-:-:S05]  /*5680*/  IMAD.U32 R7, RZ, RZ, UR47 ;  /* 0x0000002fff077e24 */ /* 0x002fca000f8e00ff */
[----:B------:R-:W-:-:S04]  /*5690*/  SHF.L.U32 R7, R7, 0x1f, RZ ;  /* 0x0000001f07077819 */ /* 0x000fc800000006ff */
[----:B------:R1:W2:Y:S01]  /*56a0*/  SYNCS.PHASECHK.TRANS64.TRYWAIT P2, [UR23+0x28c30], R7 ;  /* 0x028c3007ff0075a7 */ /* 0x0002a20008040157 */
[----:B------:R-:W-:Y:S05]  /*56b0*/  @!P0 BRA `(.L_x_3402) ;  /* 0x0000000000048947 */ /* 0x000fea0003800000 */
[----:B------:R-:W-:Y:S01]  /*56c0*/  BPT.TRAP 0x1 ;  /* 0x000000040000795c */ /* 0x000fe20000300000 */
.L_x_3402:
[----:B--2---:R-:W-:Y:S05]  /*56d0*/  @P2 BRA `(.L_x_3403) ;  /* 0x0000000000082947 */ /* 0x004fea0003800000 */
[----:B------:R-:W2:Y:S02]  /*56e0*/  SYNCS.PHASECHK.TRANS64.TRYWAIT P2, [UR23+0x28c30], R7 ;  /* 0x028c3007ff0075a7 */ /* 0x000ea40008040157 */
[----:B--2---:R-:W-:Y:S05]  /*56f0*/  @!P2 BRA `(.L_x_3404) ;  /* 0x000000dc00f4a947 */ /* 0x004fea0003800000 */
.L_x_3403:
[----:B------:R-:W-:Y:S01]  /*5700*/  R2UR UR18, R3 ;  /* 0x00000000031272ca */ /* 0x000fe200000e0000 */
[----:B------:R-:W-:Y:S01]  /*5710*/  UIADD3 UR6, UR38, 0x20400, URZ ;  /* 0x0002040026067890 */ /* 0x000fe2000fffe03f */
[----:B0-----:R-:W-:Y:S01]  /*5720*/  WARPGROUP.ARRIVE ;  /* 0x00000000000079c5 */ /* 0x001fe20000000000 */
[----:B------:R-:W-:Y:S01]  /*5730*/  UMOV UR19, 0x40000040 ;  /* 0x4000004000137882 */ /* 0x000fe20000000000 */
[----:B------:R-:W-:Y:S01]  /*5740*/  UMOV UR17, 0x40000040 ;  /* 0x4000004000117882 */ /* 0x000fe20000000000 */
[----:B------:R-:W-:Y:S01]  /*5750*/  USHF.R.U32.HI UR6, URZ, 0x4, UR6 ;  /* 0x000000043f067899 */ /* 0x000fe20008011606 */
[----:B------:R-:W-:Y:S01]  /*5760*/  ISETP.NE.AND P2, PT, R17, RZ, PT ;  /* 0x000000ff1100720c */ /* 0x000fe20003f45270 */
[----:B------:R-:W-:Y:S01]  /*5770*/  UMOV UR7, 0x40000040 ;  /* 0x4000004000077882 */ /* 0x000fe20000000000 */
[----:B------:R-:W-:Y:S01]  /*5780*/  UMOV UR11, 0x40000040 ;  /* 0x40000040000b7882 */ /* 0x000fe20000000000 */
[----:B------:R-:W-:Y:S01]  /*5790*/  ULOP3.LUT UR6, UR6, 0x3fff, URZ, 0xc0, !UPT ;  /* 0x00003fff06067892 */ /* 0x000fe2000f8ec03f */
[----:B------:R-:W-:-:S03]  /*57a0*/  UMOV UR15, 0x40000040 ;  /* 0x40000040000f7882 */ /* 0x000fc60000000000 */
[----:B------:R-:W-:Y:S02]  /*57b0*/  ULEA UR18, UR37, UR18, 0x9 ;  /* 0x0000001225127291 */ /* 0x000fe4000f8e483f */
[----:B------:R-:W-:Y:S02]  /*57c0*/  ULOP3.LUT UR16, UR6, 0x10000, URZ, 0xfc, !UPT ;  /* 0x0001000006107892 */ /* 0x000fe4000f8efc3f */
[----:B------:R-:W-:Y:S02]  /*57d0*/  UIADD3 UR6, UR18, 0x2, URZ ;  /* 0x0000000212067890 */ /* 0x000fe4000fffe03f */
[----:B------:R-:W-:Y:S02]  /*57e0*/  UIADD3 UR10, UR18, 0x4, URZ ;  /* 0x00000004120a7890 */ /* 0x000fe4000fffe03f */
[----:B------:R-:W-:-:S03]  /*57f0*/  UIADD3 UR14, UR18, 0x6, URZ ;  /* 0x00000006120e7890 */ /* 0x000fc6000fffe03f */
[----:B------:R-:W-:Y:S03]  /*5800*/  HGMMA.64x64x16.F32 R152, gdesc[UR16], RZ, !UPT, gsb0 ;  /* 0x00e00000109879f0 */ /* 0x000fe6000c0008ff */
        /* <DEDUP_REMOVED lines=29> */
[----:B0-----:R-:W-:-:S05]  /*59e0*/  FMNMX.FTZ R4, R4, R0, !PT ;  /* 0x0000000004047209 */ /* 0x001fca0007810000 */
[C---:B------:R-:W-:Y:S01]  /*59f0*/  FMUL.FTZ R0, R4.reuse, UR21 ;  /* 0x0000001504007c20 */ /* 0x040fe20008410000 */
[----:B------:R-:W-:-:S03]  /*5a00*/  FADD.FTZ R9, -R4, R9 ;  /* 0x0000000904097221 */ /* 0x000fc60000010100 */
[--C-:B------:R-:W-:Y:S01]  /*5a10*/  FFMA.FTZ R152, R152, UR21, -R0.reuse ;  /* 0x0000001598987c23 */ /* 0x100fe20008010800 */
[--C-:B------:R-:W-:Y:S01]  /*5a20*/  FFMA.FTZ R153, R153, UR21, -R0.reuse ;  /* 0x0000001599997c23 */ /* 0x100fe20008010800 */
[----:B------:R-:W-:Y:S01]  /*5a30*/  FMUL.FTZ R9, R9, UR21 ;  /* 0x0000001509097c20 */ /* 0x000fe20008410000 */
[--C-:B------:R-:W-:Y:S01]  /*5a40*/  FFMA.FTZ R156, R156, UR21, -R0.reuse ;  /* 0x000000159c9c7c23 */ /* 0x100fe20008010800 */
[--C-:B------:R-:W-:Y:S01]  /*5a50*/  FFMA.FTZ R157, R157, UR21, -R0.reuse ;  /* 0x000000159d9d7c23 */ /* 0x100fe20008010800 */
[--C-:B------:R-:W-:Y:S01]  /*5a60*/  FFMA.FTZ R160, R160, UR21, -R0.reuse ;  /* 0x00000015a0a07c23 */ /* 0x100fe20008010800 */
[----:B------:R-:W-:Y:S01]  /*5a70*/  MUFU.EX2 R152, R152 ;  /* 0x0000009800987308 */ /* 0x000fe20000000800 */
[--C-:B------:R-:W-:Y:S01]  /*5a80*/  FFMA.FTZ R161, R161, UR21, -R0.reuse ;  /* 0x00000015a1a17c23 */ /* 0x100fe20008010800 */
[--C-:B------:R-:W-:Y:S01]  /*5a90*/  FFMA.FTZ R164, R164, UR21, -R0.reuse ;  /* 0x00000015a4a47c23 */ /* 0x100fe20008010800 */
[--C-:B------:R-:W-:Y:S01]  /*5aa0*/  FFMA.FTZ R165, R165, UR21, -R0.reuse ;  /* 0x00000015a5a57c23 */ /* 0x100fe20008010800 */
[--C-:B------:R-:W-:Y:S01]  /*5ab0*/  FFMA.FTZ R168, R168, UR21, -R0.reuse ;  /* 0x00000015a8a87c23 */ /* 0x100fe20008010800 */
[--C-:B------:R-:W-:Y:S01]  /*5ac0*/  FFMA.FTZ R169, R169, UR21, -R0.reuse ;  /* 0x00000015a9a97c23 */ /* 0x100fe20008010800 */
[--C-:B------:R-:W-:Y:S01]  /*5ad0*/  FFMA.FTZ R172, R172, UR21, -R0.reuse ;  /* 0x00000015acac7c23 */ /* 0x100fe20008010800 */
[--C-:B------:R-:W-:Y:S01]  /*5ae0*/  FFMA.FTZ R173, R173, UR21, -R0.reuse ;  /* 0x00000015adad7c23 */ /* 0x100fe20008010800 */
[----:B------:R-:W0:Y:S01]  /*5af0*/  MUFU.EX2 R9, R9 ;  /* 0x0000000900097308 */ /* 0x000e220000000800 */
[--C-:B------:R-:W-:Y:S01]  /*5b00*/  FFMA.FTZ R176, R176, UR21, -R0.reuse ;  /* 0x00000015b0b07c23 */ /* 0x100fe20008010800 */
[--C-:B------:R-:W-:Y:S01]  /*5b10*/  FFMA.FTZ R177, R177, UR21, -R0.reuse ;  /* 0x00000015b1b17c23 */ /* 0x100fe20008010800 */
[--C-:B------:R-:W-:Y:S01]  /*5b20*/  FFMA.FTZ R180, R180, UR21, -R0.reuse ;  /* 0x00000015b4b47c23 */ /* 0x100fe20008010800 */
[----:B------:R-:W-:-:S04]  /*5b30*/  FFMA.FTZ R181, R181, UR21, -R0 ;  /* 0x00000015b5b57c23 */ /* 0x000fc80008010800 */
[----:B------:R-:W2:Y:S08]  /*5b40*/  MUFU.EX2 R153, R153 ;  /* 0x0000009900997308 */ /* 0x000eb00000000800 */
[----:B------:R-:W3:Y:S01]  /*5b50*/  MUFU.EX2 R156, R156 ;  /* 0x0000009c009c7308 */ /* 0x000ee20000000800 */
[----:B0-----:R-:W-:Y:S01]  /*5b60*/  FFMA.FTZ R0, R9, R5, R152 ;  /* 0x0000000509007223 */ /* 0x001fe20000010098 */
[-C--:B------:R-:W-:Y:S01]  /*5b70*/  FMUL.FTZ R24, R24, R9.reuse ;  /* 0x0000000918187220 */ /* 0x080fe20000410000 */
[-C--:B------:R-:W-:Y:S01]  /*5b80*/  FMUL.FTZ R25, R25, R9.reuse ;  /* 0x0000000919197220 */ /* 0x080fe20000410000 */
[-C--:B------:R-:W-:Y:S01]  /*5b90*/  FMUL.FTZ R28, R28, R9.reuse ;  /* 0x000000091c1c7220 */ /* 0x080fe20000410000 */
[-C--:B------:R-:W-:Y:S01]  /*5ba0*/  FMUL.FTZ R29, R29, R9.reuse ;  /* 0x000000091d1d7220 */ /* 0x080fe20000410000 */
[-C--:B------:R-:W-:Y:S01]  /*5bb0*/  FMUL.FTZ R32, R32, R9.reuse ;  /* 0x0000000920207220 */ /* 0x080fe20000410000 */
[-C--:B------:R-:W-:Y:S01]  /*5bc0*/  FMUL.FTZ R33, R33, R9.reuse ;  /* 0x0000000921217220 */ /* 0x080fe20000410000 */
[----:B------:R-:W0:Y:S01]  /*5bd0*/  MUFU.EX2 R157, R157 ;  /* 0x0000009d009d7308 */ /* 0x000e220000000800 */
[C---:B--2---:R-:W-:Y:S01]  /*5be0*/  F2FP.F16.F32.PACK_AB R188, R153.reuse, R152 ;  /* 0x0000009899bc723e */ /* 0x044fe200000000ff */
[----:B------:R-:W-:Y:S01]  /*5bf0*/  FADD.FTZ R0, R153, R0 ;  /* 0x0000000099007221 */ /* 0x000fe20000010000 */
[-C--:B------:R-:W-:Y:S01]  /*5c00*/  FMUL.FTZ R36, R36, R9.reuse ;  /* 0x0000000924247220 */ /* 0x080fe20000410000 */
[-C--:B------:R-:W-:Y:S01]  /*5c10*/  FMUL.FTZ R37, R37, R9.reuse ;  /* 0x0000000925257220 */ /* 0x080fe20000410000 */
[-C--:B------:R-:W-:Y:S01]  /*5c20*/  FMUL.FTZ R40, R40, R9.reuse ;  /* 0x0000000928287220 */ /* 0x080fe20000410000 */
[-C--:B------:R-:W-:Y:S01]  /*5c30*/  FMUL.FTZ R41, R41, R9.reuse ;  /* 0x0000000929297220 */ /* 0x080fe20000410000 */
[-C--:B------:R-:W-:Y:S01]  /*5c40*/  FMUL.FTZ R44, R44, R9.reuse ;  /* 0x000000092c2c7220 */ /* 0x080fe20000410000 */
[----:B------:R-:W2:Y:S01]  /*5c50*/  MUFU.EX2 R152, R160 ;  /* 0x000000a000987308 */ /* 0x000ea20000000800 */
[----:B---3--:R-:W-:Y:S01]  /*5c60*/  FADD.FTZ R0, R156, R0 ;  /* 0x000000009c007221 */ /* 0x008fe20000010000 */
[-C--:B------:R-:W-:Y:S01]  /*5c70*/  FMUL.FTZ R45, R45, R9.reuse ;  /* 0x000000092d2d7220 */ /* 0x080fe20000410000 */
[-C--:B------:R-:W-:Y:S01]  /*5c80*/  FMUL.FTZ R48, R48, R9.reuse ;  /* 0x0000000930307220 */ /* 0x080fe20000410000 */
[-C--:B------:R-:W-:Y:S01]  /*5c90*/  FMUL.FTZ R49, R49, R9.reuse ;  /* 0x0000000931317220 */ /* 0x080fe20000410000 */
[-C--:B------:R-:W-:Y:S01]  /*5ca0*/  FMUL.FTZ R52, R52, R9.reuse ;  /* 0x0000000934347220 */ /* 0x080fe20000410000 */
[-C--:B------:R-:W-:Y:S01]  /*5cb0*/  FMUL.FTZ R53, R53, R9.reuse ;  /* 0x0000000935357220 */ /* 0x080fe20000410000 */
[-C--:B------:R-:W-:Y:S01]  /*5cc0*/  FMUL.FTZ R56, R56, R9.reuse ;  /* 0x0000000938387220 */ /* 0x080fe20000410000 */
[----:B------:R-:W3:Y:S01]  /*5cd0*/  MUFU.EX2 R161, R161 ;  /* 0x000000a100a17308 */ /* 0x000ee20000000800 */
[C---:B0-----:R-:W-:Y:S01]  /*5ce0*/  FADD.FTZ R0, R157.reuse, R0 ;  /* 0x000000009d007221 */ /* 0x041fe20000010000 */
[----:B------:R-:W-:Y:S01]  /*5cf0*/  F2FP.F16.F32.PACK_AB R190, R157, R156 ;  /* 0x0000009c9dbe723e */ /* 0x000fe200000000ff */
[-C--:B------:R-:W-:Y:S01]  /*5d00*/  FMUL.FTZ R57, R57, R9.reuse ;  /* 0x0000000939397220 */ /* 0x080fe20000410000 */
[-C--:B------:R-:W-:Y:S01]  /*5d10*/  FMUL.FTZ R60, R60, R9.reuse ;  /* 0x000000093c3c7220 */ /* 0x080fe20000410000 */
[-C--:B------:R-:W-:Y:S01]  /*5d20*/  FMUL.FTZ R61, R61, R9.reuse ;  /* 0x000000093d3d7220 */ /* 0x080fe20000410000 */
[-C--:B------:R-:W-:Y:S01]  /*5d30*/  FMUL.FTZ R64, R64, R9.reuse ;  /* 0x0000000940407220 */ /* 0x080fe20000410000 */
[-C--:B------:R-:W-:Y:S01]  /*5d40*/  FMUL.FTZ R65, R65, R9.reuse ;  /* 0x0000000941417220 */ /* 0x080fe20000410000 */
[----:B------:R-:W0:Y:S01]  /*5d50*/  MUFU.EX2 R164, R164 ;  /* 0x000000a400a47308 */ /* 0x000e220000000800 */
[----:B--2---:R-:W-:Y:S01]  /*5d60*/  FADD.FTZ R0, R152, R0 ;  /* 0x0000000098007221 */ /* 0x004fe20000010000 */
[-C--:B------:R-:W-:Y:S01]  /*5d70*/  FMUL.FTZ R68, R68, R9.reuse ;  /* 0x0000000944447220 */ /* 0x080fe20000410000 */
[-C--:B------:R-:W-:Y:S01]  /*5d80*/  FMUL.FTZ R69, R69, R9.reuse ;  /* 0x0000000945457220 */ /* 0x080fe20000410000 */
[-C--:B------:R-:W-:Y:S01]  /*5d90*/  FMUL.FTZ R72, R72, R9.reuse ;  /* 0x0000000948487220 */ /* 0x080fe20000410000 */
[-C--:B------:R-:W-:Y:S01]  /*5da0*/  FMUL.FTZ R73, R73, R9.reuse ;  /* 0x0000000949497220 */ /* 0x080fe20000410000 */
[-C--:B------:R-:W-:Y:S01]  /*5db0*/  FMUL.FTZ R76, R76, R9.reuse ;  /* 0x000000094c4c7220 */ /* 0x080fe20000410000 */
[-C--:B------:R-:W-:Y:S01]  /*5dc0*/  FMUL.FTZ R77, R77, R9.reuse ;  /* 0x000000094d4d7220 */ /* 0x080fe20000410000 */
[----:B------:R-:W2:Y:S01]  /*5dd0*/  MUFU.EX2 R165, R165 ;  /* 0x000000a500a57308 */ /* 0x000ea20000000800 */
[C---:B---3--:R-:W-:Y:S01]  /*5de0*/  FADD.FTZ R5, R161.reuse, R0 ;  /* 0x00000000a1057221 */ /* 0x048fe20000010000 */
[----:B------:R-:W-:Y:S01]  /*5df0*/  FMNMX.FTZ R0, R154, R8, !PT ;  /* 0x000000089a007209 */ /* 0x000fe20007810000 */
[-C--:B------:R-:W-:Y:S01]  /*5e00*/  FMUL.FTZ R80, R80, R9.reuse ;  /* 0x0000000950507220 */ /* 0x080fe20000410000 */
[----:B------:R-:W-:Y:S01]  /*5e10*/  F2FP.F16.F32.PACK_AB R152, R161, R152 ;  /* 0x00000098a198723e */ /* 0x000fe200000000ff */
[-C--:B------:R-:W-:Y:S01]  /*5e20*/  FMUL.FTZ R81, R81, R9.reuse ;  /* 0x0000000951517220 */ /* 0x080fe20000410000 */
[----:B------:R-:W-:Y:S01]  /*5e30*/  FMNMX.FTZ R0, R155, R0, !PT ;  /* 0x000000009b007209 */ /* 0x000fe20007810000 */
[-C--:B------:R-:W-:Y:S01]  /*5e40*/  FMUL.FTZ R84, R84, R9.reuse ;  /* 0x0000000954547220 */ /* 0x080fe20000410000 */
[----:B------:R-:W3:Y:S01]  /*5e50*/  MUFU.EX2 R156, R168 ;  /* 0x000000a8009c7308 */ /* 0x000ee20000000800 */
[----:B0-----:R-:W-:Y:S01]  /*5e60*/  FADD.FTZ R5, R164, R5 ;  /* 0x00000005a4057221 */ /* 0x001fe20000010000 */
[----:B------:R-:W-:Y:S01]  /*5e70*/  FMNMX.FTZ R0, R158, R0, !PT ;  /* 0x000000009e007209 */ /* 0x000fe20007810000 */
[-C--:B------:R-:W-:Y:S01]  /*5e80*/  FMUL.FTZ R85, R85, R9.reuse ;  /* 0x0000000955557220 */ /* 0x080fe20000410000 */
[-C--:B------:R-:W-:Y:S01]  /*5e90*/  FMUL.FTZ R88, R88, R9.reuse ;  /* 0x0000000958587220 */ /* 0x080fe20000410000 */
[-C--:B------:R-:W-:Y:S01]  /*5ea0*/  FMUL.FTZ R89, R89, R9.reuse ;  /* 0x0000000959597220 */ /* 0x080fe20000410000 */
[----:B------:R-:W-:Y:S01]  /*5eb0*/  FMNMX.FTZ R0, R159, R0, !PT ;  /* 0x000000009f007209 */ /* 0x000fe20007810000 */
[-C--:B------:R-:W-:Y:S01]  /*5ec0*/  FMUL.FTZ R92, R92, R9.reuse ;  /* 0x000000095c5c7220 */ /* 0x080fe20000410000 */
[----:B------:R-:W0:Y:S01]  /*5ed0*/  MUFU.EX2 R169, R169 ;  /* 0x000000a900a97308 */ /* 0x000e220000000800 */
[----:B--2---:R-:W-:Y:S01]  /*5ee0*/  FADD.FTZ R5, R165, R5 ;  /* 0x00000005a5057221 */ /* 0x004fe20000010000 */
[----:B------:R-:W-:Y:S01]  /*5ef0*/  FMNMX.FTZ R0, R162, R0, !PT ;  /* 0x00000000a2007209 */ /* 0x000fe20007810000 */
[-C--:B------:R-:W-:Y:S01]  /*5f00*/  FMUL.FTZ R93, R93, R9.reuse ;  /* 0x000000095d5d7220 */ /* 0x080fe20000410000 */
[-C--:B------:R-:W-:Y:S01]  /*5f10*/  FMUL.FTZ R96, R96, R9.reuse ;  /* 0x0000000960607220 */ /* 0x080fe20000410000 */
[-C--:B------:R-:W-:Y:S01]  /*5f20*/  FMUL.FTZ R97, R97, R9.reuse ;  /* 0x0000000961617220 */ /* 0x080fe20000410000 */
[----:B------:R-:W-:Y:S01]  /*5f30*/  FMNMX.FTZ R0, R163, R0, !PT ;  /* 0x00000000a3007209 */ /* 0x000fe20007810000 */
[-C--:B------:R-:W-:Y:S01]  /*5f40*/  FMUL.FTZ R100, R100, R9.reuse ;  /* 0x0000000964647220 */ /* 0x080fe20000410000 */
[----:B------:R-:W2:Y:S01]  /*5f50*/  MUFU.EX2 R172, R172 ;  /* 0x000000ac00ac7308 */ /* 0x000ea20000000800 */
[----:B---3--:R-:W-:Y:S01]  /*5f60*/  FADD.FTZ R5, R156, R5 ;  /* 0x000000059c057221 */ /* 0x008fe20000010000 */
[----:B------:R-:W-:Y:S01]  /*5f70*/  FMNMX.FTZ R0, R166, R0, !PT ;  /* 0x00000000a6007209 */ /* 0x000fe20007810000 */
[-C--:B------:R-:W-:Y:S01]  /*5f80*/  FMUL.FTZ R101, R101, R9.reuse ;  /* 0x0000000965657220 */ /* 0x080fe20000410000 */
[-C--:B------:R-:W-:Y:S01]  /*5f90*/  FMUL.FTZ R104, R104, R9.reuse ;  /* 0x0000000968687220 */ /* 0x080fe20000410000 */
[-C--:B------:R-:W-:Y:S01]  /*5fa0*/  FMUL.FTZ R105, R105, R9.reuse ;  /* 0x0000000969697220 */ /* 0x080fe20000410000 */
[----:B------:R-:W-:Y:S01]  /*5fb0*/  FMNMX.FTZ R0, R167, R0, !PT ;  /* 0x00000000a7007209 */ /* 0x000fe20007810000 */
[-C--:B------:R-:W-:Y:S01]  /*5fc0*/  FMUL.FTZ R108, R108, R9.reuse ;  /* 0x000000096c6c7220 */ /* 0x080fe20000410000 */
[----:B------:R-:W3:Y:S01]  /*5fd0*/  MUFU.EX2 R173, R173 ;  /* 0x000000ad00ad7308 */ /* 0x000ee20000000800 */
[----:B0-----:R-:W-:Y:S01]  /*5fe0*/  FADD.FTZ R5, R169, R5 ;  /* 0x00000005a9057221 */ /* 0x001fe20000010000 */
[----:B------:R-:W-:Y:S01]  /*5ff0*/  FMNMX.FTZ R0, R170, R0, !PT ;  /* 0x00000000aa007209 */ /* 0x000fe20007810000 */
[-C--:B------:R-:W-:Y:S01]  /*6000*/  FMUL.FTZ R109, R109, R9.reuse ;  /* 0x000000096d6d7220 */ /* 0x080fe20000410000 */
[----:B------:R-:W-:Y:S01]  /*6010*/  F2FP.F16.F32.PACK_AB R156, R169, R156 ;  /* 0x0000009ca99c723e */ /* 0x000fe200000000ff */
        /* <DEDUP_REMOVED lines=28> */
[C---:B--2---:R-:W-:Y:S01]  /*61e0*/  FADD.FTZ R5, R177.reuse, R5 ;  /* 0x00000005b1057221 */ /* 0x044fe20000010000 */
[----:B------:R-:W-:Y:S01]  /*61f0*/  F2FP.F16.F32.PACK_AB R160, R177, R160 ;  /* 0x000000a0b1a0723e */ /* 0x000fe200000000ff */
[----:B------:R-:W2:Y:S01]  /*6200*/  SHFL.BFLY PT, R10, R0, 0x2, 0x1f ;  /* 0x0c401f00000a7f89 */ /* 0x000ea200000e0000 */
[-C--:B------:R-:W-:Y:S01]  /*6210*/  FMUL.FTZ R140, R140, R9.reuse ;  /* 0x000000098c8c7220 */ /* 0x080fe20000410000 */
[-C--:B------:R-:W-:Y:S01]  /*6220*/  FMUL.FTZ R141, R141, R9.reuse ;  /* 0x000000098d8d7220 */ /* 0x080fe20000410000 */
[-C--:B------:R-:W-:Y:S01]  /*6230*/  FMUL.FTZ R144, R144, R9.reuse ;  /* 0x0000000990907220 */ /* 0x080fe20000410000 */
[-C--:B------:R-:W-:Y:S01]  /*6240*/  FMUL.FTZ R145, R145, R9.reuse ;  /* 0x0000000991917220 */ /* 0x080fe20000410000 */
[-C--:B------:R-:W-:Y:S01]  /*6250*/  FMUL.FTZ R148, R148, R9.reuse ;  /* 0x0000000994947220 */ /* 0x080fe20000410000 */
[----:B---3--:R-:W-:Y:S01]  /*6260*/  FADD.FTZ R5, R180, R5 ;  /* 0x00000005b4057221 */ /* 0x008fe20000010000 */
[----:B------:R-:W-:-:S03]  /*6270*/  FMUL.FTZ R149, R149, R9 ;  /* 0x0000000995957220 */ /* 0x000fc60000410000 */
[----:B0-----:R-:W-:Y:S01]  /*6280*/  FADD.FTZ R5, R181, R5 ;  /* 0x00000005b5057221 */ /* 0x001fe20000010000 */
[----:B--2---:R-:W-:-:S05]  /*6290*/  FMNMX.FTZ R0, R0, R10, !PT ;  /* 0x0000000a00007209 */ /* 0x004fca0007810000 */
[----:B------:R-:W0:Y:S02]  /*62a0*/  SHFL.BFLY PT, R10, R0, 0x1, 0x1f ;  /* 0x0c201f00000a7f89 */ /* 0x000e2400000e0000 */
[----:B0-----:R-:W-:-:S05]  /*62b0*/  FMNMX.FTZ R0, R0, R10, !PT ;  /* 0x0000000a00007209 */ /* 0x001fca0007810000 */
[C---:B------:R-:W-:Y:S01]  /*62c0*/  FADD.FTZ R8, -R0.reuse, R8 ;  /* 0x0000000800087221 */ /* 0x040fe20000010100 */
[----:B------:R-:W-:-:S03]  /*62d0*/  FMUL.FTZ R10, R0, UR21 ;  /* 0x00000015000a7c20 */ /* 0x000fc60008410000 */
[----:B------:R-:W-:Y:S01]  /*62e0*/  FMUL.FTZ R8, R8, UR21 ;  /* 0x0000001508087c20 */ /* 0x000fe20008410000 */
[--C-:B------:R-:W-:Y:S01]  /*62f0*/  FFMA.FTZ R154, R154, UR21, -R10.reuse ;  /* 0x000000159a9a7c23 */ /* 0x100fe2000801080a */
[--C-:B------:R-:W-:Y:S01]  /*6300*/  FFMA.FTZ R155, R155, UR21, -R10.reuse ;  /* 0x000000159b9b7c23 */ /* 0x100fe2000801080a */
[--C-:B------:R-:W-:Y:S01]  /*6310*/  FFMA.FTZ R158, R158, UR21, -R10.reuse ;  /* 0x000000159e9e7c23 */ /* 0x100fe2000801080a */
[--C-:B------:R-:W-:Y:S01]  /*6320*/  FFMA.FTZ R159, R159, UR21, -R10.reuse ;  /* 0x000000159f9f7c23 */ /* 0x100fe2000801080a */
[----:B------:R0:W-:Y:S01]  /*6330*/  MUFU.EX2 R189, R154 ;  /* 0x0000009a00bd7308 */ /* 0x0001e20000000800 */
[--C-:B------:R-:W-:Y:S01]  /*6340*/  FFMA.FTZ R162, R162, UR21, -R10.reuse ;  /* 0x00000015a2a27c23 */ /* 0x100fe2000801080a */
[--C-:B------:R-:W-:Y:S01]  /*6350*/  FFMA.FTZ R163, R163, UR21, -R10.reuse ;  /* 0x00000015a3a37c23 */ /* 0x100fe2000801080a */
[--C-:B------:R-:W-:Y:S01]  /*6360*/  FFMA.FTZ R166, R166, UR21, -R10.reuse ;  /* 0x00000015a6a67c23 */ /* 0x100fe2000801080a */
[--C-:B------:R-:W-:Y:S01]  /*6370*/  FFMA.FTZ R167, R167, UR21, -R10.reuse ;  /* 0x00000015a7a77c23 */ /* 0x100fe2000801080a */
[--C-:B------:R-:W-:Y:S01]  /*6380*/  FFMA.FTZ R170, R170, UR21, -R10.reuse ;  /* 0x00000015aaaa7c23 */ /* 0x100fe2000801080a */
[--C-:B------:R-:W-:Y:S01]  /*6390*/  FFMA.FTZ R171, R171, UR21, -R10.reuse ;  /* 0x00000015abab7c23 */ /* 0x100fe2000801080a */
[--C-:B------:R-:W-:Y:S01]  /*63a0*/  FFMA.FTZ R174, R174, UR21, -R10.reuse ;  /* 0x00000015aeae7c23 */ /* 0x100fe2000801080a */
[----:B------:R-:W2:Y:S01]  /*63b0*/  MUFU.EX2 R8, R8 ;  /* 0x0000000800087308 */ /* 0x000ea20000000800 */
[--C-:B------:R-:W-:Y:S01]  /*63c0*/  FFMA.FTZ R175, R175, UR21, -R10.reuse ;  /* 0x00000015afaf7c23 */ /* 0x100fe2000801080a */
[--C-:B------:R-:W-:Y:S01]  /*63d0*/  FFMA.FTZ R178, R178, UR21, -R10.reuse ;  /* 0x00000015b2b27c23 */ /* 0x100fe2000801080a */
[--C-:B------:R-:W-:Y:S01]  /*63e0*/  FFMA.FTZ R179, R179, UR21, -R10.reuse ;  /* 0x00000015b3b37c23 */ /* 0x100fe2000801080a */
[--C-:B------:R-:W-:Y:S01]  /*63f0*/  FFMA.FTZ R182, R182, UR21, -R10.reuse ;  /* 0x00000015b6b67c23 */ /* 0x100fe2000801080a */
[----:B------:R-:W-:Y:S01]  /*6400*/  FFMA.FTZ R183, R183, UR21, -R10 ;  /* 0x00000015b7b77c23 */ /* 0x000fe2000801080a */
[----:B------:R-:W-:Y:S01]  /*6410*/  IMAD.U32 R10, RZ, RZ, UR23 ;  /* 0x00000017ff0a7e24 */ /* 0x000fe2000f8e00ff */
[----:B0-----:R-:W-:Y:S01]  /*6420*/  F2FP.F16.F32.PACK_AB R154, R165, R164 ;  /* 0x000000a4a59a723e */ /* 0x001fe200000000ff */
[----:B------:R-:W0:Y:S02]  /*6430*/  MUFU.EX2 R155, R155 ;  /* 0x0000009b009b7308 */ /* 0x000e240000000800 */
[----:B------:R-:W-:-:S05]  /*6440*/  @!P1 VIADD R11, R10, 0x28c40 ;  /* 0x00028c400a0b9836 */ /* 0x000fca0000000000 */
[----:B------:R-:W-:Y:S01]  /*6450*/  @!P1 PRMT R11, RZ, 0x654, R11 ;  /* 0x00000654ff0b9816 */ /* 0x000fe2000000000b */
[----:B------:R3:W4:Y:S01]  /*6460*/  MUFU.EX2 R191, R158 ;  /* 0x0000009e00bf7308 */ /* 0x0007220000000800 */
[----:B--2---:R-:W-:Y:S01]  /*6470*/  FFMA.FTZ R6, R8, R6, R189 ;  /* 0x0000000608067223 */ /* 0x004fe200000100bd */
[-C--:B------:R-:W-:Y:S01]  /*6480*/  FMUL.FTZ R26, R26, R8.reuse ;  /* 0x000000081a1a7220 */ /* 0x080fe20000410000 */
[----:B------:R2:W-:Y:S01]  /*6490*/  @!P1 SYNCS.ARRIVE.TRANS64.RED.A1T0 RZ, [R11+URZ], RZ ;  /* 0x000000ff0bff99a7 */ /* 0x0005e2000810043f */
[-C--:B------:R-:W-:Y:S01]  /*64a0*/  FMUL.FTZ R27, R27, R8.reuse ;  /* 0x000000081b1b7220 */ /* 0x080fe20000410000 */
[-C--:B------:R-:W-:Y:S01]  /*64b0*/  FMUL.FTZ R30, R30, R8.reuse ;  /* 0x000000081e1e7220 */ /* 0x080fe20000410000 */
[-C--:B------:R-:W-:Y:S01]  /*64c0*/  FMUL.FTZ R31, R31, R8.reuse ;  /* 0x000000081f1f7220 */ /* 0x080fe20000410000 */
[----:B------:R-:W-:Y:S01]  /*64d0*/  FMUL.FTZ R34, R34, R8 ;  /* 0x0000000822227220 */ /* 0x000fe20000410000 */
[----:B------:R-:W5:Y:S01]  /*64e0*/  MUFU.EX2 R159, R159 ;  /* 0x0000009f009f7308 */ /* 0x000f620000000800 */
[C---:B0-----:R-:W-:Y:S01]  /*64f0*/  FADD.FTZ R6, R155.reuse, R6 ;  /* 0x000000069b067221 */ /* 0x041fe20000010000 */
[----:B------:R-:W-:Y:S01]  /*6500*/  F2FP.F16.F32.PACK_AB R189, R155, R189 ;  /* 0x000000bd9bbd723e */ /* 0x000fe200000000ff */
[----:B--2---:R-:W-:Y:S01]  /*6510*/  IMAD.U32 R11, RZ, RZ, UR22 ;  /* 0x00000016ff0b7e24 */ /* 0x004fe2000f8e00ff */
[----:B---3--:R-:W-:Y:S01]  /*6520*/  F2FP.F16.F32.PACK_AB R158, R173, R172 ;  /* 0x000000acad9e723e */ /* 0x008fe200000000ff */
[-C--:B------:R-:W-:Y:S01]  /*6530*/  FMUL.FTZ R35, R35, R8.reuse ;  /* 0x0000000823237220 */ /* 0x080fe20000410000 */
[-C--:B------:R-:W-:Y:S01]  /*6540*/  FMUL.FTZ R38, R38, R8.reuse ;  /* 0x0000000826267220 */ /* 0x080fe20000410000 */
[----:B------:R-:W-:Y:S01]  /*6550*/  @!P2 IMAD R11, R11, 0x40, R16 ;  /* 0x000000400b0ba824 */ /* 0x000fe200078e0210 */
[----:B------:R0:W2:Y:S01]  /*6560*/  MUFU.EX2 R153, R162 ;  /* 0x000000a200997308 */ /* 0x0000a20000000800 */
[----:B----4-:R-:W-:Y:S01]  /*6570*/  FADD.FTZ R6, R191, R6 ;  /* 0x00000006bf067221 */ /* 0x010fe20000010000 */
[-C--:B------:R-:W-:Y:S01]  /*6580*/  FMUL.FTZ R39, R39, R8.reuse ;  /* 0x0000000827277220 */ /* 0x080fe20000410000 */
[-C--:B------:R-:W-:Y:S01]  /*6590*/  FMUL.FTZ R42, R42, R8.reuse ;  /* 0x000000082a2a7220 */ /* 0x080fe20000410000 */
[----:B------:R-:W-:Y:S01]  /*65a0*/  @!P2 LEA R11, R11, UR38, 0x2 ;  /* 0x000000260b0bac11 */ /* 0x000fe2000f8e10ff */
[-C--:B------:R-:W-:Y:S01]  /*65b0*/  FMUL.FTZ R43, R43, R8.reuse ;  /* 0x000000082b2b7220 */ /* 0x080fe20000410000 */
[-C--:B------:R-:W-:Y:S01]  /*65c0*/  FMUL.FTZ R46, R46, R8.reuse ;  /* 0x000000082e2e7220 */ /* 0x080fe20000410000 */
[-C--:B------:R-:W-:Y:S01]  /*65d0*/  FMUL.FTZ R47, R47, R8.reuse ;  /* 0x000000082f2f7220 */ /* 0x080fe20000410000 */
[----:B------:R-:W3:Y:S01]  /*65e0*/  MUFU.EX2 R163, R163 ;  /* 0x000000a300a37308 */ /* 0x000ee20000000800 */
[C---:B-----5:R-:W-:Y:S01]  /*65f0*/  FADD.FTZ R6, R159.reuse, R6 ;  /* 0x000000069f067221 */ /* 0x060fe20000010000 */
[----:B------:R4:W-:Y:S01]  /*6600*/  @!P2 STS [R11+0x28800], R9 ;  /* 0x028800090b00a388 */ /* 0x0009e20000000800 */
[----:B------:R-:W-:Y:S01]  /*6610*/  F2FP.F16.F32.PACK_AB R191, R159, R191 ;  /* 0x000000bf9fbf723e */ /* 0x000fe200000000ff */
[----:B------:R-:W-:Y:S01]  /*6620*/  FMUL.FTZ R50, R50, R8 ;  /* 0x0000000832327220 */ /* 0x000fe20000410000 */
[----:B0-----:R-:W-:Y:S01]  /*6630*/  F2FP.F16.F32.PACK_AB R162, R181, R180 ;  /* 0x000000b4b5a2723e */ /* 0x001fe200000000ff */
[----:B------:R4:W-:Y:S01]  /*6640*/  @!P2 STS [R11+0x28820], R8 ;  /* 0x028820080b00a388 */ /* 0x0009e20000000800 */
[-C--:B------:R-:W-:Y:S01]  /*6650*/  FMUL.FTZ R51, R51, R8.reuse ;  /* 0x0000000833337220 */ /* 0x080fe20000410000 */
[----:B------:R-:W0:Y:S01]  /*6660*/  MUFU.EX2 R166, R166 ;  /* 0x000000a600a67308 */ /* 0x000e220000000800 */
[----:B--2---:R-:W-:Y:S01]  /*6670*/  FADD.FTZ R6, R153, R6 ;  /* 0x0000000699067221 */ /* 0x004fe20000010000 */
[----:B------:R-:W-:Y:S01]  /*6680*/  BAR.SYNC.DEFER_BLOCKING 0xf, 0x100 ;  /* 0x03c4000000007b1d */ /* 0x000fe20000010000 */
[-C--:B------:R-:W-:Y:S01]  /*6690*/  FMUL.FTZ R54, R54, R8.reuse ;  /* 0x0000000836367220 */ /* 0x080fe20000410000 */
[-C--:B------:R-:W-:Y:S01]  /*66a0*/  FMUL.FTZ R55, R55, R8.reuse ;  /* 0x0000000837377220 */ /* 0x080fe20000410000 */
[-C--:B------:R-:W-:Y:S01]  /*66b0*/  FMUL.FTZ R58, R58, R8.reuse ;  /* 0x000000083a3a7220 */ /* 0x080fe20000410000 */
[-C--:B------:R-:W-:Y:S01]  /*66c0*/  FMUL.FTZ R59, R59, R8.reuse ;  /* 0x000000083b3b7220 */ /* 0x080fe20000410000 */
[-C--:B------:R-:W-:Y:S01]  /*66d0*/  FMUL.FTZ R62, R62, R8.reuse ;  /* 0x000000083e3e7220 */ /* 0x080fe20000410000 */
[----:B------:R-:W2:Y:S01]  /*66e0*/  MUFU.EX2 R167, R167 ;  /* 0x000000a700a77308 */ /* 0x000ea20000000800 */
[C---:B---3--:R-:W-:Y:S01]  /*66f0*/  FADD.FTZ R6, R163.reuse, R6 ;  /* 0x00000006a3067221 */ /* 0x048fe20000010000 */
[----:B------:R-:W-:Y:S01]  /*6700*/  F2FP.F16.F32.PACK_AB R153, R163, R153 ;  /* 0x00000099a399723e */ /* 0x000fe200000000ff */
[-C--:B------:R-:W-:Y:S01]  /*6710*/  FMUL.FTZ R63, R63, R8.reuse ;  /* 0x000000083f3f7220 */ /* 0x080fe20000410000 */
[-C--:B------:R-:W-:Y:S01]  /*6720*/  FMUL.FTZ R66, R66, R8.reuse ;  /* 0x0000000842427220 */ /* 0x080fe20000410000 */
[-C--:B------:R-:W-:Y:S01]  /*6730*/  FMUL.FTZ R67, R67, R8.reuse ;  /* 0x0000000843437220 */ /* 0x080fe20000410000 */
[-C--:B------:R-:W-:Y:S01]  /*6740*/  FMUL.FTZ R70, R70, R8.reuse ;  /* 0x0000000846467220 */ /* 0x080fe20000410000 */
[-C--:B------:R-:W-:Y:S01]  /*6750*/  FMUL.FTZ R71, R71, R8.reuse ;  /* 0x0000000847477220 */ /* 0x080fe20000410000 */
[----:B------:R-:W3:Y:S01]  /*6760*/  MUFU.EX2 R157, R170 ;  /* 0x000000aa009d7308 */ /* 0x000ee20000000800 */
[----:B0-----:R-:W-:Y:S01]  /*6770*/  FADD.FTZ R6, R166, R6 ;  /* 0x00000006a6067221 */ /* 0x001fe20000010000 */
[-C--:B------:R-:W-:Y:S01]  /*6780*/  FMUL.FTZ R74, R74, R8.reuse ;  /* 0x000000084a4a7220 */ /* 0x080fe20000410000 */
[-C--:B------:R-:W-:Y:S01]  /*6790*/  FMUL.FTZ R75, R75, R8.reuse ;  /* 0x000000084b4b7220 */ /* 0x080fe20000410000 */
[-C--:B------:R-:W-:Y:S01]  /*67a0*/  FMUL.FTZ R78, R78, R8.reuse ;  /* 0x000000084e4e7220 */ /* 0x080fe20000410000 */
[-C--:B------:R-:W-:Y:S01]  /*67b0*/  FMUL.FTZ R79, R79, R8.reuse ;  /* 0x000000084f4f7220 */ /* 0x080fe20000410000 */
[-C--:B------:R-:W-:Y:S01]  /*67c0*/  FMUL.FTZ R82, R82, R8.reuse ;  /* 0x0000000852527220 */ /* 0x080fe20000410000 */
[----:B------:R-:W-:Y:S01]  /*67d0*/  FMUL.FTZ R83, R83, R8 ;  /* 0x0000000853537220 */ /* 0x000fe20000410000 */
[----:B------:R-:W0:Y:S01]  /*67e0*/  MUFU.EX2 R171, R171 ;  /* 0x000000ab00ab7308 */ /* 0x000e220000000800 */
[C---:B--2---:R-:W-:Y:S01]  /*67f0*/  FADD.FTZ R6, R167.reuse, R6 ;  /* 0x00000006a7067221 */ /* 0x044fe20000010000 */
[----:B------:R-:W-:Y:S01]  /*6800*/  F2FP.F16.F32.PACK_AB R155, R167, R166 ;  /* 0x000000a6a79b723e */ /* 0x000fe200000000ff */
[----:B------:R4:W-:Y:S01]  /*6810*/  STSM.16.M88.4 [R18+0x26800], R188 ;  /* 0x026800bc12007844 */ /* 0x0009e20000000200 */
[-C--:B------:R-:W-:Y:S01]  /*6820*/  FMUL.FTZ R86, R86, R8.reuse ;  /* 0x0000000856567220 */ /* 0x080fe20000410000 */
[-C--:B------:R-:W-:Y:S01]  /*6830*/  FMUL.FTZ R87, R87, R8.reuse ;  /* 0x0000000857577220 */ /* 0x080fe20000410000 */
[-C--:B------:R-:W-:Y:S01]  /*6840*/  FMUL.FTZ R90, R90, R8.reuse ;  /* 0x000000085a5a7220 */ /* 0x080fe20000410000 */
[----:B------:R4:W-:Y:S01]  /*6850*/  STSM.16.M88.4 [R23], R152 ;  /* 0x0000009817007844 */ /* 0x0009e20000000200 */
        /* <DEDUP_REMOVED lines=23> */
[----:B------:R-:W-:Y:S01]  /*69d0*/  FMUL.FTZ R123, R123, R8 ;  /* 0x000000087b7b7220 */ /* 0x000fe20000410000 */
[----:B------:R-:W2:Y:S01]  /*69e0*/  MUFU.EX2 R179, R179 ;  /* 0x000000b300b37308 */ /* 0x000ea20000000800 */
[C---:B---3--:R-:W-:Y:S01]  /*69f0*/  FADD.FTZ R6, R175.reuse, R6 ;  /* 0x00000006af067221 */ /* 0x048fe20000010000 */
[----:B------:R-:W-:Y:S01]  /*6a00*/  F2FP.F16.F32.PACK_AB R159, R175, R174 ;  /* 0x000000aeaf9f723e */ /* 0x000fe200000000ff */
[-C--:B------:R-:W-:Y:S01]  /*6a10*/  FMUL.FTZ R126, R126, R8.reuse ;  /* 0x000000087e7e7220 */ /* 0x080fe20000410000 */
[-C--:B------:R-:W-:Y:S01]  /*6a20*/  FMUL.FTZ R127, R127, R8.reuse ;  /* 0x000000087f7f7220 */ /* 0x080fe20000410000 */
[-C--:B------:R-:W-:Y:S01]  /*6a30*/  FMUL.FTZ R130, R130, R8.reuse ;  /* 0x0000000882827220 */ /* 0x080fe20000410000 */
[-C--:B------:R-:W-:Y:S01]  /*6a40*/  FMUL.FTZ R131, R131, R8.reuse ;  /* 0x0000000883837220 */ /* 0x080fe20000410000 */
[----:B------:R4:W-:Y:S01]  /*6a50*/  STSM.16.M88.4 [R19], R156 ;  /* 0x0000009c13007844 */ /* 0x0009e20000000200 */
[----:B------:R-:W3:Y:S01]  /*6a60*/  MUFU.EX2 R182, R182 ;  /* 0x000000b600b67308 */ /* 0x000ee20000000800 */
[----:B0-----:R-:W-:Y:S01]  /*6a70*/  FADD.FTZ R6, R161, R6 ;  /* 0x00000006a1067221 */ /* 0x001fe20000010000 */
[-C--:B------:R-:W-:Y:S01]  /*6a80*/  FMUL.FTZ R134, R134, R8.reuse ;  /* 0x0000000886867220 */ /* 0x080fe20000410000 */
[-C--:B------:R-:W-:Y:S01]  /*6a90*/  FMUL.FTZ R135, R135, R8.reuse ;  /* 0x0000000887877220 */ /* 0x080fe20000410000 */
[-C--:B------:R-:W-:Y:S01]  /*6aa0*/  FMUL.FTZ R138, R138, R8.reuse ;  /* 0x000000088a8a7220 */ /* 0x080fe20000410000 */
[-C--:B------:R-:W-:Y:S01]  /*6ab0*/  FMUL.FTZ R139, R139, R8.reuse ;  /* 0x000000088b8b7220 */ /* 0x080fe20000410000 */
[-C--:B------:R-:W-:Y:S01]  /*6ac0*/  FMUL.FTZ R142, R142, R8.reuse ;  /* 0x000000088e8e7220 */ /* 0x080fe20000410000 */
[-C--:B------:R-:W-:Y:S01]  /*6ad0*/  FMUL.FTZ R143, R143, R8.reuse ;  /* 0x000000088f8f7220 */ /* 0x080fe20000410000 */
[----:B------:R-:W0:Y:S01]  /*6ae0*/  MUFU.EX2 R163, R183 ;  /* 0x000000b700a37308 */ /* 0x000e220000000800 */
[C---:B--2---:R-:W-:Y:S01]  /*6af0*/  FADD.FTZ R6, R179.reuse, R6 ;  /* 0x00000006b3067221 */ /* 0x044fe20000010000 */
[----:B------:R-:W-:Y:S01]  /*6b00*/  F2FP.F16.F32.PACK_AB R161, R179, R161 ;  /* 0x000000a1b3a1723e */ /* 0x000fe200000000ff */
[-C--:B------:R-:W-:Y:S01]  /*6b10*/  FMUL.FTZ R146, R146, R8.reuse ;  /* 0x0000000892927220 */ /* 0x080fe20000410000 */
[-C--:B------:R-:W-:Y:S01]  /*6b20*/  FMUL.FTZ R147, R147, R8.reuse ;  /* 0x0000000893937220 */ /* 0x080fe20000410000 */
[-C--:B------:R-:W-:Y:S01]  /*6b30*/  FMUL.FTZ R150, R150, R8.reuse ;  /* 0x0000000896967220 */ /* 0x080fe20000410000 */
[----:B------:R-:W-:Y:S01]  /*6b40*/  FMUL.FTZ R151, R151, R8 ;  /* 0x0000000897977220 */ /* 0x000fe20000410000 */
[----:B---3--:R-:W-:-:S04]  /*6b50*/  FADD.FTZ R6, R182, R6 ;  /* 0x00000006b6067221 */ /* 0x008fc80000010000 */
[C---:B0-----:R-:W-:Y:S01]  /*6b60*/  FADD.FTZ R6, R163.reuse, R6 ;  /* 0x00000006a3067221 */ /* 0x041fe20000010000 */
[----:B------:R-:W-:-:S05]  /*6b70*/  F2FP.F16.F32.PACK_AB R163, R163, R182 ;  /* 0x000000b6a3a3723e */ /* 0x000fca00000000ff */
[----:B------:R4:W-:Y:S01]  /*6b80*/  STSM.16.M88.4 [R22], R160 ;  /* 0x000000a016007844 */ /* 0x0009e20000000200 */
[----:B------:R-:W-:Y:S05]  /*6b90*/  @!P0 BRA `(.L_x_3405) ;  /* 0x0000000000048947 */ /* 0x000fea0003800000 */
[----:B------:R-:W-:Y:S01]  /*6ba0*/  BPT.TRAP 0x1 ;  /* 0x000000040000795c */ /* 0x000fe20000300000 */
.L_x_3405:
[----:B------:R0:W2:Y:S01]  /*6bb0*/  SYNCS.PHASECHK.TRANS64.TRYWAIT P2, [UR23+0x28c50], R7 ;  /* 0x028c5007ff0075a7 */ /* 0x0000a20008040157 */
[----:B------:R-:W-:Y:S05]  /*6bc0*/  @!P0 BRA `(.L_x_3406) ;  /* 0x0000000000048947 */ /* 0x000fea0003800000 */
[----:B------:R-:W-:Y:S01]  /*6bd0*/  BPT.TRAP 0x1 ;  /* 0x000000040000795c */ /* 0x000fe20000300000 */
.L_x_3406:
[----:B--2---:R-:W-:Y:S05]  /*6be0*/  @P2 BRA `(.L_x_3407) ;  /* 0x0000000000082947 */ /* 0x004fea0003800000 */
[----:B------:R-:W2:Y:S02]  /*6bf0*/  SYNCS.PHASECHK.TRANS64.TRYWAIT P2, [UR23+0x28c50], R7 ;  /* 0x028c5007ff0075a7 */ /* 0x000ea40008040157 */
[----:B--2---:R-:W-:Y:S05]  /*6c00*/  @!P2 BRA `(.L_x_3408) ;  /* 0x000000c800c8a947 */ /* 0x004fea0003800000 */
.L_x_3407:
[----:B------:R-:W-:Y:S01]  /*6c10*/  ULEA UR10, UR37, UR54, 0xc ;  /* 0x00000036250a7291 */ /* 0x000fe2000f8e603f */
[----:B------:R-:W-:Y:S01]  /*6c20*/  WARPGROUP.ARRIVE ;  /* 0x00000000000079c5 */ /* 0x000fe20000000000 */
[----:B------:R-:W-:Y:S01]  /*6c30*/  UMOV UR7, 0x40000040 ;  /* 0x4000004000077882 */ /* 0x000fe20000000000 */
[----:B------:R-:W-:Y:S01]  /*6c40*/  PLOP3.LUT P2, PT, PT, PT, UP0, 0x80, 0x0 ;  /* 0x000000000000781c */ /* 0x000fe20003f4f008 */
[----:B--2---:R-:W-:Y:S01]  /*6c50*/  @!P1 VIADD R10, R10, 0x28c60 ;  /* 0x00028c600a0a9836 */ /* 0x004fe20000000000 */
[----:B------:R-:W-:Y:S01]  /*6c60*/  UMOV UR22, UR37 ;  /* 0x0000002500167c82 */ /* 0x000fe20008000000 */
[----:B----4-:R-:W-:Y:S01]  /*6c70*/  IMAD.MOV.U32 R8, RZ, RZ, R0 ;  /* 0x000000ffff087224 */ /* 0x010fe200078e0000 */
[----:B------:R-:W-:Y:S01]  /*6c80*/  UMOV UR6, UR10 ;  /* 0x0000000a00067c82 */ /* 0x000fe20008000000 */
[----:B------:R-:W-:Y:S01]  /*6c90*/  IMAD.MOV.U32 R9, RZ, RZ, R4 ;  /* 0x000000ffff097224 */ /* 0x000fe200078e0004 */
[----:B------:R-:W-:Y:S01]  /*6ca0*/  HGMMA.64x256x16.F32 R24, R188, gdesc[UR4].tnspB, R24, gsb0 ;  /* 0x43e00004bc187df0 */ /* 0x000fe20008000818 */
[----:B------:R-:W-:Y:S01]  /*6cb0*/  UIADD3 UR6, UR10, 0x80, URZ ;  /* 0x000000800a067890 */ /* 0x000fe2000fffe03f */
[----:B------:R-:W-:Y:S01]  /*6cc0*/  @!P1 PRMT R10, RZ, 0x654, R10 ;  /* 0x00000654ff0a9816 */ /* 0x000fe2000000000a */
[----:B------:R-:W-:Y:S01]  /*6cd0*/  UMOV UR7, 0x40000040 ;  /* 0x4000004000077882 */ /* 0x000fe20000000000 */
[----:B------:R-:W-:-:S02]  /*6ce0*/  WARPGROUP.DEPBAR.LE gsb0, 0x0 ;  /* 0x00008000000079c5 */ /* 0x000fc40000010000 */
[----:B------:R-:W-:-:S15]  /*6cf0*/  WARPGROUP.ARRIVE ;  /* 0x00000000000079c5 */ /* 0x000fde0000000000 */
[----:B------:R-:W-:-:S07]  /*6d00*/  NOP ;  /* 0x0000000000007918 */ /* 0x000fce0000000000 */
        /* <DEDUP_REMOVED lines=19> */
[----:B--2---:R-:W2:Y:S02]  /*6e40*/  FENCE.VIEW.ASYNC.S ;  /* 0x00000000000073c6 */ /* 0x004ea40000000000 */
[----:B--2---:R-:W-:Y:S01]  /*6e50*/  NOP ;  /* 0x0000000000007918 */ /* 0x004fe20000000000 */
[----:B------:R-:W-:Y:S06]  /*6e60*/  BAR.ARV 0xe, 0x100 ;  /* 0x0384000000007b1d */ /* 0x000fec0000002000 */
[----:B------:R2:W-:Y:S01]  /*6e70*/  @!P1 SYNCS.ARRIVE.TRANS64.RED.A1T0 RZ, [R10+URZ], RZ ;  /* 0x000000ff0aff99a7 */ /* 0x0005e2000810043f */
[----:B------:R-:W-:Y:S05]  /*6e80*/  @P2 BRA `(.L_x_3409) ;  /* 0xffffffe400d02947 */ /* 0x000fea000383ffff */
.L_x_3400:
[----:B------:R-:W3:Y:S01]  /*6e90*/  SHFL.BFLY PT, R8, R5, 0x2, 0x1f ;  /* 0x0c401f0005087f89 */ /* 0x000ee200000e0000 */
[----:B------:R-:W-:Y:S08]  /*6ea0*/  BAR.ARV 0x8, 0x100 ;  /* 0x0204000000007b1d */ /* 0x000ff00000002000 */
[----:B------:R-:W-:Y:S01]  /*6eb0*/  BAR.SYNC.DEFER_BLOCKING 0xf, 0x100 ;  /* 0x03c4000000007b1d */ /* 0x000fe20000010000 */
[----:B------:R-:W-:Y:S01]  /*6ec0*/  ISETP.NE.AND P2, PT, R17, RZ, PT ;  /* 0x000000ff1100720c */ /* 0x000fe20003f45270 */
[----:B------:R-:W-:Y:S01]  /*6ed0*/  IMAD.MOV.U32 R13, RZ, RZ, -0x800000 ;  /* 0xff800000ff0d7424 */ /* 0x000fe200078e00ff */
[----:B------:R-:W-:Y:S01]  /*6ee0*/  UIADD3 UR48, UR48, 0x1, URZ ;  /* 0x0000000130307890 */ /* 0x000fe2000fffe03f */
[----:B------:R-:W-:-:S02]  /*6ef0*/  IMAD.MOV.U32 R12, RZ, RZ, -0x800000 ;  /* 0xff800000ff0c7424 */ /* 0x000fc400078e00ff */
[----:B01----:R-:W0:Y:S01]  /*6f00*/  SHFL.BFLY PT, R7, R6, 0x2, 0x1f ;  /* 0x0c401f0006077f89 */ /* 0x003e2200000e0000 */
[----:B---3--:R-:W-:Y:S01]  /*6f10*/  FADD.FTZ R8, R8, R5 ;  /* 0x0000000508087221 */ /* 0x008fe20000010000 */
[----:B------:R-:W-:-:S04]  /*6f20*/  IMAD.MOV.U32 R5, RZ, RZ, RZ ;  /* 0x000000ffff057224 */ /* 0x000fc800078e00ff */
[----:B------:R-:W1:Y:S01]  /*6f30*/  SHFL.BFLY PT, R3, R8, 0x1, 0x1f ;  /* 0x0c201f0008037f89 */ /* 0x000e6200000e0000 */
[----:B0-----:R-:W-:Y:S01]  /*6f40*/  FADD.FTZ R7, R7, R6 ;  /* 0x0000000607077221 */ /* 0x001fe20000010000 */
[----:B------:R-:W-:-:S04]  /*6f50*/  IMAD.U32 R6, RZ, RZ, UR21 ;  /* 0x00000015ff067e24 */ /* 0x000fc8000f8e00ff */
[----:B--2---:R-:W0:Y:S01]  /*6f60*/  SHFL.BFLY PT, R10, R7, 0x1, 0x1f ;  /* 0x0c201f00070a7f89 */ /* 0x004e2200000e0000 */
[----:B-1----:R-:W-:-:S05]  /*6f70*/  FADD.FTZ R9, R8, R3 ;  /* 0x0000000308097221 */ /* 0x002fca0000010000 */
[----:B------:R-:W-:-:S13]  /*6f80*/  FSETP.NE.FTZ.AND P0, PT, R9, RZ, PT ;  /* 0x000000ff0900720b */ /* 0x000fda0003f15000 */
[----:B------:R-:W1:Y:S01]  /*6f90*/  @P0 MUFU.LG2 R3, R9 ;  /* 0x0000000900030308 */ /* 0x000e620000000c00 */
[----:B0-----:R-:W-:Y:S01]  /*6fa0*/  FADD.FTZ R10, R7, R10 ;  /* 0x0000000a070a7221 */ /* 0x001fe20000010000 */
[----:B------:R-:W-:-:S04]  /*6fb0*/  @P0 FMUL.FTZ R7, R6, 0.69314718246459960938 ;  /* 0x3f31721806070820 */ /* 0x000fc80000410000 */
[----:B------:R-:W-:Y:S02]  /*6fc0*/  FSETP.NE.FTZ.AND P1, PT, R10, RZ, PT ;  /* 0x000000ff0a00720b */ /* 0x000fe40003f35000 */
[----:B------:R-:W0:Y:S01]  /*6fd0*/  @P0 MUFU.RCP R5, R9 ;  /* 0x0000000900050308 */ /* 0x000e220000001000 */
[----:B-1----:R-:W-:Y:S01]  /*6fe0*/  @P0 FMUL.FTZ R6, R3, 0.69314718246459960938 ;  /* 0x3f31721803060820 */ /* 0x002fe20000410000 */
[----:B------:R-:W-:-:S03]  /*6ff0*/  IMAD.MOV.U32 R3, RZ, RZ, RZ ;  /* 0x000000ffff037224 */ /* 0x000fc600078e00ff */
[----:B------:R-:W-:Y:S01]  /*7000*/  @P0 FFMA.FTZ R13, R7, R4, R6 ;  /* 0x00000004070d0223 */ /* 0x000fe20000010006 */
[----:B------:R-:W-:-:S05]  /*7010*/  IMAD.U32 R7, RZ, RZ, UR37 ;  /* 0x00000025ff077e24 */ /* 0x000fca000f8e00ff */
[----:B------:R-:W-:Y:S01]  /*7020*/  @P1 MUFU.LG2 R6, R10 ;  /* 0x0000000a00061308 */ /* 0x000fe20000000c00 */
[----:B------:R-:W-:Y:S01]  /*7030*/  UIADD3 UR37, UR37, 0x1, URZ ;  /* 0x0000000125257890 */ /* 0x000fe2000fffe03f */
[-C--:B0-----:R-:W-:Y:S01]  /*7040*/  FMUL.FTZ R24, R24, R5.reuse ;  /* 0x0000000518187220 */ /* 0x081fe20000410000 */
[----:B------:R-:W-:Y:S02]  /*7050*/  @!P2 IMAD R4, R7, 0x40, R16 ;  /* 0x000000400704a824 */ /* 0x000fe400078e0210 */
[-C--:B------:R-:W-:Y:S01]  /*7060*/  FMUL.FTZ R25, R25, R5.reuse ;  /* 0x0000000519197220 */ /* 0x080fe20000410000 */
[----:B------:R-:W-:Y:S01]  /*7070*/  UISETP.NE.AND UP0, UPT, UR37, 0x2, UPT ;  /* 0x000000022500788c */ /* 0x000fe2000bf05270 */
[-C--:B------:R-:W-:Y:S01]  /*7080*/  FMUL.FTZ R28, R28, R5.reuse ;  /* 0x000000051c1c7220 */ /* 0x080fe20000410000 */
[-C--:B------:R-:W-:Y:S01]  /*7090*/  FMUL.FTZ R29, R29, R5.reuse ;  /* 0x000000051d1d7220 */ /* 0x080fe20000410000 */
[----:B------:R-:W0:Y:S01]  /*70a0*/  @P1 MUFU.RCP R3, R10 ;  /* 0x0000000a00031308 */ /* 0x000e220000001000 */
[----:B------:R-:W-:Y:S01]  /*70b0*/  @!P2 LEA R4, R4, UR38, 0x2 ;  /* 0x000000260404ac11 */ /* 0x000fe2000f8e10ff */
[-C--:B------:R-:W-:Y:S01]  /*70c0*/  FMUL.FTZ R32, R32, R5.reuse ;  /* 0x0000000520207220 */ /* 0x080fe20000410000 */
[-C--:B------:R-:W-:Y:S01]  /*70d0*/  FMUL.FTZ R33, R33, R5.reuse ;  /* 0x0000000521217220 */ /* 0x080fe20000410000 */
[-C--:B------:R-:W-:Y:S01]  /*70e0*/  FMUL.FTZ R36, R36, R5.reuse ;  /* 0x0000000524247220 */ /* 0x080fe20000410000 */
[-C--:B------:R-:W-:Y:S01]  /*70f0*/  FMUL.FTZ R37, R37, R5.reuse ;  /* 0x0000000525257220 */ /* 0x080fe20000410000 */
[----:B------:R-:W-:Y:S01]  /*7100*/  @!P2 STS [R4+0x28800], R5 ;  /* 0x028800050400a388 */ /* 0x000fe20000000800 */
        /* <DEDUP_REMOVED lines=20> */
[----:B0-----:R-:W-:-:S02]  /*7250*/  IMAD.U32 R4, RZ, RZ, UR21 ;  /* 0x00000015ff047e24 */ /* 0x001fc4000f8e00ff */
        /* <DEDUP_REMOVED lines=38> */
[----:B------:R-:W-:Y:S01]  /*74c0*/  @P1 FMUL.FTZ R5, R6, 0.69314718246459960938 ;  /* 0x3f31721806051820 */ /* 0x000fe20000410000 */
[----:B------:R-:W-:Y:S01]  /*74d0*/  USEL UR4, URZ, 0x1, UP0 ;  /* 0x000000013f047887 */ /* 0x000fe20008000000 */
        /* <DEDUP_REMOVED lines=66> */
[----:B------:R-:W-:-:S02]  /*7900*/  USEL UR37, UR37, URZ, UP0 ;  /* 0x0000003f25257287 */ /* 0x000fc40008000000 */
[----:B------:R-:W-:Y:S01]  /*7910*/  ULOP3.LUT UR47, UR47, UR4, URZ, 0x3c, !UPT ;  /* 0x000000042f2f7292 */ /* 0x000fe2000f8e3c3f */
[----:B------:R-:W-:Y:S11]  /*7920*/  BAR.ARV 0xe, 0x100 ;  /* 0x0384000000007b1d */ /* 0x000ff60000002000 */
.L_x_3380:
[----:B------:R-:W0:Y:S08]  /*7930*/  S2UR UR4, SR_CgaCtaId ;  /* 0x00000000000479c3 */ /* 0x000e300000008800 */
[----:B------:R-:W-:Y:S06]  /*7940*/  BAR.SYNC.DEFER_BLOCKING 0x5, 0x180 ;  /* 0x0146000000007b1d */ /* 0x000fec0000010000 */
[----:B------:R-:W-:Y:S01]  /*7950*/  UMOV UR38, 0x400 ;  /* 0x0000040000267882 */ /* 0x000fe20000000000 */
[----:B------:R-:W-:Y:S01]  /*7960*/  BSSY B0, `(.L_x_3410) ;  /* 0x000049c000007945 */ /* 0x000fe20003800000 */
[----:B0-----:R-:W-:-:S09]  /*7970*/  ULEA UR38, UR4, UR38, 0x18 ;  /* 0x0000002604267291 */ /* 0x001fd2000f8ec03f */
[----:B------:R-:W0:Y:S02]  /*7980*/  LDS.128 R4, [UR38+0x28cd0] ;  /* 0x028cd026ff047984 */ /* 0x000e240008000c00 */
[----:B0-----:R-:W-:Y:S02]  /*7990*/  R2UR UR5, R5 ;  /* 0x00000000050572ca */ /* 0x001fe400000e0000 */
[----:B------:R-:W-:Y:S02]  /*79a0*/  R2UR UR6, R6 ;  /* 0x00000000060672ca */ /* 0x000fe400000e0000 */
[----:B------:R-:W-:Y:S01]  /*79b0*/  R2UR UR7, R7 ;  /* 0x00000000070772ca */ /* 0x000fe200000e0000 */
[----:B------:R-:W-:Y:S06]  /*79c0*/  BAR.ARV 0x4, 0x180 ;  /* 0x0106000000007b1d */ /* 0x000fec0000002000 */
[----:B------:R-:W-:Y:S08]  /*79d0*/  @P0 BRA `(.L_x_3411) ;  /* 0x0000003800540947 */ /* 0x000ff00003800000 */
[----:B------:R-:W2:Y:S01]  /*79e0*/  LDL R0, [R1+0x60] ;  /* 0x0000600001007983 */ /* 0x000ea20000100800 */
[----:B------:R-:W0:Y:S01]  /*79f0*/  S2UR UR4, SR_SWINHI ;  /* 0x00000000000479c3 */ /* 0x000e220000002f00 */
[----:B------:R-:W-:Y:S01]  /*7a00*/  F2FP.F16.F32.PACK_AB R6, R29, R28 ;  /* 0x0000001c1d06723e */ /* 0x000fe200000000ff */
[----:B------:R-:W-:Y:S01]  /*7a10*/  USHF.L.U64.HI UR12, UR39, 0x2, UR42 ;  /* 0x00000002270c7899 */ /* 0x000fe2000801022a */
[----:B------:R-:W-:Y:S01]  /*7a20*/  F2FP.F16.F32.PACK_AB R7, R31, R30 ;  /* 0x0000001e1f07723e */ /* 0x000fe200000000ff */
[----:B------:R-:W-:Y:S01]  /*7a30*/  ULDC.64 UR10, c[0x0][0xc00] ;  /* 0x00030000000a7ab9 */ /* 0x000fe20000000a00 */
[----:B------:R-:W-:Y:S02]  /*7a40*/  F2FP.F16.F32.PACK_AB R9, R35, R34 ;  /* 0x000000222309723e */ /* 0x000fe400000000ff */
[----:B------:R-:W-:Y:S02]  /*7a50*/  F2FP.F16.F32.PACK_AB R10, R37, R36 ;  /* 0x00000024250a723e */ /* 0x000fe400000000ff */
[----:B------:R-:W-:Y:S01]  /*7a60*/  F2FP.F16.F32.PACK_AB R11, R39, R38 ;  /* 0x00000026270b723e */ /* 0x000fe200000000ff */
[----:B------:R-:W-:Y:S01]  /*7a70*/  UMOV UR8, UR38 ;  /* 0x0000002600087c82 */ /* 0x000fe20008000000 */
[----:B0-----:R-:W-:Y:S01]  /*7a80*/  UMOV UR9, UR4 ;  /* 0x0000000400097c82 */ /* 0x001fe20008000000 */
[----:B------:R-:W-:Y:S01]  /*7a90*/  USHF.L.U32 UR4, UR39, 0x2, URZ ;  /* 0x0000000227047899 */ /* 0x000fe2000800063f */
[----:B------:R-:W-:-:S02]  /*7aa0*/  IMAD.U32 R14, RZ, RZ, UR8 ;  /* 0x00000008ff0e7e24 */ /* 0x000fc4000f8e00ff */
[----:B------:R-:W-:Y:S01]  /*7ab0*/  IMAD.U32 R15, RZ, RZ, UR9 ;  /* 0x00000009ff0f7e24 */ /* 0x000fe2000f8e00ff */
[----:B------:R-:W-:Y:S02]  /*7ac0*/  ULDC.64 UR8, c[0x0][0xc08] ;  /* 0x0003020000087ab9 */ /* 0x000fe40000000a00 */
[----:B------:R-:W-:-:S04]  /*7ad0*/  UISETP.NE.U32.AND UP0, UPT, UR8, URZ, UPT ;  /* 0x0000003f0800728c */ /* 0x000fc8000bf05070 */
[----:B------:R-:W-:Y:S01]  /*7ae0*/  UISETP.NE.AND.EX UP0, UPT, UR9, URZ, UPT, UP0 ;  /* 0x0000003f0900728c */ /* 0x000fe2000bf05300 */
[----:B------:R-:W-:Y:S05]  /*7af0*/  BAR.SYNC.DEFER_BLOCKING 0x1, 0x100 ;  /* 0x0044000000007b1d */ /* 0x000fea0000010000 */
[----:B------:R-:W-:-:S05]  /*7b00*/  PLOP3.LUT P1, PT, PT, PT, UP0, 0x80, 0x0 ;  /* 0x000000000000781c */ /* 0x000fca0003f2f008 */
[----:B------:R-:W-:-:S04]  /*7b10*/  @UP0 UIADD3 UR8, UP1, UR4, UR8, URZ ;  /* 0x0000000804080290 */ /* 0x000fc8000ff3e03f */
[----:B------:R-:W-:Y:S02]  /*7b20*/  @UP0 UIADD3.X UR9, UR12, UR9, URZ, UP1, !UPT ;  /* 0x000000090c090290 */ /* 0x000fe40008ffe43f */
[----:B------:R-:W-:Y:S01]  /*7b30*/  UIADD3 UR4, UP0, UR4, UR10, URZ ;  /* 0x0000000a04047290 */ /* 0x000fe2000ff1e03f */
[----:B--2---:R-:W-:-:S03]  /*7b40*/  IMAD.WIDE R20, R0, 0x2, R14 ;  /* 0x0000000200147825 */ /* 0x004fc600078e020e */
[C---:B------:R-:W-:Y:S02]  /*7b50*/  LOP3.LUT R5, R20.reuse, 0x380, RZ, 0xc0, !PT ;  /* 0x0000038014057812 */ /* 0x040fe400078ec0ff */
[----:B------:R-:W-:Y:S02]  /*7b60*/  IADD3 R8, P0, R20, 0x20, RZ ;  /* 0x0000002014087810 */ /* 0x000fe40007f1e0ff */
[----:B------:R-:W-:Y:S02]  /*7b70*/  SHF.R.U64 R5, R5, 0x3, RZ ;  /* 0x0000000305057819 */ /* 0x000fe400000012ff */
[----:B------:R-:W-:Y:S02]  /*7b80*/  LOP3.LUT R3, R8, 0x380, RZ, 0xc0, !PT ;  /* 0x0000038008037812 */ /* 0x000fe400078ec0ff */
[----:B------:R-:W-:Y:S01]  /*7b90*/  LOP3.LUT R4, R5, R20, RZ, 0x3c, !PT ;  /* 0x0000001405047212 */ /* 0x000fe200078e3cff */
[----:B------:R-:W-:Y:S01]  /*7ba0*/  IMAD.MOV.U32 R5, RZ, RZ, R21 ;  /* 0x000000ffff057224 */ /* 0x000fe200078e0015 */
[----:B------:R-:W-:-:S04]  /*7bb0*/  SHF.R.U64 R3, R3, 0x3, RZ ;  /* 0x0000000303037819 */ /* 0x000fc800000012ff */
[----:B------:R-:W-:Y:S02]  /*7bc0*/  MOV R0, R4 ;  /* 0x0000000400007202 */ /* 0x000fe40000000f00 */
[----:B------:R-:W-:Y:S02]  /*7bd0*/  F2FP.F16.F32.PACK_AB R4, R25, R24 ;  /* 0x000000181904723e */ /* 0x000fe400000000ff */
[----:B------:R-:W-:-:S05]  /*7be0*/  F2FP.F16.F32.PACK_AB R5, R27, R26 ;  /* 0x0000001a1b05723e */ /* 0x000fca00000000ff */
[----:B------:R0:W-:Y:S02]  /*7bf0*/  STSM.16.M88.4 [R0], R4 ;  /* 0x0000000400007844 */ /* 0x0001e40000000200 */
[----:B0-----:R-:W-:Y:S01]  /*7c00*/  IMAD.X R5, RZ, RZ, R21, P0 ;  /* 0x000000ffff057224 */ /* 0x001fe200000e0615 */
[----:B------:R-:W-:Y:S02]  /*7c10*/  LOP3.LUT R4, R3, R8, RZ, 0x3c, !PT ;  /* 0x0000000803047212 */ /* 0x000fe400078e3cff */
[----:B------:R-:W-:Y:S02]  /*7c20*/  F2FP.F16.F32.PACK_AB R8, R33, R32 ;  /* 0x000000202108723e */ /* 0x000fe400000000ff */
[----:B------:R-:W-:Y:S02]  /*7c30*/  MOV R3, R4 ;  /* 0x0000000400037202 */ /* 0x000fe40000000f00 */
[----:B------:R-:W-:Y:S02]  /*7c40*/  IADD3 R5, P0, R20, 0x40, RZ ;  /* 0x0000004014057810 */ /* 0x000fe40007f1e0ff */
[----:B------:R-:W-:Y:S01]  /*7c50*/  F2FP.F16.F32.PACK_AB R6, R45, R44 ;  /* 0x0000002c2d06723e */ /* 0x000fe200000000ff */
[----:B------:R0:W-:Y:S01]  /*7c60*/  STSM.16.M88.4 [R3], R8 ;  /* 0x0000000803007844 */ /* 0x0001e20000000200 */
[----:B------:R-:W-:-:S02]  /*7c70*/  LOP3.LUT R4, R5, 0x380, RZ, 0xc0, !PT ;  /* 0x0000038005047812 */ /* 0x000fc400078ec0ff */
[----:B------:R-:W-:Y:S02]  /*7c80*/  F2FP.F16.F32.PACK_AB R7, R47, R46 ;  /* 0x0000002e2f07723e */ /* 0x000fe400000000ff */
[----:B------:R-:W-:-:S04]  /*7c90*/  SHF.R.U64 R4, R4, 0x3, RZ ;  /* 0x0000000304047819 */ /* 0x000fc800000012ff */
[----:B------:R-:W-:Y:S01]  /*7ca0*/  LOP3.LUT R4, R4, R5, RZ, 0x3c, !PT ;  /* 0x0000000504047212 */ /* 0x000fe200078e3cff */
[----:B------:R-:W-:-:S05]  /*7cb0*/  IMAD.X R5, RZ, RZ, R21, P0 ;  /* 0x000000ffff057224 */ /* 0x000fca00000e0615 */
[----:B------:R-:W-:Y:S02]  /*7cc0*/  MOV R0, R4 ;  /* 0x0000000400007202 */ /* 0x000fe40000000f00 */
[----:B0-----:R-:W-:Y:S02]  /*7cd0*/  IADD3 R8, P0, R20, 0x60, RZ ;  /* 0x0000006014087810 */ /* 0x001fe40007f1e0ff */
[----:B------:R-:W-:Y:S02]  /*7ce0*/  F2FP.F16.F32.PACK_AB R4, R41, R40 ;  /* 0x000000282904723e */ /* 0x000fe400000000ff */
[----:B------:R-:W-:Y:S02]  /*7cf0*/  LOP3.LUT R3, R8, 0x380, RZ, 0xc0, !PT ;  /* 0x0000038008037812 */ /* 0x000fe400078ec0ff */
[----:B------:R-:W-:Y:S02]  /*7d00*/  F2FP.F16.F32.PACK_AB R5, R43, R42 ;  /* 0x0000002a2b05723e */ /* 0x000fe400000000ff */
[----:B------:R-:W-:-:S02]  /*7d10*/  SHF.R.U64 R3, R3, 0x3, RZ ;  /* 0x0000000303037819 */ /* 0x000fc400000012ff */
[----:B------:R-:W-:Y:S01]  /*7d20*/  F2FP.F16.F32.PACK_AB R9, R51, R50 ;  /* 0x000000323309723e */ /* 0x000fe200000000ff */
[----:B------:R0:W-:Y:S01]  /*7d30*/  STSM.16.M88.4 [R0], R4 ;  /* 0x0000000400007844 */ /* 0x0001e20000000200 */
[----:B------:R-:W-:Y:S02]  /*7d40*/  F2FP.F16.F32.PACK_AB R10, R53, R52 ;  /* 0x00000034350a723e */ /* 0x000fe400000000ff */
[----:B------:R-:W-:Y:S01]  /*7d50*/  F2FP.F16.F32.PACK_AB R11, R55, R54 ;  /* 0x00000036370b723e */ /* 0x000fe200000000ff */
[----:B0-----:R-:W-:Y:S01]  /*7d60*/  IMAD.X R5, RZ, RZ, R21, P0 ;  /* 0x000000ffff057224 */ /* 0x001fe200000e0615 */
[----:B------:R-:W-:Y:S02]  /*7d70*/  LOP3.LUT R4, R3, R8, RZ, 0x3c, !PT ;  /* 0x0000000803047212 */ /* 0x000fe400078e3cff */
[----:B------:R-:W-:Y:S02]  /*7d80*/  F2FP.F16.F32.PACK_AB R8, R49, R48 ;  /* 0x000000303108723e */ /* 0x000fe400000000ff */
[----:B------:R-:W-:-:S02]  /*7d90*/  MOV R3, R4 ;  /* 0x0000000400037202 */ /* 0x000fc40000000f00 */
[----:B------:R-:W-:Y:S02]  /*7da0*/  IADD3 R5, P0, R20, 0x2000, RZ ;  /* 0x0000200014057810 */ /* 0x000fe40007f1e0ff */
[----:B------:R-:W-:Y:S01]  /*7db0*/  F2FP.F16.F32.PACK_AB R6, R61, R60 ;  /* 0x0000003c3d06723e */ /* 0x000fe200000000ff */
[----:B------:R0:W-:Y:S01]  /*7dc0*/  STSM.16.M88.4 [R3], R8 ;  /* 0x0000000803007844 */ /* 0x0001e20000000200 */
[----:B------:R-:W-:Y:S02]  /*7dd0*/  LOP3.LUT R4, R5, 0x380, RZ, 0xc0, !PT ;  /* 0x0000038005047812 */ /* 0x000fe400078ec0ff */
        /* <DEDUP_REMOVED lines=117> */
[----:B------:R-:W-:Y:S01]  /*8530*/  LOP3.LUT R3, R8, 0x380, RZ, 0xc0, !PT ;  /* 0x0000038008037812 */ /* 0x000fe200078ec0ff */
[----:B------:R-:W-:Y:S01]  /*8540*/  IMAD.X R21, RZ, RZ, R21, P0 ;  /* 0x000000ffff157224 */ /* 0x000fe200000e0615 */
[----:B------:R-:W-:Y:S02]  /*8550*/  F2FP.F16.F32.PACK_AB R5, R139, R138 ;  /* 0x0000008a8b05723e */ /* 0x000fe400000000ff */
[----:B------:R-:W-:-:S02]  /*8560*/  SHF.R.U64 R3, R3, 0x3, RZ ;  /* 0x0000000303037819 */ /* 0x000fc400000012ff */
[----:B------:R-:W-:Y:S01]  /*8570*/  ISETP.NE.U32.AND P0, PT, RZ, UR10, PT ;  /* 0x0000000aff007c0c */ /* 0x000fe2000bf05070 */
[----:B------:R0:W-:Y:S01]  /*8580*/  STSM.16.M88.4 [R0], R4 ;  /* 0x0000000400007844 */ /* 0x0001e20000000200 */
[----:B------:R-:W-:Y:S02]  /*8590*/  LOP3.LUT R20, R3, R8, RZ, 0x3c, !PT ;  /* 0x0000000803147212 */ /* 0x000fe400078e3cff */
[----:B------:R-:W-:Y:S02]  /*85a0*/  ISETP.NE.AND.EX P0, PT, RZ, UR11, PT, P0 ;  /* 0x0000000bff007c0c */ /* 0x000fe4000bf05300 */
[----:B------:R-:W-:Y:S02]  /*85b0*/  MOV R20, R20 ;  /* 0x0000001400147202 */ /* 0x000fe40000000f00 */
[----:B0-----:R-:W-:Y:S02]  /*85c0*/  F2FP.F16.F32.PACK_AB R4, R145, R144 ;  /* 0x000000909104723e */ /* 0x001fe400000000ff */
[----:B------:R-:W-:-:S02]  /*85d0*/  F2FP.F16.F32.PACK_AB R5, R147, R146 ;  /* 0x000000929305723e */ /* 0x000fc400000000ff */
[----:B------:R-:W-:Y:S02]  /*85e0*/  F2FP.F16.F32.PACK_AB R6, R149, R148 ;  /* 0x000000949506723e */ /* 0x000fe400000000ff */
[----:B------:R-:W-:-:S05]  /*85f0*/  F2FP.F16.F32.PACK_AB R7, R151, R150 ;  /* 0x000000969707723e */ /* 0x000fca00000000ff */
[----:B------:R0:W-:Y:S02]  /*8600*/  STSM.16.M88.4 [R20], R4 ;  /* 0x0000000414007844 */ /* 0x0001e40000000200 */
[----:B0-----:R-:W-:Y:S01]  /*8610*/  IMAD.U32 R4, RZ, RZ, UR8 ;  /* 0x00000008ff047e24 */ /* 0x001fe2000f8e00ff */
[----:B------:R-:W-:Y:S01]  /*8620*/  UIADD3.X UR8, UR12, UR11, URZ, UP0, !UPT ;  /* 0x0000000b0c087290 */ /* 0x000fe200087fe43f */
[----:B------:R-:W-:Y:S01]  /*8630*/  IMAD.U32 R5, RZ, RZ, UR9 ;  /* 0x00000009ff057e24 */ /* 0x000fe2000f8e00ff */
[----:B------:R-:W-:Y:S06]  /*8640*/  BAR.SYNC.DEFER_BLOCKING 0x1, 0x100 ;  /* 0x0044000000007b1d */ /* 0x000fec0000010000 */
[----:B------:R0:W2:Y:S02]  /*8650*/  @P1 LDG.E R3, desc[UR40][R4.64] ;  /* 0x0000002804031981 */ /* 0x0000a4000c1e1900 */
[----:B0-----:R-:W-:Y:S01]  /*8660*/  IMAD.U32 R4, RZ, RZ, UR4 ;  /* 0x00000004ff047e24 */ /* 0x001fe2000f8e00ff */
[----:B------:R-:W-:Y:S01]  /*8670*/  UISETP.NE.AND UP0, UPT, UR46, URZ, UPT ;  /* 0x0000003f2e00728c */ /* 0x000fe2000bf05270 */
[----:B------:R-:W-:Y:S01]  /*8680*/  IMAD.U32 R5, RZ, RZ, UR8 ;  /* 0x00000008ff057e24 */ /* 0x000fe2000f8e00ff */
[----:B------:R-:W-:-:S04]  /*8690*/  ULDC UR4, c[0x0][0xad4] ;  /* 0x0002b50000047ab9 */ /* 0x000fc80000000800 */
[----:B------:R0:W5:Y:S01]  /*86a0*/  @P0 LDG.E R0, desc[UR40][R4.64] ;  /* 0x0000002804000981 */ /* 0x000162000c1e1900 */
[----:B------:R-:W-:Y:S01]  /*86b0*/  ULDC UR8, c[0x0][0xa88] ;  /* 0x0002a20000087ab9 */ /* 0x000fe20000000800 */
[----:B------:R-:W-:Y:S01]  /*86c0*/  USEL UR46, UR46, UR4, UP0 ;  /* 0x000000042e2e7287 */ /* 0x000fe20008000000 */
[----:B--2---:R-:W-:Y:S01]  /*86d0*/  @P1 R2UR UR8, R3 ;  /* 0x00000000030812ca */ /* 0x004fe200000e0000 */
[----:B0-----:R-:W-:-:S14]  /*86e0*/  @P1 BRA `(.L_x_3412) ;  /* 0x0000000000181947 */ /* 0x001fdc0003800000 */
[----:B------:R-:W-:Y:S05]  /*86f0*/  @!P0 BRA `(.L_x_3412) ;  /* 0x0000000000148947 */ /* 0x000fea0003800000 */
[----:B------:R-:W2:Y:S04]  /*8700*/  LDG.E R6, desc[UR40][R4.64] ;  /* 0x0000002804067981 */ /* 0x000ea8000c1e1900 */
[----:B------:R-:W3:Y:S01]  /*8710*/  LDG.E R3, desc[UR40][R4.64+0x4] ;  /* 0x0000042804037981 */ /* 0x000ee2000c1e1900 */
[----:B--2---:R-:W-:Y:S02]  /*8720*/  R2UR UR4, R6 ;  /* 0x00000000060472ca */ /* 0x004fe400000e0000 */
[----:B---3--:R-:W-:-:S13]  /*8730*/  R2UR UR8, R3 ;  /* 0x00000000030872ca */ /* 0x008fda00000e0000 */
[----:B------:R-:W-:-:S12]  /*8740*/  UIADD3 UR8, -UR4, UR8, URZ ;  /* 0x0000000804087290 */ /* 0x000fd8000fffe13f */
.L_x_3412:
[----:B------:R-:W0:Y:S01]  /*8750*/  SHFL.IDX PT, R3, R224, RZ, 0x1f ;  /* 0x00001fffe0037589 */ /* 0x000e2200000e0000 */
[----:B------:R-:W-:Y:S01]  /*8760*/  UMOV UR4, URZ ;  /* 0x0000003f00047c82 */ /* 0x000fe20008000000 */
[----:B-----5:R-:W-:Y:S01]  /*8770*/  @P0 R2UR UR4, R0 ;  /* 0x00000000000402ca */ /* 0x020fe200000e0000 */
[----:B------:R-:W-:Y:S02]  /*8780*/  UISETP.NE.U32.AND UP0, UPT, UR10, URZ, UPT ;  /* 0x0000003f0a00728c */ /* 0x000fe4000bf05070 */
[----:B------:R-:W-:Y:S02]  /*8790*/  UISETP.GT.AND UP1, UPT, UR46, 0x1, UPT ;  /* 0x000000012e00788c */ /* 0x000fe4000bf24270 */
[----:B------:R-:W-:-:S04]  /*87a0*/  UISETP.NE.AND.EX UP0, UPT, UR11, URZ, UPT, UP0 ;  /* 0x0000003f0b00728c */ /* 0x000fc8000bf05300 */
[----:B------:R-:W-:Y:S01]  /*87b0*/  PLOP3.LUT P1, PT, PT, PT, UP1, 0x80, 0x0 ;  /* 0x000000000000781c */ /* 0x000fe20003f2f018 */
[----:B------:R-:W-:-:S03]  /*87c0*/  USEL UR9, UR39, URZ, !UP0 ;  /* 0x0000003f27097287 */ /* 0x000fc6000c000000 */
[----:B------:R-:W-:Y:S01]  /*87d0*/  USHF.R.S32.HI UR18, URZ, 0x1f, UR4 ;  /* 0x0000001f3f127899 */ /* 0x000fe20008011404 */
[----:B0-----:R-:W-:-:S13]  /*87e0*/  ISETP.NE.AND P0, PT, R3, RZ, PT ;  /* 0x000000ff0300720c */ /* 0x001fda0003f05270 */
[----:B------:R-:W-:Y:S05]  /*87f0*/  @P0 BRA `(.L_x_3413) ;  /* 0x0000000400080947 */ /* 0x000fea0003800000 */
[----:B------:R-:W2:Y:S01]  /*8800*/  LDL R6, [R1+0x58] ;  /* 0x0000580001067983 */ /* 0x000ea20000100800 */
[----:B------:R-:W0:Y:S01]  /*8810*/  LDC R0, c[0x0][0xbe8] ;  /* 0x0002fa00ff007b82 */ /* 0x000e220000000800 */
[----:B------:R-:W-:Y:S01]  /*8820*/  UISETP.GT.AND UP1, UPT, UR46, 0x1, UPT ;  /* 0x000000012e00788c */ /* 0x000fe2000bf24270 */
[----:B------:R-:W-:Y:S01]  /*8830*/  IMAD.U32 R9, RZ, RZ, UR43 ;  /* 0x0000002bff097e24 */ /* 0x000fe2000f8e00ff */
[----:B------:R-:W3:Y:S01]  /*8840*/  LDL R10, [R1+0x5c] ;  /* 0x00005c00010a7983 */ /* 0x000ee20000100800 */
[----:B------:R-:W-:Y:S01]  /*8850*/  UMOV UR19, 0x9b8 ;  /* 0x000009b800137882 */ /* 0x000fe20000000000 */
[----:B0-----:R-:W-:Y:S01]  /*8860*/  ISETP.NE.AND P0, PT, R0, 0x1, PT ;  /* 0x000000010000780c */ /* 0x001fe20003f05270 */
[----:B------:R-:W-:Y:S02]  /*8870*/  USEL UR19, UR19, 0x978, UP1 ;  /* 0x0000097813137887 */ /* 0x000fe40008800000 */
[----:B------:R-:W-:-:S10]  /*8880*/  UISETP.NE.U32.AND UP0, UPT, UR10, URZ, UPT ;  /* 0x0000003f0a00728c */ /* 0x000fd4000bf05070 */
[----:B------:R-:W0:Y:S08]  /*8890*/  @P0 LDC R4, c[0x0][0xbec] ;  /* 0x0002fb00ff040b82 */ /* 0x000e300000000800 */
[----:B------:R-:W1:Y:S01]  /*88a0*/  @P0 LDC R5, c[0x0][0xbf0] ;  /* 0x0002fc00ff050b82 */ /* 0x000e620000000800 */
[----:B------:R-:W-:Y:S02]  /*88b0*/  UISETP.NE.AND.EX UP0, UPT, UR11, URZ, UPT, UP0 ;  /* 0x0000003f0b00728c */ /* 0x000fe4000bf05300 */
[----:B------:R-:W-:-:S02]  /*88c0*/  USEL UR16, UR45, URZ, UP1 ;  /* 0x0000003f2d107287 */ /* 0x000fc40008800000 */
[----:B------:R-:W-:Y:S01]  /*88d0*/  USEL UR39, UR39, URZ, !UP0 ;  /* 0x0000003f27277287 */ /* 0x000fe2000c000000 */
[----:B------:R-:W-:Y:S01]  /*88e0*/  ULDC.64 UR14, c[0x0][UR19+0x228] ;  /* 0x00008a00130e7abb */ /* 0x000fe20008000a00 */
[----:B------:R-:W-:Y:S01]  /*88f0*/  ULDC.64 UR12, c[0x0][UR19+0x220] ;  /* 0x00008800130c7abb */ /* 0x000fe20008000a00 */
[----:B------:R-:W-:Y:S02]  /*8900*/  UIMAD.WIDE.U32 UR20, UR14, UR16, URZ ;  /* 0x000000100e1472a5 */ /* 0x000fe4000f8e003f */
[----:B------:R-:W-:Y:S02]  /*8910*/  UIMAD UR22, UR15, UR16, URZ ;  /* 0x000000100f1672a4 */ /* 0x000fe4000f8e023f */
[----:B------:R-:W-:Y:S01]  /*8920*/  UIMAD.WIDE.U32 UR14, UR12, UR39, URZ ;  /* 0x000000270c0e72a5 */ /* 0x000fe2000f8e003f */
[----:B------:R-:W-:Y:S01]  /*8930*/  ULDC.64 UR10, c[0x0][UR19+0x218] ;  /* 0x00008600130a7abb */ /* 0x000fe20008000a00 */
[----:B------:R-:W-:Y:S02]  /*8940*/  USEL UR42, UR42, URZ, !UP0 ;  /* 0x0000003f2a2a7287 */ /* 0x000fe4000c000000 */
[----:B------:R-:W-:-:S02]  /*8950*/  UIMAD UR39, UR13, UR39, URZ ;  /* 0x000000270d2772a4 */ /* 0x000fc4000f8e023f */
[----:B------:R-:W-:Y:S02]  /*8960*/  UIMAD.WIDE.U32 UR16, UR10, UR44, URZ ;  /* 0x0000002c0a1072a5 */ /* 0x000fe4000f8e003f */
[----:B------:R-:W-:Y:S02]  /*8970*/  UIMAD UR10, UR11, UR44, URZ ;  /* 0x0000002c0b0a72a4 */ /* 0x000fe4000f8e023f */
[----:B------:R-:W-:Y:S02]  /*8980*/  UIMAD UR39, UR12, UR42, UR39 ;  /* 0x0000002a0c2772a4 */ /* 0x000fe4000f8e0227 */
[----:B------:R-:W-:Y:S02]  /*8990*/  UIADD3 UR22, UR21, UR22, URZ ;  /* 0x0000001615167290 */ /* 0x000fe4000fffe03f */
[----:B------:R-:W-:Y:S02]  /*89a0*/  UIADD3 UR11, UR17, UR10, URZ ;  /* 0x0000000a110b7290 */ /* 0x000fe4000fffe03f */
[----:B------:R-:W-:-:S02]  /*89b0*/  UIADD3 UR16, UP0, UP2, UR14, UR16, UR4 ;  /* 0x000000100e107290 */ /* 0x000fc4000fa1e004 */
[----:B------:R-:W-:-:S04]  /*89c0*/  UIADD3 UR10, UR15, UR39, URZ ;  /* 0x000000270f0a7290 */ /* 0x000fc8000fffe03f */
[----:B------:R-:W-:Y:S01]  /*89d0*/  UIADD3.X UR10, UR10, UR11, UR18, UP0, UP2 ;  /* 0x0000000b0a0a7290 */ /* 0x000fe200087e4412 */
[----:B------:R-:W-:Y:S02]  /*89e0*/  IMAD.U32 R11, RZ, RZ, UR43 ;  /* 0x0000002bff0b7e24 */ /* 0x000fe4000f8e00ff */
[----:B--2---:R-:W-:-:S04]  /*89f0*/  IMAD R9, R9, 0x40, R6 ;  /* 0x0000004009097824 */ /* 0x004fc800078e0206 */
[----:B0-----:R-:W-:-:S04]  /*8a00*/  @P0 IMAD.HI.U32 R4, R9, R4, RZ ;  /* 0x0000000409040227 */ /* 0x001fc800078e00ff */
[----:B------:R-:W-:Y:S01]  /*8a10*/  IMAD.MOV.U32 R3, RZ, RZ, R9 ;  /* 0x000000ffff037224 */ /* 0x000fe200078e0009 */
[----:B-1----:R-:W-:Y:S01]  /*8a20*/  @P0 SHF.R.U32.HI R3, RZ, R5, R4 ;  /* 0x00000005ff030219 */ /* 0x002fe20000011604 */
[----:B------:R-:W-:Y:S02]  /*8a30*/  IMAD.U32 R4, RZ, RZ, UR20 ;  /* 0x00000014ff047e24 */ /* 0x000fe4000f8e00ff */
[----:B------:R-:W-:Y:S02]  /*8a40*/  IMAD.U32 R6, RZ, RZ, UR22 ;  /* 0x00000016ff067e24 */ /* 0x000fe4000f8e00ff */
[--C-:B------:R-:W-:Y:S01]  /*8a50*/  IMAD.MOV R7, RZ, RZ, -R3.reuse ;  /* 0x000000ffff077224 */ /* 0x100fe200078e0a03 */
[----:B------:R-:W-:Y:S02]  /*8a60*/  IADD3 R4, P0, P2, R3, UR16, R4 ;  /* 0x0000001003047c10 */ /* 0x000fe4000fa1e004 */
[----:B------:R-:W-:Y:S01]  /*8a70*/  SHF.R.S32.HI R3, RZ, 0x1f, R3 ;  /* 0x0000001fff037819 */ /* 0x000fe20000011403 */
[----:B------:R-:W-:-:S03]  /*8a80*/  IMAD R7, R0, R7, R9 ;  /* 0x0000000700077224 */ /* 0x000fc600078e0209 */
[----:B------:R-:W-:Y:S01]  /*8a90*/  IADD3.X R5, R3, UR10, R6, P0, P2 ;  /* 0x0000000a03057c10 */ /* 0x000fe200087e4406 */
[----:B------:R-:W-:Y:S01]  /*8aa0*/  ULDC.64 UR10, c[0x0][UR19+0x210] ;  /* 0x00008400130a7abb */ /* 0x000fe20008000a00 */
[----:B------:R-:W-:Y:S01]  /*8ab0*/  SHF.R.S32.HI R3, RZ, 0x1f, R7 ;  /* 0x0000001fff037819 */ /* 0x000fe20000011407 */
[C---:B------:R-:W-:Y:S02]  /*8ac0*/  IMAD R6, R7.reuse, UR11, RZ ;  /* 0x0000000b07067c24 */ /* 0x040fe4000f8e02ff */
[----:B------:R-:W-:-:S04]  /*8ad0*/  IMAD.WIDE.U32 R4, R7, UR10, R4 ;  /* 0x0000000a07047c25 */ /* 0x000fc8000f8e0004 */
[----:B------:R-:W-:Y:S01]  /*8ae0*/  IMAD R3, R3, UR10, R6 ;  /* 0x0000000a03037c24 */ /* 0x000fe2000f8e0206 */
[----:B------:R-:W-:Y:S01]  /*8af0*/  ULDC.64 UR10, c[0x0][0xba8] ;  /* 0x0002ea00000a7ab9 */ /* 0x000fe20000000a00 */
[----:B------:R-:W-:Y:S01]  /*8b00*/  @!UP1 ULDC UR10, c[0x0][0xb50] ;  /* 0x0002d400000a9ab9 */ /* 0x000fe20000000800 */
[----:B------:R-:W-:Y:S01]  /*8b10*/  @!UP1 ULDC UR11, c[0x0][0xb54] ;  /* 0x0002d500000b9ab9 */ /* 0x000fe20000000800 */
[----:B------:R-:W-:Y:S01]  /*8b20*/  IMAD.IADD R3, R5, 0x1, R3 ;  /* 0x0000000105037824 */ /* 0x000fe200078e0203 */
[----:B------:R-:W-:-:S04]  /*8b30*/  LEA R8, P0, R4, UR10, 0x2 ;  /* 0x0000000a04087c11 */ /* 0x000fc8000f8010ff */
[----:B------:R-:W-:Y:S01]  /*8b40*/  LEA.HI.X R3, R4, UR11, R3, 0x2, P0 ;  /* 0x0000000b04037c11 */ /* 0x000fe200080f1403 */
[----:B---3--:R-:W-:Y:S01]  /*8b50*/  IMAD.MOV R4, RZ, RZ, -R10 ;  /* 0x000000ffff047224 */ /* 0x008fe200078e0a0a */
[----:B------:R-:W-:Y:S01]  /*8b60*/  SHFL.IDX PT, R6, R8, 0x1, 0x1c1f ;  /* 0x003c1f0008067f89 */ /* 0x000fe200000e0000 */
[----:B------:R-:W-:-:S03]  /*8b70*/  IMAD R9, R0, UR8, RZ ;  /* 0x0000000800097c24 */ /* 0x000fc6000f8e02ff */
[----:B------:R-:W-:Y:S01]  /*8b80*/  ISETP.NE.AND P0, PT, R227, R4, PT ;  /* 0x00000004e300720c */ /* 0x000fe20003f05270 */
[----:B------:R-:W-:Y:S01]  /*8b90*/  SHFL.IDX PT, R5, R3, RZ, 0x1c1f ;  /* 0x001c1fff03057589 */ /* 0x000fe200000e0000 */
[----:B------:R-:W-:-:S03]  /*8ba0*/  IMAD R0, R11, 0x40, R16 ;  /* 0x000000400b007824 */ /* 0x000fc600078e0210 */
[----:B------:R-:W0:Y:S04]  /*8bb0*/  SHFL.IDX PT, R4, R8, RZ, 0x1c1f ;  /* 0x001c1fff08047589 */ /* 0x000e2800000e0000 */
[----:B------:R-:W1:Y:S01]  /*8bc0*/  SHFL.IDX PT, R7, R3, 0x1, 0x1c1f ;  /* 0x003c1f0003077f89 */ /* 0x000e6200000e0000 */
[C---:B------:R-:W-:Y:S01]  /*8bd0*/  ISETP.GE.OR P2, PT, R0.reuse, R9, P0 ;  /* 0x000000090000720c */ /* 0x040fe20000746670 */
[----:B------:R-:W-:-:S05]  /*8be0*/  VIADD R0, R0, 0x8 ;  /* 0x0000000800007836 */ /* 0x000fca0000000000 */
[----:B------:R-:W-:-:S07]  /*8bf0*/  ISETP.GE.OR P0, PT, R0, R9, P0 ;  /* 0x000000090000720c */ /* 0x000fce0000706670 */
[----:B0-----:R0:W-:Y:S06]  /*8c00*/  @!P2 ST.E desc[UR40][R4.64], R13 ;  /* 0x0000000d0400a985 */ /* 0x0011ec000c101928 */
[----:B-1----:R0:W-:Y:S02]  /*8c10*/  @!P0 ST.E desc[UR40][R6.64], R12 ;  /* 0x0000000c06008985 */ /* 0x0021e4000c101928 */
.L_x_3413:
[----:B------:R-:W-:Y:S05]  /*8c20*/  @P1 BRA `(.L_x_3414) ;  /* 0x0000001000541947 */ /* 0x000fea0003800000 */
[----:B------:R-:W1:Y:S01]  /*8c30*/  S2R R0, SR_TID.X ;  /* 0x0000000000007919 */ /* 0x000e620000002100 */
[----:B------:R-:W2:Y:S01]  /*8c40*/  LDC R80, c[0x0][0xbe8] ;  /* 0x0002fa00ff507b82 */ /* 0x000ea20000000800 */
[----:B------:R-:W-:Y:S01]  /*8c50*/  ULDC UR14, c[0x0][0xac8] ;  /* 0x0002b200000e7ab9 */ /* 0x000fe20000000800 */
[----:B------:R-:W-:Y:S01]  /*8c60*/  ULDC.64 UR12, c[0x0][0xaa0] ;  /* 0x0002a800000c7ab9 */ /* 0x000fe20000000a00 */
[----:B-1----:R-:W-:-:S05]  /*8c70*/  VIADD R0, R0, 0xffffff80 ;  /* 0xffffff8000007836 */ /* 0x002fca0000000000 */
[----:B------:R-:W-:-:S04]  /*8c80*/  SHF.R.S32.HI R3, RZ, 0x1f, R0 ;  /* 0x0000001fff037819 */ /* 0x000fc80000011400 */
[----:B------:R-:W-:-:S04]  /*8c90*/  LEA.HI R20, R3, R0, RZ, 0x3 ;  /* 0x0000000003147211 */ /* 0x000fc800078f18ff */
[----:B------:R-:W-:-:S05]  /*8ca0*/  SHF.R.S32.HI R3, RZ, 0x3, R20 ;  /* 0x00000003ff037819 */ /* 0x000fca0000011414 */
[----:B0-----:R-:W-:-:S04]  /*8cb0*/  IMAD R5, R3, 0x40, R2 ;  /* 0x0000004003057824 */ /* 0x001fc800078e0202 */
[----:B------:R-:W-:-:S03]  /*8cc0*/  IMAD.WIDE R14, R5, 0x2, R14 ;  /* 0x00000002050e7825 */ /* 0x000fc600078e020e */
[C---:B------:R-:W-:Y:S02]  /*8cd0*/  IADD3 R33, P0, R14.reuse, 0x5000, RZ ;  /* 0x000050000e217810 */ /* 0x040fe40007f1e0ff */
[C---:B------:R-:W-:Y:S02]  /*8ce0*/  IADD3 R41, P2, R14.reuse, 0x7000, RZ ;  /* 0x000070000e297810 */ /* 0x040fe40007f5e0ff */
[----:B------:R-:W-:Y:S02]  /*8cf0*/  LOP3.LUT R32, R33, 0x380, RZ, 0xc0, !PT ;  /* 0x0000038021207812 */ /* 0x000fe400078ec0ff */
[----:B------:R-:W-:Y:S02]  /*8d00*/  IADD3 R37, P1, R14, 0x6000, RZ ;  /* 0x000060000e257810 */ /* 0x000fe40007f3e0ff */
[----:B------:R-:W-:Y:S02]  /*8d10*/  LOP3.LUT R40, R41, 0x380, RZ, 0xc0, !PT ;  /* 0x0000038029287812 */ /* 0x000fe400078ec0ff */
[----:B------:R-:W-:-:S02]  /*8d20*/  SHF.R.U64 R32, R32, 0x3, RZ ;  /* 0x0000000320207819 */ /* 0x000fc400000012ff */
[----:B------:R-:W-:Y:S02]  /*8d30*/  LOP3.LUT R36, R37, 0x380, RZ, 0xc0, !PT ;  /* 0x0000038025247812 */ /* 0x000fe400078ec0ff */
[----:B------:R-:W-:Y:S02]  /*8d40*/  SHF.R.U64 R40, R40, 0x3, RZ ;  /* 0x0000000328287819 */ /* 0x000fe400000012ff */
[----:B------:R-:W-:Y:S01]  /*8d50*/  LOP3.LUT R32, R32, R33, RZ, 0x3c, !PT ;  /* 0x0000002120207212 */ /* 0x000fe200078e3cff */
[--C-:B------:R-:W-:Y:S01]  /*8d60*/  IMAD.X R33, RZ, RZ, R15.reuse, P0 ;  /* 0x000000ffff217224 */ /* 0x100fe200000e060f */
[----:B------:R-:W-:Y:S02]  /*8d70*/  SHF.R.U64 R36, R36, 0x3, RZ ;  /* 0x0000000324247819 */ /* 0x000fe400000012ff */
[----:B------:R-:W-:Y:S02]  /*8d80*/  IADD3 R61, P0, R14, 0xc000, RZ ;  /* 0x0000c0000e3d7810 */ /* 0x000fe40007f1e0ff */
[----:B------:R-:W-:Y:S01]  /*8d90*/  LOP3.LUT R40, R40, R41, RZ, 0x3c, !PT ;  /* 0x0000002928287212 */ /* 0x000fe200078e3cff */
[--C-:B------:R-:W-:Y:S01]  /*8da0*/  IMAD.X R41, RZ, RZ, R15.reuse, P2 ;  /* 0x000000ffff297224 */ /* 0x100fe200010e060f */
[----:B------:R-:W-:Y:S01]  /*8db0*/  IADD3 R69, P2, R14, 0xe000, RZ ;  /* 0x0000e0000e457810 */ /* 0x000fe20007f5e0ff */
[----:B------:R-:W-:Y:S01]  /*8dc0*/  UIMAD UR18, UR18, UR12, URZ ;  /* 0x0000000c121272a4 */ /* 0x000fe2000f8e023f */
[----:B------:R-:W-:Y:S01]  /*8dd0*/  LOP3.LUT R36, R36, R37, RZ, 0x3c, !PT ;  /* 0x0000002524247212 */ /* 0x000fe200078e3cff */
[----:B------:R-:W-:Y:S01]  /*8de0*/  IMAD.X R37, RZ, RZ, R15, P1 ;  /* 0x000000ffff257224 */ /* 0x000fe200008e060f */
[----:B------:R-:W-:Y:S01]  /*8df0*/  LOP3.LUT R60, R61, 0x380, RZ, 0xc0, !PT ;  /* 0x000003803d3c7812 */ /* 0x000fe200078ec0ff */
[----:B------:R-:W-:Y:S01]  /*8e00*/  UIMAD.WIDE.U32 UR10, UR4, UR12, URZ ;  /* 0x0000000c040a72a5 */ /* 0x000fe2000f8e003f */
[----:B------:R-:W-:Y:S01]  /*8e10*/  IADD3 R65, P1, R14, 0xd000, RZ ;  /* 0x0000d0000e417810 */ /* 0x000fe20007f3e0ff */
[----:B------:R-:W-:Y:S01]  /*8e20*/  IMAD.U32 R81, RZ, RZ, UR43 ;  /* 0x0000002bff517e24 */ /* 0x000fe2000f8e00ff */
[----:B------:R-:W-:-:S02]  /*8e30*/  LOP3.LUT R68, R69, 0x380, RZ, 0xc0, !PT ;  /* 0x0000038045447812 */ /* 0x000fc400078ec0ff */
[----:B------:R-:W-:Y:S02]  /*8e40*/  LOP3.LUT R77, R20, 0xfffffff8, RZ, 0xc0, !PT ;  /* 0xfffffff8144d7812 */ /* 0x000fe400078ec0ff */
[C---:B------:R-:W-:Y:S02]  /*8e50*/  IADD3 R9, P3, R14.reuse, 0x1000, RZ ;  /* 0x000010000e097810 */ /* 0x040fe40007f7e0ff */
[C---:B------:R-:W-:Y:S02]  /*8e60*/  IADD3 R13, P4, R14.reuse, 0x2000, RZ ;  /* 0x000020000e0d7810 */ /* 0x040fe40007f9e0ff */
[C---:B------:R-:W-:Y:S02]  /*8e70*/  IADD3 R25, P5, R14.reuse, 0x3000, RZ ;  /* 0x000030000e197810 */ /* 0x040fe40007fbe0ff */
[----:B------:R-:W-:Y:S01]  /*8e80*/  IADD3 R29, P6, R14, 0x4000, RZ ;  /* 0x000040000e1d7810 */ /* 0x000fe20007fde0ff */
[----:B------:R-:W-:Y:S01]  /*8e90*/  UIMAD UR18, UR4, UR13, UR18 ;  /* 0x0000000d041272a4 */ /* 0x000fe2000f8e0212 */
[----:B------:R-:W-:Y:S01]  /*8ea0*/  SHF.R.U64 R60, R60, 0x3, RZ ;  /* 0x000000033c3c7819 */ /* 0x000fe200000012ff */
[----:B------:R-:W5:Y:S01]  /*8eb0*/  LD.E.128 R32, desc[UR40][R32.64] ;  /* 0x0000002820207980 */ /* 0x000f62000c101d00 */
[----:B------:R-:W-:Y:S01]  /*8ec0*/  LOP3.LUT R64, R65, 0x380, RZ, 0xc0, !PT ;  /* 0x0000038041407812 */ /* 0x000fe200078ec0ff */
[----:B------:R-:W-:Y:S01]  /*8ed0*/  ULDC.64 UR12, c[0x0][0xae8] ;  /* 0x0002ba00000c7ab9 */ /* 0x000fe20000000a00 */
[----:B------:R-:W-:Y:S01]  /*8ee0*/  SHF.R.U64 R68, R68, 0x3, RZ ;  /* 0x0000000344447819 */ /* 0x000fe200000012ff */
[----:B------:R-:W5:Y:S01]  /*8ef0*/  LD.E.128 R36, desc[UR40][R36.64] ;  /* 0x0000002824247980 */ /* 0x000f62000c101d00 */
[----:B------:R-:W-:Y:S01]  /*8f00*/  LOP3.LUT R60, R60, R61, RZ, 0x3c, !PT ;  /* 0x0000003d3c3c7212 */ /* 0x000fe200078e3cff */
[----:B------:R-:W-:Y:S01]  /*8f10*/  IMAD.X R61, RZ, RZ, R15, P0 ;  /* 0x000000ffff3d7224 */ /* 0x000fe200000e060f */
[----:B------:R-:W-:Y:S01]  /*8f20*/  SHF.R.U64 R64, R64, 0x3, RZ ;  /* 0x0000000340407819 */ /* 0x000fe200000012ff */
[----:B------:R-:W5:Y:S01]  /*8f30*/  LD.E.128 R40, desc[UR40][R40.64] ;  /* 0x0000002828287980 */ /* 0x000f62000c101d00 */
[----:B------:R-:W-:-:S02]  /*8f40*/  ISETP.GE.AND P0, PT, R192, UR14, PT ;  /* 0x0000000ec0007c0c */ /* 0x000fc4000bf06270 */
[----:B------:R-:W-:Y:S01]  /*8f50*/  LOP3.LUT R68, R68, R69, RZ, 0x3c, !PT ;  /* 0x0000004544447212 */ /* 0x000fe200078e3cff */
[--C-:B------:R-:W-:Y:S01]  /*8f60*/  IMAD.X R69, RZ, RZ, R15.reuse, P2 ;  /* 0x000000ffff457224 */ /* 0x100fe200010e060f */
[----:B--2---:R-:W-:Y:S02]  /*8f70*/  ISETP.NE.AND P2, PT, R80, 0x1, PT ;  /* 0x000000015000780c */ /* 0x004fe40003f45270 */
[----:B------:R-:W-:Y:S02]  /*8f80*/  LOP3.LUT R8, R9, 0x380, RZ, 0xc0, !PT ;  /* 0x0000038009087812 */ /* 0x000fe400078ec0ff */
[----:B------:R-:W-:Y:S02]  /*8f90*/  LOP3.LUT R12, R13, 0x380, RZ, 0xc0, !PT ;  /* 0x000003800d0c7812 */ /* 0x000fe400078ec0ff */
[----:B------:R-:W-:Y:S02]  /*8fa0*/  LOP3.LUT R24, R25, 0x380, RZ, 0xc0, !PT ;  /* 0x0000038019187812 */ /* 0x000fe400078ec0ff */
[----:B------:R-:W-:Y:S01]  /*8fb0*/  LOP3.LUT R28, R29, 0x380, RZ, 0xc0, !PT ;  /* 0x000003801d1c7812 */ /* 0x000fe200078ec0ff */
[----:B------:R-:W-:Y:S01]  /*8fc0*/  UIADD3 UR11, UR11, UR18, URZ ;  /* 0x000000120b0b7290 */ /* 0x000fe2000fffe03f */
[----:B------:R-:W-:Y:S01]  /*8fd0*/  LOP3.LUT R64, R64, R65, RZ, 0x3c, !PT ;  /* 0x0000004140407212 */ /* 0x000fe200078e3cff */
[----:B------:R-:W-:Y:S01]  /*8fe0*/  IMAD.X R65, RZ, RZ, R15, P1 ;  /* 0x000000ffff417224 */ /* 0x000fe200008e060f */
[----:B------:R-:W-:Y:S01]  /*8ff0*/  SEL R76, RZ, 0xffffffff, P0 ;  /* 0xffffffffff4c7807 */ /* 0x000fe20000000000 */
[----:B------:R-:W0:Y:S01]  /*9000*/  @P2 LDC R79, c[0x0][0xbf0] ;  /* 0x0002fc00ff4f2b82 */ /* 0x000e220000000800 */
[----:B------:R-:W-:Y:S01]  /*9010*/  ISETP.GE.AND P1, PT, R2, UR14, PT ;  /* 0x0000000e02007c0c */ /* 0x000fe2000bf26270 */
[----:B------:R-:W-:Y:S01]  /*9020*/  USHF.R.S32.HI UR4, URZ, 0x1f, UR9 ;  /* 0x0000001f3f047899 */ /* 0x000fe20008011409 */
[----:B------:R-:W-:Y:S01]  /*9030*/  SHF.R.U64 R8, R8, 0x3, RZ ;  /* 0x0000000308087819 */ /* 0x000fe200000012ff */
[----:B------:R-:W-:Y:S01]  /*9040*/  IMAD.SHL.U32 R76, R76, 0x2, RZ ;  /* 0x000000024c4c7824 */ /* 0x000fe200078e00ff */
[----:B------:R-:W-:Y:S01]  /*9050*/  SEL R21, RZ, 0x1, P1 ;  /* 0x00000001ff157807 */ /* 0x000fe20000800000 */
[----:B------:R-:W5:Y:S01]  /*9060*/  LD.E.128 R60, desc[UR40][R60.64] ;  /* 0x000000283c3c7980 */ /* 0x000f62000c101d00 */
[----:B------:R-:W-:-:S02]  /*9070*/  ISETP.GE.AND P0, PT, R187, UR14, PT ;  /* 0x0000000ebb007c0c */ /* 0x000fc4000bf06270 */
[----:B------:R-:W-:Y:S01]  /*9080*/  LOP3.LUT R21, R76, 0x2, R21, 0xe2, !PT ;  /* 0x000000024c157812 */ /* 0x000fe200078ee215 */
[----:B------:R-:W-:Y:S01]  /*9090*/  IMAD.IADD R76, R0, 0x1, -R77 ;  /* 0x00000001004c7824 */ /* 0x000fe200078e0a4d */
[----:B------:R-:W-:Y:S01]  /*90a0*/  LOP3.LUT R8, R8, R9, RZ, 0x3c, !PT ;  /* 0x0000000908087212 */ /* 0x000fe200078e3cff */
[----:B------:R-:W1:Y:S01]  /*90b0*/  @P2 LDC R77, c[0x0][0xbec] ;  /* 0x0002fb00ff4d2b82 */ /* 0x000e620000000800 */
[----:B------:R-:W-:Y:S01]  /*90c0*/  SEL R20, RZ, 0xffffffff, P0 ;  /* 0xffffffffff147807 */ /* 0x000fe20000000000 */
[----:B------:R-:W-:Y:S01]  /*90d0*/  IMAD.X R9, RZ, RZ, R15, P3 ;  /* 0x000000ffff097224 */ /* 0x000fe200018e060f */
[----:B------:R-:W-:Y:S01]  /*90e0*/  ISETP.GE.AND P0, PT, R186, UR14, PT ;  /* 0x0000000eba007c0c */ /* 0x000fe2000bf06270 */
[----:B------:R-:W5:Y:S01]  /*90f0*/  LD.E.128 R68, desc[UR40][R68.64] ;  /* 0x0000002844447980 */ /* 0x000f62000c101d00 */
[----:B------:R-:W-:Y:S01]  /*9100*/  IADD3 R45, P3, R14, 0x8000, RZ ;  /* 0x000080000e2d7810 */ /* 0x000fe20007f7e0ff */
[----:B------:R-:W-:Y:S01]  /*9110*/  IMAD.SHL.U32 R20, R20, 0x4, RZ ;  /* 0x0000000414147824 */ /* 0x000fe200078e00ff */
[----:B------:R-:W-:-:S02]  /*9120*/  SEL R0, RZ, 0xffffffff, P0 ;  /* 0xffffffffff007807 */ /* 0x000fc40000000000 */
[----:B------:R-:W-:Y:S02]  /*9130*/  SHF.R.U64 R12, R12, 0x3, RZ ;  /* 0x000000030c0c7819 */ /* 0x000fe400000012ff */
[----:B------:R-:W-:Y:S02]  /*9140*/  SHF.R.U64 R24, R24, 0x3, RZ ;  /* 0x0000000318187819 */ /* 0x000fe400000012ff */
[----:B------:R-:W-:Y:S01]  /*9150*/  SHF.R.U64 R28, R28, 0x3, RZ ;  /* 0x000000031c1c7819 */ /* 0x000fe200000012ff */
[----:B------:R-:W-:Y:S01]  /*9160*/  UIMAD.WIDE.U32 UR10, UR44, UR12, UR10 ;  /* 0x0000000c2c0a72a5 */ /* 0x000fe2000f8e000a */
[----:B------:R-:W-:Y:S01]  /*9170*/  LOP3.LUT R44, R45, 0x380, RZ, 0xc0, !PT ;  /* 0x000003802d2c7812 */ /* 0x000fe200078ec0ff */
[----:B------:R-:W5:Y:S01]  /*9180*/  LD.E.128 R8, desc[UR40][R8.64] ;  /* 0x0000002808087980 */ /* 0x000f62000c101d00 */
[----:B------:R-:W-:Y:S01]  /*9190*/  LOP3.LUT R21, R20, 0x4, R21, 0xe2, !PT ;  /* 0x0000000414157812 */ /* 0x000fe200078ee215 */
[----:B------:R-:W-:Y:S01]  /*91a0*/  IMAD.SHL.U32 R20, R0, 0x8, RZ ;  /* 0x0000000800147824 */ /* 0x000fe200078e00ff */
[----:B------:R-:W-:Y:S01]  /*91b0*/  SHF.R.U64 R44, R44, 0x3, RZ ;  /* 0x000000032c2c7819 */ /* 0x000fe200000012ff */
[----:B------:R-:W-:Y:S01]  /*91c0*/  IMAD R0, R76, 0x20, R3 ;  /* 0x000000204c007824 */ /* 0x000fe200078e0203 */
[----:B------:R-:W-:Y:S01]  /*91d0*/  ISETP.GE.AND P0, PT, R185, UR14, PT ;  /* 0x0000000eb9007c0c */ /* 0x000fe2000bf06270 */
[----:B------:R-:W5:Y:S01]  /*91e0*/  LD.E.128 R64, desc[UR40][R64.64] ;  /* 0x0000002840407980 */ /* 0x000f62000c101d00 */
[----:B------:R-:W-:Y:S01]  /*91f0*/  LOP3.LUT R12, R12, R13, RZ, 0x3c, !PT ;  /* 0x0000000d0c0c7212 */ /* 0x000fe200078e3cff */
[----:B------:R-:W-:Y:S01]  /*9200*/  IMAD R78, R81, 0x40, R0 ;  /* 0x00000040514e7824 */ /* 0x000fe200078e0200 */
[----:B------:R-:W-:Y:S01]  /*9210*/  LOP3.LUT R24, R24, R25, RZ, 0x3c, !PT ;  /* 0x0000001918187212 */ /* 0x000fe200078e3cff */
[--C-:B------:R-:W-:Y:S01]  /*9220*/  IMAD.X R13, RZ, RZ, R15.reuse, P4 ;  /* 0x000000ffff0d7224 */ /* 0x100fe200020e060f */
[----:B------:R-:W-:Y:S01]  /*9230*/  LOP3.LUT R28, R28, R29, RZ, 0x3c, !PT ;  /* 0x0000001d1c1c7212 */ /* 0x000fe200078e3cff */
[--C-:B------:R-:W-:Y:S01]  /*9240*/  IMAD.X R25, RZ, RZ, R15.reuse, P5 ;  /* 0x000000ffff197224 */ /* 0x100fe200028e060f */
[----:B------:R-:W-:Y:S01]  /*9250*/  LOP3.LUT R44, R44, R45, RZ, 0x3c, !PT ;  /* 0x0000002d2c2c7212 */ /* 0x000fe200078e3cff */
[----:B------:R-:W-:Y:S01]  /*9260*/  IMAD.X R29, RZ, RZ, R15, P6 ;  /* 0x000000ffff1d7224 */ /* 0x000fe200030e060f */
[----:B------:R-:W-:Y:S01]  /*9270*/  LOP3.LUT R21, R20, 0x8, R21, 0xe2, !PT ;  /* 0x0000000814157812 */ /* 0x000fe200078ee215 */
[----:B------:R-:W-:Y:S01]  /*9280*/  IMAD.X R45, RZ, RZ, R15, P3 ;  /* 0x000000ffff2d7224 */ /* 0x000fe200018e060f */
[C---:B------:R-:W-:Y:S01]  /*9290*/  IADD3 R49, P4, R14.reuse, 0x9000, RZ ;  /* 0x000090000e317810 */ /* 0x040fe20007f9e0ff */
[----:B------:R-:W-:Y:S01]  /*92a0*/  UIMAD UR11, UR44, UR13, UR11 ;  /* 0x0000000d2c0b72a4 */ /* 0x000fe2000f8e020b */
[----:B------:R-:W-:Y:S01]  /*92b0*/  IADD3 R53, P5, R14, 0xa000, RZ ;  /* 0x0000a0000e357810 */ /* 0x000fe20007fbe0ff */
[----:B-1----:R-:W-:Y:S01]  /*92c0*/  @P2 IMAD.HI.U32 R0, R78, R77, RZ ;  /* 0x0000004d4e002227 */ /* 0x002fe200078e00ff */
[C---:B------:R-:W-:Y:S01]  /*92d0*/  IADD3 R57, P6, R14.reuse, 0xb000, RZ ;  /* 0x0000b0000e397810 */ /* 0x040fe20007fde0ff */
[----:B------:R-:W-:Y:S01]  /*92e0*/  ULDC.64 UR12, c[0x0][0xaf0] ;  /* 0x0002bc00000c7ab9 */ /* 0x000fe20000000a00 */
[----:B------:R-:W-:Y:S01]  /*92f0*/  SEL R20, RZ, 0xffffffff, P0 ;  /* 0xffffffffff147807 */ /* 0x000fe20000000000 */
[----:B------:R-:W5:Y:S01]  /*9300*/  LD.E.128 R24, desc[UR40][R24.64] ;  /* 0x0000002818187980 */ /* 0x000f62000c101d00 */
[----:B------:R-:W-:Y:S01]  /*9310*/  IADD3 R7, P3, R14, 0xf000, RZ ;  /* 0x0000f0000e077810 */ /* 0x000fe20007f7e0ff */
[----:B------:R-:W-:Y:S01]  /*9320*/  UIMAD UR4, UR4, UR12, URZ ;  /* 0x0000000c040472a4 */ /* 0x000fe2000f8e023f */
[----:B------:R-:W-:Y:S01]  /*9330*/  ISETP.GE.AND P0, PT, R184, UR14, PT ;  /* 0x0000000eb8007c0c */ /* 0x000fe2000bf06270 */
[----:B------:R-:W-:Y:S01]  /*9340*/  IMAD.SHL.U32 R76, R20, 0x10, RZ ;  /* 0x00000010144c7824 */ /* 0x000fe200078e00ff */
[----:B------:R-:W-:Y:S01]  /*9350*/  LOP3.LUT R48, R49, 0x380, RZ, 0xc0, !PT ;  /* 0x0000038031307812 */ /* 0x000fe200078ec0ff */
[----:B------:R-:W5:Y:S01]  /*9360*/  LD.E.128 R28, desc[UR40][R28.64] ;  /* 0x000000281c1c7980 */ /* 0x000f62000c101d00 */
[----:B------:R-:W-:-:S02]  /*9370*/  LOP3.LUT R52, R53, 0x380, RZ, 0xc0, !PT ;  /* 0x0000038035347812 */ /* 0x000fc400078ec0ff */
[----:B------:R-:W-:Y:S02]  /*9380*/  LOP3.LUT R56, R57, 0x380, RZ, 0xc0, !PT ;  /* 0x0000038039387812 */ /* 0x000fe400078ec0ff */
[----:B------:R-:W-:Y:S01]  /*9390*/  LOP3.LUT R5, R14, 0x380, RZ, 0xc0, !PT ;  /* 0x000003800e057812 */ /* 0x000fe200078ec0ff */
[----:B------:R-:W-:Y:S01]  /*93a0*/  IMAD.MOV.U32 R77, RZ, RZ, R78 ;  /* 0x000000ffff4d7224 */ /* 0x000fe200078e004e */
[----:B------:R-:W-:Y:S01]  /*93b0*/  LOP3.LUT R6, R7, 0x380, RZ, 0xc0, !PT ;  /* 0x0000038007067812 */ /* 0x000fe200078ec0ff */
[----:B------:R-:W-:Y:S01]  /*93c0*/  UIMAD.WIDE.U32 UR10, UR9, UR12, UR10 ;  /* 0x0000000c090a72a5 */ /* 0x000fe2000f8e000a */
[----:B------:R-:W-:Y:S01]  /*93d0*/  SEL R20, RZ, 0xffffffff, P0 ;  /* 0xffffffffff147807 */ /* 0x000fe20000000000 */
[----:B------:R-:W-:Y:S01]  /*93e0*/  UIMAD UR4, UR9, UR13, UR4 ;  /* 0x0000000d090472a4 */ /* 0x000fe2000f8e0204 */
[----:B0-----:R-:W-:Y:S01]  /*93f0*/  @P2 SHF.R.U32.HI R77, RZ, R79, R0 ;  /* 0x0000004fff4d2219 */ /* 0x001fe20000011600 */
[----:B------:R-:W-:Y:S01]  /*9400*/  IMAD.X R73, RZ, RZ, R15, P3 ;  /* 0x000000ffff497224 */ /* 0x000fe200018e060f */
[----:B------:R-:W-:Y:S01]  /*9410*/  SHF.R.U64 R48, R48, 0x3, RZ ;  /* 0x0000000330307819 */ /* 0x000fe200000012ff */
[----:B------:R-:W5:Y:S01]  /*9420*/  LD.E.128 R44, desc[UR40][R44.64] ;  /* 0x000000282c2c7980 */ /* 0x000f62000c101d00 */
[----:B------:R-:W-:-:S02]  /*9430*/  SHF.R.U64 R52, R52, 0x3, RZ ;  /* 0x0000000334347819 */ /* 0x000fc400000012ff */
[----:B------:R-:W-:Y:S02]  /*9440*/  SHF.R.U64 R56, R56, 0x3, RZ ;  /* 0x0000000338387819 */ /* 0x000fe400000012ff */
[----:B------:R-:W-:Y:S02]  /*9450*/  SHF.R.U64 R5, R5, 0x3, RZ ;  /* 0x0000000305057819 */ /* 0x000fe400000012ff */
[----:B------:R-:W-:Y:S02]  /*9460*/  SHF.R.U64 R6, R6, 0x3, RZ ;  /* 0x0000000306067819 */ /* 0x000fe400000012ff */
[----:B------:R-:W-:Y:S01]  /*9470*/  LOP3.LUT R0, R76, 0x10, R21, 0xe2, !PT ;  /* 0x000000104c007812 */ /* 0x000fe200078ee215 */
[----:B------:R-:W-:Y:S01]  /*9480*/  UIADD3 UR4, UR11, UR4, URZ ;  /* 0x000000040b047290 */ /* 0x000fe2000fffe03f */
[--C-:B------:R-:W-:Y:S01]  /*9490*/  SHF.R.S32.HI R76, RZ, 0x1f, R77.reuse ;  /* 0x0000001fff4c7819 */ /* 0x100fe2000001144d */
[----:B------:R-:W-:Y:S01]  /*94a0*/  IMAD.SHL.U32 R81, R20, 0x20, RZ ;  /* 0x0000002014517824 */ /* 0x000fe200078e00ff */
        /* <DEDUP_REMOVED lines=9> */
[----:B------:R-:W-:Y:S01]  /*9540*/  IMAD.MOV.U32 R5, RZ, RZ, R15 ;  /* 0x000000ffff057224 */ /* 0x000fe200078e000f */
[----:B------:R-:W5:Y:S01]  /*9550*/  LD.E.128 R48, desc[UR40][R48.64] ;  /* 0x0000002830307980 */ /* 0x000f62000c101d00 */
[----:B------:R-:W-:-:S02]  /*9560*/  IMAD.U32 R20, RZ, RZ, UR10 ;  /* 0x0000000aff147e24 */ /* 0x000fc4000f8e00ff */
[----:B------:R-:W-:Y:S01]  /*9570*/  IMAD.U32 R21, RZ, RZ, UR11 ;  /* 0x0000000bff157e24 */ /* 0x000fe2000f8e00ff */
[----:B------:R-:W-:Y:S01]  /*9580*/  ULDC.64 UR10, c[0x0][0xae0] ;  /* 0x0002b800000a7ab9 */ /* 0x000fe20000000a00 */
[----:B------:R-:W-:Y:S01]  /*9590*/  IMAD R79, R80, R79, R78 ;  /* 0x0000004f504f7224 */ /* 0x000fe200078e024e */
[----:B------:R-:W5:Y:S01]  /*95a0*/  LD.E.128 R4, desc[UR40][R4.64] ;  /* 0x0000002804047980 */ /* 0x000f62000c101d00 */
[----:B------:R-:W-:Y:S01]  /*95b0*/  IMAD R76, R76, UR10, RZ ;  /* 0x0000000a4c4c7c24 */ /* 0x000fe2000f8e02ff */
[----:B------:R-:W-:Y:S01]  /*95c0*/  LOP3.LUT R0, R81, 0x20, R0, 0xe2, !PT ;  /* 0x0000002051007812 */ /* 0x000fe200078ee200 */
[----:B------:R-:W-:Y:S01]  /*95d0*/  IMAD.U32 R21, RZ, RZ, UR4 ;  /* 0x00000004ff157e24 */ /* 0x000fe2000f8e00ff */
[----:B------:R-:W5:Y:S01]  /*95e0*/  LD.E.128 R12, desc[UR40][R12.64] ;  /* 0x000000280c0c7980 */ /* 0x000f62000c101d00 */
[----:B------:R-:W-:Y:S01]  /*95f0*/  IMAD R81, R77, UR11, R76 ;  /* 0x0000000b4d517c24 */ /* 0x000fe2000f8e024c */
[----:B------:R-:W-:Y:S02]  /*9600*/  ISETP.GE.AND P0, PT, R226, UR14, PT ;  /* 0x0000000ee2007c0c */ /* 0x000fe4000bf06270 */
[----:B------:R-:W5:Y:S01]  /*9610*/  LD.E.128 R52, desc[UR40][R52.64] ;  /* 0x0000002834347980 */ /* 0x000f62000c101d00 */
[----:B------:R-:W-:-:S03]  /*9620*/  SHF.R.S32.HI R76, RZ, 0x1f, R79 ;  /* 0x0000001fff4c7819 */ /* 0x000fc6000001144f */
[----:B------:R-:W5:Y:S01]  /*9630*/  LD.E.128 R56, desc[UR40][R56.64] ;  /* 0x0000002838387980 */ /* 0x000f62000c101d00 */
[----:B------:R-:W-:Y:S01]  /*9640*/  IMAD.WIDE.U32 R20, R77, UR10, R20 ;  /* 0x0000000a4d147c25 */ /* 0x000fe2000f8e0014 */
[----:B------:R-:W-:Y:S02]  /*9650*/  ULDC.64 UR10, c[0x0][0xad8] ;  /* 0x0002b600000a7ab9 */ /* 0x000fe40000000a00 */
[----:B------:R-:W5:Y:S01]  /*9660*/  LD.E.128 R72, desc[UR40][R72.64] ;  /* 0x0000002848487980 */ /* 0x000f62000c101d00 */
[----:B------:R-:W-:Y:S01]  /*9670*/  IMAD.U32 R88, RZ, RZ, UR43 ;  /* 0x0000002bff587e24 */ /* 0x000fe2000f8e00ff */
[----:B------:R-:W-:Y:S01]  /*9680*/  @!PT LDS RZ, [RZ] ;  /* 0x00000000fffff984 */ /* 0x000fe20000000800 */
[----:B------:R-:W-:Y:S01]  /*9690*/  @!PT LDS RZ, [RZ] ;  /* 0x00000000fffff984 */ /* 0x000fe20000000800 */
[----:B------:R-:W-:Y:S01]  /*96a0*/  @!PT LDS RZ, [RZ] ;  /* 0x00000000fffff984 */ /* 0x000fe20000000800 */
[----:B------:R-:W-:Y:S01]  /*96b0*/  @!PT LDS RZ, [RZ] ;  /* 0x00000000fffff984 */ /* 0x000fe20000000800 */
[----:B------:R0:W-:Y:S06]  /*96c0*/  MEMBAR.ALL.CTA ;  /* 0x0000000000007992 */ /* 0x0001ec0000008000 */
[----:B0-----:R-:W0:Y:S01]  /*96d0*/  FENCE.VIEW.ASYNC.S ;  /* 0x00000000000073c6 */ /* 0x001e220000000000 */
[----:B------:R-:W-:Y:S01]  /*96e0*/  SEL R77, RZ, 0x40, P0 ;  /* 0x00000040ff4d7807 */ /* 0x000fe20000000000 */
[----:B------:R-:W-:Y:S01]  /*96f0*/  IMAD.IADD R21, R21, 0x1, R81 ;  /* 0x0000000115157824 */ /* 0x000fe200078e0251 */
[----:B------:R-:W-:Y:S01]  /*9700*/  ISETP.GE.AND P0, PT, R225, UR14, PT ;  /* 0x0000000ee1007c0c */ /* 0x000fe2000bf06270 */
[----:B------:R-:W-:-:S02]  /*9710*/  IMAD R76, R76, UR10, RZ ;  /* 0x0000000a4c4c7c24 */ /* 0x000fc4000f8e02ff */
[----:B------:R-:W-:Y:S02]  /*9720*/  IMAD R88, R88, 0x40, R3 ;  /* 0x0000004058587824 */ /* 0x000fe400078e0203 */
[----:B------:R-:W-:Y:S01]  /*9730*/  IMAD R89, R80, UR8, RZ ;  /* 0x0000000850597c24 */ /* 0x000fe2000f8e02ff */
[----:B------:R-:W-:Y:S01]  /*9740*/  LOP3.LUT R0, R0, R77, RZ, 0xfc, !PT ;  /* 0x0000004d00007212 */ /* 0x000fe200078efcff */
[C---:B------:R-:W-:Y:S01]  /*9750*/  IMAD R77, R79.reuse, UR11, R76 ;  /* 0x0000000b4f4d7c24 */ /* 0x040fe2000f8e024c */
[----:B------:R-:W-:Y:S01]  /*9760*/  UIADD3 UR4, UR38, 0x28c20, URZ ;  /* 0x00028c2026047890 */ /* 0x000fe2000fffe03f */
[----:B------:R-:W-:Y:S01]  /*9770*/  IMAD.WIDE.U32 R20, R79, UR10, R20 ;  /* 0x0000000a4f147c25 */ /* 0x000fe2000f8e0014 */
[----:B------:R-:W-:Y:S01]  /*9780*/  SEL R3, RZ, 0x80, P0 ;  /* 0x00000080ff037807 */ /* 0x000fe20000000000 */
[----:B------:R-:W-:Y:S01]  /*9790*/  ULDC.64 UR10, c[0x0][0xa80] ;  /* 0x0002a000000a7ab9 */ /* 0x000fe20000000a00 */
[----:B------:R-:W-:Y:S01]  /*97a0*/  ISETP.GE.AND P0, PT, R88, R89, PT ;  /* 0x000000595800720c */ /* 0x000fe20003f06270 */
[----:B------:R-:W-:Y:S01]  /*97b0*/  IMAD.IADD R21, R21, 0x1, R77 ;  /* 0x0000000115157824 */ /* 0x000fe200078e024d */
[----:B------:R-:W-:Y:S01]  /*97c0*/  UPRMT UR4, URZ, 0x654, UR4 ;  /* 0x000006543f047896 */ /* 0x000fe20008000004 */
[----:B------:R-:W-:-:S04]  /*97d0*/  LEA R86, P1, R20, UR10, 0x1 ;  /* 0x0000000a14567c11 */ /* 0x000fc8000f8208ff */
[----:B------:R-:W-:Y:S01]  /*97e0*/  LEA.HI.X R87, R20, UR11, R21, 0x1, P1 ;  /* 0x0000000b14577c11 */ /* 0x000fe200088f0c15 */
[----:B------:R-:W-:Y:S01]  /*97f0*/  BSSY B1, `(.L_x_3415) ;  /* 0x000002c000017945 */ /* 0x000fe20003800000 */
[----:B0-----:R0:W1:Y:S02]  /*9800*/  SHFL.IDX PT, R20, R86, RZ, 0x181f ;  /* 0x00181fff56147589 */ /* 0x00106400000e0000 */
[----:B------:R-:W-:Y:S02]  /*9810*/  SYNCS.ARRIVE.TRANS64.RED.A1T0 RZ, [UR4], RZ ;  /* 0x000000ffffff79a7 */ /* 0x000fe40008100404 */
[----:B------:R0:W2:Y:S01]  /*9820*/  SHFL.IDX PT, R21, R87, RZ, 0x181f ;  /* 0x00181fff57157589 */ /* 0x0000a200000e0000 */
[----:B------:R-:W-:Y:S02]  /*9830*/  LOP3.LUT R3, R0, R3, RZ, 0xfc, !PT ;  /* 0x0000000300037212 */ /* 0x000fe400078efcff */
[----:B------:R-:W-:Y:S01]  /*9840*/  SHF.R.S32.HI R152, RZ, 0x1f, R192 ;  /* 0x0000001fff987819 */ /* 0x000fe200000114c0 */
[----:B------:R-:W-:Y:S06]  /*9850*/  @P0 BRA `(.L_x_3416) ;  /* 0x0000000000940947 */ /* 0x000fec0003800000 */
[----:B------:R-:W-:Y:S02]  /*9860*/  ISETP.GE.AND P1, PT, R192, UR14, PT ;  /* 0x0000000ec0007c0c */ /* 0x000fe4000bf26270 */
[----:B------:R-:W-:Y:S02]  /*9870*/  ISETP.GE.AND P0, PT, R2, UR14, PT ;  /* 0x0000000e02007c0c */ /* 0x000fe4000bf06270 */
[----:B------:R-:W-:Y:S02]  /*9880*/  ISETP.GE.AND P4, PT, R187, UR14, PT ;  /* 0x0000000ebb007c0c */ /* 0x000fe4000bf86270 */
[----:B------:R-:W-:Y:S02]  /*9890*/  ISETP.GE.AND P3, PT, R186, UR14, PT ;  /* 0x0000000eba007c0c */ /* 0x000fe4000bf66270 */
[----:B------:R-:W-:Y:S02]  /*98a0*/  SHF.R.S32.HI R80, RZ, 0x1f, R187 ;  /* 0x0000001fff507819 */ /* 0x000fe400000114bb */
[----:B------:R-:W-:-:S02]  /*98b0*/  SHF.R.S32.HI R81, RZ, 0x1f, R186 ;  /* 0x0000001fff517819 */ /* 0x000fc400000114ba */
[----:B------:R-:W-:Y:S02]  /*98c0*/  SHF.R.S32.HI R90, RZ, 0x1f, R185 ;  /* 0x0000001fff5a7819 */ /* 0x000fe400000114b9 */
[-C--:B-1----:R-:W-:Y:S01]  /*98d0*/  @!P1 LEA R76, P2, R192, R20.reuse, 0x1 ;  /* 0x00000014c04c9211 */ /* 0x082fe200078408ff */
[----:B--2---:R-:W-:Y:S02]  /*98e0*/  @!P0 IMAD.WIDE R78, R2, 0x2, R20 ;  /* 0x00000002024e8825 */ /* 0x004fe400078e0214 */
[----:B------:R-:W-:Y:S02]  /*98f0*/  @!P4 LEA R84, P5, R187, R20, 0x1 ;  /* 0x00000014bb54c211 */ /* 0x000fe400078a08ff */
[----:B------:R-:W-:Y:S01]  /*9900*/  @!P1 LEA.HI.X R77, R192, R21, R152, 0x1, P2 ;  /* 0x00000015c04d9211 */ /* 0x000fe200010f0c98 */
[----:B-----5:R1:W-:Y:S01]  /*9910*/  @!P0 ST.E.128 desc[UR40][R78.64], R4 ;  /* 0x000000044e008985 */ /* 0x0203e2000c101d28 */
[----:B------:R-:W-:Y:S02]  /*9920*/  ISETP.GE.AND P2, PT, R185, UR14, PT ;  /* 0x0000000eb9007c0c */ /* 0x000fe4000bf46270 */
[----:B------:R-:W-:Y:S01]  /*9930*/  LOP3.LUT P0, RZ, R0, 0x40, RZ, 0xc0, !PT ;  /* 0x0000004000ff7812 */ /* 0x000fe2000780c0ff */
[----:B------:R2:W-:Y:S01]  /*9940*/  @!P1 ST.E.128 desc[UR40][R76.64], R12 ;  /* 0x0000000c4c009985 */ /* 0x0005e2000c101d28 */
[----:B------:R-:W-:-:S02]  /*9950*/  ISETP.GE.AND P1, PT, R184, UR14, PT ;  /* 0x0000000eb8007c0c */ /* 0x000fc4000bf26270 */
[CC--:B------:R-:W-:Y:S02]  /*9960*/  @!P3 LEA R82, P6, R186.reuse, R20.reuse, 0x1 ;  /* 0x00000014ba52b211 */ /* 0x0c0fe400078c08ff */
[-C--:B------:R-:W-:Y:S02]  /*9970*/  @!P4 LEA.HI.X R85, R187, R21.reuse, R80, 0x1, P5 ;  /* 0x00000015bb55c211 */ /* 0x080fe400028f0c50 */
[-C--:B------:R-:W-:Y:S02]  /*9980*/  @!P3 LEA.HI.X R83, R186, R21.reuse, R81, 0x1, P6 ;  /* 0x00000015ba53b211 */ /* 0x080fe400030f0c51 */
[----:B------:R-:W-:Y:S01]  /*9990*/  LOP3.LUT P6, RZ, R3, 0x80, RZ, 0xc0, !PT ;  /* 0x0000008003ff7812 */ /* 0x000fe200078cc0ff */
[----:B------:R3:W-:Y:S01]  /*99a0*/  @!P4 ST.E.128 desc[UR40][R84.64], R28 ;  /* 0x0000001c5400c985 */ /* 0x0007e2000c101d28 */
[C---:B------:R-:W-:Y:S02]  /*99b0*/  @!P2 LEA R80, P5, R185.reuse, R20, 0x1 ;  /* 0x00000014b950a211 */ /* 0x040fe400078a08ff */
[----:B-1----:R-:W-:Y:S01]  /*99c0*/  SHF.R.S32.HI R5, RZ, 0x1f, R184 ;  /* 0x0000001fff057819 */ /* 0x002fe200000114b8 */
[----:B------:R3:W-:Y:S01]  /*99d0*/  @!P3 ST.E.128 desc[UR40][R82.64], R36 ;  /* 0x000000245200b985 */ /* 0x0007e2000c101d28 */
[----:B------:R-:W-:-:S02]  /*99e0*/  @!P2 LEA.HI.X R81, R185, R21, R90, 0x1, P5 ;  /* 0x00000015b951a211 */ /* 0x000fc400028f0c5a */
[CC--:B------:R-:W-:Y:S02]  /*99f0*/  @!P1 LEA R6, P5, R184.reuse, R20.reuse, 0x1 ;  /* 0x00000014b8069211 */ /* 0x0c0fe400078a08ff */
[----:B--2---:R-:W-:Y:S01]  /*9a00*/  SHF.R.S32.HI R15, RZ, 0x1f, R226 ;  /* 0x0000001fff0f7819 */ /* 0x004fe200000114e2 */
[----:B------:R3:W-:Y:S01]  /*9a10*/  @!P2 ST.E.128 desc[UR40][R80.64], R44 ;  /* 0x0000002c5000a985 */ /* 0x0007e2000c101d28 */
[-C--:B------:R-:W-:Y:S02]  /*9a20*/  @!P1 LEA.HI.X R7, R184, R21.reuse, R5, 0x1, P5 ;  /* 0x00000015b8079211 */ /* 0x080fe400028f0c05 */
[C---:B------:R-:W-:Y:S02]  /*9a30*/  @P0 LEA R4, P5, R226.reuse, R20, 0x1 ;  /* 0x00000014e2040211 */ /* 0x040fe400078a08ff */
[----:B------:R-:W-:Y:S01]  /*9a40*/  SHF.R.S32.HI R13, RZ, 0x1f, R225 ;  /* 0x0000001fff0d7819 */ /* 0x000fe200000114e1 */
[----:B------:R3:W-:Y:S01]  /*9a50*/  @!P1 ST.E.128 desc[UR40][R6.64], R52 ;  /* 0x0000003406009985 */ /* 0x0007e2000c101d28 */
[----:B------:R-:W-:-:S02]  /*9a60*/  @P0 LEA.HI.X R5, R226, R21, R15, 0x1, P5 ;  /* 0x00000015e2050211 */ /* 0x000fc400028f0c0f */
[----:B------:R-:W-:-:S03]  /*9a70*/  @P6 LEA R12, P5, R225, R20, 0x1 ;  /* 0x00000014e10c6211 */ /* 0x000fc600078a08ff */
[----:B------:R3:W-:Y:S01]  /*9a80*/  @P0 ST.E.128 desc[UR40][R4.64], R60 ;  /* 0x0000003c04000985 */ /* 0x0007e2000c101d28 */
[----:B------:R-:W-:-:S05]  /*9a90*/  @P6 LEA.HI.X R13, R225, R21, R13, 0x1, P5 ;  /* 0x00000015e10d6211 */ /* 0x000fca00028f0c0d */
[----:B------:R3:W-:Y:S04]  /*9aa0*/  @P6 ST.E.128 desc[UR40][R12.64], R68 ;  /* 0x000000440c006985 */ /* 0x0007e8000c101d28 */
.L_x_3416:
[----:B------:R-:W-:Y:S05]  /*9ab0*/  BSYNC B1 ;  /* 0x0000000000017941 */ /* 0x000fea0003800000 */
.L_x_3415:
[----:B---3-5:R-:W-:Y:S01]  /*9ac0*/  VIADD R6, R88, 0x20 ;  /* 0x0000002058067836 */ /* 0x028fe20000000000 */
[----:B------:R3:W4:Y:S04]  /*9ad0*/  SHFL.IDX PT, R5, R87, 0x1, 0x181f ;  /* 0x00381f0057057f89 */ /* 0x00072800000e0000 */
[----:B------:R-:W-:Y:S01]  /*9ae0*/  ISETP.GE.AND P0, PT, R6, R89, PT ;  /* 0x000000590600720c */ /* 0x000fe20003f06270 */
[----:B------:R3:W0:-:S12]  /*9af0*/  SHFL.IDX PT, R4, R86, 0x1, 0x181f ;  /* 0x00381f0056047f89 */ /* 0x00061800000e0000 */
[----:B---3--:R-:W-:Y:S05]  /*9b00*/  @P0 BRA `(.L_x_3417) ;  /* 0x0000002800040947 */ /* 0x008fea0003800000 */
[----:B------:R-:W-:Y:S02]  /*9b10*/  ISETP.GE.AND P0, PT, R192, UR14, PT ;  /* 0x0000000ec0007c0c */ /* 0x000fe4000bf06270 */
[----:B------:R-:W-:Y:S02]  /*9b20*/  ISETP.GE.AND P5, PT, R2, UR14, PT ;  /* 0x0000000e02007c0c */ /* 0x000fe4000bfa6270 */
[----:B------:R-:W-:Y:S02]  /*9b30*/  ISETP.GE.AND P2, PT, R187, UR14, PT ;  /* 0x0000000ebb007c0c */ /* 0x000fe4000bf46270 */
[----:B------:R-:W-:Y:S02]  /*9b40*/  ISETP.GE.AND P1, PT, R186, UR14, PT ;  /* 0x0000000eba007c0c */ /* 0x000fe4000bf26270 */
[----:B------:R-:W-:Y:S02]  /*9b50*/  ISETP.GE.AND P3, PT, R185, UR14, PT ;  /* 0x0000000eb9007c0c */ /* 0x000fe4000bf66270 */
[----:B------:R-:W-:-:S02]  /*9b60*/  SHF.R.S32.HI R15, RZ, 0x1f, R187 ;  /* 0x0000001fff0f7819 */ /* 0x000fc400000114bb */
[----:B--2---:R-:W-:Y:S02]  /*9b70*/  SHF.R.S32.HI R21, RZ, 0x1f, R186 ;  /* 0x0000001fff157819 */ /* 0x004fe400000114ba */
[----:B0-----:R-:W-:Y:S01]  /*9b80*/  @!P0 LEA R12, P4, R192, R4, 0x1 ;  /* 0x00000004c00c8211 */ /* 0x001fe200078808ff */
[----:B----4-:R-:W-:Y:S01]  /*9b90*/  @!P5 IMAD.WIDE R6, R2, 0x2, R4 ;  /* 0x000000020206d825 */ /* 0x010fe200078e0204 */
[----:B------:R-:W-:Y:S02]  /*9ba0*/  SHF.R.S32.HI R31, RZ, 0x1f, R184 ;  /* 0x0000001fff1f7819 */ /* 0x000fe400000114b8 */
[----:B------:R-:W-:Y:S02]  /*9bb0*/  @!P0 LEA.HI.X R13, R192, R5, R152, 0x1, P4 ;  /* 0x00000005c00d8211 */ /* 0x000fe400020f0c98 */
[----:B------:R-:W-:Y:S01]  /*9bc0*/  ISETP.GE.AND P4, PT, R184, UR14, PT ;  /* 0x0000000eb8007c0c */ /* 0x000fe2000bf86270 */
[----:B------:R0:W-:Y:S01]  /*9bd0*/  @!P5 ST.E.128 desc[UR40][R6.64], R8 ;  /* 0x000000080600d985 */ /* 0x0001e2000c101d28 */
[----:B------:R-:W-:-:S02]  /*9be0*/  LOP3.LUT P5, RZ, R0, 0x40, RZ, 0xc0, !PT ;  /* 0x0000004000ff7812 */ /* 0x000fc400078ac0ff */
[CC--:B------:R-:W-:Y:S01]  /*9bf0*/  @!P2 LEA R14, P6, R187.reuse, R4.reuse, 0x1 ;  /* 0x00000004bb0ea211 */ /* 0x0c0fe200078c08ff */
[----:B------:R3:W-:Y:S01]  /*9c00*/  @!P0 ST.E.128 desc[UR40][R12.64], R24 ;  /* 0x000000180c008985 */ /* 0x0007e2000c101d28 */
[----:B------:R-:W-:Y:S02]  /*9c10*/  SHF.R.S32.HI R0, RZ, 0x1f, R185 ;  /* 0x0000001fff007819 */ /* 0x000fe400000114b9 */
[----:B------:R-:W-:Y:S02]  /*9c20*/  @!P2 LEA.HI.X R15, R187, R5, R15, 0x1, P6 ;  /* 0x00000005bb0fa211 */ /* 0x000fe400030f0c0f */
[-C--:B-1----:R-:W-:Y:S02]  /*9c30*/  @!P1 LEA R20, P6, R186, R4.reuse, 0x1 ;  /* 0x00000004ba149211 */ /* 0x082fe400078c08ff */
[----:B------:R-:W-:Y:S01]  /*9c40*/  SHF.R.S32.HI R37, RZ, 0x1f, R226 ;  /* 0x0000001fff257819 */ /* 0x000fe200000114e2 */
[----:B------:R3:W-:Y:S01]  /*9c50*/  @!P2 ST.E.128 desc[UR40][R14.64], R32 ;  /* 0x000000200e00a985 */ /* 0x0007e2000c101d28 */
[----:B------:R-:W-:-:S02]  /*9c60*/  @!P3 LEA R28, P2, R185, R4, 0x1 ;  /* 0x00000004b91cb211 */ /* 0x000fc400078408ff */
[-C--:B------:R-:W-:Y:S02]  /*9c70*/  @!P4 LEA R30, P0, R184, R4.reuse, 0x1 ;  /* 0x00000004b81ec211 */ /* 0x080fe400078008ff */
[-C--:B------:R-:W-:Y:S02]  /*9c80*/  @!P1 LEA.HI.X R21, R186, R5.reuse, R21, 0x1, P6 ;  /* 0x00000005ba159211 */ /* 0x080fe400030f0c15 */
[----:B0-----:R-:W-:Y:S02]  /*9c90*/  @P5 LEA R6, P6, R226, R4, 0x1 ;  /* 0x00000004e2065211 */ /* 0x001fe400078c08ff */
[-C--:B------:R-:W-:Y:S01]  /*9ca0*/  @!P3 LEA.HI.X R29, R185, R5.reuse, R0, 0x1, P2 ;  /* 0x00000005b91db211 */ /* 0x080fe200010f0c00 */
[----:B------:R3:W-:Y:S01]  /*9cb0*/  @!P1 ST.E.128 desc[UR40][R20.64], R40 ;  /* 0x0000002814009985 */ /* 0x0007e2000c101d28 */
[-C--:B------:R-:W-:Y:S02]  /*9cc0*/  @!P4 LEA.HI.X R31, R184, R5.reuse, R31, 0x1, P0 ;  /* 0x00000005b81fc211 */ /* 0x080fe400000f0c1f */
[----:B------:R-:W-:Y:S01]  /*9cd0*/  @P5 LEA.HI.X R7, R226, R5, R37, 0x1, P6 ;  /* 0x00000005e2075211 */ /* 0x000fe200030f0c25 */
[----:B------:R3:W-:Y:S01]  /*9ce0*/  @!P3 ST.E.128 desc[UR40][R28.64], R48 ;  /* 0x000000301c00b985 */ /* 0x0007e2000c101d28 */
[----:B------:R-:W-:-:S03]  /*9cf0*/  LOP3.LUT P0, RZ, R3, 0x80, RZ, 0xc0, !PT ;  /* 0x0000008003ff7812 */ /* 0x000fc6000780c0ff */
[----:B------:R3:W-:Y:S04]  /*9d00*/  @!P4 ST.E.128 desc[UR40][R30.64], R56 ;  /* 0x000000381e00c985 */ /* 0x0007e8000c101d28 */
[----:B------:R3:W-:Y:S06]  /*9d10*/  @P5 ST.E.128 desc[UR40][R6.64], R64 ;  /* 0x0000004006005985 */ /* 0x0007ec000c101d28 */
[----:B------:R-:W-:Y:S05]  /*9d20*/  @!P0 BRA `(.L_x_3417) ;  /* 0x00000024007c8947 */ /* 0x000fea0003800000 */
[----:B------:R-:W-:Y:S02]  /*9d30*/  LEA R4, P0, R225, R4, 0x1 ;  /* 0x00000004e1047211 */ /* 0x000fe400078008ff */
[----:B------:R-:W-:-:S04]  /*9d40*/  SHF.R.S32.HI R0, RZ, 0x1f, R225 ;  /* 0x0000001fff007819 */ /* 0x000fc800000114e1 */
[----:B------:R-:W-:-:S05]  /*9d50*/  LEA.HI.X R5, R225, R5, R0, 0x1, P0 ;  /* 0x00000005e1057211 */ /* 0x000fca00000f0c00 */
[----:B------:R0:W-:Y:S01]  /*9d60*/  ST.E.128 desc[UR40][R4.64], R72 ;  /* 0x0000004804007985 */ /* 0x0001e2000c101d28 */
[----:B------:R-:W-:Y:S05]  /*9d70*/  BRA `(.L_x_3417) ;  /* 0x0000002400687947 */ /* 0x000fea0003800000 */
.L_x_3414:
[----:B------:R-:W2:Y:S01]  /*9d80*/  LDL R0, [R1+0x58] ;  /* 0x0000580001007983 */ /* 0x000ea20000100800 */
[----:B------:R-:W-:Y:S01]  /*9d90*/  ULDC.64 UR12, c[0x0][0xb08] ;  /* 0x0002c200000c7ab9 */ /* 0x000fe20000000a00 */
[----:B------:R-:W-:Y:S01]  /*9da0*/  ULDC UR14, c[0x0][0xbe8] ;  /* 0x0002fa00000e7ab9 */ /* 0x000fe20000000800 */
[----:B------:R-:W-:Y:S01]  /*9db0*/  UIMAD UR18, UR18, UR12, URZ ;  /* 0x0000000c121272a4 */ /* 0x000fe2000f8e023f */
[----:B0-----:R-:W-:Y:S01]  /*9dc0*/  IMAD.U32 R6, RZ, RZ, UR43 ;  /* 0x0000002bff067e24 */ /* 0x001fe2000f8e00ff */
[----:B------:R-:W-:Y:S01]  /*9dd0*/  UIMAD.WIDE.U32 UR10, UR4, UR12, URZ ;  /* 0x0000000c040a72a5 */ /* 0x000fe2000f8e003f */
[----:B------:R-:W-:Y:S01]  /*9de0*/  BSSY B1, `(.L_x_3418) ;  /* 0x00000cc000017945 */ /* 0x000fe20003800000 */
[----:B------:R-:W-:Y:S01]  /*9df0*/  UIMAD UR18, UR4, UR13, UR18 ;  /* 0x0000000d041272a4 */ /* 0x000fe2000f8e0212 */
[----:B------:R-:W-:Y:S01]  /*9e00*/  SHF.R.S32.HI R21, RZ, 0x1f, R203 ;  /* 0x0000001fff157819 */ /* 0x000fe200000114cb */
[----:B------:R-:W-:Y:S01]  /*9e10*/  UISETP.NE.AND UP0, UPT, UR14, 0x1, UPT ;  /* 0x000000010e00788c */ /* 0x000fe2000bf05270 */
[----:B------:R-:W-:Y:S01]  /*9e20*/  SHF.R.S32.HI R152, RZ, 0x1f, R204 ;  /* 0x0000001fff987819 */ /* 0x000fe200000114cc */
[----:B------:R-:W-:Y:S01]  /*9e30*/  UIADD3 UR11, UR11, UR18, URZ ;  /* 0x000000120b0b7290 */ /* 0x000fe2000fffe03f */
[----:B------:R-:W-:Y:S01]  /*9e40*/  SHF.R.S32.HI R153, RZ, 0x1f, R205 ;  /* 0x0000001fff997819 */ /* 0x000fe200000114cd */
[----:B------:R-:W-:Y:S01]  /*9e50*/  ULDC.64 UR12, c[0x0][0xb38] ;  /* 0x0002ce00000c7ab9 */ /* 0x000fe20000000a00 */
[----:B------:R-:W-:Y:S01]  /*9e60*/  USHF.R.S32.HI UR4, URZ, 0x1f, UR9 ;  /* 0x0000001f3f047899 */ /* 0x000fe20008011409 */
[----:B------:R-:W-:Y:S01]  /*9e70*/  PLOP3.LUT P0, PT, PT, PT, UP0, 0x80, 0x0 ;  /* 0x000000000000781c */ /* 0x000fe20003f0f008 */
[----:B------:R-:W-:Y:S01]  /*9e80*/  UIMAD.WIDE.U32 UR10, UR44, UR12, UR10 ;  /* 0x0000000c2c0a72a5 */ /* 0x000fe2000f8e000a */
[----:B------:R-:W-:Y:S01]  /*9e90*/  SHF.R.S32.HI R154, RZ, 0x1f, R206 ;  /* 0x0000001fff9a7819 */ /* 0x000fe200000114ce */
[----:B------:R-:W-:Y:S01]  /*9ea0*/  UIMAD UR8, UR8, UR14, URZ ;  /* 0x0000000e080872a4 */ /* 0x000fe2000f8e023f */
[----:B------:R-:W-:Y:S01]  /*9eb0*/  SHF.R.S32.HI R155, RZ, 0x1f, R207 ;  /* 0x0000001fff9b7819 */ /* 0x000fe200000114cf */
[----:B------:R-:W-:Y:S01]  /*9ec0*/  UIMAD UR11, UR44, UR13, UR11 ;  /* 0x0000000d2c0b72a4 */ /* 0x000fe2000f8e020b */
[----:B------:R-:W-:-:S02]  /*9ed0*/  SHF.R.S32.HI R156, RZ, 0x1f, R208 ;  /* 0x0000001fff9c7819 */ /* 0x000fc400000114d0 */
[----:B------:R-:W-:Y:S01]  /*9ee0*/  ULDC.64 UR12, c[0x0][0xb40] ;  /* 0x0002d000000c7ab9 */ /* 0x000fe20000000a00 */
[----:B------:R-:W-:Y:S01]  /*9ef0*/  SHF.R.S32.HI R157, RZ, 0x1f, R209 ;  /* 0x0000001fff9d7819 */ /* 0x000fe200000114d1 */
[----:B------:R-:W-:Y:S01]  /*9f00*/  UIMAD UR4, UR4, UR12, URZ ;  /* 0x0000000c040472a4 */ /* 0x000fe2000f8e023f */
[----:B------:R-:W-:Y:S01]  /*9f10*/  SHF.R.S32.HI R158, RZ, 0x1f, R210 ;  /* 0x0000001fff9e7819 */ /* 0x000fe200000114d2 */
[----:B------:R-:W-:Y:S01]  /*9f20*/  UIMAD.WIDE.U32 UR10, UR9, UR12, UR10 ;  /* 0x0000000c090a72a5 */ /* 0x000fe2000f8e000a */
[----:B------:R-:W-:Y:S01]  /*9f30*/  SHF.R.S32.HI R159, RZ, 0x1f, R211 ;  /* 0x0000001fff9f7819 */ /* 0x000fe200000114d3 */
[----:B------:R-:W-:Y:S01]  /*9f40*/  UIMAD UR4, UR9, UR13, UR4 ;  /* 0x0000000d090472a4 */ /* 0x000fe2000f8e0204 */
[----:B------:R-:W-:Y:S02]  /*9f50*/  SHF.R.S32.HI R160, RZ, 0x1f, R212 ;  /* 0x0000001fffa07819 */ /* 0x000fe400000114d4 */
[----:B------:R-:W-:Y:S01]  /*9f60*/  @UP0 ULDC UR9, c[0x0][0xbec] ;  /* 0x0002fb0000090ab9 */ /* 0x000fe20000000800 */
[----:B------:R-:W-:Y:S01]  /*9f70*/  UIADD3 UR11, UR11, UR4, URZ ;  /* 0x000000040b0b7290 */ /* 0x000fe2000fffe03f */
[----:B------:R-:W-:Y:S01]  /*9f80*/  SHF.R.S32.HI R161, RZ, 0x1f, R213 ;  /* 0x0000001fffa17819 */ /* 0x000fe200000114d5 */
[----:B------:R-:W-:Y:S01]  /*9f90*/  ULDC.64 UR12, c[0x0][0xb48] ;  /* 0x0002d200000c7ab9 */ /* 0x000fe20000000a00 */
[----:B------:R-:W-:Y:S01]  /*9fa0*/  @UP0 ULDC UR4, c[0x0][0xbf0] ;  /* 0x0002fc0000040ab9 */ /* 0x000fe20000000800 */
[----:B------:R-:W-:Y:S01]  /*9fb0*/  UIMAD.WIDE.U32 UR10, UR45, UR12, UR10 ;  /* 0x0000000c2d0a72a5 */ /* 0x000fe2000f8e000a */
[----:B------:R-:W-:-:S02]  /*9fc0*/  SHF.R.S32.HI R162, RZ, 0x1f, R214 ;  /* 0x0000001fffa27819 */ /* 0x000fc400000114d6 */
[----:B------:R-:W-:Y:S01]  /*9fd0*/  SHF.R.S32.HI R163, RZ, 0x1f, R215 ;  /* 0x0000001fffa37819 */ /* 0x000fe200000114d7 */
[----:B------:R-:W-:Y:S01]  /*9fe0*/  UIMAD UR45, UR45, UR13, UR11 ;  /* 0x0000000d2d2d72a4 */ /* 0x000fe2000f8e020b */
[----:B------:R-:W-:Y:S01]  /*9ff0*/  SHF.R.S32.HI R164, RZ, 0x1f, R216 ;  /* 0x0000001fffa47819 */ /* 0x000fe200000114d8 */
[----:B------:R-:W-:Y:S01]  /*a000*/  IMAD.U32 R5, RZ, RZ, UR11 ;  /* 0x0000000bff057e24 */ /* 0x000fe2000f8e00ff */
[----:B------:R-:W-:Y:S01]  /*a010*/  ULDC.64 UR12, c[0x0][0xb30] ;  /* 0x0002cc00000c7ab9 */ /* 0x000fe20000000a00 */
[----:B------:R-:W-:Y:S01]  /*a020*/  IMAD.U32 R4, RZ, RZ, UR10 ;  /* 0x0000000aff047e24 */ /* 0x000fe2000f8e00ff */
[----:B------:R-:W-:Y:S01]  /*a030*/  ULDC.64 UR10, c[0x0][0xb28] ;  /* 0x0002ca00000a7ab9 */ /* 0x000fe20000000a00 */
[----:B------:R-:W-:Y:S01]  /*a040*/  IMAD.U32 R5, RZ, RZ, UR45 ;  /* 0x0000002dff057e24 */ /* 0x000fe2000f8e00ff */
[----:B------:R-:W-:Y:S02]  /*a050*/  SHF.R.S32.HI R165, RZ, 0x1f, R217 ;  /* 0x0000001fffa57819 */ /* 0x000fe400000114d9 */
[----:B------:R-:W-:-:S02]  /*a060*/  SHF.R.S32.HI R166, RZ, 0x1f, R218 ;  /* 0x0000001fffa67819 */ /* 0x000fc400000114da */
[----:B------:R-:W-:Y:S02]  /*a070*/  SHF.R.S32.HI R167, RZ, 0x1f, R219 ;  /* 0x0000001fffa77819 */ /* 0x000fe400000114db */
[----:B------:R-:W-:Y:S02]  /*a080*/  SHF.R.S32.HI R168, RZ, 0x1f, R220 ;  /* 0x0000001fffa87819 */ /* 0x000fe400000114dc */
[----:B------:R-:W-:Y:S02]  /*a090*/  SHF.R.S32.HI R13, RZ, 0x1f, R221 ;  /* 0x0000001fff0d7819 */ /* 0x000fe400000114dd */
[----:B------:R-:W-:Y:S02]  /*a0a0*/  SHF.R.S32.HI R169, RZ, 0x1f, R222 ;  /* 0x0000001fffa97819 */ /* 0x000fe400000114de */
[----:B------:R-:W-:Y:S02]  /*a0b0*/  SHF.R.S32.HI R170, RZ, 0x1f, R223 ;  /* 0x0000001fffaa7819 */ /* 0x000fe400000114df */
[----:B------:R-:W-:Y:S01]  /*a0c0*/  SHF.R.S32.HI R171, RZ, 0x1f, R17 ;  /* 0x0000001fffab7819 */ /* 0x000fe20000011411 */
[----:B--2---:R-:W-:-:S04]  /*a0d0*/  IMAD R6, R6, 0x40, R0 ;  /* 0x0000004006067824 */ /* 0x004fc800078e0200 */
[----:B------:R-:W-:-:S04]  /*a0e0*/  @P0 IMAD.HI.U32 R0, R6, UR9, RZ ;  /* 0x0000000906000c27 */ /* 0x000fc8000f8e00ff */
[----:B------:R-:W-:Y:S01]  /*a0f0*/  IMAD.MOV.U32 R3, RZ, RZ, R6 ;  /* 0x000000ffff037224 */ /* 0x000fe200078e0006 */
[----:B------:R-:W-:Y:S01]  /*a100*/  @P0 SHF.R.U32.HI R3, RZ, UR4, R0 ;  /* 0x00000004ff030c19 */ /* 0x000fe20008011600 */
[----:B------:R-:W-:-:S03]  /*a110*/  UIADD3 UR4, UR38, 0x28c20, URZ ;  /* 0x00028c2026047890 */ /* 0x000fc6000fffe03f */
[--C-:B------:R-:W-:Y:S01]  /*a120*/  SHF.R.S32.HI R0, RZ, 0x1f, R3.reuse ;  /* 0x0000001fff007819 */ /* 0x100fe20000011403 */
[----:B------:R-:W-:Y:S01]  /*a130*/  IMAD.MOV R7, RZ, RZ, -R3 ;  /* 0x000000ffff077224 */ /* 0x000fe200078e0a03 */
[----:B------:R-:W-:Y:S01]  /*a140*/  UPRMT UR4, URZ, 0x654, UR4 ;  /* 0x000006543f047896 */ /* 0x000fe20008000004 */
[----:B------:R-:W-:-:S04]  /*a150*/  IMAD.WIDE.U32 R4, R3, UR12, R4 ;  /* 0x0000000c03047c25 */ /* 0x000fc8000f8e0004 */
[----:B------:R-:W-:Y:S02]  /*a160*/  IMAD R0, R0, UR12, RZ ;  /* 0x0000000c00007c24 */ /* 0x000fe4000f8e02ff */
[----:B------:R-:W-:Y:S02]  /*a170*/  IMAD R7, R7, UR14, R6 ;  /* 0x0000000e07077c24 */ /* 0x000fe4000f8e0206 */
[----:B------:R-:W-:Y:S01]  /*a180*/  IMAD R9, R3, UR13, R0 ;  /* 0x0000000d03097c24 */ /* 0x000fe2000f8e0200 */
[----:B------:R-:W-:Y:S02]  /*a190*/  SYNCS.ARRIVE.TRANS64.RED.A1T0 RZ, [UR4], RZ ;  /* 0x000000ffffff79a7 */ /* 0x000fe40008100404 */
[----:B------:R-:W-:Y:S01]  /*a1a0*/  SHF.R.S32.HI R0, RZ, 0x1f, R7 ;  /* 0x0000001fff007819 */ /* 0x000fe20000011407 */
[----:B------:R-:W-:Y:S02]  /*a1b0*/  IMAD.IADD R5, R5, 0x1, R9 ;  /* 0x0000000105057824 */ /* 0x000fe400078e0209 */
[----:B------:R-:W-:-:S02]  /*a1c0*/  IMAD.U32 R9, RZ, RZ, UR43 ;  /* 0x0000002bff097e24 */ /* 0x000fc4000f8e00ff */
[----:B------:R-:W-:Y:S02]  /*a1d0*/  IMAD R0, R0, UR10, RZ ;  /* 0x0000000a00007c24 */ /* 0x000fe4000f8e02ff */
[----:B------:R-:W-:-:S04]  /*a1e0*/  IMAD.WIDE.U32 R4, R7, UR10, R4 ;  /* 0x0000000a07047c25 */ /* 0x000fc8000f8e0004 */
[----:B------:R-:W-:Y:S01]  /*a1f0*/  IMAD R3, R7, UR11, R0 ;  /* 0x0000000b07037c24 */ /* 0x000fe2000f8e0200 */
[----:B------:R-:W-:Y:S01]  /*a200*/  ULDC.64 UR10, c[0x0][0xb00] ;  /* 0x0002c000000a7ab9 */ /* 0x000fe20000000a00 */
[----:B------:R-:W-:Y:S02]  /*a210*/  IMAD R0, R9, 0x40, R16 ;  /* 0x0000004009007824 */ /* 0x000fe400078e0210 */
[----:B------:R-:W-:Y:S01]  /*a220*/  IMAD.IADD R5, R5, 0x1, R3 ;  /* 0x0000000105057824 */ /* 0x000fe200078e0203 */
[----:B------:R-:W-:Y:S02]  /*a230*/  LEA R3, P1, R4, UR10, 0x2 ;  /* 0x0000000a04037c11 */ /* 0x000fe4000f8210ff */
[----:B------:R-:W-:Y:S02]  /*a240*/  ISETP.GE.AND P0, PT, R0, UR8, PT ;  /* 0x0000000800007c0c */ /* 0x000fe4000bf06270 */
[----:B------:R-:W-:Y:S01]  /*a250*/  LEA.HI.X R10, R4, UR11, R5, 0x2, P1 ;  /* 0x0000000b040a7c11 */ /* 0x000fe200088f1405 */
[----:B------:R0:W1:Y:S04]  /*a260*/  SHFL.IDX PT, R11, R3, RZ, 0x1c1f ;  /* 0x001c1fff030b7589 */ /* 0x00006800000e0000 */
[----:B------:R0:W2:Y:S06]  /*a270*/  SHFL.IDX PT, R12, R10, RZ, 0x1c1f ;  /* 0x001c1fff0a0c7589 */ /* 0x0000ac00000e0000 */
[----:B------:R-:W-:Y:S05]  /*a280*/  @P0 BRA `(.L_x_3419) ;  /* 0x0000000800040947 */ /* 0x000fea0003800000 */
[----:B------:R-:W-:Y:S02]  /*a290*/  ULDC UR4, c[0x0][0xac8] ;  /* 0x0002b20000047ab9 */ /* 0x000fe40000000800 */
[----:B------:R-:W-:Y:S02]  /*a2a0*/  ISETP.GE.AND P3, PT, R17, UR4, PT ;  /* 0x0000000411007c0c */ /* 0x000fe4000bf66270 */
[----:B------:R-:W-:Y:S02]  /*a2b0*/  ISETP.GE.AND P4, PT, R223, UR4, PT ;  /* 0x00000004df007c0c */ /* 0x000fe4000bf86270 */
[----:B------:R-:W-:Y:S02]  /*a2c0*/  ISETP.GE.AND P2, PT, R222, UR4, PT ;  /* 0x00000004de007c0c */ /* 0x000fe4000bf46270 */
[----:B------:R-:W-:-:S07]  /*a2d0*/  ISETP.GE.AND P1, PT, R221, UR4, PT ;  /* 0x00000004dd007c0c */ /* 0x000fce000bf26270 */
[-C--:B-1----:R-:W-:Y:S02]  /*a2e0*/  @!P3 LEA R4, P0, R17, R11.reuse, 0x2 ;  /* 0x0000000b1104b211 */ /* 0x082fe400078010ff */
[----:B------:R-:W-:Y:S02]  /*a2f0*/  @!P4 LEA R6, P5, R223, R11, 0x2 ;  /* 0x0000000bdf06c211 */ /* 0x000fe400078a10ff */
[-C--:B--2---:R-:W-:Y:S02]  /*a300*/  @!P3 LEA.HI.X R5, R17, R12.reuse, R171, 0x2, P0 ;  /* 0x0000000c1105b211 */ /* 0x084fe400000f14ab */
[----:B------:R-:W-:Y:S02]  /*a310*/  ISETP.GE.AND P0, PT, R220, UR4, PT ;  /* 0x00000004dc007c0c */ /* 0x000fe4000bf06270 */
[----:B------:R-:W-:Y:S01]  /*a320*/  @!P4 LEA.HI.X R7, R223, R12, R170, 0x2, P5 ;  /* 0x0000000cdf07c211 */ /* 0x000fe200028f14aa */
[----:B------:R1:W-:Y:S01]  /*a330*/  @!P3 ST.E.64 desc[UR40][R4.64], R24 ;  /* 0x000000180400b985 */ /* 0x0003e2000c101b28 */
[----:B------:R-:W-:-:S03]  /*a340*/  ISETP.GE.AND P3, PT, R219, UR4, PT ;  /* 0x00000004db007c0c */ /* 0x000fc6000bf66270 */
[----:B------:R2:W-:Y:S01]  /*a350*/  @!P4 ST.E.64 desc[UR40][R6.64], R28 ;  /* 0x0000001c0600c985 */ /* 0x0005e2000c101b28 */
[----:B------:R-:W-:Y:S02]  /*a360*/  ISETP.GE.AND P4, PT, R218, UR4, PT ;  /* 0x00000004da007c0c */ /* 0x000fe4000bf86270 */
[CC--:B-1----:R-:W-:Y:S02]  /*a370*/  @!P2 LEA R4, P6, R222.reuse, R11.reuse, 0x2 ;  /* 0x0000000bde04a211 */ /* 0x0c2fe400078c10ff */
[CC--:B--2---:R-:W-:Y:S02]  /*a380*/  @!P1 LEA R6, P5, R221.reuse, R11.reuse, 0x2 ;  /* 0x0000000bdd069211 */ /* 0x0c4fe400078a10ff */
[-C--:B------:R-:W-:Y:S02]  /*a390*/  @!P2 LEA.HI.X R5, R222, R12.reuse, R169, 0x2, P6 ;  /* 0x0000000cde05a211 */ /* 0x080fe400030f14a9 */
[----:B------:R-:W-:Y:S02]  /*a3a0*/  @!P0 LEA R8, P6, R220, R11, 0x2 ;  /* 0x0000000bdc088211 */ /* 0x000fe400078c10ff */
[----:B------:R-:W-:Y:S01]  /*a3b0*/  @!P1 LEA.HI.X R7, R221, R12, R13, 0x2, P5 ;  /* 0x0000000cdd079211 */ /* 0x000fe200028f140d */
[----:B------:R1:W-:Y:S01]  /*a3c0*/  @!P2 ST.E.64 desc[UR40][R4.64], R32 ;  /* 0x000000200400a985 */ /* 0x0003e2000c101b28 */
[----:B------:R-:W-:-:S02]  /*a3d0*/  ISETP.GE.AND P5, PT, R217, UR4, PT ;  /* 0x00000004d9007c0c */ /* 0x000fc4000bfa6270 */
[----:B------:R-:W-:Y:S01]  /*a3e0*/  @!P0 LEA.HI.X R9, R220, R12, R168, 0x2, P6 ;  /* 0x0000000cdc098211 */ /* 0x000fe200030f14a8 */
[----:B------:R2:W-:Y:S04]  /*a3f0*/  @!P1 ST.E.64 desc[UR40][R6.64], R36 ;  /* 0x0000002406009985 */ /* 0x0005e8000c101b28 */
[----:B------:R3:W-:Y:S01]  /*a400*/  @!P0 ST.E.64 desc[UR40][R8.64], R40 ;  /* 0x0000002808008985 */ /* 0x0007e2000c101b28 */
[----:B------:R-:W-:Y:S02]  /*a410*/  ISETP.GE.AND P0, PT, R216, UR4, PT ;  /* 0x00000004d8007c0c */ /* 0x000fe4000bf06270 */
[-C--:B-1----:R-:W-:Y:S02]  /*a420*/  @!P3 LEA R4, P1, R219, R11.reuse, 0x2 ;  /* 0x0000000bdb04b211 */ /* 0x082fe400078210ff */
[----:B--2---:R-:W-:-:S02]  /*a430*/  @!P4 LEA R6, P2, R218, R11, 0x2 ;  /* 0x0000000bda06c211 */ /* 0x004fc400078410ff */
[-C--:B------:R-:W-:Y:S02]  /*a440*/  @!P3 LEA.HI.X R5, R219, R12.reuse, R167, 0x2, P1 ;  /* 0x0000000cdb05b211 */ /* 0x080fe400008f14a7 */
[----:B------:R-:W-:Y:S02]  /*a450*/  ISETP.GE.AND P1, PT, R215, UR4, PT ;  /* 0x00000004d7007c0c */ /* 0x000fe4000bf26270 */
[----:B------:R-:W-:Y:S01]  /*a460*/  @!P4 LEA.HI.X R7, R218, R12, R166, 0x2, P2 ;  /* 0x0000000cda07c211 */ /* 0x000fe200010f14a6 */
[----:B------:R1:W-:Y:S01]  /*a470*/  @!P3 ST.E.64 desc[UR40][R4.64], R44 ;  /* 0x0000002c0400b985 */ /* 0x0003e2000c101b28 */
[----:B------:R-:W-:Y:S02]  /*a480*/  ISETP.GE.AND P2, PT, R214, UR4, PT ;  /* 0x00000004d6007c0c */ /* 0x000fe4000bf46270 */
[----:B---3--:R-:W-:Y:S01]  /*a490*/  @!P5 LEA R8, P6, R217, R11, 0x2 ;  /* 0x0000000bd908d211 */ /* 0x008fe200078c10ff */
[----:B------:R2:W-:Y:S01]  /*a4a0*/  @!P4 ST.E.64 desc[UR40][R6.64], R48 ;  /* 0x000000300600c985 */ /* 0x0005e2000c101b28 */
[----:B------:R-:W-:-:S02]  /*a4b0*/  ISETP.GE.AND P3, PT, R213, UR4, PT ;  /* 0x00000004d5007c0c */ /* 0x000fc4000bf66270 */
[----:B------:R-:W-:Y:S02]  /*a4c0*/  @!P5 LEA.HI.X R9, R217, R12, R165, 0x2, P6 ;  /* 0x0000000cd909d211 */ /* 0x000fe400030f14a5 */
[----:B------:R-:W-:-:S03]  /*a4d0*/  ISETP.GE.AND P4, PT, R212, UR4, PT ;  /* 0x00000004d4007c0c */ /* 0x000fc6000bf86270 */
[----:B------:R3:W-:Y:S01]  /*a4e0*/  @!P5 ST.E.64 desc[UR40][R8.64], R52 ;  /* 0x000000340800d985 */ /* 0x0007e2000c101b28 */
[CC--:B-1----:R-:W-:Y:S02]  /*a4f0*/  @!P0 LEA R4, P6, R216.reuse, R11.reuse, 0x2 ;  /* 0x0000000bd8048211 */ /* 0x0c2fe400078c10ff */
[CC--:B--2---:R-:W-:Y:S02]  /*a500*/  @!P1 LEA R6, P5, R215.reuse, R11.reuse, 0x2 ;  /* 0x0000000bd7069211 */ /* 0x0c4fe400078a10ff */
[-C--:B------:R-:W-:Y:S02]  /*a510*/  @!P0 LEA.HI.X R5, R216, R12.reuse, R164, 0x2, P6 ;  /* 0x0000000cd8058211 */ /* 0x080fe400030f14a4 */
[----:B------:R-:W-:Y:S02]  /*a520*/  @!P1 LEA.HI.X R7, R215, R12, R163, 0x2, P5 ;  /* 0x0000000cd7079211 */ /* 0x000fe400028f14a3 */
[----:B------:R-:W-:Y:S01]  /*a530*/  ISETP.GE.AND P5, PT, R211, UR4, PT ;  /* 0x00000004d3007c0c */ /* 0x000fe2000bfa6270 */
[----:B------:R1:W-:Y:S01]  /*a540*/  @!P0 ST.E.64 desc[UR40][R4.64], R56 ;  /* 0x0000003804008985 */ /* 0x0003e2000c101b28 */
[----:B---3--:R-:W-:-:S02]  /*a550*/  @!P2 LEA R8, P6, R214, R11, 0x2 ;  /* 0x0000000bd608a211 */ /* 0x008fc400078c10ff */
[----:B------:R-:W-:Y:S01]  /*a560*/  ISETP.GE.AND P0, PT, R210, UR4, PT ;  /* 0x00000004d2007c0c */ /* 0x000fe2000bf06270 */
[----:B------:R2:W-:Y:S01]  /*a570*/  @!P1 ST.E.64 desc[UR40][R6.64], R60 ;  /* 0x0000003c06009985 */ /* 0x0005e2000c101b28 */
        /* <DEDUP_REMOVED lines=9> */
[----:B---3--:R-:W-:-:S03]  /*a610*/  @!P5 LEA R8, P6, R211, R11, 0x2 ;  /* 0x0000000bd308d211 */ /* 0x008fc600078c10ff */
[----:B------:R2:W-:Y:S01]  /*a620*/  @!P4 ST.E.64 desc[UR40][R6.64], R72 ;  /* 0x000000480600c985 */ /* 0x0005e2000c101b28 */
[----:B------:R-:W-:-:S05]  /*a630*/  @!P5 LEA.HI.X R9, R211, R12, R159, 0x2, P6 ;  /* 0x0000000cd309d211 */ /* 0x000fca00030f149f */
[----:B------:R3:W-:Y:S01]  /*a640*/  @!P5 ST.E.64 desc[UR40][R8.64], R76 ;  /* 0x0000004c0800d985 */ /* 0x0007e2000c101b28 */
[----:B------:R-:W-:Y:S02]  /*a650*/  ISETP.GE.AND P5, PT, R207, UR4, PT ;  /* 0x00000004cf007c0c */ /* 0x000fe4000bfa6270 */
[----:B-1----:R-:W-:-:S04]  /*a660*/  @!P0 LEA R4, P4, R210, R11, 0x2 ;  /* 0x0000000bd2048211 */ /* 0x002fc800078810ff */
[-C--:B------:R-:W-:Y:S02]  /*a670*/  @!P0 LEA.HI.X R5, R210, R12.reuse, R158, 0x2, P4 ;  /* 0x0000000cd2058211 */ /* 0x080fe400020f149e */
[----:B------:R-:W-:Y:S02]  /*a680*/  ISETP.GE.AND P4, PT, R206, UR4, PT ;  /* 0x00000004ce007c0c */ /* 0x000fe4000bf86270 */
[CC--:B--2---:R-:W-:Y:S01]  /*a690*/  @!P1 LEA R6, P3, R209.reuse, R11.reuse, 0x2 ;  /* 0x0000000bd1069211 */ /* 0x0c4fe200078610ff */
[----:B------:R1:W-:Y:S01]  /*a6a0*/  @!P0 ST.E.64 desc[UR40][R4.64], R80 ;  /* 0x0000005004008985 */ /* 0x0003e2000c101b28 */
[----:B---3--:R-:W-:Y:S02]  /*a6b0*/  @!P2 LEA R8, P6, R208, R11, 0x2 ;  /* 0x0000000bd008a211 */ /* 0x008fe400078c10ff */
[----:B------:R-:W-:Y:S02]  /*a6c0*/  @!P1 LEA.HI.X R7, R209, R12, R157, 0x2, P3 ;  /* 0x0000000cd1079211 */ /* 0x000fe400018f149d */
[----:B------:R-:W-:-:S02]  /*a6d0*/  ISETP.GE.AND P3, PT, R205, UR4, PT ;  /* 0x00000004cd007c0c */ /* 0x000fc4000bf66270 */
[----:B------:R-:W-:Y:S01]  /*a6e0*/  @!P2 LEA.HI.X R9, R208, R12, R156, 0x2, P6 ;  /* 0x0000000cd009a211 */ /* 0x000fe200030f149c */
[----:B------:R2:W-:Y:S01]  /*a6f0*/  @!P1 ST.E.64 desc[UR40][R6.64], R84 ;  /* 0x0000005406009985 */ /* 0x0005e2000c101b28 */
[----:B------:R-:W-:-:S03]  /*a700*/  ISETP.GE.AND P1, PT, R203, UR4, PT ;  /* 0x00000004cb007c0c */ /* 0x000fc6000bf26270 */
[----:B------:R3:W-:Y:S01]  /*a710*/  @!P2 ST.E.64 desc[UR40][R8.64], R88 ;  /* 0x000000580800a985 */ /* 0x0007e2000c101b28 */
[----:B------:R-:W-:Y:S02]  /*a720*/  ISETP.GE.AND P2, PT, R204, UR4, PT ;  /* 0x00000004cc007c0c */ /* 0x000fe4000bf46270 */
[----:B-1----:R-:W-:-:S04]  /*a730*/  @!P5 LEA R4, P6, R207, R11, 0x2 ;  /* 0x0000000bcf04d211 */ /* 0x002fc800078c10ff */
[----:B------:R-:W-:Y:S02]  /*a740*/  @!P5 LEA.HI.X R5, R207, R12, R155, 0x2, P6 ;  /* 0x0000000ccf05d211 */ /* 0x000fe400030f149b */
[----:B--2---:R-:W-:-:S03]  /*a750*/  @!P4 LEA R6, P0, R206, R11, 0x2 ;  /* 0x0000000bce06c211 */ /* 0x004fc600078010ff */
[----:B------:R1:W-:Y:S01]  /*a760*/  @!P5 ST.E.64 desc[UR40][R4.64], R92 ;  /* 0x0000005c0400d985 */ /* 0x0003e2000c101b28 */
[----:B------:R-:W-:Y:S02]  /*a770*/  ISETP.GE.AND P5, PT, R201, UR4, PT ;  /* 0x00000004c9007c0c */ /* 0x000fe4000bfa6270 */
[-C--:B------:R-:W-:Y:S02]  /*a780*/  @!P4 LEA.HI.X R7, R206, R12.reuse, R154, 0x2, P0 ;  /* 0x0000000cce07c211 */ /* 0x080fe400000f149a */
[----:B------:R-:W-:Y:S02]  /*a790*/  ISETP.GE.AND P0, PT, R202, UR4, PT ;  /* 0x00000004ca007c0c */ /* 0x000fe4000bf06270 */
[C---:B---3--:R-:W-:Y:S01]  /*a7a0*/  @!P3 LEA R8, P6, R205.reuse, R11, 0x2 ;  /* 0x0000000bcd08b211 */ /* 0x048fe200078c10ff */
[----:B------:R2:W-:Y:S01]  /*a7b0*/  @!P4 ST.E.64 desc[UR40][R6.64], R96 ;  /* 0x000000600600c985 */ /* 0x0005e2000c101b28 */
[----:B------:R-:W-:Y:S02]  /*a7c0*/  ISETP.GE.AND P4, PT, R200, UR4, PT ;  /* 0x00000004c8007c0c */ /* 0x000fe4000bf86270 */
[----:B------:R-:W-:-:S02]  /*a7d0*/  @!P3 LEA.HI.X R9, R205, R12, R153, 0x2, P6 ;  /* 0x0000000ccd09b211 */ /* 0x000fc400030f1499 */
[----:B-1----:R-:W-:-:S03]  /*a7e0*/  @!P2 LEA R4, P6, R204, R11, 0x2 ;  /* 0x0000000bcc04a211 */ /* 0x002fc600078c10ff */
[----:B------:R1:W-:Y:S01]  /*a7f0*/  @!P3 ST.E.64 desc[UR40][R8.64], R100 ;  /* 0x000000640800b985 */ /* 0x0003e2000c101b28 */
[----:B------:R-:W-:Y:S02]  /*a800*/  @!P2 LEA.HI.X R5, R204, R12, R152, 0x2, P6 ;  /* 0x0000000ccc05a211 */ /* 0x000fe400030f1498 */
[----:B--2---:R-:W-:-:S03]  /*a810*/  @!P1 LEA R6, P3, R203, R11, 0x2 ;  /* 0x0000000bcb069211 */ /* 0x004fc600078610ff */
[----:B------:R2:W-:Y:S01]  /*a820*/  @!P2 ST.E.64 desc[UR40][R4.64], R104 ;  /* 0x000000680400a985 */ /* 0x0005e2000c101b28 */
[-C--:B------:R-:W-:Y:S02]  /*a830*/  @!P1 LEA.HI.X R7, R203, R12.reuse, R21, 0x2, P3 ;  /* 0x0000000ccb079211 */ /* 0x080fe400018f1415 */
[----:B------:R-:W-:Y:S02]  /*a840*/  ISETP.GE.AND P3, PT, R199, UR4, PT ;  /* 0x00000004c7007c0c */ /* 0x000fe4000bf66270 */
[CC--:B-1----:R-:W-:Y:S01]  /*a850*/  @!P0 LEA R8, P6, R202.reuse, R11.reuse, 0x2 ;  /* 0x0000000bca088211 */ /* 0x0c2fe200078c10ff */
[----:B------:R1:W-:Y:S03]  /*a860*/  @!P1 ST.E.64 desc[UR40][R6.64], R108 ;  /* 0x0000006c06009985 */ /* 0x0003e6000c101b28 */
[----:B------:R-:W-:Y:S02]  /*a870*/  @!P0 LEA.HI.X R9, R202, R12, R237, 0x2, P6 ;  /* 0x0000000cca098211 */ /* 0x000fe400030f14ed */
[----:B--2---:R-:W-:-:S03]  /*a880*/  @!P5 LEA R4, P1, R201, R11, 0x2 ;  /* 0x0000000bc904d211 */ /* 0x004fc600078210ff */
[----:B------:R2:W-:Y:S01]  /*a890*/  @!P0 ST.E.64 desc[UR40][R8.64], R112 ;  /* 0x0000007008008985 */ /* 0x0005e2000c101b28 */
[----:B------:R-:W-:Y:S02]  /*a8a0*/  ISETP.GE.AND P0, PT, R198, UR4, PT ;  /* 0x00000004c6007c0c */ /* 0x000fe4000bf06270 */
[-C--:B------:R-:W-:Y:S02]  /*a8b0*/  @!P5 LEA.HI.X R5, R201, R12.reuse, R236, 0x2, P1 ;  /* 0x0000000cc905d211 */ /* 0x080fe400008f14ec */
[----:B------:R-:W-:Y:S02]  /*a8c0*/  ISETP.GE.AND P1, PT, R197, UR4, PT ;  /* 0x00000004c5007c0c */ /* 0x000fe4000bf26270 */
[C---:B-1----:R-:W-:Y:S01]  /*a8d0*/  @!P4 LEA R6, P2, R200.reuse, R11, 0x2 ;  /* 0x0000000bc806c211 */ /* 0x042fe200078410ff */
[----:B------:R1:W-:Y:S03]  /*a8e0*/  @!P5 ST.E.64 desc[UR40][R4.64], R116 ;  /* 0x000000740400d985 */ /* 0x0003e6000c101b28 */
[----:B------:R-:W-:-:S02]  /*a8f0*/  @!P4 LEA.HI.X R7, R200, R12, R235, 0x2, P2 ;  /* 0x0000000cc807c211 */ /* 0x000fc400010f14eb */
[----:B------:R-:W-:Y:S02]  /*a900*/  ISETP.GE.AND P2, PT, R194, UR4, PT ;  /* 0x00000004c2007c0c */ /* 0x000fe4000bf46270 */
[CC--:B--2---:R-:W-:Y:S01]  /*a910*/  @!P3 LEA R8, P6, R199.reuse, R11.reuse, 0x2 ;  /* 0x0000000bc708b211 */ /* 0x0c4fe200078c10ff */
[----:B------:R2:W-:Y:S01]  /*a920*/  @!P4 ST.E.64 desc[UR40][R6.64], R120 ;  /* 0x000000780600c985 */ /* 0x0005e2000c101b28 */
[----:B------:R-:W-:Y:S02]  /*a930*/  ISETP.GE.AND P4, PT, R196, UR4, PT ;  /* 0x00000004c4007c0c */ /* 0x000fe4000bf86270 */
[----:B------:R-:W-:Y:S02]  /*a940*/  @!P3 LEA.HI.X R9, R199, R12, R234, 0x2, P6 ;  /* 0x0000000cc709b211 */ /* 0x000fe400030f14ea */
[----:B-1----:R-:W-:-:S03]  /*a950*/  @!P0 LEA R4, P5, R198, R11, 0x2 ;  /* 0x0000000bc6048211 */ /* 0x002fc600078a10ff */
[----:B------:R1:W-:Y:S01]  /*a960*/  @!P3 ST.E.64 desc[UR40][R8.64], R124 ;  /* 0x0000007c0800b985 */ /* 0x0003e2000c101b28 */
[----:B------:R-:W-:Y:S02]  /*a970*/  ISETP.GE.AND P3, PT, R195, UR4, PT ;  /* 0x00000004c3007c0c */ /* 0x000fe4000bf66270 */
[-C--:B------:R-:W-:Y:S02]  /*a980*/  @!P0 LEA.HI.X R5, R198, R12.reuse, R233, 0x2, P5 ;  /* 0x0000000cc6058211 */ /* 0x080fe400028f14e9 */
[----:B------:R-:W-:Y:S02]  /*a990*/  ISETP.GE.AND P5, PT, R193, UR4, PT ;  /* 0x00000004c1007c0c */ /* 0x000fe4000bfa6270 */
[C---:B--2---:R-:W-:Y:S01]  /*a9a0*/  @!P1 LEA R6, P6, R197.reuse, R11, 0x2 ;  /* 0x0000000bc5069211 */ /* 0x044fe200078c10ff */
[----:B------:R2:W-:Y:S03]  /*a9b0*/  @!P0 ST.E.64 desc[UR40][R4.64], R128 ;  /* 0x0000008004008985 */ /* 0x0005e6000c101b28 */
[----:B------:R-:W-:-:S03]  /*a9c0*/  @!P1 LEA.HI.X R7, R197, R12, R232, 0x2, P6 ;  /* 0x0000000cc5079211 */ /* 0x000fc600030f14e8 */
[CC--:B-1----:R-:W-:Y:S02]  /*a9d0*/  @!P3 LEA R8, P6, R195.reuse, R11.reuse, 0x2 ;  /* 0x0000000bc308b211 */ /* 0x0c2fe400078c10ff */
[----:B------:R1:W-:Y:S02]  /*a9e0*/  @!P1 ST.E.64 desc[UR40][R6.64], R132 ;  /* 0x0000008406009985 */ /* 0x0003e4000c101b28 */
[----:B------:R-:W-:Y:S02]  /*a9f0*/  @!P3 LEA.HI.X R9, R195, R12, R230, 0x2, P6 ;  /* 0x0000000cc309b211 */ /* 0x000fe400030f14e6 */
[----:B--2---:R-:W-:-:S04]  /*aa00*/  @!P4 LEA R4, P0, R196, R11, 0x2 ;  /* 0x0000000bc404c211 */ /* 0x004fc800078010ff */
[-C--:B------:R-:W-:Y:S02]  /*aa10*/  @!P4 LEA.HI.X R5, R196, R12.reuse, R231, 0x2, P0 ;  /* 0x0000000cc405c211 */ /* 0x080fe400000f14e7 */
[CC--:B------:R-:W-:Y:S02]  /*aa20*/  @!P5 LEA R14, P0, R193.reuse, R11.reuse, 0x2 ;  /* 0x0000000bc10ed211 */ /* 0x0c0fe400078010ff */
[C---:B-1----:R-:W-:Y:S01]  /*aa30*/  @!P2 LEA R6, P1, R194.reuse, R11, 0x2 ;  /* 0x0000000bc206a211 */ /* 0x042fe200078210ff */
[----:B------:R3:W-:Y:S01]  /*aa40*/  @!P4 ST.E.64 desc[UR40][R4.64], R136 ;  /* 0x000000880400c985 */ /* 0x0007e2000c101b28 */
[-C--:B------:R-:W-:Y:S02]  /*aa50*/  @!P5 LEA.HI.X R15, R193, R12.reuse, R228, 0x2, P0 ;  /* 0x0000000cc10fd211 */ /* 0x080fe400000f14e4 */
[----:B------:R-:W-:Y:S01]  /*aa60*/  @!P2 LEA.HI.X R7, R194, R12, R229, 0x2, P1 ;  /* 0x0000000cc207a211 */ /* 0x000fe200008f14e5 */
[----:B------:R3:W-:Y:S04]  /*aa70*/  @!P3 ST.E.64 desc[UR40][R8.64], R140 ;  /* 0x0000008c0800b985 */ /* 0x0007e8000c101b28 */
[----:B------:R3:W-:Y:S04]  /*aa80*/  @!P2 ST.E.64 desc[UR40][R6.64], R144 ;  /* 0x000000900600a985 */ /* 0x0007e8000c101b28 */
[----:B------:R3:W-:Y:S02]  /*aa90*/  @!P5 ST.E.64 desc[UR40][R14.64], R148 ;  /* 0x000000940e00d985 */ /* 0x0007e4000c101b28 */
.L_x_3419:
[----:B------:R-:W-:Y:S05]  /*aaa0*/  BSYNC B1 ;  /* 0x0000000000017941 */ /* 0x000fea0003800000 */
.L_x_3418:
[----:B------:R-:W-:Y:S01]  /*aab0*/  VIADD R0, R0, 0x8 ;  /* 0x0000000800007836 */ /* 0x000fe20000000000 */
[----:B------:R4:W0:Y:S04]  /*aac0*/  SHFL.IDX PT, R20, R10, 0x1, 0x1c1f ;  /* 0x003c1f000a147f89 */ /* 0x00082800000e0000 */
[----:B------:R-:W-:Y:S01]  /*aad0*/  ISETP.GE.AND P0, PT, R0, UR8, PT ;  /* 0x0000000800007c0c */ /* 0x000fe2000bf06270 */
[----:B------:R4:W0:-:S12]  /*aae0*/  SHFL.IDX PT, R24, R3, 0x1, 0x1c1f ;  /* 0x003c1f0003187f89 */ /* 0x00081800000e0000 */
[----:B----4-:R-:W-:Y:S05]  /*aaf0*/  @P0 BRA `(.L_x_3417) ;  /* 0x0000001800080947 */ /* 0x010fea0003800000 */
[----:B------:R-:W-:Y:S02]  /*ab00*/  ULDC UR4, c[0x0][0xac8] ;  /* 0x0002b20000047ab9 */ /* 0x000fe40000000800 */
[----:B------:R-:W-:Y:S02]  /*ab10*/  ISETP.GE.AND P4, PT, R17, UR4, PT ;  /* 0x0000000411007c0c */ /* 0x000fe4000bf86270 */
[----:B------:R-:W-:Y:S02]  /*ab20*/  ISETP.GE.AND P2, PT, R223, UR4, PT ;  /* 0x00000004df007c0c */ /* 0x000fe4000bf46270 */
[----:B------:R-:W-:Y:S02]  /*ab30*/  ISETP.GE.AND P1, PT, R222, UR4, PT ;  /* 0x00000004de007c0c */ /* 0x000fe4000bf26270 */
[----:B------:R-:W-:-:S07]  /*ab40*/  ISETP.GE.AND P0, PT, R221, UR4, PT ;  /* 0x00000004dd007c0c */ /* 0x000fce000bf06270 */
[-C--:B0-----:R-:W-:Y:S02]  /*ab50*/  @!P4 LEA R10, P3, R17, R24.reuse, 0x2 ;  /* 0x00000018110ac211 */ /* 0x081fe400078610ff */
[----:B---3--:R-:W-:Y:S02]  /*ab60*/  @!P2 LEA R4, P6, R223, R24, 0x2 ;  /* 0x00000018df04a211 */ /* 0x008fe400078c10ff */
[----:B-1----:R-:W-:Y:S02]  /*ab70*/  @!P4 LEA.HI.X R11, R17, R20, R171, 0x2, P3 ;  /* 0x00000014110bc211 */ /* 0x002fe400018f14ab */
[----:B------:R-:W-:Y:S02]  /*ab80*/  ISETP.GE.AND P3, PT, R220, UR4, PT ;  /* 0x00000004dc007c0c */ /* 0x000fe4000bf66270 */
[----:B------:R-:W-:Y:S01]  /*ab90*/  @!P1 LEA R6, P5, R222, R24, 0x2 ;  /* 0x00000018de069211 */ /* 0x000fe200078a10ff */
[----:B------:R0:W-:Y:S01]  /*aba0*/  @!P4 ST.E.64 desc[UR40][R10.64], R26 ;  /* 0x0000001a0a00c985 */ /* 0x0001e2000c101b28 */
[----:B------:R-:W-:-:S02]  /*abb0*/  ISETP.GE.AND P4, PT, R219, UR4, PT ;  /* 0x00000004db007c0c */ /* 0x000fc4000bf86270 */
[----:B------:R-:W-:Y:S02]  /*abc0*/  @!P2 LEA.HI.X R5, R223, R20, R170, 0x2, P6 ;  /* 0x00000014df05a211 */ /* 0x000fe400030f14aa */
[C---:B------:R-:W-:Y:S02]  /*abd0*/  @!P0 LEA R8, P6, R221.reuse, R24, 0x2 ;  /* 0x00000018dd088211 */ /* 0x040fe400078c10ff */
[-C--:B------:R-:W-:Y:S01]  /*abe0*/  @!P1 LEA.HI.X R7, R222, R20.reuse, R169, 0x2, P5 ;  /* 0x00000014de079211 */ /* 0x080fe200028f14a9 */
[----:B------:R1:W-:Y:S01]  /*abf0*/  @!P2 ST.E.64 desc[UR40][R4.64], R30 ;  /* 0x0000001e0400a985 */ /* 0x0003e2000c101b28 */
[----:B------:R-:W-:Y:S02]  /*ac00*/  ISETP.GE.AND P5, PT, R218, UR4, PT ;  /* 0x00000004da007c0c */ /* 0x000fe4000bfa6270 */
[----:B------:R-:W-:Y:S01]  /*ac10*/  @!P0 LEA.HI.X R9, R221, R20, R13, 0x2, P6 ;  /* 0x00000014dd098211 */ /* 0x000fe200030f140d */
[----:B------:R3:W-:Y:S01]  /*ac20*/  @!P1 ST.E.64 desc[UR40][R6.64], R34 ;  /* 0x0000002206009985 */ /* 0x0007e2000c101b28 */
[----:B0-----:R-:W-:-:S03]  /*ac30*/  @!P3 LEA R10, P1, R220, R24, 0x2 ;  /* 0x00000018dc0ab211 */ /* 0x001fc600078210ff */
[----:B------:R0:W-:Y:S01]  /*ac40*/  @!P0 ST.E.64 desc[UR40][R8.64], R38 ;  /* 0x0000002608008985 */ /* 0x0001e2000c101b28 */
[----:B------:R-:W-:Y:S02]  /*ac50*/  ISETP.GE.AND P0, PT, R217, UR4, PT ;  /* 0x00000004d9007c0c */ /* 0x000fe4000bf06270 */
[C---:B--2---:R-:W-:Y:S02]  /*ac60*/  @!P4 LEA R12, P2, R219.reuse, R24, 0x2 ;  /* 0x00000018db0cc211 */ /* 0x044fe400078410ff */
[-C--:B------:R-:W-:Y:S02]  /*ac70*/  @!P3 LEA.HI.X R11, R220, R20.reuse, R168, 0x2, P1 ;  /* 0x00000014dc0bb211 */ /* 0x080fe400008f14a8 */
[----:B------:R-:W-:Y:S02]  /*ac80*/  ISETP.GE.AND P1, PT, R216, UR4, PT ;  /* 0x00000004d8007c0c */ /* 0x000fe4000bf26270 */
[----:B------:R-:W-:Y:S01]  /*ac90*/  @!P4 LEA.HI.X R13, R219, R20, R167, 0x2, P2 ;  /* 0x00000014db0dc211 */ /* 0x000fe200010f14a7 */
[----:B------:R2:W-:Y:S01]  /*aca0*/  @!P3 ST.E.64 desc[UR40][R10.64], R42 ;  /* 0x0000002a0a00b985 */ /* 0x0005e2000c101b28 */
[----:B------:R-:W-:-:S02]  /*acb0*/  ISETP.GE.AND P2, PT, R215, UR4, PT ;  /* 0x00000004d7007c0c */ /* 0x000fc4000bf46270 */
[----:B------:R-:W-:Y:S01]  /*acc0*/  @!P5 LEA R14, P6, R218, R24, 0x2 ;  /* 0x00000018da0ed211 */ /* 0x000fe200078c10ff */
[----:B------:R4:W-:Y:S01]  /*acd0*/  @!P4 ST.E.64 desc[UR40][R12.64], R46 ;  /* 0x0000002e0c00c985 */ /* 0x0009e2000c101b28 */
[----:B------:R-:W-:Y:S02]  /*ace0*/  ISETP.GE.AND P3, PT, R214, UR4, PT ;  /* 0x00000004d6007c0c */ /* 0x000fe4000bf66270 */
[----:B------:R-:W-:Y:S02]  /*acf0*/  @!P5 LEA.HI.X R15, R218, R20, R166, 0x2, P6 ;  /* 0x00000014da0fd211 */ /* 0x000fe400030f14a6 */
[-C--:B-1----:R-:W-:Y:S02]  /*ad00*/  @!P0 LEA R4, P6, R217, R24.reuse, 0x2 ;  /* 0x00000018d9048211 */ /* 0x082fe400078c10ff */
[----:B------:R-:W-:Y:S01]  /*ad10*/  ISETP.GE.AND P4, PT, R213, UR4, PT ;  /* 0x00000004d5007c0c */ /* 0x000fe2000bf86270 */
[----:B------:R1:W-:Y:S01]  /*ad20*/  @!P5 ST.E.64 desc[UR40][R14.64], R50 ;  /* 0x000000320e00d985 */ /* 0x0003e2000c101b28 */
[----:B---3--:R-:W-:-:S02]  /*ad30*/  @!P1 LEA R6, P5, R216, R24, 0x2 ;  /* 0x00000018d8069211 */ /* 0x008fc400078a10ff */
[----:B------:R-:W-:Y:S02]  /*ad40*/  @!P0 LEA.HI.X R5, R217, R20, R165, 0x2, P6 ;  /* 0x00000014d9058211 */ /* 0x000fe400030f14a5 */
[C---:B0-----:R-:W-:Y:S02]  /*ad50*/  @!P2 LEA R8, P6, R215.reuse, R24, 0x2 ;  /* 0x00000018d708a211 */ /* 0x041fe400078c10ff */
[-C--:B------:R-:W-:Y:S01]  /*ad60*/  @!P1 LEA.HI.X R7, R216, R20.reuse, R164, 0x2, P5 ;  /* 0x00000014d8079211 */ /* 0x080fe200028f14a4 */
[----:B------:R0:W-:Y:S01]  /*ad70*/  @!P0 ST.E.64 desc[UR40][R4.64], R54 ;  /* 0x0000003604008985 */ /* 0x0001e2000c101b28 */
[----:B------:R-:W-:Y:S02]  /*ad80*/  ISETP.GE.AND P5, PT, R212, UR4, PT ;  /* 0x00000004d4007c0c */ /* 0x000fe4000bfa6270 */
[----:B------:R-:W-:Y:S01]  /*ad90*/  @!P2 LEA.HI.X R9, R215, R20, R163, 0x2, P6 ;  /* 0x00000014d709a211 */ /* 0x000fe200030f14a3 */
[----:B------:R3:W-:Y:S01]  /*ada0*/  @!P1 ST.E.64 desc[UR40][R6.64], R58 ;  /* 0x0000003a06009985 */ /* 0x0007e2000c101b28 */
[----:B------:R-:W-:-:S02]  /*adb0*/  ISETP.GE.AND P0, PT, R211, UR4, PT ;  /* 0x00000004d3007c0c */ /* 0x000fc4000bf06270 */
[-C--:B--2---:R-:W-:Y:S01]  /*adc0*/  @!P3 LEA R10, P6, R214, R24.reuse, 0x2 ;  /* 0x00000018d60ab211 */ /* 0x084fe200078c10ff */
[----:B------:R2:W-:Y:S01]  /*add0*/  @!P2 ST.E.64 desc[UR40][R8.64], R62 ;  /* 0x0000003e0800a985 */ /* 0x0005e2000c101b28 */
[C---:B----4-:R-:W-:Y:S02]  /*ade0*/  @!P4 LEA R12, P2, R213.reuse, R24, 0x2 ;  /* 0x00000018d50cc211 */ /* 0x050fe400078410ff */
[----:B------:R-:W-:Y:S02]  /*adf0*/  ISETP.GE.AND P1, PT, R210, UR4, PT ;  /* 0x00000004d2007c0c */ /* 0x000fe4000bf26270 */
[-C--:B------:R-:W-:Y:S02]  /*ae00*/  @!P3 LEA.HI.X R11, R214, R20.reuse, R162, 0x2, P6 ;  /* 0x00000014d60bb211 */ /* 0x080fe400030f14a2 */
[----:B------:R-:W-:Y:S02]  /*ae10*/  @!P4 LEA.HI.X R13, R213, R20, R161, 0x2, P2 ;  /* 0x00000014d50dc211 */ /* 0x000fe400010f14a1 */
[----:B------:R-:W-:Y:S01]  /*ae20*/  ISETP.GE.AND P2, PT, R209, UR4, PT ;  /* 0x00000004d1007c0c */ /* 0x000fe2000bf46270 */
[----:B------:R-:W-:Y:S01]  /*ae30*/  @!P3 ST.E.64 desc[UR40][R10.64], R66 ;  /* 0x000000420a00b985 */ /* 0x000fe2000c101b28 */
[----:B-1----:R-:W-:-:S03]  /*ae40*/  @!P5 LEA R14, P6, R212, R24, 0x2 ;  /* 0x00000018d40ed211 */ /* 0x002fc600078c10ff */
[----:B------:R1:W-:Y:S01]  /*ae50*/  @!P4 ST.E.64 desc[UR40][R12.64], R70 ;  /* 0x000000460c00c985 */ /* 0x0003e2000c101b28 */
[----:B------:R-:W-:Y:S02]  /*ae60*/  @!P5 LEA.HI.X R15, R212, R20, R160, 0x2, P6 ;  /* 0x00000014d40fd211 */ /* 0x000fe400030f14a0 */
[CC--:B0-----:R-:W-:Y:S02]  /*ae70*/  @!P0 LEA R4, P4, R211.reuse, R24.reuse, 0x2 ;  /* 0x00000018d3048211 */ /* 0x0c1fe400078810ff */
[----:B---3--:R-:W-:Y:S01]  /*ae80*/  @!P1 LEA R6, P3, R210, R24, 0x2 ;  /* 0x00000018d2069211 */ /* 0x008fe200078610ff */
[----:B------:R0:W-:Y:S01]  /*ae90*/  @!P5 ST.E.64 desc[UR40][R14.64], R74 ;  /* 0x0000004a0e00d985 */ /* 0x0001e2000c101b28 */
[----:B------:R-:W-:Y:S02]  /*aea0*/  @!P0 LEA.HI.X R5, R211, R20, R159, 0x2, P4 ;  /* 0x00000014d3058211 */ /* 0x000fe400020f149f */
[----:B------:R-:W-:Y:S02]  /*aeb0*/  ISETP.GE.AND P4, PT, R207, UR4, PT ;  /* 0x00000004cf007c0c */ /* 0x000fe4000bf86270 */
[----:B------:R-:W-:Y:S01]  /*aec0*/  ISETP.GE.AND P5, PT, R208, UR4, PT ;  /* 0x00000004d0007c0c */ /* 0x000fe2000bfa6270 */
[----:B------:R3:W-:Y:S01]  /*aed0*/  @!P0 ST.E.64 desc[UR40][R4.64], R78 ;  /* 0x0000004e04008985 */ /* 0x0007e2000c101b28 */
[----:B--2---:R-:W-:-:S02]  /*aee0*/  @!P2 LEA R8, P6, R209, R24, 0x2 ;  /* 0x00000018d108a211 */ /* 0x004fc400078c10ff */
[-C--:B------:R-:W-:Y:S02]  /*aef0*/  @!P1 LEA.HI.X R7, R210, R20.reuse, R158, 0x2, P3 ;  /* 0x00000014d2079211 */ /* 0x080fe400018f149e */
[----:B------:R-:W-:Y:S02]  /*af00*/  ISETP.GE.AND P3, PT, R206, UR4, PT ;  /* 0x00000004ce007c0c */ /* 0x000fe4000bf66270 */
[----:B------:R-:W-:Y:S01]  /*af10*/  @!P2 LEA.HI.X R9, R209, R20, R157, 0x2, P6 ;  /* 0x00000014d109a211 */ /* 0x000fe200030f149d */
[----:B------:R2:W-:Y:S01]  /*af20*/  @!P1 ST.E.64 desc[UR40][R6.64], R82 ;  /* 0x0000005206009985 */ /* 0x0005e2000c101b28 */
[----:B------:R-:W-:Y:S02]  /*af30*/  ISETP.GE.AND P1, PT, R204, UR4, PT ;  /* 0x00000004cc007c0c */ /* 0x000fe4000bf26270 */
[----:B-1----:R-:W-:Y:S01]  /*af40*/  @!P4 LEA R12, P0, R207, R24, 0x2 ;  /* 0x00000018cf0cc211 */ /* 0x002fe200078010ff */
[----:B------:R1:W-:Y:S01]  /*af50*/  @!P2 ST.E.64 desc[UR40][R8.64], R86 ;  /* 0x000000560800a985 */ /* 0x0003e2000c101b28 */
[----:B------:R-:W-:-:S02]  /*af60*/  ISETP.GE.AND P2, PT, R205, UR4, PT ;  /* 0x00000004cd007c0c */ /* 0x000fc4000bf46270 */
[C---:B------:R-:W-:Y:S02]  /*af70*/  @!P5 LEA R10, P6, R208.reuse, R24, 0x2 ;  /* 0x00000018d00ad211 */ /* 0x040fe400078c10ff */
[-C--:B------:R-:W-:Y:S02]  /*af80*/  @!P4 LEA.HI.X R13, R207, R20.reuse, R155, 0x2, P0 ;  /* 0x00000014cf0dc211 */ /* 0x080fe400000f149b */
[----:B------:R-:W-:Y:S02]  /*af90*/  @!P5 LEA.HI.X R11, R208, R20, R156, 0x2, P6 ;  /* 0x00000014d00bd211 */ /* 0x000fe400030f149c */
[----:B------:R-:W-:Y:S02]  /*afa0*/  ISETP.GE.AND P0, PT, R203, UR4, PT ;  /* 0x00000004cb007c0c */ /* 0x000fe4000bf06270 */
[----:B0-----:R-:W-:Y:S01]  /*afb0*/  @!P3 LEA R14, P6, R206, R24, 0x2 ;  /* 0x00000018ce0eb211 */ /* 0x001fe200078c10ff */
[----:B------:R0:W-:Y:S01]  /*afc0*/  @!P5 ST.E.64 desc[UR40][R10.64], R90 ;  /* 0x0000005a0a00d985 */ /* 0x0001e2000c101b28 */
[----:B------:R-:W-:-:S02]  /*afd0*/  ISETP.GE.AND P5, PT, R202, UR4, PT ;  /* 0x00000004ca007c0c */ /* 0x000fc4000bfa6270 */
[----:B------:R-:W-:Y:S01]  /*afe0*/  @!P3 LEA.HI.X R15, R206, R20, R154, 0x2, P6 ;  /* 0x00000014ce0fb211 */ /* 0x000fe200030f149a */
[----:B------:R4:W-:Y:S01]  /*aff0*/  @!P4 ST.E.64 desc[UR40][R12.64], R94 ;  /* 0x0000005e0c00c985 */ /* 0x0009e2000c101b28 */
[-C--:B---3--:R-:W-:Y:S02]  /*b000*/  @!P2 LEA R4, P6, R205, R24.reuse, 0x2 ;  /* 0x00000018cd04a211 */ /* 0x088fe400078c10ff */
[----:B------:R-:W-:Y:S01]  /*b010*/  ISETP.GE.AND P4, PT, R201, UR4, PT ;  /* 0x00000004c9007c0c */ /* 0x000fe2000bf86270 */
[----:B------:R3:W-:Y:S01]  /*b020*/  @!P3 ST.E.64 desc[UR40][R14.64], R98 ;  /* 0x000000620e00b985 */ /* 0x0007e2000c101b28 */
[----:B--2---:R-:W-:Y:S02]  /*b030*/  @!P1 LEA R6, P3, R204, R24, 0x2 ;  /* 0x00000018cc069211 */ /* 0x004fe400078610ff */
[----:B------:R-:W-:Y:S02]  /*b040*/  @!P2 LEA.HI.X R5, R205, R20, R153, 0x2, P6 ;  /* 0x00000014cd05a211 */ /* 0x000fe400030f1499 */
[----:B-1----:R-:W-:-:S02]  /*b050*/  @!P0 LEA R8, P6, R203, R24, 0x2 ;  /* 0x00000018cb088211 */ /* 0x002fc400078c10ff */
[-C--:B------:R-:W-:Y:S01]  /*b060*/  @!P1 LEA.HI.X R7, R204, R20.reuse, R152, 0x2, P3 ;  /* 0x00000014cc079211 */ /* 0x080fe200018f1498 */
[----:B------:R1:W-:Y:S01]  /*b070*/  @!P2 ST.E.64 desc[UR40][R4.64], R102 ;  /* 0x000000660400a985 */ /* 0x0003e2000c101b28 */
[----:B------:R-:W-:Y:S02]  /*b080*/  ISETP.GE.AND P3, PT, R200, UR4, PT ;  /* 0x00000004c8007c0c */ /* 0x000fe4000bf66270 */
[----:B------:R-:W-:Y:S01]  /*b090*/  @!P0 LEA.HI.X R9, R203, R20, R21, 0x2, P6 ;  /* 0x00000014cb098211 */ /* 0x000fe200030f1415 */
[----:B------:R2:W-:Y:S01]  /*b0a0*/  @!P1 ST.E.64 desc[UR40][R6.64], R106 ;  /* 0x0000006a06009985 */ /* 0x0005e2000c101b28 */
[-C--:B0-----:R-:W-:Y:S02]  /*b0b0*/  @!P5 LEA R10, P1, R202, R24.reuse, 0x2 ;  /* 0x00000018ca0ad211 */ /* 0x081fe400078210ff */
[----:B----4-:R-:W-:Y:S01]  /*b0c0*/  @!P4 LEA R12, P2, R201, R24, 0x2 ;  /* 0x00000018c90cc211 */ /* 0x010fe200078410ff */
[----:B------:R0:W-:Y:S01]  /*b0d0*/  @!P0 ST.E.64 desc[UR40][R8.64], R110 ;  /* 0x0000006e08008985 */ /* 0x0001e2000c101b28 */
[----:B------:R-:W-:-:S02]  /*b0e0*/  ISETP.GE.AND P0, PT, R199, UR4, PT ;  /* 0x00000004c7007c0c */ /* 0x000fc4000bf06270 */
[----:B------:R-:W-:Y:S02]  /*b0f0*/  @!P5 LEA.HI.X R11, R202, R20, R237, 0x2, P1 ;  /* 0x00000014ca0bd211 */ /* 0x000fe400008f14ed */
[----:B------:R-:W-:Y:S02]  /*b100*/  ISETP.GE.AND P1, PT, R198, UR4, PT ;  /* 0x00000004c6007c0c */ /* 0x000fe4000bf26270 */
[C---:B---3--:R-:W-:Y:S01]  /*b110*/  @!P3 LEA R14, P6, R200.reuse, R24, 0x2 ;  /* 0x00000018c80eb211 */ /* 0x048fe200078c10ff */
[----:B------:R3:W-:Y:S01]  /*b120*/  @!P5 ST.E.64 desc[UR40][R10.64], R114 ;  /* 0x000000720a00d985 */ /* 0x0007e2000c101b28 */
[-C--:B------:R-:W-:Y:S02]  /*b130*/  @!P4 LEA.HI.X R13, R201, R20.reuse, R236, 0x2, P2 ;  /* 0x00000014c90dc211 */ /* 0x080fe400010f14ec */
[----:B------:R-:W-:Y:S02]  /*b140*/  @!P3 LEA.HI.X R15, R200, R20, R235, 0x2, P6 ;  /* 0x00000014c80fb211 */ /* 0x000fe400030f14eb */
[----:B------:R-:W-:Y:S01]  /*b150*/  ISETP.GE.AND P2, PT, R195, UR4, PT ;  /* 0x00000004c3007c0c */ /* 0x000fe2000bf46270 */
[----:B------:R4:W-:Y:S01]  /*b160*/  @!P4 ST.E.64 desc[UR40][R12.64], R118 ;  /* 0x000000760c00c985 */ /* 0x0009e2000c101b28 */
[----:B------:R-:W-:-:S02]  /*b170*/  ISETP.GE.AND P4, PT, R197, UR4, PT ;  /* 0x00000004c5007c0c */ /* 0x000fc4000bf86270 */
[C---:B-1----:R-:W-:Y:S01]  /*b180*/  @!P0 LEA R4, P5, R199.reuse, R24, 0x2 ;  /* 0x00000018c7048211 */ /* 0x042fe200078a10ff */
[----:B------:R1:W-:Y:S01]  /*b190*/  @!P3 ST.E.64 desc[UR40][R14.64], R122 ;  /* 0x0000007a0e00b985 */ /* 0x0003e2000c101b28 */
[----:B------:R-:W-:Y:S02]  /*b1a0*/  ISETP.GE.AND P3, PT, R196, UR4, PT ;  /* 0x00000004c4007c0c */ /* 0x000fe4000bf66270 */
[----:B------:R-:W-:Y:S02]  /*b1b0*/  @!P0 LEA.HI.X R5, R199, R20, R234, 0x2, P5 ;  /* 0x00000014c7058211 */ /* 0x000fe400028f14ea */
[----:B------:R-:W-:Y:S02]  /*b1c0*/  ISETP.GE.AND P5, PT, R194, UR4, PT ;  /* 0x00000004c2007c0c */ /* 0x000fe4000bfa6270 */
[-C--:B--2---:R-:W-:Y:S01]  /*b1d0*/  @!P1 LEA R6, P6, R198, R24.reuse, 0x2 ;  /* 0x00000018c6069211 */ /* 0x084fe200078c10ff */
[----:B------:R2:W-:Y:S02]  /*b1e0*/  @!P0 ST.E.64 desc[UR40][R4.64], R126 ;  /* 0x0000007e04008985 */ /* 0x0005e4000c101b28 */
[----:B0-----:R-:W-:-:S02]  /*b1f0*/  @!P4 LEA R8, P0, R197, R24, 0x2 ;  /* 0x00000018c508c211 */ /* 0x001fc400078010ff */
[----:B------:R-:W-:Y:S02]  /*b200*/  @!P1 LEA.HI.X R7, R198, R20, R233, 0x2, P6 ;  /* 0x00000014c6079211 */ /* 0x000fe400030f14e9 */
[----:B---3--:R-:W-:Y:S02]  /*b210*/  @!P3 LEA R10, P6, R196, R24, 0x2 ;  /* 0x00000018c40ab211 */ /* 0x008fe400078c10ff */
[----:B------:R-:W-:Y:S01]  /*b220*/  @!P4 LEA.HI.X R9, R197, R20, R232, 0x2, P0 ;  /* 0x00000014c509c211 */ /* 0x000fe200000f14e8 */
[----:B------:R2:W-:Y:S01]  /*b230*/  @!P1 ST.E.64 desc[UR40][R6.64], R130 ;  /* 0x0000008206009985 */ /* 0x0005e2000c101b28 */
[-C--:B----4-:R-:W-:Y:S02]  /*b240*/  @!P2 LEA R12, P1, R195, R24.reuse, 0x2 ;  /* 0x00000018c30ca211 */ /* 0x090fe400078210ff */
[----:B-1----:R-:W-:Y:S01]  /*b250*/  @!P5 LEA R14, P0, R194, R24, 0x2 ;  /* 0x00000018c20ed211 */ /* 0x002fe200078010ff */
[----:B------:R2:W-:Y:S01]  /*b260*/  @!P4 ST.E.64 desc[UR40][R8.64], R134 ;  /* 0x000000860800c985 */ /* 0x0005e2000c101b28 */
[----:B------:R-:W-:-:S02]  /*b270*/  @!P3 LEA.HI.X R11, R196, R20, R231, 0x2, P6 ;  /* 0x00000014c40bb211 */ /* 0x000fc400030f14e7 */
[-C--:B------:R-:W-:Y:S02]  /*b280*/  @!P2 LEA.HI.X R13, R195, R20.reuse, R230, 0x2, P1 ;  /* 0x00000014c30da211 */ /* 0x080fe400008f14e6 */
[----:B------:R-:W-:Y:S01]  /*b290*/  @!P5 LEA.HI.X R15, R194, R20, R229, 0x2, P0 ;  /* 0x00000014c20fd211 */ /* 0x000fe200000f14e5 */
[----:B------:R2:W-:Y:S01]  /*b2a0*/  @!P3 ST.E.64 desc[UR40][R10.64], R138 ;  /* 0x0000008a0a00b985 */ /* 0x0005e2000c101b28 */
[----:B------:R-:W-:-:S03]  /*b2b0*/  ISETP.GE.AND P0, PT, R193, UR4, PT ;  /* 0x00000004c1007c0c */ /* 0x000fc6000bf06270 */
[----:B------:R2:W-:Y:S04]  /*b2c0*/  @!P2 ST.E.64 desc[UR40][R12.64], R142 ;  /* 0x0000008e0c00a985 */ /* 0x0005e8000c101b28 */
[----:B------:R2:W-:Y:S06]  /*b2d0*/  @!P5 ST.E.64 desc[UR40][R14.64], R146 ;  /* 0x000000920e00d985 */ /* 0x0005ec000c101b28 */
[----:B------:R-:W-:Y:S05]  /*b2e0*/  @P0 BRA `(.L_x_3417) ;  /* 0x00000010000c0947 */ /* 0x000fea0003800000 */
[----:B--2---:R-:W-:-:S04]  /*b2f0*/  LEA R4, P0, R193, R24, 0x2 ;  /* 0x00000018c1047211 */ /* 0x004fc800078010ff */
[----:B------:R-:W-:-:S05]  /*b300*/  LEA.HI.X R5, R193, R20, R228, 0x2, P0 ;  /* 0x00000014c1057211 */ /* 0x000fca00000f14e4 */
[----:B------:R0:W-:Y:S01]  /*b310*/  ST.E.64 desc[UR40][R4.64], R150 ;  /* 0x0000009604007985 */ /* 0x0001e2000c101b28 */
[----:B------:R-:W-:Y:S05]  /*b320*/  BRA `(.L_x_3417) ;  /* 0x0000000c00fc7947 */ /* 0x000fea0003800000 */
.L_x_3411:
[----:B------:R-:W-:Y:S02]  /*b330*/  ULDC.64 UR8, c[0x0][0xc00] ;  /* 0x0003000000087ab9 */ /* 0x000fe40000000a00 */
[----:B------:R-:W-:-:S04]  /*b340*/  UISETP.NE.U32.AND UP0, UPT, UR8, URZ, UPT ;  /* 0x0000003f0800728c */ /* 0x000fc8000bf05070 */
[----:B------:R-:W-:-:S03]  /*b350*/  UISETP.NE.AND.EX UP0, UPT, UR9, URZ, UPT, UP0 ;  /* 0x0000003f0900728c */ /* 0x000fc6000bf05300 */
[----:B------:R-:W-:Y:S02]  /*b360*/  ULDC.64 UR8, c[0x0][0xc00] ;  /* 0x0003000000087ab9 */ /* 0x000fe40000000a00 */
[----:B------:R-:W-:Y:S01]  /*b370*/  UIMAD.WIDE UR8, UR39, 0x4, UR8 ;  /* 0x00000004270878a5 */ /* 0x000fe2000f8e0208 */
[----:B------:R-:W-:-:S05]  /*b380*/  PLOP3.LUT P1, PT, PT, PT, UP0, 0x80, 0x0 ;  /* 0x000000000000781c */ /* 0x000fca0003f2f008 */
[----:B------:R-:W-:Y:S02]  /*b390*/  IMAD.U32 R4, RZ, RZ, UR8 ;  /* 0x00000008ff047e24 */ /* 0x000fe4000f8e00ff */
[----:B------:R-:W-:Y:S01]  /*b3a0*/  IMAD.U32 R5, RZ, RZ, UR9 ;  /* 0x00000009ff057e24 */ /* 0x000fe2000f8e00ff */
[----:B------:R-:W-:Y:S02]  /*b3b0*/  ULDC.64 UR8, c[0x0][0xc08] ;  /* 0x0003020000087ab9 */ /* 0x000fe40000000a00 */
[----:B------:R-:W-:-:S03]  /*b3c0*/  UISETP.NE.U32.AND UP1, UPT, UR8, URZ, UPT ;  /* 0x0000003f0800728c */ /* 0x000fc6000bf25070 */
[----:B------:R-:W2:Y:S01]  /*b3d0*/  @P1 LDG.E R8, desc[UR40][R4.64] ;  /* 0x0000002804081981 */ /* 0x000ea2000c1e1900 */
[----:B------:R-:W-:Y:S01]  /*b3e0*/  UISETP.NE.AND.EX UP1, UPT, UR9, URZ, UPT, UP1 ;  /* 0x0000003f0900728c */ /* 0x000fe2000bf25310 */
[----:B------:R-:W-:Y:S02]  /*b3f0*/  ULDC UR4, c[0x0][0xa88] ;  /* 0x0002a20000047ab9 */ /* 0x000fe40000000800 */
[----:B------:R-:W-:-:S03]  /*b400*/  IMAD.U32 R0, RZ, RZ, UR4 ;  /* 0x00000004ff007e24 */ /* 0x000fc6000f8e00ff */
[----:B------:R-:W-:-:S05]  /*b410*/  PLOP3.LUT P2, PT, PT, PT, UP1, 0x80, 0x0 ;  /* 0x000000000000781c */ /* 0x000fca0003f4f018 */
[----:B------:R-:W-:-:S04]  /*b420*/  @UP1 ULEA UR8, UP2, UR39, UR8, 0x2 ;  /* 0x0000000827081291 */ /* 0x000fc8000f84103f */
[----:B------:R-:W-:Y:S02]  /*b430*/  @UP1 ULEA.HI.X UR9, UR39, UR9, UR42, 0x2, UP2 ;  /* 0x0000000927091291 */ /* 0x000fe400090f142a */
[----:B------:R-:W-:-:S04]  /*b440*/  IMAD.U32 R6, RZ, RZ, UR8 ;  /* 0x00000008ff067e24 */ /* 0x000fc8000f8e00ff */
[----:B------:R-:W-:-:S05]  /*b450*/  IMAD.U32 R7, RZ, RZ, UR9 ;  /* 0x00000009ff077e24 */ /* 0x000fca000f8e00ff */
[----:B------:R0:W5:Y:S01]  /*b460*/  @P2 LDG.E R0, desc[UR40][R6.64] ;  /* 0x0000002806002981 */ /* 0x000162000c1e1900 */
[----:B------:R-:W-:Y:S01]  /*b470*/  UMOV UR4, URZ ;  /* 0x0000003f00047c82 */ /* 0x000fe20008000000 */
[----:B------:R-:W-:Y:S01]  /*b480*/  UISETP.NE.AND UP1, UPT, UR46, URZ, UPT ;  /* 0x0000003f2e00728c */ /* 0x000fe2000bf25270 */
[----:B------:R-:W1:Y:S10]  /*b490*/  S2R R3, SR_TID.X ;  /* 0x0000000000037919 */ /* 0x000e740000002100 */
[----:B------:R-:W-:Y:S01]  /*b4a0*/  @!UP1 ULDC UR46, c[0x0][0xad4] ;  /* 0x0002b500002e9ab9 */ /* 0x000fe20000000800 */
[----:B--2---:R-:W-:Y:S01]  /*b4b0*/  @P1 R2UR UR4, R8 ;  /* 0x00000000080412ca */ /* 0x004fe200000e0000 */
[----:B-1----:R-:W-:-:S05]  /*b4c0*/  VIADD R8, R3, 0xffffff80 ;  /* 0xffffff8003087836 */ /* 0x002fca0000000000 */
[----:B------:R-:W-:-:S07]  /*b4d0*/  ISETP.GT.AND P0, PT, R8, 0x3f, PT ;  /* 0x0000003f0800780c */ /* 0x000fce0003f04270 */
[----:B------:R-:W-:Y:S01]  /*b4e0*/  USHF.R.S32.HI UR19, URZ, 0x1f, UR4 ;  /* 0x0000001f3f137899 */ /* 0x000fe20008011404 */
[----:B0-----:R-:W-:Y:S11]  /*b4f0*/  @P2 BRA `(.L_x_3420) ;  /* 0x0000000000102947 */ /* 0x001ff60003800000 */
[----:B------:R-:W-:Y:S05]  /*b500*/  @!P1 BRA `(.L_x_3420) ;  /* 0x00000000000c9947 */ /* 0x000fea0003800000 */
[----:B------:R-:W2:Y:S04]  /*b510*/  LDG.E R3, desc[UR40][R4.64] ;  /* 0x0000002804037981 */ /* 0x000ea8000c1e1900 */
[----:B-----5:R-:W2:Y:S02]  /*b520*/  LDG.E R0, desc[UR40][R4.64+0x4] ;  /* 0x0000042804007981 */ /* 0x020ea4000c1e1900 */
[----:B--2---:R-:W-:-:S07]  /*b530*/  IMAD.IADD R0, R0, 0x1, -R3 ;  /* 0x0000000100007824 */ /* 0x004fce00078e0a03 */
.L_x_3420:
[----:B------:R-:W-:Y:S01]  /*b540*/  USEL UR39, UR39, URZ, !UP0 ;  /* 0x0000003f27277287 */ /* 0x000fe2000c000000 */
[----:B------:R-:W-:Y:S01]  /*b550*/  BSSY B1, `(.L_x_3421) ;  /* 0x0000039000017945 */ /* 0x000fe20003800000 */
[----:B------:R-:W-:-:S03]  /*b560*/  USEL UR42, UR42, URZ, !UP0 ;  /* 0x0000003f2a2a7287 */ /* 0x000fc6000c000000 */
[----:B------:R-:W-:Y:S09]  /*b570*/  @P0 BRA `(.L_x_3422) ;  /* 0x0000000000d80947 */ /* 0x000ff20003800000 */
[----:B------:R-:W0:Y:S01]  /*b580*/  S2R R3, SR_TID.X ;  /* 0x0000000000037919 */ /* 0x000e220000002100 */
[----:B------:R-:W1:Y:S01]  /*b590*/  LDC R9, c[0x0][0xbe8] ;  /* 0x0002fa00ff097b82 */ /* 0x000e620000000800 */
[----:B------:R-:W-:-:S04]  /*b5a0*/  IMAD.U32 R4, RZ, RZ, UR43 ;  /* 0x0000002bff047e24 */ /* 0x000fc8000f8e00ff */
[----:B0-----:R-:W-:Y:S02]  /*b5b0*/  IMAD R3, R4, 0x40, R3 ;  /* 0x0000004004037824 */ /* 0x001fe400078e0203 */
[----:B-1---5:R-:W-:Y:S02]  /*b5c0*/  IMAD R4, R0, R9, RZ ;  /* 0x0000000900047224 */ /* 0x022fe400078e02ff */
[----:B------:R-:W-:-:S05]  /*b5d0*/  VIADD R6, R3, 0xffffff80 ;  /* 0xffffff8003067836 */ /* 0x000fca0000000000 */
[----:B------:R-:W-:-:S13]  /*b5e0*/  ISETP.GE.AND P0, PT, R6, R4, PT ;  /* 0x000000040600720c */ /* 0x000fda0003f06270 */
[----:B------:R-:W-:Y:S05]  /*b5f0*/  @P0 BRA `(.L_x_3422) ;  /* 0x0000000000b80947 */ /* 0x000fea0003800000 */
[----:B------:R-:W-:Y:S01]  /*b600*/  ISETP.NE.AND P0, PT, R9, 0x1, PT ;  /* 0x000000010900780c */ /* 0x000fe20003f05270 */
[----:B------:R-:W-:Y:S01]  /*b610*/  UISETP.GT.AND UP0, UPT, UR46, 0x1, UPT ;  /* 0x000000012e00788c */ /* 0x000fe2000bf04270 */
[----:B------:R-:W-:-:S03]  /*b620*/  UMOV UR17, 0x9b8 ;  /* 0x000009b800117882 */ /* 0x000fc60000000000 */
[----:B------:R-:W-:Y:S02]  /*b630*/  USEL UR17, UR17, 0x978, UP0 ;  /* 0x0000097811117887 */ /* 0x000fe40008000000 */
[----:B------:R-:W-:-:S06]  /*b640*/  USEL UR16, UR45, URZ, UP0 ;  /* 0x0000003f2d107287 */ /* 0x000fcc0008000000 */
[----:B------:R-:W0:Y:S04]  /*b650*/  @P0 LDC R3, c[0x0][0xbec] ;  /* 0x0002fb00ff030b82 */ /* 0x000e280000000800 */
[----:B------:R-:W-:Y:S01]  /*b660*/  ULDC.64 UR8, c[0x0][UR17+0x218] ;  /* 0x0000860011087abb */ /* 0x000fe20008000a00 */
[----:B------:R-:W-:Y:S01]  /*b670*/  ULDC.64 UR12, c[0x0][UR17+0x220] ;  /* 0x00008800110c7abb */ /* 0x000fe20008000a00 */
[----:B------:R-:W-:Y:S01]  /*b680*/  ULDC.64 UR14, c[0x0][UR17+0x228] ;  /* 0x00008a00110e7abb */ /* 0x000fe20008000a00 */
[----:B------:R-:W-:Y:S01]  /*b690*/  UIMAD.WIDE.U32 UR10, UR8, UR44, URZ ;  /* 0x0000002c080a72a5 */ /* 0x000fe2000f8e003f */
[----:B------:R-:W1:Y:S01]  /*b6a0*/  @P0 LDC R5, c[0x0][0xbf0] ;  /* 0x0002fc00ff050b82 */ /* 0x000e620000000800 */
[----:B------:R-:W-:Y:S02]  /*b6b0*/  UIMAD UR18, UR9, UR44, URZ ;  /* 0x0000002c091272a4 */ /* 0x000fe4000f8e023f */
[----:B------:R-:W-:-:S02]  /*b6c0*/  UIMAD UR13, UR13, UR39, URZ ;  /* 0x000000270d0d72a4 */ /* 0x000fc4000f8e023f */
[----:B------:R-:W-:Y:S02]  /*b6d0*/  UIMAD.WIDE.U32 UR20, UR14, UR16, URZ ;  /* 0x000000100e1472a5 */ /* 0x000fe4000f8e003f */
[----:B------:R-:W-:Y:S02]  /*b6e0*/  UIMAD.WIDE.U32 UR8, UR12, UR39, URZ ;  /* 0x000000270c0872a5 */ /* 0x000fe4000f8e003f */
[----:B------:R-:W-:Y:S02]  /*b6f0*/  UIMAD UR14, UR15, UR16, URZ ;  /* 0x000000100f0e72a4 */ /* 0x000fe4000f8e023f */
[----:B------:R-:W-:Y:S02]  /*b700*/  UIMAD UR13, UR12, UR42, UR13 ;  /* 0x0000002a0c0d72a4 */ /* 0x000fe4000f8e020d */
[----:B------:R-:W-:Y:S02]  /*b710*/  UIADD3 UR10, UP1, UP2, UR8, UR10, UR4 ;  /* 0x0000000a080a7290 */ /* 0x000fe4000fa3e004 */
[----:B------:R-:W-:Y:S01]  /*b720*/  UIADD3 UR14, UR21, UR14, URZ ;  /* 0x0000000e150e7290 */ /* 0x000fe2000fffe03f */
[----:B0-----:R-:W-:Y:S01]  /*b730*/  @P0 IMAD.HI.U32 R4, R6, R3, RZ ;  /* 0x0000000306040227 */ /* 0x001fe200078e00ff */
[----:B------:R-:W-:-:S02]  /*b740*/  UIADD3 UR18, UR11, UR18, URZ ;  /* 0x000000120b127290 */ /* 0x000fc4000fffe03f */
[----:B------:R-:W-:Y:S01]  /*b750*/  UIADD3 UR13, UR9, UR13, URZ ;  /* 0x0000000d090d7290 */ /* 0x000fe2000fffe03f */
[----:B------:R-:W-:Y:S02]  /*b760*/  IMAD.MOV.U32 R3, RZ, RZ, R6 ;  /* 0x000000ffff037224 */ /* 0x000fe400078e0006 */
[----:B------:R-:W-:Y:S01]  /*b770*/  IMAD.U32 R10, RZ, RZ, UR14 ;  /* 0x0000000eff0a7e24 */ /* 0x000fe2000f8e00ff */
[----:B------:R-:W-:Y:S01]  /*b780*/  ULDC.64 UR8, c[0x0][UR17+0x210] ;  /* 0x0000840011087abb */ /* 0x000fe20008000a00 */
[----:B-1----:R-:W-:Y:S01]  /*b790*/  @P0 SHF.R.U32.HI R3, RZ, R5, R4 ;  /* 0x00000005ff030219 */ /* 0x002fe20000011604 */
[----:B------:R-:W-:Y:S02]  /*b7a0*/  IMAD.U32 R4, RZ, RZ, UR20 ;  /* 0x00000014ff047e24 */ /* 0x000fe4000f8e00ff */
[----:B------:R-:W-:Y:S01]  /*b7b0*/  IMAD.U32 R5, RZ, RZ, UR21 ;  /* 0x00000015ff057e24 */ /* 0x000fe2000f8e00ff */
[--C-:B------:R-:W-:Y:S01]  /*b7c0*/  SHF.R.S32.HI R5, RZ, 0x1f, R3.reuse ;  /* 0x0000001fff057819 */ /* 0x100fe20000011403 */
[----:B------:R-:W-:Y:S01]  /*b7d0*/  IMAD.MOV R7, RZ, RZ, -R3 ;  /* 0x000000ffff077224 */ /* 0x000fe200078e0a03 */
[----:B------:R-:W-:Y:S01]  /*b7e0*/  IADD3 R4, P0, P1, R3, UR10, R4 ;  /* 0x0000000a03047c10 */ /* 0x000fe2000f91e004 */
[----:B------:R-:W-:-:S02]  /*b7f0*/  UIADD3.X UR10, UR13, UR18, UR19, UP1, UP2 ;  /* 0x000000120d0a7290 */ /* 0x000fc40008fe4413 */
[----:B------:R-:W-:-:S04]  /*b800*/  IMAD R7, R9, R7, R6 ;  /* 0x0000000709077224 */ /* 0x000fc800078e0206 */
[----:B------:R-:W-:Y:S01]  /*b810*/  IADD3.X R5, R5, UR10, R10, P0, P1 ;  /* 0x0000000a05057c10 */ /* 0x000fe200087e240a */
[C---:B------:R-:W-:Y:S01]  /*b820*/  IMAD R6, R7.reuse, UR9, RZ ;  /* 0x0000000907067c24 */ /* 0x040fe2000f8e02ff */
[----:B------:R-:W-:Y:S01]  /*b830*/  SHF.R.S32.HI R3, RZ, 0x1f, R7 ;  /* 0x0000001fff037819 */ /* 0x000fe20000011407 */
[----:B------:R-:W-:Y:S01]  /*b840*/  ULDC.64 UR10, c[0x0][0xba8] ;  /* 0x0002ea00000a7ab9 */ /* 0x000fe20000000a00 */
[----:B------:R-:W-:Y:S01]  /*b850*/  @!UP0 ULDC UR10, c[0x0][0xb50] ;  /* 0x0002d400000a8ab9 */ /* 0x000fe20000000800 */
[----:B------:R-:W-:Y:S01]  /*b860*/  IMAD.WIDE.U32 R4, R7, UR8, R4 ;  /* 0x0000000807047c25 */ /* 0x000fe2000f8e0004 */
[----:B------:R-:W-:-:S03]  /*b870*/  @!UP0 ULDC UR11, c[0x0][0xb54] ;  /* 0x0002d500000b8ab9 */ /* 0x000fc60000000800 */
[----:B------:R-:W-:Y:S01]  /*b880*/  IMAD R3, R3, UR8, R6 ;  /* 0x0000000803037c24 */ /* 0x000fe2000f8e0206 */
[----:B------:R-:W-:-:S03]  /*b890*/  LEA R6, P0, R4, UR10, 0x2 ;  /* 0x0000000a04067c11 */ /* 0x000fc6000f8010ff */
[----:B------:R-:W-:-:S05]  /*b8a0*/  IMAD.IADD R3, R5, 0x1, R3 ;  /* 0x0000000105037824 */ /* 0x000fca00078e0203 */
[----:B------:R-:W-:Y:S01]  /*b8b0*/  LEA.HI.X R7, R4, UR11, R3, 0x2, P0 ;  /* 0x0000000b04077c11 */ /* 0x000fe200080f1403 */
[----:B------:R-:W-:-:S05]  /*b8c0*/  IMAD.MOV.U32 R3, RZ, RZ, -0x800000 ;  /* 0xff800000ff037424 */ /* 0x000fca00078e00ff */
[----:B------:R0:W-:Y:S02]  /*b8d0*/  STG.E desc[UR40][R6.64], R3 ;  /* 0x0000000306007986 */ /* 0x0001e4000c101928 */
.L_x_3422:
[----:B------:R-:W-:Y:S05]  /*b8e0*/  BSYNC B1 ;  /* 0x0000000000017941 */ /* 0x000fea0003800000 */
.L_x_3421:
[----:B------:R-:W-:-:S06]  /*b8f0*/  UISETP.GT.AND UP0, UPT, UR46, 0x1, UPT ;  /* 0x000000012e00788c */ /* 0x000fcc000bf04270 */
[----:B------:R-:W-:-:S13]  /*b900*/  PLOP3.LUT P0, PT, PT, PT, UP0, 0x80, 0x0 ;  /* 0x000000000000781c */ /* 0x000fda0003f0f008 */
[----:B------:R-:W-:Y:S05]  /*b910*/  @P0 BRA `(.L_x_3417) ;  /* 0x0000000800800947 */ /* 0x000fea0003800000 */
[----:B------:R-:W1:Y:S01]  /*b920*/  LDC R11, c[0x0][0xbe8] ;  /* 0x0002fa00ff0b7b82 */ /* 0x000e620000000800 */
[----:B0-----:R-:W-:Y:S01]  /*b930*/  SHF.R.S32.HI R3, RZ, 0x1f, R8 ;  /* 0x0000001fff037819 */ /* 0x001fe20000011408 */
[----:B------:R-:W-:Y:S01]  /*b940*/  ULDC.64 UR12, c[0x0][0xaa0] ;  /* 0x0002a800000c7ab9 */ /* 0x000fe20000000a00 */
[----:B------:R-:W-:Y:S01]  /*b950*/  BSSY B1, `(.L_x_3423) ;  /* 0x0000078000017945 */ /* 0x000fe20003800000 */
[----:B------:R-:W-:Y:S01]  /*b960*/  UIMAD UR10, UR19, UR12, URZ ;  /* 0x0000000c130a72a4 */ /* 0x000fe2000f8e023f */
[----:B------:R-:W-:Y:S01]  /*b970*/  LEA.HI R3, R3, R8, RZ, 0x3 ;  /* 0x0000000803037211 */ /* 0x000fe200078f18ff */
[----:B------:R-:W-:Y:S01]  /*b980*/  UIMAD.WIDE.U32 UR8, UR4, UR12, URZ ;  /* 0x0000000c040872a5 */ /* 0x000fe2000f8e003f */
[----:B------:R-:W-:Y:S01]  /*b990*/  SHF.R.S32.HI R27, RZ, 0x1f, R185 ;  /* 0x0000001fff1b7819 */ /* 0x000fe200000114b9 */
[----:B------:R-:W-:Y:S01]  /*b9a0*/  UIMAD UR10, UR4, UR13, UR10 ;  /* 0x0000000d040a72a4 */ /* 0x000fe2000f8e020a */
[----:B------:R-:W-:Y:S01]  /*b9b0*/  LOP3.LUT R7, R3, 0xfffffff8, RZ, 0xc0, !PT ;  /* 0xfffffff803077812 */ /* 0x000fe200078ec0ff */
[----:B------:R-:W-:Y:S01]  /*b9c0*/  ULDC UR12, c[0x0][0xac8] ;  /* 0x0002b200000c7ab9 */ /* 0x000fe20000000800 */
[----:B------:R-:W-:Y:S01]  /*b9d0*/  SHF.R.S32.HI R26, RZ, 0x3, R3 ;  /* 0x00000003ff1a7819 */ /* 0x000fe20000011403 */
[----:B------:R-:W-:Y:S01]  /*b9e0*/  UIADD3 UR9, UR9, UR10, URZ ;  /* 0x0000000a09097290 */ /* 0x000fe2000fffe03f */
[----:B------:R-:W-:Y:S01]  /*b9f0*/  ISETP.GE.AND P2, PT, R192, UR12, PT ;  /* 0x0000000cc0007c0c */ /* 0x000fe2000bf46270 */
[----:B------:R-:W-:Y:S01]  /*ba00*/  IMAD.IADD R9, R8, 0x1, -R7 ;  /* 0x0000000108097824 */ /* 0x000fe200078e0a07 */
[----:B------:R-:W-:Y:S01]  /*ba10*/  ULDC.64 UR10, c[0x0][0xae8] ;  /* 0x0002ba00000a7ab9 */ /* 0x000fe20000000a00 */
[----:B------:R-:W-:Y:S01]  /*ba20*/  IMAD.U32 R8, RZ, RZ, UR43 ;  /* 0x0000002bff087e24 */ /* 0x000fe2000f8e00ff */
[----:B------:R-:W-:Y:S01]  /*ba30*/  ISETP.GE.AND P1, PT, R187, UR12, PT ;  /* 0x0000000cbb007c0c */ /* 0x000fe2000bf26270 */
[----:B------:R-:W-:Y:S01]  /*ba40*/  IMAD R3, R9, 0x20, R26 ;  /* 0x0000002009037824 */ /* 0x000fe200078e021a */
[----:B------:R-:W-:Y:S01]  /*ba50*/  UIMAD.WIDE.U32 UR8, UR44, UR10, UR8 ;  /* 0x0000000a2c0872a5 */ /* 0x000fe2000f8e0008 */
[----:B------:R-:W-:-:S02]  /*ba60*/  ISETP.GE.AND P3, PT, R2, UR12, PT ;  /* 0x0000000c02007c0c */ /* 0x000fc4000bf66270 */
[----:B------:R-:W-:Y:S01]  /*ba70*/  IMAD R8, R8, 0x40, R3 ;  /* 0x0000004008087824 */ /* 0x000fe200078e0203 */
[----:B------:R-:W-:Y:S01]  /*ba80*/  SEL R3, RZ, 0xffffffff, P2 ;  /* 0xffffffffff037807 */ /* 0x000fe20001000000 */
[----:B------:R-:W-:Y:S01]  /*ba90*/  UIMAD UR9, UR44, UR11, UR9 ;  /* 0x0000000b2c0972a4 */ /* 0x000fe2000f8e0209 */
[----:B-1----:R-:W-:Y:S01]  /*baa0*/  ISETP.NE.AND P0, PT, R11, 0x1, PT ;  /* 0x000000010b00780c */ /* 0x002fe20003f05270 */
[----:B-----5:R-:W-:Y:S01]  /*bab0*/  IMAD R25, R0, R11, RZ ;  /* 0x0000000b00197224 */ /* 0x020fe200078e02ff */
[----:B------:R-:W-:Y:S01]  /*bac0*/  SEL R9, RZ, 0xffffffff, P1 ;  /* 0xffffffffff097807 */ /* 0x000fe20000800000 */
[----:B------:R-:W-:Y:S01]  /*bad0*/  IMAD.SHL.U32 R13, R3, 0x2, RZ ;  /* 0x00000002030d7824 */ /* 0x000fe200078e00ff */
[----:B------:R-:W-:Y:S01]  /*bae0*/  SEL R6, RZ, 0x1, P3 ;  /* 0x00000001ff067807 */ /* 0x000fe20001800000 */
[----:B------:R-:W-:Y:S01]  /*baf0*/  ULDC.64 UR10, c[0x0][0xaf0] ;  /* 0x0002bc00000a7ab9 */ /* 0x000fe20000000a00 */
[----:B------:R-:W-:Y:S01]  /*bb00*/  IMAD.MOV.U32 R3, RZ, RZ, R8 ;  /* 0x000000ffff037224 */ /* 0x000fe200078e0008 */
[----:B------:R-:W-:Y:S01]  /*bb10*/  UIMAD UR42, UR42, UR10, URZ ;  /* 0x0000000a2a2a72a4 */ /* 0x000fe2000f8e023f */
[----:B------:R-:W-:Y:S01]  /*bb20*/  IMAD.SHL.U32 R9, R9, 0x4, RZ ;  /* 0x0000000409097824 */ /* 0x000fe200078e00ff */
[----:B------:R-:W-:Y:S01]  /*bb30*/  LOP3.LUT R6, R13, 0x2, R6, 0xe2, !PT ;  /* 0x000000020d067812 */ /* 0x000fe200078ee206 */
[----:B------:R-:W-:Y:S01]  /*bb40*/  UIMAD.WIDE.U32 UR8, UR39, UR10, UR8 ;  /* 0x0000000a270872a5 */ /* 0x000fe2000f8e0008 */
[----:B------:R-:W-:Y:S01]  /*bb50*/  ISETP.GE.AND P1, PT, R225, UR12, PT ;  /* 0x0000000ce1007c0c */ /* 0x000fe2000bf26270 */
[----:B------:R-:W-:Y:S01]  /*bb60*/  UIMAD UR4, UR39, UR11, UR42 ;  /* 0x0000000b270472a4 */ /* 0x000fe2000f8e022a */
[----:B------:R-:W0:Y:S01]  /*bb70*/  @P0 LDC R5, c[0x0][0xbec] ;  /* 0x0002fb00ff050b82 */ /* 0x000e220000000800 */
[----:B------:R-:W-:-:S02]  /*bb80*/  LOP3.LUT R10, R9, 0x4, R6, 0xe2, !PT ;  /* 0x00000004090a7812 */ /* 0x000fc400078ee206 */
[----:B------:R-:W-:Y:S01]  /*bb90*/  UIADD3 UR4, UR9, UR4, URZ ;  /* 0x0000000409047290 */ /* 0x000fe2000fffe03f */
[----:B------:R-:W-:Y:S02]  /*bba0*/  SEL R0, RZ, 0x80, P1 ;  /* 0x00000080ff007807 */ /* 0x000fe40000800000 */
[----:B------:R-:W-:Y:S02]  /*bbb0*/  SHF.R.S32.HI R28, RZ, 0x1f, R225 ;  /* 0x0000001fff1c7819 */ /* 0x000fe400000114e1 */
[----:B------:R-:W1:Y:S01]  /*bbc0*/  @P0 LDC R7, c[0x0][0xbf0] ;  /* 0x0002fc00ff070b82 */ /* 0x000e620000000800 */
[----:B------:R-:W-:Y:S02]  /*bbd0*/  SHF.R.S32.HI R29, RZ, 0x1f, R186 ;  /* 0x0000001fff1d7819 */ /* 0x000fe400000114ba */
[----:B------:R-:W-:Y:S02]  /*bbe0*/  SHF.R.S32.HI R30, RZ, 0x1f, R187 ;  /* 0x0000001fff1e7819 */ /* 0x000fe400000114bb */
[----:B------:R-:W-:-:S02]  /*bbf0*/  SHF.R.S32.HI R31, RZ, 0x1f, R226 ;  /* 0x0000001fff1f7819 */ /* 0x000fc400000114e2 */
[----:B------:R-:W-:Y:S02]  /*bc00*/  SHF.R.S32.HI R33, RZ, 0x1f, R184 ;  /* 0x0000001fff217819 */ /* 0x000fe400000114b8 */
[----:B------:R-:W-:Y:S01]  /*bc10*/  SHF.R.S32.HI R32, RZ, 0x1f, R192 ;  /* 0x0000001fff207819 */ /* 0x000fe200000114c0 */
[----:B0-----:R-:W-:-:S04]  /*bc20*/  @P0 IMAD.HI.U32 R4, R8, R5, RZ ;  /* 0x0000000508040227 */ /* 0x001fc800078e00ff */
[----:B------:R-:W-:Y:S02]  /*bc30*/  IMAD.U32 R5, RZ, RZ, UR9 ;  /* 0x00000009ff057e24 */ /* 0x000fe4000f8e00ff */
[----:B------:R-:W-:Y:S01]  /*bc40*/  IMAD.U32 R5, RZ, RZ, UR4 ;  /* 0x00000004ff057e24 */ /* 0x000fe2000f8e00ff */
[----:B-1----:R-:W-:Y:S01]  /*bc50*/  @P0 SHF.R.U32.HI R3, RZ, R7, R4 ;  /* 0x00000007ff030219 */ /* 0x002fe20000011604 */
[----:B------:R-:W-:Y:S01]  /*bc60*/  IMAD.U32 R4, RZ, RZ, UR8 ;  /* 0x00000008ff047e24 */ /* 0x000fe2000f8e00ff */
[----:B------:R-:W-:Y:S01]  /*bc70*/  ISETP.GE.AND P0, PT, R186, UR12, PT ;  /* 0x0000000cba007c0c */ /* 0x000fe2000bf06270 */
[----:B------:R-:W-:Y:S01]  /*bc80*/  ULDC.64 UR8, c[0x0][0xae0] ;  /* 0x0002b80000087ab9 */ /* 0x000fe20000000a00 */
[--C-:B------:R-:W-:Y:S01]  /*bc90*/  SHF.R.S32.HI R6, RZ, 0x1f, R3.reuse ;  /* 0x0000001fff067819 */ /* 0x100fe20000011403 */
[----:B------:R-:W-:Y:S01]  /*bca0*/  IMAD.MOV R7, RZ, RZ, -R3 ;  /* 0x000000ffff077224 */ /* 0x000fe200078e0a03 */
[----:B------:R-:W-:Y:S01]  /*bcb0*/  SEL R9, RZ, 0xffffffff, P0 ;  /* 0xffffffffff097807 */ /* 0x000fe20000000000 */
[----:B------:R-:W-:Y:S01]  /*bcc0*/  IMAD.WIDE.U32 R4, R3, UR8, R4 ;  /* 0x0000000803047c25 */ /* 0x000fe2000f8e0004 */
[----:B------:R-:W-:-:S03]  /*bcd0*/  ISETP.GE.AND P0, PT, R185, UR12, PT ;  /* 0x0000000cb9007c0c */ /* 0x000fc6000bf06270 */
[----:B------:R-:W-:Y:S02]  /*bce0*/  IMAD R6, R6, UR8, RZ ;  /* 0x0000000806067c24 */ /* 0x000fe4000f8e02ff */
[----:B------:R-:W-:Y:S02]  /*bcf0*/  IMAD.SHL.U32 R13, R9, 0x8, RZ ;  /* 0x00000008090d7824 */ /* 0x000fe400078e00ff */
[----:B------:R-:W-:Y:S01]  /*bd00*/  IMAD R9, R3, UR9, R6 ;  /* 0x0000000903097c24 */ /* 0x000fe2000f8e0206 */
[----:B------:R-:W-:Y:S01]  /*bd10*/  SEL R6, RZ, 0xffffffff, P0 ;  /* 0xffffffffff067807 */ /* 0x000fe20000000000 */
[----:B------:R-:W-:Y:S01]  /*bd20*/  IMAD R7, R11, R7, R8 ;  /* 0x000000070b077224 */ /* 0x000fe200078e0208 */
[----:B------:R-:W-:Y:S01]  /*bd30*/  ISETP.GE.AND P0, PT, R184, UR12, PT ;  /* 0x0000000cb8007c0c */ /* 0x000fe2000bf06270 */
[----:B------:R-:W-:Y:S01]  /*bd40*/  IMAD.IADD R5, R5, 0x1, R9 ;  /* 0x0000000105057824 */ /* 0x000fe200078e0209 */
[----:B------:R-:W-:Y:S01]  /*bd50*/  LOP3.LUT R10, R13, 0x8, R10, 0xe2, !PT ;  /* 0x000000080d0a7812 */ /* 0x000fe200078ee20a */
[----:B------:R-:W-:Y:S01]  /*bd60*/  IMAD.SHL.U32 R13, R6, 0x10, RZ ;  /* 0x00000010060d7824 */ /* 0x000fe200078e00ff */
[----:B------:R-:W-:Y:S01]  /*bd70*/  SEL R8, RZ, 0xffffffff, P0 ;  /* 0xffffffffff087807 */ /* 0x000fe20000000000 */
[----:B------:R-:W-:Y:S01]  /*bd80*/  ULDC.64 UR8, c[0x0][0xad8] ;  /* 0x0002b60000087ab9 */ /* 0x000fe20000000a00 */
[----:B------:R-:W-:Y:S01]  /*bd90*/  SHF.R.S32.HI R3, RZ, 0x1f, R7 ;  /* 0x0000001fff037819 */ /* 0x000fe20000011407 */
[----:B------:R-:W-:Y:S01]  /*bda0*/  IMAD.WIDE.U32 R4, R7, UR8, R4 ;  /* 0x0000000807047c25 */ /* 0x000fe2000f8e0004 */
[----:B------:R-:W-:-:S02]  /*bdb0*/  LOP3.LUT R10, R13, 0x10, R10, 0xe2, !PT ;  /* 0x000000100d0a7812 */ /* 0x000fc400078ee20a */
[----:B------:R-:W-:Y:S01]  /*bdc0*/  ISETP.GE.AND P0, PT, R226, UR12, PT ;  /* 0x0000000ce2007c0c */ /* 0x000fe2000bf06270 */
[----:B------:R-:W-:Y:S02]  /*bdd0*/  IMAD.SHL.U32 R9, R8, 0x20, RZ ;  /* 0x0000002008097824 */ /* 0x000fe400078e00ff */
[----:B------:R-:W-:-:S03]  /*bde0*/  IMAD R6, R3, UR8, RZ ;  /* 0x0000000803067c24 */ /* 0x000fc6000f8e02ff */
[----:B------:R-:W-:Y:S01]  /*bdf0*/  LOP3.LUT R10, R9, 0x20, R10, 0xe2, !PT ;  /* 0x00000020090a7812 */ /* 0x000fe200078ee20a */
[----:B------:R-:W-:Y:S01]  /*be00*/  IMAD R3, R7, UR9, R6 ;  /* 0x0000000907037c24 */ /* 0x000fe2000f8e0206 */
[----:B------:R-:W-:Y:S01]  /*be10*/  ULDC.64 UR8, c[0x0][0xa80] ;  /* 0x0002a00000087ab9 */ /* 0x000fe20000000a00 */
[----:B------:R-:W-:Y:S01]  /*be20*/  IMAD.U32 R9, RZ, RZ, UR43 ;  /* 0x0000002bff097e24 */ /* 0x000fe2000f8e00ff */
[----:B------:R-:W-:Y:S01]  /*be30*/  SEL R7, RZ, 0x40, P0 ;  /* 0x00000040ff077807 */ /* 0x000fe20000000000 */
[----:B------:R-:W-:Y:S01]  /*be40*/  IMAD.IADD R3, R5, 0x1, R3 ;  /* 0x0000000105037824 */ /* 0x000fe200078e0203 */
[----:B------:R-:W-:Y:S01]  /*be50*/  LEA R20, P0, R4, UR8, 0x1 ;  /* 0x0000000804147c11 */ /* 0x000fe2000f8008ff */
[----:B------:R-:W-:Y:S01]  /*be60*/  IMAD R26, R9, 0x40, R26 ;  /* 0x00000040091a7824 */ /* 0x000fe200078e021a */
[----:B------:R-:W-:Y:S02]  /*be70*/  LOP3.LUT R21, R10, R7, RZ, 0xfc, !PT ;  /* 0x000000070a157212 */ /* 0x000fe400078efcff */
[----:B------:R-:W-:Y:S01]  /*be80*/  LEA.HI.X R3, R4, UR9, R3, 0x1, P0 ;  /* 0x0000000904037c11 */ /* 0x000fe200080f0c03 */
[----:B------:R0:W1:Y:S01]  /*be90*/  SHFL.IDX PT, R6, R20, RZ, 0x181f ;  /* 0x00181fff14067589 */ /* 0x00006200000e0000 */
[----:B------:R-:W-:-:S02]  /*bea0*/  ISETP.GE.AND P0, PT, R26, R25, PT ;  /* 0x000000191a00720c */ /* 0x000fc40003f06270 */
[----:B------:R-:W-:Y:S01]  /*beb0*/  LOP3.LUT R24, R21, R0, RZ, 0xfc, !PT ;  /* 0x0000000015187212 */ /* 0x000fe200078efcff */
[----:B------:R0:W2:Y:S10]  /*bec0*/  SHFL.IDX PT, R7, R3, RZ, 0x181f ;  /* 0x00181fff03077589 */ /* 0x0000b400000e0000 */
[----:B0-----:R-:W-:Y:S05]  /*bed0*/  @P0 BRA `(.L_x_3424) ;  /* 0x00000000007c0947 */ /* 0x001fea0003800000 */
[----:B------:R-:W-:Y:S02]  /*bee0*/  ISETP.GE.AND P2, PT, R192, UR12, PT ;  /* 0x0000000cc0007c0c */ /* 0x000fe4000bf46270 */
[----:B------:R-:W-:Y:S02]  /*bef0*/  ISETP.GE.AND P1, PT, R2, UR12, PT ;  /* 0x0000000c02007c0c */ /* 0x000fe4000bf26270 */
[----:B------:R-:W-:Y:S02]  /*bf00*/  ISETP.GE.AND P5, PT, R187, UR12, PT ;  /* 0x0000000cbb007c0c */ /* 0x000fe4000bfa6270 */
[----:B------:R-:W-:-:S07]  /*bf10*/  ISETP.GE.AND P3, PT, R186, UR12, PT ;  /* 0x0000000cba007c0c */ /* 0x000fce000bf66270 */
[-C--:B-1----:R-:W-:Y:S02]  /*bf20*/  @!P2 LEA R8, P0, R192, R6.reuse, 0x1 ;  /* 0x00000006c008a211 */ /* 0x082fe400078008ff */
[----:B--2---:R-:W-:Y:S02]  /*bf30*/  @!P1 IMAD.WIDE R4, R2, 0x2, R6 ;  /* 0x0000000202049825 */ /* 0x004fe400078e0206 */
[----:B------:R-:W-:Y:S02]  /*bf40*/  @!P2 LEA.HI.X R9, R192, R7, R32, 0x1, P0 ;  /* 0x00000007c009a211 */ /* 0x000fe400000f0c20 */
[----:B------:R-:W-:Y:S01]  /*bf50*/  @!P5 LEA R10, P4, R187, R6, 0x1 ;  /* 0x00000006bb0ad211 */ /* 0x000fe200078808ff */
[----:B------:R-:W-:Y:S01]  /*bf60*/  @!P1 ST.E.128 desc[UR40][R4.64], RZ ;  /* 0x000000ff04009985 */ /* 0x000fe2000c101d28 */
[----:B------:R-:W-:Y:S02]  /*bf70*/  ISETP.GE.AND P1, PT, R184, UR12, PT ;  /* 0x0000000cb8007c0c */ /* 0x000fe4000bf26270 */
[----:B------:R-:W-:Y:S01]  /*bf80*/  LOP3.LUT P0, RZ, R21, 0x40, RZ, 0xc0, !PT ;  /* 0x0000004015ff7812 */ /* 0x000fe2000780c0ff */
[----:B------:R0:W-:Y:S01]  /*bf90*/  @!P2 ST.E.128 desc[UR40][R8.64], RZ ;  /* 0x000000ff0800a985 */ /* 0x0001e2000c101d28 */
[----:B------:R-:W-:-:S02]  /*bfa0*/  ISETP.GE.AND P2, PT, R185, UR12, PT ;  /* 0x0000000cb9007c0c */ /* 0x000fc4000bf46270 */
[-C--:B------:R-:W-:Y:S02]  /*bfb0*/  @!P5 LEA.HI.X R11, R187, R7.reuse, R30, 0x1, P4 ;  /* 0x00000007bb0bd211 */ /* 0x080fe400020f0c1e */
[----:B------:R-:W-:Y:S02]  /*bfc0*/  LOP3.LUT P4, RZ, R24, 0x80, RZ, 0xc0, !PT ;  /* 0x0000008018ff7812 */ /* 0x000fe4000788c0ff */
[CC--:B------:R-:W-:Y:S01]  /*bfd0*/  @!P3 LEA R12, P6, R186.reuse, R6.reuse, 0x1 ;  /* 0x00000006ba0cb211 */ /* 0x0c0fe200078c08ff */
[----:B------:R3:W-:Y:S03]  /*bfe0*/  @!P5 ST.E.128 desc[UR40][R10.64], RZ ;  /* 0x000000ff0a00d985 */ /* 0x0007e6000c101d28 */
[----:B------:R-:W-:Y:S02]  /*bff0*/  @!P3 LEA.HI.X R13, R186, R7, R29, 0x1, P6 ;  /* 0x00000007ba0db211 */ /* 0x000fe400030f0c1d */
[----:B0-----:R-:W-:-:S02]  /*c000*/  @!P1 LEA R8, P6, R184, R6, 0x1 ;  /* 0x00000006b8089211 */ /* 0x001fc400078c08ff */
[CC--:B------:R-:W-:Y:S01]  /*c010*/  @!P2 LEA R4, P5, R185.reuse, R6.reuse, 0x1 ;  /* 0x00000006b904a211 */ /* 0x0c0fe200078a08ff */
[----:B------:R3:W-:Y:S01]  /*c020*/  @!P3 ST.E.128 desc[UR40][R12.64], RZ ;  /* 0x000000ff0c00b985 */ /* 0x0007e2000c101d28 */
[-C--:B------:R-:W-:Y:S02]  /*c030*/  @P0 LEA R14, P3, R226, R6.reuse, 0x1 ;  /* 0x00000006e20e0211 */ /* 0x080fe400078608ff */
[-C--:B------:R-:W-:Y:S02]  /*c040*/  @!P2 LEA.HI.X R5, R185, R7.reuse, R27, 0x1, P5 ;  /* 0x00000007b905a211 */ /* 0x080fe400028f0c1b */
[----:B------:R-:W-:Y:S02]  /*c050*/  @P4 LEA R6, P5, R225, R6, 0x1 ;  /* 0x00000006e1064211 */ /* 0x000fe400078a08ff */
[-C--:B------:R-:W-:Y:S01]  /*c060*/  @!P1 LEA.HI.X R9, R184, R7.reuse, R33, 0x1, P6 ;  /* 0x00000007b8099211 */ /* 0x080fe200030f0c21 */
[----:B------:R3:W-:Y:S01]  /*c070*/  @!P2 ST.E.128 desc[UR40][R4.64], RZ ;  /* 0x000000ff0400a985 */ /* 0x0007e2000c101d28 */
[----:B------:R-:W-:-:S02]  /*c080*/  @P0 LEA.HI.X R15, R226, R7, R31, 0x1, P3 ;  /* 0x00000007e20f0211 */ /* 0x000fc400018f0c1f */
[----:B------:R-:W-:Y:S01]  /*c090*/  @P4 LEA.HI.X R7, R225, R7, R28, 0x1, P5 ;  /* 0x00000007e1074211 */ /* 0x000fe200028f0c1c */
[----:B------:R3:W-:Y:S04]  /*c0a0*/  @!P1 ST.E.128 desc[UR40][R8.64], RZ ;  /* 0x000000ff08009985 */ /* 0x0007e8000c101d28 */
[----:B------:R3:W-:Y:S04]  /*c0b0*/  @P0 ST.E.128 desc[UR40][R14.64], RZ ;  /* 0x000000ff0e000985 */ /* 0x0007e8000c101d28 */
[----:B------:R3:W-:Y:S02]  /*c0c0*/  @P4 ST.E.128 desc[UR40][R6.64], RZ ;  /* 0x000000ff06004985 */ /* 0x0007e4000c101d28 */
.L_x_3424:
[----:B------:R-:W-:Y:S05]  /*c0d0*/  BSYNC B1 ;  /* 0x0000000000017941 */ /* 0x000fea0003800000 */
.L_x_3423:
[----:B------:R-:W-:Y:S01]  /*c0e0*/  VIADD R0, R26, 0x20 ;  /* 0x000000201a007836 */ /* 0x000fe20000000000 */
[----:B--23--:R0:W2:Y:S04]  /*c0f0*/  SHFL.IDX PT, R7, R3, 0x1, 0x181f ;  /* 0x00381f0003077f89 */ /* 0x00c0a800000e0000 */
[----:B------:R-:W-:Y:S01]  /*c100*/  ISETP.GE.AND P0, PT, R0, R25, PT ;  /* 0x000000190000720c */ /* 0x000fe20003f06270 */
[----:B-1----:R0:W1:-:S12]  /*c110*/  SHFL.IDX PT, R6, R20, 0x1, 0x181f ;  /* 0x00381f0014067f89 */ /* 0x00205800000e0000 */
[----:B0-----:R-:W-:Y:S05]  /*c120*/  @P0 BRA `(.L_x_3417) ;  /* 0x00000000007c0947 */ /* 0x001fea0003800000 */
        /* <DEDUP_REMOVED lines=8> */
[----:B------:R0:W-:Y:S01]  /*c1b0*/  @!P1 ST.E.128 desc[UR40][R4.64], RZ ;  /* 0x000000ff04009985 */ /* 0x0001e2000c101d28 */
[----:B------:R-:W-:Y:S02]  /*c1c0*/  @!P5 LEA.HI.X R9, R192, R7, R32, 0x1, P0 ;  /* 0x00000007c009d211 */ /* 0x000fe400000f0c20 */
[----:B------:R-:W-:Y:S02]  /*c1d0*/  ISETP.GE.AND P1, PT, R184, UR12, PT ;  /* 0x0000000cb8007c0c */ /* 0x000fe4000bf26270 */
[----:B------:R-:W-:Y:S01]  /*c1e0*/  LOP3.LUT P0, RZ, R21, 0x40, RZ, 0xc0, !PT ;  /* 0x0000004015ff7812 */ /* 0x000fe2000780c0ff */
[----:B------:R1:W-:Y:S01]  /*c1f0*/  @!P5 ST.E.128 desc[UR40][R8.64], RZ ;  /* 0x000000ff0800d985 */ /* 0x0003e2000c101d28 */
[----:B------:R-:W-:-:S02]  /*c200*/  @!P3 LEA R12, P5, R186, R6, 0x1 ;  /* 0x00000006ba0cb211 */ /* 0x000fc400078a08ff */
[-C--:B------:R-:W-:Y:S02]  /*c210*/  @!P4 LEA.HI.X R11, R187, R7.reuse, R30, 0x1, P6 ;  /* 0x00000007bb0bc211 */ /* 0x080fe400030f0c1e */
[CC--:B------:R-:W-:Y:S02]  /*c220*/  @!P2 LEA R14, P6, R185.reuse, R6.reuse, 0x1 ;  /* 0x00000006b90ea211 */ /* 0x0c0fe400078c08ff */
[-C--:B------:R-:W-:Y:S01]  /*c230*/  @!P3 LEA.HI.X R13, R186, R7.reuse, R29, 0x1, P5 ;  /* 0x00000007ba0db211 */ /* 0x080fe200028f0c1d */
[----:B------:R1:W-:Y:S01]  /*c240*/  @!P4 ST.E.128 desc[UR40][R10.64], RZ ;  /* 0x000000ff0a00c985 */ /* 0x0003e2000c101d28 */
[----:B------:R-:W-:Y:S02]  /*c250*/  LOP3.LUT P5, RZ, R24, 0x80, RZ, 0xc0, !PT ;  /* 0x0000008018ff7812 */ /* 0x000fe400078ac0ff */
[----:B------:R-:W-:Y:S01]  /*c260*/  @!P2 LEA.HI.X R15, R185, R7, R27, 0x1, P6 ;  /* 0x00000007b90fa211 */ /* 0x000fe200030f0c1b */
[----:B------:R1:W-:Y:S01]  /*c270*/  @!P3 ST.E.128 desc[UR40][R12.64], RZ ;  /* 0x000000ff0c00b985 */ /* 0x0003e2000c101d28 */
[----:B0-----:R-:W-:-:S03]  /*c280*/  @!P1 LEA R4, P6, R184, R6, 0x1 ;  /* 0x00000006b8049211 */ /* 0x001fc600078c08ff */
[----:B------:R1:W-:Y:S01]  /*c290*/  @!P2 ST.E.128 desc[UR40][R14.64], RZ ;  /* 0x000000ff0e00a985 */ /* 0x0003e2000c101d28 */
[----:B------:R-:W-:Y:S02]  /*c2a0*/  @!P1 LEA.HI.X R5, R184, R7, R33, 0x1, P6 ;  /* 0x00000007b8059211 */ /* 0x000fe400030f0c21 */
[----:B------:R-:W-:-:S03]  /*c2b0*/  @P0 LEA R20, P6, R226, R6, 0x1 ;  /* 0x00000006e2140211 */ /* 0x000fc600078c08ff */
[----:B------:R1:W-:Y:S01]  /*c2c0*/  @!P1 ST.E.128 desc[UR40][R4.64], RZ ;  /* 0x000000ff04009985 */ /* 0x0003e2000c101d28 */
[----:B------:R-:W-:Y:S02]  /*c2d0*/  @P0 LEA.HI.X R21, R226, R7, R31, 0x1, P6 ;  /* 0x00000007e2150211 */ /* 0x000fe400030f0c1f */
[----:B------:R-:W-:-:S03]  /*c2e0*/  @P5 LEA R6, P6, R225, R6, 0x1 ;  /* 0x00000006e1065211 */ /* 0x000fc600078c08ff */
[----:B------:R1:W-:Y:S01]  /*c2f0*/  @P0 ST.E.128 desc[UR40][R20.64], RZ ;  /* 0x000000ff14000985 */ /* 0x0003e2000c101d28 */
[----:B------:R-:W-:-:S05]  /*c300*/  @P5 LEA.HI.X R7, R225, R7, R28, 0x1, P6 ;  /* 0x00000007e1075211 */ /* 0x000fca00030f0c1c */
[----:B------:R1:W-:Y:S04]  /*c310*/  @P5 ST.E.128 desc[UR40][R6.64], RZ ;  /* 0x000000ff06005985 */ /* 0x0003e8000c101d28 */
.L_x_3417:
[----:B------:R-:W-:Y:S05]  /*c320*/  BSYNC B0 ;  /* 0x0000000000007941 */ /* 0x000fea0003800000 */
.L_x_3410:
[----:B------:R-:W-:Y:S02]  /*c330*/  ULDC UR4, c[0x0][0xc3c] ;  /* 0x00030f0000047ab9 */ /* 0x000fe40000000800 */
[----:B------:R-:W-:-:S06]  /*c340*/  UISETP.GE.AND UP0, UPT, UR7, UR4, UPT ;  /* 0x000000040700728c */ /* 0x000fcc000bf06270 */
[----:B------:R-:W-:-:S13]  /*c350*/  PLOP3.LUT P0, PT, PT, PT, UP0, 0x80, 0x0 ;  /* 0x000000000000781c */ /* 0x000fda0003f0f008 */
[----:B------:R-:W-:Y:S05]  /*c360*/  @!P0 BRA `(.L_x_3425) ;  /* 0xffffff5000248947 */ /* 0x000fea000383ffff */
[----:B------:R-:W-:Y:S05]  /*c370*/  EXIT ;  /* 0x000000000000794d */ /* 0x000fea0003800000 */
.L_x_3375:
[----:B------:R-:W-:-:S08]  /*c380*/  NOP ;  /* 0x0000000000007918 */ /* 0x000fd00000000000 */
[----:B------:R-:W0:-:S00]  /*c390*/  USETMAXREG.DEALLOC.CTAPOOL 0x18 ;  /* 0x00000018000079c8 */ /* 0x000e0000080e0500 */
        /* <DEDUP_REMOVED lines=16> */
.L_x_3426:
[----:B0-----:R-:W-:Y:S01]  /*c4a0*/  LOP3.LUT R0, R6, 0x1f, RZ, 0xc0, !PT ;  /* 0x0000001f06007812 */ /* 0x001fe200078ec0ff */
[----:B------:R-:W-:Y:S01]  /*c4b0*/  ULDC UR4, c[0x0][0xc3c] ;  /* 0x00030f0000047ab9 */ /* 0x000fe20000000800 */
[----:B------:R-:W-:Y:S01]  /*c4c0*/  IMAD.MOV.U32 R10, RZ, RZ, RZ ;  /* 0x000000ffff0a7224 */ /* 0x000fe200078e00ff */
        /* <DEDUP_REMOVED lines=40> */
.L_x_3430:
        /* <DEDUP_REMOVED lines=38> */
.L_x_3428:
        /* <DEDUP_REMOVED lines=20> */
.L_x_3431:
[----:B-1----:R-:W-:Y:S01]  /*caf0*/  IMAD R10, R14, UR5, R11 ;  /* 0x000000050e0a7c24 */ /* 0x002fe2000f8e020b */
[----:B------:R-:W1:Y:S01]  /*cb00*/  MUFU.RCP R12, R12 ;  /* 0x0000000c000c7308 */ /* 0x000e620000001000 */
[----:B------:R-:W-:Y:S02]  /*cb10*/  IMAD R11, R16, R5, RZ ;  /* 0x00000005100b7224 */ /* 0x000fe400078e02ff */
[----:B0-----:R-:W-:Y:S01]  /*cb20*/  IMAD.MOV.U32 R2, RZ, RZ, RZ ;  /* 0x000000ffff027224 */ /* 0x001fe200078e00ff */
[----:B------:R0:W-:Y:S03]  /*cb30*/  STL [R1], R10 ;  /* 0x0000000a01007387 */ /* 0x0001e60000100800 */
[----:B------:R-:W-:Y:S01]  /*cb40*/  IMAD.HI.U32 R2, R3, R11, R2 ;  /* 0x0000000b03027227 */ /* 0x000fe200078e0002 */
[----:B------:R-:W-:-:S05]  /*cb50*/  IABS R11, R7 ;  /* 0x00000007000b7213 */ /* 0x000fca0000000000 */
[----:B------:R-:W-:Y:S01]  /*cb60*/  IMAD.MOV R14, RZ, RZ, -R11 ;  /* 0x000000ffff0e7224 */ /* 0x000fe200078e0a0b */
[----:B0-----:R-:W-:-:S04]  /*cb70*/  IADD3 R10, -R10, UR6, RZ ;  /* 0x000000060a0a7c10 */ /* 0x001fc8000fffe1ff */
[----:B------:R-:W-:-:S05]  /*cb80*/  IABS R3, R10 ;  /* 0x0000000a00037213 */ /* 0x000fca0000000000 */
[----:B------:R-:W-:-:S04]  /*cb90*/  IMAD.HI.U32 R11, R2, R3, RZ ;  /* 0x00000003020b7227 */ /* 0x000fc800078e00ff */
[----:B------:R-:W-:Y:S02]  /*cba0*/  IMAD R2, R11, R14, R3 ;  /* 0x0000000e0b027224 */ /* 0x000fe400078e0203 */
[----:B-1----:R-:W-:-:S03]  /*cbb0*/  VIADD R3, R12, 0xffffffe ;  /* 0x0ffffffe0c037836 */ /* 0x002fc60000000000 */
[----:B------:R-:W-:-:S03]  /*cbc0*/  ISETP.GT.U32.AND P1, PT, R5, R2, PT ;  /* 0x000000020500720c */ /* 0x000fc60003f24070 */
[----:B------:R-:W0:Y:S10]  /*cbd0*/  F2I.FTZ.U32.TRUNC.NTZ R3, R3 ;  /* 0x0000000300037305 */ /* 0x000e34000021f000 */
[----:B------:R-:W-:-:S02]  /*cbe0*/  @!P1 IMAD.IADD R2, R2, 0x1, -R5 ;  /* 0x0000000102029824 */ /* 0x000fc400078e0a05 */
[----:B------:R-:W-:Y:S01]  /*cbf0*/  @!P1 VIADD R11, R11, 0x1 ;  /* 0x000000010b0b9836 */ /* 0x000fe20000000000 */
[----:B------:R-:W-:Y:S02]  /*cc00*/  ISETP.NE.AND P1, PT, R7, RZ, PT ;  /* 0x000000ff0700720c */ /* 0x000fe40003f25270 */
[----:B------:R-:W-:Y:S01]  /*cc10*/  ISETP.GE.U32.AND P0, PT, R2, R5, PT ;  /* 0x000000050200720c */ /* 0x000fe20003f06070 */
[----:B0-----:R-:W-:Y:S02]  /*cc20*/  IMAD.MOV R5, RZ, RZ, -R3 ;  /* 0x000000ffff057224 */ /* 0x001fe400078e0a03 */
[----:B------:R-:W-:Y:S02]  /*cc30*/  IMAD.MOV.U32 R2, RZ, RZ, RZ ;  /* 0x000000ffff027224 */ /* 0x000fe400078e00ff */
[----:B------:R-:W-:-:S04]  /*cc40*/  IMAD R5, R5, R8, RZ ;  /* 0x0000000805057224 */ /* 0x000fc800078e02ff */
[----:B------:R-:W-:Y:S01]  /*cc50*/  IMAD.HI.U32 R5, R3, R5, R2 ;  /* 0x0000000503057227 */ /* 0x000fe200078e0002 */
[----:B------:R-:W-:Y:S02]  /*cc60*/  LOP3.LUT R2, R10, R7, RZ, 0x3c, !PT ;  /* 0x000000070a027212 */ /* 0x000fe400078e3cff */
[----:B------:R-:W-:Y:S01]  /*cc70*/  IABS R3, R9 ;  /* 0x0000000900037213 */ /* 0x000fe20000000000 */
[----:B------:R-:W-:Y:S01]  /*cc80*/  @P0 VIADD R11, R11, 0x1 ;  /* 0x000000010b0b0836 */ /* 0x000fe20000000000 */
[----:B------:R-:W-:-:S03]  /*cc90*/  ISETP.GE.AND P2, PT, R2, RZ, PT ;  /* 0x000000ff0200720c */ /* 0x000fc60003f46270 */
[----:B------:R-:W-:-:S10]  /*cca0*/  IMAD.MOV R3, RZ, RZ, -R3 ;  /* 0x000000ffff037224 */ /* 0x000fd400078e0a03 */
[----:B------:R-:W-:Y:S01]  /*ccb0*/  @!P2 IMAD.MOV R11, RZ, RZ, -R11 ;  /* 0x000000ffff0ba224 */ /* 0x000fe200078e0a0b */
        /* <DEDUP_REMOVED lines=15> */
[----:B------:R-:W-:-:S04]  /*cdb0*/  IMAD.MOV R2, RZ, RZ, -R5 ;  /* 0x000000ffff027224 */ /* 0x000fc800078e0a05 */
[C---:B------:R-:W-:Y:S02]  /*cdc0*/  IMAD R11, R9.reuse, R2, R11 ;  /* 0x00000002090b7224 */ /* 0x040fe400078e020b */
[----:B------:R-:W-:Y:S02]  /*cdd0*/  IMAD R2, R9, 0x1000000, R5 ;  /* 0x0100000009027824 */ /* 0x000fe400078e0205 */
[----:B------:R-:W-:Y:S02]  /*cde0*/  IMAD.IADD R5, R10, 0x1, -R7 ;  /* 0x000000010a057824 */ /* 0x000fe400078e0a07 */
[----:B------:R-:W-:Y:S02]  /*cdf0*/  IMAD R3, R11, 0x10000, R2 ;  /* 0x000100000b037824 */ /* 0x000fe400078e0202 */
[----:B------:R-:W-:Y:S01]  /*ce00*/  VIADD R2, R4, UR4 ;  /* 0x0000000404027c36 */ /* 0x000fe20008000000 */
[----:B------:R0:W-:Y:S04]  /*ce10*/  STL [R1+0x4], R5 ;  /* 0x0000040501007387 */ /* 0x0001e80000100800 */
[----:B------:R0:W-:Y:S04]  /*ce20*/  STL [R1+0xc], R2 ;  /* 0x00000c0201007387 */ /* 0x0001e80000100800 */
[----:B------:R0:W-:Y:S01]  /*ce30*/  STL [R1+0x8], R3 ;  /* 0x0000080301007387 */ /* 0x0001e20000100800 */
[----:B------:R-:W-:Y:S05]  /*ce40*/  BRA `(.L_x_3432) ;  /* 0x0000000000107947 */ /* 0x000fea0003800000 */
.L_x_3429:
[----:B------:R-:W-:Y:S01]  /*ce50*/  IMAD.U32 R2, RZ, RZ, UR6 ;  /* 0x00000006ff027e24 */ /* 0x000fe2000f8e00ff */
[----:B------:R1:W-:Y:S04]  /*ce60*/  STL [R1+0x4], RZ ;  /* 0x000004ff01007387 */ /* 0x0003e80000100800 */
[----:B------:R1:W-:Y:S04]  /*ce70*/  STL [R1+0x8], RZ ;  /* 0x000008ff01007387 */ /* 0x0003e80000100800 */
[----:B------:R1:W-:Y:S02]  /*ce80*/  STL [R1], R2 ;  /* 0x0000000201007387 */ /* 0x0003e40000100800 */
.L_x_3432:
[----:B------:R-:W2:Y:S04]  /*ce90*/  LDL R8, [R1] ;  /* 0x0000000001087983 */ /* 0x000ea80000100800 */
[----:B------:R-:W2:Y:S04]  /*cea0*/  LDL R9, [R1+0x4] ;  /* 0x0000040001097983 */ /* 0x000ea80000100800 */
[----:B------:R-:W2:Y:S04]  /*ceb0*/  LDL R10, [R1+0x8] ;  /* 0x00000800010a7983 */ /* 0x000ea80000100800 */
[----:B------:R-:W2:Y:S01]  /*cec0*/  LDL R11, [R1+0xc] ;  /* 0x00000c00010b7983 */ /* 0x000ea20000100800 */
[----:B------:R-:W-:-:S13]  /*ced0*/  ISETP.NE.AND P0, PT, R0, RZ, PT ;  /* 0x000000ff0000720c */ /* 0x000fda0003f05270 */
[----:B0-----:R-:W0:Y:S01]  /*cee0*/  @!P0 S2R R3, SR_CgaCtaId ;  /* 0x0000000000038919 */ /* 0x001e220000008800 */
[----:B------:R-:W-:-:S04]  /*cef0*/  @!P0 MOV R0, 0x400 ;  /* 0x0000040000008802 */ /* 0x000fc80000000f00 */
[----:B0-----:R-:W-:-:S05]  /*cf00*/  @!P0 LEA R0, R3, R0, 0x18 ;  /* 0x0000000003008211 */ /* 0x001fca00078ec0ff */
[----:B--2---:R0:W-:Y:S01]  /*cf10*/  @!P0 STS.128 [R0+0x28cd0], R8 ;  /* 0x028cd00800008388 */ /* 0x0041e20000000c00 */
[----:B------:R-:W-:Y:S06]  /*cf20*/  BAR.ARV 0x5, 0x180 ;  /* 0x0146000000007b1d */ /* 0x000fec0000002000 */
.L_x_3427:
[----:B0-----:R-:W3:Y:S01]  /*cf30*/  LDL R0, [R1+0xc] ;  /* 0x00000c0001007983 */ /* 0x001ee20000100800 */
[----:B------:R-:W-:Y:S01]  /*cf40*/  ULDC UR4, c[0x0][0xc3c] ;  /* 0x00030f0000047ab9 */ /* 0x000fe20000000800 */
[----:B------:R-:W-:Y:S02]  /*cf50*/  IMAD.MOV.U32 R19, RZ, RZ, RZ ;  /* 0x000000ffff137224 */ /* 0x000fe400078e00ff */
[----:B------:R0:W-:Y:S01]  /*cf60*/  STL [R1+0x50], RZ ;  /* 0x000050ff01007387 */ /* 0x0001e20000100800 */
[----:B---3--:R-:W-:Y:S01]  /*cf70*/  ISETP.GE.AND P0, PT, R0, UR4, PT ;  /* 0x0000000400007c0c */ /* 0x008fe2000bf06270 */
[----:B------:R-:W-:-:S05]  /*cf80*/  IMAD.MOV.U32 R0, RZ, RZ, 0x1 ;  /* 0x00000001ff007424 */ /* 0x000fca00078e00ff */
[----:B------:R0:W-:Y:S07]  /*cf90*/  STL [R1+0x10], R0 ;  /* 0x0000100001007387 */ /* 0x0001ee0000100800 */
[----:B------:R-:W-:Y:S05]  /*cfa0*/  @P0 BRA `(.L_x_3433) ;  /* 0x00000060006c0947 */ /* 0x000fea0003800000 */
[----:B------:R-:W3:Y:S01]  /*cfb0*/  S2UR UR5, SR_CgaCtaId ;  /* 0x00000000000579c3 */ /* 0x000ee20000008800 */
[C---:B0-----:R-:W-:Y:S01]  /*cfc0*/  IMAD.SHL.U32 R0, R6.reuse, 0x8, RZ ;  /* 0x0000000806007824 */ /* 0x041fe200078e00ff */
[----:B------:R-:W-:Y:S01]  /*cfd0*/  LOP3.LUT R4, R6, 0x7f, RZ, 0xc0, !PT ;  /* 0x0000007f06047812 */ /* 0x000fe200078ec0ff */
[----:B------:R-:W-:Y:S01]  /*cfe0*/  UMOV UR4, 0x400 ;  /* 0x0000040000047882 */ /* 0x000fe20000000000 */
[----:B------:R-:W-:Y:S01]  /*cff0*/  BSSY B8, `(.L_x_3433) ;  /* 0x0000616000087945 */ /* 0x000fe20003800000 */
[----:B------:R-:W-:Y:S01]  /*d000*/  IMAD.MOV.U32 R19, RZ, RZ, RZ ;  /* 0x000000ffff137224 */ /* 0x000fe200078e00ff */
[----:B------:R-:W-:Y:S01]  /*d010*/  LOP3.LUT R3, R0, 0x1f8, RZ, 0xc0, !PT ;  /* 0x000001f800037812 */ /* 0x000fe200078ec0ff */
[----:B-1----:R-:W-:Y:S01]  /*d020*/  IMAD.SHL.U32 R2, R4, 0x8, RZ ;  /* 0x0000000804027824 */ /* 0x002fe200078e00ff */
[----:B------:R-:W-:Y:S01]  /*d030*/  ULDC UR37, c[0x0][0xc] ;  /* 0x0000030000257ab9 */ /* 0x000fe20000000800 */
[----:B------:R-:W-:Y:S01]  /*d040*/  IMAD.MOV.U32 R0, RZ, RZ, 0x1 ;  /* 0x00000001ff007424 */ /* 0x000fe200078e00ff */
[----:B------:R-:W-:Y:S01]  /*d050*/  LOP3.LUT R3, R3, 0x38, R6, 0x78, !PT ;  /* 0x0000003803037812 */ /* 0x000fe200078e7806 */
[----:B------:R-:W-:Y:S01]  /*d060*/  IMAD.SHL.U32 R6, R6, 0x10, RZ ;  /* 0x0000001006067824 */ /* 0x000fe200078e00ff */
[----:B------:R-:W-:-:S02]  /*d070*/  ULDC.64 UR38, c[0x0][0x198] ;  /* 0x0000660000267ab9 */ /* 0x000fc40000000a00 */
[----:B------:R-:W-:Y:S02]  /*d080*/  LOP3.LUT R3, R3, 0x200, R2, 0xf8, !PT ;  /* 0x0000020003037812 */ /* 0x000fe400078ef802 */
[----:B------:R-:W-:-:S04]  /*d090*/  SHF.R.U32.HI R2, RZ, 0x3, R4 ;  /* 0x00000003ff027819 */ /* 0x000fc80000011604 */
[----:B------:R-:W-:Y:S01]  /*d0a0*/  LOP3.LUT R4, R2, 0x70, R6, 0xf8, !PT ;  /* 0x0000007002047812 */ /* 0x000fe200078ef806 */
[----:B---3--:R-:W-:-:S06]  /*d0b0*/  ULEA UR4, UR5, UR4, 0x18 ;  /* 0x0000000405047291 */ /* 0x008fcc000f8ec03f */
[----:B------:R-:W-:-:S04]  /*d0c0*/  IMAD.U32 R18, RZ, RZ, UR4 ;  /* 0x00000004ff127e24 */ /* 0x000fc8000f8e00ff */
[----:B------:R-:W-:-:S05]  /*d0d0*/  IMAD R2, R3, 0x2, R18 ;  /* 0x0000000203027824 */ /* 0x000fca00078e0212 */
[----:B------:R0:W-:Y:S04]  /*d0e0*/  STL [R1+0x54], R2 ;  /* 0x0000540201007387 */ /* 0x0001e80000100800 */
[----:B------:R0:W-:Y:S04]  /*d0f0*/  STL [R1+0x10], R0 ;  /* 0x0000100001007387 */ /* 0x0001e80000100800 */
[----:B------:R0:W-:Y:S02]  /*d100*/  STL [R1+0x50], RZ ;  /* 0x000050ff01007387 */ /* 0x0001e40000100800 */
.L_x_3551:
[----:B0--3--:R-:W3:Y:S01]  /*d110*/  LDL R0, [R1+0xc] ;  /* 0x00000c0001007983 */ /* 0x009ee20000100800 */
[----:B------:R-:W3:Y:S01]  /*d120*/  LDC.64 R2, c[0x0][0xc88] ;  /* 0x00032200ff027b82 */ /* 0x000ee20000000a00 */
[----:B------:R-:W-:Y:S05]  /*d130*/  YIELD ;  /* 0x0000000000007946 */ /* 0x000fea0003800000 */
[----:B------:R-:W-:Y:S01]  /*d140*/  ULDC.64 UR4, c[0x0][0xa28] ;  /* 0x00028a0000047ab9 */ /* 0x000fe20000000a00 */
[----:B-1----:R-:W-:Y:S01]  /*d150*/  IMAD.MOV.U32 R6, RZ, RZ, RZ ;  /* 0x000000ffff067224 */ /* 0x002fe200078e00ff */
[----:B------:R-:W-:Y:S01]  /*d160*/  ISETP.NE.U32.AND P0, PT, RZ, UR4, PT ;  /* 0x00000004ff007c0c */ /* 0x000fe2000bf05070 */
[----:B------:R-:W-:Y:S01]  /*d170*/  ULDC.64 UR6, c[0x0][0xa18] ;  /* 0x0002860000067ab9 */ /* 0x000fe20000000a00 */
[----:B------:R-:W-:Y:S01]  /*d180*/  ULDC.64 UR8, c[0x0][0xa08] ;  /* 0x0002820000087ab9 */ /* 0x000fe20000000a00 */
[----:B---3--:R-:W-:-:S05]  /*d190*/  IMAD.WIDE R2, R0, 0x4, R2 ;  /* 0x0000000400027825 */ /* 0x008fca00078e0202 */
[----:B--2---:R-:W2:Y:S01]  /*d1a0*/  LDG.E R10, desc[UR40][R2.64] ;  /* 0x00000028020a7981 */ /* 0x004ea2000c1e1900 */
        /* <DEDUP_REMOVED lines=46> */
.L_x_3434:
        /* <DEDUP_REMOVED lines=18> */
.L_x_3435:
[----:B------:R-:W-:Y:S05]  /*d5b0*/  @!P0 BRA `(.L_x_3436) ;  /* 0x00000000000c8947 */ /* 0x000fea0003800000 */
[----:B------:R-:W2:Y:S04]  /*d5c0*/  LDG.E R6, desc[UR40][R4.64] ;  /* 0x0000002804067981 */ /* 0x000ea8000c1e1900 */
[----:B------:R-:W2:Y:S02]  /*d5d0*/  LDG.E R4, desc[UR40][R4.64+0x4] ;  /* 0x0000042804047981 */ /* 0x000ea4000c1e1900 */
[----:B--2---:R-:W-:-:S07]  /*d5e0*/  IMAD.IADD R6, R4, 0x1, -R6 ;  /* 0x0000000104067824 */ /* 0x004fce00078e0a06 */
.L_x_3436:
[----:B-----5:R-:W-:Y:S01]  /*d5f0*/  IMAD.IADD R6, R6, 0x1, -R0 ;  /* 0x0000000106067824 */ /* 0x020fe200078e0a00 */
[----:B------:R-:W-:Y:S01]  /*d600*/  LOP3.LUT R9, R2, 0xff, RZ, 0xc0, !PT ;  /* 0x000000ff02097812 */ /* 0x000fe200078ec0ff */
[----:B------:R-:W-:Y:S01]  /*d610*/  IMAD.MOV.U32 R4, RZ, RZ, RZ ;  /* 0x000000ffff047224 */ /* 0x000fe200078e00ff */
[----:B------:R-:W-:Y:S01]  /*d620*/  BSSY B0, `(.L_x_3437) ;  /* 0x000002a000007945 */ /* 0x000fe20003800000 */
[C---:B------:R-:W-:Y:S01]  /*d630*/  VIADD R0, R6.reuse, 0x3f ;  /* 0x0000003f06007836 */ /* 0x040fe20000000000 */
[----:B------:R-:W-:Y:S01]  /*d640*/  ISETP.GE.AND P0, PT, R6, 0x1, PT ;  /* 0x000000010600780c */ /* 0x000fe20003f06270 */
[----:B------:R-:W-:-:S03]  /*d650*/  IMAD.MOV.U32 R10, RZ, RZ, R4 ;  /* 0x000000ffff0a7224 */ /* 0x000fc600078e0004 */
[----:B-1----:R-:W-:-:S04]  /*d660*/  SHF.R.S32.HI R3, RZ, 0x1f, R0 ;  /* 0x0000001fff037819 */ /* 0x002fc80000011400 */
[----:B------:R-:W-:-:S04]  /*d670*/  LEA.HI R3, R3, R0, RZ, 0x6 ;  /* 0x0000000003037211 */ /* 0x000fc800078f30ff */
[----:B------:R-:W-:-:S05]  /*d680*/  SHF.R.S32.HI R8, RZ, 0x6, R3 ;  /* 0x00000006ff087819 */ /* 0x000fca0000011403 */
[----:B------:R1:W-:Y:S04]  /*d690*/  STL [R1+0x3c], R8 ;  /* 0x00003c0801007387 */ /* 0x0003e80000100800 */
[----:B------:R1:W-:Y:S04]  /*d6a0*/  STL [R1+0x34], R4 ;  /* 0x0000340401007387 */ /* 0x0003e80000100800 */
[----:B------:R1:W-:Y:S01]  /*d6b0*/  STL [R1+0x58], R9 ;  /* 0x0000580901007387 */ /* 0x0003e20000100800 */
[----:B------:R-:W-:Y:S05]  /*d6c0*/  @!P0 BRA `(.L_x_3438) ;  /* 0x00000000007c8947 */ /* 0x000fea0003800000 */
[----:B------:R-:W-:-:S04]  /*d6d0*/  SHF.R.U32.HI R0, RZ, 0x10, R2 ;  /* 0x00000010ff007819 */ /* 0x000fc80000011602 */
[----:B------:R-:W-:-:S13]  /*d6e0*/  ISETP.NE.AND P0, PT, R0, RZ, PT ;  /* 0x000000ff0000720c */ /* 0x000fda0003f05270 */
[----:B------:R-:W1:Y:S02]  /*d6f0*/  @!P0 LDC R0, c[0x0][0x9f0] ;  /* 0x00027c00ff008b82 */ /* 0x000e640000000800 */
[----:B-1----:R-:W-:-:S04]  /*d700*/  IABS R4, R0 ;  /* 0x0000000000047213 */ /* 0x002fc80000000000 */
        /* <DEDUP_REMOVED lines=27> */
.L_x_3438:
[----:B------:R-:W-:Y:S05]  /*d8c0*/  BSYNC B0 ;  /* 0x0000000000007941 */ /* 0x000fea0003800000 */
.L_x_3437:
        /* <DEDUP_REMOVED lines=13> */
[----:B------:R-:W-:Y:S01]  /*d9a0*/  VOTEU.ANY UR4, UPT, PT ;  /* 0x0000000000047886 */ /* 0x000fe200038e0100 */
[----:B------:R-:W5:Y:S01]  /*d9b0*/  LDC.64 R2, c[0x0][0xc60] ;  /* 0x00031800ff027b82 */ /* 0x000f620000000a00 */
[----:B------:R-:W4:Y:S02]  /*d9c0*/  FLO.U32 R0, UR4 ;  /* 0x0000000400007d00 */ /* 0x000f2400080e0000 */
[----:B----4-:R-:W-:-:S06]  /*d9d0*/  ISETP.EQ.U32.AND P0, PT, R0, R5, PT ;  /* 0x000000050000720c */ /* 0x010fcc0003f02070 */
[----:B------:R-:W5:Y:S07]  /*d9e0*/  POPC R5, UR4 ;  /* 0x0000000400057d09 */ /* 0x000f6e0008000000 */
[----:B-----5:R-:W4:Y:S01]  /*d9f0*/  @P0 ATOMG.E.ADD.STRONG.GPU PT, R3, desc[UR40][R2.64], R5 ;  /* 0x00000005020309a8 */ /* 0x020f2200081ee1e8 */
[----:B-1----:R-:W1:Y:S02]  /*da00*/  S2R R4, SR_LTMASK ;  /* 0x0000000000047919 */ /* 0x002e640000003900 */
[----:B-1----:R-:W-:-:S04]  /*da10*/  LOP3.LUT R4, R4, UR4, RZ, 0xc0, !PT ;  /* 0x0000000404047c12 */ /* 0x002fc8000f8ec0ff */
[----:B--2---:R-:W1:Y:S01]  /*da20*/  POPC R7, R4 ;  /* 0x0000000400077309 */ /* 0x004e620000000000 */
[----:B----4-:R-:W1:Y:S02]  /*da30*/  SHFL.IDX PT, R0, R3, R0, 0x1f ;  /* 0x00001f0003007589 */ /* 0x010e6400000e0000 */
[----:B-1----:R-:W-:-:S05]  /*da40*/  IADD3 R0, R0, UR37, R7 ;  /* 0x0000002500007c10 */ /* 0x002fca000fffe007 */
[----:B------:R4:W-:Y:S01]  /*da50*/  STL [R1], R0 ;  /* 0x0000000001007387 */ /* 0x0009e20000100800 */
[----:B------:R-:W-:Y:S05]  /*da60*/  BRA `(.L_x_3441) ;  /* 0x0000004800507947 */ /* 0x000fea0003800000 */
.L_x_3440:
        /* <DEDUP_REMOVED lines=12> */
[----:B--2---:R-:W-:-:S02]  /*db30*/  IMAD.U32 R7, RZ, RZ, UR9 ;  /* 0x00000009ff077e24 */ /* 0x004fc4000f8e00ff */
[----:B---3--:R-:W-:Y:S02]  /*db40*/  IMAD.U32 R10, RZ, RZ, UR4 ;  /* 0x00000004ff0a7e24 */ /* 0x008fe4000f8e00ff */
[----:B0-----:R-:W-:Y:S02]  /*db50*/  IMAD.U32 R11, RZ, RZ, UR5 ;  /* 0x00000005ff0b7e24 */ /* 0x001fe4000f8e00ff */
[----:B------:R-:W-:Y:S02]  /*db60*/  IMAD.MOV.U32 R8, RZ, RZ, 0x70 ;  /* 0x00000070ff087424 */ /* 0x000fe400078e00ff */
[----:B------:R-:W-:Y:S02]  /*db70*/  IMAD.MOV.U32 R12, RZ, RZ, 0x1 ;  /* 0x00000001ff0c7424 */ /* 0x000fe400078e00ff */
[----:B------:R-:W-:-:S07]  /*db80*/  IMAD.MOV.U32 R13, RZ, RZ, RZ ;  /* 0x000000ffff0d7224 */ /* 0x000fce00078e00ff */
[----:B------:R-:W-:-:S07]  /*db90*/  LEPC R20, `(.L_x_3443) ;  /* 0x000000001014794e */ /* 0x000fce0000000000 */
[----:B-1----:R-:W-:Y:S05]  /*dba0*/  CALL.ABS.NOINC R2 ;  /* 0x0000000002007343 */ /* 0x002fea0003c00000 */
.L_x_3443:
[----:B------:R-:W-:Y:S05]  /*dbb0*/  BSYNC B6 ;  /* 0x0000000000067941 */ /* 0x000fea0003800000 */
.L_x_3442:
        /* <DEDUP_REMOVED lines=19> */
[----:B----4-:R-:W-:Y:S05]  /*dcf0*/  CALL.ABS.NOINC R2 ;  /* 0x0000000002007343 */ /* 0x010fea0003c00000 */
.L_x_3446:
        /* <DEDUP_REMOVED lines=16> */
.L_x_3445:
[----:B------:R-:W-:Y:S05]  /*de00*/  BSYNC B6 ;  /* 0x0000000000067941 */ /* 0x000fea0003800000 */
.L_x_3444:
[----:B-1----:R-:W4:Y:S01]  /*de10*/  LDL.LU R4, [R1+0x14] ;  /* 0x0000140001047983 */ /* 0x002f220000300800 */
[----:B------:R-:W-:-:S03]  /*de20*/  ULDC.64 UR4, c[0x0][0x9f8] ;  /* 0x00027e0000047ab9 */ /* 0x000fc60000000a00 */
[----:B--2---:R-:W2:Y:S01]  /*de30*/  LDL R7, [R1+0x8] ;  /* 0x0000080001077983 */ /* 0x004ea20000100800 */
[----:B------:R-:W-:-:S03]  /*de40*/  ISETP.NE.U32.AND P0, PT, RZ, UR4, PT ;  /* 0x00000004ff007c0c */ /* 0x000fc6000bf05070 */
[----:B------:R-:W5:Y:S01]  /*de50*/  LDL R0, [R1+0x2c] ;  /* 0x00002c0001007983 */ /* 0x000f620000100800 */
[----:B------:R-:W-:-:S13]  /*de60*/  ISETP.NE.AND.EX P0, PT, RZ, UR5, PT, P0 ;  /* 0x00000005ff007c0c */ /* 0x000fda000bf05300 */
[----:B------:R-:W-:-:S04]  /*de70*/  @P0 IADD3 R2, P1, R16, UR4, RZ ;  /* 0x0000000410020c10 */ /* 0x000fc8000ff3e0ff */
[----:B----4-:R-:W-:Y:S01]  /*de80*/  @P0 IADD3.X R3, R4, UR5, RZ, P1, !PT ;  /* 0x0000000504030c10 */ /* 0x010fe20008ffe4ff */
[----:B------:R-:W-:-:S04]  /*de90*/  ULDC.64 UR4, c[0x0][0xa08] ;  /* 0x0002820000047ab9 */ /* 0x000fc80000000a00 */
[----:B--2---:R1:W2:Y:S02]  /*dea0*/  @P0 LDG.E R7, desc[UR40][R2.64] ;  /* 0x0000002802070981 */ /* 0x0042a4000c1e1900 */
[----:B-1----:R-:W1:Y:S01]  /*deb0*/  LDC.64 R2, c[0x0][0x418] ;  /* 0x00010600ff027b82 */ /* 0x002e620000000a00 */
[----:B-----5:R-:W-:Y:S01]  /*dec0*/  VIADD R0, R0, 0xffffffff ;  /* 0xffffffff00007836 */ /* 0x020fe20000000000 */
[----:B--2---:R-:W-:Y:S01]  /*ded0*/  SHF.R.S32.HI R8, RZ, 0x1f, R7 ;  /* 0x0000001fff087819 */ /* 0x004fe20000011407 */
[----:B------:R2:W-:Y:S04]  /*dee0*/  @P0 STL [R1+0x8], R7 ;  /* 0x0000080701000387 */ /* 0x0005e80000100800 */
[----:B------:R2:W-:Y:S01]  /*def0*/  STL [R1+0x14], R8 ;  /* 0x0000140801007387 */ /* 0x0005e20000100800 */
[----:B-1----:R-:W-:Y:S01]  /*df00*/  LOP3.LUT P0, RZ, R2, UR4, RZ, 0xfc, !PT ;  /* 0x0000000402ff7c12 */ /* 0x002fe2000f80fcff */
[----:B------:R-:W-:-:S03]  /*df10*/  UMOV UR4, 0xffffffff ;  /* 0xffffffff00047882 */ /* 0x000fc60000000000 */
[----:B------:R-:W-:-:S04]  /*df20*/  LOP3.LUT P0, RZ, R3, UR5, RZ, 0xfc, P0 ;  /* 0x0000000503ff7c12 */ /* 0x000fc8000800fcff */
[----:B------:R-:W-:Y:S01]  /*df30*/  SEL R16, R7, RZ, !P0 ;  /* 0x000000ff07107207 */ /* 0x000fe20004000000 */
[----:B--2---:R-:W-:Y:S08]  /*df40*/  BRA.DIV UR4, `(.L_x_3447) ;  /* 0x0000005a040c7947 */ /* 0x004ff0000b800000 */
[----:B------:R-:W1:Y:S02]  /*df50*/  S2R R4, SR_TID.X ;  /* 0x0000000000047919 */ /* 0x000e640000002100 */
[----:B-1----:R-:W-:-:S04]  /*df60*/  SHF.R.U32.HI R4, RZ, 0x5, R4 ;  /* 0x00000005ff047819 */ /* 0x002fc80000011604 */
[----:B------:R-:W-:-:S05]  /*df70*/  LOP3.LUT R4, R4, 0x3, RZ, 0xc0, !PT ;  /* 0x0000000304047812 */ /* 0x000fca00078ec0ff */
[----:B------:R1:W2:Y:S02]  /*df80*/  SHFL.IDX PT, R14, R4, RZ, 0x1f ;  /* 0x00001fff040e7589 */ /* 0x0002a400000e0000 */
.L_x_3568:
[----:B------:R-:W-:Y:S01]  /*df90*/  PLOP3.LUT P1, PT, PT, PT, PT, 0x8, 0x0 ;  /* 0x000000000000781c */ /* 0x000fe20003f2e170 */
[----:B------:R4:W-:Y:S01]  /*dfa0*/  STL [R1+0x28], R0 ;  /* 0x0000280001007387 */ /* 0x0009e20000100800 */
[----:B--2---:R-:W-:Y:S02]  /*dfb0*/  ISETP.NE.AND P0, PT, R14, RZ, PT ;  /* 0x000000ff0e00720c */ /* 0x004fe40003f05270 */
[----:B-1----:R-:W-:-:S05]  /*dfc0*/  P2R R4, PR, RZ, 0x2 ;  /* 0x00000002ff047803 */ /* 0x002fca0000000000 */
[----:B------:R4:W-:Y:S06]  /*dfd0*/  STL [R1+0x18], R4 ;  /* 0x0000180401007387 */ /* 0x0009ec0000100800 */
[----:B------:R-:W-:Y:S05]  /*dfe0*/  @P0 BRA `(.L_x_3448) ;  /* 0x0000000400040947 */ /* 0x000fea0003800000 */
[----:B------:R-:W-:-:S03]  /*dff0*/  UMOV UR4, 0xffffffff ;  /* 0xffffffff00047882 */ /* 0x000fc60000000000 */
[----:B------:R-:W-:Y:S05]  /*e000*/  BRA.DIV UR4, `(.L_x_3449) ;  /* 0x0000005a04107947 */ /* 0x000fea000b800000 */
[----:B------:R-:W-:-:S13]  /*e010*/  ELECT P6, URZ, PT ;  /* 0x00000000003f782f */ /* 0x000fda00038c0000 */
.L_x_3571:
[----:B------:R-:W-:Y:S05]  /*e020*/  @!P6 BRA `(.L_x_3448) ;  /* 0x0000000000f4e947 */ /* 0x000fea0003800000 */
[----:B------:R-:W-:-:S04]  /*e030*/  ISETP.NE.U32.AND P0, PT, R2, RZ, PT ;  /* 0x000000ff0200720c */ /* 0x000fc80003f05070 */
[----:B------:R-:W-:-:S13]  /*e040*/  ISETP.NE.AND.EX P0, PT, R3, RZ, PT, P0 ;  /* 0x000000ff0300720c */ /* 0x000fda0003f05300 */
[----:B------:R-:W-:Y:S05]  /*e050*/  @!P0 BRA `(.L_x_3450) ;  /* 0x0000000000508947 */ /* 0x000fea0003800000 */
[----:B------:R-:W1:Y:S01]  /*e060*/  LDC R6, c[0x0][0x43c] ;  /* 0x00010f00ff067b82 */ /* 0x000e620000000800 */
[----:B------:R-:W-:Y:S01]  /*e070*/  IMAD.MOV.U32 R9, RZ, RZ, R0 ;  /* 0x000000ffff097224 */ /* 0x000fe200078e0000 */
[----:B------:R-:W-:-:S03]  /*e080*/  ULDC.64 UR4, c[0x0][0x428] ;  /* 0x00010a0000047ab9 */ /* 0x000fc60000000a00 */
[----:B----4-:R-:W-:Y:S01]  /*e090*/  IMAD.MOV.U32 R0, RZ, RZ, R9 ;  /* 0x000000ffff007224 */ /* 0x010fe200078e0009 */
[----:B-1----:R-:W-:-:S13]  /*e0a0*/  ISETP.NE.AND P0, PT, R6, 0x1, PT ;  /* 0x000000010600780c */ /* 0x002fda0003f05270 */
        /* <DEDUP_REMOVED lines=15> */
.L_x_3450:
[----:B-1----:R-:W2:Y:S01]  /*e1a0*/  LDL R2, [R1+0x10] ;  /* 0x0000100001027983 */ /* 0x002ea20000100800 */
[----:B----4-:R-:W-:Y:S01]  /*e1b0*/  IMAD R0, R19, 0x8, R18 ;  /* 0x0000000813007824 */ /* 0x010fe200078e0212 */
[----:B--2---:R-:W-:-:S04]  /*e1c0*/  SHF.L.U32 R2, R2, 0x1f, RZ ;  /* 0x0000001f02027819 */ /* 0x004fc800000006ff */
[----:B------:R-:W1:Y:S02]  /*e1d0*/  SYNCS.PHASECHK.TRANS64.TRYWAIT P0, [R0+URZ+0x28c40], R2 ;  /* 0x028c4002000075a7 */ /* 0x000e64000800017f */
[----:B-1----:R-:W-:Y:S05]  /*e1e0*/  @!P0 BRA `(.L_x_3451) ;  /* 0x0000005400b88947 */ /* 0x002fea0003800000 */
.L_x_3572:
[----:B------:R-:W2:Y:S02]  /*e1f0*/  S2R R3, SR_TID.X ;  /* 0x0000000000037919 */ /* 0x000ea40000002100 */
        /* <DEDUP_REMOVED lines=8> */
[----:B----4-:R-:W-:Y:S05]  /*e280*/  @!P0 BRA `(.L_x_3452) ;  /* 0x0000000000048947 */ /* 0x010fea0003800000 */
[----:B------:R-:W-:Y:S01]  /*e290*/  BPT.TRAP 0x1 ;  /* 0x000000040000795c */ /* 0x000fe20000300000 */
.L_x_3452:
[----:B------:R-:W2:Y:S04]  /*e2a0*/  LDL R3, [R1+0x28] ;  /* 0x0000280001037983 */ /* 0x000ea80000100800 */
[----:B-1----:R-:W4:Y:S01]  /*e2b0*/  LDL R2, [R1+0x1c] ;  /* 0x00001c0001027983 */ /* 0x002f220000100800 */
[----:B------:R-:W-:Y:S01]  /*e2c0*/  R2UR UR9, R0 ;  /* 0x00000000000972ca */ /* 0x000fe200000e0000 */
[----:B------:R-:W-:Y:S01]  /*e2d0*/  IMAD R0, R19, 0x2000, R18 ;  /* 0x0000200013007824 */ /* 0x000fe200078e0212 */
[----:B------:R-:W-:Y:S01]  /*e2e0*/  UIADD3 UR6, UP0, UR38, 0x370, URZ ;  /* 0x0000037026067890 */ /* 0x000fe2000ff1e03f */
[----:B------:R-:W-:Y:S01]  /*e2f0*/  R2UR UR12, R17 ;  /* 0x00000000110c72ca */ /* 0x000fe200000e0000 */
[----:B------:R-:W-:Y:S01]  /*e300*/  UMOV UR5, 0x14f00000 ;  /* 0x14f0000000057882 */ /* 0x000fe20000000000 */
[----:B-----5:R-:W-:Y:S01]  /*e310*/  R2UR UR13, R16 ;  /* 0x00000000100d72ca */ /* 0x020fe200000e0000 */
[----:B------:R-:W-:Y:S01]  /*e320*/  UIADD3.X UR7, URZ, UR39, URZ, UP0, !UPT ;  /* 0x000000273f077290 */ /* 0x000fe200087fe43f */
[----:B------:R-:W-:Y:S01]  /*e330*/  R2UR UR8, R0 ;  /* 0x00000000000872ca */ /* 0x000fe200000e0000 */
[----:B------:R-:W-:Y:S01]  /*e340*/  UMOV UR10, URZ ;  /* 0x0000003f000a7c82 */ /* 0x000fe20008000000 */
[----:B------:R-:W-:-:S04]  /*e350*/  PLOP3.LUT P0, PT, PT, PT, PT, 0x80, 0x0 ;  /* 0x000000000000781c */ /* 0x000fc80003f0f070 */
[----:B------:R-:W-:Y:S01]  /*e360*/  UIADD3 UR9, UR9, 0x28c30, URZ ;  /* 0x00028c3009097890 */ /* 0x000fe2000fffe03f */
[----:B------:R-:W-:-:S05]  /*e370*/  P2R R0, PR, RZ, 0x1 ;  /* 0x00000001ff007803 */ /* 0x000fca0000000000 */
[----:B------:R1:W-:Y:S01]  /*e380*/  STL [R1+0x18], R0 ;  /* 0x0000180001007387 */ /* 0x0003e20000100800 */
[----:B------:R-:W-:Y:S01]  /*e390*/  UIADD3 UR8, UR8, 0x22400, URZ ;  /* 0x0002240008087890 */ /* 0x000fe2000fffe03f */
[----:B--2---:R-:W-:Y:S02]  /*e3a0*/  R2UR UR11, R3 ;  /* 0x00000000030b72ca */ /* 0x004fe400000e0000 */
[----:B----4-:R-:W-:-:S13]  /*e3b0*/  R2UR UR4, R2 ;  /* 0x00000000020472ca */ /* 0x010fda00000e0000 */
[----:B------:R-:W-:-:S03]  /*e3c0*/  ULEA UR11, UR11, UR4, 0x6 ;  /* 0x000000040b0b7291 */ /* 0x000fc6000f8e303f */
[----:B------:R-:W-:-:S06]  /*e3d0*/  UMOV UR4, 0x0 ;  /* 0x0000000000047882 */ /* 0x000fcc0000000000 */
[----:B------:R1:W-:Y:S02]  /*e3e0*/  UTMALDG.4D [UR8], [UR6], desc[UR4] ;  /* 0x00000408060075b4 */ /* 0x0003e40008019000 */
[----:B-1----:R-:W-:Y:S01]  /*e3f0*/  NOP ;  /* 0x0000000000007918 */ /* 0x002fe20000000000 */
.L_x_3448:
[----:B------:R-:W2:Y:S04]  /*e400*/  LDL.LU R3, [R1+0x30] ;  /* 0x0000300001037983 */ /* 0x000ea80000300800 */
[----:B------:R-:W5:Y:S04]  /*e410*/  LDL.LU R5, [R1+0x24] ;  /* 0x0000240001057983 */ /* 0x000f680000300800 */
[----:B----4-:R-:W4:Y:S01]  /*e420*/  LDL.LU R4, [R1+0x38] ;  /* 0x0000380001047983 */ /* 0x010f220000300800 */
        /* <DEDUP_REMOVED lines=10> */
[----:B-----5:R-:W-:-:S03]  /*e4d0*/  SEL R5, R5, RZ, !P0 ;  /* 0x000000ff05057207 */ /* 0x020fc60004000000 */
        /* <DEDUP_REMOVED lines=10> */
[----:B-1----:R-:W-:Y:S01]  /*e580*/  MOV R2, 0x0 ;  /* 0x0000000000027802 */ /* 0x002fe20000000f00 */
        /* <DEDUP_REMOVED lines=8> */
[----:B---3--:R-:W-:Y:S02]  /*e610*/  IMAD.U32 R10, RZ, RZ, UR8 ;  /* 0x00000008ff0a7e24 */ /* 0x008fe4000f8e00ff */
[----:B0-----:R-:W-:Y:S02]  /*e620*/  IMAD.U32 R11, RZ, RZ, UR9 ;  /* 0x00000009ff0b7e24 */ /* 0x001fe4000f8e00ff */
[----:B------:R-:W-:Y:S02]  /*e630*/  IMAD.MOV.U32 R8, RZ, RZ, 0x70 ;  /* 0x00000070ff087424 */ /* 0x000fe400078e00ff */
[----:B------:R-:W-:Y:S02]  /*e640*/  IMAD.MOV.U32 R12, RZ, RZ, 0x1 ;  /* 0x00000001ff0c7424 */ /* 0x000fe400078e00ff */
[----:B------:R-:W-:-:S07]  /*e650*/  IMAD.MOV.U32 R13, RZ, RZ, RZ ;  /* 0x000000ffff0d7224 */ /* 0x000fce00078e00ff */
[----:B------:R-:W-:-:S07]  /*e660*/  LEPC R20, `(.L_x_3454) ;  /* 0x000000001014794e */ /* 0x000fce0000000000 */
[----:B-1----:R-:W-:Y:S05]  /*e670*/  CALL.ABS.NOINC R2 ;  /* 0x0000000002007343 */ /* 0x002fea0003c00000 */
.L_x_3454:
[----:B------:R-:W-:Y:S05]  /*e680*/  BSYNC B6 ;  /* 0x0000000000067941 */ /* 0x000fea0003800000 */
.L_x_3453:
[----:B-1----:R-:W2:Y:S01]  /*e690*/  LDL.LU R0, [R1+0x38] ;  /* 0x0000380001007983 */ /* 0x002ea20000300800 */
[----:B------:R-:W-:Y:S01]  /*e6a0*/  ULDC.64 UR4, c[0x0][0x2d8] ;  /* 0x0000b60000047ab9 */ /* 0x000fe20000000a00 */
[----:B------:R-:W1:Y:S01]  /*e6b0*/  LDC R7, c[0x0][0x448] ;  /* 0x00011200ff077b82 */ /* 0x000e620000000800 */
[----:B------:R-:W-:Y:S01]  /*e6c0*/  ULDC UR6, c[0x0][0x2b8] ;  /* 0x0000ae0000067ab9 */ /* 0x000fe20000000800 */
[----:B------:R-:W4:Y:S04]  /*e6d0*/  LDL.LU R4, [R1+0x30] ;  /* 0x0000300001047983 */ /* 0x000f280000300800 */
[----:B------:R-:W4:Y:S04]  /*e6e0*/  LDL.LU.64 R2, [R1+0x48] ;  /* 0x0000480001027983 */ /* 0x000f280000300a00 */
[----:B------:R-:W2:Y:S04]  /*e6f0*/  LDL.LU R5, [R1+0x24] ;  /* 0x0000240001057983 */ /* 0x000ea80000300800 */
[----:B---3--:R-:W3:Y:S04]  /*e700*/  LDL R10, [R1+0x4] ;  /* 0x00000400010a7983 */ /* 0x008ee80000100800 */
[----:B------:R0:W5:Y:S01]  /*e710*/  LDL R8, [R1+0x54] ;  /* 0x0000540001087983 */ /* 0x0001620000100800 */
[----:B-1----:R-:W-:-:S13]  /*e720*/  ISETP.NE.AND P0, PT, R7, 0x1, PT ;  /* 0x000000010700780c */ /* 0x002fda0003f05270 */
[----:B------:R-:W1:Y:S01]  /*e730*/  @P0 LDC R6, c[0x0][0x450] ;  /* 0x00011400ff060b82 */ /* 0x000e620000000800 */
[----:B------:R-:W0:Y:S02]  /*e740*/  S2R R9, SR_TID.X ;  /* 0x0000000000097919 */ /* 0x000e240000002100 */
[----:B0-----:R-:W-:-:S05]  /*e750*/  IMAD.SHL.U32 R9, R9, 0x8, RZ ;  /* 0x0000000809097824 */ /* 0x001fca00078e00ff */
[----:B------:R-:W-:Y:S01]  /*e760*/  LOP3.LUT R9, R9, 0x38, RZ, 0xc0, !PT ;  /* 0x0000003809097812 */ /* 0x000fe200078ec0ff */
        /* <DEDUP_REMOVED lines=8> */
[----:B------:R-:W-:-:S03]  /*e7f0*/  ULDC.64 UR4, c[0x0][0x2d0] ;  /* 0x0000b40000047ab9 */ /* 0x000fc60000000a00 */
[----:B------:R-:W-:Y:S01]  /*e800*/  IMAD.IADD R3, R3, 0x1, R0 ;  /* 0x0000000103037824 */ /* 0x000fe200078e0200 */
[----:B0-----:R-:W-:-:S04]  /*e810*/  LOP3.LUT R4, R4, 0x7f, RZ, 0xc0, !PT ;  /* 0x0000007f04047812 */ /* 0x001fc800078ec0ff */
[----:B------:R-:W-:Y:S02]  /*e820*/  SHF.R.U32.HI R5, RZ, 0x3, R4 ;  /* 0x00000003ff057819 */ /* 0x000fe40000011604 */
[----:B------:R-:W0:Y:S02]  /*e830*/  S2R R4, SR_TID.X ;  /* 0x0000000000047919 */ /* 0x000e240000002100 */
[----:B0-----:R-:W-:-:S05]  /*e840*/  IMAD.SHL.U32 R4, R4, 0x10, RZ ;  /* 0x0000001004047824 */ /* 0x001fca00078e00ff */
[----:B------:R-:W-:Y:S02]  /*e850*/  LOP3.LUT R4, R5, 0x70, R4, 0xf8, !PT ;  /* 0x0000007005047812 */ /* 0x000fe400078ef804 */
[----:B------:R-:W0:Y:S03]  /*e860*/  @P0 LDC R5, c[0x0][0x44c] ;  /* 0x00011300ff050b82 */ /* 0x000e260000000800 */
[----:B---3--:R-:W-:-:S04]  /*e870*/  IMAD R0, R10, 0x40, R4 ;  /* 0x000000400a007824 */ /* 0x008fc800078e0204 */
[----:B------:R-:W-:Y:S02]  /*e880*/  IMAD.MOV.U32 R4, RZ, RZ, R0 ;  /* 0x000000ffff047224 */ /* 0x000fe400078e0000 */
        /* <DEDUP_REMOVED lines=14> */
[----:B------:R-:W-:Y:S02]  /*e970*/  ULDC.64 UR4, c[0x0][0x280] ;  /* 0x0000a00000047ab9 */ /* 0x000fe40000000a00 */
[----:B------:R-:W-:Y:S01]  /*e980*/  LEA R4, P1, R2, UR4, 0x1 ;  /* 0x0000000402047c11 */ /* 0x000fe2000f8208ff */
[----:B------:R-:W-:Y:S01]  /*e990*/  IMAD.IADD R0, R3, 0x1, R0 ;  /* 0x0000000103007824 */ /* 0x000fe200078e0200 */
[----:B------:R-:W-:Y:S01]  /*e9a0*/  UMOV UR4, 0xffffffff ;  /* 0xffffffff00047882 */ /* 0x000fe20000000000 */
[----:B------:R-:W-:-:S03]  /*e9b0*/  ISETP.GE.AND P0, PT, R9, UR6, PT ;  /* 0x0000000609007c0c */ /* 0x000fc6000bf06270 */
[----:B------:R-:W-:Y:S01]  /*e9c0*/  LEA.HI.X R3, R2, UR5, R0, 0x1, P1 ;  /* 0x0000000502037c11 */ /* 0x000fe200088f0c00 */
[----:B------:R-:W-:Y:S09]  /*e9d0*/  BRA.DIV UR4, `(.L_x_3455) ;  /* 0x0000004e04d07947 */ /* 0x000ff2000b800000 */
[----:B------:R-:W2:Y:S01]  /*e9e0*/  LDL.LU R6, [R1+0x40] ;  /* 0x0000400001067983 */ /* 0x000ea20000300800 */
[----:B------:R-:W0:Y:S02]  /*e9f0*/  S2R R11, SR_TID.X ;  /* 0x00000000000b7919 */ /* 0x000e240000002100 */
[----:B0-----:R-:W-:-:S04]  /*ea00*/  LOP3.LUT R11, R11, 0x7f, RZ, 0xc0, !PT ;  /* 0x0000007f0b0b7812 */ /* 0x001fc800078ec0ff */
[----:B------:R-:W-:-:S05]  /*ea10*/  SHF.R.U32.HI R11, RZ, 0x3, R11 ;  /* 0x00000003ff0b7819 */ /* 0x000fca000001160b */
[----:B------:R-:W-:-:S04]  /*ea20*/  IMAD R2, R10, 0x40, R11 ;  /* 0x000000400a027824 */ /* 0x000fc800078e020b */
[----:B------:R-:W-:Y:S02]  /*ea30*/  VIADD R5, R2, 0x10 ;  /* 0x0000001002057836 */ /* 0x000fe40000000000 */
        /* <DEDUP_REMOVED lines=10> */
[----:B-----5:R0:W-:Y:S01]  /*eae0*/  @!P1 LDGSTS.E.BYPASS.LTC128B.128 [R8+0x20400], desc[UR40][R6.64], !P0 ;  /* 0x2040000006089fae */ /* 0x0201e2000c101d68 */
        /* <DEDUP_REMOVED lines=8> */
[----:B------:R0:W-:Y:S02]  /*eb70*/  @!P1 LDGSTS.E.BYPASS.LTC128B.128 [R8+0x20c00], desc[UR40][R6.64], !P0 ;  /* 0x20c0000006089fae */ /* 0x0001e4000c101d68 */
[----:B------:R-:W-:Y:S02]  /*eb80*/  ISETP.GE.AND P1, PT, R5, R0, PT ;  /* 0x000000000500720c */ /* 0x000fe40003f26270 */
[----:B------:R-:W1:Y:S04]  /*eb90*/  SHFL.IDX PT, R5, R4, 0x2, 0x181f ;  /* 0x00581f0004057f89 */ /* 0x000e6800000e0000 */
[----:B0-----:R-:W0:Y:S07]  /*eba0*/  SHFL.IDX PT, R6, R3, 0x2, 0x181f ;  /* 0x00581f0003067f89 */ /* 0x001e2e00000e0000 */
[----:B-1----:R-:W-:-:S05]  /*ebb0*/  @!P1 LEA R5, P2, R9, R5, 0x1 ;  /* 0x0000000509059211 */ /* 0x002fca00078408ff */
[----:B0-----:R-:W-:-:S04]  /*ebc0*/  @!P1 IMAD.X R6, RZ, RZ, R6, P2 ;  /* 0x000000ffff069224 */ /* 0x001fc800010e0606 */
[----:B------:R-:W-:Y:S02]  /*ebd0*/  @!P1 IMAD.MOV.U32 R7, RZ, RZ, R6 ;  /* 0x000000ffff079224 */ /* 0x000fe400078e0006 */
[----:B------:R-:W-:Y:S02]  /*ebe0*/  @!P1 IMAD.MOV.U32 R6, RZ, RZ, R5 ;  /* 0x000000ffff069224 */ /* 0x000fe400078e0005 */
[----:B------:R0:W1:Y:S04]  /*ebf0*/  SHFL.IDX PT, R5, R3, 0x3, 0x181f ;  /* 0x00781f0003057f89 */ /* 0x00006800000e0000 */
[----:B------:R0:W-:Y:S04]  /*ec00*/  @!P1 LDGSTS.E.BYPASS.LTC128B.128 [R8+0x21400], desc[UR40][R6.64], !P0 ;  /* 0x2140000006089fae */ /* 0x0001e8000c101d68 */
[----:B------:R0:W2:Y:S02]  /*ec10*/  SHFL.IDX PT, R3, R4, 0x3, 0x181f ;  /* 0x00781f0004037f89 */ /* 0x0000a400000e0000 */
.L_x_3581:
[----:B------:R-:W-:-:S05]  /*ec20*/  VIADD R2, R2, 0x30 ;  /* 0x0000003002027836 */ /* 0x000fca0000000000 */
[----:B------:R-:W-:-:S13]  /*ec30*/  ISETP.GE.AND P1, PT, R2, R0, PT ;  /* 0x000000000200720c */ /* 0x000fda0003f26270 */
[----:B--2---:R-:W-:-:S05]  /*ec40*/  @!P1 LEA R2, P2, R9, R3, 0x1 ;  /* 0x0000000309029211 */ /* 0x004fca00078408ff */
[----:B01----:R-:W-:-:S05]  /*ec50*/  @!P1 IMAD.X R3, RZ, RZ, R5, P2 ;  /* 0x000000ffff039224 */ /* 0x003fca00010e0605 */
[----:B------:R-:W-:Y:S01]  /*ec60*/  @!PT LDS RZ, [RZ] ;  /* 0x00000000fffff984 */ /* 0x000fe20000000800 */
[----:B------:R-:W-:Y:S01]  /*ec70*/  @!PT LDS RZ, [RZ] ;  /* 0x00000000fffff984 */ /* 0x000fe20000000800 */
[----:B------:R-:W-:Y:S01]  /*ec80*/  @!PT LDS RZ, [RZ] ;  /* 0x00000000fffff984 */ /* 0x000fe20000000800 */
[----:B------:R0:W-:Y:S01]  /*ec90*/  @!P1 LDGSTS.E.BYPASS.LTC128B.128 [R8+0x21c00], desc[UR40][R2.64], !P0 ;  /* 0x21c0000002089fae */ /* 0x0001e2000c101d68 */
[----:B------:R-:W-:Y:S01]  /*eca0*/  PLOP3.LUT P0, PT, PT, PT, PT, 0x80, 0x0 ;  /* 0x000000000000781c */ /* 0x000fe20003f0f070 */
[----:B------:R-:W-:-:S12]  /*ecb0*/  NOP ;  /* 0x0000000000007918 */ /* 0x000fd80000000000 */
.L_x_3456:
[----:B------:R-:W-:Y:S02]  /*ecc0*/  PLOP3.LUT P1, PT, P1, P0, PT, 0xa2, 0x0 ;  /* 0x000000000000781c */ /* 0x000fe40000f21472 */
[----:B------:R-:W-:-:S08]  /*ecd0*/  @P0 R2UR P1, UR4, R18 ;  /* 0x00000000120402ca */ /* 0x000fd00000020000 */
[----:B------:R-:W-:-:S05]  /*ece0*/  @P0 PLOP3.LUT P0, PT, P1, PT, PT, 0x80, 0x0 ;  /* 0x000000000000081c */ /* 0x000fca0000f0f070 */
[----:B------:R-:W-:Y:S01]  /*ecf0*/  @!P1 SYNCS.ARRIVE.TRANS64.RED.A0T1 RZ, [UR4+0x28c00], RZ ;  /* 0x028c00ffffff99a7 */ /* 0x000fe20008200404 */
[----:B------:R-:W-:Y:S07]  /*ed00*/  @!P1 ARRIVES.LDGSTSBAR.64.TRANSCNT [UR4+0x28c00] ;  /* 0x028c0000ff0099b0 */ /* 0x000fee0008000a84 */
[----:B------:R-:W-:Y:S05]  /*ed10*/  @P0 BRA.U.ANY `(.L_x_3456) ;  /* 0xfffffffd00e80947 */ /* 0x000fea000393ffff */
[----:B0-----:R-:W2:Y:S02]  /*ed20*/  LDL.LU R2, [R1+0x50] ;  /* 0x0000500001027983 */ /* 0x001ea40000300800 */
[----:B--2---:R-:W-:-:S05]  /*ed30*/  VIADD R2, R2, 0x1 ;  /* 0x0000000102027836 */ /* 0x004fca0000000000 */
        /* <DEDUP_REMOVED lines=10> */
.L_x_3582:
[----:B------:R-:W-:Y:S05]  /*ede0*/  BSYNC B0 ;  /* 0x0000000000007941 */ /* 0x000fea0003800000 */
.L_x_3457:
[----:B------:R-:W2:Y:S01]  /*edf0*/  LDL R2, [R1+0x18] ;  /* 0x0000180001027983 */ /* 0x000ea20000100800 */
[----:B------:R-:W-:Y:S01]  /*ee00*/  BSSY B0, `(.L_x_3459) ;  /* 0x0000096000007945 */ /* 0x000fe20003800000 */
[----:B--2---:R-:W-:-:S13]  /*ee10*/  ISETP.NE.AND P0, PT, R2, RZ, PT ;  /* 0x000000ff0200720c */ /* 0x004fda0003f05270 */
[----:B------:R-:W-:Y:S05]  /*ee20*/  @!P0 BRA `(.L_x_3460) ;  /* 0x00000008004c8947 */ /* 0x000fea0003800000 */
[----:B------:R-:W2:Y:S01]  /*ee30*/  LDL R2, [R1+0x10] ;  /* 0x0000100001027983 */ /* 0x000ea20000100800 */
[----:B0-----:R-:W-:Y:S01]  /*ee40*/  IMAD R0, R19, 0x8, R18 ;  /* 0x0000000813007824 */ /* 0x001fe200078e0212 */
[----:B------:R-:W-:Y:S01]  /*ee50*/  BSSY B1, `(.L_x_3461) ;  /* 0x0000007000017945 */ /* 0x000fe20003800000 */
[----:B------:R-:W0:Y:S02]  /*ee60*/  S2R R3, SR_TID.X ;  /* 0x0000000000037919 */ /* 0x000e240000002100 */
[----:B0-----:R-:W-:-:S04]  /*ee70*/  LOP3.LUT R3, R3, 0x7f, RZ, 0xc0, !PT ;  /* 0x0000007f03037812 */ /* 0x001fc800078ec0ff */
[----:B------:R-:W-:Y:S02]  /*ee80*/  ISETP.NE.AND P1, PT, R3, RZ, PT ;  /* 0x000000ff0300720c */ /* 0x000fe40003f25270 */
[----:B--2---:R-:W-:-:S04]  /*ee90*/  SHF.L.U32 R2, R2, 0x1f, RZ ;  /* 0x0000001f02027819 */ /* 0x004fc800000006ff */
[----:B------:R-:W0:Y:S02]  /*eea0*/  SYNCS.PHASECHK.TRANS64.TRYWAIT P0, [R0+URZ+0x28c60], R2 ;  /* 0x028c6002000075a7 */ /* 0x000e24000800017f */
[----:B0-----:R-:W-:Y:S05]  /*eeb0*/  @!P0 BRA `(.L_x_3462) ;  /* 0x0000004c00f88947 */ /* 0x001fea0003800000 */
.L_x_3583:
[----:B------:R-:W-:Y:S05]  /*eec0*/  BSYNC B1 ;  /* 0x0000000000017941 */ /* 0x000fea0003800000 */
.L_x_3461:
[----:B------:R-:W-:Y:S04]  /*eed0*/  BSSY B1, `(.L_x_3463) ;  /* 0x0000009000017945 */ /* 0x000fe80003800000 */
[----:B------:R-:W-:Y:S05]  /*eee0*/  @P1 BRA `(.L_x_3464) ;  /* 0x00000000001c1947 */ /* 0x000fea0003800000 */
[----:B------:R-:W1:Y:S01]  /*eef0*/  S2R R3, SR_TID.X ;  /* 0x0000000000037919 */ /* 0x000e620000002100 */
[----:B0-----:R-:W-:-:S04]  /*ef00*/  IMAD.MOV.U32 R2, RZ, RZ, 0x10000 ;  /* 0x00010000ff027424 */ /* 0x001fc800078e00ff */
[----:B------:R2:W-:Y:S01]  /*ef10*/  SYNCS.ARRIVE.TRANS64 RZ, [R0+URZ+0x28c50], R2 ;  /* 0x028c500200ff79a7 */ /* 0x0005e2000800003f */
[----:B-1----:R-:W-:-:S04]  /*ef20*/  LOP3.LUT R3, R3, 0x1f, RZ, 0xc0, !PT ;  /* 0x0000001f03037812 */ /* 0x002fc800078ec0ff */
[----:B------:R-:W-:-:S13]  /*ef30*/  ISETP.NE.AND P0, PT, R3, RZ, PT ;  /* 0x000000ff0300720c */ /* 0x000fda0003f05270 */
[----:B--2---:R-:W-:Y:S05]  /*ef40*/  @!P0 BRA `(.L_x_3464) ;  /* 0x0000000000048947 */ /* 0x004fea0003800000 */
[----:B------:R-:W-:Y:S01]  /*ef50*/  BPT.TRAP 0x1 ;  /* 0x000000040000795c */ /* 0x000fe20000300000 */
.L_x_3464:
[----:B------:R-:W-:Y:S05]  /*ef60*/  BSYNC B1 ;  /* 0x0000000000017941 */ /* 0x000fea0003800000 */
.L_x_3463:
[----:B------:R-:W2:Y:S04]  /*ef70*/  LDL R3, [R1+0x1c] ;  /* 0x00001c0001037983 */ /* 0x000ea80000100800 */
[----:B0-----:R-:W2:Y:S01]  /*ef80*/  LDL.LU R2, [R1+0x28] ;  /* 0x0000280001027983 */ /* 0x001ea20000300800 */
[----:B------:R-:W-:Y:S01]  /*ef90*/  UIADD3 UR4, UP0, UR38, 0x470, URZ ;  /* 0x0000047026047890 */ /* 0x000fe2000ff1e03f */
[----:B------:R-:W-:Y:S01]  /*efa0*/  PLOP3.LUT P0, PT, PT, PT, PT, 0x80, 0x0 ;  /* 0x000000000000781c */ /* 0x000fe20003f0f070 */
[----:B------:R-:W-:Y:S01]  /*efb0*/  VIADD R0, R0, 0x28c50 ;  /* 0x00028c5000007836 */ /* 0x000fe20000000000 */
[----:B------:R-:W-:Y:S01]  /*efc0*/  UMOV UR6, 0x0 ;  /* 0x0000000000067882 */ /* 0x000fe20000000000 */
[----:B------:R-:W-:Y:S01]  /*efd0*/  UIADD3.X UR5, URZ, UR39, URZ, UP0, !UPT ;  /* 0x000000273f057290 */ /* 0x000fe200087fe43f */
[----:B------:R-:W-:Y:S01]  /*efe0*/  UMOV UR7, 0x14f00000 ;  /* 0x14f0000000077882 */ /* 0x000fe20000000000 */
[----:B------:R-:W-:Y:S01]  /*eff0*/  UMOV UR10, URZ ;  /* 0x0000003f000a7c82 */ /* 0x000fe20008000000 */
[----:B--2---:R-:W-:-:S02]  /*f000*/  IMAD R3, R2, 0x40, R3 ;  /* 0x0000004002037824 */ /* 0x004fc400078e0203 */
[----:B------:R-:W-:-:S04]  /*f010*/  IMAD R2, R19, 0x10000, R18 ;  /* 0x0001000013027824 */ /* 0x000fc800078e0212 */
[----:B------:R-:W-:-:S07]  /*f020*/  VIADD R4, R2, 0x400 ;  /* 0x0000040002047836 */ /* 0x000fce0000000000 */
.L_x_3465:
        /* <DEDUP_REMOVED lines=15> */
.L_x_3466:
        /* <DEDUP_REMOVED lines=15> */
.L_x_3467:
        /* <DEDUP_REMOVED lines=15> */
.L_x_3468:
        /* <DEDUP_REMOVED lines=15> */
.L_x_3469:
        /* <DEDUP_REMOVED lines=15> */
.L_x_3470:
        /* <DEDUP_REMOVED lines=15> */
.L_x_3471:
        /* <DEDUP_REMOVED lines=15> */
.L_x_3472:
        /* <DEDUP_REMOVED lines=10> */
.L_x_3460:
[----:B------:R-:W-:Y:S05]  /*f760*/  BSYNC B0 ;  /* 0x0000000000007941 */ /* 0x000fea0003800000 */
.L_x_3459:
[----:B------:R-:W0:Y:S04]  /*f770*/  LDL R4, [R1+0x2c] ;  /* 0x00002c0001047983 */ /* 0x000e280000100800 */
[----:B------:R-:W2:Y:S01]  /*f780*/  LDL R5, [R1+0x20] ;  /* 0x0000200001057983 */ /* 0x000ea20000100800 */
[----:B------:R-:W-:Y:S01]  /*f790*/  BSSY B0, `(.L_x_3473) ;  /* 0x00002a7000007945 */ /* 0x000fe20003800000 */
[----:B0-----:R-:W-:-:S05]  /*f7a0*/  VIADD R0, R4, 0xfffffffe ;  /* 0xfffffffe04007836 */ /* 0x001fca0000000000 */
[----:B--2---:R-:W-:-:S13]  /*f7b0*/  ISETP.GE.AND P0, PT, R0, R5, PT ;  /* 0x000000050000720c */ /* 0x004fda0003f06270 */
[----:B------:R-:W-:Y:S05]  /*f7c0*/  @!P0 BRA `(.L_x_3474) ;  /* 0x00000028008c8947 */ /* 0x000fea0003800000 */
[----:B------:R-:W2:Y:S04]  /*f7d0*/  LDL.LU R7, [R1+0x58] ;  /* 0x0000580001077983 */ /* 0x000ea80000300800 */
[----:B------:R-:W3:Y:S04]  /*f7e0*/  LDL.LU R6, [R1+0x34] ;  /* 0x0000340001067983 */ /* 0x000ee80000300800 */
        /* <DEDUP_REMOVED lines=13> */
[----:B------:R-:W3:Y:S01]  /*f8c0*/  LDL.LU R8, [R1+0x10] ;  /* 0x0000100001087983 */ /* 0x000ee20000300800 */
[----:B------:R-:W-:Y:S01]  /*f8d0*/  VIADD R19, R19, 0x1 ;  /* 0x0000000113137836 */ /* 0x000fe20000000000 */
[----:B------:R-:W-:Y:S04]  /*f8e0*/  BSSY B1, `(.L_x_3477) ;  /* 0x00000d4000017945 */ /* 0x000fe80003800000 */
[----:B------:R-:W-:-:S04]  /*f8f0*/  ISETP.NE.AND P0, PT, R19, 0x2, PT ;  /* 0x000000021300780c */ /* 0x000fc80003f05270 */
[----:B------:R-:W-:Y:S02]  /*f900*/  SEL R2, RZ, 0x1, P0 ;  /* 0x00000001ff027807 */ /* 0x000fe40000000000 */
[----:B------:R-:W-:Y:S02]  /*f910*/  SEL R19, R19, RZ, P0 ;  /* 0x000000ff13137207 */ /* 0x000fe40000000000 */
[----:B--2---:R-:W-:Y:S02]  /*f920*/  ISETP.NE.AND P2, PT, R6, RZ, PT ;  /* 0x000000ff0600720c */ /* 0x004fe40003f45270 */
[----:B---3--:R-:W-:-:S05]  /*f930*/  LOP3.LUT R8, R8, R2, RZ, 0x3c, !PT ;  /* 0x0000000208087212 */ /* 0x008fca00078e3cff */
[----:B------:R0:W-:Y:S06]  /*f940*/  STL [R1+0x10], R8 ;  /* 0x0000100801007387 */ /* 0x0001ec0000100800 */
[----:B------:R-:W-:Y:S05]  /*f950*/  @!P2 BRA `(.L_x_3478) ;  /* 0x0000000c0030a947 */ /* 0x000fea0003800000 */
[----:B------:R-:W-:Y:S02]  /*f960*/  ULDC.64 UR4, c[0x0][0x418] ;  /* 0x0001060000047ab9 */ /* 0x000fe40000000a00 */
        /* <DEDUP_REMOVED lines=22> */
.L_x_3479:
[----:B------:R-:W-:Y:S01]  /*fad0*/  IMAD R3, R19, 0x8, R18 ;  /* 0x0000000813037824 */ /* 0x000fe200078e0212 */
[----:B------:R-:W-:Y:S01]  /*fae0*/  SHF.L.U32 R2, R8, 0x1f, RZ ;  /* 0x0000001f08027819 */ /* 0x000fe200000006ff */
[----:B-1----:R-:W1:Y:S01]  /*faf0*/  S2R R6, SR_TID.X ;  /* 0x0000000000067919 */ /* 0x002e620000002100 */
[----:B------:R-:W-:Y:S02]  /*fb00*/  BSSY B3, `(.L_x_3480) ;  /* 0x0000005000037945 */ /* 0x000fe40003800000 */
[----:B------:R-:W2:Y:S01]  /*fb10*/  SYNCS.PHASECHK.TRANS64.TRYWAIT P0, [R3+URZ+0x28c40], R2 ;  /* 0x028c4002030075a7 */ /* 0x000ea2000800017f */
[----:B-1----:R-:W-:-:S04]  /*fb20*/  LOP3.LUT R6, R6, 0x7f, RZ, 0xc0, !PT ;  /* 0x0000007f06067812 */ /* 0x002fc800078ec0ff */
[----:B------:R-:W-:Y:S01]  /*fb30*/  ISETP.NE.AND P1, PT, R6, RZ, PT ;  /* 0x000000ff0600720c */ /* 0x000fe20003f25270 */
[----:B--2---:R-:W-:-:S12]  /*fb40*/  @!P0 BRA `(.L_x_3481) ;  /* 0x0000004000e88947 */ /* 0x004fd80003800000 */
.L_x_3584:
[----:B------:R-:W-:Y:S05]  /*fb50*/  BSYNC B3 ;  /* 0x0000000000037941 */ /* 0x000fea0003800000 */
.L_x_3480:
[----:B------:R-:W-:Y:S04]  /*fb60*/  BSSY B3, `(.L_x_3482) ;  /* 0x0000009000037945 */ /* 0x000fe80003800000 */
[----:B------:R-:W-:Y:S05]  /*fb70*/  @P1 BRA `(.L_x_3483) ;  /* 0x00000000001c1947 */ /* 0x000fea0003800000 */
[----:B------:R-:W2:Y:S01]  /*fb80*/  S2R R7, SR_TID.X ;  /* 0x0000000000077919 */ /* 0x000ea20000002100 */
[----:B------:R-:W-:-:S04]  /*fb90*/  IMAD.MOV.U32 R6, RZ, RZ, 0x2000 ;  /* 0x00002000ff067424 */ /* 0x000fc800078e00ff */
[----:B------:R3:W-:Y:S01]  /*fba0*/  SYNCS.ARRIVE.TRANS64 RZ, [R3+URZ+0x28c30], R6 ;  /* 0x028c300603ff79a7 */ /* 0x0007e2000800003f */
[----:B--2---:R-:W-:-:S04]  /*fbb0*/  LOP3.LUT R7, R7, 0x1f, RZ, 0xc0, !PT ;  /* 0x0000001f07077812 */ /* 0x004fc800078ec0ff */
[----:B------:R-:W-:-:S13]  /*fbc0*/  ISETP.NE.AND P0, PT, R7, RZ, PT ;  /* 0x000000ff0700720c */ /* 0x000fda0003f05270 */
[----:B---3--:R-:W-:Y:S05]  /*fbd0*/  @!P0 BRA `(.L_x_3483) ;  /* 0x0000000000048947 */ /* 0x008fea0003800000 */
[----:B------:R-:W-:Y:S01]  /*fbe0*/  BPT.TRAP 0x1 ;  /* 0x000000040000795c */ /* 0x000fe20000300000 */
.L_x_3483:
[----:B------:R-:W-:Y:S05]  /*fbf0*/  BSYNC B3 ;  /* 0x0000000000037941 */ /* 0x000fea0003800000 */
.L_x_3482:
[----:B------:R-:W2:Y:S01]  /*fc00*/  LDL R7, [R1+0x1c] ;  /* 0x00001c0001077983 */ /* 0x000ea20000100800 */
        /* <DEDUP_REMOVED lines=9> */
[----:B--2---:R-:W-:-:S02]  /*fca0*/  IMAD R0, R0, 0x40, R7 ;  /* 0x0000004000007824 */ /* 0x004fc400078e0207 */
[----:B------:R-:W-:-:S09]  /*fcb0*/  VIADD R7, R3, 0x28c30 ;  /* 0x00028c3003077836 */ /* 0x000fd20000000000 */
.L_x_3484:
        /* <DEDUP_REMOVED lines=13> */
.L_x_3585:
[----:B------:R-:W-:Y:S05]  /*fd90*/  BSYNC B3 ;  /* 0x0000000000037941 */ /* 0x000fea0003800000 */
.L_x_3485:
[----:B------:R-:W-:Y:S01]  /*fda0*/  BSSY B3, `(.L_x_3487) ;  /* 0x000000b000037945 */ /* 0x000fe20003800000 */
[----:B0-----:R-:W-:Y:S02]  /*fdb0*/  IMAD.MOV.U32 R8, RZ, RZ, 0x0 ;  /* 0x00000000ff087424 */ /* 0x001fe400078e00ff */
[----:B------:R-:W-:Y:S01]  /*fdc0*/  IMAD.MOV.U32 R9, RZ, RZ, 0x14f00000 ;  /* 0x14f00000ff097424 */ /* 0x000fe200078e00ff */
[----:B------:R-:W-:Y:S06]  /*fdd0*/  @P1 BRA `(.L_x_3488) ;  /* 0x00000000001c1947 */ /* 0x000fec0003800000 */
[----:B------:R-:W0:Y:S01]  /*fde0*/  S2R R6, SR_TID.X ;  /* 0x0000000000067919 */ /* 0x000e220000002100 */
[----:B-12---:R-:W-:-:S04]  /*fdf0*/  IMAD.MOV.U32 R2, RZ, RZ, 0x10000 ;  /* 0x00010000ff027424 */ /* 0x006fc800078e00ff */
[----:B------:R3:W-:Y:S01]  /*fe00*/  SYNCS.ARRIVE.TRANS64 RZ, [R3+URZ+0x28c50], R2 ;  /* 0x028c500203ff79a7 */ /* 0x0007e2000800003f */
[----:B0-----:R-:W-:-:S04]  /*fe10*/  LOP3.LUT R6, R6, 0x1f, RZ, 0xc0, !PT ;  /* 0x0000001f06067812 */ /* 0x001fc800078ec0ff */
[----:B------:R-:W-:-:S13]  /*fe20*/  ISETP.NE.AND P0, PT, R6, RZ, PT ;  /* 0x000000ff0600720c */ /* 0x000fda0003f05270 */
[----:B---3--:R-:W-:Y:S05]  /*fe30*/  @!P0 BRA `(.L_x_3488) ;  /* 0x0000000000048947 */ /* 0x008fea0003800000 */
[----:B------:R-:W-:Y:S01]  /*fe40*/  BPT.TRAP 0x1 ;  /* 0x000000040000795c */ /* 0x000fe20000300000 */
.L_x_3488:
[----:B------:R-:W-:Y:S05]  /*fe50*/  BSYNC B3 ;  /* 0x0000000000037941 */ /* 0x000fea0003800000 */
.L_x_3487:
[----:B------:R-:W-:Y:S01]  /*fe60*/  R2UR UR10, R10 ;  /* 0x000000000a0a72ca */ /* 0x000fe200000e0000 */
[----:B-12---:R-:W-:Y:S01]  /*fe70*/  IMAD R2, R19, 0x10000, R18 ;  /* 0x0001000013027824 */ /* 0x006fe200078e0212 */
[----:B------:R-:W-:Y:S01]  /*fe80*/  R2UR UR6, R8 ;  /* 0x00000000080672ca */ /* 0x000fe200000e0000 */
[----:B------:R-:W-:Y:S01]  /*fe90*/  UIADD3 UR4, UP0, UR38, 0x470, URZ ;  /* 0x0000047026047890 */ /* 0x000fe2000ff1e03f */
[----:B------:R-:W-:Y:S01]  /*fea0*/  R2UR UR7, R9 ;  /* 0x00000000090772ca */ /* 0x000fe200000e0000 */
[----:B------:R-:W-:Y:S01]  /*feb0*/  VIADD R3, R3, 0x28c50 ;  /* 0x00028c5003037836 */ /* 0x000fe20000000000 */
[----:B------:R-:W-:Y:S01]  /*fec0*/  PLOP3.LUT P0, PT, PT, PT, PT, 0x80, 0x0 ;  /* 0x000000000000781c */ /* 0x000fe20003f0f070 */
[----:B------:R-:W-:Y:S01]  /*fed0*/  VIADD R6, R2, 0x400 ;  /* 0x0000040002067836 */ /* 0x000fe20000000000 */
[----:B------:R-:W-:-:S12]  /*fee0*/  UIADD3.X UR5, URZ, UR39, URZ, UP0, !UPT ;  /* 0x000000273f057290 */ /* 0x000fd800087fe43f */
.L_x_3489:
        /* <DEDUP_REMOVED lines=12> */
[----:B------:R-:W-:Y:S01]  /*ffb0*/  R2UR UR7, R9 ;  /* 0x00000000090772ca */ /* 0x000fe200000e0000 */
[----:B------:R-:W-:Y:S01]  /*ffc0*/  UMOV UR10, 0x40 ;  /* 0x00000040000a7882 */ /* 0x000fe20000000000 */
[----:B------:R-:W-:-:S13]  /*ffd0*/  PLOP3.LUT P0, PT, PT, PT, PT, 0x80, 0x0 ;  /* 0x000000000000781c */ /* 0x000fda0003f0f070 */
.L_x_3490:
        /* <DEDUP_REMOVED lines=15> */
.L_x_3491:
        /* <DEDUP_REMOVED lines=15> */
.L_x_3492:
        /* <DEDUP_REMOVED lines=15> */
.L_x_3493:
        /* <DEDUP_REMOVED lines=15> */
.L_x_3494:
        /* <DEDUP_REMOVED lines=15> */
.L_x_3495:
        /* <DEDUP_REMOVED lines=15> */
.L_x_3496:
        /* <DEDUP_REMOVED lines=10> */
.L_x_3478:
[----:B------:R-:W-:Y:S05]  /*10620*/  BSYNC B1 ;  /* 0x0000000000017941 */ /* 0x000fea0003800000 */
.L_x_3477:
[----:B------:R-:W2:Y:S02]  /*10630*/  LDL.LU R6, [R1+0x2c] ;  /* 0x00002c0001067983 */ /* 0x000ea40000300800 */
[----:B--2---:R-:W-:-:S07]  /*10640*/  VIADD R0, R6, 0xfffffffd ;  /* 0xfffffffd06007836 */ /* 0x004fce0000000000 */
.L_x_3476:
[----:B------:R-:W-:Y:S05]  /*10650*/  BSYNC B2 ;  /* 0x0000000000027941 */ /* 0x000fea0003800000 */
.L_x_3475:
[----:B------:R-:W-:Y:S01]  /*10660*/  VIADD R5, R5, 0xfffffffe ;  /* 0xfffffffe05057836 */ /* 0x000fe20000000000 */
[----:B------:R-:W-:-:S04]  /*10670*/  LOP3.LUT R4, RZ, R4, RZ, 0x33, !PT ;  /* 0x00000004ff047212 */ /* 0x000fc800078e33ff */
[----:B------:R-:W-:-:S13]  /*10680*/  ISETP.NE.AND P0, PT, R5, R4, PT ;  /* 0x000000040500720c */ /* 0x000fda0003f05270 */
[----:B------:R-:W-:Y:S05]  /*10690*/  @!P0 BRA `(.L_x_3474) ;  /* 0x0000001800d88947 */ /* 0x000fea0003800000 */
.L_x_3537:
[----:B------:R-:W2:Y:S04]  /*106a0*/  LDL R3, [R1+0x18] ;  /* 0x0000180001037983 */ /* 0x000ea80000100800 */
[----:B------:R-:W3:Y:S01]  /*106b0*/  LDL.LU R2, [R1+0x10] ;  /* 0x0000100001027983 */ /* 0x000ee20000300800 */
        /* <DEDUP_REMOVED lines=8> */
[----:B------:R-:W-:Y:S05]  /*10740*/  @!P1 BRA `(.L_x_3498) ;  /* 0x0000000c00349947 */ /* 0x000fea0003800000 */
[----:B------:R-:W-:Y:S01]  /*10750*/  ULDC.64 UR4, c[0x0][0x418] ;  /* 0x0001060000047ab9 */ /* 0x000fe20000000a00 */
[----:B0-----:R-:W-:Y:S01]  /*10760*/  IMAD.MOV.U32 R8, RZ, RZ, R0 ;  /* 0x000000ffff087224 */ /* 0x001fe200078e0000 */
        /* <DEDUP_REMOVED lines=22> */
.L_x_3499:
[----:B0-----:R-:W-:Y:S01]  /*108d0*/  IMAD R4, R7, 0x8, R18 ;  /* 0x0000000807047824 */ /* 0x001fe200078e0212 */
[----:B------:R-:W-:Y:S01]  /*108e0*/  SHF.L.U32 R2, R6, 0x1f, RZ ;  /* 0x0000001f06027819 */ /* 0x000fe200000006ff */
[----:B------:R-:W0:Y:S01]  /*108f0*/  S2R R3, SR_TID.X ;  /* 0x0000000000037919 */ /* 0x000e220000002100 */
[----:B------:R-:W-:Y:S02]  /*10900*/  BSSY B2, `(.L_x_3500) ;  /* 0x0000005000027945 */ /* 0x000fe40003800000 */
[----:B------:R-:W1:Y:S01]  /*10910*/  SYNCS.PHASECHK.TRANS64.TRYWAIT P0, [R4+URZ+0x28c40], R2 ;  /* 0x028c4002040075a7 */ /* 0x000e62000800017f */
[----:B0-----:R-:W-:-:S04]  /*10920*/  LOP3.LUT R3, R3, 0x7f, RZ, 0xc0, !PT ;  /* 0x0000007f03037812 */ /* 0x001fc800078ec0ff */
[----:B------:R-:W-:Y:S01]  /*10930*/  ISETP.NE.AND P1, PT, R3, RZ, PT ;  /* 0x000000ff0300720c */ /* 0x000fe20003f25270 */
[----:B-1----:R-:W-:-:S12]  /*10940*/  @!P0 BRA `(.L_x_3501) ;  /* 0x0000003400908947 */ /* 0x002fd80003800000 */
.L_x_3586:
[----:B------:R-:W-:Y:S05]  /*10950*/  BSYNC B2 ;  /* 0x0000000000027941 */ /* 0x000fea0003800000 */
.L_x_3500:
[----:B------:R-:W-:Y:S04]  /*10960*/  BSSY B2, `(.L_x_3502) ;  /* 0x0000009000027945 */ /* 0x000fe80003800000 */
[----:B------:R-:W-:Y:S05]  /*10970*/  @P1 BRA `(.L_x_3503) ;  /* 0x00000000001c1947 */ /* 0x000fea0003800000 */
[----:B------:R-:W1:Y:S01]  /*10980*/  S2R R5, SR_TID.X ;  /* 0x0000000000057919 */ /* 0x000e620000002100 */
[----:B------:R-:W-:-:S04]  /*10990*/  IMAD.MOV.U32 R3, RZ, RZ, 0x2000 ;  /* 0x00002000ff037424 */ /* 0x000fc800078e00ff */
[----:B------:R2:W-:Y:S01]  /*109a0*/  SYNCS.ARRIVE.TRANS64 RZ, [R4+URZ+0x28c30], R3 ;  /* 0x028c300304ff79a7 */ /* 0x0005e2000800003f */
[----:B-1----:R-:W-:-:S04]  /*109b0*/  LOP3.LUT R5, R5, 0x1f, RZ, 0xc0, !PT ;  /* 0x0000001f05057812 */ /* 0x002fc800078ec0ff */
[----:B------:R-:W-:-:S13]  /*109c0*/  ISETP.NE.AND P0, PT, R5, RZ, PT ;  /* 0x000000ff0500720c */ /* 0x000fda0003f05270 */
[----:B--2---:R-:W-:Y:S05]  /*109d0*/  @!P0 BRA `(.L_x_3503) ;  /* 0x0000000000048947 */ /* 0x004fea0003800000 */
[----:B------:R-:W-:Y:S01]  /*109e0*/  BPT.TRAP 0x1 ;  /* 0x000000040000795c */ /* 0x000fe20000300000 */
.L_x_3503:
[----:B------:R-:W-:Y:S05]  /*109f0*/  BSYNC B2 ;  /* 0x0000000000027941 */ /* 0x000fea0003800000 */
.L_x_3502:
        /* <DEDUP_REMOVED lines=12> */
.L_x_3504:
        /* <DEDUP_REMOVED lines=13> */
.L_x_3587:
[----:B------:R-:W-:Y:S05]  /*10b90*/  BSYNC B2 ;  /* 0x0000000000027941 */ /* 0x000fea0003800000 */
.L_x_3505:
[----:B------:R-:W-:Y:S01]  /*10ba0*/  BSSY B2, `(.L_x_3507) ;  /* 0x000000b000027945 */ /* 0x000fe20003800000 */
[----:B01----:R-:W-:Y:S02]  /*10bb0*/  IMAD.MOV.U32 R2, RZ, RZ, 0x0 ;  /* 0x00000000ff027424 */ /* 0x003fe400078e00ff */
[----:B------:R-:W-:Y:S01]  /*10bc0*/  IMAD.MOV.U32 R3, RZ, RZ, 0x14f00000 ;  /* 0x14f00000ff037424 */ /* 0x000fe200078e00ff */
[----:B------:R-:W-:Y:S06]  /*10bd0*/  @P1 BRA `(.L_x_3508) ;  /* 0x00000000001c1947 */ /* 0x000fec0003800000 */
[----:B------:R-:W0:Y:S01]  /*10be0*/  S2R R10, SR_TID.X ;  /* 0x00000000000a7919 */ /* 0x000e220000002100 */
[----:B------:R-:W-:-:S04]  /*10bf0*/  IMAD.MOV.U32 R5, RZ, RZ, 0x10000 ;  /* 0x00010000ff057424 */ /* 0x000fc800078e00ff */
[----:B------:R1:W-:Y:S01]  /*10c00*/  SYNCS.ARRIVE.TRANS64 RZ, [R4+URZ+0x28c50], R5 ;  /* 0x028c500504ff79a7 */ /* 0x0003e2000800003f */
[----:B0-----:R-:W-:-:S04]  /*10c10*/  LOP3.LUT R10, R10, 0x1f, RZ, 0xc0, !PT ;  /* 0x0000001f0a0a7812 */ /* 0x001fc800078ec0ff */
[----:B------:R-:W-:-:S13]  /*10c20*/  ISETP.NE.AND P0, PT, R10, RZ, PT ;  /* 0x000000ff0a00720c */ /* 0x000fda0003f05270 */
[----:B-1----:R-:W-:Y:S05]  /*10c30*/  @!P0 BRA `(.L_x_3508) ;  /* 0x0000000000048947 */ /* 0x002fea0003800000 */
[----:B------:R-:W-:Y:S01]  /*10c40*/  BPT.TRAP 0x1 ;  /* 0x000000040000795c */ /* 0x000fe20000300000 */
.L_x_3508:
[----:B------:R-:W-:Y:S05]  /*10c50*/  BSYNC B2 ;  /* 0x0000000000027941 */ /* 0x000fea0003800000 */
.L_x_3507:
[----:B------:R-:W-:Y:S01]  /*10c60*/  R2UR UR6, R2 ;  /* 0x00000000020672ca */ /* 0x000fe200000e0000 */
[----:B------:R-:W-:Y:S01]  /*10c70*/  IMAD R5, R7, 0x10000, R18 ;  /* 0x0001000007057824 */ /* 0x000fe200078e0212 */
[----:B------:R-:W-:Y:S01]  /*10c80*/  R2UR UR7, R3 ;  /* 0x00000000030772ca */ /* 0x000fe200000e0000 */
[----:B------:R-:W-:Y:S01]  /*10c90*/  UIADD3 UR4, UP0, UR38, 0x470, URZ ;  /* 0x0000047026047890 */ /* 0x000fe2000ff1e03f */
[----:B------:R-:W-:Y:S01]  /*10ca0*/  R2UR UR10, R9 ;  /* 0x00000000090a72ca */ /* 0x000fe200000e0000 */
[----:B------:R-:W-:Y:S01]  /*10cb0*/  VIADD R4, R4, 0x28c50 ;  /* 0x00028c5004047836 */ /* 0x000fe20000000000 */
[----:B------:R-:W-:Y:S01]  /*10cc0*/  PLOP3.LUT P0, PT, PT, PT, PT, 0x80, 0x0 ;  /* 0x000000000000781c */ /* 0x000fe20003f0f070 */
[----:B------:R-:W-:Y:S01]  /*10cd0*/  VIADD R9, R5, 0x400 ;  /* 0x0000040005097836 */ /* 0x000fe20000000000 */
[----:B------:R-:W-:-:S12]  /*10ce0*/  UIADD3.X UR5, URZ, UR39, URZ, UP0, !UPT ;  /* 0x000000273f057290 */ /* 0x000fd800087fe43f */
.L_x_3509:
        /* <DEDUP_REMOVED lines=15> */
.L_x_3510:
        /* <DEDUP_REMOVED lines=15> */
.L_x_3511:
        /* <DEDUP_REMOVED lines=15> */
.L_x_3512:
        /* <DEDUP_REMOVED lines=15> */
.L_x_3513:
        /* <DEDUP_REMOVED lines=15> */
.L_x_3514:
        /* <DEDUP_REMOVED lines=15> */
.L_x_3515:
        /* <DEDUP_REMOVED lines=15> */
.L_x_3516:
        /* <DEDUP_REMOVED lines=10> */
.L_x_3498:
[----:B------:R-:W-:Y:S05]  /*11420*/  BSYNC B1 ;  /* 0x0000000000017941 */ /* 0x000fea0003800000 */
.L_x_3497:
[----:B------:R-:W2:Y:S01]  /*11430*/  LDL R2, [R1+0x18] ;  /* 0x0000180001027983 */ /* 0x000ea20000100800 */
[----:B------:R-:W-:Y:S01]  /*11440*/  VIADD R7, R7, 0x1 ;  /* 0x0000000107077836 */ /* 0x000fe20000000000 */
[----:B------:R-:W-:Y:S04]  /*11450*/  BSSY B1, `(.L_x_3517) ;  /* 0x00000d6000017945 */ /* 0x000fe80003800000 */
[----:B------:R-:W-:-:S04]  /*11460*/  ISETP.NE.AND P0, PT, R7, 0x2, PT ;  /* 0x000000020700780c */ /* 0x000fc80003f05270 */
[----:B------:R-:W-:Y:S02]  /*11470*/  SEL R19, R7, RZ, P0 ;  /* 0x000000ff07137207 */ /* 0x000fe40000000000 */
[----:B--2---:R-:W-:Y:S02]  /*11480*/  ISETP.NE.AND P2, PT, R2, RZ, PT ;  /* 0x000000ff0200720c */ /* 0x004fe40003f45270 */
[----:B------:R-:W-:-:S04]  /*11490*/  SEL R2, RZ, 0x1, P0 ;  /* 0x00000001ff027807 */ /* 0x000fc80000000000 */
[----:B0-----:R-:W-:Y:S01]  /*114a0*/  LOP3.LUT R8, R6, R2, RZ, 0x3c, !PT ;  /* 0x0000000206087212 */ /* 0x001fe200078e3cff */
[----:B------:R-:W-:-:S04]  /*114b0*/  VIADD R6, R0, 0xffffffff ;  /* 0xffffffff00067836 */ /* 0x000fc80000000000 */
        /* <DEDUP_REMOVED lines=26> */
.L_x_3519:
[----:B-1----:R-:W-:Y:S01]  /*11660*/  IMAD R4, R19, 0x8, R18 ;  /* 0x0000000813047824 */ /* 0x002fe200078e0212 */
[----:B------:R-:W-:Y:S01]  /*11670*/  SHF.L.U32 R2, R8, 0x1f, RZ ;  /* 0x0000001f08027819 */ /* 0x000fe200000006ff */
[----:B------:R-:W1:Y:S01]  /*11680*/  S2R R3, SR_TID.X ;  /* 0x0000000000037919 */ /* 0x000e620000002100 */
[----:B------:R-:W-:Y:S02]  /*11690*/  BSSY B2, `(.L_x_3520) ;  /* 0x0000005000027945 */ /* 0x000fe40003800000 */
[----:B------:R-:W2:Y:S01]  /*116a0*/  SYNCS.PHASECHK.TRANS64.TRYWAIT P0, [R4+URZ+0x28c40], R2 ;  /* 0x028c4002040075a7 */ /* 0x000ea2000800017f */
[----:B-1----:R-:W-:-:S04]  /*116b0*/  LOP3.LUT R3, R3, 0x7f, RZ, 0xc0, !PT ;  /* 0x0000007f03037812 */ /* 0x002fc800078ec0ff */
[----:B------:R-:W-:Y:S01]  /*116c0*/  ISETP.NE.AND P1, PT, R3, RZ, PT ;  /* 0x000000ff0300720c */ /* 0x000fe20003f25270 */
[----:B--2---:R-:W-:-:S12]  /*116d0*/  @!P0 BRA `(.L_x_3521) ;  /* 0x0000002800548947 */ /* 0x004fd80003800000 */
.L_x_3588:
[----:B------:R-:W-:Y:S05]  /*116e0*/  BSYNC B2 ;  /* 0x0000000000027941 */ /* 0x000fea0003800000 */
.L_x_3520:
        /* <DEDUP_REMOVED lines=9> */
.L_x_3523:
[----:B------:R-:W-:Y:S05]  /*11780*/  BSYNC B2 ;  /* 0x0000000000027941 */ /* 0x000fea0003800000 */
.L_x_3522:
[----:B------:R-:W2:Y:S01]  /*11790*/  LDL R5, [R1+0x1c] ;  /* 0x00001c0001057983 */ /* 0x000ea20000100800 */
[----:B0-----:R-:W-:Y:S01]  /*117a0*/  IMAD.MOV.U32 R8, RZ, RZ, RZ ;  /* 0x000000ffff087224 */ /* 0x001fe200078e00ff */
        /* <DEDUP_REMOVED lines=10> */
.L_x_3524:
        /* <DEDUP_REMOVED lines=13> */
.L_x_3589:
[----:B------:R-:W-:Y:S05]  /*11920*/  BSYNC B2 ;  /* 0x0000000000027941 */ /* 0x000fea0003800000 */
.L_x_3525:
        /* <DEDUP_REMOVED lines=11> */
.L_x_3528:
[----:B------:R-:W-:Y:S05]  /*119e0*/  BSYNC B2 ;  /* 0x0000000000027941 */ /* 0x000fea0003800000 */
.L_x_3527:
        /* <DEDUP_REMOVED lines=9> */
.L_x_3529:
        /* <DEDUP_REMOVED lines=15> */
.L_x_3530:
        /* <DEDUP_REMOVED lines=15> */
.L_x_3531:
        /* <DEDUP_REMOVED lines=15> */
.L_x_3532:
        /* <DEDUP_REMOVED lines=15> */
.L_x_3533:
        /* <DEDUP_REMOVED lines=15> */
.L_x_3534:
        /* <DEDUP_REMOVED lines=15> */
.L_x_3535:
        /* <DEDUP_REMOVED lines=15> */
.L_x_3536:
        /* <DEDUP_REMOVED lines=10> */
.L_x_3518:
[----:B------:R-:W-:Y:S05]  /*121b0*/  BSYNC B1 ;  /* 0x0000000000017941 */ /* 0x000fea0003800000 */
.L_x_3517:
[----:B------:R-:W2:Y:S01]  /*121c0*/  LDL R2, [R1+0x20] ;  /* 0x0000200001027983 */ /* 0x000ea20000100800 */
[----:B------:R-:W-:Y:S01]  /*121d0*/  VIADD R0, R0, 0xfffffffe ;  /* 0xfffffffe00007836 */ /* 0x000fe20000000000 */
[----:B--2---:R-:W-:-:S13]  /*121e0*/  ISETP.GT.AND P0, PT, R6, R2, PT ;  /* 0x000000020600720c */ /* 0x004fda0003f04270 */
[----:B------:R-:W-:Y:S05]  /*121f0*/  @P0 BRA `(.L_x_3537) ;  /* 0xffffffe400280947 */ /* 0x000fea000383ffff */
.L_x_3474:
[----:B------:R-:W-:Y:S05]  /*12200*/  BSYNC B0 ;  /* 0x0000000000007941 */ /* 0x000fea0003800000 */
.L_x_3473:
[----:B------:R-:W2:Y:S01]  /*12210*/  LDL.LU R2, [R1+0x10] ;  /* 0x0000100001027983 */ /* 0x000ea20000300800 */
[----:B------:R-:W1:Y:S01]  /*12220*/  S2R R3, SR_TID.X ;  /* 0x0000000000037919 */ /* 0x000e620000002100 */
[----:B------:R-:W-:-:S05]  /*12230*/  VIADD R19, R19, 0x1 ;  /* 0x0000000113137836 */ /* 0x000fca0000000000 */
[----:B------:R-:W-:-:S04]  /*12240*/  ISETP.NE.AND P0, PT, R19, 0x2, PT ;  /* 0x000000021300780c */ /* 0x000fc80003f05270 */
[----:B------:R-:W-:Y:S01]  /*12250*/  SEL R0, RZ, 0x1, P0 ;  /* 0x00000001ff007807 */ /* 0x000fe20000000000 */
[----:B------:R-:W-:Y:S01]  /*12260*/  BSSY B0, `(.L_x_3538) ;  /* 0x0000013000007945 */ /* 0x000fe20003800000 */
[----:B-1----:R-:W-:-:S04]  /*12270*/  LOP3.LUT R3, R3, 0x7f, RZ, 0xc0, !PT ;  /* 0x0000007f03037812 */ /* 0x002fc800078ec0ff */
[----:B------:R-:W-:Y:S02]  /*12280*/  ISETP.NE.AND P1, PT, R3, RZ, PT ;  /* 0x000000ff0300720c */ /* 0x000fe40003f25270 */
[----:B--2---:R-:W-:-:S05]  /*12290*/  LOP3.LUT R2, R2, R0, RZ, 0x3c, !PT ;  /* 0x0000000002027212 */ /* 0x004fca00078e3cff */
[----:B------:R1:W-:Y:S06]  /*122a0*/  STL [R1+0x10], R2 ;  /* 0x0000100201007387 */ /* 0x0003ec0000100800 */
[----:B------:R-:W-:Y:S05]  /*122b0*/  @P1 BRA `(.L_x_3539) ;  /* 0x0000000000341947 */ /* 0x000fea0003800000 */
[----:B------:R-:W2:Y:S01]  /*122c0*/  S2R R5, SR_LANEID ;  /* 0x0000000000057919 */ /* 0x000ea20000000000 */
[----:B------:R-:W-:Y:S01]  /*122d0*/  VOTEU.ANY UR4, UPT, PT ;  /* 0x0000000000047886 */ /* 0x000fe200038e0100 */
[----:B-1----:R-:W1:Y:S01]  /*122e0*/  LDC.64 R2, c[0x0][0xc60] ;  /* 0x00031800ff027b82 */ /* 0x002e620000000a00 */
[----:B------:R-:W2:Y:S02]  /*122f0*/  FLO.U32 R0, UR4 ;  /* 0x0000000400007d00 */ /* 0x000ea400080e0000 */
[----:B--2---:R-:W-:-:S06]  /*12300*/  ISETP.EQ.U32.AND P1, PT, R0, R5, PT ;  /* 0x000000050000720c */ /* 0x004fcc0003f22070 */
[----:B------:R-:W1:Y:S07]  /*12310*/  POPC R5, UR4 ;  /* 0x0000000400057d09 */ /* 0x000e6e0008000000 */
[----:B-1----:R-:W2:Y:S01]  /*12320*/  @P1 ATOMG.E.ADD.STRONG.GPU PT, R3, desc[UR40][R2.64], R5 ;  /* 0x00000005020319a8 */ /* 0x002ea200081ee1e8 */
[----:B------:R-:W1:Y:S02]  /*12330*/  S2R R4, SR_LTMASK ;  /* 0x0000000000047919 */ /* 0x000e640000003900 */
[----:B-1----:R-:W-:-:S04]  /*12340*/  LOP3.LUT R4, R4, UR4, RZ, 0xc0, !PT ;  /* 0x0000000404047c12 */ /* 0x002fc8000f8ec0ff */
[----:B------:R-:W1:Y:S01]  /*12350*/  POPC R7, R4 ;  /* 0x0000000400077309 */ /* 0x000e620000000000 */
[----:B--2---:R-:W1:Y:S02]  /*12360*/  SHFL.IDX PT, R0, R3, R0, 0x1f ;  /* 0x00001f0003007589 */ /* 0x004e6400000e0000 */
[----:B-1----:R-:W-:-:S05]  /*12370*/  IADD3 R0, R0, UR37, R7 ;  /* 0x0000002500007c10 */ /* 0x002fca000fffe007 */
[----:B------:R2:W-:Y:S02]  /*12380*/  STL [R1], R0 ;  /* 0x0000000001007387 */ /* 0x0005e40000100800 */
.L_x_3539:
[----:B------:R-:W-:Y:S05]  /*12390*/  BSYNC B0 ;  /* 0x0000000000007941 */ /* 0x000fea0003800000 */
.L_x_3538:
[----:B------:R-:W-:-:S07]  /*123a0*/  SEL R19, R19, RZ, P0 ;  /* 0x000000ff13137207 */ /* 0x000fce0000000000 */
.L_x_3441:
[----:B------:R-:W-:Y:S05]  /*123b0*/  BSYNC B7 ;  /* 0x0000000000077941 */ /* 0x000fea0003800000 */
.L_x_3439:
[----:B--2-4-:R-:W2:Y:S02]  /*123c0*/  LDL R0, [R1+0x60] ;  /* 0x0000600001007983 */ /* 0x014ea40000100800 */
[----:B--2---:R-:W-:-:S13]  /*123d0*/  ISETP.NE.AND P0, PT, R0, RZ, PT ;  /* 0x000000ff0000720c */ /* 0x004fda0003f05270 */
[----:B------:R-:W-:Y:S05]  /*123e0*/  @!P0 BRA `(.L_x_3540) ;  /* 0x00000000002c8947 */ /* 0x000fea0003800000 */
[----:B------:R-:W-:Y:S05]  /*123f0*/  WARPSYNC.ALL ;  /* 0x0000000000007948 */ /* 0x000fea0003800000 */
[----:B------:R-:W2:Y:S08]  /*12400*/  S2UR UR5, SR_CgaCtaId ;  /* 0x00000000000579c3 */ /* 0x000eb00000008800 */
[----:B------:R-:W-:Y:S06]  /*12410*/  BAR.SYNC.DEFER_BLOCKING 0x5, 0x180 ;  /* 0x0146000000007b1d */ /* 0x000fec0000010000 */
[----:B------:R-:W-:-:S02]  /*12420*/  UMOV UR4, 0x400 ;  /* 0x0000040000047882 */ /* 0x000fc40000000000 */
[----:B--2---:R-:W-:-:S06]  /*12430*/  ULEA UR4, UR5, UR4, 0x18 ;  /* 0x0000000405047291 */ /* 0x004fcc000f8ec03f */
[----:B------:R-:W-:-:S05]  /*12440*/  IMAD.U32 R18, RZ, RZ, UR4 ;  /* 0x00000004ff127e24 */ /* 0x000fca000f8e00ff */
[----:B-1----:R-:W1:Y:S04]  /*12450*/  LDS.128 R4, [R18+0x28cd0] ;  /* 0x028cd00012047984 */ /* 0x002e680000000c00 */
[----:B-1----:R1:W-:Y:S04]  /*12460*/  STL.64 [R1], R4 ;  /* 0x0000000401007387 */ /* 0x0023e80000100a00 */
[----:B------:R1:W-:Y:S01]  /*12470*/  STL.64 [R1+0x8], R6 ;  /* 0x0000080601007387 */ /* 0x0003e20000100a00 */
[----:B------:R-:W-:Y:S06]  /*12480*/  BAR.ARV 0x4, 0x180 ;  /* 0x0106000000007b1d */ /* 0x000fec0000002000 */
[----:B------:R-:W-:Y:S05]  /*12490*/  BRA `(.L_x_3541) ;  /* 0x0000000c001c7947 */ /* 0x000fea0003800000 */
.L_x_3540:
[----:B---3--:R-:W2:Y:S01]  /*124a0*/  S2R R10, SR_TID.X ;  /* 0x00000000000a7919 */ /* 0x008ea20000002100 */
[----:B------:R-:W-:Y:S01]  /*124b0*/  UMOV UR4, 0xffffffff ;  /* 0xffffffff00047882 */ /* 0x000fe20000000000 */
[----:B--2---:R-:W-:-:S04]  /*124c0*/  LOP3.LUT R10, R10, 0x1f, RZ, 0xc0, !PT ;  /* 0x0000001f0a0a7812 */ /* 0x004fc800078ec0ff */
[----:B------:R-:W-:Y:S01]  /*124d0*/  ISETP.NE.AND P0, PT, R10, 0x1f, PT ;  /* 0x0000001f0a00780c */ /* 0x000fe20003f05270 */
[----:B------:R-:W-:-:S12]  /*124e0*/  BRA.DIV UR4, `(.L_x_3542) ;  /* 0x0000001a04f87947 */ /* 0x000fd8000b800000 */
[----:B------:R-:W1:Y:S01]  /*124f0*/  LDL.LU R3, [R1] ;  /* 0x0000000001037983 */ /* 0x000e620000300800 */
[----:B------:R-:W-:-:S03]  /*12500*/  ULDC UR4, c[0x0][0xc3c] ;  /* 0x00030f0000047ab9 */ /* 0x000fc60000000800 */
[----:B------:R-:W2:Y:S01]  /*12510*/  LDL R5, [R1+0xc] ;  /* 0x00000c0001057983 */ /* 0x000ea20000100800 */
[----:B-1----:R-:W-:Y:S02]  /*12520*/  IMAD.MOV.U32 R9, RZ, RZ, R3 ;  /* 0x000000ffff097224 */ /* 0x002fe400078e0003 */
[----:B--2---:R-:W-:-:S05]  /*12530*/  IMAD.IADD R0, R5, 0x1, R10 ;  /* 0x0000000105007824 */ /* 0x004fca00078e020a */
[----:B------:R-:W-:-:S13]  /*12540*/  ISETP.GE.OR P1, PT, R0, UR4, !P0 ;  /* 0x0000000400007c0c */ /* 0x000fda000c726670 */
[----:B------:R-:W1:Y:S08]  /*12550*/  @!P1 LDC.64 R2, c[0x0][0xc80] ;  /* 0x00032000ff029b82 */ /* 0x000e700000000a00 */
[----:B------:R-:W2:Y:S01]  /*12560*/  @!P1 LDC.64 R4, c[0x0][0xc78] ;  /* 0x00031e00ff049b82 */ /* 0x000ea20000000a00 */
[----:B-1----:R-:W-:-:S05]  /*12570*/  @!P1 IMAD.WIDE R2, R0, 0x4, R2 ;  /* 0x0000000400029825 */ /* 0x002fca00078e0202 */
[----:B0-----:R2:W3:Y:S02]  /*12580*/  @!P1 LDG.E R8, desc[UR40][R2.64] ;  /* 0x0000002802089981 */ /* 0x0014e4000c1e1900 */
[----:B--2---:R-:W-:-:S05]  /*12590*/  @!P1 IMAD.WIDE R2, R0, 0x4, R4 ;  /* 0x0000000400029825 */ /* 0x004fca00078e0204 */
        /* <DEDUP_REMOVED lines=8> */
[----:B---3--:R-:W-:-:S02]  /*12620*/  @!P1 IMAD.MOV.U32 R6, RZ, RZ, R8 ;  /* 0x000000ffff069224 */ /* 0x008fc400078e0008 */
[----:B------:R-:W-:Y:S02]  /*12630*/  IMAD.MOV.U32 R8, RZ, RZ, RZ ;  /* 0x000000ffff087224 */ /* 0x000fe400078e00ff */
[----:B--2---:R-:W-:Y:S01]  /*12640*/  @!P1 IMAD.MOV.U32 R8, RZ, RZ, R4 ;  /* 0x000000ffff089224 */ /* 0x004fe200078e0004 */
[----:B------:R-:W-:Y:S01]  /*12650*/  ISETP.NE.AND P1, PT, R10, RZ, PT ;  /* 0x000000ff0a00720c */ /* 0x000fe20003f25270 */
[----:B------:R-:W-:Y:S02]  /*12660*/  IMAD.MOV.U32 R4, RZ, RZ, RZ ;  /* 0x000000ffff047224 */ /* 0x000fe400078e00ff */
[----:B------:R-:W-:-:S05]  /*12670*/  IMAD R2, R8, R6, RZ ;  /* 0x0000000608027224 */ /* 0x000fca00078e02ff */
        /* <DEDUP_REMOVED lines=16> */
.L_x_3599:
[----:B------:R-:W-:Y:S02]  /*12780*/  ULDC UR4, c[0x0][0xc38] ;  /* 0x00030e0000047ab9 */ /* 0x000fe40000000800 */
[----:B------:R-:W-:-:S04]  /*12790*/  IMAD.U32 R3, RZ, RZ, UR4 ;  /* 0x00000004ff037e24 */ /* 0x000fc8000f8e00ff */
[----:B-1----:R-:W-:-:S04]  /*127a0*/  IMAD R9, R14, R3, RZ ;  /* 0x000000030e097224 */ /* 0x002fc800078e02ff */
[----:B------:R-:W-:-:S05]  /*127b0*/  IMAD.IADD R5, R7, 0x1, R9 ;  /* 0x0000000107057824 */ /* 0x000fca00078e0209 */
[----:B------:R-:W-:-:S13]  /*127c0*/  ISETP.GT.AND P6, PT, R5, R0, PT ;  /* 0x000000000500720c */ /* 0x000fda0003fc4270 */
[----:B------:R-:W-:Y:S05]  /*127d0*/  @P6 BRA `(.L_x_3543) ;  /* 0x0000000000ac6947 */ /* 0x000fea0003800000 */
.L_x_3546:
[----:B0-----:R-:W2:Y:S01]  /*127e0*/  LDL.LU R2, [R1+0xc] ;  /* 0x00000c0001027983 */ /* 0x001ea20000300800 */
[----:B------:R-:W0:Y:S01]  /*127f0*/  LDC R3, c[0x0][0xc3c] ;  /* 0x00030f00ff037b82 */ /* 0x000e220000000800 */
        /* <DEDUP_REMOVED lines=11> */
[----:B------:R0:W2:Y:S01]  /*128b0*/  @!P6 LDG.E R6, desc[UR40][R2.64] ;  /* 0x000000280206e981 */ /* 0x0000a2000c1e1900 */
[----:B------:R-:W-:Y:S01]  /*128c0*/  IMAD.MOV.U32 R8, RZ, RZ, RZ ;  /* 0x000000ffff087224 */ /* 0x000fe200078e00ff */
[----:B0-----:R-:W0:Y:S02]  /*128d0*/  @!P6 LDC.64 R2, c[0x0][0xc78] ;  /* 0x00031e00ff02eb82 */ /* 0x001e240000000a00 */
[----:B0-----:R-:W-:-:S05]  /*128e0*/  @!P6 IMAD.WIDE R2, R7, 0x4, R2 ;  /* 0x000000040702e825 */ /* 0x001fca00078e0202 */
        /* <DEDUP_REMOVED lines=20> */
.L_x_3607:
[----:B------:R-:W-:Y:S02]  /*12a30*/  ULDC UR4, c[0x0][0xc38] ;  /* 0x00030e0000047ab9 */ /* 0x000fe40000000800 */
[----:B------:R-:W-:-:S04]  /*12a40*/  IMAD.U32 R3, RZ, RZ, UR4 ;  /* 0x00000004ff037e24 */ /* 0x000fc8000f8e00ff */
[----:B-1----:R-:W-:-:S04]  /*12a50*/  IMAD R9, R14, R3, RZ ;  /* 0x000000030e097224 */ /* 0x002fc800078e02ff */
[----:B------:R-:W-:-:S05]  /*12a60*/  IMAD.IADD R5, R9, 0x1, R5 ;  /* 0x0000000109057824 */ /* 0x000fca00078e0205 */
[----:B------:R-:W-:-:S13]  /*12a70*/  ISETP.GT.AND P6, PT, R5, R0, PT ;  /* 0x000000000500720c */ /* 0x000fda0003fc4270 */
[----:B------:R-:W-:Y:S05]  /*12a80*/  @!P6 BRA `(.L_x_3546) ;  /* 0xfffffffc0054e947 */ /* 0x000fea000383ffff */
.L_x_3543:
[----:B------:R-:W-:Y:S01]  /*12a90*/  IMAD.IADD R9, R5, 0x1, -R9 ;  /* 0x0000000105097824 */ /* 0x000fe200078e0a09 */
[----:B------:R-:W-:-:S03]  /*12aa0*/  UMOV UR4, 0xffffffff ;  /* 0xffffffff00047882 */ /* 0x000fc60000000000 */
[----:B------:R-:W-:-:S05]  /*12ab0*/  IMAD R5, R2, R3, R9 ;  /* 0x0000000302057224 */ /* 0x000fca00078e0209 */
[----:B------:R-:W-:Y:S01]  /*12ac0*/  ISETP.GT.AND P6, PT, R5, R0, PT ;  /* 0x000000000500720c */ /* 0x000fe20003fc4270 */
[----:B------:R-:W-:-:S12]  /*12ad0*/  BRA.DIV UR4, `(.L_x_3547) ;  /* 0x0000001e04847947 */ /* 0x000fd8000b800000 */
[----:B------:R-:W-:-:S04]  /*12ae0*/  VOTE.ANY R7, PT, !P6 ;  /* 0x0000000000077806 */ /* 0x000fc800070e0100 */
[----:B------:R-:W1:Y:S02]  /*12af0*/  POPC R5, R7 ;  /* 0x0000000700057309 */ /* 0x000e640000000000 */
[----:B-1----:R1:W2:Y:S04]  /*12b00*/  SHFL.IDX PT, R6, R6, R5, 0x1f ;  /* 0x00001f0506067589 */ /* 0x0022a800000e0000 */
[----:B------:R1:W3:Y:S02]  /*12b10*/  SHFL.IDX PT, R8, R8, R5, 0x1f ;  /* 0x00001f0508087589 */ /* 0x0002e400000e0000 */
.L_x_3612:
[----:B------:R-:W-:-:S13]  /*12b20*/  ISETP.NE.AND P0, PT, R7, RZ, PT ;  /* 0x000000ff0700720c */ /* 0x000fda0003f05270 */
[----:B------:R-:W-:Y:S05]  /*12b30*/  @!P0 BRA `(.L_x_3548) ;  /* 0x0000000000108947 */ /* 0x000fea0003800000 */
[----:B------:R-:W-:Y:S01]  /*12b40*/  UMOV UR4, 0xffffffff ;  /* 0xffffffff00047882 */ /* 0x000fe20000000000 */
[----:B------:R-:W-:Y:S02]  /*12b50*/  VIADD R12, R5, 0xffffffff ;  /* 0xffffffff050c7836 */ /* 0x000fe40000000000 */
[----:B------:R-:W-:Y:S05]  /*12b60*/  BRA.DIV UR4, `(.L_x_3549) ;  /* 0x0000001e04bc7947 */ /* 0x000fea000b800000 */
[----:B------:R4:W0:Y:S02]  /*12b70*/  SHFL.IDX PT, R4, R2, R12, 0x1f ;  /* 0x00001f0c02047589 */ /* 0x00082400000e0000 */
.L_x_3548:
[----:B----4-:R-:W4:Y:S01]  /*12b80*/  LDL.LU R12, [R1+0xc] ;  /* 0x00000c00010c7983 */ /* 0x010f220000300800 */
[----:B0-----:R-:W-:Y:S01]  /*12b90*/  IMAD R9, R4, R3, R9 ;  /* 0x0000000304097224 */ /* 0x001fe200078e0209 */
[----:B--2---:R-:W-:-:S03]  /*12ba0*/  IABS R4, R6 ;  /* 0x0000000600047213 */ /* 0x004fc60000000000 */
[----:B------:R-:W-:Y:S01]  /*12bb0*/  IMAD.IADD R0, R0, 0x1, -R9 ;  /* 0x0000000100007824 */ /* 0x000fe200078e0a09 */
[----:B------:R-:W0:Y:S01]  /*12bc0*/  I2F.RP R10, R4 ;  /* 0x00000004000a7306 */ /* 0x000e220000209400 */
[----:B------:R2:W-:Y:S02]  /*12bd0*/  STL [R1], R9 ;  /* 0x0000000901007387 */ /* 0x0005e40000100800 */
[----:B--2---:R-:W-:-:S05]  /*12be0*/  IABS R9, R6 ;  /* 0x0000000600097213 */ /* 0x004fca0000000000 */
[----:B0-----:R-:W0:Y:S01]  /*12bf0*/  MUFU.RCP R10, R10 ;  /* 0x0000000a000a7308 */ /* 0x001e220000001000 */
[----:B------:R-:W-:Y:S02]  /*12c00*/  IMAD.MOV R9, RZ, RZ, -R9 ;  /* 0x000000ffff097224 */ /* 0x000fe400078e0a09 */
[----:B0-----:R-:W-:-:S05]  /*12c10*/  VIADD R11, R10, 0xffffffe ;  /* 0x0ffffffe0a0b7836 */ /* 0x001fca0000000000 */
[----:B------:R-:W0:Y:S02]  /*12c20*/  F2I.FTZ.U32.TRUNC.NTZ R3, R11 ;  /* 0x0000000b00037305 */ /* 0x000e24000021f000 */
[----:B0-----:R-:W-:-:S04]  /*12c30*/  IMAD.MOV R2, RZ, RZ, -R3 ;  /* 0x000000ffff027224 */ /* 0x001fc800078e0a03 */
        /* <DEDUP_REMOVED lines=11> */
[----:B---3--:R-:W-:-:S04]  /*12cf0*/  IABS R4, R8 ;  /* 0x0000000800047213 */ /* 0x008fc80000000000 */
        /* <DEDUP_REMOVED lines=17> */
[----:B------:R-:W-:Y:S02]  /*12e10*/  IMAD R3, R2, R9, R3 ;  /* 0x0000000902037224 */ /* 0x000fe400078e0203 */
[----:B------:R-:W-:-:S03]  /*12e20*/  IMAD R9, R6, R7, RZ ;  /* 0x0000000706097224 */ /* 0x000fc600078e02ff */
[----:B------:R-:W-:-:S13]  /*12e30*/  ISETP.GT.U32.AND P1, PT, R4, R3, PT ;  /* 0x000000030400720c */ /* 0x000fda0003f24070 */
[----:B------:R-:W-:Y:S02]  /*12e40*/  @!P1 IMAD.IADD R3, R3, 0x1, -R4 ;  /* 0x0000000103039824 */ /* 0x000fe400078e0a04 */
[----:B------:R-:W-:Y:S01]  /*12e50*/  @!P1 VIADD R2, R2, 0x1 ;  /* 0x0000000102029836 */ /* 0x000fe20000000000 */
[----:B------:R-:W-:Y:S02]  /*12e60*/  ISETP.NE.AND P1, PT, R8, RZ, PT ;  /* 0x000000ff0800720c */ /* 0x000fe40003f25270 */
[----:B------:R-:W-:Y:S01]  /*12e70*/  ISETP.GE.U32.AND P0, PT, R3, R4, PT ;  /* 0x000000040300720c */ /* 0x000fe20003f06070 */
[----:B------:R-:W-:Y:S01]  /*12e80*/  IMAD.IADD R4, R0, 0x1, -R9 ;  /* 0x0000000100047824 */ /* 0x000fe200078e0a09 */
[----:B------:R-:W-:-:S04]  /*12e90*/  LOP3.LUT R3, R7, R8, RZ, 0x3c, !PT ;  /* 0x0000000807037212 */ /* 0x000fc800078e3cff */
[----:B------:R-:W-:-:S07]  /*12ea0*/  ISETP.GE.AND P2, PT, R3, RZ, PT ;  /* 0x000000ff0300720c */ /* 0x000fce0003f46270 */
        /* <DEDUP_REMOVED lines=8> */
[----:B----4-:R-:W-:-:S05]  /*12f30*/  IMAD.IADD R12, R5, 0x1, R12 ;  /* 0x00000001050c7824 */ /* 0x010fca00078e020c */
[----:B------:R0:W-:Y:S04]  /*12f40*/  STL [R1+0xc], R12 ;  /* 0x00000c0c01007387 */ /* 0x0001e80000100800 */
[----:B------:R0:W-:Y:S01]  /*12f50*/  STL [R1+0x4], R4 ;  /* 0x0000040401007387 */ /* 0x0001e20000100800 */
[----:B------:R-:W-:Y:S05]  /*12f60*/  BRA `(.L_x_3550) ;  /* 0x0000000000287947 */ /* 0x000fea0003800000 */
.L_x_3544:
        /* <DEDUP_REMOVED lines=10> */
.L_x_3550:
[----:B-1----:R-:W2:Y:S04]  /*13010*/  LDL R3, [R1+0x8] ;  /* 0x0000080001037983 */ /* 0x002ea80000100800 */
[----:B------:R-:W3:Y:S04]  /*13020*/  LDL R2, [R1+0xc] ;  /* 0x00000c0001027983 */ /* 0x000ee80000100800 */
[----:B------:R-:W4:Y:S04]  /*13030*/  LDL R5, [R1+0x4] ;  /* 0x0000040001057983 */ /* 0x000f280000100800 */
[----:B0-----:R-:W4:Y:S01]  /*13040*/  LDL R4, [R1] ;  /* 0x0000000001047983 */ /* 0x001f220000100800 */
[----:B------:R-:W0:Y:S01]  /*13050*/  S2R R0, SR_TID.X ;  /* 0x0000000000007919 */ /* 0x000e220000002100 */
[----:B------:R-:W-:Y:S05]  /*13060*/  WARPSYNC.ALL ;  /* 0x0000000000007948 */ /* 0x000fea0003800000 */
[----:B0-----:R-:W-:Y:S01]  /*13070*/  LOP3.LUT R0, R0, 0x1f, RZ, 0xc0, !PT ;  /* 0x0000001f00007812 */ /* 0x001fe200078ec0ff */
[----:B------:R-:W-:Y:S03]  /*13080*/  BAR.SYNC.DEFER_BLOCKING 0x4, 0x180 ;  /* 0x0106000000007b1d */ /* 0x000fe60000010000 */
[----:B------:R-:W-:-:S13]  /*13090*/  ISETP.NE.AND P0, PT, R0, RZ, PT ;  /* 0x000000ff0000720c */ /* 0x000fda0003f05270 */
[----:B------:R-:W-:Y:S01]  /*130a0*/  @!P0 MOV R0, 0x400 ;  /* 0x0000040000008802 */ /* 0x000fe20000000f00 */
[----:B--2---:R-:W-:Y:S02]  /*130b0*/  IMAD.MOV.U32 R6, RZ, RZ, R3 ;  /* 0x000000ffff067224 */ /* 0x004fe400078e0003 */
[----:B------:R-:W0:Y:S01]  /*130c0*/  @!P0 S2R R3, SR_CgaCtaId ;  /* 0x0000000000038919 */ /* 0x000e220000008800 */
[----:B---3--:R-:W-:Y:S01]  /*130d0*/  IMAD.MOV.U32 R7, RZ, RZ, R2 ;  /* 0x000000ffff077224 */ /* 0x008fe200078e0002 */
[----:B0-----:R-:W-:-:S05]  /*130e0*/  @!P0 LEA R18, R3, R0, 0x18 ;  /* 0x0000000003128211 */ /* 0x001fca00078ec0ff */
[----:B----4-:R0:W-:Y:S01]  /*130f0*/  @!P0 STS.128 [R18+0x28cd0], R4 ;  /* 0x028cd00412008388 */ /* 0x0101e20000000c00 */
[----:B------:R-:W-:Y:S06]  /*13100*/  BAR.ARV 0x5, 0x180 ;  /* 0x0146000000007b1d */ /* 0x000fec0000002000 */
.L_x_3541:
[----:B------:R-:W2:Y:S01]  /*13110*/  LDL R0, [R1+0xc] ;  /* 0x00000c0001007983 */ /* 0x000ea20000100800 */
[----:B------:R-:W-:Y:S02]  /*13120*/  ULDC UR4, c[0x0][0xc3c] ;  /* 0x00030f0000047ab9 */ /* 0x000fe40000000800 */
[----:B--2---:R-:W-:-:S13]  /*13130*/  ISETP.GE.AND P0, PT, R0, UR4, PT ;  /* 0x0000000400007c0c */ /* 0x004fda000bf06270 */
[----:B------:R-:W-:Y:S05]  /*13140*/  @!P0 BRA `(.L_x_3551) ;  /* 0xffffff9c00f08947 */ /* 0x000fea000383ffff */
[----:B------:R-:W-:Y:S05]  /*13150*/  BSYNC B8 ;  /* 0x0000000000087941 */ /* 0x000fea0003800000 */
.L_x_3433:
[----:B0-----:R-:W4:Y:S01]  /*13160*/  LDL.LU R0, [R1+0x50] ;  /* 0x0000500001007983 */ /* 0x001f220000300800 */
[----:B------:R-:W-:Y:S01]  /*13170*/  BSSY B0, `(.L_x_3552) ;  /* 0x000000b000007945 */ /* 0x000fe20003800000 */
[----:B-1----:R-:W0:Y:S01]  /*13180*/  S2R R5, SR_CgaCtaId ;  /* 0x0000000000057919 */ /* 0x002e220000008800 */
[----:B----4-:R-:W-:-:S05]  /*13190*/  VIADD R0, R0, 0x1 ;  /* 0x0000000100007836 */ /* 0x010fca0000000000 */
        /* <DEDUP_REMOVED lines=8> */
.L_x_3615:
[----:B------:R-:W-:Y:S05]  /*13220*/  BSYNC B0 ;  /* 0x0000000000007941 */ /* 0x000fea0003800000 */
.L_x_3552:
[----:B------:R-:W-:-:S03]  /*13230*/  UMOV UR4, 0xffffffff ;  /* 0xffffffff00047882 */ /* 0x000fc60000000000 */
[----:B------:R-:W-:Y:S05]  /*13240*/  BRA.DIV UR4, `(.L_x_3554) ;  /* 0x0000001a04407947 */ /* 0x000fea000b800000 */
[----:B------:R-:W1:Y:S02]  /*13250*/  S2R R2, SR_TID.X ;  /* 0x0000000000027919 */ /* 0x000e640000002100 */
[----:B-1----:R-:W-:-:S04]  /*13260*/  SHF.R.U32.HI R2, RZ, 0x5, R2 ;  /* 0x00000005ff027819 */ /* 0x002fc80000011602 */
[----:B------:R-:W-:-:S05]  /*13270*/  LOP3.LUT R2, R2, 0x3, RZ, 0xc0, !PT ;  /* 0x0000000302027812 */ /* 0x000fca00078ec0ff */
[----:B------:R1:W4:Y:S02]  /*13280*/  SHFL.IDX PT, R14, R2, RZ, 0x1f ;  /* 0x00001fff020e7589 */ /* 0x00032400000e0000 */
.L_x_3618:
[----:B----4-:R-:W-:Y:S01]  /*13290*/  ISETP.NE.AND P0, PT, R14, RZ, PT ;  /* 0x000000ff0e00720c */ /* 0x010fe20003f05270 */
[----:B------:R-:W-:-:S12]  /*132a0*/  BSSY B0, `(.L_x_3555) ;  /* 0x0000025000007945 */ /* 0x000fd80003800000 */
[----:B------:R-:W-:Y:S05]  /*132b0*/  @P0 BRA `(.L_x_3556) ;  /* 0x00000000008c0947 */ /* 0x000fea0003800000 */
[----:B------:R-:W-:-:S03]  /*132c0*/  UMOV UR4, 0xffffffff ;  /* 0xffffffff00047882 */ /* 0x000fc60000000000 */
[----:B------:R-:W-:Y:S05]  /*132d0*/  BRA.DIV UR4, `(.L_x_3557) ;  /* 0x0000001a04507947 */ /* 0x000fea000b800000 */
[----:B------:R-:W-:-:S13]  /*132e0*/  ELECT P6, URZ, PT ;  /* 0x00000000003f782f */ /* 0x000fda00038c0000 */
.L_x_3621:
[----:B------:R-:W-:Y:S05]  /*132f0*/  @!P6 BRA `(.L_x_3556) ;  /* 0x00000000007ce947 */ /* 0x000fea0003800000 */
[----:B------:R-:W-:-:S06]  /*13300*/  ULOP3.LUT UR4, UR36, 0x2, URZ, 0xfc, !UPT ;  /* 0x0000000224047892 */ /* 0x000fcc000f8efc3f */
[----:B-1----:R-:W-:-:S05]  /*13310*/  IMAD.U32 R2, RZ, RZ, UR4 ;  /* 0x00000004ff027e24 */ /* 0x002fca000f8e00ff */
[----:B------:R-:W-:-:S13]  /*13320*/  ISETP.NE.AND P2, PT, R2, 0x3, PT ;  /* 0x000000030200780c */ /* 0x000fda0003f45270 */
[----:B------:R-:W-:Y:S05]  /*13330*/  @!P2 BRA `(.L_x_3558) ;  /* 0x000000000004a947 */ /* 0x000fea0003800000 */
[----:B------:R-:W-:Y:S01]  /*13340*/  BPT.TRAP 0x1 ;  /* 0x000000040000795c */ /* 0x000fe20000300000 */
.L_x_3558:
[----:B------:R-:W4:Y:S01]  /*13350*/  LDL.LU R7, [R1+0x10] ;  /* 0x0000100001077983 */ /* 0x000f220000300800 */
[----:B------:R-:W-:Y:S02]  /*13360*/  VIADD R2, R0, 0x28c40 ;  /* 0x00028c4000027836 */ /* 0x000fe40000000000 */
[C---:B0-----:R-:W-:Y:S02]  /*13370*/  VIADD R3, R19.reuse, 0x1 ;  /* 0x0000000113037836 */ /* 0x041fe40000000000 */
[----:B------:R-:W-:-:S03]  /*13380*/  IMAD R6, R19, 0x8, R2 ;  /* 0x0000000813067824 */ /* 0x000fc600078e0202 */
[----:B------:R-:W-:-:S04]  /*13390*/  ISETP.NE.AND P1, PT, R3, 0x2, PT ;  /* 0x000000020300780c */ /* 0x000fc80003f25270 */
[----:B------:R-:W-:Y:S02]  /*133a0*/  SEL R4, RZ, 0x1, P1 ;  /* 0x00000001ff047807 */ /* 0x000fe40000800000 */
[----:B------:R-:W-:Y:S02]  /*133b0*/  SEL R3, R3, RZ, P1 ;  /* 0x000000ff03037207 */ /* 0x000fe40000800000 */
[C---:B----4-:R-:W-:Y:S02]  /*133c0*/  SHF.L.U32 R5, R7.reuse, 0x1f, RZ ;  /* 0x0000001f07057819 */ /* 0x050fe400000006ff */
[----:B------:R-:W-:Y:S01]  /*133d0*/  LOP3.LUT R4, R7, R4, RZ, 0x3c, !PT ;  /* 0x0000000407047212 */ /* 0x000fe200078e3cff */
[----:B------:R-:W-:Y:S01]  /*133e0*/  IMAD R7, R3, 0x8, R2 ;  /* 0x0000000803077824 */ /* 0x000fe200078e0202 */
[----:B------:R-:W0:Y:S02]  /*133f0*/  SYNCS.PHASECHK.TRANS64.TRYWAIT P0, [R6+URZ], R5 ;  /* 0x00000005060075a7 */ /* 0x000e24000800017f */
[----:B------:R-:W-:Y:S01]  /*13400*/  SHF.L.U32 R2, R4, 0x1f, RZ ;  /* 0x0000001f04027819 */ /* 0x000fe200000006ff */
[----:B0-----:R-:W-:Y:S06]  /*13410*/  @!P0 BRA `(.L_x_3559) ;  /* 0x0000001800208947 */ /* 0x001fec0003800000 */
.L_x_3622:
[----:B------:R-:W1:Y:S02]  /*13420*/  SYNCS.PHASECHK.TRANS64.TRYWAIT P0, [R7+URZ], R2 ;  /* 0x00000002070075a7 */ /* 0x000e64000800017f */
[----:B-1----:R-:W-:Y:S05]  /*13430*/  @!P0 BRA `(.L_x_3560) ;  /* 0x00000018002c8947 */ /* 0x002fea0003800000 */
.L_x_3623:
[----:B------:R-:W-:Y:S05]  /*13440*/  @!P2 BRA `(.L_x_3561) ;  /* 0x000000000004a947 */ /* 0x000fea0003800000 */
[----:B------:R-:W-:Y:S01]  /*13450*/  BPT.TRAP 0x1 ;  /* 0x000000040000795c */ /* 0x000fe20000300000 */
.L_x_3561:
[----:B------:R-:W-:-:S04]  /*13460*/  VIADD R0, R0, 0x28c60 ;  /* 0x00028c6000007836 */ /* 0x000fc80000000000 */
[----:B------:R-:W-:-:S04]  /*13470*/  IMAD R4, R19, 0x8, R0 ;  /* 0x0000000813047824 */ /* 0x000fc800078e0200 */
[----:B------:R-:W4:Y:S02]  /*13480*/  SYNCS.PHASECHK.TRANS64.TRYWAIT P0, [R4+URZ], R5 ;  /* 0x00000005040075a7 */ /* 0x000f24000800017f */
[----:B----4-:R-:W-:Y:S05]  /*13490*/  @!P0 BRA `(.L_x_3562) ;  /* 0x0000001800288947 */ /* 0x010fea0003800000 */
.L_x_3624:
[----:B------:R-:W-:-:S07]  /*134a0*/  IMAD R3, R3, 0x8, R0 ;  /* 0x0000000803037824 */ /* 0x000fce00078e0200 */
.L_x_3563:
[----:B------:R0:W0:Y:S02]  /*134b0*/  SYNCS.PHASECHK.TRANS64.TRYWAIT P0, [R3+URZ], R2 ;  /* 0x00000002030075a7 */ /* 0x000024000800017f */
[----:B0-----:R-:W-:Y:S05]  /*134c0*/  @!P0 NANOSLEEP.SYNCS 0x989680 ;  /* 0x009896800000895d */ /* 0x001fea0003900000 */
[----:B------:R-:W0:Y:S02]  /*134d0*/  @!P0 SYNCS.PHASECHK.TRANS64 P0, [R3+URZ], R2 ;  /* 0x00000002030085a7 */ /* 0x000e24000800007f */
[----:B0-----:R-:W-:Y:S05]  /*134e0*/  @!P0 BRA `(.L_x_3563) ;  /* 0xfffffffc00f08947 */ /* 0x001fea000383ffff */
.L_x_3556:
[----:B------:R-:W-:Y:S05]  /*134f0*/  BSYNC B0 ;  /* 0x0000000000007941 */ /* 0x000fea0003800000 */
.L_x_3555:
[----:B------:R-:W-:Y:S05]  /*13500*/  EXIT ;  /* 0x000000000000794d */ /* 0x000fea0003800000 */
.L_x_3382:
[----:B0-----:R-:W-:-:S04]  /*13510*/  IMAD.U32 R3, RZ, RZ, UR17 ;  /* 0x00000011ff037e24 */ /* 0x001fc8000f8e00ff */
[----:B------:R0:W1:Y:S03]  /*13520*/  SYNCS.PHASECHK.TRANS64.TRYWAIT P0, [R3+URZ+0x28c50], R0 ;  /* 0x028c5000030075a7 */ /* 0x000066000800017f */
[----:B-1----:R-:W-:Y:S05]  /*13530*/  @!P0 NANOSLEEP.SYNCS 0x989680 ;  /* 0x009896800000895d */ /* 0x002fea0003900000 */
[----:B------:R-:W1:Y:S02]  /*13540*/  @!P0 SYNCS.PHASECHK.TRANS64 P0, [R3+URZ+0x28c50], R0 ;  /* 0x028c5000030085a7 */ /* 0x000e64000800007f */
[----:B-1----:R-:W-:Y:S05]  /*13550*/  @!P0 BRA `(.L_x_3382) ;  /* 0xfffffffc00ec8947 */ /* 0x002fea000383ffff */
[----:B------:R-:W-:Y:S05]  /*13560*/  BRA `(.L_x_3564) ;  /* 0xfffffee800bc7947 */ /* 0x000fea000383ffff */
.L_x_3387:
[----:B-1----:R-:W-:-:S04]  /*13570*/  IMAD.U32 R3, RZ, RZ, UR6 ;  /* 0x00000006ff037e24 */ /* 0x002fc8000f8e00ff */
[----:B------:R1:W2:Y:S03]  /*13580*/  SYNCS.PHASECHK.TRANS64.TRYWAIT P0, [R3+URZ+0x28c50], R0 ;  /* 0x028c5000030075a7 */ /* 0x0002a6000800017f */
[----:B--2---:R-:W-:Y:S05]  /*13590*/  @!P0 NANOSLEEP.SYNCS 0x989680 ;  /* 0x009896800000895d */ /* 0x004fea0003900000 */
[----:B------:R-:W2:Y:S02]  /*135a0*/  @!P0 SYNCS.PHASECHK.TRANS64 P0, [R3+URZ+0x28c50], R0 ;  /* 0x028c5000030085a7 */ /* 0x000ea4000800007f */
[----:B--2---:R-:W-:Y:S05]  /*135b0*/  @!P0 BRA `(.L_x_3387) ;  /* 0xfffffffc00ec8947 */ /* 0x004fea000383ffff */
[----:B------:R-:W-:Y:S05]  /*135c0*/  BRA `(.L_x_3386) ;  /* 0xfffffef400d47947 */ /* 0x000fea000383ffff */
.L_x_3391:
[----:B0-----:R-:W-:-:S04]  /*135d0*/  IMAD.U32 R3, RZ, RZ, UR38 ;  /* 0x00000026ff037e24 */ /* 0x001fc8000f8e00ff */
[----:B------:R0:W1:Y:S03]  /*135e0*/  SYNCS.PHASECHK.TRANS64.TRYWAIT P1, [R3+URZ+0x28c00], R0 ;  /* 0x028c0000030075a7 */ /* 0x000066000802017f */
[----:B-1----:R-:W-:Y:S05]  /*135f0*/  @!P1 NANOSLEEP.SYNCS 0x989680 ;  /* 0x009896800000995d */ /* 0x002fea0003900000 */
[----:B------:R-:W1:Y:S02]  /*13600*/  @!P1 SYNCS.PHASECHK.TRANS64 P1, [R3+URZ+0x28c00], R0 ;  /* 0x028c0000030095a7 */ /* 0x000e64000802007f */
[----:B-1----:R-:W-:Y:S05]  /*13610*/  @!P1 BRA `(.L_x_3391) ;  /* 0xfffffffc00ec9947 */ /* 0x002fea000383ffff */
[----:B------:R-:W-:Y:S05]  /*13620*/  BRA `(.L_x_3565) ;  /* 0xffffff0800e47947 */ /* 0x000fea000383ffff */
.L_x_3395:
[----:B--2---:R2:W3:Y:S02]  /*13630*/  SYNCS.PHASECHK.TRANS64.TRYWAIT P1, [R7+URZ+0x28c30], R8 ;  /* 0x028c3008070075a7 */ /* 0x0044e4000802017f */
[----:B---3--:R-:W-:Y:S05]  /*13640*/  @!P1 NANOSLEEP.SYNCS 0x989680 ;  /* 0x009896800000995d */ /* 0x008fea0003900000 */
[----:B------:R-:W3:Y:S02]  /*13650*/  @!P1 SYNCS.PHASECHK.TRANS64 P1, [R7+URZ+0x28c30], R8 ;  /* 0x028c3008070095a7 */ /* 0x000ee4000802007f */
[----:B---3--:R-:W-:Y:S05]  /*13660*/  @!P1 BRA `(.L_x_3395) ;  /* 0xfffffffc00f09947 */ /* 0x008fea000383ffff */
[----:B------:R-:W-:Y:S05]  /*13670*/  BRA `(.L_x_3394) ;  /* 0xffffff0c00007947 */ /* 0x000fea000383ffff */
.L_x_3399:
[----:B----4-:R4:W0:Y:S02]  /*13680*/  SYNCS.PHASECHK.TRANS64.TRYWAIT P2, [R7+URZ+0x28c50], R8 ;  /* 0x028c5008070075a7 */ /* 0x010824000804017f */
[----:B0-----:R-:W-:Y:S05]  /*13690*/  @!P2 NANOSLEEP.SYNCS 0x989680 ;  /* 0x009896800000a95d */ /* 0x001fea0003900000 */
[----:B------:R-:W0:Y:S02]  /*136a0*/  @!P2 SYNCS.PHASECHK.TRANS64 P2, [R7+URZ+0x28c50], R8 ;  /* 0x028c50080700a5a7 */ /* 0x000e24000804007f */
[----:B0-----:R-:W-:Y:S05]  /*136b0*/  @!P2 BRA `(.L_x_3399) ;  /* 0xfffffffc00f0a947 */ /* 0x001fea000383ffff */
[----:B------:R-:W-:Y:S05]  /*136c0*/  BRA `(.L_x_3398) ;  /* 0xffffff1c00147947 */ /* 0x000fea000383ffff */
.L_x_3404:
[----:B--2---:R-:W-:-:S04]  /*136d0*/  IMAD.U32 R0, RZ, RZ, UR23 ;  /* 0x00000017ff007e24 */ /* 0x004fc8000f8e00ff */
[----:B------:R2:W3:Y:S03]  /*136e0*/  SYNCS.PHASECHK.TRANS64.TRYWAIT P2, [R0+URZ+0x28c30], R7 ;  /* 0x028c3007000075a7 */ /* 0x0004e6000804017f */
[----:B---3--:R-:W-:Y:S05]  /*136f0*/  @!P2 NANOSLEEP.SYNCS 0x989680 ;  /* 0x009896800000a95d */ /* 0x008fea0003900000 */
[----:B------:R-:W3:Y:S02]  /*13700*/  @!P2 SYNCS.PHASECHK.TRANS64 P2, [R0+URZ+0x28c30], R7 ;  /* 0x028c30070000a5a7 */ /* 0x000ee4000804007f */
[----:B---3--:R-:W-:Y:S05]  /*13710*/  @!P2 BRA `(.L_x_3404) ;  /* 0xfffffffc00eca947 */ /* 0x008fea000383ffff */
[----:B------:R-:W-:Y:S05]  /*13720*/  BRA `(.L_x_3403) ;  /* 0xffffff1c00f47947 */ /* 0x000fea000383ffff */
.L_x_3408:
[----:B--2---:R2:W3:Y:S02]  /*13730*/  SYNCS.PHASECHK.TRANS64.TRYWAIT P2, [R10+URZ+0x28c50], R7 ;  /* 0x028c50070a0075a7 */ /* 0x0044e4000804017f */
[----:B---3--:R-:W-:Y:S05]  /*13740*/  @!P2 NANOSLEEP.SYNCS 0x989680 ;  /* 0x009896800000a95d */ /* 0x008fea0003900000 */
[----:B------:R-:W3:Y:S02]  /*13750*/  @!P2 SYNCS.PHASECHK.TRANS64 P2, [R10+URZ+0x28c50], R7 ;  /* 0x028c50070a00a5a7 */ /* 0x000ee4000804007f */
[----:B---3--:R-:W-:Y:S05]  /*13760*/  @!P2 BRA `(.L_x_3408) ;  /* 0xfffffffc00f0a947 */ /* 0x008fea000383ffff */
[----:B------:R-:W-:Y:S05]  /*13770*/  BRA `(.L_x_3407) ;  /* 0xffffff3400247947 */ /* 0x000fea000383ffff */
.L_x_3447:
[----:B------:R-:W1:Y:S01]  /*13780*/  S2R R4, SR_TID.X ;  /* 0x0000000000047919 */ /* 0x000e620000002100 */
[----:B------:R-:W-:Y:S01]  /*13790*/  BSSY B0, `(.L_x_3566) ;  /* 0x000000a000007945 */ /* 0x000fe20003800000 */
[----:B------:R-:W-:Y:S02]  /*137a0*/  IMAD.MOV.U32 R12, RZ, RZ, RZ ;  /* 0x000000ffff0c7224 */ /* 0x000fe400078e00ff */
[----:B0-----:R-:W-:Y:S02]  /*137b0*/  IMAD.MOV.U32 R11, RZ, RZ, 0x1f ;  /* 0x0000001fff0b7424 */ /* 0x001fe400078e00ff */
[----:B------:R-:W-:Y:S01]  /*137c0*/  IMAD.MOV.U32 R15, RZ, RZ, -0x1 ;  /* 0xffffffffff0f7424 */ /* 0x000fe200078e00ff */
[----:B-1----:R-:W-:-:S04]  /*137d0*/  SHF.R.U32.HI R4, RZ, 0x5, R4 ;  /* 0x00000005ff047819 */ /* 0x002fc80000011604 */
[----:B------:R-:W-:-:S05]  /*137e0*/  LOP3.LUT R4, R4, 0x3, RZ, 0xc0, !PT ;  /* 0x0000000304047812 */ /* 0x000fca00078ec0ff */
[----:B------:R-:W-:-:S07]  /*137f0*/  IMAD.MOV.U32 R13, RZ, RZ, R4 ;  /* 0x000000ffff0d7224 */ /* 0x000fce00078e0004 */
[----:B---3--:R-:W-:Y:S05]  /*13800*/  WARPSYNC.COLLECTIVE R15, `(.L_x_3567) ;  /* 0x000000000f087348 */ /* 0x008fea0003c00000 */
[----:B------:R0:W1:Y:S02]  /*13810*/  SHFL.IDX P6, R14, R13, R12, R11 ;  /* 0x0000000c0d0e7389 */ /* 0x00006400000c000b */
[----:B01-3--:R-:W-:Y:S01]  /*13820*/  ENDCOLLECTIVE ;  /* 0x000000000000791b */ /* 0x00bfe20003800000 */
.L_x_3567:
[----:B------:R-:W-:Y:S05]  /*13830*/  BSYNC B0 ;  /* 0x0000000000007941 */ /* 0x000fea0003800000 */
.L_x_3566:
[----:B------:R-:W-:Y:S05]  /*13840*/  BRA `(.L_x_3568) ;  /* 0xffffffa400d07947 */ /* 0x000fea000383ffff */
.L_x_3449:
[----:B------:R-:W-:Y:S01]  /*13850*/  BSSY B0, `(.L_x_3569) ;  /* 0x0000006000007945 */ /* 0x000fe20003800000 */
[----:B------:R-:W-:-:S07]  /*13860*/  IMAD.MOV.U32 R15, RZ, RZ, -0x1 ;  /* 0xffffffffff0f7424 */ /* 0x000fce00078e00ff */
[----:B0--34-:R-:W-:Y:S05]  /*13870*/  WARPSYNC.COLLECTIVE R15, `(.L_x_3570) ;  /* 0x000000000f0c7348 */ /* 0x019fea0003c00000 */
[----:B------:R-:W-:Y:S02]  /*13880*/  ELECT P6, UR62, PT ;  /* 0x00000000003e782f */ /* 0x000fe400038c0000 */
[----:B------:R-:W-:Y:S01]  /*13890*/  MOV R14, UR62 ;  /* 0x0000003e000e7c02 */ /* 0x000fe20008000f00 */
[----:B0--34-:R-:W-:Y:S10]  /*138a0*/  ENDCOLLECTIVE ;  /* 0x000000000000791b */ /* 0x019ff40003800000 */
.L_x_3570:
[----:B------:R-:W-:Y:S05]  /*138b0*/  BSYNC B0 ;  /* 0x0000000000007941 */ /* 0x000fea0003800000 */
.L_x_3569:
[----:B------:R-:W-:Y:S05]  /*138c0*/  BRA `(.L_x_3571) ;  /* 0xffffffa400d47947 */ /* 0x000fea000383ffff */
.L_x_3451:
[----:B-1----:R1:W2:Y:S02]  /*138d0*/  SYNCS.PHASECHK.TRANS64.TRYWAIT P0, [R0+URZ+0x28c40], R2 ;  /* 0x028c4002000075a7 */ /* 0x0022a4000800017f */
[----:B--2---:R-:W-:Y:S05]  /*138e0*/  @!P0 NANOSLEEP.SYNCS 0x989680 ;  /* 0x009896800000895d */ /* 0x004fea0003900000 */
[----:B------:R-:W2:Y:S02]  /*138f0*/  @!P0 SYNCS.PHASECHK.TRANS64 P0, [R0+URZ+0x28c40], R2 ;  /* 0x028c4002000085a7 */ /* 0x000ea4000800007f */
[----:B--2---:R-:W-:Y:S05]  /*13900*/  @!P0 BRA `(.L_x_3451) ;  /* 0xfffffffc00f08947 */ /* 0x004fea000383ffff */
[----:B------:R-:W-:Y:S05]  /*13910*/  BRA `(.L_x_3572) ;  /* 0xffffffa800347947 */ /* 0x000fea000383ffff */
.L_x_3455:
[----:B------:R-:W2:Y:S01]  /*13920*/  LDL.LU R11, [R1+0x40] ;  /* 0x00004000010b7983 */ /* 0x000ea20000300800 */
[----:B------:R-:W-:Y:S02]  /*13930*/  IMAD.MOV.U32 R13, RZ, RZ, R3 ;  /* 0x000000ffff0d7224 */ /* 0x000fe400078e0003 */
[----:B------:R-:W-:Y:S01]  /*13940*/  IMAD.MOV.U32 R12, RZ, RZ, RZ ;  /* 0x000000ffff0c7224 */ /* 0x000fe200078e00ff */
[----:B------:R-:W0:Y:S01]  /*13950*/  S2R R5, SR_TID.X ;  /* 0x0000000000057919 */ /* 0x000e220000002100 */
[----:B------:R-:W-:Y:S01]  /*13960*/  IMAD.MOV.U32 R15, RZ, RZ, -0x1 ;  /* 0xffffffffff0f7424 */ /* 0x000fe200078e00ff */
[----:B0-----:R-:W-:-:S04]  /*13970*/  LOP3.LUT R5, R5, 0x7f, RZ, 0xc0, !PT ;  /* 0x0000007f05057812 */ /* 0x001fc800078ec0ff */
        /* <DEDUP_REMOVED lines=9> */
.L_x_3573:
[----:B------:R-:W-:Y:S02]  /*13a10*/  IMAD.MOV.U32 R13, RZ, RZ, R4 ;  /* 0x000000ffff0d7224 */ /* 0x000fe400078e0004 */
[----:B------:R-:W-:-:S07]  /*13a20*/  IMAD.MOV.U32 R6, RZ, RZ, R14 ;  /* 0x000000ffff067224 */ /* 0x000fce00078e000e */
[----:B------:R-:W-:Y:S05]  /*13a30*/  WARPSYNC.COLLECTIVE R15, `(.L_x_3574) ;  /* 0x000000000f087348 */ /* 0x000fea0003c00000 */
[----:B------:R0:W1:Y:S02]  /*13a40*/  SHFL.IDX P6, R14, R13, R12, R11 ;  /* 0x0000000c0d0e7389 */ /* 0x00006400000c000b */
[----:B01----:R-:W-:Y:S01]  /*13a50*/  ENDCOLLECTIVE ;  /* 0x000000000000791b */ /* 0x003fe20003800000 */
.L_x_3574:
[----:B------:R-:W-:Y:S02]  /*13a60*/  IMAD.MOV.U32 R13, RZ, RZ, R3 ;  /* 0x000000ffff0d7224 */ /* 0x000fe400078e0003 */
[----:B------:R-:W-:Y:S02]  /*13a70*/  IMAD.MOV.U32 R12, RZ, RZ, 0x1 ;  /* 0x00000001ff0c7424 */ /* 0x000fe400078e00ff */
[----:B------:R-:W-:-:S07]  /*13a80*/  IMAD.MOV.U32 R7, RZ, RZ, R14 ;  /* 0x000000ffff077224 */ /* 0x000fce00078e000e */
[----:B------:R-:W-:Y:S05]  /*13a90*/  WARPSYNC.COLLECTIVE R15, `(.L_x_3575) ;  /* 0x000000000f087348 */ /* 0x000fea0003c00000 */
[----:B------:R0:W1:Y:S02]  /*13aa0*/  SHFL.IDX P6, R14, R13, R12, R11 ;  /* 0x0000000c0d0e7389 */ /* 0x00006400000c000b */
[----:B01----:R-:W-:Y:S01]  /*13ab0*/  ENDCOLLECTIVE ;  /* 0x000000000000791b */ /* 0x003fe20003800000 */
.L_x_3575:
        /* <DEDUP_REMOVED lines=15> */
.L_x_3576:
[----:B------:R-:W-:Y:S02]  /*13bb0*/  IMAD.MOV.U32 R13, RZ, RZ, R3 ;  /* 0x000000ffff0d7224 */ /* 0x000fe400078e0003 */
[----:B------:R-:W-:Y:S02]  /*13bc0*/  IMAD.MOV.U32 R12, RZ, RZ, 0x2 ;  /* 0x00000002ff0c7424 */ /* 0x000fe400078e00ff */
[----:B------:R-:W-:-:S07]  /*13bd0*/  IMAD.MOV.U32 R5, RZ, RZ, R14 ;  /* 0x000000ffff057224 */ /* 0x000fce00078e000e */
[----:B------:R-:W-:Y:S05]  /*13be0*/  WARPSYNC.COLLECTIVE R15, `(.L_x_3577) ;  /* 0x000000000f087348 */ /* 0x000fea0003c00000 */
[----:B------:R0:W1:Y:S02]  /*13bf0*/  SHFL.IDX P6, R14, R13, R12, R11 ;  /* 0x0000000c0d0e7389 */ /* 0x00006400000c000b */
[----:B01----:R-:W-:Y:S01]  /*13c00*/  ENDCOLLECTIVE ;  /* 0x000000000000791b */ /* 0x003fe20003800000 */
.L_x_3577:
        /* <DEDUP_REMOVED lines=10> */
[----:B------:R-:W-:Y:S01]  /*13cb0*/  ISETP.GE.AND P1, PT, R5, R0, PT ;  /* 0x000000000500720c */ /* 0x000fe20003f26270 */
[----:B0-----:R-:W-:-:S12]  /*13cc0*/  IMAD.MOV.U32 R6, RZ, RZ, R14 ;  /* 0x000000ffff067224 */ /* 0x001fd800078e000e */
[----:B------:R-:W-:Y:S05]  /*13cd0*/  WARPSYNC.COLLECTIVE R15, `(.L_x_3578) ;  /* 0x000000000f087348 */ /* 0x000fea0003c00000 */
[----:B------:R0:W1:Y:S02]  /*13ce0*/  SHFL.IDX P6, R14, R13, R12, R11 ;  /* 0x0000000c0d0e7389 */ /* 0x00006400000c000b */
[----:B01----:R-:W-:Y:S01]  /*13cf0*/  ENDCOLLECTIVE ;  /* 0x000000000000791b */ /* 0x003fe20003800000 */
.L_x_3578:
[----:B------:R-:W-:Y:S02]  /*13d00*/  IMAD.MOV.U32 R13, RZ, RZ, R3 ;  /* 0x000000ffff0d7224 */ /* 0x000fe400078e0003 */
[----:B------:R-:W-:Y:S02]  /*13d10*/  IMAD.MOV.U32 R12, RZ, RZ, 0x3 ;  /* 0x00000003ff0c7424 */ /* 0x000fe400078e00ff */
[----:B------:R-:W-:-:S07]  /*13d20*/  IMAD.MOV.U32 R5, RZ, RZ, R14 ;  /* 0x000000ffff057224 */ /* 0x000fce00078e000e */
[----:B------:R-:W-:Y:S05]  /*13d30*/  WARPSYNC.COLLECTIVE R15, `(.L_x_3579) ;  /* 0x000000000f087348 */ /* 0x000fea0003c00000 */
[----:B------:R0:W1:Y:S02]  /*13d40*/  SHFL.IDX P6, R14, R13, R12, R11 ;  /* 0x0000000c0d0e7389 */ /* 0x00006400000c000b */
[----:B01----:R-:W-:Y:S01]  /*13d50*/  ENDCOLLECTIVE ;  /* 0x000000000000791b */ /* 0x003fe20003800000 */
.L_x_3579:
        /* <DEDUP_REMOVED lines=13> */
.L_x_3580:
[----:B------:R-:W-:Y:S01]  /*13e30*/  IMAD.MOV.U32 R3, RZ, RZ, R14 ;  /* 0x000000ffff037224 */ /* 0x000fe200078e000e */
[----:B------:R-:W-:Y:S06]  /*13e40*/  BRA `(.L_x_3581) ;  /* 0xffffffac00747947 */ /* 0x000fec000383ffff */
.L_x_3458:
[----:B0-----:R0:W1:Y:S02]  /*13e50*/  SYNCS.PHASECHK.TRANS64.TRYWAIT P0, [R18+URZ+0x28c20], R0 ;  /* 0x028c2000120075a7 */ /* 0x001064000800017f */
[----:B-1----:R-:W-:Y:S05]  /*13e60*/  @!P0 NANOSLEEP.SYNCS 0x989680 ;  /* 0x009896800000895d */ /* 0x002fea0003900000 */
[----:B------:R-:W1:Y:S02]  /*13e70*/  @!P0 SYNCS.PHASECHK.TRANS64 P0, [R18+URZ+0x28c20], R0 ;  /* 0x028c2000120085a7 */ /* 0x000e64000800007f */
[----:B-1----:R-:W-:Y:S05]  /*13e80*/  @!P0 BRA `(.L_x_3458) ;  /* 0xfffffffc00f08947 */ /* 0x002fea000383ffff */
[----:B------:R-:W-:Y:S05]  /*13e90*/  BRA `(.L_x_3582) ;  /* 0xffffffac00d07947 */ /* 0x000fea000383ffff */
.L_x_3462:
[----:B0-----:R0:W1:Y:S02]  /*13ea0*/  SYNCS.PHASECHK.TRANS64.TRYWAIT P0, [R0+URZ+0x28c60], R2 ;  /* 0x028c6002000075a7 */ /* 0x001064000800017f */
[----:B-1----:R-:W-:Y:S05]  /*13eb0*/  @!P0 NANOSLEEP.SYNCS 0x989680 ;  /* 0x009896800000895d */ /* 0x002fea0003900000 */
[----:B------:R-:W1:Y:S02]  /*13ec0*/  @!P0 SYNCS.PHASECHK.TRANS64 P0, [R0+URZ+0x28c60], R2 ;  /* 0x028c6002000085a7 */ /* 0x000e64000800007f */
[----:B-1----:R-:W-:Y:S05]  /*13ed0*/  @!P0 BRA `(.L_x_3462) ;  /* 0xfffffffc00f08947 */ /* 0x002fea000383ffff */
[----:B------:R-:W-:Y:S05]  /*13ee0*/  BRA `(.L_x_3583) ;  /* 0xffffffac00f47947 */ /* 0x000fea000383ffff */
.L_x_3481:
[----:B-1----:R1:W2:Y:S02]  /*13ef0*/  SYNCS.PHASECHK.TRANS64.TRYWAIT P0, [R3+URZ+0x28c40], R2 ;  /* 0x028c4002030075a7 */ /* 0x0022a4000800017f */
[----:B--2---:R-:W-:Y:S05]  /*13f00*/  @!P0 NANOSLEEP.SYNCS 0x989680 ;  /* 0x009896800000895d */ /* 0x004fea0003900000 */
[----:B------:R-:W2:Y:S02]  /*13f10*/  @!P0 SYNCS.PHASECHK.TRANS64 P0, [R3+URZ+0x28c40], R2 ;  /* 0x028c4002030085a7 */ /* 0x000ea4000800007f */
[----:B--2---:R-:W-:Y:S05]  /*13f20*/  @!P0 BRA `(.L_x_3481) ;  /* 0xfffffffc00f08947 */ /* 0x004fea000383ffff */
[----:B------:R-:W-:Y:S05]  /*13f30*/  BRA `(.L_x_3584) ;  /* 0xffffffbc00047947 */ /* 0x000fea000383ffff */
.L_x_3486:
[----:B--2---:R2:W3:Y:S02]  /*13f40*/  SYNCS.PHASECHK.TRANS64.TRYWAIT P0, [R3+URZ+0x28c60], R2 ;  /* 0x028c6002030075a7 */ /* 0x0044e4000800017f */
[----:B---3--:R-:W-:Y:S05]  /*13f50*/  @!P0 NANOSLEEP.SYNCS 0x989680 ;  /* 0x009896800000895d */ /* 0x008fea0003900000 */
[----:B------:R-:W3:Y:S02]  /*13f60*/  @!P0 SYNCS.PHASECHK.TRANS64 P0, [R3+URZ+0x28c60], R2 ;  /* 0x028c6002030085a7 */ /* 0x000ee4000800007f */
[----:B---3--:R-:W-:Y:S05]  /*13f70*/  @!P0 BRA `(.L_x_3486) ;  /* 0xfffffffc00f08947 */ /* 0x008fea000383ffff */
[----:B------:R-:W-:Y:S05]  /*13f80*/  BRA `(.L_x_3585) ;  /* 0xffffffbc00807947 */ /* 0x000fea000383ffff */
.L_x_3501:
[----:B0-----:R0:W1:Y:S02]  /*13f90*/  SYNCS.PHASECHK.TRANS64.TRYWAIT P0, [R4+URZ+0x28c40], R2 ;  /* 0x028c4002040075a7 */ /* 0x001064000800017f */
[----:B-1----:R-:W-:Y:S05]  /*13fa0*/  @!P0 NANOSLEEP.SYNCS 0x989680 ;  /* 0x009896800000895d */ /* 0x002fea0003900000 */
[----:B------:R-:W1:Y:S02]  /*13fb0*/  @!P0 SYNCS.PHASECHK.TRANS64 P0, [R4+URZ+0x28c40], R2 ;  /* 0x028c4002040085a7 */ /* 0x000e64000800007f */
[----:B-1----:R-:W-:Y:S05]  /*13fc0*/  @!P0 BRA `(.L_x_3501) ;  /* 0xfffffffc00f08947 */ /* 0x002fea000383ffff */
[----:B------:R-:W-:Y:S05]  /*13fd0*/  BRA `(.L_x_3586) ;  /* 0xffffffc8005c7947 */ /* 0x000fea000383ffff */
.L_x_3506:
[----:B-1----:R1:W2:Y:S02]  /*13fe0*/  SYNCS.PHASECHK.TRANS64.TRYWAIT P0, [R4+URZ+0x28c60], R2 ;  /* 0x028c6002040075a7 */ /* 0x0022a4000800017f */
[----:B--2---:R-:W-:Y:S05]  /*13ff0*/  @!P0 NANOSLEEP.SYNCS 0x989680 ;  /* 0x009896800000895d */ /* 0x004fea0003900000 */
[----:B------:R-:W2:Y:S02]  /*14000*/  @!P0 SYNCS.PHASECHK.TRANS64 P0, [R4+URZ+0x28c60], R2 ;  /* 0x028c6002040085a7 */ /* 0x000ea4000800007f */
[----:B--2---:R-:W-:Y:S05]  /*14010*/  @!P0 BRA `(.L_x_3506) ;  /* 0xfffffffc00f08947 */ /* 0x004fea000383ffff */
[----:B------:R-:W-:Y:S05]  /*14020*/  BRA `(.L_x_3587) ;  /* 0xffffffc800d87947 */ /* 0x000fea000383ffff */
.L_x_3521:
[----:B-1----:R1:W2:Y:S02]  /*14030*/  SYNCS.PHASECHK.TRANS64.TRYWAIT P0, [R4+URZ+0x28c40], R2 ;  /* 0x028c4002040075a7 */ /* 0x0022a4000800017f */
[----:B--2---:R-:W-:Y:S05]  /*14040*/  @!P0 NANOSLEEP.SYNCS 0x989680 ;  /* 0x009896800000895d */ /* 0x004fea0003900000 */
[----:B------:R-:W2:Y:S02]  /*14050*/  @!P0 SYNCS.PHASECHK.TRANS64 P0, [R4+URZ+0x28c40], R2 ;  /* 0x028c4002040085a7 */ /* 0x000ea4000800007f */
[----:B--2---:R-:W-:Y:S05]  /*14060*/  @!P0 BRA `(.L_x_3521) ;  /* 0xfffffffc00f08947 */ /* 0x004fea000383ffff */
[----:B------:R-:W-:Y:S05]  /*14070*/  BRA `(.L_x_3588) ;  /* 0xffffffd400987947 */ /* 0x000fea000383ffff */
.L_x_3526:
[----:B0-----:R0:W2:Y:S02]  /*14080*/  SYNCS.PHASECHK.TRANS64.TRYWAIT P0, [R4+URZ+0x28c60], R2 ;  /* 0x028c6002040075a7 */ /* 0x0010a4000800017f */
[----:B--2---:R-:W-:Y:S05]  /*14090*/  @!P0 NANOSLEEP.SYNCS 0x989680 ;  /* 0x009896800000895d */ /* 0x004fea0003900000 */
[----:B------:R-:W2:Y:S02]  /*140a0*/  @!P0 SYNCS.PHASECHK.TRANS64 P0, [R4+URZ+0x28c60], R2 ;  /* 0x028c6002040085a7 */ /* 0x000ea4000800007f */
[----:B--2---:R-:W-:Y:S05]  /*140b0*/  @!P0 BRA `(.L_x_3526) ;  /* 0xfffffffc00f08947 */ /* 0x004fea000383ffff */
[----:B------:R-:W-:Y:S05]  /*140c0*/  BRA `(.L_x_3589) ;  /* 0xffffffd800147947 */ /* 0x000fea000383ffff */
.L_x_3542:
[----:B------:R-:W2:Y:S01]  /*140d0*/  LDL R3, [R1] ;  /* 0x0000000001037983 */ /* 0x000ea20000100800 */
[----:B------:R-:W-:Y:S01]  /*140e0*/  BSSY B0, `(.L_x_3590) ;  /* 0x0000008000007945 */ /* 0x000fe20003800000 */
[----:B------:R-:W-:Y:S02]  /*140f0*/  IMAD.MOV.U32 R12, RZ, RZ, RZ ;  /* 0x000000ffff0c7224 */ /* 0x000fe400078e00ff */
[----:B0-----:R-:W-:Y:S02]  /*14100*/  IMAD.MOV.U32 R11, RZ, RZ, 0x1f ;  /* 0x0000001fff0b7424 */ /* 0x001fe400078e00ff */
[----:B------:R-:W-:Y:S02]  /*14110*/  IMAD.MOV.U32 R15, RZ, RZ, -0x1 ;  /* 0xffffffffff0f7424 */ /* 0x000fe400078e00ff */
[----:B--2---:R-:W-:-:S07]  /*14120*/  IMAD.MOV.U32 R13, RZ, RZ, R3 ;  /* 0x000000ffff0d7224 */ /* 0x004fce00078e0003 */
[----:B-1----:R-:W-:Y:S05]  /*14130*/  WARPSYNC.COLLECTIVE R15, `(.L_x_3591) ;  /* 0x000000000f087348 */ /* 0x002fea0003c00000 */
[----:B------:R0:W2:Y:S02]  /*14140*/  SHFL.IDX P6, R14, R13, R12, R11 ;  /* 0x0000000c0d0e7389 */ /* 0x0000a400000c000b */
[----:B012---:R-:W-:Y:S01]  /*14150*/  ENDCOLLECTIVE ;  /* 0x000000000000791b */ /* 0x007fe20003800000 */
.L_x_3591:
[----:B------:R-:W-:Y:S05]  /*14160*/  BSYNC B0 ;  /* 0x0000000000007941 */ /* 0x000fea0003800000 */
.L_x_3590:
        /* <DEDUP_REMOVED lines=9> */
.L_x_3592:
        /* <DEDUP_REMOVED lines=9> */
[----:B-1----:R-:W-:-:S05]  /*14290*/  @!P1 IMAD.WIDE R2, R6, 0x4, R4 ;  /* 0x0000000406029825 */ /* 0x002fca00078e0204 */
[----:B------:R-:W3:Y:S01]  /*142a0*/  @!P1 LDG.E R4, desc[UR40][R2.64] ;  /* 0x0000002802049981 */ /* 0x000ee2000c1e1900 */
[----:B------:R-:W-:Y:S01]  /*142b0*/  IMAD.MOV.U32 R6, RZ, RZ, RZ ;  /* 0x000000ffff067224 */ /* 0x000fe200078e00ff */
[C---:B------:R-:W-:Y:S02]  /*142c0*/  ISETP.GE.U32.AND P2, PT, R10.reuse, 0x2, PT ;  /* 0x000000020a00780c */ /* 0x040fe40003f46070 */
[C---:B------:R-:W-:Y:S02]  /*142d0*/  ISETP.GE.U32.AND P3, PT, R10.reuse, 0x4, PT ;  /* 0x000000040a00780c */ /* 0x040fe40003f66070 */
[C---:B------:R-:W-:Y:S02]  /*142e0*/  ISETP.GE.U32.AND P4, PT, R10.reuse, 0x8, PT ;  /* 0x000000080a00780c */ /* 0x040fe40003f86070 */
[----:B------:R-:W-:Y:S01]  /*142f0*/  ISETP.GE.U32.AND P5, PT, R10, 0x10, PT ;  /* 0x000000100a00780c */ /* 0x000fe20003fa6070 */
[----:B--2---:R-:W-:Y:S02]  /*14300*/  @!P1 IMAD.MOV.U32 R6, RZ, RZ, R8 ;  /* 0x000000ffff069224 */ /* 0x004fe400078e0008 */
[----:B------:R-:W-:-:S02]  /*14310*/  IMAD.MOV.U32 R8, RZ, RZ, RZ ;  /* 0x000000ffff087224 */ /* 0x000fc400078e00ff */
[----:B---3--:R-:W-:Y:S01]  /*14320*/  @!P1 IMAD.MOV.U32 R8, RZ, RZ, R4 ;  /* 0x000000ffff089224 */ /* 0x008fe200078e0004 */
[----:B------:R-:W-:Y:S01]  /*14330*/  ISETP.NE.AND P1, PT, R10, RZ, PT ;  /* 0x000000ff0a00720c */ /* 0x000fe20003f25270 */
[----:B------:R-:W-:Y:S02]  /*14340*/  IMAD.MOV.U32 R4, RZ, RZ, RZ ;  /* 0x000000ffff047224 */ /* 0x000fe400078e00ff */
[----:B------:R-:W-:-:S04]  /*14350*/  IMAD R2, R8, R6, RZ ;  /* 0x0000000608027224 */ /* 0x000fc800078e02ff */
[----:B------:R-:W-:-:S07]  /*14360*/  IMAD.MOV.U32 R13, RZ, RZ, R2 ;  /* 0x000000ffff0d7224 */ /* 0x000fce00078e0002 */
[----:B------:R-:W-:Y:S05]  /*14370*/  WARPSYNC.COLLECTIVE R15, `(.L_x_3593) ;  /* 0x000000000f087348 */ /* 0x000fea0003c00000 */
[----:B------:R0:W1:Y:S02]  /*14380*/  SHFL.UP P6, R14, R13, R12, R11 ;  /* 0x0400000c0d0e7389 */ /* 0x00006400000c000b */
[----:B01----:R-:W-:Y:S01]  /*14390*/  ENDCOLLECTIVE ;  /* 0x000000000000791b */ /* 0x003fe20003800000 */
.L_x_3593:
[----:B------:R-:W-:Y:S01]  /*143a0*/  IMAD.MOV.U32 R12, RZ, RZ, 0x2 ;  /* 0x00000002ff0c7424 */ /* 0x000fe200078e00ff */
[----:B------:R-:W-:-:S05]  /*143b0*/  SEL R3, R14, RZ, P1 ;  /* 0x000000ff0e037207 */ /* 0x000fca0000800000 */
[----:B------:R-:W-:-:S04]  /*143c0*/  IMAD.IADD R2, R2, 0x1, R3 ;  /* 0x0000000102027824 */ /* 0x000fc800078e0203 */
[----:B------:R-:W-:-:S07]  /*143d0*/  IMAD.MOV.U32 R13, RZ, RZ, R2 ;  /* 0x000000ffff0d7224 */ /* 0x000fce00078e0002 */
[----:B------:R-:W-:Y:S05]  /*143e0*/  WARPSYNC.COLLECTIVE R15, `(.L_x_3594) ;  /* 0x000000000f087348 */ /* 0x000fea0003c00000 */
[----:B------:R0:W1:Y:S02]  /*143f0*/  SHFL.UP P6, R14, R13, R12, R11 ;  /* 0x0400000c0d0e7389 */ /* 0x00006400000c000b */
[----:B01----:R-:W-:Y:S01]  /*14400*/  ENDCOLLECTIVE ;  /* 0x000000000000791b */ /* 0x003fe20003800000 */
.L_x_3594:
[----:B------:R-:W-:Y:S01]  /*14410*/  IMAD.MOV.U32 R12, RZ, RZ, 0x4 ;  /* 0x00000004ff0c7424 */ /* 0x000fe200078e00ff */
[----:B------:R-:W-:-:S05]  /*14420*/  SEL R3, R14, RZ, P2 ;  /* 0x000000ff0e037207 */ /* 0x000fca0001000000 */
[----:B------:R-:W-:-:S04]  /*14430*/  IMAD.IADD R2, R2, 0x1, R3 ;  /* 0x0000000102027824 */ /* 0x000fc800078e0203 */
[----:B------:R-:W-:-:S07]  /*14440*/  IMAD.MOV.U32 R13, RZ, RZ, R2 ;  /* 0x000000ffff0d7224 */ /* 0x000fce00078e0002 */
[----:B------:R-:W-:Y:S05]  /*14450*/  WARPSYNC.COLLECTIVE R15, `(.L_x_3595) ;  /* 0x000000000f087348 */ /* 0x000fea0003c00000 */
[----:B------:R0:W1:Y:S02]  /*14460*/  SHFL.UP P6, R14, R13, R12, R11 ;  /* 0x0400000c0d0e7389 */ /* 0x00006400000c000b */
[----:B01----:R-:W-:Y:S01]  /*14470*/  ENDCOLLECTIVE ;  /* 0x000000000000791b */ /* 0x003fe20003800000 */
.L_x_3595:
[----:B------:R-:W-:Y:S01]  /*14480*/  IMAD.MOV.U32 R12, RZ, RZ, 0x8 ;  /* 0x00000008ff0c7424 */ /* 0x000fe200078e00ff */
[----:B------:R-:W-:-:S05]  /*14490*/  SEL R3, R14, RZ, P3 ;  /* 0x000000ff0e037207 */ /* 0x000fca0001800000 */
[----:B------:R-:W-:-:S04]  /*144a0*/  IMAD.IADD R2, R2, 0x1, R3 ;  /* 0x0000000102027824 */ /* 0x000fc800078e0203 */
[----:B------:R-:W-:-:S07]  /*144b0*/  IMAD.MOV.U32 R13, RZ, RZ, R2 ;  /* 0x000000ffff0d7224 */ /* 0x000fce00078e0002 */
[----:B------:R-:W-:Y:S05]  /*144c0*/  WARPSYNC.COLLECTIVE R15, `(.L_x_3596) ;  /* 0x000000000f087348 */ /* 0x000fea0003c00000 */
[----:B------:R0:W1:Y:S02]  /*144d0*/  SHFL.UP P6, R14, R13, R12, R11 ;  /* 0x0400000c0d0e7389 */ /* 0x00006400000c000b */
[----:B01----:R-:W-:Y:S01]  /*144e0*/  ENDCOLLECTIVE ;  /* 0x000000000000791b */ /* 0x003fe20003800000 */
.L_x_3596:
[----:B------:R-:W-:Y:S01]  /*144f0*/  IMAD.MOV.U32 R12, RZ, RZ, 0x10 ;  /* 0x00000010ff0c7424 */ /* 0x000fe200078e00ff */
[----:B------:R-:W-:-:S05]  /*14500*/  SEL R3, R14, RZ, P4 ;  /* 0x000000ff0e037207 */ /* 0x000fca0002000000 */
[----:B------:R-:W-:-:S04]  /*14510*/  IMAD.IADD R2, R2, 0x1, R3 ;  /* 0x0000000102027824 */ /* 0x000fc800078e0203 */
[----:B------:R-:W-:-:S07]  /*14520*/  IMAD.MOV.U32 R13, RZ, RZ, R2 ;  /* 0x000000ffff0d7224 */ /* 0x000fce00078e0002 */
[----:B------:R-:W-:Y:S05]  /*14530*/  WARPSYNC.COLLECTIVE R15, `(.L_x_3597) ;  /* 0x000000000f087348 */ /* 0x000fea0003c00000 */
[----:B------:R0:W1:Y:S02]  /*14540*/  SHFL.UP P6, R14, R13, R12, R11 ;  /* 0x0400000c0d0e7389 */ /* 0x00006400000c000b */
[----:B01----:R-:W-:Y:S01]  /*14550*/  ENDCOLLECTIVE ;  /* 0x000000000000791b */ /* 0x003fe20003800000 */
.L_x_3597:
[----:B------:R-:W-:Y:S02]  /*14560*/  IMAD.MOV.U32 R12, RZ, RZ, 0x1f ;  /* 0x0000001fff0c7424 */ /* 0x000fe400078e00ff */
[----:B------:R-:W-:Y:S01]  /*14570*/  IMAD.MOV.U32 R11, RZ, RZ, 0x1f ;  /* 0x0000001fff0b7424 */ /* 0x000fe200078e00ff */
[----:B------:R-:W-:-:S05]  /*14580*/  SEL R3, R14, RZ, P5 ;  /* 0x000000ff0e037207 */ /* 0x000fca0002800000 */
[----:B------:R-:W-:-:S04]  /*14590*/  IMAD.IADD R2, R2, 0x1, R3 ;  /* 0x0000000102027824 */ /* 0x000fc800078e0203 */
[----:B------:R-:W-:-:S07]  /*145a0*/  IMAD.MOV.U32 R13, RZ, RZ, R2 ;  /* 0x000000ffff0d7224 */ /* 0x000fce00078e0002 */
[----:B------:R-:W-:Y:S05]  /*145b0*/  WARPSYNC.COLLECTIVE R15, `(.L_x_3598) ;  /* 0x000000000f087348 */ /* 0x000fea0003c00000 */
[----:B------:R0:W1:Y:S02]  /*145c0*/  SHFL.IDX P6, R14, R13, R12, R11 ;  /* 0x0000000c0d0e7389 */ /* 0x00006400000c000b */
[----:B01----:R-:W-:Y:S01]  /*145d0*/  ENDCOLLECTIVE ;  /* 0x000000000000791b */ /* 0x003fe20003800000 */
.L_x_3598:
[----:B------:R-:W-:Y:S05]  /*145e0*/  BRA `(.L_x_3599) ;  /* 0xffffffe000647947 */ /* 0x000fea000383ffff */
.L_x_3545:
        /* <DEDUP_REMOVED lines=8> */
.L_x_3601:
[----:B------:R-:W-:Y:S05]  /*14670*/  BSYNC B0 ;  /* 0x0000000000007941 */ /* 0x000fea0003800000 */
.L_x_3600:
[----:B------:R-:W-:Y:S01]  /*14680*/  SEL R3, R14, RZ, P1 ;  /* 0x000000ff0e037207 */ /* 0x000fe20000800000 */
[----:B------:R-:W-:Y:S02]  /*14690*/  IMAD.MOV.U32 R12, RZ, RZ, 0x2 ;  /* 0x00000002ff0c7424 */ /* 0x000fe400078e00ff */
[----:B------:R-:W-:Y:S02]  /*146a0*/  IMAD.MOV.U32 R11, RZ, RZ, RZ ;  /* 0x000000ffff0b7224 */ /* 0x000fe400078e00ff */
[----:B------:R-:W-:Y:S02]  /*146b0*/  IMAD.IADD R2, R2, 0x1, R3 ;  /* 0x0000000102027824 */ /* 0x000fe400078e0203 */
[----:B------:R-:W-:Y:S02]  /*146c0*/  IMAD.MOV.U32 R15, RZ, RZ, -0x1 ;  /* 0xffffffffff0f7424 */ /* 0x000fe400078e00ff */
[----:B------:R-:W-:-:S07]  /*146d0*/  IMAD.MOV.U32 R13, RZ, RZ, R2 ;  /* 0x000000ffff0d7224 */ /* 0x000fce00078e0002 */
[----:B------:R-:W-:Y:S05]  /*146e0*/  WARPSYNC.COLLECTIVE R15, `(.L_x_3602) ;  /* 0x000000000f087348 */ /* 0x000fea0003c00000 */
[----:B------:R0:W1:Y:S02]  /*146f0*/  SHFL.UP P6, R14, R13, R12, R11 ;  /* 0x0400000c0d0e7389 */ /* 0x00006400000c000b */
[----:B01----:R-:W-:Y:S01]  /*14700*/  ENDCOLLECTIVE ;  /* 0x000000000000791b */ /* 0x003fe20003800000 */
.L_x_3602:
[----:B------:R-:W-:Y:S01]  /*14710*/  IMAD.MOV.U32 R12, RZ, RZ, 0x4 ;  /* 0x00000004ff0c7424 */ /* 0x000fe200078e00ff */
[----:B------:R-:W-:-:S05]  /*14720*/  SEL R3, R14, RZ, P2 ;  /* 0x000000ff0e037207 */ /* 0x000fca0001000000 */
[----:B------:R-:W-:-:S04]  /*14730*/  IMAD.IADD R2, R2, 0x1, R3 ;  /* 0x0000000102027824 */ /* 0x000fc800078e0203 */
[----:B------:R-:W-:-:S07]  /*14740*/  IMAD.MOV.U32 R13, RZ, RZ, R2 ;  /* 0x000000ffff0d7224 */ /* 0x000fce00078e0002 */
[----:B------:R-:W-:Y:S05]  /*14750*/  WARPSYNC.COLLECTIVE R15, `(.L_x_3603) ;  /* 0x000000000f087348 */ /* 0x000fea0003c00000 */
[----:B------:R0:W1:Y:S02]  /*14760*/  SHFL.UP P6, R14, R13, R12, R11 ;  /* 0x0400000c0d0e7389 */ /* 0x00006400000c000b */
[----:B01----:R-:W-:Y:S01]  /*14770*/  ENDCOLLECTIVE ;  /* 0x000000000000791b */ /* 0x003fe20003800000 */
.L_x_3603:
[----:B------:R-:W-:Y:S01]  /*14780*/  IMAD.MOV.U32 R12, RZ, RZ, 0x8 ;  /* 0x00000008ff0c7424 */ /* 0x000fe200078e00ff */
[----:B------:R-:W-:-:S05]  /*14790*/  SEL R3, R14, RZ, P3 ;  /* 0x000000ff0e037207 */ /* 0x000fca0001800000 */
[----:B------:R-:W-:-:S04]  /*147a0*/  IMAD.IADD R2, R2, 0x1, R3 ;  /* 0x0000000102027824 */ /* 0x000fc800078e0203 */
[----:B------:R-:W-:-:S07]  /*147b0*/  IMAD.MOV.U32 R13, RZ, RZ, R2 ;  /* 0x000000ffff0d7224 */ /* 0x000fce00078e0002 */
[----:B------:R-:W-:Y:S05]  /*147c0*/  WARPSYNC.COLLECTIVE R15, `(.L_x_3604) ;  /* 0x000000000f087348 */ /* 0x000fea0003c00000 */
[----:B------:R0:W1:Y:S02]  /*147d0*/  SHFL.UP P6, R14, R13, R12, R11 ;  /* 0x0400000c0d0e7389 */ /* 0x00006400000c000b */
[----:B01----:R-:W-:Y:S01]  /*147e0*/  ENDCOLLECTIVE ;  /* 0x000000000000791b */ /* 0x003fe20003800000 */
.L_x_3604:
[----:B------:R-:W-:Y:S01]  /*147f0*/  IMAD.MOV.U32 R12, RZ, RZ, 0x10 ;  /* 0x00000010ff0c7424 */ /* 0x000fe200078e00ff */
[----:B------:R-:W-:-:S05]  /*14800*/  SEL R3, R14, RZ, P4 ;  /* 0x000000ff0e037207 */ /* 0x000fca0002000000 */
[----:B------:R-:W-:-:S04]  /*14810*/  IMAD.IADD R2, R2, 0x1, R3 ;  /* 0x0000000102027824 */ /* 0x000fc800078e0203 */
[----:B------:R-:W-:-:S07]  /*14820*/  IMAD.MOV.U32 R13, RZ, RZ, R2 ;  /* 0x000000ffff0d7224 */ /* 0x000fce00078e0002 */
[----:B------:R-:W-:Y:S05]  /*14830*/  WARPSYNC.COLLECTIVE R15, `(.L_x_3605) ;  /* 0x000000000f087348 */ /* 0x000fea0003c00000 */
[----:B------:R0:W1:Y:S02]  /*14840*/  SHFL.UP P6, R14, R13, R12, R11 ;  /* 0x0400000c0d0e7389 */ /* 0x00006400000c000b */
[----:B01----:R-:W-:Y:S01]  /*14850*/  ENDCOLLECTIVE ;  /* 0x000000000000791b */ /* 0x003fe20003800000 */
.L_x_3605:
        /* <DEDUP_REMOVED lines=8> */
.L_x_3606:
[----:B------:R-:W-:Y:S05]  /*148e0*/  BRA `(.L_x_3607) ;  /* 0xffffffe000507947 */ /* 0x000fea000383ffff */
.L_x_3547:
[----:B------:R-:W-:Y:S01]  /*148f0*/  BSSY B0, `(.L_x_3608) ;  /* 0x0000006000007945 */ /* 0x000fe20003800000 */
[----:B------:R-:W-:Y:S01]  /*14900*/  PLOP3.LUT P6, PT, P6, PT, PT, 0x8, 0x0 ;  /* 0x000000000000781c */ /* 0x000fe200037ce170 */
[----:B------:R-:W-:-:S12]  /*14910*/  IMAD.MOV.U32 R15, RZ, RZ, -0x1 ;  /* 0xffffffffff0f7424 */ /* 0x000fd800078e00ff */
[----:B0-----:R-:W-:Y:S05]  /*14920*/  WARPSYNC.COLLECTIVE R15, `(.L_x_3609) ;  /* 0x000000000f087348 */ /* 0x001fea0003c00000 */
[----:B------:R-:W-:Y:S01]  /*14930*/  VOTE.ANY R14, PT, P6 ;  /* 0x00000000000e7806 */ /* 0x000fe200030e0100 */
[----:B0-----:R-:W-:Y:S06]  /*14940*/  ENDCOLLECTIVE ;  /* 0x000000000000791b */ /* 0x001fec0003800000 */
.L_x_3609:
[----:B------:R-:W-:Y:S05]  /*14950*/  BSYNC B0 ;  /* 0x0000000000007941 */ /* 0x000fea0003800000 */
.L_x_3608:
        /* <DEDUP_REMOVED lines=9> */
.L_x_3610:
[----:B------:R-:W-:Y:S02]  /*149f0*/  IMAD.MOV.U32 R13, RZ, RZ, R8 ;  /* 0x000000ffff0d7224 */ /* 0x000fe400078e0008 */
[----:B------:R-:W-:-:S07]  /*14a00*/  IMAD.MOV.U32 R6, RZ, RZ, R14 ;  /* 0x000000ffff067224 */ /* 0x000fce00078e000e */
[----:B------:R-:W-:Y:S05]  /*14a10*/  WARPSYNC.COLLECTIVE R15, `(.L_x_3611) ;  /* 0x000000000f087348 */ /* 0x000fea0003c00000 */
[----:B------:R0:W1:Y:S02]  /*14a20*/  SHFL.IDX P6, R14, R13, R12, R11 ;  /* 0x0000000c0d0e7389 */ /* 0x00006400000c000b */
[----:B01----:R-:W-:Y:S01]  /*14a30*/  ENDCOLLECTIVE ;  /* 0x000000000000791b */ /* 0x003fe20003800000 */
.L_x_3611:
[----:B------:R-:W-:Y:S01]  /*14a40*/  IMAD.MOV.U32 R8, RZ, RZ, R14 ;  /* 0x000000ffff087224 */ /* 0x000fe200078e000e */
[----:B------:R-:W-:Y:S06]  /*14a50*/  BRA `(.L_x_3612) ;  /* 0xffffffe000307947 */ /* 0x000fec000383ffff */
.L_x_3549:
[----:B------:R-:W-:Y:S01]  /*14a60*/  BSSY B0, `(.L_x_3613) ;  /* 0x0000007000007945 */ /* 0x000fe20003800000 */
[----:B------:R-:W-:Y:S02]  /*14a70*/  IMAD.MOV.U32 R13, RZ, RZ, R2 ;  /* 0x000000ffff0d7224 */ /* 0x000fe400078e0002 */
[----:B------:R-:W-:Y:S02]  /*14a80*/  IMAD.MOV.U32 R11, RZ, RZ, 0x1f ;  /* 0x0000001fff0b7424 */ /* 0x000fe400078e00ff */
[----:B------:R-:W-:-:S07]  /*14a90*/  IMAD.MOV.U32 R15, RZ, RZ, -0x1 ;  /* 0xffffffffff0f7424 */ /* 0x000fce00078e00ff */
[----:B0123--:R-:W-:Y:S05]  /*14aa0*/  WARPSYNC.COLLECTIVE R15, `(.L_x_3614) ;  /* 0x000000000f087348 */ /* 0x00ffea0003c00000 */
[----:B------:R4:W0:Y:S02]  /*14ab0*/  SHFL.IDX P6, R14, R13, R12, R11 ;  /* 0x0000000c0d0e7389 */ /* 0x00082400000c000b */
[----:B01234-:R-:W-:Y:S01]  /*14ac0*/  ENDCOLLECTIVE ;  /* 0x000000000000791b */ /* 0x01ffe20003800000 */
.L_x_3614:
[----:B------:R-:W-:Y:S05]  /*14ad0*/  BSYNC B0 ;  /* 0x0000000000007941 */ /* 0x000fea0003800000 */
.L_x_3613:
[----:B------:R-:W-:Y:S01]  /*14ae0*/  IMAD.MOV.U32 R4, RZ, RZ, R14 ;  /* 0x000000ffff047224 */ /* 0x000fe200078e000e */
[----:B------:R-:W-:Y:S06]  /*14af0*/  BRA `(.L_x_3548) ;  /* 0xffffffe000207947 */ /* 0x000fec000383ffff */
.L_x_3553:
[----:B0-----:R0:W1:Y:S02]  /*14b00*/  SYNCS.PHASECHK.TRANS64.TRYWAIT P0, [R0+URZ+0x28c20], R3 ;  /* 0x028c2003000075a7 */ /* 0x001064000800017f */
[----:B-1----:R-:W-:Y:S05]  /*14b10*/  @!P0 NANOSLEEP.SYNCS 0x989680 ;  /* 0x009896800000895d */ /* 0x002fea0003900000 */
[----:B------:R-:W1:Y:S02]  /*14b20*/  @!P0 SYNCS.PHASECHK.TRANS64 P0, [R0+URZ+0x28c20], R3 ;  /* 0x028c2003000085a7 */ /* 0x000e64000800007f */
[----:B-1----:R-:W-:Y:S05]  /*14b30*/  @!P0 BRA `(.L_x_3553) ;  /* 0xfffffffc00f08947 */ /* 0x002fea000383ffff */
[----:B------:R-:W-:Y:S05]  /*14b40*/  BRA `(.L_x_3615) ;  /* 0xffffffe400b47947 */ /* 0x000fea000383ffff */
.L_x_3554:
[----:B------:R-:W1:Y:S01]  /*14b50*/  S2R R2, SR_TID.X ;  /* 0x0000000000027919 */ /* 0x000e620000002100 */
[----:B------:R-:W-:Y:S01]  /*14b60*/  BSSY B0, `(.L_x_3616) ;  /* 0x000000a000007945 */ /* 0x000fe20003800000 */
[----:B------:R-:W-:Y:S02]  /*14b70*/  IMAD.MOV.U32 R12, RZ, RZ, RZ ;  /* 0x000000ffff0c7224 */ /* 0x000fe400078e00ff */
[----:B--2---:R-:W-:Y:S02]  /*14b80*/  IMAD.MOV.U32 R11, RZ, RZ, 0x1f ;  /* 0x0000001fff0b7424 */ /* 0x004fe400078e00ff */
[----:B------:R-:W-:Y:S01]  /*14b90*/  IMAD.MOV.U32 R15, RZ, RZ, -0x1 ;  /* 0xffffffffff0f7424 */ /* 0x000fe200078e00ff */
[----:B-1----:R-:W-:-:S04]  /*14ba0*/  SHF.R.U32.HI R2, RZ, 0x5, R2 ;  /* 0x00000005ff027819 */ /* 0x002fc80000011602 */
[----:B------:R-:W-:-:S05]  /*14bb0*/  LOP3.LUT R2, R2, 0x3, RZ, 0xc0, !PT ;  /* 0x0000000302027812 */ /* 0x000fca00078ec0ff */
[----:B------:R-:W-:-:S07]  /*14bc0*/  IMAD.MOV.U32 R13, RZ, RZ, R2 ;  /* 0x000000ffff0d7224 */ /* 0x000fce00078e0002 */
[----:B0--3--:R-:W-:Y:S05]  /*14bd0*/  WARPSYNC.COLLECTIVE R15, `(.L_x_3617) ;  /* 0x000000000f087348 */ /* 0x009fea0003c00000 */
[----:B------:R1:W2:Y:S02]  /*14be0*/  SHFL.IDX P6, R14, R13, R12, R11 ;  /* 0x0000000c0d0e7389 */ /* 0x0002a400000c000b */
[----:B0123--:R-:W-:Y:S01]  /*14bf0*/  ENDCOLLECTIVE ;  /* 0x000000000000791b */ /* 0x00ffe20003800000 */
.L_x_3617:
[----:B------:R-:W-:Y:S05]  /*14c00*/  BSYNC B0 ;  /* 0x0000000000007941 */ /* 0x000fea0003800000 */
.L_x_3616:
[----:B------:R-:W-:Y:S05]  /*14c10*/  BRA `(.L_x_3618) ;  /* 0xffffffe4009c7947 */ /* 0x000fea000383ffff */
.L_x_3557:
[----:B------:R-:W-:Y:S01]  /*14c20*/  BSSY B1, `(.L_x_3619) ;  /* 0x0000006000017945 */ /* 0x000fe20003800000 */
[----:B------:R-:W-:-:S07]  /*14c30*/  IMAD.MOV.U32 R15, RZ, RZ, -0x1 ;  /* 0xffffffffff0f7424 */ /* 0x000fce00078e00ff */
[----:B0123--:R-:W-:Y:S05]  /*14c40*/  WARPSYNC.COLLECTIVE R15, `(.L_x_3620) ;  /* 0x000000000f0c7348 */ /* 0x00ffea0003c00000 */
[----:B------:R-:W-:Y:S02]  /*14c50*/  ELECT P6, UR62, PT ;  /* 0x00000000003e782f */ /* 0x000fe400038c0000 */
[----:B------:R-:W-:Y:S01]  /*14c60*/  MOV R14, UR62 ;  /* 0x0000003e000e7c02 */ /* 0x000fe20008000f00 */
[----:B0123--:R-:W-:Y:S10]  /*14c70*/  ENDCOLLECTIVE ;  /* 0x000000000000791b */ /* 0x00fff40003800000 */
.L_x_3620:
[----:B------:R-:W-:Y:S05]  /*14c80*/  BSYNC B1 ;  /* 0x0000000000017941 */ /* 0x000fea0003800000 */
.L_x_3619:
[----:B------:R-:W-:Y:S05]  /*14c90*/  BRA `(.L_x_3621) ;  /* 0xffffffe400947947 */ /* 0x000fea000383ffff */
.L_x_3559:
[----:B0-----:R0:W1:Y:S02]  /*14ca0*/  SYNCS.PHASECHK.TRANS64.TRYWAIT P0, [R6+URZ], R5 ;  /* 0x00000005060075a7 */ /* 0x001064000800017f */
[----:B-1----:R-:W-:Y:S05]  /*14cb0*/  @!P0 NANOSLEEP.SYNCS 0x989680 ;  /* 0x009896800000895d */ /* 0x002fea0003900000 */
[----:B------:R-:W1:Y:S02]  /*14cc0*/  @!P0 SYNCS.PHASECHK.TRANS64 P0, [R6+URZ], R5 ;  /* 0x00000005060085a7 */ /* 0x000e64000800007f */
[----:B-1----:R-:W-:Y:S05]  /*14cd0*/  @!P0 BRA `(.L_x_3559) ;  /* 0xfffffffc00f08947 */ /* 0x002fea000383ffff */
[----:B------:R-:W-:Y:S05]  /*14ce0*/  BRA `(.L_x_3622) ;  /* 0xffffffe400cc7947 */ /* 0x000fea000383ffff */
.L_x_3560:
[----:B-1----:R1:W4:Y:S02]  /*14cf0*/  SYNCS.PHASECHK.TRANS64.TRYWAIT P0, [R7+URZ], R2 ;  /* 0x00000002070075a7 */ /* 0x002324000800017f */
[----:B----4-:R-:W-:Y:S05]  /*14d00*/  @!P0 NANOSLEEP.SYNCS 0x989680 ;  /* 0x009896800000895d */ /* 0x010fea0003900000 */
[----:B------:R-:W4:Y:S02]  /*14d10*/  @!P0 SYNCS.PHASECHK.TRANS64 P0, [R7+URZ], R2 ;  /* 0x00000002070085a7 */ /* 0x000f24000800007f */
[----:B----4-:R-:W-:Y:S05]  /*14d20*/  @!P0 BRA `(.L_x_3560) ;  /* 0xfffffffc00f08947 */ /* 0x010fea000383ffff */
[----:B------:R-:W-:Y:S05]  /*14d30*/  BRA `(.L_x_3623) ;  /* 0xffffffe400c07947 */ /* 0x000fea000383ffff */
.L_x_3562:
[----:B----4-:R4:W0:Y:S02]  /*14d40*/  SYNCS.PHASECHK.TRANS64.TRYWAIT P0, [R4+URZ], R5 ;  /* 0x00000005040075a7 */ /* 0x010824000800017f */
[----:B0-----:R-:W-:Y:S05]  /*14d50*/  @!P0 NANOSLEEP.SYNCS 0x989680 ;  /* 0x009896800000895d */ /* 0x001fea0003900000 */
[----:B------:R-:W0:Y:S02]  /*14d60*/  @!P0 SYNCS.PHASECHK.TRANS64 P0, [R4+URZ], R5 ;  /* 0x00000005040085a7 */ /* 0x000e24000800007f */
[----:B0-----:R-:W-:Y:S05]  /*14d70*/  @!P0 BRA `(.L_x_3562) ;  /* 0xfffffffc00f08947 */ /* 0x001fea000383ffff */
[----:B------:R-:W-:Y:S05]  /*14d80*/  BRA `(.L_x_3624) ;  /* 0xffffffe400c47947 */ /* 0x000fea000383ffff */
.L_x_3625:
        /* <DEDUP_REMOVED lines=15> */
.L_x_14998:


//--------------------- .text._ZN7cutlass13device_kernelIN5flash11enable_sm90INS1_16FlashAttnFwdSm90INS1_25CollectiveMainloopFwdSm90ILi2EN4cute5tupleIJNS5_1CILi1EEES8_S8_EEENS6_IJNS7_ILi64EEESA_SA_EEELi512ENS_6half_tEfNS_4arch4Sm90ELb0ELb0ELb0ELb1ELb0ELb1ELb0ELb0ELb0ELb1ELb1ELb0EEENS1_21CollectiveEpilogueFwdINS6_IJSA_NS7_ILi512EEESA_EEES9_SC_SE_Li256ELb1ELb1ELb1ELb0EEENS1_36VarlenDynamicPersistentTileSchedulerILi64ELi64ELi256ELi128ELb1ELb1ELb1ELb0ELb1ELb1EEEEEEEEEvNT_6ParamsE --------------------------
	.section	.text._ZN7cutlass13device_kernelIN5flash11enable_sm90INS1_16FlashAttnFwdSm90INS1_25CollectiveMainloopFwdSm90ILi2EN4cute5tupleIJNS5_1CILi1EEES8_S8_EEENS6_IJNS7_ILi64EEESA_SA_EEELi512ENS_6half_tEfNS_4arch4Sm90ELb0ELb0ELb0ELb1ELb0ELb1ELb0ELb0ELb0ELb1ELb1ELb0EEENS1_21CollectiveEpilogueFwdINS6_IJSA_NS7_ILi512EEESA_EEES9_SC_SE_Li256ELb1ELb1ELb1ELb0EEENS1_36VarlenDynamicPersistentTileSchedulerILi64ELi64ELi256ELi128ELb1ELb1ELb1ELb0ELb1ELb1EEEEEEEEEvNT_6ParamsE,"ax",@progbits
	.align	128
.text._ZN7cutlass13device_kernelIN5flash11enable_sm90INS1_16FlashAttnFwdSm90INS1_25CollectiveMainloopFwdSm90ILi2EN4cute5tupleIJNS5_1CILi1EEES8_S8_EEENS6_IJNS7_ILi64EEESA_SA_EEELi512ENS_6half_tEfNS_4arch4Sm90ELb0ELb0ELb0ELb1ELb0ELb1ELb0ELb0ELb0ELb1ELb1ELb0EEENS1_21CollectiveEpilogueFwdINS6_IJSA_NS7_ILi512EEESA_EEES9_SC_SE_Li256ELb1ELb1ELb1ELb0EEENS1_36VarlenDynamicPersistentTileSchedulerILi64ELi64ELi256ELi128ELb1ELb1ELb1ELb0ELb1ELb1EEEEEEEEEvNT_6ParamsE:
        .type           _ZN7cutlass13device_kernelIN5flash11enable_sm90INS1_16FlashAttnFwdSm90INS1_25CollectiveMainloopFwdSm90ILi2EN4cute5tupleIJNS5_1CILi1EEES8_S8_EEENS6_IJNS7_ILi64EEESA_SA_EEELi512ENS_6half_tEfNS_4arch4Sm90ELb0ELb0ELb0ELb1ELb0ELb1ELb0ELb0ELb0ELb1ELb1ELb0EEENS1_21CollectiveEpilogueFwdINS6_IJSA_NS7_ILi512EEESA_EEES9_SC_SE_Li256ELb1ELb1ELb1ELb0EEENS1_36VarlenDynamicPersistentTileSchedulerILi64ELi64ELi256ELi128ELb1ELb1ELb1ELb0ELb1ELb1EEEEEEEEEvNT_6ParamsE,@function
        .size           _ZN7cutlass13device_kernelIN5flash11enable_sm90INS1_16FlashAttnFwdSm90INS1_25CollectiveMainloopFwdSm90ILi2EN4cute5tupleIJNS5_1CILi1EEES8_S8_EEENS6_IJNS7_ILi64EEESA_SA_EEELi512ENS_6half_tEfNS_4arch4Sm90ELb0ELb0ELb0ELb1ELb0ELb1ELb0ELb0ELb0ELb1ELb1ELb0EEENS1_21CollectiveEpilogueFwdINS6_IJSA_NS7_ILi512EEESA_EEES9_SC_SE_Li256ELb1ELb1ELb1ELb0EEENS1_36VarlenDynamicPersistentTileSchedulerILi64ELi64ELi256ELi128ELb1ELb1ELb1ELb0ELb1ELb1EEEEEEEEEvNT_6ParamsE,(.L_x_14999 - _ZN7cutlass13device_kernelIN5flash11enable_sm90INS1_16FlashAttnFwdSm90INS1_25CollectiveMainloopFwdSm90ILi2EN4cute5tupleIJNS5_1CILi1EEES8_S8_EEENS6_IJNS7_ILi64EEESA_SA_EEELi512ENS_6half_tEfNS_4arch4Sm90ELb0ELb0ELb0ELb1ELb0ELb1ELb0ELb0ELb0ELb1ELb1ELb0EEENS1_21CollectiveEpilogueFwdINS6_IJSA_NS7_ILi512EEESA_EEES9_SC_SE_Li256ELb1ELb1ELb1ELb0EEENS1_36VarlenDynamicPersistentTileSchedulerILi64ELi64ELi256ELi128ELb1ELb1ELb1ELb0ELb1ELb1EEEEEEEEEvNT_6ParamsE)
        .other          _ZN7cutlass13device_kernelIN5flash11enable_sm90INS1_16FlashAttnFwdSm90INS1_25CollectiveMainloopFwdSm90ILi2EN4cute5tupleIJNS5_1CILi1EEES8_S8_EEENS6_IJNS7_ILi64EEESA_SA_EEELi512ENS_6half_tEfNS_4arch4Sm90ELb0ELb0ELb0ELb1ELb0ELb1ELb0ELb0ELb0ELb1ELb1ELb0EEENS1_21CollectiveEpilogueFwdINS6_IJSA_NS7_ILi512EEESA_EEES9_SC_SE_Li256ELb1ELb1ELb1ELb0EEENS1_36VarlenDynamicPersistentTileSchedulerILi64ELi64ELi256ELi128ELb1ELb1ELb1ELb0ELb1ELb1EEEEEEEEEvNT_6ParamsE,@"STO_CUDA_ENTRY STV_DEFAULT"
_ZN7cutlass13device_kernelIN5flash11enable_sm90INS1_16FlashAttnFwdSm90INS1_25CollectiveMainloopFwdSm90ILi2EN4cute5tupleIJNS5_1CILi1EEES8_S8_EEENS6_IJNS7_ILi64EEESA_SA_EEELi512ENS_6half_tEfNS_4arch4Sm90ELb0ELb0ELb0ELb1ELb0ELb1ELb0ELb0ELb0ELb1ELb1ELb0EEENS1_21CollectiveEpilogueFwdINS6_IJSA_NS7_ILi512EEESA_EEES9_SC_SE_Li256ELb1ELb1ELb1ELb0EEENS1_36VarlenDynamicPersistentTileSchedulerILi64ELi64ELi256ELi128ELb1ELb1ELb1ELb0ELb1ELb1EEEEEEEEEvNT_6ParamsE:
        /* <DEDUP_REMOVED lines=24> */
.L_x_3627:
[----:B------:R-:W-:Y:S05]  /*0180*/  BSYNC B0 ;  /* 0x0000000000007941 */ /* 0x000fea0003800000 */
.L_x_3626:
        /* <DEDUP_REMOVED lines=37> */
.L_x_3628:
        /* <DEDUP_REMOVED lines=22> */
.L_x_3629:
        /* <DEDUP_REMOVED lines=18> */
.L_x_3630:
        /* <DEDUP_REMOVED lines=22> */
.L_x_3631:
        /* <DEDUP_REMOVED lines=22> */
.L_x_3632:
[----:B------:R-:W-:Y:S01]  /*0920*/  PLOP3.LUT P0, PT, PT, PT, UP0, 0x80, 0x0 ;  /* 0x000000000000781c */ /* 0x000fe20003f0f008 */
[----:B------:R-:W-:Y:S01]  /*0930*/  UMOV UR36, 0x1 ;  /* 0x0000000100247882 */ /* 0x000fe20000000000 */
[----:B------:R-:W-:Y:S01]  /*0940*/  NOP ;  /* 0x0000000000007918 */ /* 0x000fe20000000000 */
[----:B------:R-:W-:Y:S01]  /*0950*/  USEL UR36, UR36, 0x2, !UP0 ;  /* 0x0000000224247887 */ /* 0x000fe2000c000000 */
[----:B------:R-:W-:Y:S01]  /*0960*/  BSSY B9, `(.L_x_3633) ;  /* 0x0001a0d000097945 */ /* 0x000fe20003800000 */
[----:B------:R-:W-:Y:S01]  /*0970*/  ULDC.64 UR42, c[0x0][0x208] ;  /* 0x00008200002a7ab9 */ /* 0x000fe20000000a00 */
[----:B012-4-:R-:W-:Y:S07]  /*0980*/  BAR.SYNC.DEFER_BLOCKING 0x0 ;  /* 0x0000000000007b1d */ /* 0x017fee0000010000 */
[----:B------:R-:W-:Y:S05]  /*0990*/  @!P0 BRA `(.L_x_3634) ;  /* 0x0000011000088947 */ /* 0x000fea0003800000 */
.L_x_3635:
[----:B------:R-:W-:-:S08]  /*09a0*/  NOP ;  /* 0x0000000000007918 */ /* 0x000fd00000000000 */
[----:B------:R-:W0:Y:S02]  /*09b0*/  USETMAXREG.TRY_ALLOC.CTAPOOL UP0, 0xf0 ;  /* 0x000000f0000079c8 */ /* 0x000e240008000600 */
[----:B0-----:R-:W-:-:S13]  /*09c0*/  PLOP3.LUT P0, PT, PT, PT, UP0, 0x80, 0x0 ;  /* 0x000000000000781c */ /* 0x001fda0003f0f008 */
[----:B------:R-:W-:Y:S05]  /*09d0*/  @!P0 BRA `(.L_x_3635) ;  /* 0xfffffffc00f08947 */ /* 0x000fea000383ffff */
[----:B------:R-:W-:Y:S01]  /*09e0*/  ISETP.NE.AND P0, PT, R2, 0x1, PT ;  /* 0x000000010200780c */ /* 0x000fe20003f05270 */
[----:B------:R-:W0:Y:S01]  /*09f0*/  S2UR UR5, SR_CgaCtaId ;  /* 0x00000000000579c3 */ /* 0x000e220000008800 */
[----:B------:R-:W-:-:S11]  /*0a00*/  UMOV UR4, 0x400 ;  /* 0x0000040000047882 */ /* 0x000fd60000000000 */
[----:B------:R-:W-:Y:S06]  /*0a10*/  @!P0 BAR.ARV 0x8, 0x100 ;  /* 0x0204000000008b1d */ /* 0x000fec0000002000 */
[----:B------:R-:W-:Y:S01]  /*0a20*/  ISETP.GE.U32.AND P0, PT, R6, 0x100, PT ;  /* 0x000001000600780c */ /* 0x000fe20003f06070 */
[----:B0-----:R-:W-:-:S06]  /*0a30*/  ULEA UR4, UR5, UR4, 0x18 ;  /* 0x0000000405047291 */ /* 0x001fcc000f8ec03f */
[----:B------:R-:W-:-:S06]  /*0a40*/  IMAD.U32 R2, RZ, RZ, UR4 ;  /* 0x00000004ff027e24 */ /* 0x000fcc000f8e00ff */
[----:B------:R-:W-:Y:S06]  /*0a50*/  @P0 BAR.ARV 0xf, 0x100 ;  /* 0x03c4000000000b1d */ /* 0x000fec0000002000 */
[----:B------:R-:W-:Y:S02]  /*0a60*/  ULDC UR4, c[0x0][0xc3c] ;  /* 0x00030f0000047ab9 */ /* 0x000fe40000000800 */
[----:B------:R-:W-:Y:S06]  /*0a70*/  BAR.SYNC.DEFER_BLOCKING 0x5, 0x180 ;  /* 0x0146000000007b1d */ /* 0x000fec0000010000 */
[----:B------:R-:W0:Y:S02]  /*0a80*/  LDS.128 R152, [R2+0x28cd0] ;  /* 0x028cd00002987984 */ /* 0x000e240000000c00 */
[----:B------:R-:W-:Y:S06]  /*0a90*/  BAR.ARV 0x4, 0x180 ;  /* 0x0106000000007b1d */ /* 0x000fec0000002000 */
[----:B0-----:R-:W-:-:S13]  /*0aa0*/  ISETP.GE.AND P0, PT, R155, UR4, PT ;  /* 0x000000049b007c0c */ /* 0x001fda000bf06270 */
[----:B------:R-:W-:Y:S05]  /*0ab0*/  @P0 BRA `(.L_x_3636) ;  /* 0x0000019c00dc0947 */ /* 0x000fea0003800000 */
[----:B------:R-:W-:Y:S01]  /*0ac0*/  VIADD R6, R6, 0xffffff80 ;  /* 0xffffff8006067836 */ /* 0x000fe20000000000 */
[----:B------:R-:W-:Y:S01]  /*0ad0*/  CS2R R18, SRZ ;  /* 0x0000000000127805 */ /* 0x000fe2000001ff00 */
[----:B------:R-:W-:Y:S01]  /*0ae0*/  IMAD.MOV.U32 R196, RZ, RZ, 0x20 ;  /* 0x00000020ffc47424 */ /* 0x000fe200078e00ff */
[----:B------:R-:W-:Y:S01]  /*0af0*/  ULOP3.LUT UR37, UR36, 0x1, URZ, 0xfc, !UPT ;  /* 0x0000000124257892 */ /* 0x000fe2000f8efc3f */
[----:B------:R-:W-:Y:S01]  /*0b00*/  IMAD.MOV.U32 R209, RZ, RZ, RZ ;  /* 0x000000ffffd17224 */ /* 0x000fe200078e00ff */
[----:B------:R-:W-:Y:S01]  /*0b10*/  SHF.R.S32.HI R3, RZ, 0x1f, R6 ;  /* 0x0000001fff037819 */ /* 0x000fe20000011406 */
[----:B------:R-:W-:Y:S02]  /*0b20*/  IMAD.MOV.U32 R186, RZ, RZ, RZ ;  /* 0x000000ffffba7224 */ /* 0x000fe400078e00ff */
[----:B------:R-:W-:Y:S01]  /*0b30*/  IMAD.MOV.U32 R22, RZ, RZ, RZ ;  /* 0x000000ffff167224 */ /* 0x000fe200078e00ff */
[CC--:B------:R-:W-:Y:S02]  /*0b40*/  LEA.HI R4, R3.reuse, R6.reuse, RZ, 0x4 ;  /* 0x0000000603047211 */ /* 0x0c0fe400078f20ff */
[----:B------:R-:W-:-:S02]  /*0b50*/  LEA.HI R5, R3, R6, RZ, 0x5 ;  /* 0x0000000603057211 */ /* 0x000fc400078f28ff */
[CC--:B------:R-:W-:Y:S02]  /*0b60*/  LEA.HI R0, R3.reuse, R6.reuse, RZ, 0x7 ;  /* 0x0000000603007211 */ /* 0x0c0fe400078f38ff */
[CC--:B------:R-:W-:Y:S02]  /*0b70*/  LEA.HI R13, R3.reuse, R6.reuse, RZ, 0x2 ;  /* 0x00000006030d7211 */ /* 0x0c0fe400078f10ff */
[----:B------:R-:W-:Y:S02]  /*0b80*/  LEA.HI R3, R3, R6, RZ, 0x3 ;  /* 0x0000000603037211 */ /* 0x000fe400078f18ff */
[----:B------:R-:W-:Y:S02]  /*0b90*/  SHF.R.S32.HI R7, RZ, 0x4, R4 ;  /* 0x00000004ff077819 */ /* 0x000fe40000011404 */
[--C-:B------:R-:W-:Y:S02]  /*0ba0*/  SHF.R.S32.HI R193, RZ, 0x5, R5.reuse ;  /* 0x00000005ffc17819 */ /* 0x100fe40000011405 */
[----:B------:R-:W-:-:S02]  /*0bb0*/  SHF.R.S32.HI R12, RZ, 0x1f, R5 ;  /* 0x0000001fff0c7819 */ /* 0x000fc40000011405 */
[C---:B------:R-:W-:Y:S02]  /*0bc0*/  LOP3.LUT R5, R4.reuse, 0xfffffff0, RZ, 0xc0, !PT ;  /* 0xfffffff004057812 */ /* 0x040fe400078ec0ff */
[----:B------:R-:W-:Y:S02]  /*0bd0*/  LOP3.LUT R11, R3, 0xfffffff8, RZ, 0xc0, !PT ;  /* 0xfffffff8030b7812 */ /* 0x000fe400078ec0ff */
[----:B------:R-:W-:Y:S01]  /*0be0*/  LEA.HI R4, R4, R7, RZ, 0x1 ;  /* 0x0000000704047211 */ /* 0x000fe200078f08ff */
[----:B------:R-:W-:Y:S01]  /*0bf0*/  IMAD.IADD R8, R6, 0x1, -R5 ;  /* 0x0000000106087824 */ /* 0x000fe200078e0a05 */
[----:B------:R-:W-:Y:S01]  /*0c00*/  LOP3.LUT R3, R0, 0xffffff80, RZ, 0xc0, !PT ;  /* 0xffffff8000037812 */ /* 0x000fe200078ec0ff */
[----:B------:R-:W-:Y:S01]  /*0c10*/  IMAD.IADD R187, R6, 0x1, -R11 ;  /* 0x0000000106bb7824 */ /* 0x000fe200078e0a0b */
[----:B------:R-:W-:Y:S02]  /*0c20*/  LOP3.LUT R4, R4, 0x1ffffffe, RZ, 0xc0, !PT ;  /* 0x1ffffffe04047812 */ /* 0x000fe400078ec0ff */
[----:B------:R-:W-:Y:S01]  /*0c30*/  LOP3.LUT R9, R13, 0xfffffffc, RZ, 0xc0, !PT ;  /* 0xfffffffc0d097812 */ /* 0x000fe200078ec0ff */
[----:B------:R-:W-:Y:S01]  /*0c40*/  IMAD.IADD R3, R6, 0x1, -R3 ;  /* 0x0000000106037824 */ /* 0x000fe200078e0a03 */
[----:B------:R-:W-:Y:S01]  /*0c50*/  LEA.HI R12, R12, R193, RZ, 0x2 ;  /* 0x000000c10c0c7211 */ /* 0x000fe200078f10ff */
[----:B------:R-:W-:Y:S01]  /*0c60*/  IMAD.IADD R10, R7, 0x1, -R4 ;  /* 0x00000001070a7824 */ /* 0x000fe200078e0a04 */
[----:B------:R-:W-:Y:S01]  /*0c70*/  SHF.R.S32.HI R5, RZ, 0x1f, R8 ;  /* 0x0000001fff057819 */ /* 0x000fe20000011408 */
[----:B------:R-:W-:Y:S01]  /*0c80*/  IMAD.IADD R184, R6, 0x1, -R9 ;  /* 0x0000000106b87824 */ /* 0x000fe200078e0a09 */
[----:B------:R-:W-:Y:S01]  /*0c90*/  SHF.R.S32.HI R4, RZ, 0x1f, R3 ;  /* 0x0000001fff047819 */ /* 0x000fe20000011403 */
[----:B------:R-:W-:Y:S01]  /*0ca0*/  IMAD.SHL.U32 R10, R10, 0x8, RZ ;  /* 0x000000080a0a7824 */ /* 0x000fe200078e00ff */
[----:B------:R-:W-:Y:S01]  /*0cb0*/  SHF.R.S32.HI R20, RZ, 0x7, R0 ;  /* 0x00000007ff147819 */ /* 0x000fe20000011400 */
[----:B------:R-:W-:Y:S01]  /*0cc0*/  IMAD.SHL.U32 R16, R184, 0x8, RZ ;  /* 0x00000008b8107824 */ /* 0x000fe200078e00ff */
[----:B------:R-:W-:Y:S01]  /*0cd0*/  LOP3.LUT R12, R12, 0x3ffffc, RZ, 0xc0, !PT ;  /* 0x003ffffc0c0c7812 */ /* 0x000fe200078ec0ff */
[----:B------:R-:W-:Y:S01]  /*0ce0*/  IMAD.SHL.U32 R187, R187, 0x8, RZ ;  /* 0x00000008bbbb7824 */ /* 0x000fe200078e00ff */
[----:B------:R-:W-:Y:S01]  /*0cf0*/  LEA.HI R9, R5, R8, RZ, 0x3 ;  /* 0x0000000805097211 */ /* 0x000fe200078f18ff */
[----:B------:R-:W-:Y:S01]  /*0d00*/  IMAD R15, R20, 0x100, R8 ;  /* 0x00000100140f7824 */ /* 0x000fe200078e0208 */
[-C--:B------:R-:W-:Y:S01]  /*0d10*/  LEA.HI R5, R4, R3.reuse, RZ, 0x2 ;  /* 0x0000000304057211 */ /* 0x080fe200078f10ff */
[----:B------:R-:W-:Y:S01]  /*0d20*/  IMAD.IADD R12, R193, 0x1, -R12 ;  /* 0x00000001c10c7824 */ /* 0x000fe200078e0a0c */
[C---:B------:R-:W-:Y:S01]  /*0d30*/  LOP3.LUT R11, R9.reuse, 0xfffffff8, RZ, 0xc0, !PT ;  /* 0xfffffff8090b7812 */ /* 0x040fe200078ec0ff */
[----:B------:R-:W-:Y:S01]  /*0d40*/  IMAD.SHL.U32 R9, R9, 0x40, RZ ;  /* 0x0000004009097824 */ /* 0x000fe200078e00ff */
[----:B------:R-:W-:Y:S01]  /*0d50*/  SHF.R.S32.HI R23, RZ, 0x2, R13 ;  /* 0x00000002ff177819 */ /* 0x000fe2000001140d */
[----:B------:R-:W-:Y:S01]  /*0d60*/  IMAD R15, R12, 0x10, R15 ;  /* 0x000000100c0f7824 */ /* 0x000fe200078e020f */
[----:B------:R-:W-:Y:S01]  /*0d70*/  SHF.R.S32.HI R6, RZ, 0x2, R5 ;  /* 0x00000002ff067819 */ /* 0x000fe20000011405 */
[----:B------:R-:W-:Y:S01]  /*0d80*/  IMAD.IADD R11, R8, 0x1, -R11 ;  /* 0x00000001080b7824 */ /* 0x000fe200078e0a0b */
[----:B------:R-:W-:Y:S01]  /*0d90*/  SHF.R.S32.HI R7, RZ, 0x1f, R5 ;  /* 0x0000001fff077819 */ /* 0x000fe20000011405 */
[----:B------:R-:W-:Y:S01]  /*0da0*/  VIADD R12, R23, 0x20 ;  /* 0x00000020170c7836 */ /* 0x000fe20000000000 */
[----:B------:R-:W-:Y:S01]  /*0db0*/  LOP3.LUT R8, R5, 0x7ffffffc, RZ, 0xc0, !PT ;  /* 0x7ffffffc05087812 */ /* 0x000fe200078ec0ff */
[----:B------:R-:W-:Y:S01]  /*0dc0*/  STL [R1+0x24], R20 ;  /* 0x0000241401007387 */ /* 0x000fe20000100800 */
[----:B------:R-:W-:Y:S01]  /*0dd0*/  LEA.HI R7, R7, R6, RZ, 0x3 ;  /* 0x0000000607077211 */ /* 0x000fe200078f18ff */
[----:B------:R-:W-:Y:S01]  /*0de0*/  VIADD R207, R187, 0x80 ;  /* 0x00000080bbcf7836 */ /* 0x000fe20000000000 */
[----:B------:R-:W-:Y:S01]  /*0df0*/  SHF.R.S32.HI R5, RZ, 0x1f, R12 ;  /* 0x0000001fff057819 */ /* 0x000fe2000001140c */
[----:B------:R-:W-:Y:S01]  /*0e00*/  IMAD.IADD R8, R3, 0x1, -R8 ;  /* 0x0000000103087824 */ /* 0x000fe200078e0a08 */
[----:B------:R-:W-:Y:S01]  /*0e10*/  LOP3.LUT R7, R7, 0xfffffff8, RZ, 0xc0, !PT ;  /* 0xfffffff807077812 */ /* 0x000fe200078ec0ff */
[----:B------:R-:W-:Y:S01]  /*0e20*/  VIADD R205, R187, 0x100 ;  /* 0x00000100bbcd7836 */ /* 0x000fe20000000000 */
[----:B------:R-:W-:Y:S01]  /*0e30*/  LEA.HI R4, R4, R3, RZ, 0x5 ;  /* 0x0000000304047211 */ /* 0x000fe200078f28ff */
[----:B------:R-:W-:Y:S01]  /*0e40*/  IMAD.SHL.U32 R3, R11, 0x40, RZ ;  /* 0x000000400b037824 */ /* 0x000fe200078e00ff */
[----:B------:R-:W-:Y:S01]  /*0e50*/  LEA.HI R14, R5, R12, RZ, 0x3 ;  /* 0x0000000c050e7211 */ /* 0x000fe200078f18ff */
[----:B------:R-:W-:Y:S01]  /*0e60*/  IMAD.IADD R7, R6, 0x1, -R7 ;  /* 0x0000000106077824 */ /* 0x000fe200078e0a07 */
[----:B------:R-:W-:Y:S01]  /*0e70*/  SHF.R.S32.HI R4, RZ, 0x5, R4 ;  /* 0x00000005ff047819 */ /* 0x000fe20000011404 */
[----:B------:R-:W-:Y:S01]  /*0e80*/  IMAD.SHL.U32 R12, R12, 0x40, RZ ;  /* 0x000000400c0c7824 */ /* 0x000fe200078e00ff */
[----:B------:R-:W-:Y:S01]  /*0e90*/  LOP3.LUT R3, R3, 0x1c0, RZ, 0xc0, !PT ;  /* 0x000001c003037812 */ /* 0x000fe200078ec0ff */
[--C-:B------:R-:W-:Y:S01]  /*0ea0*/  IMAD.U32 R6, R15, 0x40, R10.reuse ;  /* 0x000000400f067824 */ /* 0x100fe200078e000a */
[----:B------:R-:W-:Y:S01]  /*0eb0*/  LEA.HI R0, R0, R20, RZ, 0x1 ;  /* 0x0000001400007211 */ /* 0x000fe200078f08ff */
[----:B------:R-:W-:Y:S01]  /*0ec0*/  IMAD.SHL.U32 R14, R14, 0x40, RZ ;  /* 0x000000400e0e7824 */ /* 0x000fe200078e00ff */
[----:B------:R-:W-:Y:S01]  /*0ed0*/  LOP3.LUT R5, R12, 0x1c0, RZ, 0xc0, !PT ;  /* 0x000001c00c057812 */ /* 0x000fe200078ec0ff */
[----:B------:R-:W-:Y:S01]  /*0ee0*/  IMAD R190, R4, 0x10, R7 ;  /* 0x0000001004be7824 */ /* 0x000fe200078e0207 */
[----:B------:R-:W-:Y:S01]  /*0ef0*/  LOP3.LUT R10, R3, 0x8, R10, 0xf8, !PT ;  /* 0x00000008030a7812 */ /* 0x000fe200078ef80a */
[----:B------:R0:W-:Y:S01]  /*0f00*/  STL [R1+0x70], R6 ;  /* 0x0000700601007387 */ /* 0x0001e20000100800 */
[----:B------:R-:W-:Y:S01]  /*0f10*/  SHF.R.U32.HI R3, RZ, 0x3, R3 ;  /* 0x00000003ff037819 */ /* 0x000fe20000011603 */
[C---:B------:R-:W-:Y:S01]  /*0f20*/  VIADD R204, R187.reuse, 0x140 ;  /* 0x00000140bbcc7836 */ /* 0x040fe20000000000 */
[----:B------:R-:W-:Y:S01]  /*0f30*/  SHF.R.S32.HI R4, RZ, 0x1f, R13 ;  /* 0x0000001fff047819 */ /* 0x000fe2000001140d */
[C---:B------:R-:W-:Y:S01]  /*0f40*/  VIADD R208, R187.reuse, 0x40 ;  /* 0x00000040bbd07836 */ /* 0x040fe20000000000 */
[----:B------:R-:W-:Y:S01]  /*0f50*/  LOP3.LUT R0, R0, 0xfffffe, RZ, 0xc0, !PT ;  /* 0x00fffffe00007812 */ /* 0x000fe200078ec0ff */
[----:B------:R-:W-:Y:S01]  /*0f60*/  VIADD R206, R187, 0xc0 ;  /* 0x000000c0bbce7836 */ /* 0x000fe20000000000 */
[----:B------:R-:W-:-:S02]  /*0f70*/  SHF.R.U32.HI R12, RZ, 0x3, R5 ;  /* 0x00000003ff0c7819 */ /* 0x000fc40000011605 */
[----:B------:R-:W-:Y:S01]  /*0f80*/  LOP3.LUT R5, R5, 0x38, R16, 0xf8, !PT ;  /* 0x0000003805057812 */ /* 0x000fe200078ef810 */
[----:B------:R-:W-:Y:S01]  /*0f90*/  IMAD.IADD R0, R20, 0x1, -R0 ;  /* 0x0000000114007824 */ /* 0x000fe200078e0a00 */
[----:B0-----:R-:W-:Y:S02]  /*0fa0*/  LOP3.LUT R6, R9, 0x7ffffe00, RZ, 0xc0, !PT ;  /* 0x7ffffe0009067812 */ /* 0x001fe400078ec0ff */
[----:B------:R-:W-:Y:S02]  /*0fb0*/  LOP3.LUT R14, R14, 0xfffffe00, RZ, 0xc0, !PT ;  /* 0xfffffe000e0e7812 */ /* 0x000fe400078ec0ff */
[----:B------:R-:W-:Y:S01]  /*0fc0*/  LOP3.LUT R3, R10, R3, RZ, 0x3c, !PT ;  /* 0x000000030a037212 */ /* 0x000fe200078e3cff */
[----:B------:R-:W-:Y:S01]  /*0fd0*/  IMAD R6, R193, 0x400, R6 ;  /* 0x00000400c1067824 */ /* 0x000fe200078e0206 */
[----:B------:R-:W-:Y:S02]  /*0fe0*/  LEA.HI R4, R4, R23, RZ, 0x3 ;  /* 0x0000001704047211 */ /* 0x000fe400078f18ff */
[----:B------:R-:W-:Y:S01]  /*0ff0*/  LOP3.LUT R9, R14, R5, R12, 0xf6, !PT ;  /* 0x000000050e097212 */ /* 0x000fe200078ef60c */
[----:B------:R-:W-:Y:S01]  /*1000*/  IMAD.IADD R3, R6, 0x1, R3 ;  /* 0x0000000106037824 */ /* 0x000fe200078e0203 */
[----:B------:R-:W-:Y:S01]  /*1010*/  LOP3.LUT R4, R4, 0xfffffff8, RZ, 0xc0, !PT ;  /* 0xfffffff804047812 */ /* 0x000fe200078ec0ff */
[----:B------:R-:W-:Y:S01]  /*1020*/  IMAD.SHL.U32 R6, R0, 0x100, RZ ;  /* 0x0000010000067824 */ /* 0x000fe200078e00ff */
[----:B------:R-:W-:Y:S01]  /*1030*/  LEA.HI R5, R184, R184, RZ, 0x1 ;  /* 0x000000b8b8057211 */ /* 0x000fe200078f08ff */
[----:B------:R-:W-:Y:S01]  /*1040*/  IMAD.SHL.U32 R0, R8, 0x2, RZ ;  /* 0x0000000208007824 */ /* 0x000fe200078e00ff */
[----:B------:R-:W-:Y:S01]  /*1050*/  R2P PR, R11, 0x6 ;  /* 0x000000060b007804 */ /* 0x000fe20000000000 */
[----:B------:R-:W-:Y:S01]  /*1060*/  IMAD.IADD R188, R23, 0x1, -R4 ;  /* 0x0000000117bc7824 */ /* 0x000fe200078e0a04 */
[----:B------:R-:W-:Y:S01]  /*1070*/  LOP3.LUT R5, R5, 0x1ffffffe, RZ, 0xc0, !PT ;  /* 0x1ffffffe05057812 */ /* 0x000fe200078ec0ff */
[----:B------:R-:W-:Y:S01]  /*1080*/  IMAD.IADD R192, R0, 0x1, R6 ;  /* 0x0000000100c07824 */ /* 0x000fe200078e0206 */
[----:B------:R-:W-:Y:S01]  /*1090*/  SHF.R.S32.HI R4, RZ, 0x1f, R207 ;  /* 0x0000001fff047819 */ /* 0x000fe200000114cf */
[----:B------:R-:W-:Y:S01]  /*10a0*/  STL [R1+0x6c], R6 ;  /* 0x00006c0601007387 */ /* 0x000fe20000100800 */
[----:B------:R-:W-:Y:S01]  /*10b0*/  SHF.R.S32.HI R4, RZ, 0x1f, R205 ;  /* 0x0000001fff047819 */ /* 0x000fe200000114cd */
[----:B------:R-:W-:Y:S01]  /*10c0*/  IMAD R4, R9, 0x2, R2 ;  /* 0x0000000209047824 */ /* 0x000fe200078e0202 */
[----:B------:R-:W-:Y:S01]  /*10d0*/  SHF.R.S32.HI R7, RZ, 0x1f, R208 ;  /* 0x0000001fff077819 */ /* 0x000fe200000114d0 */
[----:B------:R-:W-:Y:S01]  /*10e0*/  IMAD.IADD R5, R184, 0x1, -R5 ;  /* 0x00000001b8057824 */ /* 0x000fe200078e0a05 */
[----:B------:R0:W-:Y:S01]  /*10f0*/  STL [R1+0x2c], R0 ;  /* 0x00002c0001007387 */ /* 0x0001e20000100800 */
[----:B------:R-:W-:Y:S01]  /*1100*/  VIADD R235, R192, 0x58 ;  /* 0x00000058c0eb7836 */ /* 0x000fe20000000000 */
[----:B------:R-:W-:Y:S01]  /*1110*/  SHF.R.S32.HI R7, RZ, 0x1f, R206 ;  /* 0x0000001fff077819 */ /* 0x000fe200000114ce */
[----:B------:R-:W-:Y:S01]  /*1120*/  IMAD R5, R5, 0x8, R190 ;  /* 0x0000000805057824 */ /* 0x000fe200078e02be */
[----:B------:R1:W-:Y:S01]  /*1130*/  STL [R1+0x64], R4 ;  /* 0x0000640401007387 */ /* 0x0003e20000100800 */
[----:B------:R-:W-:Y:S01]  /*1140*/  IMAD R194, R3, 0x2, R2 ;  /* 0x0000000203c27824 */ /* 0x000fe200078e0202 */
[----:B------:R-:W-:Y:S01]  /*1150*/  SEL R196, R196, 0xffffffe0, !P1 ;  /* 0xffffffe0c4c47807 */ /* 0x000fe20004800000 */
[C---:B------:R-:W-:Y:S01]  /*1160*/  VIADD R9, R192.reuse, 0x18 ;  /* 0x00000018c0097836 */ /* 0x040fe20000000000 */
[----:B------:R2:W-:Y:S01]  /*1170*/  STL [R1+0x68], R5 ;  /* 0x0000680501007387 */ /* 0x0005e20000100800 */
[C---:B------:R-:W-:Y:S01]  /*1180*/  VIADD R236, R192.reuse, 0x50 ;  /* 0x00000050c0ec7836 */ /* 0x040fe20000000000 */
[----:B0-----:R-:W-:Y:S01]  /*1190*/  SHF.R.S32.HI R0, RZ, 0x1f, R204 ;  /* 0x0000001fff007819 */ /* 0x001fe200000114cc */
[C---:B------:R-:W-:Y:S01]  /*11a0*/  VIADD R232, R192.reuse, 0x70 ;  /* 0x00000070c0e87836 */ /* 0x040fe20000000000 */
[----:B------:R-:W-:Y:S01]  /*11b0*/  SHF.R.S32.HI R0, RZ, 0x1f, R192 ;  /* 0x0000001fff007819 */ /* 0x000fe200000114c0 */
[----:B------:R-:W-:-:S02]  /*11c0*/  VIADD R0, R192, 0x40 ;  /* 0x00000040c0007836 */ /* 0x000fc40000000000 */
[C---:B-1----:R-:W-:Y:S02]  /*11d0*/  VIADD R4, R192.reuse, 0x38 ;  /* 0x00000038c0047836 */ /* 0x042fe40000000000 */
[C---:B------:R-:W-:Y:S01]  /*11e0*/  VIADD R6, R192.reuse, 0x30 ;  /* 0x00000030c0067836 */ /* 0x040fe20000000000 */
[----:B------:R-:W-:Y:S01]  /*11f0*/  SHF.R.S32.HI R0, RZ, 0x1f, R0 ;  /* 0x0000001fff007819 */ /* 0x000fe20000011400 */
[C---:B------:R-:W-:Y:S01]  /*1200*/  VIADD R233, R192.reuse, 0x68 ;  /* 0x00000068c0e97836 */ /* 0x040fe20000000000 */
[----:B------:R-:W-:Y:S01]  /*1210*/  SHF.R.S32.HI R4, RZ, 0x1f, R4 ;  /* 0x0000001fff047819 */ /* 0x000fe20000011404 */
[C---:B------:R-:W-:Y:S01]  /*1220*/  VIADD R229, R192.reuse, 0x88 ;  /* 0x00000088c0e57836 */ /* 0x040fe20000000000 */
[----:B------:R-:W-:Y:S01]  /*1230*/  SHF.R.S32.HI R0, RZ, 0x1f, R235 ;  /* 0x0000001fff007819 */ /* 0x000fe200000114eb */
[C---:B------:R-:W-:Y:S01]  /*1240*/  VIADD R237, R192.reuse, 0x48 ;  /* 0x00000048c0ed7836 */ /* 0x040fe20000000000 */
[----:B--2---:R-:W-:Y:S01]  /*1250*/  SHF.R.S32.HI R5, RZ, 0x1f, R9 ;  /* 0x0000001fff057819 */ /* 0x004fe20000011409 */
        /* <DEDUP_REMOVED lines=46> */
[----:B------:R-:W-:Y:S01]  /*1540*/  IMAD.SHL.U32 R184, R184, 0x4, RZ ;  /* 0x00000004b8b87824 */ /* 0x000fe200078e00ff */
[----:B------:R-:W-:Y:S01]  /*1550*/  SHF.R.S32.HI R5, RZ, 0x1f, R223 ;  /* 0x0000001fff057819 */ /* 0x000fe200000114df */
[C---:B------:R-:W-:Y:S01]  /*1560*/  @P2 VIADD R195, R197.reuse, 0xffffffc0 ;  /* 0xffffffc0c5c32836 */ /* 0x040fe20000000000 */
[----:B------:R-:W-:Y:S01]  /*1570*/  SHF.R.S32.HI R4, RZ, 0x1f, R215 ;  /* 0x0000001fff047819 */ /* 0x000fe200000114d7 */
[----:B------:R-:W-:Y:S01]  /*1580*/  IMAD.IADD R197, R197, 0x1, R196 ;  /* 0x00000001c5c57824 */ /* 0x000fe200078e02c4 */
[----:B------:R-:W-:Y:S01]  /*1590*/  SHF.R.S32.HI R3, RZ, 0x1f, R212 ;  /* 0x0000001fff037819 */ /* 0x000fe200000114d4 */
[----:B------:R-:W-:Y:S01]  /*15a0*/  VIADD R189, R184, 0x10 ;  /* 0x00000010b8bd7836 */ /* 0x000fe20000000000 */
[----:B------:R-:W-:Y:S01]  /*15b0*/  SHF.R.S32.HI R0, RZ, 0x1f, R211 ;  /* 0x0000001fff007819 */ /* 0x000fe200000114d3 */
[----:B------:R-:W-:-:S07]  /*15c0*/  IMAD.IADD R196, R196, 0x1, R195 ;  /* 0x00000001c4c47824 */ /* 0x000fce00078e02c3 */
.L_x_3764:
[----:B012---:R-:W0:Y:S01]  /*15d0*/  LDC.64 R4, c[0x0][0xc88] ;  /* 0x00032200ff047b82 */ /* 0x007e220000000a00 */
[----:B------:R-:W-:Y:S01]  /*15e0*/  ULDC.64 UR4, c[0x0][0xa28] ;  /* 0x00028a0000047ab9 */ /* 0x000fe20000000a00 */
[----:B------:R-:W-:Y:S01]  /*15f0*/  ULDC.64 UR8, c[0x0][0xa18] ;  /* 0x0002860000087ab9 */ /* 0x000fe20000000a00 */
[----:B------:R-:W-:Y:S01]  /*1600*/  ULDC.64 UR6, c[0x0][0xa08] ;  /* 0x0002820000067ab9 */ /* 0x000fe20000000a00 */
[----:B0-----:R-:W-:-:S05]  /*1610*/  IMAD.WIDE R4, R155, 0x4, R4 ;  /* 0x000000049b047825 */ /* 0x001fca00078e0204 */
[----:B------:R-:W2:Y:S01]  /*1620*/  LDG.E R199, desc[UR42][R4.64] ;  /* 0x0000002a04c77981 */ /* 0x000ea2000c1e1900 */
[----:B------:R-:W-:Y:S01]  /*1630*/  ISETP.NE.U32.AND P2, PT, RZ, UR4, PT ;  /* 0x00000004ff007c0c */ /* 0x000fe2000bf45070 */
[----:B-----5:R-:W-:Y:S01]  /*1640*/  IMAD.MOV.U32 R11, RZ, RZ, RZ ;  /* 0x000000ffff0b7224 */ /* 0x020fe200078e00ff */
[----:B------:R-:W-:Y:S01]  /*1650*/  ISETP.NE.U32.AND P1, PT, RZ, UR8, PT ;  /* 0x00000008ff007c0c */ /* 0x000fe2000bf25070 */
[----:B------:R-:W-:Y:S01]  /*1660*/  IMAD.MOV.U32 R25, RZ, RZ, RZ ;  /* 0x000000ffff197224 */ /* 0x000fe200078e00ff */
[----:B------:R-:W-:Y:S02]  /*1670*/  ISETP.NE.AND.EX P2, PT, RZ, UR5, PT, P2 ;  /* 0x00000005ff007c0c */ /* 0x000fe4000bf45320 */
[----:B------:R-:W-:Y:S02]  /*1680*/  ISETP.NE.AND.EX P1, PT, RZ, UR9, PT, P1 ;  /* 0x00000009ff007c0c */ /* 0x000fe4000bf25310 */
[----:B------:R-:W-:-:S04]  /*1690*/  ISETP.NE.U32.AND P0, PT, RZ, UR6, PT ;  /* 0x00000006ff007c0c */ /* 0x000fc8000bf05070 */
[----:B------:R-:W-:Y:S02]  /*16a0*/  ISETP.NE.AND.EX P0, PT, RZ, UR7, PT, P0 ;  /* 0x00000007ff007c0c */ /* 0x000fe4000bf05300 */
[----:B--2---:R-:W-:Y:S01]  /*16b0*/  SHF.R.S32.HI R0, RZ, 0x1f, R199 ;  /* 0x0000001fff007819 */ /* 0x004fe200000114c7 */
[C---:B------:R-:W-:Y:S02]  /*16c0*/  IMAD.SHL.U32 R202, R199.reuse, 0x4, RZ ;  /* 0x00000004c7ca7824 */ /* 0x040fe400078e00ff */
[C---:B------:R-:W-:Y:S02]  /*16d0*/  @P2 LEA R6, P3, R199.reuse, UR4, 0x2 ;  /* 0x00000004c7062c11 */ /* 0x040fe4000f8610ff */
[C-C-:B------:R-:W-:Y:S01]  /*16e0*/  SHF.L.U64.HI R203, R199.reuse, 0x2, R0.reuse ;  /* 0x00000002c7cb7819 */ /* 0x140fe20000010200 */
[----:B------:R0:W-:Y:S01]  /*16f0*/  STL [R1+0x20], R0 ;  /* 0x0000200001007387 */ /* 0x0001e20000100800 */
[----:B------:R-:W-:Y:S01]  /*1700*/  @P2 LEA.HI.X R7, R199, UR5, R0, 0x2, P3 ;  /* 0x00000005c7072c11 */ /* 0x000fe200098f1400 */
        /* <DEDUP_REMOVED lines=18> */
[----:B0-----:R-:W-:-:S02]  /*1830*/  LOP3.LUT R0, R154, 0xff0000, RZ, 0xc0, !PT ;  /* 0x00ff00009a007812 */ /* 0x001fc400078ec0ff */
[----:B------:R-:W-:Y:S01]  /*1840*/  UIMAD UR4, UR4, UR5, URZ ;  /* 0x00000005040472a4 */ /* 0x000fe2000f8e023f */
[----:B------:R-:W-:Y:S02]  /*1850*/  SHF.R.U32.HI R3, RZ, 0x8, R3 ;  /* 0x00000008ff037819 */ /* 0x000fe40000011603 */
[----:B------:R-:W-:Y:S01]  /*1860*/  ISETP.NE.AND.EX P2, PT, RZ, UR9, PT, P2 ;  /* 0x00000009ff007c0c */ /* 0x000fe2000bf45320 */
[----:B------:R-:W-:Y:S01]  /*1870*/  ULDC UR5, c[0x0][0x348] ;  /* 0x0000d20000057ab9 */ /* 0x000fe20000000800 */
[----:B------:R-:W-:Y:S01]  /*1880*/  LEA.HI R200, R0, R3, RZ, 0x10 ;  /* 0x0000000300c87211 */ /* 0x000fe200078f80ff */
[----:B------:R-:W-:Y:S01]  /*1890*/  IMAD.MOV.U32 R201, RZ, RZ, R153 ;  /* 0x000000ffffc97224 */ /* 0x000fe200078e0099 */
[----:B------:R-:W-:Y:S01]  /*18a0*/  LOP3.LUT R198, R154, 0xffff, RZ, 0xc0, !PT ;  /* 0x0000ffff9ac67812 */ /* 0x000fe200078ec0ff */
[----:B-1-3--:R-:W-:Y:S08]  /*18b0*/  @P1 BRA `(.L_x_3637) ;  /* 0x0000000000241947 */ /* 0x00aff00003800000 */
        /* <DEDUP_REMOVED lines=9> */
.L_x_3637:
[----:B------:R-:W-:Y:S02]  /*1950*/  IMAD.U32 R42, RZ, RZ, UR5 ;  /* 0x00000005ff2a7e24 */ /* 0x000fe4000f8e00ff */
[----:B------:R-:W-:Y:S01]  /*1960*/  IMAD.U32 R24, RZ, RZ, UR4 ;  /* 0x00000004ff187e24 */ /* 0x000fe2000f8e00ff */
[----:B------:R-:W-:Y:S06]  /*1970*/  @!P2 BRA `(.L_x_3638) ;  /* 0x000000000010a947 */ /* 0x000fec0003800000 */
[----:B------:R-:W-:-:S04]  /*1980*/  IADD3 R4, P0, R202, UR8, RZ ;  /* 0x00000008ca047c10 */ /* 0x000fc8000ff1e0ff */
[----:B------:R-:W-:-:S05]  /*1990*/  IADD3.X R5, R203, UR9, RZ, P0, !PT ;  /* 0x00000009cb057c10 */ /* 0x000fca00087fe4ff */
[----:B------:R0:W5:Y:S01]  /*19a0*/  LDG.E R24, desc[UR42][R4.64] ;  /* 0x0000002a04187981 */ /* 0x000162000c1e1900 */
[----:B------:R-:W-:Y:S05]  /*19b0*/  BRA `(.L_x_3639) ;  /* 0x0000000000107947 */ /* 0x000fea0003800000 */
.L_x_3638:
[----:B------:R-:W-:Y:S05]  /*19c0*/  @!P0 BRA `(.L_x_3639) ;  /* 0x00000000000c8947 */ /* 0x000fea0003800000 */
[----:B------:R-:W2:Y:S04]  /*19d0*/  LDG.E R3, desc[UR42][R4.64] ;  /* 0x0000002a04037981 */ /* 0x000ea8000c1e1900 */
[----:B------:R-:W2:Y:S02]  /*19e0*/  LDG.E R24, desc[UR42][R4.64+0x4] ;  /* 0x0000042a04187981 */ /* 0x000ea4000c1e1900 */
[----:B--2---:R-:W-:-:S07]  /*19f0*/  IMAD.IADD R24, R24, 0x1, -R3 ;  /* 0x0000000118187824 */ /* 0x004fce00078e0a03 */
.L_x_3639:
        /* <DEDUP_REMOVED lines=9> */
[----:B------:R0:W3:Y:S01]  /*1a90*/  @P0 LDG.E R3, desc[UR42][R4.64+0x4] ;  /* 0x0000042a04030981 */ /* 0x0000e2000c1e1900 */
[----:B------:R-:W-:Y:S01]  /*1aa0*/  ISETP.NE.AND.EX P1, PT, RZ, UR5, PT, P1 ;  /* 0x00000005ff007c0c */ /* 0x000fe2000bf25310 */
[----:B-----5:R-:W-:-:S12]  /*1ab0*/  IMAD.MOV.U32 R154, RZ, RZ, R24 ;  /* 0x000000ffff9a7224 */ /* 0x020fd800078e0018 */
[----:B------:R-:W-:-:S04]  /*1ac0*/  @P1 IADD3 R6, P2, R202, UR4, RZ ;  /* 0x00000004ca061c10 */ /* 0x000fc8000ff5e0ff */
[----:B------:R-:W-:-:S05]  /*1ad0*/  @P1 IADD3.X R7, R203, UR5, RZ, P2, !PT ;  /* 0x00000005cb071c10 */ /* 0x000fca00097fe4ff */
[----:B------:R1:W5:Y:S01]  /*1ae0*/  @P1 LDG.E R154, desc[UR42][R6.64] ;  /* 0x0000002a069a1981 */ /* 0x000362000c1e1900 */
[----:B------:R-:W-:Y:S01]  /*1af0*/  IMAD.IADD R11, R24, 0x1, -R11 ;  /* 0x00000001180b7824 */ /* 0x000fe200078e0a0b */
[----:B------:R-:W-:Y:S01]  /*1b00*/  BSSY B0, `(.L_x_3640) ;  /* 0x000002b000007945 */ /* 0x000fe20003800000 */
[----:B------:R-:W-:Y:S01]  /*1b10*/  LOP3.LUT R210, R200, 0xff, RZ, 0xc0, !PT ;  /* 0x000000ffc8d27812 */ /* 0x000fe200078ec0ff */
[----:B0-----:R-:W-:Y:S01]  /*1b20*/  IMAD.MOV.U32 R5, RZ, RZ, RZ ;  /* 0x000000ffff057224 */ /* 0x001fe200078e00ff */
[----:B------:R-:W-:Y:S02]  /*1b30*/  SHF.R.U32.HI R200, RZ, 0x10, R200 ;  /* 0x00000010ffc87819 */ /* 0x000fe400000116c8 */
[----:B--2---:R-:W-:Y:S01]  /*1b40*/  LOP3.LUT R8, R8, 0xfffffffb, RZ, 0xc0, !PT ;  /* 0xfffffffb08087812 */ /* 0x004fe200078ec0ff */
[----:B---3--:R-:W-:-:S04]  /*1b50*/  @P0 IMAD.IADD R42, R3, 0x1, -R0 ;  /* 0x00000001032a0824 */ /* 0x008fc800078e0a00 */
[----:B------:R-:W-:-:S04]  /*1b60*/  IMAD.IADD R152, R11, 0x1, R42 ;  /* 0x000000010b987824 */ /* 0x000fc800078e022a */
[C---:B------:R-:W-:Y:S01]  /*1b70*/  VIADD R0, R152.reuse, 0x3f ;  /* 0x0000003f98007836 */ /* 0x040fe20000000000 */
[----:B------:R-:W-:-:S04]  /*1b80*/  ISETP.GE.AND P3, PT, R152, 0x1, PT ;  /* 0x000000019800780c */ /* 0x000fc80003f66270 */
[----:B------:R-:W-:-:S04]  /*1b90*/  SHF.R.S32.HI R3, RZ, 0x1f, R0 ;  /* 0x0000001fff037819 */ /* 0x000fc80000011400 */
[----:B------:R-:W-:-:S04]  /*1ba0*/  LEA.HI R3, R3, R0, RZ, 0x6 ;  /* 0x0000000003037211 */ /* 0x000fc800078f30ff */
[----:B------:R-:W-:Y:S02]  /*1bb0*/  SHF.R.S32.HI R168, RZ, 0x6, R3 ;  /* 0x00000006ffa87819 */ /* 0x000fe40000011403 */
[----:B------:R-:W-:-:S05]  /*1bc0*/  @P3 LOP3.LUT R8, R8, 0x4, RZ, 0xfc, !PT ;  /* 0x0000000408083812 */ /* 0x000fca00078efcff */
[----:B------:R1:W-:Y:S01]  /*1bd0*/  STL [R1+0x28], R8 ;  /* 0x0000280801007387 */ /* 0x0003e20000100800 */
[----:B------:R-:W-:Y:S05]  /*1be0*/  @!P3 BRA `(.L_x_3641) ;  /* 0x000000000070b947 */ /* 0x000fea0003800000 */
[----:B------:R-:W-:Y:S01]  /*1bf0*/  ISETP.NE.AND P0, PT, R200, RZ, PT ;  /* 0x000000ffc800720c */ /* 0x000fe20003f05270 */
[----:B------:R-:W-:-:S03]  /*1c00*/  ULDC UR4, c[0x0][0x9f0] ;  /* 0x00027c0000047ab9 */ /* 0x000fc60000000800 */
[----:B------:R-:W-:-:S04]  /*1c10*/  SEL R9, R200, UR4, P0 ;  /* 0x00000004c8097c07 */ /* 0x000fc80008000000 */
[-C--:B-1----:R-:W-:Y:S02]  /*1c20*/  IABS R6, R9.reuse ;  /* 0x0000000900067213 */ /* 0x082fe40000000000 */
        /* <DEDUP_REMOVED lines=24> */
.L_x_3641:
[----:B------:R-:W-:Y:S05]  /*1db0*/  BSYNC B0 ;  /* 0x0000000000007941 */ /* 0x000fea0003800000 */
.L_x_3640:
[----:B------:R-:W-:-:S05]  /*1dc0*/  IMAD R0, R210, R5, RZ ;  /* 0x00000005d2007224 */ /* 0x000fca00078e02ff */
[C---:B------:R-:W-:Y:S01]  /*1dd0*/  VIADDMNMX R5, R0.reuse, R5, R168, PT ;  /* 0x0000000500057246 */ /* 0x040fe200038001a8 */
[----:B------:R-:W-:-:S04]  /*1de0*/  IMAD R0, R0, 0x40, -R11 ;  /* 0x0000004000007824 */ /* 0x000fc800078e0a0b */
        /* <DEDUP_REMOVED lines=9> */
[----:B------:R-:W-:Y:S02]  /*1e80*/  @P0 SHF.R.S32.HI R40, RZ, 0x6, R0 ;  /* 0x00000006ff280819 */ /* 0x000fe40000011400 */
[----:B------:R-:W-:Y:S02]  /*1e90*/  PLOP3.LUT P0, PT, PT, PT, PT, 0x80, 0x0 ;  /* 0x000000000000781c */ /* 0x000fe40003f0f070 */
        /* <DEDUP_REMOVED lines=9> */
[----:B------:R-:W-:Y:S02]  /*1f30*/  IMAD.U32 R4, RZ, RZ, UR4 ;  /* 0x00000004ff047e24 */ /* 0x000fe4000f8e00ff */
[----:B------:R-:W-:Y:S01]  /*1f40*/  IMAD.U32 R5, RZ, RZ, UR5 ;  /* 0x00000005ff057e24 */ /* 0x000fe2000f8e00ff */
[----:B------:R-:W0:Y:S01]  /*1f50*/  LDC.64 R14, c[0x4][R14] ;  /* 0x010000000e0e7b82 */ /* 0x000e220000000a00 */
[----:B------:R-:W-:Y:S01]  /*1f60*/  ULDC.64 UR4, c[0x4][0x120] ;  /* 0x0100480000047ab9 */ /* 0x000fe20000000a00 */
[----:B------:R-:W-:Y:S02]  /*1f70*/  IMAD.U32 R10, RZ, RZ, UR6 ;  /* 0x00000006ff0a7e24 */ /* 0x000fe4000f8e00ff */
[----:B-1----:R-:W-:-:S02]  /*1f80*/  IMAD.U32 R6, RZ, RZ, UR4 ;  /* 0x00000004ff067e24 */ /* 0x002fc4000f8e00ff */
[----:B------:R-:W-:Y:S02]  /*1f90*/  IMAD.U32 R7, RZ, RZ, UR5 ;  /* 0x00000005ff077e24 */ /* 0x000fe4000f8e00ff */
[----:B------:R-:W-:Y:S02]  /*1fa0*/  IMAD.U32 R11, RZ, RZ, UR7 ;  /* 0x00000007ff0b7e24 */ /* 0x000fe4000f8e00ff */
[----:B------:R-:W-:Y:S02]  /*1fb0*/  IMAD.MOV.U32 R8, RZ, RZ, 0x70 ;  /* 0x00000070ff087424 */ /* 0x000fe400078e00ff */
[----:B------:R-:W-:Y:S02]  /*1fc0*/  IMAD.MOV.U32 R12, RZ, RZ, 0x1 ;  /* 0x00000001ff0c7424 */ /* 0x000fe400078e00ff */
[----:B------:R-:W-:-:S07]  /*1fd0*/  IMAD.MOV.U32 R13, RZ, RZ, RZ ;  /* 0x000000ffff0d7224 */ /* 0x000fce00078e00ff */
[----:B------:R-:W-:-:S07]  /*1fe0*/  LEPC R20, `(.L_x_3644) ;  /* 0x000000001014794e */ /* 0x000fce0000000000 */
[----:B0----5:R-:W-:Y:S05]  /*1ff0*/  CALL.ABS.NOINC R14 ;  /* 0x000000000e007343 */ /* 0x021fea0003c00000 */
.L_x_3644:
[----:B------:R-:W-:Y:S05]  /*2000*/  BSYNC B6 ;  /* 0x0000000000067941 */ /* 0x000fea0003800000 */
.L_x_3643:
        /* <DEDUP_REMOVED lines=11> */
[----:B-1----:R-:W-:Y:S02]  /*20c0*/  IMAD.U32 R6, RZ, RZ, UR6 ;  /* 0x00000006ff067e24 */ /* 0x002fe4000f8e00ff */
[----:B------:R-:W-:-:S02]  /*20d0*/  IMAD.U32 R7, RZ, RZ, UR7 ;  /* 0x00000007ff077e24 */ /* 0x000fc4000f8e00ff */
[----:B------:R-:W-:Y:S02]  /*20e0*/  IMAD.U32 R10, RZ, RZ, UR4 ;  /* 0x00000004ff0a7e24 */ /* 0x000fe4000f8e00ff */
[----:B------:R-:W-:Y:S02]  /*20f0*/  IMAD.U32 R11, RZ, RZ, UR5 ;  /* 0x00000005ff0b7e24 */ /* 0x000fe4000f8e00ff */
[----:B------:R-:W-:Y:S02]  /*2100*/  IMAD.MOV.U32 R8, RZ, RZ, 0x70 ;  /* 0x00000070ff087424 */ /* 0x000fe400078e00ff */
[----:B------:R-:W-:Y:S02]  /*2110*/  IMAD.MOV.U32 R12, RZ, RZ, 0x1 ;  /* 0x00000001ff0c7424 */ /* 0x000fe400078e00ff */
[----:B------:R-:W-:-:S07]  /*2120*/  IMAD.MOV.U32 R13, RZ, RZ, RZ ;  /* 0x000000ffff0d7224 */ /* 0x000fce00078e00ff */
[----:B------:R-:W-:-:S07]  /*2130*/  LEPC R20, `(.L_x_3646) ;  /* 0x000000001014794e */ /* 0x000fce0000000000 */
[----:B0----5:R-:W-:Y:S05]  /*2140*/  CALL.ABS.NOINC R14 ;  /* 0x000000000e007343 */ /* 0x021fea0003c00000 */
.L_x_3646:
[----:B------:R-:W-:Y:S05]  /*2150*/  BSYNC B6 ;  /* 0x0000000000067941 */ /* 0x000fea0003800000 */
.L_x_3645:
[----:B------:R-:W-:Y:S01]  /*2160*/  ULDC.64 UR4, c[0x0][0x9f8] ;  /* 0x00027e0000047ab9 */ /* 0x000fe20000000a00 */
[----:B------:R-:W-:Y:S01]  /*2170*/  IMAD.MOV.U32 R3, RZ, RZ, R199 ;  /* 0x000000ffff037224 */ /* 0x000fe200078e00c7 */
[----:B------:R-:W-:Y:S01]  /*2180*/  ISETP.NE.U32.AND P0, PT, RZ, UR4, PT ;  /* 0x00000004ff007c0c */ /* 0x000fe2000bf05070 */
[----:B-1----:R-:W0:Y:S01]  /*2190*/  LDC.64 R6, c[0x0][0x300] ;  /* 0x0000c000ff067b82 */ /* 0x002e220000000a00 */
[----:B------:R-:W-:Y:S01]  /*21a0*/  IMAD.IADD R38, R25, 0x1, R24 ;  /* 0x0000000119267824 */ /* 0x000fe200078e0218 */
[----:B------:R-:W-:Y:S01]  /*21b0*/  ULDC.64 UR6, c[0x0][0xa08] ;  /* 0x0002820000067ab9 */ /* 0x000fe20000000a00 */
[----:B------:R-:W-:-:S05]  /*21c0*/  ISETP.NE.AND.EX P0, PT, RZ, UR5, PT, P0 ;  /* 0x00000005ff007c0c */ /* 0x000fca000bf05300 */
[----:B------:R-:W1:Y:S08]  /*21d0*/  LDC R25, c[0x0][0x3f4] ;  /* 0x0000fd00ff197b82 */ /* 0x000e700000000800 */
[----:B------:R-:W-:Y:S01]  /*21e0*/  @P0 IADD3 R10, P1, R202, UR4, RZ ;  /* 0x00000004ca0a0c10 */ /* 0x000fe2000ff3e0ff */
[----:B------:R-:W2:Y:S03]  /*21f0*/  LDC.64 R52, c[0x0][0x408] ;  /* 0x00010200ff347b82 */ /* 0x000ea60000000a00 */
[----:B------:R-:W-:Y:S01]  /*2200*/  @P0 IADD3.X R11, R203, UR5, RZ, P1, !PT ;  /* 0x00000005cb0b0c10 */ /* 0x000fe20008ffe4ff */
[----:B------:R-:W-:-:S04]  /*2210*/  ULDC.64 UR4, c[0x0][0x308] ;  /* 0x0000c20000047ab9 */ /* 0x000fc80000000a00 */
[----:B------:R3:W4:Y:S01]  /*2220*/  @P0 LDG.E R3, desc[UR42][R10.64] ;  /* 0x0000002a0a030981 */ /* 0x000722000c1e1900 */
[----:B------:R-:W-:Y:S01]  /*2230*/  SHF.R.S32.HI R13, RZ, 0x1f, R38 ;  /* 0x0000001fff0d7819 */ /* 0x000fe20000011426 */
[-C--:B0-----:R-:W-:Y:S01]  /*2240*/  IMAD.WIDE.U32 R8, R38, R6.reuse, RZ ;  /* 0x0000000626087225 */ /* 0x081fe200078e00ff */
[----:B------:R-:W-:Y:S01]  /*2250*/  ISETP.NE.U32.AND P0, PT, RZ, UR6, PT ;  /* 0x00000006ff007c0c */ /* 0x000fe2000bf05070 */
[----:B------:R-:W0:Y:S01]  /*2260*/  S2R R55, SR_TID.X ;  /* 0x0000000000377919 */ /* 0x000e220000002100 */
[----:B------:R-:W-:Y:S01]  /*2270*/  SHF.R.S32.HI R17, RZ, 0x1f, R16 ;  /* 0x0000001fff117819 */ /* 0x000fe20000011410 */
[-C--:B------:R-:W-:Y:S01]  /*2280*/  IMAD R0, R13, R6.reuse, RZ ;  /* 0x000000060d007224 */ /* 0x080fe200078e02ff */
[----:B------:R-:W-:Y:S01]  /*2290*/  ISETP.NE.AND.EX P0, PT, RZ, UR7, PT, P0 ;  /* 0x00000007ff007c0c */ /* 0x000fe2000bf05300 */
[----:B------:R-:W-:Y:S01]  /*22a0*/  IMAD.SHL.U32 R50, R188, 0x40, RZ ;  /* 0x00000040bc327824 */ /* 0x000fe200078e00ff */
[----:B-1----:R-:W-:Y:S01]  /*22b0*/  ISETP.GE.AND P2, PT, R16, R25, PT ;  /* 0x000000191000720c */ /* 0x002fe20003f46270 */
[----:B------:R-:W-:Y:S01]  /*22c0*/  IMAD R5, R38, R7, R0 ;  /* 0x0000000726057224 */ /* 0x000fe200078e0200 */
[----:B------:R-:W-:Y:S01]  /*22d0*/  SHF.R.S32.HI R0, RZ, 0x1f, R23 ;  /* 0x0000001fff007819 */ /* 0x000fe20000011417 */
[----:B------:R-:W-:Y:S01]  /*22e0*/  IMAD.WIDE.U32 R44, R23, R6, R16 ;  /* 0x00000006172c7225 */ /* 0x000fe200078e0010 */
[----:B------:R-:W-:-:S02]  /*22f0*/  SHF.R.S32.HI R185, RZ, 0x1f, R184 ;  /* 0x0000001fffb97819 */ /* 0x000fc400000114b8 */
[----:B------:R-:W-:Y:S01]  /*2300*/  LOP3.LUT R50, R50, 0x1c0, RZ, 0xc0, !PT ;  /* 0x000001c032327812 */ /* 0x000fe200078ec0ff */
[----:B------:R-:W-:Y:S01]  /*2310*/  IMAD.IADD R9, R9, 0x1, R5 ;  /* 0x0000000109097824 */ /* 0x000fe200078e0205 */
[----:B--2---:R-:W-:Y:S01]  /*2320*/  SHF.L.U64.HI R51, R52, 0x6, R53 ;  /* 0x0000000634337819 */ /* 0x004fe20000010235 */
[----:B------:R-:W1:Y:S01]  /*2330*/  LDC.64 R4, c[0x0][0x3f8] ;  /* 0x0000fe00ff047b82 */ /* 0x000e620000000a00 */
[----:B------:R-:W-:Y:S01]  /*2340*/  IMAD R14, R0, R6, RZ ;  /* 0x00000006000e7224 */ /* 0x000fe200078e02ff */
[----:B------:R-:W-:Y:S01]  /*2350*/  SHF.R.U32.HI R54, RZ, 0x3, R50 ;  /* 0x00000003ff367819 */ /* 0x000fe20000011632 */
[----:B------:R-:W-:Y:S01]  /*2360*/  IMAD.WIDE.U32 R20, R198, UR4, R8 ;  /* 0x00000004c6147c25 */ /* 0x000fe2000f8e0008 */
[----:B------:R-:W-:Y:S02]  /*2370*/  P2R R72, PR, RZ, 0x4 ;  /* 0x00000004ff487803 */ /* 0x000fe40000000000 */
[----:B------:R-:W-:Y:S01]  /*2380*/  SHF.L.U64.HI R46, R6, 0x6, R7 ;  /* 0x00000006062e7819 */ /* 0x000fe20000010207 */
[----:B------:R-:W-:Y:S01]  /*2390*/  IMAD R21, R198, UR5, R21 ;  /* 0x00000005c6157c24 */ /* 0x000fe2000f8e0215 */
[----:B------:R-:W-:Y:S01]  /*23a0*/  ULDC.64 UR4, c[0x0][0x330] ;  /* 0x0000cc0000047ab9 */ /* 0x000fe20000000a00 */
[----:B------:R-:W-:-:S02]  /*23b0*/  IMAD R14, R23, R7, R14 ;  /* 0x00000007170e7224 */ /* 0x000fc400078e020e */
[----:B------:R-:W-:-:S04]  /*23c0*/  IMAD.WIDE.U32 R28, R198, UR4, R16 ;  /* 0x00000004c61c7c25 */ /* 0x000fc8000f8e0010 */
[----:B------:R-:W-:Y:S01]  /*23d0*/  IMAD R29, R198, UR5, R29 ;  /* 0x00000005c61d7c24 */ /* 0x000fe2000f8e021d */
[----:B------:R-:W-:Y:S01]  /*23e0*/  ULDC.64 UR4, c[0x0][0x310] ;  /* 0x0000c40000047ab9 */ /* 0x000fe20000000a00 */
[----:B------:R-:W-:Y:S01]  /*23f0*/  IMAD.WIDE.U32 R34, R23, R52, R184 ;  /* 0x0000003417227225 */ /* 0x000fe200078e00b8 */
[----:B0-----:R-:W-:-:S03]  /*2400*/  LEA.HI R55, R55, 0x8, RZ, 0x19 ;  /* 0x0000000837377811 */ /* 0x001fc600078fc8ff */
[----:B------:R-:W-:Y:S01]  /*2410*/  IMAD.WIDE.U32 R36, R23, R52, R16 ;  /* 0x0000003417247225 */ /* 0x000fe200078e0010 */
[----:B-1----:R-:W-:-:S03]  /*2420*/  SHF.L.U64.HI R48, R4, 0x6, R5 ;  /* 0x0000000604307819 */ /* 0x002fc60000010205 */
[-C--:B------:R-:W-:Y:S02]  /*2430*/  IMAD R12, R0, R4.reuse, RZ ;  /* 0x00000004000c7224 */ /* 0x080fe400078e02ff */
[----:B------:R-:W-:-:S04]  /*2440*/  IMAD.WIDE.U32 R30, R23, R4, R184 ;  /* 0x00000004171e7225 */ /* 0x000fc800078e00b8 */
[C---:B---3--:R-:W-:Y:S02]  /*2450*/  IMAD R11, R23.reuse, R5, R12 ;  /* 0x00000005170b7224 */ /* 0x048fe400078e020c */
[----:B------:R-:W-:-:S04]  /*2460*/  IMAD.WIDE.U32 R32, R23, R4, R16 ;  /* 0x0000000417207225 */ /* 0x000fc800078e0010 */
[----:B------:R-:W-:Y:S02]  /*2470*/  IMAD.IADD R31, R31, 0x1, R11 ;  /* 0x000000011f1f7824 */ /* 0x000fe400078e020b */
[----:B------:R-:W-:Y:S01]  /*2480*/  IMAD.IADD R33, R11, 0x1, R33 ;  /* 0x000000010b217824 */ /* 0x000fe200078e0221 */
[----:B-----5:R-:W-:Y:S01]  /*2490*/  SHF.R.S32.HI R11, RZ, 0x1f, R154 ;  /* 0x0000001fff0b7819 */ /* 0x020fe2000001149a */
[----:B------:R-:W-:-:S04]  /*24a0*/  IMAD.WIDE.U32 R30, R154, R4, R30 ;  /* 0x000000049a1e7225 */ /* 0x000fc800078e001e */
[----:B------:R-:W-:-:S04]  /*24b0*/  IMAD.WIDE.U32 R32, R154, R4, R32 ;  /* 0x000000049a207225 */ /* 0x000fc800078e0020 */
[----:B------:R-:W-:Y:S02]  /*24c0*/  IMAD.SHL.U32 R49, R4, 0x40, RZ ;  /* 0x0000004004317824 */ /* 0x000fe400078e00ff */
[----:B------:R-:W-:Y:S02]  /*24d0*/  IMAD.SHL.U32 R47, R6, 0x40, RZ ;  /* 0x00000040062f7824 */ /* 0x000fe400078e00ff */
[----:B------:R-:W-:Y:S01]  /*24e0*/  IMAD.SHL.U32 R56, R25, 0x2, RZ ;  /* 0x0000000219387824 */ /* 0x000fe200078e00ff */
[----:B----4-:R-:W-:Y:S02]  /*24f0*/  SHF.R.S32.HI R8, RZ, 0x1f, R3 ;  /* 0x0000001fff087819 */ /* 0x010fe40000011403 */
[----:B------:R-:W-:Y:S02]  /*2500*/  SEL R9, R3, RZ, !P0 ;  /* 0x000000ff03097207 */ /* 0x000fe40004000000 */
[----:B------:R-:W-:-:S03]  /*2510*/  SEL R8, R8, RZ, !P0 ;  /* 0x000000ff08087207 */ /* 0x000fc60004000000 */
[----:B------:R-:W-:-:S04]  /*2520*/  IMAD.WIDE.U32 R20, R9, UR4, R20 ;  /* 0x0000000409147c25 */ /* 0x000fc8000f8e0014 */
[----:B------:R-:W-:Y:S01]  /*2530*/  IMAD R10, R8, UR4, RZ ;  /* 0x00000004080a7c24 */ /* 0x000fe2000f8e02ff */
[----:B------:R-:W-:-:S03]  /*2540*/  IADD3 R3, P0, R20, R44, RZ ;  /* 0x0000002c14037210 */ /* 0x000fc60007f1e0ff */
[C---:B------:R-:W-:Y:S01]  /*2550*/  IMAD R43, R9.reuse, UR5, R10 ;  /* 0x00000005092b7c24 */ /* 0x040fe2000f8e020a */
[----:B------:R-:W-:Y:S02]  /*2560*/  ULDC.64 UR4, c[0x0][0x338] ;  /* 0x0000ce0000047ab9 */ /* 0x000fe40000000a00 */
[----:B------:R-:W-:Y:S02]  /*2570*/  IMAD R8, R8, UR4, RZ ;  /* 0x0000000408087c24 */ /* 0x000fe4000f8e02ff */
[C---:B------:R-:W-:Y:S01]  /*2580*/  IMAD.WIDE.U32 R28, R9.reuse, UR4, R28 ;  /* 0x00000004091c7c25 */ /* 0x040fe2000f8e001c */
[----:B------:R-:W-:Y:S02]  /*2590*/  ULDC UR4, c[0x0][0x2f4] ;  /* 0x0000bd0000047ab9 */ /* 0x000fe40000000800 */
[----:B------:R-:W-:Y:S01]  /*25a0*/  ISETP.GE.AND P4, PT, R16, UR4, PT ;  /* 0x0000000410007c0c */ /* 0x000fe2000bf86270 */
[----:B------:R-:W-:Y:S01]  /*25b0*/  IMAD R71, R9, UR5, R8 ;  /* 0x0000000509477c24 */ /* 0x000fe2000f8e0208 */
[----:B------:R-:W-:Y:S01]  /*25c0*/  SEL R9, R25, RZ, P2 ;  /* 0x000000ff19097207 */ /* 0x000fe20001000000 */
[----:B------:R-:W-:-:S02]  /*25d0*/  IMAD R8, R0, R52, RZ ;  /* 0x0000003400087224 */ /* 0x000fc400078e02ff */
[----:B------:R-:W-:Y:S02]  /*25e0*/  IMAD.IADD R43, R21, 0x1, R43 ;  /* 0x00000001152b7824 */ /* 0x000fe400078e022b */
[----:B------:R-:W-:Y:S02]  /*25f0*/  IMAD.IADD R9, R16, 0x1, R9 ;  /* 0x0000000110097824 */ /* 0x000fe400078e0209 */
[----:B------:R-:W-:Y:S01]  /*2600*/  IMAD R15, R23, R53, R8 ;  /* 0x00000035170f7224 */ /* 0x000fe200078e0208 */
[----:B------:R-:W-:Y:S01]  /*2610*/  IADD3.X R44, R43, R45, R14, P0, !PT ;  /* 0x0000002d2b2c7210 */ /* 0x000fe200007fe40e */
[----:B------:R-:W-:Y:S01]  /*2620*/  IMAD.IADD R71, R29, 0x1, R71 ;  /* 0x000000011d477824 */ /* 0x000fe200078e0247 */
[----:B------:R-:W-:Y:S01]  /*2630*/  SHF.R.S32.HI R8, RZ, 0x1f, R9 ;  /* 0x0000001fff087819 */ /* 0x000fe20000011409 */
[----:B------:R-:W-:Y:S01]  /*2640*/  IMAD.IADD R35, R35, 0x1, R15 ;  /* 0x0000000123237824 */ /* 0x000fe200078e020f */
[----:B------:R-:W-:Y:S01]  /*2650*/  IADD3 R38, P0, R23, R38, RZ ;  /* 0x0000002617267210 */ /* 0x000fe20007f1e0ff */
[----:B------:R-:W-:Y:S01]  /*2660*/  IMAD.IADD R37, R15, 0x1, R37 ;  /* 0x000000010f257824 */ /* 0x000fe200078e0225 */
[----:B------:R-:W-:Y:S01]  /*2670*/  LEA.HI R45, R8, R9, RZ, 0x3 ;  /* 0x00000009082d7211 */ /* 0x000fe200078f18ff */
[----:B------:R-:W-:-:S02]  /*2680*/  IMAD R8, R11, R4, RZ ;  /* 0x000000040b087224 */ /* 0x000fc400078e02ff */
[----:B------:R-:W-:Y:S01]  /*2690*/  IMAD R11, R11, R52, RZ ;  /* 0x000000340b0b7224 */ /* 0x000fe200078e02ff */
[----:B------:R-:W-:Y:S01]  /*26a0*/  LOP3.LUT R60, R45, 0xfffffff8, RZ, 0xc0, !PT ;  /* 0xfffffff82d3c7812 */ /* 0x000fe200078ec0ff */
[----:B------:R-:W-:Y:S01]  /*26b0*/  IMAD R59, R154, R5, R8 ;  /* 0x000000059a3b7224 */ /* 0x000fe200078e0208 */
[----:B------:R-:W-:Y:S01]  /*26c0*/  LOP3.LUT R5, R50, 0x18, R16, 0xf8, !PT ;  /* 0x0000001832057812 */ /* 0x000fe200078ef810 */
[----:B------:R-:W-:Y:S01]  /*26d0*/  IMAD R11, R154, R53, R11 ;  /* 0x000000359a0b7224 */ /* 0x000fe200078e020b */
[----:B------:R-:W-:Y:S01]  /*26e0*/  SHF.R.S32.HI R63, RZ, 0x1f, R60 ;  /* 0x0000001fff3f7819 */ /* 0x000fe2000001143c */
[----:B------:R-:W-:Y:S01]  /*26f0*/  VIADD R53, R16, 0x20 ;  /* 0x0000002010357836 */ /* 0x000fe20000000000 */
[----:B------:R-:W-:Y:S01]  /*2700*/  LOP3.LUT R4, R5, R54, RZ, 0x3c, !PT ;  /* 0x0000003605047212 */ /* 0x000fe200078e3cff */
[-C--:B------:R-:W-:Y:S01]  /*2710*/  IMAD.WIDE.U32 R34, R154, R52.reuse, R34 ;  /* 0x000000349a227225 */ /* 0x080fe200078e0022 */
[----:B------:R-:W-:Y:S02]  /*2720*/  LOP3.LUT R5, R50, 0x38, R45, 0xf8, !PT ;  /* 0x0000003832057812 */ /* 0x000fe400078ef82d */
[----:B------:R-:W-:Y:S01]  /*2730*/  ISETP.GE.AND P3, PT, R53, UR4, PT ;  /* 0x0000000435007c0c */ /* 0x000fe2000bf66270 */
[----:B------:R-:W-:Y:S01]  /*2740*/  IMAD.WIDE.U32 R36, R154, R52, R36 ;  /* 0x000000349a247225 */ /* 0x000fe200078e0024 */
[----:B------:R-:W-:-:S03]  /*2750*/  LOP3.LUT R70, R5, R54, RZ, 0x3c, !PT ;  /* 0x0000003605467212 */ /* 0x000fc600078e3cff */
[----:B------:R-:W-:Y:S02]  /*2760*/  IMAD.IADD R58, R31, 0x1, R59 ;  /* 0x000000011f3a7824 */ /* 0x000fe400078e023b */
[----:B------:R-:W-:Y:S02]  /*2770*/  IMAD.SHL.U32 R52, R52, 0x40, RZ ;  /* 0x0000004034347824 */ /* 0x000fe400078e00ff */
[----:B------:R-:W-:Y:S02]  /*2780*/  IMAD.X R39, R13, 0x1, R0, P0 ;  /* 0x000000010d277824 */ /* 0x000fe400000e0600 */
[----:B------:R-:W-:Y:S02]  /*2790*/  IMAD R57, R193, 0x200, R4 ;  /* 0x00000200c1397824 */ /* 0x000fe400078e0204 */
[----:B------:R-:W-:Y:S02]  /*27a0*/  IMAD.IADD R59, R59, 0x1, R33 ;  /* 0x000000013b3b7824 */ /* 0x000fe400078e0221 */
[----:B------:R-:W-:-:S02]  /*27b0*/  IMAD.IADD R61, R35, 0x1, R11 ;  /* 0x00000001233d7824 */ /* 0x000fc400078e020b */
[----:B------:R-:W-:Y:S02]  /*27c0*/  IMAD.IADD R62, R11, 0x1, R37 ;  /* 0x000000010b3e7824 */ /* 0x000fe400078e0225 */
[----:B------:R-:W-:-:S07]  /*27d0*/  IMAD R70, R193, 0x200, R70 ;  /* 0x00000200c1467824 */ /* 0x000fce00078e0246 */
.L_x_3676:
[----:B0---4-:R-:W0:Y:S01]  /*27e0*/  LDC R27, c[0x0][0x3f4] ;  /* 0x0000fd00ff1b7b82 */ /* 0x011e220000000800 */
[----:B------:R-:W-:Y:S01]  /*27f0*/  VIADD R40, R40, 0xffffffff ;  /* 0xffffffff28287836 */ /* 0x000fe20000000000 */
[----:B------:R-:W-:Y:S05]  /*2800*/  YIELD ;  /* 0x0000000000007946 */ /* 0x000fea0003800000 */
[----:B------:R-:W-:Y:S01]  /*2810*/  SHF.R.S32.HI R67, RZ, 0x1f, R40 ;  /* 0x0000001fff437819 */ /* 0x000fe20000011428 */
[----:B------:R-:W1:Y:S01]  /*2820*/  LDC.64 R64, c[0x0][0x2e8] ;  /* 0x0000ba00ff407b82 */ /* 0x000e620000000a00 */
[-C--:B------:R-:W-:Y:S01]  /*2830*/  IMAD R4, R46, R40.reuse, RZ ;  /* 0x000000282e047224 */ /* 0x080fe200078e02ff */
[----:B------:R-:W-:Y:S01]  /*2840*/  BSSY B0, `(.L_x_3647) ;  /* 0x000017e000007945 */ /* 0x000fe20003800000 */
[----:B---3--:R-:W-:Y:S01]  /*2850*/  IMAD.WIDE.U32 R14, R47, R40, RZ ;  /* 0x000000282f0e7225 */ /* 0x008fe200078e00ff */
[----:B------:R-:W-:-:S03]  /*2860*/  ISETP.GT.AND P2, PT, R40, R41, PT ;  /* 0x000000292800720c */ /* 0x000fc60003f44270 */
[----:B------:R-:W-:Y:S01]  /*2870*/  IMAD R5, R67, R47, R4 ;  /* 0x0000002f43057224 */ /* 0x000fe200078e0204 */
[----:B------:R-:W-:Y:S01]  /*2880*/  IADD3 R4, P0, R3, R14, RZ ;  /* 0x0000000e03047210 */ /* 0x000fe20007f1e0ff */
[----:B------:R-:W-:Y:S02]  /*2890*/  IMAD.SHL.U32 R26, R19, 0x1000, RZ ;  /* 0x00001000131a7824 */ /* 0x000fe400078e00ff */
[----:B------:R-:W-:Y:S02]  /*28a0*/  IMAD.IADD R25, R15, 0x1, R5 ;  /* 0x000000010f197824 */ /* 0x000fe400078e0205 */
[----:B------:R-:W-:Y:S02]  /*28b0*/  IMAD.IADD R5, R57, 0x1, R26 ;  /* 0x0000000139057824 */ /* 0x000fe400078e021a */
[----:B------:R-:W-:Y:S01]  /*28c0*/  IMAD.X R6, R25, 0x1, R44, P0 ;  /* 0x0000000119067824 */ /* 0x000fe200000e062c */
[----:B0-----:R-:W-:Y:S01]  /*28d0*/  ISETP.GE.AND P0, PT, R27, 0x1, PT ;  /* 0x000000011b00780c */ /* 0x001fe20003f06270 */
[----:B------:R-:W-:Y:S01]  /*28e0*/  IMAD R66, R5, 0x2, R2 ;  /* 0x0000000205427824 */ /* 0x000fe200078e0202 */
[----:B-1----:R-:W-:-:S04]  /*28f0*/  LEA R12, P1, R4, R64, 0x1 ;  /* 0x00000040040c7211 */ /* 0x002fc800078208ff */
[----:B------:R-:W-:-:S07]  /*2900*/  LEA.HI.X R13, R4, R65, R6, 0x1, P1 ;  /* 0x00000041040d7211 */ /* 0x000fce00008f0c06 */
[----:B------:R-:W-:Y:S05]  /*2910*/  @!P0 BRA `(.L_x_3648) ;  /* 0x00000014005c8947 */ /* 0x000fea0003800000 */
[----:B------:R-:W-:Y:S01]  /*2920*/  ULDC.U8 UR4, c[0x0][0x410] ;  /* 0x0001040000047ab9 */ /* 0x000fe20000000000 */
[-C--:B------:R-:W-:Y:S01]  /*2930*/  IMAD R6, R48, R40.reuse, RZ ;  /* 0x0000002830067224 */ /* 0x080fe200078e02ff */
[----:B------:R-:W-:Y:S01]  /*2940*/  ISETP.NE.AND P0, PT, RZ, UR4, PT ;  /* 0x00000004ff007c0c */ /* 0x000fe2000bf05270 */
[----:B------:R-:W-:-:S04]  /*2950*/  IMAD.WIDE.U32 R4, R49, R40, RZ ;  /* 0x0000002831047225 */ /* 0x000fc800078e00ff */
[----:B------:R-:W-:-:S04]  /*2960*/  IMAD R7, R67, R49, R6 ;  /* 0x0000003143077224 */ /* 0x000fc800078e0206 */
[----:B------:R-:W-:-:S04]  /*2970*/  IMAD.IADD R68, R5, 0x1, R7 ;  /* 0x0000000105447824 */ /* 0x000fc800078e0207 */
[----:B------:R-:W-:Y:S05]  /*2980*/  @!P0 BRA `(.L_x_3649) ;  /* 0x00000008007c8947 */ /* 0x000fea0003800000 */
[----:B------:R-:W-:Y:S01]  /*2990*/  IMAD R6, R40, -0x40, R42 ;  /* 0xffffffc028067824 */ /* 0x000fe200078e022a */
[----:B------:R-:W-:Y:S01]  /*29a0*/  BSSY B1, `(.L_x_3650) ;  /* 0x000001e000017945 */ /* 0x000fe20003800000 */
[----:B------:R-:W-:Y:S02]  /*29b0*/  CS2R R8, SRZ ;  /* 0x0000000000087805 */ /* 0x000fe4000001ff00 */
[----:B------:R-:W-:Y:S02]  /*29c0*/  CS2R R14, SRZ ;  /* 0x00000000000e7805 */ /* 0x000fe4000001ff00 */
[----:B------:R-:W-:Y:S02]  /*29d0*/  CS2R R10, SRZ ;  /* 0x00000000000a7805 */ /* 0x000fe4000001ff00 */
[----:B------:R-:W-:Y:S02]  /*29e0*/  VIMNMX R6, R6, 0x40, PT ;  /* 0x0000004006067848 */ /* 0x000fe40003fe0100 */
[----:B------:R-:W-:-:S02]  /*29f0*/  CS2R R24, SRZ ;  /* 0x0000000000187805 */ /* 0x000fc4000001ff00 */
[----:B------:R-:W-:-:S13]  /*2a00*/  ISETP.GE.AND P1, PT, R23, R6, PT ;  /* 0x000000061700720c */ /* 0x000fda0003f26270 */
[----:B------:R-:W-:Y:S05]  /*2a10*/  @P1 BRA `(.L_x_3651) ;  /* 0x0000000000581947 */ /* 0x000fea0003800000 */
[----:B------:R-:W-:Y:S01]  /*2a20*/  IMAD R7, R51, R40, RZ ;  /* 0x0000002833077224 */ /* 0x000fe200078e02ff */
[----:B------:R-:W-:Y:S01]  /*2a30*/  IADD3 R8, P0, R30, R4, RZ ;  /* 0x000000041e087210 */ /* 0x000fe20007f1e0ff */
[----:B------:R-:W-:Y:S01]  /*2a40*/  IMAD.MOV.U32 R4, RZ, RZ, R34 ;  /* 0x000000ffff047224 */ /* 0x000fe200078e0022 */
[----:B------:R-:W-:Y:S01]  /*2a50*/  ULDC.64 UR6, c[0x0][0x400] ;  /* 0x0001000000067ab9 */ /* 0x000fe20000000a00 */
[----:B------:R-:W-:Y:S01]  /*2a60*/  IMAD.MOV.U32 R5, RZ, RZ, R61 ;  /* 0x000000ffff057224 */ /* 0x000fe200078e003d */
[----:B------:R-:W-:Y:S01]  /*2a70*/  ULDC.64 UR4, c[0x0][0x3e8] ;  /* 0x0000fa0000047ab9 */ /* 0x000fe20000000a00 */
[-C--:B------:R-:W-:Y:S02]  /*2a80*/  IMAD R11, R67, R52.reuse, R7 ;  /* 0x00000034430b7224 */ /* 0x080fe400078e0207 */
[----:B------:R-:W-:-:S04]  /*2a90*/  IMAD.WIDE.U32 R6, R40, R52, R4 ;  /* 0x0000003428067225 */ /* 0x000fc800078e0004 */
[----:B------:R-:W-:Y:S01]  /*2aa0*/  IMAD.X R9, R68, 0x1, R58, P0 ;  /* 0x0000000144097824 */ /* 0x000fe200000e063a */
[----:B------:R-:W-:Y:S01]  /*2ab0*/  LEA R4, P0, R6, UR6, 0x1 ;  /* 0x0000000606047c11 */ /* 0x000fe2000f8008ff */
[----:B------:R-:W-:-:S05]  /*2ac0*/  IMAD.IADD R5, R7, 0x1, R11 ;  /* 0x0000000107057824 */ /* 0x000fca00078e020b */
        /* <DEDUP_REMOVED lines=11> */
.L_x_3651:
[----:B------:R-:W-:Y:S05]  /*2b80*/  BSYNC B1 ;  /* 0x0000000000017941 */ /* 0x000fea0003800000 */
.L_x_3650:
[----:B------:R-:W-:Y:S01]  /*2b90*/  UISETP.NE.AND UP0, UPT, UR37, 0x3, UPT ;  /* 0x000000032500788c */ /* 0x000fe2000bf05270 */
[----:B0----5:R-:W-:Y:S02]  /*2ba0*/  IMAD.MOV.U32 R4, RZ, RZ, R8 ;  /* 0x000000ffff047224 */ /* 0x021fe400078e0008 */
[----:B------:R-:W-:Y:S02]  /*2bb0*/  IMAD.MOV.U32 R5, RZ, RZ, R9 ;  /* 0x000000ffff057224 */ /* 0x000fe400078e0009 */
[----:B------:R-:W-:Y:S01]  /*2bc0*/  IMAD.MOV.U32 R6, RZ, RZ, R14 ;  /* 0x000000ffff067224 */ /* 0x000fe200078e000e */
[----:B------:R-:W-:Y:S01]  /*2bd0*/  PLOP3.LUT P0, PT, PT, PT, UP0, 0x80, 0x0 ;  /* 0x000000000000781c */ /* 0x000fe20003f0f008 */
[----:B------:R-:W-:Y:S01]  /*2be0*/  IMAD.MOV.U32 R7, RZ, RZ, R25 ;  /* 0x000000ffff077224 */ /* 0x000fe200078e0019 */
[----:B------:R-:W-:Y:S01]  /*2bf0*/  PRMT R77, R4, 0x5410, R5 ;  /* 0x00005410044d7816 */ /* 0x000fe20000000005 */
[----:B------:R-:W-:Y:S02]  /*2c00*/  IMAD.MOV.U32 R4, RZ, RZ, R15 ;  /* 0x000000ffff047224 */ /* 0x000fe400078e000f */
[----:B------:R-:W-:-:S03]  /*2c10*/  IMAD.MOV.U32 R5, RZ, RZ, R11 ;  /* 0x000000ffff057224 */ /* 0x000fc600078e000b */
[----:B------:R-:W-:Y:S01]  /*2c20*/  PRMT R69, R6, 0x5410, R4 ;  /* 0x0000541006457816 */ /* 0x000fe20000000004 */
[----:B------:R-:W-:Y:S02]  /*2c30*/  IMAD.MOV.U32 R4, RZ, RZ, R10 ;  /* 0x000000ffff047224 */ /* 0x000fe400078e000a */
[----:B------:R-:W-:-:S03]  /*2c40*/  IMAD.MOV.U32 R6, RZ, RZ, R24 ;  /* 0x000000ffff067224 */ /* 0x000fc600078e0018 */
[----:B------:R-:W-:Y:S02]  /*2c50*/  PRMT R78, R4, 0x5410, R5 ;  /* 0x00005410044e7816 */ /* 0x000fe40000000005 */
[----:B------:R-:W-:Y:S01]  /*2c60*/  PRMT R79, R6, 0x5410, R7 ;  /* 0x00005410064f7816 */ /* 0x000fe20000000007 */
[----:B------:R-:W-:Y:S06]  /*2c70*/  @!P0 BRA `(.L_x_3652) ;  /* 0x0000000000048947 */ /* 0x000fec0003800000 */
[----:B------:R-:W-:Y:S01]  /*2c80*/  BPT.TRAP 0x1 ;  /* 0x000000040000795c */ /* 0x000fe20000300000 */
.L_x_3652:
[----:B------:R-:W-:Y:S01]  /*2c90*/  IMAD R73, R19, 0x8, R2 ;  /* 0x0000000813497824 */ /* 0x000fe200078e0202 */
[----:B------:R-:W-:Y:S01]  /*2ca0*/  SHF.L.U32 R74, R186, 0x1f, RZ ;  /* 0x0000001fba4a7819 */ /* 0x000fe200000006ff */
[----:B------:R-:W-:Y:S03]  /*2cb0*/  BSSY B1, `(.L_x_3653) ;  /* 0x0000003000017945 */ /* 0x000fe60003800000 */
[----:B------:R-:W0:Y:S02]  /*2cc0*/  SYNCS.PHASECHK.TRANS64.TRYWAIT P5, [R73+URZ+0x28c90], R74 ;  /* 0x028c904a490075a7 */ /* 0x000e2400080a017f */
[----:B0-----:R-:W-:Y:S05]  /*2cd0*/  @!P5 BRA `(.L_x_3654) ;  /* 0x0000017c005cd947 */ /* 0x001fea0003800000 */
.L_x_3949:
[----:B------:R-:W-:Y:S05]  /*2ce0*/  BSYNC B1 ;  /* 0x0000000000017941 */ /* 0x000fea0003800000 */
.L_x_3653:
[----:B------:R-:W-:Y:S05]  /*2cf0*/  @P1 BRA `(.L_x_3655) ;  /* 0x0000001000c81947 */ /* 0x000fea0003800000 */
[----:B------:R-:W-:Y:S04]  /*2d00*/  BSSY B1, `(.L_x_3656) ;  /* 0x0000031000017945 */ /* 0x000fe80003800000 */
[----:B------:R-:W-:Y:S05]  /*2d10*/  @P4 BRA `(.L_x_3657) ;  /* 0x0000000000bc4947 */ /* 0x000fea0003800000 */
[----:B------:R1:W2:Y:S01]  /*2d20*/  LDS.128 R4, [R66+0x22400] ;  /* 0x0224000042047984 */ /* 0x0002a20000000c00 */
        /* <DEDUP_REMOVED lines=15> */
[----:B------:R-:W-:Y:S02]  /*2e20*/  HADD2.F32 R7, -RZ, R7.H0_H0 ;  /* 0x20000007ff077230 */ /* 0x000fe40000004100 */
[----:B------:R-:W-:Y:S01]  /*2e30*/  FMUL.FTZ R25, R5, R25 ;  /* 0x0000001905197220 */ /* 0x000fe20000410000 */
[----:B------:R-:W-:Y:S02]  /*2e40*/  HADD2.F32 R64, -RZ, R64.H0_H0 ;  /* 0x20000040ff407230 */ /* 0x000fe40000004100 */
[----:B------:R-:W-:Y:S01]  /*2e50*/  FMUL.FTZ R76, R15, R66 ;  /* 0x000000420f4c7220 */ /* 0x000fe20000410000 */
[----:B------:R-:W-:Y:S01]  /*2e60*/  FFMA.FTZ R68, R5, R24, -R68 ;  /* 0x0000001805447223 */ /* 0x000fe20000010844 */
[----:B------:R-:W-:Y:S01]  /*2e70*/  FMUL.FTZ R66, R7, R66 ;  /* 0x0000004207427220 */ /* 0x000fe20000410000 */
[----:B------:R-:W-:Y:S01]  /*2e80*/  FFMA.FTZ R67, R6, R24, R25 ;  /* 0x0000001806437223 */ /* 0x000fe20000010019 */
[----:B------:R-:W-:-:S02]  /*2e90*/  HADD2.F32 R24, -RZ, R79.H0_H0 ;  /* 0x2000004fff187230 */ /* 0x000fc40000004100 */
[-C--:B------:R-:W-:Y:S01]  /*2ea0*/  FFMA.FTZ R76, R7, R64.reuse, -R76 ;  /* 0x00000040074c7223 */ /* 0x080fe2000001084c */
[----:B------:R-:W-:Y:S02]  /*2eb0*/  HADD2.F32 R25, -RZ, R79.H1_H1 ;  /* 0x3000004fff197230 */ /* 0x000fe40000004100 */
[----:B------:R-:W-:Y:S01]  /*2ec0*/  FFMA.FTZ R75, R15, R64, R66 ;  /* 0x000000400f4b7223 */ /* 0x000fe20000010042 */
[----:B------:R-:W-:Y:S02]  /*2ed0*/  HADD2.F32 R5, -RZ, R4.H1_H1 ;  /* 0x30000004ff057230 */ /* 0x000fe40000004100 */
[----:B------:R-:W-:Y:S02]  /*2ee0*/  HADD2.F32 R6, -RZ, R14.H1_H1 ;  /* 0x3000000eff067230 */ /* 0x000fe40000004100 */
[----:B------:R-:W-:Y:S02]  /*2ef0*/  HADD2.F32 R4, -RZ, R4.H0_H0 ;  /* 0x20000004ff047230 */ /* 0x000fe40000004100 */
[----:B------:R-:W-:Y:S01]  /*2f00*/  FMUL.FTZ R65, R5, R24 ;  /* 0x0000001805417220 */ /* 0x000fe20000410000 */
[----:B------:R-:W-:-:S02]  /*2f10*/  HADD2.F32 R14, -RZ, R14.H0_H0 ;  /* 0x2000000eff0e7230 */ /* 0x000fc40000004100 */
[--C-:B------:R-:W-:Y:S02]  /*2f20*/  HADD2.F32 R7, -RZ, R69.reuse.H0_H0 ;  /* 0x20000045ff077230 */ /* 0x100fe40000004100 */
[----:B------:R-:W-:Y:S01]  /*2f30*/  FMUL.FTZ R24, R4, R24 ;  /* 0x0000001804187220 */ /* 0x000fe20000410000 */
[----:B------:R-:W-:Y:S02]  /*2f40*/  HADD2.F32 R15, -RZ, R69.H1_H1 ;  /* 0x30000045ff0f7230 */ /* 0x000fe40000004100 */
[-C--:B------:R-:W-:Y:S01]  /*2f50*/  FMUL.FTZ R69, R6, R25.reuse ;  /* 0x0000001906457220 */ /* 0x080fe20000410000 */
        /* <DEDUP_REMOVED lines=9> */
.L_x_3659:
[----:B------:R-:W-:Y:S05]  /*2ff0*/  BSYNC B2 ;  /* 0x0000000000027941 */ /* 0x000fea0003800000 */
.L_x_3658:
[----:B--2---:R1:W-:Y:S02]  /*3000*/  STG.E.128 desc[UR42][R12.64], R4 ;  /* 0x000000040c007986 */ /* 0x0043e4000c101d2a */
.L_x_3657:
[----:B------:R-:W-:Y:S05]  /*3010*/  BSYNC B1 ;  /* 0x0000000000017941 */ /* 0x000fea0003800000 */
.L_x_3656:
[----:B------:R-:W-:Y:S05]  /*3020*/  @P3 BRA `(.L_x_3655) ;  /* 0x0000000c00fc3947 */ /* 0x000fea0003800000 */
[----:B-1----:R-:W-:Y:S01]  /*3030*/  IMAD.MOV.U32 R5, RZ, RZ, 0x20 ;  /* 0x00000020ff057424 */ /* 0x002fe200078e00ff */
[----:B------:R-:W-:Y:S01]  /*3040*/  LOP3.LUT P5, RZ, R188, 0x4, RZ, 0xc0, !PT ;  /* 0x00000004bcff7812 */ /* 0x000fe200078ac0ff */
[----:B------:R-:W-:Y:S03]  /*3050*/  BSSY B1, `(.L_x_3660) ;  /* 0x0000030000017945 */ /* 0x000fe60003800000 */
[----:B------:R-:W-:Y:S02]  /*3060*/  SEL R5, R5, 0xffffffe0, !P5 ;  /* 0xffffffe005057807 */ /* 0x000fe40006800000 */
[----:B------:R-:W-:Y:S02]  /*3070*/  ISETP.GE.AND P5, PT, R189, R27, PT ;  /* 0x0000001bbd00720c */ /* 0x000fe40003fa6270 */
[----:B------:R-:W-:-:S05]  /*3080*/  IADD3 R5, R5, R57, R26 ;  /* 0x0000003905057210 */ /* 0x000fca0007ffe01a */
[----:B------:R-:W-:-:S06]  /*3090*/  IMAD R4, R5, 0x2, R2 ;  /* 0x0000000205047824 */ /* 0x000fcc00078e0202 */
[----:B------:R-:W1:Y:S01]  /*30a0*/  LDS.128 R4, [R4+0x22400] ;  /* 0x0224000004047984 */ /* 0x000e620000000c00 */
[----:B------:R-:W-:Y:S05]  /*30b0*/  @P5 BRA `(.L_x_3661) ;  /* 0x0000000000a45947 */ /* 0x000fea0003800000 */
[--C-:B------:R-:W-:Y:S01]  /*30c0*/  SHF.R.U64 R15, R8, 0x10, R9.reuse ;  /* 0x00000010080f7819 */ /* 0x100fe20000001209 */
[----:B-1----:R-:W-:Y:S01]  /*30d0*/  IMAD.MOV.U32 R8, RZ, RZ, R6 ;  /* 0x000000ffff087224 */ /* 0x002fe200078e0006 */
        /* <DEDUP_REMOVED lines=14> */
[-C--:B------:R-:W-:Y:S01]  /*31c0*/  FFMA.FTZ R26, R5, R10.reuse, -R26 ;  /* 0x0000000a051a7223 */ /* 0x080fe2000001081a */
[----:B------:R-:W-:Y:S01]  /*31d0*/  FFMA.FTZ R25, R6, R10, R11 ;  /* 0x0000000a06197223 */ /* 0x000fe2000001000b */
[----:B------:R-:W-:Y:S01]  /*31e0*/  FMUL.FTZ R24, R7, R24 ;  /* 0x0000001807187220 */ /* 0x000fe20000410000 */
        /* <DEDUP_REMOVED lines=22> */
.L_x_3661:
[----:B------:R-:W-:Y:S05]  /*3350*/  BSYNC B1 ;  /* 0x0000000000017941 */ /* 0x000fea0003800000 */
.L_x_3660:
[----:B-1----:R2:W-:Y:S01]  /*3360*/  STG.E.128 desc[UR42][R12.64+0x40], R4 ;  /* 0x000040040c007986 */ /* 0x0025e2000c101d2a */
[----:B------:R-:W-:Y:S05]  /*3370*/  BRA `(.L_x_3655) ;  /* 0x0000000c00287947 */ /* 0x000fea0003800000 */
.L_x_3649:
[----:B------:R-:W-:-:S05]  /*3380*/  IMAD R5, R40, -0x40, R42 ;  /* 0xffffffc028057824 */ /* 0x000fca00078e022a */
[----:B------:R-:W-:-:S04]  /*3390*/  VIMNMX R6, R5, 0x40, PT ;  /* 0x0000004005067848 */ /* 0x000fc80003fe0100 */
[----:B------:R-:W-:Y:S02]  /*33a0*/  ISETP.GE.AND P1, PT, R23, R6, PT ;  /* 0x000000061700720c */ /* 0x000fe40003f26270 */
[----:B------:R-:W-:Y:S02]  /*33b0*/  CS2R R6, SRZ ;  /* 0x0000000000067805 */ /* 0x000fe4000001ff00 */
[----:B------:R-:W-:-:S13]  /*33c0*/  ISETP.GE.OR P0, PT, R16, R27, P1 ;  /* 0x0000001b1000720c */ /* 0x000fda0000f06670 */
[----:B------:R-:W0:Y:S01]  /*33d0*/  @!P0 LDC.64 R8, c[0x0][0x3e8] ;  /* 0x0000fa00ff088b82 */ /* 0x000e220000000a00 */
[----:B------:R-:W-:-:S05]  /*33e0*/  @!P0 IADD3 R4, P5, R32, R4, RZ ;  /* 0x0000000420048210 */ /* 0x000fca0007fbe0ff */
[----:B------:R-:W-:Y:S02]  /*33f0*/  @!P0 IMAD.X R5, R68, 0x1, R59, P5 ;  /* 0x0000000144058824 */ /* 0x000fe400028e063b */
[----:B------:R-:W1:Y:S01]  /*3400*/  @!P0 LDC.64 R12, c[0x0][0x400] ;  /* 0x00010000ff0c8b82 */ /* 0x000e620000000a00 */
[----:B0-----:R-:W-:-:S04]  /*3410*/  @!P0 LEA R8, P5, R4, R8, 0x1 ;  /* 0x0000000804088211 */ /* 0x001fc800078a08ff */
[----:B------:R-:W-:Y:S01]  /*3420*/  @!P0 LEA.HI.X R9, R4, R9, R5, 0x1, P5 ;  /* 0x0000000904098211 */ /* 0x000fe200028f0c05 */
[----:B------:R-:W-:Y:S02]  /*3430*/  @!P0 IMAD R4, R51, R40, RZ ;  /* 0x0000002833048224 */ /* 0x000fe400078e02ff */
[----:B------:R-:W-:Y:S02]  /*3440*/  @!P0 IMAD.MOV.U32 R5, RZ, RZ, R62 ;  /* 0x000000ffff058224 */ /* 0x000fe400078e003e */
[----:B------:R-:W-:Y:S02]  /*3450*/  @!P0 IMAD R67, R67, R52, R4 ;  /* 0x0000003443438224 */ /* 0x000fe400078e0204 */
[----:B------:R-:W-:-:S04]  /*3460*/  @!P0 IMAD.MOV.U32 R4, RZ, RZ, R36 ;  /* 0x000000ffff048224 */ /* 0x000fc800078e0024 */
[----:B------:R-:W-:-:S04]  /*3470*/  @!P0 IMAD.WIDE.U32 R4, R40, R52, R4 ;  /* 0x0000003428048225 */ /* 0x000fc800078e0004 */
[----:B------:R-:W-:Y:S01]  /*3480*/  @!P0 IMAD.IADD R5, R67, 0x1, R5 ;  /* 0x0000000143058824 */ /* 0x000fe200078e0205 */
[----:B-1----:R-:W-:-:S04]  /*3490*/  @!P0 LEA R12, P5, R4, R12, 0x1 ;  /* 0x0000000c040c8211 */ /* 0x002fc800078a08ff */
[----:B------:R-:W-:Y:S02]  /*34a0*/  @!P0 LEA.HI.X R13, R4, R13, R5, 0x1, P5 ;  /* 0x0000000d040d8211 */ /* 0x000fe400028f0c05 */
[----:B------:R-:W-:Y:S02]  /*34b0*/  CS2R R4, SRZ ;  /* 0x0000000000047805 */ /* 0x000fe4000001ff00 */
[----:B------:R-:W-:-:S04]  /*34c0*/  CS2R R10, SRZ ;  /* 0x00000000000a7805 */ /* 0x000fc8000001ff00 */
[----:B------:R0:W2:Y:S02]  /*34d0*/  @!P0 LDG.E.128 R4, desc[UR42][R8.64] ;  /* 0x0000002a08048981 */ /* 0x0000a4000c1e1d00 */
[----:B0-----:R-:W-:-:S06]  /*34e0*/  CS2R R8, SRZ ;  /* 0x0000000000087805 */ /* 0x001fcc000001ff00 */
[----:B------:R-:W3:Y:S01]  /*34f0*/  @!P0 LDG.E.128 R8, desc[UR42][R12.64] ;  /* 0x0000002a0c088981 */ /* 0x000ee2000c1e1d00 */
[----:B------:R-:W-:Y:S01]  /*3500*/  UISETP.NE.AND UP0, UPT, UR37, 0x3, UPT ;  /* 0x000000032500788c */ /* 0x000fe2000bf05270 */
[----:B------:R-:W-:-:S04]  /*3510*/  ISETP.GE.AND P0, PT, R16, R27, PT ;  /* 0x0000001b1000720c */ /* 0x000fc80003f06270 */
[----:B------:R-:W-:Y:S02]  /*3520*/  P2R R68, PR, RZ, 0x1 ;  /* 0x00000001ff447803 */ /* 0x000fe40000000000 */
[----:B------:R-:W-:Y:S01]  /*3530*/  PLOP3.LUT P0, PT, PT, PT, UP0, 0x80, 0x0 ;  /* 0x000000000000781c */ /* 0x000fe20003f0f008 */
[----:B--2---:R-:W-:Y:S02]  /*3540*/  IMAD.MOV.U32 R24, RZ, RZ, R4 ;  /* 0x000000ffff187224 */ /* 0x004fe400078e0004 */
[----:B------:R-:W-:Y:S02]  /*3550*/  IMAD.MOV.U32 R27, RZ, RZ, R5 ;  /* 0x000000ffff1b7224 */ /* 0x000fe400078e0005 */
[----:B------:R-:W-:Y:S02]  /*3560*/  IMAD.MOV.U32 R66, RZ, RZ, R6 ;  /* 0x000000ffff427224 */ /* 0x000fe400078e0006 */
[----:B------:R-:W-:Y:S01]  /*3570*/  IMAD.MOV.U32 R67, RZ, RZ, R7 ;  /* 0x000000ffff437224 */ /* 0x000fe200078e0007 */
[----:B------:R-:W-:-:S02]  /*3580*/  PRMT R80, R80, 0x5410, R27 ;  /* 0x0000541050507816 */ /* 0x000fc4000000001b */
[----:B------:R-:W-:Y:S02]  /*3590*/  PRMT R89, R24, 0x5410, R66 ;  /* 0x0000541018597816 */ /* 0x000fe40000000042 */
[----:B------:R-:W-:Y:S01]  /*35a0*/  PRMT R84, R84, 0x5410, R67 ;  /* 0x0000541054547816 */ /* 0x000fe20000000043 */
[----:B---3--:R-:W-:Y:S02]  /*35b0*/  IMAD.MOV.U32 R12, RZ, RZ, R8 ;  /* 0x000000ffff0c7224 */ /* 0x008fe400078e0008 */
[----:B------:R-:W-:Y:S02]  /*35c0*/  IMAD.MOV.U32 R13, RZ, RZ, R9 ;  /* 0x000000ffff0d7224 */ /* 0x000fe400078e0009 */
[----:B------:R-:W-:Y:S02]  /*35d0*/  IMAD.MOV.U32 R24, RZ, RZ, R10 ;  /* 0x000000ffff187224 */ /* 0x000fe400078e000a */
[----:B------:R-:W-:Y:S01]  /*35e0*/  IMAD.MOV.U32 R27, RZ, RZ, R11 ;  /* 0x000000ffff1b7224 */ /* 0x000fe200078e000b */
[----:B------:R-:W-:-:S02]  /*35f0*/  PRMT R80, R13, 0x7610, R80 ;  /* 0x000076100d507816 */ /* 0x000fc40000000050 */
[----:B------:R-:W-:Y:S02]  /*3600*/  PRMT R87, R12, 0x5410, R24 ;  /* 0x000054100c577816 */ /* 0x000fe40000000018 */
[----:B------:R-:W-:Y:S01]  /*3610*/  PRMT R84, R27, 0x7610, R84 ;  /* 0x000076101b547816 */ /* 0x000fe20000000054 */
[----:B------:R-:W-:Y:S06]  /*3620*/  @!P0 BRA `(.L_x_3662) ;  /* 0x0000000000048947 */ /* 0x000fec0003800000 */
[----:B------:R-:W-:Y:S01]  /*3630*/  BPT.TRAP 0x1 ;  /* 0x000000040000795c */ /* 0x000fe20000300000 */
.L_x_3662:
[----:B------:R-:W-:Y:S01]  /*3640*/  IMAD R73, R19, 0x8, R2 ;  /* 0x0000000813497824 */ /* 0x000fe200078e0202 */
[----:B------:R-:W-:Y:S01]  /*3650*/  SHF.L.U32 R74, R186, 0x1f, RZ ;  /* 0x0000001fba4a7819 */ /* 0x000fe200000006ff */
[----:B------:R-:W0:Y:S01]  /*3660*/  LDC R75, c[0x0][0x2f4] ;  /* 0x0000bd00ff4b7b82 */ /* 0x000e220000000800 */
[----:B------:R-:W-:Y:S02]  /*3670*/  BSSY B1, `(.L_x_3663) ;  /* 0x0000003000017945 */ /* 0x000fe40003800000 */
[----:B------:R-:W1:Y:S02]  /*3680*/  SYNCS.PHASECHK.TRANS64.TRYWAIT P5, [R73+URZ+0x28c90], R74 ;  /* 0x028c904a490075a7 */ /* 0x000e6400080a017f */
[----:B-1----:R-:W-:Y:S05]  /*3690*/  @!P5 BRA `(.L_x_3664) ;  /* 0x000001740000d947 */ /* 0x002fea0003800000 */
.L_x_3950:
[----:B------:R-:W-:Y:S05]  /*36a0*/  BSYNC B1 ;  /* 0x0000000000017941 */ /* 0x000fea0003800000 */
.L_x_3663:
[----:B0-----:R-:W-:Y:S01]  /*36b0*/  ISETP.GE.OR P5, PT, R16, R75, P1 ;  /* 0x0000004b1000720c */ /* 0x001fe20000fa6670 */
[----:B------:R-:W-:Y:S01]  /*36c0*/  ULDC.64 UR4, c[0x0][0x300] ;  /* 0x0000c00000047ab9 */ /* 0x000fe20000000a00 */
[----:B------:R-:W-:Y:S02]  /*36d0*/  IMAD.MOV.U32 R66, RZ, RZ, R14 ;  /* 0x000000ffff427224 */ /* 0x000fe400078e000e */
[----:B------:R-:W-:Y:S02]  /*36e0*/  IMAD R12, R0, UR4, RZ ;  /* 0x00000004000c7c24 */ /* 0x000fe4000f8e02ff */
[----:B------:R-:W-:Y:S02]  /*36f0*/  IMAD.MOV.U32 R67, RZ, RZ, R25 ;  /* 0x000000ffff437224 */ /* 0x000fe400078e0019 */
[C---:B------:R-:W-:Y:S02]  /*3700*/  IMAD R13, R23.reuse, UR5, R12 ;  /* 0x00000005170d7c24 */ /* 0x040fe4000f8e020c */
[----:B------:R-:W-:-:S03]  /*3710*/  IMAD.WIDE.U32 R66, R23, UR4, R66 ;  /* 0x0000000417427c25 */ /* 0x000fc6000f8e0042 */
[----:B------:R-:W-:Y:S05]  /*3720*/  @P5 BRA `(.L_x_3655) ;  /* 0x00000008003c5947 */ /* 0x000fea0003800000 */
[----:B------:R-:W-:Y:S01]  /*3730*/  IMAD.IADD R76, R13, 0x1, R67 ;  /* 0x000000010d4c7824 */ /* 0x000fe200078e0243 */
[----:B------:R-:W-:Y:S01]  /*3740*/  IADD3 R12, P5, P6, R20, R66, R60 ;  /* 0x00000042140c7210 */ /* 0x000fe20007ebe03c */
[----:B------:R-:W-:Y:S03]  /*3750*/  BSSY B1, `(.L_x_3665) ;  /* 0x0000069000017945 */ /* 0x000fe60003800000 */
[----:B------:R-:W-:Y:S02]  /*3760*/  IADD3.X R13, R43, R76, R63, P5, P6 ;  /* 0x0000004c2b0d7210 */ /* 0x000fe40002fec43f */
[----:B------:R-:W-:Y:S02]  /*3770*/  ISETP.NE.AND P6, PT, R68, RZ, PT ;  /* 0x000000ff4400720c */ /* 0x000fe40003fc5270 */
[----:B------:R-:W-:-:S04]  /*3780*/  LEA R68, P5, R12, R64, 0x1 ;  /* 0x000000400c447211 */ /* 0x000fc800078a08ff */
[----:B------:R-:W-:Y:S01]  /*3790*/  LEA.HI.X R69, R12, R65, R13, 0x1, P5 ;  /* 0x000000410c457211 */ /* 0x000fe200028f0c0d */
[----:B------:R-:W-:Y:S01]  /*37a0*/  IMAD.IADD R13, R75, 0x1, -R56 ;  /* 0x000000014b0d7824 */ /* 0x000fe200078e0a38 */
[----:B------:R-:W-:-:S04]  /*37b0*/  ISETP.NE.AND P5, PT, R72, RZ, PT ;  /* 0x000000ff4800720c */ /* 0x000fc80003fa5270 */
[----:B------:R-:W-:-:S04]  /*37c0*/  SEL R13, R56, R13, !P5 ;  /* 0x0000000d380d7207 */ /* 0x000fc80006800000 */
[----:B------:R-:W-:-:S04]  /*37d0*/  SHF.R.S32.HI R12, RZ, 0x1f, R13 ;  /* 0x0000001fff0c7819 */ /* 0x000fc8000001140d */
[----:B------:R-:W-:-:S04]  /*37e0*/  LEA.HI R12, R12, R13, RZ, 0x4 ;  /* 0x0000000d0c0c7211 */ /* 0x000fc800078f20ff */
[----:B------:R-:W-:-:S04]  /*37f0*/  SHF.R.S32.HI R12, RZ, 0x4, R12 ;  /* 0x00000004ff0c7819 */ /* 0x000fc8000001140c */
[----:B------:R-:W-:-:S05]  /*3800*/  LEA.HI.SX32 R12, R45, R12, 0x1d ;  /* 0x0000000c2d0c7211 */ /* 0x000fca00078feaff */
[----:B------:R-:W-:-:S05]  /*3810*/  IMAD.SHL.U32 R77, R12, 0x8, RZ ;  /* 0x000000080c4d7824 */ /* 0x000fca00078e00ff */
[----:B------:R-:W-:-:S04]  /*3820*/  LOP3.LUT R13, R50, 0x38, R77, 0xf8, !PT ;  /* 0x00000038320d7812 */ /* 0x000fc800078ef84d */
[----:B------:R-:W-:Y:S01]  /*3830*/  LOP3.LUT R12, R13, R54, RZ, 0x3c, !PT ;  /* 0x000000360d0c7212 */ /* 0x000fe200078e3cff */
[----:B------:R-:W-:-:S04]  /*3840*/  IMAD.IADD R13, R70, 0x1, R26 ;  /* 0x00000001460d7824 */ /* 0x000fc800078e021a */
[----:B------:R-:W-:Y:S02]  /*3850*/  IMAD R15, R193, 0x200, R12 ;  /* 0x00000200c10f7824 */ /* 0x000fe400078e020c */
[----:B------:R-:W-:Y:S02]  /*3860*/  IMAD R13, R13, 0x2, R2 ;  /* 0x000000020d0d7824 */ /* 0x000fe400078e0202 */
[----:B------:R-:W-:-:S04]  /*3870*/  IMAD.IADD R15, R26, 0x1, R15 ;  /* 0x000000011a0f7824 */ /* 0x000fc800078e020f */
[----:B------:R-:W-:Y:S02]  /*3880*/  IMAD R24, R15, 0x2, R2 ;  /* 0x000000020f187824 */ /* 0x000fe400078e0202 */
[----:B------:R-:W0:Y:S04]  /*3890*/  LDS.128 R12, [R13+0x22400] ;  /* 0x022400000d0c7984 */ /* 0x000e280000000c00 */
[----:B------:R-:W2:Y:S01]  /*38a0*/  LDS.128 R24, [R24+0x22400] ;  /* 0x0224000018187984 */ /* 0x000ea20000000c00 */
[----:B------:R-:W-:Y:S05]  /*38b0*/  @P6 BRA `(.L_x_3666) ;  /* 0x0000000400486947 */ /* 0x000fea0003800000 */
[--C-:B------:R-:W-:Y:S01]  /*38c0*/  SHF.R.U64 R79, R8, 0x10, R9.reuse ;  /* 0x00000010084f7819 */ /* 0x100fe20000001209 */
[----:B--2---:R-:W-:Y:S01]  /*38d0*/  HADD2.F32 R8, -RZ, R25.H1_H1 ;  /* 0x30000019ff087230 */ /* 0x004fe20000004100 */
[----:B------:R-:W-:Y:S02]  /*38e0*/  SHF.R.U32.HI R9, RZ, 0x10, R9 ;  /* 0x00000010ff097819 */ /* 0x000fe40000011609 */
[--C-:B------:R-:W-:Y:S01]  /*38f0*/  SHF.R.U64 R78, R4, 0x10, R5.reuse ;  /* 0x00000010044e7819 */ /* 0x100fe20000001205 */
[----:B------:R-:W-:Y:S01]  /*3900*/  HADD2.F32 R79, -RZ, R79.H0_H0 ;  /* 0x2000004fff4f7230 */ /* 0x000fe20000004100 */
[----:B------:R-:W-:Y:S02]  /*3910*/  SHF.R.U32.HI R82, RZ, 0x10, R5 ;  /* 0x00000010ff527819 */ /* 0x000fe40000011605 */
[--C-:B------:R-:W-:Y:S01]  /*3920*/  SHF.R.U64 R4, R6, 0x10, R7.reuse ;  /* 0x0000001006047819 */ /* 0x100fe20000001207 */
[----:B0-----:R-:W-:Y:S01]  /*3930*/  HADD2.F32 R6, -RZ, R13.H0_H0 ;  /* 0x2000000dff067230 */ /* 0x001fe20000004100 */
[----:B------:R-:W-:Y:S01]  /*3940*/  SHF.R.U32.HI R83, RZ, 0x10, R7 ;  /* 0x00000010ff537819 */ /* 0x000fe20000011607 */
[----:B------:R-:W-:Y:S01]  /*3950*/  HADD2.F32 R7, -RZ, R25.H0_H0 ;  /* 0x20000019ff077230 */ /* 0x000fe20000004100 */
[--C-:B------:R-:W-:Y:S01]  /*3960*/  SHF.R.U64 R5, R10, 0x10, R11.reuse ;  /* 0x000000100a057819 */ /* 0x100fe2000000120b */
[--C-:B------:R-:W-:Y:S01]  /*3970*/  HADD2.F32 R10, -RZ, R80.reuse.H1_H1 ;  /* 0x30000050ff0a7230 */ /* 0x100fe20000004100 */
[----:B------:R-:W-:Y:S01]  /*3980*/  SHF.R.U32.HI R81, RZ, 0x10, R11 ;  /* 0x00000010ff517819 */ /* 0x000fe2000001160b */
[----:B------:R-:W-:-:S02]  /*3990*/  HADD2.F32 R80, -RZ, R80.H0_H0 ;  /* 0x20000050ff507230 */ /* 0x000fc40000004100 */
[----:B------:R-:W-:Y:S02]  /*39a0*/  HADD2.F32 R25, -RZ, R9.H0_H0 ;  /* 0x20000009ff197230 */ /* 0x000fe40000004100 */
[----:B------:R-:W-:Y:S02]  /*39b0*/  HADD2.F32 R9, -RZ, R13.H1_H1 ;  /* 0x3000000dff097230 */ /* 0x000fe40000004100 */
[-C--:B------:R-:W-:Y:S01]  /*39c0*/  FMUL.FTZ R13, R7, R80.reuse ;  /* 0x00000050070d7220 */ /* 0x080fe20000410000 */
[----:B------:R-:W-:Y:S02]  /*39d0*/  HADD2.F32 R11, -RZ, R82.H0_H0 ;  /* 0x20000052ff0b7230 */ /* 0x000fe40000004100 */
[-C--:B------:R-:W-:Y:S01]  /*39e0*/  FMUL.FTZ R82, R8, R25.reuse ;  /* 0x0000001908527220 */ /* 0x080fe20000410000 */
[C---:B------:R-:W-:Y:S01]  /*39f0*/  FMUL.FTZ R80, R6.reuse, R80 ;  /* 0x0000005006507220 */ /* 0x040fe20000410000 */
[C---:B------:R-:W-:Y:S01]  /*3a00*/  FMUL.FTZ R25, R9.reuse, R25 ;  /* 0x0000001909197220 */ /* 0x040fe20000410000 */
[-C--:B------:R-:W-:Y:S01]  /*3a10*/  FFMA.FTZ R6, R6, R10.reuse, -R13 ;  /* 0x0000000a06067223 */ /* 0x080fe2000001080d */
[-C--:B------:R-:W-:Y:S01]  /*3a20*/  FFMA.FTZ R9, R9, R11.reuse, -R82 ;  /* 0x0000000b09097223 */ /* 0x080fe20000010852 */
[----:B------:R-:W-:Y:S01]  /*3a30*/  FFMA.FTZ R7, R7, R10, R80 ;  /* 0x0000000a07077223 */ /* 0x000fe20000010050 */
[----:B------:R-:W-:Y:S01]  /*3a40*/  FFMA.FTZ R8, R8, R11, R25 ;  /* 0x0000000b08087223 */ /* 0x000fe20000010019 */
[----:B------:R-:W-:-:S02]  /*3a50*/  HADD2.F32 R25, -RZ, R84.H0_H0 ;  /* 0x20000054ff197230 */ /* 0x000fc40000004100 */
[----:B------:R-:W-:Y:S02]  /*3a60*/  HADD2.F32 R11, -RZ, R27.H0_H0 ;  /* 0x2000001bff0b7230 */ /* 0x000fe40000004100 */
[----:B------:R-:W-:Y:S01]  /*3a70*/  HADD2.F32 R10, -RZ, R15.H0_H0 ;  /* 0x2000000fff0a7230 */ /* 0x000fe20000004100 */
[----:B------:R-:W-:Y:S01]  /*3a80*/  F2FP.F16.F32.PACK_AB R7, R8, R7 ;  /* 0x000000070807723e */ /* 0x000fe200000000ff */
[----:B------:R-:W-:Y:S02]  /*3a90*/  HADD2.F32 R27, -RZ, R27.H1_H1 ;  /* 0x3000001bff1b7230 */ /* 0x000fe40000004100 */
[----:B------:R-:W-:Y:S02]  /*3aa0*/  HADD2.F32 R82, -RZ, R81.H0_H0 ;  /* 0x20000051ff527230 */ /* 0x000fe40000004100 */
[----:B------:R-:W-:Y:S01]  /*3ab0*/  FMUL.FTZ R81, R11, R25 ;  /* 0x000000190b517220 */ /* 0x000fe20000410000 */
[----:B------:R-:W-:Y:S02]  /*3ac0*/  HADD2.F32 R15, -RZ, R15.H1_H1 ;  /* 0x3000000fff0f7230 */ /* 0x000fe40000004100 */
[----:B------:R-:W-:-:S02]  /*3ad0*/  HADD2.F32 R13, -RZ, R84.H1_H1 ;  /* 0x30000054ff0d7230 */ /* 0x000fc40000004100 */
[C---:B------:R-:W-:Y:S01]  /*3ae0*/  FMUL.FTZ R84, R10.reuse, R25 ;  /* 0x000000190a547220 */ /* 0x040fe20000410000 */
[----:B------:R-:W-:Y:S02]  /*3af0*/  HADD2.F32 R80, -RZ, R83.H0_H0 ;  /* 0x20000053ff507230 */ /* 0x000fe40000004100 */
[-C--:B------:R-:W-:Y:S01]  /*3b00*/  FMUL.FTZ R86, R27, R82.reuse ;  /* 0x000000521b567220 */ /* 0x080fe20000410000 */
[----:B------:R-:W-:Y:S01]  /*3b10*/  FMUL.FTZ R88, R15, R82 ;  /* 0x000000520f587220 */ /* 0x000fe20000410000 */
[-C--:B------:R-:W-:Y:S01]  /*3b20*/  FFMA.FTZ R82, R10, R13.reuse, -R81 ;  /* 0x0000000d0a527223 */ /* 0x080fe20000010851 */
[----:B------:R-:W-:Y:S01]  /*3b30*/  FFMA.FTZ R84, R11, R13, R84 ;  /* 0x0000000d0b547223 */ /* 0x000fe20000010054 */
[----:B------:R-:W-:Y:S02]  /*3b40*/  HADD2.F32 R25, -RZ, R87.H0_H0 ;  /* 0x20000057ff197230 */ /* 0x000fe40000004100 */
[----:B------:R-:W-:Y:S01]  /*3b50*/  FFMA.FTZ R83, R15, R80, -R86 ;  /* 0x000000500f537223 */ /* 0x000fe20000010856 */
[----:B------:R-:W-:-:S02]  /*3b60*/  HADD2.F32 R11, -RZ, R24.H0_H0 ;  /* 0x20000018ff0b7230 */ /* 0x000fc40000004100 */
[----:B------:R-:W-:Y:S01]  /*3b70*/  FFMA.FTZ R85, R27, R80, R88 ;  /* 0x000000501b557223 */ /* 0x000fe20000010058 */
[----:B------:R-:W-:Y:S02]  /*3b80*/  HADD2.F32 R10, -RZ, R12.H0_H0 ;  /* 0x2000000cff0a7230 */ /* 0x000fe40000004100 */
[----:B------:R-:W-:Y:S02]  /*3b90*/  HADD2.F32 R24, -RZ, R24.H1_H1 ;  /* 0x30000018ff187230 */ /* 0x000fe40000004100 */
[-C--:B------:R-:W-:Y:S01]  /*3ba0*/  FMUL.FTZ R27, R11, R25.reuse ;  /* 0x000000190b1b7220 */ /* 0x080fe20000410000 */
[----:B------:R-:W-:Y:S01]  /*3bb0*/  HADD2.F32 R12, -RZ, R12.H1_H1 ;  /* 0x3000000cff0c7230 */ /* 0x000fe20000004100 */
[----:B------:R-:W-:Y:S01]  /*3bc0*/  F2FP.F16.F32.PACK_AB R84, R85, R84 ;  /* 0x000000545554723e */ /* 0x000fe200000000ff */
[----:B------:R-:W-:Y:S02]  /*3bd0*/  HADD2.F32 R15, -RZ, R78.H0_H0 ;  /* 0x2000004eff0f7230 */ /* 0x000fe40000004100 */
[----:B------:R-:W-:Y:S01]  /*3be0*/  FMUL.FTZ R78, R10, R25 ;  /* 0x000000190a4e7220 */ /* 0x000fe20000410000 */
[----:B------:R-:W-:-:S02]  /*3bf0*/  HADD2.F32 R13, -RZ, R89.H0_H0 ;  /* 0x20000059ff0d7230 */ /* 0x000fc40000004100 */
[-C--:B------:R-:W-:Y:S01]  /*3c00*/  FMUL.FTZ R25, R24, R79.reuse ;  /* 0x0000004f18197220 */ /* 0x080fe20000410000 */
[----:B------:R-:W-:Y:S02]  /*3c10*/  FMUL.FTZ R79, R12, R79 ;  /* 0x0000004f0c4f7220 */ /* 0x000fe40000410000 */
[----:B------:R-:W-:Y:S01]  /*3c20*/  FFMA.FTZ R27, R10, R13, -R27 ;  /* 0x0000000d0a1b7223 */ /* 0x000fe2000001081b */
[-C--:B------:R-:W-:Y:S01]  /*3c30*/  FFMA.FTZ R80, R12, R15.reuse, -R25 ;  /* 0x0000000f0c507223 */ /* 0x080fe20000010819 */
[----:B------:R-:W-:Y:S01]  /*3c40*/  FFMA.FTZ R79, R24, R15, R79 ;  /* 0x0000000f184f7223 */ /* 0x000fe2000001004f */
[----:B------:R-:W-:Y:S02]  /*3c50*/  HADD2.F32 R15, -RZ, R5.H0_H0 ;  /* 0x20000005ff0f7230 */ /* 0x000fe40000004100 */
[----:B------:R-:W-:Y:S01]  /*3c60*/  FFMA.FTZ R78, R11, R13, R78 ;  /* 0x0000000d0b4e7223 */ /* 0x000fe2000001004e */
[----:B------:R-:W-:Y:S02]  /*3c70*/  HADD2.F32 R10, -RZ, R26.H0_H0 ;  /* 0x2000001aff0a7230 */ /* 0x000fe40000004100 */
[----:B------:R-:W-:-:S02]  /*3c80*/  HADD2.F32 R5, -RZ, R14.H0_H0 ;  /* 0x2000000eff057230 */ /* 0x000fc40000004100 */
[----:B------:R-:W-:Y:S01]  /*3c90*/  HADD2.F32 R26, -RZ, R26.H1_H1 ;  /* 0x3000001aff1a7230 */ /* 0x000fe20000004100 */
[----:B------:R-:W-:Y:S01]  /*3ca0*/  F2FP.F16.F32.PACK_AB R24, R79, R78 ;  /* 0x0000004e4f18723e */ /* 0x000fe200000000ff */
[----:B------:R-:W-:Y:S02]  /*3cb0*/  HADD2.F32 R12, -RZ, R87.H1_H1 ;  /* 0x30000057ff0c7230 */ /* 0x000fe40000004100 */
[----:B------:R-:W-:Y:S02]  /*3cc0*/  HADD2.F32 R14, -RZ, R14.H1_H1 ;  /* 0x3000000eff0e7230 */ /* 0x000fe40000004100 */
[----:B------:R-:W-:Y:S01]  /*3cd0*/  FMUL.FTZ R81, R26, R15 ;  /* 0x0000000f1a517220 */ /* 0x000fe20000410000 */
[----:B------:R-:W-:Y:S02]  /*3ce0*/  HADD2.F32 R11, -RZ, R89.H1_H1 ;  /* 0x30000059ff0b7230 */ /* 0x000fe40000004100 */
[----:B------:R-:W-:Y:S01]  /*3cf0*/  FMUL.FTZ R25, R5, R12 ;  /* 0x0000000c05197220 */ /* 0x000fe20000410000 */
[----:B------:R-:W-:-:S02]  /*3d00*/  HADD2.F32 R13, -RZ, R4.H0_H0 ;  /* 0x20000004ff0d7230 */ /* 0x000fc40000004100 */
[----:B------:R-:W-:Y:S01]  /*3d10*/  FMUL.FTZ R15, R14, R15 ;  /* 0x0000000f0e0f7220 */ /* 0x000fe20000410000 */
[C---:B------:R-:W-:Y:S01]  /*3d20*/  FMUL.FTZ R4, R10.reuse, R12 ;  /* 0x0000000c0a047220 */ /* 0x040fe20000410000 */
[----:B------:R-:W-:Y:S01]  /*3d30*/  FFMA.FTZ R25, R10, R11, R25 ;  /* 0x0000000b0a197223 */ /* 0x000fe20000010019 */
[----:B------:R-:W-:Y:S01]  /*3d40*/  F2FP.F16.F32.PACK_AB R12, R80, R27 ;  /* 0x0000001b500c723e */ /* 0x000fe200000000ff */
[----:B------:R-:W-:Y:S01]  /*3d50*/  FFMA.FTZ R26, R26, R13, R15 ;  /* 0x0000000d1a1a7223 */ /* 0x000fe2000001000f */
[----:B------:R-:W-:Y:S01]  /*3d60*/  FFMA.FTZ R4, R5, R11, -R4 ;  /* 0x0000000b05047223 */ /* 0x000fe20000010804 */
[----:B------:R-:W-:Y:S01]  /*3d70*/  FFMA.FTZ R81, R14, R13, -R81 ;  /* 0x0000000d0e517223 */ /* 0x000fe20000010851 */
[----:B------:R-:W-:Y:S01]  /*3d80*/  F2FP.F16.F32.PACK_AB R13, R9, R6 ;  /* 0x00000006090d723e */ /* 0x000fe200000000ff */
[----:B------:R-:W-:Y:S01]  /*3d90*/  IMAD.MOV.U32 R27, RZ, RZ, R84 ;  /* 0x000000ffff1b7224 */ /* 0x000fe200078e0054 */
[----:B------:R-:W-:Y:S01]  /*3da0*/  F2FP.F16.F32.PACK_AB R26, R26, R25 ;  /* 0x000000191a1a723e */ /* 0x000fe200000000ff */
[----:B------:R-:W-:Y:S01]  /*3db0*/  IMAD.MOV.U32 R25, RZ, RZ, R7 ;  /* 0x000000ffff197224 */ /* 0x000fe200078e0007 */
[----:B------:R-:W-:-:S02]  /*3dc0*/  F2FP.F16.F32.PACK_AB R15, R83, R82 ;  /* 0x00000052530f723e */ /* 0x000fc400000000ff */
[----:B------:R-:W-:-:S07]  /*3dd0*/  F2FP.F16.F32.PACK_AB R14, R81, R4 ;  /* 0x00000004510e723e */ /* 0x000fce00000000ff */
.L_x_3666:
[----:B------:R-:W-:Y:S05]  /*3de0*/  BSYNC B1 ;  /* 0x0000000000017941 */ /* 0x000fea0003800000 */
.L_x_3665:
[----:B0-----:R3:W-:Y:S01]  /*3df0*/  STG.E.128 desc[UR42][R68.64], R12 ;  /* 0x0000000c44007986 */ /* 0x0017e2000c101d2a */
[----:B------:R-:W-:-:S13]  /*3e00*/  ISETP.GE.AND P5, PT, R77, R75, PT ;  /* 0x0000004b4d00720c */ /* 0x000fda0003fa6270 */
[----:B------:R-:W-:Y:S05]  /*3e10*/  @P5 BRA `(.L_x_3655) ;  /* 0x0000000000805947 */ /* 0x000fea0003800000 */
[--C-:B------:R-:W-:Y:S02]  /*3e20*/  SHF.R.S32.HI R4, RZ, 0x1f, R77.reuse ;  /* 0x0000001fff047819 */ /* 0x100fe4000001144d */
[----:B------:R-:W-:-:S04]  /*3e30*/  IADD3 R66, P5, P6, R20, R66, R77 ;  /* 0x0000004214427210 */ /* 0x000fc80007ebe04d */
[----:B------:R-:W-:Y:S02]  /*3e40*/  IADD3.X R4, R43, R76, R4, P5, P6 ;  /* 0x0000004c2b047210 */ /* 0x000fe40002fec404 */
[----:B------:R-:W-:-:S04]  /*3e50*/  LEA R64, P5, R66, R64, 0x1 ;  /* 0x0000004042407211 */ /* 0x000fc800078a08ff */
[----:B------:R-:W-:-:S05]  /*3e60*/  LEA.HI.X R65, R66, R65, R4, 0x1, P5 ;  /* 0x0000004142417211 */ /* 0x000fca00028f0c04 */
[----:B--2---:R4:W-:Y:S01]  /*3e70*/  STG.E.128 desc[UR42][R64.64], R24 ;  /* 0x0000001840007986 */ /* 0x0049e2000c101d2a */
[----:B------:R-:W-:Y:S05]  /*3e80*/  BRA `(.L_x_3655) ;  /* 0x0000000000647947 */ /* 0x000fea0003800000 */
.L_x_3648:
[----:B------:R-:W-:-:S06]  /*3e90*/  UISETP.NE.AND UP0, UPT, UR37, 0x3, UPT ;  /* 0x000000032500788c */ /* 0x000fcc000bf05270 */
[----:B------:R-:W-:-:S13]  /*3ea0*/  PLOP3.LUT P0, PT, PT, PT, UP0, 0x80, 0x0 ;  /* 0x000000000000781c */ /* 0x000fda0003f0f008 */
[----:B------:R-:W-:Y:S05]  /*3eb0*/  @!P0 BRA `(.L_x_3667) ;  /* 0x0000000000048947 */ /* 0x000fea0003800000 */
[----:B------:R-:W-:Y:S01]  /*3ec0*/  BPT.TRAP 0x1 ;  /* 0x000000040000795c */ /* 0x000fe20000300000 */
.L_x_3667:
[----:B------:R-:W-:Y:S01]  /*3ed0*/  IMAD R73, R19, 0x8, R2 ;  /* 0x0000000813497824 */ /* 0x000fe200078e0202 */
[----:B------:R-:W-:Y:S01]  /*3ee0*/  SHF.L.U32 R74, R186, 0x1f, RZ ;  /* 0x0000001fba4a7819 */ /* 0x000fe200000006ff */
[----:B------:R-:W-:Y:S01]  /*3ef0*/  IMAD R4, R40, -0x40, R42 ;  /* 0xffffffc028047824 */ /* 0x000fe200078e022a */
[----:B------:R-:W-:Y:S02]  /*3f00*/  BSSY B1, `(.L_x_3668) ;  /* 0x0000004000017945 */ /* 0x000fe40003800000 */
[----:B------:R-:W0:Y:S02]  /*3f10*/  SYNCS.PHASECHK.TRANS64.TRYWAIT P1, [R73+URZ+0x28c90], R74 ;  /* 0x028c904a490075a7 */ /* 0x000e24000802017f */
[----:B------:R-:W-:Y:S01]  /*3f20*/  VIMNMX R4, R4, 0x40, PT ;  /* 0x0000004004047848 */ /* 0x000fe20003fe0100 */
[----:B0-----:R-:W-:Y:S06]  /*3f30*/  @!P1 BRA `(.L_x_3669) ;  /* 0x0000016800ec9947 */ /* 0x001fec0003800000 */
.L_x_3951:
[----:B------:R-:W-:Y:S05]  /*3f40*/  BSYNC B1 ;  /* 0x0000000000017941 */ /* 0x000fea0003800000 */
.L_x_3668:
[----:B------:R-:W-:-:S13]  /*3f50*/  ISETP.GE.AND P1, PT, R23, R4, PT ;  /* 0x000000041700720c */ /* 0x000fda0003f26270 */
[----:B------:R-:W-:Y:S05]  /*3f60*/  @P1 BRA `(.L_x_3655) ;  /* 0x00000000002c1947 */ /* 0x000fea0003800000 */
[----:B------:R-:W-:Y:S01]  /*3f70*/  @!P3 LOP3.LUT P5, RZ, R188, 0x4, RZ, 0xc0, !PT ;  /* 0x00000004bcffb812 */ /* 0x000fe200078ac0ff */
[----:B------:R-:W-:Y:S01]  /*3f80*/  @!P3 VIADD R4, R57, 0x20 ;  /* 0x000000203904b836 */ /* 0x000fe20000000000 */
[----:B------:R-:W-:Y:S02]  /*3f90*/  PLOP3.LUT P6, PT, PT, PT, PT, 0x8, 0x0 ;  /* 0x000000000000781c */ /* 0x000fe40003fce170 */
[----:B------:R-:W-:-:S13]  /*3fa0*/  @!P3 PLOP3.LUT P6, PT, P5, PT, PT, 0x80, 0x0 ;  /* 0x000000000000b81c */ /* 0x000fda0002fcf070 */
[----:B------:R-:W-:-:S04]  /*3fb0*/  @P6 VIADD R4, R57, 0xffffffe0 ;  /* 0xffffffe039046836 */ /* 0x000fc80000000000 */
[----:B------:R-:W-:-:S04]  /*3fc0*/  @!P3 IMAD.IADD R5, R26, 0x1, R4 ;  /* 0x000000011a05b824 */ /* 0x000fc800078e0204 */
[----:B------:R-:W-:Y:S02]  /*3fd0*/  @!P3 IMAD R8, R5, 0x2, R2 ;  /* 0x000000020508b824 */ /* 0x000fe400078e0202 */
[----:B------:R-:W1:Y:S04]  /*3fe0*/  @!P4 LDS.128 R4, [R66+0x22400] ;  /* 0x022400004204c984 */ /* 0x000e680000000c00 */
[----:B------:R-:W2:Y:S04]  /*3ff0*/  @!P3 LDS.128 R8, [R8+0x22400] ;  /* 0x022400000808b984 */ /* 0x000ea80000000c00 */
[----:B-1----:R1:W-:Y:S04]  /*4000*/  @!P4 STG.E.128 desc[UR42][R12.64], R4 ;  /* 0x000000040c00c986 */ /* 0x0023e8000c101d2a */
[----:B--2---:R1:W-:Y:S02]  /*4010*/  @!P3 STG.E.128 desc[UR42][R12.64+0x40], R8 ;  /* 0x000040080c00b986 */ /* 0x0043e4000c101d2a */
.L_x_3655:
[----:B------:R-:W-:Y:S05]  /*4020*/  BSYNC B0 ;  /* 0x0000000000007941 */ /* 0x000fea0003800000 */
.L_x_3647:
[----:B-12---:R-:W1:Y:S01]  /*4030*/  S2R R4, SR_TID.X ;  /* 0x0000000000047919 */ /* 0x006e620000002100 */
        /* <DEDUP_REMOVED lines=8> */
[----:B-1----:R-:W-:Y:S01]  /*40c0*/  LOP3.LUT R4, R4, 0x7f, RZ, 0xc0, !PT ;  /* 0x0000007f04047812 */ /* 0x002fe200078ec0ff */
[----:B--2---:R1:W-:Y:S03]  /*40d0*/  BAR.SYNC.DEFER_BLOCKING R55, 0x80 ;  /* 0x000200370000751d */ /* 0x0043e60000010000 */
[----:B------:R-:W-:-:S13]  /*40e0*/  ISETP.NE.AND P5, PT, R4, RZ, PT ;  /* 0x000000ff0400720c */ /* 0x000fda0003fa5270 */
[----:B------:R-:W-:-:S05]  /*40f0*/  @!P5 VIADD R4, R73, 0x28ca0 ;  /* 0x00028ca04904d836 */ /* 0x000fca0000000000 */
[----:B------:R-:W-:-:S04]  /*4100*/  @!P5 PRMT R4, RZ, 0x654, R4 ;  /* 0x00000654ff04d816 */ /* 0x000fc80000000004 */
[----:B------:R1:W-:Y:S01]  /*4110*/  @!P5 SYNCS.ARRIVE.TRANS64.RED.A1T0 RZ, [R4+URZ], RZ ;  /* 0x000000ff04ffd9a7 */ /* 0x0003e2000810043f */
[----:B------:R-:W-:Y:S05]  /*4120*/  @!P0 BRA `(.L_x_3671) ;  /* 0x0000000000048947 */ /* 0x000fea0003800000 */
[----:B------:R-:W-:Y:S01]  /*4130*/  BPT.TRAP 0x1 ;  /* 0x000000040000795c */ /* 0x000fe20000300000 */
.L_x_3671:
[----:B------:R-:W-:Y:S05]  /*4140*/  BSYNC B0 ;  /* 0x0000000000007941 */ /* 0x000fea0003800000 */
.L_x_3670:
[----:B------:R-:W2:Y:S01]  /*4150*/  SYNCS.PHASECHK.TRANS64.TRYWAIT P0, [R73+URZ+0x28cb0], R74 ;  /* 0x028cb04a490075a7 */ /* 0x000ea2000800017f */
[----:B------:R-:W-:Y:S04]  /*4160*/  BSSY B0, `(.L_x_3672) ;  /* 0x0000002000007945 */ /* 0x000fe80003800000 */
[----:B--2---:R-:W-:Y:S05]  /*4170*/  @!P0 BRA `(.L_x_3673) ;  /* 0x0000016800708947 */ /* 0x004fea0003800000 */
.L_x_3952:
[----:B------:R-:W-:Y:S05]  /*4180*/  BSYNC B0 ;  /* 0x0000000000007941 */ /* 0x000fea0003800000 */
.L_x_3672:
[----:B------:R-:W-:Y:S04]  /*4190*/  BSSY B0, `(.L_x_3674) ;  /* 0x0000052000007945 */ /* 0x000fe80003800000 */
[----:B------:R-:W-:Y:S05]  /*41a0*/  @P1 BRA `(.L_x_3675) ;  /* 0x0000000400401947 */ /* 0x000fea0003800000 */
[----:B------:R-:W-:Y:S01]  /*41b0*/  IMAD.WIDE R6, R40, 0x40, R38 ;  /* 0x0000004028067825 */ /* 0x000fe200078e0226 */
[----:B------:R-:W-:-:S03]  /*41c0*/  ULDC.64 UR4, c[0x0][0x328] ;  /* 0x0000ca0000047ab9 */ /* 0x000fc60000000a00 */
[----:B------:R-:W-:Y:S02]  /*41d0*/  IMAD R7, R7, UR4, RZ ;  /* 0x0000000407077c24 */ /* 0x000fe4000f8e02ff */
[----:B-1----:R-:W-:Y:S02]  /*41e0*/  IMAD.MOV.U32 R4, RZ, RZ, R28 ;  /* 0x000000ffff047224 */ /* 0x002fe400078e001c */
[----:B------:R-:W-:Y:S02]  /*41f0*/  IMAD.MOV.U32 R5, RZ, RZ, R71 ;  /* 0x000000ffff057224 */ /* 0x000fe400078e0047 */
[C---:B------:R-:W-:Y:S02]  /*4200*/  IMAD R7, R6.reuse, UR5, R7 ;  /* 0x0000000506077c24 */ /* 0x040fe4000f8e0207 */
[----:B------:R-:W-:Y:S01]  /*4210*/  IMAD.WIDE.U32 R4, R6, UR4, R4 ;  /* 0x0000000406047c25 */ /* 0x000fe2000f8e0004 */
[----:B------:R-:W-:-:S03]  /*4220*/  ULDC.64 UR4, c[0x0][0x318] ;  /* 0x0000c60000047ab9 */ /* 0x000fc60000000a00 */
[----:B------:R-:W-:Y:S01]  /*4230*/  IMAD.IADD R5, R5, 0x1, R7 ;  /* 0x0000000105057824 */ /* 0x000fe200078e0207 */
[----:B------:R-:W-:Y:S01]  /*4240*/  LEA R8, P0, R4, UR4, 0x1 ;  /* 0x0000000404087c11 */ /* 0x000fe2000f8008ff */
[----:B------:R-:W-:Y:S01]  /*4250*/  ULDC UR4, c[0x0][0x320] ;  /* 0x0000c80000047ab9 */ /* 0x000fe20000000800 */
[----:B------:R-:W-:Y:S02]  /*4260*/  VIADD R10, R16, 0x40 ;  /* 0x00000040100a7836 */ /* 0x000fe40000000000 */
[----:B------:R-:W-:Y:S01]  /*4270*/  LEA.HI.X R9, R4, UR5, R5, 0x1, P0 ;  /* 0x0000000504097c11 */ /* 0x000fe200080f0c05 */
[----:B------:R-:W-:Y:S01]  /*4280*/  IMAD R5, R19, 0x8000, R57 ;  /* 0x0000800013057824 */ /* 0x000fe200078e0239 */
[----:B------:R-:W-:-:S03]  /*4290*/  LOP3.LUT P0, RZ, R188, 0x4, RZ, 0xc0, !PT ;  /* 0x00000004bcff7812 */ /* 0x000fc6000780c0ff */
[C---:B------:R-:W-:Y:S02]  /*42a0*/  VIADD R11, R5.reuse, 0x20 ;  /* 0x00000020050b7836 */ /* 0x040fe40000000000 */
[----:B---3--:R-:W-:-:S08]  /*42b0*/  IMAD R12, R5, 0x2, R2 ;  /* 0x00000002050c7824 */ /* 0x008fd000078e0202 */
[----:B------:R-:W-:Y:S01]  /*42c0*/  @P0 VIADD R11, R5, 0xffffffe0 ;  /* 0xffffffe0050b0836 */ /* 0x000fe20000000000 */
[----:B------:R-:W-:-:S03]  /*42d0*/  ISETP.GE.AND P0, PT, R16, UR4, PT ;  /* 0x0000000410007c0c */ /* 0x000fc6000bf06270 */
[----:B------:R-:W-:-:S10]  /*42e0*/  IMAD R11, R11, 0x2, R2 ;  /* 0x000000020b0b7824 */ /* 0x000fd400078e0202 */
[----:B------:R-:W1:Y:S04]  /*42f0*/  @!P0 LDS.128 R4, [R12+0x400] ;  /* 0x000400000c048984 */ /* 0x000e680000000c00 */
[----:B-1----:R-:W-:Y:S01]  /*4300*/  @!P0 STG.E.128 desc[UR42][R8.64], R4 ;  /* 0x0000000408008986 */ /* 0x002fe2000c101d2a */
[----:B------:R-:W-:Y:S01]  /*4310*/  ISETP.GE.AND P0, PT, R10, UR4, PT ;  /* 0x000000040a007c0c */ /* 0x000fe2000bf06270 */
[----:B------:R-:W-:-:S12]  /*4320*/  VIADD R10, R16, 0x80 ;  /* 0x00000080100a7836 */ /* 0x000fd80000000000 */
        /* <DEDUP_REMOVED lines=26> */
[----:B------:R-:W-:-:S13]  /*44d0*/  ISETP.GE.AND P0, PT, R53, UR4, PT ;  /* 0x0000000435007c0c */ /* 0x000fda000bf06270 */
        /* <DEDUP_REMOVED lines=28> */
[----:B-1----:R1:W-:Y:S02]  /*46a0*/  @!P0 STG.E.128 desc[UR42][R8.64+0x3c0], R4 ;  /* 0x0003c00408008986 */ /* 0x0023e4000c101d2a */
.L_x_3675:
[----:B------:R-:W-:Y:S05]  /*46b0*/  BSYNC B0 ;  /* 0x0000000000007941 */ /* 0x000fea0003800000 */
.L_x_3674:
[----:B------:R-:W-:Y:S01]  /*46c0*/  @!PT LDS RZ, [RZ] ;  /* 0x00000000fffff984 */ /* 0x000fe20000000800 */
[----:B------:R-:W-:Y:S01]  /*46d0*/  @!PT LDS RZ, [RZ] ;  /* 0x00000000fffff984 */ /* 0x000fe20000000800 */
[----:B------:R-:W-:Y:S01]  /*46e0*/  @!PT LDS RZ, [RZ] ;  /* 0x00000000fffff984 */ /* 0x000fe20000000800 */
[----:B------:R-:W-:Y:S01]  /*46f0*/  @!PT LDS RZ, [RZ] ;  /* 0x00000000fffff984 */ /* 0x000fe20000000800 */
[----:B------:R5:W-:Y:S06]  /*4700*/  MEMBAR.ALL.CTA ;  /* 0x0000000000007992 */ /* 0x000bec0000008000 */
[----:B-----5:R-:W5:Y:S01]  /*4710*/  FENCE.VIEW.ASYNC.S ;  /* 0x00000000000073c6 */ /* 0x020f620000000000 */
[----:B------:R-:W-:Y:S01]  /*4720*/  VIADD R19, R19, 0x1 ;  /* 0x0000000113137836 */ /* 0x000fe20000000000 */
[----:B-----5:R1:W-:Y:S01]  /*4730*/  BAR.SYNC.DEFER_BLOCKING R55, 0x80 ;  /* 0x000200370000751d */ /* 0x0203e20000010000 */
[----:B0-2---:R-:W-:-:S03]  /*4740*/  @!P5 VIADD R73, R73, 0x28cc0 ;  /* 0x00028cc04949d836 */ /* 0x005fc60000000000 */
[C---:B------:R-:W-:Y:S02]  /*4750*/  ISETP.NE.AND P1, PT, R19.reuse, 0x2, PT ;  /* 0x000000021300780c */ /* 0x040fe40003f25270 */
[----:B------:R-:W-:Y:S02]  /*4760*/  PLOP3.LUT P0, PT, PT, PT, PT, 0x8, 0x0 ;  /* 0x000000000000781c */ /* 0x000fe40003f0e170 */
[----:B------:R-:W-:Y:S02]  /*4770*/  @!P5 PRMT R73, RZ, 0x654, R73 ;  /* 0x00000654ff49d816 */ /* 0x000fe40000000049 */
[----:B-1----:R-:W-:Y:S02]  /*4780*/  SEL R5, RZ, 0x1, P1 ;  /* 0x00000001ff057807 */ /* 0x002fe40000800000 */
[----:B------:R-:W-:Y:S02]  /*4790*/  SEL R19, R19, RZ, P1 ;  /* 0x000000ff13137207 */ /* 0x000fe40000800000 */
[----:B------:R-:W-:Y:S01]  /*47a0*/  LOP3.LUT R186, R186, R5, RZ, 0x3c, !PT ;  /* 0x00000005baba7212 */ /* 0x000fe200078e3cff */
[----:B------:R0:W-:Y:S01]  /*47b0*/  @!P5 SYNCS.ARRIVE.TRANS64.RED.A1T0 RZ, [R73+URZ], RZ ;  /* 0x000000ff49ffd9a7 */ /* 0x0001e2000810043f */
[----:B------:R-:W-:Y:S05]  /*47c0*/  @P2 BRA `(.L_x_3676) ;  /* 0xffffffe000042947 */ /* 0x000fea000383ffff */
.L_x_3642:
[----:B------:R-:W-:Y:S04]  /*47d0*/  BSSY B0, `(.L_x_3677) ;  /* 0x0000004000007945 */ /* 0x000fe80003800000 */
[----:B------:R-:W-:Y:S05]  /*47e0*/  @P0 BRA `(.L_x_3678) ;  /* 0x0000000000080947 */ /* 0x000fea0003800000 */
[----:B------:R-:W2:Y:S02]  /*47f0*/  FENCE.VIEW.ASYNC.G ;  /* 0x00000000000073c6 */ /* 0x000ea40000000100 */
[----:B--2---:R-:W-:Y:S06]  /*4800*/  BAR.ARV 0xc, 0x180 ;  /* 0x0306000000007b1d */ /* 0x004fec0000002000 */
.L_x_3678:
[----:B------:R-:W-:Y:S05]  /*4810*/  BSYNC B0 ;  /* 0x0000000000007941 */ /* 0x000fea0003800000 */
.L_x_3677:
[----:B------:R-:W-:Y:S01]  /*4820*/  UISETP.NE.AND UP0, UPT, UR38, 0x1, UPT ;  /* 0x000000012600788c */ /* 0x000fe2000bf05270 */
[C---:B------:R-:W-:Y:S01]  /*4830*/  ISETP.NE.AND P0, PT, R200.reuse, RZ, PT ;  /* 0x000000ffc800720c */ /* 0x040fe20003f05270 */
[----:B------:R-:W-:Y:S01]  /*4840*/  ULDC UR4, c[0x0][0x9f0] ;  /* 0x00027c0000047ab9 */ /* 0x000fe20000000800 */
[----:B------:R-:W-:Y:S02]  /*4850*/  BSSY B7, `(.L_x_3679) ;  /* 0x0000883000077945 */ /* 0x000fe40003800000 */
[----:B------:R-:W-:Y:S02]  /*4860*/  SEL R9, R200, UR4, P0 ;  /* 0x00000004c8097c07 */ /* 0x000fe40008000000 */
[----:B------:R-:W-:-:S13]  /*4870*/  PLOP3.LUT P1, PT, PT, PT, UP0, 0x80, 0x0 ;  /* 0x000000000000781c */ /* 0x000fda0003f2f008 */
[----:B------:R-:W-:Y:S05]  /*4880*/  @!P1 BRA `(.L_x_3680) ;  /* 0x0000002000649947 */ /* 0x000fea0003800000 */
[----:B------:R-:W2:Y:S01]  /*4890*/  LDL R0, [R1+0x28] ;  /* 0x0000280001007983 */ /* 0x000ea20000100800 */
[----:B------:R-:W-:Y:S01]  /*48a0*/  BSSY B0, `(.L_x_3681) ;  /* 0x000001e000007945 */ /* 0x000fe20003800000 */
[----:B------:R-:W-:Y:S01]  /*48b0*/  IMAD.MOV.U32 R3, RZ, RZ, RZ ;  /* 0x000000ffff037224 */ /* 0x000fe200078e00ff */
[----:B--2---:R-:W-:-:S13]  /*48c0*/  LOP3.LUT P2, RZ, R0, 0x4, RZ, 0xc0, !PT ;  /* 0x0000000400ff7812 */ /* 0x004fda000784c0ff */
[----:B------:R-:W-:Y:S05]  /*48d0*/  @!P2 BRA `(.L_x_3682) ;  /* 0x000000000068a947 */ /* 0x000fea0003800000 */
[-C--:B-1----:R-:W-:Y:S02]  /*48e0*/  IABS R6, R9.reuse ;  /* 0x0000000900067213 */ /* 0x082fe40000000000 */
[----:B------:R-:W-:Y:S02]  /*48f0*/  IADD3 R0, R168, -0x1, R9 ;  /* 0xffffffffa8007810 */ /* 0x000fe40007ffe009 */
[----:B------:R-:W1:Y:S01]  /*4900*/  I2F.RP R3, R6 ;  /* 0x0000000600037306 */ /* 0x000e620000209400 */
[-C--:B------:R-:W-:Y:S02]  /*4910*/  IABS R10, R9.reuse ;  /* 0x00000009000a7213 */ /* 0x080fe40000000000 */
[----:B------:R-:W-:Y:S02]  /*4920*/  IABS R8, R0 ;  /* 0x0000000000087213 */ /* 0x000fe40000000000 */
[----:B------:R-:W-:-:S04]  /*4930*/  LOP3.LUT R0, R0, R9, RZ, 0x3c, !PT ;  /* 0x0000000900007212 */ /* 0x000fc800078e3cff */
[----:B------:R-:W-:Y:S01]  /*4940*/  ISETP.GE.AND P2, PT, R0, RZ, PT ;  /* 0x000000ff0000720c */ /* 0x000fe20003f46270 */
[----:B-1----:R-:W1:Y:S02]  /*4950*/  MUFU.RCP R3, R3 ;  /* 0x0000000300037308 */ /* 0x002e640000001000 */
[----:B-1----:R-:W-:Y:S02]  /*4960*/  VIADD R4, R3, 0xffffffe ;  /* 0x0ffffffe03047836 */ /* 0x002fe40000000000 */
[----:B------:R-:W-:-:S04]  /*4970*/  IMAD.MOV R3, RZ, RZ, -R10 ;  /* 0x000000ffff037224 */ /* 0x000fc800078e0a0a */
[----:B------:R1:W2:Y:S02]  /*4980*/  F2I.FTZ.U32.TRUNC.NTZ R5, R4 ;  /* 0x0000000400057305 */ /* 0x0002a4000021f000 */
[----:B-1----:R-:W-:Y:S02]  /*4990*/  IMAD.MOV.U32 R4, RZ, RZ, RZ ;  /* 0x000000ffff047224 */ /* 0x002fe400078e00ff */
[----:B--2---:R-:W-:-:S04]  /*49a0*/  IMAD.MOV R7, RZ, RZ, -R5 ;  /* 0x000000ffff077224 */ /* 0x004fc800078e0a05 */
        /* <DEDUP_REMOVED lines=13> */
.L_x_3682:
[----:B------:R-:W-:Y:S05]  /*4a80*/  BSYNC B0 ;  /* 0x0000000000007941 */ /* 0x000fea0003800000 */
.L_x_3681:
[-C--:B------:R-:W-:Y:S01]  /*4a90*/  IMAD R0, R210, R3.reuse, RZ ;  /* 0x00000003d2007224 */ /* 0x080fe200078e02ff */
[----:B------:R-:W-:Y:S01]  /*4aa0*/  PLOP3.LUT P0, PT, PT, PT, PT, 0x80, 0x0 ;  /* 0x000000000000781c */ /* 0x000fe20003f0f070 */
[----:B------:R-:W-:Y:S01]  /*4ab0*/  IMAD.MOV.U32 R20, RZ, RZ, RZ ;  /* 0x000000ffff147224 */ /* 0x000fe200078e00ff */
[----:B------:R-:W-:Y:S02]  /*4ac0*/  CS2R R150, SRZ ;  /* 0x0000000000967805 */ /* 0x000fe4000001ff00 */
[----:B------:R-:W-:Y:S02]  /*4ad0*/  CS2R R148, SRZ ;  /* 0x0000000000947805 */ /* 0x000fe4000001ff00 */
[----:B------:R-:W-:Y:S01]  /*4ae0*/  VIADDMNMX R4, R0, R3, R168, PT ;  /* 0x0000000300047246 */ /* 0x000fe200038001a8 */
[----:B------:R-:W-:Y:S01]  /*4af0*/  IMAD.MOV.U32 R3, RZ, RZ, RZ ;  /* 0x000000ffff037224 */ /* 0x000fe200078e00ff */
        /* <DEDUP_REMOVED lines=38> */
[----:B0-----:R-:W-:Y:S02]  /*4d60*/  CS2R R72, SRZ ;  /* 0x0000000000487805 */ /* 0x001fe4000001ff00 */
[----:B------:R-:W-:Y:S02]  /*4d70*/  CS2R R70, SRZ ;  /* 0x0000000000467805 */ /* 0x000fe4000001ff00 */
[----:B---3--:R-:W-:Y:S02]  /*4d80*/  CS2R R68, SRZ ;  /* 0x0000000000447805 */ /* 0x008fe4000001ff00 */
[----:B------:R-:W-:Y:S02]  /*4d90*/  CS2R R66, SRZ ;  /* 0x0000000000427805 */ /* 0x000fe4000001ff00 */
[----:B----4-:R-:W-:Y:S02]  /*4da0*/  CS2R R64, SRZ ;  /* 0x0000000000407805 */ /* 0x010fe4000001ff00 */
        /* <DEDUP_REMOVED lines=21> */
[----:B------:R-:W2:Y:S01]  /*4f00*/  LDL R5, [R1+0x24] ;  /* 0x0000240001057983 */ /* 0x000ea20000100800 */
[----:B------:R-:W-:-:S06]  /*4f10*/  UISETP.NE.AND UP0, UPT, UR37, 0x3, UPT ;  /* 0x000000032500788c */ /* 0x000fcc000bf05270 */
[----:B------:R-:W-:Y:S01]  /*4f20*/  PLOP3.LUT P0, PT, PT, PT, UP0, 0x80, 0x0 ;  /* 0x000000000000781c */ /* 0x000fe20003f0f008 */
[----:B--2---:R-:W0:Y:S02]  /*4f30*/  SHFL.IDX PT, R3, R5, RZ, 0x1f ;  /* 0x00001fff05037589 */ /* 0x004e2400000e0000 */
[----:B0-----:R-:W-:-:S04]  /*4f40*/  LEA.HI R5, R3, R3, RZ, 0x1 ;  /* 0x0000000303057211 */ /* 0x001fc800078f08ff */
[----:B-1----:R-:W-:-:S05]  /*4f50*/  LOP3.LUT R6, R5, 0x1fffe, RZ, 0xc0, !PT ;  /* 0x0001fffe05067812 */ /* 0x002fca00078ec0ff */
[----:B------:R-:W-:-:S04]  /*4f60*/  IMAD.IADD R3, R3, 0x1, -R6 ;  /* 0x0000000103037824 */ /* 0x000fc800078e0a06 */
[----:B------:R-:W-:-:S04]  /*4f70*/  IMAD R3, R3, 0x8000, R2 ;  /* 0x0000800003037824 */ /* 0x000fc800078e0202 */
[----:B------:R-:W-:-:S05]  /*4f80*/  VIADD R3, R3, 0x400 ;  /* 0x0000040003037836 */ /* 0x000fca0000000000 */
[----:B------:R-:W-:-:S04]  /*4f90*/  SHF.R.U32.HI R3, RZ, 0x4, R3 ;  /* 0x00000004ff037819 */ /* 0x000fc80000011603 */
[----:B------:R-:W-:-:S04]  /*4fa0*/  LOP3.LUT R3, R3, 0x3fff, RZ, 0xc0, !PT ;  /* 0x00003fff03037812 */ /* 0x000fc800078ec0ff */
[----:B------:R-:W-:Y:S01]  /*4fb0*/  LOP3.LUT R3, R3, 0x2000000, RZ, 0xfc, !PT ;  /* 0x0200000003037812 */ /* 0x000fe200078efcff */
[----:B------:R-:W-:Y:S06]  /*4fc0*/  @!P0 BRA `(.L_x_3684) ;  /* 0x0000000000048947 */ /* 0x000fec0003800000 */
[----:B------:R-:W-:Y:S01]  /*4fd0*/  BPT.TRAP 0x1 ;  /* 0x000000040000795c */ /* 0x000fe20000300000 */
.L_x_3684:
[----:B------:R-:W-:Y:S01]  /*4fe0*/  IMAD R5, R18, 0x8, R2 ;  /* 0x0000000812057824 */ /* 0x000fe200078e0202 */
[----:B------:R-:W-:Y:S01]  /*4ff0*/  SHF.L.U32 R8, R22, 0x1f, RZ ;  /* 0x0000001f16087819 */ /* 0x000fe200000006ff */
[----:B------:R-:W-:Y:S01]  /*5000*/  VIADD R6, R2, 0x26800 ;  /* 0x0002680002067836 */ /* 0x000fe20000000000 */
[----:B------:R-:W-:Y:S02]  /*5010*/  BSSY B0, `(.L_x_3685) ;  /* 0x0000008000007945 */ /* 0x000fe40003800000 */
[----:B------:R-:W0:Y:S02]  /*5020*/  SYNCS.PHASECHK.TRANS64.TRYWAIT P0, [R5+URZ+0x28c50], R8 ;  /* 0x028c5008050075a7 */ /* 0x000e24000800017f */
[----:B------:R-:W-:Y:S01]  /*5030*/  SHF.R.U32.HI R7, RZ, 0x4, R6 ;  /* 0x00000004ff077819 */ /* 0x000fe20000011606 */
[----:B------:R-:W-:-:S03]  /*5040*/  IMAD R6, R18, 0x1000, R3 ;  /* 0x0000100012067824 */ /* 0x000fc600078e0203 */
[----:B------:R-:W-:-:S04]  /*5050*/  LOP3.LUT R7, R7, 0x3fff, RZ, 0xc0, !PT ;  /* 0x00003fff07077812 */ /* 0x000fc800078ec0ff */
[----:B------:R-:W-:Y:S01]  /*5060*/  LOP3.LUT R12, R7, 0x10000, RZ, 0xfc, !PT ;  /* 0x00010000070c7812 */ /* 0x000fe200078efcff */
[----:B------:R-:W-:Y:S01]  /*5070*/  IMAD.MOV.U32 R7, RZ, RZ, 0x40000040 ;  /* 0x40000040ff077424 */ /* 0x000fe200078e00ff */
[----:B0-----:R-:W-:Y:S06]  /*5080*/  @!P0 BRA `(.L_x_3686) ;  /* 0x0000015800c08947 */ /* 0x001fec0003800000 */
.L_x_3953:
[----:B------:R-:W-:Y:S05]  /*5090*/  BSYNC B0 ;  /* 0x0000000000007941 */ /* 0x000fea0003800000 */
.L_x_3685:
[----:B------:R-:W-:Y:S01]  /*50a0*/  BAR.SYNC.DEFER_BLOCKING 0xe, 0x100 ;  /* 0x0384000000007b1d */ /* 0x000fe20000010000 */
[----:B------:R-:W-:Y:S01]  /*50b0*/  IMAD.MOV.U32 R13, RZ, RZ, 0x40000040 ;  /* 0x40000040ff0d7424 */ /* 0x000fe200078e00ff */
[C---:B------:R-:W-:Y:S01]  /*50c0*/  R2UR UR6, R6.reuse ;  /* 0x00000000060672ca */ /* 0x040fe200000e0000 */
[----:B------:R-:W-:Y:S01]  /*50d0*/  VIADD R10, R6, 0x100 ;  /* 0x00000100060a7836 */ /* 0x000fe20000000000 */
[----:B------:R-:W-:Y:S01]  /*50e0*/  R2UR UR7, R7 ;  /* 0x00000000070772ca */ /* 0x000fe200000e0000 */
[----:B------:R-:W-:Y:S01]  /*50f0*/  IMAD.MOV.U32 R11, RZ, RZ, 0x40000040 ;  /* 0x40000040ff0b7424 */ /* 0x000fe200078e00ff */
[----:B------:R-:W-:Y:S01]  /*5100*/  R2UR UR4, R12 ;  /* 0x000000000c0472ca */ /* 0x000fe200000e0000 */
[----:B0-----:R-:W-:Y:S01]  /*5110*/  VIADD R8, R6, 0x80 ;  /* 0x0000008006087836 */ /* 0x001fe20000000000 */
[----:B------:R-:W-:Y:S01]  /*5120*/  R2UR UR5, R13 ;  /* 0x000000000d0572ca */ /* 0x000fe200000e0000 */
[----:B------:R-:W-:Y:S01]  /*5130*/  IMAD.MOV.U32 R9, RZ, RZ, 0x40000040 ;  /* 0x40000040ff097424 */ /* 0x000fe200078e00ff */
[----:B------:R-:W-:Y:S01]  /*5140*/  R2UR UR14, R10 ;  /* 0x000000000a0e72ca */ /* 0x000fe200000e0000 */
[----:B------:R-:W-:Y:S01]  /*5150*/  VIADD R10, R12, 0x2 ;  /* 0x000000020c0a7836 */ /* 0x000fe20000000000 */
        /* <DEDUP_REMOVED lines=11> */
[----:B------:R-:W0:Y:S01]  /*5210*/  S2R R14, SR_TID.X ;  /* 0x00000000000e7919 */ /* 0x000e220000002100 */
[----:B------:R-:W-:Y:S01]  /*5220*/  WARPGROUP.ARRIVE ;  /* 0x00000000000079c5 */ /* 0x000fe20000000000 */
[----:B------:R-:W-:Y:S01]  /*5230*/  R2UR UR13, R9 ;  /* 0x00000000090d72ca */ /* 0x000fe200000e0000 */
[----:B------:R-:W-:Y:S01]  /*5240*/  VIADD R4, R4, 0xfffffffe ;  /* 0xfffffffe04047836 */ /* 0x000fe20000000000 */
[----:B------:R-:W-:Y:S03]  /*5250*/  BSSY B0, `(.L_x_3687) ;  /* 0x00000ed000007945 */ /* 0x000fe60003800000 */
[----:B------:R-:W-:Y:S01]  /*5260*/  HGMMA.64x256x16.F32 R24, gdesc[UR4].tnspB, RZ, !UPT, gsb0 ;  /* 0x43e00000041879f0 */ /* 0x000fe2000c0008ff */
[----:B------:R-:W-:Y:S01]  /*5270*/  R2UR UR6, R6 ;  /* 0x00000000060672ca */ /* 0x000fe200000e0000 */
[----:B------:R-:W-:Y:S01]  /*5280*/  VIADD R6, R12, 0x6 ;  /* 0x000000060c067836 */ /* 0x000fe20000000000 */
[----:B------:R-:W-:Y:S01]  /*5290*/  R2UR UR7, R7 ;  /* 0x00000000070772ca */ /* 0x000fe200000e0000 */
[----:B------:R-:W-:-:S03]  /*52a0*/  IMAD.MOV.U32 R7, RZ, RZ, 0x40000040 ;  /* 0x40000040ff077424 */ /* 0x000fc600078e00ff */
[----:B------:R-:W-:Y:S02]  /*52b0*/  R2UR UR4, R6 ;  /* 0x00000000060472ca */ /* 0x000fe400000e0000 */
[----:B------:R-:W-:Y:S02]  /*52c0*/  R2UR UR5, R7 ;  /* 0x00000000070572ca */ /* 0x000fe400000e0000 */
        /* <DEDUP_REMOVED lines=18> */
[----:B------:R-:W-:-:S13]  /*53f0*/  ISETP.GE.AND P0, PT, R4, R0, PT ;  /* 0x000000000400720c */ /* 0x000fda0003f06270 */
[----:B0-----:R-:W-:Y:S05]  /*5400*/  @!P0 BRA `(.L_x_3688) ;  /* 0x0000000c00448947 */ /* 0x001fea0003800000 */
[----:B------:R-:W-:-:S07]  /*5410*/  IMAD.MOV.U32 R14, RZ, RZ, R4 ;  /* 0x000000ffff0e7224 */ /* 0x000fce00078e0004 */
.L_x_3694:
[----:B------:R-:W-:Y:S01]  /*5420*/  BAR.SYNC.DEFER_BLOCKING 0xe, 0x100 ;  /* 0x0384000000007b1d */ /* 0x000fe20000010000 */
[C---:B0-----:R-:W-:Y:S02]  /*5430*/  IMAD R4, R18.reuse, 0x40, R190 ;  /* 0x0000004012047824 */ /* 0x041fe400078e02be */
[----:B------:R-:W-:Y:S02]  /*5440*/  VIADD R15, R18, 0x1 ;  /* 0x00000001120f7836 */ /* 0x000fe40000000000 */
[----:B------:R-:W-:-:S03]  /*5450*/  IMAD R4, R4, 0x4, R2 ;  /* 0x0000000404047824 */ /* 0x000fc600078e0202 */
[----:B------:R-:W-:-:S04]  /*5460*/  ISETP.NE.AND P0, PT, R15, 0x2, PT ;  /* 0x000000020f00780c */ /* 0x000fc80003f05270 */
[----:B------:R-:W-:-:S05]  /*5470*/  SEL R15, R15, RZ, P0 ;  /* 0x000000ff0f0f7207 */ /* 0x000fca0000000000 */
[----:B------:R-:W-:Y:S01]  /*5480*/  IMAD.MOV.U32 R18, RZ, RZ, R15 ;  /* 0x000000ffff127224 */ /* 0x000fe200078e000f */
[----:B------:R-:W0:Y:S04]  /*5490*/  LDS R5, [R4+0x28800] ;  /* 0x0288000004057984 */ /* 0x000e280000000800 */
[----:B------:R-:W1:Y:S01]  /*54a0*/  LDS R4, [R4+0x28820] ;  /* 0x0288200004047984 */ /* 0x000e620000000800 */
[-C--:B0-----:R-:W-:Y:S01]  /*54b0*/  FMUL.FTZ R24, R24, R5.reuse ;  /* 0x0000000518187220 */ /* 0x081fe20000410000 */
        /* <DEDUP_REMOVED lines=67> */
[----:B------:R-:W-:-:S02]  /*58f0*/  IMAD.MOV.U32 R4, RZ, RZ, R14 ;  /* 0x000000ffff047224 */ /* 0x000fc400078e000e */
[-C--:B------:R-:W-:Y:S01]  /*5900*/  FMUL.FTZ R32, R32, R5.reuse ;  /* 0x0000000520207220 */ /* 0x080fe20000410000 */
[-C--:B------:R-:W-:Y:S01]  /*5910*/  FMUL.FTZ R33, R33, R5.reuse ;  /* 0x0000000521217220 */ /* 0x080fe20000410000 */
[-C--:B------:R-:W-:Y:S01]  /*5920*/  FMUL.FTZ R36, R36, R5.reuse ;  /* 0x0000000524247220 */ /* 0x080fe20000410000 */
[-C--:B------:R-:W-:Y:S01]  /*5930*/  FMUL.FTZ R37, R37, R5.reuse ;  /* 0x0000000525257220 */ /* 0x080fe20000410000 */
[----:B------:R-:W-:Y:S01]  /*5940*/  ISETP.GT.AND P1, PT, R4, R0, PT ;  /* 0x000000000400720c */ /* 0x000fe20003f24270 */
[----:B------:R-:W-:Y:S02]  /*5950*/  IMAD.U32 R4, RZ, RZ, UR37 ;  /* 0x00000025ff047e24 */ /* 0x000fe4000f8e00ff */
[-C--:B------:R-:W-:Y:S01]  /*5960*/  FMUL.FTZ R40, R40, R5.reuse ;  /* 0x0000000528287220 */ /* 0x080fe20000410000 */
[-C--:B------:R-:W-:Y:S01]  /*5970*/  FMUL.FTZ R41, R41, R5.reuse ;  /* 0x0000000529297220 */ /* 0x080fe20000410000 */
[-C--:B------:R-:W-:Y:S01]  /*5980*/  FMUL.FTZ R44, R44, R5.reuse ;  /* 0x000000052c2c7220 */ /* 0x080fe20000410000 */
[-C--:B------:R-:W-:Y:S01]  /*5990*/  FMUL.FTZ R45, R45, R5.reuse ;  /* 0x000000052d2d7220 */ /* 0x080fe20000410000 */
[----:B------:R-:W-:Y:S01]  /*59a0*/  ISETP.NE.AND P2, PT, R4, 0x3, PT ;  /* 0x000000030400780c */ /* 0x000fe20003f45270 */
[-C--:B------:R-:W-:Y:S01]  /*59b0*/  FMUL.FTZ R48, R48, R5.reuse ;  /* 0x0000000530307220 */ /* 0x080fe20000410000 */
[----:B------:R-:W-:Y:S01]  /*59c0*/  SEL R4, RZ, 0x1, P0 ;  /* 0x00000001ff047807 */ /* 0x000fe20000000000 */
        /* <DEDUP_REMOVED lines=51> */
[----:B------:R-:W-:Y:S01]  /*5d00*/  LOP3.LUT R22, R22, R4, RZ, 0x3c, !PT ;  /* 0x0000000416167212 */ /* 0x000fe200078e3cff */
[----:B------:R-:W-:Y:S01]  /*5d10*/  VIADD R14, R14, 0xffffffff ;  /* 0xffffffff0e0e7836 */ /* 0x000fe20000000000 */
[----:B------:R-:W-:Y:S06]  /*5d20*/  @!P2 BRA `(.L_x_3689) ;  /* 0x000000000004a947 */ /* 0x000fec0003800000 */
[----:B------:R-:W-:Y:S01]  /*5d30*/  BPT.TRAP 0x1 ;  /* 0x000000040000795c */ /* 0x000fe20000300000 */
.L_x_3689:
[----:B------:R-:W-:Y:S01]  /*5d40*/  IMAD R4, R18, 0x8, R2 ;  /* 0x0000000812047824 */ /* 0x000fe200078e0202 */
[----:B------:R-:W-:-:S04]  /*5d50*/  SHF.L.U32 R5, R22, 0x1f, RZ ;  /* 0x0000001f16057819 */ /* 0x000fc800000006ff */
[----:B------:R0:W1:Y:S01]  /*5d60*/  SYNCS.PHASECHK.TRANS64.TRYWAIT P0, [R4+URZ+0x28c50], R5 ;  /* 0x028c5005040075a7 */ /* 0x000062000800017f */
[----:B------:R-:W-:Y:S05]  /*5d70*/  @!P2 BRA `(.L_x_3690) ;  /* 0x000000000004a947 */ /* 0x000fea0003800000 */
[----:B------:R-:W-:Y:S01]  /*5d80*/  BPT.TRAP 0x1 ;  /* 0x000000040000795c */ /* 0x000fe20000300000 */
.L_x_3690:
[----:B------:R-:W-:Y:S04]  /*5d90*/  BSSY B1, `(.L_x_3691) ;  /* 0x0000004000017945 */ /* 0x000fe80003800000 */
[----:B-1----:R-:W-:Y:S05]  /*5da0*/  @P0 BRA `(.L_x_3692) ;  /* 0x0000000000080947 */ /* 0x002fea0003800000 */
[----:B------:R-:W1:Y:S02]  /*5db0*/  SYNCS.PHASECHK.TRANS64.TRYWAIT P0, [R4+URZ+0x28c50], R5 ;  /* 0x028c5005040075a7 */ /* 0x000e64000800017f */
[----:B-1----:R-:W-:Y:S05]  /*5dc0*/  @!P0 BRA `(.L_x_3693) ;  /* 0x0000014c00848947 */ /* 0x002fea0003800000 */
.L_x_3692:
[----:B------:R-:W-:Y:S05]  /*5dd0*/  BSYNC B1 ;  /* 0x0000000000017941 */ /* 0x000fea0003800000 */
.L_x_3691:
[----:B01----:R-:W-:Y:S01]  /*5de0*/  IMAD.MOV.U32 R5, RZ, RZ, 0x40000040 ;  /* 0x40000040ff057424 */ /* 0x003fe200078e00ff */
[----:B------:R-:W-:Y:S01]  /*5df0*/  WARPGROUP.ARRIVE ;  /* 0x00000000000079c5 */ /* 0x000fe20000000000 */
[----:B------:R-:W-:-:S05]  /*5e00*/  IMAD R4, R18, 0x1000, R3 ;  /* 0x0000100012047824 */ /* 0x000fca00078e0203 */
[----:B------:R-:W0:Y:S01]  /*5e10*/  S2R R20, SR_TID.X ;  /* 0x0000000000147919 */ /* 0x000e220000002100 */
[----:B------:R-:W-:Y:S01]  /*5e20*/  IMAD.MOV.U32 R13, RZ, RZ, 0x40000040 ;  /* 0x40000040ff0d7424 */ /* 0x000fe200078e00ff */
[----:B------:R-:W-:Y:S01]  /*5e30*/  R2UR UR7, R5 ;  /* 0x00000000050772ca */ /* 0x000fe200000e0000 */
[----:B------:R-:W-:Y:S01]  /*5e40*/  VIADD R5, R2, 0x26800 ;  /* 0x0002680002057836 */ /* 0x000fe20000000000 */
[----:B------:R-:W-:Y:S02]  /*5e50*/  R2UR UR6, R4 ;  /* 0x00000000040672ca */ /* 0x000fe400000e0000 */
[----:B------:R-:W-:Y:S01]  /*5e60*/  R2UR UR5, R13 ;  /* 0x000000000d0572ca */ /* 0x000fe200000e0000 */
[----:B------:R-:W-:Y:S01]  /*5e70*/  IMAD.MOV.U32 R13, RZ, RZ, 0x40000040 ;  /* 0x40000040ff0d7424 */ /* 0x000fe200078e00ff */
[----:B------:R-:W-:-:S04]  /*5e80*/  SHF.R.U32.HI R5, RZ, 0x4, R5 ;  /* 0x00000004ff057819 */ /* 0x000fc80000011605 */
[----:B------:R-:W-:-:S04]  /*5e90*/  LOP3.LUT R5, R5, 0x3fff, RZ, 0xc0, !PT ;  /* 0x00003fff05057812 */ /* 0x000fc800078ec0ff */
[----:B------:R-:W-:Y:S01]  /*5ea0*/  LOP3.LUT R12, R5, 0x10000, RZ, 0xfc, !PT ;  /* 0x00010000050c7812 */ /* 0x000fe200078efcff */
[----:B------:R-:W-:-:S03]  /*5eb0*/  IMAD.MOV.U32 R5, RZ, RZ, 0x40000040 ;  /* 0x40000040ff057424 */ /* 0x000fc600078e00ff */
[----:B------:R-:W-:Y:S01]  /*5ec0*/  R2UR UR4, R12 ;  /* 0x000000000c0472ca */ /* 0x000fe200000e0000 */
[----:B------:R-:W-:Y:S01]  /*5ed0*/  VIADD R12, R4, 0x80 ;  /* 0x00000080040c7836 */ /* 0x000fe20000000000 */
[----:B0-----:R-:W-:-:S11]  /*5ee0*/  LOP3.LUT R20, R20, 0x7f, RZ, 0xc0, !PT ;  /* 0x0000007f14147812 */ /* 0x001fd600078ec0ff */
[----:B------:R-:W-:Y:S01]  /*5ef0*/  HGMMA.64x256x16.F32 R24, gdesc[UR4].tnspB, R24, gsb0 ;  /* 0x43e00000041879f0 */ /* 0x000fe20008000818 */
[----:B------:R-:W-:Y:S01]  /*5f00*/  R2UR UR6, R12 ;  /* 0x000000000c0672ca */ /* 0x000fe200000e0000 */
[----:B------:R-:W-:Y:S01]  /*5f10*/  VIADD R12, R4, 0x100 ;  /* 0x00000100040c7836 */ /* 0x000fe20000000000 */
[----:B------:R-:W-:Y:S01]  /*5f20*/  R2UR UR7, R13 ;  /* 0x000000000d0772ca */ /* 0x000fe200000e0000 */
[----:B------:R-:W-:Y:S01]  /*5f30*/  IMAD.MOV.U32 R13, RZ, RZ, 0x40000040 ;  /* 0x40000040ff0d7424 */ /* 0x000fe200078e00ff */
[----:B------:R-:W-:Y:S01]  /*5f40*/  R2UR UR4, R10 ;  /* 0x000000000a0472ca */ /* 0x000fe200000e0000 */
[----:B------:R-:W-:Y:S01]  /*5f50*/  VIADD R4, R4, 0x180 ;  /* 0x0000018004047836 */ /* 0x000fe20000000000 */
[----:B------:R-:W-:Y:S02]  /*5f60*/  R2UR UR5, R11 ;  /* 0x000000000b0572ca */ /* 0x000fe400000e0000 */
[----:B------:R-:W-:Y:S01]  /*5f70*/  ISETP.NE.AND P0, PT, R20, RZ, PT ;  /* 0x000000ff1400720c */ /* 0x000fe20003f05270 */
[----:B------:R-:W-:-:S02]  /*5f80*/  WARPGROUP.DEPBAR.LE gsb0, 0x0 ;  /* 0x00008000000079c5 */ /* 0x000fc40000010000 */
[----:B------:R-:W-:-:S15]  /*5f90*/  WARPGROUP.ARRIVE ;  /* 0x00000000000079c5 */ /* 0x000fde0000000000 */
[----:B------:R-:W-:-:S01]  /*5fa0*/  NOP ;  /* 0x0000000000007918 */ /* 0x000fc20000000000 */
[----:B------:R-:W-:Y:S01]  /*5fb0*/  HGMMA.64x256x16.F32 R24, gdesc[UR4].tnspB, R24, gsb0 ;  /* 0x43e00000041879f0 */ /* 0x000fe20008000818 */
[----:B------:R-:W-:Y:S02]  /*5fc0*/  R2UR UR6, R12 ;  /* 0x000000000c0672ca */ /* 0x000fe400000e0000 */
[----:B------:R-:W-:Y:S02]  /*5fd0*/  R2UR UR7, R13 ;  /* 0x000000000d0772ca */ /* 0x000fe400000e0000 */
[----:B------:R-:W-:Y:S02]  /*5fe0*/  R2UR UR4, R8 ;  /* 0x00000000080472ca */ /* 0x000fe400000e0000 */
[----:B------:R-:W-:Y:S01]  /*5ff0*/  R2UR UR5, R9 ;  /* 0x00000000090572ca */ /* 0x000fe200000e0000 */
[----:B------:R-:W-:Y:S02]  /*6000*/  WARPGROUP.DEPBAR.LE gsb0, 0x0 ;  /* 0x00008000000079c5 */ /* 0x000fe40000010000 */
[----:B------:R-:W-:-:S15]  /*6010*/  WARPGROUP.ARRIVE ;  /* 0x00000000000079c5 */ /* 0x000fde0000000000 */
[----:B------:R-:W-:-:S03]  /*6020*/  NOP ;  /* 0x0000000000007918 */ /* 0x000fc60000000000 */
[----:B------:R-:W-:Y:S01]  /*6030*/  HGMMA.64x256x16.F32 R24, gdesc[UR4].tnspB, R24, gsb0 ;  /* 0x43e00000041879f0 */ /* 0x000fe20008000818 */
[----:B------:R-:W-:Y:S01]  /*6040*/  R2UR UR6, R4 ;  /* 0x00000000040672ca */ /* 0x000fe200000e0000 */
[----:B------:R-:W-:Y:S01]  /*6050*/  @!P0 IMAD R4, R15, 0x8, R2 ;  /* 0x000000080f048824 */ /* 0x000fe200078e0202 */
[----:B------:R-:W-:Y:S02]  /*6060*/  R2UR UR7, R5 ;  /* 0x00000000050772ca */ /* 0x000fe400000e0000 */
[----:B------:R-:W-:Y:S01]  /*6070*/  R2UR UR4, R6 ;  /* 0x00000000060472ca */ /* 0x000fe200000e0000 */
[----:B------:R-:W-:Y:S01]  /*6080*/  @!P0 VIADD R4, R4, 0x28c60 ;  /* 0x00028c6004048836 */ /* 0x000fe20000000000 */
[----:B------:R-:W-:-:S04]  /*6090*/  R2UR UR5, R7 ;  /* 0x00000000070572ca */ /* 0x000fc800000e0000 */
[----:B------:R-:W-:Y:S01]  /*60a0*/  @!P0 PRMT R4, RZ, 0x654, R4 ;  /* 0x00000654ff048816 */ /* 0x000fe20000000004 */
[----:B------:R-:W-:Y:S02]  /*60b0*/  WARPGROUP.DEPBAR.LE gsb0, 0x0 ;  /* 0x00008000000079c5 */ /* 0x000fe40000010000 */
[----:B------:R-:W-:-:S14]  /*60c0*/  WARPGROUP.ARRIVE ;  /* 0x00000000000079c5 */ /* 0x000fdc0000000000 */
[----:B------:R-:W-:Y:S03]  /*60d0*/  HGMMA.64x256x16.F32 R24, gdesc[UR4].tnspB, R24, gsb0 ;  /* 0x43e00000041879f0 */ /* 0x000fe60008000818 */
[----:B------:R-:W-:Y:S02]  /*60e0*/  WARPGROUP.DEPBAR.LE gsb0, 0x0 ;  /* 0x00008000000079c5 */ /* 0x000fe40000010000 */
[----:B------:R-:W-:Y:S06]  /*60f0*/  BAR.ARV 0xf, 0x100 ;  /* 0x03c4000000007b1d */ /* 0x000fec0000002000 */
[----:B------:R0:W-:Y:S01]  /*6100*/  @!P0 SYNCS.ARRIVE.TRANS64.RED.A1T0 RZ, [R4+URZ], RZ ;  /* 0x000000ff04ff89a7 */ /* 0x0001e2000810043f */
[----:B------:R-:W-:Y:S05]  /*6110*/  @P1 BRA `(.L_x_3694) ;  /* 0xfffffff000c01947 */ /* 0x000fea000383ffff */
.L_x_3688:
[----:B------:R-:W-:Y:S05]  /*6120*/  BSYNC B0 ;  /* 0x0000000000007941 */ /* 0x000fea0003800000 */
.L_x_3687:
[----:B------:R-:W-:Y:S01]  /*6130*/  BAR.SYNC.DEFER_BLOCKING 0xe, 0x100 ;  /* 0x0384000000007b1d */ /* 0x000fe20000010000 */
[C---:B------:R-:W-:Y:S01]  /*6140*/  IMAD R0, R18.reuse, 0x40, R190 ;  /* 0x0000004012007824 */ /* 0x040fe200078e02be */
[----:B------:R-:W-:Y:S01]  /*6150*/  PLOP3.LUT P0, PT, PT, PT, PT, 0x8, 0x0 ;  /* 0x000000000000781c */ /* 0x000fe20003f0e170 */
[----:B------:R-:W-:Y:S02]  /*6160*/  VIADD R18, R18, 0x1 ;  /* 0x0000000112127836 */ /* 0x000fe40000000000 */
[----:B------:R-:W-:Y:S02]  /*6170*/  IMAD R2, R0, 0x4, R2 ;  /* 0x0000000400027824 */ /* 0x000fe400078e0202 */
[----:B------:R-:W-:Y:S01]  /*6180*/  IMAD.MOV.U32 R20, RZ, RZ, RZ ;  /* 0x000000ffff147224 */ /* 0x000fe200078e00ff */
[----:B------:R-:W-:Y:S01]  /*6190*/  ISETP.NE.AND P1, PT, R18, 0x2, PT ;  /* 0x000000021200780c */ /* 0x000fe20003f25270 */
[----:B------:R-:W-:-:S03]  /*61a0*/  IMAD.MOV.U32 R3, RZ, RZ, RZ ;  /* 0x000000ffff037224 */ /* 0x000fc600078e00ff */
[----:B------:R-:W-:Y:S01]  /*61b0*/  SEL R18, R18, RZ, P1 ;  /* 0x000000ff12127207 */ /* 0x000fe20000800000 */
        /* <DEDUP_REMOVED lines=66> */
[----:B------:R-:W-:Y:S01]  /*65e0*/  SEL R0, RZ, 0x1, P1 ;  /* 0x00000001ff007807 */ /* 0x000fe20000800000 */
        /* <DEDUP_REMOVED lines=65> */
[----:B------:R-:W-:Y:S06]  /*6a00*/  BAR.ARV 0xf, 0x100 ;  /* 0x03c4000000007b1d */ /* 0x000fec0000002000 */
[----:B------:R-:W-:Y:S05]  /*6a10*/  BRA `(.L_x_3683) ;  /* 0x0000006400987947 */ /* 0x000fea0003800000 */
.L_x_3680:
[----:B------:R-:W2:Y:S01]  /*6a20*/  LDL R0, [R1+0x28] ;  /* 0x0000280001007983 */ /* 0x000ea20000100800 */
[----:B------:R-:W-:Y:S01]  /*6a30*/  BSSY B0, `(.L_x_3695) ;  /* 0x000001f000007945 */ /* 0x000fe20003800000 */
[----:B------:R-:W-:Y:S01]  /*6a40*/  IMAD.MOV.U32 R3, RZ, RZ, RZ ;  /* 0x000000ffff037224 */ /* 0x000fe200078e00ff */
[----:B--2---:R-:W-:-:S13]  /*6a50*/  LOP3.LUT P1, RZ, R0, 0x4, RZ, 0xc0, !PT ;  /* 0x0000000400ff7812 */ /* 0x004fda000782c0ff */
[----:B------:R-:W-:Y:S05]  /*6a60*/  @!P1 BRA `(.L_x_3696) ;  /* 0x00000000006c9947 */ /* 0x000fea0003800000 */
[-C--:B------:R-:W-:Y:S02]  /*6a70*/  IABS R3, R9.reuse ;  /* 0x0000000900037213 */ /* 0x080fe40000000000 */
[----:B------:R-:W-:Y:S02]  /*6a80*/  IADD3 R0, R168, -0x1, R9 ;  /* 0xffffffffa8007810 */ /* 0x000fe40007ffe009 */
[----:B-1----:R-:W1:Y:S01]  /*6a90*/  I2F.RP R6, R3 ;  /* 0x0000000300067306 */ /* 0x002e620000209400 */
[----:B------:R-:W-:-:S05]  /*6aa0*/  IABS R10, R9 ;  /* 0x00000009000a7213 */ /* 0x000fca0000000000 */
[----:B------:R-:W-:Y:S02]  /*6ab0*/  IMAD.MOV R10, RZ, RZ, -R10 ;  /* 0x000000ffff0a7224 */ /* 0x000fe400078e0a0a */
[----:B-1----:R-:W1:Y:S02]  /*6ac0*/  MUFU.RCP R6, R6 ;  /* 0x0000000600067308 */ /* 0x002e640000001000 */
[----:B-1----:R-:W-:Y:S01]  /*6ad0*/  VIADD R4, R6, 0xffffffe ;  /* 0x0ffffffe06047836 */ /* 0x002fe20000000000 */
[----:B------:R-:W-:Y:S02]  /*6ae0*/  IABS R6, R0 ;  /* 0x0000000000067213 */ /* 0x000fe40000000000 */
[----:B------:R-:W-:-:S03]  /*6af0*/  LOP3.LUT R0, R0, R9, RZ, 0x3c, !PT ;  /* 0x0000000900007212 */ /* 0x000fc600078e3cff */
[----:B------:R1:W2:Y:S01]  /*6b00*/  F2I.FTZ.U32.TRUNC.NTZ R5, R4 ;  /* 0x0000000400057305 */ /* 0x0002a2000021f000 */
[----:B------:R-:W-:Y:S01]  /*6b10*/  ISETP.GE.AND P2, PT, R0, RZ, PT ;  /* 0x000000ff0000720c */ /* 0x000fe20003f46270 */
[----:B-1----:R-:W-:Y:S02]  /*6b20*/  IMAD.MOV.U32 R4, RZ, RZ, RZ ;  /* 0x000000ffff047224 */ /* 0x002fe400078e00ff */
[----:B--2---:R-:W-:-:S04]  /*6b30*/  IMAD.MOV R8, RZ, RZ, -R5 ;  /* 0x000000ffff087224 */ /* 0x004fc800078e0a05 */
        /* <DEDUP_REMOVED lines=14> */
.L_x_3696:
[----:B------:R-:W-:Y:S05]  /*6c20*/  BSYNC B0 ;  /* 0x0000000000007941 */ /* 0x000fea0003800000 */
.L_x_3695:
        /* <DEDUP_REMOVED lines=72> */
[----:B------:R-:W-:Y:S03]  /*70b0*/  BSSY B6, `(.L_x_3697) ;  /* 0x000001c000067945 */ /* 0x000fe60003800000 */
[----:B--2---:R-:W0:Y:S02]  /*70c0*/  SHFL.IDX PT, R0, R0, RZ, 0x1f ;  /* 0x00001fff00007589 */ /* 0x004e2400000e0000 */
[----:B0-----:R-:W-:-:S04]  /*70d0*/  LEA.HI R3, R0, R0, RZ, 0x1 ;  /* 0x0000000000037211 */ /* 0x001fc800078f08ff */
        /* <DEDUP_REMOVED lines=25> */
.L_x_3698:
[----:B------:R-:W-:Y:S05]  /*7270*/  BSYNC B6 ;  /* 0x0000000000067941 */ /* 0x000fea0003800000 */
.L_x_3697:
        /* <DEDUP_REMOVED lines=12> */
.L_x_3702:
[----:B--2---:R2:W3:Y:S02]  /*7340*/  SYNCS.PHASECHK.TRANS64.TRYWAIT P0, [R2+URZ+0x28c00], R3 ;  /* 0x028c0003020075a7 */ /* 0x0044e4000800017f */
[----:B---3--:R-:W-:Y:S05]  /*7350*/  @!P0 NANOSLEEP.SYNCS 0x989680 ;  /* 0x009896800000895d */ /* 0x008fea0003900000 */
[----:B------:R-:W3:Y:S02]  /*7360*/  @!P0 SYNCS.PHASECHK.TRANS64 P0, [R2+URZ+0x28c00], R3 ;  /* 0x028c0003020085a7 */ /* 0x000ee4000800007f */
[----:B---3--:R-:W-:Y:S05]  /*7370*/  @!P0 BRA `(.L_x_3702) ;  /* 0xfffffffc00f08947 */ /* 0x008fea000383ffff */
.L_x_3701:
[----:B------:R-:W-:Y:S05]  /*7380*/  BSYNC B0 ;  /* 0x0000000000007941 */ /* 0x000fea0003800000 */
.L_x_3700:
[----:B------:R-:W-:Y:S05]  /*7390*/  BRA `(.L_x_3703) ;  /* 0x0000002000b07947 */ /* 0x000fea0003800000 */
.L_x_3699:
[----:B-----5:R-:W-:Y:S01]  /*73a0*/  SHF.R.S32.HI R0, RZ, 0x1f, R154 ;  /* 0x0000001fff007819 */ /* 0x020fe2000001149a */
[----:B------:R-:W-:Y:S01]  /*73b0*/  VIADD R4, R2, 0x20400 ;  /* 0x0002040002047836 */ /* 0x000fe20000000000 */
[----:B------:R-:W-:Y:S01]  /*73c0*/  ULDC.64 UR4, c[0x0][0x3f8] ;  /* 0x0000fe0000047ab9 */ /* 0x000fe20000000a00 */
[----:B------:R-:W-:Y:S01]  /*73d0*/  ULDC.64 UR6, c[0x0][0x408] ;  /* 0x0001020000067ab9 */ /* 0x000fe20000000a00 */
[----:B------:R-:W-:Y:S01]  /*73e0*/  IMAD.WIDE.U32 R26, R154, UR4, RZ ;  /* 0x000000049a1a7c25 */ /* 0x000fe2000f8e00ff */
[----:B------:R-:W-:Y:S01]  /*73f0*/  BSSY B6, `(.L_x_3704) ;  /* 0x0000020000067945 */ /* 0x000fe20003800000 */
[----:B------:R-:W-:Y:S02]  /*7400*/  LOP3.LUT P0, RZ, R4, 0x3ff, RZ, 0xc0, !PT ;  /* 0x000003ff04ff7812 */ /* 0x000fe4000780c0ff */
[C---:B------:R-:W-:Y:S02]  /*7410*/  IMAD R3, R0.reuse, UR4, RZ ;  /* 0x0000000400037c24 */ /* 0x040fe4000f8e02ff */
[----:B-1----:R-:W-:-:S02]  /*7420*/  IMAD R7, R0, UR6, RZ ;  /* 0x0000000600077c24 */ /* 0x002fc4000f8e02ff */
[C---:B------:R-:W-:Y:S01]  /*7430*/  IMAD R3, R154.reuse, UR5, R3 ;  /* 0x000000059a037c24 */ /* 0x040fe2000f8e0203 */
[----:B------:R-:W-:Y:S01]  /*7440*/  ULDC.64 UR4, c[0x0][0x3e8] ;  /* 0x0000fa0000047ab9 */ /* 0x000fe20000000a00 */
[----:B------:R-:W-:Y:S01]  /*7450*/  IMAD.WIDE.U32 R4, R154, UR6, RZ ;  /* 0x000000069a047c25 */ /* 0x000fe2000f8e00ff */
[----:B------:R-:W-:-:S03]  /*7460*/  LEA R25, P1, R26, UR4, 0x1 ;  /* 0x000000041a197c11 */ /* 0x000fc6000f8208ff */
[----:B------:R-:W-:Y:S01]  /*7470*/  IMAD R9, R154, UR7, R7 ;  /* 0x000000079a097c24 */ /* 0x000fe2000f8e0207 */
[----:B------:R-:W-:Y:S01]  /*7480*/  ULDC.64 UR6, c[0x0][0x400] ;  /* 0x0001000000067ab9 */ /* 0x000fe20000000a00 */
[----:B------:R-:W-:Y:S01]  /*7490*/  IMAD.IADD R7, R3, 0x1, R27 ;  /* 0x0000000103077824 */ /* 0x000fe200078e021b */
[----:B------:R-:W-:Y:S01]  /*74a0*/  LEA R28, P2, R4, UR6, 0x1 ;  /* 0x00000006041c7c11 */ /* 0x000fe2000f8408ff */
[----:B------:R-:W-:-:S03]  /*74b0*/  IMAD.IADD R3, R9, 0x1, R5 ;  /* 0x0000000109037824 */ /* 0x000fc600078e0205 */
[----:B------:R-:W-:Y:S02]  /*74c0*/  LEA.HI.X R26, R26, UR5, R7, 0x1, P1 ;  /* 0x000000051a1a7c11 */ /* 0x000fe400088f0c07 */
[----:B------:R-:W-:Y:S01]  /*74d0*/  LEA.HI.X R24, R4, UR7, R3, 0x1, P2 ;  /* 0x0000000704187c11 */ /* 0x000fe200090f0c03 */
[----:B------:R-:W-:Y:S06]  /*74e0*/  @!P0 BRA `(.L_x_3705) ;  /* 0x0000000000408947 */ /* 0x000fec0003800000 */
        /* <DEDUP_REMOVED lines=16> */
.L_x_3705:
[----:B------:R-:W-:Y:S05]  /*75f0*/  BSYNC B6 ;  /* 0x0000000000067941 */ /* 0x000fea0003800000 */
.L_x_3704:
        /* <DEDUP_REMOVED lines=8> */
[----:B------:R0:W2:Y:S04]  /*7680*/  SHFL.IDX PT, R0, R25, RZ, 0x1c1f ;  /* 0x001c1fff19007589 */ /* 0x0000a800000e0000 */
[----:B------:R-:W3:Y:S04]  /*7690*/  SHFL.IDX PT, R24, R24, RZ, 0x1c1f ;  /* 0x001c1fff18187589 */ /* 0x000ee800000e0000 */
[----:B------:R0:W4:Y:S02]  /*76a0*/  SHFL.IDX PT, R21, R28, RZ, 0x1c1f ;  /* 0x001c1fff1c157589 */ /* 0x00012400000e0000 */
.L_x_3959:
[----:B------:R-:W-:Y:S01]  /*76b0*/  ULDC UR4, c[0x0][0x448] ;  /* 0x0001120000047ab9 */ /* 0x000fe20000000800 */
[----:B------:R-:W-:Y:S01]  /*76c0*/  IMAD.SHL.U32 R5, R188, 0x40, RZ ;  /* 0x00000040bc057824 */ /* 0x000fe200078e00ff */
[----:B------:R-:W-:Y:S01]  /*76d0*/  BSSY B1, `(.L_x_3709) ;  /* 0x0000028000017945 */ /* 0x000fe20003800000 */
[----:B0-----:R-:W-:Y:S01]  /*76e0*/  IMAD R25, R155, UR4, RZ ;  /* 0x000000049b197c24 */ /* 0x001fe2000f8e02ff */
[----:B------:R-:W-:Y:S02]  /*76f0*/  CS2R R8, SRZ ;  /* 0x0000000000087805 */ /* 0x000fe4000001ff00 */
[----:B------:R-:W-:Y:S02]  /*7700*/  LOP3.LUT R5, R5, 0x1c0, RZ, 0xc0, !PT ;  /* 0x000001c005057812 */ /* 0x000fe400078ec0ff */
[----:B------:R-:W-:Y:S01]  /*7710*/  ISETP.GE.AND P0, PT, R4, R25, PT ;  /* 0x000000190400720c */ /* 0x000fe20003f06270 */
[----:B------:R-:W-:Y:S01]  /*7720*/  IMAD R25, R153, -0x40, R25 ;  /* 0xffffffc099197824 */ /* 0x000fe200078e0219 */
[----:B------:R-:W-:-:S02]  /*7730*/  LOP3.LUT R6, R5, 0x18, R16, 0xf8, !PT ;  /* 0x0000001805067812 */ /* 0x000fc400078ef810 */
[----:B------:R-:W-:Y:S02]  /*7740*/  SHF.R.U32.HI R7, RZ, 0x3, R5 ;  /* 0x00000003ff077819 */ /* 0x000fe40000011605 */
[----:B------:R-:W-:Y:S02]  /*7750*/  LEA.HI R5, R209, R209, RZ, 0x1 ;  /* 0x000000d1d1057211 */ /* 0x000fe400078f08ff */
[----:B------:R-:W-:Y:S02]  /*7760*/  LOP3.LUT R30, R6, R7, RZ, 0x3c, !PT ;  /* 0x00000007061e7212 */ /* 0x000fe400078e3cff */
[----:B------:R-:W-:Y:S02]  /*7770*/  CS2R R6, SRZ ;  /* 0x0000000000067805 */ /* 0x000fe4000001ff00 */
[----:B------:R-:W-:Y:S02]  /*7780*/  LOP3.LUT R10, R5, 0xfffffffe, RZ, 0xc0, !PT ;  /* 0xfffffffe050a7812 */ /* 0x000fe400078ec0ff */
[----:B------:R-:W-:-:S03]  /*7790*/  CS2R R4, SRZ ;  /* 0x0000000000047805 */ /* 0x000fc6000001ff00 */
[----:B------:R-:W-:Y:S01]  /*77a0*/  IMAD.IADD R28, R209, 0x1, -R10 ;  /* 0x00000001d11c7824 */ /* 0x000fe200078e0a0a */
[----:B------:R-:W-:Y:S01]  /*77b0*/  CS2R R10, SRZ ;  /* 0x00000000000a7805 */ /* 0x000fe2000001ff00 */
[----:B------:R-:W-:Y:S06]  /*77c0*/  @P0 BRA `(.L_x_3710) ;  /* 0x0000000000600947 */ /* 0x000fec0003800000 */
[----:B------:R-:W-:Y:S01]  /*77d0*/  ULDC UR4, c[0x0][0x3f4] ;  /* 0x0000fd0000047ab9 */ /* 0x000fe20000000800 */
[C---:B------:R-:W-:Y:S01]  /*77e0*/  IMAD.SHL.U32 R14, R189.reuse, 0x2, RZ ;  /* 0x00000002bd0e7824 */ /* 0x040fe200078e00ff */
[C---:B------:R-:W-:Y:S01]  /*77f0*/  ISETP.GE.AND P3, PT, R189.reuse, UR4, PT ;  /* 0x00000004bd007c0c */ /* 0x040fe2000bf66270 */
[----:B--2---:R-:W-:Y:S01]  /*7800*/  IMAD.MOV.U32 R4, RZ, RZ, R0 ;  /* 0x000000ffff047224 */ /* 0x004fe200078e0000 */
[----:B------:R-:W-:Y:S01]  /*7810*/  ISETP.GE.AND P2, PT, R184, UR4, PT ;  /* 0x00000004b8007c0c */ /* 0x000fe2000bf46270 */
[----:B-1----:R-:W-:Y:S01]  /*7820*/  IMAD.MOV.U32 R5, RZ, RZ, R3 ;  /* 0x000000ffff057224 */ /* 0x002fe200078e0003 */
[----:B------:R-:W-:Y:S01]  /*7830*/  SHF.R.S32.HI R6, RZ, 0x1f, R189 ;  /* 0x0000001fff067819 */ /* 0x000fe200000114bd */
[----:B---3--:R-:W-:Y:S01]  /*7840*/  IMAD.MOV.U32 R7, RZ, RZ, R24 ;  /* 0x000000ffff077224 */ /* 0x008fe200078e0018 */
[----:B------:R-:W-:Y:S02]  /*7850*/  CS2R R8, SRZ ;  /* 0x0000000000087805 */ /* 0x000fe4000001ff00 */
[----:B------:R-:W-:Y:S01]  /*7860*/  SHF.L.U64.HI R15, R189, 0x1, R6 ;  /* 0x00000001bd0f7819 */ /* 0x000fe20000010206 */
[----:B----4-:R-:W-:-:S04]  /*7870*/  IMAD.MOV.U32 R6, RZ, RZ, R21 ;  /* 0x000000ffff067224 */ /* 0x010fc800078e0015 */
[-C--:B------:R-:W-:Y:S02]  /*7880*/  @!P3 IADD3 R12, P0, R0, R14.reuse, RZ ;  /* 0x0000000e000cb210 */ /* 0x080fe40007f1e0ff */
[----:B------:R-:W-:Y:S01]  /*7890*/  @!P3 IADD3 R14, P1, R21, R14, RZ ;  /* 0x0000000e150eb210 */ /* 0x000fe20007f3e0ff */
[C---:B------:R-:W-:Y:S01]  /*78a0*/  @!P2 IMAD.WIDE R26, R184.reuse, 0x2, R4 ;  /* 0x00000002b81aa825 */ /* 0x040fe200078e0204 */
[----:B------:R-:W-:Y:S02]  /*78b0*/  CS2R R4, SRZ ;  /* 0x0000000000047805 */ /* 0x000fe4000001ff00 */
[----:B------:R-:W-:Y:S01]  /*78c0*/  CS2R R10, SRZ ;  /* 0x00000000000a7805 */ /* 0x000fe2000001ff00 */
[----:B------:R-:W-:Y:S01]  /*78d0*/  @!P2 IMAD.WIDE R20, R184, 0x2, R6 ;  /* 0x00000002b814a825 */ /* 0x000fe200078e0206 */
[----:B------:R-:W-:Y:S01]  /*78e0*/  CS2R R6, SRZ ;  /* 0x0000000000067805 */ /* 0x000fe2000001ff00 */
[----:B------:R0:W5:Y:S02]  /*78f0*/  @!P2 LD.E.64 R8, desc[UR42][R26.64] ;  /* 0x0000002a1a08a980 */ /* 0x000164000c101b00 */
[----:B------:R-:W-:-:S02]  /*7900*/  @!P3 IMAD.X R13, R3, 0x1, R15, P0 ;  /* 0x00000001030db824 */ /* 0x000fc400000e060f */
[----:B------:R-:W-:Y:S01]  /*7910*/  @!P3 IMAD.X R15, R24, 0x1, R15, P1 ;  /* 0x00000001180fb824 */ /* 0x000fe200008e060f */
[----:B------:R0:W5:Y:S04]  /*7920*/  @!P2 LD.E.64 R4, desc[UR42][R20.64] ;  /* 0x0000002a1404a980 */ /* 0x000168000c101b00 */
[----:B------:R0:W5:Y:S04]  /*7930*/  @!P3 LD.E.64 R10, desc[UR42][R12.64] ;  /* 0x0000002a0c0ab980 */ /* 0x000168000c101b00 */
[----:B------:R0:W5:Y:S02]  /*7940*/  @!P3 LD.E.64 R6, desc[UR42][R14.64] ;  /* 0x0000002a0e06b980 */ /* 0x000164000c101b00 */
.L_x_3710:
[----:B------:R-:W-:Y:S05]  /*7950*/  BSYNC B1 ;  /* 0x0000000000017941 */ /* 0x000fea0003800000 */
.L_x_3709:
[----:B0-----:R-:W-:Y:S01]  /*7960*/  SHF.L.U32 R13, R28, 0x1f, RZ ;  /* 0x0000001f1c0d7819 */ /* 0x001fe200000006ff */
[----:B-1----:R-:W-:Y:S01]  /*7970*/  IMAD R3, R193, 0x200, R30 ;  /* 0x00000200c1037824 */ /* 0x002fe200078e021e */
[----:B------:R-:W-:Y:S01]  /*7980*/  LOP3.LUT P1, RZ, R188, 0x4, RZ, 0xc0, !PT ;  /* 0x00000004bcff7812 */ /* 0x000fe2000782c0ff */
[--C-:B-----5:R-:W-:Y:S01]  /*7990*/  IMAD.MOV.U32 R14, RZ, RZ, R9.reuse ;  /* 0x000000ffff0e7224 */ /* 0x120fe200078e0009 */
[----:B------:R-:W0:Y:S01]  /*79a0*/  SYNCS.PHASECHK.TRANS64.TRYWAIT P0, [R2+URZ+0x28c00], R13 ;  /* 0x028c000d020075a7 */ /* 0x000e22000800017f */
[----:B------:R-:W-:Y:S01]  /*79b0*/  IMAD R3, R3, 0x2, R2 ;  /* 0x0000000203037824 */ /* 0x000fe200078e0202 */
[--C-:B------:R-:W-:Y:S01]  /*79c0*/  SHF.R.U64 R32, R8, 0x10, R9.reuse ;  /* 0x0000001008207819 */ /* 0x100fe20000001209 */
[----:B------:R-:W-:Y:S01]  /*79d0*/  IMAD.MOV.U32 R31, RZ, RZ, R10 ;  /* 0x000000ffff1f7224 */ /* 0x000fe200078e000a */
[----:B------:R-:W-:Y:S01]  /*79e0*/  SHF.R.U32.HI R15, RZ, 0x10, R9 ;  /* 0x00000010ff0f7819 */ /* 0x000fe20000011609 */
[----:B------:R-:W-:Y:S01]  /*79f0*/  IMAD.MOV.U32 R12, RZ, RZ, R8 ;  /* 0x000000ffff0c7224 */ /* 0x000fe200078e0008 */
[--C-:B------:R-:W-:Y:S01]  /*7a00*/  SHF.R.U64 R33, R10, 0x10, R11.reuse ;  /* 0x000000100a217819 */ /* 0x100fe2000000120b */
[--C-:B------:R-:W-:Y:S01]  /*7a10*/  IMAD.MOV.U32 R9, RZ, RZ, R11.reuse ;  /* 0x000000ffff097224 */ /* 0x100fe200078e000b */
[----:B------:R-:W-:Y:S01]  /*7a20*/  SHF.R.U32.HI R10, RZ, 0x10, R11 ;  /* 0x00000010ff0a7819 */ /* 0x000fe2000001160b */
[----:B------:R-:W-:Y:S01]  /*7a30*/  IMAD.MOV.U32 R27, RZ, RZ, R4 ;  /* 0x000000ffff1b7224 */ /* 0x000fe200078e0004 */
[--C-:B------:R-:W-:Y:S01]  /*7a40*/  SHF.R.U64 R34, R4, 0x10, R5.reuse ;  /* 0x0000001004227819 */ /* 0x100fe20000001205 */
[--C-:B------:R-:W-:Y:S01]  /*7a50*/  IMAD.MOV.U32 R8, RZ, RZ, R5.reuse ;  /* 0x000000ffff087224 */ /* 0x100fe200078e0005 */
[----:B------:R-:W-:Y:S01]  /*7a60*/  SHF.R.U32.HI R11, RZ, 0x10, R5 ;  /* 0x00000010ff0b7819 */ /* 0x000fe20000011605 */
[----:B------:R-:W-:Y:S01]  /*7a70*/  IMAD.MOV.U32 R29, RZ, RZ, R6 ;  /* 0x000000ffff1d7224 */ /* 0x000fe200078e0006 */
[----:B------:R-:W-:Y:S01]  /*7a80*/  VIMNMX R28, R25, 0x40, PT ;  /* 0x00000040191c7848 */ /* 0x000fe20003fe0100 */
[C---:B------:R-:W-:Y:S01]  /*7a90*/  VIADD R4, R3.reuse, 0x20400 ;  /* 0x0002040003047836 */ /* 0x040fe20000000000 */
[----:B------:R-:W-:Y:S01]  /*7aa0*/  BSSY B1, `(.L_x_3711) ;  /* 0x000000f000017945 */ /* 0x000fe20003800000 */
[--C-:B------:R-:W-:Y:S01]  /*7ab0*/  IMAD.MOV.U32 R5, RZ, RZ, R7.reuse ;  /* 0x000000ffff057224 */ /* 0x100fe200078e0007 */
[--C-:B------:R-:W-:Y:S01]  /*7ac0*/  SHF.R.U64 R35, R6, 0x10, R7.reuse ;  /* 0x0000001006237819 */ /* 0x100fe20000001207 */
[----:B--2---:R-:W-:Y:S01]  /*7ad0*/  VIADD R0, R3, 0x20440 ;  /* 0x0002044003007836 */ /* 0x004fe20000000000 */
[----:B------:R-:W-:Y:S01]  /*7ae0*/  SHF.R.U32.HI R6, RZ, 0x10, R7 ;  /* 0x00000010ff067819 */ /* 0x000fe20000011607 */
[----:B------:R-:W-:Y:S01]  /*7af0*/  @P1 VIADD R0, R4, 0xffffffc0 ;  /* 0xffffffc004001836 */ /* 0x000fe20000000000 */
[----:B------:R-:W-:-:S02]  /*7b00*/  PRMT R30, R12, 0x5410, R14 ;  /* 0x000054100c1e7816 */ /* 0x000fc4000000000e */
[----:B------:R-:W-:Y:S02]  /*7b10*/  PRMT R32, R32, 0x5410, R15 ;  /* 0x0000541020207816 */ /* 0x000fe4000000000f */
[----:B------:R-:W-:Y:S02]  /*7b20*/  PRMT R31, R31, 0x5410, R9 ;  /* 0x000054101f1f7816 */ /* 0x000fe40000000009 */
[----:B------:R-:W-:Y:S02]  /*7b30*/  PRMT R33, R33, 0x5410, R10 ;  /* 0x0000541021217816 */ /* 0x000fe4000000000a */
[----:B------:R-:W-:Y:S02]  /*7b40*/  ISETP.GE.AND P1, PT, R23, R28, PT ;  /* 0x0000001c1700720c */ /* 0x000fe40003f26270 */
[----:B------:R-:W-:Y:S02]  /*7b50*/  PRMT R27, R27, 0x5410, R8 ;  /* 0x000054101b1b7816 */ /* 0x000fe40000000008 */
[----:B------:R-:W-:-:S02]  /*7b60*/  PRMT R34, R34, 0x5410, R11 ;  /* 0x0000541022227816 */ /* 0x000fc4000000000b */
[----:B------:R-:W-:Y:S01]  /*7b70*/  PRMT R29, R29, 0x5410, R5 ;  /* 0x000054101d1d7816 */ /* 0x000fe20000000005 */
[----:B0-----:R-:W-:Y:S06]  /*7b80*/  @!P0 BRA `(.L_x_3712) ;  /* 0x00000130009c8947 */ /* 0x001fec0003800000 */
.L_x_3960:
[----:B------:R-:W-:Y:S05]  /*7b90*/  BSYNC B1 ;  /* 0x0000000000017941 */ /* 0x000fea0003800000 */
.L_x_3711:
[----:B------:R-:W-:Y:S01]  /*7ba0*/  BSSY B1, `(.L_x_3713) ;  /* 0x0000056000017945 */ /* 0x000fe20003800000 */
[----:B------:R-:W-:-:S03]  /*7bb0*/  PRMT R35, R35, 0x5410, R6 ;  /* 0x0000541023237816 */ /* 0x000fc60000000006 */
[----:B------:R-:W-:Y:S05]  /*7bc0*/  @P1 BRA `(.L_x_3714) ;  /* 0x00000004004c1947 */ /* 0x000fea0003800000 */
[----:B------:R-:W1:Y:S01]  /*7bd0*/  LDC R4, c[0x0][0x3f4] ;  /* 0x0000fd00ff047b82 */ /* 0x000e620000000800 */
[----:B------:R-:W-:Y:S01]  /*7be0*/  BSSY B2, `(.L_x_3715) ;  /* 0x000002a000027945 */ /* 0x000fe20003800000 */
[-C--:B-1----:R-:W-:Y:S02]  /*7bf0*/  ISETP.GE.AND P0, PT, R184, R4.reuse, PT ;  /* 0x00000004b800720c */ /* 0x082fe40003f06270 */
[----:B------:R-:W-:-:S11]  /*7c00*/  ISETP.GE.AND P1, PT, R189, R4, PT ;  /* 0x00000004bd00720c */ /* 0x000fd60003f26270 */
[----:B------:R-:W-:Y:S05]  /*7c10*/  @P0 BRA `(.L_x_3716) ;  /* 0x0000000000980947 */ /* 0x000fea0003800000 */
[----:B------:R-:W1:Y:S01]  /*7c20*/  LDS.128 R4, [R3+0x20400] ;  /* 0x0204000003047984 */ /* 0x000e620000000c00 */
[----:B------:R-:W-:Y:S02]  /*7c30*/  HADD2.F32 R15, -RZ, R27.H0_H0 ;  /* 0x2000001bff0f7230 */ /* 0x000fe40000004100 */
[----:B0-----:R-:W-:Y:S02]  /*7c40*/  HADD2.F32 R13, -RZ, R30.H0_H0 ;  /* 0x2000001eff0d7230 */ /* 0x001fe40000004100 */
[----:B------:R-:W-:Y:S02]  /*7c50*/  HADD2.F32 R12, -RZ, R32.H0_H0 ;  /* 0x20000020ff0c7230 */ /* 0x000fe40000004100 */
[----:B------:R-:W-:Y:S02]  /*7c60*/  HADD2.F32 R14, -RZ, R34.H0_H0 ;  /* 0x20000022ff0e7230 */ /* 0x000fe40000004100 */
[--C-:B-1----:R-:W-:Y:S02]  /*7c70*/  HADD2.F32 R8, -RZ, R4.reuse.H0_H0 ;  /* 0x20000004ff087230 */ /* 0x102fe40000004100 */
[----:B------:R-:W-:-:S02]  /*7c80*/  HADD2.F32 R4, -RZ, R4.H1_H1 ;  /* 0x30000004ff047230 */ /* 0x000fc40000004100 */
[--C-:B------:R-:W-:Y:S02]  /*7c90*/  HADD2.F32 R9, -RZ, R5.reuse.H0_H0 ;  /* 0x20000005ff097230 */ /* 0x100fe40000004100 */
[----:B------:R-:W-:Y:S02]  /*7ca0*/  HADD2.F32 R5, -RZ, R5.H1_H1 ;  /* 0x30000005ff057230 */ /* 0x000fe40000004100 */
[C---:B----4-:R-:W-:Y:S01]  /*7cb0*/  FMUL.FTZ R21, R4.reuse, R15 ;  /* 0x0000000f04157220 */ /* 0x050fe20000410000 */
[-C--:B------:R-:W-:Y:S01]  /*7cc0*/  FMUL.FTZ R4, R4, R13.reuse ;  /* 0x0000000d04047220 */ /* 0x080fe20000410000 */
[--C-:B------:R-:W-:Y:S02]  /*7cd0*/  HADD2.F32 R10, -RZ, R6.reuse.H0_H0 ;  /* 0x20000006ff0a7230 */ /* 0x100fe40000004100 */
[----:B------:R-:W-:Y:S02]  /*7ce0*/  HADD2.F32 R11, -RZ, R7.H0_H0 ;  /* 0x20000007ff0b7230 */ /* 0x000fe40000004100 */
[C---:B---3--:R-:W-:Y:S01]  /*7cf0*/  FMUL.FTZ R24, R5.reuse, R14 ;  /* 0x0000000e05187220 */ /* 0x048fe20000410000 */
        /* <DEDUP_REMOVED lines=24> */
.L_x_3716:
[----:B------:R-:W-:Y:S05]  /*7e80*/  BSYNC B2 ;  /* 0x0000000000027941 */ /* 0x000fea0003800000 */
.L_x_3715:
[----:B------:R-:W-:Y:S05]  /*7e90*/  @P1 BRA `(.L_x_3714) ;  /* 0x0000000000981947 */ /* 0x000fea0003800000 */
[----:B-1----:R-:W1:Y:S01]  /*7ea0*/  LDS.128 R4, [R0] ;  /* 0x0000000000047984 */ /* 0x002e620000000c00 */
        /* <DEDUP_REMOVED lines=37> */
.L_x_3714:
[----:B------:R-:W-:Y:S05]  /*8100*/  BSYNC B1 ;  /* 0x0000000000017941 */ /* 0x000fea0003800000 */
.L_x_3713:
[----:B-12---:R-:W-:-:S05]  /*8110*/  VIADD R5, R23, 0x20 ;  /* 0x0000002017057836 */ /* 0x006fca0000000000 */
[----:B------:R-:W-:-:S13]  /*8120*/  ISETP.GE.AND P0, PT, R5, R28, PT ;  /* 0x0000001c0500720c */ /* 0x000fda0003f06270 */
        /* <DEDUP_REMOVED lines=8> */
[--C-:B------:R-:W-:Y:S02]  /*81b0*/  HADD2.F32 R20, -RZ, R27.reuse.H0_H0 ;  /* 0x2000001bff147230 */ /* 0x100fe40000004100 */
[----:B------:R-:W-:Y:S02]  /*81c0*/  HADD2.F32 R25, -RZ, R34.H0_H0 ;  /* 0x20000022ff197230 */ /* 0x000fe40000004100 */
[----:B----4-:R-:W-:Y:S02]  /*81d0*/  HADD2.F32 R21, -RZ, R32.H0_H0 ;  /* 0x20000020ff157230 */ /* 0x010fe40000004100 */
[----:B---3--:R-:W-:Y:S02]  /*81e0*/  HADD2.F32 R24, -RZ, R27.H1_H1 ;  /* 0x3000001bff187230 */ /* 0x008fe40000004100 */
[----:B------:R-:W-:-:S02]  /*81f0*/  HADD2.F32 R27, -RZ, R34.H1_H1 ;  /* 0x30000022ff1b7230 */ /* 0x000fc40000004100 */
[--C-:B-1----:R-:W-:Y:S02]  /*8200*/  HADD2.F32 R8, -RZ, R4.reuse.H0_H0 ;  /* 0x20000004ff087230 */ /* 0x102fe40000004100 */
[----:B------:R-:W-:Y:S02]  /*8210*/  HADD2.F32 R4, -RZ, R4.H1_H1 ;  /* 0x30000004ff047230 */ /* 0x000fe40000004100 */
[--C-:B------:R-:W-:Y:S02]  /*8220*/  HADD2.F32 R9, -RZ, R5.reuse.H0_H0 ;  /* 0x20000005ff097230 */ /* 0x100fe40000004100 */
[----:B------:R-:W-:Y:S02]  /*8230*/  HADD2.F32 R5, -RZ, R5.H1_H1 ;  /* 0x30000005ff057230 */ /* 0x000fe40000004100 */
[-C--:B0-----:R-:W-:Y:S01]  /*8240*/  FMUL.FTZ R13, R20, R4.reuse ;  /* 0x00000004140d7220 */ /* 0x081fe20000410000 */
[----:B------:R-:W-:Y:S01]  /*8250*/  FMUL.FTZ R15, R14, R4 ;  /* 0x000000040e0f7220 */ /* 0x000fe20000410000 */
[----:B------:R-:W-:-:S02]  /*8260*/  HADD2.F32 R10, -RZ, R6.H0_H0 ;  /* 0x20000006ff0a7230 */ /* 0x000fc40000004100 */
[-C--:B------:R-:W-:Y:S01]  /*8270*/  FMUL.FTZ R12, R25, R5.reuse ;  /* 0x00000005190c7220 */ /* 0x080fe20000410000 */
[-C--:B------:R-:W-:Y:S01]  /*8280*/  FFMA.FTZ R4, R14, R8.reuse, -R13 ;  /* 0x000000080e047223 */ /* 0x080fe2000001080d */
[----:B------:R-:W-:Y:S01]  /*8290*/  FFMA.FTZ R15, R20, R8, R15 ;  /* 0x00000008140f7223 */ /* 0x000fe2000001000f */
[C---:B------:R-:W-:Y:S01]  /*82a0*/  FMUL.FTZ R8, R21.reuse, R5 ;  /* 0x0000000515087220 */ /* 0x040fe20000410000 */
[--C-:B------:R-:W-:Y:S02]  /*82b0*/  HADD2.F32 R11, -RZ, R7.reuse.H0_H0 ;  /* 0x20000007ff0b7230 */ /* 0x100fe40000004100 */
[-C--:B------:R-:W-:Y:S01]  /*82c0*/  FFMA.FTZ R5, R21, R9.reuse, -R12 ;  /* 0x0000000915057223 */ /* 0x080fe2000001080c */
[----:B------:R-:W-:Y:S02]  /*82d0*/  HADD2.F32 R6, -RZ, R6.H1_H1 ;  /* 0x30000006ff067230 */ /* 0x000fe40000004100 */
[----:B------:R-:W-:Y:S01]  /*82e0*/  FFMA.FTZ R8, R25, R9, R8 ;  /* 0x0000000919087223 */ /* 0x000fe20000010008 */
[----:B------:R-:W-:Y:S01]  /*82f0*/  HADD2.F32 R7, -RZ, R7.H1_H1 ;  /* 0x30000007ff077230 */ /* 0x000fe20000004100 */
[----:B------:R-:W-:Y:S01]  /*8300*/  F2FP.F16.F32.PACK_AB R4, R15, R4 ;  /* 0x000000040f04723e */ /* 0x000fe200000000ff */
[----:B------:R-:W-:-:S02]  /*8310*/  HADD2.F32 R20, -RZ, R30.H1_H1 ;  /* 0x3000001eff147230 */ /* 0x000fc40000004100 */
[-C--:B------:R-:W-:Y:S01]  /*8320*/  FMUL.FTZ R9, R24, R6.reuse ;  /* 0x0000000618097220 */ /* 0x080fe20000410000 */
[----:B------:R-:W-:Y:S02]  /*8330*/  HADD2.F32 R21, -RZ, R32.H1_H1 ;  /* 0x30000020ff157230 */ /* 0x000fe40000004100 */
[----:B------:R-:W-:Y:S01]  /*8340*/  FMUL.FTZ R12, R27, R7 ;  /* 0x000000071b0c7220 */ /* 0x000fe20000410000 */
[----:B------:R-:W-:Y:S01]  /*8350*/  F2FP.F16.F32.PACK_AB R5, R8, R5 ;  /* 0x000000050805723e */ /* 0x000fe200000000ff */
[C---:B------:R-:W-:Y:S01]  /*8360*/  FMUL.FTZ R13, R20.reuse, R6 ;  /* 0x00000006140d7220 */ /* 0x040fe20000410000 */
[-C--:B------:R-:W-:Y:S01]  /*8370*/  FFMA.FTZ R6, R20, R10.reuse, -R9 ;  /* 0x0000000a14067223 */ /* 0x080fe20000010809 */
[C---:B------:R-:W-:Y:S01]  /*8380*/  FMUL.FTZ R14, R21.reuse, R7 ;  /* 0x00000007150e7220 */ /* 0x040fe20000410000 */
[-C--:B------:R-:W-:Y:S01]  /*8390*/  FFMA.FTZ R7, R21, R11.reuse, -R12 ;  /* 0x0000000b15077223 */ /* 0x080fe2000001080c */
[----:B------:R-:W-:Y:S02]  /*83a0*/  FFMA.FTZ R13, R24, R10, R13 ;  /* 0x0000000a180d7223 */ /* 0x000fe4000001000d */
[----:B------:R-:W-:-:S03]  /*83b0*/  FFMA.FTZ R14, R27, R11, R14 ;  /* 0x0000000b1b0e7223 */ /* 0x000fc6000001000e */
[----:B------:R-:W-:Y:S02]  /*83c0*/  F2FP.F16.F32.PACK_AB R6, R13, R6 ;  /* 0x000000060d06723e */ /* 0x000fe400000000ff */
[----:B------:R-:W-:-:S05]  /*83d0*/  F2FP.F16.F32.PACK_AB R7, R14, R7 ;  /* 0x000000070e07723e */ /* 0x000fca00000000ff */
[----:B------:R1:W-:Y:S02]  /*83e0*/  STS.128 [R3+0x21400], R4 ;  /* 0x0214000403007388 */ /* 0x0003e40000000c00 */
.L_x_3719:
[----:B------:R-:W-:Y:S05]  /*83f0*/  BSYNC B1 ;  /* 0x0000000000017941 */ /* 0x000fea0003800000 */
.L_x_3718:
[----:B------:R-:W-:Y:S05]  /*8400*/  @P1 BRA `(.L_x_3717) ;  /* 0x0000001000701947 */ /* 0x000fea0003800000 */
[----:B-1----:R-:W1:Y:S01]  /*8410*/  LDS.128 R4, [R0+0x1000] ;  /* 0x0010000000047984 */ /* 0x002e620000000c00 */
[----:B------:R-:W-:Y:S02]  /*8420*/  HADD2.F32 R15, -RZ, R29.H0_H0 ;  /* 0x2000001dff0f7230 */ /* 0x000fe40000004100 */
[----:B0-----:R-:W-:Y:S02]  /*8430*/  HADD2.F32 R13, -RZ, R31.H0_H0 ;  /* 0x2000001fff0d7230 */ /* 0x001fe40000004100 */
[----:B---3--:R-:W-:Y:S02]  /*8440*/  HADD2.F32 R24, -RZ, R35.H0_H0 ;  /* 0x20000023ff187230 */ /* 0x008fe40000004100 */
[----:B------:R-:W-:Y:S02]  /*8450*/  HADD2.F32 R20, -RZ, R33.H0_H0 ;  /* 0x20000021ff147230 */ /* 0x000fe40000004100 */
[----:B----4-:R-:W-:Y:S02]  /*8460*/  HADD2.F32 R21, -RZ, R29.H1_H1 ;  /* 0x3000001dff157230 */ /* 0x010fe40000004100 */
[----:B------:R-:W-:-:S02]  /*8470*/  HADD2.F32 R26, -RZ, R35.H1_H1 ;  /* 0x30000023ff1a7230 */ /* 0x000fc40000004100 */
[--C-:B-1----:R-:W-:Y:S02]  /*8480*/  HADD2.F32 R3, -RZ, R4.reuse.H0_H0 ;  /* 0x20000004ff037230 */ /* 0x102fe40000004100 */
[----:B------:R-:W-:Y:S02]  /*8490*/  HADD2.F32 R4, -RZ, R4.H1_H1 ;  /* 0x30000004ff047230 */ /* 0x000fe40000004100 */
[--C-:B------:R-:W-:Y:S02]  /*84a0*/  HADD2.F32 R8, -RZ, R5.reuse.H0_H0 ;  /* 0x20000005ff087230 */ /* 0x100fe40000004100 */
[----:B------:R-:W-:Y:S02]  /*84b0*/  HADD2.F32 R5, -RZ, R5.H1_H1 ;  /* 0x30000005ff057230 */ /* 0x000fe40000004100 */
[-C--:B------:R-:W-:Y:S01]  /*84c0*/  FMUL.FTZ R12, R15, R4.reuse ;  /* 0x000000040f0c7220 */ /* 0x080fe20000410000 */
[----:B------:R-:W-:Y:S01]  /*84d0*/  FMUL.FTZ R14, R13, R4 ;  /* 0x000000040d0e7220 */ /* 0x000fe20000410000 */
[----:B------:R-:W-:-:S02]  /*84e0*/  HADD2.F32 R9, -RZ, R6.H0_H0 ;  /* 0x20000006ff097230 */ /* 0x000fc40000004100 */
[----:B------:R-:W-:Y:S01]  /*84f0*/  FMUL.FTZ R11, R24, R5 ;  /* 0x00000005180b7220 */ /* 0x000fe20000410000 */
[----:B------:R-:W-:Y:S01]  /*8500*/  FFMA.FTZ R4, R13, R3, -R12 ;  /* 0x000000030d047223 */ /* 0x000fe2000001080c */
[--C-:B------:R-:W-:Y:S02]  /*8510*/  HADD2.F32 R10, -RZ, R7.reuse.H0_H0 ;  /* 0x20000007ff0a7230 */ /* 0x100fe40000004100 */
[C---:B------:R-:W-:Y:S01]  /*8520*/  FMUL.FTZ R13, R20.reuse, R5 ;  /* 0x00000005140d7220 */ /* 0x040fe20000410000 */
[----:B------:R-:W-:Y:S02]  /*8530*/  HADD2.F32 R6, -RZ, R6.H1_H1 ;  /* 0x30000006ff067230 */ /* 0x000fe40000004100 */
[----:B------:R-:W-:Y:S01]  /*8540*/  FFMA.FTZ R3, R15, R3, R14 ;  /* 0x000000030f037223 */ /* 0x000fe2000001000e */
[----:B------:R-:W-:Y:S02]  /*8550*/  HADD2.F32 R7, -RZ, R7.H1_H1 ;  /* 0x30000007ff077230 */ /* 0x000fe40000004100 */
[----:B------:R-:W-:Y:S01]  /*8560*/  FFMA.FTZ R5, R20, R8, -R11 ;  /* 0x0000000814057223 */ /* 0x000fe2000001080b */
[----:B------:R-:W-:-:S02]  /*8570*/  HADD2.F32 R15, -RZ, R31.H1_H1 ;  /* 0x3000001fff0f7230 */ /* 0x000fc40000004100 */
[----:B------:R-:W-:Y:S01]  /*8580*/  FFMA.FTZ R8, R24, R8, R13 ;  /* 0x0000000818087223 */ /* 0x000fe2000001000d */
[----:B------:R-:W-:Y:S02]  /*8590*/  HADD2.F32 R20, -RZ, R33.H1_H1 ;  /* 0x30000021ff147230 */ /* 0x000fe40000004100 */
[-C--:B------:R-:W-:Y:S01]  /*85a0*/  FMUL.FTZ R12, R21, R6.reuse ;  /* 0x00000006150c7220 */ /* 0x080fe20000410000 */
[-C--:B------:R-:W-:Y:S01]  /*85b0*/  FMUL.FTZ R11, R26, R7.reuse ;  /* 0x000000071a0b7220 */ /* 0x080fe20000410000 */
[----:B------:R-:W-:Y:S01]  /*85c0*/  FMUL.FTZ R14, R15, R6 ;  /* 0x000000060f0e7220 */ /* 0x000fe20000410000 */
[----:B------:R-:W-:Y:S01]  /*85d0*/  F2FP.F16.F32.PACK_AB R4, R3, R4 ;  /* 0x000000040304723e */ /* 0x000fe200000000ff */
[C---:B------:R-:W-:Y:S01]  /*85e0*/  FMUL.FTZ R13, R20.reuse, R7 ;  /* 0x00000007140d7220 */ /* 0x040fe20000410000 */
[-C--:B------:R-:W-:Y:S01]  /*85f0*/  FFMA.FTZ R6, R15, R9.reuse, -R12 ;  /* 0x000000090f067223 */ /* 0x080fe2000001080c */
[-C--:B------:R-:W-:Y:S01]  /*8600*/  FFMA.FTZ R7, R20, R10.reuse, -R11 ;  /* 0x0000000a14077223 */ /* 0x080fe2000001080b */
[----:B------:R-:W-:Y:S01]  /*8610*/  FFMA.FTZ R9, R21, R9, R14 ;  /* 0x0000000915097223 */ /* 0x000fe2000001000e */
[----:B------:R-:W-:Y:S01]  /*8620*/  FFMA.FTZ R10, R26, R10, R13 ;  /* 0x0000000a1a0a7223 */ /* 0x000fe2000001000d */
[----:B------:R-:W-:-:S03]  /*8630*/  F2FP.F16.F32.PACK_AB R5, R8, R5 ;  /* 0x000000050805723e */ /* 0x000fc600000000ff */
[----:B------:R-:W-:Y:S02]  /*8640*/  F2FP.F16.F32.PACK_AB R6, R9, R6 ;  /* 0x000000060906723e */ /* 0x000fe400000000ff */
[----:B------:R-:W-:-:S05]  /*8650*/  F2FP.F16.F32.PACK_AB R7, R10, R7 ;  /* 0x000000070a07723e */ /* 0x000fca00000000ff */
[----:B------:R2:W-:Y:S01]  /*8660*/  STS.128 [R0+0x1000], R4 ;  /* 0x0010000400007388 */ /* 0x0005e20000000c00 */
[----:B------:R-:W-:Y:S05]  /*8670*/  BRA `(.L_x_3717) ;  /* 0x0000000c00d47947 */ /* 0x000fea0003800000 */
.L_x_3707:
[----:B------:R-:W-:-:S03]  /*8680*/  UMOV UR4, 0xffffffff ;  /* 0xffffffff00047882 */ /* 0x000fc60000000000 */
[----:B------:R-:W-:Y:S05]  /*8690*/  BRA.DIV UR4, `(.L_x_3720) ;  /* 0x0000012604ec7947 */ /* 0x000fea000b800000 */
[----:B------:R-:W0:Y:S04]  /*86a0*/  SHFL.IDX PT, R0, R26, RZ, 0x1c1f ;  /* 0x001c1fff1a007589 */ /* 0x000e2800000e0000 */
[----:B------:R-:W1:Y:S04]  /*86b0*/  SHFL.IDX PT, R3, R25, RZ, 0x1c1f ;  /* 0x001c1fff19037589 */ /* 0x000e6800000e0000 */
[----:B------:R2:W3:Y:S04]  /*86c0*/  SHFL.IDX PT, R5, R24, RZ, 0x1c1f ;  /* 0x001c1fff18057589 */ /* 0x0004e800000e0000 */
[----:B------:R2:W4:Y:S01]  /*86d0*/  SHFL.IDX PT, R14, R28, RZ, 0x1c1f ;  /* 0x001c1fff1c0e7589 */ /* 0x00052200000e0000 */
[----:B0-----:R-:W-:-:S02]  /*86e0*/  IMAD.MOV.U32 R13, RZ, RZ, R0 ;  /* 0x000000ffff0d7224 */ /* 0x001fc400078e0000 */
[----:B-12---:R-:W-:-:S07]  /*86f0*/  IMAD.MOV.U32 R12, RZ, RZ, R3 ;  /* 0x000000ffff0c7224 */ /* 0x006fce00078e0003 */
.L_x_3966:
[----:B------:R-:W-:Y:S01]  /*8700*/  ULDC UR4, c[0x0][0x448] ;  /* 0x0001120000047ab9 */ /* 0x000fe20000000800 */
[----:B------:R-:W-:Y:S01]  /*8710*/  LEA.HI R0, R209, R209, RZ, 0x1 ;  /* 0x000000d1d1007211 */ /* 0x000fe200078f08ff */
[----:B------:R-:W-:Y:S01]  /*8720*/  IMAD R3, R155, UR4, RZ ;  /* 0x000000049b037c24 */ /* 0x000fe2000f8e02ff */
[----:B------:R-:W-:Y:S01]  /*8730*/  BSSY B1, `(.L_x_3721) ;  /* 0x0000013000017945 */ /* 0x000fe20003800000 */
[----:B---3--:R-:W-:Y:S01]  /*8740*/  IMAD.MOV.U32 R15, RZ, RZ, R5 ;  /* 0x000000ffff0f7224 */ /* 0x008fe200078e0005 */
[----:B------:R-:W-:Y:S02]  /*8750*/  LOP3.LUT R0, R0, 0xfffffffe, RZ, 0xc0, !PT ;  /* 0xfffffffe00007812 */ /* 0x000fe400078ec0ff */
[----:B------:R-:W-:Y:S02]  /*8760*/  CS2R R6, SRZ ;  /* 0x0000000000067805 */ /* 0x000fe4000001ff00 */
[----:B------:R-:W-:Y:S01]  /*8770*/  ISETP.GE.AND P0, PT, R4, R3, PT ;  /* 0x000000030400720c */ /* 0x000fe20003f06270 */
[----:B------:R-:W-:Y:S01]  /*8780*/  IMAD R3, R153, -0x40, R3 ;  /* 0xffffffc099037824 */ /* 0x000fe200078e0203 */
[----:B------:R-:W-:-:S02]  /*8790*/  CS2R R4, SRZ ;  /* 0x0000000000047805 */ /* 0x000fc4000001ff00 */
[----:B------:R-:W-:Y:S01]  /*87a0*/  CS2R R8, SRZ ;  /* 0x0000000000087805 */ /* 0x000fe2000001ff00 */
[----:B------:R-:W-:Y:S01]  /*87b0*/  IMAD.IADD R0, R209, 0x1, -R0 ;  /* 0x00000001d1007824 */ /* 0x000fe200078e0a00 */
[----:B------:R-:W-:-:S07]  /*87c0*/  CS2R R10, SRZ ;  /* 0x00000000000a7805 */ /* 0x000fce000001ff00 */
[----:B------:R-:W-:Y:S05]  /*87d0*/  @P0 BRA `(.L_x_3722) ;  /* 0x0000000000200947 */ /* 0x000fea0003800000 */
[----:B------:R-:W-:Y:S01]  /*87e0*/  ULDC UR4, c[0x0][0x3f4] ;  /* 0x0000fd0000047ab9 */ /* 0x000fe20000000800 */
[----:B------:R-:W-:Y:S02]  /*87f0*/  CS2R R4, SRZ ;  /* 0x0000000000047805 */ /* 0x000fe4000001ff00 */
[----:B------:R-:W-:-:S13]  /*8800*/  ISETP.GE.AND P0, PT, R16, UR4, PT ;  /* 0x0000000410007c0c */ /* 0x000fda000bf06270 */
[----:B------:R-:W-:Y:S05]  /*8810*/  @P0 BRA `(.L_x_3722) ;  /* 0x0000000000100947 */ /* 0x000fea0003800000 */
[----:B------:R-:W-:-:S04]  /*8820*/  IMAD.WIDE R12, R16, 0x2, R12 ;  /* 0x00000002100c7825 */ /* 0x000fc800078e020c */
[----:B----4-:R-:W-:Y:S01]  /*8830*/  IMAD.WIDE R14, R16, 0x2, R14 ;  /* 0x00000002100e7825 */ /* 0x010fe200078e020e */
[----:B------:R0:W5:Y:S04]  /*8840*/  LD.E.128 R4, desc[UR42][R12.64] ;  /* 0x0000002a0c047980 */ /* 0x000168000c101d00 */
[----:B------:R0:W5:Y:S02]  /*8850*/  LD.E.128 R8, desc[UR42][R14.64] ;  /* 0x0000002a0e087980 */ /* 0x000164000c101d00 */
.L_x_3722:
[----:B------:R-:W-:Y:S05]  /*8860*/  BSYNC B1 ;  /* 0x0000000000017941 */ /* 0x000fea0003800000 */
.L_x_3721:
[----:B0-----:R-:W-:Y:S01]  /*8870*/  SHF.L.U32 R13, R0, 0x1f, RZ ;  /* 0x0000001f000d7819 */ /* 0x001fe200000006ff */
[----:B------:R-:W0:Y:S01]  /*8880*/  LDC R15, c[0x0][0x3f4] ;  /* 0x0000fd00ff0f7b82 */ /* 0x000e220000000800 */
[----:B-----5:R-:W-:Y:S01]  /*8890*/  IMAD.MOV.U32 R40, RZ, RZ, R4 ;  /* 0x000000ffff287224 */ /* 0x020fe200078e0004 */
[--C-:B----4-:R-:W-:Y:S01]  /*88a0*/  SHF.R.U64 R14, R4, 0x10, R5.reuse ;  /* 0x00000010040e7819 */ /* 0x110fe20000001205 */
[----:B------:R-:W-:Y:S01]  /*88b0*/  IMAD.MOV.U32 R0, RZ, RZ, R5 ;  /* 0x000000ffff007224 */ /* 0x000fe200078e0005 */
[--C-:B------:R-:W-:Y:S01]  /*88c0*/  SHF.R.U64 R20, R6, 0x10, R7.reuse ;  /* 0x0000001006147819 */ /* 0x100fe20000001207 */
[--C-:B------:R-:W-:Y:S01]  /*88d0*/  IMAD.MOV.U32 R4, RZ, RZ, R7.reuse ;  /* 0x000000ffff047224 */ /* 0x100fe200078e0007 */
[----:B------:R-:W-:Y:S01]  /*88e0*/  SHF.R.U32.HI R7, RZ, 0x10, R7 ;  /* 0x00000010ff077819 */ /* 0x000fe20000011607 */
[----:B------:R-:W-:Y:S01]  /*88f0*/  IMAD.MOV.U32 R42, RZ, RZ, R8 ;  /* 0x000000ffff2a7224 */ /* 0x000fe200078e0008 */
[----:B------:R-:W1:Y:S01]  /*8900*/  SYNCS.PHASECHK.TRANS64.TRYWAIT P1, [R2+URZ+0x28c00], R13 ;  /* 0x028c000d020075a7 */ /* 0x000e62000802017f */
[----:B------:R-:W-:Y:S01]  /*8910*/  PRMT R40, R40, 0x5410, R0 ;  /* 0x0000541028287816 */ /* 0x000fe20000000000 */
[----:B------:R-:W-:Y:S01]  /*8920*/  IMAD.MOV.U32 R12, RZ, RZ, R6 ;  /* 0x000000ffff0c7224 */ /* 0x000fe200078e0006 */
[----:B------:R-:W-:Y:S01]  /*8930*/  SHF.R.U32.HI R44, RZ, 0x10, R5 ;  /* 0x00000010ff2c7819 */ /* 0x000fe20000011605 */
[--C-:B------:R-:W-:Y:S01]  /*8940*/  IMAD.MOV.U32 R5, RZ, RZ, R9.reuse ;  /* 0x000000ffff057224 */ /* 0x100fe200078e0009 */
[----:B------:R-:W-:Y:S01]  /*8950*/  PRMT R0, R7, 0x5410, R4 ;  /* 0x0000541007007816 */ /* 0x000fe20000000004 */
[----:B------:R-:W-:Y:S01]  /*8960*/  VIADD R41, R23, 0x20 ;  /* 0x0000002017297836 */ /* 0x000fe20000000000 */
[--C-:B------:R-:W-:Y:S01]  /*8970*/  SHF.R.U64 R8, R8, 0x10, R9.reuse ;  /* 0x0000001008087819 */ /* 0x100fe20000001209 */
[----:B------:R-:W-:Y:S01]  /*8980*/  IMAD.MOV.U32 R43, RZ, RZ, R10 ;  /* 0x000000ffff2b7224 */ /* 0x000fe200078e000a */
[----:B------:R-:W-:Y:S01]  /*8990*/  SHF.R.U32.HI R45, RZ, 0x10, R9 ;  /* 0x00000010ff2d7819 */ /* 0x000fe20000011609 */
[--C-:B------:R-:W-:Y:S01]  /*89a0*/  IMAD.MOV.U32 R6, RZ, RZ, R11.reuse ;  /* 0x000000ffff067224 */ /* 0x100fe200078e000b */
[----:B------:R-:W-:Y:S01]  /*89b0*/  VIMNMX R4, R3, 0x40, PT ;  /* 0x0000004003047848 */ /* 0x000fe20003fe0100 */
[----:B------:R-:W-:Y:S01]  /*89c0*/  BSSY B1, `(.L_x_3723) ;  /* 0x000000e000017945 */ /* 0x000fe20003800000 */
[----:B------:R-:W-:-:S02]  /*89d0*/  SHF.R.U64 R9, R10, 0x10, R11 ;  /* 0x000000100a097819 */ /* 0x000fc4000000120b */
[----:B------:R-:W-:Y:S02]  /*89e0*/  SHF.R.U32.HI R10, RZ, 0x10, R11 ;  /* 0x00000010ff0a7819 */ /* 0x000fe4000001160b */
[C---:B0-----:R-:W-:Y:S02]  /*89f0*/  ISETP.GE.AND P0, PT, R16.reuse, R15, PT ;  /* 0x0000000f1000720c */ /* 0x041fe40003f06270 */
[----:B------:R-:W-:Y:S02]  /*8a00*/  PRMT R43, R43, 0x5410, R14 ;  /* 0x000054102b2b7816 */ /* 0x000fe4000000000e */
[-C--:B------:R-:W-:Y:S02]  /*8a10*/  ISETP.GE.OR P2, PT, R23, R4.reuse, P0 ;  /* 0x000000041700720c */ /* 0x080fe40000746670 */
[----:B------:R-:W-:Y:S01]  /*8a20*/  ISETP.GE.OR P0, PT, R41, R4, P0 ;  /* 0x000000042900720c */ /* 0x000fe20000706670 */
[----:B------:R-:W-:Y:S01]  /*8a30*/  IMAD.IADD R4, R16, 0x1, R15 ;  /* 0x0000000110047824 */ /* 0x000fe200078e020f */
[----:B------:R-:W-:-:S02]  /*8a40*/  PRMT R12, R20, 0x5410, R12 ;  /* 0x00005410140c7816 */ /* 0x000fc4000000000c */
[----:B------:R-:W-:Y:S02]  /*8a50*/  PRMT R42, R42, 0x5410, R5 ;  /* 0x000054102a2a7816 */ /* 0x000fe40000000005 */
[----:B------:R-:W-:Y:S02]  /*8a60*/  PRMT R44, R44, 0x5410, R8 ;  /* 0x000054102c2c7816 */ /* 0x000fe40000000008 */
[----:B------:R-:W-:Y:S02]  /*8a70*/  PRMT R3, R10, 0x5410, R6 ;  /* 0x000054100a037816 */ /* 0x000fe40000000006 */
[----:B------:R-:W-:Y:S01]  /*8a80*/  PRMT R45, R45, 0x5410, R9 ;  /* 0x000054102d2d7816 */ /* 0x000fe20000000009 */
[----:B-1----:R-:W-:Y:S06]  /*8a90*/  @!P1 BRA `(.L_x_3724) ;  /* 0x0000012400649947 */ /* 0x002fec0003800000 */
.L_x_3967:
[----:B------:R-:W-:Y:S05]  /*8aa0*/  BSYNC B1 ;  /* 0x0000000000017941 */ /* 0x000fea0003800000 */
.L_x_3723:
[----:B------:R-:W-:Y:S01]  /*8ab0*/  BSSY B1, `(.L_x_3725) ;  /* 0x0000059000017945 */ /* 0x000fe20003800000 */
[----:B0-----:R-:W-:-:S03]  /*8ac0*/  LOP3.LUT R13, R4, 0x38, RZ, 0xc0, !PT ;  /* 0x00000038040d7812 */ /* 0x001fc600078ec0ff */
[----:B------:R-:W-:Y:S05]  /*8ad0*/  @P2 BRA `(.L_x_3726) ;  /* 0x0000000400582947 */ /* 0x000fea0003800000 */
[----:B------:R-:W-:Y:S02]  /*8ae0*/  IMAD.SHL.U32 R4, R188, 0x40, RZ ;  /* 0x00000040bc047824 */ /* 0x000fe400078e00ff */
[----:B------:R-:W-:Y:S02]  /*8af0*/  HADD2.F32 R31, -RZ, R42.H0_H0 ;  /* 0x2000002aff1f7230 */ /* 0x000fe40000004100 */
[----:B------:R-:W-:Y:S01]  /*8b00*/  HADD2.F32 R29, -RZ, R40.H0_H0 ;  /* 0x20000028ff1d7230 */ /* 0x000fe20000004100 */
[----:B------:R-:W-:Y:S01]  /*8b10*/  LOP3.LUT R8, R4, 0x1c0, RZ, 0xc0, !PT ;  /* 0x000001c004087812 */ /* 0x000fe200078ec0ff */
[----:B------:R-:W-:-:S03]  /*8b20*/  HADD2.F32 R33, -RZ, R44.H1_H1 ;  /* 0x3000002cff217230 */ /* 0x000fc60000004100 */
[----:B------:R-:W-:Y:S02]  /*8b30*/  SHF.R.U32.HI R7, RZ, 0x3, R8 ;  /* 0x00000003ff077819 */ /* 0x000fe40000011608 */
[----:B------:R-:W-:Y:S02]  /*8b40*/  LOP3.LUT R4, R8, 0x38, R16, 0xf8, !PT ;  /* 0x0000003808047812 */ /* 0x000fe400078ef810 */
[----:B------:R-:W-:Y:S02]  /*8b50*/  LOP3.LUT R8, R7, R13, R8, 0x1e, !PT ;  /* 0x0000000d07087212 */ /* 0x000fe400078e1e08 */
[----:B------:R-:W-:-:S03]  /*8b60*/  LOP3.LUT R4, R4, R7, RZ, 0x3c, !PT ;  /* 0x0000000704047212 */ /* 0x000fc600078e3cff */
[C---:B------:R-:W-:Y:S02]  /*8b70*/  IMAD R9, R193.reuse, 0x200, R8 ;  /* 0x00000200c1097824 */ /* 0x040fe400078e0208 */
[----:B------:R-:W-:Y:S02]  /*8b80*/  IMAD R5, R193, 0x200, R4 ;  /* 0x00000200c1057824 */ /* 0x000fe400078e0204 */
[--C-:B------:R-:W-:Y:S02]  /*8b90*/  IMAD R38, R9, 0x2, R2.reuse ;  /* 0x0000000209267824 */ /* 0x100fe400078e0202 */
[----:B------:R-:W-:-:S03]  /*8ba0*/  IMAD R36, R5, 0x2, R2 ;  /* 0x0000000205247824 */ /* 0x000fc600078e0202 */
[----:B------:R-:W0:Y:S04]  /*8bb0*/  LDS.128 R8, [R38+0x20400] ;  /* 0x0204000026087984 */ /* 0x000e280000000c00 */
[----:B------:R-:W1:Y:S01]  /*8bc0*/  LDS.128 R4, [R36+0x20400] ;  /* 0x0204000024047984 */ /* 0x000e620000000c00 */
[--C-:B0-----:R-:W-:Y:S02]  /*8bd0*/  HADD2.F32 R24, -RZ, R8.reuse.H0_H0 ;  /* 0x20000008ff187230 */ /* 0x101fe40000004100 */
[----:B------:R-:W-:Y:S02]  /*8be0*/  HADD2.F32 R8, -RZ, R8.H1_H1 ;  /* 0x30000008ff087230 */ /* 0x000fe40000004100 */
[----:B-1----:R-:W-:Y:S02]  /*8bf0*/  HADD2.F32 R14, -RZ, R4.H0_H0 ;  /* 0x20000004ff0e7230 */ /* 0x002fe40000004100 */
[C---:B------:R-:W-:Y:S01]  /*8c00*/  FMUL.FTZ R35, R24.reuse, R31 ;  /* 0x0000001f18237220 */ /* 0x040fe20000410000 */
[----:B------:R-:W-:Y:S01]  /*8c10*/  FMUL.FTZ R37, R24, R29 ;  /* 0x0000001d18257220 */ /* 0x000fe20000410000 */
[----:B------:R-:W-:-:S02]  /*8c20*/  HADD2.F32 R25, -RZ, R9.H0_H0 ;  /* 0x20000009ff197230 */ /* 0x000fc40000004100 */
[----:B------:R-:W-:Y:S01]  /*8c30*/  FMUL.FTZ R39, R8, R33 ;  /* 0x0000002108277220 */ /* 0x000fe20000410000 */
[C---:B------:R-:W-:Y:S01]  /*8c40*/  FFMA.FTZ R35, R14.reuse, R29, -R35 ;  /* 0x0000001d0e237223 */ /* 0x040fe20000010823 */
[----:B------:R-:W-:Y:S02]  /*8c50*/  HADD2.F32 R29, -RZ, R43.H1_H1 ;  /* 0x3000002bff1d7230 */ /* 0x000fe40000004100 */
[----:B------:R-:W-:Y:S01]  /*8c60*/  FFMA.FTZ R37, R14, R31, R37 ;  /* 0x0000001f0e257223 */ /* 0x000fe20000010025 */
[----:B------:R-:W-:Y:S02]  /*8c70*/  HADD2.F32 R24, -RZ, R42.H1_H1 ;  /* 0x3000002aff187230 */ /* 0x000fe40000004100 */
[----:B------:R-:W-:Y:S02]  /*8c80*/  HADD2.F32 R14, -RZ, R40.H1_H1 ;  /* 0x30000028ff0e7230 */ /* 0x000fe40000004100 */
[----:B------:R-:W-:Y:S01]  /*8c90*/  FMUL.FTZ R31, R8, R29 ;  /* 0x0000001d081f7220 */ /* 0x000fe20000410000 */
[----:B------:R-:W-:-:S02]  /*8ca0*/  HADD2.F32 R4, -RZ, R4.H1_H1 ;  /* 0x30000004ff047230 */ /* 0x000fc40000004100 */
[C---:B------:R-:W-:Y:S01]  /*8cb0*/  FMUL.FTZ R32, R25.reuse, R24 ;  /* 0x0000001819207220 */ /* 0x040fe20000410000 */
[----:B------:R-:W-:Y:S02]  /*8cc0*/  HADD2.F32 R15, -RZ, R5.H0_H0 ;  /* 0x20000005ff0f7230 */ /* 0x000fe40000004100 */
[----:B------:R-:W-:Y:S01]  /*8cd0*/  FMUL.FTZ R25, R25, R14 ;  /* 0x0000000e19197220 */ /* 0x000fe20000410000 */
[----:B------:R-:W-:Y:S02]  /*8ce0*/  HADD2.F32 R9, -RZ, R9.H1_H1 ;  /* 0x30000009ff097230 */ /* 0x000fe40000004100 */
[C---:B------:R-:W-:Y:S01]  /*8cf0*/  FFMA.FTZ R28, R4.reuse, R29, -R39 ;  /* 0x0000001d041c7223 */ /* 0x040fe20000010827 */
[----:B------:R-:W-:Y:S01]  /*8d00*/  FFMA.FTZ R30, R4, R33, R31 ;  /* 0x00000021041e7223 */ /* 0x000fe2000001001f */
[----:B------:R-:W-:Y:S02]  /*8d10*/  HADD2.F32 R8, -RZ, R45.H0_H0 ;  /* 0x2000002dff087230 */ /* 0x000fe40000004100 */
[----:B------:R-:W-:Y:S01]  /*8d20*/  FFMA.FTZ R24, R15, R24, R25 ;  /* 0x000000180f187223 */ /* 0x000fe20000010019 */
[----:B------:R-:W-:-:S02]  /*8d30*/  HADD2.F32 R4, -RZ, R44.H0_H0 ;  /* 0x2000002cff047230 */ /* 0x000fc40000004100 */
[----:B------:R-:W-:Y:S01]  /*8d40*/  FFMA.FTZ R32, R15, R14, -R32 ;  /* 0x0000000e0f207223 */ /* 0x000fe20000010820 */
[----:B------:R-:W-:Y:S02]  /*8d50*/  HADD2.F32 R26, -RZ, R10.H0_H0 ;  /* 0x2000000aff1a7230 */ /* 0x000fe40000004100 */
[C---:B------:R-:W-:Y:S01]  /*8d60*/  FMUL.FTZ R14, R9.reuse, R8 ;  /* 0x00000008090e7220 */ /* 0x040fe20000410000 */
[----:B------:R-:W-:Y:S02]  /*8d70*/  HADD2.F32 R25, -RZ, R43.H0_H0 ;  /* 0x2000002bff197230 */ /* 0x000fe40000004100 */
[----:B------:R-:W-:Y:S01]  /*8d80*/  FMUL.FTZ R34, R9, R4 ;  /* 0x0000000409227220 */ /* 0x000fe20000410000 */
[----:B------:R-:W-:Y:S02]  /*8d90*/  HADD2.F32 R5, -RZ, R5.H1_H1 ;  /* 0x30000005ff057230 */ /* 0x000fe40000004100 */
[----:B------:R-:W-:Y:S02]  /*8da0*/  HADD2.F32 R20, -RZ, R6.H0_H0 ;  /* 0x20000006ff147230 */ /* 0x000fe40000004100 */
[----:B------:R-:W-:Y:S01]  /*8db0*/  FMUL.FTZ R39, R26, R25 ;  /* 0x000000191a277220 */ /* 0x000fe20000410000 */
[----:B------:R-:W-:-:S02]  /*8dc0*/  HADD2.F32 R15, -RZ, R12.H1_H1 ;  /* 0x3000000cff0f7230 */ /* 0x000fc40000004100 */
[C---:B------:R-:W-:Y:S01]  /*8dd0*/  FFMA.FTZ R31, R5.reuse, R4, -R14 ;  /* 0x00000004051f7223 */ /* 0x040fe2000001080e */
[----:B------:R-:W-:Y:S02]  /*8de0*/  HADD2.F32 R10, -RZ, R10.H1_H1 ;  /* 0x3000000aff0a7230 */ /* 0x000fe40000004100 */
[----:B------:R-:W-:Y:S01]  /*8df0*/  FFMA.FTZ R33, R5, R8, R34 ;  /* 0x0000000805217223 */ /* 0x000fe20000010022 */
[----:B------:R-:W-:Y:S02]  /*8e00*/  HADD2.F32 R29, -RZ, R45.H1_H1 ;  /* 0x3000002dff1d7230 */ /* 0x000fe40000004100 */
[-C--:B------:R-:W-:Y:S01]  /*8e10*/  FMUL.FTZ R26, R26, R15.reuse ;  /* 0x0000000f1a1a7220 */ /* 0x080fe20000410000 */
[----:B------:R-:W-:Y:S02]  /*8e20*/  HADD2.F32 R9, -RZ, R12.H0_H0 ;  /* 0x2000000cff097230 */ /* 0x000fe40000004100 */
[----:B------:R-:W-:Y:S01]  /*8e30*/  FFMA.FTZ R39, R20, R15, -R39 ;  /* 0x0000000f14277223 */ /* 0x000fe20000010827 */
[----:B------:R-:W-:-:S02]  /*8e40*/  HADD2.F32 R6, -RZ, R6.H1_H1 ;  /* 0x30000006ff067230 */ /* 0x000fc40000004100 */
[C---:B------:R-:W-:Y:S01]  /*8e50*/  FMUL.FTZ R5, R10.reuse, R29 ;  /* 0x0000001d0a057220 */ /* 0x040fe20000410000 */
[--C-:B------:R-:W-:Y:S02]  /*8e60*/  HADD2.F32 R27, -RZ, R11.reuse.H0_H0 ;  /* 0x2000000bff1b7230 */ /* 0x100fe40000004100 */
[----:B------:R-:W-:Y:S01]  /*8e70*/  FMUL.FTZ R15, R10, R9 ;  /* 0x000000090a0f7220 */ /* 0x000fe20000410000 */
[----:B------:R-:W-:Y:S02]  /*8e80*/  HADD2.F32 R11, -RZ, R11.H1_H1 ;  /* 0x3000000bff0b7230 */ /* 0x000fe40000004100 */
[----:B------:R-:W-:Y:S01]  /*8e90*/  FFMA.FTZ R26, R20, R25, R26 ;  /* 0x00000019141a7223 */ /* 0x000fe2000001001a */
[--C-:B------:R-:W-:Y:S02]  /*8ea0*/  HADD2.F32 R10, -RZ, R3.reuse.H1_H1 ;  /* 0x30000003ff0a7230 */ /* 0x100fe40000004100 */
[----:B------:R-:W-:Y:S01]  /*8eb0*/  FFMA.FTZ R20, R6, R9, -R5 ;  /* 0x0000000906147223 */ /* 0x000fe20000010805 */
[----:B------:R-:W-:-:S02]  /*8ec0*/  HADD2.F32 R14, -RZ, R3.H0_H0 ;  /* 0x20000003ff0e7230 */ /* 0x000fc40000004100 */
[----:B------:R-:W-:Y:S01]  /*8ed0*/  FFMA.FTZ R15, R6, R29, R15 ;  /* 0x0000001d060f7223 */ /* 0x000fe2000001000f */
[--C-:B------:R-:W-:Y:S02]  /*8ee0*/  HADD2.F32 R4, -RZ, R0.reuse.H1_H1 ;  /* 0x30000000ff047230 */ /* 0x100fe40000004100 */
[----:B------:R-:W-:Y:S01]  /*8ef0*/  FMUL.FTZ R6, R27, R10 ;  /* 0x0000000a1b067220 */ /* 0x000fe20000410000 */
[----:B------:R-:W-:Y:S02]  /*8f00*/  HADD2.F32 R8, -RZ, R0.H0_H0 ;  /* 0x20000000ff087230 */ /* 0x000fe40000004100 */
[----:B------:R-:W-:Y:S01]  /*8f10*/  FMUL.FTZ R34, R11, R14 ;  /* 0x0000000e0b227220 */ /* 0x000fe20000410000 */
[--C-:B------:R-:W-:Y:S02]  /*8f20*/  HADD2.F32 R21, -RZ, R7.reuse.H0_H0 ;  /* 0x20000007ff157230 */ /* 0x100fe40000004100 */
[----:B------:R-:W-:Y:S01]  /*8f30*/  FMUL.FTZ R27, R27, R4 ;  /* 0x000000041b1b7220 */ /* 0x000fe20000410000 */
[----:B------:R-:W-:-:S02]  /*8f40*/  HADD2.F32 R7, -RZ, R7.H1_H1 ;  /* 0x30000007ff077230 */ /* 0x000fc40000004100 */
[----:B------:R-:W-:Y:S01]  /*8f50*/  FMUL.FTZ R5, R11, R8 ;  /* 0x000000080b057220 */ /* 0x000fe20000410000 */
[----:B------:R-:W-:Y:S01]  /*8f60*/  F2FP.F16.F32.PACK_AB R9, R33, R24 ;  /* 0x000000182109723e */ /* 0x000fe200000000ff */
[C---:B------:R-:W-:Y:S01]  /*8f70*/  FFMA.FTZ R11, R21.reuse, R4, -R6 ;  /* 0x00000004150b7223 */ /* 0x040fe20000010806 */
[----:B------:R-:W-:Y:S01]  /*8f80*/  FFMA.FTZ R27, R21, R10, R27 ;  /* 0x0000000a151b7223 */ /* 0x000fe2000001001b */
[C---:B------:R-:W-:Y:S01]  /*8f90*/  FFMA.FTZ R34, R7.reuse, R8, -R34 ;  /* 0x0000000807227223 */ /* 0x040fe20000010822 */
[----:B------:R-:W-:Y:S01]  /*8fa0*/  FFMA.FTZ R14, R7, R14, R5 ;  /* 0x0000000e070e7223 */ /* 0x000fe20000010005 */
[----:B------:R-:W-:Y:S02]  /*8fb0*/  F2FP.F16.F32.PACK_AB R4, R28, R35 ;  /* 0x000000231c04723e */ /* 0x000fe400000000ff */
[----:B------:R-:W-:Y:S02]  /*8fc0*/  F2FP.F16.F32.PACK_AB R5, R31, R32 ;  /* 0x000000201f05723e */ /* 0x000fe400000000ff */
[----:B------:R-:W-:-:S02]  /*8fd0*/  F2FP.F16.F32.PACK_AB R6, R20, R39 ;  /* 0x000000271406723e */ /* 0x000fc400000000ff */
[----:B------:R-:W-:Y:S02]  /*8fe0*/  F2FP.F16.F32.PACK_AB R7, R34, R11 ;  /* 0x0000000b2207723e */ /* 0x000fe400000000ff */
[----:B------:R-:W-:Y:S02]  /*8ff0*/  F2FP.F16.F32.PACK_AB R8, R30, R37 ;  /* 0x000000251e08723e */ /* 0x000fe400000000ff */
[----:B------:R-:W-:Y:S01]  /*9000*/  F2FP.F16.F32.PACK_AB R10, R15, R26 ;  /* 0x0000001a0f0a723e */ /* 0x000fe200000000ff */
[----:B------:R0:W-:Y:S01]  /*9010*/  STS.128 [R36+0x20400], R4 ;  /* 0x0204000424007388 */ /* 0x0001e20000000c00 */
[----:B------:R-:W-:-:S05]  /*9020*/  F2FP.F16.F32.PACK_AB R11, R14, R27 ;  /* 0x0000001b0e0b723e */ /* 0x000fca00000000ff */
[----:B------:R0:W-:Y:S02]  /*9030*/  STS.128 [R38+0x20400], R8 ;  /* 0x0204000826007388 */ /* 0x0001e40000000c00 */
.L_x_3726:
[----:B------:R-:W-:Y:S05]  /*9040*/  BSYNC B1 ;  /* 0x0000000000017941 */ /* 0x000fea0003800000 */
.L_x_3725:
[----:B------:R-:W-:Y:S05]  /*9050*/  @P0 BRA `(.L_x_3717) ;  /* 0x00000004005c0947 */ /* 0x000fea0003800000 */
[----:B0-----:R-:W2:Y:S01]  /*9060*/  LDL R36, [R1+0x64] ;  /* 0x0000640001247983 */ /* 0x001ea20000100800 */
[----:B------:R-:W-:Y:S01]  /*9070*/  SHF.R.S32.HI R4, RZ, 0x1f, R41 ;  /* 0x0000001fff047819 */ /* 0x000fe20000011429 */
[----:B------:R-:W-:Y:S02]  /*9080*/  IMAD.SHL.U32 R5, R41, 0x40, RZ ;  /* 0x0000004029057824 */ /* 0x000fe400078e00ff */
[----:B------:R-:W-:Y:S01]  /*9090*/  HADD2.F32 R28, -RZ, R40.H0_H0 ;  /* 0x20000028ff1c7230 */ /* 0x000fe20000004100 */
[----:B------:R-:W-:Y:S01]  /*90a0*/  LEA.HI R4, R4, R41, RZ, 0x3 ;  /* 0x0000002904047211 */ /* 0x000fe200078f18ff */
[----:B------:R-:W-:Y:S01]  /*90b0*/  HADD2.F32 R30, -RZ, R42.H0_H0 ;  /* 0x2000002aff1e7230 */ /* 0x000fe20000004100 */
[----:B------:R-:W-:Y:S01]  /*90c0*/  LOP3.LUT R6, R5, 0x1c0, RZ, 0xc0, !PT ;  /* 0x000001c005067812 */ /* 0x000fe200078ec0ff */
[----:B------:R-:W-:Y:S02]  /*90d0*/  HADD2.F32 R32, -RZ, R44.H1_H1 ;  /* 0x3000002cff207230 */ /* 0x000fe40000004100 */
[----:B------:R-:W-:Y:S01]  /*90e0*/  IMAD.SHL.U32 R4, R4, 0x40, RZ ;  /* 0x0000004004047824 */ /* 0x000fe200078e00ff */
[----:B------:R-:W-:Y:S01]  /*90f0*/  SHF.R.U32.HI R5, RZ, 0x3, R6 ;  /* 0x00000003ff057819 */ /* 0x000fe20000011606 */
[----:B------:R-:W-:-:S02]  /*9100*/  HADD2.F32 R39, -RZ, R42.H1_H1 ;  /* 0x3000002aff277230 */ /* 0x000fc40000004100 */
[----:B------:R-:W-:Y:S01]  /*9110*/  HADD2.F32 R37, -RZ, R40.H1_H1 ;  /* 0x30000028ff257230 */ /* 0x000fe20000004100 */
[----:B------:R-:W-:Y:S01]  /*9120*/  LOP3.LUT R13, R5, R13, R6, 0x1e, !PT ;  /* 0x0000000d050d7212 */ /* 0x000fe200078e1e06 */
[----:B------:R-:W-:Y:S01]  /*9130*/  HADD2.F32 R41, -RZ, R45.H0_H0 ;  /* 0x2000002dff297230 */ /* 0x000fe20000004100 */
[----:B------:R-:W-:Y:S01]  /*9140*/  LOP3.LUT R8, R4, 0xfffffe00, RZ, 0xc0, !PT ;  /* 0xfffffe0004087812 */ /* 0x000fe200078ec0ff */
[----:B------:R-:W-:-:S04]  /*9150*/  HADD2.F32 R34, -RZ, R43.H0_H0 ;  /* 0x2000002bff227230 */ /* 0x000fc80000004100 */
[----:B------:R-:W-:-:S04]  /*9160*/  IMAD.IADD R13, R8, 0x1, R13 ;  /* 0x00000001080d7824 */ /* 0x000fc800078e020d */
[----:B------:R-:W-:-:S05]  /*9170*/  IMAD R13, R13, 0x2, R2 ;  /* 0x000000020d0d7824 */ /* 0x000fca00078e0202 */
[----:B------:R-:W0:Y:S02]  /*9180*/  LDS.128 R8, [R13+0x20400] ;  /* 0x020400000d087984 */ /* 0x000e240000000c00 */
[--C-:B0-----:R-:W-:Y:S02]  /*9190*/  HADD2.F32 R24, -RZ, R8.reuse.H0_H0 ;  /* 0x20000008ff187230 */ /* 0x101fe40000004100 */
[----:B------:R-:W-:Y:S02]  /*91a0*/  HADD2.F32 R8, -RZ, R8.H1_H1 ;  /* 0x30000008ff087230 */ /* 0x000fe40000004100 */
[----:B------:R-:W-:Y:S02]  /*91b0*/  HADD2.F32 R25, -RZ, R9.H0_H0 ;  /* 0x20000009ff197230 */ /* 0x000fe40000004100 */
[-C--:B------:R-:W-:Y:S01]  /*91c0*/  FMUL.FTZ R29, R30, R24.reuse ;  /* 0x000000181e1d7220 */ /* 0x080fe20000410000 */
[----:B------:R-:W-:Y:S01]  /*91d0*/  FMUL.FTZ R31, R28, R24 ;  /* 0x000000181c1f7220 */ /* 0x000fe20000410000 */
[----:B------:R-:W-:-:S02]  /*91e0*/  HADD2.F32 R24, -RZ, R43.H1_H1 ;  /* 0x3000002bff187230 */ /* 0x000fc40000004100 */
[-C--:B------:R-:W-:Y:S01]  /*91f0*/  FMUL.FTZ R33, R32, R8.reuse ;  /* 0x0000000820217220 */ /* 0x080fe20000410000 */
[----:B------:R-:W-:Y:S02]  /*9200*/  HADD2.F32 R9, -RZ, R9.H1_H1 ;  /* 0x30000009ff097230 */ /* 0x000fe40000004100 */
[--C-:B------:R-:W-:Y:S02]  /*9210*/  HADD2.F32 R26, -RZ, R10.reuse.H0_H0 ;  /* 0x2000000aff1a7230 */ /* 0x100fe40000004100 */
[----:B------:R-:W-:Y:S01]  /*9220*/  FMUL.FTZ R35, R24, R8 ;  /* 0x0000000818237220 */ /* 0x000fe20000410000 */
[----:B------:R-:W-:Y:S02]  /*9230*/  HADD2.F32 R10, -RZ, R10.H1_H1 ;  /* 0x3000000aff0a7230 */ /* 0x000fe40000004100 */
[--C-:B------:R-:W-:Y:S02]  /*9240*/  HADD2.F32 R27, -RZ, R11.reuse.H0_H0 ;  /* 0x2000000bff1b7230 */ /* 0x100fe40000004100 */
[----:B------:R-:W-:Y:S01]  /*9250*/  HADD2.F32 R11, -RZ, R11.H1_H1 ;  /* 0x3000000bff0b7230 */ /* 0x000fe20000004100 */
[----:B--2---:R-:W0:Y:S02]  /*9260*/  LDS.128 R4, [R36+0x20400] ;  /* 0x0204000024047984 */ /* 0x004e240000000c00 */
[----:B0-----:R-:W-:-:S02]  /*9270*/  HADD2.F32 R14, -RZ, R4.H0_H0 ;  /* 0x20000004ff0e7230 */ /* 0x001fc40000004100 */
[----:B------:R-:W-:Y:S02]  /*9280*/  HADD2.F32 R4, -RZ, R4.H1_H1 ;  /* 0x30000004ff047230 */ /* 0x000fe40000004100 */
[--C-:B------:R-:W-:Y:S02]  /*9290*/  HADD2.F32 R15, -RZ, R5.reuse.H0_H0 ;  /* 0x20000005ff0f7230 */ /* 0x100fe40000004100 */
[----:B------:R-:W-:Y:S01]  /*92a0*/  FFMA.FTZ R29, R28, R14, -R29 ;  /* 0x0000000e1c1d7223 */ /* 0x000fe2000001081d */
[-C--:B------:R-:W-:Y:S01]  /*92b0*/  FMUL.FTZ R28, R37, R25.reuse ;  /* 0x00000019251c7220 */ /* 0x080fe20000410000 */
[----:B------:R-:W-:Y:S01]  /*92c0*/  FFMA.FTZ R8, R24, R4, -R33 ;  /* 0x0000000418087223 */ /* 0x000fe20000010821 */
[----:B------:R-:W-:Y:S01]  /*92d0*/  FMUL.FTZ R24, R39, R25 ;  /* 0x0000001927187220 */ /* 0x000fe20000410000 */
[----:B------:R-:W-:Y:S01]  /*92e0*/  FFMA.FTZ R31, R30, R14, R31 ;  /* 0x0000000e1e1f7223 */ /* 0x000fe2000001001f */
[----:B------:R-:W-:Y:S02]  /*92f0*/  HADD2.F32 R25, -RZ, R44.H0_H0 ;  /* 0x2000002cff197230 */ /* 0x000fe40000004100 */
[----:B------:R-:W-:Y:S01]  /*9300*/  FFMA.FTZ R14, R32, R4, R35 ;  /* 0x00000004200e7223 */ /* 0x000fe20000010023 */
[----:B------:R-:W-:-:S02]  /*9310*/  HADD2.F32 R5, -RZ, R5.H1_H1 ;  /* 0x30000005ff057230 */ /* 0x000fc40000004100 */
[-C--:B------:R-:W-:Y:S01]  /*9320*/  FMUL.FTZ R4, R41, R9.reuse ;  /* 0x0000000929047220 */ /* 0x080fe20000410000 */
[----:B------:R-:W-:Y:S02]  /*9330*/  HADD2.F32 R32, -RZ, R12.H1_H1 ;  /* 0x3000000cff207230 */ /* 0x000fe40000004100 */
[C---:B------:R-:W-:Y:S01]  /*9340*/  FMUL.FTZ R30, R25.reuse, R9 ;  /* 0x00000009191e7220 */ /* 0x040fe20000410000 */
[----:B------:R-:W-:Y:S02]  /*9350*/  HADD2.F32 R20, -RZ, R6.H0_H0 ;  /* 0x20000006ff147230 */ /* 0x000fe40000004100 */
[----:B------:R-:W-:Y:S01]  /*9360*/  FFMA.FTZ R9, R25, R5, -R4 ;  /* 0x0000000519097223 */ /* 0x000fe20000010804 */
[----:B------:R-:W-:Y:S02]  /*9370*/  HADD2.F32 R4, -RZ, R45.H1_H1 ;  /* 0x3000002dff047230 */ /* 0x000fe40000004100 */
[-C--:B------:R-:W-:Y:S01]  /*9380*/  FFMA.FTZ R24, R37, R15.reuse, -R24 ;  /* 0x0000000f25187223 */ /* 0x080fe20000010818 */
[----:B------:R-:W-:Y:S01]  /*9390*/  FFMA.FTZ R28, R39, R15, R28 ;  /* 0x0000000f271c7223 */ /* 0x000fe2000001001c */
[----:B------:R-:W-:-:S02]  /*93a0*/  HADD2.F32 R12, -RZ, R12.H0_H0 ;  /* 0x2000000cff0c7230 */ /* 0x000fc40000004100 */
[----:B------:R-:W-:Y:S01]  /*93b0*/  FFMA.FTZ R15, R41, R5, R30 ;  /* 0x00000005290f7223 */ /* 0x000fe2000001001e */
[----:B------:R-:W-:Y:S02]  /*93c0*/  HADD2.F32 R6, -RZ, R6.H1_H1 ;  /* 0x30000006ff067230 */ /* 0x000fe40000004100 */
[-C--:B------:R-:W-:Y:S01]  /*93d0*/  FMUL.FTZ R5, R4, R10.reuse ;  /* 0x0000000a04057220 */ /* 0x080fe20000410000 */
[--C-:B------:R-:W-:Y:S02]  /*93e0*/  HADD2.F32 R39, -RZ, R3.reuse.H1_H1 ;  /* 0x30000003ff277230 */ /* 0x100fe40000004100 */
[C---:B------:R-:W-:Y:S01]  /*93f0*/  FMUL.FTZ R35, R12.reuse, R10 ;  /* 0x0000000a0c237220 */ /* 0x040fe20000410000 */
[----:B------:R-:W-:Y:S02]  /*9400*/  HADD2.F32 R41, -RZ, R3.H0_H0 ;  /* 0x20000003ff297230 */ /* 0x000fe40000004100 */
[----:B------:R-:W-:Y:S01]  /*9410*/  FFMA.FTZ R10, R12, R6, -R5 ;  /* 0x000000060c0a7223 */ /* 0x000fe20000010805 */
[-C--:B------:R-:W-:Y:S01]  /*9420*/  FMUL.FTZ R25, R34, R26.reuse ;  /* 0x0000001a22197220 */ /* 0x080fe20000410000 */
[----:B------:R-:W-:Y:S01]  /*9430*/  FMUL.FTZ R33, R32, R26 ;  /* 0x0000001a20217220 */ /* 0x000fe20000410000 */
[----:B------:R-:W-:-:S02]  /*9440*/  HADD2.F32 R5, -RZ, R0.H1_H1 ;  /* 0x30000000ff057230 */ /* 0x000fc40000004100 */
[----:B------:R-:W-:Y:S01]  /*9450*/  FMUL.FTZ R12, R41, R11 ;  /* 0x0000000b290c7220 */ /* 0x000fe20000410000 */
[----:B------:R-:W-:Y:S02]  /*9460*/  HADD2.F32 R37, -RZ, R0.H0_H0 ;  /* 0x20000000ff257230 */ /* 0x000fe40000004100 */
[----:B------:R-:W-:Y:S01]  /*9470*/  FFMA.FTZ R0, R4, R6, R35 ;  /* 0x0000000604007223 */ /* 0x000fe20000010023 */
[--C-:B------:R-:W-:Y:S02]  /*9480*/  HADD2.F32 R21, -RZ, R7.reuse.H0_H0 ;  /* 0x20000007ff157230 */ /* 0x100fe40000004100 */
[-C--:B------:R-:W-:Y:S01]  /*9490*/  FFMA.FTZ R25, R32, R20.reuse, -R25 ;  /* 0x0000001420197223 */ /* 0x080fe20000010819 */
[----:B------:R-:W-:Y:S02]  /*94a0*/  HADD2.F32 R7, -RZ, R7.H1_H1 ;  /* 0x30000007ff077230 */ /* 0x000fe40000004100 */
[----:B------:R-:W-:Y:S01]  /*94b0*/  FFMA.FTZ R33, R34, R20, R33 ;  /* 0x0000001422217223 */ /* 0x000fe20000010021 */
[-C--:B------:R-:W-:Y:S01]  /*94c0*/  FMUL.FTZ R4, R39, R27.reuse ;  /* 0x0000001b27047220 */ /* 0x080fe20000410000 */
[----:B------:R-:W-:Y:S01]  /*94d0*/  FMUL.FTZ R6, R5, R27 ;  /* 0x0000001b05067220 */ /* 0x000fe20000410000 */
[C---:B------:R-:W-:Y:S01]  /*94e0*/  FMUL.FTZ R20, R37.reuse, R11 ;  /* 0x0000000b25147220 */ /* 0x040fe20000410000 */
[----:B------:R-:W-:Y:S01]  /*94f0*/  FFMA.FTZ R12, R37, R7, -R12 ;  /* 0x00000007250c7223 */ /* 0x000fe2000001080c */
        /* <DEDUP_REMOVED lines=13> */
.L_x_3717:
[----:B------:R-:W-:Y:S05]  /*95d0*/  BSYNC B0 ;  /* 0x0000000000007941 */ /* 0x000fea0003800000 */
.L_x_3706:
        /* <DEDUP_REMOVED lines=8> */
.L_x_3703:
[----:B--2---:R-:W-:-:S05]  /*9660*/  IMAD.U32 R0, RZ, RZ, UR37 ;  /* 0x00000025ff007e24 */ /* 0x004fca000f8e00ff */
[----:B------:R-:W-:-:S13]  /*9670*/  ISETP.NE.AND P0, PT, R0, 0x3, PT ;  /* 0x000000030000780c */ /* 0x000fda0003f05270 */
[----:B------:R-:W-:Y:S05]  /*9680*/  @!P0 BRA `(.L_x_3727) ;  /* 0x0000000000048947 */ /* 0x000fea0003800000 */
[----:B------:R-:W-:Y:S01]  /*9690*/  BPT.TRAP 0x1 ;  /* 0x000000040000795c */ /* 0x000fe20000300000 */
.L_x_3727:
[----:B------:R-:W-:Y:S01]  /*96a0*/  IMAD R14, R18, 0x8, R2 ;  /* 0x00000008120e7824 */ /* 0x000fe200078e0202 */
[----:B------:R-:W-:-:S04]  /*96b0*/  SHF.L.U32 R15, R22, 0x1f, RZ ;  /* 0x0000001f160f7819 */ /* 0x000fc800000006ff */
[----:B------:R2:W0:Y:S01]  /*96c0*/  SYNCS.PHASECHK.TRANS64.TRYWAIT P1, [R14+URZ+0x28c30], R15 ;  /* 0x028c300f0e0075a7 */ /* 0x000422000802017f */
[----:B------:R-:W-:Y:S05]  /*96d0*/  @!P0 BRA `(.L_x_3728) ;  /* 0x0000000000048947 */ /* 0x000fea0003800000 */
[----:B------:R-:W-:Y:S01]  /*96e0*/  BPT.TRAP 0x1 ;  /* 0x000000040000795c */ /* 0x000fe20000300000 */
.L_x_3728:
[C---:B------:R-:W-:Y:S02]  /*96f0*/  VIADD R0, R2.reuse, 0x22400 ;  /* 0x0002240002007836 */ /* 0x040fe40000000000 */
[----:B01----:R-:W-:-:S03]  /*9700*/  VIADD R3, R2, 0x20400 ;  /* 0x0002040002037836 */ /* 0x003fc60000000000 */
[----:B------:R-:W-:Y:S02]  /*9710*/  SHF.R.U32.HI R0, RZ, 0x4, R0 ;  /* 0x00000004ff007819 */ /* 0x000fe40000011600 */
[----:B------:R-:W-:Y:S02]  /*9720*/  SHF.R.U32.HI R3, RZ, 0x4, R3 ;  /* 0x00000004ff037819 */ /* 0x000fe40000011603 */
[----:B------:R-:W-:Y:S02]  /*9730*/  LOP3.LUT R0, R0, 0x3fff, RZ, 0xc0, !PT ;  /* 0x00003fff00007812 */ /* 0x000fe400078ec0ff */
[----:B------:R-:W-:Y:S02]  /*9740*/  LOP3.LUT R3, R3, 0x3fff, RZ, 0xc0, !PT ;  /* 0x00003fff03037812 */ /* 0x000fe400078ec0ff */
[----:B------:R-:W-:Y:S01]  /*9750*/  LOP3.LUT R0, R0, 0x10000, RZ, 0xfc, !PT ;  /* 0x0001000000007812 */ /* 0x000fe200078efcff */
[----:B------:R-:W-:Y:S06]  /*9760*/  @P1 BRA `(.L_x_3729) ;  /* 0x0000000000081947 */ /* 0x000fec0003800000 */
[----:B------:R-:W0:Y:S02]  /*9770*/  SYNCS.PHASECHK.TRANS64.TRYWAIT P1, [R14+URZ+0x28c30], R15 ;  /* 0x028c300f0e0075a7 */ /* 0x000e24000802017f */
[----:B0-----:R-:W-:Y:S05]  /*9780*/  @!P1 BRA `(.L_x_3730) ;  /* 0x00000118003c9947 */ /* 0x001fea0003800000 */
.L_x_3729:
[----:B------:R-:W-:Y:S01]  /*9790*/  IMAD R10, R18, 0x200, R0 ;  /* 0x00000200120a7824 */ /* 0x000fe200078e0200 */
[----:B------:R-:W-:Y:S01]  /*97a0*/  LOP3.LUT R4, R3, 0x10000, RZ, 0xfc, !PT ;  /* 0x0001000003047812 */ /* 0x000fe200078efcff */
[----:B------:R-:W-:Y:S01]  /*97b0*/  IMAD.MOV.U32 R5, RZ, RZ, 0x40000040 ;  /* 0x40000040ff057424 */ /* 0x000fe200078e00ff */
[----:B------:R-:W2:Y:S01]  /*97c0*/  LDL R20, [R1+0x2c] ;  /* 0x00002c0001147983 */ /* 0x000ea20000100800 */
[----:B------:R-:W-:Y:S01]  /*97d0*/  IMAD.MOV.U32 R11, RZ, RZ, 0x40000040 ;  /* 0x40000040ff0b7424 */ /* 0x000fe200078e00ff */
[----:B------:R-:W-:Y:S05]  /*97e0*/  WARPSYNC.ALL ;  /* 0x0000000000007948 */ /* 0x000fea0003800000 */
[C---:B------:R-:W-:Y:S01]  /*97f0*/  R2UR UR4, R4.reuse ;  /* 0x00000000040472ca */ /* 0x040fe200000e0000 */
[----:B---3--:R-:W-:Y:S01]  /*9800*/  WARPGROUP.ARRIVE ;  /* 0x00000000000079c5 */ /* 0x008fe20000000000 */
[----:B------:R-:W-:Y:S01]  /*9810*/  R2UR UR5, R5 ;  /* 0x00000000050572ca */ /* 0x000fe200000e0000 */
[----:B------:R-:W-:Y:S01]  /*9820*/  VIADD R8, R4, 0x2 ;  /* 0x0000000204087836 */ /* 0x000fe20000000000 */
[C---:B------:R-:W-:Y:S01]  /*9830*/  R2UR UR6, R10.reuse ;  /* 0x000000000a0672ca */ /* 0x040fe200000e0000 */
[----:B------:R-:W-:Y:S01]  /*9840*/  VIADD R6, R10, 0x2 ;  /* 0x000000020a067836 */ /* 0x000fe20000000000 */
[----:B------:R-:W-:Y:S01]  /*9850*/  R2UR UR7, R11 ;  /* 0x000000000b0772ca */ /* 0x000fe200000e0000 */
[----:B------:R-:W-:Y:S01]  /*9860*/  IMAD.MOV.U32 R9, RZ, RZ, 0x40000040 ;  /* 0x40000040ff097424 */ /* 0x000fe200078e00ff */
[----:B------:R-:W1:Y:S01]  /*9870*/  S2R R58, SR_TID.X ;  /* 0x00000000003a7919 */ /* 0x000e620000002100 */
[----:B------:R-:W-:-:S02]  /*9880*/  IMAD.MOV.U32 R7, RZ, RZ, 0x40000040 ;  /* 0x40000040ff077424 */ /* 0x000fc400078e00ff */
[C---:B------:R-:W-:Y:S02]  /*9890*/  VIADD R12, R10.reuse, 0x4 ;  /* 0x000000040a0c7836 */ /* 0x040fe40000000000 */
[----:B------:R-:W-:Y:S02]  /*98a0*/  IMAD.MOV.U32 R13, RZ, RZ, 0x40000040 ;  /* 0x40000040ff0d7424 */ /* 0x000fe400078e00ff */
[----:B------:R-:W-:Y:S02]  /*98b0*/  VIADD R10, R10, 0x6 ;  /* 0x000000060a0a7836 */ /* 0x000fe40000000000 */
[----:B------:R-:W-:Y:S02]  /*98c0*/  IMAD.MOV.U32 R5, RZ, RZ, 0x40000040 ;  /* 0x40000040ff057424 */ /* 0x000fe400078e00ff */
[----:B------:R-:W-:Y:S01]  /*98d0*/  HGMMA.64x64x16.F32 R24, gdesc[UR4], RZ, !UPT, gsb0 ;  /* 0x00e00000041879f0 */ /* 0x000fe2000c0008ff */
[----:B------:R-:W-:Y:S01]  /*98e0*/  R2UR UR4, R8 ;  /* 0x00000000080472ca */ /* 0x000fe200000e0000 */
[----:B------:R-:W-:Y:S01]  /*98f0*/  IMAD.MOV.U32 R11, RZ, RZ, 0x40000040 ;  /* 0x40000040ff0b7424 */ /* 0x000fe200078e00ff */
[----:B------:R-:W-:Y:S01]  /*9900*/  R2UR UR5, R9 ;  /* 0x00000000090572ca */ /* 0x000fe200000e0000 */
[----:B------:R-:W-:Y:S01]  /*9910*/  IMAD R152, R168, -0x40, R152 ;  /* 0xffffffc0a8987824 */ /* 0x000fe200078e0298 */
[----:B------:R-:W-:Y:S01]  /*9920*/  R2UR UR6, R6 ;  /* 0x00000000060672ca */ /* 0x000fe200000e0000 */
[----:B------:R-:W-:Y:S01]  /*9930*/  VIADD R6, R4, 0x4 ;  /* 0x0000000404067836 */ /* 0x000fe20000000000 */
[----:B------:R-:W-:Y:S01]  /*9940*/  R2UR UR7, R7 ;  /* 0x00000000070772ca */ /* 0x000fe200000e0000 */
[----:B------:R-:W-:-:S02]  /*9950*/  IMAD.MOV.U32 R7, RZ, RZ, 0x40000040 ;  /* 0x40000040ff077424 */ /* 0x000fc400078e00ff */
[----:B------:R-:W-:Y:S01]  /*9960*/  VIADD R4, R4, 0x6 ;  /* 0x0000000604047836 */ /* 0x000fe20000000000 */
[----:B-1----:R-:W-:Y:S01]  /*9970*/  LOP3.LUT R58, R58, 0x7f, RZ, 0xc0, !PT ;  /* 0x0000007f3a3a7812 */ /* 0x002fe200078ec0ff */
[----:B------:R-:W-:Y:S02]  /*9980*/  WARPGROUP.DEPBAR.LE gsb0, 0x0 ;  /* 0x00008000000079c5 */ /* 0x000fe40000010000 */
[----:B------:R-:W-:-:S06]  /*9990*/  WARPGROUP.ARRIVE ;  /* 0x00000000000079c5 */ /* 0x000fcc0000000000 */
[----:B------:R-:W-:Y:S01]  /*99a0*/  HGMMA.64x64x16.F32 R24, gdesc[UR4], R24, gsb0 ;  /* 0x00e00000041879f0 */ /* 0x000fe20008000818 */
[----:B------:R-:W-:Y:S02]  /*99b0*/  R2UR UR4, R6 ;  /* 0x00000000060472ca */ /* 0x000fe400000e0000 */
[----:B------:R-:W-:Y:S02]  /*99c0*/  R2UR UR5, R7 ;  /* 0x00000000070572ca */ /* 0x000fe400000e0000 */
[----:B------:R-:W-:Y:S02]  /*99d0*/  R2UR UR6, R12 ;  /* 0x000000000c0672ca */ /* 0x000fe400000e0000 */
[----:B------:R-:W-:Y:S01]  /*99e0*/  R2UR UR7, R13 ;  /* 0x000000000d0772ca */ /* 0x000fe200000e0000 */
[----:B------:R-:W-:Y:S02]  /*99f0*/  WARPGROUP.DEPBAR.LE gsb0, 0x0 ;  /* 0x00008000000079c5 */ /* 0x000fe40000010000 */
[----:B------:R-:W-:-:S10]  /*9a00*/  WARPGROUP.ARRIVE ;  /* 0x00000000000079c5 */ /* 0x000fd40000000000 */
        /* <DEDUP_REMOVED lines=8> */
[----:B------:R-:W-:Y:S01]  /*9a90*/  ULDC UR4, c[0x0][0x988] ;  /* 0x0002620000047ab9 */ /* 0x000fe20000000800 */
[----:B--2---:R-:W-:-:S04]  /*9aa0*/  IADD3 R152, -R20, 0x40, R152 ;  /* 0x0000004014987810 */ /* 0x004fc80007ffe198 */
[C---:B------:R-:W-:Y:S02]  /*9ab0*/  ISETP.GT.AND P5, PT, R152.reuse, RZ, PT ;  /* 0x000000ff9800720c */ /* 0x040fe40003fa4270 */
[C---:B------:R-:W-:Y:S02]  /*9ac0*/  ISETP.GT.AND P4, PT, R152.reuse, 0x1, PT ;  /* 0x000000019800780c */ /* 0x040fe40003f84270 */
[C---:B------:R-:W-:Y:S02]  /*9ad0*/  ISETP.GT.AND P3, PT, R152.reuse, 0x8, PT ;  /* 0x000000089800780c */ /* 0x040fe40003f64270 */
[C---:B------:R-:W-:Y:S02]  /*9ae0*/  ISETP.GT.AND P2, PT, R152.reuse, 0x9, PT ;  /* 0x000000099800780c */ /* 0x040fe40003f44270 */
[C---:B------:R-:W-:Y:S02]  /*9af0*/  ISETP.GT.AND P1, PT, R152.reuse, 0x10, PT ;  /* 0x000000109800780c */ /* 0x040fe40003f24270 */
[----:B------:R-:W-:Y:S01]  /*9b00*/  ISETP.GT.AND P6, PT, R152, 0x11, PT ;  /* 0x000000119800780c */ /* 0x000fe20003fc4270 */
[----:B------:R-:W-:-:S02]  /*9b10*/  WARPGROUP.DEPBAR.LE gsb0, 0x0 ;  /* 0x00008000000079c5 */ /* 0x000fc40000010000 */
[----:B------:R-:W-:Y:S02]  /*9b20*/  FSEL R57, R24, -INF , P5 ;  /* 0xff80000018397808 */ /* 0x000fe40002800000 */
[----:B------:R-:W-:Y:S02]  /*9b30*/  FSEL R12, R25, -INF , P4 ;  /* 0xff800000190c7808 */ /* 0x000fe40002000000 */
[----:B------:R-:W-:Y:S02]  /*9b40*/  FSEL R59, R28, -INF , P3 ;  /* 0xff8000001c3b7808 */ /* 0x000fe40001800000 */
[----:B------:R-:W-:Y:S02]  /*9b50*/  FMNMX.FTZ R10, R57, R12, !PT ;  /* 0x0000000c390a7209 */ /* 0x000fe40007810000 */
        /* <DEDUP_REMOVED lines=20> */
[----:B----4-:R-:W-:Y:S02]  /*9ca0*/  FSEL R21, R34, -INF , P1 ;  /* 0xff80000022157808 */ /* 0x010fe40000800000 */
[C---:B------:R-:W-:Y:S02]  /*9cb0*/  ISETP.GT.AND P1, PT, R152.reuse, 0x28, PT ;  /* 0x000000289800780c */ /* 0x040fe40003f24270 */
        /* <DEDUP_REMOVED lines=23> */
[----:B------:R-:W-:Y:S02]  /*9e30*/  FMNMX.FTZ R10, R77, R10, !PT ;  /* 0x0000000a4d0a7209 */ /* 0x000fe40007810000 */
[----:B------:R-:W-:Y:S02]  /*9e40*/  FSEL R45, R46, -INF , P1 ;  /* 0xff8000002e2d7808 */ /* 0x000fe40000800000 */
[----:B------:R-:W-:Y:S02]  /*9e50*/  FMNMX.FTZ R24, R79, R10, !PT ;  /* 0x0000000a4f187209 */ /* 0x000fe40007810000 */
[----:B------:R-:W-:Y:S02]  /*9e60*/  FMNMX.FTZ R10, R3, R27, !PT ;  /* 0x0000001b030a7209 */ /* 0x000fe40007810000 */
[----:B------:R-:W-:Y:S01]  /*9e70*/  FSEL R47, R47, -INF , P6 ;  /* 0xff8000002f2f7808 */ /* 0x000fe20003000000 */
[----:B------:R-:W1:Y:S01]  /*9e80*/  SHFL.BFLY PT, R11, R24, 0x2, 0x1f ;  /* 0x0c401f00180b7f89 */ /* 0x000e6200000e0000 */
[----:B------:R-:W-:-:S02]  /*9e90*/  FMNMX.FTZ R10, R13, R10, !PT ;  /* 0x0000000a0d0a7209 */ /* 0x000fc40007810000 */
[----:B------:R-:W-:Y:S02]  /*9ea0*/  FSEL R49, R50, -INF , P5 ;  /* 0xff80000032317808 */ /* 0x000fe40002800000 */
[----:B------:R-:W-:Y:S02]  /*9eb0*/  FMNMX.FTZ R10, R31, R10, !PT ;  /* 0x0000000a1f0a7209 */ /* 0x000fe40007810000 */
[----:B------:R-:W-:Y:S02]  /*9ec0*/  FSEL R51, R51, -INF , P4 ;  /* 0xff80000033337808 */ /* 0x000fe40002000000 */
[----:B------:R-:W-:Y:S02]  /*9ed0*/  FMNMX.FTZ R10, R21, R10, !PT ;  /* 0x0000000a150a7209 */ /* 0x000fe40007810000 */
[----:B------:R-:W-:Y:S02]  /*9ee0*/  FSEL R53, R54, -INF , P3 ;  /* 0xff80000036357808 */ /* 0x000fe40001800000 */
[----:B------:R-:W-:-:S02]  /*9ef0*/  FMNMX.FTZ R10, R35, R10, !PT ;  /* 0x0000000a230a7209 */ /* 0x000fc40007810000 */
[----:B------:R-:W-:Y:S02]  /*9f00*/  FSEL R55, R55, -INF , P2 ;  /* 0xff80000037377808 */ /* 0x000fe40001000000 */
[----:B------:R-:W-:Y:S01]  /*9f10*/  FMNMX.FTZ R20, R25, R10, !PT ;  /* 0x0000000a19147209 */ /* 0x000fe20007810000 */
[----:B------:R-:W-:-:S03]  /*9f20*/  IMAD.U32 R10, RZ, RZ, UR4 ;  /* 0x00000004ff0a7e24 */ /* 0x000fc6000f8e00ff */
[----:B------:R-:W-:Y:S02]  /*9f30*/  FMNMX.FTZ R20, R39, R20, !PT ;  /* 0x0000001427147209 */ /* 0x000fe40007810000 */
[----:B-1----:R-:W-:Y:S02]  /*9f40*/  FMNMX.FTZ R26, R24, R11, !PT ;  /* 0x0000000b181a7209 */ /* 0x002fe40007810000 */
        /* <DEDUP_REMOVED lines=15> */
[----:B------:R-:W1:Y:S01]  /*a040*/  SHFL.BFLY PT, R57, R20, 0x2, 0x1f ;  /* 0x0c401f0014397f89 */ /* 0x000e6200000e0000 */
        /* <DEDUP_REMOVED lines=10> */
[----:B------:R-:W3:Y:S01]  /*a0f0*/  MUFU.EX2 R152, R152 ;  /* 0x0000009800987308 */ /* 0x000ee20000000800 */
[----:B--2---:R-:W-:-:S07]  /*a100*/  FFMA.FTZ R12, R71, R10, -R26 ;  /* 0x0000000a470c7223 */ /* 0x004fce000001081a */
[----:B------:R-:W2:Y:S01]  /*a110*/  MUFU.EX2 R59, R59 ;  /* 0x0000003b003b7308 */ /* 0x000ea20000000800 */
[----:B-1----:R-:W-:Y:S01]  /*a120*/  FMNMX.FTZ R57, R20, R57, !PT ;  /* 0x0000003914397209 */ /* 0x002fe20007810000 */
[----:B------:R-:W-:-:S06]  /*a130*/  FFMA.FTZ R20, R73, R10, -R26 ;  /* 0x0000000a49147223 */ /* 0x000fcc000001081a */
[----:B-----5:R-:W1:Y:S01]  /*a140*/  MUFU.EX2 R154, R61 ;  /* 0x0000003d009a7308 */ /* 0x020e620000000800 */
[----:B---3--:R-:W-:Y:S01]  /*a150*/  FADD.FTZ R40, R152, R81 ;  /* 0x0000005198287221 */ /* 0x008fe20000010000 */
[----:B------:R-:W3:Y:S01]  /*a160*/  SHFL.BFLY PT, R24, R57, 0x1, 0x1f ;  /* 0x0c201f0039187f89 */ /* 0x000ee200000e0000 */
[----:B------:R-:W-:-:S05]  /*a170*/  F2FP.F16.F32.PACK_AB R152, R81, R152 ;  /* 0x000000985198723e */ /* 0x000fca00000000ff */
[----:B------:R-:W-:Y:S08]  /*a180*/  MUFU.EX2 R63, R63 ;  /* 0x0000003f003f7308 */ /* 0x000ff00000000800 */
[----:B------:R4:W-:Y:S08]  /*a190*/  MUFU.EX2 R156, R33 ;  /* 0x00000021009c7308 */ /* 0x0009f00000000800 */
[----:B------:R-:W-:Y:S01]  /*a1a0*/  MUFU.EX2 R158, R37 ;  /* 0x00000025009e7308 */ /* 0x000fe20000000800 */
[--C-:B----4-:R-:W-:Y:S01]  /*a1b0*/  FFMA.FTZ R33, R75, R10, -R26.reuse ;  /* 0x0000000a4b217223 */ /* 0x110fe2000001081a */
[----:B---3--:R-:W-:Y:S01]  /*a1c0*/  FMNMX.FTZ R169, R57, R24, !PT ;  /* 0x0000001839a97209 */ /* 0x008fe20007810000 */
[-CC-:B------:R-:W-:Y:S01]  /*a1d0*/  FFMA.FTZ R24, R77, R10.reuse, -R26.reuse ;  /* 0x0000000a4d187223 */ /* 0x180fe2000001081a */
[----:B------:R-:W-:-:S02]  /*a1e0*/  FFMA.FTZ R26, R79, R10, -R26 ;  /* 0x0000000a4f1a7223 */ /* 0x000fc4000001081a */
[C---:B------:R-:W-:Y:S01]  /*a1f0*/  FSETP.NEU.FTZ.AND P1, PT, R169.reuse, -INF , PT ;  /* 0xff800000a900780b */ /* 0x040fe20003f3d000 */
[-C--:B------:R-:W-:Y:S01]  /*a200*/  FMUL.FTZ R28, R169, R10.reuse ;  /* 0x0000000aa91c7220 */ /* 0x080fe20000410000 */
[----:B------:R-:W-:Y:S04]  /*a210*/  MUFU.EX2 R37, R26 ;  /* 0x0000001a00257308 */ /* 0x000fe80000000800 */
[----:B------:R-:W-:Y:S02]  /*a220*/  FSEL R28, R28, RZ, P1 ;  /* 0x000000ff1c1c7208 */ /* 0x000fe40000800000 */
[----:B------:R-:W-:Y:S02]  /*a230*/  ISETP.NE.AND P1, PT, R58, RZ, PT ;  /* 0x000000ff3a00720c */ /* 0x000fe40003f25270 */
        /* <DEDUP_REMOVED lines=15> */
[----:B------:R-:W-:Y:S01]  /*a330*/  FFMA.FTZ R51, R51, R10, -R28 ;  /* 0x0000000a33337223 */ /* 0x000fe2000001081c */
[----:B------:R2:W4:Y:S01]  /*a340*/  MUFU.EX2 R30, R27 ;  /* 0x0000001b001e7308 */ /* 0x0005220000000800 */
[----:B---3--:R-:W-:-:S02]  /*a350*/  @!P1 VIADD R3, R14, 0x28c40 ;  /* 0x00028c400e039836 */ /* 0x008fc40000000000 */
[-CC-:B------:R-:W-:Y:S01]  /*a360*/  FFMA.FTZ R53, R53, R10.reuse, -R28.reuse ;  /* 0x0000000a35357223 */ /* 0x180fe2000001081c */
[----:B------:R-:W-:Y:S02]  /*a370*/  FFMA.FTZ R28, R55, R10, -R28 ;  /* 0x0000000a371c7223 */ /* 0x000fe4000001081c */
[----:B------:R-:W-:Y:S02]  /*a380*/  @!P1 PRMT R3, RZ, 0x654, R3 ;  /* 0x00000654ff039816 */ /* 0x000fe40000000003 */
[----:B------:R-:W3:Y:S01]  /*a390*/  MUFU.EX2 R13, R13 ;  /* 0x0000000d000d7308 */ /* 0x000ee20000000800 */
[----:B--2---:R-:W-:Y:S01]  /*a3a0*/  FADD.FTZ R27, R59, R40 ;  /* 0x000000283b1b7221 */ /* 0x004fe20000010000 */
[----:B------:R2:W-:Y:S03]  /*a3b0*/  @!P1 SYNCS.ARRIVE.TRANS64.RED.A1T0 RZ, [R3+URZ], RZ ;  /* 0x000000ff03ff99a7 */ /* 0x0005e6000810043f */
[C---:B-1----:R-:W-:Y:S01]  /*a3c0*/  FADD.FTZ R42, R154.reuse, R27 ;  /* 0x0000001b9a2a7221 */ /* 0x042fe20000010000 */
[----:B------:R-:W-:-:S02]  /*a3d0*/  F2FP.F16.F32.PACK_AB R154, R154, R59 ;  /* 0x0000003b9a9a723e */ /* 0x000fc400000000ff */
[----:B------:R1:W0:Y:S01]  /*a3e0*/  MUFU.EX2 R32, R31 ;  /* 0x0000001f00207308 */ /* 0x0002220000000800 */
[----:B----4-:R-:W-:Y:S01]  /*a3f0*/  FADD.FTZ R40, R153, R30 ;  /* 0x0000001e99287221 */ /* 0x010fe20000010000 */
[----:B------:R-:W-:-:S06]  /*a400*/  F2FP.F16.F32.PACK_AB R153, R30, R153 ;  /* 0x000000991e99723e */ /* 0x000fcc00000000ff */
[----:B------:R-:W2:Y:S01]  /*a410*/  MUFU.EX2 R21, R21 ;  /* 0x0000001500157308 */ /* 0x000ea20000000800 */
[----:B---3--:R-:W-:Y:S01]  /*a420*/  FADD.FTZ R27, R13, R40 ;  /* 0x000000280d1b7221 */ /* 0x008fe20000010000 */
[----:B-1----:R-:W-:-:S04]  /*a430*/  FADD.FTZ R31, R63, R42 ;  /* 0x0000002a3f1f7221 */ /* 0x002fc80000010000 */
[C---:B------:R-:W-:Y:S01]  /*a440*/  FADD.FTZ R44, R156.reuse, R31 ;  /* 0x0000001f9c2c7221 */ /* 0x040fe20000010000 */
[----:B------:R-:W-:Y:S01]  /*a450*/  F2FP.F16.F32.PACK_AB R156, R156, R63 ;  /* 0x0000003f9c9c723e */ /* 0x000fe200000000ff */
[----:B------:R-:W1:Y:S01]  /*a460*/  MUFU.EX2 R26, R35 ;  /* 0x00000023001a7308 */ /* 0x000e620000000800 */
[C---:B0-----:R-:W-:Y:S01]  /*a470*/  FADD.FTZ R42, R32.reuse, R27 ;  /* 0x0000001b202a7221 */ /* 0x041fe20000010000 */
[----:B------:R-:W-:Y:S01]  /*a480*/  FADD.FTZ R27, R65, R44 ;  /* 0x0000002c411b7221 */ /* 0x000fe20000010000 */
[----:B------:R-:W-:Y:S01]  /*a490*/  F2FP.F16.F32.PACK_AB R155, R32, R13 ;  /* 0x0000000d209b723e */ /* 0x000fe200000000ff */
[----:B------:R-:W-:Y:S02]  /*a4a0*/  BAR.SYNC.DEFER_BLOCKING 0xf, 0x100 ;  /* 0x03c4000000007b1d */ /* 0x000fe40000010000 */
[C---:B------:R-:W-:Y:S01]  /*a4b0*/  FADD.FTZ R44, R158.reuse, R27 ;  /* 0x0000001b9e2c7221 */ /* 0x040fe20000010000 */
[----:B------:R-:W-:Y:S01]  /*a4c0*/  F2FP.F16.F32.PACK_AB R158, R158, R65 ;  /* 0x000000419e9e723e */ /* 0x000fe200000000ff */
[----:B--2---:R-:W-:-:S02]  /*a4d0*/  FADD.FTZ R3, R21, R42 ;  /* 0x0000002a15037221 */ /* 0x004fc40000010000 */
[----:B------:R-:W0:Y:S02]  /*a4e0*/  MUFU.EX2 R25, R25 ;  /* 0x0000001900197308 */ /* 0x000e240000000800 */
[----:B-1----:R-:W-:-:S06]  /*a4f0*/  FADD.FTZ R42, R26, R3 ;  /* 0x000000031a2a7221 */ /* 0x002fcc0000010000 */
[----:B------:R-:W1:Y:S01]  /*a500*/  MUFU.EX2 R34, R39 ;  /* 0x0000002700227308 */ /* 0x000e620000000800 */
[----:B------:R-:W-:-:S07]  /*a510*/  F2FP.F16.F32.PACK_AB R157, R26, R21 ;  /* 0x000000151a9d723e */ /* 0x000fce00000000ff */
[----:B------:R-:W2:Y:S01]  /*a520*/  MUFU.EX2 R67, R67 ;  /* 0x0000004300437308 */ /* 0x000ea20000000800 */
[----:B0-----:R-:W-:Y:S01]  /*a530*/  FADD.FTZ R3, R25, R42 ;  /* 0x0000002a19037221 */ /* 0x001fe20000010000 */
[----:B------:R0:W-:Y:S06]  /*a540*/  STSM.16.M88.4 [R194+0x26800], R152 ;  /* 0x02680098c2007844 */ /* 0x0001ec0000000200 */
[----:B------:R-:W3:Y:S01]  /*a550*/  MUFU.EX2 R29, R29 ;  /* 0x0000001d001d7308 */ /* 0x000ee20000000800 */
[C---:B-1----:R-:W-:Y:S01]  /*a560*/  FADD.FTZ R42, R34.reuse, R3 ;  /* 0x00000003222a7221 */ /* 0x042fe20000010000 */
[----:B------:R-:W-:-:S05]  /*a570*/  F2FP.F16.F32.PACK_AB R159, R34, R25 ;  /* 0x00000019229f723e */ /* 0x000fca00000000ff */
[----:B------:R0:W-:Y:S01]  /*a580*/  STSM.16.M88.4 [R197], R156 ;  /* 0x0000009cc5007844 */ /* 0x0001e20000000200 */
[----:B------:R-:W1:Y:S01]  /*a590*/  MUFU.EX2 R160, R41 ;  /* 0x0000002900a07308 */ /* 0x000e620000000800 */
[----:B--2---:R-:W-:-:S07]  /*a5a0*/  FADD.FTZ R27, R67, R44 ;  /* 0x0000002c431b7221 */ /* 0x004fce0000010000 */
[----:B------:R-:W2:Y:S01]  /*a5b0*/  MUFU.EX2 R36, R43 ;  /* 0x0000002b00247308 */ /* 0x000ea20000000800 */
[----:B---3--:R-:W-:-:S07]  /*a5c0*/  FADD.FTZ R3, R29, R42 ;  /* 0x0000002a1d037221 */ /* 0x008fce0000010000 */
[----:B------:R-:W3:Y:S01]  /*a5d0*/  MUFU.EX2 R69, R69 ;  /* 0x0000004500457308 */ /* 0x000ee20000000800 */
[C---:B-1----:R-:W-:Y:S01]  /*a5e0*/  FADD.FTZ R44, R160.reuse, R27 ;  /* 0x0000001ba02c7221 */ /* 0x042fe20000010000 */
[----:B------:R-:W-:-:S06]  /*a5f0*/  F2FP.F16.F32.PACK_AB R160, R160, R67 ;  /* 0x00000043a0a0723e */ /* 0x000fcc00000000ff */
[----:B------:R-:W1:Y:S01]  /*a600*/  MUFU.EX2 R45, R45 ;  /* 0x0000002d002d7308 */ /* 0x000e620000000800 */
[C---:B--2---:R-:W-:Y:S01]  /*a610*/  FADD.FTZ R26, R36.reuse, R3 ;  /* 0x00000003241a7221 */ /* 0x044fe20000010000 */
[----:B------:R-:W-:-:S06]  /*a620*/  F2FP.F16.F32.PACK_AB R161, R36, R29 ;  /* 0x0000001d24a1723e */ /* 0x000fcc00000000ff */
[----:B------:R-:W2:Y:S01]  /*a630*/  MUFU.EX2 R38, R47 ;  /* 0x0000002f00267308 */ /* 0x000ea20000000800 */
[----:B---3--:R-:W-:-:S07]  /*a640*/  FADD.FTZ R3, R69, R44 ;  /* 0x0000002c45037221 */ /* 0x008fce0000010000 */
[----:B------:R-:W3:Y:S01]  /*a650*/  MUFU.EX2 R12, R12 ;  /* 0x0000000c000c7308 */ /* 0x000ee20000000800 */
[----:B-1----:R-:W-:-:S07]  /*a660*/  FADD.FTZ R13, R45, R26 ;  /* 0x0000001a2d0d7221 */ /* 0x002fce0000010000 */
[----:B------:R-:W-:Y:S01]  /*a670*/  MUFU.EX2 R20, R20 ;  /* 0x0000001400147308 */ /* 0x000fe20000000800 */
[C---:B--2---:R-:W-:Y:S01]  /*a680*/  F2FP.F16.F32.PACK_AB R163, R38.reuse, R45 ;  /* 0x0000002d26a3723e */ /* 0x044fe200000000ff */
[----:B------:R-:W-:-:S06]  /*a690*/  FADD.FTZ R38, R38, R13 ;  /* 0x0000000d26267221 */ /* 0x000fcc0000010000 */
[----:B------:R-:W1:Y:S01]  /*a6a0*/  MUFU.EX2 R33, R33 ;  /* 0x0000002100217308 */ /* 0x000e620000000800 */
[C---:B---3--:R-:W-:Y:S01]  /*a6b0*/  FADD.FTZ R3, R12.reuse, R3 ;  /* 0x000000030c037221 */ /* 0x048fe20000010000 */
[----:B------:R-:W-:-:S05]  /*a6c0*/  F2FP.F16.F32.PACK_AB R162, R12, R69 ;  /* 0x000000450ca2723e */ /* 0x000fca00000000ff */
[----:B------:R0:W-:Y:S01]  /*a6d0*/  STSM.16.M88.4 [R195], R160 ;  /* 0x000000a0c3007844 */ /* 0x0001e20000000200 */
[----:B------:R-:W-:Y:S08]  /*a6e0*/  MUFU.EX2 R49, R49 ;  /* 0x0000003100317308 */ /* 0x000ff00000000800 */
[----:B------:R-:W2:Y:S01]  /*a6f0*/  MUFU.EX2 R40, R51 ;  /* 0x0000003300287308 */ /* 0x000ea20000000800 */
[----:B-1----:R-:W-:Y:S01]  /*a700*/  F2FP.F16.F32.PACK_AB R164, R33, R20 ;  /* 0x0000001421a4723e */ /* 0x002fe200000000ff */
[----:B------:R-:W-:-:S04]  /*a710*/  FADD.FTZ R20, R20, R3 ;  /* 0x0000000314147221 */ /* 0x000fc80000010000 */
[----:B------:R-:W-:Y:S02]  /*a720*/  FADD.FTZ R33, R33, R20 ;  /* 0x0000001421217221 */ /* 0x000fe40000010000 */
[----:B------:R-:W1:Y:S08]  /*a730*/  MUFU.EX2 R24, R24 ;  /* 0x0000001800187308 */ /* 0x000e700000000800 */
[----:B------:R-:W-:Y:S01]  /*a740*/  MUFU.EX2 R53, R53 ;  /* 0x0000003500357308 */ /* 0x000fe20000000800 */
[----:B--2---:R-:W-:Y:S01]  /*a750*/  F2FP.F16.F32.PACK_AB R165, R40, R49 ;  /* 0x0000003128a5723e */ /* 0x004fe200000000ff */
[----:B------:R-:W-:-:S04]  /*a760*/  FADD.FTZ R49, R49, R38 ;  /* 0x0000002631317221 */ /* 0x000fc80000010000 */
[----:B------:R-:W-:Y:S02]  /*a770*/  FADD.FTZ R40, R40, R49 ;  /* 0x0000003128287221 */ /* 0x000fe40000010000 */
[----:B------:R-:W2:Y:S01]  /*a780*/  MUFU.EX2 R28, R28 ;  /* 0x0000001c001c7308 */ /* 0x000ea20000000800 */
[----:B-1----:R-:W-:Y:S01]  /*a790*/  F2FP.F16.F32.PACK_AB R166, R37, R24 ;  /* 0x0000001825a6723e */ /* 0x002fe200000000ff */
[----:B------:R-:W-:-:S04]  /*a7a0*/  FADD.FTZ R24, R24, R33 ;  /* 0x0000002118187221 */ /* 0x000fc80000010000 */
[----:B------:R-:W-:Y:S01]  /*a7b0*/  FADD.FTZ R3, R37, R24 ;  /* 0x0000001825037221 */ /* 0x000fe20000010000 */
[----:B--2---:R-:W-:Y:S01]  /*a7c0*/  F2FP.F16.F32.PACK_AB R167, R28, R53 ;  /* 0x000000351ca7723e */ /* 0x004fe200000000ff */
[----:B------:R-:W-:-:S04]  /*a7d0*/  FADD.FTZ R53, R53, R40 ;  /* 0x0000002835357221 */ /* 0x000fc80000010000 */
[----:B------:R0:W-:Y:S01]  /*a7e0*/  STSM.16.M88.4 [R196], R164 ;  /* 0x000000a4c4007844 */ /* 0x0001e20000000200 */
[----:B------:R-:W-:Y:S01]  /*a7f0*/  FADD.FTZ R12, R28, R53 ;  /* 0x000000351c0c7221 */ /* 0x000fe20000010000 */
[----:B------:R-:W-:Y:S06]  /*a800*/  @!P0 BRA `(.L_x_3731) ;  /* 0x0000000000048947 */ /* 0x000fec0003800000 */
[----:B------:R-:W-:Y:S01]  /*a810*/  BPT.TRAP 0x1 ;  /* 0x000000040000795c */ /* 0x000fe20000300000 */
.L_x_3731:
[----:B------:R1:W2:Y:S01]  /*a820*/  SYNCS.PHASECHK.TRANS64.TRYWAIT P2, [R14+URZ+0x28c50], R15 ;  /* 0x028c500f0e0075a7 */ /* 0x0002a2000804017f */
[----:B------:R-:W-:Y:S05]  /*a830*/  @!P0 BRA `(.L_x_3732) ;  /* 0x0000000000048947 */ /* 0x000fea0003800000 */
[----:B------:R-:W-:Y:S01]  /*a840*/  BPT.TRAP 0x1 ;  /* 0x000000040000795c */ /* 0x000fe20000300000 */
.L_x_3732:
[----:B------:R-:W-:Y:S01]  /*a850*/  LOP3.LUT R13, R56, 0x2000000, RZ, 0xfc, !PT ;  /* 0x02000000380d7812 */ /* 0x000fe200078efcff */
[----:B------:R-:W-:Y:S01]  /*a860*/  ULDC UR39, c[0x0][0x988] ;  /* 0x0002620000277ab9 */ /* 0x000fe20000000800 */
[----:B------:R-:W-:Y:S01]  /*a870*/  BSSY B0, `(.L_x_3733) ;  /* 0x0000006000007945 */ /* 0x000fe20003800000 */
[----:B------:R-:W-:Y:S02]  /*a880*/  IMAD.MOV.U32 R27, RZ, RZ, 0x40000040 ;  /* 0x40000040ff1b7424 */ /* 0x000fe400078e00ff */
[----:B------:R-:W-:Y:S01]  /*a890*/  IMAD R26, R18, 0x1000, R13 ;  /* 0x00001000121a7824 */ /* 0x000fe200078e020d */
[----:B--2---:R-:W-:Y:S06]  /*a8a0*/  @P2 BRA `(.L_x_3734) ;  /* 0x0000000000082947 */ /* 0x004fec0003800000 */
[----:B------:R-:W2:Y:S02]  /*a8b0*/  SYNCS.PHASECHK.TRANS64.TRYWAIT P2, [R14+URZ+0x28c50], R15 ;  /* 0x028c500f0e0075a7 */ /* 0x000ea4000804017f */
[----:B--2---:R-:W-:Y:S05]  /*a8c0*/  @!P2 BRA `(.L_x_3735) ;  /* 0x000001080000a947 */ /* 0x004fea0003800000 */
.L_x_3734:
[----:B------:R-:W-:Y:S05]  /*a8d0*/  BSYNC B0 ;  /* 0x0000000000007941 */ /* 0x000fea0003800000 */
.L_x_3733:
[C---:B------:R-:W-:Y:S01]  /*a8e0*/  R2UR UR6, R26.reuse ;  /* 0x000000001a0672ca */ /* 0x040fe200000e0000 */
[C---:B------:R-:W-:Y:S01]  /*a8f0*/  VIADD R24, R26.reuse, 0x80 ;  /* 0x000000801a187836 */ /* 0x040fe20000000000 */
[----:B------:R-:W-:Y:S01]  /*a900*/  R2UR UR7, R27 ;  /* 0x000000001b0772ca */ /* 0x000fe200000e0000 */
[C---:B------:R-:W-:Y:S01]  /*a910*/  VIADD R20, R26.reuse, 0x100 ;  /* 0x000001001a147836 */ /* 0x040fe20000000000 */
[----:B------:R-:W-:Y:S01]  /*a920*/  BSSY B0, `(.L_x_3736) ;  /* 0x00001ce000007945 */ /* 0x000fe20003800000 */
[----:B------:R-:W-:Y:S01]  /*a930*/  VIADD R26, R26, 0x180 ;  /* 0x000001801a1a7836 */ /* 0x000fe20000000000 */
[----:B------:R-:W-:Y:S01]  /*a940*/  R2UR UR10, R24 ;  /* 0x00000000180a72ca */ /* 0x000fe200000e0000 */
[----:B------:R-:W-:Y:S01]  /*a950*/  IMAD.MOV.U32 R25, RZ, RZ, 0x40000040 ;  /* 0x40000040ff197424 */ /* 0x000fe200078e00ff */
[----:B------:R-:W-:Y:S01]  /*a960*/  R2UR UR14, R20 ;  /* 0x00000000140e72ca */ /* 0x000fe200000e0000 */
[----:B------:R-:W-:Y:S01]  /*a970*/  IMAD.MOV.U32 R27, RZ, RZ, 0x40000040 ;  /* 0x40000040ff1b7424 */ /* 0x000fe200078e00ff */
[----:B------:R-:W-:Y:S01]  /*a980*/  R2UR UR18, R26 ;  /* 0x000000001a1272ca */ /* 0x000fe200000e0000 */
[----:B------:R-:W-:Y:S01]  /*a990*/  IMAD.MOV.U32 R21, RZ, RZ, 0x40000040 ;  /* 0x40000040ff157424 */ /* 0x000fe200078e00ff */
[----:B------:R-:W-:Y:S01]  /*a9a0*/  R2UR UR11, R25 ;  /* 0x00000000190b72ca */ /* 0x000fe200000e0000 */
[----:B------:R-:W-:Y:S01]  /*a9b0*/  VIADD R168, R168, 0xfffffffe ;  /* 0xfffffffea8a87836 */ /* 0x000fe20000000000 */
[----:B------:R-:W-:Y:S01]  /*a9c0*/  R2UR UR19, R27 ;  /* 0x000000001b1372ca */ /* 0x000fe200000e0000 */
[----:B-12---:R-:W-:Y:S01]  /*a9d0*/  @!P1 VIADD R14, R14, 0x28c60 ;  /* 0x00028c600e0e9836 */ /* 0x006fe20000000000 */
[----:B------:R-:W-:Y:S01]  /*a9e0*/  WARPGROUP.ARRIVE ;  /* 0x00000000000079c5 */ /* 0x000fe20000000000 */
[----:B------:R-:W-:-:S02]  /*a9f0*/  R2UR UR15, R21 ;  /* 0x00000000150f72ca */ /* 0x000fc400000e0000 */
[----:B------:R-:W-:Y:S02]  /*aa00*/  ISETP.GE.AND P2, PT, R168, R191, PT ;  /* 0x000000bfa800720c */ /* 0x000fe40003f46270 */
[----:B------:R-:W-:Y:S01]  /*aa10*/  @!P1 PRMT R14, RZ, 0x654, R14 ;  /* 0x00000654ff0e9816 */ /* 0x000fe2000000000e */
[----:B------:R-:W-:Y:S03]  /*aa20*/  HGMMA.64x256x16.F32 R24, R152, gdesc[UR4].tnspB, RZ, !UPT, gsb0 ;  /* 0x43e0000498187df0 */ /* 0x000fe6000c0008ff */
[----:B------:R-:W-:Y:S02]  /*aa30*/  WARPGROUP.DEPBAR.LE gsb0, 0x0 ;  /* 0x00008000000079c5 */ /* 0x000fe40000010000 */
[----:B------:R-:W-:-:S15]  /*aa40*/  WARPGROUP.ARRIVE ;  /* 0x00000000000079c5 */ /* 0x000fde0000000000 */
[----:B------:R-:W-:-:S08]  /*aa50*/  NOP ;  /* 0x0000000000007918 */ /* 0x000fd00000000000 */
[----:B------:R-:W-:Y:S03]  /*aa60*/  HGMMA.64x256x16.F32 R24, R156, gdesc[UR8].tnspB, R24, gsb0 ;  /* 0x43e000089c187df0 */ /* 0x000fe60008000818 */
        /* <DEDUP_REMOVED lines=19> */
[----:B------:R-:W-:Y:S02]  /*aba0*/  IMAD.MOV.U32 R216, RZ, RZ, R168 ;  /* 0x000000ffffd87224 */ /* 0x000fe400078e00a8 */
[----:B------:R-:W-:Y:S02]  /*abb0*/  IMAD.MOV.U32 R15, RZ, RZ, R169 ;  /* 0x000000ffff0f7224 */ /* 0x000fe400078e00a9 */
[----:B------:R-:W-:Y:S02]  /*abc0*/  IMAD.MOV.U32 R227, RZ, RZ, R11 ;  /* 0x000000ffffe37224 */ /* 0x000fe400078e000b */
[----:B------:R-:W-:-:S07]  /*abd0*/  IMAD.MOV.U32 R226, RZ, RZ, R18 ;  /* 0x000000ffffe27224 */ /* 0x000fce00078e0012 */
.L_x_3748:
[----:B------:R-:W-:Y:S02]  /*abe0*/  VIADD R18, R226, 0x1 ;  /* 0x00000001e2127836 */ /* 0x000fe40000000000 */
[----:B------:R-:W-:Y:S02]  /*abf0*/  IMAD.MOV.U32 R10, RZ, RZ, R216 ;  /* 0x000000ffff0a7224 */ /* 0x000fe400078e00d8 */
[----:B------:R-:W-:Y:S01]  /*ac00*/  VIADD R216, R216, 0xffffffff ;  /* 0xffffffffd8d87836 */ /* 0x000fe20000000000 */
[----:B------:R-:W-:Y:S02]  /*ac10*/  ISETP.NE.AND P3, PT, R18, 0x2, PT ;  /* 0x000000021200780c */ /* 0x000fe40003f65270 */
[----:B------:R-:W-:Y:S02]  /*ac20*/  ISETP.GT.AND P2, PT, R10, R191, PT ;  /* 0x000000bf0a00720c */ /* 0x000fe40003f44270 */
[----:B------:R-:W-:Y:S02]  /*ac30*/  SEL R10, RZ, 0x1, P3 ;  /* 0x00000001ff0a7807 */ /* 0x000fe40001800000 */
[----:B------:R-:W-:-:S02]  /*ac40*/  SEL R18, R18, RZ, P3 ;  /* 0x000000ff12127207 */ /* 0x000fc40001800000 */
[----:B------:R-:W-:Y:S01]  /*ac50*/  LOP3.LUT R22, R22, R10, RZ, 0x3c, !PT ;  /* 0x0000000a16167212 */ /* 0x000fe200078e3cff */
[----:B--23--:R-:W-:Y:S06]  /*ac60*/  @!P0 BRA `(.L_x_3738) ;  /* 0x0000000000048947 */ /* 0x00cfec0003800000 */
[----:B------:R-:W-:Y:S01]  /*ac70*/  BPT.TRAP 0x1 ;  /* 0x000000040000795c */ /* 0x000fe20000300000 */
.L_x_3738:
[----:B------:R-:W-:Y:S01]  /*ac80*/  IMAD R217, R18, 0x8, R2 ;  /* 0x0000000812d97824 */ /* 0x000fe200078e0202 */
[----:B-1----:R-:W-:-:S04]  /*ac90*/  SHF.L.U32 R14, R22, 0x1f, RZ ;  /* 0x0000001f160e7819 */ /* 0x002fc800000006ff */
[----:B------:R1:W2:Y:S01]  /*aca0*/  SYNCS.PHASECHK.TRANS64.TRYWAIT P3, [R217+URZ+0x28c30], R14 ;  /* 0x028c300ed90075a7 */ /* 0x0002a2000806017f */
[----:B------:R-:W-:Y:S05]  /*acb0*/  @!P0 BRA `(.L_x_3739) ;  /* 0x0000000000048947 */ /* 0x000fea0003800000 */
[----:B------:R-:W-:Y:S01]  /*acc0*/  BPT.TRAP 0x1 ;  /* 0x000000040000795c */ /* 0x000fe20000300000 */
.L_x_3739:
[----:B------:R-:W-:Y:S01]  /*acd0*/  VIADD R10, R2, 0x20400 ;  /* 0x00020400020a7836 */ /* 0x000fe20000000000 */
[----:B------:R-:W-:Y:S01]  /*ace0*/  BSSY B1, `(.L_x_3740) ;  /* 0x0000009000017945 */ /* 0x000fe20003800000 */
[----:B0-----:R-:W-:Y:S02]  /*acf0*/  IMAD R152, R18, 0x200, R0 ;  /* 0x0000020012987824 */ /* 0x001fe400078e0200 */
[----:B------:R-:W-:Y:S01]  /*ad00*/  IMAD.MOV.U32 R153, RZ, RZ, 0x40000040 ;  /* 0x40000040ff997424 */ /* 0x000fe200078e00ff */
[----:B------:R-:W-:-:S04]  /*ad10*/  SHF.R.U32.HI R10, RZ, 0x4, R10 ;  /* 0x00000004ff0a7819 */ /* 0x000fc8000001160a */
[----:B------:R-:W-:-:S04]  /*ad20*/  LOP3.LUT R10, R10, 0x3fff, RZ, 0xc0, !PT ;  /* 0x00003fff0a0a7812 */ /* 0x000fc800078ec0ff */
[----:B------:R-:W-:Y:S01]  /*ad30*/  LOP3.LUT R10, R10, 0x10000, RZ, 0xfc, !PT ;  /* 0x000100000a0a7812 */ /* 0x000fe200078efcff */
[----:B--2---:R-:W-:Y:S06]  /*ad40*/  @P3 BRA `(.L_x_3741) ;  /* 0x0000000000083947 */ /* 0x004fec0003800000 */
[----:B------:R-:W0:Y:S02]  /*ad50*/  SYNCS.PHASECHK.TRANS64.TRYWAIT P3, [R217+URZ+0x28c30], R14 ;  /* 0x028c300ed90075a7 */ /* 0x000e24000806017f */
[----:B0-----:R-:W-:Y:S05]  /*ad60*/  @!P3 BRA `(.L_x_3742) ;  /* 0x0000010000ecb947 */ /* 0x001fea0003800000 */
.L_x_3741:
[----:B------:R-:W-:Y:S05]  /*ad70*/  BSYNC B1 ;  /* 0x0000000000017941 */ /* 0x000fea0003800000 */
.L_x_3740:
[----:B------:R-:W-:Y:S01]  /*ad80*/  IMAD.MOV.U32 R11, RZ, RZ, 0x40000040 ;  /* 0x40000040ff0b7424 */ /* 0x000fe200078e00ff */
[----:B------:R-:W-:Y:S01]  /*ad90*/  R2UR UR4, R10 ;  /* 0x000000000a0472ca */ /* 0x000fe200000e0000 */
[C---:B------:R-:W-:Y:S01]  /*ada0*/  VIADD R20, R152.reuse, 0x2 ;  /* 0x0000000298147836 */ /* 0x040fe20000000000 */
[C---:B------:R-:W-:Y:S01]  /*adb0*/  R2UR UR6, R152.reuse ;  /* 0x00000000980672ca */ /* 0x040fe200000e0000 */
[C---:B------:R-:W-:Y:S01]  /*adc0*/  VIADD R10, R152.reuse, 0x4 ;  /* 0x00000004980a7836 */ /* 0x040fe20000000000 */
[----:B------:R-:W-:Y:S01]  /*add0*/  R2UR UR7, R153 ;  /* 0x00000000990772ca */ /* 0x000fe200000e0000 */
[----:B------:R-:W-:Y:S01]  /*ade0*/  VIADD R152, R152, 0x6 ;  /* 0x0000000698987836 */ /* 0x000fe20000000000 */
[----:B------:R-:W-:Y:S01]  /*adf0*/  R2UR UR5, R11 ;  /* 0x000000000b0572ca */ /* 0x000fe200000e0000 */
[----:B------:R-:W-:Y:S01]  /*ae00*/  IMAD.MOV.U32 R153, RZ, RZ, 0x40000040 ;  /* 0x40000040ff997424 */ /* 0x000fe200078e00ff */
[----:B------:R-:W-:Y:S01]  /*ae10*/  R2UR UR10, R20 ;  /* 0x00000000140a72ca */ /* 0x000fe200000e0000 */
[----:B------:R-:W-:Y:S01]  /*ae20*/  IMAD.MOV.U32 R21, RZ, RZ, 0x40000040 ;  /* 0x40000040ff157424 */ /* 0x000fe200078e00ff */
[----:B------:R-:W-:-:S02]  /*ae30*/  R2UR UR18, R152 ;  /* 0x00000000981272ca */ /* 0x000fc400000e0000 */
[----:B------:R-:W-:Y:S02]  /*ae40*/  R2UR UR19, R153 ;  /* 0x00000000991372ca */ /* 0x000fe400000e0000 */
[----:B------:R-:W-:Y:S01]  /*ae50*/  WARPGROUP.ARRIVE ;  /* 0x00000000000079c5 */ /* 0x000fe20000000000 */
[----:B------:R-:W-:Y:S02]  /*ae60*/  R2UR UR11, R21 ;  /* 0x00000000150b72ca */ /* 0x000fe400000e0000 */
[----:B------:R-:W-:Y:S02]  /*ae70*/  R2UR UR8, R8 ;  /* 0x00000000080872ca */ /* 0x000fe400000e0000 */
[----:B------:R-:W-:Y:S01]  /*ae80*/  R2UR UR9, R9 ;  /* 0x00000000090972ca */ /* 0x000fe200000e0000 */
[----:B------:R-:W-:Y:S01]  /*ae90*/  HGMMA.64x64x16.F32 R152, gdesc[UR4], RZ, !UPT, gsb0 ;  /* 0x00e00000049879f0 */ /* 0x000fe2000c0008ff */
[----:B------:R-:W-:Y:S02]  /*aea0*/  R2UR UR14, R10 ;  /* 0x000000000a0e72ca */ /* 0x000fe400000e0000 */
[----:B------:R-:W-:-:S02]  /*aeb0*/  R2UR UR15, R11 ;  /* 0x000000000b0f72ca */ /* 0x000fc400000e0000 */
[----:B------:R-:W-:Y:S02]  /*aec0*/  R2UR UR12, R6 ;  /* 0x00000000060c72ca */ /* 0x000fe400000e0000 */
[----:B------:R-:W-:Y:S02]  /*aed0*/  R2UR UR13, R7 ;  /* 0x00000000070d72ca */ /* 0x000fe400000e0000 */
[----:B------:R-:W-:Y:S02]  /*aee0*/  R2UR UR16, R4 ;  /* 0x00000000041072ca */ /* 0x000fe400000e0000 */
[----:B------:R-:W-:Y:S02]  /*aef0*/  R2UR UR17, R5 ;  /* 0x00000000051172ca */ /* 0x000fe400000e0000 */
[----:B------:R-:W-:Y:S01]  /*af00*/  ISETP.NE.AND P3, PT, R192, RZ, PT ;  /* 0x000000ffc000720c */ /* 0x000fe20003f65270 */
        /* <DEDUP_REMOVED lines=26> */
[----:B------:R-:W2:Y:S02]  /*b0b0*/  SHFL.BFLY PT, R11, R10, 0x2, 0x1f ;  /* 0x0c401f000a0b7f89 */ /* 0x000ea400000e0000 */
[----:B--2---:R-:W-:-:S05]  /*b0c0*/  FMNMX.FTZ R11, R10, R11, !PT ;  /* 0x0000000b0a0b7209 */ /* 0x004fca0007810000 */
[----:B------:R-:W2:Y:S02]  /*b0d0*/  SHFL.BFLY PT, R10, R11, 0x1, 0x1f ;  /* 0x0c201f000b0a7f89 */ /* 0x000ea400000e0000 */
[----:B--2---:R-:W-:Y:S01]  /*b0e0*/  FMNMX.FTZ R11, R11, R10, !PT ;  /* 0x0000000a0b0b7209 */ /* 0x004fe20007810000 */
[----:B------:R-:W-:-:S04]  /*b0f0*/  IMAD.U32 R10, RZ, RZ, UR39 ;  /* 0x00000027ff0a7e24 */ /* 0x000fc8000f8e00ff */
[C---:B------:R-:W-:Y:S01]  /*b100*/  FMUL.FTZ R20, R11.reuse, R10 ;  /* 0x0000000a0b147220 */ /* 0x040fe20000410000 */
[----:B------:R-:W-:-:S03]  /*b110*/  FADD.FTZ R21, -R11, R227 ;  /* 0x000000e30b157221 */ /* 0x000fc60000010100 */
[-CC-:B------:R-:W-:Y:S01]  /*b120*/  FFMA.FTZ R152, R152, R10.reuse, -R20.reuse ;  /* 0x0000000a98987223 */ /* 0x180fe20000010814 */
[-C--:B------:R-:W-:Y:S01]  /*b130*/  FMUL.FTZ R21, R21, R10.reuse ;  /* 0x0000000a15157220 */ /* 0x080fe20000410000 */
[-CC-:B------:R-:W-:Y:S01]  /*b140*/  FFMA.FTZ R153, R153, R10.reuse, -R20.reuse ;  /* 0x0000000a99997223 */ /* 0x180fe20000010814 */
[-CC-:B------:R-:W-:Y:S01]  /*b150*/  FFMA.FTZ R156, R156, R10.reuse, -R20.reuse ;  /* 0x0000000a9c9c7223 */ /* 0x180fe20000010814 */
[-CC-:B------:R-:W-:Y:S01]  /*b160*/  FFMA.FTZ R157, R157, R10.reuse, -R20.reuse ;  /* 0x0000000a9d9d7223 */ /* 0x180fe20000010814 */
[----:B------:R2:W3:Y:S01]  /*b170*/  MUFU.EX2 R227, R21 ;  /* 0x0000001500e37308 */ /* 0x0004e20000000800 */
[-CC-:B------:R-:W-:Y:S01]  /*b180*/  FFMA.FTZ R160, R160, R10.reuse, -R20.reuse ;  /* 0x0000000aa0a07223 */ /* 0x180fe20000010814 */
[-CC-:B------:R-:W-:Y:S01]  /*b190*/  FFMA.FTZ R161, R161, R10.reuse, -R20.reuse ;  /* 0x0000000aa1a17223 */ /* 0x180fe20000010814 */
[-CC-:B------:R-:W-:Y:S01]  /*b1a0*/  FFMA.FTZ R164, R164, R10.reuse, -R20.reuse ;  /* 0x0000000aa4a47223 */ /* 0x180fe20000010814 */
[-CC-:B------:R-:W-:Y:S01]  /*b1b0*/  FFMA.FTZ R165, R165, R10.reuse, -R20.reuse ;  /* 0x0000000aa5a57223 */ /* 0x180fe20000010814 */
[-CC-:B------:R-:W-:Y:S01]  /*b1c0*/  FFMA.FTZ R168, R168, R10.reuse, -R20.reuse ;  /* 0x0000000aa8a87223 */ /* 0x180fe20000010814 */
[-CC-:B------:R-:W-:Y:S01]  /*b1d0*/  FFMA.FTZ R172, R172, R10.reuse, -R20.reuse ;  /* 0x0000000aacac7223 */ /* 0x180fe20000010814 */
[-CC-:B------:R-:W-:Y:S01]  /*b1e0*/  FFMA.FTZ R173, R173, R10.reuse, -R20.reuse ;  /* 0x0000000aadad7223 */ /* 0x180fe20000010814 */
[----:B------:R-:W4:Y:S01]  /*b1f0*/  MUFU.EX2 R152, R152 ;  /* 0x0000009800987308 */ /* 0x000f220000000800 */
[----:B--2---:R-:W-:Y:S01]  /*b200*/  FFMA.FTZ R21, R169, R10, -R20 ;  /* 0x0000000aa9157223 */ /* 0x004fe20000010814 */
[----:B------:R-:W-:-:S02]  /*b210*/  @!P3 IMAD R169, R226, 0x40, R190 ;  /* 0x00000040e2a9b824 */ /* 0x000fc400078e02be */
[-CC-:B------:R-:W-:Y:S01]  /*b220*/  FFMA.FTZ R176, R176, R10.reuse, -R20.reuse ;  /* 0x0000000ab0b07223 */ /* 0x180fe20000010814 */
[-CC-:B------:R-:W-:Y:S01]  /*b230*/  FFMA.FTZ R177, R177, R10.reuse, -R20.reuse ;  /* 0x0000000ab1b17223 */ /* 0x180fe20000010814 */
[-CC-:B------:R-:W-:Y:S01]  /*b240*/  FFMA.FTZ R180, R180, R10.reuse, -R20.reuse ;  /* 0x0000000ab4b47223 */ /* 0x180fe20000010814 */
[----:B------:R-:W-:Y:S01]  /*b250*/  FFMA.FTZ R20, R181, R10, -R20 ;  /* 0x0000000ab5147223 */ /* 0x000fe20000010814 */
[----:B------:R-:W2:Y:S01]  /*b260*/  MUFU.EX2 R153, R153 ;  /* 0x0000009900997308 */ /* 0x000ea20000000800 */
[-C--:B---3--:R-:W-:Y:S01]  /*b270*/  FMUL.FTZ R24, R24, R227.reuse ;  /* 0x000000e318187220 */ /* 0x088fe20000410000 */
[-C--:B------:R-:W-:Y:S01]  /*b280*/  FMUL.FTZ R25, R25, R227.reuse ;  /* 0x000000e319197220 */ /* 0x080fe20000410000 */
[-C--:B------:R-:W-:Y:S01]  /*b290*/  FMUL.FTZ R28, R28, R227.reuse ;  /* 0x000000e31c1c7220 */ /* 0x080fe20000410000 */
[-C--:B------:R-:W-:Y:S01]  /*b2a0*/  FMUL.FTZ R29, R29, R227.reuse ;  /* 0x000000e31d1d7220 */ /* 0x080fe20000410000 */
[-C--:B------:R-:W-:Y:S01]  /*b2b0*/  FMUL.FTZ R32, R32, R227.reuse ;  /* 0x000000e320207220 */ /* 0x080fe20000410000 */
[-C--:B------:R-:W-:Y:S01]  /*b2c0*/  FMUL.FTZ R33, R33, R227.reuse ;  /* 0x000000e321217220 */ /* 0x080fe20000410000 */
[----:B------:R-:W-:Y:S01]  /*b2d0*/  FMUL.FTZ R36, R36, R227 ;  /* 0x000000e324247220 */ /* 0x000fe20000410000 */
[----:B------:R-:W3:Y:S01]  /*b2e0*/  MUFU.EX2 R156, R156 ;  /* 0x0000009c009c7308 */ /* 0x000ee20000000800 */
[----:B----4-:R-:W-:Y:S01]  /*b2f0*/  FFMA.FTZ R3, R227, R3, R152 ;  /* 0x00000003e3037223 */ /* 0x010fe20000010098 */
[-C--:B------:R-:W-:Y:S01]  /*b300*/  FMUL.FTZ R37, R37, R227.reuse ;  /* 0x000000e325257220 */ /* 0x080fe20000410000 */
[-C--:B------:R-:W-:Y:S01]  /*b310*/  FMUL.FTZ R40, R40, R227.reuse ;  /* 0x000000e328287220 */ /* 0x080fe20000410000 */
[-C--:B------:R-:W-:Y:S01]  /*b320*/  FMUL.FTZ R41, R41, R227.reuse ;  /* 0x000000e329297220 */ /* 0x080fe20000410000 */
[-C--:B------:R-:W-:Y:S01]  /*b330*/  FMUL.FTZ R44, R44, R227.reuse ;  /* 0x000000e32c2c7220 */ /* 0x080fe20000410000 */
[-C--:B------:R-:W-:Y:S01]  /*b340*/  FMUL.FTZ R45, R45, R227.reuse ;  /* 0x000000e32d2d7220 */ /* 0x080fe20000410000 */
[----:B------:R-:W-:Y:S01]  /*b350*/  FMUL.FTZ R48, R48, R227 ;  /* 0x000000e330307220 */ /* 0x000fe20000410000 */
[----:B------:R-:W4:Y:S01]  /*b360*/  MUFU.EX2 R157, R157 ;  /* 0x0000009d009d7308 */ /* 0x000f220000000800 */
[C---:B--2---:R-:W-:Y:S01]  /*b370*/  FADD.FTZ R3, R153.reuse, R3 ;  /* 0x0000000399037221 */ /* 0x044fe20000010000 */
[----:B------:R-:W-:Y:S01]  /*b380*/  F2FP.F16.F32.PACK_AB R152, R153, R152 ;  /* 0x000000989998723e */ /* 0x000fe200000000ff */
[----:B------:R-:W-:-:S02]  /*b390*/  @!P1 VIADD R153, R217, 0x28c40 ;  /* 0x00028c40d9999836 */ /* 0x000fc40000000000 */
[-C--:B------:R-:W-:Y:S01]  /*b3a0*/  FMUL.FTZ R49, R49, R227.reuse ;  /* 0x000000e331317220 */ /* 0x080fe20000410000 */
[-C--:B------:R-:W-:Y:S01]  /*b3b0*/  FMUL.FTZ R52, R52, R227.reuse ;  /* 0x000000e334347220 */ /* 0x080fe20000410000 */
[-C--:B------:R-:W-:Y:S01]  /*b3c0*/  FMUL.FTZ R53, R53, R227.reuse ;  /* 0x000000e335357220 */ /* 0x080fe20000410000 */
[-C--:B------:R-:W-:Y:S01]  /*b3d0*/  FMUL.FTZ R56, R56, R227.reuse ;  /* 0x000000e338387220 */ /* 0x080fe20000410000 */
[----:B------:R-:W-:Y:S01]  /*b3e0*/  @!P1 PRMT R153, RZ, 0x654, R153 ;  /* 0x00000654ff999816 */ /* 0x000fe20000000099 */
[----:B------:R-:W2:Y:S01]  /*b3f0*/  MUFU.EX2 R160, R160 ;  /* 0x000000a000a07308 */ /* 0x000ea20000000800 */
[----:B---3--:R-:W-:Y:S01]  /*b400*/  FADD.FTZ R3, R156, R3 ;  /* 0x000000039c037221 */ /* 0x008fe20000010000 */
[-C--:B------:R-:W-:Y:S01]  /*b410*/  FMUL.FTZ R57, R57, R227.reuse ;  /* 0x000000e339397220 */ /* 0x080fe20000410000 */
[----:B------:R3:W-:Y:S01]  /*b420*/  @!P1 SYNCS.ARRIVE.TRANS64.RED.A1T0 RZ, [R153+URZ], RZ ;  /* 0x000000ff99ff99a7 */ /* 0x0007e2000810043f */
[-C--:B------:R-:W-:Y:S01]  /*b430*/  FMUL.FTZ R60, R60, R227.reuse ;  /* 0x000000e33c3c7220 */ /* 0x080fe20000410000 */
[-C--:B------:R-:W-:Y:S01]  /*b440*/  FMUL.FTZ R61, R61, R227.reuse ;  /* 0x000000e33d3d7220 */ /* 0x080fe20000410000 */
[-C--:B------:R-:W-:Y:S01]  /*b450*/  FMUL.FTZ R64, R64, R227.reuse ;  /* 0x000000e340407220 */ /* 0x080fe20000410000 */
[-C--:B------:R-:W-:Y:S01]  /*b460*/  FMUL.FTZ R65, R65, R227.reuse ;  /* 0x000000e341417220 */ /* 0x080fe20000410000 */
[----:B------:R-:W5:Y:S01]  /*b470*/  MUFU.EX2 R161, R161 ;  /* 0x000000a100a17308 */ /* 0x000f620000000800 */
[-C--:B------:R-:W-:Y:S01]  /*b480*/  FMUL.FTZ R68, R68, R227.reuse ;  /* 0x000000e344447220 */ /* 0x080fe20000410000 */
[----:B------:R-:W-:Y:S01]  /*b490*/  FMUL.FTZ R69, R69, R227 ;  /* 0x000000e345457220 */ /* 0x000fe20000410000 */
[----:B---3--:R-:W-:Y:S01]  /*b4a0*/  @!P3 IMAD R153, R169, 0x4, R2 ;  /* 0x00000004a999b824 */ /* 0x008fe200078e0202 */
[----:B------:R-:W-:Y:S01]  /*b4b0*/  FMNMX.FTZ R169, R154, R15, !PT ;  /* 0x0000000f9aa97209 */ /* 0x000fe20007810000 */
[-C--:B------:R-:W-:Y:S01]  /*b4c0*/  FMUL.FTZ R72, R72, R227.reuse ;  /* 0x000000e348487220 */ /* 0x080fe20000410000 */
[-C--:B------:R-:W-:Y:S01]  /*b4d0*/  FMUL.FTZ R73, R73, R227.reuse ;  /* 0x000000e349497220 */ /* 0x080fe20000410000 */
[----:B------:R-:W-:Y:S01]  /*b4e0*/  FMUL.FTZ R76, R76, R227 ;  /* 0x000000e34c4c7220 */ /* 0x000fe20000410000 */
[----:B------:R-:W-:Y:S01]  /*b4f0*/  FMNMX.FTZ R169, R155, R169, !PT ;  /* 0x000000a99ba97209 */ /* 0x000fe20007810000 */
[----:B------:R-:W-:Y:S01]  /*b500*/  @!P3 STS [R153+0x28800], R227 ;  /* 0x028800e39900b388 */ /* 0x000fe20000000800 */
[-C--:B------:R-:W-:Y:S01]  /*b510*/  FMUL.FTZ R77, R77, R227.reuse ;  /* 0x000000e34d4d7220 */ /* 0x080fe20000410000 */
[----:B------:R-:W-:Y:S01]  /*b520*/  FMUL.FTZ R80, R80, R227 ;  /* 0x000000e350507220 */ /* 0x000fe20000410000 */
[----:B------:R-:W-:Y:S01]  /*b530*/  FMNMX.FTZ R169, R158, R169, !PT ;  /* 0x000000a99ea97209 */ /* 0x000fe20007810000 */
[-C--:B------:R-:W-:Y:S01]  /*b540*/  FMUL.FTZ R81, R81, R227.reuse ;  /* 0x000000e351517220 */ /* 0x080fe20000410000 */
        /* <DEDUP_REMOVED lines=44> */
[----:B------:R-:W-:Y:S01]  /*b810*/  FMUL.FTZ R149, R149, R227 ;  /* 0x000000e395957220 */ /* 0x000fe20000410000 */
[----:B----4-:R-:W-:Y:S01]  /*b820*/  FADD.FTZ R3, R157, R3 ;  /* 0x000000039d037221 */ /* 0x010fe20000010000 */
[----:B------:R-:W-:Y:S01]  /*b830*/  FMNMX.FTZ R169, R182, R169, !PT ;  /* 0x000000a9b6a97209 */ /* 0x000fe20007810000 */
[----:B------:R-:W3:Y:S02]  /*b840*/  MUFU.EX2 R164, R164 ;  /* 0x000000a400a47308 */ /* 0x000ee40000000800 */
[----:B--2---:R-:W-:Y:S01]  /*b850*/  FADD.FTZ R3, R160, R3 ;  /* 0x00000003a0037221 */ /* 0x004fe20000010000 */
[----:B------:R-:W-:-:S03]  /*b860*/  FMNMX.FTZ R169, R183, R169, !PT ;  /* 0x000000a9b7a97209 */ /* 0x000fc60007810000 */
[----:B-----5:R-:W-:Y:S02]  /*b870*/  FADD.FTZ R3, R161, R3 ;  /* 0x00000003a1037221 */ /* 0x020fe40000010000 */
[----:B------:R-:W2:Y:S01]  /*b880*/  SHFL.BFLY PT, R181, R169, 0x2, 0x1f ;  /* 0x0c401f00a9b57f89 */ /* 0x000ea200000e0000 */
[----:B------:R-:W4:Y:S08]  /*b890*/  MUFU.EX2 R165, R165 ;  /* 0x000000a500a57308 */ /* 0x000f300000000800 */
[----:B------:R-:W5:Y:S01]  /*b8a0*/  MUFU.EX2 R168, R168 ;  /* 0x000000a800a87308 */ /* 0x000f620000000800 */
[----:B---3--:R-:W-:-:S07]  /*b8b0*/  FADD.FTZ R3, R164, R3 ;  /* 0x00000003a4037221 */ /* 0x008fce0000010000 */
[----:B------:R-:W3:Y:S01]  /*b8c0*/  MUFU.EX2 R21, R21 ;  /* 0x0000001500157308 */ /* 0x000ee20000000800 */
[----:B----4-:R-:W-:Y:S01]  /*b8d0*/  FADD.FTZ R3, R165, R3 ;  /* 0x00000003a5037221 */ /* 0x010fe20000010000 */
[----:B--2---:R-:W-:-:S06]  /*b8e0*/  FMNMX.FTZ R169, R169, R181, !PT ;  /* 0x000000b5a9a97209 */ /* 0x004fcc0007810000 */
[----:B------:R-:W2:Y:S01]  /*b8f0*/  MUFU.EX2 R172, R172 ;  /* 0x000000ac00ac7308 */ /* 0x000ea20000000800 */
[----:B-----5:R-:W-:Y:S01]  /*b900*/  FADD.FTZ R3, R168, R3 ;  /* 0x00000003a8037221 */ /* 0x020fe20000010000 */
[----:B------:R-:W4:Y:S06]  /*b910*/  SHFL.BFLY PT, R181, R169, 0x1, 0x1f ;  /* 0x0c201f00a9b57f89 */ /* 0x000f2c00000e0000 */
[----:B------:R-:W5:Y:S01]  /*b920*/  MUFU.EX2 R173, R173 ;  /* 0x000000ad00ad7308 */ /* 0x000f620000000800 */
[----:B---3--:R-:W-:-:S07]  /*b930*/  FADD.FTZ R3, R21, R3 ;  /* 0x0000000315037221 */ /* 0x008fce0000010000 */
[----:B------:R-:W3:Y:S01]  /*b940*/  MUFU.EX2 R176, R176 ;  /* 0x000000b000b07308 */ /* 0x000ee20000000800 */
[----:B--2---:R-:W-:-:S07]  /*b950*/  FADD.FTZ R3, R172, R3 ;  /* 0x00000003ac037221 */ /* 0x004fce0000010000 */
[----:B------:R-:W2:Y:S01]  /*b960*/  MUFU.EX2 R177, R177 ;  /* 0x000000b100b17308 */ /* 0x000ea20000000800 */
[----:B-----5:R-:W-:Y:S01]  /*b970*/  FADD.FTZ R3, R173, R3 ;  /* 0x00000003ad037221 */ /* 0x020fe20000010000 */
[----:B----4-:R-:W-:-:S06]  /*b980*/  FMNMX.FTZ R169, R169, R181, !PT ;  /* 0x000000b5a9a97209 */ /* 0x010fcc0007810000 */
[----:B------:R-:W4:Y:S01]  /*b990*/  MUFU.EX2 R180, R180 ;  /* 0x000000b400b47308 */ /* 0x000f220000000800 */
[----:B------:R-:W-:Y:S01]  /*b9a0*/  FADD.FTZ R15, -R169, R15 ;  /* 0x0000000fa90f7221 */ /* 0x000fe20000010100 */
[----:B---3--:R-:W-:-:S03]  /*b9b0*/  FADD.FTZ R3, R176, R3 ;  /* 0x00000003b0037221 */ /* 0x008fc60000010000 */
[----:B------:R-:W-:-:S03]  /*b9c0*/  FMUL.FTZ R15, R15, R10 ;  /* 0x0000000a0f0f7220 */ /* 0x000fc60000410000 */
[----:B------:R-:W3:Y:S01]  /*b9d0*/  MUFU.EX2 R20, R20 ;  /* 0x0000001400147308 */ /* 0x000ee20000000800 */
[----:B--2---:R-:W-:-:S07]  /*b9e0*/  FADD.FTZ R3, R177, R3 ;  /* 0x00000003b1037221 */ /* 0x004fce0000010000 */
[----:B------:R-:W2:Y:S01]  /*b9f0*/  MUFU.EX2 R15, R15 ;  /* 0x0000000f000f7308 */ /* 0x000ea20000000800 */
[----:B----4-:R-:W-:-:S04]  /*ba00*/  FADD.FTZ R3, R180, R3 ;  /* 0x00000003b4037221 */ /* 0x010fc80000010000 */
[----:B---3--:R-:W-:Y:S01]  /*ba10*/  FADD.FTZ R3, R20, R3 ;  /* 0x0000000314037221 */ /* 0x008fe20000010000 */
[----:B--2---:R2:W-:Y:S01]  /*ba20*/  @!P3 STS [R153+0x28820], R15 ;  /* 0x0288200f9900b388 */ /* 0x0045e20000000800 */
        /* <DEDUP_REMOVED lines=9> */
[-C--:B--2---:R-:W-:Y:S01]  /*bac0*/  FMUL.FTZ R153, R169, R10.reuse ;  /* 0x0000000aa9997220 */ /* 0x084fe20000410000 */
[-C--:B------:R-:W-:Y:S01]  /*bad0*/  FMUL.FTZ R43, R43, R15.reuse ;  /* 0x0000000f2b2b7220 */ /* 0x080fe20000410000 */
[-C--:B------:R-:W-:Y:S01]  /*bae0*/  FMUL.FTZ R46, R46, R15.reuse ;  /* 0x0000000f2e2e7220 */ /* 0x080fe20000410000 */
[-C--:B------:R-:W-:Y:S01]  /*baf0*/  FMUL.FTZ R47, R47, R15.reuse ;  /* 0x0000000f2f2f7220 */ /* 0x080fe20000410000 */
[-CC-:B------:R-:W-:Y:S01]  /*bb00*/  FFMA.FTZ R154, R154, R10.reuse, -R153.reuse ;  /* 0x0000000a9a9a7223 */ /* 0x180fe20000010899 */
        /* <DEDUP_REMOVED lines=23> */
[----:B------:R2:W3:Y:S01]  /*bc80*/  MUFU.EX2 R153, R154 ;  /* 0x0000009a00997308 */ /* 0x0004e20000000800 */
[-C--:B------:R-:W-:Y:S01]  /*bc90*/  FMUL.FTZ R63, R63, R15.reuse ;  /* 0x0000000f3f3f7220 */ /* 0x080fe20000410000 */
[-C--:B------:R-:W-:Y:S01]  /*bca0*/  FMUL.FTZ R66, R66, R15.reuse ;  /* 0x0000000f42427220 */ /* 0x080fe20000410000 */
[-C--:B------:R-:W-:Y:S01]  /*bcb0*/  FMUL.FTZ R67, R67, R15.reuse ;  /* 0x0000000f43437220 */ /* 0x080fe20000410000 */
[-C--:B------:R-:W-:Y:S01]  /*bcc0*/  FMUL.FTZ R70, R70, R15.reuse ;  /* 0x0000000f46467220 */ /* 0x080fe20000410000 */
[-C--:B------:R-:W-:Y:S01]  /*bcd0*/  FMUL.FTZ R71, R71, R15.reuse ;  /* 0x0000000f47477220 */ /* 0x080fe20000410000 */
[-C--:B------:R-:W-:Y:S01]  /*bce0*/  FMUL.FTZ R74, R74, R15.reuse ;  /* 0x0000000f4a4a7220 */ /* 0x080fe20000410000 */
[-C--:B------:R-:W-:Y:S01]  /*bcf0*/  FMUL.FTZ R75, R75, R15.reuse ;  /* 0x0000000f4b4b7220 */ /* 0x080fe20000410000 */
[----:B------:R4:W5:Y:S01]  /*bd00*/  MUFU.EX2 R181, R158 ;  /* 0x0000009e00b57308 */ /* 0x0009620000000800 */
[----:B--2---:R-:W-:Y:S01]  /*bd10*/  F2FP.F16.F32.PACK_AB R154, R157, R156 ;  /* 0x0000009c9d9a723e */ /* 0x004fe200000000ff */
[-C--:B------:R-:W-:Y:S01]  /*bd20*/  FMUL.FTZ R78, R78, R15.reuse ;  /* 0x0000000f4e4e7220 */ /* 0x080fe20000410000 */
[----:B------:R-:W-:Y:S01]  /*bd30*/  F2FP.F16.F32.PACK_AB R156, R161, R160 ;  /* 0x000000a0a19c723e */ /* 0x000fe200000000ff */
[-C--:B------:R-:W-:Y:S01]  /*bd40*/  FMUL.FTZ R79, R79, R15.reuse ;  /* 0x0000000f4f4f7220 */ /* 0x080fe20000410000 */
[----:B------:R-:W-:Y:S01]  /*bd50*/  F2FP.F16.F32.PACK_AB R160, R21, R168 ;  /* 0x000000a815a0723e */ /* 0x000fe200000000ff */
[-C--:B------:R-:W-:Y:S01]  /*bd60*/  FMUL.FTZ R82, R82, R15.reuse ;  /* 0x0000000f52527220 */ /* 0x080fe20000410000 */
[-C--:B------:R-:W-:Y:S01]  /*bd70*/  FMUL.FTZ R83, R83, R15.reuse ;  /* 0x0000000f53537220 */ /* 0x080fe20000410000 */
[----:B------:R-:W2:Y:S01]  /*bd80*/  MUFU.EX2 R159, R159 ;  /* 0x0000009f009f7308 */ /* 0x000ea20000000800 */
[----:B---3--:R-:W-:Y:S01]  /*bd90*/  FFMA.FTZ R12, R15, R12, R153 ;  /* 0x0000000c0f0c7223 */ /* 0x008fe20000010099 */
[----:B----4-:R-:W-:Y:S01]  /*bda0*/  F2FP.F16.F32.PACK_AB R158, R165, R164 ;  /* 0x000000a4a59e723e */ /* 0x010fe200000000ff */
[----:B------:R-:W-:Y:S01]  /*bdb0*/  FMUL.FTZ R86, R86, R15 ;  /* 0x0000000f56567220 */ /* 0x000fe20000410000 */
[C---:B------:R-:W-:Y:S01]  /*bdc0*/  F2FP.F16.F32.PACK_AB R153, R155.reuse, R153 ;  /* 0x000000999b99723e */ /* 0x040fe200000000ff */
[----:B------:R-:W-:Y:S01]  /*bdd0*/  FADD.FTZ R12, R155, R12 ;  /* 0x0000000c9b0c7221 */ /* 0x000fe20000010000 */
[----:B------:R-:W-:Y:S01]  /*bde0*/  F2FP.F16.F32.PACK_AB R164, R177, R176 ;  /* 0x000000b0b1a4723e */ /* 0x000fe200000000ff */
[-C--:B------:R-:W-:Y:S01]  /*bdf0*/  FMUL.FTZ R87, R87, R15.reuse ;  /* 0x0000000f57577220 */ /* 0x080fe20000410000 */
[----:B------:R3:W4:Y:S01]  /*be00*/  MUFU.EX2 R226, R162 ;  /* 0x000000a200e27308 */ /* 0x0007220000000800 */
[----:B-----5:R-:W-:Y:S01]  /*be10*/  FADD.FTZ R12, R181, R12 ;  /* 0x0000000cb50c7221 */ /* 0x020fe20000010000 */
[-C--:B------:R-:W-:Y:S01]  /*be20*/  FMUL.FTZ R90, R90, R15.reuse ;  /* 0x0000000f5a5a7220 */ /* 0x080fe20000410000 */
[-C--:B------:R-:W-:Y:S01]  /*be30*/  FMUL.FTZ R91, R91, R15.reuse ;  /* 0x0000000f5b5b7220 */ /* 0x080fe20000410000 */
[-C--:B------:R-:W-:Y:S01]  /*be40*/  FMUL.FTZ R94, R94, R15.reuse ;  /* 0x0000000f5e5e7220 */ /* 0x080fe20000410000 */
[-C--:B------:R-:W-:Y:S01]  /*be50*/  FMUL.FTZ R95, R95, R15.reuse ;  /* 0x0000000f5f5f7220 */ /* 0x080fe20000410000 */
[-C--:B------:R-:W-:Y:S01]  /*be60*/  FMUL.FTZ R98, R98, R15.reuse ;  /* 0x0000000f62627220 */ /* 0x080fe20000410000 */
[----:B------:R-:W-:Y:S01]  /*be70*/  FMUL.FTZ R99, R99, R15 ;  /* 0x0000000f63637220 */ /* 0x000fe20000410000 */
[----:B------:R-:W5:Y:S01]  /*be80*/  MUFU.EX2 R163, R163 ;  /* 0x000000a300a37308 */ /* 0x000f620000000800 */
[C---:B--2---:R-:W-:Y:S01]  /*be90*/  FADD.FTZ R12, R159.reuse, R12 ;  /* 0x0000000c9f0c7221 */ /* 0x044fe20000010000 */
[----:B------:R-:W-:Y:S01]  /*bea0*/  F2FP.F16.F32.PACK_AB R155, R159, R181 ;  /* 0x000000b59f9b723e */ /* 0x000fe200000000ff */
[----:B------:R-:W-:Y:S01]  /*beb0*/  BAR.SYNC.DEFER_BLOCKING 0xf, 0x100 ;  /* 0x03c4000000007b1d */ /* 0x000fe20000010000 */
[----:B---3--:R-:W-:Y:S01]  /*bec0*/  F2FP.F16.F32.PACK_AB R162, R173, R172 ;  /* 0x000000acada2723e */ /* 0x008fe200000000ff */
[-C--:B------:R-:W-:Y:S01]  /*bed0*/  FMUL.FTZ R102, R102, R15.reuse ;  /* 0x0000000f66667220 */ /* 0x080fe20000410000 */
[-C--:B------:R-:W-:Y:S01]  /*bee0*/  FMUL.FTZ R103, R103, R15.reuse ;  /* 0x0000000f67677220 */ /* 0x080fe20000410000 */
[-C--:B------:R-:W-:Y:S01]  /*bef0*/  FMUL.FTZ R106, R106, R15.reuse ;  /* 0x0000000f6a6a7220 */ /* 0x080fe20000410000 */
[-C--:B------:R-:W-:Y:S01]  /*bf00*/  FMUL.FTZ R107, R107, R15.reuse ;  /* 0x0000000f6b6b7220 */ /* 0x080fe20000410000 */
[----:B------:R2:W3:Y:S01]  /*bf10*/  MUFU.EX2 R227, R166 ;  /* 0x000000a600e37308 */ /* 0x0004e20000000800 */
[----:B----4-:R-:W-:Y:S01]  /*bf20*/  FADD.FTZ R12, R226, R12 ;  /* 0x0000000ce20c7221 */ /* 0x010fe20000010000 */
[-C--:B------:R-:W-:Y:S01]  /*bf30*/  FMUL.FTZ R110, R110, R15.reuse ;  /* 0x0000000f6e6e7220 */ /* 0x080fe20000410000 */
[-C--:B------:R-:W-:Y:S01]  /*bf40*/  FMUL.FTZ R111, R111, R15.reuse ;  /* 0x0000000f6f6f7220 */ /* 0x080fe20000410000 */
[-C--:B------:R-:W-:Y:S01]  /*bf50*/  FMUL.FTZ R114, R114, R15.reuse ;  /* 0x0000000f72727220 */ /* 0x080fe20000410000 */
[-C--:B------:R-:W-:Y:S01]  /*bf60*/  FMUL.FTZ R115, R115, R15.reuse ;  /* 0x0000000f73737220 */ /* 0x080fe20000410000 */
[-C--:B------:R-:W-:Y:S01]  /*bf70*/  FMUL.FTZ R118, R118, R15.reuse ;  /* 0x0000000f76767220 */ /* 0x080fe20000410000 */
[-C--:B------:R-:W-:Y:S01]  /*bf80*/  FMUL.FTZ R119, R119, R15.reuse ;  /* 0x0000000f77777220 */ /* 0x080fe20000410000 */
[----:B------:R-:W4:Y:S01]  /*bf90*/  MUFU.EX2 R167, R167 ;  /* 0x000000a700a77308 */ /* 0x000f220000000800 */
[C---:B-----5:R-:W-:Y:S01]  /*bfa0*/  FADD.FTZ R12, R163.reuse, R12 ;  /* 0x0000000ca30c7221 */ /* 0x060fe20000010000 */
[----:B------:R-:W-:Y:S01]  /*bfb0*/  F2FP.F16.F32.PACK_AB R157, R163, R226 ;  /* 0x000000e2a39d723e */ /* 0x000fe200000000ff */
[-C--:B------:R-:W-:Y:S01]  /*bfc0*/  FMUL.FTZ R122, R122, R15.reuse ;  /* 0x0000000f7a7a7220 */ /* 0x080fe20000410000 */
[----:B--2---:R-:W-:Y:S01]  /*bfd0*/  F2FP.F16.F32.PACK_AB R166, R20, R180 ;  /* 0x000000b414a6723e */ /* 0x004fe200000000ff */
[-C--:B------:R-:W-:Y:S01]  /*bfe0*/  FMUL.FTZ R123, R123, R15.reuse ;  /* 0x0000000f7b7b7220 */ /* 0x080fe20000410000 */
[-C--:B------:R-:W-:Y:S01]  /*bff0*/  FMUL.FTZ R126, R126, R15.reuse ;  /* 0x0000000f7e7e7220 */ /* 0x080fe20000410000 */
[-C--:B------:R-:W-:Y:S01]  /*c000*/  FMUL.FTZ R127, R127, R15.reuse ;  /* 0x0000000f7f7f7220 */ /* 0x080fe20000410000 */
[----:B------:R-:W2:Y:S01]  /*c010*/  MUFU.EX2 R161, R170 ;  /* 0x000000aa00a17308 */ /* 0x000ea20000000800 */
[----:B---3--:R-:W-:Y:S01]  /*c020*/  FADD.FTZ R12, R227, R12 ;  /* 0x0000000ce30c7221 */ /* 0x008fe20000010000 */
[----:B------:R3:W-:Y:S01]  /*c030*/  STSM.16.M88.4 [R194+0x26800], R152 ;  /* 0x02680098c2007844 */ /* 0x0007e20000000200 */
[-C--:B------:R-:W-:Y:S01]  /*c040*/  FMUL.FTZ R130, R130, R15.reuse ;  /* 0x0000000f82827220 */ /* 0x080fe20000410000 */
[-C--:B------:R-:W-:Y:S01]  /*c050*/  FMUL.FTZ R131, R131, R15.reuse ;  /* 0x0000000f83837220 */ /* 0x080fe20000410000 */
[-C--:B------:R-:W-:Y:S01]  /*c060*/  FMUL.FTZ R134, R134, R15.reuse ;  /* 0x0000000f86867220 */ /* 0x080fe20000410000 */
[-C--:B------:R-:W-:Y:S01]  /*c070*/  FMUL.FTZ R135, R135, R15.reuse ;  /* 0x0000000f87877220 */ /* 0x080fe20000410000 */
[----:B------:R-:W-:Y:S01]  /*c080*/  FMUL.FTZ R138, R138, R15 ;  /* 0x0000000f8a8a7220 */ /* 0x000fe20000410000 */
[----:B------:R-:W5:Y:S01]  /*c090*/  MUFU.EX2 R171, R171 ;  /* 0x000000ab00ab7308 */ /* 0x000f620000000800 */
[C---:B----4-:R-:W-:Y:S01]  /*c0a0*/  FADD.FTZ R12, R167.reuse, R12 ;  /* 0x0000000ca70c7221 */ /* 0x050fe20000010000 */
[----:B------:R-:W-:Y:S01]  /*c0b0*/  F2FP.F16.F32.PACK_AB R159, R167, R227 ;  /* 0x000000e3a79f723e */ /* 0x000fe200000000ff */
[-C--:B------:R-:W-:Y:S01]  /*c0c0*/  FMUL.FTZ R139, R139, R15.reuse ;  /* 0x0000000f8b8b7220 */ /* 0x080fe20000410000 */
[-C--:B------:R-:W-:Y:S01]  /*c0d0*/  FMUL.FTZ R142, R142, R15.reuse ;  /* 0x0000000f8e8e7220 */ /* 0x080fe20000410000 */
[-C--:B------:R-:W-:Y:S01]  /*c0e0*/  FMUL.FTZ R143, R143, R15.reuse ;  /* 0x0000000f8f8f7220 */ /* 0x080fe20000410000 */
[-C--:B------:R-:W-:Y:S01]  /*c0f0*/  FMUL.FTZ R146, R146, R15.reuse ;  /* 0x0000000f92927220 */ /* 0x080fe20000410000 */
[----:B------:R3:W-:Y:S01]  /*c100*/  STSM.16.M88.4 [R197], R156 ;  /* 0x0000009cc5007844 */ /* 0x0007e20000000200 */
[----:B------:R-:W4:Y:S01]  /*c110*/  MUFU.EX2 R174, R174 ;  /* 0x000000ae00ae7308 */ /* 0x000f220000000800 */
[----:B--2---:R-:W-:Y:S01]  /*c120*/  FADD.FTZ R12, R161, R12 ;  /* 0x0000000ca10c7221 */ /* 0x004fe20000010000 */
[-C--:B------:R-:W-:Y:S01]  /*c130*/  FMUL.FTZ R147, R147, R15.reuse ;  /* 0x0000000f93937220 */ /* 0x080fe20000410000 */
[-C--:B------:R-:W-:Y:S01]  /*c140*/  FMUL.FTZ R150, R150, R15.reuse ;  /* 0x0000000f96967220 */ /* 0x080fe20000410000 */
[----:B------:R-:W-:-:S04]  /*c150*/  FMUL.FTZ R151, R151, R15 ;  /* 0x0000000f97977220 */ /* 0x000fc80000410000 */
[----:B------:R-:W2:Y:S01]  /*c160*/  MUFU.EX2 R175, R175 ;  /* 0x000000af00af7308 */ /* 0x000ea20000000800 */
[C---:B-----5:R-:W-:Y:S01]  /*c170*/  FADD.FTZ R12, R171.reuse, R12 ;  /* 0x0000000cab0c7221 */ /* 0x060fe20000010000 */
[----:B------:R-:W-:-:S06]  /*c180*/  F2FP.F16.F32.PACK_AB R161, R171, R161 ;  /* 0x000000a1aba1723e */ /* 0x000fcc00000000ff */
[----:B------:R-:W5:Y:S01]  /*c190*/  MUFU.EX2 R165, R178 ;  /* 0x000000b200a57308 */ /* 0x000f620000000800 */
[----:B----4-:R-:W-:-:S07]  /*c1a0*/  FADD.FTZ R12, R174, R12 ;  /* 0x0000000cae0c7221 */ /* 0x010fce0000010000 */
[----:B------:R-:W4:Y:S01]  /*c1b0*/  MUFU.EX2 R179, R179 ;  /* 0x000000b300b37308 */ /* 0x000f220000000800 */
[C---:B--2---:R-:W-:Y:S01]  /*c1c0*/  FADD.FTZ R12, R175.reuse, R12 ;  /* 0x0000000caf0c7221 */ /* 0x044fe20000010000 */
[----:B------:R-:W-:-:S05]  /*c1d0*/  F2FP.F16.F32.PACK_AB R163, R175, R174 ;  /* 0x000000aeafa3723e */ /* 0x000fca00000000ff */
[----:B------:R3:W-:Y:S01]  /*c1e0*/  STSM.16.M88.4 [R195], R160 ;  /* 0x000000a0c3007844 */ /* 0x0007e20000000200 */
[----:B------:R-:W2:Y:S01]  /*c1f0*/  MUFU.EX2 R182, R182 ;  /* 0x000000b600b67308 */ /* 0x000ea20000000800 */
[----:B-----5:R-:W-:-:S07]  /*c200*/  FADD.FTZ R12, R165, R12 ;  /* 0x0000000ca50c7221 */ /* 0x020fce0000010000 */
[----:B------:R-:W5:Y:S01]  /*c210*/  MUFU.EX2 R183, R183 ;  /* 0x000000b700b77308 */ /* 0x000f620000000800 */
[C---:B----4-:R-:W-:Y:S01]  /*c220*/  FADD.FTZ R12, R179.reuse, R12 ;  /* 0x0000000cb30c7221 */ /* 0x050fe20000010000 */
[----:B------:R-:W-:-:S03]  /*c230*/  F2FP.F16.F32.PACK_AB R165, R179, R165 ;  /* 0x000000a5b3a5723e */ /* 0x000fc600000000ff */
[----:B--2---:R-:W-:Y:S01]  /*c240*/  FADD.FTZ R12, R182, R12 ;  /* 0x0000000cb60c7221 */ /* 0x004fe20000010000 */
[----:B-----5:R-:W-:-:S03]  /*c250*/  F2FP.F16.F32.PACK_AB R167, R183, R182 ;  /* 0x000000b6b7a7723e */ /* 0x020fc600000000ff */
[----:B------:R-:W-:Y:S02]  /*c260*/  FADD.FTZ R12, R183, R12 ;  /* 0x0000000cb70c7221 */ /* 0x000fe40000010000 */
[----:B------:R3:W-:Y:S01]  /*c270*/  STSM.16.M88.4 [R196], R164 ;  /* 0x000000a4c4007844 */ /* 0x0007e20000000200 */
[----:B------:R-:W-:Y:S05]  /*c280*/  @!P0 BRA `(.L_x_3743) ;  /* 0x0000000000048947 */ /* 0x000fea0003800000 */
[----:B------:R-:W-:Y:S01]  /*c290*/  BPT.TRAP 0x1 ;  /* 0x000000040000795c */ /* 0x000fe20000300000 */
.L_x_3743:
[----:B------:R2:W4:Y:S01]  /*c2a0*/  SYNCS.PHASECHK.TRANS64.TRYWAIT P3, [R217+URZ+0x28c50], R14 ;  /* 0x028c500ed90075a7 */ /* 0x000522000806017f */
[----:B------:R-:W-:Y:S05]  /*c2b0*/  @!P0 BRA `(.L_x_3744) ;  /* 0x0000000000048947 */ /* 0x000fea0003800000 */
[----:B------:R-:W-:Y:S01]  /*c2c0*/  BPT.TRAP 0x1 ;  /* 0x000000040000795c */ /* 0x000fe20000300000 */
.L_x_3744:
[----:B------:R-:W-:Y:S04]  /*c2d0*/  BSSY B1, `(.L_x_3745) ;  /* 0x0000004000017945 */ /* 0x000fe80003800000 */
[----:B----4-:R-:W-:Y:S05]  /*c2e0*/  @P3 BRA `(.L_x_3746) ;  /* 0x0000000000083947 */ /* 0x010fea0003800000 */
[----:B------:R-:W4:Y:S02]  /*c2f0*/  SYNCS.PHASECHK.TRANS64.TRYWAIT P3, [R217+URZ+0x28c50], R14 ;  /* 0x028c500ed90075a7 */ /* 0x000f24000806017f */
[----:B----4-:R-:W-:Y:S05]  /*c300*/  @!P3 BRA `(.L_x_3747) ;  /* 0x000000ec0098b947 */ /* 0x010fea0003800000 */
.L_x_3746:
[----:B------:R-:W-:Y:S05]  /*c310*/  BSYNC B1 ;  /* 0x0000000000017941 */ /* 0x000fea0003800000 */
.L_x_3745:
[----:B012-4-:R-:W-:Y:S01]  /*c320*/  IMAD R14, R18, 0x1000, R13 ;  /* 0x00001000120e7824 */ /* 0x017fe200078e020d */
[----:B------:R-:W-:Y:S01]  /*c330*/  WARPGROUP.ARRIVE ;  /* 0x00000000000079c5 */ /* 0x000fe20000000000 */
[----:B------:R-:W-:Y:S02]  /*c340*/  IMAD.MOV.U32 R15, RZ, RZ, 0x40000040 ;  /* 0x40000040ff0f7424 */ /* 0x000fe400078e00ff */
[C---:B------:R-:W-:Y:S01]  /*c350*/  VIADD R20, R14.reuse, 0x80 ;  /* 0x000000800e147836 */ /* 0x040fe20000000000 */
[----:B------:R-:W-:Y:S01]  /*c360*/  R2UR UR6, R14 ;  /* 0x000000000e0672ca */ /* 0x000fe200000e0000 */
[----:B------:R-:W-:Y:S01]  /*c370*/  IMAD.MOV.U32 R21, RZ, RZ, 0x40000040 ;  /* 0x40000040ff157424 */ /* 0x000fe200078e00ff */
[----:B------:R-:W-:Y:S01]  /*c380*/  R2UR UR7, R15 ;  /* 0x000000000f0772ca */ /* 0x000fe200000e0000 */
[----:B------:R-:W-:Y:S02]  /*c390*/  IMAD.MOV.U32 R15, RZ, RZ, 0x40000040 ;  /* 0x40000040ff0f7424 */ /* 0x000fe400078e00ff */
[----:B------:R-:W-:-:S02]  /*c3a0*/  @!P1 VIADD R217, R217, 0x28c60 ;  /* 0x00028c60d9d99836 */ /* 0x000fc40000000000 */
[----:B------:R-:W-:Y:S02]  /*c3b0*/  IMAD.MOV.U32 R227, RZ, RZ, R11 ;  /* 0x000000ffffe37224 */ /* 0x000fe400078e000b */
[----:B------:R-:W-:Y:S01]  /*c3c0*/  IMAD.MOV.U32 R226, RZ, RZ, R18 ;  /* 0x000000ffffe27224 */ /* 0x000fe200078e0012 */
[----:B------:R-:W-:-:S05]  /*c3d0*/  @!P1 PRMT R217, RZ, 0x654, R217 ;  /* 0x00000654ffd99816 */ /* 0x000fca00000000d9 */
[----:B------:R-:W-:Y:S01]  /*c3e0*/  HGMMA.64x256x16.F32 R24, R152, gdesc[UR4].tnspB, R24, gsb0 ;  /* 0x43e0000498187df0 */ /* 0x000fe20008000818 */
[----:B------:R-:W-:Y:S01]  /*c3f0*/  R2UR UR6, R20 ;  /* 0x00000000140672ca */ /* 0x000fe200000e0000 */
[C---:B------:R-:W-:Y:S01]  /*c400*/  VIADD R20, R14.reuse, 0x100 ;  /* 0x000001000e147836 */ /* 0x040fe20000000000 */
[----:B------:R-:W-:Y:S01]  /*c410*/  R2UR UR7, R21 ;  /* 0x00000000150772ca */ /* 0x000fe200000e0000 */
[----:B------:R-:W-:Y:S02]  /*c420*/  IMAD.MOV.U32 R21, RZ, RZ, 0x40000040 ;  /* 0x40000040ff157424 */ /* 0x000fe400078e00ff */
[----:B------:R-:W-:Y:S01]  /*c430*/  VIADD R14, R14, 0x180 ;  /* 0x000001800e0e7836 */ /* 0x000fe20000000000 */
[----:B------:R-:W-:Y:S02]  /*c440*/  WARPGROUP.DEPBAR.LE gsb0, 0x0 ;  /* 0x00008000000079c5 */ /* 0x000fe40000010000 */
[----:B------:R-:W-:-:S15]  /*c450*/  WARPGROUP.ARRIVE ;  /* 0x00000000000079c5 */ /* 0x000fde0000000000 */
[----:B------:R-:W-:-:S04]  /*c460*/  NOP ;  /* 0x0000000000007918 */ /* 0x000fc80000000000 */
[----:B------:R-:W-:Y:S01]  /*c470*/  HGMMA.64x256x16.F32 R24, R156, gdesc[UR4].tnspB, R24, gsb0 ;  /* 0x43e000049c187df0 */ /* 0x000fe20008000818 */
[----:B------:R-:W-:Y:S02]  /*c480*/  R2UR UR6, R20 ;  /* 0x00000000140672ca */ /* 0x000fe400000e0000 */
[----:B------:R-:W-:Y:S01]  /*c490*/  R2UR UR7, R21 ;  /* 0x00000000150772ca */ /* 0x000fe200000e0000 */
[----:B------:R-:W-:Y:S02]  /*c4a0*/  WARPGROUP.DEPBAR.LE gsb0, 0x0 ;  /* 0x00008000000079c5 */ /* 0x000fe40000010000 */
[----:B------:R-:W-:-:S15]  /*c4b0*/  WARPGROUP.ARRIVE ;  /* 0x00000000000079c5 */ /* 0x000fde0000000000 */
[----:B------:R-:W-:-:S07]  /*c4c0*/  NOP ;  /* 0x0000000000007918 */ /* 0x000fce0000000000 */
[----:B------:R-:W-:Y:S01]  /*c4d0*/  HGMMA.64x256x16.F32 R24, R160, gdesc[UR4].tnspB, R24, gsb0 ;  /* 0x43e00004a0187df0 */ /* 0x000fe20008000818 */
[----:B------:R-:W-:Y:S02]  /*c4e0*/  R2UR UR6, R14 ;  /* 0x000000000e0672ca */ /* 0x000fe400000e0000 */
[----:B------:R-:W-:Y:S01]  /*c4f0*/  R2UR UR7, R15 ;  /* 0x000000000f0772ca */ /* 0x000fe200000e0000 */
[----:B------:R-:W-:Y:S01]  /*c500*/  IMAD.MOV.U32 R15, RZ, RZ, R169 ;  /* 0x000000ffff0f7224 */ /* 0x000fe200078e00a9 */
[----:B------:R-:W-:Y:S02]  /*c510*/  WARPGROUP.DEPBAR.LE gsb0, 0x0 ;  /* 0x00008000000079c5 */ /* 0x000fe40000010000 */
[----:B------:R-:W-:-:S15]  /*c520*/  WARPGROUP.ARRIVE ;  /* 0x00000000000079c5 */ /* 0x000fde0000000000 */
[----:B------:R-:W-:-:S06]  /*c530*/  NOP ;  /* 0x0000000000007918 */ /* 0x000fcc0000000000 */
        /* <DEDUP_REMOVED lines=11> */
[----:B------:R-:W-:Y:S05]  /*c5f0*/  @P2 BRA `(.L_x_3748) ;  /* 0xffffffe400782947 */ /* 0x000fea000383ffff */
.L_x_3737:
[----:B------:R-:W-:Y:S05]  /*c600*/  BSYNC B0 ;  /* 0x0000000000007941 */ /* 0x000fea0003800000 */
.L_x_3736:
[----:B------:R-:W4:Y:S01]  /*c610*/  SHFL.BFLY PT, R0, R3, 0x2, 0x1f ;  /* 0x0c401f0003007f89 */ /* 0x000f2200000e0000 */
[----:B------:R-:W-:Y:S02]  /*c620*/  IMAD.MOV.U32 R4, RZ, RZ, RZ ;  /* 0x000000ffff047224 */ /* 0x000fe400078e00ff */
[----:B------:R-:W-:Y:S01]  /*c630*/  IMAD.MOV.U32 R20, RZ, RZ, -0x800000 ;  /* 0xff800000ff147424 */ /* 0x000fe200078e00ff */
[----:B------:R-:W-:Y:S06]  /*c640*/  BAR.ARV 0x8, 0x100 ;  /* 0x0204000000007b1d */ /* 0x000fec0000002000 */
[----:B------:R-:W-:-:S02]  /*c650*/  VIADD R209, R209, 0x1 ;  /* 0x00000001d1d17836 */ /* 0x000fc40000000000 */
[----:B------:R-:W-:Y:S01]  /*c660*/  BAR.SYNC.DEFER_BLOCKING 0xf, 0x100 ;  /* 0x03c4000000007b1d */ /* 0x000fe20000010000 */
[----:B----4-:R-:W-:-:S05]  /*c670*/  FADD.FTZ R0, R0, R3 ;  /* 0x0000000300007221 */ /* 0x010fca0000010000 */
[----:B------:R-:W4:Y:S02]  /*c680*/  SHFL.BFLY PT, R3, R0, 0x1, 0x1f ;  /* 0x0c201f0000037f89 */ /* 0x000f2400000e0000 */
[----:B----4-:R-:W-:-:S05]  /*c690*/  FADD.FTZ R3, R0, R3 ;  /* 0x0000000300037221 */ /* 0x010fca0000010000 */
[----:B------:R-:W-:-:S13]  /*c6a0*/  FSETP.NE.FTZ.AND P0, PT, R3, RZ, PT ;  /* 0x000000ff0300720b */ /* 0x000fda0003f15000 */
[----:B------:R-:W4:Y:S01]  /*c6b0*/  @P0 MUFU.LG2 R0, R3 ;  /* 0x0000000300000308 */ /* 0x000f220000000c00 */
[----:B------:R-:W-:-:S07]  /*c6c0*/  @P0 FMUL.FTZ R5, R10, 0.69314718246459960938 ;  /* 0x3f3172180a050820 */ /* 0x000fce0000410000 */
[----:B------:R5:W0:Y:S01]  /*c6d0*/  @P0 MUFU.RCP R4, R3 ;  /* 0x0000000300040308 */ /* 0x000a220000001000 */
[----:B----4-:R-:W-:Y:S01]  /*c6e0*/  @P0 FMUL.FTZ R0, R0, 0.69314718246459960938 ;  /* 0x3f31721800000820 */ /* 0x010fe20000410000 */
[----:B-----5:R-:W-:-:S03]  /*c6f0*/  IMAD.MOV.U32 R3, RZ, RZ, -0x800000 ;  /* 0xff800000ff037424 */ /* 0x020fc600078e00ff */
[----:B------:R-:W-:Y:S02]  /*c700*/  @P0 FFMA.FTZ R3, R5, R11, R0 ;  /* 0x0000000b05030223 */ /* 0x000fe40000010000 */
[----:B------:R-:W4:Y:S01]  /*c710*/  SHFL.BFLY PT, R0, R12, 0x2, 0x1f ;  /* 0x0c401f000c007f89 */ /* 0x000f2200000e0000 */
        /* <DEDUP_REMOVED lines=22> */
[----:B----4-:R-:W-:Y:S01]  /*c880*/  FADD.FTZ R0, R0, R12 ;  /* 0x0000000c00007221 */ /* 0x010fe20000010000 */
[-C--:B------:R-:W-:Y:S01]  /*c890*/  FMUL.FTZ R68, R68, R4.reuse ;  /* 0x0000000444447220 */ /* 0x080fe20000410000 */
[-C--:B------:R-:W-:Y:S01]  /*c8a0*/  FMUL.FTZ R69, R69, R4.reuse ;  /* 0x0000000445457220 */ /* 0x080fe20000410000 */
[-C--:B------:R-:W-:Y:S01]  /*c8b0*/  FMUL.FTZ R72, R72, R4.reuse ;  /* 0x0000000448487220 */ /* 0x080fe20000410000 */
[-C--:B------:R-:W-:Y:S01]  /*c8c0*/  FMUL.FTZ R73, R73, R4.reuse ;  /* 0x0000000449497220 */ /* 0x080fe20000410000 */
[----:B------:R-:W0:Y:S01]  /*c8d0*/  SHFL.BFLY PT, R5, R0, 0x1, 0x1f ;  /* 0x0c201f0000057f89 */ /* 0x000e2200000e0000 */
        /* <DEDUP_REMOVED lines=23> */
[----:B0-----:R-:W-:Y:S01]  /*ca50*/  FADD.FTZ R5, R0, R5 ;  /* 0x0000000500057221 */ /* 0x001fe20000010000 */
[----:B------:R-:W-:-:S02]  /*ca60*/  IMAD.MOV.U32 R0, RZ, RZ, RZ ;  /* 0x000000ffff007224 */ /* 0x000fc400078e00ff */
[-C--:B------:R-:W-:Y:S01]  /*ca70*/  FMUL.FTZ R121, R121, R4.reuse ;  /* 0x0000000479797220 */ /* 0x080fe20000410000 */
[-C--:B------:R-:W-:Y:S01]  /*ca80*/  FMUL.FTZ R124, R124, R4.reuse ;  /* 0x000000047c7c7220 */ /* 0x080fe20000410000 */
[-C--:B------:R-:W-:Y:S01]  /*ca90*/  FMUL.FTZ R125, R125, R4.reuse ;  /* 0x000000047d7d7220 */ /* 0x080fe20000410000 */
[----:B------:R-:W-:Y:S01]  /*caa0*/  FSETP.NE.FTZ.AND P0, PT, R5, RZ, PT ;  /* 0x000000ff0500720b */ /* 0x000fe20003f15000 */
        /* <DEDUP_REMOVED lines=12> */
[----:B------:R-:W0:Y:S01]  /*cb70*/  @P0 MUFU.RCP R0, R5 ;  /* 0x0000000500000308 */ /* 0x000e220000001000 */
[----:B------:R-:W-:-:S07]  /*cb80*/  @P0 FMUL.FTZ R10, R10, 0.69314718246459960938 ;  /* 0x3f3172180a0a0820 */ /* 0x000fce0000410000 */
[----:B------:R-:W4:Y:S01]  /*cb90*/  @P0 MUFU.LG2 R5, R5 ;  /* 0x0000000500050308 */ /* 0x000f220000000c00 */
        /* <DEDUP_REMOVED lines=8> */
[----:B----4-:R-:W-:Y:S01]  /*cc20*/  @P0 FMUL.FTZ R5, R5, 0.69314718246459960938 ;  /* 0x3f31721805050820 */ /* 0x010fe20000410000 */
[-C--:B------:R-:W-:Y:S01]  /*cc30*/  FMUL.FTZ R42, R42, R0.reuse ;  /* 0x000000002a2a7220 */ /* 0x080fe20000410000 */
[-C--:B------:R-:W-:Y:S01]  /*cc40*/  FMUL.FTZ R43, R43, R0.reuse ;  /* 0x000000002b2b7220 */ /* 0x080fe20000410000 */
[-C--:B------:R-:W-:Y:S01]  /*cc50*/  FMUL.FTZ R46, R46, R0.reuse ;  /* 0x000000002e2e7220 */ /* 0x080fe20000410000 */
[----:B------:R-:W-:Y:S01]  /*cc60*/  @P0 FFMA.FTZ R20, R10, R169, R5 ;  /* 0x000000a90a140223 */ /* 0x000fe20000010005 */
[----:B------:R-:W-:Y:S01]  /*cc70*/  ISETP.NE.AND P0, PT, R192, RZ, PT ;  /* 0x000000ffc000720c */ /* 0x000fe20003f05270 */
        /* <DEDUP_REMOVED lines=12> */
[----:B------:R-:W-:-:S02]  /*cd40*/  @!P0 IMAD R5, R18, 0x40, R190 ;  /* 0x0000004012058824 */ /* 0x000fc400078e02be */
[-C--:B------:R-:W-:Y:S01]  /*cd50*/  FMUL.FTZ R71, R71, R0.reuse ;  /* 0x0000000047477220 */ /* 0x080fe20000410000 */
[----:B------:R-:W-:Y:S02]  /*cd60*/  VIADD R18, R18, 0x1 ;  /* 0x0000000112127836 */ /* 0x000fe40000000000 */
[-C--:B------:R-:W-:Y:S01]  /*cd70*/  FMUL.FTZ R74, R74, R0.reuse ;  /* 0x000000004a4a7220 */ /* 0x080fe20000410000 */
[----:B------:R-:W-:Y:S02]  /*cd80*/  @!P0 IMAD R5, R5, 0x4, R2 ;  /* 0x0000000405058824 */ /* 0x000fe400078e0202 */
[-C--:B------:R-:W-:Y:S01]  /*cd90*/  FMUL.FTZ R75, R75, R0.reuse ;  /* 0x000000004b4b7220 */ /* 0x080fe20000410000 */
[-C--:B------:R-:W-:Y:S01]  /*cda0*/  FMUL.FTZ R78, R78, R0.reuse ;  /* 0x000000004e4e7220 */ /* 0x080fe20000410000 */
[----:B------:R-:W-:Y:S01]  /*cdb0*/  ISETP.NE.AND P1, PT, R18, 0x2, PT ;  /* 0x000000021200780c */ /* 0x000fe20003f25270 */
[-C--:B------:R-:W-:Y:S01]  /*cdc0*/  FMUL.FTZ R79, R79, R0.reuse ;  /* 0x000000004f4f7220 */ /* 0x080fe20000410000 */
[----:B------:R-:W-:Y:S01]  /*cdd0*/  @!P0 STS [R5+0x28800], R4 ;  /* 0x0288000405008388 */ /* 0x000fe20000000800 */
[-C--:B------:R-:W-:Y:S01]  /*cde0*/  FMUL.FTZ R82, R82, R0.reuse ;  /* 0x0000000052527220 */ /* 0x080fe20000410000 */
[-C--:B------:R-:W-:Y:S01]  /*cdf0*/  FMUL.FTZ R83, R83, R0.reuse ;  /* 0x0000000053537220 */ /* 0x080fe20000410000 */
[-C--:B------:R-:W-:Y:S01]  /*ce00*/  FMUL.FTZ R86, R86, R0.reuse ;  /* 0x0000000056567220 */ /* 0x080fe20000410000 */
[----:B------:R0:W-:Y:S01]  /*ce10*/  @!P0 STS [R5+0x28820], R0 ;  /* 0x0288200005008388 */ /* 0x0001e20000000800 */
        /* <DEDUP_REMOVED lines=33> */
[----:B0-----:R-:W-:Y:S01]  /*d030*/  SEL R0, RZ, 0x1, P1 ;  /* 0x00000001ff007807 */ /* 0x001fe20000800000 */
[----:B------:R-:W-:Y:S06]  /*d040*/  BAR.ARV 0xe, 0x100 ;  /* 0x0384000000007b1d */ /* 0x000fec0000002000 */
[----:B------:R-:W-:-:S02]  /*d050*/  PLOP3.LUT P0, PT, PT, PT, PT, 0x8, 0x0 ;  /* 0x000000000000781c */ /* 0x000fc40003f0e170 */
[----:B------:R-:W-:Y:S02]  /*d060*/  LOP3.LUT R22, R22, R0, RZ, 0x3c, !PT ;  /* 0x0000000016167212 */ /* 0x000fe400078e3cff */
[----:B------:R-:W-:-:S09]  /*d070*/  SEL R18, R18, RZ, P1 ;  /* 0x000000ff12127207 */ /* 0x000fd20000800000 */
.L_x_3683:
[----:B------:R-:W-:Y:S05]  /*d080*/  BSYNC B7 ;  /* 0x0000000000077941 */ /* 0x000fea0003800000 */
.L_x_3679:
[----:B------:R-:W4:Y:S08]  /*d090*/  S2UR UR5, SR_CgaCtaId ;  /* 0x00000000000579c3 */ /* 0x000f300000008800 */
[----:B------:R-:W-:Y:S06]  /*d0a0*/  BAR.SYNC.DEFER_BLOCKING 0x5, 0x180 ;  /* 0x0146000000007b1d */ /* 0x000fec0000010000 */
[----:B------:R-:W-:Y:S01]  /*d0b0*/  UMOV UR4, 0x400 ;  /* 0x0000040000047882 */ /* 0x000fe20000000000 */
[----:B------:R-:W-:Y:S01]  /*d0c0*/  BSSY B0, `(.L_x_3749) ;  /* 0x000048b000007945 */ /* 0x000fe20003800000 */
[----:B----4-:R-:W-:-:S06]  /*d0d0*/  ULEA UR4, UR5, UR4, 0x18 ;  /* 0x0000000405047291 */ /* 0x010fcc000f8ec03f */
[----:B------:R-:W-:-:S05]  /*d0e0*/  IMAD.U32 R2, RZ, RZ, UR4 ;  /* 0x00000004ff027e24 */ /* 0x000fca000f8e00ff */
[----:B---3-5:R3:W4:Y:S01]  /*d0f0*/  LDS.128 R152, [R2+0x28cd0] ;  /* 0x028cd00002987984 */ /* 0x0287220000000c00 */
[----:B------:R-:W-:Y:S06]  /*d100*/  BAR.ARV 0x4, 0x180 ;  /* 0x0106000000007b1d */ /* 0x000fec0000002000 */
[----:B------:R-:W-:Y:S05]  /*d110*/  @P0 BRA `(.L_x_3750) ;  /* 0x0000003800500947 */ /* 0x000fea0003800000 */
[----:B0-----:R-:W2:Y:S01]  /*d120*/  LDL R4, [R1+0x70] ;  /* 0x0000700001047983 */ /* 0x001ea20000100800 */
[----:B-1----:R-:W-:Y:S01]  /*d130*/  F2FP.F16.F32.PACK_AB R6, R29, R28 ;  /* 0x0000001c1d06723e */ /* 0x002fe200000000ff */
[----:B------:R-:W-:Y:S01]  /*d140*/  ULDC.64 UR6, c[0x0][0xc00] ;  /* 0x0003000000067ab9 */ /* 0x000fe20000000a00 */
[----:B------:R-:W-:Y:S01]  /*d150*/  F2FP.F16.F32.PACK_AB R7, R31, R30 ;  /* 0x0000001e1f07723e */ /* 0x000fe200000000ff */
[----:B------:R-:W0:Y:S01]  /*d160*/  S2R R0, SR_SWINHI ;  /* 0x0000000000007919 */ /* 0x000e220000002f00 */
[----:B------:R-:W-:Y:S01]  /*d170*/  F2FP.F16.F32.PACK_AB R8, R33, R32 ;  /* 0x000000202108723e */ /* 0x000fe200000000ff */
[----:B------:R-:W-:Y:S01]  /*d180*/  ULDC.64 UR4, c[0x0][0xc08] ;  /* 0x0003020000047ab9 */ /* 0x000fe20000000a00 */
[----:B------:R-:W-:Y:S02]  /*d190*/  F2FP.F16.F32.PACK_AB R9, R35, R34 ;  /* 0x000000222309723e */ /* 0x000fe400000000ff */
[----:B------:R-:W-:Y:S02]  /*d1a0*/  F2FP.F16.F32.PACK_AB R10, R37, R36 ;  /* 0x00000024250a723e */ /* 0x000fe400000000ff */
[----:B------:R-:W-:-:S02]  /*d1b0*/  F2FP.F16.F32.PACK_AB R11, R39, R38 ;  /* 0x00000026270b723e */ /* 0x000fc400000000ff */
[----:B------:R-:W-:Y:S02]  /*d1c0*/  MOV R12, R2 ;  /* 0x00000002000c7202 */ /* 0x000fe40000000f00 */
[----:B0-----:R-:W-:Y:S01]  /*d1d0*/  MOV R13, R0 ;  /* 0x00000000000d7202 */ /* 0x001fe20000000f00 */
[----:B------:R-:W-:Y:S02]  /*d1e0*/  BAR.SYNC.DEFER_BLOCKING 0x1, 0x100 ;  /* 0x0044000000007b1d */ /* 0x000fe40000010000 */
[----:B--2---:R-:W-:-:S04]  /*d1f0*/  IMAD.WIDE R14, R4, 0x2, R12 ;  /* 0x00000002040e7825 */ /* 0x004fc800078e020c */
[----:B------:R-:W-:Y:S01]  /*d200*/  IMAD.MOV.U32 R5, RZ, RZ, R15 ;  /* 0x000000ffff057224 */ /* 0x000fe200078e000f */
[----:B------:R-:W-:-:S04]  /*d210*/  LOP3.LUT R0, R14, 0x380, RZ, 0xc0, !PT ;  /* 0x000003800e007812 */ /* 0x000fc800078ec0ff */
[----:B------:R-:W-:-:S04]  /*d220*/  SHF.R.U64 R0, R0, 0x3, RZ ;  /* 0x0000000300007819 */ /* 0x000fc800000012ff */
[----:B------:R-:W-:-:S04]  /*d230*/  LOP3.LUT R4, R0, R14, RZ, 0x3c, !PT ;  /* 0x0000000e00047212 */ /* 0x000fc800078e3cff */
[----:B------:R-:W-:Y:S02]  /*d240*/  MOV R0, R4 ;  /* 0x0000000400007202 */ /* 0x000fe40000000f00 */
[----:B------:R-:W-:Y:S02]  /*d250*/  F2FP.F16.F32.PACK_AB R4, R25, R24 ;  /* 0x000000181904723e */ /* 0x000fe400000000ff */
[----:B------:R-:W-:-:S05]  /*d260*/  F2FP.F16.F32.PACK_AB R5, R27, R26 ;  /* 0x0000001a1b05723e */ /* 0x000fca00000000ff */
[----:B------:R0:W-:Y:S02]  /*d270*/  STSM.16.M88.4 [R0], R4 ;  /* 0x0000000400007844 */ /* 0x0001e40000000200 */
[----:B0-----:R-:W-:Y:S02]  /*d280*/  IADD3 R4, P0, R14, 0x20, RZ ;  /* 0x000000200e047810 */ /* 0x001fe40007f1e0ff */
[----:B------:R-:W-:Y:S02]  /*d290*/  F2FP.F16.F32.PACK_AB R6, R45, R44 ;  /* 0x0000002c2d06723e */ /* 0x000fe400000000ff */
[----:B------:R-:W-:Y:S01]  /*d2a0*/  LOP3.LUT R0, R4, 0x380, RZ, 0xc0, !PT ;  /* 0x0000038004007812 */ /* 0x000fe200078ec0ff */
[----:B------:R-:W-:Y:S01]  /*d2b0*/  IMAD.X R5, RZ, RZ, R15, P0 ;  /* 0x000000ffff057224 */ /* 0x000fe200000e060f */
[----:B------:R-:W-:Y:S02]  /*d2c0*/  F2FP.F16.F32.PACK_AB R7, R47, R46 ;  /* 0x0000002e2f07723e */ /* 0x000fe400000000ff */
[----:B------:R-:W-:-:S04]  /*d2d0*/  SHF.R.U64 R0, R0, 0x3, RZ ;  /* 0x0000000300007819 */ /* 0x000fc800000012ff */
[----:B------:R-:W-:-:S04]  /*d2e0*/  LOP3.LUT R4, R0, R4, RZ, 0x3c, !PT ;  /* 0x0000000400047212 */ /* 0x000fc800078e3cff */
[----:B------:R-:W-:-:S05]  /*d2f0*/  MOV R4, R4 ;  /* 0x0000000400047202 */ /* 0x000fca0000000f00 */
[----:B------:R0:W-:Y:S02]  /*d300*/  STSM.16.M88.4 [R4], R8 ;  /* 0x0000000804007844 */ /* 0x0001e40000000200 */
[----:B0-----:R-:W-:Y:S02]  /*d310*/  IADD3 R4, P0, R14, 0x40, RZ ;  /* 0x000000400e047810 */ /* 0x001fe40007f1e0ff */
[----:B------:R-:W-:Y:S02]  /*d320*/  F2FP.F16.F32.PACK_AB R8, R49, R48 ;  /* 0x000000303108723e */ /* 0x000fe400000000ff */
[----:B------:R-:W-:Y:S01]  /*d330*/  LOP3.LUT R0, R4, 0x380, RZ, 0xc0, !PT ;  /* 0x0000038004007812 */ /* 0x000fe200078ec0ff */
[----:B------:R-:W-:Y:S01]  /*d340*/  IMAD.X R5, RZ, RZ, R15, P0 ;  /* 0x000000ffff057224 */ /* 0x000fe200000e060f */
[----:B------:R-:W-:Y:S02]  /*d350*/  F2FP.F16.F32.PACK_AB R9, R51, R50 ;  /* 0x000000323309723e */ /* 0x000fe400000000ff */
[----:B------:R-:W-:-:S02]  /*d360*/  SHF.R.U64 R0, R0, 0x3, RZ ;  /* 0x0000000300007819 */ /* 0x000fc400000012ff */
[----:B------:R-:W-:Y:S02]  /*d370*/  F2FP.F16.F32.PACK_AB R10, R53, R52 ;  /* 0x00000034350a723e */ /* 0x000fe400000000ff */
[----:B------:R-:W-:Y:S02]  /*d380*/  LOP3.LUT R4, R0, R4, RZ, 0x3c, !PT ;  /* 0x0000000400047212 */ /* 0x000fe400078e3cff */
[----:B------:R-:W-:Y:S02]  /*d390*/  F2FP.F16.F32.PACK_AB R11, R55, R54 ;  /* 0x00000036370b723e */ /* 0x000fe400000000ff */
        /* <DEDUP_REMOVED lines=131> */
[----:B------:R-:W-:Y:S02]  /*dbd0*/  IADD3 R0, P0, R14, 0x6060, RZ ;  /* 0x000060600e007810 */ /* 0x000fe40007f1e0ff */
[----:B------:R-:W-:Y:S02]  /*dbe0*/  MOV R8, R4 ;  /* 0x0000000400087202 */ /* 0x000fe40000000f00 */
[----:B------:R-:W-:Y:S01]  /*dbf0*/  F2FP.F16.F32.PACK_AB R4, R137, R136 ;  /* 0x000000888904723e */ /* 0x000fe200000000ff */
[----:B------:R-:W-:Y:S01]  /*dc00*/  IMAD.X R15, RZ, RZ, R15, P0 ;  /* 0x000000ffff0f7224 */ /* 0x000fe200000e060f */
[----:B------:R-:W-:-:S02]  /*dc10*/  F2FP.F16.F32.PACK_AB R5, R139, R138 ;  /* 0x0000008a8b05723e */ /* 0x000fc400000000ff */
[----:B------:R-:W-:-:S03]  /*dc20*/  ISETP.NE.U32.AND P1, PT, RZ, UR6, PT ;  /* 0x00000006ff007c0c */ /* 0x000fc6000bf25070 */
[----:B------:R0:W-:Y:S01]  /*dc30*/  STSM.16.M88.4 [R8], R4 ;  /* 0x0000000408007844 */ /* 0x0001e20000000200 */
[----:B------:R-:W-:Y:S02]  /*dc40*/  ISETP.NE.AND.EX P1, PT, RZ, UR7, PT, P1 ;  /* 0x00000007ff007c0c */ /* 0x000fe4000bf25310 */
[----:B0-----:R-:W-:Y:S02]  /*dc50*/  LOP3.LUT R4, R0, 0x380, RZ, 0xc0, !PT ;  /* 0x0000038000047812 */ /* 0x001fe400078ec0ff */
[----:B------:R-:W-:Y:S02]  /*dc60*/  IADD3 R6, P0, R202, UR6, RZ ;  /* 0x00000006ca067c10 */ /* 0x000fe4000ff1e0ff */
[----:B------:R-:W-:Y:S02]  /*dc70*/  SHF.R.U64 R4, R4, 0x3, RZ ;  /* 0x0000000304047819 */ /* 0x000fe400000012ff */
[----:B------:R-:W-:Y:S02]  /*dc80*/  F2FP.F16.F32.PACK_AB R8, R145, R144 ;  /* 0x000000909108723e */ /* 0x000fe400000000ff */
[----:B------:R-:W-:Y:S01]  /*dc90*/  LOP3.LUT R14, R4, R0, RZ, 0x3c, !PT ;  /* 0x00000000040e7212 */ /* 0x000fe200078e3cff */
[----:B------:R-:W-:Y:S01]  /*dca0*/  IMAD.MOV.U32 R0, RZ, RZ, RZ ;  /* 0x000000ffff007224 */ /* 0x000fe200078e00ff */
[----:B------:R-:W-:-:S02]  /*dcb0*/  IADD3.X R7, R203, UR7, RZ, P0, !PT ;  /* 0x00000007cb077c10 */ /* 0x000fc400087fe4ff */
[----:B------:R-:W-:Y:S02]  /*dcc0*/  MOV R14, R14 ;  /* 0x0000000e000e7202 */ /* 0x000fe40000000f00 */
[----:B------:R-:W-:-:S03]  /*dcd0*/  ISETP.NE.U32.AND P0, PT, RZ, UR4, PT ;  /* 0x00000004ff007c0c */ /* 0x000fc6000bf05070 */
[----:B------:R0:W-:Y:S01]  /*dce0*/  STSM.16.M88.4 [R14], R8 ;  /* 0x000000080e007844 */ /* 0x0001e20000000200 */
[----:B------:R-:W-:Y:S01]  /*dcf0*/  BAR.SYNC.DEFER_BLOCKING 0x1, 0x100 ;  /* 0x0044000000007b1d */ /* 0x000fe20000010000 */
[----:B------:R-:W-:-:S13]  /*dd00*/  ISETP.NE.AND.EX P0, PT, RZ, UR5, PT, P0 ;  /* 0x00000005ff007c0c */ /* 0x000fda000bf05300 */
[----:B------:R-:W-:Y:S01]  /*dd10*/  @P0 IADD3 R202, P2, R202, UR4, RZ ;  /* 0x00000004caca0c10 */ /* 0x000fe2000ff5e0ff */
[----:B------:R-:W-:Y:S02]  /*dd20*/  ULDC UR4, c[0x0][0xa88] ;  /* 0x0002a20000047ab9 */ /* 0x000fe40000000800 */
[----:B------:R-:W-:Y:S01]  /*dd30*/  IMAD.U32 R4, RZ, RZ, UR4 ;  /* 0x00000004ff047e24 */ /* 0x000fe2000f8e00ff */
[----:B------:R-:W-:Y:S01]  /*dd40*/  @P0 IADD3.X R203, R203, UR5, RZ, P2, !PT ;  /* 0x00000005cbcb0c10 */ /* 0x000fe200097fe4ff */
[----:B------:R0:W5:Y:S04]  /*dd50*/  @P1 LDG.E R0, desc[UR42][R6.64] ;  /* 0x0000002a06001981 */ /* 0x000168000c1e1900 */
[----:B------:R0:W5:Y:S01]  /*dd60*/  @P0 LDG.E R4, desc[UR42][R202.64] ;  /* 0x0000002aca040981 */ /* 0x000162000c1e1900 */
[----:B------:R-:W-:Y:S05]  /*dd70*/  @P0 BRA `(.L_x_3751) ;  /* 0x0000000000100947 */ /* 0x000fea0003800000 */
[----:B------:R-:W-:Y:S05]  /*dd80*/  @!P1 BRA `(.L_x_3751) ;  /* 0x00000000000c9947 */ /* 0x000fea0003800000 */
[----:B-----5:R-:W2:Y:S04]  /*dd90*/  LDG.E R4, desc[UR42][R6.64] ;  /* 0x0000002a06047981 */ /* 0x020ea8000c1e1900 */
[----:B0-----:R-:W2:Y:S02]  /*dda0*/  LDG.E R6, desc[UR42][R6.64+0x4] ;  /* 0x0000042a06067981 */ /* 0x001ea4000c1e1900 */
[----:B--2---:R-:W-:-:S07]  /*ddb0*/  IMAD.IADD R4, R6, 0x1, -R4 ;  /* 0x0000000106047824 */ /* 0x004fce00078e0a04 */
.L_x_3751:
[----:B------:R-:W2:Y:S01]  /*ddc0*/  LDL R5, [R1+0x24] ;  /* 0x0000240001057983 */ /* 0x000ea20000100800 */
[----:B------:R-:W-:Y:S01]  /*ddd0*/  ISETP.NE.AND P1, PT, R200, RZ, PT ;  /* 0x000000ffc800720c */ /* 0x000fe20003f25270 */
[----:B------:R-:W-:-:S03]  /*dde0*/  ULDC UR4, c[0x0][0xad4] ;  /* 0x0002b50000047ab9 */ /* 0x000fc60000000800 */
[----:B------:R-:W-:Y:S01]  /*ddf0*/  SEL R200, R200, UR4, P1 ;  /* 0x00000004c8c87c07 */ /* 0x000fe20008800000 */
[----:B--2---:R-:W1:Y:S02]  /*de00*/  SHFL.IDX PT, R5, R5, RZ, 0x1f ;  /* 0x00001fff05057589 */ /* 0x004e6400000e0000 */
[----:B-1----:R-:W-:Y:S02]  /*de10*/  ISETP.NE.AND P0, PT, R5, RZ, PT ;  /* 0x000000ff0500720c */ /* 0x002fe40003f05270 */
[----:B-----5:R-:W-:-:S11]  /*de20*/  SHF.R.S32.HI R5, RZ, 0x1f, R0 ;  /* 0x0000001fff057819 */ /* 0x020fd60000011400 */
[----:B------:R-:W-:Y:S05]  /*de30*/  @P0 BRA `(.L_x_3752) ;  /* 0x0000000400000947 */ /* 0x000fea0003800000 */
[----:B0-----:R-:W2:Y:S01]  /*de40*/  LDL.LU R11, [R1+0x20] ;  /* 0x00002000010b7983 */ /* 0x001ea20000300800 */
[----:B------:R-:W-:Y:S01]  /*de50*/  IMAD.MOV.U32 R10, RZ, RZ, 0x9b8 ;  /* 0x000009b8ff0a7424 */ /* 0x000fe200078e00ff */
[----:B------:R-:W-:Y:S01]  /*de60*/  ISETP.GT.AND P1, PT, R200, 0x1, PT ;  /* 0x00000001c800780c */ /* 0x000fe20003f24270 */
[----:B------:R-:W0:Y:S01]  /*de70*/  LDC R156, c[0x0][0xbe8] ;  /* 0x0002fa00ff9c7b82 */ /* 0x000e220000000800 */
[----:B------:R-:W5:Y:S01]  /*de80*/  LDL R21, [R1+0x68] ;  /* 0x0000680001157983 */ /* 0x000f620000100800 */
[----:B------:R-:W-:Y:S02]  /*de90*/  ISETP.NE.U32.AND P0, PT, RZ, UR6, PT ;  /* 0x00000006ff007c0c */ /* 0x000fe4000bf05070 */
[----:B------:R-:W-:Y:S01]  /*dea0*/  SEL R10, R10, 0x978, P1 ;  /* 0x000009780a0a7807 */ /* 0x000fe20000800000 */
[----:B------:R-:W3:Y:S01]  /*deb0*/  LDL R158, [R1+0x6c] ;  /* 0x00006c00019e7983 */ /* 0x000ee20000100800 */
[----:B------:R-:W-:Y:S02]  /*dec0*/  ISETP.NE.AND.EX P0, PT, RZ, UR7, PT, P0 ;  /* 0x00000007ff007c0c */ /* 0x000fe4000bf05300 */
[----:B------:R-:W1:Y:S01]  /*ded0*/  LDC.64 R8, c[0x0][R10+0x220] ;  /* 0x000088000a087b82 */ /* 0x000e620000000a00 */
[----:B------:R-:W3:Y:S01]  /*dee0*/  LDL R157, [R1+0x2c] ;  /* 0x00002c00019d7983 */ /* 0x000ee20000100800 */
[----:B------:R-:W-:-:S06]  /*def0*/  SEL R14, R199, RZ, !P0 ;  /* 0x000000ffc70e7207 */ /* 0x000fcc0004000000 */
[----:B------:R-:W0:Y:S01]  /*df00*/  LDC.64 R6, c[0x0][R10+0x218] ;  /* 0x000086000a067b82 */ /* 0x000e220000000a00 */
[----:B-1----:R-:W-:Y:S01]  /*df10*/  IMAD R9, R9, R14, RZ ;  /* 0x0000000e09097224 */ /* 0x002fe200078e02ff */
[----:B----4-:R-:W-:Y:S02]  /*df20*/  SEL R152, R210, RZ, P1 ;  /* 0x000000ffd2987207 */ /* 0x010fe40000800000 */
[----:B--2---:R-:W-:Y:S02]  /*df30*/  SEL R11, R11, RZ, !P0 ;  /* 0x000000ff0b0b7207 */ /* 0x004fe40004000000 */
[----:B0-----:R-:W-:-:S03]  /*df40*/  ISETP.NE.AND P0, PT, R156, 0x1, PT ;  /* 0x000000019c00780c */ /* 0x001fc60003f05270 */
[C---:B------:R-:W-:Y:S02]  /*df50*/  IMAD R11, R8.reuse, R11, R9 ;  /* 0x0000000b080b7224 */ /* 0x040fe400078e0209 */
[----:B------:R-:W-:-:S04]  /*df60*/  IMAD.WIDE.U32 R8, R8, R14, RZ ;  /* 0x0000000e08087225 */ /* 0x000fc800078e00ff */
[-C--:B------:R-:W-:Y:S02]  /*df70*/  IMAD R14, R7, R198.reuse, RZ ;  /* 0x000000c6070e7224 */ /* 0x080fe400078e02ff */
[----:B------:R-:W-:-:S04]  /*df80*/  IMAD.WIDE.U32 R6, R6, R198, RZ ;  /* 0x000000c606067225 */ /* 0x000fc800078e00ff */
[----:B------:R-:W-:Y:S02]  /*df90*/  IMAD.IADD R14, R7, 0x1, R14 ;  /* 0x00000001070e7824 */ /* 0x000fe400078e020e */
[----:B------:R-:W0:Y:S01]  /*dfa0*/  @P0 LDC R7, c[0x0][0xbec] ;  /* 0x0002fb00ff070b82 */ /* 0x000e220000000800 */
[----:B------:R-:W-:-:S07]  /*dfb0*/  IADD3 R15, P2, P3, R8, R6, R0 ;  /* 0x00000006080f7210 */ /* 0x000fce0007b5e000 */
[----:B------:R-:W1:Y:S01]  /*dfc0*/  @P0 LDC R6, c[0x0][0xbf0] ;  /* 0x0002fc00ff060b82 */ /* 0x000e620000000800 */
[----:B-----5:R-:W-:Y:S02]  /*dfd0*/  IMAD R21, R201, 0x40, R21 ;  /* 0x00000040c9157824 */ /* 0x020fe400078e0215 */
[----:B------:R-:W-:-:S05]  /*dfe0*/  IMAD.IADD R11, R9, 0x1, R11 ;  /* 0x00000001090b7824 */ /* 0x000fca00078e020b */
[----:B------:R-:W-:Y:S01]  /*dff0*/  IADD3.X R11, R11, R14, R5, P2, P3 ;  /* 0x0000000e0b0b7210 */ /* 0x000fe200017e6405 */
[----:B------:R-:W-:Y:S02]  /*e000*/  IMAD.MOV.U32 R14, RZ, RZ, R21 ;  /* 0x000000ffff0e7224 */ /* 0x000fe400078e0015 */
[----:B0-----:R-:W-:-:S05]  /*e010*/  @P0 IMAD.HI.U32 R7, R21, R7, RZ ;  /* 0x0000000715070227 */ /* 0x001fca00078e00ff */
[----:B-1----:R-:W-:Y:S02]  /*e020*/  @P0 SHF.R.U32.HI R14, RZ, R6, R7 ;  /* 0x00000006ff0e0219 */ /* 0x002fe40000011607 */
[----:B------:R-:W0:Y:S02]  /*e030*/  LDC.64 R6, c[0x0][R10+0x228] ;  /* 0x00008a000a067b82 */ /* 0x000e240000000a00 */
[----:B0-----:R-:W-:-:S04]  /*e040*/  IMAD.WIDE.U32 R8, R6, R152, RZ ;  /* 0x0000009806087225 */ /* 0x001fc800078e00ff */
[----:B------:R-:W-:-:S04]  /*e050*/  IMAD R6, R7, R152, RZ ;  /* 0x0000009807067224 */ /* 0x000fc800078e02ff */
[----:B------:R-:W-:Y:S02]  /*e060*/  IMAD.IADD R9, R9, 0x1, R6 ;  /* 0x0000000109097824 */ /* 0x000fe400078e0206 */
[----:B------:R0:W1:Y:S01]  /*e070*/  LDC.64 R6, c[0x0][R10+0x210] ;  /* 0x000084000a067b82 */ /* 0x0000620000000a00 */
[----:B------:R-:W-:Y:S01]  /*e080*/  IADD3 R8, P0, P2, R14, R15, R8 ;  /* 0x0000000f0e087210 */ /* 0x000fe20007a1e008 */
[--C-:B------:R-:W-:Y:S01]  /*e090*/  IMAD.MOV R15, RZ, RZ, -R14.reuse ;  /* 0x000000ffff0f7224 */ /* 0x100fe200078e0a0e */
[----:B------:R-:W-:-:S03]  /*e0a0*/  SHF.R.S32.HI R14, RZ, 0x1f, R14 ;  /* 0x0000001fff0e7819 */ /* 0x000fc6000001140e */
[----:B------:R-:W-:Y:S01]  /*e0b0*/  IMAD R15, R156, R15, R21 ;  /* 0x0000000f9c0f7224 */ /* 0x000fe200078e0215 */
[----:B------:R-:W-:-:S04]  /*e0c0*/  IADD3.X R9, R14, R11, R9, P0, P2 ;  /* 0x0000000b0e097210 */ /* 0x000fc800007e4409 */
[----:B0-----:R-:W-:Y:S01]  /*e0d0*/  SHF.R.S32.HI R10, RZ, 0x1f, R15 ;  /* 0x0000001fff0a7819 */ /* 0x001fe2000001140f */
[-C--:B-1----:R-:W-:Y:S02]  /*e0e0*/  IMAD R7, R7, R15.reuse, RZ ;  /* 0x0000000f07077224 */ /* 0x082fe400078e02ff */
[----:B------:R-:W-:-:S04]  /*e0f0*/  IMAD.WIDE.U32 R8, R6, R15, R8 ;  /* 0x0000000f06087225 */ /* 0x000fc800078e0008 */
[----:B------:R-:W-:Y:S02]  /*e100*/  IMAD R10, R6, R10, R7 ;  /* 0x0000000a060a7224 */ /* 0x000fe400078e0207 */
[----:B------:R-:W0:Y:S08]  /*e110*/  LDC.64 R6, c[0x0][0xba8] ;  /* 0x0002ea00ff067b82 */ /* 0x000e300000000a00 */
[----:B0-----:R-:W0:Y:S08]  /*e120*/  @!P1 LDC R6, c[0x0][0xb50] ;  /* 0x0002d400ff069b82 */ /* 0x001e300000000800 */
[----:B------:R-:W1:Y:S01]  /*e130*/  @!P1 LDC R7, c[0x0][0xb54] ;  /* 0x0002d500ff079b82 */ /* 0x000e620000000800 */
[----:B------:R-:W-:-:S02]  /*e140*/  IMAD.IADD R10, R9, 0x1, R10 ;  /* 0x00000001090a7824 */ /* 0x000fc400078e020a */
[----:B------:R-:W-:Y:S01]  /*e150*/  IMAD R11, R201, 0x40, R190 ;  /* 0x00000040c90b7824 */ /* 0x000fe200078e02be */
[----:B0-----:R-:W-:Y:S01]  /*e160*/  LEA R9, P0, R8, R6, 0x2 ;  /* 0x0000000608097211 */ /* 0x001fe200078010ff */
[----:B---3--:R-:W-:-:S03]  /*e170*/  IMAD.MOV R6, RZ, RZ, -R158 ;  /* 0x000000ffff067224 */ /* 0x008fc600078e0a9e */
[----:B-1----:R-:W-:Y:S02]  /*e180*/  LEA.HI.X R10, R8, R7, R10, 0x2, P0 ;  /* 0x00000007080a7211 */ /* 0x002fe400000f140a */
[----:B------:R-:W-:Y:S01]  /*e190*/  ISETP.NE.AND P0, PT, R157, R6, PT ;  /* 0x000000069d00720c */ /* 0x000fe20003f05270 */
[----:B------:R-:W-:Y:S04]  /*e1a0*/  SHFL.IDX PT, R8, R9, 0x1, 0x1c1f ;  /* 0x003c1f0009087f89 */ /* 0x000fe800000e0000 */
[----:B------:R-:W-:Y:S04]  /*e1b0*/  SHFL.IDX PT, R6, R9, RZ, 0x1c1f ;  /* 0x001c1fff09067589 */ /* 0x000fe800000e0000 */
[----:B------:R-:W0:Y:S04]  /*e1c0*/  SHFL.IDX PT, R7, R10, RZ, 0x1c1f ;  /* 0x001c1fff0a077589 */ /* 0x000e2800000e0000 */
[----:B------:R1:W2:Y:S02]  /*e1d0*/  SHFL.IDX PT, R9, R10, 0x1, 0x1c1f ;  /* 0x003c1f000a097f89 */ /* 0x0002a400000e0000 */
[----:B-1----:R-:W-:-:S05]  /*e1e0*/  IMAD R10, R4, R156, RZ ;  /* 0x0000009c040a7224 */ /* 0x002fca00078e02ff */
[C---:B------:R-:W-:Y:S01]  /*e1f0*/  ISETP.GE.OR P1, PT, R11.reuse, R10, P0 ;  /* 0x0000000a0b00720c */ /* 0x040fe20000726670 */
[----:B------:R-:W-:-:S05]  /*e200*/  VIADD R11, R11, 0x8 ;  /* 0x000000080b0b7836 */ /* 0x000fca0000000000 */
[----:B------:R-:W-:-:S07]  /*e210*/  ISETP.GE.OR P0, PT, R11, R10, P0 ;  /* 0x0000000a0b00720c */ /* 0x000fce0000706670 */
[----:B0-----:R1:W-:Y:S06]  /*e220*/  @!P1 ST.E desc[UR42][R6.64], R3 ;  /* 0x0000000306009985 */ /* 0x0013ec000c10192a */
[----:B--2---:R1:W-:Y:S02]  /*e230*/  @!P0 ST.E desc[UR42][R8.64], R20 ;  /* 0x0000001408008985 */ /* 0x0043e4000c10192a */
.L_x_3752:
[----:B------:R-:W-:Y:S02]  /*e240*/  ISETP.GT.AND P1, PT, R200, 0x1, PT ;  /* 0x00000001c800780c */ /* 0x000fe40003f24270 */
[----:B------:R-:W-:-:S04]  /*e250*/  ISETP.NE.U32.AND P0, PT, RZ, UR6, PT ;  /* 0x00000006ff007c0c */ /* 0x000fc8000bf05070 */
[----:B------:R-:W-:-:S04]  /*e260*/  ISETP.NE.AND.EX P0, PT, RZ, UR7, PT, P0 ;  /* 0x00000007ff007c0c */ /* 0x000fc8000bf05300 */
[----:B------:R-:W-:-:S03]  /*e270*/  SEL R199, R199, RZ, !P0 ;  /* 0x000000ffc7c77207 */ /* 0x000fc60004000000 */
[----:B------:R-:W-:Y:S06]  /*e280*/  @P1 BRA `(.L_x_3753) ;  /* 0x0000001000381947 */ /* 0x000fec0003800000 */
[----:B-1----:R-:W1:Y:S01]  /*e290*/  S2R R3, SR_TID.X ;  /* 0x0000000000037919 */ /* 0x002e620000002100 */
[----:B------:R-:W2:Y:S01]  /*e2a0*/  LDC R83, c[0x0][0xbe8] ;  /* 0x0002fa00ff537b82 */ /* 0x000ea20000000800 */
[----:B------:R-:W-:Y:S01]  /*e2b0*/  ULDC.64 UR4, c[0x0][0xaa0] ;  /* 0x0002a80000047ab9 */ /* 0x000fe20000000a00 */
[----:B-1----:R-:W-:-:S05]  /*e2c0*/  VIADD R3, R3, 0xffffff80 ;  /* 0xffffff8003037836 */ /* 0x002fca0000000000 */
[----:B0-----:R-:W-:-:S04]  /*e2d0*/  SHF.R.S32.HI R6, RZ, 0x1f, R3 ;  /* 0x0000001fff067819 */ /* 0x001fc80000011403 */
[----:B------:R-:W-:-:S04]  /*e2e0*/  LEA.HI R21, R6, R3, RZ, 0x3 ;  /* 0x0000000306157211 */ /* 0x000fc800078f18ff */
[----:B------:R-:W-:-:S05]  /*e2f0*/  SHF.R.S32.HI R20, RZ, 0x3, R21 ;  /* 0x00000003ff147819 */ /* 0x000fca0000011415 */
[----:B------:R-:W-:-:S04]  /*e300*/  IMAD R7, R20, 0x40, R187 ;  /* 0x0000004014077824 */ /* 0x000fc800078e02bb */
[----:B------:R-:W-:-:S03]  /*e310*/  IMAD.WIDE R6, R7, 0x2, R12 ;  /* 0x0000000207067825 */ /* 0x000fc600078e020c */
[C---:B------:R-:W-:Y:S02]  /*e320*/  IADD3 R13, P3, R6.reuse, 0x1000, RZ ;  /* 0x00001000060d7810 */ /* 0x040fe40007f7e0ff */
[C---:B------:R-:W-:Y:S02]  /*e330*/  IADD3 R25, P4, R6.reuse, 0x2000, RZ ;  /* 0x0000200006197810 */ /* 0x040fe40007f9e0ff */
[----:B------:R-:W-:Y:S02]  /*e340*/  LOP3.LUT R12, R13, 0x380, RZ, 0xc0, !PT ;  /* 0x000003800d0c7812 */ /* 0x000fe400078ec0ff */
[----:B------:R-:W-:Y:S02]  /*e350*/  IADD3 R29, P5, R6, 0x3000, RZ ;  /* 0x00003000061d7810 */ /* 0x000fe40007fbe0ff */
[----:B------:R-:W-:Y:S02]  /*e360*/  SHF.R.U64 R12, R12, 0x3, RZ ;  /* 0x000000030c0c7819 */ /* 0x000fe400000012ff */
[----:B------:R-:W-:-:S02]  /*e370*/  IADD3 R33, P6, R6, 0x4000, RZ ;  /* 0x0000400006217810 */ /* 0x000fc40007fde0ff */
[----:B------:R-:W-:Y:S01]  /*e380*/  LOP3.LUT R12, R12, R13, RZ, 0x3c, !PT ;  /* 0x0000000d0c0c7212 */ /* 0x000fe200078e3cff */
[----:B------:R-:W-:Y:S01]  /*e390*/  IMAD.X R13, RZ, RZ, R7, P3 ;  /* 0x000000ffff0d7224 */ /* 0x000fe200018e0607 */
[C---:B------:R-:W-:Y:S02]  /*e3a0*/  IADD3 R37, P0, R6.reuse, 0x5000, RZ ;  /* 0x0000500006257810 */ /* 0x040fe40007f1e0ff */
[C---:B------:R-:W-:Y:S02]  /*e3b0*/  IADD3 R41, P1, R6.reuse, 0x6000, RZ ;  /* 0x0000600006297810 */ /* 0x040fe40007f3e0ff */
[C---:B------:R-:W-:Y:S02]  /*e3c0*/  IADD3 R45, P2, R6.reuse, 0x7000, RZ ;  /* 0x00007000062d7810 */ /* 0x040fe40007f5e0ff */
[----:B------:R-:W-:Y:S02]  /*e3d0*/  IADD3 R49, P3, R6, 0x8000, RZ ;  /* 0x0000800006317810 */ /* 0x000fe40007f7e0ff */
[----:B------:R-:W-:-:S02]  /*e3e0*/  LOP3.LUT R24, R25, 0x380, RZ, 0xc0, !PT ;  /* 0x0000038019187812 */ /* 0x000fc400078ec0ff */
[----:B------:R-:W-:Y:S02]  /*e3f0*/  LOP3.LUT R28, R29, 0x380, RZ, 0xc0, !PT ;  /* 0x000003801d1c7812 */ /* 0x000fe400078ec0ff */
[----:B------:R-:W-:Y:S02]  /*e400*/  LOP3.LUT R32, R33, 0x380, RZ, 0xc0, !PT ;  /* 0x0000038021207812 */ /* 0x000fe400078ec0ff */
[----:B------:R-:W-:Y:S02]  /*e410*/  LOP3.LUT R36, R37, 0x380, RZ, 0xc0, !PT ;  /* 0x0000038025247812 */ /* 0x000fe400078ec0ff */
[----:B------:R-:W-:Y:S02]  /*e420*/  LOP3.LUT R40, R41, 0x380, RZ, 0xc0, !PT ;  /* 0x0000038029287812 */ /* 0x000fe400078ec0ff */
[----:B------:R-:W-:Y:S02]  /*e430*/  LOP3.LUT R44, R45, 0x380, RZ, 0xc0, !PT ;  /* 0x000003802d2c7812 */ /* 0x000fe400078ec0ff */
[----:B------:R-:W-:-:S02]  /*e440*/  LOP3.LUT R48, R49, 0x380, RZ, 0xc0, !PT ;  /* 0x0000038031307812 */ /* 0x000fc400078ec0ff */
[----:B------:R-:W-:Y:S02]  /*e450*/  SHF.R.U64 R24, R24, 0x3, RZ ;  /* 0x0000000318187819 */ /* 0x000fe400000012ff */
[----:B------:R-:W-:Y:S02]  /*e460*/  SHF.R.U64 R28, R28, 0x3, RZ ;  /* 0x000000031c1c7819 */ /* 0x000fe400000012ff */
[----:B------:R-:W-:Y:S02]  /*e470*/  SHF.R.U64 R32, R32, 0x3, RZ ;  /* 0x0000000320207819 */ /* 0x000fe400000012ff */
[----:B------:R-:W-:Y:S02]  /*e480*/  SHF.R.U64 R36, R36, 0x3, RZ ;  /* 0x0000000324247819 */ /* 0x000fe400000012ff */
[----:B------:R-:W-:Y:S02]  /*e490*/  SHF.R.U64 R40, R40, 0x3, RZ ;  /* 0x0000000328287819 */ /* 0x000fe400000012ff */
[----:B------:R-:W-:-:S02]  /*e4a0*/  SHF.R.U64 R44, R44, 0x3, RZ ;  /* 0x000000032c2c7819 */ /* 0x000fc400000012ff */
[----:B------:R-:W-:Y:S02]  /*e4b0*/  SHF.R.U64 R48, R48, 0x3, RZ ;  /* 0x0000000330307819 */ /* 0x000fe400000012ff */
        /* <DEDUP_REMOVED lines=14> */
[C---:B------:R-:W-:Y:S01]  /*e5a0*/  IADD3 R53, P4, R6.reuse, 0x9000, RZ ;  /* 0x0000900006357810 */ /* 0x040fe20007f9e0ff */
[----:B------:R-:W-:Y:S01]  /*e5b0*/  IMAD R5, R5, UR4, RZ ;  /* 0x0000000405057c24 */ /* 0x000fe2000f8e02ff */
[----:B------:R-:W-:Y:S01]  /*e5c0*/  IADD3 R57, P5, R6, 0xa000, RZ ;  /* 0x0000a00006397810 */ /* 0x000fe20007fbe0ff */
[----:B--2---:R-:W-:Y:S01]  /*e5d0*/  IMAD R86, R4, R83, RZ ;  /* 0x0000005304567224 */ /* 0x004fe200078e02ff */
[C---:B------:R-:W-:Y:S01]  /*e5e0*/  IADD3 R61, P6, R6.reuse, 0xb000, RZ ;  /* 0x0000b000063d7810 */ /* 0x040fe20007fde0ff */
[----:B------:R-:W5:Y:S01]  /*e5f0*/  LD.E.128 R24, desc[UR42][R24.64] ;  /* 0x0000002a18187980 */ /* 0x000f62000c101d00 */
[----:B------:R-:W-:-:S02]  /*e600*/  IADD3 R65, P0, R6, 0xc000, RZ ;  /* 0x0000c00006417810 */ /* 0x000fc40007f1e0ff */
[C---:B------:R-:W-:Y:S01]  /*e610*/  IADD3 R69, P1, R6.reuse, 0xd000, RZ ;  /* 0x0000d00006457810 */ /* 0x040fe20007f3e0ff */
[----:B------:R-:W5:Y:S01]  /*e620*/  LD.E.128 R28, desc[UR42][R28.64] ;  /* 0x0000002a1c1c7980 */ /* 0x000f62000c101d00 */
[C---:B------:R-:W-:Y:S02]  /*e630*/  IADD3 R73, P2, R6.reuse, 0xe000, RZ ;  /* 0x0000e00006497810 */ /* 0x040fe40007f5e0ff */
[C---:B------:R-:W-:Y:S01]  /*e640*/  LOP3.LUT R15, R6.reuse, 0x380, RZ, 0xc0, !PT ;  /* 0x00000380060f7812 */ /* 0x040fe200078ec0ff */
[----:B------:R-:W5:Y:S01]  /*e650*/  LD.E.128 R32, desc[UR42][R32.64] ;  /* 0x0000002a20207980 */ /* 0x000f62000c101d00 */
[----:B------:R-:W-:Y:S02]  /*e660*/  IADD3 R11, P3, R6, 0xf000, RZ ;  /* 0x0000f000060b7810 */ /* 0x000fe40007f7e0ff */
[----:B------:R-:W-:Y:S01]  /*e670*/  LOP3.LUT R52, R53, 0x380, RZ, 0xc0, !PT ;  /* 0x0000038035347812 */ /* 0x000fe200078ec0ff */
[----:B------:R-:W5:Y:S01]  /*e680*/  LD.E.128 R36, desc[UR42][R36.64] ;  /* 0x0000002a24247980 */ /* 0x000f62000c101d00 */
[----:B------:R-:W-:Y:S01]  /*e690*/  LOP3.LUT R56, R57, 0x380, RZ, 0xc0, !PT ;  /* 0x0000038039387812 */ /* 0x000fe200078ec0ff */
[----:B------:R-:W-:Y:S01]  /*e6a0*/  IMAD.X R77, RZ, RZ, R7, P3 ;  /* 0x000000ffff4d7224 */ /* 0x000fe200018e0607 */
[----:B------:R-:W-:Y:S01]  /*e6b0*/  LOP3.LUT R60, R61, 0x380, RZ, 0xc0, !PT ;  /* 0x000003803d3c7812 */ /* 0x000fe200078ec0ff */
[----:B------:R-:W5:Y:S01]  /*e6c0*/  LD.E.128 R40, desc[UR42][R40.64] ;  /* 0x0000002a28287980 */ /* 0x000f62000c101d00 */
[----:B------:R-:W-:-:S02]  /*e6d0*/  LOP3.LUT R64, R65, 0x380, RZ, 0xc0, !PT ;  /* 0x0000038041407812 */ /* 0x000fc400078ec0ff */
[----:B------:R-:W-:Y:S01]  /*e6e0*/  LOP3.LUT R68, R69, 0x380, RZ, 0xc0, !PT ;  /* 0x0000038045447812 */ /* 0x000fe200078ec0ff */
[----:B------:R-:W5:Y:S01]  /*e6f0*/  LD.E.128 R44, desc[UR42][R44.64] ;  /* 0x0000002a2c2c7980 */ /* 0x000f62000c101d00 */
[----:B------:R-:W-:Y:S02]  /*e700*/  LOP3.LUT R72, R73, 0x380, RZ, 0xc0, !PT ;  /* 0x0000038049487812 */ /* 0x000fe400078ec0ff */
[----:B------:R-:W-:Y:S01]  /*e710*/  SHF.R.U64 R15, R15, 0x3, RZ ;  /* 0x000000030f0f7819 */ /* 0x000fe200000012ff */
[----:B------:R-:W5:Y:S01]  /*e720*/  LD.E.128 R48, desc[UR42][R48.64] ;  /* 0x0000002a30307980 */ /* 0x000f62000c101d00 */
[----:B------:R-:W-:Y:S02]  /*e730*/  LOP3.LUT R9, R11, 0x380, RZ, 0xc0, !PT ;  /* 0x000003800b097812 */ /* 0x000fe400078ec0ff */
[----:B------:R-:W-:Y:S02]  /*e740*/  SHF.R.U64 R52, R52, 0x3, RZ ;  /* 0x0000000334347819 */ /* 0x000fe400000012ff */
[----:B------:R-:W-:-:S02]  /*e750*/  SHF.R.U64 R56, R56, 0x3, RZ ;  /* 0x0000000338387819 */ /* 0x000fc400000012ff */
[----:B------:R-:W-:Y:S02]  /*e760*/  SHF.R.U64 R60, R60, 0x3, RZ ;  /* 0x000000033c3c7819 */ /* 0x000fe400000012ff */
[----:B------:R-:W-:Y:S02]  /*e770*/  SHF.R.U64 R64, R64, 0x3, RZ ;  /* 0x0000000340407819 */ /* 0x000fe400000012ff */
[----:B------:R-:W-:Y:S02]  /*e780*/  SHF.R.U64 R68, R68, 0x3, RZ ;  /* 0x0000000344447819 */ /* 0x000fe400000012ff */
[----:B------:R-:W-:Y:S02]  /*e790*/  SHF.R.U64 R72, R72, 0x3, RZ ;  /* 0x0000000348487819 */ /* 0x000fe400000012ff */
[----:B------:R-:W-:Y:S02]  /*e7a0*/  LOP3.LUT R8, R15, R6, RZ, 0x3c, !PT ;  /* 0x000000060f087212 */ /* 0x000fe400078e3cff */
[----:B------:R-:W-:Y:S01]  /*e7b0*/  SHF.R.U64 R6, R9, 0x3, RZ ;  /* 0x0000000309067819 */ /* 0x000fe200000012ff */
[--C-:B------:R-:W-:Y:S01]  /*e7c0*/  IMAD.MOV.U32 R9, RZ, RZ, R7.reuse ;  /* 0x000000ffff097224 */ /* 0x100fe200078e0007 */
        /* <DEDUP_REMOVED lines=13> */
[C---:B------:R-:W-:Y:S01]  /*e8a0*/  IMAD R5, R0.reuse, UR5, R5 ;  /* 0x0000000500057c24 */ /* 0x040fe2000f8e0205 */
[----:B------:R-:W-:Y:S01]  /*e8b0*/  ISETP.NE.AND P3, PT, R83, 0x1, PT ;  /* 0x000000015300780c */ /* 0x000fe20003f65270 */
[----:B------:R-:W-:Y:S01]  /*e8c0*/  IMAD.WIDE.U32 R6, R0, UR4, RZ ;  /* 0x0000000400067c25 */ /* 0x000fe2000f8e00ff */
[----:B------:R-:W-:Y:S01]  /*e8d0*/  LOP3.LUT R80, R21, 0xfffffff8, RZ, 0xc0, !PT ;  /* 0xfffffff815507812 */ /* 0x000fe200078ec0ff */
[----:B------:R-:W0:Y:S01]  /*e8e0*/  LDC R0, c[0x0][0xac8] ;  /* 0x0002b200ff007b82 */ /* 0x000e220000000800 */
[----:B------:R-:W-:Y:S01]  /*e8f0*/  ULDC.64 UR4, c[0x0][0xae8] ;  /* 0x0002ba0000047ab9 */ /* 0x000fe20000000a00 */
[----:B------:R-:W-:Y:S01]  /*e900*/  IMAD.IADD R7, R7, 0x1, R5 ;  /* 0x0000000107077824 */ /* 0x000fe200078e0205 */
[----:B------:R-:W5:Y:S04]  /*e910*/  LD.E.128 R8, desc[UR42][R8.64] ;  /* 0x0000002a08087980 */ /* 0x000f68000c101d00 */
[----:B------:R-:W5:Y:S03]  /*e920*/  LD.E.128 R12, desc[UR42][R12.64] ;  /* 0x0000002a0c0c7980 */ /* 0x000f66000c101d00 */
[----:B------:R-:W1:Y:S01]  /*e930*/  @P3 LDC R85, c[0x0][0xbec] ;  /* 0x0002fb00ff553b82 */ /* 0x000e620000000800 */
[----:B------:R-:W-:Y:S01]  /*e940*/  IMAD.WIDE.U32 R6, R198, UR4, R6 ;  /* 0x00000004c6067c25 */ /* 0x000fe2000f8e0006 */
[----:B------:R-:W-:Y:S01]  /*e950*/  SHF.R.S32.HI R5, RZ, 0x1f, R199 ;  /* 0x0000001fff057819 */ /* 0x000fe200000114c7 */
[----:B------:R-:W5:Y:S04]  /*e960*/  LD.E.128 R52, desc[UR42][R52.64] ;  /* 0x0000002a34347980 */ /* 0x000f68000c101d00 */
[----:B------:R-:W5:Y:S01]  /*e970*/  LD.E.128 R56, desc[UR42][R56.64] ;  /* 0x0000002a38387980 */ /* 0x000f62000c101d00 */
[----:B------:R-:W2:Y:S01]  /*e980*/  @P3 LDC R87, c[0x0][0xbf0] ;  /* 0x0002fc00ff573b82 */ /* 0x000ea20000000800 */
[----:B------:R-:W-:-:S02]  /*e990*/  IMAD.IADD R3, R3, 0x1, -R80 ;  /* 0x0000000103037824 */ /* 0x000fc400078e0a50 */
[----:B------:R-:W-:Y:S01]  /*e9a0*/  IMAD R7, R198, UR5, R7 ;  /* 0x00000005c6077c24 */ /* 0x000fe2000f8e0207 */
[----:B------:R-:W-:Y:S01]  /*e9b0*/  ULDC.64 UR4, c[0x0][0xaf0] ;  /* 0x0002bc0000047ab9 */ /* 0x000fe20000000a00 */
[--C-:B------:R-:W-:Y:S01]  /*e9c0*/  IMAD R80, R3, 0x20, R20.reuse ;  /* 0x0000002003507824 */ /* 0x100fe200078e0214 */
[-C--:B0-----:R-:W-:Y:S01]  /*e9d0*/  ISETP.GE.AND P1, PT, R208, R0.reuse, PT ;  /* 0x00000000d000720c */ /* 0x081fe20003f26270 */
[----:B------:R-:W-:Y:S01]  /*e9e0*/  IMAD R3, R201, 0x40, R20 ;  /* 0x00000040c9037824 */ /* 0x000fe200078e0214 */
[-C--:B------:R-:W-:Y:S01]  /*e9f0*/  ISETP.GE.AND P0, PT, R207, R0.reuse, PT ;  /* 0x00000000cf00720c */ /* 0x080fe20003f06270 */
[----:B------:R-:W-:Y:S01]  /*ea00*/  IMAD R20, R5, UR4, RZ ;  /* 0x0000000405147c24 */ /* 0x000fe2000f8e02ff */
[----:B------:R-:W-:Y:S01]  /*ea10*/  SEL R5, RZ, 0xffffffff, P1 ;  /* 0xffffffffff057807 */ /* 0x000fe20000800000 */
[----:B------:R-:W-:Y:S01]  /*ea20*/  IMAD R82, R201, 0x40, R80 ;  /* 0x00000040c9527824 */ /* 0x000fe200078e0250 */
[----:B------:R-:W-:Y:S01]  /*ea30*/  ISETP.GE.AND P2, PT, R187, R0, PT ;  /* 0x00000000bb00720c */ /* 0x000fe20003f46270 */
[----:B------:R-:W5:Y:S01]  /*ea40*/  LD.E.128 R60, desc[UR42][R60.64] ;  /* 0x0000002a3c3c7980 */ /* 0x000f62000c101d00 */
[----:B------:R-:W-:Y:S01]  /*ea50*/  SEL R80, RZ, 0xffffffff, P0 ;  /* 0xffffffffff507807 */ /* 0x000fe20000000000 */
[----:B------:R-:W-:Y:S01]  /*ea60*/  IMAD.SHL.U32 R84, R5, 0x2, RZ ;  /* 0x0000000205547824 */ /* 0x000fe200078e00ff */
[----:B------:R-:W-:Y:S01]  /*ea70*/  SEL R21, RZ, 0x1, P2 ;  /* 0x00000001ff157807 */ /* 0x000fe20001000000 */
[----:B------:R-:W-:Y:S01]  /*ea80*/  IMAD R81, R199, UR5, R20 ;  /* 0x00000005c7517c24 */ /* 0x000fe2000f8e0214 */
[----:B------:R-:W5:Y:S01]  /*ea90*/  LD.E.128 R64, desc[UR42][R64.64] ;  /* 0x0000002a40407980 */ /* 0x000f62000c101d00 */
[----:B-1----:R-:W-:Y:S01]  /*eaa0*/  @P3 IMAD.HI.U32 R20, R82, R85, RZ ;  /* 0x0000005552143227 */ /* 0x002fe200078e00ff */
[----:B------:R-:W-:-:S02]  /*eab0*/  LOP3.LUT R21, R84, 0x2, R21, 0xe2, !PT ;  /* 0x0000000254157812 */ /* 0x000fc400078ee215 */
[----:B------:R-:W5:Y:S01]  /*eac0*/  LD.E.128 R68, desc[UR42][R68.64] ;  /* 0x0000002a44447980 */ /* 0x000f62000c101d00 */
[----:B------:R-:W-:Y:S01]  /*ead0*/  IMAD.SHL.U32 R80, R80, 0x4, RZ ;  /* 0x0000000450507824 */ /* 0x000fe200078e00ff */
[-C--:B------:R-:W-:Y:S01]  /*eae0*/  ISETP.GE.AND P0, PT, R206, R0.reuse, PT ;  /* 0x00000000ce00720c */ /* 0x080fe20003f06270 */
[----:B------:R-:W-:Y:S01]  /*eaf0*/  IMAD.MOV.U32 R5, RZ, RZ, R82 ;  /* 0x000000ffff057224 */ /* 0x000fe200078e0052 */
[----:B--2---:R-:W-:Y:S01]  /*eb00*/  @P3 SHF.R.U32.HI R5, RZ, R87, R20 ;  /* 0x00000057ff053219 */ /* 0x004fe20000011614 */
[----:B------:R-:W-:Y:S01]  /*eb10*/  IMAD.WIDE.U32 R6, R199, UR4, R6 ;  /* 0x00000004c7067c25 */ /* 0x000fe2000f8e0006 */
[----:B------:R-:W-:Y:S01]  /*eb20*/  LOP3.LUT R20, R80, 0x4, R21, 0xe2, !PT ;  /* 0x0000000450147812 */ /* 0x000fe200078ee215 */
[----:B------:R-:W-:Y:S01]  /*eb30*/  ULDC.64 UR4, c[0x0][0xae0] ;  /* 0x0002b80000047ab9 */ /* 0x000fe20000000a00 */
[----:B------:R-:W-:Y:S01]  /*eb40*/  SEL R21, RZ, 0xffffffff, P0 ;  /* 0xffffffffff157807 */ /* 0x000fe20000000000 */
[----:B------:R-:W5:Y:S01]  /*eb50*/  LD.E.128 R72, desc[UR42][R72.64] ;  /* 0x0000002a48487980 */ /* 0x000f62000c101d00 */
[-C--:B------:R-:W-:Y:S01]  /*eb60*/  ISETP.GE.AND P0, PT, R205, R0.reuse, PT ;  /* 0x00000000cd00720c */ /* 0x080fe20003f06270 */
[----:B------:R-:W-:Y:S01]  /*eb70*/  IMAD.IADD R7, R7, 0x1, R81 ;  /* 0x0000000107077824 */ /* 0x000fe200078e0251 */
[--C-:B------:R-:W-:Y:S01]  /*eb80*/  SHF.R.S32.HI R80, RZ, 0x1f, R5.reuse ;  /* 0x0000001fff507819 */ /* 0x100fe20000011405 */
[----:B------:R-:W-:Y:S01]  /*eb90*/  IMAD.MOV R81, RZ, RZ, -R5 ;  /* 0x000000ffff517224 */ /* 0x000fe200078e0a05 */
[----:B------:R-:W-:Y:S01]  /*eba0*/  SEL R4, RZ, 0xffffffff, P0 ;  /* 0xffffffffff047807 */ /* 0x000fe20000000000 */
[----:B------:R-:W-:Y:S01]  /*ebb0*/  IMAD.SHL.U32 R85, R21, 0x8, RZ ;  /* 0x0000000815557824 */ /* 0x000fe200078e00ff */
[----:B------:R-:W-:Y:S01]  /*ebc0*/  ISETP.GE.AND P0, PT, R204, R0, PT ;  /* 0x00000000cc00720c */ /* 0x000fe20003f06270 */
[----:B------:R-:W-:Y:S01]  /*ebd0*/  IMAD R80, R80, UR4, RZ ;  /* 0x0000000450507c24 */ /* 0x000fe2000f8e02ff */
[----:B------:R-:W5:Y:S01]  /*ebe0*/  LD.E.128 R76, desc[UR42][R76.64] ;  /* 0x0000002a4c4c7980 */ /* 0x000f62000c101d00 */
[----:B------:R-:W-:-:S02]  /*ebf0*/  IMAD R21, R83, R81, R82 ;  /* 0x0000005153157224 */ /* 0x000fc400078e0252 */
[----:B------:R-:W-:Y:S01]  /*ec00*/  IMAD.SHL.U32 R83, R4, 0x10, RZ ;  /* 0x0000001004537824 */ /* 0x000fe200078e00ff */
[----:B------:R-:W-:Y:S01]  /*ec10*/  SEL R4, RZ, 0xffffffff, P0 ;  /* 0xffffffffff047807 */ /* 0x000fe20000000000 */
[----:B------:R-:W-:Y:S01]  /*ec20*/  IMAD.WIDE.U32 R6, R5, UR4, R6 ;  /* 0x0000000405067c25 */ /* 0x000fe2000f8e0006 */
[----:B------:R-:W-:Y:S01]  /*ec30*/  @!PT LDS RZ, [RZ] ;  /* 0x00000000fffff984 */ /* 0x000fe20000000800 */
[----:B------:R-:W-:Y:S01]  /*ec40*/  @!PT LDS RZ, [RZ] ;  /* 0x00000000fffff984 */ /* 0x000fe20000000800 */
[----:B------:R-:W-:Y:S01]  /*ec50*/  @!PT LDS RZ, [RZ] ;  /* 0x00000000fffff984 */ /* 0x000fe20000000800 */
[----:B------:R-:W-:Y:S01]  /*ec60*/  @!PT LDS RZ, [RZ] ;  /* 0x00000000fffff984 */ /* 0x000fe20000000800 */
[----:B------:R0:W-:Y:S06]  /*ec70*/  MEMBAR.ALL.CTA ;  /* 0x0000000000007992 */ /* 0x0001ec0000008000 */
[----:B0-----:R-:W0:Y:S01]  /*ec80*/  FENCE.VIEW.ASYNC.S ;  /* 0x00000000000073c6 */ /* 0x001e220000000000 */
[----:B------:R-:W-:Y:S01]  /*ec90*/  LOP3.LUT R20, R85, 0x8, R20, 0xe2, !PT ;  /* 0x0000000855147812 */ /* 0x000fe200078ee214 */
[----:B------:R-:W-:Y:S01]  /*eca0*/  IMAD R81, R5, UR5, R80 ;  /* 0x0000000505517c24 */ /* 0x000fe2000f8e0250 */
[----:B------:R-:W-:Y:S01]  /*ecb0*/  SHF.R.S32.HI R5, RZ, 0x1f, R21 ;  /* 0x0000001fff057819 */ /* 0x000fe20000011415 */
[----:B------:R-:W-:Y:S01]  /*ecc0*/  VIADD R87, R187, 0x180 ;  /* 0x00000180bb577836 */ /* 0x000fe20000000000 */
[----:B------:R-:W-:Y:S01]  /*ecd0*/  ULDC.64 UR4, c[0x0][0xad8] ;  /* 0x0002b60000047ab9 */ /* 0x000fe20000000a00 */
[----:B------:R-:W-:Y:S01]  /*ece0*/  IMAD.IADD R7, R7, 0x1, R81 ;  /* 0x0000000107077824 */ /* 0x000fe200078e0251 */
[----:B------:R-:W-:Y:S01]  /*ecf0*/  LOP3.LUT R20, R83, 0x10, R20, 0xe2, !PT ;  /* 0x0000001053147812 */ /* 0x000fe200078ee214 */
[----:B------:R-:W-:-:S02]  /*ed00*/  IMAD.SHL.U32 R81, R4, 0x20, RZ ;  /* 0x0000002004517824 */ /* 0x000fc400078e00ff */
[----:B------:R-:W-:Y:S01]  /*ed10*/  IMAD R4, R5, UR4, RZ ;  /* 0x0000000405047c24 */ /* 0x000fe2000f8e02ff */
[----:B------:R-:W-:Y:S01]  /*ed20*/  ISETP.GE.AND P0, PT, R87, R0, PT ;  /* 0x000000005700720c */ /* 0x000fe20003f06270 */
[----:B------:R-:W-:Y:S01]  /*ed30*/  VIADD R89, R187, 0x1c0 ;  /* 0x000001c0bb597836 */ /* 0x000fe20000000000 */
[----:B------:R-:W-:Y:S01]  /*ed40*/  LOP3.LUT R20, R81, 0x20, R20, 0xe2, !PT ;  /* 0x0000002051147812 */ /* 0x000fe200078ee214 */
[C---:B------:R-:W-:Y:S02]  /*ed50*/  IMAD R81, R21.reuse, UR5, R4 ;  /* 0x0000000515517c24 */ /* 0x040fe4000f8e0204 */
[----:B------:R-:W-:Y:S01]  /*ed60*/  IMAD.WIDE.U32 R6, R21, UR4, R6 ;  /* 0x0000000415067c25 */ /* 0x000fe2000f8e0006 */
[----:B------:R-:W-:Y:S01]  /*ed70*/  ISETP.GE.AND P1, PT, R3, R86, PT ;  /* 0x000000560300720c */ /* 0x000fe20003f26270 */
[----:B------:R-:W-:Y:S01]  /*ed80*/  ULDC.64 UR4, c[0x0][0xa80] ;  /* 0x0002a00000047ab9 */ /* 0x000fe20000000a00 */
[----:B------:R-:W-:Y:S01]  /*ed90*/  SEL R5, RZ, 0x40, P0 ;  /* 0x00000040ff057807 */ /* 0x000fe20000000000 */
[----:B------:R-:W-:Y:S01]  /*eda0*/  VIADD R4, R2, 0x28c20 ;  /* 0x00028c2002047836 */ /* 0x000fe20000000000 */
[----:B------:R-:W-:Y:S01]  /*edb0*/  ISETP.GE.AND P0, PT, R89, R0, PT ;  /* 0x000000005900720c */ /* 0x000fe20003f06270 */
[----:B------:R-:W-:Y:S01]  /*edc0*/  IMAD.IADD R7, R7, 0x1, R81 ;  /* 0x0000000107077824 */ /* 0x000fe200078e0251 */
[----:B------:R-:W-:-:S02]  /*edd0*/  LEA R84, P2, R6, UR4, 0x1 ;  /* 0x0000000406547c11 */ /* 0x000fc4000f8408ff */
[----:B------:R-:W-:Y:S02]  /*ede0*/  LOP3.LUT R82, R20, R5, RZ, 0xfc, !PT ;  /* 0x0000000514527212 */ /* 0x000fe400078efcff */
[----:B------:R-:W-:Y:S02]  /*edf0*/  PRMT R4, RZ, 0x654, R4 ;  /* 0x00000654ff047816 */ /* 0x000fe40000000004 */
[----:B------:R-:W-:Y:S02]  /*ee00*/  SEL R5, RZ, 0x80, P0 ;  /* 0x00000080ff057807 */ /* 0x000fe40000000000 */
[----:B------:R-:W-:Y:S01]  /*ee10*/  LEA.HI.X R85, R6, UR5, R7, 0x1, P2 ;  /* 0x0000000506557c11 */ /* 0x000fe200090f0c07 */
[----:B0-----:R0:W-:Y:S01]  /*ee20*/  SYNCS.ARRIVE.TRANS64.RED.A1T0 RZ, [R4+URZ], RZ ;  /* 0x000000ff04ff79a7 */ /* 0x0011e2000810043f */
[----:B------:R-:W-:Y:S01]  /*ee30*/  LOP3.LUT R83, R82, R5, RZ, 0xfc, !PT ;  /* 0x0000000552537212 */ /* 0x000fe200078efcff */
[----:B------:R-:W-:Y:S02]  /*ee40*/  BSSY B1, `(.L_x_3754) ;  /* 0x000002a000017945 */ /* 0x000fe40003800000 */
[----:B------:R1:W2:Y:S01]  /*ee50*/  SHFL.IDX PT, R5, R85, RZ, 0x181f ;  /* 0x00181fff55057589 */ /* 0x0002a200000e0000 */
[----:B----4-:R-:W-:-:S03]  /*ee60*/  SHF.R.S32.HI R152, RZ, 0x1f, R204 ;  /* 0x0000001fff987819 */ /* 0x010fc600000114cc */
[----:B0-----:R1:W0:Y:S01]  /*ee70*/  SHFL.IDX PT, R4, R84, RZ, 0x181f ;  /* 0x00181fff54047589 */ /* 0x00122200000e0000 */
[----:B------:R-:W-:Y:S02]  /*ee80*/  SHF.R.S32.HI R156, RZ, 0x1f, R205 ;  /* 0x0000001fff9c7819 */ /* 0x000fe400000114cd */
[----:B------:R-:W-:Y:S02]  /*ee90*/  SHF.R.S32.HI R157, RZ, 0x1f, R206 ;  /* 0x0000001fff9d7819 */ /* 0x000fe400000114ce */
[----:B------:R-:W-:Y:S02]  /*eea0*/  SHF.R.S32.HI R158, RZ, 0x1f, R207 ;  /* 0x0000001fff9e7819 */ /* 0x000fe400000114cf */
[----:B------:R-:W-:Y:S01]  /*eeb0*/  SHF.R.S32.HI R159, RZ, 0x1f, R208 ;  /* 0x0000001fff9f7819 */ /* 0x000fe200000114d0 */
[----:B-1----:R-:W-:Y:S06]  /*eec0*/  @P1 BRA `(.L_x_3755) ;  /* 0x0000000000841947 */ /* 0x002fec0003800000 */
[-C--:B------:R-:W-:Y:S02]  /*eed0*/  ISETP.GE.AND P2, PT, R187, R0.reuse, PT ;  /* 0x00000000bb00720c */ /* 0x080fe40003f46270 */
[-C--:B------:R-:W-:Y:S02]  /*eee0*/  ISETP.GE.AND P4, PT, R208, R0.reuse, PT ;  /* 0x00000000d000720c */ /* 0x080fe40003f86270 */
[-C--:B------:R-:W-:Y:S02]  /*eef0*/  ISETP.GE.AND P6, PT, R207, R0.reuse, PT ;  /* 0x00000000cf00720c */ /* 0x080fe40003fc6270 */
[-C--:B------:R-:W-:Y:S02]  /*ef00*/  ISETP.GE.AND P0, PT, R206, R0.reuse, PT ;  /* 0x00000000ce00720c */ /* 0x080fe40003f06270 */
[----:B------:R-:W-:Y:S02]  /*ef10*/  ISETP.GE.AND P1, PT, R205, R0, PT ;  /* 0x00000000cd00720c */ /* 0x000fe40003f26270 */
[----:B------:R-:W-:-:S03]  /*ef20*/  SHF.R.S32.HI R88, RZ, 0x1f, R87 ;  /* 0x0000001fff587819 */ /* 0x000fc60000011457 */
[----:B0-2---:R-:W-:Y:S02]  /*ef30*/  @!P2 IMAD.WIDE R20, R187, 0x2, R4 ;  /* 0x00000002bb14a825 */ /* 0x005fe400078e0204 */
[CC--:B------:R-:W-:Y:S02]  /*ef40*/  @!P4 LEA R6, P3, R208.reuse, R4.reuse, 0x1 ;  /* 0x00000004d006c211 */ /* 0x0c0fe400078608ff */
[----:B------:R-:W-:Y:S01]  /*ef50*/  @!P6 LEA R80, P5, R207, R4, 0x1 ;  /* 0x00000004cf50e211 */ /* 0x000fe200078a08ff */
[----:B-----5:R0:W-:Y:S01]  /*ef60*/  @!P2 ST.E.128 desc[UR42][R20.64], R8 ;  /* 0x000000081400a985 */ /* 0x0201e2000c101d2a */
[----:B------:R-:W-:Y:S02]  /*ef70*/  @!P4 LEA.HI.X R7, R208, R5, R159, 0x1, P3 ;  /* 0x00000005d007c211 */ /* 0x000fe400018f0c9f */
[----:B------:R-:W-:Y:S02]  /*ef80*/  LOP3.LUT P2, RZ, R82, 0x40, RZ, 0xc0, !PT ;  /* 0x0000004052ff7812 */ /* 0x000fe4000784c0ff */
[----:B------:R-:W-:Y:S01]  /*ef90*/  LOP3.LUT P3, RZ, R83, 0x80, RZ, 0xc0, !PT ;  /* 0x0000008053ff7812 */ /* 0x000fe2000786c0ff */
[----:B------:R1:W-:Y:S01]  /*efa0*/  @!P4 ST.E.128 desc[UR42][R6.64], R24 ;  /* 0x000000180600c985 */ /* 0x0003e2000c101d2a */
[----:B------:R-:W-:-:S02]  /*efb0*/  ISETP.GE.AND P4, PT, R204, R0, PT ;  /* 0x00000000cc00720c */ /* 0x000fc40003f86270 */
[----:B------:R-:W-:-:S05]  /*efc0*/  @!P6 LEA.HI.X R81, R207, R5, R158, 0x1, P5 ;  /* 0x00000005cf51e211 */ /* 0x000fca00028f0c9e */
[----:B------:R4:W-:Y:S01]  /*efd0*/  @!P6 ST.E.128 desc[UR42][R80.64], R32 ;  /* 0x000000205000e985 */ /* 0x0009e2000c101d2a */
[CC--:B0-----:R-:W-:Y:S02]  /*efe0*/  @!P1 LEA R20, P6, R205.reuse, R4.reuse, 0x1 ;  /* 0x00000004cd149211 */ /* 0x0c1fe400078c08ff */
[----:B------:R-:W-:Y:S02]  /*eff0*/  SHF.R.S32.HI R9, RZ, 0x1f, R89 ;  /* 0x0000001fff097819 */ /* 0x000fe40000011459 */
[-C--:B------:R-:W-:Y:S02]  /*f000*/  @!P1 LEA.HI.X R21, R205, R5.reuse, R156, 0x1, P6 ;  /* 0x00000005cd159211 */ /* 0x080fe400030f0c9c */
[CC--:B-1----:R-:W-:Y:S02]  /*f010*/  @!P0 LEA R6, P5, R206.reuse, R4.reuse, 0x1 ;  /* 0x00000004ce068211 */ /* 0x0c2fe400078a08ff */
[----:B------:R-:W-:Y:S02]  /*f020*/  @P3 LEA R8, P6, R89, R4, 0x1 ;  /* 0x0000000459083211 */ /* 0x000fe400078c08ff */
[----:B------:R-:W-:-:S02]  /*f030*/  @!P0 LEA.HI.X R7, R206, R5, R157, 0x1, P5 ;  /* 0x00000005ce078211 */ /* 0x000fc400028f0c9d */
[-C--:B------:R-:W-:Y:S02]  /*f040*/  @P2 LEA R10, P5, R87, R4.reuse, 0x1 ;  /* 0x00000004570a2211 */ /* 0x080fe400078a08ff */
[-C--:B------:R-:W-:Y:S01]  /*f050*/  @P3 LEA.HI.X R9, R89, R5.reuse, R9, 0x1, P6 ;  /* 0x0000000559093211 */ /* 0x080fe200030f0c09 */
[----:B------:R4:W-:Y:S01]  /*f060*/  @!P0 ST.E.128 desc[UR42][R6.64], R40 ;  /* 0x0000002806008985 */ /* 0x0009e2000c101d2a */
[-C--:B------:R-:W-:Y:S02]  /*f070*/  @P2 LEA.HI.X R11, R87, R5.reuse, R88, 0x1, P5 ;  /* 0x00000005570b2211 */ /* 0x080fe400028f0c58 */
[C---:B------:R-:W-:Y:S01]  /*f080*/  @!P4 LEA R4, P5, R204.reuse, R4, 0x1 ;  /* 0x00000004cc04c211 */ /* 0x040fe200078a08ff */
[----:B------:R4:W-:Y:S03]  /*f090*/  @!P1 ST.E.128 desc[UR42][R20.64], R48 ;  /* 0x0000003014009985 */ /* 0x0009e6000c101d2a */
[----:B------:R-:W-:-:S05]  /*f0a0*/  @!P4 LEA.HI.X R5, R204, R5, R152, 0x1, P5 ;  /* 0x00000005cc05c211 */ /* 0x000fca00028f0c98 */
[----:B------:R4:W-:Y:S04]  /*f0b0*/  @!P4 ST.E.128 desc[UR42][R4.64], R56 ;  /* 0x000000380400c985 */ /* 0x0009e8000c101d2a */
[----:B------:R4:W-:Y:S04]  /*f0c0*/  @P2 ST.E.128 desc[UR42][R10.64], R64 ;  /* 0x000000400a002985 */ /* 0x0009e8000c101d2a */
[----:B------:R4:W-:Y:S02]  /*f0d0*/  @P3 ST.E.128 desc[UR42][R8.64], R72 ;  /* 0x0000004808003985 */ /* 0x0009e4000c101d2a */
.L_x_3755:
[----:B------:R-:W-:Y:S05]  /*f0e0*/  BSYNC B1 ;  /* 0x0000000000017941 */ /* 0x000fea0003800000 */
.L_x_3754:
[----:B------:R-:W-:Y:S01]  /*f0f0*/  VIADD R3, R3, 0x20 ;  /* 0x0000002003037836 */ /* 0x000fe20000000000 */
[----:B--2-4-:R1:W2:Y:S04]  /*f100*/  SHFL.IDX PT, R5, R85, 0x1, 0x181f ;  /* 0x00381f0055057f89 */ /* 0x0142a800000e0000 */
[----:B------:R-:W-:Y:S01]  /*f110*/  ISETP.GE.AND P0, PT, R3, R86, PT ;  /* 0x000000560300720c */ /* 0x000fe20003f06270 */
[----:B0-----:R1:W0:-:S12]  /*f120*/  SHFL.IDX PT, R4, R84, 0x1, 0x181f ;  /* 0x00381f0054047f89 */ /* 0x00121800000e0000 */
[----:B-1----:R-:W-:Y:S05]  /*f130*/  @P0 BRA `(.L_x_3756) ;  /* 0x00000028000c0947 */ /* 0x002fea0003800000 */
[-C--:B------:R-:W-:Y:S02]  /*f140*/  ISETP.GE.AND P5, PT, R208, R0.reuse, PT ;  /* 0x00000000d000720c */ /* 0x080fe40003fa6270 */
[-C--:B------:R-:W-:Y:S02]  /*f150*/  ISETP.GE.AND P6, PT, R187, R0.reuse, PT ;  /* 0x00000000bb00720c */ /* 0x080fe40003fc6270 */
[-C--:B------:R-:W-:Y:S02]  /*f160*/  ISETP.GE.AND P4, PT, R207, R0.reuse, PT ;  /* 0x00000000cf00720c */ /* 0x080fe40003f86270 */
[-C--:B------:R-:W-:Y:S02]  /*f170*/  ISETP.GE.AND P2, PT, R205, R0.reuse, PT ;  /* 0x00000000cd00720c */ /* 0x080fe40003f46270 */
[----:B------:R-:W-:Y:S02]  /*f180*/  ISETP.GE.AND P3, PT, R206, R0, PT ;  /* 0x00000000ce00720c */ /* 0x000fe40003f66270 */
[----:B------:R-:W-:-:S03]  /*f190*/  LOP3.LUT P0, RZ, R82, 0x40, RZ, 0xc0, !PT ;  /* 0x0000004052ff7812 */ /* 0x000fc6000780c0ff */
[C---:B0----5:R-:W-:Y:S02]  /*f1a0*/  @!P5 LEA R8, P1, R208.reuse, R4, 0x1 ;  /* 0x00000004d008d211 */ /* 0x061fe400078208ff */
[----:B--2---:R-:W-:Y:S02]  /*f1b0*/  @!P6 IMAD.WIDE R6, R187, 0x2, R4 ;  /* 0x00000002bb06e825 */ /* 0x004fe400078e0204 */
[----:B------:R-:W-:Y:S02]  /*f1c0*/  @!P5 LEA.HI.X R9, R208, R5, R159, 0x1, P1 ;  /* 0x00000005d009d211 */ /* 0x000fe400008f0c9f */
[----:B------:R-:W-:Y:S01]  /*f1d0*/  ISETP.GE.AND P1, PT, R204, R0, PT ;  /* 0x00000000cc00720c */ /* 0x000fe20003f26270 */
[----:B------:R0:W-:Y:S01]  /*f1e0*/  @!P6 ST.E.128 desc[UR42][R6.64], R12 ;  /* 0x0000000c0600e985 */ /* 0x0001e2000c101d2a */
[----:B------:R-:W-:-:S03]  /*f1f0*/  SHF.R.S32.HI R0, RZ, 0x1f, R87 ;  /* 0x0000001fff007819 */ /* 0x000fc60000011457 */
[----:B------:R1:W-:Y:S01]  /*f200*/  @!P5 ST.E.128 desc[UR42][R8.64], R28 ;  /* 0x0000001c0800d985 */ /* 0x0003e2000c101d2a */
[----:B0-----:R-:W-:-:S04]  /*f210*/  @!P4 LEA R6, P6, R207, R4, 0x1 ;  /* 0x00000004cf06c211 */ /* 0x001fc800078c08ff */
[-C--:B------:R-:W-:Y:S02]  /*f220*/  @!P4 LEA.HI.X R7, R207, R5.reuse, R158, 0x1, P6 ;  /* 0x00000005cf07c211 */ /* 0x080fe400030f0c9e */
[CC--:B------:R-:W-:Y:S02]  /*f230*/  @!P2 LEA R10, P6, R205.reuse, R4.reuse, 0x1 ;  /* 0x00000004cd0aa211 */ /* 0x0c0fe400078c08ff */
[CC--:B-1----:R-:W-:Y:S01]  /*f240*/  @!P3 LEA R8, P5, R206.reuse, R4.reuse, 0x1 ;  /* 0x00000004ce08b211 */ /* 0x0c2fe200078a08ff */
[----:B------:R0:W-:Y:S01]  /*f250*/  @!P4 ST.E.128 desc[UR42][R6.64], R36 ;  /* 0x000000240600c985 */ /* 0x0001e2000c101d2a */
[-C--:B------:R-:W-:Y:S02]  /*f260*/  @!P2 LEA.HI.X R11, R205, R5.reuse, R156, 0x1, P6 ;  /* 0x00000005cd0ba211 */ /* 0x080fe400030f0c9c */
[----:B------:R-:W-:Y:S02]  /*f270*/  @!P3 LEA.HI.X R9, R206, R5, R157, 0x1, P5 ;  /* 0x00000005ce09b211 */ /* 0x000fe400028f0c9d */
[----:B------:R-:W-:-:S02]  /*f280*/  @!P1 LEA R14, P6, R204, R4, 0x1 ;  /* 0x00000004cc0e9211 */ /* 0x000fc400078c08ff */
[C---:B------:R-:W-:Y:S01]  /*f290*/  @P0 LEA R12, P5, R87.reuse, R4, 0x1 ;  /* 0x00000004570c0211 */ /* 0x040fe200078a08ff */
[----:B------:R0:W-:Y:S01]  /*f2a0*/  @!P3 ST.E.128 desc[UR42][R8.64], R44 ;  /* 0x0000002c0800b985 */ /* 0x0001e2000c101d2a */
[-C--:B------:R-:W-:Y:S02]  /*f2b0*/  @!P1 LEA.HI.X R15, R204, R5.reuse, R152, 0x1, P6 ;  /* 0x00000005cc0f9211 */ /* 0x080fe400030f0c98 */
[----:B------:R-:W-:Y:S01]  /*f2c0*/  @P0 LEA.HI.X R13, R87, R5, R0, 0x1, P5 ;  /* 0x00000005570d0211 */ /* 0x000fe200028f0c00 */
[----:B------:R0:W-:Y:S04]  /*f2d0*/  @!P2 ST.E.128 desc[UR42][R10.64], R52 ;  /* 0x000000340a00a985 */ /* 0x0001e8000c101d2a */
[----:B------:R0:W-:Y:S04]  /*f2e0*/  @!P1 ST.E.128 desc[UR42][R14.64], R60 ;  /* 0x0000003c0e009985 */ /* 0x0001e8000c101d2a */
[----:B------:R0:W-:Y:S01]  /*f2f0*/  @P0 ST.E.128 desc[UR42][R12.64], R68 ;  /* 0x000000440c000985 */ /* 0x0001e2000c101d2a */
[----:B------:R-:W-:-:S13]  /*f300*/  LOP3.LUT P0, RZ, R83, 0x80, RZ, 0xc0, !PT ;  /* 0x0000008053ff7812 */ /* 0x000fda000780c0ff */
[----:B------:R-:W-:Y:S05]  /*f310*/  @!P0 BRA `(.L_x_3756) ;  /* 0x0000002400948947 */ /* 0x000fea0003800000 */
[----:B------:R-:W-:Y:S02]  /*f320*/  LEA R4, P0, R89, R4, 0x1 ;  /* 0x0000000459047211 */ /* 0x000fe400078008ff */
[----:B------:R-:W-:-:S04]  /*f330*/  SHF.R.S32.HI R0, RZ, 0x1f, R89 ;  /* 0x0000001fff007819 */ /* 0x000fc80000011459 */
[----:B------:R-:W-:-:S05]  /*f340*/  LEA.HI.X R5, R89, R5, R0, 0x1, P0 ;  /* 0x0000000559057211 */ /* 0x000fca00000f0c00 */
[----:B------:R1:W-:Y:S01]  /*f350*/  ST.E.128 desc[UR42][R4.64], R76 ;  /* 0x0000004c04007985 */ /* 0x0003e2000c101d2a */
[----:B------:R-:W-:Y:S05]  /*f360*/  BRA `(.L_x_3756) ;  /* 0x0000002400807947 */ /* 0x000fea0003800000 */
.L_x_3753:
[----:B01----:R-:W2:Y:S01]  /*f370*/  LDL R8, [R1+0x68] ;  /* 0x0000680001087983 */ /* 0x003ea20000100800 */
[----:B------:R-:W-:Y:S01]  /*f380*/  ULDC.64 UR4, c[0x0][0xb08] ;  /* 0x0002c20000047ab9 */ /* 0x000fe20000000a00 */
[----:B------:R-:W-:Y:S01]  /*f390*/  IMAD R11, R201, 0x40, R190 ;  /* 0x00000040c90b7824 */ /* 0x000fe200078e02be */
[----:B------:R-:W-:Y:S01]  /*f3a0*/  BSSY B1, `(.L_x_3757) ;  /* 0x00000e3000017945 */ /* 0x000fe20003800000 */
[----:B------:R-:W-:Y:S01]  /*f3b0*/  IMAD R3, R5, UR4, RZ ;  /* 0x0000000405037c24 */ /* 0x000fe2000f8e02ff */
[----:B------:R-:W-:Y:S01]  /*f3c0*/  SHF.R.S32.HI R21, RZ, 0x1f, R211 ;  /* 0x0000001fff157819 */ /* 0x000fe200000114d3 */
[C---:B------:R-:W-:Y:S01]  /*f3d0*/  IMAD.WIDE.U32 R6, R0.reuse, UR4, RZ ;  /* 0x0000000400067c25 */ /* 0x040fe2000f8e00ff */
[----:B----4-:R-:W-:Y:S02]  /*f3e0*/  SHF.R.S32.HI R152, RZ, 0x1f, R212 ;  /* 0x0000001fff987819 */ /* 0x010fe400000114d4 */
[----:B------:R-:W-:Y:S01]  /*f3f0*/  SHF.R.S32.HI R156, RZ, 0x1f, R213 ;  /* 0x0000001fff9c7819 */ /* 0x000fe200000114d5 */
[----:B------:R-:W-:Y:S01]  /*f400*/  IMAD R3, R0, UR5, R3 ;  /* 0x0000000500037c24 */ /* 0x000fe2000f8e0203 */
[----:B------:R-:W-:Y:S01]  /*f410*/  ULDC.64 UR4, c[0x0][0xb38] ;  /* 0x0002ce0000047ab9 */ /* 0x000fe20000000a00 */
[----:B------:R-:W-:Y:S01]  /*f420*/  SHF.R.S32.HI R0, RZ, 0x1f, R199 ;  /* 0x0000001fff007819 */ /* 0x000fe200000114c7 */
[C---:B------:R-:W-:Y:S01]  /*f430*/  VIADD R178, R192.reuse, 0x40 ;  /* 0x00000040c0b27836 */ /* 0x040fe20000000000 */
[----:B------:R-:W-:Y:S01]  /*f440*/  SHF.R.S32.HI R157, RZ, 0x1f, R214 ;  /* 0x0000001fff9d7819 */ /* 0x000fe200000114d6 */
[----:B------:R-:W-:Y:S01]  /*f450*/  IMAD.IADD R7, R7, 0x1, R3 ;  /* 0x0000000107077824 */ /* 0x000fe200078e0203 */
[----:B------:R-:W-:Y:S01]  /*f460*/  SHF.R.S32.HI R158, RZ, 0x1f, R215 ;  /* 0x0000001fff9e7819 */ /* 0x000fe200000114d7 */
[----:B------:R-:W-:Y:S01]  /*f470*/  VIADD R180, R192, 0x38 ;  /* 0x00000038c0b47836 */ /* 0x000fe20000000000 */
[----:B------:R-:W-:Y:S01]  /*f480*/  SHF.R.S32.HI R159, RZ, 0x1f, R218 ;  /* 0x0000001fff9f7819 */ /* 0x000fe200000114da */
[----:B------:R-:W-:Y:S01]  /*f490*/  IMAD.WIDE.U32 R6, R198, UR4, R6 ;  /* 0x00000004c6067c25 */ /* 0x000fe2000f8e0006 */
[----:B------:R-:W-:-:S02]  /*f4a0*/  SHF.R.S32.HI R160, RZ, 0x1f, R219 ;  /* 0x0000001fffa07819 */ /* 0x000fc400000114db */
[----:B------:R-:W-:Y:S01]  /*f4b0*/  SHF.R.S32.HI R161, RZ, 0x1f, R220 ;  /* 0x0000001fffa17819 */ /* 0x000fe200000114dc */
[----:B------:R-:W-:Y:S01]  /*f4c0*/  IMAD R7, R198, UR5, R7 ;  /* 0x00000005c6077c24 */ /* 0x000fe2000f8e0207 */
[----:B------:R-:W-:Y:S01]  /*f4d0*/  ULDC.64 UR4, c[0x0][0xb40] ;  /* 0x0002d00000047ab9 */ /* 0x000fe20000000a00 */
[----:B------:R-:W-:Y:S01]  /*f4e0*/  VIADD R182, R192, 0x30 ;  /* 0x00000030c0b67836 */ /* 0x000fe20000000000 */
[----:B------:R-:W-:Y:S01]  /*f4f0*/  SHF.R.S32.HI R162, RZ, 0x1f, R221 ;  /* 0x0000001fffa27819 */ /* 0x000fe200000114dd */
[----:B------:R-:W-:Y:S01]  /*f500*/  IMAD R0, R0, UR4, RZ ;  /* 0x0000000400007c24 */ /* 0x000fe2000f8e02ff */
[----:B------:R-:W-:Y:S01]  /*f510*/  SHF.R.S32.HI R163, RZ, 0x1f, R222 ;  /* 0x0000001fffa37819 */ /* 0x000fe200000114de */
[C---:B------:R-:W-:Y:S01]  /*f520*/  IMAD.WIDE.U32 R6, R199.reuse, UR4, R6 ;  /* 0x00000004c7067c25 */ /* 0x040fe2000f8e0006 */
[----:B------:R-:W-:Y:S02]  /*f530*/  SHF.R.S32.HI R164, RZ, 0x1f, R223 ;  /* 0x0000001fffa47819 */ /* 0x000fe400000114df */
[----:B------:R-:W-:Y:S01]  /*f540*/  SHF.R.S32.HI R165, RZ, 0x1f, R224 ;  /* 0x0000001fffa57819 */ /* 0x000fe200000114e0 */
[----:B------:R-:W-:Y:S01]  /*f550*/  IMAD R0, R199, UR5, R0 ;  /* 0x00000005c7007c24 */ /* 0x000fe2000f8e0200 */
[----:B------:R-:W-:Y:S01]  /*f560*/  ULDC.64 UR4, c[0x0][0xb48] ;  /* 0x0002d20000047ab9 */ /* 0x000fe20000000a00 */
[C---:B------:R-:W-:Y:S01]  /*f570*/  VIADD R191, R192.reuse, 0x28 ;  /* 0x00000028c0bf7836 */ /* 0x040fe20000000000 */
[----:B------:R-:W-:Y:S01]  /*f580*/  SHF.R.S32.HI R166, RZ, 0x1f, R225 ;  /* 0x0000001fffa67819 */ /* 0x000fe200000114e1 */
[----:B------:R-:W-:Y:S01]  /*f590*/  IMAD.IADD R7, R7, 0x1, R0 ;  /* 0x0000000107077824 */ /* 0x000fe200078e0200 */
[----:B------:R-:W-:Y:S01]  /*f5a0*/  SHF.R.S32.HI R167, RZ, 0x1f, R228 ;  /* 0x0000001fffa77819 */ /* 0x000fe200000114e4 */
[----:B------:R-:W0:Y:S01]  /*f5b0*/  LDC R0, c[0x0][0xbe8] ;  /* 0x0002fa00ff007b82 */ /* 0x000e220000000800 */
[----:B------:R-:W-:Y:S01]  /*f5c0*/  VIADD R199, R192, 0x20 ;  /* 0x00000020c0c77836 */ /* 0x000fe20000000000 */
[----:B------:R-:W-:Y:S01]  /*f5d0*/  SHF.R.S32.HI R168, RZ, 0x1f, R229 ;  /* 0x0000001fffa87819 */ /* 0x000fe200000114e5 */
[----:B------:R-:W-:Y:S01]  /*f5e0*/  IMAD.WIDE.U32 R6, R210, UR4, R6 ;  /* 0x00000004d2067c25 */ /* 0x000fe2000f8e0006 */
[----:B------:R-:W-:-:S02]  /*f5f0*/  SHF.R.S32.HI R169, RZ, 0x1f, R230 ;  /* 0x0000001fffa97819 */ /* 0x000fc400000114e6 */
[----:B------:R-:W-:Y:S01]  /*f600*/  SHF.R.S32.HI R170, RZ, 0x1f, R231 ;  /* 0x0000001fffaa7819 */ /* 0x000fe200000114e7 */
[----:B------:R-:W-:Y:S01]  /*f610*/  IMAD R7, R210, UR5, R7 ;  /* 0x00000005d2077c24 */ /* 0x000fe2000f8e0207 */
[----:B------:R-:W-:Y:S01]  /*f620*/  ULDC.64 UR4, c[0x0][0xb30] ;  /* 0x0002cc0000047ab9 */ /* 0x000fe20000000a00 */
        /* <DEDUP_REMOVED lines=15> */
[----:B0-----:R-:W-:Y:S01]  /*f720*/  ISETP.NE.AND P0, PT, R0, 0x1, PT ;  /* 0x000000010000780c */ /* 0x001fe20003f05270 */
[C---:B------:R-:W-:Y:S01]  /*f730*/  VIADD R200, R192.reuse, 0x18 ;  /* 0x00000018c0c87836 */ /* 0x040fe20000000000 */
[----:B------:R-:W-:Y:S01]  /*f740*/  SHF.R.S32.HI R180, RZ, 0x1f, R180 ;  /* 0x0000001fffb47819 */ /* 0x000fe200000114b4 */
[C---:B------:R-:W-:Y:S01]  /*f750*/  VIADD R203, R192.reuse, 0x10 ;  /* 0x00000010c0cb7836 */ /* 0x040fe20000000000 */
[----:B------:R-:W-:Y:S01]  /*f760*/  SHF.R.S32.HI R182, RZ, 0x1f, R182 ;  /* 0x0000001fffb67819 */ /* 0x000fe200000114b6 */
[----:B------:R-:W-:Y:S01]  /*f770*/  VIADD R216, R192, 0x8 ;  /* 0x00000008c0d87836 */ /* 0x000fe20000000000 */
[----:B------:R-:W-:-:S02]  /*f780*/  SHF.R.S32.HI R191, RZ, 0x1f, R191 ;  /* 0x0000001fffbf7819 */ /* 0x000fc400000114bf */
[----:B------:R-:W-:Y:S02]  /*f790*/  SHF.R.S32.HI R199, RZ, 0x1f, R199 ;  /* 0x0000001fffc77819 */ /* 0x000fe400000114c7 */
[----:B------:R-:W-:Y:S02]  /*f7a0*/  SHF.R.S32.HI R202, RZ, 0x1f, R202 ;  /* 0x0000001fffca7819 */ /* 0x000fe400000114ca */
[----:B------:R-:W-:Y:S01]  /*f7b0*/  SHF.R.S32.HI R210, RZ, 0x1f, R210 ;  /* 0x0000001fffd27819 */ /* 0x000fe200000114d2 */
[----:B------:R-:W0:Y:S01]  /*f7c0*/  @P0 LDC R9, c[0x0][0xbec] ;  /* 0x0002fb00ff090b82 */ /* 0x000e220000000800 */
[----:B------:R-:W-:Y:S02]  /*f7d0*/  SHF.R.S32.HI R217, RZ, 0x1f, R217 ;  /* 0x0000001fffd97819 */ /* 0x000fe400000114d9 */
[----:B------:R-:W-:-:S05]  /*f7e0*/  SHF.R.S32.HI R226, RZ, 0x1f, R192 ;  /* 0x0000001fffe27819 */ /* 0x000fca00000114c0 */
[----:B------:R-:W1:Y:S01]  /*f7f0*/  @P0 LDC R3, c[0x0][0xbf0] ;  /* 0x0002fc00ff030b82 */ /* 0x000e620000000800 */
[----:B--2---:R-:W-:-:S04]  /*f800*/  IMAD R8, R201, 0x40, R8 ;  /* 0x00000040c9087824 */ /* 0x004fc800078e0208 */
[----:B0-----:R-:W-:-:S04]  /*f810*/  @P0 IMAD.HI.U32 R9, R8, R9, RZ ;  /* 0x0000000908090227 */ /* 0x001fc800078e00ff */
[----:B------:R-:W-:Y:S01]  /*f820*/  IMAD.MOV.U32 R5, RZ, RZ, R8 ;  /* 0x000000ffff057224 */ /* 0x000fe200078e0008 */
[----:B-1----:R-:W-:-:S05]  /*f830*/  @P0 SHF.R.U32.HI R5, RZ, R3, R9 ;  /* 0x00000003ff050219 */ /* 0x002fca0000011609 */
[----:B------:R-:W-:Y:S02]  /*f840*/  IMAD.MOV R3, RZ, RZ, -R5 ;  /* 0x000000ffff037224 */ /* 0x000fe400078e0a05 */
[----:B------:R-:W-:-:S04]  /*f850*/  IMAD.WIDE.U32 R6, R5, UR4, R6 ;  /* 0x0000000405067c25 */ /* 0x000fc8000f8e0006 */
[----:B------:R-:W-:Y:S02]  /*f860*/  IMAD R3, R0, R3, R8 ;  /* 0x0000000300037224 */ /* 0x000fe400078e0208 */
[----:B------:R-:W-:Y:S01]  /*f870*/  IMAD R0, R4, R0, RZ ;  /* 0x0000000004007224 */ /* 0x000fe200078e02ff */
        /* <DEDUP_REMOVED lines=11> */
[----:B------:R-:W-:-:S04]  /*f930*/  IMAD.IADD R4, R7, 0x1, R4 ;  /* 0x0000000107047824 */ /* 0x000fc800078e0204 */
[----:B------:R0:W1:Y:S01]  /*f940*/  SHFL.IDX PT, R13, R3, RZ, 0x1c1f ;  /* 0x001c1fff030d7589 */ /* 0x00006200000e0000 */
[----:B------:R-:W-:Y:S01]  /*f950*/  LEA.HI.X R10, R6, UR5, R4, 0x2, P0 ;  /* 0x00000005060a7c11 */ /* 0x000fe200080f1404 */
[----:B------:R-:W-:Y:S01]  /*f960*/  VIADD R4, R2, 0x28c20 ;  /* 0x00028c2002047836 */ /* 0x000fe20000000000 */
[----:B------:R-:W-:-:S03]  /*f970*/  ISETP.GE.AND P0, PT, R11, R0, PT ;  /* 0x000000000b00720c */ /* 0x000fc60003f06270 */
[----:B------:R0:W2:Y:S01]  /*f980*/  SHFL.IDX PT, R12, R10, RZ, 0x1c1f ;  /* 0x001c1fff0a0c7589 */ /* 0x0000a200000e0000 */
[----:B------:R-:W-:-:S04]  /*f990*/  PRMT R4, RZ, 0x654, R4 ;  /* 0x00000654ff047816 */ /* 0x000fc80000000004 */
[----:B------:R0:W-:Y:S05]  /*f9a0*/  SYNCS.ARRIVE.TRANS64.RED.A1T0 RZ, [R4+URZ], RZ ;  /* 0x000000ff04ff79a7 */ /* 0x0001ea000810043f */
[----:B------:R-:W-:Y:S05]  /*f9b0*/  @P0 BRA `(.L_x_3758) ;  /* 0x0000000800040947 */ /* 0x000fea0003800000 */
[----:B------:R-:W-:Y:S02]  /*f9c0*/  ULDC UR4, c[0x0][0xac8] ;  /* 0x0002b20000047ab9 */ /* 0x000fe40000000800 */
[----:B------:R-:W-:Y:S02]  /*f9d0*/  ISETP.GE.AND P0, PT, R192, UR4, PT ;  /* 0x00000004c0007c0c */ /* 0x000fe4000bf06270 */
[----:B------:R-:W-:Y:S02]  /*f9e0*/  ISETP.GE.AND P4, PT, R234, UR4, PT ;  /* 0x00000004ea007c0c */ /* 0x000fe4000bf86270 */
[----:B------:R-:W-:-:S09]  /*f9f0*/  ISETP.GE.AND P5, PT, R233, UR4, PT ;  /* 0x00000004e9007c0c */ /* 0x000fd2000bfa6270 */
[----:B01----:R-:W-:-:S04]  /*fa00*/  @!P0 LEA R4, P1, R192, R13, 0x2 ;  /* 0x0000000dc0048211 */ /* 0x003fc800078210ff */
[----:B--2---:R-:W-:-:S05]  /*fa10*/  @!P0 LEA.HI.X R5, R192, R12, R226, 0x2, P1 ;  /* 0x0000000cc0058211 */ /* 0x004fca00008f14e2 */
[----:B------:R0:W-:Y:S01]  /*fa20*/  @!P0 ST.E.64 desc[UR42][R4.64], R24 ;  /* 0x0000001804008985 */ /* 0x0001e2000c101b2a */
[----:B------:R-:W-:-:S13]  /*fa30*/  ISETP.GE.AND P0, PT, R216, UR4, PT ;  /* 0x00000004d8007c0c */ /* 0x000fda000bf06270 */
[----:B0-----:R-:W-:-:S04]  /*fa40*/  @!P0 LEA R4, P1, R216, R13, 0x2 ;  /* 0x0000000dd8048211 */ /* 0x001fc800078210ff */
[----:B------:R-:W-:Y:S02]  /*fa50*/  @!P0 LEA.HI.X R5, R216, R12, R217, 0x2, P1 ;  /* 0x0000000cd8058211 */ /* 0x000fe400008f14d9 */
[----:B------:R-:W-:-:S03]  /*fa60*/  ISETP.GE.AND P1, PT, R200, UR4, PT ;  /* 0x00000004c8007c0c */ /* 0x000fc6000bf26270 */
[----:B------:R0:W-:Y:S01]  /*fa70*/  @!P0 ST.E.64 desc[UR42][R4.64], R28 ;  /* 0x0000001c04008985 */ /* 0x0001e2000c101b2a */
[----:B------:R-:W-:-:S13]  /*fa80*/  ISETP.GE.AND P0, PT, R203, UR4, PT ;  /* 0x00000004cb007c0c */ /* 0x000fda000bf06270 */
[----:B0-----:R-:W-:-:S04]  /*fa90*/  @!P0 LEA R4, P2, R203, R13, 0x2 ;  /* 0x0000000dcb048211 */ /* 0x001fc800078410ff */
[----:B------:R-:W-:-:S05]  /*faa0*/  @!P0 LEA.HI.X R5, R203, R12, R210, 0x2, P2 ;  /* 0x0000000ccb058211 */ /* 0x000fca00010f14d2 */
[----:B------:R0:W-:Y:S01]  /*fab0*/  @!P0 ST.E.64 desc[UR42][R4.64], R32 ;  /* 0x0000002004008985 */ /* 0x0001e2000c101b2a */
[----:B------:R-:W-:Y:S02]  /*fac0*/  ISETP.GE.AND P0, PT, R198, UR4, PT ;  /* 0x00000004c6007c0c */ /* 0x000fe4000bf06270 */
        /* <DEDUP_REMOVED lines=13> */
[----:B------:R-:W-:Y:S02]  /*fba0*/  @!P0 LEA.HI.X R5, R181, R12, R182, 0x2, P2 ;  /* 0x0000000cb5058211 */ /* 0x000fe400010f14b6 */
[----:B------:R-:W-:-:S03]  /*fbb0*/  ISETP.GE.AND P2, PT, R177, UR4, PT ;  /* 0x00000004b1007c0c */ /* 0x000fc6000bf46270 */
[----:B------:R0:W-:Y:S02]  /*fbc0*/  @!P0 ST.E.64 desc[UR42][R4.64], R48 ;  /* 0x0000003004008985 */ /* 0x0001e4000c101b2a */
[----:B0-----:R-:W-:-:S04]  /*fbd0*/  @!P1 LEA R4, P0, R179, R13, 0x2 ;  /* 0x0000000db3049211 */ /* 0x001fc800078010ff */
[----:B------:R-:W-:Y:S02]  /*fbe0*/  @!P1 LEA.HI.X R5, R179, R12, R180, 0x2, P0 ;  /* 0x0000000cb3059211 */ /* 0x000fe400000f14b4 */
[----:B------:R-:W-:-:S03]  /*fbf0*/  ISETP.GE.AND P0, PT, R237, UR4, PT ;  /* 0x00000004ed007c0c */ /* 0x000fc6000bf06270 */
[----:B------:R0:W-:Y:S01]  /*fc00*/  @!P1 ST.E.64 desc[UR42][R4.64], R52 ;  /* 0x0000003404009985 */ /* 0x0001e2000c101b2a */
[----:B------:R-:W-:Y:S02]  /*fc10*/  ISETP.GE.AND P1, PT, R236, UR4, PT ;  /* 0x00000004ec007c0c */ /* 0x000fe4000bf26270 */
[----:B0-----:R-:W-:-:S11]  /*fc20*/  @!P2 LEA R4, P3, R177, R13, 0x2 ;  /* 0x0000000db104a211 */ /* 0x001fd600078610ff */
[CC--:B------:R-:W-:Y:S02]  /*fc30*/  @!P1 LEA R6, P6, R236.reuse, R13.reuse, 0x2 ;  /* 0x0000000dec069211 */ /* 0x0c0fe400078c10ff */
[-C--:B------:R-:W-:Y:S02]  /*fc40*/  @!P2 LEA.HI.X R5, R177, R12.reuse, R178, 0x2, P3 ;  /* 0x0000000cb105a211 */ /* 0x080fe400018f14b2 */
[----:B------:R-:W-:Y:S02]  /*fc50*/  ISETP.GE.AND P3, PT, R235, UR4, PT ;  /* 0x00000004eb007c0c */ /* 0x000fe4000bf66270 */
[----:B------:R-:W-:Y:S01]  /*fc60*/  @!P1 LEA.HI.X R7, R236, R12, R175, 0x2, P6 ;  /* 0x0000000cec079211 */ /* 0x000fe200030f14af */
[----:B------:R0:W-:Y:S02]  /*fc70*/  @!P2 ST.E.64 desc[UR42][R4.64], R56 ;  /* 0x000000380400a985 */ /* 0x0001e4000c101b2a */
[----:B0-----:R-:W-:-:S04]  /*fc80*/  @!P0 LEA R4, P2, R237, R13, 0x2 ;  /* 0x0000000ded048211 */ /* 0x001fc800078410ff */
[----:B------:R-:W-:-:S05]  /*fc90*/  @!P0 LEA.HI.X R5, R237, R12, R176, 0x2, P2 ;  /* 0x0000000ced058211 */ /* 0x000fca00010f14b0 */
[----:B------:R0:W-:Y:S01]  /*fca0*/  @!P0 ST.E.64 desc[UR42][R4.64], R60 ;  /* 0x0000003c04008985 */ /* 0x0001e2000c101b2a */
[----:B------:R-:W-:-:S03]  /*fcb0*/  ISETP.GE.AND P0, PT, R232, UR4, PT ;  /* 0x00000004e8007c0c */ /* 0x000fc6000bf06270 */
[----:B------:R1:W-:Y:S01]  /*fcc0*/  @!P1 ST.E.64 desc[UR42][R6.64], R64 ;  /* 0x0000004006009985 */ /* 0x0003e2000c101b2a */
[----:B------:R-:W-:Y:S02]  /*fcd0*/  ISETP.GE.AND P1, PT, R231, UR4, PT ;  /* 0x00000004e7007c0c */ /* 0x000fe4000bf26270 */
[CC--:B0-----:R-:W-:Y:S02]  /*fce0*/  @!P3 LEA R4, P6, R235.reuse, R13.reuse, 0x2 ;  /* 0x0000000deb04b211 */ /* 0x0c1fe400078c10ff */
[CC--:B-1----:R-:W-:Y:S02]  /*fcf0*/  @!P4 LEA R6, P2, R234.reuse, R13.reuse, 0x2 ;  /* 0x0000000dea06c211 */ /* 0x0c2fe400078410ff */
[-C--:B------:R-:W-:Y:S02]  /*fd00*/  @!P3 LEA.HI.X R5, R235, R12.reuse, R174, 0x2, P6 ;  /* 0x0000000ceb05b211 */ /* 0x080fe400030f14ae */
[----:B------:R-:W-:Y:S02]  /*fd10*/  @!P4 LEA.HI.X R7, R234, R12, R173, 0x2, P2 ;  /* 0x0000000cea07c211 */ /* 0x000fe400010f14ad */
[----:B------:R-:W-:Y:S01]  /*fd20*/  ISETP.GE.AND P2, PT, R230, UR4, PT ;  /* 0x00000004e6007c0c */ /* 0x000fe2000bf46270 */
[----:B------:R0:W-:Y:S01]  /*fd30*/  @!P3 ST.E.64 desc[UR42][R4.64], R68 ;  /* 0x000000440400b985 */ /* 0x0001e2000c101b2a */
[----:B------:R-:W-:-:S02]  /*fd40*/  @!P5 LEA R8, P6, R233, R13, 0x2 ;  /* 0x0000000de908d211 */ /* 0x000fc400078c10ff */
[----:B------:R-:W-:Y:S01]  /*fd50*/  ISETP.GE.AND P3, PT, R229, UR4, PT ;  /* 0x00000004e5007c0c */ /* 0x000fe2000bf66270 */
[----:B------:R1:W-:Y:S01]  /*fd60*/  @!P4 ST.E.64 desc[UR42][R6.64], R72 ;  /* 0x000000480600c985 */ /* 0x0003e2000c101b2a */
[----:B------:R-:W-:-:S05]  /*fd70*/  @!P5 LEA.HI.X R9, R233, R12, R172, 0x2, P6 ;  /* 0x0000000ce909d211 */ /* 0x000fca00030f14ac */
[----:B------:R2:W-:Y:S01]  /*fd80*/  @!P5 ST.E.64 desc[UR42][R8.64], R76 ;  /* 0x0000004c0800d985 */ /* 0x0005e2000c101b2a */
[----:B0-----:R-:W-:-:S04]  /*fd90*/  @!P0 LEA R4, P4, R232, R13, 0x2 ;  /* 0x0000000de8048211 */ /* 0x001fc800078810ff */
[-C--:B------:R-:W-:Y:S02]  /*fda0*/  @!P0 LEA.HI.X R5, R232, R12.reuse, R171, 0x2, P4 ;  /* 0x0000000ce8058211 */ /* 0x080fe400020f14ab */
[----:B------:R-:W-:Y:S02]  /*fdb0*/  ISETP.GE.AND P4, PT, R228, UR4, PT ;  /* 0x00000004e4007c0c */ /* 0x000fe4000bf86270 */
[CC--:B-1----:R-:W-:Y:S01]  /*fdc0*/  @!P1 LEA R6, P5, R231.reuse, R13.reuse, 0x2 ;  /* 0x0000000de7069211 */ /* 0x0c2fe200078a10ff */
[----:B------:R0:W-:Y:S01]  /*fdd0*/  @!P0 ST.E.64 desc[UR42][R4.64], R80 ;  /* 0x0000005004008985 */ /* 0x0001e2000c101b2a */
[----:B--2---:R-:W-:Y:S02]  /*fde0*/  @!P2 LEA R8, P6, R230, R13, 0x2 ;  /* 0x0000000de608a211 */ /* 0x004fe400078c10ff */
[----:B------:R-:W-:Y:S02]  /*fdf0*/  @!P1 LEA.HI.X R7, R231, R12, R170, 0x2, P5 ;  /* 0x0000000ce7079211 */ /* 0x000fe400028f14aa */
[----:B------:R-:W-:-:S02]  /*fe00*/  ISETP.GE.AND P5, PT, R225, UR4, PT ;  /* 0x00000004e1007c0c */ /* 0x000fc4000bfa6270 */
[----:B------:R-:W-:Y:S01]  /*fe10*/  @!P2 LEA.HI.X R9, R230, R12, R169, 0x2, P6 ;  /* 0x0000000ce609a211 */ /* 0x000fe200030f14a9 */
[----:B------:R1:W-:Y:S01]  /*fe20*/  @!P1 ST.E.64 desc[UR42][R6.64], R84 ;  /* 0x0000005406009985 */ /* 0x0003e2000c101b2a */
[----:B------:R-:W-:-:S03]  /*fe30*/  ISETP.GE.AND P1, PT, R223, UR4, PT ;  /* 0x00000004df007c0c */ /* 0x000fc6000bf26270 */
[----:B------:R2:W-:Y:S01]  /*fe40*/  @!P2 ST.E.64 desc[UR42][R8.64], R88 ;  /* 0x000000580800a985 */ /* 0x0005e2000c101b2a */
[----:B------:R-:W-:Y:S02]  /*fe50*/  ISETP.GE.AND P2, PT, R224, UR4, PT ;  /* 0x00000004e0007c0c */ /* 0x000fe4000bf46270 */
[----:B0-----:R-:W-:-:S04]  /*fe60*/  @!P3 LEA R4, P6, R229, R13, 0x2 ;  /* 0x0000000de504b211 */ /* 0x001fc800078c10ff */
[----:B------:R-:W-:Y:S02]  /*fe70*/  @!P3 LEA.HI.X R5, R229, R12, R168, 0x2, P6 ;  /* 0x0000000ce505b211 */ /* 0x000fe400030f14a8 */
[----:B-1----:R-:W-:-:S03]  /*fe80*/  @!P4 LEA R6, P0, R228, R13, 0x2 ;  /* 0x0000000de406c211 */ /* 0x002fc600078010ff */
[----:B------:R0:W-:Y:S01]  /*fe90*/  @!P3 ST.E.64 desc[UR42][R4.64], R92 ;  /* 0x0000005c0400b985 */ /* 0x0001e2000c101b2a */
[-C--:B------:R-:W-:Y:S02]  /*fea0*/  @!P4 LEA.HI.X R7, R228, R12.reuse, R167, 0x2, P0 ;  /* 0x0000000ce407c211 */ /* 0x080fe400000f14a7 */
[----:B------:R-:W-:Y:S02]  /*feb0*/  ISETP.GE.AND P0, PT, R222, UR4, PT ;  /* 0x00000004de007c0c */ /* 0x000fe4000bf06270 */
[CC--:B--2---:R-:W-:Y:S01]  /*fec0*/  @!P5 LEA R8, P6, R225.reuse, R13.reuse, 0x2 ;  /* 0x0000000de108d211 */ /* 0x0c4fe200078c10ff */
[----:B------:R1:W-:Y:S01]  /*fed0*/  @!P4 ST.E.64 desc[UR42][R6.64], R96 ;  /* 0x000000600600c985 */ /* 0x0003e2000c101b2a */
[----:B------:R-:W-:Y:S02]  /*fee0*/  ISETP.GE.AND P4, PT, R220, UR4, PT ;  /* 0x00000004dc007c0c */ /* 0x000fe4000bf86270 */
[----:B------:R-:W-:Y:S02]  /*fef0*/  @!P5 LEA.HI.X R9, R225, R12, R166, 0x2, P6 ;  /* 0x0000000ce109d211 */ /* 0x000fe400030f14a6 */
[----:B0-----:R-:W-:-:S03]  /*ff00*/  @!P2 LEA R4, P6, R224, R13, 0x2 ;  /* 0x0000000de004a211 */ /* 0x001fc600078c10ff */
[----:B------:R0:W-:Y:S01]  /*ff10*/  @!P5 ST.E.64 desc[UR42][R8.64], R100 ;  /* 0x000000640800d985 */ /* 0x0001e2000c101b2a */
[----:B------:R-:W-:Y:S02]  /*ff20*/  ISETP.GE.AND P5, PT, R221, UR4, PT ;  /* 0x00000004dd007c0c */ /* 0x000fe4000bfa6270 */
[----:B------:R-:W-:Y:S02]  /*ff30*/  @!P2 LEA.HI.X R5, R224, R12, R165, 0x2, P6 ;  /* 0x0000000ce005a211 */ /* 0x000fe400030f14a5 */
[----:B-1----:R-:W-:-:S03]  /*ff40*/  @!P1 LEA R6, P3, R223, R13, 0x2 ;  /* 0x0000000ddf069211 */ /* 0x002fc600078610ff */
[----:B------:R1:W-:Y:S01]  /*ff50*/  @!P2 ST.E.64 desc[UR42][R4.64], R104 ;  /* 0x000000680400a985 */ /* 0x0003e2000c101b2a */
[-C--:B------:R-:W-:Y:S02]  /*ff60*/  @!P1 LEA.HI.X R7, R223, R12.reuse, R164, 0x2, P3 ;  /* 0x0000000cdf079211 */ /* 0x080fe400018f14a4 */
[----:B------:R-:W-:Y:S02]  /*ff70*/  ISETP.GE.AND P3, PT, R219, UR4, PT ;  /* 0x00000004db007c0c */ /* 0x000fe4000bf66270 */
[CC--:B0-----:R-:W-:Y:S01]  /*ff80*/  @!P0 LEA R8, P6, R222.reuse, R13.reuse, 0x2 ;  /* 0x0000000dde088211 */ /* 0x0c1fe200078c10ff */
[----:B------:R0:W-:Y:S03]  /*ff90*/  @!P1 ST.E.64 desc[UR42][R6.64], R108 ;  /* 0x0000006c06009985 */ /* 0x0001e6000c101b2a */
[----:B------:R-:W-:Y:S02]  /*ffa0*/  @!P0 LEA.HI.X R9, R222, R12, R163, 0x2, P6 ;  /* 0x0000000cde098211 */ /* 0x000fe400030f14a3 */
[----:B-1----:R-:W-:-:S03]  /*ffb0*/  @!P5 LEA R4, P1, R221, R13, 0x2 ;  /* 0x0000000ddd04d211 */ /* 0x002fc600078210ff */
[----:B------:R1:W-:Y:S01]  /*ffc0*/  @!P0 ST.E.64 desc[UR42][R8.64], R112 ;  /* 0x0000007008008985 */ /* 0x0003e2000c101b2a */
[----:B------:R-:W-:Y:S02]  /*ffd0*/  ISETP.GE.AND P0, PT, R218, UR4, PT ;  /* 0x00000004da007c0c */ /* 0x000fe4000bf06270 */
[-C--:B------:R-:W-:Y:S02]  /*ffe0*/  @!P5 LEA.HI.X R5, R221, R12.reuse, R162, 0x2, P1 ;  /* 0x0000000cdd05d211 */ /* 0x080fe400008f14a2 */
[----:B------:R-:W-:Y:S02]  /*fff0*/  ISETP.GE.AND P1, PT, R215, UR4, PT ;  /* 0x00000004d7007c0c */ /* 0x000fe4000bf26270 */
[C---:B0-----:R-:W-:Y:S01]  /*10000*/  @!P4 LEA R6, P2, R220.reuse, R13, 0x2 ;  /* 0x0000000ddc06c211 */ /* 0x041fe200078410ff */
[----:B------:R0:W-:Y:S03]  /*10010*/  @!P5 ST.E.64 desc[UR42][R4.64], R116 ;  /* 0x000000740400d985 */ /* 0x0001e6000c101b2a */
[----:B------:R-:W-:-:S02]  /*10020*/  @!P4 LEA.HI.X R7, R220, R12, R161, 0x2, P2 ;  /* 0x0000000cdc07c211 */ /* 0x000fc400010f14a1 */
[----:B------:R-:W-:Y:S02]  /*10030*/  ISETP.GE.AND P2, PT, R212, UR4, PT ;  /* 0x00000004d4007c0c */ /* 0x000fe4000bf46270 */
[CC--:B-1----:R-:W-:Y:S01]  /*10040*/  @!P3 LEA R8, P6, R219.reuse, R13.reuse, 0x2 ;  /* 0x0000000ddb08b211 */ /* 0x0c2fe200078c10ff */
[----:B------:R1:W-:Y:S01]  /*10050*/  @!P4 ST.E.64 desc[UR42][R6.64], R120 ;  /* 0x000000780600c985 */ /* 0x0003e2000c101b2a */
[----:B------:R-:W-:Y:S02]  /*10060*/  ISETP.GE.AND P4, PT, R214, UR4, PT ;  /* 0x00000004d6007c0c */ /* 0x000fe4000bf86270 */
[----:B------:R-:W-:Y:S02]  /*10070*/  @!P3 LEA.HI.X R9, R219, R12, R160, 0x2, P6 ;  /* 0x0000000cdb09b211 */ /* 0x000fe400030f14a0 */
[----:B0-----:R-:W-:-:S03]  /*10080*/  @!P0 LEA R4, P5, R218, R13, 0x2 ;  /* 0x0000000dda048211 */ /* 0x001fc600078a10ff */
[----:B------:R0:W-:Y:S01]  /*10090*/  @!P3 ST.E.64 desc[UR42][R8.64], R124 ;  /* 0x0000007c0800b985 */ /* 0x0001e2000c101b2a */
[----:B------:R-:W-:Y:S02]  /*100a0*/  ISETP.GE.AND P3, PT, R213, UR4, PT ;  /* 0x00000004d5007c0c */ /* 0x000fe4000bf66270 */
[-C--:B------:R-:W-:Y:S02]  /*100b0*/  @!P0 LEA.HI.X R5, R218, R12.reuse, R159, 0x2, P5 ;  /* 0x0000000cda058211 */ /* 0x080fe400028f149f */
[----:B------:R-:W-:Y:S02]  /*100c0*/  ISETP.GE.AND P5, PT, R211, UR4, PT ;  /* 0x00000004d3007c0c */ /* 0x000fe4000bfa6270 */
[C---:B-1----:R-:W-:Y:S01]  /*100d0*/  @!P1 LEA R6, P6, R215.reuse, R13, 0x2 ;  /* 0x0000000dd7069211 */ /* 0x042fe200078c10ff */
[----:B------:R1:W-:Y:S03]  /*100e0*/  @!P0 ST.E.64 desc[UR42][R4.64], R128 ;  /* 0x0000008004008985 */ /* 0x0003e6000c101b2a */
[----:B------:R-:W-:-:S03]  /*100f0*/  @!P1 LEA.HI.X R7, R215, R12, R158, 0x2, P6 ;  /* 0x0000000cd7079211 */ /* 0x000fc600030f149e */
[CC--:B0-----:R-:W-:Y:S02]  /*10100*/  @!P3 LEA R8, P6, R213.reuse, R13.reuse, 0x2 ;  /* 0x0000000dd508b211 */ /* 0x0c1fe400078c10ff */
[----:B------:R0:W-:Y:S02]  /*10110*/  @!P1 ST.E.64 desc[UR42][R6.64], R132 ;  /* 0x0000008406009985 */ /* 0x0001e4000c101b2a */
[----:B------:R-:W-:Y:S02]  /*10120*/  @!P3 LEA.HI.X R9, R213, R12, R156, 0x2, P6 ;  /* 0x0000000cd509b211 */ /* 0x000fe400030f149c */
[----:B-1----:R-:W-:-:S04]  /*10130*/  @!P4 LEA R4, P0, R214, R13, 0x2 ;  /* 0x0000000dd604c211 */ /* 0x002fc800078010ff */
[-C--:B------:R-:W-:Y:S02]  /*10140*/  @!P4 LEA.HI.X R5, R214, R12.reuse, R157, 0x2, P0 ;  /* 0x0000000cd605c211 */ /* 0x080fe400000f149d */
[CC--:B------:R-:W-:Y:S02]  /*10150*/  @!P5 LEA R14, P0, R211.reuse, R13.reuse, 0x2 ;  /* 0x0000000dd30ed211 */ /* 0x0c0fe400078010ff */
[C---:B0-----:R-:W-:Y:S01]  /*10160*/  @!P2 LEA R6, P1, R212.reuse, R13, 0x2 ;  /* 0x0000000dd406a211 */ /* 0x041fe200078210ff */
[----:B------:R4:W-:Y:S01]  /*10170*/  @!P4 ST.E.64 desc[UR42][R4.64], R136 ;  /* 0x000000880400c985 */ /* 0x0009e2000c101b2a */
[-C--:B------:R-:W-:Y:S02]  /*10180*/  @!P5 LEA.HI.X R15, R211, R12.reuse, R21, 0x2, P0 ;  /* 0x0000000cd30fd211 */ /* 0x080fe400000f1415 */
[----:B------:R-:W-:Y:S01]  /*10190*/  @!P2 LEA.HI.X R7, R212, R12, R152, 0x2, P1 ;  /* 0x0000000cd407a211 */ /* 0x000fe200008f1498 */
[----:B------:R4:W-:Y:S04]  /*101a0*/  @!P3 ST.E.64 desc[UR42][R8.64], R140 ;  /* 0x0000008c0800b985 */ /* 0x0009e8000c101b2a */
[----:B------:R4:W-:Y:S04]  /*101b0*/  @!P2 ST.E.64 desc[UR42][R6.64], R144 ;  /* 0x000000900600a985 */ /* 0x0009e8000c101b2a */
[----:B------:R4:W-:Y:S02]  /*101c0*/  @!P5 ST.E.64 desc[UR42][R14.64], R148 ;  /* 0x000000940e00d985 */ /* 0x0009e4000c101b2a */
.L_x_3758:
[----:B------:R-:W-:Y:S05]  /*101d0*/  BSYNC B1 ;  /* 0x0000000000017941 */ /* 0x000fea0003800000 */
.L_x_3757:
[----:B------:R-:W-:Y:S01]  /*101e0*/  VIADD R11, R11, 0x8 ;  /* 0x000000080b0b7836 */ /* 0x000fe20000000000 */
[----:B------:R1:W1:Y:S04]  /*101f0*/  SHFL.IDX PT, R20, R10, 0x1, 0x1c1f ;  /* 0x003c1f000a147f89 */ /* 0x00026800000e0000 */
[----:B------:R-:W-:Y:S01]  /*10200*/  ISETP.GE.AND P0, PT, R11, R0, PT ;  /* 0x000000000b00720c */ /* 0x000fe20003f06270 */
[----:B0-----:R-:W0:-:S12]  /*10210*/  SHFL.IDX PT, R3, R3, 0x1, 0x1c1f ;  /* 0x003c1f0003037f89 */ /* 0x001e1800000e0000 */
[----:B------:R-:W-:Y:S05]  /*10220*/  @P0 BRA `(.L_x_3756) ;  /* 0x0000001400d00947 */ /* 0x000fea0003800000 */
[----:B------:R-:W-:Y:S02]  /*10230*/  ULDC UR4, c[0x0][0xac8] ;  /* 0x0002b20000047ab9 */ /* 0x000fe40000000800 */
[----:B------:R-:W-:Y:S02]  /*10240*/  ISETP.GE.AND P4, PT, R192, UR4, PT ;  /* 0x00000004c0007c0c */ /* 0x000fe4000bf86270 */
[----:B------:R-:W-:Y:S02]  /*10250*/  ISETP.GE.AND P2, PT, R216, UR4, PT ;  /* 0x00000004d8007c0c */ /* 0x000fe4000bf46270 */
[----:B------:R-:W-:Y:S02]  /*10260*/  ISETP.GE.AND P1, PT, R203, UR4, PT ;  /* 0x00000004cb007c0c */ /* 0x000fe4000bf26270 */
[----:B------:R-:W-:-:S07]  /*10270*/  ISETP.GE.AND P0, PT, R200, UR4, PT ;  /* 0x00000004c8007c0c */ /* 0x000fce000bf06270 */
[----:B0---4-:R-:W-:-:S04]  /*10280*/  @!P4 LEA R4, P3, R192, R3, 0x2 ;  /* 0x00000003c004c211 */ /* 0x011fc800078610ff */
[-C--:B-1----:R-:W-:Y:S02]  /*10290*/  @!P4 LEA.HI.X R5, R192, R20.reuse, R226, 0x2, P3 ;  /* 0x00000014c005c211 */ /* 0x082fe400018f14e2 */
[----:B------:R-:W-:Y:S02]  /*102a0*/  ISETP.GE.AND P3, PT, R198, UR4, PT ;  /* 0x00000004c6007c0c */ /* 0x000fe4000bf66270 */
[----:B------:R-:W-:Y:S01]  /*102b0*/  @!P1 LEA R6, P5, R203, R3, 0x2 ;  /* 0x00000003cb069211 */ /* 0x000fe200078a10ff */
[----:B------:R0:W-:Y:S01]  /*102c0*/  @!P4 ST.E.64 desc[UR42][R4.64], R26 ;  /* 0x0000001a0400c985 */ /* 0x0001e2000c101b2a */
[----:B------:R-:W-:Y:S02]  /*102d0*/  ISETP.GE.AND P4, PT, R183, UR4, PT ;  /* 0x00000004b7007c0c */ /* 0x000fe4000bf86270 */
[----:B------:R-:W-:Y:S02]  /*102e0*/  @!P1 LEA.HI.X R7, R203, R20, R210, 0x2, P5 ;  /* 0x00000014cb079211 */ /* 0x000fe400028f14d2 */
[----:B------:R-:W-:-:S02]  /*102f0*/  ISETP.GE.AND P5, PT, R181, UR4, PT ;  /* 0x00000004b5007c0c */ /* 0x000fc4000bfa6270 */
[----:B0-----:R-:W-:-:S04]  /*10300*/  @!P2 LEA R4, P6, R216, R3, 0x2 ;  /* 0x00000003d804a211 */ /* 0x001fc800078c10ff */
[----:B------:R-:W-:Y:S02]  /*10310*/  @!P2 LEA.HI.X R5, R216, R20, R217, 0x2, P6 ;  /* 0x00000014d805a211 */ /* 0x000fe400030f14d9 */
[----:B------:R-:W-:-:S03]  /*10320*/  @!P0 LEA R8, P6, R200, R3, 0x2 ;  /* 0x00000003c8088211 */ /* 0x000fc600078c10ff */
[----:B------:R0:W-:Y:S01]  /*10330*/  @!P2 ST.E.64 desc[UR42][R4.64], R30 ;  /* 0x0000001e0400a985 */ /* 0x0001e2000c101b2a */
[----:B------:R-:W-:-:S03]  /*10340*/  @!P0 LEA.HI.X R9, R200, R20, R202, 0x2, P6 ;  /* 0x00000014c8098211 */ /* 0x000fc600030f14ca */
[----:B------:R1:W-:Y:S04]  /*10350*/  @!P1 ST.E.64 desc[UR42][R6.64], R34 ;  /* 0x0000002206009985 */ /* 0x0003e8000c101b2a */
[----:B------:R4:W-:Y:S01]  /*10360*/  @!P0 ST.E.64 desc[UR42][R8.64], R38 ;  /* 0x0000002608008985 */ /* 0x0009e2000c101b2a */
[----:B------:R-:W-:Y:S02]  /*10370*/  ISETP.GE.AND P0, PT, R179, UR4, PT ;  /* 0x00000004b3007c0c */ /* 0x000fe4000bf06270 */
[CC--:B0-----:R-:W-:Y:S02]  /*10380*/  @!P3 LEA R4, P1, R198.reuse, R3.reuse, 0x2 ;  /* 0x00000003c604b211 */ /* 0x0c1fe400078210ff */
[----:B-1----:R-:W-:Y:S02]  /*10390*/  @!P4 LEA R6, P2, R183, R3, 0x2 ;  /* 0x00000003b706c211 */ /* 0x002fe400078410ff */
[----:B------:R-:W-:-:S02]  /*103a0*/  @!P3 LEA.HI.X R5, R198, R20, R199, 0x2, P1 ;  /* 0x00000014c605b211 */ /* 0x000fc400008f14c7 */
[----:B------:R-:W-:Y:S02]  /*103b0*/  ISETP.GE.AND P1, PT, R177, UR4, PT ;  /* 0x00000004b1007c0c */ /* 0x000fe4000bf26270 */
[-C--:B------:R-:W-:Y:S01]  /*103c0*/  @!P4 LEA.HI.X R7, R183, R20.reuse, R191, 0x2, P2 ;  /* 0x00000014b707c211 */ /* 0x080fe200010f14bf */
[----:B------:R0:W-:Y:S01]  /*103d0*/  @!P3 ST.E.64 desc[UR42][R4.64], R42 ;  /* 0x0000002a0400b985 */ /* 0x0001e2000c101b2a */
[----:B------:R-:W-:Y:S02]  /*103e0*/  ISETP.GE.AND P2, PT, R237, UR4, PT ;  /* 0x00000004ed007c0c */ /* 0x000fe4000bf46270 */
[C---:B----4-:R-:W-:Y:S01]  /*103f0*/  @!P5 LEA R8, P6, R181.reuse, R3, 0x2 ;  /* 0x00000003b508d211 */ /* 0x050fe200078c10ff */
[----:B------:R1:W-:Y:S01]  /*10400*/  @!P4 ST.E.64 desc[UR42][R6.64], R46 ;  /* 0x0000002e0600c985 */ /* 0x0003e2000c101b2a */
[----:B------:R-:W-:Y:S02]  /*10410*/  ISETP.GE.AND P3, PT, R236, UR4, PT ;  /* 0x00000004ec007c0c */ /* 0x000fe4000bf66270 */
[----:B------:R-:W-:-:S02]  /*10420*/  @!P5 LEA.HI.X R9, R181, R20, R182, 0x2, P6 ;  /* 0x00000014b509d211 */ /* 0x000fc400030f14b6 */
[----:B------:R-:W-:-:S03]  /*10430*/  ISETP.GE.AND P4, PT, R235, UR4, PT ;  /* 0x00000004eb007c0c */ /* 0x000fc6000bf86270 */
[----:B------:R4:W-:Y:S01]  /*10440*/  @!P5 ST.E.64 desc[UR42][R8.64], R50 ;  /* 0x000000320800d985 */ /* 0x0009e2000c101b2a */
[-C--:B0-----:R-:W-:Y:S02]  /*10450*/  @!P0 LEA R4, P6, R179, R3.reuse, 0x2 ;  /* 0x00000003b3048211 */ /* 0x081fe400078c10ff */
[-C--:B-1----:R-:W-:Y:S02]  /*10460*/  @!P1 LEA R6, P5, R177, R3.reuse, 0x2 ;  /* 0x00000003b1069211 */ /* 0x082fe400078a10ff */
[-C--:B------:R-:W-:Y:S02]  /*10470*/  @!P0 LEA.HI.X R5, R179, R20.reuse, R180, 0x2, P6 ;  /* 0x00000014b3058211 */ /* 0x080fe400030f14b4 */
[----:B------:R-:W-:Y:S02]  /*10480*/  @!P1 LEA.HI.X R7, R177, R20, R178, 0x2, P5 ;  /* 0x00000014b1079211 */ /* 0x000fe400028f14b2 */
[----:B------:R-:W-:Y:S01]  /*10490*/  ISETP.GE.AND P5, PT, R234, UR4, PT ;  /* 0x00000004ea007c0c */ /* 0x000fe2000bfa6270 */
[----:B------:R0:W-:Y:S01]  /*104a0*/  @!P0 ST.E.64 desc[UR42][R4.64], R54 ;  /* 0x0000003604008985 */ /* 0x0001e2000c101b2a */
[----:B----4-:R-:W-:-:S02]  /*104b0*/  @!P2 LEA R8, P6, R237, R3, 0x2 ;  /* 0x00000003ed08a211 */ /* 0x010fc400078c10ff */
[----:B------:R-:W-:Y:S01]  /*104c0*/  ISETP.GE.AND P0, PT, R233, UR4, PT ;  /* 0x00000004e9007c0c */ /* 0x000fe2000bf06270 */
[----:B------:R1:W-:Y:S01]  /*104d0*/  @!P1 ST.E.64 desc[UR42][R6.64], R58 ;  /* 0x0000003a06009985 */ /* 0x0003e2000c101b2a */
[----:B------:R-:W-:Y:S02]  /*104e0*/  @!P2 LEA.HI.X R9, R237, R20, R176, 0x2, P6 ;  /* 0x00000014ed09a211 */ /* 0x000fe400030f14b0 */
        /* <DEDUP_REMOVED lines=8> */
[----:B----4-:R-:W-:-:S03]  /*10570*/  @!P5 LEA R8, P6, R234, R3, 0x2 ;  /* 0x00000003ea08d211 */ /* 0x010fc600078c10ff */
[----:B------:R1:W-:Y:S01]  /*10580*/  @!P4 ST.E.64 desc[UR42][R6.64], R70 ;  /* 0x000000460600c985 */ /* 0x0003e2000c101b2a */
[----:B------:R-:W-:-:S05]  /*10590*/  @!P5 LEA.HI.X R9, R234, R20, R173, 0x2, P6 ;  /* 0x00000014ea09d211 */ /* 0x000fca00030f14ad */
[----:B------:R4:W-:Y:S01]  /*105a0*/  @!P5 ST.E.64 desc[UR42][R8.64], R74 ;  /* 0x0000004a0800d985 */ /* 0x0009e2000c101b2a */
[----:B------:R-:W-:Y:S02]  /*105b0*/  ISETP.GE.AND P5, PT, R230, UR4, PT ;  /* 0x00000004e6007c0c */ /* 0x000fe4000bfa6270 */
[----:B0-----:R-:W-:-:S04]  /*105c0*/  @!P0 LEA R4, P4, R233, R3, 0x2 ;  /* 0x00000003e9048211 */ /* 0x001fc800078810ff */
[-C--:B------:R-:W-:Y:S02]  /*105d0*/  @!P0 LEA.HI.X R5, R233, R20.reuse, R172, 0x2, P4 ;  /* 0x00000014e9058211 */ /* 0x080fe400020f14ac */
[----:B------:R-:W-:Y:S02]  /*105e0*/  ISETP.GE.AND P4, PT, R229, UR4, PT ;  /* 0x00000004e5007c0c */ /* 0x000fe4000bf86270 */
[CC--:B-1----:R-:W-:Y:S01]  /*105f0*/  @!P1 LEA R6, P3, R232.reuse, R3.reuse, 0x2 ;  /* 0x00000003e8069211 */ /* 0x0c2fe200078610ff */
[----:B------:R0:W-:Y:S01]  /*10600*/  @!P0 ST.E.64 desc[UR42][R4.64], R78 ;  /* 0x0000004e04008985 */ /* 0x0001e2000c101b2a */
[----:B----4-:R-:W-:Y:S02]  /*10610*/  @!P2 LEA R8, P6, R231, R3, 0x2 ;  /* 0x00000003e708a211 */ /* 0x010fe400078c10ff */
        /* <DEDUP_REMOVED lines=11> */
[----:B------:R-:W-:Y:S02]  /*106d0*/  ISETP.GE.AND P5, PT, R222, UR4, PT ;  /* 0x00000004de007c0c */ /* 0x000fe4000bfa6270 */
[-C--:B------:R-:W-:Y:S02]  /*106e0*/  @!P4 LEA.HI.X R7, R229, R20.reuse, R168, 0x2, P0 ;  /* 0x00000014e507c211 */ /* 0x080fe400000f14a8 */
[----:B------:R-:W-:Y:S02]  /*106f0*/  ISETP.GE.AND P0, PT, R223, UR4, PT ;  /* 0x00000004df007c0c */ /* 0x000fe4000bf06270 */
[C---:B----4-:R-:W-:Y:S01]  /*10700*/  @!P3 LEA R8, P6, R228.reuse, R3, 0x2 ;  /* 0x00000003e408b211 */ /* 0x050fe200078c10ff */
[----:B------:R1:W-:Y:S01]  /*10710*/  @!P4 ST.E.64 desc[UR42][R6.64], R94 ;  /* 0x0000005e0600c985 */ /* 0x0003e2000c101b2a */
[----:B------:R-:W-:Y:S02]  /*10720*/  ISETP.GE.AND P4, PT, R221, UR4, PT ;  /* 0x00000004dd007c0c */ /* 0x000fe4000bf86270 */
[----:B------:R-:W-:-:S02]  /*10730*/  @!P3 LEA.HI.X R9, R228, R20, R167, 0x2, P6 ;  /* 0x00000014e409b211 */ /* 0x000fc400030f14a7 */
[----:B------:R-:W-:-:S03]  /*10740*/  @!P2 LEA R10, P6, R225, R3, 0x2 ;  /* 0x00000003e10aa211 */ /* 0x000fc600078c10ff */
[----:B------:R4:W-:Y:S01]  /*10750*/  @!P3 ST.E.64 desc[UR42][R8.64], R98 ;  /* 0x000000620800b985 */ /* 0x0009e2000c101b2a */
[CC--:B--2---:R-:W-:Y:S02]  /*10760*/  @!P1 LEA R12, P3, R224.reuse, R3.reuse, 0x2 ;  /* 0x00000003e00c9211 */ /* 0x0c4fe400078610ff */
[-C--:B------:R-:W-:Y:S02]  /*10770*/  @!P2 LEA.HI.X R11, R225, R20.reuse, R166, 0x2, P6 ;  /* 0x00000014e10ba211 */ /* 0x080fe400030f14a6 */
[CC--:B------:R-:W-:Y:S02]  /*10780*/  @!P0 LEA R14, P6, R223.reuse, R3.reuse, 0x2 ;  /* 0x00000003df0e8211 */ /* 0x0c0fe400078c10ff */
[-C--:B------:R-:W-:Y:S01]  /*10790*/  @!P1 LEA.HI.X R13, R224, R20.reuse, R165, 0x2, P3 ;  /* 0x00000014e00d9211 */ /* 0x080fe200018f14a5 */
[----:B------:R2:W-:Y:S01]  /*107a0*/  @!P2 ST.E.64 desc[UR42][R10.64], R102 ;  /* 0x000000660a00a985 */ /* 0x0005e2000c101b2a */
[----:B------:R-:W-:Y:S02]  /*107b0*/  ISETP.GE.AND P3, PT, R220, UR4, PT ;  /* 0x00000004dc007c0c */ /* 0x000fe4000bf66270 */
[----:B------:R-:W-:Y:S01]  /*107c0*/  @!P0 LEA.HI.X R15, R223, R20, R164, 0x2, P6 ;  /* 0x00000014df0f8211 */ /* 0x000fe200030f14a4 */
[----:B------:R5:W-:Y:S01]  /*107d0*/  @!P1 ST.E.64 desc[UR42][R12.64], R106 ;  /* 0x0000006a0c009985 */ /* 0x000be2000c101b2a */
[----:B0-----:R-:W-:-:S02]  /*107e0*/  @!P5 LEA R4, P1, R222, R3, 0x2 ;  /* 0x00000003de04d211 */ /* 0x001fc400078210ff */
[-C--:B-1----:R-:W-:Y:S01]  /*107f0*/  @!P4 LEA R6, P2, R221, R3.reuse, 0x2 ;  /* 0x00000003dd06c211 */ /* 0x082fe200078410ff */
[----:B------:R-:W-:Y:S01]  /*10800*/  @!P0 ST.E.64 desc[UR42][R14.64], R110 ;  /* 0x0000006e0e008985 */ /* 0x000fe2000c101b2a */
[----:B------:R-:W-:Y:S02]  /*10810*/  ISETP.GE.AND P0, PT, R219, UR4, PT ;  /* 0x00000004db007c0c */ /* 0x000fe4000bf06270 */
[-C--:B------:R-:W-:Y:S02]  /*10820*/  @!P5 LEA.HI.X R5, R222, R20.reuse, R163, 0x2, P1 ;  /* 0x00000014de05d211 */ /* 0x080fe400008f14a3 */
[----:B------:R-:W-:Y:S02]  /*10830*/  ISETP.GE.AND P1, PT, R218, UR4, PT ;  /* 0x00000004da007c0c */ /* 0x000fe4000bf26270 */
[----:B----4-:R-:W-:Y:S01]  /*10840*/  @!P3 LEA R8, P6, R220, R3, 0x2 ;  /* 0x00000003dc08b211 */ /* 0x010fe200078c10ff */
[----:B------:R0:W-:Y:S01]  /*10850*/  @!P5 ST.E.64 desc[UR42][R4.64], R114 ;  /* 0x000000720400d985 */ /* 0x0001e2000c101b2a */
[----:B------:R-:W-:-:S02]  /*10860*/  @!P4 LEA.HI.X R7, R221, R20, R162, 0x2, P2 ;  /* 0x00000014dd07c211 */ /* 0x000fc400010f14a2 */
[-C--:B------:R-:W-:Y:S02]  /*10870*/  @!P3 LEA.HI.X R9, R220, R20.reuse, R161, 0x2, P6 ;  /* 0x00000014dc09b211 */ /* 0x080fe400030f14a1 */
[----:B------:R-:W-:Y:S01]  /*10880*/  ISETP.GE.AND P2, PT, R213, UR4, PT ;  /* 0x00000004d5007c0c */ /* 0x000fe2000bf46270 */
[----:B------:R1:W-:Y:S01]  /*10890*/  @!P4 ST.E.64 desc[UR42][R6.64], R118 ;  /* 0x000000760600c985 */ /* 0x0003e2000c101b2a */
[----:B------:R-:W-:Y:S02]  /*108a0*/  ISETP.GE.AND P4, PT, R215, UR4, PT ;  /* 0x00000004d7007c0c */ /* 0x000fe4000bf86270 */
[C---:B--2---:R-:W-:Y:S01]  /*108b0*/  @!P0 LEA R10, P5, R219.reuse, R3, 0x2 ;  /* 0x00000003db0a8211 */ /* 0x044fe200078a10ff */
[----:B------:R2:W-:Y:S01]  /*108c0*/  @!P3 ST.E.64 desc[UR42][R8.64], R122 ;  /* 0x0000007a0800b985 */ /* 0x0005e2000c101b2a */
[----:B------:R-:W-:Y:S02]  /*108d0*/  ISETP.GE.AND P3, PT, R214, UR4, PT ;  /* 0x00000004d6007c0c */ /* 0x000fe4000bf66270 */
[----:B------:R-:W-:-:S02]  /*108e0*/  @!P0 LEA.HI.X R11, R219, R20, R160, 0x2, P5 ;  /* 0x00000014db0b8211 */ /* 0x000fc400028f14a0 */
[----:B------:R-:W-:Y:S02]  /*108f0*/  ISETP.GE.AND P5, PT, R212, UR4, PT ;  /* 0x00000004d4007c0c */ /* 0x000fe4000bfa6270 */
[CC--:B-----5:R-:W-:Y:S01]  /*10900*/  @!P1 LEA R12, P6, R218.reuse, R3.reuse, 0x2 ;  /* 0x00000003da0c9211 */ /* 0x0e0fe200078c10ff */
[----:B------:R4:W-:Y:S02]  /*10910*/  @!P0 ST.E.64 desc[UR42][R10.64], R126 ;  /* 0x0000007e0a008985 */ /* 0x0009e4000c101b2a */
[CC--:B0-----:R-:W-:Y:S02]  /*10920*/  @!P4 LEA R4, P0, R215.reuse, R3.reuse, 0x2 ;  /* 0x00000003d704c211 */ /* 0x0c1fe400078010ff */
[-C--:B------:R-:W-:Y:S02]  /*10930*/  @!P1 LEA.HI.X R13, R218, R20.reuse, R159, 0x2, P6 ;  /* 0x00000014da0d9211 */ /* 0x080fe400030f149f */
[-C--:B-1----:R-:W-:Y:S02]  /*10940*/  @!P3 LEA R6, P6, R214, R3.reuse, 0x2 ;  /* 0x00000003d606b211 */ /* 0x082fe400078c10ff */
[----:B------:R-:W-:Y:S01]  /*10950*/  @!P4 LEA.HI.X R5, R215, R20, R158, 0x2, P0 ;  /* 0x00000014d705c211 */ /* 0x000fe200000f149e */
[----:B------:R4:W-:Y:S01]  /*10960*/  @!P1 ST.E.64 desc[UR42][R12.64], R130 ;  /* 0x000000820c009985 */ /* 0x0009e2000c101b2a */
[----:B--2---:R-:W-:-:S02]  /*10970*/  @!P2 LEA R8, P1, R213, R3, 0x2 ;  /* 0x00000003d508a211 */ /* 0x004fc400078210ff */
[----:B------:R-:W-:Y:S01]  /*10980*/  @!P5 LEA R14, P0, R212, R3, 0x2 ;  /* 0x00000003d40ed211 */ /* 0x000fe200078010ff */
[----:B------:R4:W-:Y:S01]  /*10990*/  @!P4 ST.E.64 desc[UR42][R4.64], R134 ;  /* 0x000000860400c985 */ /* 0x0009e2000c101b2a */
[-C--:B------:R-:W-:Y:S02]  /*109a0*/  @!P3 LEA.HI.X R7, R214, R20.reuse, R157, 0x2, P6 ;  /* 0x00000014d607b211 */ /* 0x080fe400030f149d */
[-C--:B------:R-:W-:Y:S02]  /*109b0*/  @!P2 LEA.HI.X R9, R213, R20.reuse, R156, 0x2, P1 ;  /* 0x00000014d509a211 */ /* 0x080fe400008f149c */
[----:B------:R-:W-:Y:S01]  /*109c0*/  @!P5 LEA.HI.X R15, R212, R20, R152, 0x2, P0 ;  /* 0x00000014d40fd211 */ /* 0x000fe200000f1498 */
[----:B------:R4:W-:Y:S01]  /*109d0*/  @!P3 ST.E.64 desc[UR42][R6.64], R138 ;  /* 0x0000008a0600b985 */ /* 0x0009e2000c101b2a */
[----:B------:R-:W-:-:S03]  /*109e0*/  ISETP.GE.AND P0, PT, R211, UR4, PT ;  /* 0x00000004d3007c0c */ /* 0x000fc6000bf06270 */
[----:B------:R4:W-:Y:S04]  /*109f0*/  @!P2 ST.E.64 desc[UR42][R8.64], R142 ;  /* 0x0000008e0800a985 */ /* 0x0009e8000c101b2a */
[----:B------:R4:W-:Y:S06]  /*10a00*/  @!P5 ST.E.64 desc[UR42][R14.64], R146 ;  /* 0x000000920e00d985 */ /* 0x0009ec000c101b2a */
[----:B------:R-:W-:Y:S05]  /*10a10*/  @P0 BRA `(.L_x_3756) ;  /* 0x0000000c00d40947 */ /* 0x000fea0003800000 */
[----:B----4-:R-:W-:-:S04]  /*10a20*/  LEA R4, P0, R211, R3, 0x2 ;  /* 0x00000003d3047211 */ /* 0x010fc800078010ff */
[----:B------:R-:W-:-:S05]  /*10a30*/  LEA.HI.X R5, R211, R20, R21, 0x2, P0 ;  /* 0x00000014d3057211 */ /* 0x000fca00000f1415 */
[----:B------:R0:W-:Y:S01]  /*10a40*/  ST.E.64 desc[UR42][R4.64], R150 ;  /* 0x0000009604007985 */ /* 0x0001e2000c101b2a */
[----:B------:R-:W-:Y:S05]  /*10a50*/  BRA `(.L_x_3756) ;  /* 0x0000000c00c47947 */ /* 0x000fea0003800000 */
.L_x_3750:
[----:B------:R-:W-:Y:S01]  /*10a60*/  ULDC.64 UR6, c[0x0][0xc08] ;  /* 0x0003020000067ab9 */ /* 0x000fe20000000a00 */
[----:B------:R-:W-:Y:S01]  /*10a70*/  ULDC.64 UR4, c[0x0][0xc00] ;  /* 0x0003000000047ab9 */ /* 0x000fe20000000a00 */
[----:B------:R-:W-:Y:S01]  /*10a80*/  ISETP.NE.U32.AND P1, PT, RZ, UR6, PT ;  /* 0x00000006ff007c0c */ /* 0x000fe2000bf25070 */
[----:B------:R-:W-:Y:S01]  /*10a90*/  IMAD.MOV.U32 R3, RZ, RZ, RZ ;  /* 0x000000ffff037224 */ /* 0x000fe200078e00ff */
[----:B------:R-:W-:Y:S02]  /*10aa0*/  ISETP.NE.U32.AND P0, PT, RZ, UR4, PT ;  /* 0x00000004ff007c0c */ /* 0x000fe4000bf05070 */
[----:B------:R-:W-:Y:S02]  /*10ab0*/  ISETP.NE.AND.EX P1, PT, RZ, UR7, PT, P1 ;  /* 0x00000007ff007c0c */ /* 0x000fe4000bf25310 */
[----:B0-----:R-:W-:Y:S02]  /*10ac0*/  IADD3 R4, P2, R202, UR4, RZ ;  /* 0x00000004ca047c10 */ /* 0x001fe4000ff5e0ff */
        /* <DEDUP_REMOVED lines=10> */
[----:B------:R-:W2:Y:S01]  /*10b70*/  @!P2 LDC R200, c[0x0][0xad4] ;  /* 0x0002b500ffc8ab82 */ /* 0x000ea20000000800 */
[----:B-1----:R-:W-:Y:S01]  /*10b80*/  VIADD R30, R6, 0xffffff80 ;  /* 0xffffff80061e7836 */ /* 0x002fe20000000000 */
[----:B--2---:R-:W-:-:S04]  /*10b90*/  ISETP.GT.AND P2, PT, R200, 0x1, PT ;  /* 0x00000001c800780c */ /* 0x004fc80003f44270 */
[----:B------:R-:W-:Y:S01]  /*10ba0*/  ISETP.GT.AND P3, PT, R30, 0x3f, PT ;  /* 0x0000003f1e00780c */ /* 0x000fe20003f64270 */
[----:B0-----:R-:W-:-:S12]  /*10bb0*/  @P1 BRA `(.L_x_3759) ;  /* 0x0000000000101947 */ /* 0x001fd80003800000 */
[----:B------:R-:W-:Y:S05]  /*10bc0*/  @!P0 BRA `(.L_x_3759) ;  /* 0x00000000000c8947 */ /* 0x000fea0003800000 */
[----:B------:R-:W2:Y:S04]  /*10bd0*/  LDG.E R7, desc[UR42][R4.64] ;  /* 0x0000002a04077981 */ /* 0x000ea8000c1e1900 */
[----:B-----5:R-:W2:Y:S02]  /*10be0*/  LDG.E R0, desc[UR42][R4.64+0x4] ;  /* 0x0000042a04007981 */ /* 0x020ea4000c1e1900 */
[----:B--2---:R-:W-:-:S07]  /*10bf0*/  IMAD.IADD R0, R0, 0x1, -R7 ;  /* 0x0000000100007824 */ /* 0x004fce00078e0a07 */
.L_x_3759:
[----:B------:R-:W2:Y:S01]  /*10c00*/  LDL.LU R4, [R1+0x20] ;  /* 0x0000200001047983 */ /* 0x000ea20000300800 */
[----:B------:R-:W-:Y:S01]  /*10c10*/  BSSY B1, `(.L_x_3760) ;  /* 0x0000037000017945 */ /* 0x000fe20003800000 */
[----:B------:R-:W-:Y:S02]  /*10c20*/  SEL R199, R199, RZ, !P0 ;  /* 0x000000ffc7c77207 */ /* 0x000fe40004000000 */
[----:B-----5:R-:W-:Y:S02]  /*10c30*/  SHF.R.S32.HI R26, RZ, 0x1f, R3 ;  /* 0x0000001fff1a7819 */ /* 0x020fe40000011403 */
[----:B--2---:R-:W-:Y:S01]  /*10c40*/  SEL R28, R4, RZ, !P0 ;  /* 0x000000ff041c7207 */ /* 0x004fe20004000000 */
[----:B------:R-:W-:Y:S06]  /*10c50*/  @P3 BRA `(.L_x_3761) ;  /* 0x0000000000c83947 */ /* 0x000fec0003800000 */
[----:B------:R-:W0:Y:S01]  /*10c60*/  S2R R4, SR_TID.X ;  /* 0x0000000000047919 */ /* 0x000e220000002100 */
[----:B------:R-:W1:Y:S02]  /*10c70*/  LDC R31, c[0x0][0xbe8] ;  /* 0x0002fa00ff1f7b82 */ /* 0x000e640000000800 */
[----:B-1----:R-:W-:Y:S02]  /*10c80*/  IMAD R5, R0, R31, RZ ;  /* 0x0000001f00057224 */ /* 0x002fe400078e02ff */
[----:B0-----:R-:W-:-:S04]  /*10c90*/  IMAD R4, R201, 0x40, R4 ;  /* 0x00000040c9047824 */ /* 0x001fc800078e0204 */
[----:B------:R-:W-:-:S05]  /*10ca0*/  VIADD R29, R4, 0xffffff80 ;  /* 0xffffff80041d7836 */ /* 0x000fca0000000000 */
[----:B------:R-:W-:-:S13]  /*10cb0*/  ISETP.GE.AND P0, PT, R29, R5, PT ;  /* 0x000000051d00720c */ /* 0x000fda0003f06270 */
[----:B------:R-:W-:Y:S05]  /*10cc0*/  @P0 BRA `(.L_x_3761) ;  /* 0x0000000000ac0947 */ /* 0x000fea0003800000 */
[----:B------:R-:W-:Y:S01]  /*10cd0*/  IMAD.MOV.U32 R24, RZ, RZ, 0x9b8 ;  /* 0x000009b8ff187424 */ /* 0x000fe200078e00ff */
[----:B------:R-:W-:Y:S01]  /*10ce0*/  ISETP.GT.AND P0, PT, R200, 0x1, PT ;  /* 0x00000001c800780c */ /* 0x000fe20003f04270 */
[----:B------:R-:W0:Y:S01]  /*10cf0*/  LDC.64 R4, c[0x0][0xba8] ;  /* 0x0002ea00ff047b82 */ /* 0x000e220000000a00 */
[----:B------:R-:W-:Y:S01]  /*10d00*/  ISETP.NE.AND P1, PT, R31, 0x1, PT ;  /* 0x000000011f00780c */ /* 0x000fe20003f25270 */
[----:B------:R-:W-:Y:S01]  /*10d10*/  IMAD.MOV.U32 R21, RZ, RZ, R29 ;  /* 0x000000ffff157224 */ /* 0x000fe200078e001d */
[----:B------:R-:W-:-:S05]  /*10d20*/  SEL R24, R24, 0x978, P0 ;  /* 0x0000097818187807 */ /* 0x000fca0000000000 */
[----:B------:R-:W1:Y:S08]  /*10d30*/  LDC.64 R10, c[0x0][R24+0x220] ;  /* 0x00008800180a7b82 */ /* 0x000e700000000a00 */
[----:B------:R-:W2:Y:S08]  /*10d40*/  LDC.64 R14, c[0x0][R24+0x218] ;  /* 0x00008600180e7b82 */ /* 0x000eb00000000a00 */
[----:B------:R-:W5:Y:S08]  /*10d50*/  LDC.64 R8, c[0x0][R24+0x228] ;  /* 0x00008a0018087b82 */ /* 0x000f700000000a00 */
[----:B------:R-:W3:Y:S08]  /*10d60*/  @P1 LDC R20, c[0x0][0xbec] ;  /* 0x0002fb00ff141b82 */ /* 0x000ef00000000800 */
[----:B------:R-:W4:Y:S08]  /*10d70*/  LDC.64 R6, c[0x0][R24+0x210] ;  /* 0x0000840018067b82 */ /* 0x000f300000000a00 */
[----:B------:R-:W5:Y:S01]  /*10d80*/  @P1 LDC R27, c[0x0][0xbf0] ;  /* 0x0002fc00ff1b1b82 */ /* 0x000f620000000800 */
[----:B---3--:R-:W-:-:S07]  /*10d90*/  @P1 IMAD.HI.U32 R20, R29, R20, RZ ;  /* 0x000000141d141227 */ /* 0x008fce00078e00ff */
[----:B0-----:R-:W0:Y:S01]  /*10da0*/  @!P0 LDC R4, c[0x0][0xb50] ;  /* 0x0002d400ff048b82 */ /* 0x001e220000000800 */
[-C--:B-1----:R-:W-:Y:S02]  /*10db0*/  IMAD R11, R11, R199.reuse, RZ ;  /* 0x000000c70b0b7224 */ /* 0x082fe400078e02ff */
[----:B------:R-:W-:-:S05]  /*10dc0*/  IMAD.WIDE.U32 R12, R10, R199, RZ ;  /* 0x000000c70a0c7225 */ /* 0x000fca00078e00ff */
[----:B------:R-:W1:Y:S01]  /*10dd0*/  @!P0 LDC R5, c[0x0][0xb54] ;  /* 0x0002d500ff058b82 */ /* 0x000e620000000800 */
[-C--:B--2---:R-:W-:Y:S02]  /*10de0*/  IMAD R25, R15, R198.reuse, RZ ;  /* 0x000000c60f197224 */ /* 0x084fe400078e02ff */
[----:B------:R-:W-:Y:S01]  /*10df0*/  IMAD.WIDE.U32 R14, R14, R198, RZ ;  /* 0x000000c60e0e7225 */ /* 0x000fe200078e00ff */
[----:B-----5:R-:W-:-:S03]  /*10e00*/  @P1 SHF.R.U32.HI R21, RZ, R27, R20 ;  /* 0x0000001bff151219 */ /* 0x020fc60000011614 */
[----:B------:R-:W-:Y:S01]  /*10e10*/  IMAD R27, R10, R28, R11 ;  /* 0x0000001c0a1b7224 */ /* 0x000fe200078e020b */
[----:B------:R-:W-:Y:S01]  /*10e20*/  SEL R11, R210, RZ, P0 ;  /* 0x000000ffd20b7207 */ /* 0x000fe20000000000 */
[----:B------:R-:W-:Y:S01]  /*10e30*/  IMAD.IADD R25, R15, 0x1, R25 ;  /* 0x000000010f197824 */ /* 0x000fe200078e0219 */
[----:B------:R-:W-:Y:S01]  /*10e40*/  IADD3 R14, P1, P3, R12, R14, R3 ;  /* 0x0000000e0c0e7210 */ /* 0x000fe20007b3e003 */
[----:B------:R-:W-:Y:S02]  /*10e50*/  IMAD.IADD R27, R13, 0x1, R27 ;  /* 0x000000010d1b7824 */ /* 0x000fe400078e021b */
[----:B------:R-:W-:Y:S02]  /*10e60*/  IMAD.MOV R10, RZ, RZ, -R21 ;  /* 0x000000ffff0a7224 */ /* 0x000fe400078e0a15 */
[-C--:B------:R-:W-:Y:S02]  /*10e70*/  IMAD R13, R9, R11.reuse, RZ ;  /* 0x0000000b090d7224 */ /* 0x080fe400078e02ff */
[----:B------:R-:W-:-:S04]  /*10e80*/  IMAD.WIDE.U32 R8, R8, R11, RZ ;  /* 0x0000000b08087225 */ /* 0x000fc800078e00ff */
[----:B------:R-:W-:Y:S01]  /*10e90*/  IMAD R11, R31, R10, R29 ;  /* 0x0000000a1f0b7224 */ /* 0x000fe200078e021d */
[----:B------:R-:W-:Y:S01]  /*10ea0*/  IADD3.X R10, R27, R25, R26, P1, P3 ;  /* 0x000000191b0a7210 */ /* 0x000fe20000fe641a */
[----:B------:R-:W-:Y:S01]  /*10eb0*/  IMAD.IADD R13, R9, 0x1, R13 ;  /* 0x00000001090d7824 */ /* 0x000fe200078e020d */
[----:B------:R-:W-:Y:S01]  /*10ec0*/  IADD3 R8, P0, P1, R21, R14, R8 ;  /* 0x0000000e15087210 */ /* 0x000fe2000791e008 */
[----:B----4-:R-:W-:Y:S01]  /*10ed0*/  IMAD R7, R7, R11, RZ ;  /* 0x0000000b07077224 */ /* 0x010fe200078e02ff */
        /* <DEDUP_REMOVED lines=10> */
.L_x_3761:
[----:B------:R-:W-:Y:S05]  /*10f80*/  BSYNC B1 ;  /* 0x0000000000017941 */ /* 0x000fea0003800000 */
.L_x_3760:
[----:B------:R-:W-:Y:S05]  /*10f90*/  @P2 BRA `(.L_x_3756) ;  /* 0x0000000800742947 */ /* 0x000fea0003800000 */
[----:B------:R-:W1:Y:S01]  /*10fa0*/  LDC R9, c[0x0][0xbe8] ;  /* 0x0002fa00ff097b82 */ /* 0x000e620000000800 */
[----:B------:R-:W-:Y:S01]  /*10fb0*/  ULDC.64 UR4, c[0x0][0xaa0] ;  /* 0x0002a80000047ab9 */ /* 0x000fe20000000a00 */
[----:B0-----:R-:W-:Y:S01]  /*10fc0*/  SHF.R.S32.HI R7, RZ, 0x1f, R30 ;  /* 0x0000001fff077819 */ /* 0x001fe2000001141e */
[----:B------:R-:W-:Y:S01]  /*10fd0*/  IMAD R6, R26, UR4, RZ ;  /* 0x000000041a067c24 */ /* 0x000fe2000f8e02ff */
[----:B------:R-:W-:Y:S01]  /*10fe0*/  BSSY B1, `(.L_x_3762) ;  /* 0x0000074000017945 */ /* 0x000fe20003800000 */
[----:B------:R-:W-:Y:S01]  /*10ff0*/  IMAD.WIDE.U32 R4, R3, UR4, RZ ;  /* 0x0000000403047c25 */ /* 0x000fe2000f8e00ff */
[----:B------:R-:W-:Y:S02]  /*11000*/  LEA.HI R7, R7, R30, RZ, 0x3 ;  /* 0x0000001e07077211 */ /* 0x000fe400078f18ff */
[----:B------:R-:W0:Y:S01]  /*11010*/  LDC R21, c[0x0][0xac8] ;  /* 0x0002b200ff157b82 */ /* 0x000e220000000800 */
[----:B------:R-:W-:Y:S01]  /*11020*/  IMAD R3, R3, UR5, R6 ;  /* 0x0000000503037c24 */ /* 0x000fe2000f8e0206 */
[----:B------:R-:W-:Y:S01]  /*11030*/  SHF.R.S32.HI R26, RZ, 0x3, R7 ;  /* 0x00000003ff1a7819 */ /* 0x000fe20000011407 */
[----:B------:R-:W-:Y:S01]  /*11040*/  ULDC.64 UR4, c[0x0][0xae8] ;  /* 0x0002ba0000047ab9 */ /* 0x000fe20000000a00 */
[----:B------:R-:W-:Y:S01]  /*11050*/  VIADD R31, R187, 0x180 ;  /* 0x00000180bb1f7836 */ /* 0x000fe20000000000 */
[----:B------:R-:W-:Y:S01]  /*11060*/  SHF.R.S32.HI R32, RZ, 0x1f, R204 ;  /* 0x0000001fff207819 */ /* 0x000fe200000114cc */
[----:B------:R-:W-:Y:S01]  /*11070*/  IMAD.IADD R5, R5, 0x1, R3 ;  /* 0x0000000105057824 */ /* 0x000fe200078e0203 */
[----:B------:R-:W-:Y:S01]  /*11080*/  LOP3.LUT R3, R7, 0xfffffff8, RZ, 0xc0, !PT ;  /* 0xfffffff807037812 */ /* 0x000fe200078ec0ff */
[----:B------:R-:W-:Y:S01]  /*11090*/  VIADD R29, R187, 0x1c0 ;  /* 0x000001c0bb1d7836 */ /* 0x000fe20000000000 */
[----:B------:R-:W-:Y:S01]  /*110a0*/  SHF.R.S32.HI R33, RZ, 0x1f, R205 ;  /* 0x0000001fff217819 */ /* 0x000fe200000114cd */
[----:B------:R-:W-:Y:S01]  /*110b0*/  IMAD.WIDE.U32 R4, R198, UR4, R4 ;  /* 0x00000004c6047c25 */ /* 0x000fe2000f8e0004 */
[----:B------:R-:W-:-:S02]  /*110c0*/  SHF.R.S32.HI R34, RZ, 0x1f, R206 ;  /* 0x0000001fff227819 */ /* 0x000fc400000114ce */
[----:B------:R-:W-:Y:S01]  /*110d0*/  SHF.R.S32.HI R35, RZ, 0x1f, R207 ;  /* 0x0000001fff237819 */ /* 0x000fe200000114cf */
[----:B------:R-:W-:Y:S01]  /*110e0*/  IMAD.IADD R3, R30, 0x1, -R3 ;  /* 0x000000011e037824 */ /* 0x000fe200078e0a03 */
[----:B------:R-:W-:Y:S01]  /*110f0*/  SHF.R.S32.HI R30, RZ, 0x1f, R31 ;  /* 0x0000001fff1e7819 */ /* 0x000fe2000001141f */
[----:B------:R-:W-:Y:S01]  /*11100*/  IMAD R5, R198, UR5, R5 ;  /* 0x00000005c6057c24 */ /* 0x000fe2000f8e0205 */
[----:B-1----:R-:W-:Y:S01]  /*11110*/  ISETP.NE.AND P0, PT, R9, 0x1, PT ;  /* 0x000000010900780c */ /* 0x002fe20003f05270 */
[----:B------:R-:W-:Y:S01]  /*11120*/  IMAD R6, R3, 0x20, R26 ;  /* 0x0000002003067824 */ /* 0x000fe200078e021a */
[----:B------:R-:W-:Y:S01]  /*11130*/  ULDC.64 UR4, c[0x0][0xaf0] ;  /* 0x0002bc0000047ab9 */ /* 0x000fe20000000a00 */
[----:B------:R-:W-:Y:S01]  /*11140*/  IMAD R27, R0, R9, RZ ;  /* 0x00000009001b7224 */ /* 0x000fe200078e02ff */
[----:B------:R-:W-:Y:S01]  /*11150*/  SHF.R.S32.HI R36, RZ, 0x1f, R208 ;  /* 0x0000001fff247819 */ /* 0x000fe200000114d0 */
[----:B------:R-:W-:Y:S02]  /*11160*/  IMAD R8, R201, 0x40, R6 ;  /* 0x00000040c9087824 */ /* 0x000fe400078e0206 */
[----:B------:R-:W-:Y:S01]  /*11170*/  IMAD R3, R28, UR4, RZ ;  /* 0x000000041c037c24 */ /* 0x000fe2000f8e02ff */
[-C--:B0-----:R-:W-:Y:S01]  /*11180*/  ISETP.GE.AND P1, PT, R208, R21.reuse, PT ;  /* 0x00000015d000720c */ /* 0x081fe20003f26270 */
[----:B------:R-:W-:Y:S01]  /*11190*/  IMAD.WIDE.U32 R4, R199, UR4, R4 ;  /* 0x00000004c7047c25 */ /* 0x000fe2000f8e0004 */
[----:B------:R-:W-:-:S02]  /*111a0*/  ISETP.GE.AND P2, PT, R187, R21, PT ;  /* 0x00000015bb00720c */ /* 0x000fc40003f46270 */
[----:B------:R-:W-:Y:S01]  /*111b0*/  SHF.R.S32.HI R28, RZ, 0x1f, R29 ;  /* 0x0000001fff1c7819 */ /* 0x000fe2000001141d */
[----:B------:R-:W0:Y:S01]  /*111c0*/  @P0 LDC R11, c[0x0][0xbec] ;  /* 0x0002fb00ff0b0b82 */ /* 0x000e220000000800 */
[----:B------:R-:W-:Y:S01]  /*111d0*/  IMAD R7, R199, UR5, R3 ;  /* 0x00000005c7077c24 */ /* 0x000fe2000f8e0203 */
[----:B------:R-:W-:Y:S01]  /*111e0*/  ULDC.64 UR4, c[0x0][0xae0] ;  /* 0x0002b80000047ab9 */ /* 0x000fe20000000a00 */
[----:B------:R-:W-:Y:S01]  /*111f0*/  IMAD.MOV.U32 R3, RZ, RZ, R8 ;  /* 0x000000ffff037224 */ /* 0x000fe200078e0008 */
[----:B------:R-:W-:Y:S01]  /*11200*/  SEL R0, RZ, 0x1, P2 ;  /* 0x00000001ff007807 */ /* 0x000fe20001000000 */
[----:B------:R-:W-:Y:S01]  /*11210*/  IMAD.IADD R5, R5, 0x1, R7 ;  /* 0x0000000105057824 */ /* 0x000fe200078e0207 */
[----:B------:R-:W-:Y:S01]  /*11220*/  ISETP.GE.AND P2, PT, R29, R21, PT ;  /* 0x000000151d00720c */ /* 0x000fe20003f46270 */
[----:B------:R-:W-:Y:S01]  /*11230*/  IMAD R26, R201, 0x40, R26 ;  /* 0x00000040c91a7824 */ /* 0x000fe200078e021a */
[----:B------:R-:W1:Y:S01]  /*11240*/  @P0 LDC R13, c[0x0][0xbf0] ;  /* 0x0002fc00ff0d0b82 */ /* 0x000e620000000800 */
[----:B0-----:R-:W-:-:S05]  /*11250*/  @P0 IMAD.HI.U32 R6, R8, R11, RZ ;  /* 0x0000000b08060227 */ /* 0x001fca00078e00ff */
[----:B-1----:R-:W-:Y:S02]  /*11260*/  @P0 SHF.R.U32.HI R3, RZ, R13, R6 ;  /* 0x0000000dff030219 */ /* 0x002fe40000011606 */
[----:B------:R-:W-:Y:S02]  /*11270*/  ISETP.GE.AND P0, PT, R207, R21, PT ;  /* 0x00000015cf00720c */ /* 0x000fe40003f06270 */
[--C-:B------:R-:W-:Y:S01]  /*11280*/  SHF.R.S32.HI R6, RZ, 0x1f, R3.reuse ;  /* 0x0000001fff067819 */ /* 0x100fe20000011403 */
[----:B------:R-:W-:Y:S02]  /*11290*/  IMAD.MOV R7, RZ, RZ, -R3 ;  /* 0x000000ffff077224 */ /* 0x000fe400078e0a03 */
[----:B------:R-:W-:-:S04]  /*112a0*/  IMAD.WIDE.U32 R4, R3, UR4, R4 ;  /* 0x0000000403047c25 */ /* 0x000fc8000f8e0004 */
[----:B------:R-:W-:Y:S02]  /*112b0*/  IMAD R6, R6, UR4, RZ ;  /* 0x0000000406067c24 */ /* 0x000fe4000f8e02ff */
[----:B------:R-:W-:Y:S01]  /*112c0*/  IMAD R7, R9, R7, R8 ;  /* 0x0000000709077224 */ /* 0x000fe200078e0208 */
[----:B------:R-:W-:Y:S01]  /*112d0*/  SEL R8, RZ, 0xffffffff, P1 ;  /* 0xffffffffff087807 */ /* 0x000fe20000800000 */
[----:B------:R-:W-:Y:S01]  /*112e0*/  IMAD R9, R3, UR5, R6 ;  /* 0x0000000503097c24 */ /* 0x000fe2000f8e0206 */
[----:B------:R-:W-:Y:S01]  /*112f0*/  SEL R3, RZ, 0xffffffff, P0 ;  /* 0xffffffffff037807 */ /* 0x000fe20000000000 */
[----:B------:R-:W-:Y:S01]  /*11300*/  ULDC.64 UR4, c[0x0][0xad8] ;  /* 0x0002b60000047ab9 */ /* 0x000fe20000000a00 */
[-C--:B------:R-:W-:Y:S01]  /*11310*/  ISETP.GE.AND P0, PT, R206, R21.reuse, PT ;  /* 0x00000015ce00720c */ /* 0x080fe20003f06270 */
[----:B------:R-:W-:Y:S02]  /*11320*/  IMAD.SHL.U32 R11, R8, 0x2, RZ ;  /* 0x00000002080b7824 */ /* 0x000fe400078e00ff */
[----:B------:R-:W-:Y:S01]  /*11330*/  IMAD.SHL.U32 R3, R3, 0x4, RZ ;  /* 0x0000000403037824 */ /* 0x000fe200078e00ff */
[----:B------:R-:W-:Y:S01]  /*11340*/  SEL R6, RZ, 0xffffffff, P0 ;  /* 0xffffffffff067807 */ /* 0x000fe20000000000 */
[----:B------:R-:W-:Y:S01]  /*11350*/  IMAD.IADD R5, R5, 0x1, R9 ;  /* 0x0000000105057824 */ /* 0x000fe200078e0209 */
[----:B------:R-:W-:-:S02]  /*11360*/  ISETP.GE.AND P0, PT, R205, R21, PT ;  /* 0x00000015cd00720c */ /* 0x000fc40003f06270 */
[----:B------:R-:W-:Y:S01]  /*11370*/  LOP3.LUT R0, R11, 0x2, R0, 0xe2, !PT ;  /* 0x000000020b007812 */ /* 0x000fe200078ee200 */
[----:B------:R-:W-:Y:S01]  /*11380*/  IMAD.SHL.U32 R8, R6, 0x8, RZ ;  /* 0x0000000806087824 */ /* 0x000fe200078e00ff */
[----:B------:R-:W-:Y:S01]  /*11390*/  SEL R6, RZ, 0xffffffff, P0 ;  /* 0xffffffffff067807 */ /* 0x000fe20000000000 */
[----:B------:R-:W-:Y:S01]  /*113a0*/  IMAD.WIDE.U32 R4, R7, UR4, R4 ;  /* 0x0000000407047c25 */ /* 0x000fe2000f8e0004 */
[----:B------:R-:W-:Y:S02]  /*113b0*/  LOP3.LUT R3, R3, 0x4, R0, 0xe2, !PT ;  /* 0x0000000403037812 */ /* 0x000fe400078ee200 */
[----:B------:R-:W-:Y:S01]  /*113c0*/  ISETP.GE.AND P0, PT, R204, R21, PT ;  /* 0x00000015cc00720c */ /* 0x000fe20003f06270 */
[----:B------:R-:W-:Y:S01]  /*113d0*/  IMAD.SHL.U32 R6, R6, 0x10, RZ ;  /* 0x0000001006067824 */ /* 0x000fe200078e00ff */
[----:B------:R-:W-:Y:S02]  /*113e0*/  SHF.R.S32.HI R0, RZ, 0x1f, R7 ;  /* 0x0000001fff007819 */ /* 0x000fe40000011407 */
[----:B------:R-:W-:-:S02]  /*113f0*/  LOP3.LUT R3, R8, 0x8, R3, 0xe2, !PT ;  /* 0x0000000808037812 */ /* 0x000fc400078ee203 */
[----:B------:R-:W-:Y:S01]  /*11400*/  SEL R8, RZ, 0xffffffff, P0 ;  /* 0xffffffffff087807 */ /* 0x000fe20000000000 */
[----:B------:R-:W-:Y:S01]  /*11410*/  IMAD R0, R0, UR4, RZ ;  /* 0x0000000400007c24 */ /* 0x000fe2000f8e02ff */
[----:B------:R-:W-:Y:S02]  /*11420*/  ISETP.GE.AND P0, PT, R31, R21, PT ;  /* 0x000000151f00720c */ /* 0x000fe40003f06270 */
[----:B------:R-:W-:Y:S01]  /*11430*/  LOP3.LUT R6, R6, 0x10, R3, 0xe2, !PT ;  /* 0x0000001006067812 */ /* 0x000fe200078ee203 */
[----:B------:R-:W-:Y:S02]  /*11440*/  IMAD.SHL.U32 R9, R8, 0x20, RZ ;  /* 0x0000002008097824 */ /* 0x000fe400078e00ff */
[----:B------:R-:W-:Y:S01]  /*11450*/  IMAD R3, R7, UR5, R0 ;  /* 0x0000000507037c24 */ /* 0x000fe2000f8e0200 */
[----:B------:R-:W-:Y:S01]  /*11460*/  SEL R7, RZ, 0x40, P0 ;  /* 0x00000040ff077807 */ /* 0x000fe20000000000 */
[----:B------:R-:W-:Y:S01]  /*11470*/  ULDC.64 UR4, c[0x0][0xa80] ;  /* 0x0002a00000047ab9 */ /* 0x000fe20000000a00 */
[----:B------:R-:W-:Y:S01]  /*11480*/  ISETP.GE.AND P0, PT, R26, R27, PT ;  /* 0x0000001b1a00720c */ /* 0x000fe20003f06270 */
[----:B------:R-:W-:Y:S01]  /*11490*/  IMAD.IADD R3, R5, 0x1, R3 ;  /* 0x0000000105037824 */ /* 0x000fe200078e0203 */
[----:B------:R-:W-:-:S02]  /*114a0*/  LOP3.LUT R6, R9, 0x20, R6, 0xe2, !PT ;  /* 0x0000002009067812 */ /* 0x000fc400078ee206 */
[----:B------:R-:W-:Y:S02]  /*114b0*/  LEA R20, P1, R4, UR4, 0x1 ;  /* 0x0000000404147c11 */ /* 0x000fe4000f8208ff */
[----:B------:R-:W-:Y:S02]  /*114c0*/  SEL R5, RZ, 0x80, P2 ;  /* 0x00000080ff057807 */ /* 0x000fe40001000000 */
[----:B------:R-:W-:Y:S02]  /*114d0*/  LOP3.LUT R24, R6, R7, RZ, 0xfc, !PT ;  /* 0x0000000706187212 */ /* 0x000fe400078efcff */
[----:B------:R-:W-:Y:S02]  /*114e0*/  LEA.HI.X R3, R4, UR5, R3, 0x1, P1 ;  /* 0x0000000504037c11 */ /* 0x000fe400088f0c03 */
[----:B------:R-:W-:Y:S01]  /*114f0*/  LOP3.LUT R25, R24, R5, RZ, 0xfc, !PT ;  /* 0x0000000518197212 */ /* 0x000fe200078efcff */
[----:B------:R0:W1:Y:S04]  /*11500*/  SHFL.IDX PT, R4, R20, RZ, 0x181f ;  /* 0x00181fff14047589 */ /* 0x00006800000e0000 */
[----:B------:R0:W2:Y:S01]  /*11510*/  SHFL.IDX PT, R5, R3, RZ, 0x181f ;  /* 0x00181fff03057589 */ /* 0x0000a200000e0000 */
[----:B------:R-:W-:Y:S05]  /*11520*/  @P0 BRA `(.L_x_3763) ;  /* 0x00000000007c0947 */ /* 0x000fea0003800000 */
[-C--:B------:R-:W-:Y:S02]  /*11530*/  ISETP.GE.AND P2, PT, R208, R21.reuse, PT ;  /* 0x00000015d000720c */ /* 0x080fe40003f46270 */
[-C--:B------:R-:W-:Y:S02]  /*11540*/  ISETP.GE.AND P1, PT, R187, R21.reuse, PT ;  /* 0x00000015bb00720c */ /* 0x080fe40003f26270 */
[-C--:B------:R-:W-:Y:S02]  /*11550*/  ISETP.GE.AND P5, PT, R207, R21.reuse, PT ;  /* 0x00000015cf00720c */ /* 0x080fe40003fa6270 */
[----:B------:R-:W-:-:S07]  /*11560*/  ISETP.GE.AND P3, PT, R206, R21, PT ;  /* 0x00000015ce00720c */ /* 0x000fce0003f66270 */
[CC--:B-1----:R-:W-:Y:S02]  /*11570*/  @!P2 LEA R8, P0, R208.reuse, R4.reuse, 0x1 ;  /* 0x00000004d008a211 */ /* 0x0c2fe400078008ff */
[----:B--2---:R-:W-:Y:S02]  /*11580*/  @!P1 IMAD.WIDE R6, R187, 0x2, R4 ;  /* 0x00000002bb069825 */ /* 0x004fe400078e0204 */
[----:B------:R-:W-:Y:S02]  /*11590*/  @!P2 LEA.HI.X R9, R208, R5, R36, 0x1, P0 ;  /* 0x00000005d009a211 */ /* 0x000fe400000f0c24 */
[----:B------:R-:W-:Y:S01]  /*115a0*/  @!P5 LEA R10, P4, R207, R4, 0x1 ;  /* 0x00000004cf0ad211 */ /* 0x000fe200078808ff */
[----:B------:R-:W-:Y:S01]  /*115b0*/  @!P1 ST.E.128 desc[UR42][R6.64], RZ ;  /* 0x000000ff06009985 */ /* 0x000fe2000c101d2a */
[-C--:B------:R-:W-:Y:S02]  /*115c0*/  ISETP.GE.AND P1, PT, R204, R21.reuse, PT ;  /* 0x00000015cc00720c */ /* 0x080fe40003f26270 */
[----:B------:R-:W-:Y:S01]  /*115d0*/  LOP3.LUT P0, RZ, R24, 0x40, RZ, 0xc0, !PT ;  /* 0x0000004018ff7812 */ /* 0x000fe2000780c0ff */
[----:B------:R1:W-:Y:S01]  /*115e0*/  @!P2 ST.E.128 desc[UR42][R8.64], RZ ;  /* 0x000000ff0800a985 */ /* 0x0003e2000c101d2a */
[----:B------:R-:W-:-:S02]  /*115f0*/  ISETP.GE.AND P2, PT, R205, R21, PT ;  /* 0x00000015cd00720c */ /* 0x000fc40003f46270 */
[-C--:B------:R-:W-:Y:S02]  /*11600*/  @!P5 LEA.HI.X R11, R207, R5.reuse, R35, 0x1, P4 ;  /* 0x00000005cf0bd211 */ /* 0x080fe400020f0c23 */
[----:B------:R-:W-:Y:S02]  /*11610*/  LOP3.LUT P4, RZ, R25, 0x80, RZ, 0xc0, !PT ;  /* 0x0000008019ff7812 */ /* 0x000fe4000788c0ff */
[CC--:B------:R-:W-:Y:S01]  /*11620*/  @!P3 LEA R12, P6, R206.reuse, R4.reuse, 0x1 ;  /* 0x00000004ce0cb211 */ /* 0x0c0fe200078c08ff */
[----:B------:R2:W-:Y:S03]  /*11630*/  @!P5 ST.E.128 desc[UR42][R10.64], RZ ;  /* 0x000000ff0a00d985 */ /* 0x0005e6000c101d2a */
[----:B------:R-:W-:Y:S02]  /*11640*/  @!P3 LEA.HI.X R13, R206, R5, R34, 0x1, P6 ;  /* 0x00000005ce0db211 */ /* 0x000fe400030f0c22 */
[----:B-1----:R-:W-:-:S02]  /*11650*/  @!P1 LEA R8, P6, R204, R4, 0x1 ;  /* 0x00000004cc089211 */ /* 0x002fc400078c08ff */
[-C--:B------:R-:W-:Y:S01]  /*11660*/  @!P2 LEA R6, P5, R205, R4.reuse, 0x1 ;  /* 0x00000004cd06a211 */ /* 0x080fe200078a08ff */
        /* <DEDUP_REMOVED lines=11> */
.L_x_3763:
[----:B------:R-:W-:Y:S05]  /*11720*/  BSYNC B1 ;  /* 0x0000000000017941 */ /* 0x000fea0003800000 */
.L_x_3762:
[----:B------:R-:W-:Y:S01]  /*11730*/  VIADD R0, R26, 0x20 ;  /* 0x000000201a007836 */ /* 0x000fe20000000000 */
[----:B--2---:R2:W0:Y:S04]  /*11740*/  SHFL.IDX PT, R5, R3, 0x1, 0x181f ;  /* 0x00381f0003057f89 */ /* 0x00442800000e0000 */
[----:B------:R-:W-:Y:S01]  /*11750*/  ISETP.GE.AND P0, PT, R0, R27, PT ;  /* 0x0000001b0000720c */ /* 0x000fe20003f06270 */
[----:B-1----:R2:W1:-:S12]  /*11760*/  SHFL.IDX PT, R4, R20, 0x1, 0x181f ;  /* 0x00381f0014047f89 */ /* 0x00245800000e0000 */
[----:B--2---:R-:W-:Y:S05]  /*11770*/  @P0 BRA `(.L_x_3756) ;  /* 0x00000000007c0947 */ /* 0x004fea0003800000 */
[-C--:B------:R-:W-:Y:S02]  /*11780*/  ISETP.GE.AND P5, PT, R208, R21.reuse, PT ;  /* 0x00000015d000720c */ /* 0x080fe40003fa6270 */
[-C--:B------:R-:W-:Y:S02]  /*11790*/  ISETP.GE.AND P4, PT, R187, R21.reuse, PT ;  /* 0x00000015bb00720c */ /* 0x080fe40003f86270 */
[-C--:B------:R-:W-:Y:S02]  /*117a0*/  ISETP.GE.AND P0, PT, R207, R21.reuse, PT ;  /* 0x00000015cf00720c */ /* 0x080fe40003f06270 */
[----:B------:R-:W-:Y:S02]  /*117b0*/  ISETP.GE.AND P1, PT, R206, R21, PT ;  /* 0x00000015ce00720c */ /* 0x000fe40003f26270 */
[----:B------:R-:W-:-:S05]  /*117c0*/  LOP3.LUT P2, RZ, R24, 0x40, RZ, 0xc0, !PT ;  /* 0x0000004018ff7812 */ /* 0x000fca000784c0ff */
[CC--:B-1----:R-:W-:Y:S02]  /*117d0*/  @!P5 LEA R8, P3, R208.reuse, R4.reuse, 0x1 ;  /* 0x00000004d008d211 */ /* 0x0c2fe400078608ff */
[----:B0-----:R-:W-:Y:S02]  /*117e0*/  @!P4 IMAD.WIDE R6, R187, 0x2, R4 ;  /* 0x00000002bb06c825 */ /* 0x001fe400078e0204 */
[----:B------:R-:W-:Y:S02]  /*117f0*/  @!P5 LEA.HI.X R9, R208, R5, R36, 0x1, P3 ;  /* 0x00000005d009d211 */ /* 0x000fe400018f0c24 */
[-C--:B------:R-:W-:Y:S01]  /*11800*/  ISETP.GE.AND P3, PT, R205, R21.reuse, PT ;  /* 0x00000015cd00720c */ /* 0x080fe20003f66270 */
[----:B------:R0:W-:Y:S01]  /*11810*/  @!P4 ST.E.128 desc[UR42][R6.64], RZ ;  /* 0x000000ff0600c985 */ /* 0x0001e2000c101d2a */
[----:B------:R-:W-:Y:S02]  /*11820*/  @!P0 LEA R10, P6, R207, R4, 0x1 ;  /* 0x00000004cf0a8211 */ /* 0x000fe400078c08ff */
[----:B------:R-:W-:Y:S01]  /*11830*/  LOP3.LUT P4, RZ, R25, 0x80, RZ, 0xc0, !PT ;  /* 0x0000008019ff7812 */ /* 0x000fe2000788c0ff */
[----:B------:R2:W-:Y:S01]  /*11840*/  @!P5 ST.E.128 desc[UR42][R8.64], RZ ;  /* 0x000000ff0800d985 */ /* 0x0005e2000c101d2a */
[----:B------:R-:W-:-:S02]  /*11850*/  ISETP.GE.AND P5, PT, R204, R21, PT ;  /* 0x00000015cc00720c */ /* 0x000fc40003fa6270 */
[----:B------:R-:W-:Y:S02]  /*11860*/  @!P0 LEA.HI.X R11, R207, R5, R35, 0x1, P6 ;  /* 0x00000005cf0b8211 */ /* 0x000fe400030f0c23 */
[----:B------:R-:W-:-:S03]  /*11870*/  @!P1 LEA R12, P6, R206, R4, 0x1 ;  /* 0x00000004ce0c9211 */ /* 0x000fc600078c08ff */
[----:B------:R2:W-:Y:S01]  /*11880*/  @!P0 ST.E.128 desc[UR42][R10.64], RZ ;  /* 0x000000ff0a008985 */ /* 0x0005e2000c101d2a */
[-C--:B------:R-:W-:Y:S02]  /*11890*/  @!P1 LEA.HI.X R13, R206, R5.reuse, R34, 0x1, P6 ;  /* 0x00000005ce0d9211 */ /* 0x080fe400030f0c22 */
[-C--:B0-----:R-:W-:Y:S02]  /*118a0*/  @!P3 LEA R6, P6, R205, R4.reuse, 0x1 ;  /* 0x00000004cd06b211 */ /* 0x081fe400078c08ff */
[-C--:B------:R-:W-:Y:S01]  /*118b0*/  @P2 LEA R14, P0, R31, R4.reuse, 0x1 ;  /* 0x000000041f0e2211 */ /* 0x080fe200078008ff */
[----:B------:R2:W-:Y:S01]  /*118c0*/  @!P1 ST.E.128 desc[UR42][R12.64], RZ ;  /* 0x000000ff0c009985 */ /* 0x0005e2000c101d2a */
[-C--:B------:R-:W-:Y:S02]  /*118d0*/  @!P3 LEA.HI.X R7, R205, R5.reuse, R33, 0x1, P6 ;  /* 0x00000005cd07b211 */ /* 0x080fe400030f0c21 */
[----:B------:R-:W-:Y:S02]  /*118e0*/  @P2 LEA.HI.X R15, R31, R5, R30, 0x1, P0 ;  /* 0x000000051f0f2211 */ /* 0x000fe400000f0c1e */
[-C--:B------:R-:W-:Y:S01]  /*118f0*/  @P4 LEA R20, P6, R29, R4.reuse, 0x1 ;  /* 0x000000041d144211 */ /* 0x080fe200078c08ff */
[----:B------:R2:W-:Y:S01]  /*11900*/  @!P3 ST.E.128 desc[UR42][R6.64], RZ ;  /* 0x000000ff0600b985 */ /* 0x0005e2000c101d2a */
[----:B------:R-:W-:-:S02]  /*11910*/  @!P5 LEA R4, P0, R204, R4, 0x1 ;  /* 0x00000004cc04d211 */ /* 0x000fc400078008ff */
[-C--:B------:R-:W-:Y:S02]  /*11920*/  @P4 LEA.HI.X R21, R29, R5.reuse, R28, 0x1, P6 ;  /* 0x000000051d154211 */ /* 0x080fe400030f0c1c */
[----:B------:R-:W-:-:S05]  /*11930*/  @!P5 LEA.HI.X R5, R204, R5, R32, 0x1, P0 ;  /* 0x00000005cc05d211 */ /* 0x000fca00000f0c20 */
[----:B------:R2:W-:Y:S04]  /*11940*/  @!P5 ST.E.128 desc[UR42][R4.64], RZ ;  /* 0x000000ff0400d985 */ /* 0x0005e8000c101d2a */
[----:B------:R2:W-:Y:S04]  /*11950*/  @P2 ST.E.128 desc[UR42][R14.64], RZ ;  /* 0x000000ff0e002985 */ /* 0x0005e8000c101d2a */
[----:B------:R2:W-:Y:S02]  /*11960*/  @P4 ST.E.128 desc[UR42][R20.64], RZ ;  /* 0x000000ff14004985 */ /* 0x0005e4000c101d2a */
.L_x_3756:
[----:B------:R-:W-:Y:S05]  /*11970*/  BSYNC B0 ;  /* 0x0000000000007941 */ /* 0x000fea0003800000 */
.L_x_3749:
[----:B------:R-:W-:Y:S02]  /*11980*/  ULDC UR4, c[0x0][0xc3c] ;  /* 0x00030f0000047ab9 */ /* 0x000fe40000000800 */
[----:B----4-:R-:W-:-:S13]  /*11990*/  ISETP.GE.AND P0, PT, R155, UR4, PT ;  /* 0x000000049b007c0c */ /* 0x010fda000bf06270 */
[----:B------:R-:W-:Y:S05]  /*119a0*/  @!P0 BRA `(.L_x_3764) ;  /* 0xfffffefc00088947 */ /* 0x000fea000383ffff */
[----:B------:R-:W-:Y:S05]  /*119b0*/  BRA `(.L_x_3636) ;  /* 0x00000090001c7947 */ /* 0x000fea0003800000 */
.L_x_3634:
[----:B------:R-:W-:-:S08]  /*119c0*/  NOP ;  /* 0x0000000000007918 */ /* 0x000fd00000000000 */
[----:B------:R-:W0:-:S00]  /*119d0*/  USETMAXREG.DEALLOC.CTAPOOL 0x18 ;  /* 0x00000018000079c8 */ /* 0x000e0000080e0500 */
        /* <DEDUP_REMOVED lines=18> */
.L_x_3765:
        /* <DEDUP_REMOVED lines=43> */
.L_x_3769:
        /* <DEDUP_REMOVED lines=38> */
.L_x_3767:
        /* <DEDUP_REMOVED lines=20> */
.L_x_3770:
        /* <DEDUP_REMOVED lines=54> */
.L_x_3768:
[----:B------:R-:W-:Y:S01]  /*124b0*/  IMAD.U32 R2, RZ, RZ, UR6 ;  /* 0x00000006ff027e24 */ /* 0x000fe2000f8e00ff */
[----:B------:R1:W-:Y:S04]  /*124c0*/  STL [R1+0x4], RZ ;  /* 0x000004ff01007387 */ /* 0x0003e80000100800 */
[----:B------:R1:W-:Y:S04]  /*124d0*/  STL [R1+0x8], RZ ;  /* 0x000008ff01007387 */ /* 0x0003e80000100800 */
[----:B------:R1:W-:Y:S02]  /*124e0*/  STL [R1], R2 ;  /* 0x0000000201007387 */ /* 0x0003e40000100800 */
.L_x_3771:
        /* <DEDUP_REMOVED lines=10> */
.L_x_3766:
        /* <DEDUP_REMOVED lines=8> */
[----:B------:R-:W3:Y:S01]  /*12610*/  S2UR UR5, SR_CgaCtaId ;  /* 0x00000000000579c3 */ /* 0x000ee20000008800 */
[C---:B--2---:R-:W-:Y:S01]  /*12620*/  IMAD.SHL.U32 R0, R6.reuse, 0x8, RZ ;  /* 0x0000000806007824 */ /* 0x044fe200078e00ff */
[----:B------:R-:W-:Y:S01]  /*12630*/  LOP3.LUT R4, R6, 0x7f, RZ, 0xc0, !PT ;  /* 0x0000007f06047812 */ /* 0x000fe200078ec0ff */
[----:B------:R-:W-:Y:S01]  /*12640*/  UMOV UR4, 0x400 ;  /* 0x0000040000047882 */ /* 0x000fe20000000000 */
[----:B------:R-:W-:Y:S01]  /*12650*/  BSSY B8, `(.L_x_3772) ;  /* 0x0000805000087945 */ /* 0x000fe20003800000 */
[----:B------:R-:W-:Y:S01]  /*12660*/  IMAD.MOV.U32 R19, RZ, RZ, RZ ;  /* 0x000000ffff137224 */ /* 0x000fe200078e00ff */
[----:B------:R-:W-:Y:S01]  /*12670*/  LOP3.LUT R3, R0, 0x1f8, RZ, 0xc0, !PT ;  /* 0x000001f800037812 */ /* 0x000fe200078ec0ff */
[----:B01----:R-:W-:Y:S01]  /*12680*/  IMAD.SHL.U32 R2, R4, 0x8, RZ ;  /* 0x0000000804027824 */ /* 0x003fe200078e00ff */
[----:B------:R-:W-:Y:S01]  /*12690*/  ULDC.64 UR40, c[0x0][0x198] ;  /* 0x0000660000287ab9 */ /* 0x000fe20000000a00 */
[----:B------:R-:W-:Y:S01]  /*126a0*/  IMAD.MOV.U32 R0, RZ, RZ, 0x1 ;  /* 0x00000001ff007424 */ /* 0x000fe200078e00ff */
[----:B------:R-:W-:Y:S01]  /*126b0*/  LOP3.LUT R3, R3, 0x38, R6, 0x78, !PT ;  /* 0x0000003803037812 */ /* 0x000fe200078e7806 */
[----:B------:R-:W-:Y:S01]  /*126c0*/  IMAD.SHL.U32 R6, R6, 0x10, RZ ;  /* 0x0000001006067824 */ /* 0x000fe200078e00ff */
[----:B------:R-:W-:-:S02]  /*126d0*/  ULDC UR37, c[0x0][0xc] ;  /* 0x0000030000257ab9 */ /* 0x000fc40000000800 */
[----:B------:R-:W-:Y:S02]  /*126e0*/  LOP3.LUT R3, R3, 0x200, R2, 0xf8, !PT ;  /* 0x0000020003037812 */ /* 0x000fe400078ef802 */
[----:B------:R-:W-:-:S04]  /*126f0*/  SHF.R.U32.HI R2, RZ, 0x3, R4 ;  /* 0x00000003ff027819 */ /* 0x000fc80000011604 */
[----:B------:R-:W-:Y:S01]  /*12700*/  LOP3.LUT R4, R2, 0x70, R6, 0xf8, !PT ;  /* 0x0000007002047812 */ /* 0x000fe200078ef806 */
[----:B---3--:R-:W-:-:S06]  /*12710*/  ULEA UR4, UR5, UR4, 0x18 ;  /* 0x0000000405047291 */ /* 0x008fcc000f8ec03f */
[----:B------:R-:W-:-:S04]  /*12720*/  IMAD.U32 R18, RZ, RZ, UR4 ;  /* 0x00000004ff127e24 */ /* 0x000fc8000f8e00ff */
[----:B------:R-:W-:-:S05]  /*12730*/  IMAD R2, R3, 0x2, R18 ;  /* 0x0000000203027824 */ /* 0x000fca00078e0212 */
[----:B------:R0:W-:Y:S04]  /*12740*/  STL [R1+0x60], R2 ;  /* 0x0000600201007387 */ /* 0x0001e80000100800 */
[----:B------:R0:W-:Y:S04]  /*12750*/  STL [R1+0x54], RZ ;  /* 0x000054ff01007387 */ /* 0x0001e80000100800 */
[----:B------:R0:W-:Y:S04]  /*12760*/  STL [R1+0x18], R0 ;  /* 0x0000180001007387 */ /* 0x0001e80000100800 */
[----:B------:R0:W-:Y:S04]  /*12770*/  STL [R1+0x10], RZ ;  /* 0x000010ff01007387 */ /* 0x0001e80000100800 */
[----:B------:R0:W-:Y:S02]  /*12780*/  STL [R1+0x14], R0 ;  /* 0x0000140001007387 */ /* 0x0001e40000100800 */
.L_x_3938:
[----:B0-----:R-:W2:Y:S01]  /*12790*/  LDL R0, [R1+0xc] ;  /* 0x00000c0001007983 */ /* 0x001ea20000100800 */
[----:B------:R-:W2:Y:S01]  /*127a0*/  LDC.64 R2, c[0x0][0xc88] ;  /* 0x00032200ff027b82 */ /* 0x000ea20000000a00 */
[----:B------:R-:W-:Y:S05]  /*127b0*/  YIELD ;  /* 0x0000000000007946 */ /* 0x000fea0003800000 */
[----:B------:R-:W-:Y:S01]  /*127c0*/  ULDC.64 UR4, c[0x0][0xa28] ;  /* 0x00028a0000047ab9 */ /* 0x000fe20000000a00 */
[----:B------:R-:W-:Y:S02]  /*127d0*/  CS2R R8, SRZ ;  /* 0x0000000000087805 */ /* 0x000fe4000001ff00 */
[----:B------:R-:W-:Y:S01]  /*127e0*/  ISETP.NE.U32.AND P0, PT, RZ, UR4, PT ;  /* 0x00000004ff007c0c */ /* 0x000fe2000bf05070 */
[----:B------:R-:W-:Y:S01]  /*127f0*/  ULDC.64 UR10, c[0x0][0xa18] ;  /* 0x00028600000a7ab9 */ /* 0x000fe20000000a00 */
[----:B------:R-:W-:Y:S01]  /*12800*/  ULDC.64 UR8, c[0x0][0xa10] ;  /* 0x0002840000087ab9 */ /* 0x000fe20000000a00 */
[----:B------:R-:W-:Y:S01]  /*12810*/  ULDC.64 UR6, c[0x0][0xa08] ;  /* 0x0002820000067ab9 */ /* 0x000fe20000000a00 */
[----:B--2---:R-:W-:-:S05]  /*12820*/  IMAD.WIDE R2, R0, 0x4, R2 ;  /* 0x0000000400027825 */ /* 0x004fca00078e0202 */
[----:B------:R-:W2:Y:S01]  /*12830*/  LDG.E R13, desc[UR42][R2.64] ;  /* 0x0000002a020d7981 */ /* 0x000ea2000c1e1900 */
[----:B------:R-:W-:Y:S02]  /*12840*/  ISETP.NE.AND.EX P0, PT, RZ, UR5, PT, P0 ;  /* 0x00000005ff007c0c */ /* 0x000fe4000bf05300 */
        /* <DEDUP_REMOVED lines=9> */
[----:B-1----:R1:W5:Y:S01]  /*128e0*/  @P0 LDG.E R8, desc[UR42][R2.64] ;  /* 0x0000002a02080981 */ /* 0x002362000c1e1900 */
[----:B------:R-:W-:Y:S01]  /*128f0*/  ISETP.NE.AND.EX P1, PT, RZ, UR5, PT, P1 ;  /* 0x00000005ff007c0c */ /* 0x000fe2000bf25310 */
[----:B---3--:R-:W-:Y:S01]  /*12900*/  IMAD.MOV.U32 R12, RZ, RZ, RZ ;  /* 0x000000ffff0c7224 */ /* 0x008fe200078e00ff */
[----:B------:R-:W-:Y:S01]  /*12910*/  ISETP.NE.U32.AND P3, PT, RZ, UR10, PT ;  /* 0x0000000aff007c0c */ /* 0x000fe2000bf65070 */
[----:B------:R-:W-:Y:S01]  /*12920*/  STL [R1+0x1c], R14 ;  /* 0x00001c0e01007387 */ /* 0x000fe20000100800 */
[----:B------:R-:W-:Y:S01]  /*12930*/  ISETP.NE.U32.AND P0, PT, RZ, UR6, PT ;  /* 0x00000006ff007c0c */ /* 0x000fe2000bf05070 */
[----:B0-----:R-:W-:Y:S01]  /*12940*/  IMAD.MOV.U32 R0, RZ, RZ, RZ ;  /* 0x000000ffff007224 */ /* 0x001fe200078e00ff */
[----:B------:R-:W-:Y:S02]  /*12950*/  ISETP.NE.U32.AND P2, PT, RZ, UR8, PT ;  /* 0x00000008ff007c0c */ /* 0x000fe4000bf45070 */
[C---:B------:R-:W-:Y:S02]  /*12960*/  IADD3 R6, P5, R17.reuse, UR6, RZ ;  /* 0x0000000611067c10 */ /* 0x040fe4000ffbe0ff */
[----:B-1----:R-:W-:-:S02]  /*12970*/  IADD3 R2, P4, R17, UR4, RZ ;  /* 0x0000000411027c10 */ /* 0x002fc4000ff9e0ff */
[----:B------:R-:W-:Y:S02]  /*12980*/  ISETP.NE.AND.EX P3, PT, RZ, UR11, PT, P3 ;  /* 0x0000000bff007c0c */ /* 0x000fe4000bf65330 */
[C---:B------:R-:W-:Y:S02]  /*12990*/  IADD3.X R3, R14.reuse, UR5, RZ, P4, !PT ;  /* 0x000000050e037c10 */ /* 0x040fe4000a7fe4ff */
[----:B------:R-:W-:Y:S02]  /*129a0*/  IADD3 R4, P4, R17, UR8, RZ ;  /* 0x0000000811047c10 */ /* 0x000fe4000ff9e0ff */
[----:B------:R-:W-:Y:S01]  /*129b0*/  ISETP.NE.AND.EX P0, PT, RZ, UR7, PT, P0 ;  /* 0x00000007ff007c0c */ /* 0x000fe2000bf05300 */
[----:B------:R-:W2:Y:S01]  /*129c0*/  @P1 LDG.E R9, desc[UR42][R2.64] ;  /* 0x0000002a02091981 */ /* 0x000ea2000c1e1900 */
[----:B------:R-:W-:Y:S01]  /*129d0*/  IADD3.X R5, R14, UR9, RZ, P4, !PT ;  /* 0x000000090e057c10 */ /* 0x000fe2000a7fe4ff */
[----:B------:R-:W-:Y:S01]  /*129e0*/  ULDC UR4, c[0x0][0x288] ;  /* 0x0000a20000047ab9 */ /* 0x000fe20000000800 */
[----:B------:R-:W-:-:S02]  /*129f0*/  ISETP.NE.AND.EX P2, PT, RZ, UR9, PT, P2 ;  /* 0x00000009ff007c0c */ /* 0x000fc4000bf45320 */
[----:B------:R-:W-:Y:S02]  /*12a00*/  IADD3.X R7, R14, UR7, RZ, P5, !PT ;  /* 0x000000070e077c10 */ /* 0x000fe4000affe4ff */
[----:B------:R-:W-:-:S04]  /*12a10*/  @P3 IADD3 R10, P4, R17, UR10, RZ ;  /* 0x0000000a110a3c10 */ /* 0x000fc8000ff9e0ff */
[----:B------:R-:W-:Y:S01]  /*12a20*/  @P3 IADD3.X R11, R14, UR11, RZ, P4, !PT ;  /* 0x0000000b0e0b3c10 */ /* 0x000fe2000a7fe4ff */
[----:B------:R-:W5:Y:S04]  /*12a30*/  @P0 LDG.E R12, desc[UR42][R6.64] ;  /* 0x0000002a060c0981 */ /* 0x000f68000c1e1900 */
        /* <DEDUP_REMOVED lines=12> */
[----:B0-----:R-:W-:Y:S01]  /*12b00*/  IMAD.U32 R11, RZ, RZ, UR5 ;  /* 0x00000005ff0b7e24 */ /* 0x001fe2000f8e00ff */
[----:B--2---:R0:W-:Y:S02]  /*12b10*/  STL [R1+0x58], R9 ;  /* 0x0000580901007387 */ /* 0x0041e40000100800 */
[----:B0-----:R-:W-:Y:S01]  /*12b20*/  IMAD.U32 R9, RZ, RZ, UR4 ;  /* 0x00000004ff097e24 */ /* 0x001fe2000f8e00ff */
[----:B------:R-:W-:Y:S06]  /*12b30*/  @P3 BRA `(.L_x_3773) ;  /* 0x0000000000143947 */ /* 0x000fec0003800000 */
[----:B------:R-:W-:Y:S05]  /*12b40*/  @!P1 BRA `(.L_x_3773) ;  /* 0x0000000000109947 */ /* 0x000fea0003800000 */
[----:B------:R-:W2:Y:S04]  /*12b50*/  LDG.E R10, desc[UR42][R2.64] ;  /* 0x0000002a020a7981 */ /* 0x000ea8000c1e1900 */
[----:B------:R-:W2:Y:S02]  /*12b60*/  LDG.E R2, desc[UR42][R2.64+0x4] ;  /* 0x0000042a02027981 */ /* 0x000ea4000c1e1900 */
[----:B--2---:R-:W-:-:S05]  /*12b70*/  IMAD.IADD R2, R2, 0x1, -R10 ;  /* 0x0000000102027824 */ /* 0x004fca00078e0a0a */
[----:B------:R0:W-:Y:S02]  /*12b80*/  STL [R1+0x58], R2 ;  /* 0x0000580201007387 */ /* 0x0001e40000100800 */
.L_x_3773:
[----:B------:R-:W2:Y:S01]  /*12b90*/  LDL.LU R3, [R1+0x8] ;  /* 0x0000080001037983 */ /* 0x000ea20000300800 */
[----:B------:R-:W-:Y:S02]  /*12ba0*/  ULDC.64 UR4, c[0x0][0xa20] ;  /* 0x0002880000047ab9 */ /* 0x000fe40000000a00 */
[----:B------:R-:W-:Y:S01]  /*12bb0*/  ISETP.NE.U32.AND P1, PT, RZ, UR4, PT ;  /* 0x00000004ff007c0c */ /* 0x000fe2000bf25070 */
[----:B------:R1:W-:Y:S03]  /*12bc0*/  STL [R1+0x8], R13 ;  /* 0x0000080d01007387 */ /* 0x0003e60000100800 */
[----:B------:R-:W-:Y:S02]  /*12bd0*/  ISETP.NE.AND.EX P1, PT, RZ, UR5, PT, P1 ;  /* 0x00000005ff007c0c */ /* 0x000fe4000bf25310 */
[C---:B--2---:R-:W-:Y:S02]  /*12be0*/  LOP3.LUT R10, R3.reuse, 0xff000000, RZ, 0xc0, !PT ;  /* 0xff000000030a7812 */ /* 0x044fe400078ec0ff */
[----:B0-----:R-:W-:-:S02]  /*12bf0*/  LOP3.LUT R2, R3, 0xff0000, RZ, 0xc0, !PT ;  /* 0x00ff000003027812 */ /* 0x001fc400078ec0ff */
[----:B------:R-:W-:Y:S02]  /*12c00*/  SHF.R.U32.HI R10, RZ, 0x8, R10 ;  /* 0x00000008ff0a7819 */ /* 0x000fe4000001160a */
[----:B------:R-:W-:Y:S02]  /*12c10*/  LOP3.LUT R16, R3, 0xffff, RZ, 0xc0, !PT ;  /* 0x0000ffff03107812 */ /* 0x000fe400078ec0ff */
[----:B------:R-:W-:Y:S01]  /*12c20*/  LEA.HI R10, R2, R10, RZ, 0x10 ;  /* 0x0000000a020a7211 */ /* 0x000fe200078f80ff */
[----:B-----5:R-:W-:-:S05]  /*12c30*/  IMAD.IADD R2, R12, 0x1, R8 ;  /* 0x000000010c027824 */ /* 0x020fca00078e0208 */
[----:B------:R1:W-:Y:S01]  /*12c40*/  STL [R1+0x20], R2 ;  /* 0x0000200201007387 */ /* 0x0003e20000100800 */
[----:B------:R-:W-:Y:S05]  /*12c50*/  @!P1 BRA `(.L_x_3774) ;  /* 0x0000000000109947 */ /* 0x000fea0003800000 */
[----:B-1----:R-:W-:-:S04]  /*12c60*/  IADD3 R2, P0, R17, UR4, RZ ;  /* 0x0000000411027c10 */ /* 0x002fc8000ff1e0ff */
[----:B------:R-:W-:-:S05]  /*12c70*/  IADD3.X R3, R14, UR5, RZ, P0, !PT ;  /* 0x000000050e037c10 */ /* 0x000fca00087fe4ff */
[----:B------:R0:W5:Y:S01]  /*12c80*/  LDG.E R9, desc[UR42][R2.64] ;  /* 0x0000002a02097981 */ /* 0x000162000c1e1900 */
[----:B------:R-:W-:Y:S05]  /*12c90*/  BRA `(.L_x_3775) ;  /* 0x0000000000107947 */ /* 0x000fea0003800000 */
.L_x_3774:
[----:B------:R-:W-:Y:S05]  /*12ca0*/  @!P0 BRA `(.L_x_3775) ;  /* 0x00000000000c8947 */ /* 0x000fea0003800000 */
[----:B------:R-:W2:Y:S04]  /*12cb0*/  LDG.E R9, desc[UR42][R6.64] ;  /* 0x0000002a06097981 */ /* 0x000ea8000c1e1900 */
[----:B------:R-:W2:Y:S02]  /*12cc0*/  LDG.E R6, desc[UR42][R6.64+0x4] ;  /* 0x0000042a06067981 */ /* 0x000ea4000c1e1900 */
[----:B--2---:R-:W-:-:S07]  /*12cd0*/  IMAD.IADD R9, R6, 0x1, -R9 ;  /* 0x0000000106097824 */ /* 0x004fce00078e0a09 */
.L_x_3775:
[----:B01----:R-:W2:Y:S01]  /*12ce0*/  @P2 LDG.E R2, desc[UR42][R4.64] ;  /* 0x0000002a04022981 */ /* 0x003ea2000c1e1900 */
[----:B-----5:R-:W-:-:S03]  /*12cf0*/  IMAD.IADD R6, R9, 0x1, -R8 ;  /* 0x0000000109067824 */ /* 0x020fc600078e0a08 */
[----:B------:R-:W2:Y:S01]  /*12d00*/  @P2 LDG.E R4, desc[UR42][R4.64+0x4] ;  /* 0x0000042a04042981 */ /* 0x000ea2000c1e1900 */
[----:B------:R-:W-:-:S05]  /*12d10*/  LOP3.LUT R14, R10, 0xff, RZ, 0xc0, !PT ;  /* 0x000000ff0a0e7812 */ /* 0x000fca00078ec0ff */
[----:B------:R0:W-:Y:S01]  /*12d20*/  STL [R1+0x5c], R14 ;  /* 0x00005c0e01007387 */ /* 0x0001e20000100800 */
[----:B------:R-:W-:Y:S01]  /*12d30*/  BSSY B0, `(.L_x_3776) ;  /* 0x0000029000007945 */ /* 0x000fe20003800000 */
[----:B------:R-:W-:Y:S01]  /*12d40*/  SHF.R.U32.HI R10, RZ, 0x10, R10 ;  /* 0x00000010ff0a7819 */ /* 0x000fe2000001160a */
[----:B--2---:R-:W-:-:S04]  /*12d50*/  @P2 IMAD.IADD R11, R4, 0x1, -R2 ;  /* 0x00000001040b2824 */ /* 0x004fc800078e0a02 */
[----:B------:R-:W-:-:S04]  /*12d60*/  IMAD.IADD R3, R6, 0x1, R11 ;  /* 0x0000000106037824 */ /* 0x000fc800078e020b */
[C---:B------:R-:W-:Y:S01]  /*12d70*/  VIADD R2, R3.reuse, 0x3f ;  /* 0x0000003f03027836 */ /* 0x040fe20000000000 */
[----:B------:R-:W-:-:S04]  /*12d80*/  ISETP.GE.AND P1, PT, R3, 0x1, PT ;  /* 0x000000010300780c */ /* 0x000fc80003f26270 */
[----:B------:R-:W-:-:S04]  /*12d90*/  SHF.R.S32.HI R3, RZ, 0x1f, R2 ;  /* 0x0000001fff037819 */ /* 0x000fc80000011402 */
[----:B------:R-:W-:-:S04]  /*12da0*/  LEA.HI R3, R3, R2, RZ, 0x6 ;  /* 0x0000000203037211 */ /* 0x000fc800078f30ff */
[----:B------:R-:W-:-:S05]  /*12db0*/  SHF.R.S32.HI R12, RZ, 0x6, R3 ;  /* 0x00000006ff0c7819 */ /* 0x000fca0000011403 */
[----:B------:R0:W-:Y:S01]  /*12dc0*/  STL [R1+0x34], R12 ;  /* 0x0000340c01007387 */ /* 0x0001e20000100800 */
[----:B------:R-:W-:Y:S01]  /*12dd0*/  IMAD.MOV.U32 R4, RZ, RZ, RZ ;  /* 0x000000ffff047224 */ /* 0x000fe200078e00ff */
[----:B------:R-:W-:Y:S06]  /*12de0*/  @!P1 BRA `(.L_x_3777) ;  /* 0x0000000000749947 */ /* 0x000fec0003800000 */
[----:B------:R-:W-:Y:S01]  /*12df0*/  ISETP.NE.AND P0, PT, R10, RZ, PT ;  /* 0x000000ff0a00720c */ /* 0x000fe20003f05270 */
[----:B------:R-:W-:-:S03]  /*12e00*/  ULDC UR4, c[0x0][0x9f0] ;  /* 0x00027c0000047ab9 */ /* 0x000fc60000000800 */
[----:B------:R-:W-:-:S04]  /*12e10*/  SEL R2, R10, UR4, P0 ;  /* 0x000000040a027c07 */ /* 0x000fc80008000000 */
[----:B------:R-:W-:Y:S02]  /*12e20*/  IABS R3, R2 ;  /* 0x0000000200037213 */ /* 0x000fe40000000000 */
[----:B------:R-:W-:Y:S02]  /*12e30*/  IADD3 R7, R2, -0x1, R12 ;  /* 0xffffffff02077810 */ /* 0x000fe40007ffe00c */
[----:B------:R-:W1:Y:S08]  /*12e40*/  I2F.RP R4, R3 ;  /* 0x0000000300047306 */ /* 0x000e700000209400 */
[----:B-1----:R-:W1:Y:S02]  /*12e50*/  MUFU.RCP R4, R4 ;  /* 0x0000000400047308 */ /* 0x002e640000001000 */
[----:B-1----:R-:W-:-:S06]  /*12e60*/  VIADD R4, R4, 0xffffffe ;  /* 0x0ffffffe04047836 */ /* 0x002fcc0000000000 */
[----:B------:R1:W2:Y:S02]  /*12e70*/  F2I.FTZ.U32.TRUNC.NTZ R5, R4 ;  /* 0x0000000400057305 */ /* 0x0002a4000021f000 */
[----:B-1----:R-:W-:-:S04]  /*12e80*/  LOP3.LUT R4, R7, R2, RZ, 0x3c, !PT ;  /* 0x0000000207047212 */ /* 0x002fc800078e3cff */
[----:B------:R-:W-:Y:S01]  /*12e90*/  ISETP.GE.AND P4, PT, R4, RZ, PT ;  /* 0x000000ff0400720c */ /* 0x000fe20003f86270 */
[----:B--2---:R-:W-:-:S04]  /*12ea0*/  IMAD.MOV R4, RZ, RZ, -R5 ;  /* 0x000000ffff047224 */ /* 0x004fc800078e0a05 */
[----:B------:R-:W-:Y:S02]  /*12eb0*/  IMAD R8, R4, R3, RZ ;  /* 0x0000000304087224 */ /* 0x000fe400078e02ff */
[----:B------:R-:W-:-:S04]  /*12ec0*/  IMAD.MOV.U32 R4, RZ, RZ, RZ ;  /* 0x000000ffff047224 */ /* 0x000fc800078e00ff */
        /* <DEDUP_REMOVED lines=15> */
.L_x_3777:
[----:B------:R-:W-:Y:S05]  /*12fc0*/  BSYNC B0 ;  /* 0x0000000000007941 */ /* 0x000fea0003800000 */
.L_x_3776:
[-C--:B------:R-:W-:Y:S01]  /*12fd0*/  IMAD R2, R14, R4.reuse, RZ ;  /* 0x000000040e027224 */ /* 0x080fe200078e02ff */
[----:B------:R-:W-:Y:S03]  /*12fe0*/  BSSY B0, `(.L_x_3778) ;  /* 0x00001b8000007945 */ /* 0x000fe60003800000 */
[C---:B------:R-:W-:Y:S01]  /*12ff0*/  IMAD R3, R2.reuse, 0x40, -R6 ;  /* 0x0000004002037824 */ /* 0x040fe200078e0a06 */
[----:B------:R-:W-:-:S04]  /*13000*/  VIADDMNMX R4, R2, R4, R12, PT ;  /* 0x0000000402047246 */ /* 0x000fc8000380010c */
[----:B------:R-:W-:Y:S01]  /*13010*/  VIMNMX R3, RZ, R3, !PT ;  /* 0x00000003ff037248 */ /* 0x000fe20007fe0100 */
[----:B------:R-:W-:-:S05]  /*13020*/  IMAD R2, R4, 0x40, -R6 ;  /* 0x0000004004027824 */ /* 0x000fca00078e0a06 */
[----:B------:R-:W-:-:S04]  /*13030*/  VIMNMX R2, R2, R11, PT ;  /* 0x0000000b02027248 */ /* 0x000fc80003fe0100 */
[----:B------:R-:W-:Y:S02]  /*13040*/  ISETP.GT.AND P0, PT, R2, R3, PT ;  /* 0x000000030200720c */ /* 0x000fe40003f04270 */
[----:B------:R-:W-:-:S05]  /*13050*/  SHF.R.U32.HI R3, RZ, 0x6, R3 ;  /* 0x00000006ff037819 */ /* 0x000fca0000011603 */
[----:B------:R-:W-:-:S06]  /*13060*/  IMAD.MOV.U32 R8, RZ, RZ, R3 ;  /* 0x000000ffff087224 */ /* 0x000fcc00078e0003 */
[----:B------:R-:W-:-:S05]  /*13070*/  @P0 VIADD R2, R2, 0x3f ;  /* 0x0000003f02020836 */ /* 0x000fca0000000000 */
[----:B------:R-:W-:-:S04]  /*13080*/  @P0 SHF.R.S32.HI R4, RZ, 0x1f, R2 ;  /* 0x0000001fff040819 */ /* 0x000fc80000011402 */
[----:B------:R-:W-:-:S04]  /*13090*/  @P0 LEA.HI R2, R4, R2, RZ, 0x6 ;  /* 0x0000000204020211 */ /* 0x000fc800078f30ff */
[----:B------:R-:W-:Y:S02]  /*130a0*/  @P0 SHF.R.S32.HI R8, RZ, 0x6, R2 ;  /* 0x00000006ff080819 */ /* 0x000fe40000011402 */
[----:B------:R-:W-:Y:S02]  /*130b0*/  PLOP3.LUT P0, PT, PT, PT, PT, 0x80, 0x0 ;  /* 0x000000000000781c */ /* 0x000fe40003f0f070 */
        /* <DEDUP_REMOVED lines=8> */
[----:B0-----:R0:W1:Y:S02]  /*13140*/  SHFL.IDX PT, R14, R4, RZ, 0x1f ;  /* 0x00001fff040e7589 */ /* 0x00106400000e0000 */
.L_x_3970:
[----:B-1----:R-:W-:Y:S02]  /*13150*/  ISETP.NE.AND P0, PT, R14, RZ, PT ;  /* 0x000000ff0e00720c */ /* 0x002fe40003f05270 */
[----:B------:R-:W-:-:S11]  /*13160*/  PLOP3.LUT P6, PT, PT, PT, PT, 0x8, 0x0 ;  /* 0x000000000000781c */ /* 0x000fd60003fce170 */
[----:B------:R-:W-:Y:S05]  /*13170*/  @P0 BRA `(.L_x_3781) ;  /* 0x00000000000c0947 */ /* 0x000fea0003800000 */
[----:B------:R-:W-:-:S03]  /*13180*/  UMOV UR4, 0xffffffff ;  /* 0xffffffff00047882 */ /* 0x000fc60000000000 */
[----:B------:R-:W-:Y:S05]  /*13190*/  BRA.DIV UR4, `(.L_x_3782) ;  /* 0x00000082043c7947 */ /* 0x000fea000b800000 */
[----:B------:R-:W-:-:S13]  /*131a0*/  ELECT P6, URZ, PT ;  /* 0x00000000003f782f */ /* 0x000fda00038c0000 */
.L_x_3781:
[----:B0-----:R-:W2:Y:S01]  /*131b0*/  LDL R4, [R1+0x54] ;  /* 0x0000540001047983 */ /* 0x001ea20000100800 */
[----:B------:R-:W-:Y:S01]  /*131c0*/  BSSY B1, `(.L_x_3783) ;  /* 0x0000008000017945 */ /* 0x000fe20003800000 */
[----:B--2---:R-:W-:-:S05]  /*131d0*/  VIADD R4, R4, 0x1 ;  /* 0x0000000104047836 */ /* 0x004fca0000000000 */
[----:B------:R-:W-:-:S04]  /*131e0*/  LEA.HI R5, R4, R4, RZ, 0x1 ;  /* 0x0000000404057211 */ /* 0x000fc800078f08ff */
[----:B------:R-:W-:-:S05]  /*131f0*/  LOP3.LUT R5, R5, 0xfffffffe, RZ, 0xc0, !PT ;  /* 0xfffffffe05057812 */ /* 0x000fca00078ec0ff */
[----:B------:R-:W-:-:S05]  /*13200*/  IMAD.IADD R4, R4, 0x1, -R5 ;  /* 0x0000000104047824 */ /* 0x000fca00078e0a05 */
[----:B------:R-:W-:-:S04]  /*13210*/  SHF.L.U32 R4, R4, 0x1f, RZ ;  /* 0x0000001f04047819 */ /* 0x000fc800000006ff */
[----:B------:R-:W0:Y:S02]  /*13220*/  SYNCS.PHASECHK.TRANS64.TRYWAIT P0, [R18+URZ+0x28c20], R4 ;  /* 0x028c2004120075a7 */ /* 0x000e24000800017f */
[----:B0-----:R-:W-:Y:S05]  /*13230*/  @!P0 BRA `(.L_x_3784) ;  /* 0x0000008000348947 */ /* 0x001fea0003800000 */
.L_x_3973:
[----:B------:R-:W-:Y:S05]  /*13240*/  BSYNC B1 ;  /* 0x0000000000017941 */ /* 0x000fea0003800000 */
.L_x_3783:
        /* <DEDUP_REMOVED lines=12> */
.L_x_3974:
[----:B------:R-:W-:Y:S05]  /*13310*/  BSYNC B2 ;  /* 0x0000000000027941 */ /* 0x000fea0003800000 */
.L_x_3787:
[----:B------:R-:W-:Y:S04]  /*13320*/  BSSY B2, `(.L_x_3789) ;  /* 0x0000009000027945 */ /* 0x000fe80003800000 */
[----:B------:R-:W-:Y:S05]  /*13330*/  @P2 BRA `(.L_x_3790) ;  /* 0x00000000001c2947 */ /* 0x000fea0003800000 */
[----:B------:R-:W2:Y:S01]  /*13340*/  S2R R6, SR_TID.X ;  /* 0x0000000000067919 */ /* 0x000ea20000002100 */
[----:B0-----:R-:W-:-:S04]  /*13350*/  IMAD.MOV.U32 R4, RZ, RZ, 0x2000 ;  /* 0x00002000ff047424 */ /* 0x001fc800078e00ff */
[----:B------:R3:W-:Y:S01]  /*13360*/  SYNCS.ARRIVE.TRANS64 RZ, [R5+URZ+0x28c90], R4 ;  /* 0x028c900405ff79a7 */ /* 0x0007e2000800003f */
[----:B--2---:R-:W-:-:S04]  /*13370*/  LOP3.LUT R6, R6, 0x1f, RZ, 0xc0, !PT ;  /* 0x0000001f06067812 */ /* 0x004fc800078ec0ff */
[----:B------:R-:W-:-:S13]  /*13380*/  ISETP.NE.AND P0, PT, R6, RZ, PT ;  /* 0x000000ff0600720c */ /* 0x000fda0003f05270 */
[----:B---3--:R-:W-:Y:S05]  /*13390*/  @!P0 BRA `(.L_x_3790) ;  /* 0x0000000000048947 */ /* 0x008fea0003800000 */
[----:B------:R-:W-:Y:S01]  /*133a0*/  BPT.TRAP 0x1 ;  /* 0x000000040000795c */ /* 0x000fe20000300000 */
.L_x_3790:
[----:B------:R-:W-:Y:S05]  /*133b0*/  BSYNC B2 ;  /* 0x0000000000027941 */ /* 0x000fea0003800000 */
.L_x_3789:
[----:B------:R-:W2:Y:S01]  /*133c0*/  LDL R6, [R1+0x10] ;  /* 0x0000100001067983 */ /* 0x000ea20000100800 */
[----:B------:R-:W-:Y:S01]  /*133d0*/  IMAD.MOV.U32 R11, RZ, RZ, RZ ;  /* 0x000000ffff0b7224 */ /* 0x000fe200078e00ff */
[----:B------:R-:W-:Y:S01]  /*133e0*/  UIADD3 UR4, UP0, UR40, 0x570, URZ ;  /* 0x0000057028047890 */ /* 0x000fe2000ff1e03f */
[----:B0-----:R-:W-:Y:S01]  /*133f0*/  IMAD R4, R8, 0x40, R0 ;  /* 0x0000004008047824 */ /* 0x001fe200078e0200 */
[----:B------:R-:W-:Y:S01]  /*13400*/  PLOP3.LUT P0, PT, PT, PT, PT, 0x80, 0x0 ;  /* 0x000000000000781c */ /* 0x000fe20003f0f070 */
[----:B------:R-:W-:Y:S01]  /*13410*/  VIADD R7, R5, 0x28c90 ;  /* 0x00028c9005077836 */ /* 0x000fe20000000000 */
[----:B------:R-:W-:Y:S01]  /*13420*/  R2UR UR10, R11 ;  /* 0x000000000b0a72ca */ /* 0x000fe200000e0000 */
[----:B------:R-:W-:Y:S01]  /*13430*/  VIADD R4, R4, 0xffffffc0 ;  /* 0xffffffc004047836 */ /* 0x000fe20000000000 */
[----:B------:R-:W-:Y:S01]  /*13440*/  UIADD3.X UR5, URZ, UR41, URZ, UP0, !UPT ;  /* 0x000000293f057290 */ /* 0x000fe200087fe43f */
[----:B------:R-:W-:Y:S01]  /*13450*/  UMOV UR6, 0x0 ;  /* 0x0000000000067882 */ /* 0x000fe20000000000 */
[----:B------:R-:W-:Y:S01]  /*13460*/  UMOV UR7, 0x12f00000 ;  /* 0x12f0000000077882 */ /* 0x000fe20000000000 */
[----:B--2---:R-:W-:-:S04]  /*13470*/  IMAD R6, R6, 0x2000, R18 ;  /* 0x0000200006067824 */ /* 0x004fc800078e0212 */
[----:B------:R-:W-:-:S07]  /*13480*/  VIADD R6, R6, 0x22400 ;  /* 0x0002240006067836 */ /* 0x000fce0000000000 */
.L_x_3791:
        /* <DEDUP_REMOVED lines=13> */
.L_x_3975:
[----:B------:R-:W-:Y:S05]  /*13560*/  BSYNC B2 ;  /* 0x0000000000027941 */ /* 0x000fea0003800000 */
.L_x_3792:
[----:B------:R-:W-:Y:S01]  /*13570*/  BSSY B2, `(.L_x_3794) ;  /* 0x000000b000027945 */ /* 0x000fe20003800000 */
[----:B------:R-:W-:Y:S02]  /*13580*/  IMAD.MOV.U32 R12, RZ, RZ, 0x0 ;  /* 0x00000000ff0c7424 */ /* 0x000fe400078e00ff */
[----:B------:R-:W-:Y:S01]  /*13590*/  IMAD.MOV.U32 R13, RZ, RZ, 0x12f00000 ;  /* 0x12f00000ff0d7424 */ /* 0x000fe200078e00ff */
[----:B------:R-:W-:Y:S06]  /*135a0*/  @P2 BRA `(.L_x_3795) ;  /* 0x00000000001c2947 */ /* 0x000fec0003800000 */
[----:B------:R-:W2:Y:S01]  /*135b0*/  S2R R7, SR_TID.X ;  /* 0x0000000000077919 */ /* 0x000ea20000002100 */
[----:B------:R-:W-:-:S04]  /*135c0*/  IMAD.MOV.U32 R6, RZ, RZ, 0x10000 ;  /* 0x00010000ff067424 */ /* 0x000fc800078e00ff */
[----:B------:R3:W-:Y:S01]  /*135d0*/  SYNCS.ARRIVE.TRANS64 RZ, [R5+URZ+0x28cb0], R6 ;  /* 0x028cb00605ff79a7 */ /* 0x0007e2000800003f */
[----:B--2---:R-:W-:-:S04]  /*135e0*/  LOP3.LUT R7, R7, 0x1f, RZ, 0xc0, !PT ;  /* 0x0000001f07077812 */ /* 0x004fc800078ec0ff */
[----:B------:R-:W-:-:S13]  /*135f0*/  ISETP.NE.AND P0, PT, R7, RZ, PT ;  /* 0x000000ff0700720c */ /* 0x000fda0003f05270 */
[----:B---3--:R-:W-:Y:S05]  /*13600*/  @!P0 BRA `(.L_x_3795) ;  /* 0x0000000000048947 */ /* 0x008fea0003800000 */
[----:B------:R-:W-:Y:S01]  /*13610*/  BPT.TRAP 0x1 ;  /* 0x000000040000795c */ /* 0x000fe20000300000 */
.L_x_3795:
[----:B------:R-:W-:Y:S05]  /*13620*/  BSYNC B2 ;  /* 0x0000000000027941 */ /* 0x000fea0003800000 */
.L_x_3794:
[----:B------:R-:W2:Y:S01]  /*13630*/  LDL R6, [R1+0x10] ;  /* 0x0000100001067983 */ /* 0x000ea20000100800 */
[----:B------:R-:W-:Y:S01]  /*13640*/  R2UR UR10, R11 ;  /* 0x000000000b0a72ca */ /* 0x000fe200000e0000 */
[----:B------:R-:W-:Y:S01]  /*13650*/  UIADD3 UR4, UP0, UR40, 0x670, URZ ;  /* 0x0000067028047890 */ /* 0x000fe2000ff1e03f */
[----:B------:R-:W-:Y:S01]  /*13660*/  R2UR UR6, R12 ;  /* 0x000000000c0672ca */ /* 0x000fe200000e0000 */
[----:B01----:R-:W-:Y:S01]  /*13670*/  VIADD R5, R5, 0x28cb0 ;  /* 0x00028cb005057836 */ /* 0x003fe20000000000 */
[----:B------:R-:W-:Y:S01]  /*13680*/  R2UR UR7, R13 ;  /* 0x000000000d0772ca */ /* 0x000fe200000e0000 */
[----:B------:R-:W-:Y:S01]  /*13690*/  UIADD3.X UR5, URZ, UR41, URZ, UP0, !UPT ;  /* 0x000000293f057290 */ /* 0x000fe200087fe43f */
[----:B------:R-:W-:Y:S01]  /*136a0*/  PLOP3.LUT P0, PT, PT, PT, PT, 0x80, 0x0 ;  /* 0x000000000000781c */ /* 0x000fe20003f0f070 */
[----:B--2---:R-:W-:-:S04]  /*136b0*/  IMAD R6, R6, 0x10000, R18 ;  /* 0x0001000006067824 */ /* 0x004fc800078e0212 */
[----:B------:R-:W-:-:S08]  /*136c0*/  VIADD R7, R6, 0x400 ;  /* 0x0000040006077836 */ /* 0x000fd00000000000 */
.L_x_3796:
        /* <DEDUP_REMOVED lines=15> */
.L_x_3797:
        /* <DEDUP_REMOVED lines=15> */
.L_x_3798:
        /* <DEDUP_REMOVED lines=15> */
.L_x_3799:
        /* <DEDUP_REMOVED lines=15> */
.L_x_3800:
        /* <DEDUP_REMOVED lines=15> */
.L_x_3801:
        /* <DEDUP_REMOVED lines=15> */
.L_x_3802:
        /* <DEDUP_REMOVED lines=15> */
.L_x_3803:
        /* <DEDUP_REMOVED lines=10> */
.L_x_3786:
[----:B------:R-:W-:Y:S05]  /*13e00*/  BSYNC B1 ;  /* 0x0000000000017941 */ /* 0x000fea0003800000 */
.L_x_3785:
[----:B------:R-:W2:Y:S04]  /*13e10*/  LDL.LU R9, [R1+0x10] ;  /* 0x0000100001097983 */ /* 0x000ea80000300800 */
[----:B------:R-:W3:Y:S01]  /*13e20*/  LDL.LU R7, [R1+0x18] ;  /* 0x0000180001077983 */ /* 0x000ee20000300800 */
[----:B0-----:R-:W-:Y:S01]  /*13e30*/  VIADD R4, R8, 0xfffffffe ;  /* 0xfffffffe08047836 */ /* 0x001fe20000000000 */
[----:B------:R-:W-:-:S04]  /*13e40*/  PLOP3.LUT P0, PT, PT, PT, PT, 0x8, 0x0 ;  /* 0x000000000000781c */ /* 0x000fc80003f0e170 */
[----:B------:R-:W-:Y:S01]  /*13e50*/  ISETP.GE.AND P3, PT, R4, R3, PT ;  /* 0x000000030400720c */ /* 0x000fe20003f66270 */
[----:B--2---:R-:W-:-:S05]  /*13e60*/  VIADD R5, R9, 0x1 ;  /* 0x0000000109057836 */ /* 0x004fca0000000000 */
[----:B------:R-:W-:-:S04]  /*13e70*/  ISETP.NE.AND P2, PT, R5, 0x2, PT ;  /* 0x000000020500780c */ /* 0x000fc80003f45270 */
[----:B------:R-:W-:Y:S02]  /*13e80*/  SEL R6, RZ, 0x1, P2 ;  /* 0x00000001ff067807 */ /* 0x000fe40001000000 */
[----:B------:R-:W-:Y:S02]  /*13e90*/  SEL R5, R5, RZ, P2 ;  /* 0x000000ff05057207 */ /* 0x000fe40001000000 */
[----:B---3--:R-:W-:-:S03]  /*13ea0*/  LOP3.LUT R7, R7, R6, RZ, 0x3c, !PT ;  /* 0x0000000607077212 */ /* 0x008fc600078e3cff */
[----:B------:R1:W-:Y:S04]  /*13eb0*/  STL [R1+0x10], R5 ;  /* 0x0000100501007387 */ /* 0x0003e80000100800 */
[----:B------:R1:W-:Y:S01]  /*13ec0*/  STL [R1+0x18], R7 ;  /* 0x0000180701007387 */ /* 0x0003e20000100800 */
[----:B------:R-:W-:Y:S05]  /*13ed0*/  @!P3 BRA `(.L_x_3779) ;  /* 0x0000000c0020b947 */ /* 0x000fea0003800000 */
.L_x_3823:
[----:B------:R-:W-:Y:S05]  /*13ee0*/  YIELD ;  /* 0x0000000000007946 */ /* 0x000fea0003800000 */
[----:B------:R-:W-:Y:S04]  /*13ef0*/  BSSY B1, `(.L_x_3804) ;  /* 0x00000ba000017945 */ /* 0x000fe80003800000 */
[----:B--2---:R-:W-:Y:S05]  /*13f00*/  @!P6 BRA `(.L_x_3805) ;  /* 0x0000000800e0e947 */ /* 0x004fea0003800000 */
[----:B-1----:R-:W2:Y:S04]  /*13f10*/  LDL R5, [R1+0x10] ;  /* 0x0000100001057983 */ /* 0x002ea80000100800 */
        /* <DEDUP_REMOVED lines=9> */
.L_x_3976:
[----:B------:R-:W-:Y:S05]  /*13fb0*/  BSYNC B2 ;  /* 0x0000000000027941 */ /* 0x000fea0003800000 */
.L_x_3806:
        /* <DEDUP_REMOVED lines=9> */
.L_x_3809:
[----:B------:R-:W-:Y:S05]  /*14050*/  BSYNC B2 ;  /* 0x0000000000027941 */ /* 0x000fea0003800000 */
.L_x_3808:
[----:B------:R-:W2:Y:S01]  /*14060*/  LDL R7, [R1+0x10] ;  /* 0x0000100001077983 */ /* 0x000ea20000100800 */
[----:B------:R-:W-:Y:S01]  /*14070*/  IMAD.MOV.U32 R11, RZ, RZ, RZ ;  /* 0x000000ffff0b7224 */ /* 0x000fe200078e00ff */
[----:B------:R-:W-:Y:S01]  /*14080*/  UIADD3 UR4, UP0, UR40, 0x570, URZ ;  /* 0x0000057028047890 */ /* 0x000fe2000ff1e03f */
[----:B------:R-:W-:Y:S01]  /*14090*/  PLOP3.LUT P2, PT, PT, PT, PT, 0x80, 0x0 ;  /* 0x000000000000781c */ /* 0x000fe20003f4f070 */
[----:B------:R-:W-:Y:S01]  /*140a0*/  IMAD R8, R4, 0x40, R0 ;  /* 0x0000004004087824 */ /* 0x000fe200078e0200 */
[----:B------:R-:W-:Y:S01]  /*140b0*/  UMOV UR6, 0x0 ;  /* 0x0000000000067882 */ /* 0x000fe20000000000 */
[----:B------:R-:W-:Y:S01]  /*140c0*/  R2UR UR10, R11 ;  /* 0x000000000b0a72ca */ /* 0x000fe200000e0000 */
[----:B------:R-:W-:Y:S01]  /*140d0*/  VIADD R9, R5, 0x28c90 ;  /* 0x00028c9005097836 */ /* 0x000fe20000000000 */
[----:B------:R-:W-:Y:S01]  /*140e0*/  UIADD3.X UR5, URZ, UR41, URZ, UP0, !UPT ;  /* 0x000000293f057290 */ /* 0x000fe200087fe43f */
[----:B------:R-:W-:Y:S01]  /*140f0*/  UMOV UR7, 0x12f00000 ;  /* 0x12f0000000077882 */ /* 0x000fe20000000000 */
[----:B--2---:R-:W-:-:S04]  /*14100*/  IMAD R7, R7, 0x2000, R18 ;  /* 0x0000200007077824 */ /* 0x004fc800078e0212 */
[----:B------:R-:W-:-:S07]  /*14110*/  VIADD R7, R7, 0x22400 ;  /* 0x0002240007077836 */ /* 0x000fce0000000000 */
.L_x_3810:
        /* <DEDUP_REMOVED lines=13> */
.L_x_3977:
[----:B------:R-:W-:Y:S05]  /*141f0*/  BSYNC B2 ;  /* 0x0000000000027941 */ /* 0x000fea0003800000 */
.L_x_3811:
[----:B------:R-:W-:Y:S01]  /*14200*/  BSSY B2, `(.L_x_3813) ;  /* 0x000000b000027945 */ /* 0x000fe20003800000 */
[----:B------:R-:W-:Y:S02]  /*14210*/  IMAD.MOV.U32 R12, RZ, RZ, 0x0 ;  /* 0x00000000ff0c7424 */ /* 0x000fe400078e00ff */
[----:B------:R-:W-:Y:S01]  /*14220*/  IMAD.MOV.U32 R13, RZ, RZ, 0x12f00000 ;  /* 0x12f00000ff0d7424 */ /* 0x000fe200078e00ff */
[----:B------:R-:W-:Y:S06]  /*14230*/  @P3 BRA `(.L_x_3814) ;  /* 0x00000000001c3947 */ /* 0x000fec0003800000 */
[----:B------:R-:W2:Y:S01]  /*14240*/  S2R R7, SR_TID.X ;  /* 0x0000000000077919 */ /* 0x000ea20000002100 */
[----:B01----:R-:W-:-:S04]  /*14250*/  IMAD.MOV.U32 R6, RZ, RZ, 0x10000 ;  /* 0x00010000ff067424 */ /* 0x003fc800078e00ff */
[----:B------:R3:W-:Y:S01]  /*14260*/  SYNCS.ARRIVE.TRANS64 RZ, [R5+URZ+0x28cb0], R6 ;  /* 0x028cb00605ff79a7 */ /* 0x0007e2000800003f */
[----:B--2---:R-:W-:-:S04]  /*14270*/  LOP3.LUT R7, R7, 0x1f, RZ, 0xc0, !PT ;  /* 0x0000001f07077812 */ /* 0x004fc800078ec0ff */
[----:B------:R-:W-:-:S13]  /*14280*/  ISETP.NE.AND P2, PT, R7, RZ, PT ;  /* 0x000000ff0700720c */ /* 0x000fda0003f45270 */
[----:B---3--:R-:W-:Y:S05]  /*14290*/  @!P2 BRA `(.L_x_3814) ;  /* 0x000000000004a947 */ /* 0x008fea0003800000 */
[----:B------:R-:W-:Y:S01]  /*142a0*/  BPT.TRAP 0x1 ;  /* 0x000000040000795c */ /* 0x000fe20000300000 */
.L_x_3814:
[----:B------:R-:W-:Y:S05]  /*142b0*/  BSYNC B2 ;  /* 0x0000000000027941 */ /* 0x000fea0003800000 */
.L_x_3813:
[----:B01----:R-:W2:Y:S01]  /*142c0*/  LDL R6, [R1+0x10] ;  /* 0x0000100001067983 */ /* 0x003ea20000100800 */
        /* <DEDUP_REMOVED lines=9> */
.L_x_3815:
        /* <DEDUP_REMOVED lines=15> */
.L_x_3816:
        /* <DEDUP_REMOVED lines=15> */
.L_x_3817:
        /* <DEDUP_REMOVED lines=15> */
.L_x_3818:
        /* <DEDUP_REMOVED lines=15> */
.L_x_3819:
        /* <DEDUP_REMOVED lines=15> */
.L_x_3820:
        /* <DEDUP_REMOVED lines=15> */
.L_x_3821:
        /* <DEDUP_REMOVED lines=15> */
.L_x_3822:
        /* <DEDUP_REMOVED lines=10> */
.L_x_3805:
[----:B------:R-:W-:Y:S05]  /*14a90*/  BSYNC B1 ;  /* 0x0000000000017941 */ /* 0x000fea0003800000 */
.L_x_3804:
[----:B------:R-:W2:Y:S04]  /*14aa0*/  LDL.LU R9, [R1+0x10] ;  /* 0x0000100001097983 */ /* 0x000ea80000300800 */
[----:B-1----:R-:W3:Y:S01]  /*14ab0*/  LDL.LU R7, [R1+0x18] ;  /* 0x0000180001077983 */ /* 0x002ee20000300800 */
[C---:B------:R-:W-:Y:S01]  /*14ac0*/  ISETP.GT.AND P3, PT, R4.reuse, R3, PT ;  /* 0x000000030400720c */ /* 0x040fe20003f64270 */
[----:B------:R-:W-:Y:S02]  /*14ad0*/  VIADD R4, R4, 0xffffffff ;  /* 0xffffffff04047836 */ /* 0x000fe40000000000 */
[----:B--2---:R-:W-:-:S05]  /*14ae0*/  VIADD R5, R9, 0x1 ;  /* 0x0000000109057836 */ /* 0x004fca0000000000 */
[----:B------:R-:W-:-:S04]  /*14af0*/  ISETP.NE.AND P2, PT, R5, 0x2, PT ;  /* 0x000000020500780c */ /* 0x000fc80003f45270 */
[----:B------:R-:W-:Y:S02]  /*14b00*/  SEL R6, RZ, 0x1, P2 ;  /* 0x00000001ff067807 */ /* 0x000fe40001000000 */
[----:B------:R-:W-:Y:S02]  /*14b10*/  SEL R5, R5, RZ, P2 ;  /* 0x000000ff05057207 */ /* 0x000fe40001000000 */
[----:B---3--:R-:W-:-:S05]  /*14b20*/  LOP3.LUT R7, R7, R6, RZ, 0x3c, !PT ;  /* 0x0000000607077212 */ /* 0x008fca00078e3cff */
[----:B------:R2:W-:Y:S04]  /*14b30*/  STL [R1+0x18], R7 ;  /* 0x0000180701007387 */ /* 0x0005e80000100800 */
[----:B------:R2:W-:Y:S01]  /*14b40*/  STL [R1+0x10], R5 ;  /* 0x0000100501007387 */ /* 0x0005e20000100800 */
[----:B------:R-:W-:Y:S05]  /*14b50*/  @P3 BRA `(.L_x_3823) ;  /* 0xfffffff000e03947 */ /* 0x000fea000383ffff */
.L_x_3779:
[----:B------:R-:W-:Y:S05]  /*14b60*/  BSYNC B0 ;  /* 0x0000000000007941 */ /* 0x000fea0003800000 */
.L_x_3778:
[----:B-12---:R1:W5:Y:S01]  /*14b70*/  LDL R7, [R1+0x34] ;  /* 0x0000340001077983 */ /* 0x0063620000100800 */
[----:B------:R-:W-:Y:S05]  /*14b80*/  @!P0 WARPSYNC.ALL ;  /* 0x0000000000008948 */ /* 0x000fea0003800000 */
[----:B------:R1:W-:Y:S01]  /*14b90*/  STL [R1+0x3c], RZ ;  /* 0x00003cff01007387 */ /* 0x0003e20000100800 */
[----:B------:R-:W-:Y:S01]  /*14ba0*/  BSSY B0, `(.L_x_3824) ;  /* 0x0000020000007945 */ /* 0x000fe20003800000 */
[----:B------:R-:W-:Y:S06]  /*14bb0*/  @!P0 BAR.SYNC.DEFER_BLOCKING 0xc, 0x180 ;  /* 0x0306000000008b1d */ /* 0x000fec0000010000 */
[----:B-1----:R-:W-:Y:S05]  /*14bc0*/  @!P1 BRA `(.L_x_3825) ;  /* 0x0000000000749947 */ /* 0x002fea0003800000 */
        /* <DEDUP_REMOVED lines=10> */
[----:B------:R-:W-:Y:S01]  /*14c70*/  IMAD.HI.U32 R6, R3, R4, R2 ;  /* 0x0000000403067227 */ /* 0x000fe200078e0002 */
[----:B------:R-:W-:Y:S02]  /*14c80*/  IABS R2, R10 ;  /* 0x0000000a00027213 */ /* 0x000fe40000000000 */
[----:B-----5:R-:W-:-:S03]  /*14c90*/  IADD3 R4, R7, -0x1, R10 ;  /* 0xffffffff07047810 */ /* 0x020fc60007ffe00a */
        /* <DEDUP_REMOVED lines=16> */
.L_x_3825:
[----:B------:R-:W-:Y:S05]  /*14da0*/  BSYNC B0 ;  /* 0x0000000000007941 */ /* 0x000fea0003800000 */
.L_x_3824:
        /* <DEDUP_REMOVED lines=13> */
[----:B------:R-:W1:Y:S01]  /*14e80*/  S2R R5, SR_LANEID ;  /* 0x0000000000057919 */ /* 0x000e620000000000 */
[----:B------:R-:W-:Y:S01]  /*14e90*/  VOTEU.ANY UR4, UPT, PT ;  /* 0x0000000000047886 */ /* 0x000fe200038e0100 */
[----:B------:R-:W2:Y:S01]  /*14ea0*/  LDC.64 R2, c[0x0][0xc60] ;  /* 0x00031800ff027b82 */ /* 0x000ea20000000a00 */
[----:B------:R-:W1:Y:S02]  /*14eb0*/  FLO.U32 R0, UR4 ;  /* 0x0000000400007d00 */ /* 0x000e6400080e0000 */
[----:B-1----:R-:W-:-:S06]  /*14ec0*/  ISETP.EQ.U32.AND P0, PT, R0, R5, PT ;  /* 0x000000050000720c */ /* 0x002fcc0003f02070 */
[----:B------:R-:W2:Y:S07]  /*14ed0*/  POPC R5, UR4 ;  /* 0x0000000400057d09 */ /* 0x000eae0008000000 */
[----:B--2---:R-:W2:Y:S01]  /*14ee0*/  @P0 ATOMG.E.ADD.STRONG.GPU PT, R3, desc[UR42][R2.64], R5 ;  /* 0x00000005020309a8 */ /* 0x004ea200081ee1ea */
[----:B------:R-:W1:Y:S02]  /*14ef0*/  S2R R4, SR_LTMASK ;  /* 0x0000000000047919 */ /* 0x000e640000003900 */
[----:B-1----:R-:W-:-:S04]  /*14f00*/  LOP3.LUT R4, R4, UR4, RZ, 0xc0, !PT ;  /* 0x0000000404047c12 */ /* 0x002fc8000f8ec0ff */
[----:B------:R-:W1:Y:S01]  /*14f10*/  POPC R7, R4 ;  /* 0x0000000400077309 */ /* 0x000e620000000000 */
[----:B--2---:R-:W1:Y:S02]  /*14f20*/  SHFL.IDX PT, R0, R3, R0, 0x1f ;  /* 0x00001f0003007589 */ /* 0x004e6400000e0000 */
[----:B-1----:R-:W-:-:S05]  /*14f30*/  IADD3 R0, R0, UR37, R7 ;  /* 0x0000002500007c10 */ /* 0x002fca000fffe007 */
[----:B------:R1:W-:Y:S01]  /*14f40*/  STL [R1], R0 ;  /* 0x0000000001007387 */ /* 0x0003e20000100800 */
[----:B------:R-:W-:Y:S05]  /*14f50*/  BRA `(.L_x_3828) ;  /* 0x0000004800607947 */ /* 0x000fea0003800000 */
.L_x_3827:
        /* <DEDUP_REMOVED lines=16> */
[----:B0-----:R-:W-:Y:S02]  /*15060*/  IMAD.MOV.U32 R12, RZ, RZ, 0x1 ;  /* 0x00000001ff0c7424 */ /* 0x001fe400078e00ff */
[----:B------:R-:W-:-:S07]  /*15070*/  IMAD.MOV.U32 R13, RZ, RZ, RZ ;  /* 0x000000ffff0d7224 */ /* 0x000fce00078e00ff */
[----:B------:R-:W-:-:S07]  /*15080*/  LEPC R20, `(.L_x_3830) ;  /* 0x000000001014794e */ /* 0x000fce0000000000 */
[----:B-1----:R-:W-:Y:S05]  /*15090*/  CALL.ABS.NOINC R2 ;  /* 0x0000000002007343 */ /* 0x002fea0003c00000 */
.L_x_3830:
[----:B------:R-:W-:Y:S05]  /*150a0*/  BSYNC B6 ;  /* 0x0000000000067941 */ /* 0x000fea0003800000 */
.L_x_3829:
        /* <DEDUP_REMOVED lines=8> */
[----:B------:R1:W2:Y:S01]  /*15130*/  LDC.64 R2, c[0x4][R0] ;  /* 0x0100000000027b82 */ /* 0x0002a20000000a00 */
[----:B------:R-:W-:Y:S02]  /*15140*/  IMAD.U32 R4, RZ, RZ, UR6 ;  /* 0x00000006ff047e24 */ /* 0x000fe4000f8e00ff */
[----:B------:R-:W-:Y:S02]  /*15150*/  IMAD.U32 R5, RZ, RZ, UR7 ;  /* 0x00000007ff057e24 */ /* 0x000fe4000f8e00ff */
[----:B------:R-:W-:Y:S02]  /*15160*/  IMAD.U32 R6, RZ, RZ, UR8 ;  /* 0x00000008ff067e24 */ /* 0x000fe4000f8e00ff */
[----:B------:R-:W-:-:S02]  /*15170*/  IMAD.U32 R7, RZ, RZ, UR9 ;  /* 0x00000009ff077e24 */ /* 0x000fc4000f8e00ff */
[----:B------:R-:W-:Y:S02]  /*15180*/  IMAD.U32 R10, RZ, RZ, UR4 ;  /* 0x00000004ff0a7e24 */ /* 0x000fe4000f8e00ff */
[----:B------:R-:W-:Y:S02]  /*15190*/  IMAD.U32 R11, RZ, RZ, UR5 ;  /* 0x00000005ff0b7e24 */ /* 0x000fe4000f8e00ff */
[----:B------:R-:W-:Y:S02]  /*151a0*/  IMAD.MOV.U32 R8, RZ, RZ, 0x70 ;  /* 0x00000070ff087424 */ /* 0x000fe400078e00ff */
[----:B0-----:R-:W-:Y:S02]  /*151b0*/  IMAD.MOV.U32 R12, RZ, RZ, 0x1 ;  /* 0x00000001ff0c7424 */ /* 0x001fe400078e00ff */
[----:B-1----:R-:W-:-:S07]  /*151c0*/  IMAD.MOV.U32 R13, RZ, RZ, RZ ;  /* 0x000000ffff0d7224 */ /* 0x002fce00078e00ff */
[----:B------:R-:W-:-:S07]  /*151d0*/  LEPC R20, `(.L_x_3833) ;  /* 0x000000001014794e */ /* 0x000fce0000000000 */
[----:B--2---:R-:W-:Y:S05]  /*151e0*/  CALL.ABS.NOINC R2 ;  /* 0x0000000002007343 */ /* 0x004fea0003c00000 */
.L_x_3833:
        /* <DEDUP_REMOVED lines=16> */
.L_x_3832:
[----:B------:R-:W-:Y:S05]  /*152f0*/  BSYNC B6 ;  /* 0x0000000000067941 */ /* 0x000fea0003800000 */
.L_x_3831:
[----:B------:R-:W2:Y:S01]  /*15300*/  LDL.LU R4, [R1+0x1c] ;  /* 0x00001c0001047983 */ /* 0x000ea20000300800 */
[----:B------:R-:W-:-:S03]  /*15310*/  ULDC.64 UR4, c[0x0][0x9f8] ;  /* 0x00027e0000047ab9 */ /* 0x000fc60000000a00 */
[----:B------:R-:W3:Y:S01]  /*15320*/  LDL R7, [R1+0x8] ;  /* 0x0000080001077983 */ /* 0x000ee20000100800 */
[----:B------:R-:W-:-:S03]  /*15330*/  ISETP.NE.U32.AND P0, PT, RZ, UR4, PT ;  /* 0x00000004ff007c0c */ /* 0x000fc6000bf05070 */
[----:B------:R-:W4:Y:S01]  /*15340*/  LDL R0, [R1+0x38] ;  /* 0x0000380001007983 */ /* 0x000f220000100800 */
[----:B------:R-:W-:-:S13]  /*15350*/  ISETP.NE.AND.EX P0, PT, RZ, UR5, PT, P0 ;  /* 0x00000005ff007c0c */ /* 0x000fda000bf05300 */
[----:B------:R-:W-:-:S04]  /*15360*/  @P0 IADD3 R2, P1, R17, UR4, RZ ;  /* 0x0000000411020c10 */ /* 0x000fc8000ff3e0ff */
[----:B--2---:R-:W-:Y:S01]  /*15370*/  @P0 IADD3.X R3, R4, UR5, RZ, P1, !PT ;  /* 0x0000000504030c10 */ /* 0x004fe20008ffe4ff */
[----:B------:R-:W-:-:S04]  /*15380*/  ULDC.64 UR4, c[0x0][0xa08] ;  /* 0x0002820000047ab9 */ /* 0x000fc80000000a00 */
[----:B---3--:R1:W2:Y:S02]  /*15390*/  @P0 LDG.E R7, desc[UR42][R2.64] ;  /* 0x0000002a02070981 */ /* 0x0082a4000c1e1900 */
[----:B-1----:R-:W1:Y:S01]  /*153a0*/  LDC.64 R2, c[0x0][0x418] ;  /* 0x00010600ff027b82 */ /* 0x002e620000000a00 */
[----:B----4-:R-:W-:Y:S01]  /*153b0*/  VIADD R0, R0, 0xffffffff ;  /* 0xffffffff00007836 */ /* 0x010fe20000000000 */
        /* <DEDUP_REMOVED lines=11> */
[----:B0-----:R0:W1:Y:S02]  /*15470*/  SHFL.IDX PT, R14, R4, RZ, 0x1f ;  /* 0x00001fff040e7589 */ /* 0x00106400000e0000 */
.L_x_3980:
        /* <DEDUP_REMOVED lines=11> */
.L_x_3983:
[----:B------:R-:W-:Y:S05]  /*15530*/  @!P6 BRA `(.L_x_3835) ;  /* 0x0000000000fce947 */ /* 0x000fea0003800000 */
[----:B------:R-:W-:-:S04]  /*15540*/  ISETP.NE.U32.AND P0, PT, R2, RZ, PT ;  /* 0x000000ff0200720c */ /* 0x000fc80003f05070 */
[----:B------:R-:W-:-:S13]  /*15550*/  ISETP.NE.AND.EX P0, PT, R3, RZ, PT, P0 ;  /* 0x000000ff0300720c */ /* 0x000fda0003f05300 */
[----:B------:R-:W-:Y:S05]  /*15560*/  @!P0 BRA `(.L_x_3837) ;  /* 0x0000000000508947 */ /* 0x000fea0003800000 */
[----:B------:R-:W1:Y:S01]  /*15570*/  LDC R6, c[0x0][0x43c] ;  /* 0x00010f00ff067b82 */ /* 0x000e620000000800 */
[----:B------:R-:W-:Y:S01]  /*15580*/  IMAD.MOV.U32 R9, RZ, RZ, R0 ;  /* 0x000000ffff097224 */ /* 0x000fe200078e0000 */
[----:B------:R-:W-:-:S03]  /*15590*/  ULDC.64 UR4, c[0x0][0x428] ;  /* 0x00010a0000047ab9 */ /* 0x000fc60000000a00 */
        /* <DEDUP_REMOVED lines=17> */
.L_x_3837:
[----:B-1----:R-:W2:Y:S01]  /*156b0*/  LDL R2, [R1+0x14] ;  /* 0x0000140001027983 */ /* 0x002ea20000100800 */
[----:B0-----:R-:W-:Y:S01]  /*156c0*/  IMAD R0, R19, 0x8, R18 ;  /* 0x0000000813007824 */ /* 0x001fe200078e0212 */
[----:B--2---:R-:W-:-:S04]  /*156d0*/  SHF.L.U32 R2, R2, 0x1f, RZ ;  /* 0x0000001f02027819 */ /* 0x004fc800000006ff */
[----:B------:R-:W0:Y:S02]  /*156e0*/  SYNCS.PHASECHK.TRANS64.TRYWAIT P0, [R0+URZ+0x28c40], R2 ;  /* 0x028c4002000075a7 */ /* 0x000e24000800017f */
[----:B0-----:R-:W-:Y:S05]  /*156f0*/  @!P0 BRA `(.L_x_3838) ;  /* 0x0000005c00bc8947 */ /* 0x001fea0003800000 */
.L_x_3984:
        /* <DEDUP_REMOVED lines=11> */
.L_x_3839:
[----:B------:R-:W2:Y:S04]  /*157b0*/  LDL R4, [R1+0x30] ;  /* 0x0000300001047983 */ /* 0x000ea80000100800 */
[----:B------:R-:W3:Y:S04]  /*157c0*/  LDL R3, [R1+0x20] ;  /* 0x0000200001037983 */ /* 0x000ee80000100800 */
[----:B0-----:R-:W4:Y:S01]  /*157d0*/  LDL.LU R2, [R1+0x28] ;  /* 0x0000280001027983 */ /* 0x001f220000300800 */
[----:B------:R-:W-:Y:S01]  /*157e0*/  R2UR UR9, R0 ;  /* 0x00000000000972ca */ /* 0x000fe200000e0000 */
[----:B------:R-:W-:Y:S01]  /*157f0*/  IMAD R0, R19, 0x2000, R18 ;  /* 0x0000200013007824 */ /* 0x000fe200078e0212 */
[----:B------:R-:W-:Y:S01]  /*15800*/  PLOP3.LUT P0, PT, PT, PT, PT, 0x80, 0x0 ;  /* 0x000000000000781c */ /* 0x000fe20003f0f070 */
[----:B------:R-:W-:Y:S01]  /*15810*/  UIADD3 UR6, UP0, UR40, 0x370, URZ ;  /* 0x0000037028067890 */ /* 0x000fe2000ff1e03f */
[----:B------:R-:W-:Y:S01]  /*15820*/  R2UR UR12, R16 ;  /* 0x00000000100c72ca */ /* 0x000fe200000e0000 */
[----:B------:R-:W-:Y:S01]  /*15830*/  UMOV UR5, 0x14f00000 ;  /* 0x14f0000000057882 */ /* 0x000fe20000000000 */
[----:B------:R-:W-:Y:S01]  /*15840*/  R2UR UR8, R0 ;  /* 0x00000000000872ca */ /* 0x000fe200000e0000 */
[----:B------:R-:W-:Y:S01]  /*15850*/  UIADD3.X UR7, URZ, UR41, URZ, UP0, !UPT ;  /* 0x000000293f077290 */ /* 0x000fe200087fe43f */
[----:B-----5:R-:W-:Y:S01]  /*15860*/  R2UR UR13, R17 ;  /* 0x00000000110d72ca */ /* 0x020fe200000e0000 */
[----:B------:R-:W-:-:S04]  /*15870*/  UMOV UR10, URZ ;  /* 0x0000003f000a7c82 */ /* 0x000fc80008000000 */
[----:B------:R-:W-:-:S06]  /*15880*/  UIADD3 UR9, UR9, 0x28c30, URZ ;  /* 0x00028c3009097890 */ /* 0x000fcc000fffe03f */
[----:B------:R-:W-:Y:S01]  /*15890*/  UIADD3 UR8, UR8, 0x22400, URZ ;  /* 0x0002240008087890 */ /* 0x000fe2000fffe03f */
[----:B--2---:R-:W-:Y:S02]  /*158a0*/  R2UR UR11, R4 ;  /* 0x00000000040b72ca */ /* 0x004fe400000e0000 */
[----:B---3--:R-:W-:Y:S02]  /*158b0*/  R2UR UR4, R3 ;  /* 0x00000000030472ca */ /* 0x008fe400000e0000 */
[----:B----4-:R-:W-:-:S04]  /*158c0*/  LOP3.LUT R2, R2, 0xfffffffe, RZ, 0xc0, !PT ;  /* 0xfffffffe02027812 */ /* 0x010fc800078ec0ff */
[----:B------:R-:W-:-:S07]  /*158d0*/  @P0 LOP3.LUT R2, R2, 0x1, RZ, 0xfc, !PT ;  /* 0x0000000102020812 */ /* 0x000fce00078efcff */
[----:B------:R-:W-:Y:S01]  /*158e0*/  ULEA UR11, UR11, UR4, 0x6 ;  /* 0x000000040b0b7291 */ /* 0x000fe2000f8e303f */
[----:B------:R1:W-:Y:S02]  /*158f0*/  STL [R1+0x28], R2 ;  /* 0x0000280201007387 */ /* 0x0003e40000100800 */
[----:B------:R-:W-:-:S06]  /*15900*/  UMOV UR4, 0x0 ;  /* 0x0000000000047882 */ /* 0x000fcc0000000000 */
[----:B------:R1:W-:Y:S01]  /*15910*/  UTMALDG.4D [UR8], [UR6], desc[UR4] ;  /* 0x00000408060075b4 */ /* 0x0003e20008019000 */
[----:B------:R-:W-:Y:S02]  /*15920*/  NOP ;  /* 0x0000000000007918 */ /* 0x000fe40000000000 */
.L_x_3835:
[----:B------:R-:W2:Y:S04]  /*15930*/  LDL.LU R3, [R1+0x40] ;  /* 0x0000400001037983 */ /* 0x000ea80000300800 */
[----:B------:R-:W3:Y:S04]  /*15940*/  LDL.LU R5, [R1+0x2c] ;  /* 0x00002c0001057983 */ /* 0x000ee80000300800 */
[----:B0-----:R-:W4:Y:S01]  /*15950*/  LDL.LU R4, [R1+0x50] ;  /* 0x0000500001047983 */ /* 0x001f220000300800 */
[----:B------:R-:W-:Y:S05]  /*15960*/  WARPSYNC.ALL ;  /* 0x0000000000007948 */ /* 0x000fea0003800000 */
[----:B-1----:R-:W-:Y:S01]  /*15970*/  ULDC.64 UR6, c[0x0][0xa00] ;  /* 0x0002800000067ab9 */ /* 0x002fe20000000a00 */
        /* <DEDUP_REMOVED lines=35> */
.L_x_3841:
[----:B------:R-:W-:Y:S05]  /*15bb0*/  BSYNC B6 ;  /* 0x0000000000067941 */ /* 0x000fea0003800000 */
.L_x_3840:
[----:B0-----:R-:W2:Y:S01]  /*15bc0*/  LDL.LU R0, [R1+0x50] ;  /* 0x0000500001007983 */ /* 0x001ea20000300800 */
[----:B------:R-:W-:Y:S01]  /*15bd0*/  ULDC.64 UR4, c[0x0][0x2d8] ;  /* 0x0000b60000047ab9 */ /* 0x000fe20000000a00 */
[----:B------:R-:W0:Y:S01]  /*15be0*/  LDC R7, c[0x0][0x448] ;  /* 0x00011200ff077b82 */ /* 0x000e220000000800 */
[----:B------:R-:W-:Y:S01]  /*15bf0*/  ULDC UR6, c[0x0][0x2b8] ;  /* 0x0000ae0000067ab9 */ /* 0x000fe20000000800 */
[----:B------:R-:W3:Y:S04]  /*15c00*/  LDL.LU R4, [R1+0x40] ;  /* 0x0000400001047983 */ /* 0x000ee80000300800 */
[----:B------:R-:W3:Y:S04]  /*15c10*/  LDL.LU.64 R2, [R1+0x48] ;  /* 0x0000480001027983 */ /* 0x000ee80000300a00 */
[----:B------:R-:W4:Y:S04]  /*15c20*/  LDL.LU R5, [R1+0x2c] ;  /* 0x00002c0001057983 */ /* 0x000f280000300800 */
[----:B------:R-:W4:Y:S04]  /*15c30*/  LDL R10, [R1+0x4] ;  /* 0x00000400010a7983 */ /* 0x000f280000100800 */
[----:B------:R1:W5:Y:S01]  /*15c40*/  LDL R8, [R1+0x60] ;  /* 0x0000600001087983 */ /* 0x0003620000100800 */
[----:B0-----:R-:W-:-:S13]  /*15c50*/  ISETP.NE.AND P0, PT, R7, 0x1, PT ;  /* 0x000000010700780c */ /* 0x001fda0003f05270 */
[----:B------:R-:W0:Y:S01]  /*15c60*/  @P0 LDC R6, c[0x0][0x450] ;  /* 0x00011400ff060b82 */ /* 0x000e220000000800 */
[----:B------:R-:W1:Y:S02]  /*15c70*/  S2R R9, SR_TID.X ;  /* 0x0000000000097919 */ /* 0x000e640000002100 */
[----:B-1----:R-:W-:-:S05]  /*15c80*/  IMAD.SHL.U32 R9, R9, 0x8, RZ ;  /* 0x0000000809097824 */ /* 0x002fca00078e00ff */
        /* <DEDUP_REMOVED lines=14> */
[----:B-1----:R-:W-:-:S05]  /*15d70*/  IMAD.SHL.U32 R4, R4, 0x10, RZ ;  /* 0x0000001004047824 */ /* 0x002fca00078e00ff */
[----:B------:R-:W-:Y:S02]  /*15d80*/  LOP3.LUT R4, R5, 0x70, R4, 0xf8, !PT ;  /* 0x0000007005047812 */ /* 0x000fe400078ef804 */
[----:B------:R-:W1:Y:S03]  /*15d90*/  @P0 LDC R5, c[0x0][0x44c] ;  /* 0x00011300ff050b82 */ /* 0x000e660000000800 */
[----:B------:R-:W-:-:S04]  /*15da0*/  IMAD R4, R10, 0x40, R4 ;  /* 0x000000400a047824 */ /* 0x000fc800078e0204 */
        /* <DEDUP_REMOVED lines=58> */
.L_x_3993:
        /* <DEDUP_REMOVED lines=10> */
.L_x_3843:
        /* <DEDUP_REMOVED lines=18> */
.L_x_3994:
[----:B------:R-:W-:Y:S05]  /*16310*/  BSYNC B0 ;  /* 0x0000000000007941 */ /* 0x000fea0003800000 */
.L_x_3844:
[----:B------:R-:W2:Y:S01]  /*16320*/  LDL R2, [R1+0x28] ;  /* 0x0000280001027983 */ /* 0x000ea20000100800 */
[----:B------:R-:W-:Y:S01]  /*16330*/  BSSY B0, `(.L_x_3846) ;  /* 0x0000096000007945 */ /* 0x000fe20003800000 */
[----:B--2---:R-:W-:-:S13]  /*16340*/  LOP3.LUT P0, RZ, R2, 0x1, RZ, 0xc0, !PT ;  /* 0x0000000102ff7812 */ /* 0x004fda000780c0ff */
        /* <DEDUP_REMOVED lines=10> */
.L_x_3995:
[----:B------:R-:W-:Y:S05]  /*163f0*/  BSYNC B1 ;  /* 0x0000000000017941 */ /* 0x000fea0003800000 */
.L_x_3848:
        /* <DEDUP_REMOVED lines=9> */
.L_x_3851:
[----:B------:R-:W-:Y:S05]  /*16490*/  BSYNC B1 ;  /* 0x0000000000017941 */ /* 0x000fea0003800000 */
.L_x_3850:
        /* <DEDUP_REMOVED lines=12> */
.L_x_3852:
        /* <DEDUP_REMOVED lines=15> */
.L_x_3853:
        /* <DEDUP_REMOVED lines=15> */
.L_x_3854:
        /* <DEDUP_REMOVED lines=15> */
.L_x_3855:
        /* <DEDUP_REMOVED lines=15> */
.L_x_3856:
        /* <DEDUP_REMOVED lines=15> */
.L_x_3857:
        /* <DEDUP_REMOVED lines=15> */
.L_x_3858:
        /* <DEDUP_REMOVED lines=15> */
.L_x_3859:
        /* <DEDUP_REMOVED lines=10> */
.L_x_3847:
[----:B------:R-:W-:Y:S05]  /*16c90*/  BSYNC B0 ;  /* 0x0000000000007941 */ /* 0x000fea0003800000 */
.L_x_3846:
        /* <DEDUP_REMOVED lines=27> */
[----:B--2---:R-:W-:Y:S02]  /*16e50*/  LOP3.LUT P2, RZ, R5, 0x1, RZ, 0xc0, !PT ;  /* 0x0000000105ff7812 */ /* 0x004fe4000784c0ff */
        /* <DEDUP_REMOVED lines=26> */
.L_x_3866:
[----:B------:R-:W-:Y:S01]  /*17000*/  IMAD R2, R19, 0x8, R18 ;  /* 0x0000000813027824 */ /* 0x000fe200078e0212 */
[----:B-1----:R-:W-:Y:S01]  /*17010*/  SHF.L.U32 R6, R9, 0x1f, RZ ;  /* 0x0000001f09067819 */ /* 0x002fe200000006ff */
[----:B------:R-:W1:Y:S01]  /*17020*/  S2R R3, SR_TID.X ;  /* 0x0000000000037919 */ /* 0x000e620000002100 */
[----:B------:R-:W-:Y:S02]  /*17030*/  BSSY B3, `(.L_x_3867) ;  /* 0x0000005000037945 */ /* 0x000fe40003800000 */
[----:B------:R-:W2:Y:S01]  /*17040*/  SYNCS.PHASECHK.TRANS64.TRYWAIT P0, [R2+URZ+0x28c40], R6 ;  /* 0x028c4006020075a7 */ /* 0x000ea2000800017f */
[----:B-1----:R-:W-:-:S04]  /*17050*/  LOP3.LUT R3, R3, 0x7f, RZ, 0xc0, !PT ;  /* 0x0000007f03037812 */ /* 0x002fc800078ec0ff */
[----:B------:R-:W-:Y:S01]  /*17060*/  ISETP.NE.AND P1, PT, R3, RZ, PT ;  /* 0x000000ff0300720c */ /* 0x000fe20003f25270 */
[----:B--2---:R-:W-:-:S12]  /*17070*/  @!P0 BRA `(.L_x_3868) ;  /* 0x0000004800e48947 */ /* 0x004fd80003800000 */
.L_x_3996:
[----:B------:R-:W-:Y:S05]  /*17080*/  BSYNC B3 ;  /* 0x0000000000037941 */ /* 0x000fea0003800000 */
.L_x_3867:
        /* <DEDUP_REMOVED lines=9> */
.L_x_3870:
[----:B------:R-:W-:Y:S05]  /*17120*/  BSYNC B3 ;  /* 0x0000000000037941 */ /* 0x000fea0003800000 */
.L_x_3869:
        /* <DEDUP_REMOVED lines=12> */
.L_x_3871:
        /* <DEDUP_REMOVED lines=13> */
.L_x_3997:
[----:B------:R-:W-:Y:S05]  /*172c0*/  BSYNC B3 ;  /* 0x0000000000037941 */ /* 0x000fea0003800000 */
.L_x_3872:
        /* <DEDUP_REMOVED lines=11> */
.L_x_3875:
[----:B------:R-:W-:Y:S05]  /*17380*/  BSYNC B3 ;  /* 0x0000000000037941 */ /* 0x000fea0003800000 */
.L_x_3874:
        /* <DEDUP_REMOVED lines=9> */
.L_x_3876:
        /* <DEDUP_REMOVED lines=15> */
.L_x_3877:
        /* <DEDUP_REMOVED lines=15> */
.L_x_3878:
        /* <DEDUP_REMOVED lines=15> */
.L_x_3879:
        /* <DEDUP_REMOVED lines=15> */
.L_x_3880:
        /* <DEDUP_REMOVED lines=15> */
.L_x_3881:
        /* <DEDUP_REMOVED lines=15> */
.L_x_3882:
        /* <DEDUP_REMOVED lines=15> */
.L_x_3883:
        /* <DEDUP_REMOVED lines=10> */
.L_x_3865:
[----:B------:R-:W-:Y:S05]  /*17b50*/  BSYNC B1 ;  /* 0x0000000000017941 */ /* 0x000fea0003800000 */
.L_x_3864:
[----:B------:R-:W2:Y:S02]  /*17b60*/  LDL.LU R5, [R1+0x38] ;  /* 0x0000380001057983 */ /* 0x000ea40000300800 */
[----:B--2---:R-:W-:-:S07]  /*17b70*/  VIADD R0, R5, 0xfffffffd ;  /* 0xfffffffd05007836 */ /* 0x004fce0000000000 */
.L_x_3863:
[----:B------:R-:W-:Y:S05]  /*17b80*/  BSYNC B2 ;  /* 0x0000000000027941 */ /* 0x000fea0003800000 */
.L_x_3862:
[----:B------:R-:W-:Y:S01]  /*17b90*/  VIADD R8, R8, 0xfffffffe ;  /* 0xfffffffe08087836 */ /* 0x000fe20000000000 */
[----:B------:R-:W-:-:S04]  /*17ba0*/  LOP3.LUT R4, RZ, R4, RZ, 0x33, !PT ;  /* 0x00000004ff047212 */ /* 0x000fc800078e33ff */
[----:B------:R-:W-:-:S13]  /*17bb0*/  ISETP.NE.AND P0, PT, R8, R4, PT ;  /* 0x000000040800720c */ /* 0x000fda0003f05270 */
[----:B------:R-:W-:Y:S05]  /*17bc0*/  @!P0 BRA `(.L_x_3861) ;  /* 0x0000001800d88947 */ /* 0x000fea0003800000 */
.L_x_3924:
        /* <DEDUP_REMOVED lines=16> */
[----:B0-----:R-:W2:Y:S01]  /*17cd0*/  LDL R9, [R1+0x1c] ;  /* 0x00001c0001097983 */ /* 0x001ea20000100800 */
        /* <DEDUP_REMOVED lines=18> */
.L_x_3886:
        /* <DEDUP_REMOVED lines=8> */
.L_x_3998:
[----:B------:R-:W-:Y:S05]  /*17e80*/  BSYNC B2 ;  /* 0x0000000000027941 */ /* 0x000fea0003800000 */
.L_x_3887:
        /* <DEDUP_REMOVED lines=9> */
.L_x_3890:
[----:B------:R-:W-:Y:S05]  /*17f20*/  BSYNC B2 ;  /* 0x0000000000027941 */ /* 0x000fea0003800000 */
.L_x_3889:
        /* <DEDUP_REMOVED lines=12> */
.L_x_3891:
        /* <DEDUP_REMOVED lines=13> */
.L_x_3999:
[----:B------:R-:W-:Y:S05]  /*180c0*/  BSYNC B2 ;  /* 0x0000000000027941 */ /* 0x000fea0003800000 */
.L_x_3892:
[----:B------:R-:W-:Y:S01]  /*180d0*/  BSSY B2, `(.L_x_3894) ;  /* 0x000000b000027945 */ /* 0x000fe20003800000 */
[----:B------:R-:W-:Y:S02]  /*180e0*/  IMAD.MOV.U32 R8, RZ, RZ, 0x0 ;  /* 0x00000000ff087424 */ /* 0x000fe400078e00ff */
[----:B0-----:R-:W-:Y:S01]  /*180f0*/  IMAD.MOV.U32 R9, RZ, RZ, 0x14f00000 ;  /* 0x14f00000ff097424 */ /* 0x001fe200078e00ff */
        /* <DEDUP_REMOVED lines=8> */
.L_x_3895:
[----:B------:R-:W-:Y:S05]  /*18180*/  BSYNC B2 ;  /* 0x0000000000027941 */ /* 0x000fea0003800000 */
.L_x_3894:
        /* <DEDUP_REMOVED lines=9> */
.L_x_3896:
        /* <DEDUP_REMOVED lines=15> */
.L_x_3897:
        /* <DEDUP_REMOVED lines=15> */
.L_x_3898:
        /* <DEDUP_REMOVED lines=15> */
.L_x_3899:
        /* <DEDUP_REMOVED lines=15> */
.L_x_3900:
        /* <DEDUP_REMOVED lines=15> */
.L_x_3901:
        /* <DEDUP_REMOVED lines=15> */
.L_x_3902:
        /* <DEDUP_REMOVED lines=15> */
.L_x_3903:
        /* <DEDUP_REMOVED lines=10> */
.L_x_3885:
[----:B------:R-:W-:Y:S05]  /*18950*/  BSYNC B1 ;  /* 0x0000000000017941 */ /* 0x000fea0003800000 */
.L_x_3884:
[----:B------:R-:W2:Y:S01]  /*18960*/  LDL R5, [R1+0x28] ;  /* 0x0000280001057983 */ /* 0x000ea20000100800 */
[----:B------:R-:W-:Y:S01]  /*18970*/  VIADD R7, R7, 0x1 ;  /* 0x0000000107077836 */ /* 0x000fe20000000000 */
[----:B------:R-:W-:Y:S04]  /*18980*/  BSSY B1, `(.L_x_3904) ;  /* 0x00000d6000017945 */ /* 0x000fe80003800000 */
[----:B------:R-:W-:-:S04]  /*18990*/  ISETP.NE.AND P0, PT, R7, 0x2, PT ;  /* 0x000000020700780c */ /* 0x000fc80003f05270 */
[----:B------:R-:W-:Y:S02]  /*189a0*/  SEL R2, RZ, 0x1, P0 ;  /* 0x00000001ff027807 */ /* 0x000fe40000000000 */
[----:B------:R-:W-:Y:S02]  /*189b0*/  SEL R19, R7, RZ, P0 ;  /* 0x000000ff07137207 */ /* 0x000fe40000000000 */
[----:B------:R-:W-:Y:S01]  /*189c0*/  LOP3.LUT R8, R6, R2, RZ, 0x3c, !PT ;  /* 0x0000000206087212 */ /* 0x000fe200078e3cff */
[----:B------:R-:W-:-:S04]  /*189d0*/  VIADD R6, R0, 0xffffffff ;  /* 0xffffffff00067836 */ /* 0x000fc80000000000 */
[----:B------:R1:W-:Y:S01]  /*189e0*/  STL [R1+0x14], R8 ;  /* 0x0000140801007387 */ /* 0x0003e20000100800 */
[----:B--2---:R-:W-:-:S13]  /*189f0*/  LOP3.LUT P2, RZ, R5, 0x1, RZ, 0xc0, !PT ;  /* 0x0000000105ff7812 */ /* 0x004fda000784c0ff */
[----:B-1----:R-:W-:Y:S05]  /*18a00*/  @!P2 BRA `(.L_x_3905) ;  /* 0x0000000c0034a947 */ /* 0x002fea0003800000 */
        /* <DEDUP_REMOVED lines=24> */
.L_x_3906:
        /* <DEDUP_REMOVED lines=8> */
.L_x_4000:
[----:B------:R-:W-:Y:S05]  /*18c10*/  BSYNC B2 ;  /* 0x0000000000027941 */ /* 0x000fea0003800000 */
.L_x_3907:
        /* <DEDUP_REMOVED lines=9> */
.L_x_3910:
[----:B------:R-:W-:Y:S05]  /*18cb0*/  BSYNC B2 ;  /* 0x0000000000027941 */ /* 0x000fea0003800000 */
.L_x_3909:
        /* <DEDUP_REMOVED lines=12> */
.L_x_3911:
        /* <DEDUP_REMOVED lines=13> */
.L_x_4001:
[----:B------:R-:W-:Y:S05]  /*18e50*/  BSYNC B2 ;  /* 0x0000000000027941 */ /* 0x000fea0003800000 */
.L_x_3912:
        /* <DEDUP_REMOVED lines=11> */
.L_x_3915:
[----:B------:R-:W-:Y:S05]  /*18f10*/  BSYNC B2 ;  /* 0x0000000000027941 */ /* 0x000fea0003800000 */
.L_x_3914:
        /* <DEDUP_REMOVED lines=9> */
.L_x_3916:
        /* <DEDUP_REMOVED lines=15> */
.L_x_3917:
        /* <DEDUP_REMOVED lines=15> */
.L_x_3918:
        /* <DEDUP_REMOVED lines=15> */
.L_x_3919:
        /* <DEDUP_REMOVED lines=15> */
.L_x_3920:
        /* <DEDUP_REMOVED lines=15> */
.L_x_3921:
        /* <DEDUP_REMOVED lines=15> */
.L_x_3922:
        /* <DEDUP_REMOVED lines=15> */
.L_x_3923:
        /* <DEDUP_REMOVED lines=10> */
.L_x_3905:
[----:B------:R-:W-:Y:S05]  /*196e0*/  BSYNC B1 ;  /* 0x0000000000017941 */ /* 0x000fea0003800000 */
.L_x_3904:
[----:B------:R-:W2:Y:S01]  /*196f0*/  LDL R5, [R1+0x24] ;  /* 0x0000240001057983 */ /* 0x000ea20000100800 */
[----:B------:R-:W-:Y:S01]  /*19700*/  VIADD R0, R0, 0xfffffffe ;  /* 0xfffffffe00007836 */ /* 0x000fe20000000000 */
[----:B--2---:R-:W-:-:S13]  /*19710*/  ISETP.GT.AND P0, PT, R6, R5, PT ;  /* 0x000000050600720c */ /* 0x004fda0003f04270 */
[----:B------:R-:W-:Y:S05]  /*19720*/  @P0 BRA `(.L_x_3924) ;  /* 0xffffffe400280947 */ /* 0x000fea000383ffff */
.L_x_3861:
[----:B------:R-:W-:Y:S05]  /*19730*/  BSYNC B0 ;  /* 0x0000000000007941 */ /* 0x000fea0003800000 */
.L_x_3860:
        /* <DEDUP_REMOVED lines=24> */
.L_x_3926:
[----:B------:R-:W-:Y:S05]  /*198c0*/  BSYNC B0 ;  /* 0x0000000000007941 */ /* 0x000fea0003800000 */
.L_x_3925:
[----:B------:R-:W-:-:S07]  /*198d0*/  SEL R19, R19, RZ, P0 ;  /* 0x000000ff13137207 */ /* 0x000fce0000000000 */
.L_x_3828:
[----:B------:R-:W-:Y:S05]  /*198e0*/  BSYNC B7 ;  /* 0x0000000000077941 */ /* 0x000fea0003800000 */
.L_x_3826:
[----:B-12---:R-:W2:Y:S02]  /*198f0*/  LDL R0, [R1+0x28] ;  /* 0x0000280001007983 */ /* 0x006ea40000100800 */
[----:B--2---:R-:W-:-:S13]  /*19900*/  LOP3.LUT P0, RZ, R0, 0x2, RZ, 0xc0, !PT ;  /* 0x0000000200ff7812 */ /* 0x004fda000780c0ff */
[----:B------:R-:W-:Y:S05]  /*19910*/  @!P0 BRA `(.L_x_3927) ;  /* 0x00000000002c8947 */ /* 0x000fea0003800000 */
[----:B------:R-:W-:Y:S05]  /*19920*/  WARPSYNC.ALL ;  /* 0x0000000000007948 */ /* 0x000fea0003800000 */
[----:B------:R-:W1:Y:S08]  /*19930*/  S2UR UR5, SR_CgaCtaId ;  /* 0x00000000000579c3 */ /* 0x000e700000008800 */
[----:B------:R-:W-:Y:S06]  /*19940*/  BAR.SYNC.DEFER_BLOCKING 0x5, 0x180 ;  /* 0x0146000000007b1d */ /* 0x000fec0000010000 */
[----:B------:R-:W-:-:S02]  /*19950*/  UMOV UR4, 0x400 ;  /* 0x0000040000047882 */ /* 0x000fc40000000000 */
[----:B-1----:R-:W-:-:S06]  /*19960*/  ULEA UR4, UR5, UR4, 0x18 ;  /* 0x0000000405047291 */ /* 0x002fcc000f8ec03f */
[----:B------:R-:W-:-:S05]  /*19970*/  IMAD.U32 R18, RZ, RZ, UR4 ;  /* 0x00000004ff127e24 */ /* 0x000fca000f8e00ff */
[----:B------:R-:W1:Y:S04]  /*19980*/  LDS.128 R4, [R18+0x28cd0] ;  /* 0x028cd00012047984 */ /* 0x000e680000000c00 */
[----:B-1----:R1:W-:Y:S04]  /*19990*/  STL.64 [R1], R4 ;  /* 0x0000000401007387 */ /* 0x0023e80000100a00 */
[----:B------:R1:W-:Y:S01]  /*199a0*/  STL.64 [R1+0x8], R6 ;  /* 0x0000080601007387 */ /* 0x0003e20000100a00 */
[----:B------:R-:W-:Y:S06]  /*199b0*/  BAR.ARV 0x4, 0x180 ;  /* 0x0106000000007b1d */ /* 0x000fec0000002000 */
[----:B------:R-:W-:Y:S05]  /*199c0*/  BRA `(.L_x_3928) ;  /* 0x0000000c00247947 */ /* 0x000fea0003800000 */
.L_x_3927:
[----:B------:R-:W1:Y:S01]  /*199d0*/  S2R R16, SR_TID.X ;  /* 0x0000000000107919 */ /* 0x000e620000002100 */
[----:B------:R-:W-:Y:S01]  /*199e0*/  UMOV UR4, 0xffffffff ;  /* 0xffffffff00047882 */ /* 0x000fe20000000000 */
[----:B-1----:R-:W-:-:S04]  /*199f0*/  LOP3.LUT R16, R16, 0x1f, RZ, 0xc0, !PT ;  /* 0x0000001f10107812 */ /* 0x002fc800078ec0ff */
[----:B------:R-:W-:Y:S01]  /*19a00*/  ISETP.NE.AND P0, PT, R16, 0x1f, PT ;  /* 0x0000001f1000780c */ /* 0x000fe20003f05270 */
[----:B------:R-:W-:-:S12]  /*19a10*/  BRA.DIV UR4, `(.L_x_3929) ;  /* 0x0000002204f47947 */ /* 0x000fd8000b800000 */
[----:B------:R-:W2:Y:S01]  /*19a20*/  LDL.LU R2, [R1] ;  /* 0x0000000001027983 */ /* 0x000ea20000300800 */
[----:B------:R-:W-:-:S03]  /*19a30*/  ULDC UR4, c[0x0][0xc3c] ;  /* 0x00030f0000047ab9 */ /* 0x000fc60000000800 */
[----:B------:R-:W3:Y:S01]  /*19a40*/  LDL R4, [R1+0xc] ;  /* 0x00000c0001047983 */ /* 0x000ee20000100800 */
[----:B--2---:R-:W-:Y:S02]  /*19a50*/  IMAD.MOV.U32 R10, RZ, RZ, R2 ;  /* 0x000000ffff0a7224 */ /* 0x004fe400078e0002 */
[----:B---3--:R-:W-:-:S05]  /*19a60*/  IMAD.IADD R0, R4, 0x1, R16 ;  /* 0x0000000104007824 */ /* 0x008fca00078e0210 */
[----:B------:R-:W-:-:S13]  /*19a70*/  ISETP.GE.OR P1, PT, R0, UR4, !P0 ;  /* 0x0000000400007c0c */ /* 0x000fda000c726670 */
[----:B------:R-:W1:Y:S08]  /*19a80*/  @!P1 LDC.64 R2, c[0x0][0xc80] ;  /* 0x00032000ff029b82 */ /* 0x000e700000000a00 */
[----:B------:R-:W2:Y:S01]  /*19a90*/  @!P1 LDC.64 R4, c[0x0][0xc78] ;  /* 0x00031e00ff049b82 */ /* 0x000ea20000000a00 */
[----:B-1----:R-:W-:-:S05]  /*19aa0*/  @!P1 IMAD.WIDE R2, R0, 0x4, R2 ;  /* 0x0000000400029825 */ /* 0x002fca00078e0202 */
[----:B------:R2:W3:Y:S02]  /*19ab0*/  @!P1 LDG.E R6, desc[UR42][R2.64] ;  /* 0x0000002a02069981 */ /* 0x0004e4000c1e1900 */
[----:B--2---:R-:W-:-:S06]  /*19ac0*/  @!P1 IMAD.WIDE R2, R0, 0x4, R4 ;  /* 0x0000000400029825 */ /* 0x004fcc00078e0204 */
[----:B------:R-:W2:Y:S01]  /*19ad0*/  @!P1 LDG.E R2, desc[UR42][R2.64] ;  /* 0x0000002a02029981 */ /* 0x000ea2000c1e1900 */
[----:B------:R-:W-:Y:S01]  /*19ae0*/  IMAD.MOV.U32 R5, RZ, RZ, RZ ;  /* 0x000000ffff057224 */ /* 0x000fe200078e00ff */
[C---:B------:R-:W-:Y:S01]  /*19af0*/  ISETP.GE.U32.AND P2, PT, R16.reuse, 0x2, PT ;  /* 0x000000021000780c */ /* 0x040fe20003f46070 */
[----:B------:R-:W-:Y:S01]  /*19b00*/  IMAD.MOV.U32 R8, RZ, RZ, RZ ;  /* 0x000000ffff087224 */ /* 0x000fe200078e00ff */
[C---:B------:R-:W-:Y:S01]  /*19b10*/  ISETP.GE.U32.AND P3, PT, R16.reuse, 0x4, PT ;  /* 0x000000041000780c */ /* 0x040fe20003f66070 */
[----:B------:R-:W-:Y:S01]  /*19b20*/  SHFL.IDX PT, R0, R10, RZ, 0x1f ;  /* 0x00001fff0a007589 */ /* 0x000fe200000e0000 */
[C---:B------:R-:W-:Y:S02]  /*19b30*/  ISETP.GE.U32.AND P4, PT, R16.reuse, 0x8, PT ;  /* 0x000000081000780c */ /* 0x040fe40003f86070 */
[----:B------:R-:W-:Y:S01]  /*19b40*/  ISETP.GE.U32.AND P5, PT, R16, 0x10, PT ;  /* 0x000000101000780c */ /* 0x000fe20003fa6070 */
[----:B---3--:R-:W-:Y:S02]  /*19b50*/  @!P1 IMAD.MOV.U32 R5, RZ, RZ, R6 ;  /* 0x000000ffff059224 */ /* 0x008fe400078e0006 */
[----:B------:R-:W-:-:S02]  /*19b60*/  IMAD.MOV.U32 R6, RZ, RZ, RZ ;  /* 0x000000ffff067224 */ /* 0x000fc400078e00ff */
[----:B--2---:R-:W-:Y:S01]  /*19b70*/  @!P1 IMAD.MOV.U32 R6, RZ, RZ, R2 ;  /* 0x000000ffff069224 */ /* 0x004fe200078e0002 */
[----:B------:R-:W-:-:S03]  /*19b80*/  ISETP.NE.AND P1, PT, R16, RZ, PT ;  /* 0x000000ff1000720c */ /* 0x000fc60003f25270 */
[----:B------:R-:W-:-:S05]  /*19b90*/  IMAD R2, R6, R5, RZ ;  /* 0x0000000506027224 */ /* 0x000fca00078e02ff */
[----:B------:R-:W1:Y:S02]  /*19ba0*/  SHFL.UP PT, R3, R2, 0x1, RZ ;  /* 0x0420000002037989 */ /* 0x000e6400000e00ff */
[----:B-1----:R-:W-:-:S05]  /*19bb0*/  SEL R7, R3, RZ, P1 ;  /* 0x000000ff03077207 */ /* 0x002fca0000800000 */
[----:B------:R-:W-:Y:S02]  /*19bc0*/  IMAD.IADD R2, R2, 0x1, R7 ;  /* 0x0000000102027824 */ /* 0x000fe400078e0207 */
[----:B------:R-:W-:Y:S04]  /*19bd0*/  SHFL.IDX PT, R7, R10, 0x1, 0x1f ;  /* 0x00201f000a077f89 */ /* 0x000fe800000e0000 */
        /* <DEDUP_REMOVED lines=12> */
[----:B0-----:R0:W1:Y:S02]  /*19ca0*/  SHFL.IDX PT, R9, R3, 0x1f, 0x1f ;  /* 0x03e01f0003097f89 */ /* 0x00106400000e0000 */
.L_x_4011:
[----:B------:R-:W-:Y:S02]  /*19cb0*/  ULDC UR4, c[0x0][0xc38] ;  /* 0x00030e0000047ab9 */ /* 0x000fe40000000800 */
[----:B------:R-:W-:-:S04]  /*19cc0*/  IMAD.U32 R2, RZ, RZ, UR4 ;  /* 0x00000004ff027e24 */ /* 0x000fc8000f8e00ff */
[----:B-1----:R-:W-:-:S04]  /*19cd0*/  IMAD R9, R9, R2, RZ ;  /* 0x0000000209097224 */ /* 0x002fc800078e02ff */
[----:B------:R-:W-:Y:S02]  /*19ce0*/  IMAD.IADD R4, R7, 0x1, R9 ;  /* 0x0000000107047824 */ /* 0x000fe400078e0209 */
[----:B------:R-:W-:-:S03]  /*19cf0*/  IMAD.MOV.U32 R7, RZ, RZ, R3 ;  /* 0x000000ffff077224 */ /* 0x000fc600078e0003 */
[----:B------:R-:W-:-:S13]  /*19d00*/  ISETP.GT.AND P6, PT, R4, R0, PT ;  /* 0x000000000400720c */ /* 0x000fda0003fc4270 */
[----:B------:R-:W-:Y:S05]  /*19d10*/  @P6 BRA `(.L_x_3930) ;  /* 0x0000000000ac6947 */ /* 0x000fea0003800000 */
.L_x_3933:
        /* <DEDUP_REMOVED lines=37> */
.L_x_4019:
[----:B------:R-:W-:Y:S02]  /*19f70*/  ULDC UR4, c[0x0][0xc38] ;  /* 0x00030e0000047ab9 */ /* 0x000fe40000000800 */
[----:B------:R-:W-:-:S04]  /*19f80*/  IMAD.U32 R2, RZ, RZ, UR4 ;  /* 0x00000004ff027e24 */ /* 0x000fc8000f8e00ff */
[----:B-1----:R-:W-:-:S04]  /*19f90*/  IMAD R9, R9, R2, RZ ;  /* 0x0000000209097224 */ /* 0x002fc800078e02ff */
[----:B------:R-:W-:-:S05]  /*19fa0*/  IMAD.IADD R4, R9, 0x1, R4 ;  /* 0x0000000109047824 */ /* 0x000fca00078e0204 */
[----:B------:R-:W-:-:S13]  /*19fb0*/  ISETP.GT.AND P6, PT, R4, R0, PT ;  /* 0x000000000400720c */ /* 0x000fda0003fc4270 */
[----:B------:R-:W-:Y:S05]  /*19fc0*/  @!P6 BRA `(.L_x_3933) ;  /* 0xfffffffc0054e947 */ /* 0x000fea000383ffff */
.L_x_3930:
[----:B------:R-:W-:Y:S01]  /*19fd0*/  IMAD.IADD R9, R4, 0x1, -R9 ;  /* 0x0000000104097824 */ /* 0x000fe200078e0a09 */
[----:B------:R-:W-:-:S03]  /*19fe0*/  UMOV UR4, 0xffffffff ;  /* 0xffffffff00047882 */ /* 0x000fc60000000000 */
[----:B0-----:R-:W-:-:S05]  /*19ff0*/  IMAD R3, R7, R2, R9 ;  /* 0x0000000207037224 */ /* 0x001fca00078e0209 */
[----:B------:R-:W-:Y:S01]  /*1a000*/  ISETP.GT.AND P6, PT, R3, R0, PT ;  /* 0x000000000300720c */ /* 0x000fe20003fc4270 */
[----:B------:R-:W-:-:S12]  /*1a010*/  BRA.DIV UR4, `(.L_x_3934) ;  /* 0x0000002604ac7947 */ /* 0x000fd8000b800000 */
[----:B------:R-:W-:-:S04]  /*1a020*/  VOTE.ANY R3, PT, !P6 ;  /* 0x0000000000037806 */ /* 0x000fc800070e0100 */
[----:B------:R-:W0:Y:S02]  /*1a030*/  POPC R4, R3 ;  /* 0x0000000300047309 */ /* 0x000e240000000000 */
[----:B0-----:R0:W1:Y:S04]  /*1a040*/  SHFL.IDX PT, R5, R5, R4, 0x1f ;  /* 0x00001f0405057589 */ /* 0x00106800000e0000 */
[----:B------:R0:W2:Y:S02]  /*1a050*/  SHFL.IDX PT, R6, R6, R4, 0x1f ;  /* 0x00001f0406067589 */ /* 0x0000a400000e0000 */
.L_x_4024:
[----:B------:R-:W-:-:S13]  /*1a060*/  ISETP.NE.AND P0, PT, R3, RZ, PT ;  /* 0x000000ff0300720c */ /* 0x000fda0003f05270 */
[----:B------:R-:W-:Y:S05]  /*1a070*/  @!P0 BRA `(.L_x_3935) ;  /* 0x0000000000148947 */ /* 0x000fea0003800000 */
[----:B------:R-:W-:Y:S01]  /*1a080*/  UMOV UR4, 0xffffffff ;  /* 0xffffffff00047882 */ /* 0x000fe20000000000 */
[----:B------:R-:W-:Y:S02]  /*1a090*/  VIADD R12, R4, 0xffffffff ;  /* 0xffffffff040c7836 */ /* 0x000fe40000000000 */
[----:B------:R-:W-:Y:S05]  /*1a0a0*/  BRA.DIV UR4, `(.L_x_3936) ;  /* 0x0000002604e47947 */ /* 0x000fea000b800000 */
[----:B------:R3:W4:Y:S02]  /*1a0b0*/  SHFL.IDX PT, R7, R7, R12, 0x1f ;  /* 0x00001f0c07077589 */ /* 0x00072400000e0000 */
.L_x_4027:
[----:B----4-:R-:W-:-:S07]  /*1a0c0*/  IMAD.MOV.U32 R8, RZ, RZ, R7 ;  /* 0x000000ffff087224 */ /* 0x010fce00078e0007 */
.L_x_3935:
[----:B------:R-:W4:Y:S01]  /*1a0d0*/  LDL.LU R10, [R1+0xc] ;  /* 0x00000c00010a7983 */ /* 0x000f220000300800 */
[----:B-1----:R-:W-:Y:S01]  /*1a0e0*/  IABS R7, R5 ;  /* 0x0000000500077213 */ /* 0x002fe20000000000 */
[----:B------:R-:W-:-:S03]  /*1a0f0*/  IMAD R9, R8, R2, R9 ;  /* 0x0000000208097224 */ /* 0x000fc600078e0209 */
[----:B------:R-:W1:Y:S01]  /*1a100*/  I2F.RP R2, R7 ;  /* 0x0000000700027306 */ /* 0x000e620000209400 */
[----:B------:R-:W-:Y:S01]  /*1a110*/  IMAD.IADD R0, R0, 0x1, -R9 ;  /* 0x0000000100007824 */ /* 0x000fe200078e0a09 */
[----:B------:R5:W-:Y:S02]  /*1a120*/  STL [R1], R9 ;  /* 0x0000000901007387 */ /* 0x000be40000100800 */
[----:B-----5:R-:W-:-:S04]  /*1a130*/  IABS R9, R5 ;  /* 0x0000000500097213 */ /* 0x020fc80000000000 */
        /* <DEDUP_REMOVED lines=16> */
[----:B--2---:R-:W-:-:S04]  /*1a240*/  IABS R7, R6 ;  /* 0x0000000600077213 */ /* 0x004fc80000000000 */
        /* <DEDUP_REMOVED lines=32> */
[----:B----4-:R-:W-:Y:S02]  /*1a450*/  IMAD.IADD R10, R4, 0x1, R10 ;  /* 0x00000001040a7824 */ /* 0x010fe400078e020a */
[----:B0-----:R-:W-:Y:S02]  /*1a460*/  IMAD.IADD R4, R0, 0x1, -R5 ;  /* 0x0000000100047824 */ /* 0x001fe400078e0a05 */
[----:B------:R-:W-:-:S05]  /*1a470*/  IMAD R0, R3, 0x10000, R2 ;  /* 0x0001000003007824 */ /* 0x000fca00078e0202 */
[----:B------:R0:W-:Y:S04]  /*1a480*/  STL [R1+0x8], R0 ;  /* 0x0000080001007387 */ /* 0x0001e80000100800 */
[----:B------:R0:W-:Y:S04]  /*1a490*/  STL [R1+0xc], R10 ;  /* 0x00000c0a01007387 */ /* 0x0001e80000100800 */
[----:B------:R0:W-:Y:S01]  /*1a4a0*/  STL [R1+0x4], R4 ;  /* 0x0000040401007387 */ /* 0x0001e20000100800 */
[----:B------:R-:W-:Y:S05]  /*1a4b0*/  BRA `(.L_x_3937) ;  /* 0x0000000000287947 */ /* 0x000fea0003800000 */
.L_x_3931:
        /* <DEDUP_REMOVED lines=10> */
.L_x_3937:
[----:B-1----:R-:W2:Y:S04]  /*1a560*/  LDL R3, [R1+0x8] ;  /* 0x0000080001037983 */ /* 0x002ea80000100800 */
[----:B------:R-:W4:Y:S04]  /*1a570*/  LDL R2, [R1+0xc] ;  /* 0x00000c0001027983 */ /* 0x000f280000100800 */
[----:B------:R-:W5:Y:S04]  /*1a580*/  LDL R5, [R1+0x4] ;  /* 0x0000040001057983 */ /* 0x000f680000100800 */
[----:B0-----:R-:W5:Y:S01]  /*1a590*/  LDL R4, [R1] ;  /* 0x0000000001047983 */ /* 0x001f620000100800 */
        /* <DEDUP_REMOVED lines=8> */
[----:B----4-:R-:W-:Y:S01]  /*1a620*/  IMAD.MOV.U32 R7, RZ, RZ, R2 ;  /* 0x000000ffff077224 */ /* 0x010fe200078e0002 */
[----:B0-----:R-:W-:-:S05]  /*1a630*/  @!P0 LEA R18, R3, R0, 0x18 ;  /* 0x0000000003128211 */ /* 0x001fca00078ec0ff */
[----:B-----5:R0:W-:Y:S01]  /*1a640*/  @!P0 STS.128 [R18+0x28cd0], R4 ;  /* 0x028cd00412008388 */ /* 0x0201e20000000c00 */
[----:B------:R-:W-:Y:S06]  /*1a650*/  BAR.ARV 0x5, 0x180 ;  /* 0x0146000000007b1d */ /* 0x000fec0000002000 */
.L_x_3928:
[----:B------:R-:W2:Y:S01]  /*1a660*/  LDL R0, [R1+0xc] ;  /* 0x00000c0001007983 */ /* 0x000ea20000100800 */
[----:B------:R-:W-:Y:S02]  /*1a670*/  ULDC UR4, c[0x0][0xc3c] ;  /* 0x00030f0000047ab9 */ /* 0x000fe40000000800 */
[----:B--2---:R-:W-:-:S13]  /*1a680*/  ISETP.GE.AND P0, PT, R0, UR4, PT ;  /* 0x0000000400007c0c */ /* 0x004fda000bf06270 */
[----:B------:R-:W-:Y:S05]  /*1a690*/  @!P0 BRA `(.L_x_3938) ;  /* 0xffffff80003c8947 */ /* 0x000fea000383ffff */
[----:B------:R-:W-:Y:S05]  /*1a6a0*/  BSYNC B8 ;  /* 0x0000000000087941 */ /* 0x000fea0003800000 */
.L_x_3772:
        /* <DEDUP_REMOVED lines=12> */
.L_x_4028:
[----:B------:R-:W-:Y:S05]  /*1a770*/  BSYNC B0 ;  /* 0x0000000000007941 */ /* 0x000fea0003800000 */
.L_x_3939:
[----:B------:R-:W-:-:S03]  /*1a780*/  UMOV UR4, 0xffffffff ;  /* 0xffffffff00047882 */ /* 0x000fc60000000000 */
[----:B------:R-:W-:Y:S05]  /*1a790*/  BRA.DIV UR4, `(.L_x_3941) ;  /* 0x0000002204647947 */ /* 0x000fea000b800000 */
[----:B------:R-:W1:Y:S02]  /*1a7a0*/  S2R R2, SR_TID.X ;  /* 0x0000000000027919 */ /* 0x000e640000002100 */
[----:B-1----:R-:W-:-:S04]  /*1a7b0*/  SHF.R.U32.HI R2, RZ, 0x5, R2 ;  /* 0x00000005ff027819 */ /* 0x002fc80000011602 */
[----:B------:R-:W-:-:S05]  /*1a7c0*/  LOP3.LUT R2, R2, 0x3, RZ, 0xc0, !PT ;  /* 0x0000000302027812 */ /* 0x000fca00078ec0ff */
[----:B------:R1:W2:Y:S02]  /*1a7d0*/  SHFL.IDX PT, R14, R2, RZ, 0x1f ;  /* 0x00001fff020e7589 */ /* 0x0002a400000e0000 */
.L_x_4031:
[----:B--2---:R-:W-:-:S13]  /*1a7e0*/  ISETP.NE.AND P0, PT, R14, RZ, PT ;  /* 0x000000ff0e00720c */ /* 0x004fda0003f05270 */
[----:B------:R-:W-:Y:S05]  /*1a7f0*/  @P0 BRA `(.L_x_3636) ;  /* 0x00000000008c0947 */ /* 0x000fea0003800000 */
[----:B------:R-:W-:-:S03]  /*1a800*/  UMOV UR4, 0xffffffff ;  /* 0xffffffff00047882 */ /* 0x000fc60000000000 */
[----:B------:R-:W-:Y:S05]  /*1a810*/  BRA.DIV UR4, `(.L_x_3942) ;  /* 0x0000002204787947 */ /* 0x000fea000b800000 */
[----:B------:R-:W-:-:S13]  /*1a820*/  ELECT P6, URZ, PT ;  /* 0x00000000003f782f */ /* 0x000fda00038c0000 */
.L_x_4034:
[----:B------:R-:W-:Y:S05]  /*1a830*/  @!P6 BRA `(.L_x_3636) ;  /* 0x00000000007ce947 */ /* 0x000fea0003800000 */
[----:B------:R-:W-:-:S06]  /*1a840*/  ULOP3.LUT UR4, UR36, 0x2, URZ, 0xfc, !UPT ;  /* 0x0000000224047892 */ /* 0x000fcc000f8efc3f */
[----:B-1----:R-:W-:-:S05]  /*1a850*/  IMAD.U32 R2, RZ, RZ, UR4 ;  /* 0x00000004ff027e24 */ /* 0x002fca000f8e00ff */
[----:B------:R-:W-:-:S13]  /*1a860*/  ISETP.NE.AND P2, PT, R2, 0x3, PT ;  /* 0x000000030200780c */ /* 0x000fda0003f45270 */
[----:B------:R-:W-:Y:S05]  /*1a870*/  @!P2 BRA `(.L_x_3943) ;  /* 0x000000000004a947 */ /* 0x000fea0003800000 */
[----:B------:R-:W-:Y:S01]  /*1a880*/  BPT.TRAP 0x1 ;  /* 0x000000040000795c */ /* 0x000fe20000300000 */
.L_x_3943:
        /* <DEDUP_REMOVED lines=13> */
.L_x_4035:
[----:B------:R-:W1:Y:S02]  /*1a960*/  SYNCS.PHASECHK.TRANS64.TRYWAIT P0, [R7+URZ], R2 ;  /* 0x00000002070075a7 */ /* 0x000e64000800017f */
[----:B-1----:R-:W-:Y:S05]  /*1a970*/  @!P0 BRA `(.L_x_3945) ;  /* 0x0000002000548947 */ /* 0x002fea0003800000 */
.L_x_4036:
[----:B------:R-:W-:Y:S05]  /*1a980*/  @!P2 BRA `(.L_x_3946) ;  /* 0x000000000004a947 */ /* 0x000fea0003800000 */
[----:B------:R-:W-:Y:S01]  /*1a990*/  BPT.TRAP 0x1 ;  /* 0x000000040000795c */ /* 0x000fe20000300000 */
.L_x_3946:
[----:B------:R-:W-:-:S04]  /*1a9a0*/  VIADD R0, R0, 0x28c60 ;  /* 0x00028c6000007836 */ /* 0x000fc80000000000 */
[----:B------:R-:W-:-:S04]  /*1a9b0*/  IMAD R4, R19, 0x8, R0 ;  /* 0x0000000813047824 */ /* 0x000fc800078e0200 */
[----:B------:R-:W2:Y:S02]  /*1a9c0*/  SYNCS.PHASECHK.TRANS64.TRYWAIT P0, [R4+URZ], R5 ;  /* 0x00000005040075a7 */ /* 0x000ea4000800017f */
[----:B--2---:R-:W-:Y:S05]  /*1a9d0*/  @!P0 BRA `(.L_x_3947) ;  /* 0x0000002000508947 */ /* 0x004fea0003800000 */
.L_x_4037:
[----:B------:R-:W-:-:S07]  /*1a9e0*/  IMAD R3, R3, 0x8, R0 ;  /* 0x0000000803037824 */ /* 0x000fce00078e0200 */
.L_x_3948:
[----:B----4-:R4:W0:Y:S02]  /*1a9f0*/  SYNCS.PHASECHK.TRANS64.TRYWAIT P0, [R3+URZ], R2 ;  /* 0x00000002030075a7 */ /* 0x010824000800017f */
[----:B0-----:R-:W-:Y:S05]  /*1aa00*/  @!P0 NANOSLEEP.SYNCS 0x989680 ;  /* 0x009896800000895d */ /* 0x001fea0003900000 */
[----:B------:R-:W0:Y:S02]  /*1aa10*/  @!P0 SYNCS.PHASECHK.TRANS64 P0, [R3+URZ], R2 ;  /* 0x00000002030085a7 */ /* 0x000e24000800007f */
[----:B0-----:R-:W-:Y:S05]  /*1aa20*/  @!P0 BRA `(.L_x_3948) ;  /* 0xfffffffc00f08947 */ /* 0x001fea000383ffff */
.L_x_3636:
[----:B------:R-:W-:Y:S05]  /*1aa30*/  BSYNC B9 ;  /* 0x0000000000097941 */ /* 0x000fea0003800000 */
.L_x_3633:
[----:B------:R-:W-:Y:S05]  /*1aa40*/  EXIT ;  /* 0x000000000000794d */ /* 0x000fea0003800000 */
.L_x_3654:
[----:B0-----:R0:W1:Y:S02]  /*1aa50*/  SYNCS.PHASECHK.TRANS64.TRYWAIT P5, [R73+URZ+0x28c90], R74 ;  /* 0x028c904a490075a7 */ /* 0x00106400080a017f */
[----:B-1----:R-:W-:Y:S05]  /*1aa60*/  @!P5 NANOSLEEP.SYNCS 0x989680 ;  /* 0x009896800000d95d */ /* 0x002fea0003900000 */
[----:B------:R-:W1:Y:S02]  /*1aa70*/  @!P5 SYNCS.PHASECHK.TRANS64 P5, [R73+URZ+0x28c90], R74 ;  /* 0x028c904a4900d5a7 */ /* 0x000e6400080a007f */
[----:B-1----:R-:W-:Y:S05]  /*1aa80*/  @!P5 BRA `(.L_x_3654) ;  /* 0xfffffffc00f0d947 */ /* 0x002fea000383ffff */
[----:B------:R-:W-:Y:S05]  /*1aa90*/  BRA `(.L_x_3949) ;  /* 0xfffffe8000907947 */ /* 0x000fea000383ffff */
.L_x_3664:
[----:B-1----:R1:W2:Y:S02]  /*1aaa0*/  SYNCS.PHASECHK.TRANS64.TRYWAIT P5, [R73+URZ+0x28c90], R74 ;  /* 0x028c904a490075a7 */ /* 0x0022a400080a017f */
[----:B--2---:R-:W-:Y:S05]  /*1aab0*/  @!P5 NANOSLEEP.SYNCS 0x989680 ;  /* 0x009896800000d95d */ /* 0x004fea0003900000 */
[----:B------:R-:W2:Y:S02]  /*1aac0*/  @!P5 SYNCS.PHASECHK.TRANS64 P5, [R73+URZ+0x28c90], R74 ;  /* 0x028c904a4900d5a7 */ /* 0x000ea400080a007f */
[----:B--2---:R-:W-:Y:S05]  /*1aad0*/  @!P5 BRA `(.L_x_3664) ;  /* 0xfffffffc00f0d947 */ /* 0x004fea000383ffff */
[----:B------:R-:W-:Y:S05]  /*1aae0*/  BRA `(.L_x_3950) ;  /* 0xfffffe8800ec7947 */ /* 0x000fea000383ffff */
.L_x_3669:
[----:B0-----:R0:W1:Y:S02]  /*1aaf0*/  SYNCS.PHASECHK.TRANS64.TRYWAIT P1, [R73+URZ+0x28c90], R74 ;  /* 0x028c904a490075a7 */ /* 0x001064000802017f */
[----:B-1----:R-:W-:Y:S05]  /*1ab00*/  @!P1 NANOSLEEP.SYNCS 0x989680 ;  /* 0x009896800000995d */ /* 0x002fea0003900000 */
[----:B------:R-:W1:Y:S02]  /*1ab10*/  @!P1 SYNCS.PHASECHK.TRANS64 P1, [R73+URZ+0x28c90], R74 ;  /* 0x028c904a490095a7 */ /* 0x000e64000802007f */
[----:B-1----:R-:W-:Y:S05]  /*1ab20*/  @!P1 BRA `(.L_x_3669) ;  /* 0xfffffffc00f09947 */ /* 0x002fea000383ffff */
[----:B------:R-:W-:Y:S05]  /*1ab30*/  BRA `(.L_x_3951) ;  /* 0xfffffe9400007947 */ /* 0x000fea000383ffff */
.L_x_3673:
[----:B--2---:R2:W0:Y:S02]  /*1ab40*/  SYNCS.PHASECHK.TRANS64.TRYWAIT P0, [R73+URZ+0x28cb0], R74 ;  /* 0x028cb04a490075a7 */ /* 0x004424000800017f */
[----:B0-----:R-:W-:Y:S05]  /*1ab50*/  @!P0 NANOSLEEP.SYNCS 0x989680 ;  /* 0x009896800000895d */ /* 0x001fea0003900000 */
[----:B------:R-:W0:Y:S02]  /*1ab60*/  @!P0 SYNCS.PHASECHK.TRANS64 P0, [R73+URZ+0x28cb0], R74 ;  /* 0x028cb04a490085a7 */ /* 0x000e24000800007f */
[----:B0-----:R-:W-:Y:S05]  /*1ab70*/  @!P0 BRA `(.L_x_3673) ;  /* 0xfffffffc00f08947 */ /* 0x001fea000383ffff */
[----:B------:R-:W-:Y:S05]  /*1ab80*/  BRA `(.L_x_3952) ;  /* 0xfffffe94007c7947 */ /* 0x000fea000383ffff */
.L_x_3686:
[----:B0-----:R0:W1:Y:S02]  /*1ab90*/  SYNCS.PHASECHK.TRANS64.TRYWAIT P0, [R5+URZ+0x28c50], R8 ;  /* 0x028c5008050075a7 */ /* 0x001064000800017f */
[----:B-1----:R-:W-:Y:S05]  /*1aba0*/  @!P0 NANOSLEEP.SYNCS 0x989680 ;  /* 0x009896800000895d */ /* 0x002fea0003900000 */
[----:B------:R-:W1:Y:S02]  /*1abb0*/  @!P0 SYNCS.PHASECHK.TRANS64 P0, [R5+URZ+0x28c50], R8 ;  /* 0x028c5008050085a7 */ /* 0x000e64000800007f */
[----:B-1----:R-:W-:Y:S05]  /*1abc0*/  @!P0 BRA `(.L_x_3686) ;  /* 0xfffffffc00f08947 */ /* 0x002fea000383ffff */
[----:B------:R-:W-:Y:S05]  /*1abd0*/  BRA `(.L_x_3953) ;  /* 0xfffffea4002c7947 */ /* 0x000fea000383ffff */
.L_x_3693:
[----:B-1----:R1:W2:Y:S02]  /*1abe0*/  SYNCS.PHASECHK.TRANS64.TRYWAIT P0, [R4+URZ+0x28c50], R5 ;  /* 0x028c5005040075a7 */ /* 0x0022a4000800017f */
[----:B--2---:R-:W-:Y:S05]  /*1abf0*/  @!P0 NANOSLEEP.SYNCS 0x989680 ;  /* 0x009896800000895d */ /* 0x004fea0003900000 */
[----:B------:R-:W2:Y:S02]  /*1ac00*/  @!P0 SYNCS.PHASECHK.TRANS64 P0, [R4+URZ+0x28c50], R5 ;  /* 0x028c5005040085a7 */ /* 0x000ea4000800007f */
[----:B--2---:R-:W-:Y:S05]  /*1ac10*/  @!P0 BRA `(.L_x_3693) ;  /* 0xfffffffc00f08947 */ /* 0x004fea000383ffff */
[----:B------:R-:W-:Y:S05]  /*1ac20*/  BRA `(.L_x_3692) ;  /* 0xfffffeb000687947 */ /* 0x000fea000383ffff */
.L_x_3708:
        /* <DEDUP_REMOVED lines=8> */
.L_x_3955:
[----:B------:R-:W-:Y:S05]  /*1acb0*/  BSYNC B1 ;  /* 0x0000000000017941 */ /* 0x000fea0003800000 */
.L_x_3954:
        /* <DEDUP_REMOVED lines=8> */
.L_x_3956:
[----:B------:R-:W-:Y:S02]  /*1ad40*/  IMAD.MOV.U32 R13, RZ, RZ, R24 ;  /* 0x000000ffff0d7224 */ /* 0x000fe400078e0018 */
[----:B------:R-:W-:-:S07]  /*1ad50*/  IMAD.MOV.U32 R0, RZ, RZ, R14 ;  /* 0x000000ffff007224 */ /* 0x000fce00078e000e */
[----:B------:R-:W-:Y:S05]  /*1ad60*/  WARPSYNC.COLLECTIVE R15, `(.L_x_3957) ;  /* 0x000000000f087348 */ /* 0x000fea0003c00000 */
[----:B------:R0:W1:Y:S02]  /*1ad70*/  SHFL.IDX P6, R14, R13, R12, R11 ;  /* 0x0000000c0d0e7389 */ /* 0x00006400000c000b */
[----:B01----:R-:W-:Y:S01]  /*1ad80*/  ENDCOLLECTIVE ;  /* 0x000000000000791b */ /* 0x003fe20003800000 */
.L_x_3957:
[----:B------:R-:W-:Y:S02]  /*1ad90*/  IMAD.MOV.U32 R13, RZ, RZ, R28 ;  /* 0x000000ffff0d7224 */ /* 0x000fe400078e001c */
[----:B------:R-:W-:-:S07]  /*1ada0*/  IMAD.MOV.U32 R24, RZ, RZ, R14 ;  /* 0x000000ffff187224 */ /* 0x000fce00078e000e */
[----:B------:R-:W-:Y:S05]  /*1adb0*/  WARPSYNC.COLLECTIVE R15, `(.L_x_3958) ;  /* 0x000000000f087348 */ /* 0x000fea0003c00000 */
[----:B------:R0:W1:Y:S02]  /*1adc0*/  SHFL.IDX P6, R14, R13, R12, R11 ;  /* 0x0000000c0d0e7389 */ /* 0x00006400000c000b */
[----:B01----:R-:W-:Y:S01]  /*1add0*/  ENDCOLLECTIVE ;  /* 0x000000000000791b */ /* 0x003fe20003800000 */
.L_x_3958:
[----:B------:R-:W-:Y:S01]  /*1ade0*/  IMAD.MOV.U32 R21, RZ, RZ, R14 ;  /* 0x000000ffff157224 */ /* 0x000fe200078e000e */
[----:B------:R-:W-:Y:S06]  /*1adf0*/  BRA `(.L_x_3959) ;  /* 0xfffffec8002c7947 */ /* 0x000fec000383ffff */
.L_x_3712:
[----:B0-----:R0:W1:Y:S02]  /*1ae00*/  SYNCS.PHASECHK.TRANS64.TRYWAIT P0, [R2+URZ+0x28c00], R13 ;  /* 0x028c000d020075a7 */ /* 0x001064000800017f */
[----:B-1----:R-:W-:Y:S05]  /*1ae10*/  @!P0 NANOSLEEP.SYNCS 0x989680 ;  /* 0x009896800000895d */ /* 0x002fea0003900000 */
[----:B------:R-:W1:Y:S02]  /*1ae20*/  @!P0 SYNCS.PHASECHK.TRANS64 P0, [R2+URZ+0x28c00], R13 ;  /* 0x028c000d020085a7 */ /* 0x000e64000800007f */
[----:B-1----:R-:W-:Y:S05]  /*1ae30*/  @!P0 BRA `(.L_x_3712) ;  /* 0xfffffffc00f08947 */ /* 0x002fea000383ffff */
[----:B------:R-:W-:Y:S05]  /*1ae40*/  BRA `(.L_x_3960) ;  /* 0xfffffecc00507947 */ /* 0x000fea000383ffff */
.L_x_3720:
        /* <DEDUP_REMOVED lines=8> */
.L_x_3962:
[----:B------:R-:W-:Y:S05]  /*1aed0*/  BSYNC B1 ;  /* 0x0000000000017941 */ /* 0x000fea0003800000 */
.L_x_3961:
        /* <DEDUP_REMOVED lines=8> */
.L_x_3963:
[----:B------:R-:W-:Y:S02]  /*1af60*/  IMAD.MOV.U32 R13, RZ, RZ, R24 ;  /* 0x000000ffff0d7224 */ /* 0x000fe400078e0018 */
[----:B------:R-:W-:-:S07]  /*1af70*/  IMAD.MOV.U32 R3, RZ, RZ, R14 ;  /* 0x000000ffff037224 */ /* 0x000fce00078e000e */
[----:B------:R-:W-:Y:S05]  /*1af80*/  WARPSYNC.COLLECTIVE R15, `(.L_x_3964) ;  /* 0x000000000f087348 */ /* 0x000fea0003c00000 */
[----:B------:R0:W1:Y:S02]  /*1af90*/  SHFL.IDX P6, R14, R13, R12, R11 ;  /* 0x0000000c0d0e7389 */ /* 0x00006400000c000b */
[----:B01----:R-:W-:Y:S01]  /*1afa0*/  ENDCOLLECTIVE ;  /* 0x000000000000791b */ /* 0x003fe20003800000 */
.L_x_3964:
[----:B------:R-:W-:Y:S02]  /*1afb0*/  IMAD.MOV.U32 R13, RZ, RZ, R28 ;  /* 0x000000ffff0d7224 */ /* 0x000fe400078e001c */
[----:B------:R-:W-:-:S07]  /*1afc0*/  IMAD.MOV.U32 R5, RZ, RZ, R14 ;  /* 0x000000ffff057224 */ /* 0x000fce00078e000e */
[----:B------:R-:W-:Y:S05]  /*1afd0*/  WARPSYNC.COLLECTIVE R15, `(.L_x_3965) ;  /* 0x000000000f087348 */ /* 0x000fea0003c00000 */
[----:B------:R0:W1:Y:S02]  /*1afe0*/  SHFL.IDX P6, R14, R13, R12, R11 ;  /* 0x0000000c0d0e7389 */ /* 0x00006400000c000b */
[----:B01----:R-:W-:Y:S01]  /*1aff0*/  ENDCOLLECTIVE ;  /* 0x000000000000791b */ /* 0x003fe20003800000 */
.L_x_3965:
[----:B------:R-:W-:Y:S02]  /*1b000*/  IMAD.MOV.U32 R12, RZ, RZ, R3 ;  /* 0x000000ffff0c7224 */ /* 0x000fe400078e0003 */
[----:B------:R-:W-:Y:S01]  /*1b010*/  IMAD.MOV.U32 R13, RZ, RZ, R0 ;  /* 0x000000ffff0d7224 */ /* 0x000fe200078e0000 */
[----:B------:R-:W-:Y:S06]  /*1b020*/  BRA `(.L_x_3966) ;  /* 0xfffffed400b47947 */ /* 0x000fec000383ffff */
.L_x_3724:
[----:B0-----:R0:W1:Y:S02]  /*1b030*/  SYNCS.PHASECHK.TRANS64.TRYWAIT P1, [R2+URZ+0x28c00], R13 ;  /* 0x028c000d020075a7 */ /* 0x001064000802017f */
[----:B-1----:R-:W-:Y:S05]  /*1b040*/  @!P1 NANOSLEEP.SYNCS 0x989680 ;  /* 0x009896800000995d */ /* 0x002fea0003900000 */
[----:B------:R-:W1:Y:S02]  /*1b050*/  @!P1 SYNCS.PHASECHK.TRANS64 P1, [R2+URZ+0x28c00], R13 ;  /* 0x028c000d020095a7 */ /* 0x000e64000802007f */
[----:B-1----:R-:W-:Y:S05]  /*1b060*/  @!P1 BRA `(.L_x_3724) ;  /* 0xfffffffc00f09947 */ /* 0x002fea000383ffff */
[----:B------:R-:W-:Y:S05]  /*1b070*/  BRA `(.L_x_3967) ;  /* 0xfffffed800887947 */ /* 0x000fea000383ffff */
.L_x_3730:
[----:B0-----:R0:W1:Y:S02]  /*1b080*/  SYNCS.PHASECHK.TRANS64.TRYWAIT P1, [R14+URZ+0x28c30], R15 ;  /* 0x028c300f0e0075a7 */ /* 0x001064000802017f */
[----:B-1----:R-:W-:Y:S05]  /*1b090*/  @!P1 NANOSLEEP.SYNCS 0x989680 ;  /* 0x009896800000995d */ /* 0x002fea0003900000 */
[----:B------:R-:W1:Y:S02]  /*1b0a0*/  @!P1 SYNCS.PHASECHK.TRANS64 P1, [R14+URZ+0x28c30], R15 ;  /* 0x028c300f0e0095a7 */ /* 0x000e64000802007f */
[----:B-1----:R-:W-:Y:S05]  /*1b0b0*/  @!P1 BRA `(.L_x_3730) ;  /* 0xfffffffc00f09947 */ /* 0x002fea000383ffff */
[----:B------:R-:W-:Y:S05]  /*1b0c0*/  BRA `(.L_x_3729) ;  /* 0xfffffee400b07947 */ /* 0x000fea000383ffff */
.L_x_3735:
[----:B--2---:R2:W3:Y:S02]  /*1b0d0*/  SYNCS.PHASECHK.TRANS64.TRYWAIT P2, [R14+URZ+0x28c50], R15 ;  /* 0x028c500f0e0075a7 */ /* 0x0044e4000804017f */
[----:B---3--:R-:W-:Y:S05]  /*1b0e0*/  @!P2 NANOSLEEP.SYNCS 0x989680 ;  /* 0x009896800000a95d */ /* 0x008fea0003900000 */
[----:B------:R-:W3:Y:S02]  /*1b0f0*/  @!P2 SYNCS.PHASECHK.TRANS64 P2, [R14+URZ+0x28c50], R15 ;  /* 0x028c500f0e00a5a7 */ /* 0x000ee4000804007f */
[----:B---3--:R-:W-:Y:S05]  /*1b100*/  @!P2 BRA `(.L_x_3735) ;  /* 0xfffffffc00f0a947 */ /* 0x008fea000383ffff */
[----:B------:R-:W-:Y:S05]  /*1b110*/  BRA `(.L_x_3734) ;  /* 0xfffffef400ec7947 */ /* 0x000fea000383ffff */
.L_x_3742:
[----:B0-----:R0:W2:Y:S02]  /*1b120*/  SYNCS.PHASECHK.TRANS64.TRYWAIT P3, [R217+URZ+0x28c30], R14 ;  /* 0x028c300ed90075a7 */ /* 0x0010a4000806017f */
[----:B--2---:R-:W-:Y:S05]  /*1b130*/  @!P3 NANOSLEEP.SYNCS 0x989680 ;  /* 0x009896800000b95d */ /* 0x004fea0003900000 */
[----:B------:R-:W2:Y:S02]  /*1b140*/  @!P3 SYNCS.PHASECHK.TRANS64 P3, [R217+URZ+0x28c30], R14 ;  /* 0x028c300ed900b5a7 */ /* 0x000ea4000806007f */
[----:B--2---:R-:W-:Y:S05]  /*1b150*/  @!P3 BRA `(.L_x_3742) ;  /* 0xfffffffc00f0b947 */ /* 0x004fea000383ffff */
[----:B------:R-:W-:Y:S05]  /*1b160*/  BRA `(.L_x_3741) ;  /* 0xfffffefc00007947 */ /* 0x000fea000383ffff */
.L_x_3747:
[----:B----4-:R4:W0:Y:S02]  /*1b170*/  SYNCS.PHASECHK.TRANS64.TRYWAIT P3, [R217+URZ+0x28c50], R14 ;  /* 0x028c500ed90075a7 */ /* 0x010824000806017f */
[----:B0-----:R-:W-:Y:S05]  /*1b180*/  @!P3 NANOSLEEP.SYNCS 0x989680 ;  /* 0x009896800000b95d */ /* 0x001fea0003900000 */
[----:B------:R-:W0:Y:S02]  /*1b190*/  @!P3 SYNCS.PHASECHK.TRANS64 P3, [R217+URZ+0x28c50], R14 ;  /* 0x028c500ed900b5a7 */ /* 0x000e24000806007f */
[----:B0-----:R-:W-:Y:S05]  /*1b1a0*/  @!P3 BRA `(.L_x_3747) ;  /* 0xfffffffc00f0b947 */ /* 0x001fea000383ffff */
[----:B------:R-:W-:Y:S05]  /*1b1b0*/  BRA `(.L_x_3746) ;  /* 0xffffff1000547947 */ /* 0x000fea000383ffff */
.L_x_3780:
[----:B------:R-:W1:Y:S01]  /*1b1c0*/  S2R R5, SR_TID.X ;  /* 0x0000000000057919 */ /* 0x000e620000002100 */
[----:B------:R-:W-:Y:S01]  /*1b1d0*/  BSSY B1, `(.L_x_3968) ;  /* 0x000000a000017945 */ /* 0x000fe20003800000 */
[----:B0-----:R-:W-:Y:S02]  /*1b1e0*/  IMAD.MOV.U32 R12, RZ, RZ, RZ ;  /* 0x000000ffff0c7224 */ /* 0x001fe400078e00ff */
[----:B------:R-:W-:Y:S02]  /*1b1f0*/  IMAD.MOV.U32 R11, RZ, RZ, 0x1f ;  /* 0x0000001fff0b7424 */ /* 0x000fe400078e00ff */
[----:B------:R-:W-:Y:S01]  /*1b200*/  IMAD.MOV.U32 R15, RZ, RZ, -0x1 ;  /* 0xffffffffff0f7424 */ /* 0x000fe200078e00ff */
[----:B-1----:R-:W-:-:S04]  /*1b210*/  SHF.R.U32.HI R5, RZ, 0x5, R5 ;  /* 0x00000005ff057819 */ /* 0x002fc80000011605 */
[----:B------:R-:W-:-:S05]  /*1b220*/  LOP3.LUT R5, R5, 0x3, RZ, 0xc0, !PT ;  /* 0x0000000305057812 */ /* 0x000fca00078ec0ff */
[----:B------:R-:W-:-:S07]  /*1b230*/  IMAD.MOV.U32 R13, RZ, RZ, R5 ;  /* 0x000000ffff0d7224 */ /* 0x000fce00078e0005 */
[----:B------:R-:W-:Y:S05]  /*1b240*/  WARPSYNC.COLLECTIVE R15, `(.L_x_3969) ;  /* 0x000000000f087348 */ /* 0x000fea0003c00000 */
[----:B------:R0:W1:Y:S02]  /*1b250*/  SHFL.IDX P6, R14, R13, R12, R11 ;  /* 0x0000000c0d0e7389 */ /* 0x00006400000c000b */
[----:B01----:R-:W-:Y:S01]  /*1b260*/  ENDCOLLECTIVE ;  /* 0x000000000000791b */ /* 0x003fe20003800000 */
.L_x_3969:
[----:B------:R-:W-:Y:S05]  /*1b270*/  BSYNC B1 ;  /* 0x0000000000017941 */ /* 0x000fea0003800000 */
.L_x_3968:
[----:B------:R-:W-:Y:S05]  /*1b280*/  BRA `(.L_x_3970) ;  /* 0xffffff7c00b07947 */ /* 0x000fea000383ffff */
.L_x_3782:
[----:B------:R-:W-:Y:S01]  /*1b290*/  BSSY B1, `(.L_x_3971) ;  /* 0x0000006000017945 */ /* 0x000fe20003800000 */
[----:B------:R-:W-:-:S07]  /*1b2a0*/  IMAD.MOV.U32 R15, RZ, RZ, -0x1 ;  /* 0xffffffffff0f7424 */ /* 0x000fce00078e00ff */
[----:B0-----:R-:W-:Y:S05]  /*1b2b0*/  WARPSYNC.COLLECTIVE R15, `(.L_x_3972) ;  /* 0x000000000f0c7348 */ /* 0x001fea0003c00000 */
[----:B------:R-:W-:Y:S02]  /*1b2c0*/  ELECT P6, UR62, PT ;  /* 0x00000000003e782f */ /* 0x000fe400038c0000 */
[----:B------:R-:W-:Y:S01]  /*1b2d0*/  MOV R14, UR62 ;  /* 0x0000003e000e7c02 */ /* 0x000fe20008000f00 */
[----:B0-----:R-:W-:Y:S10]  /*1b2e0*/  ENDCOLLECTIVE ;  /* 0x000000000000791b */ /* 0x001ff40003800000 */
.L_x_3972:
[----:B------:R-:W-:Y:S05]  /*1b2f0*/  BSYNC B1 ;  /* 0x0000000000017941 */ /* 0x000fea0003800000 */
.L_x_3971:
[----:B------:R-:W-:Y:S05]  /*1b300*/  BRA `(.L_x_3781) ;  /* 0xffffff7c00a87947 */ /* 0x000fea000383ffff */
.L_x_3784:
[----:B0-----:R0:W1:Y:S02]  /*1b310*/  SYNCS.PHASECHK.TRANS64.TRYWAIT P0, [R18+URZ+0x28c20], R4 ;  /* 0x028c2004120075a7 */ /* 0x001064000800017f */
[----:B-1----:R-:W-:Y:S05]  /*1b320*/  @!P0 NANOSLEEP.SYNCS 0x989680 ;  /* 0x009896800000895d */ /* 0x002fea0003900000 */
[----:B------:R-:W1:Y:S02]  /*1b330*/  @!P0 SYNCS.PHASECHK.TRANS64 P0, [R18+URZ+0x28c20], R4 ;  /* 0x028c2004120085a7 */ /* 0x000e64000800007f */
[----:B-1----:R-:W-:Y:S05]  /*1b340*/  @!P0 BRA `(.L_x_3784) ;  /* 0xfffffffc00f08947 */ /* 0x002fea000383ffff */
[----:B------:R-:W-:Y:S05]  /*1b350*/  BRA `(.L_x_3973) ;  /* 0xffffff7c00b87947 */ /* 0x000fea000383ffff */
.L_x_3788:
[----:B-1----:R1:W2:Y:S02]  /*1b360*/  SYNCS.PHASECHK.TRANS64.TRYWAIT P0, [R5+URZ+0x28ca0], R9 ;  /* 0x028ca009050075a7 */ /* 0x0022a4000800017f */
[----:B--2---:R-:W-:Y:S05]  /*1b370*/  @!P0 NANOSLEEP.SYNCS 0x989680 ;  /* 0x009896800000895d */ /* 0x004fea0003900000 */
[----:B------:R-:W2:Y:S02]  /*1b380*/  @!P0 SYNCS.PHASECHK.TRANS64 P0, [R5+URZ+0x28ca0], R9 ;  /* 0x028ca009050085a7 */ /* 0x000ea4000800007f */
[----:B--2---:R-:W-:Y:S05]  /*1b390*/  @!P0 BRA `(.L_x_3788) ;  /* 0xfffffffc00f08947 */ /* 0x004fea000383ffff */
[----:B------:R-:W-:Y:S05]  /*1b3a0*/  BRA `(.L_x_3974) ;  /* 0xffffff7c00d87947 */ /* 0x000fea000383ffff */
.L_x_3793:
[----:B0-----:R0:W2:Y:S02]  /*1b3b0*/  SYNCS.PHASECHK.TRANS64.TRYWAIT P0, [R5+URZ+0x28cc0], R9 ;  /* 0x028cc009050075a7 */ /* 0x0010a4000800017f */
[----:B--2---:R-:W-:Y:S05]  /*1b3c0*/  @!P0 NANOSLEEP.SYNCS 0x989680 ;  /* 0x009896800000895d */ /* 0x004fea0003900000 */
[----:B------:R-:W2:Y:S02]  /*1b3d0*/  @!P0 SYNCS.PHASECHK.TRANS64 P0, [R5+URZ+0x28cc0], R9 ;  /* 0x028cc009050085a7 */ /* 0x000ea4000800007f */
[----:B--2---:R-:W-:Y:S05]  /*1b3e0*/  @!P0 BRA `(.L_x_3793) ;  /* 0xfffffffc00f08947 */ /* 0x004fea000383ffff */
[----:B------:R-:W-:Y:S05]  /*1b3f0*/  BRA `(.L_x_3975) ;  /* 0xffffff8000587947 */ /* 0x000fea000383ffff */
.L_x_3807:
[----:B0-----:R0:W1:Y:S02]  /*1b400*/  SYNCS.PHASECHK.TRANS64.TRYWAIT P2, [R5+URZ+0x28ca0], R6 ;  /* 0x028ca006050075a7 */ /* 0x001064000804017f */
[----:B-1----:R-:W-:Y:S05]  /*1b410*/  @!P2 NANOSLEEP.SYNCS 0x989680 ;  /* 0x009896800000a95d */ /* 0x002fea0003900000 */
[----:B------:R-:W1:Y:S02]  /*1b420*/  @!P2 SYNCS.PHASECHK.TRANS64 P2, [R5+URZ+0x28ca0], R6 ;  /* 0x028ca0060500a5a7 */ /* 0x000e64000804007f */
[----:B-1----:R-:W-:Y:S05]  /*1b430*/  @!P2 BRA `(.L_x_3807) ;  /* 0xfffffffc00f0a947 */ /* 0x002fea000383ffff */
[----:B------:R-:W-:Y:S05]  /*1b440*/  BRA `(.L_x_3976) ;  /* 0xffffff8800d87947 */ /* 0x000fea000383ffff */
.L_x_3812:
[----:B-1----:R1:W2:Y:S02]  /*1b450*/  SYNCS.PHASECHK.TRANS64.TRYWAIT P2, [R5+URZ+0x28cc0], R6 ;  /* 0x028cc006050075a7 */ /* 0x0022a4000804017f */
[----:B--2---:R-:W-:Y:S05]  /*1b460*/  @!P2 NANOSLEEP.SYNCS 0x989680 ;  /* 0x009896800000a95d */ /* 0x004fea0003900000 */
[----:B------:R-:W2:Y:S02]  /*1b470*/  @!P2 SYNCS.PHASECHK.TRANS64 P2, [R5+URZ+0x28cc0], R6 ;  /* 0x028cc0060500a5a7 */ /* 0x000ea4000804007f */
[----:B--2---:R-:W-:Y:S05]  /*1b480*/  @!P2 BRA `(.L_x_3812) ;  /* 0xfffffffc00f0a947 */ /* 0x004fea000383ffff */
[----:B------:R-:W-:Y:S05]  /*1b490*/  BRA `(.L_x_3977) ;  /* 0xffffff8c00547947 */ /* 0x000fea000383ffff */
.L_x_3834:
        /* <DEDUP_REMOVED lines=11> */
.L_x_3979:
[----:B------:R-:W-:Y:S05]  /*1b550*/  BSYNC B0 ;  /* 0x0000000000007941 */ /* 0x000fea0003800000 */
.L_x_3978:
[----:B------:R-:W-:Y:S05]  /*1b560*/  BRA `(.L_x_3980) ;  /* 0xffffff9c00c47947 */ /* 0x000fea000383ffff */
.L_x_3836:
[----:B------:R-:W-:Y:S01]  /*1b570*/  BSSY B0, `(.L_x_3981) ;  /* 0x0000006000007945 */ /* 0x000fe20003800000 */
[----:B------:R-:W-:-:S07]  /*1b580*/  IMAD.MOV.U32 R15, RZ, RZ, -0x1 ;  /* 0xffffffffff0f7424 */ /* 0x000fce00078e00ff */
[----:B0-----:R-:W-:Y:S05]  /*1b590*/  WARPSYNC.COLLECTIVE R15, `(.L_x_3982) ;  /* 0x000000000f0c7348 */ /* 0x001fea0003c00000 */
[----:B------:R-:W-:Y:S02]  /*1b5a0*/  ELECT P6, UR62, PT ;  /* 0x00000000003e782f */ /* 0x000fe400038c0000 */
[----:B------:R-:W-:Y:S01]  /*1b5b0*/  MOV R14, UR62 ;  /* 0x0000003e000e7c02 */ /* 0x000fe20008000f00 */
[----:B0-----:R-:W-:Y:S10]  /*1b5c0*/  ENDCOLLECTIVE ;  /* 0x000000000000791b */ /* 0x001ff40003800000 */
.L_x_3982:
[----:B------:R-:W-:Y:S05]  /*1b5d0*/  BSYNC B0 ;  /* 0x0000000000007941 */ /* 0x000fea0003800000 */
.L_x_3981:
[----:B------:R-:W-:Y:S05]  /*1b5e0*/  BRA `(.L_x_3983) ;  /* 0xffffff9c00d07947 */ /* 0x000fea000383ffff */
.L_x_3838:
[----:B0-----:R0:W1:Y:S02]  /*1b5f0*/  SYNCS.PHASECHK.TRANS64.TRYWAIT P0, [R0+URZ+0x28c40], R2 ;  /* 0x028c4002000075a7 */ /* 0x001064000800017f */
[----:B-1----:R-:W-:Y:S05]  /*1b600*/  @!P0 NANOSLEEP.SYNCS 0x989680 ;  /* 0x009896800000895d */ /* 0x002fea0003900000 */
[----:B------:R-:W1:Y:S02]  /*1b610*/  @!P0 SYNCS.PHASECHK.TRANS64 P0, [R0+URZ+0x28c40], R2 ;  /* 0x028c4002000085a7 */ /* 0x000e64000800007f */
[----:B-1----:R-:W-:Y:S05]  /*1b620*/  @!P0 BRA `(.L_x_3838) ;  /* 0xfffffffc00f08947 */ /* 0x002fea000383ffff */
[----:B------:R-:W-:Y:S05]  /*1b630*/  BRA `(.L_x_3984) ;  /* 0xffffffa000307947 */ /* 0x000fea000383ffff */
.L_x_3842:
        /* <DEDUP_REMOVED lines=15> */
.L_x_3985:
[----:B------:R-:W-:Y:S02]  /*1b730*/  IMAD.MOV.U32 R13, RZ, RZ, R4 ;  /* 0x000000ffff0d7224 */ /* 0x000fe400078e0004 */
[----:B------:R-:W-:-:S07]  /*1b740*/  IMAD.MOV.U32 R6, RZ, RZ, R14 ;  /* 0x000000ffff067224 */ /* 0x000fce00078e000e */
[----:B------:R-:W-:Y:S05]  /*1b750*/  WARPSYNC.COLLECTIVE R15, `(.L_x_3986) ;  /* 0x000000000f087348 */ /* 0x000fea0003c00000 */
[----:B------:R0:W1:Y:S02]  /*1b760*/  SHFL.IDX P6, R14, R13, R12, R11 ;  /* 0x0000000c0d0e7389 */ /* 0x00006400000c000b */
[----:B01----:R-:W-:Y:S01]  /*1b770*/  ENDCOLLECTIVE ;  /* 0x000000000000791b */ /* 0x003fe20003800000 */
.L_x_3986:
[----:B------:R-:W-:Y:S02]  /*1b780*/  IMAD.MOV.U32 R13, RZ, RZ, R3 ;  /* 0x000000ffff0d7224 */ /* 0x000fe400078e0003 */
[----:B------:R-:W-:Y:S02]  /*1b790*/  IMAD.MOV.U32 R12, RZ, RZ, 0x1 ;  /* 0x00000001ff0c7424 */ /* 0x000fe400078e00ff */
[----:B------:R-:W-:-:S07]  /*1b7a0*/  IMAD.MOV.U32 R7, RZ, RZ, R14 ;  /* 0x000000ffff077224 */ /* 0x000fce00078e000e */
[----:B------:R-:W-:Y:S05]  /*1b7b0*/  WARPSYNC.COLLECTIVE R15, `(.L_x_3987) ;  /* 0x000000000f087348 */ /* 0x000fea0003c00000 */
[----:B------:R0:W1:Y:S02]  /*1b7c0*/  SHFL.IDX P6, R14, R13, R12, R11 ;  /* 0x0000000c0d0e7389 */ /* 0x00006400000c000b */
[----:B01----:R-:W-:Y:S01]  /*1b7d0*/  ENDCOLLECTIVE ;  /* 0x000000000000791b */ /* 0x003fe20003800000 */
.L_x_3987:
        /* <DEDUP_REMOVED lines=15> */
.L_x_3988:
[----:B------:R-:W-:Y:S02]  /*1b8d0*/  IMAD.MOV.U32 R13, RZ, RZ, R3 ;  /* 0x000000ffff0d7224 */ /* 0x000fe400078e0003 */
[----:B------:R-:W-:Y:S02]  /*1b8e0*/  IMAD.MOV.U32 R12, RZ, RZ, 0x2 ;  /* 0x00000002ff0c7424 */ /* 0x000fe400078e00ff */
[----:B------:R-:W-:-:S07]  /*1b8f0*/  IMAD.MOV.U32 R5, RZ, RZ, R14 ;  /* 0x000000ffff057224 */ /* 0x000fce00078e000e */
[----:B------:R-:W-:Y:S05]  /*1b900*/  WARPSYNC.COLLECTIVE R15, `(.L_x_3989) ;  /* 0x000000000f087348 */ /* 0x000fea0003c00000 */
[----:B------:R0:W1:Y:S02]  /*1b910*/  SHFL.IDX P6, R14, R13, R12, R11 ;  /* 0x0000000c0d0e7389 */ /* 0x00006400000c000b */
[----:B01----:R-:W-:Y:S01]  /*1b920*/  ENDCOLLECTIVE ;  /* 0x000000000000791b */ /* 0x003fe20003800000 */
.L_x_3989:
        /* <DEDUP_REMOVED lines=15> */
.L_x_3990:
[----:B------:R-:W-:Y:S02]  /*1ba20*/  IMAD.MOV.U32 R13, RZ, RZ, R3 ;  /* 0x000000ffff0d7224 */ /* 0x000fe400078e0003 */
[----:B------:R-:W-:Y:S02]  /*1ba30*/  IMAD.MOV.U32 R12, RZ, RZ, 0x3 ;  /* 0x00000003ff0c7424 */ /* 0x000fe400078e00ff */
[----:B------:R-:W-:-:S07]  /*1ba40*/  IMAD.MOV.U32 R5, RZ, RZ, R14 ;  /* 0x000000ffff057224 */ /* 0x000fce00078e000e */
[----:B------:R-:W-:Y:S05]  /*1ba50*/  WARPSYNC.COLLECTIVE R15, `(.L_x_3991) ;  /* 0x000000000f087348 */ /* 0x000fea0003c00000 */
[----:B------:R0:W1:Y:S02]  /*1ba60*/  SHFL.IDX P6, R14, R13, R12, R11 ;  /* 0x0000000c0d0e7389 */ /* 0x00006400000c000b */
[----:B01----:R-:W-:Y:S01]  /*1ba70*/  ENDCOLLECTIVE ;  /* 0x000000000000791b */ /* 0x003fe20003800000 */
.L_x_3991:
        /* <DEDUP_REMOVED lines=13> */
.L_x_3992:
[----:B------:R-:W-:Y:S01]  /*1bb50*/  IMAD.MOV.U32 R3, RZ, RZ, R14 ;  /* 0x000000ffff037224 */ /* 0x000fe200078e000e */
[----:B------:R-:W-:Y:S06]  /*1bb60*/  BRA `(.L_x_3993) ;  /* 0xffffffa400787947 */ /* 0x000fec000383ffff */
.L_x_3845:
[----:B0-----:R0:W1:Y:S02]  /*1bb70*/  SYNCS.PHASECHK.TRANS64.TRYWAIT P0, [R18+URZ+0x28c20], R0 ;  /* 0x028c2000120075a7 */ /* 0x001064000800017f */
[----:B-1----:R-:W-:Y:S05]  /*1bb80*/  @!P0 NANOSLEEP.SYNCS 0x989680 ;  /* 0x009896800000895d */ /* 0x002fea0003900000 */
[----:B------:R-:W1:Y:S02]  /*1bb90*/  @!P0 SYNCS.PHASECHK.TRANS64 P0, [R18+URZ+0x28c20], R0 ;  /* 0x028c2000120085a7 */ /* 0x000e64000800007f */
[----:B-1----:R-:W-:Y:S05]  /*1bba0*/  @!P0 BRA `(.L_x_3845) ;  /* 0xfffffffc00f08947 */ /* 0x002fea000383ffff */
[----:B------:R-:W-:Y:S05]  /*1bbb0*/  BRA `(.L_x_3994) ;  /* 0xffffffa400d47947 */ /* 0x000fea000383ffff */
.L_x_3849:
[----:B0-----:R0:W1:Y:S02]  /*1bbc0*/  SYNCS.PHASECHK.TRANS64.TRYWAIT P0, [R0+URZ+0x28c60], R2 ;  /* 0x028c6002000075a7 */ /* 0x001064000800017f */
[----:B-1----:R-:W-:Y:S05]  /*1bbd0*/  @!P0 NANOSLEEP.SYNCS 0x989680 ;  /* 0x009896800000895d */ /* 0x002fea0003900000 */
[----:B------:R-:W1:Y:S02]  /*1bbe0*/  @!P0 SYNCS.PHASECHK.TRANS64 P0, [R0+URZ+0x28c60], R2 ;  /* 0x028c6002000085a7 */ /* 0x000e64000800007f */
[----:B-1----:R-:W-:Y:S05]  /*1bbf0*/  @!P0 BRA `(.L_x_3849) ;  /* 0xfffffffc00f08947 */ /* 0x002fea000383ffff */
[----:B------:R-:W-:Y:S05]  /*1bc00*/  BRA `(.L_x_3995) ;  /* 0xffffffa400f87947 */ /* 0x000fea000383ffff */
.L_x_3868:
[----:B-1----:R1:W2:Y:S02]  /*1bc10*/  SYNCS.PHASECHK.TRANS64.TRYWAIT P0, [R2+URZ+0x28c40], R6 ;  /* 0x028c4006020075a7 */ /* 0x0022a4000800017f */
[----:B--2---:R-:W-:Y:S05]  /*1bc20*/  @!P0 NANOSLEEP.SYNCS 0x989680 ;  /* 0x009896800000895d */ /* 0x004fea0003900000 */
[----:B------:R-:W2:Y:S02]  /*1bc30*/  @!P0 SYNCS.PHASECHK.TRANS64 P0, [R2+URZ+0x28c40], R6 ;  /* 0x028c4006020085a7 */ /* 0x000ea4000800007f */
[----:B--2---:R-:W-:Y:S05]  /*1bc40*/  @!P0 BRA `(.L_x_3868) ;  /* 0xfffffffc00f08947 */ /* 0x004fea000383ffff */
[----:B------:R-:W-:Y:S05]  /*1bc50*/  BRA `(.L_x_3996) ;  /* 0xffffffb400087947 */ /* 0x000fea000383ffff */
.L_x_3873:
[----:B0-----:R0:W2:Y:S02]  /*1bc60*/  SYNCS.PHASECHK.TRANS64.TRYWAIT P0, [R2+URZ+0x28c60], R6 ;  /* 0x028c6006020075a7 */ /* 0x0010a4000800017f */
[----:B--2---:R-:W-:Y:S05]  /*1bc70*/  @!P0 NANOSLEEP.SYNCS 0x989680 ;  /* 0x009896800000895d */ /* 0x004fea0003900000 */
[----:B------:R-:W2:Y:S02]  /*1bc80*/  @!P0 SYNCS.PHASECHK.TRANS64 P0, [R2+URZ+0x28c60], R6 ;  /* 0x028c6006020085a7 */ /* 0x000ea4000800007f */
[----:B--2---:R-:W-:Y:S05]  /*1bc90*/  @!P0 BRA `(.L_x_3873) ;  /* 0xfffffffc00f08947 */ /* 0x004fea000383ffff */
[----:B------:R-:W-:Y:S05]  /*1bca0*/  BRA `(.L_x_3997) ;  /* 0xffffffb400847947 */ /* 0x000fea000383ffff */
.L_x_3888:
[----:B-1----:R1:W2:Y:S02]  /*1bcb0*/  SYNCS.PHASECHK.TRANS64.TRYWAIT P0, [R2+URZ+0x28c40], R3 ;  /* 0x028c4003020075a7 */ /* 0x0022a4000800017f */
[----:B--2---:R-:W-:Y:S05]  /*1bcc0*/  @!P0 NANOSLEEP.SYNCS 0x989680 ;  /* 0x009896800000895d */ /* 0x004fea0003900000 */
[----:B------:R-:W2:Y:S02]  /*1bcd0*/  @!P0 SYNCS.PHASECHK.TRANS64 P0, [R2+URZ+0x28c40], R3 ;  /* 0x028c4003020085a7 */ /* 0x000ea4000800007f */
[----:B--2---:R-:W-:Y:S05]  /*1bce0*/  @!P0 BRA `(.L_x_3888) ;  /* 0xfffffffc00f08947 */ /* 0x004fea000383ffff */
[----:B------:R-:W-:Y:S05]  /*1bcf0*/  BRA `(.L_x_3998) ;  /* 0xffffffc000607947 */ /* 0x000fea000383ffff */
.L_x_3893:
[----:B--2---:R2:W3:Y:S02]  /*1bd00*/  SYNCS.PHASECHK.TRANS64.TRYWAIT P0, [R2+URZ+0x28c60], R3 ;  /* 0x028c6003020075a7 */ /* 0x0044e4000800017f */
[----:B---3--:R-:W-:Y:S05]  /*1bd10*/  @!P0 NANOSLEEP.SYNCS 0x989680 ;  /* 0x009896800000895d */ /* 0x008fea0003900000 */
[----:B------:R-:W3:Y:S02]  /*1bd20*/  @!P0 SYNCS.PHASECHK.TRANS64 P0, [R2+URZ+0x28c60], R3 ;  /* 0x028c6003020085a7 */ /* 0x000ee4000800007f */
[----:B---3--:R-:W-:Y:S05]  /*1bd30*/  @!P0 BRA `(.L_x_3893) ;  /* 0xfffffffc00f08947 */ /* 0x008fea000383ffff */
[----:B------:R-:W-:Y:S05]  /*1bd40*/  BRA `(.L_x_3999) ;  /* 0xffffffc000dc7947 */ /* 0x000fea000383ffff */
.L_x_3908:
[----:B-1----:R1:W2:Y:S02]  /*1bd50*/  SYNCS.PHASECHK.TRANS64.TRYWAIT P0, [R3+URZ+0x28c40], R2 ;  /* 0x028c4002030075a7 */ /* 0x0022a4000800017f */
[----:B--2---:R-:W-:Y:S05]  /*1bd60*/  @!P0 NANOSLEEP.SYNCS 0x989680 ;  /* 0x009896800000895d */ /* 0x004fea0003900000 */
[----:B------:R-:W2:Y:S02]  /*1bd70*/  @!P0 SYNCS.PHASECHK.TRANS64 P0, [R3+URZ+0x28c40], R2 ;  /* 0x028c4002030085a7 */ /* 0x000ea4000800007f */
[----:B--2---:R-:W-:Y:S05]  /*1bd80*/  @!P0 BRA `(.L_x_3908) ;  /* 0xfffffffc00f08947 */ /* 0x004fea000383ffff */
[----:B------:R-:W-:Y:S05]  /*1bd90*/  BRA `(.L_x_4000) ;  /* 0xffffffcc009c7947 */ /* 0x000fea000383ffff */
.L_x_3913:
[----:B--2---:R2:W3:Y:S02]  /*1bda0*/  SYNCS.PHASECHK.TRANS64.TRYWAIT P0, [R3+URZ+0x28c60], R2 ;  /* 0x028c6002030075a7 */ /* 0x0044e4000800017f */
[----:B---3--:R-:W-:Y:S05]  /*1bdb0*/  @!P0 NANOSLEEP.SYNCS 0x989680 ;  /* 0x009896800000895d */ /* 0x008fea0003900000 */
[----:B------:R-:W3:Y:S02]  /*1bdc0*/  @!P0 SYNCS.PHASECHK.TRANS64 P0, [R3+URZ+0x28c60], R2 ;  /* 0x028c6002030085a7 */ /* 0x000ee4000800007f */
[----:B---3--:R-:W-:Y:S05]  /*1bdd0*/  @!P0 BRA `(.L_x_3913) ;  /* 0xfffffffc00f08947 */ /* 0x008fea000383ffff */
[----:B------:R-:W-:Y:S05]  /*1bde0*/  BRA `(.L_x_4001) ;  /* 0xffffffd000187947 */ /* 0x000fea000383ffff */
.L_x_3929:
[----:B------:R-:W2:Y:S01]  /*1bdf0*/  LDL R3, [R1] ;  /* 0x0000000001037983 */ /* 0x000ea20000100800 */
[----:B------:R-:W-:Y:S01]  /*1be00*/  BSSY B0, `(.L_x_4002) ;  /* 0x0000008000007945 */ /* 0x000fe20003800000 */
[----:B0-----:R-:W-:Y:S02]  /*1be10*/  IMAD.MOV.U32 R12, RZ, RZ, RZ ;  /* 0x000000ffff0c7224 */ /* 0x001fe400078e00ff */
[----:B------:R-:W-:Y:S02]  /*1be20*/  IMAD.MOV.U32 R11, RZ, RZ, 0x1f ;  /* 0x0000001fff0b7424 */ /* 0x000fe400078e00ff */
[----:B------:R-:W-:Y:S02]  /*1be30*/  IMAD.MOV.U32 R15, RZ, RZ, -0x1 ;  /* 0xffffffffff0f7424 */ /* 0x000fe400078e00ff */
[----:B--2---:R-:W-:-:S07]  /*1be40*/  IMAD.MOV.U32 R13, RZ, RZ, R3 ;  /* 0x000000ffff0d7224 */ /* 0x004fce00078e0003 */
[----:B------:R-:W-:Y:S05]  /*1be50*/  WARPSYNC.COLLECTIVE R15, `(.L_x_4003) ;  /* 0x000000000f087348 */ /* 0x000fea0003c00000 */
[----:B------:R0:W1:Y:S02]  /*1be60*/  SHFL.IDX P6, R14, R13, R12, R11 ;  /* 0x0000000c0d0e7389 */ /* 0x00006400000c000b */
[----:B01----:R-:W-:Y:S01]  /*1be70*/  ENDCOLLECTIVE ;  /* 0x000000000000791b */ /* 0x003fe20003800000 */
.L_x_4003:
[----:B------:R-:W-:Y:S05]  /*1be80*/  BSYNC B0 ;  /* 0x0000000000007941 */ /* 0x000fea0003800000 */
.L_x_4002:
        /* <DEDUP_REMOVED lines=9> */
.L_x_4004:
        /* <DEDUP_REMOVED lines=14> */
[C---:B------:R-:W-:Y:S02]  /*1c000*/  ISETP.GE.U32.AND P3, PT, R16.reuse, 0x4, PT ;  /* 0x000000041000780c */ /* 0x040fe40003f66070 */
[C---:B------:R-:W-:Y:S02]  /*1c010*/  ISETP.GE.U32.AND P4, PT, R16.reuse, 0x8, PT ;  /* 0x000000081000780c */ /* 0x040fe40003f86070 */
[----:B------:R-:W-:Y:S01]  /*1c020*/  ISETP.GE.U32.AND P5, PT, R16, 0x10, PT ;  /* 0x000000101000780c */ /* 0x000fe20003fa6070 */
[----:B--2---:R-:W-:Y:S02]  /*1c030*/  @!P1 IMAD.MOV.U32 R5, RZ, RZ, R6 ;  /* 0x000000ffff059224 */ /* 0x004fe400078e0006 */
[----:B------:R-:W-:-:S02]  /*1c040*/  IMAD.MOV.U32 R6, RZ, RZ, RZ ;  /* 0x000000ffff067224 */ /* 0x000fc400078e00ff */
[----:B---3--:R-:W-:Y:S01]  /*1c050*/  @!P1 IMAD.MOV.U32 R6, RZ, RZ, R2 ;  /* 0x000000ffff069224 */ /* 0x008fe200078e0002 */
[----:B------:R-:W-:-:S03]  /*1c060*/  ISETP.NE.AND P1, PT, R16, RZ, PT ;  /* 0x000000ff1000720c */ /* 0x000fc60003f25270 */
[----:B------:R-:W-:-:S04]  /*1c070*/  IMAD R2, R6, R5, RZ ;  /* 0x0000000506027224 */ /* 0x000fc800078e02ff */
[----:B------:R-:W-:-:S07]  /*1c080*/  IMAD.MOV.U32 R13, RZ, RZ, R2 ;  /* 0x000000ffff0d7224 */ /* 0x000fce00078e0002 */
[----:B------:R-:W-:Y:S05]  /*1c090*/  WARPSYNC.COLLECTIVE R15, `(.L_x_4005) ;  /* 0x000000000f087348 */ /* 0x000fea0003c00000 */
[----:B------:R0:W1:Y:S02]  /*1c0a0*/  SHFL.UP P6, R14, R13, R12, R11 ;  /* 0x0400000c0d0e7389 */ /* 0x00006400000c000b */
[----:B01----:R-:W-:Y:S01]  /*1c0b0*/  ENDCOLLECTIVE ;  /* 0x000000000000791b */ /* 0x003fe20003800000 */
.L_x_4005:
        /* <DEDUP_REMOVED lines=8> */
.L_x_4006:
        /* <DEDUP_REMOVED lines=8> */
.L_x_4007:
        /* <DEDUP_REMOVED lines=8> */
.L_x_4008:
        /* <DEDUP_REMOVED lines=8> */
.L_x_4009:
        /* <DEDUP_REMOVED lines=9> */
.L_x_4010:
[----:B------:R-:W-:Y:S01]  /*1c350*/  IMAD.MOV.U32 R9, RZ, RZ, R14 ;  /* 0x000000ffff097224 */ /* 0x000fe200078e000e */
[----:B------:R-:W-:Y:S06]  /*1c360*/  BRA `(.L_x_4011) ;  /* 0xffffffd800507947 */ /* 0x000fec000383ffff */
.L_x_3932:
        /* <DEDUP_REMOVED lines=8> */
.L_x_4013:
[----:B------:R-:W-:Y:S05]  /*1c3f0*/  BSYNC B0 ;  /* 0x0000000000007941 */ /* 0x000fea0003800000 */
.L_x_4012:
        /* <DEDUP_REMOVED lines=10> */
.L_x_4014:
        /* <DEDUP_REMOVED lines=8> */
.L_x_4015:
        /* <DEDUP_REMOVED lines=8> */
.L_x_4016:
        /* <DEDUP_REMOVED lines=8> */
.L_x_4017:
        /* <DEDUP_REMOVED lines=9> */
.L_x_4018:
[----:B------:R-:W-:Y:S01]  /*1c6b0*/  IMAD.MOV.U32 R9, RZ, RZ, R14 ;  /* 0x000000ffff097224 */ /* 0x000fe200078e000e */
[----:B------:R-:W-:Y:S06]  /*1c6c0*/  BRA `(.L_x_4019) ;  /* 0xffffffd800287947 */ /* 0x000fec000383ffff */
.L_x_3934:
[----:B------:R-:W-:Y:S01]  /*1c6d0*/  BSSY B0, `(.L_x_4020) ;  /* 0x0000006000007945 */ /* 0x000fe20003800000 */
[----:B------:R-:W-:Y:S01]  /*1c6e0*/  PLOP3.LUT P6, PT, P6, PT, PT, 0x8, 0x0 ;  /* 0x000000000000781c */ /* 0x000fe200037ce170 */
[----:B------:R-:W-:-:S12]  /*1c6f0*/  IMAD.MOV.U32 R15, RZ, RZ, -0x1 ;  /* 0xffffffffff0f7424 */ /* 0x000fd800078e00ff */
[----:B------:R-:W-:Y:S05]  /*1c700*/  WARPSYNC.COLLECTIVE R15, `(.L_x_4021) ;  /* 0x000000000f087348 */ /* 0x000fea0003c00000 */
[----:B------:R-:W-:Y:S01]  /*1c710*/  VOTE.ANY R14, PT, P6 ;  /* 0x00000000000e7806 */ /* 0x000fe200030e0100 */
[----:B------:R-:W-:Y:S06]  /*1c720*/  ENDCOLLECTIVE ;  /* 0x000000000000791b */ /* 0x000fec0003800000 */
.L_x_4021:
[----:B------:R-:W-:Y:S05]  /*1c730*/  BSYNC B0 ;  /* 0x0000000000007941 */ /* 0x000fea0003800000 */
.L_x_4020:
        /* <DEDUP_REMOVED lines=9> */
.L_x_4022:
[----:B------:R-:W-:Y:S02]  /*1c7d0*/  IMAD.MOV.U32 R13, RZ, RZ, R6 ;  /* 0x000000ffff0d7224 */ /* 0x000fe400078e0006 */
[----:B------:R-:W-:-:S07]  /*1c7e0*/  IMAD.MOV.U32 R5, RZ, RZ, R14 ;  /* 0x000000ffff057224 */ /* 0x000fce00078e000e */
[----:B------:R-:W-:Y:S05]  /*1c7f0*/  WARPSYNC.COLLECTIVE R15, `(.L_x_4023) ;  /* 0x000000000f087348 */ /* 0x000fea0003c00000 */
[----:B------:R0:W1:Y:S02]  /*1c800*/  SHFL.IDX P6, R14, R13, R12, R11 ;  /* 0x0000000c0d0e7389 */ /* 0x00006400000c000b */
[----:B01----:R-:W-:Y:S01]  /*1c810*/  ENDCOLLECTIVE ;  /* 0x000000000000791b */ /* 0x003fe20003800000 */
.L_x_4023:
[----:B------:R-:W-:Y:S01]  /*1c820*/  IMAD.MOV.U32 R6, RZ, RZ, R14 ;  /* 0x000000ffff067224 */ /* 0x000fe200078e000e */
[----:B------:R-:W-:Y:S06]  /*1c830*/  BRA `(.L_x_4024) ;  /* 0xffffffd800087947 */ /* 0x000fec000383ffff */
.L_x_3936:
[----:B------:R-:W-:Y:S01]  /*1c840*/  BSSY B0, `(.L_x_4025) ;  /* 0x0000007000007945 */ /* 0x000fe20003800000 */
[----:B------:R-:W-:Y:S02]  /*1c850*/  IMAD.MOV.U32 R13, RZ, RZ, R7 ;  /* 0x000000ffff0d7224 */ /* 0x000fe400078e0007 */
[----:B------:R-:W-:Y:S02]  /*1c860*/  IMAD.MOV.U32 R11, RZ, RZ, 0x1f ;  /* 0x0000001fff0b7424 */ /* 0x000fe400078e00ff */
[----:B------:R-:W-:-:S07]  /*1c870*/  IMAD.MOV.U32 R15, RZ, RZ, -0x1 ;  /* 0xffffffffff0f7424 */ /* 0x000fce00078e00ff */
[----:B012---:R-:W-:Y:S05]  /*1c880*/  WARPSYNC.COLLECTIVE R15, `(.L_x_4026) ;  /* 0x000000000f087348 */ /* 0x007fea0003c00000 */
[----:B------:R3:W4:Y:S02]  /*1c890*/  SHFL.IDX P6, R14, R13, R12, R11 ;  /* 0x0000000c0d0e7389 */ /* 0x00072400000c000b */
[----:B01234-:R-:W-:Y:S01]  /*1c8a0*/  ENDCOLLECTIVE ;  /* 0x000000000000791b */ /* 0x01ffe20003800000 */
.L_x_4026:
[----:B------:R-:W-:Y:S05]  /*1c8b0*/  BSYNC B0 ;  /* 0x0000000000007941 */ /* 0x000fea0003800000 */
.L_x_4025:
[----:B------:R-:W-:Y:S01]  /*1c8c0*/  IMAD.MOV.U32 R7, RZ, RZ, R14 ;  /* 0x000000ffff077224 */ /* 0x000fe200078e000e */
[----:B------:R-:W-:Y:S06]  /*1c8d0*/  BRA `(.L_x_4027) ;  /* 0xffffffd400f87947 */ /* 0x000fec000383ffff */
.L_x_3940:
[----:B0-----:R0:W1:Y:S02]  /*1c8e0*/  SYNCS.PHASECHK.TRANS64.TRYWAIT P0, [R0+URZ+0x28c20], R3 ;  /* 0x028c2003000075a7 */ /* 0x001064000800017f */
[----:B-1----:R-:W-:Y:S05]  /*1c8f0*/  @!P0 NANOSLEEP.SYNCS 0x989680 ;  /* 0x009896800000895d */ /* 0x002fea0003900000 */
[----:B------:R-:W1:Y:S02]  /*1c900*/  @!P0 SYNCS.PHASECHK.TRANS64 P0, [R0+URZ+0x28c20], R3 ;  /* 0x028c2003000085a7 */ /* 0x000e64000800007f */
[----:B-1----:R-:W-:Y:S05]  /*1c910*/  @!P0 BRA `(.L_x_3940) ;  /* 0xfffffffc00f08947 */ /* 0x002fea000383ffff */
[----:B------:R-:W-:Y:S05]  /*1c920*/  BRA `(.L_x_4028) ;  /* 0xffffffdc00907947 */ /* 0x000fea000383ffff */
.L_x_3941:
[----:B------:R-:W1:Y:S01]  /*1c930*/  S2R R2, SR_TID.X ;  /* 0x0000000000027919 */ /* 0x000e620000002100 */
[----:B------:R-:W-:Y:S01]  /*1c940*/  BSSY B0, `(.L_x_4029) ;  /* 0x000000a000007945 */ /* 0x000fe20003800000 */
[----:B---3--:R-:W-:Y:S02]  /*1c950*/  IMAD.MOV.U32 R12, RZ, RZ, RZ ;  /* 0x000000ffff0c7224 */ /* 0x008fe400078e00ff */
        /* <DEDUP_REMOVED lines=8> */
.L_x_4030:
[----:B------:R-:W-:Y:S05]  /*1c9e0*/  BSYNC B0 ;  /* 0x0000000000007941 */ /* 0x000fea0003800000 */
.L_x_4029:
[----:B------:R-:W-:Y:S05]  /*1c9f0*/  BRA `(.L_x_4031) ;  /* 0xffffffdc00787947 */ /* 0x000fea000383ffff */
.L_x_3942:
[----:B------:R-:W-:Y:S01]  /*1ca00*/  BSSY B0, `(.L_x_4032) ;  /* 0x0000006000007945 */ /* 0x000fe20003800000 */
[----:B------:R-:W-:-:S07]  /*1ca10*/  IMAD.MOV.U32 R15, RZ, RZ, -0x1 ;  /* 0xffffffffff0f7424 */ /* 0x000fce00078e00ff */
[----:B01-3--:R-:W-:Y:S05]  /*1ca20*/  WARPSYNC.COLLECTIVE R15, `(.L_x_4033) ;  /* 0x000000000f0c7348 */ /* 0x00bfea0003c00000 */
[----:B------:R-:W-:Y:S02]  /*1ca30*/  ELECT P6, UR62, PT ;  /* 0x00000000003e782f */ /* 0x000fe400038c0000 */
[----:B------:R-:W-:Y:S01]  /*1ca40*/  MOV R14, UR62 ;  /* 0x0000003e000e7c02 */ /* 0x000fe20008000f00 */
[----:B01-3--:R-:W-:Y:S10]  /*1ca50*/  ENDCOLLECTIVE ;  /* 0x000000000000791b */ /* 0x00bff40003800000 */
.L_x_4033:
[----:B------:R-:W-:Y:S05]  /*1ca60*/  BSYNC B0 ;  /* 0x0000000000007941 */ /* 0x000fea0003800000 */
.L_x_4032:
[----:B------:R-:W-:Y:S05]  /*1ca70*/  BRA `(.L_x_4034) ;  /* 0xffffffdc006c7947 */ /* 0x000fea000383ffff */
.L_x_3944:
[----:B0-----:R0:W1:Y:S02]  /*1ca80*/  SYNCS.PHASECHK.TRANS64.TRYWAIT P0, [R6+URZ], R5 ;  /* 0x00000005060075a7 */ /* 0x001064000800017f */
[----:B-1----:R-:W-:Y:S05]  /*1ca90*/  @!P0 NANOSLEEP.SYNCS 0x989680 ;  /* 0x009896800000895d */ /* 0x002fea0003900000 */
[----:B------:R-:W1:Y:S02]  /*1caa0*/  @!P0 SYNCS.PHASECHK.TRANS64 P0, [R6+URZ], R5 ;  /* 0x00000005060085a7 */ /* 0x000e64000800007f */
[----:B-1----:R-:W-:Y:S05]  /*1cab0*/  @!P0 BRA `(.L_x_3944) ;  /* 0xfffffffc00f08947 */ /* 0x002fea000383ffff */
[----:B------:R-:W-:Y:S05]  /*1cac0*/  BRA `(.L_x_4035) ;  /* 0xffffffdc00a47947 */ /* 0x000fea000383ffff */
.L_x_3945:
[----:B-1----:R1:W2:Y:S02]  /*1cad0*/  SYNCS.PHASECHK.TRANS64.TRYWAIT P0, [R7+URZ], R2 ;  /* 0x00000002070075a7 */ /* 0x0022a4000800017f */
[----:B--2---:R-:W-:Y:S05]  /*1cae0*/  @!P0 NANOSLEEP.SYNCS 0x989680 ;  /* 0x009896800000895d */ /* 0x004fea0003900000 */
[----:B------:R-:W2:Y:S02]  /*1caf0*/  @!P0 SYNCS.PHASECHK.TRANS64 P0, [R7+URZ], R2 ;  /* 0x00000002070085a7 */ /* 0x000ea4000800007f */
[----:B--2---:R-:W-:Y:S05]  /*1cb00*/  @!P0 BRA `(.L_x_3945) ;  /* 0xfffffffc00f08947 */ /* 0x004fea000383ffff */
[----:B------:R-:W-:Y:S05]  /*1cb10*/  BRA `(.L_x_4036) ;  /* 0xffffffdc00987947 */ /* 0x000fea000383ffff */
.L_x_3947:
[----:B--2---:R2:W4:Y:S02]  /*1cb20*/  SYNCS.PHASECHK.TRANS64.TRYWAIT P0, [R4+URZ], R5 ;  /* 0x00000005040075a7 */ /* 0x004524000800017f */
[----:B----4-:R-:W-:Y:S05]  /*1cb30*/  @!P0 NANOSLEEP.SYNCS 0x989680 ;  /* 0x009896800000895d */ /* 0x010fea0003900000 */
[----:B------:R-:W4:Y:S02]  /*1cb40*/  @!P0 SYNCS.PHASECHK.TRANS64 P0, [R4+URZ], R5 ;  /* 0x00000005040085a7 */ /* 0x000f24000800007f */
[----:B----4-:R-:W-:Y:S05]  /*1cb50*/  @!P0 BRA `(.L_x_3947) ;  /* 0xfffffffc00f08947 */ /* 0x010fea000383ffff */
[----:B------:R-:W-:Y:S05]  /*1cb60*/  BRA `(.L_x_4037) ;  /* 0xffffffdc009c7947 */ /* 0x000fea000383ffff */
.L_x_4038:
        /* <DEDUP_REMOVED lines=9> */
.L_x_14999:


//--------------------- .text._ZN7cutlass13device_kernelIN5flash11enable_sm90INS1_16FlashAttnFwdSm90INS1_25CollectiveMainloopFwdSm90ILi2EN4cute5tupleIJNS5_1CILi1EEES8_S8_EEENS6_IJNS7_ILi64EEESA_SA_EEELi512ENS_6half_tEfNS_4arch4Sm90ELb0ELb0ELb0ELb1ELb0ELb0ELb1ELb0ELb0ELb1ELb1ELb0EEENS1_21CollectiveEpilogueFwdINS6_IJSA_NS7_ILi512EEESA_EEES9_SC_SE_Li256ELb1ELb1ELb1ELb0EEENS1_36VarlenDynamicPersistentTileSchedulerILi64ELi64ELi256ELi128ELb1ELb1ELb1ELb0ELb1ELb1EEEEEEEEEvNT_6ParamsE --------------------------
	.section	.text._ZN7cutlass13device_kernelIN5flash11enable_sm90INS1_16FlashAttnFwdSm90INS1_25CollectiveMainloopFwdSm90ILi2EN4cute5tupleIJNS5_1CILi1EEES8_S8_EEENS6_IJNS7_ILi64EEESA_SA_EEELi512ENS_6half_tEfNS_4arch4Sm90ELb0ELb0ELb0ELb1ELb0ELb0ELb1ELb0ELb0ELb1ELb1ELb0EEENS1_21CollectiveEpilogueFwdINS6_IJSA_NS7_ILi512EEESA_EEES9_SC_SE_Li256ELb1ELb1ELb1ELb0EEENS1_36VarlenDynamicPersistentTileSchedulerILi64ELi64ELi256ELi128ELb1ELb1ELb1ELb0ELb1ELb1EEEEEEEEEvNT_6ParamsE,"ax",@progbits
	.align	128
.text._ZN7cutlass13device_kernelIN5flash11enable_sm90INS1_16FlashAttnFwdSm90INS1_25CollectiveMainloopFwdSm90ILi2EN4cute5tupleIJNS5_1CILi1EEES8_S8_EEENS6_IJNS7_ILi64EEESA_SA_EEELi512ENS_6half_tEfNS_4arch4Sm90ELb0ELb0ELb0ELb1ELb0ELb0ELb1ELb0ELb0ELb1ELb1ELb0EEENS1_21CollectiveEpilogueFwdINS6_IJSA_NS7_ILi512EEESA_EEES9_SC_SE_Li256ELb1ELb1ELb1ELb0EEENS1_36VarlenDynamicPersistentTileSchedulerILi64ELi64ELi256ELi128ELb1ELb1ELb1ELb0ELb1ELb1EEEEEEEEEvNT_6ParamsE:
        .type           _ZN7cutlass13device_kernelIN5flash11enable_sm90INS1_16FlashAttnFwdSm90INS1_25CollectiveMainloopFwdSm90ILi2EN4cute5tupleIJNS5_1CILi1EEES8_S8_EEENS6_IJNS7_ILi64EEESA_SA_EEELi512ENS_6half_tEfNS_4arch4Sm90ELb0ELb0ELb0ELb1ELb0ELb0ELb1ELb0ELb0ELb1ELb1ELb0EEENS1_21CollectiveEpilogueFwdINS6_IJSA_NS7_ILi512EEESA_EEES9_SC_SE_Li256ELb1ELb1ELb1ELb0EEENS1_36VarlenDynamicPersistentTileSchedulerILi64ELi64ELi256ELi128ELb1ELb1ELb1ELb0ELb1ELb1EEEEEEEEEvNT_6ParamsE,@function
        .size           _ZN7cutlass13device_kernelIN5flash11enable_sm90INS1_16FlashAttnFwdSm90INS1_25CollectiveMainloopFwdSm90ILi2EN4cute5tupleIJNS5_1CILi1EEES8_S8_EEENS6_IJNS7_ILi64EEESA_SA_EEELi512ENS_6half_tEfNS_4arch4Sm90ELb0ELb0ELb0ELb1ELb0ELb0ELb1ELb0ELb0ELb1ELb1ELb0EEENS1_21CollectiveEpilogueFwdINS6_IJSA_NS7_ILi512EEESA_EEES9_SC_SE_Li256ELb1ELb1ELb1ELb0EEENS1_36VarlenDynamicPersistentTileSchedulerILi64ELi64ELi256ELi128ELb1ELb1ELb1ELb0ELb1ELb1EEEEEEEEEvNT_6ParamsE,(.L_x_15000 - _ZN7cutlass13device_kernelIN5flash11enable_sm90INS1_16FlashAttnFwdSm90INS1_25CollectiveMainloopFwdSm90ILi2EN4cute5tupleIJNS5_1CILi1EEES8_S8_EEENS6_IJNS7_ILi64EEESA_SA_EEELi512ENS_6half_tEfNS_4arch4Sm90ELb0ELb0ELb0ELb1ELb0ELb0ELb1ELb0ELb0ELb1ELb1ELb0EEENS1_21CollectiveEpilogueFwdINS6_IJSA_NS7_ILi512EEESA_EEES9_SC_SE_Li256ELb1ELb1ELb1ELb0EEENS1_36VarlenDynamicPersistentTileSchedulerILi64ELi64ELi256ELi128ELb1ELb1ELb1ELb0ELb1ELb1EEEEEEEEEvNT_6ParamsE)
        .other          _ZN7cutlass13device_kernelIN5flash11enable_sm90INS1_16FlashAttnFwdSm90INS1_25CollectiveMainloopFwdSm90ILi2EN4cute5tupleIJNS5_1CILi1EEES8_S8_EEENS6_IJNS7_ILi64EEESA_SA_EEELi512ENS_6half_tEfNS_4arch4Sm90ELb0ELb0ELb0ELb1ELb0ELb0ELb1ELb0ELb0ELb1ELb1ELb0EEENS1_21CollectiveEpilogueFwdINS6_IJSA_NS7_ILi512EEESA_EEES9_SC_SE_Li256ELb1ELb1ELb1ELb0EEENS1_36VarlenDynamicPersistentTileSchedulerILi64ELi64ELi256ELi128ELb1ELb1ELb1ELb0ELb1ELb1EEEEEEEEEvNT_6ParamsE,@"STO_CUDA_ENTRY STV_DEFAULT"
_ZN7cutlass13device_kernelIN5flash11enable_sm90INS1_16FlashAttnFwdSm90INS1_25CollectiveMainloopFwdSm90ILi2EN4cute5tupleIJNS5_1CILi1EEES8_S8_EEENS6_IJNS7_ILi64EEESA_SA_EEELi512ENS_6half_tEfNS_4arch4Sm90ELb0ELb0ELb0ELb1ELb0ELb0ELb1ELb0ELb0ELb1ELb1ELb0EEENS1_21CollectiveEpilogueFwdINS6_IJSA_NS7_ILi512EEESA_EEES9_SC_SE_Li256ELb1ELb1ELb1ELb0EEENS1_36VarlenDynamicPersistentTileSchedulerILi64ELi64ELi256ELi128ELb1ELb1ELb1ELb0ELb1ELb1EEEEEEEEEvNT_6ParamsE:
        /* <DEDUP_REMOVED lines=17> */
.L_x_4040:
[----:B------:R-:W-:Y:S05]  /*0110*/  BSYNC B0 ;  /* 0x0000000000007941 */ /* 0x000fea0003800000 */
.L_x_4039:
[----:B------:R-:W-:Y:S01]  /*0120*/  SHF.R.U32.HI R3, RZ, 0x7, R6 ;  /* 0x00000007ff037819 */ /* 0x000fe20000011606 */
[----:B------:R-:W-:Y:S01]  /*0130*/  VOTEU.ANY UP0, P0 ;  /* 0x00000000003f7886 */ /* 0x000fe20000000100 */
[----:B------:R-:W0:Y:S01]  /*0140*/  SHFL.IDX PT, R2, R0, RZ, 0x1f ;  /* 0x00001fff00027589 */ /* 0x000e2200000e0000 */
[----:B------:R-:W-:Y:S01]  /*0150*/  UMOV UR4, 0x80 ;  /* 0x0000008000047882 */ /* 0x000fe20000000000 */
[----:B------:R-:W-:Y:S01]  /*0160*/  UMOV UR7, 0x100 ;  /* 0x0000010000077882 */ /* 0x000fe20000000000 */
[----:B------:R-:W-:Y:S01]  /*0170*/  VOTEU.ANY UP1, P0 ;  /* 0x00000000003f7886 */ /* 0x000fe20000020100 */
[----:B------:R-:W1:Y:S01]  /*0180*/  SHFL.IDX PT, R3, R3, RZ, 0x1f ;  /* 0x00001fff03037589 */ /* 0x000e6200000e0000 */
[----:B------:R-:W2:Y:S01]  /*0190*/  @UP0 S2UR UR8, SR_CgaCtaId ;  /* 0x00000000000809c3 */ /* 0x000ea20000008800 */
[----:B------:R-:W-:Y:S01]  /*01a0*/  @UP0 UMOV UR6, 0x400 ;  /* 0x0000040000060882 */ /* 0x000fe20000000000 */
[----:B------:R-:W-:-:S04]  /*01b0*/  @UP0 UIADD3 UR4, -UR4, 0x100000, URZ ;  /* 0x0010000004040890 */ /* 0x000fc8000fffe13f */
[----:B------:R-:W-:Y:S02]  /*01c0*/  @UP0 USHF.L.U32 UR5, UR4, 0xb, URZ ;  /* 0x0000000b04050899 */ /* 0x000fe4000800063f */
[----:B------:R-:W-:Y:S01]  /*01d0*/  @UP0 USHF.L.U32 UR4, UR4, 0x1, URZ ;  /* 0x0000000104040899 */ /* 0x000fe2000800063f */
[----:B------:R-:W-:Y:S01]  /*01e0*/  VOTEU.ANY UP2, P0 ;  /* 0x00000000003f7886 */ /* 0x000fe20000040100 */
[----:B0-----:R-:W-:Y:S01]  /*01f0*/  ISETP.NE.AND P1, PT, R2, RZ, PT ;  /* 0x000000ff0200720c */ /* 0x001fe20003f25270 */
[----:B-1----:R0:W-:Y:S01]  /*0200*/  STL [R1], R3 ;  /* 0x0000000301007387 */ /* 0x0021e20000100800 */
[----:B--2---:R-:W-:Y:S02]  /*0210*/  @UP0 ULEA UR8, UR8, UR6, 0x18 ;  /* 0x0000000608080291 */ /* 0x004fe4000f8ec03f */
[----:B------:R-:W-:-:S04]  /*0220*/  @UP0 UIADD3 UR6, -UR7, 0x100000, URZ ;  /* 0x0010000007060890 */ /* 0x000fc8000fffe13f */
[----:B------:R-:W-:Y:S02]  /*0230*/  @UP0 USHF.L.U32 UR7, UR6, 0xb, URZ ;  /* 0x0000000b06070899 */ /* 0x000fe4000800063f */
[----:B------:R-:W-:Y:S01]  /*0240*/  @UP0 USHF.L.U32 UR6, UR6, 0x1, URZ ;  /* 0x0000000106060899 */ /* 0x000fe2000800063f */
[----:B------:R-:W-:Y:S01]  /*0250*/  VOTEU.ANY UP0, P0 ;  /* 0x00000000003f7886 */ /* 0x000fe20000000100 */
[----:B------:R-:W1:Y:S04]  /*0260*/  FENCE.VIEW.ASYNC.S ;  /* 0x00000000000073c6 */ /* 0x000e680000000000 */
[----:B-1----:R0:W1:Y:S01]  /*0270*/  @UP0 SYNCS.EXCH.64 URZ, [UR8+0x38800], UR4 ;  /* 0x03880004083f05b2 */ /* 0x0020620008000100 */
[----:B------:R0:W2:Y:S05]  /*0280*/  @UP1 SYNCS.EXCH.64 URZ, [UR8+0x38810], UR4 ;  /* 0x03881004083f15b2 */ /* 0x0000aa0008000100 */
        /* <DEDUP_REMOVED lines=16> */
.L_x_4041:
        /* <DEDUP_REMOVED lines=22> */
.L_x_4042:
        /* <DEDUP_REMOVED lines=18> */
.L_x_4043:
        /* <DEDUP_REMOVED lines=22> */
.L_x_4044:
        /* <DEDUP_REMOVED lines=22> */
.L_x_4045:
[----:B------:R-:W-:Y:S01]  /*08d0*/  ISETP.NE.AND P0, PT, R3, RZ, PT ;  /* 0x000000ff0300720c */ /* 0x000fe20003f05270 */
[----:B------:R-:W-:Y:S01]  /*08e0*/  NOP ;  /* 0x0000000000007918 */ /* 0x000fe20000000000 */
[----:B------:R-:W-:Y:S01]  /*08f0*/  ULDC.64 UR38, c[0x0][0x208] ;  /* 0x0000820000267ab9 */ /* 0x000fe20000000a00 */
[----:B01234-:R-:W-:Y:S10]  /*0900*/  BAR.SYNC.DEFER_BLOCKING 0x0 ;  /* 0x0000000000007b1d */ /* 0x01fff40000010000 */
[----:B------:R-:W-:Y:S05]  /*0910*/  @!P0 BRA `(.L_x_4046) ;  /* 0x000000d400d88947 */ /* 0x000fea0003800000 */
.L_x_4047:
        /* <DEDUP_REMOVED lines=22> */
[----:B------:R-:W-:Y:S01]  /*0a80*/  UMOV UR36, URZ ;  /* 0x0000003f00247c82 */ /* 0x000fe20008000000 */
[----:B------:R-:W-:Y:S01]  /*0a90*/  SHF.R.S32.HI R3, RZ, 0x1f, R6 ;  /* 0x0000001fff037819 */ /* 0x000fe20000011406 */
[----:B------:R-:W-:Y:S01]  /*0aa0*/  UMOV UR37, URZ ;  /* 0x0000003f00257c82 */ /* 0x000fe20008000000 */
[----:B------:R-:W-:Y:S02]  /*0ab0*/  UMOV UR40, URZ ;  /* 0x0000003f00287c82 */ /* 0x000fe40008000000 */
[CC--:B------:R-:W-:Y:S02]  /*0ac0*/  LEA.HI R2, R3.reuse, R6.reuse, RZ, 0x4 ;  /* 0x0000000603027211 */ /* 0x0c0fe400078f20ff */
[----:B------:R-:W-:-:S02]  /*0ad0*/  LEA.HI R5, R3, R6, RZ, 0x3 ;  /* 0x0000000603057211 */ /* 0x000fc400078f18ff */
[CC--:B------:R-:W-:Y:S02]  /*0ae0*/  LEA.HI R4, R3.reuse, R6.reuse, RZ, 0x5 ;  /* 0x0000000603047211 */ /* 0x0c0fe400078f28ff */
[CC--:B------:R-:W-:Y:S02]  /*0af0*/  LEA.HI R0, R3.reuse, R6.reuse, RZ, 0x7 ;  /* 0x0000000603007211 */ /* 0x0c0fe400078f38ff */
[----:B------:R-:W-:Y:S02]  /*0b00*/  LEA.HI R3, R3, R6, RZ, 0x2 ;  /* 0x0000000603037211 */ /* 0x000fe400078f10ff */
[----:B------:R-:W-:Y:S02]  /*0b10*/  SHF.R.S32.HI R7, RZ, 0x4, R2 ;  /* 0x00000004ff077819 */ /* 0x000fe40000011402 */
[----:B------:R-:W-:Y:S02]  /*0b20*/  LOP3.LUT R11, R5, 0xfffffff8, RZ, 0xc0, !PT ;  /* 0xfffffff8050b7812 */ /* 0x000fe400078ec0ff */
[----:B------:R-:W-:-:S02]  /*0b30*/  LOP3.LUT R5, R2, 0xfffffff0, RZ, 0xc0, !PT ;  /* 0xfffffff002057812 */ /* 0x000fc400078ec0ff */
[--C-:B------:R-:W-:Y:S01]  /*0b40*/  SHF.R.S32.HI R9, RZ, 0x5, R4.reuse ;  /* 0x00000005ff097819 */ /* 0x100fe20000011404 */
[C---:B------:R-:W-:Y:S01]  /*0b50*/  IMAD.IADD R11, R6.reuse, 0x1, -R11 ;  /* 0x00000001060b7824 */ /* 0x040fe200078e0a0b */
[----:B------:R-:W-:Y:S01]  /*0b60*/  LOP3.LUT R13, R3, 0xfffffffc, RZ, 0xc0, !PT ;  /* 0xfffffffc030d7812 */ /* 0x000fe200078ec0ff */
[----:B------:R-:W-:Y:S01]  /*0b70*/  IMAD.IADD R8, R6, 0x1, -R5 ;  /* 0x0000000106087824 */ /* 0x000fe200078e0a05 */
[----:B------:R-:W-:Y:S02]  /*0b80*/  SHF.R.S32.HI R4, RZ, 0x1f, R4 ;  /* 0x0000001fff047819 */ /* 0x000fe40000011404 */
[----:B------:R-:W-:Y:S01]  /*0b90*/  LOP3.LUT R3, R0, 0xffffff80, RZ, 0xc0, !PT ;  /* 0xffffff8000037812 */ /* 0x000fe200078ec0ff */
[----:B------:R-:W-:Y:S01]  /*0ba0*/  IMAD.IADD R13, R6, 0x1, -R13 ;  /* 0x00000001060d7824 */ /* 0x000fe200078e0a0d */
[----:B------:R-:W-:Y:S02]  /*0bb0*/  LEA.HI R2, R2, R7, RZ, 0x1 ;  /* 0x0000000702027211 */ /* 0x000fe400078f08ff */
[----:B------:R-:W-:Y:S01]  /*0bc0*/  LEA.HI R4, R4, R9, RZ, 0x2 ;  /* 0x0000000904047211 */ /* 0x000fe200078f10ff */
[----:B------:R-:W-:Y:S01]  /*0bd0*/  IMAD.IADD R3, R6, 0x1, -R3 ;  /* 0x0000000106037824 */ /* 0x000fe200078e0a03 */
[----:B------:R-:W-:-:S02]  /*0be0*/  LOP3.LUT R2, R2, 0x1ffffffe, RZ, 0xc0, !PT ;  /* 0x1ffffffe02027812 */ /* 0x000fc400078ec0ff */
[----:B------:R-:W-:Y:S02]  /*0bf0*/  SHF.R.S32.HI R227, RZ, 0x7, R0 ;  /* 0x00000007ffe37819 */ /* 0x000fe40000011400 */
[----:B------:R-:W-:Y:S01]  /*0c00*/  LOP3.LUT R4, R4, 0x3ffffc, RZ, 0xc0, !PT ;  /* 0x003ffffc04047812 */ /* 0x000fe200078ec0ff */
[----:B------:R-:W-:Y:S01]  /*0c10*/  IMAD.IADD R7, R7, 0x1, -R2 ;  /* 0x0000000107077824 */ /* 0x000fe200078e0a02 */
[--C-:B------:R-:W-:Y:S01]  /*0c20*/  SHF.R.S32.HI R5, RZ, 0x1f, R8.reuse ;  /* 0x0000001fff057819 */ /* 0x100fe20000011408 */
[----:B------:R-:W-:Y:S01]  /*0c30*/  IMAD R15, R227, 0x100, R8 ;  /* 0x00000100e30f7824 */ /* 0x000fe200078e0208 */
[----:B------:R-:W-:Y:S01]  /*0c40*/  SHF.R.S32.HI R2, RZ, 0x1f, R3 ;  /* 0x0000001fff027819 */ /* 0x000fe20000011403 */
[----:B------:R-:W-:Y:S01]  /*0c50*/  IMAD.IADD R10, R9, 0x1, -R4 ;  /* 0x00000001090a7824 */ /* 0x000fe200078e0a04 */
        /* <DEDUP_REMOVED lines=29> */
[----:B------:R-:W-:Y:S02]  /*0e30*/  LOP3.LUT R7, R7, R4, RZ, 0x3c, !PT ;  /* 0x0000000407077212 */ /* 0x000fe400078e3cff */
[----:B------:R-:W-:Y:S01]  /*0e40*/  SHF.R.S32.HI R5, RZ, 0x5, R5 ;  /* 0x00000005ff057819 */ /* 0x000fe20000011405 */
[----:B------:R-:W-:Y:S01]  /*0e50*/  IMAD.IADD R16, R2, 0x1, -R3 ;  /* 0x0000000102107824 */ /* 0x000fe200078e0a03 */
[----:B------:R-:W-:Y:S01]  /*0e60*/  R2P PR, R8, 0x6 ;  /* 0x0000000608007804 */ /* 0x000fe20000000000 */
[----:B0-----:R-:W-:Y:S02]  /*0e70*/  IMAD.SHL.U32 R12, R0, 0x100, RZ ;  /* 0x00000100000c7824 */ /* 0x001fe400078e00ff */
[----:B------:R-:W-:Y:S02]  /*0e80*/  IMAD.IADD R7, R6, 0x1, R7 ;  /* 0x0000000106077824 */ /* 0x000fe400078e0207 */
[----:B------:R-:W-:Y:S01]  /*0e90*/  IMAD.SHL.U32 R2, R11, 0x8, RZ ;  /* 0x000000080b027824 */ /* 0x000fe200078e00ff */
[----:B------:R-:W-:Y:S01]  /*0ea0*/  STL [R1+0x6c], R12 ;  /* 0x00006c0c01007387 */ /* 0x000fe20000100800 */
[----:B------:R-:W-:Y:S01]  /*0eb0*/  IMAD.IADD R17, R230, 0x1, R12 ;  /* 0x00000001e6117824 */ /* 0x000fe200078e020c */
[----:B------:R-:W-:Y:S01]  /*0ec0*/  LEA R19, R7, UR41, 0x1 ;  /* 0x0000002907137c11 */ /* 0x000fe2000f8e08ff */
[----:B------:R-:W-:Y:S01]  /*0ed0*/  IMAD R16, R5, 0x10, R16 ;  /* 0x0000001005107824 */ /* 0x000fe200078e0210 */
[----:B------:R-:W-:Y:S01]  /*0ee0*/  SEL R185, R185, 0xffffffe0, !P1 ;  /* 0xffffffe0b9b97807 */ /* 0x000fe20004800000 */
[----:B------:R-:W-:Y:S01]  /*0ef0*/  VIADD R193, R2, 0x40 ;  /* 0x0000004002c17836 */ /* 0x000fe20000000000 */
[----:B------:R-:W-:Y:S01]  /*0f00*/  SHF.R.S32.HI R0, RZ, 0x1f, R17 ;  /* 0x0000001fff007819 */ /* 0x000fe20000011411 */
[----:B------:R-:W-:-:S02]  /*0f10*/  VIADD R226, R17, 0x8 ;  /* 0x0000000811e27836 */ /* 0x000fc40000000000 */
[C---:B------:R-:W-:Y:S01]  /*0f20*/  VIADD R225, R17.reuse, 0x10 ;  /* 0x0000001011e17836 */ /* 0x040fe20000000000 */
[----:B------:R-:W-:Y:S01]  /*0f30*/  SHF.R.S32.HI R3, RZ, 0x1f, R193 ;  /* 0x0000001fff037819 */ /* 0x000fe200000114c1 */
[----:B------:R-:W-:Y:S01]  /*0f40*/  VIADD R223, R17, 0x20 ;  /* 0x0000002011df7836 */ /* 0x000fe20000000000 */
[----:B------:R-:W-:Y:S01]  /*0f50*/  SHF.R.S32.HI R0, RZ, 0x1f, R226 ;  /* 0x0000001fff007819 */ /* 0x000fe200000114e2 */
[----:B------:R-:W-:Y:S01]  /*0f60*/  IMAD R4, R13, 0x8, R16 ;  /* 0x000000080d047824 */ /* 0x000fe200078e0210 */
[----:B------:R-:W-:Y:S01]  /*0f70*/  SHF.R.S32.HI R3, RZ, 0x1f, R225 ;  /* 0x0000001fff037819 */ /* 0x000fe200000114e1 */
[C---:B------:R-:W-:Y:S01]  /*0f80*/  VIADD R224, R17.reuse, 0x18 ;  /* 0x0000001811e07836 */ /* 0x040fe20000000000 */
[----:B------:R-:W-:Y:S01]  /*0f90*/  SHF.R.S32.HI R0, RZ, 0x1f, R223 ;  /* 0x0000001fff007819 */ /* 0x000fe200000114df */
[C---:B------:R-:W-:Y:S01]  /*0fa0*/  VIADD R222, R17.reuse, 0x28 ;  /* 0x0000002811de7836 */ /* 0x040fe20000000000 */
[----:B------:R0:W-:Y:S01]  /*0fb0*/  STL [R1+0x68], R4 ;  /* 0x0000680401007387 */ /* 0x0001e20000100800 */
[----:B------:R-:W-:-:S02]  /*0fc0*/  VIADD R220, R17, 0x38 ;  /* 0x0000003811dc7836 */ /* 0x000fc40000000000 */
[C---:B------:R-:W-:Y:S01]  /*0fd0*/  VIADD R221, R17.reuse, 0x30 ;  /* 0x0000003011dd7836 */ /* 0x040fe20000000000 */
[----:B------:R-:W-:Y:S01]  /*0fe0*/  SHF.R.S32.HI R3, RZ, 0x1f, R222 ;  /* 0x0000001fff037819 */ /* 0x000fe200000114de */
[C---:B------:R-:W-:Y:S01]  /*0ff0*/  VIADD R219, R17.reuse, 0x40 ;  /* 0x0000004011db7836 */ /* 0x040fe20000000000 */
[----:B------:R-:W-:Y:S01]  /*1000*/  SHF.R.S32.HI R0, RZ, 0x1f, R220 ;  /* 0x0000001fff007819 */ /* 0x000fe200000114dc */
[C---:B------:R-:W-:Y:S02]  /*1010*/  VIADD R217, R17.reuse, 0x50 ;  /* 0x0000005011d97836 */ /* 0x040fe40000000000 */
        /* <DEDUP_REMOVED lines=50> */
[----:B------:R-:W-:Y:S01]  /*1340*/  IMAD.IADD R186, R186, 0x1, R185 ;  /* 0x00000001baba7824 */ /* 0x000fe200078e02b9 */
[----:B------:R-:W-:Y:S01]  /*1350*/  SHF.R.S32.HI R231, RZ, 0x1f, R196 ;  /* 0x0000001fffe77819 */ /* 0x000fe200000114c4 */
[----:B------:R-:W-:-:S02]  /*1360*/  IMAD.MOV.U32 R6, RZ, RZ, R14 ;  /* 0x000000ffff067224 */ /* 0x000fc400078e000e */
[C---:B------:R-:W-:Y:S02]  /*1370*/  VIADD R192, R2.reuse, 0x80 ;  /* 0x0000008002c07836 */ /* 0x040fe40000000000 */
[C---:B------:R-:W-:Y:S02]  /*1380*/  VIADD R191, R2.reuse, 0xc0 ;  /* 0x000000c002bf7836 */ /* 0x040fe40000000000 */
[C---:B------:R-:W-:Y:S02]  /*1390*/  VIADD R190, R2.reuse, 0x100 ;  /* 0x0000010002be7836 */ /* 0x040fe40000000000 */
[C---:B------:R-:W-:Y:S02]  /*13a0*/  VIADD R189, R2.reuse, 0x140 ;  /* 0x0000014002bd7836 */ /* 0x040fe40000000000 */
[C---:B------:R-:W-:Y:S02]  /*13b0*/  VIADD R229, R2.reuse, 0x180 ;  /* 0x0000018002e57836 */ /* 0x040fe40000000000 */
[----:B------:R-:W-:-:S02]  /*13c0*/  VIADD R228, R2, 0x1c0 ;  /* 0x000001c002e47836 */ /* 0x000fc40000000000 */
[----:B------:R-:W-:-:S07]  /*13d0*/  IMAD.IADD R185, R185, 0x1, R184 ;  /* 0x00000001b9b97824 */ /* 0x000fce00078e02b8 */
.L_x_4091:
[----:B------:R-:W-:Y:S01]  /*13e0*/  ULDC.64 UR6, c[0x0][0xd88] ;  /* 0x0003620000067ab9 */ /* 0x000fe20000000a00 */
[----:B0123-5:R-:W0:Y:S01]  /*13f0*/  LDC.64 R12, c[0x0][0x418] ;  /* 0x00010600ff0c7b82 */ /* 0x02fe220000000a00 */
[----:B------:R-:W-:-:S06]  /*1400*/  UIMAD.WIDE UR6, UR5, 0x4, UR6 ;  /* 0x00000004050678a5 */ /* 0x000fcc000f8e0206 */
[----:B------:R-:W-:Y:S01]  /*1410*/  IMAD.U32 R8, RZ, RZ, UR6 ;  /* 0x00000006ff087e24 */ /* 0x000fe2000f8e00ff */
[----:B------:R-:W1:Y:S01]  /*1420*/  LDC R0, c[0x0][0x424] ;  /* 0x00010900ff007b82 */ /* 0x000e620000000800 */
[----:B------:R-:W-:Y:S01]  /*1430*/  IMAD.U32 R9, RZ, RZ, UR7 ;  /* 0x00000007ff097e24 */ /* 0x000fe2000f8e00ff */
[----:B------:R-:W-:-:S04]  /*1440*/  ULDC.64 UR6, c[0x0][0xb20] ;  /* 0x0002c80000067ab9 */ /* 0x000fc80000000a00 */
[----:B------:R-:W2:Y:S01]  /*1450*/  LDG.E R187, desc[UR38][R8.64] ;  /* 0x0000002608bb7981 */ /* 0x000ea2000c1e1900 */
[----:B------:R-:W-:Y:S01]  /*1460*/  ISETP.NE.U32.AND P0, PT, RZ, UR6, PT ;  /* 0x00000006ff007c0c */ /* 0x000fe2000bf05070 */
[----:B------:R-:W3:Y:S01]  /*1470*/  LDC R153, c[0x0][0x2f0] ;  /* 0x0000bc00ff997b82 */ /* 0x000ee20000000800 */
[----:B------:R-:W-:Y:S02]  /*1480*/  IMAD.MOV.U32 R10, RZ, RZ, RZ ;  /* 0x000000ffff0a7224 */ /* 0x000fe400078e00ff */
[----:B------:R-:W-:-:S05]  /*1490*/  ISETP.NE.AND.EX P0, PT, RZ, UR7, PT, P0 ;  /* 0x00000007ff007c0c */ /* 0x000fca000bf05300 */
[----:B----4-:R-:W4:Y:S01]  /*14a0*/  LDC R7, c[0x0][0xae8] ;  /* 0x0002ba00ff077b82 */ /* 0x010f220000000800 */
[----:B--2---:R-:W-:-:S07]  /*14b0*/  SHF.R.S32.HI R195, RZ, 0x1f, R187 ;  /* 0x0000001fffc37819 */ /* 0x004fce00000114bb */
[----:B------:R-:W-:-:S04]  /*14c0*/  @P0 LEA R4, P1, R187, UR6, 0x2 ;  /* 0x00000006bb040c11 */ /* 0x000fc8000f8210ff */
[----:B------:R-:W-:Y:S01]  /*14d0*/  @P0 LEA.HI.X R5, R187, UR7, R195, 0x2, P1 ;  /* 0x00000007bb050c11 */ /* 0x000fe200088f14c3 */
[----:B------:R-:W-:Y:S02]  /*14e0*/  ULDC.64 UR6, c[0x0][0xb18] ;  /* 0x0002c60000067ab9 */ /* 0x000fe40000000a00 */
[----:B------:R-:W-:Y:S02]  /*14f0*/  ISETP.NE.U32.AND P1, PT, RZ, UR6, PT ;  /* 0x00000006ff007c0c */ /* 0x000fe4000bf25070 */
[----:B------:R2:W5:Y:S01]  /*1500*/  @P0 LDG.E R10, desc[UR38][R4.64] ;  /* 0x00000026040a0981 */ /* 0x000562000c1e1900 */
[----:B0-----:R-:W-:Y:S02]  /*1510*/  ISETP.NE.U32.AND P0, PT, R12, RZ, PT ;  /* 0x000000ff0c00720c */ /* 0x001fe40003f05070 */
[----:B------:R-:W-:Y:S02]  /*1520*/  ISETP.NE.AND.EX P1, PT, RZ, UR7, PT, P1 ;  /* 0x00000007ff007c0c */ /* 0x000fe4000bf25310 */
[----:B------:R-:W-:-:S04]  /*1530*/  ISETP.NE.AND.EX P0, PT, R13, RZ, PT, P0 ;  /* 0x000000ff0d00720c */ /* 0x000fc80003f05300 */
[----:B-1----:R-:W-:-:S05]  /*1540*/  SEL R0, R0, 0x1, P0 ;  /* 0x0000000100007807 */ /* 0x002fca0000000000 */
[----:B---3--:R-:W-:Y:S02]  /*1550*/  IMAD R153, R0, R153, RZ ;  /* 0x0000009900997224 */ /* 0x008fe400078e02ff */
[----:B------:R-:W-:-:S04]  /*1560*/  @P1 LEA R8, P0, R187, UR6, 0x2 ;  /* 0x00000006bb081c11 */ /* 0x000fc8000f8010ff */
[----:B------:R-:W-:-:S05]  /*1570*/  @P1 LEA.HI.X R9, R187, UR7, R195, 0x2, P0 ;  /* 0x00000007bb091c11 */ /* 0x000fca00080f14c3 */
[----:B------:R2:W5:Y:S01]  /*1580*/  @P1 LDG.E R153, desc[UR38][R8.64] ;  /* 0x0000002608991981 */ /* 0x000562000c1e1900 */
[C---:B------:R-:W-:Y:S01]  /*1590*/  LOP3.LUT R3, R6.reuse, 0xff000000, RZ, 0xc0, !PT ;  /* 0xff00000006037812 */ /* 0x040fe200078ec0ff */
[----:B------:R-:W-:Y:S01]  /*15a0*/  UMOV UR42, UR4 ;  /* 0x00000004002a7c82 */ /* 0x000fe20008000000 */
[----:B------:R-:W-:Y:S02]  /*15b0*/  LOP3.LUT R0, R6, 0xff0000, RZ, 0xc0, !PT ;  /* 0x00ff000006007812 */ /* 0x000fe400078ec0ff */
[----:B------:R-:W-:Y:S01]  /*15c0*/  SHF.R.U32.HI R3, RZ, 0x8, R3 ;  /* 0x00000008ff037819 */ /* 0x000fe20000011603 */
[----:B----4-:R-:W-:Y:S06]  /*15d0*/  @P1 BRA `(.L_x_4048) ;  /* 0x0000000000241947 */ /* 0x010fec0003800000 */
[----:B------:R-:W-:Y:S02]  /*15e0*/  ULDC.64 UR4, c[0x0][0xb00] ;  /* 0x0002c00000047ab9 */ /* 0x000fe40000000a00 */
[----:B------:R-:W-:-:S04]  /*15f0*/  ISETP.NE.U32.AND P0, PT, RZ, UR4, PT ;  /* 0x00000004ff007c0c */ /* 0x000fc8000bf05070 */
[----:B------:R-:W-:-:S13]  /*1600*/  ISETP.NE.AND.EX P0, PT, RZ, UR5, PT, P0 ;  /* 0x00000005ff007c0c */ /* 0x000fda000bf05300 */
[----:B------:R-:W-:Y:S05]  /*1610*/  @!P0 BRA `(.L_x_4048) ;  /* 0x0000000000148947 */ /* 0x000fea0003800000 */
[----:B--2---:R-:W0:Y:S02]  /*1620*/  LDC.64 R4, c[0x0][0xb00] ;  /* 0x0002c000ff047b82 */ /* 0x004e240000000a00 */
[----:B0-----:R-:W-:-:S05]  /*1630*/  IMAD.WIDE R4, R187, 0x4, R4 ;  /* 0x00000004bb047825 */ /* 0x001fca00078e0204 */
[----:B-----5:R-:W2:Y:S04]  /*1640*/  LDG.E R153, desc[UR38][R4.64] ;  /* 0x0000002604997981 */ /* 0x020ea8000c1e1900 */
[----:B------:R-:W2:Y:S02]  /*1650*/  LDG.E R8, desc[UR38][R4.64+0x4] ;  /* 0x0000042604087981 */ /* 0x000ea4000c1e1900 */
[----:B--2---:R-:W-:-:S07]  /*1660*/  IMAD.IADD R153, R8, 0x1, -R153 ;  /* 0x0000000108997824 */ /* 0x004fce00078e0a99 */
.L_x_4048:
[----:B--2---:R-:W2:Y:S01]  /*1670*/  LDL R4, [R1] ;  /* 0x0000000001047983 */ /* 0x004ea20000100800 */
[----:B-----5:R-:W-:Y:S01]  /*1680*/  IMAD.IADD R153, R153, 0x1, -R10 ;  /* 0x0000000199997824 */ /* 0x020fe200078e0a0a */
[----:B------:R-:W-:Y:S02]  /*1690*/  LEA.HI R194, R0, R3, RZ, 0x10 ;  /* 0x0000000300c27211 */ /* 0x000fe400078f80ff */
[----:B------:R-:W-:Y:S01]  /*16a0*/  LOP3.LUT R188, R6, 0xffff, RZ, 0xc0, !PT ;  /* 0x0000ffff06bc7812 */ /* 0x000fe200078ec0ff */
[----:B------:R-:W-:Y:S01]  /*16b0*/  VIADD R0, R153, 0x3f ;  /* 0x0000003f99007836 */ /* 0x000fe20000000000 */
[----:B------:R-:W-:Y:S02]  /*16c0*/  SHF.R.U32.HI R22, RZ, 0x10, R194 ;  /* 0x00000010ff167819 */ /* 0x000fe400000116c2 */
[----:B------:R-:W-:Y:S02]  /*16d0*/  LOP3.LUT R194, R194, 0xff, RZ, 0xc0, !PT ;  /* 0x000000ffc2c27812 */ /* 0x000fe400078ec0ff */
[----:B------:R-:W-:-:S02]  /*16e0*/  SHF.R.S32.HI R3, RZ, 0x1f, R0 ;  /* 0x0000001fff037819 */ /* 0x000fc40000011400 */
[C---:B------:R-:W-:Y:S02]  /*16f0*/  ISETP.NE.AND P0, PT, R22.reuse, RZ, PT ;  /* 0x000000ff1600720c */ /* 0x040fe40003f05270 */
[----:B------:R-:W-:Y:S02]  /*1700*/  LEA.HI R3, R3, R0, RZ, 0x6 ;  /* 0x0000000003037211 */ /* 0x000fe400078f30ff */
[----:B------:R-:W-:Y:S02]  /*1710*/  SEL R10, R22, R7, P0 ;  /* 0x00000007160a7207 */ /* 0x000fe40000000000 */
[----:B------:R-:W-:Y:S02]  /*1720*/  SHF.R.S32.HI R9, RZ, 0x6, R3 ;  /* 0x00000006ff097819 */ /* 0x000fe40000011403 */
[----:B--2---:R-:W-:-:S13]  /*1730*/  ISETP.NE.AND P1, PT, R4, 0x1, PT ;  /* 0x000000010400780c */ /* 0x004fda0003f25270 */
[----:B------:R-:W-:Y:S05]  /*1740*/  @!P1 BRA `(.L_x_4049) ;  /* 0x0000001c006c9947 */ /* 0x000fea0003800000 */
[----:B------:R-:W-:Y:S01]  /*1750*/  ISETP.GE.AND P0, PT, R153, 0x1, PT ;  /* 0x000000019900780c */ /* 0x000fe20003f06270 */
[----:B------:R-:W-:-:S12]  /*1760*/  IMAD.MOV.U32 R3, RZ, RZ, RZ ;  /* 0x000000ffff037224 */ /* 0x000fd800078e00ff */
[----:B------:R-:W-:Y:S05]  /*1770*/  @!P0 BRA `(.L_x_4050) ;  /* 0x0000000000688947 */ /* 0x000fea0003800000 */
        /* <DEDUP_REMOVED lines=26> */
.L_x_4050:
[-C--:B------:R-:W-:Y:S01]  /*1920*/  IMAD R0, R194, R3.reuse, RZ ;  /* 0x00000003c2007224 */ /* 0x080fe200078e02ff */
[----:B------:R-:W-:Y:S01]  /*1930*/  PLOP3.LUT P0, PT, PT, PT, PT, 0x80, 0x0 ;  /* 0x000000000000781c */ /* 0x000fe20003f0f070 */
[----:B------:R-:W-:Y:S01]  /*1940*/  IMAD.MOV.U32 R152, RZ, RZ, RZ ;  /* 0x000000ffff987224 */ /* 0x000fe200078e00ff */
[----:B------:R-:W-:Y:S02]  /*1950*/  CS2R R150, SRZ ;  /* 0x0000000000967805 */ /* 0x000fe4000001ff00 */
[----:B------:R-:W-:Y:S02]  /*1960*/  CS2R R148, SRZ ;  /* 0x0000000000947805 */ /* 0x000fe4000001ff00 */
[----:B------:R-:W-:Y:S02]  /*1970*/  VIADDMNMX R3, R0, R3, R9, PT ;  /* 0x0000000300037246 */ /* 0x000fe40003800109 */
[----:B------:R-:W-:Y:S02]  /*1980*/  CS2R R146, SRZ ;  /* 0x0000000000927805 */ /* 0x000fe4000001ff00 */
[----:B------:R-:W-:-:S02]  /*1990*/  CS2R R144, SRZ ;  /* 0x0000000000907805 */ /* 0x000fc4000001ff00 */
[----:B------:R-:W-:Y:S02]  /*19a0*/  CS2R R142, SRZ ;  /* 0x00000000008e7805 */ /* 0x000fe4000001ff00 */
[----:B------:R-:W-:Y:S01]  /*19b0*/  R2UR UR16, R3 ;  /* 0x00000000031072ca */ /* 0x000fe200000e0000 */
[----:B------:R-:W-:Y:S01]  /*19c0*/  IMAD.MOV.U32 R3, RZ, RZ, RZ ;  /* 0x000000ffff037224 */ /* 0x000fe200078e00ff */
        /* <DEDUP_REMOVED lines=11> */
[----:B------:R-:W-:Y:S02]  /*1a80*/  ISETP.LT.AND P1, PT, R0, UR16, PT ;  /* 0x0000001000007c0c */ /* 0x000fe4000bf21270 */
        /* <DEDUP_REMOVED lines=49> */
[----:B------:R-:W0:Y:S01]  /*1da0*/  SHFL.IDX PT, R3, R227, RZ, 0x1f ;  /* 0x00001fffe3037589 */ /* 0x000e2200000e0000 */
[----:B------:R-:W-:Y:S01]  /*1db0*/  UMOV UR7, 0x40000040 ;  /* 0x4000004000077882 */ /* 0x000fe20000000000 */
[----:B------:R-:W-:Y:S01]  /*1dc0*/  UMOV UR9, 0x40000040 ;  /* 0x4000004000097882 */ /* 0x000fe20000000000 */
[----:B------:R-:W-:Y:S01]  /*1dd0*/  UMOV UR11, 0x40000040 ;  /* 0x40000040000b7882 */ /* 0x000fe20000000000 */
[----:B------:R-:W-:Y:S06]  /*1de0*/  BAR.SYNC.DEFER_BLOCKING 0xe, 0x100 ;  /* 0x0384000000007b1d */ /* 0x000fec0000010000 */
[----:B------:R-:W-:Y:S01]  /*1df0*/  UMOV UR13, 0x40000040 ;  /* 0x40000040000d7882 */ /* 0x000fe20000000000 */
[----:B------:R-:W-:Y:S01]  /*1e00*/  UMOV UR15, 0x40000040 ;  /* 0x40000040000f7882 */ /* 0x000fe20000000000 */
[----:B------:R-:W-:Y:S01]  /*1e10*/  UMOV UR17, 0x40000040 ;  /* 0x4000004000117882 */ /* 0x000fe20000000000 */
[----:B------:R-:W-:Y:S01]  /*1e20*/  UMOV UR19, 0x40000040 ;  /* 0x4000004000137882 */ /* 0x000fe20000000000 */
[----:B------:R-:W1:Y:S01]  /*1e30*/  S2R R4, SR_TID.X ;  /* 0x0000000000047919 */ /* 0x000e620000002100 */
[----:B0-----:R-:W-:Y:S01]  /*1e40*/  R2UR UR4, R3 ;  /* 0x00000000030472ca */ /* 0x001fe200000e0000 */
[----:B------:R-:W-:Y:S01]  /*1e50*/  IMAD.U32 R3, RZ, RZ, UR37 ;  /* 0x00000025ff037e24 */ /* 0x000fe2000f8e00ff */
[----:B------:R-:W-:-:S11]  /*1e60*/  WARPGROUP.ARRIVE ;  /* 0x00000000000079c5 */ /* 0x000fd60000000000 */
[----:B------:R-:W-:-:S04]  /*1e70*/  ULEA.HI UR5, UR4, UR4, URZ, 0x1 ;  /* 0x0000000404057291 */ /* 0x000fc8000f8f083f */
[----:B------:R-:W-:-:S04]  /*1e80*/  ULOP3.LUT UR5, UR5, 0x1fffe, URZ, 0xc0, !UPT ;  /* 0x0001fffe05057892 */ /* 0x000fc8000f8ec03f */
[----:B------:R-:W-:Y:S01]  /*1e90*/  UIADD3 UR5, UR4, -UR5, URZ ;  /* 0x8000000504057290 */ /* 0x000fe2000fffe03f */
[----:B-1----:R-:W-:Y:S01]  /*1ea0*/  LOP3.LUT R4, R4, 0x7f, RZ, 0xc0, !PT ;  /* 0x0000007f04047812 */ /* 0x002fe200078ec0ff */
[----:B------:R-:W-:Y:S02]  /*1eb0*/  UIADD3 UR4, UR41, 0x36400, URZ ;  /* 0x0003640029047890 */ /* 0x000fe4000fffe03f */
[----:B------:R-:W-:Y:S01]  /*1ec0*/  ULEA UR5, UR5, UR41, 0xf ;  /* 0x0000002905057291 */ /* 0x000fe2000f8e783f */
[----:B------:R-:W-:Y:S01]  /*1ed0*/  ISETP.NE.AND P1, PT, R4, RZ, PT ;  /* 0x000000ff0400720c */ /* 0x000fe20003f25270 */
[----:B------:R-:W-:Y:S02]  /*1ee0*/  USHF.R.U32.HI UR4, URZ, 0x4, UR4 ;  /* 0x000000043f047899 */ /* 0x000fe40008011604 */
[----:B------:R-:W-:Y:S02]  /*1ef0*/  UIADD3 UR5, UR5, 0x400, URZ ;  /* 0x0000040005057890 */ /* 0x000fe4000fffe03f */
[----:B------:R-:W-:-:S02]  /*1f00*/  ULOP3.LUT UR4, UR4, 0x3fff, URZ, 0xc0, !UPT ;  /* 0x00003fff04047892 */ /* 0x000fc4000f8ec03f */
[----:B------:R-:W-:Y:S02]  /*1f10*/  USHF.R.U32.HI UR5, URZ, 0x4, UR5 ;  /* 0x000000043f057899 */ /* 0x000fe40008011605 */
[----:B------:R-:W-:Y:S02]  /*1f20*/  ULOP3.LUT UR4, UR4, 0x10000, URZ, 0xfc, !UPT ;  /* 0x0001000004047892 */ /* 0x000fe4000f8efc3f */
[----:B------:R-:W-:Y:S02]  /*1f30*/  ULOP3.LUT UR5, UR5, 0x3fff, URZ, 0xc0, !UPT ;  /* 0x00003fff05057892 */ /* 0x000fe4000f8ec03f */
[----:B------:R-:W-:Y:S01]  /*1f40*/  UIADD3 UR8, UR4, 0x2, URZ ;  /* 0x0000000204087890 */ /* 0x000fe2000fffe03f */
[----:B------:R-:W-:Y:S01]  /*1f50*/  @!P1 LEA R3, R3, UR41, 0x3 ;  /* 0x0000002903039c11 */ /* 0x000fe2000f8e18ff */
[----:B------:R-:W-:Y:S02]  /*1f60*/  ULOP3.LUT UR20, UR5, 0x2000000, URZ, 0xfc, !UPT ;  /* 0x0200000005147892 */ /* 0x000fe4000f8efc3f */
[----:B------:R-:W-:-:S02]  /*1f70*/  UIADD3 UR12, UR4, 0x4, URZ ;  /* 0x00000004040c7890 */ /* 0x000fc4000fffe03f */
[----:B------:R-:W-:Y:S01]  /*1f80*/  ULEA UR6, UR37, UR20, 0xc ;  /* 0x0000001425067291 */ /* 0x000fe2000f8e603f */
[----:B------:R-:W-:Y:S01]  /*1f90*/  @!P1 VIADD R3, R3, 0x38860 ;  /* 0x0003886003039836 */ /* 0x000fe20000000000 */
[----:B------:R-:W-:Y:S02]  /*1fa0*/  UMOV UR5, 0x40000040 ;  /* 0x4000004000057882 */ /* 0x000fe40000000000 */
[----:B------:R-:W-:Y:S02]  /*1fb0*/  UIADD3 UR10, UR6, 0x80, URZ ;  /* 0x00000080060a7890 */ /* 0x000fe4000fffe03f */
[----:B------:R-:W-:Y:S01]  /*1fc0*/  UIADD3 UR14, UR6, 0x100, URZ ;  /* 0x00000100060e7890 */ /* 0x000fe2000fffe03f */
[----:B------:R-:W-:Y:S01]  /*1fd0*/  @!P1 PRMT R3, RZ, 0x654, R3 ;  /* 0x00000654ff039816 */ /* 0x000fe20000000003 */
[----:B------:R-:W-:Y:S02]  /*1fe0*/  UIADD3 UR18, UR6, 0x180, URZ ;  /* 0x0000018006127890 */ /* 0x000fe4000fffe03f */
[----:B------:R-:W-:Y:S01]  /*1ff0*/  HGMMA.64x256x16.F32 R24, gdesc[UR4].tnspB, RZ, !UPT, gsb0 ;  /* 0x43e00000041879f0 */ /* 0x000fe2000c0008ff */
[----:B------:R-:W-:-:S02]  /*2000*/  UIADD3 UR7, UR16, -0x2, URZ ;  /* 0xfffffffe10077890 */ /* 0x000fc4000fffe03f */
[----:B------:R-:W-:-:S04]  /*2010*/  UIADD3 UR16, UR4, 0x6, URZ ;  /* 0x0000000604107890 */ /* 0x000fc8000fffe03f */
[----:B------:R-:W-:Y:S01]  /*2020*/  ISETP.LE.AND P0, PT, R0, UR7, PT ;  /* 0x0000000700007c0c */ /* 0x000fe2000bf03270 */
        /* <DEDUP_REMOVED lines=16> */
[----:B------:R-:W-:-:S05]  /*2130*/  UMOV UR21, UR7 ;  /* 0x0000000700157c82 */ /* 0x000fca0008000000 */
.L_x_4053:
[----:B------:R-:W-:Y:S01]  /*2140*/  BAR.SYNC.DEFER_BLOCKING 0xe, 0x100 ;  /* 0x0384000000007b1d */ /* 0x000fe20000010000 */
[----:B01----:R-:W-:Y:S01]  /*2150*/  IMAD.U32 R3, RZ, RZ, UR37 ;  /* 0x00000025ff037e24 */ /* 0x003fe2000f8e00ff */
[----:B------:R-:W-:-:S03]  /*2160*/  UIADD3 UR37, UR37, 0x1, URZ ;  /* 0x0000000125257890 */ /* 0x000fc6000fffe03f */
[----:B------:R-:W-:Y:S01]  /*2170*/  IMAD R3, R3, 0x40, R16 ;  /* 0x0000004003037824 */ /* 0x000fe200078e0210 */
[----:B------:R-:W-:Y:S01]  /*2180*/  UISETP.NE.AND UP0, UPT, UR37, 0x2, UPT ;  /* 0x000000022500788c */ /* 0x000fe2000bf05270 */
[----:B------:R-:W-:Y:S01]  /*2190*/  UMOV UR7, 0x40000040 ;  /* 0x4000004000077882 */ /* 0x000fe20000000000 */
[----:B------:R-:W-:Y:S02]  /*21a0*/  UMOV UR11, 0x40000040 ;  /* 0x40000040000b7882 */ /* 0x000fe40000000000 */
[----:B------:R-:W-:Y:S01]  /*21b0*/  LEA R3, R3, UR41, 0x2 ;  /* 0x0000002903037c11 */ /* 0x000fe2000f8e10ff */
[----:B------:R-:W-:Y:S01]  /*21c0*/  USEL UR37, UR37, URZ, UP0 ;  /* 0x0000003f25257287 */ /* 0x000fe20008000000 */
[----:B------:R-:W-:Y:S01]  /*21d0*/  UMOV UR15, 0x40000040 ;  /* 0x40000040000f7882 */ /* 0x000fe20000000000 */
[----:B------:R-:W-:Y:S02]  /*21e0*/  UMOV UR19, 0x40000040 ;  /* 0x4000004000137882 */ /* 0x000fe40000000000 */
[----:B------:R-:W-:-:S04]  /*21f0*/  ULEA UR6, UR37, UR20, 0xc ;  /* 0x0000001425067291 */ /* 0x000fc8000f8e603f */
[----:B------:R-:W-:Y:S02]  /*2200*/  UIADD3 UR10, UR6, 0x80, URZ ;  /* 0x00000080060a7890 */ /* 0x000fe4000fffe03f */
[----:B------:R-:W-:Y:S02]  /*2210*/  UIADD3 UR14, UR6, 0x100, URZ ;  /* 0x00000100060e7890 */ /* 0x000fe4000fffe03f */
[----:B------:R-:W-:Y:S01]  /*2220*/  UIADD3 UR18, UR6, 0x180, URZ ;  /* 0x0000018006127890 */ /* 0x000fe2000fffe03f */
[----:B------:R-:W0:Y:S04]  /*2230*/  LDS R4, [R3+0x38400] ;  /* 0x0384000003047984 */ /* 0x000e280000000800 */
[----:B------:R1:W2:Y:S02]  /*2240*/  LDS R5, [R3+0x38420] ;  /* 0x0384200003057984 */ /* 0x0002a40000000800 */
[----:B-1----:R-:W-:-:S05]  /*2250*/  IMAD.U32 R3, RZ, RZ, UR37 ;  /* 0x00000025ff037e24 */ /* 0x002fca000f8e00ff */
[----:B------:R-:W-:-:S05]  /*2260*/  @!P1 LEA R3, R3, UR41, 0x3 ;  /* 0x0000002903039c11 */ /* 0x000fca000f8e18ff */
[----:B------:R-:W-:-:S05]  /*2270*/  @!P1 VIADD R3, R3, 0x38860 ;  /* 0x0003886003039836 */ /* 0x000fca0000000000 */
[----:B------:R-:W-:Y:S01]  /*2280*/  @!P1 PRMT R3, RZ, 0x654, R3 ;  /* 0x00000654ff039816 */ /* 0x000fe20000000003 */
        /* <DEDUP_REMOVED lines=129> */
[----:B------:R-:W-:Y:S01]  /*2aa0*/  HGMMA.64x256x16.F32 R24, gdesc[UR4].tnspB, R24, gsb0 ;  /* 0x43e00000041879f0 */ /* 0x000fe20008000818 */
[----:B------:R-:W-:Y:S01]  /*2ab0*/  UMOV UR6, UR21 ;  /* 0x0000001500067c82 */ /* 0x000fe20008000000 */
[----:B------:R-:W-:Y:S01]  /*2ac0*/  USEL UR7, URZ, 0x1, UP0 ;  /* 0x000000013f077887 */ /* 0x000fe20008000000 */
[----:B------:R-:W-:Y:S01]  /*2ad0*/  ISETP.LT.AND P0, PT, R0, UR6, PT ;  /* 0x0000000600007c0c */ /* 0x000fe2000bf01270 */
[----:B------:R-:W-:Y:S02]  /*2ae0*/  UIADD3 UR21, UR21, -0x1, URZ ;  /* 0xffffffff15157890 */ /* 0x000fe4000fffe03f */
[----:B------:R-:W-:Y:S01]  /*2af0*/  ULOP3.LUT UR36, UR36, UR7, URZ, 0x3c, !UPT ;  /* 0x0000000724247292 */ /* 0x000fe2000f8e3c3f */
[----:B------:R-:W-:Y:S02]  /*2b00*/  WARPGROUP.DEPBAR.LE gsb0, 0x0 ;  /* 0x00008000000079c5 */ /* 0x000fe40000010000 */
[----:B------:R-:W-:-:S15]  /*2b10*/  WARPGROUP.ARRIVE ;  /* 0x00000000000079c5 */ /* 0x000fde0000000000 */
[----:B------:R-:W-:-:S04]  /*2b20*/  NOP ;  /* 0x0000000000007918 */ /* 0x000fc80000000000 */
        /* <DEDUP_REMOVED lines=13> */
.L_x_4052:
[----:B------:R-:W-:Y:S01]  /*2c00*/  BAR.SYNC.DEFER_BLOCKING 0xe, 0x100 ;  /* 0x0384000000007b1d */ /* 0x000fe20000010000 */
[----:B01----:R-:W-:Y:S01]  /*2c10*/  IMAD.U32 R3, RZ, RZ, UR37 ;  /* 0x00000025ff037e24 */ /* 0x003fe2000f8e00ff */
[----:B------:R-:W-:Y:S01]  /*2c20*/  UIADD3 UR37, UR37, 0x1, URZ ;  /* 0x0000000125257890 */ /* 0x000fe2000fffe03f */
[----:B------:R-:W-:Y:S01]  /*2c30*/  PLOP3.LUT P0, PT, PT, PT, PT, 0x8, 0x0 ;  /* 0x000000000000781c */ /* 0x000fe20003f0e170 */
[----:B------:R-:W-:Y:S02]  /*2c40*/  IMAD.MOV.U32 R152, RZ, RZ, RZ ;  /* 0x000000ffff987224 */ /* 0x000fe400078e00ff */
        /* <DEDUP_REMOVED lines=136> */
[----:B------:R-:W-:Y:S01]  /*34d0*/  IMAD.MOV.U32 R3, RZ, RZ, RZ ;  /* 0x000000ffff037224 */ /* 0x000fe200078e00ff */
[----:B------:R-:W-:Y:S06]  /*34e0*/  BAR.ARV 0xf, 0x100 ;  /* 0x03c4000000007b1d */ /* 0x000fec0000002000 */
[----:B------:R-:W-:Y:S05]  /*34f0*/  BRA `(.L_x_4051) ;  /* 0x0000006000bc7947 */ /* 0x000fea0003800000 */
.L_x_4049:
[----:B------:R-:W-:Y:S01]  /*3500*/  ISETP.GE.AND P0, PT, R153, 0x1, PT ;  /* 0x000000019900780c */ /* 0x000fe20003f06270 */
[----:B------:R-:W-:-:S12]  /*3510*/  IMAD.MOV.U32 R23, RZ, RZ, RZ ;  /* 0x000000ffff177224 */ /* 0x000fd800078e00ff */
[----:B------:R-:W-:Y:S05]  /*3520*/  @!P0 BRA `(.L_x_4054) ;  /* 0x0000000000688947 */ /* 0x000fea0003800000 */
        /* <DEDUP_REMOVED lines=26> */
.L_x_4054:
        /* <DEDUP_REMOVED lines=100> */
.L_x_4055:
[----:B------:R-:W2:Y:S01]  /*3d10*/  LDL R20, [R1] ;  /* 0x0000000001147983 */ /* 0x000ea20000100800 */
[----:B------:R-:W-:-:S04]  /*3d20*/  ULEA.HI UR4, UR40, UR40, URZ, 0x1 ;  /* 0x0000002828047291 */ /* 0x000fc8000f8f083f */
[----:B------:R-:W-:-:S04]  /*3d30*/  ULOP3.LUT UR4, UR4, 0xfffffffe, URZ, 0xc0, !UPT ;  /* 0xfffffffe04047892 */ /* 0x000fc8000f8ec03f */
[----:B------:R-:W-:-:S06]  /*3d40*/  UIADD3 UR4, UR40, -UR4, URZ ;  /* 0x8000000428047290 */ /* 0x000fcc000fffe03f */
[----:B------:R-:W-:-:S05]  /*3d50*/  IMAD.U32 R3, RZ, RZ, UR4 ;  /* 0x00000004ff037e24 */ /* 0x000fca000f8e00ff */
[----:B------:R-:W-:-:S04]  /*3d60*/  SHF.L.U32 R3, R3, 0x1f, RZ ;  /* 0x0000001f03037819 */ /* 0x000fc800000006ff */
[----:B------:R-:W0:Y:S01]  /*3d70*/  SYNCS.PHASECHK.TRANS64.TRYWAIT P1, [UR41+0x38800], R3 ;  /* 0x03880003ff0075a7 */ /* 0x000e220008020169 */
[----:B--2---:R-:W-:Y:S01]  /*3d80*/  ISETP.NE.AND P0, PT, R20, RZ, PT ;  /* 0x000000ff1400720c */ /* 0x004fe20003f05270 */
[----:B0-----:R-:W-:-:S12]  /*3d90*/  @!P1 BRA `(.L_x_4056) ;  /* 0x0000012400589947 */ /* 0x001fd80003800000 */
.L_x_4234:
[----:B------:R-:W-:Y:S05]  /*3da0*/  @P0 BRA `(.L_x_4057) ;  /* 0x0000000000040947 */ /* 0x000fea0003800000 */
[----:B------:R-:W-:Y:S01]  /*3db0*/  BPT.TRAP 0x1 ;  /* 0x000000040000795c */ /* 0x000fe20000300000 */
.L_x_4057:
[----:B------:R-:W-:Y:S02]  /*3dc0*/  IMAD.U32 R6, RZ, RZ, UR37 ;  /* 0x00000025ff067e24 */ /* 0x000fe4000f8e00ff */
[----:B------:R-:W-:-:S03]  /*3dd0*/  IMAD.U32 R5, RZ, RZ, UR36 ;  /* 0x00000024ff057e24 */ /* 0x000fc6000f8e00ff */
[----:B------:R-:W-:Y:S02]  /*3de0*/  LEA R6, R6, UR41, 0x3 ;  /* 0x0000002906067c11 */ /* 0x000fe4000f8e18ff */
[----:B------:R-:W-:-:S04]  /*3df0*/  SHF.L.U32 R5, R5, 0x1f, RZ ;  /* 0x0000001f05057819 */ /* 0x000fc800000006ff */
[----:B------:R1:W2:Y:S01]  /*3e00*/  SYNCS.PHASECHK.TRANS64.TRYWAIT P1, [R6+URZ+0x38830], R5 ;  /* 0x03883005060075a7 */ /* 0x0002a2000802017f */
[----:B------:R-:W-:Y:S05]  /*3e10*/  @P0 BRA `(.L_x_4058) ;  /* 0x0000000000040947 */ /* 0x000fea0003800000 */
[----:B------:R-:W-:Y:S01]  /*3e20*/  BPT.TRAP 0x1 ;  /* 0x000000040000795c */ /* 0x000fe20000300000 */
.L_x_4058:
[----:B--2---:R-:W-:Y:S05]  /*3e30*/  @P1 BRA `(.L_x_4059) ;  /* 0x0000000000081947 */ /* 0x004fea0003800000 */
[----:B------:R-:W2:Y:S02]  /*3e40*/  SYNCS.PHASECHK.TRANS64.TRYWAIT P1, [R6+URZ+0x38830], R5 ;  /* 0x03883005060075a7 */ /* 0x000ea4000802017f */
[----:B--2---:R-:W-:Y:S05]  /*3e50*/  @!P1 BRA `(.L_x_4060) ;  /* 0x0000012400409947 */ /* 0x004fea0003800000 */
.L_x_4059:
[----:B------:R-:W-:-:S04]  /*3e60*/  UIADD3 UR4, UR41, 0x22400, URZ ;  /* 0x0002240029047890 */ /* 0x000fc8000fffe03f */
[----:B------:R-:W-:-:S04]  /*3e70*/  USHF.R.U32.HI UR4, URZ, 0x4, UR4 ;  /* 0x000000043f047899 */ /* 0x000fc80008011604 */
[----:B------:R-:W-:-:S06]  /*3e80*/  ULOP3.LUT UR4, UR4, 0x3fff, URZ, 0xc0, !UPT ;  /* 0x00003fff04047892 */ /* 0x000fcc000f8ec03f */
[----:B0-----:R-:W-:Y:S01]  /*3e90*/  IMAD.U32 R0, RZ, RZ, UR4 ;  /* 0x00000004ff007e24 */ /* 0x001fe2000f8e00ff */
[----:B------:R-:W-:Y:S05]  /*3ea0*/  WARPSYNC.ALL ;  /* 0x0000000000007948 */ /* 0x000fea0003800000 */
[----:B------:R-:W-:-:S04]  /*3eb0*/  LOP3.LUT R0, R0, 0x10000, RZ, 0xfc, !PT ;  /* 0x0001000000007812 */ /* 0x000fc800078efcff */
        /* <DEDUP_REMOVED lines=10> */
[----:B------:R-:W-:-:S02]  /*3f60*/  UMOV UR13, 0x40000040 ;  /* 0x40000040000d7882 */ /* 0x000fc40000000000 */
[----:B------:R-:W-:Y:S02]  /*3f70*/  ULEA UR6, UR37, UR6, 0x9 ;  /* 0x0000000625067291 */ /* 0x000fe4000f8e483f */
[----:B------:R-:W-:Y:S02]  /*3f80*/  ULOP3.LUT UR4, UR4, 0x10000, URZ, 0xfc, !UPT ;  /* 0x0001000004047892 */ /* 0x000fe4000f8efc3f */
[----:B------:R-:W-:Y:S02]  /*3f90*/  UIADD3 UR10, UR6, 0x2, URZ ;  /* 0x00000002060a7890 */ /* 0x000fe4000fffe03f */
[----:B------:R-:W-:Y:S02]  /*3fa0*/  UIADD3 UR8, UR4, 0x2, URZ ;  /* 0x0000000204087890 */ /* 0x000fe4000fffe03f */
[----:B------:R-:W-:Y:S02]  /*3fb0*/  UIADD3 UR14, UR6, 0x4, URZ ;  /* 0x00000004060e7890 */ /* 0x000fe4000fffe03f */
[----:B------:R-:W-:-:S02]  /*3fc0*/  UIADD3 UR12, UR4, 0x4, URZ ;  /* 0x00000004040c7890 */ /* 0x000fc4000fffe03f */
[----:B------:R-:W-:Y:S01]  /*3fd0*/  HGMMA.64x64x16.F32 R24, gdesc[UR4], RZ, !UPT, gsb0 ;  /* 0x00e00000041879f0 */ /* 0x000fe2000c0008ff */
[----:B------:R-:W-:Y:S02]  /*3fe0*/  UIADD3 UR18, UR6, 0x6, URZ ;  /* 0x0000000606127890 */ /* 0x000fe4000fffe03f */
[----:B------:R-:W-:Y:S01]  /*3ff0*/  UIADD3 UR16, UR4, 0x6, URZ ;  /* 0x0000000604107890 */ /* 0x000fe2000fffe03f */
[----:B------:R-:W-:Y:S01]  /*4000*/  UMOV UR19, 0x40000040 ;  /* 0x4000004000137882 */ /* 0x000fe20000000000 */
        /* <DEDUP_REMOVED lines=11> */
[----:B------:R-:W0:Y:S02]  /*40c0*/  SYNCS.PHASECHK.TRANS64.TRYWAIT P1, [UR41+0x38810], R3 ;  /* 0x03881003ff0075a7 */ /* 0x000e240008020169 */
[----:B0-----:R-:W-:Y:S05]  /*40d0*/  @!P1 BRA `(.L_x_4061) ;  /* 0x0000012000b49947 */ /* 0x001fea0003800000 */
.L_x_4235:
[----:B------:R-:W-:Y:S05]  /*40e0*/  @P0 BRA `(.L_x_4062) ;  /* 0x0000000000040947 */ /* 0x000fea0003800000 */
[----:B------:R-:W-:Y:S01]  /*40f0*/  BPT.TRAP 0x1 ;  /* 0x000000040000795c */ /* 0x000fe20000300000 */
.L_x_4062:
[----:B------:R3:W4:Y:S01]  /*4100*/  SYNCS.PHASECHK.TRANS64.TRYWAIT P1, [R6+URZ+0x38850], R5 ;  /* 0x03885005060075a7 */ /* 0x000722000802017f */
[----:B------:R-:W-:Y:S05]  /*4110*/  @P0 BRA `(.L_x_4063) ;  /* 0x0000000000040947 */ /* 0x000fea0003800000 */
[----:B------:R-:W-:Y:S01]  /*4120*/  BPT.TRAP 0x1 ;  /* 0x000000040000795c */ /* 0x000fe20000300000 */
.L_x_4063:
[----:B----4-:R-:W-:Y:S05]  /*4130*/  @P1 BRA `(.L_x_4064) ;  /* 0x0000000000081947 */ /* 0x010fea0003800000 */
[----:B------:R-:W4:Y:S02]  /*4140*/  SYNCS.PHASECHK.TRANS64.TRYWAIT P1, [R6+URZ+0x38850], R5 ;  /* 0x03885005060075a7 */ /* 0x000f24000802017f */
[----:B----4-:R-:W-:Y:S05]  /*4150*/  @!P1 BRA `(.L_x_4065) ;  /* 0x0000012000ac9947 */ /* 0x010fea0003800000 */
.L_x_4064:
[----:B------:R-:W-:Y:S01]  /*4160*/  UIADD3 UR4, UR41, 0x400, URZ ;  /* 0x0000040029047890 */ /* 0x000fe2000fffe03f */
[----:B------:R-:W-:Y:S01]  /*4170*/  WARPGROUP.ARRIVE ;  /* 0x00000000000079c5 */ /* 0x000fe20000000000 */
[----:B------:R-:W-:-:S05]  /*4180*/  UIADD3 UR5, UR41, 0x26400, URZ ;  /* 0x0002640029057890 */ /* 0x000fca000fffe03f */
[----:B0-----:R-:W0:Y:S01]  /*4190*/  S2R R3, SR_TID.X ;  /* 0x0000000000037919 */ /* 0x001e220000002100 */
[----:B------:R-:W-:Y:S01]  /*41a0*/  USHF.R.U32.HI UR4, URZ, 0x4, UR4 ;  /* 0x000000043f047899 */ /* 0x000fe20008011604 */
[C---:B------:R-:W-:Y:S01]  /*41b0*/  IMAD R153, R23.reuse, -0x40, R153 ;  /* 0xffffffc017997824 */ /* 0x040fe200078e0299 */
[----:B------:R-:W-:Y:S01]  /*41c0*/  USHF.R.U32.HI UR5, URZ, 0x4, UR5 ;  /* 0x000000043f057899 */ /* 0x000fe20008011605 */
[----:B------:R-:W5:Y:S01]  /*41d0*/  S2R R9, SR_TID.X ;  /* 0x0000000000097919 */ /* 0x000f620000002100 */
[----:B------:R-:W-:Y:S01]  /*41e0*/  ULOP3.LUT UR4, UR4, 0x3fff, URZ, 0xc0, !UPT ;  /* 0x00003fff04047892 */ /* 0x000fe2000f8ec03f */
[----:B------:R-:W-:Y:S01]  /*41f0*/  VIADD R23, R23, 0xfffffffe ;  /* 0xfffffffe17177836 */ /* 0x000fe20000000000 */
[----:B------:R-:W-:Y:S01]  /*4200*/  ULOP3.LUT UR5, UR5, 0x3fff, URZ, 0xc0, !UPT ;  /* 0x00003fff05057892 */ /* 0x000fe2000f8ec03f */
[----:B------:R-:W-:Y:S01]  /*4210*/  IADD3 R153, -R230, 0x40, R153 ;  /* 0x00000040e6997810 */ /* 0x000fe20007ffe199 */
[----:B------:R-:W-:Y:S02]  /*4220*/  ULOP3.LUT UR4, UR4, 0x10000, URZ, 0xfc, !UPT ;  /* 0x0001000004047892 */ /* 0x000fe4000f8efc3f */
[----:B------:R-:W-:Y:S01]  /*4230*/  ULOP3.LUT UR6, UR5, 0x10000, URZ, 0xfc, !UPT ;  /* 0x0001000005067892 */ /* 0x000fe2000f8efc3f */
[C---:B------:R-:W-:Y:S01]  /*4240*/  ISETP.GT.AND P5, PT, R153.reuse, RZ, PT ;  /* 0x000000ff9900720c */ /* 0x040fe20003fa4270 */
[----:B------:R-:W-:Y:S01]  /*4250*/  ULEA UR10, UR37, UR4, 0xc ;  /* 0x00000004250a7291 */ /* 0x000fe2000f8e603f */
[C---:B------:R-:W-:Y:S01]  /*4260*/  ISETP.GT.AND P4, PT, R153.reuse, 0x1, PT ;  /* 0x000000019900780c */ /* 0x040fe20003f84270 */
[----:B------:R-:W-:Y:S01]  /*4270*/  UMOV UR21, 0x40000040 ;  /* 0x4000004000157882 */ /* 0x000fe20000000000 */
[----:B------:R-:W-:Y:S01]  /*4280*/  UMOV UR23, 0x40000040 ;  /* 0x4000004000177882 */ /* 0x000fe20000000000 */
[----:B------:R-:W-:Y:S01]  /*4290*/  UIADD3 UR14, UR6, 0x800, URZ ;  /* 0x00000800060e7890 */ /* 0x000fe2000fffe03f */
[C---:B------:R-:W-:Y:S01]  /*42a0*/  ISETP.GT.AND P3, PT, R153.reuse, 0x8, PT ;  /* 0x000000089900780c */ /* 0x040fe20003f64270 */
[----:B------:R-:W-:Y:S01]  /*42b0*/  UMOV UR20, UR6 ;  /* 0x0000000600147c82 */ /* 0x000fe20008000000 */
[----:B------:R-:W-:Y:S01]  /*42c0*/  UMOV UR22, UR10 ;  /* 0x0000000a00167c82 */ /* 0x000fe20008000000 */
[----:B------:R-:W-:Y:S01]  /*42d0*/  UIADD3 UR15, UR10, 0x800, URZ ;  /* 0x000008000a0f7890 */ /* 0x000fe2000fffe03f */
[----:B------:R-:W-:Y:S01]  /*42e0*/  HGMMA.64x64x16.F32 R24, gdesc[UR20], R24, gsb0 ;  /* 0x00e00000141879f0 */ /* 0x000fe20008000818 */
[----:B------:R-:W-:Y:S01]  /*42f0*/  UIADD3 UR20, UR6, 0x2, URZ ;  /* 0x0000000206147890 */ /* 0x000fe2000fffe03f */
[C---:B------:R-:W-:Y:S01]  /*4300*/  ISETP.GT.AND P2, PT, R153.reuse, 0x9, PT ;  /* 0x000000099900780c */ /* 0x040fe20003f44270 */
[----:B------:R-:W-:Y:S01]  /*4310*/  UIADD3 UR22, UR10, 0x2, URZ ;  /* 0x000000020a167890 */ /* 0x000fe2000fffe03f */
[C---:B------:R-:W-:Y:S01]  /*4320*/  ISETP.GT.AND P1, PT, R153.reuse, 0x10, PT ;  /* 0x000000109900780c */ /* 0x040fe20003f24270 */
[----:B------:R-:W-:Y:S01]  /*4330*/  UMOV UR21, 0x40000040 ;  /* 0x4000004000157882 */ /* 0x000fe20000000000 */
[----:B------:R-:W-:Y:S01]  /*4340*/  UMOV UR23, 0x40000040 ;  /* 0x4000004000177882 */ /* 0x000fe20000000000 */
[----:B------:R-:W-:Y:S01]  /*4350*/  ISETP.GT.AND P6, PT, R153, 0x11, PT ;  /* 0x000000119900780c */ /* 0x000fe20003fc4270 */
[----:B------:R-:W-:Y:S01]  /*4360*/  UMOV UR19, 0x40000040 ;  /* 0x4000004000137882 */ /* 0x000fe20000000000 */
[----:B0-----:R-:W-:-:S02]  /*4370*/  SHF.R.U32.HI R3, RZ, 0x7, R3 ;  /* 0x00000007ff037819 */ /* 0x001fc40000011603 */
[----:B-----5:R-:W-:-:S04]  /*4380*/  LOP3.LUT R9, R9, 0x7f, RZ, 0xc0, !PT ;  /* 0x0000007f09097812 */ /* 0x020fc800078ec0ff */
[----:B------:R-:W0:Y:S02]  /*4390*/  SHFL.IDX PT, R3, R3, RZ, 0x1f ;  /* 0x00001fff03037589 */ /* 0x000e2400000e0000 */
[----:B0-----:R-:W-:-:S13]  /*43a0*/  R2UR UR5, R3 ;  /* 0x00000000030572ca */ /* 0x001fda00000e0000 */
[----:B------:R-:W-:-:S03]  /*43b0*/  UISETP.GT.AND UP0, UPT, UR5, 0x7f, UPT ;  /* 0x0000007f0500788c */ /* 0x000fc6000bf04270 */
[----:B------:R-:W-:Y:S01]  /*43c0*/  UMOV UR5, 0x4 ;  /* 0x0000000400057882 */ /* 0x000fe20000000000 */
[----:B------:R-:W-:Y:S02]  /*43d0*/  USEL UR11, URZ, 0x2, !UP0 ;  /* 0x000000023f0b7887 */ /* 0x000fe4000c000000 */
[----:B------:R-:W-:Y:S02]  /*43e0*/  USEL UR7, UR5, 0x2, UP0 ;  /* 0x0000000205077887 */ /* 0x000fe40008000000 */
[----:B------:R-:W-:Y:S01]  /*43f0*/  USEL UR5, UR5, 0x6, !UP0 ;  /* 0x0000000605057887 */ /* 0x000fe2000c000000 */
[----:B------:R-:W-:Y:S02]  /*4400*/  WARPGROUP.DEPBAR.LE gsb0, 0x0 ;  /* 0x00008000000079c5 */ /* 0x000fe40000010000 */
[----:B------:R-:W-:-:S06]  /*4410*/  WARPGROUP.ARRIVE ;  /* 0x00000000000079c5 */ /* 0x000fcc0000000000 */
[----:B------:R-:W-:Y:S01]  /*4420*/  HGMMA.64x64x16.F32 R24, gdesc[UR20], R24, gsb0 ;  /* 0x00e00000141879f0 */ /* 0x000fe20008000818 */
[----:B------:R-:W-:Y:S02]  /*4430*/  UIADD3 UR20, UR6, 0x4, URZ ;  /* 0x0000000406147890 */ /* 0x000fe4000fffe03f */
[----:B------:R-:W-:Y:S01]  /*4440*/  UIADD3 UR22, UR10, 0x4, URZ ;  /* 0x000000040a167890 */ /* 0x000fe2000fffe03f */
[----:B------:R-:W-:Y:S01]  /*4450*/  UMOV UR21, 0x40000040 ;  /* 0x4000004000157882 */ /* 0x000fe20000000000 */
[----:B------:R-:W-:Y:S01]  /*4460*/  UMOV UR23, 0x40000040 ;  /* 0x4000004000177882 */ /* 0x000fe20000000000 */
        /* <DEDUP_REMOVED lines=94> */
[----:B------:R-:W-:Y:S02]  /*4a50*/  UIADD3 UR20, UR11, UR14, URZ ;  /* 0x0000000e0b147290 */ /* 0x000fe4000fffe03f */
[----:B------:R-:W-:Y:S01]  /*4a60*/  UIADD3 UR22, UR11, UR15, URZ ;  /* 0x0000000f0b167290 */ /* 0x000fe2000fffe03f */
        /* <DEDUP_REMOVED lines=16> */
[----:B------:R-:W-:Y:S01]  /*4b70*/  UMOV UR14, 0x28 ;  /* 0x00000028000e7882 */ /* 0x000fe20000000000 */
[----:B------:R-:W-:Y:S01]  /*4b80*/  UMOV UR15, 0xa00 ;  /* 0x00000a00000f7882 */ /* 0x000fe20000000000 */
[----:B------:R-:W-:Y:S02]  /*4b90*/  USEL UR14, UR14, 0x26, UP0 ;  /* 0x000000260e0e7887 */ /* 0x000fe40008000000 */
[----:B------:R-:W-:-:S02]  /*4ba0*/  USEL UR15, UR15, 0x980, UP0 ;  /* 0x000009800f0f7887 */ /* 0x000fc40008000000 */
[----:B------:R-:W-:Y:S02]  /*4bb0*/  ULOP3.LUT UR14, UR14, 0x6, URZ, 0xc0, !UPT ;  /* 0x000000060e0e7892 */ /* 0x000fe4000f8ec03f */
[----:B------:R-:W-:Y:S01]  /*4bc0*/  ULOP3.LUT UR15, UR15, 0xa00, URZ, 0xc0, !UPT ;  /* 0x00000a000f0f7892 */ /* 0x000fe2000f8ec03f */
[----:B------:R-:W-:Y:S02]  /*4bd0*/  WARPGROUP.DEPBAR.LE gsb0, 0x0 ;  /* 0x00008000000079c5 */ /* 0x000fe40000010000 */
[----:B------:R-:W-:-:S06]  /*4be0*/  WARPGROUP.ARRIVE ;  /* 0x00000000000079c5 */ /* 0x000fcc0000000000 */
[----:B------:R-:W-:Y:S01]  /*4bf0*/  HGMMA.64x64x16.F32 R24, gdesc[UR20], R24, gsb0 ;  /* 0x00e00000141879f0 */ /* 0x000fe20008000818 */
[----:B------:R-:W-:Y:S02]  /*4c00*/  UIADD3 UR20, UR14, UR15, UR6 ;  /* 0x0000000f0e147290 */ /* 0x000fe4000fffe006 */
[----:B------:R-:W-:Y:S01]  /*4c10*/  UIADD3 UR22, UR14, UR15, UR10 ;  /* 0x0000000f0e167290 */ /* 0x000fe2000fffe00a */
[----:B------:R-:W-:Y:S01]  /*4c20*/  UMOV UR21, 0x40000040 ;  /* 0x4000004000157882 */ /* 0x000fe20000000000 */
[----:B------:R-:W-:Y:S01]  /*4c30*/  UMOV UR23, 0x40000040 ;  /* 0x4000004000177882 */ /* 0x000fe20000000000 */
[----:B------:R-:W-:Y:S02]  /*4c40*/  UIADD3 UR14, UR6, 0xa00, URZ ;  /* 0x00000a00060e7890 */ /* 0x000fe4000fffe03f */
[----:B------:R-:W-:Y:S01]  /*4c50*/  UIADD3 UR15, UR10, 0xa00, URZ ;  /* 0x00000a000a0f7890 */ /* 0x000fe2000fffe03f */
        /* <DEDUP_REMOVED lines=87> */
[----:B------:R-:W-:Y:S02]  /*51d0*/  UMOV UR7, 0x1000 ;  /* 0x0000100000077882 */ /* 0x000fe40000000000 */
[----:B------:R-:W-:-:S04]  /*51e0*/  USEL UR7, UR7, 0xf80, UP0 ;  /* 0x00000f8007077887 */ /* 0x000fc80008000000 */
[----:B------:R-:W-:Y:S01]  /*51f0*/  ULOP3.LUT UR7, UR7, 0x1e00, URZ, 0xc0, !UPT ;  /* 0x00001e0007077892 */ /* 0x000fe2000f8ec03f */
        /* <DEDUP_REMOVED lines=8> */
[----:B------:R-:W-:Y:S01]  /*5280*/  ULDC UR15, c[0x0][0xa80] ;  /* 0x0002a000000f7ab9 */ /* 0x000fe20000000800 */
[----:B------:R-:W-:-:S04]  /*5290*/  USEL UR5, UR5, 0x3e, UP0 ;  /* 0x0000003e05057887 */ /* 0x000fc80008000000 */
        /* <DEDUP_REMOVED lines=8> */
[----:B------:R-:W-:-:S04]  /*5320*/  ULOP3.LUT UR7, UR43, 0x2000000, URZ, 0xfc, !UPT ;  /* 0x020000002b077892 */ /* 0x000fc8000f8efc3f */
[----:B------:R-:W-:-:S04]  /*5330*/  ULEA UR10, UR37, UR7, 0xc ;  /* 0x00000007250a7291 */ /* 0x000fc8000f8e603f */
[----:B------:R-:W-:-:S07]  /*5340*/  UIADD3 UR14, UR10, 0x80, URZ ;  /* 0x000000800a0e7890 */ /* 0x000fce000fffe03f */
[----:B------:R-:W-:Y:S01]  /*5350*/  UMOV UR18, UR14 ;  /* 0x0000000e00127c82 */ /* 0x000fe20008000000 */
[----:B------:R-:W-:Y:S01]  /*5360*/  UIADD3 UR14, UR10, 0x100, URZ ;  /* 0x000001000a0e7890 */ /* 0x000fe2000fffe03f */
        /* <DEDUP_REMOVED lines=54> */
[----:B------:R-:W-:Y:S02]  /*56d0*/  FMNMX.FTZ R3, R26, R27, !PT ;  /* 0x0000001b1a037209 */ /* 0x000fe40007810000 */
[----:B-1234-:R-:W-:-:S02]  /*56e0*/  FMNMX.FTZ R5, R53, R4, !PT ;  /* 0x0000000435057209 */ /* 0x01efc40007810000 */
[----:B------:R-:W-:Y:S02]  /*56f0*/  FSEL R46, R46, -INF , P1 ;  /* 0xff8000002e2e7808 */ /* 0x000fe40000800000 */
[----:B------:R-:W-:Y:S01]  /*5700*/  FSEL R47, R47, -INF , P6 ;  /* 0xff8000002f2f7808 */ /* 0x000fe20003000000 */
[----:B------:R-:W0:Y:S01]  /*5710*/  SHFL.BFLY PT, R4, R5, 0x2, 0x1f ;  /* 0x0c401f0005047f89 */ /* 0x000e2200000e0000 */
[----:B------:R-:W-:Y:S02]  /*5720*/  FSEL R50, R50, -INF , P5 ;  /* 0xff80000032327808 */ /* 0x000fe40002800000 */
[----:B------:R-:W-:Y:S02]  /*5730*/  FSEL R51, R51, -INF , P4 ;  /* 0xff80000033337808 */ /* 0x000fe40002000000 */
[----:B------:R-:W-:Y:S02]  /*5740*/  FSEL R54, R54, -INF , P3 ;  /* 0xff80000036367808 */ /* 0x000fe40001800000 */
[----:B------:R-:W-:-:S02]  /*5750*/  FSEL R55, R55, -INF , P2 ;  /* 0xff80000037377808 */ /* 0x000fc40001000000 */
[----:B------:R-:W-:Y:S02]  /*5760*/  ISETP.GE.AND P2, PT, R23, R18, PT ;  /* 0x000000121700720c */ /* 0x000fe40003f46270 */
        /* <DEDUP_REMOVED lines=32> */
[----:B------:R-:W1:Y:S01]  /*5970*/  MUFU.EX2 R25, R25 ;  /* 0x0000001900197308 */ /* 0x000e620000000800 */
[--C-:B------:R-:W-:Y:S01]  /*5980*/  FFMA.FTZ R44, R44, UR15, -R7.reuse ;  /* 0x0000000f2c2c7c23 */ /* 0x100fe20008010807 */
[--C-:B------:R-:W-:Y:S01]  /*5990*/  FFMA.FTZ R45, R45, UR15, -R7.reuse ;  /* 0x0000000f2d2d7c23 */ /* 0x100fe20008010807 */
[--C-:B------:R-:W-:Y:S01]  /*59a0*/  FFMA.FTZ R48, R48, UR15, -R7.reuse ;  /* 0x0000000f30307c23 */ /* 0x100fe20008010807 */
[--C-:B------:R-:W-:Y:S01]  /*59b0*/  FFMA.FTZ R49, R49, UR15, -R7.reuse ;  /* 0x0000000f31317c23 */ /* 0x100fe20008010807 */
[--C-:B------:R-:W-:Y:S01]  /*59c0*/  FFMA.FTZ R52, R52, UR15, -R7.reuse ;  /* 0x0000000f34347c23 */ /* 0x100fe20008010807 */
[----:B------:R-:W-:-:S02]  /*59d0*/  FFMA.FTZ R7, R53, UR15, -R7 ;  /* 0x0000000f35077c23 */ /* 0x000fc40008010807 */
[----:B------:R-:W-:Y:S08]  /*59e0*/  MUFU.EX2 R28, R28 ;  /* 0x0000001c001c7308 */ /* 0x000ff00000000800 */
[----:B------:R-:W2:Y:S01]  /*59f0*/  MUFU.EX2 R29, R29 ;  /* 0x0000001d001d7308 */ /* 0x000ea20000000800 */
[----:B-1----:R-:W-:Y:S02]  /*5a00*/  F2FP.F16.F32.PACK_AB R152, R25, R24 ;  /* 0x000000181998723e */ /* 0x002fe400000000ff */
[----:B0-----:R-:W-:-:S05]  /*5a10*/  FMNMX.FTZ R3, R8, R3, !PT ;  /* 0x0000000308037209 */ /* 0x001fca0007810000 */
[----:B------:R-:W-:Y:S01]  /*5a20*/  MUFU.EX2 R32, R32 ;  /* 0x0000002000207308 */ /* 0x000fe20000000800 */
[----:B------:R-:W0:Y:S07]  /*5a30*/  SHFL.BFLY PT, R8, R3, 0x1, 0x1f ;  /* 0x0c201f0003087f89 */ /* 0x000e2e00000e0000 */
[----:B------:R-:W1:Y:S01]  /*5a40*/  MUFU.EX2 R33, R33 ;  /* 0x0000002100217308 */ /* 0x000e620000000800 */
[----:B--2---:R-:W-:-:S07]  /*5a50*/  F2FP.F16.F32.PACK_AB R154, R29, R28 ;  /* 0x0000001c1d9a723e */ /* 0x004fce00000000ff */
[----:B------:R-:W-:Y:S08]  /*5a60*/  MUFU.EX2 R36, R36 ;  /* 0x0000002400247308 */ /* 0x000ff00000000800 */
[----:B------:R-:W2:Y:S01]  /*5a70*/  MUFU.EX2 R37, R37 ;  /* 0x0000002500257308 */ /* 0x000ea20000000800 */
[----:B-1----:R-:W-:Y:S02]  /*5a80*/  F2FP.F16.F32.PACK_AB R156, R33, R32 ;  /* 0x00000020219c723e */ /* 0x002fe400000000ff */
[----:B0-----:R-:W-:-:S04]  /*5a90*/  FMNMX.FTZ R5, R3, R8, !PT ;  /* 0x0000000803057209 */ /* 0x001fc80007810000 */
[C---:B------:R-:W-:Y:S01]  /*5aa0*/  FSETP.NEU.FTZ.AND P1, PT, R5.reuse, -INF , PT ;  /* 0xff8000000500780b */ /* 0x040fe20003f3d000 */
[----:B------:R-:W-:Y:S01]  /*5ab0*/  FMUL.FTZ R3, R5, UR15 ;  /* 0x0000000f05037c20 */ /* 0x000fe20008410000 */
[----:B------:R-:W-:Y:S04]  /*5ac0*/  MUFU.EX2 R40, R40 ;  /* 0x0000002800287308 */ /* 0x000fe80000000800 */
[----:B------:R-:W-:Y:S02]  /*5ad0*/  FSEL R8, R3, RZ, P1 ;  /* 0x000000ff03087208 */ /* 0x000fe40000800000 */
[----:B------:R-:W-:Y:S01]  /*5ae0*/  ISETP.NE.AND P1, PT, R9, RZ, PT ;  /* 0x000000ff0900720c */ /* 0x000fe20003f25270 */
[----:B------:R-:W-:Y:S01]  /*5af0*/  FADD.FTZ R9, R24, R25 ;  /* 0x0000001918097221 */ /* 0x000fe20000010000 */
[----:B------:R-:W0:Y:S01]  /*5b00*/  MUFU.EX2 R41, R41 ;  /* 0x0000002900297308 */ /* 0x000e220000000800 */
[--C-:B------:R-:W-:Y:S01]  /*5b10*/  FFMA.FTZ R26, R26, UR15, -R8.reuse ;  /* 0x0000000f1a1a7c23 */ /* 0x100fe20008010808 */
[--C-:B------:R-:W-:Y:S01]  /*5b20*/  FFMA.FTZ R27, R27, UR15, -R8.reuse ;  /* 0x0000000f1b1b7c23 */ /* 0x100fe20008010808 */
[--C-:B------:R-:W-:Y:S01]  /*5b30*/  FFMA.FTZ R30, R30, UR15, -R8.reuse ;  /* 0x0000000f1e1e7c23 */ /* 0x100fe20008010808 */
[--C-:B------:R-:W-:Y:S01]  /*5b40*/  FFMA.FTZ R31, R31, UR15, -R8.reuse ;  /* 0x0000000f1f1f7c23 */ /* 0x100fe20008010808 */
[--C-:B------:R-:W-:Y:S01]  /*5b50*/  FFMA.FTZ R34, R34, UR15, -R8.reuse ;  /* 0x0000000f22227c23 */ /* 0x100fe20008010808 */
[--C-:B------:R-:W-:Y:S01]  /*5b60*/  FFMA.FTZ R35, R35, UR15, -R8.reuse ;  /* 0x0000000f23237c23 */ /* 0x100fe20008010808 */
[--C-:B------:R-:W-:Y:S01]  /*5b70*/  FFMA.FTZ R38, R38, UR15, -R8.reuse ;  /* 0x0000000f26267c23 */ /* 0x100fe20008010808 */
[----:B------:R-:W-:Y:S01]  /*5b80*/  MUFU.EX2 R26, R26 ;  /* 0x0000001a001a7308 */ /* 0x000fe20000000800 */
[----:B------:R-:W-:Y:S01]  /*5b90*/  FFMA.FTZ R39, R39, UR15, -R8 ;  /* 0x0000000f27277c23 */ /* 0x000fe20008010808 */
[----:B------:R-:W-:Y:S01]  /*5ba0*/  FADD.FTZ R10, R28, R9 ;  /* 0x000000091c0a7221 */ /* 0x000fe20000010000 */
[----:B------:R-:W-:-:S02]  /*5bb0*/  @!P1 VIADD R3, R6, 0x38840 ;  /* 0x0003884006039836 */ /* 0x000fc40000000000 */
[--C-:B------:R-:W-:Y:S01]  /*5bc0*/  FFMA.FTZ R42, R42, UR15, -R8.reuse ;  /* 0x0000000f2a2a7c23 */ /* 0x100fe20008010808 */
[--C-:B------:R-:W-:Y:S01]  /*5bd0*/  FFMA.FTZ R43, R43, UR15, -R8.reuse ;  /* 0x0000000f2b2b7c23 */ /* 0x100fe20008010808 */
[--C-:B------:R-:W-:Y:S01]  /*5be0*/  FFMA.FTZ R46, R46, UR15, -R8.reuse ;  /* 0x0000000f2e2e7c23 */ /* 0x100fe20008010808 */
[--C-:B------:R-:W-:Y:S01]  /*5bf0*/  FFMA.FTZ R47, R47, UR15, -R8.reuse ;  /* 0x0000000f2f2f7c23 */ /* 0x100fe20008010808 */
[----:B------:R-:W1:Y:S01]  /*5c00*/  MUFU.EX2 R27, R27 ;  /* 0x0000001b001b7308 */ /* 0x000e620000000800 */
[----:B------:R-:W-:Y:S01]  /*5c10*/  @!P1 PRMT R3, RZ, 0x654, R3 ;  /* 0x00000654ff039816 */ /* 0x000fe20000000003 */
[--C-:B------:R-:W-:Y:S01]  /*5c20*/  FFMA.FTZ R50, R50, UR15, -R8.reuse ;  /* 0x0000000f32327c23 */ /* 0x100fe20008010808 */
[--C-:B------:R-:W-:Y:S01]  /*5c30*/  FFMA.FTZ R51, R51, UR15, -R8.reuse ;  /* 0x0000000f33337c23 */ /* 0x100fe20008010808 */
[--C-:B------:R-:W-:Y:S01]  /*5c40*/  FFMA.FTZ R54, R54, UR15, -R8.reuse ;  /* 0x0000000f36367c23 */ /* 0x100fe20008010808 */
[----:B------:R3:W-:Y:S01]  /*5c50*/  @!P1 SYNCS.ARRIVE.TRANS64.RED.A1T0 RZ, [R3+URZ], RZ ;  /* 0x000000ff03ff99a7 */ /* 0x0007e2000810043f */
[----:B------:R-:W-:Y:S01]  /*5c60*/  FFMA.FTZ R8, R55, UR15, -R8 ;  /* 0x0000000f37087c23 */ /* 0x000fe20008010808 */
[----:B--2---:R-:W-:Y:S01]  /*5c70*/  F2FP.F16.F32.PACK_AB R158, R37, R36 ;  /* 0x00000024259e723e */ /* 0x004fe200000000ff */
[----:B------:R-:W2:Y:S01]  /*5c80*/  MUFU.EX2 R30, R30 ;  /* 0x0000001e001e7308 */ /* 0x000ea20000000800 */
[----:B0-----:R-:W-:Y:S01]  /*5c90*/  F2FP.F16.F32.PACK_AB R160, R41, R40 ;  /* 0x0000002829a0723e */ /* 0x001fe200000000ff */
[----:B------:R-:W-:-:S02]  /*5ca0*/  @!P1 VIADD R6, R6, 0x38860 ;  /* 0x0003886006069836 */ /* 0x000fc40000000000 */
[----:B---3--:R-:W-:-:S03]  /*5cb0*/  FADD.FTZ R3, R29, R10 ;  /* 0x0000000a1d037221 */ /* 0x008fc60000010000 */
[----:B------:R-:W-:Y:S01]  /*5cc0*/  @!P1 PRMT R6, RZ, 0x654, R6 ;  /* 0x00000654ff069816 */ /* 0x000fe20000000006 */
[----:B------:R-:W0:Y:S01]  /*5cd0*/  MUFU.EX2 R31, R31 ;  /* 0x0000001f001f7308 */ /* 0x000e220000000800 */
[----:B-1----:R-:W-:Y:S01]  /*5ce0*/  FADD.FTZ R11, R26, R27 ;  /* 0x0000001b1a0b7221 */ /* 0x002fe20000010000 */
        /* <DEDUP_REMOVED lines=11> */
[----:B------:R-:W-:Y:S02]  /*5da0*/  BAR.SYNC.DEFER_BLOCKING 0xf, 0x100 ;  /* 0x03c4000000007b1d */ /* 0x000fe40000010000 */
[----:B------:R-:W-:Y:S01]  /*5db0*/  FADD.FTZ R3, R41, R10 ;  /* 0x0000000a29037221 */ /* 0x000fe20000010000 */
[----:B-1----:R-:W-:-:S03]  /*5dc0*/  FADD.FTZ R12, R34, R9 ;  /* 0x00000009220c7221 */ /* 0x002fc60000010000 */
[----:B------:R-:W0:Y:S01]  /*5dd0*/  MUFU.EX2 R38, R38 ;  /* 0x0000002600267308 */ /* 0x000e220000000800 */
[----:B--2---:R-:W-:-:S07]  /*5de0*/  FADD.FTZ R9, R35, R12 ;  /* 0x0000000c23097221 */ /* 0x004fce0000010000 */
        /* <DEDUP_REMOVED lines=12> */
[C---:B---3--:R-:W-:Y:S01]  /*5eb0*/  FADD.FTZ R9, R43.reuse, R12 ;  /* 0x0000000c2b097221 */ /* 0x048fe20000010000 */
[----:B------:R-:W-:-:S06]  /*5ec0*/  F2FP.F16.F32.PACK_AB R161, R43, R42 ;  /* 0x0000002a2ba1723e */ /* 0x000fcc00000000ff */
[----:B------:R-:W3:Y:S01]  /*5ed0*/  MUFU.EX2 R45, R45 ;  /* 0x0000002d002d7308 */ /* 0x000ee20000000800 */
[----:B-1----:R-:W-:-:S07]  /*5ee0*/  FADD.FTZ R10, R44, R3 ;  /* 0x000000032c0a7221 */ /* 0x002fce0000010000 */
[----:B------:R-:W1:Y:S01]  /*5ef0*/  MUFU.EX2 R47, R47 ;  /* 0x0000002f002f7308 */ /* 0x000e620000000800 */
[----:B--2---:R-:W-:-:S07]  /*5f00*/  FADD.FTZ R12, R46, R9 ;  /* 0x000000092e0c7221 */ /* 0x004fce0000010000 */
[----:B------:R-:W2:Y:S01]  /*5f10*/  MUFU.EX2 R48, R48 ;  /* 0x0000003000307308 */ /* 0x000ea20000000800 */
[C---:B---3--:R-:W-:Y:S01]  /*5f20*/  FADD.FTZ R3, R45.reuse, R10 ;  /* 0x0000000a2d037221 */ /* 0x048fe20000010000 */
[----:B------:R-:W-:-:S06]  /*5f30*/  F2FP.F16.F32.PACK_AB R162, R45, R44 ;  /* 0x0000002c2da2723e */ /* 0x000fcc00000000ff */
        /* <DEDUP_REMOVED lines=8> */
[----:B------:R-:W-:Y:S01]  /*5fc0*/  MUFU.EX2 R52, R52 ;  /* 0x0000003400347308 */ /* 0x000fe20000000800 */
[C---:B-1----:R-:W-:Y:S01]  /*5fd0*/  FADD.FTZ R3, R49.reuse, R10 ;  /* 0x0000000a31037221 */ /* 0x042fe20000010000 */
[----:B------:R-:W-:-:S06]  /*5fe0*/  F2FP.F16.F32.PACK_AB R164, R49, R48 ;  /* 0x0000003031a4723e */ /* 0x000fcc00000000ff */
[----:B------:R-:W1:Y:S01]  /*5ff0*/  MUFU.EX2 R54, R54 ;  /* 0x0000003600367308 */ /* 0x000e620000000800 */
[C---:B--2---:R-:W-:Y:S01]  /*6000*/  FADD.FTZ R9, R51.reuse, R12 ;  /* 0x0000000c33097221 */ /* 0x044fe20000010000 */
[----:B------:R-:W-:-:S06]  /*6010*/  F2FP.F16.F32.PACK_AB R165, R51, R50 ;  /* 0x0000003233a5723e */ /* 0x000fcc00000000ff */
[----:B------:R-:W2:Y:S08]  /*6020*/  MUFU.EX2 R7, R7 ;  /* 0x0000000700077308 */ /* 0x000eb00000000800 */
[----:B------:R3:W4:Y:S01]  /*6030*/  MUFU.EX2 R167, R8 ;  /* 0x0000000800a77308 */ /* 0x0007220000000800 */
[----:B-1----:R-:W-:Y:S01]  /*6040*/  FADD.FTZ R10, R54, R9 ;  /* 0x00000009360a7221 */ /* 0x002fe20000010000 */
[----:B---3--:R-:W-:Y:S01]  /*6050*/  FADD.FTZ R8, R52, R3 ;  /* 0x0000000334087221 */ /* 0x008fe20000010000 */
[----:B--2---:R-:W-:-:S03]  /*6060*/  F2FP.F16.F32.PACK_AB R166, R7, R52 ;  /* 0x0000003407a6723e */ /* 0x004fc600000000ff */
[----:B------:R-:W-:Y:S01]  /*6070*/  FADD.FTZ R3, R7, R8 ;  /* 0x0000000807037221 */ /* 0x000fe20000010000 */
[C---:B----4-:R-:W-:Y:S01]  /*6080*/  FADD.FTZ R7, R167.reuse, R10 ;  /* 0x0000000aa7077221 */ /* 0x050fe20000010000 */
[----:B------:R-:W-:-:S05]  /*6090*/  F2FP.F16.F32.PACK_AB R167, R167, R54 ;  /* 0x00000036a7a7723e */ /* 0x000fca00000000ff */
[----:B------:R0:W-:Y:S01]  /*60a0*/  STSM.16.M88.4 [R185], R164 ;  /* 0x000000a4b9007844 */ /* 0x0001e20000000200 */
[----:B------:R-:W-:-:S06]  /*60b0*/  WARPGROUP.ARRIVE ;  /* 0x00000000000079c5 */ /* 0x000fcc0000000000 */
[----:B------:R-:W-:Y:S01]  /*60c0*/  HGMMA.64x256x16.F32 R24, R152, gdesc[UR8].tnspB, RZ, !UPT, gsb0 ;  /* 0x43e0000898187df0 */ /* 0x000fe2000c0008ff */
[----:B------:R-:W-:Y:S01]  /*60d0*/  UIADD3 UR10, UR10, 0x180, URZ ;  /* 0x000001800a0a7890 */ /* 0x000fe2000fffe03f */
[----:B------:R-:W-:Y:S01]  /*60e0*/  UMOV UR11, 0x40000040 ;  /* 0x40000040000b7882 */ /* 0x000fe20000000000 */
[----:B------:R-:W-:Y:S02]  /*60f0*/  WARPGROUP.DEPBAR.LE gsb0, 0x0 ;  /* 0x00008000000079c5 */ /* 0x000fe40000010000 */
[----:B------:R-:W-:-:S15]  /*6100*/  WARPGROUP.ARRIVE ;  /* 0x00000000000079c5 */ /* 0x000fde0000000000 */
[----:B------:R-:W-:-:S08]  /*6110*/  NOP ;  /* 0x0000000000007918 */ /* 0x000fd00000000000 */
[----:B------:R-:W-:Y:S01]  /*6120*/  HGMMA.64x256x16.F32 R24, R156, gdesc[UR16].tnspB, R24, gsb0 ;  /* 0x43e000109c187df0 */ /* 0x000fe20008000818 */
[----:B------:R-:W-:Y:S01]  /*6130*/  UMOV UR18, UR14 ;  /* 0x0000000e00127c82 */ /* 0x000fe20008000000 */
[----:B------:R-:W-:Y:S01]  /*6140*/  UMOV UR19, 0x40000040 ;  /* 0x4000004000137882 */ /* 0x000fe20000000000 */
        /* <DEDUP_REMOVED lines=19> */
[----:B------:R-:W-:Y:S01]  /*6280*/  R2UR UR11, R23 ;  /* 0x00000000170b72ca */ /* 0x000fe200000e0000 */
[----:B0-----:R-:W-:Y:S01]  /*6290*/  IMAD.MOV.U32 R6, RZ, RZ, R5 ;  /* 0x000000ffff067224 */ /* 0x001fe200078e0005 */
[----:B------:R-:W-:Y:S01]  /*62a0*/  UMOV UR10, UR37 ;  /* 0x00000025000a7c82 */ /* 0x000fe20008000000 */
[----:B------:R-:W-:-:S12]  /*62b0*/  IMAD.MOV.U32 R8, RZ, RZ, R4 ;  /* 0x000000ffff087224 */ /* 0x000fd800078e0004 */
.L_x_4075:
[----:B------:R-:W-:Y:S01]  /*62c0*/  UIADD3 UR37, UR10, 0x1, URZ ;  /* 0x000000010a257890 */ /* 0x000fe2000fffe03f */
[----:B------:R-:W-:Y:S01]  /*62d0*/  UMOV UR5, UR11 ;  /* 0x0000000b00057c82 */ /* 0x000fe20008000000 */
[----:B------:R-:W-:Y:S01]  /*62e0*/  UIADD3 UR11, UR11, -0x1, URZ ;  /* 0xffffffff0b0b7890 */ /* 0x000fe2000fffe03f */
[----:B------:R-:W-:Y:S01]  /*62f0*/  ISETP.LT.AND P2, PT, R18, UR5, PT ;  /* 0x0000000512007c0c */ /* 0x000fe2000bf41270 */
[----:B------:R-:W-:-:S04]  /*6300*/  UISETP.NE.AND UP0, UPT, UR37, 0x2, UPT ;  /* 0x000000022500788c */ /* 0x000fc8000bf05270 */
[----:B------:R-:W-:Y:S02]  /*6310*/  USEL UR14, URZ, 0x1, UP0 ;  /* 0x000000013f0e7887 */ /* 0x000fe40008000000 */
[----:B------:R-:W-:Y:S02]  /*6320*/  USEL UR37, UR37, URZ, UP0 ;  /* 0x0000003f25257287 */ /* 0x000fe40008000000 */
[----:B------:R-:W-:Y:S01]  /*6330*/  ULOP3.LUT UR36, UR36, UR14, URZ, 0x3c, !UPT ;  /* 0x0000000e24247292 */ /* 0x000fe2000f8e3c3f */
[----:B-1----:R-:W-:Y:S11]  /*6340*/  @P0 BRA `(.L_x_4067) ;  /* 0x0000000000040947 */ /* 0x002ff60003800000 */
[----:B------:R-:W-:Y:S01]  /*6350*/  BPT.TRAP 0x1 ;  /* 0x000000040000795c */ /* 0x000fe20000300000 */
.L_x_4067:
[----:B------:R-:W-:Y:S01]  /*6360*/  ULEA UR5, UR37, UR41, 0x3 ;  /* 0x0000002925057291 */ /* 0x000fe2000f8e183f */
[----:B------:R-:W-:-:S05]  /*6370*/  IMAD.U32 R4, RZ, RZ, UR36 ;  /* 0x00000024ff047e24 */ /* 0x000fca000f8e00ff */
[----:B------:R-:W-:-:S04]  /*6380*/  SHF.L.U32 R4, R4, 0x1f, RZ ;  /* 0x0000001f04047819 */ /* 0x000fc800000006ff */
[----:B------:R0:W1:Y:S01]  /*6390*/  SYNCS.PHASECHK.TRANS64.TRYWAIT P3, [UR5+0x38830], R4 ;  /* 0x03883004ff0075a7 */ /* 0x0000620008060145 */
[----:B------:R-:W-:Y:S05]  /*63a0*/  @P0 BRA `(.L_x_4068) ;  /* 0x0000000000040947 */ /* 0x000fea0003800000 */
[----:B------:R-:W-:Y:S01]  /*63b0*/  BPT.TRAP 0x1 ;  /* 0x000000040000795c */ /* 0x000fe20000300000 */
.L_x_4068:
[----:B-1----:R-:W-:Y:S05]  /*63c0*/  @P3 BRA `(.L_x_4069) ;  /* 0x0000000000083947 */ /* 0x002fea0003800000 */
[----:B------:R-:W1:Y:S02]  /*63d0*/  SYNCS.PHASECHK.TRANS64.TRYWAIT P3, [UR5+0x38830], R4 ;  /* 0x03883004ff0075a7 */ /* 0x000e640008060145 */
[----:B-1----:R-:W-:Y:S05]  /*63e0*/  @!P3 BRA `(.L_x_4070) ;  /* 0x00000100001cb947 */ /* 0x002fea0003800000 */
.L_x_4069:
        /* <DEDUP_REMOVED lines=8> */
[----:B------:R-:W-:-:S04]  /*6470*/  ULOP3.LUT UR14, UR14, 0x3fff, URZ, 0xc0, !UPT ;  /* 0x00003fff0e0e7892 */ /* 0x000fc8000f8ec03f */
[----:B------:R-:W-:Y:S02]  /*6480*/  ULEA UR18, UR37, UR18, 0x9 ;  /* 0x0000001225127291 */ /* 0x000fe4000f8e483f */
[----:B------:R-:W-:Y:S02]  /*6490*/  ULOP3.LUT UR20, UR14, 0x10000, URZ, 0xfc, !UPT ;  /* 0x000100000e147892 */ /* 0x000fe4000f8efc3f */
[----:B------:R-:W-:-:S03]  /*64a0*/  UIADD3 UR14, UR18, 0x4, URZ ;  /* 0x00000004120e7890 */ /* 0x000fc6000fffe03f */
[----:B------:R-:W-:-:S04]  /*64b0*/  UMOV UR22, UR18 ;  /* 0x0000001200167c82 */ /* 0x000fc80008000000 */
[----:B------:R-:W-:Y:S01]  /*64c0*/  HGMMA.64x64x16.F32 R152, gdesc[UR20], RZ, !UPT, gsb0 ;  /* 0x00e00000149879f0 */ /* 0x000fe2000c0008ff */
[----:B------:R-:W-:Y:S01]  /*64d0*/  UIADD3 UR22, UR18, 0x2, URZ ;  /* 0x0000000212167890 */ /* 0x000fe2000fffe03f */
[----:B------:R-:W-:Y:S01]  /*64e0*/  UMOV UR20, UR8 ;  /* 0x0000000800147c82 */ /* 0x000fe20008000000 */
[----:B------:R-:W-:Y:S01]  /*64f0*/  UMOV UR21, UR9 ;  /* 0x0000000900157c82 */ /* 0x000fe20008000000 */
[----:B------:R-:W-:Y:S01]  /*6500*/  UMOV UR23, 0x40000040 ;  /* 0x4000004000177882 */ /* 0x000fe20000000000 */
[----:B------:R-:W-:Y:S01]  /*6510*/  UIADD3 UR18, UR18, 0x6, URZ ;  /* 0x0000000612127890 */ /* 0x000fe2000fffe03f */
        /* <DEDUP_REMOVED lines=10> */
[----:B------:R-:W-:Y:S05]  /*65c0*/  @P0 BRA `(.L_x_4071) ;  /* 0x0000000000040947 */ /* 0x000fea0003800000 */
[----:B------:R-:W-:Y:S01]  /*65d0*/  BPT.TRAP 0x1 ;  /* 0x000000040000795c */ /* 0x000fe20000300000 */
.L_x_4071:
[----:B------:R2:W3:Y:S01]  /*65e0*/  SYNCS.PHASECHK.TRANS64.TRYWAIT P3, [UR5+0x38850], R4 ;  /* 0x03885004ff0075a7 */ /* 0x0004e20008060145 */
[----:B------:R-:W-:Y:S05]  /*65f0*/  @P0 BRA `(.L_x_4072) ;  /* 0x0000000000040947 */ /* 0x000fea0003800000 */
[----:B------:R-:W-:Y:S01]  /*6600*/  BPT.TRAP 0x1 ;  /* 0x000000040000795c */ /* 0x000fe20000300000 */
.L_x_4072:
[----:B---3--:R-:W-:Y:S05]  /*6610*/  @P3 BRA `(.L_x_4073) ;  /* 0x0000000000083947 */ /* 0x008fea0003800000 */
[----:B------:R-:W3:Y:S02]  /*6620*/  SYNCS.PHASECHK.TRANS64.TRYWAIT P3, [UR5+0x38850], R4 ;  /* 0x03885004ff0075a7 */ /* 0x000ee40008060145 */
[----:B---3--:R-:W-:Y:S05]  /*6630*/  @!P3 BRA `(.L_x_4074) ;  /* 0x000000fc00a0b947 */ /* 0x008fea0003800000 */
.L_x_4073:
[----:B------:R-:W-:Y:S01]  /*6640*/  UIADD3 UR14, UR41, 0x26400, URZ ;  /* 0x00026400290e7890 */ /* 0x000fe2000fffe03f */
[----:B------:R-:W-:Y:S01]  /*6650*/  WARPGROUP.ARRIVE ;  /* 0x00000000000079c5 */ /* 0x000fe20000000000 */
[----:B------:R-:W-:-:S05]  /*6660*/  UIADD3 UR19, UR6, 0x2, URZ ;  /* 0x0000000206137890 */ /* 0x000fca000fffe03f */
[----:B-1----:R-:W1:Y:S01]  /*6670*/  S2R R5, SR_TID.X ;  /* 0x0000000000057919 */ /* 0x002e620000002100 */
[----:B------:R-:W-:Y:S01]  /*6680*/  USHF.R.U32.HI UR14, URZ, 0x4, UR14 ;  /* 0x000000043f0e7899 */ /* 0x000fe2000801160e */
[----:B------:R-:W-:Y:S01]  /*6690*/  IMAD.U32 R9, RZ, RZ, UR5 ;  /* 0x00000005ff097e24 */ /* 0x000fe2000f8e00ff */
[----:B------:R-:W-:Y:S01]  /*66a0*/  UIADD3 UR15, UR6, 0x6, URZ ;  /* 0x00000006060f7890 */ /* 0x000fe2000fffe03f */
[----:B------:R-:W-:Y:S01]  /*66b0*/  ISETP.NE.AND P3, PT, R17, RZ, PT ;  /* 0x000000ff1100720c */ /* 0x000fe20003f65270 */
[----:B------:R-:W-:Y:S02]  /*66c0*/  ULOP3.LUT UR20, UR14, 0x3fff, URZ, 0xc0, !UPT ;  /* 0x00003fff0e147892 */ /* 0x000fe4000f8ec03f */
[----:B------:R-:W-:Y:S02]  /*66d0*/  UIADD3 UR18, UR6, 0x4, URZ ;  /* 0x0000000406127890 */ /* 0x000fe4000fffe03f */
[----:B------:R-:W-:Y:S02]  /*66e0*/  ULEA UR14, UR37, UR4, 0xc ;  /* 0x00000004250e7291 */ /* 0x000fe4000f8e603f */
[----:B------:R-:W-:Y:S01]  /*66f0*/  ULOP3.LUT UR6, UR20, 0x10000, URZ, 0xfc, !UPT ;  /* 0x0001000014067892 */ /* 0x000fe2000f8efc3f */
[----:B------:R-:W-:Y:S01]  /*6700*/  UMOV UR23, 0x40000040 ;  /* 0x4000004000177882 */ /* 0x000fe20000000000 */
[----:B------:R-:W-:Y:S01]  /*6710*/  UMOV UR21, 0x40000040 ;  /* 0x4000004000157882 */ /* 0x000fe20000000000 */
[----:B------:R-:W-:-:S02]  /*6720*/  UIADD3 UR24, UR14, 0x800, URZ ;  /* 0x000008000e187890 */ /* 0x000fc4000fffe03f */
[----:B------:R-:W-:Y:S02]  /*6730*/  UMOV UR22, UR14 ;  /* 0x0000000e00167c82 */ /* 0x000fe40008000000 */
[----:B------:R-:W-:Y:S01]  /*6740*/  UMOV UR20, UR6 ;  /* 0x0000000600147c82 */ /* 0x000fe20008000000 */
[----:B------:R-:W-:Y:S01]  /*6750*/  UIADD3 UR25, UR6, 0x800, URZ ;  /* 0x0000080006197890 */ /* 0x000fe2000fffe03f */
[----:B------:R-:W-:Y:S01]  /*6760*/  HGMMA.64x64x16.F32 R152, gdesc[UR20], R152, gsb0 ;  /* 0x00e00000149879f0 */ /* 0x000fe20008000898 */
[----:B------:R-:W-:Y:S01]  /*6770*/  UIADD3 UR22, UR14, 0x2, URZ ;  /* 0x000000020e167890 */ /* 0x000fe2000fffe03f */
[----:B------:R-:W-:Y:S01]  /*6780*/  UMOV UR20, UR19 ;  /* 0x0000001300147c82 */ /* 0x000fe20008000000 */
[----:B------:R-:W-:Y:S01]  /*6790*/  UMOV UR21, 0x40000040 ;  /* 0x4000004000157882 */ /* 0x000fe20000000000 */
[----:B------:R-:W-:Y:S01]  /*67a0*/  UMOV UR23, 0x40000040 ;  /* 0x4000004000177882 */ /* 0x000fe20000000000 */
[----:B-1----:R-:W-:-:S05]  /*67b0*/  SHF.R.U32.HI R5, RZ, 0x7, R5 ;  /* 0x00000007ff057819 */ /* 0x002fca0000011605 */
[----:B0-2---:R-:W0:Y:S01]  /*67c0*/  SHFL.IDX PT, R4, R5, RZ, 0x1f ;  /* 0x00001fff05047589 */ /* 0x005e2200000e0000 */
[----:B------:R-:W-:Y:S02]  /*67d0*/  WARPGROUP.DEPBAR.LE gsb0, 0x0 ;  /* 0x00008000000079c5 */ /* 0x000fe40000010000 */
[----:B------:R-:W-:-:S06]  /*67e0*/  WARPGROUP.ARRIVE ;  /* 0x00000000000079c5 */ /* 0x000fcc0000000000 */
[----:B------:R-:W-:Y:S01]  /*67f0*/  HGMMA.64x64x16.F32 R152, gdesc[UR20], R152, gsb0 ;  /* 0x00e00000149879f0 */ /* 0x000fe20008000898 */
[----:B------:R-:W-:Y:S01]  /*6800*/  UIADD3 UR22, UR14, 0x4, URZ ;  /* 0x000000040e167890 */ /* 0x000fe2000fffe03f */
[----:B------:R-:W-:Y:S01]  /*6810*/  UMOV UR20, UR18 ;  /* 0x0000001200147c82 */ /* 0x000fe20008000000 */
[----:B------:R-:W-:Y:S01]  /*6820*/  UMOV UR21, 0x40000040 ;  /* 0x4000004000157882 */ /* 0x000fe20000000000 */
[----:B------:R-:W-:Y:S01]  /*6830*/  UMOV UR23, 0x40000040 ;  /* 0x4000004000177882 */ /* 0x000fe20000000000 */
[----:B------:R-:W-:Y:S02]  /*6840*/  WARPGROUP.DEPBAR.LE gsb0, 0x0 ;  /* 0x00008000000079c5 */ /* 0x000fe40000010000 */
[----:B------:R-:W-:-:S06]  /*6850*/  WARPGROUP.ARRIVE ;  /* 0x00000000000079c5 */ /* 0x000fcc0000000000 */
[----:B------:R-:W-:Y:S01]  /*6860*/  HGMMA.64x64x16.F32 R152, gdesc[UR20], R152, gsb0 ;  /* 0x00e00000149879f0 */ /* 0x000fe20008000898 */
[----:B------:R-:W-:Y:S01]  /*6870*/  UIADD3 UR22, UR14, 0x6, URZ ;  /* 0x000000060e167890 */ /* 0x000fe2000fffe03f */
[----:B------:R-:W-:Y:S01]  /*6880*/  UMOV UR20, UR15 ;  /* 0x0000000f00147c82 */ /* 0x000fe20008000000 */
[----:B------:R-:W-:Y:S01]  /*6890*/  UMOV UR21, 0x40000040 ;  /* 0x4000004000157882 */ /* 0x000fe20000000000 */
[----:B------:R-:W-:Y:S01]  /*68a0*/  UMOV UR23, 0x40000040 ;  /* 0x4000004000177882 */ /* 0x000fe20000000000 */
        /* <DEDUP_REMOVED lines=111> */
[----:B------:R-:W-:Y:S01]  /*6fa0*/  UIADD3 UR25, UR6, 0xa00, URZ ;  /* 0x00000a0006197890 */ /* 0x000fe2000fffe03f */
[----:B------:R-:W-:Y:S02]  /*6fb0*/  WARPGROUP.DEPBAR.LE gsb0, 0x0 ;  /* 0x00008000000079c5 */ /* 0x000fe40000010000 */
[----:B------:R-:W-:-:S06]  /*6fc0*/  WARPGROUP.ARRIVE ;  /* 0x00000000000079c5 */ /* 0x000fcc0000000000 */
[----:B------:R-:W-:Y:S01]  /*6fd0*/  HGMMA.64x64x16.F32 R152, gdesc[UR20], R152, gsb0 ;  /* 0x00e00000149879f0 */ /* 0x000fe20008000898 */
[----:B------:R-:W-:Y:S01]  /*6fe0*/  UMOV UR20, 0x28 ;  /* 0x0000002800147882 */ /* 0x000fe20000000000 */
[----:B------:R-:W-:Y:S01]  /*6ff0*/  UMOV UR21, 0xa00 ;  /* 0x00000a0000157882 */ /* 0x000fe20000000000 */
[----:B------:R-:W-:Y:S02]  /*7000*/  USEL UR20, UR20, 0x26, UP0 ;  /* 0x0000002614147887 */ /* 0x000fe40008000000 */
[----:B------:R-:W-:Y:S02]  /*7010*/  USEL UR21, UR21, 0x980, UP0 ;  /* 0x0000098015157887 */ /* 0x000fe40008000000 */
[----:B------:R-:W-:Y:S02]  /*7020*/  ULOP3.LUT UR20, UR20, 0x6, URZ, 0xc0, !UPT ;  /* 0x0000000614147892 */ /* 0x000fe4000f8ec03f */
[----:B------:R-:W-:Y:S01]  /*7030*/  ULOP3.LUT UR21, UR21, 0xa00, URZ, 0xc0, !UPT ;  /* 0x00000a0015157892 */ /* 0x000fe2000f8ec03f */
[----:B------:R-:W-:-:S03]  /*7040*/  UMOV UR23, 0x40000040 ;  /* 0x4000004000177882 */ /* 0x000fc60000000000 */
[----:B------:R-:W-:Y:S02]  /*7050*/  UIADD3 UR22, UR20, UR21, UR6 ;  /* 0x0000001514167290 */ /* 0x000fe4000fffe006 */
[----:B------:R-:W-:-:S03]  /*7060*/  UIADD3 UR24, UR20, UR21, UR14 ;  /* 0x0000001514187290 */ /* 0x000fc6000fffe00e */
[----:B------:R-:W-:Y:S02]  /*7070*/  UMOV UR21, 0x40000040 ;  /* 0x4000004000157882 */ /* 0x000fe40000000000 */
[----:B------:R-:W-:Y:S02]  /*7080*/  UMOV UR20, UR22 ;  /* 0x0000001600147c82 */ /* 0x000fe40008000000 */
[----:B------:R-:W-:Y:S01]  /*7090*/  UMOV UR22, UR24 ;  /* 0x0000001800167c82 */ /* 0x000fe20008000000 */
        /* <DEDUP_REMOVED lines=112> */
[----:B------:R-:W-:Y:S01]  /*77a0*/  ULDC UR15, c[0x0][0xa80] ;  /* 0x0002a000000f7ab9 */ /* 0x000fe20000000800 */
        /* <DEDUP_REMOVED lines=42> */
[----:B------:R-:W-:-:S02]  /*7a50*/  @!P1 VIADD R5, R9, 0x38840 ;  /* 0x0003884009059836 */ /* 0x000fc40000000000 */
[----:B------:R-:W-:Y:S01]  /*7a60*/  FMUL.FTZ R8, R8, UR15 ;  /* 0x0000000f08087c20 */ /* 0x000fe20008410000 */
[----:B------:R-:W-:Y:S01]  /*7a70*/  MUFU.EX2 R152, R152 ;  /* 0x0000009800987308 */ /* 0x000fe20000000800 */
[----:B------:R-:W-:Y:S01]  /*7a80*/  @!P1 VIADD R9, R9, 0x38860 ;  /* 0x0003886009099836 */ /* 0x000fe20000000000 */
[----:B------:R-:W-:-:S04]  /*7a90*/  @!P1 PRMT R5, RZ, 0x654, R5 ;  /* 0x00000654ff059816 */ /* 0x000fc80000000005 */
[----:B------:R-:W-:Y:S01]  /*7aa0*/  @!P1 PRMT R9, RZ, 0x654, R9 ;  /* 0x00000654ff099816 */ /* 0x000fe20000000009 */
[----:B------:R0:W-:Y:S01]  /*7ab0*/  @!P1 SYNCS.ARRIVE.TRANS64.RED.A1T0 RZ, [R5+URZ], RZ ;  /* 0x000000ff05ff99a7 */ /* 0x0001e2000810043f */
[----:B------:R-:W1:Y:S01]  /*7ac0*/  MUFU.EX2 R8, R8 ;  /* 0x0000000800087308 */ /* 0x000e620000000800 */
[----:B0-----:R-:W-:-:S07]  /*7ad0*/  FMNMX.FTZ R5, R154, R6, !PT ;  /* 0x000000069a057209 */ /* 0x001fce0007810000 */
[----:B------:R-:W0:Y:S01]  /*7ae0*/  MUFU.EX2 R153, R153 ;  /* 0x0000009900997308 */ /* 0x000e220000000800 */
[----:B------:R-:W-:-:S04]  /*7af0*/  FMNMX.FTZ R5, R155, R5, !PT ;  /* 0x000000059b057209 */ /* 0x000fc80007810000 */
[----:B------:R-:W-:-:S03]  /*7b00*/  FMNMX.FTZ R5, R158, R5, !PT ;  /* 0x000000059e057209 */ /* 0x000fc60007810000 */
[----:B------:R-:W2:Y:S01]  /*7b10*/  MUFU.EX2 R156, R156 ;  /* 0x0000009c009c7308 */ /* 0x000ea20000000800 */
[----:B-1----:R-:W-:Y:S01]  /*7b20*/  FFMA.FTZ R3, R8, R3, R152 ;  /* 0x0000000308037223 */ /* 0x002fe20000010098 */
[-C--:B------:R-:W-:Y:S01]  /*7b30*/  FMUL.FTZ R24, R24, R8.reuse ;  /* 0x0000000818187220 */ /* 0x080fe20000410000 */
[----:B------:R-:W-:Y:S01]  /*7b40*/  FMNMX.FTZ R5, R159, R5, !PT ;  /* 0x000000059f057209 */ /* 0x000fe20007810000 */
[-C--:B------:R-:W-:Y:S01]  /*7b50*/  FMUL.FTZ R25, R25, R8.reuse ;  /* 0x0000000819197220 */ /* 0x080fe20000410000 */
[-C--:B------:R-:W-:Y:S01]  /*7b60*/  FMUL.FTZ R28, R28, R8.reuse ;  /* 0x000000081c1c7220 */ /* 0x080fe20000410000 */
[----:B------:R-:W-:Y:S01]  /*7b70*/  FMUL.FTZ R29, R29, R8 ;  /* 0x000000081d1d7220 */ /* 0x000fe20000410000 */
[----:B------:R-:W-:Y:S01]  /*7b80*/  FMNMX.FTZ R5, R162, R5, !PT ;  /* 0x00000005a2057209 */ /* 0x000fe20007810000 */
[----:B------:R-:W1:Y:S01]  /*7b90*/  MUFU.EX2 R157, R157 ;  /* 0x0000009d009d7308 */ /* 0x000e620000000800 */
[C---:B0-----:R-:W-:Y:S01]  /*7ba0*/  FADD.FTZ R3, R153.reuse, R3 ;  /* 0x0000000399037221 */ /* 0x041fe20000010000 */
[----:B------:R-:W-:Y:S01]  /*7bb0*/  F2FP.F16.F32.PACK_AB R152, R153, R152 ;  /* 0x000000989998723e */ /* 0x000fe200000000ff */
[-C--:B------:R-:W-:Y:S01]  /*7bc0*/  FMUL.FTZ R32, R32, R8.reuse ;  /* 0x0000000820207220 */ /* 0x080fe20000410000 */
[----:B------:R-:W-:Y:S01]  /*7bd0*/  FMNMX.FTZ R5, R163, R5, !PT ;  /* 0x00000005a3057209 */ /* 0x000fe20007810000 */
[-C--:B------:R-:W-:Y:S01]  /*7be0*/  FMUL.FTZ R33, R33, R8.reuse ;  /* 0x0000000821217220 */ /* 0x080fe20000410000 */
[-C--:B------:R-:W-:Y:S01]  /*7bf0*/  FMUL.FTZ R36, R36, R8.reuse ;  /* 0x0000000824247220 */ /* 0x080fe20000410000 */
[-C--:B------:R-:W-:Y:S01]  /*7c00*/  FMUL.FTZ R37, R37, R8.reuse ;  /* 0x0000000825257220 */ /* 0x080fe20000410000 */
[----:B------:R-:W-:Y:S01]  /*7c10*/  FMNMX.FTZ R5, R166, R5, !PT ;  /* 0x00000005a6057209 */ /* 0x000fe20007810000 */
[----:B------:R-:W0:Y:S01]  /*7c20*/  MUFU.EX2 R160, R160 ;  /* 0x000000a000a07308 */ /* 0x000e220000000800 */
[----:B--2---:R-:W-:Y:S01]  /*7c30*/  FADD.FTZ R3, R156, R3 ;  /* 0x000000039c037221 */ /* 0x004fe20000010000 */
[-C--:B------:R-:W-:Y:S01]  /*7c40*/  FMUL.FTZ R40, R40, R8.reuse ;  /* 0x0000000828287220 */ /* 0x080fe20000410000 */
[----:B------:R-:W-:Y:S01]  /*7c50*/  FMNMX.FTZ R5, R167, R5, !PT ;  /* 0x00000005a7057209 */ /* 0x000fe20007810000 */
[-C--:B------:R-:W-:Y:S01]  /*7c60*/  FMUL.FTZ R41, R41, R8.reuse ;  /* 0x0000000829297220 */ /* 0x080fe20000410000 */
[-C--:B------:R-:W-:Y:S01]  /*7c70*/  FMUL.FTZ R44, R44, R8.reuse ;  /* 0x000000082c2c7220 */ /* 0x080fe20000410000 */
[-C--:B------:R-:W-:Y:S01]  /*7c80*/  FMUL.FTZ R45, R45, R8.reuse ;  /* 0x000000082d2d7220 */ /* 0x080fe20000410000 */
[----:B------:R-:W-:Y:S01]  /*7c90*/  FMNMX.FTZ R5, R170, R5, !PT ;  /* 0x00000005aa057209 */ /* 0x000fe20007810000 */
[----:B------:R-:W2:Y:S01]  /*7ca0*/  MUFU.EX2 R161, R161 ;  /* 0x000000a100a17308 */ /* 0x000ea20000000800 */
[----:B-1----:R-:W-:Y:S01]  /*7cb0*/  FADD.FTZ R3, R157, R3 ;  /* 0x000000039d037221 */ /* 0x002fe20000010000 */
[-C--:B------:R-:W-:Y:S01]  /*7cc0*/  FMUL.FTZ R48, R48, R8.reuse ;  /* 0x0000000830307220 */ /* 0x080fe20000410000 */
[----:B------:R-:W-:Y:S01]  /*7cd0*/  FMNMX.FTZ R5, R171, R5, !PT ;  /* 0x00000005ab057209 */ /* 0x000fe20007810000 */
[-C--:B------:R-:W-:Y:S01]  /*7ce0*/  FMUL.FTZ R49, R49, R8.reuse ;  /* 0x0000000831317220 */ /* 0x080fe20000410000 */
[-C--:B------:R-:W-:Y:S01]  /*7cf0*/  FMUL.FTZ R52, R52, R8.reuse ;  /* 0x0000000834347220 */ /* 0x080fe20000410000 */
[-C--:B------:R-:W-:Y:S01]  /*7d00*/  FMUL.FTZ R53, R53, R8.reuse ;  /* 0x0000000835357220 */ /* 0x080fe20000410000 */
[----:B------:R-:W-:Y:S01]  /*7d10*/  FMNMX.FTZ R5, R174, R5, !PT ;  /* 0x00000005ae057209 */ /* 0x000fe20007810000 */
[----:B------:R-:W1:Y:S01]  /*7d20*/  MUFU.EX2 R164, R164 ;  /* 0x000000a400a47308 */ /* 0x000e620000000800 */
[----:B0-----:R-:W-:Y:S01]  /*7d30*/  FADD.FTZ R3, R160, R3 ;  /* 0x00000003a0037221 */ /* 0x001fe20000010000 */
        /* <DEDUP_REMOVED lines=21> */
[-C--:B------:R-:W-:Y:S01]  /*7e90*/  FMUL.FTZ R80, R80, R8.reuse ;  /* 0x0000000850507220 */ /* 0x080fe20000410000 */
[----:B------:R-:W1:Y:S01]  /*7ea0*/  SHFL.BFLY PT, R10, R5, 0x2, 0x1f ;  /* 0x0c401f00050a7f89 */ /* 0x000e6200000e0000 */
        /* <DEDUP_REMOVED lines=22> */
[----:B------:R-:W-:Y:S01]  /*8010*/  FMUL.FTZ R113, R113, R8 ;  /* 0x0000000871717220 */ /* 0x000fe20000410000 */
[----:B-1----:R-:W-:Y:S01]  /*8020*/  FMNMX.FTZ R5, R5, R10, !PT ;  /* 0x0000000a05057209 */ /* 0x002fe20007810000 */
[----:B------:R-:W1:Y:S01]  /*8030*/  MUFU.EX2 R176, R176 ;  /* 0x000000b000b07308 */ /* 0x000e620000000800 */
[----:B0-----:R-:W-:Y:S01]  /*8040*/  FADD.FTZ R3, R172, R3 ;  /* 0x00000003ac037221 */ /* 0x001fe20000010000 */
[-C--:B------:R-:W-:Y:S01]  /*8050*/  FMUL.FTZ R116, R116, R8.reuse ;  /* 0x0000000874747220 */ /* 0x080fe20000410000 */
[-C--:B------:R-:W-:Y:S01]  /*8060*/  FMUL.FTZ R117, R117, R8.reuse ;  /* 0x0000000875757220 */ /* 0x080fe20000410000 */
[----:B------:R-:W0:Y:S01]  /*8070*/  SHFL.BFLY PT, R10, R5, 0x1, 0x1f ;  /* 0x0c201f00050a7f89 */ /* 0x000e2200000e0000 */
[-C--:B------:R-:W-:Y:S01]  /*8080*/  FMUL.FTZ R120, R120, R8.reuse ;  /* 0x0000000878787220 */ /* 0x080fe20000410000 */
[-C--:B------:R-:W-:Y:S01]  /*8090*/  FMUL.FTZ R121, R121, R8.reuse ;  /* 0x0000000879797220 */ /* 0x080fe20000410000 */
[-C--:B------:R-:W-:Y:S01]  /*80a0*/  FMUL.FTZ R124, R124, R8.reuse ;  /* 0x000000087c7c7220 */ /* 0x080fe20000410000 */
[----:B------:R-:W3:Y:S01]  /*80b0*/  MUFU.EX2 R177, R177 ;  /* 0x000000b100b17308 */ /* 0x000ee20000000800 */
        /* <DEDUP_REMOVED lines=8> */
[----:B-1----:R-:W-:Y:S01]  /*8140*/  FADD.FTZ R3, R176, R3 ;  /* 0x00000003b0037221 */ /* 0x002fe20000010000 */
[-C--:B------:R-:W-:Y:S01]  /*8150*/  FMUL.FTZ R137, R137, R8.reuse ;  /* 0x0000000889897220 */ /* 0x080fe20000410000 */
[-C--:B------:R-:W-:Y:S01]  /*8160*/  FMUL.FTZ R140, R140, R8.reuse ;  /* 0x000000088c8c7220 */ /* 0x080fe20000410000 */
[-C--:B------:R-:W-:Y:S01]  /*8170*/  FMUL.FTZ R141, R141, R8.reuse ;  /* 0x000000088d8d7220 */ /* 0x080fe20000410000 */
[-C--:B------:R-:W-:Y:S01]  /*8180*/  FMUL.FTZ R144, R144, R8.reuse ;  /* 0x0000000890907220 */ /* 0x080fe20000410000 */
[-C--:B------:R-:W-:Y:S01]  /*8190*/  FMUL.FTZ R145, R145, R8.reuse ;  /* 0x0000000891917220 */ /* 0x080fe20000410000 */
[-C--:B------:R-:W-:Y:S01]  /*81a0*/  FMUL.FTZ R148, R148, R8.reuse ;  /* 0x0000000894947220 */ /* 0x080fe20000410000 */
[----:B------:R-:W-:Y:S01]  /*81b0*/  FMUL.FTZ R149, R149, R8 ;  /* 0x0000000895957220 */ /* 0x000fe20000410000 */
[----:B---3--:R-:W-:Y:S01]  /*81c0*/  FADD.FTZ R3, R177, R3 ;  /* 0x00000003b1037221 */ /* 0x008fe20000010000 */
[----:B0-----:R-:W-:Y:S01]  /*81d0*/  FMNMX.FTZ R5, R5, R10, !PT ;  /* 0x0000000a05057209 */ /* 0x001fe20007810000 */
[----:B------:R-:W-:Y:S01]  /*81e0*/  IMAD.U32 R10, RZ, RZ, UR10 ;  /* 0x0000000aff0a7e24 */ /* 0x000fe2000f8e00ff */
[----:B------:R-:W-:-:S03]  /*81f0*/  ULEA UR10, UR37, UR7, 0xc ;  /* 0x00000007250a7291 */ /* 0x000fc6000f8e603f */
[----:B------:R-:W-:Y:S01]  /*8200*/  FADD.FTZ R6, -R5, R6 ;  /* 0x0000000605067221 */ /* 0x000fe20000010100 */
[----:B------:R-:W-:Y:S02]  /*8210*/  @!P3 IMAD R10, R10, 0x40, R16 ;  /* 0x000000400a0ab824 */ /* 0x000fe400078e0210 */
[----:B--2---:R-:W-:Y:S01]  /*8220*/  FADD.FTZ R3, R180, R3 ;  /* 0x00000003b4037221 */ /* 0x004fe20000010000 */
[----:B------:R-:W-:Y:S01]  /*8230*/  UIADD3 UR14, UR10, 0x80, URZ ;  /* 0x000000800a0e7890 */ /* 0x000fe2000fffe03f */
[----:B------:R-:W-:Y:S01]  /*8240*/  FMUL.FTZ R6, R6, UR15 ;  /* 0x0000000f06067c20 */ /* 0x000fe20008410000 */
[----:B------:R-:W-:Y:S01]  /*8250*/  UMOV UR18, UR10 ;  /* 0x0000000a00127c82 */ /* 0x000fe20008000000 */
[----:B------:R-:W-:-:S04]  /*8260*/  @!P3 LEA R10, R10, UR41, 0x2 ;  /* 0x000000290a0abc11 */ /* 0x000fc8000f8e10ff */
[----:B------:R-:W0:Y:S01]  /*8270*/  MUFU.EX2 R6, R6 ;  /* 0x0000000600067308 */ /* 0x000e220000000800 */
[----:B------:R1:W-:Y:S02]  /*8280*/  @!P3 STS [R10+0x38400], R8 ;  /* 0x038400080a00b388 */ /* 0x0003e40000000800 */
[----:B-1----:R-:W-:Y:S02]  /*8290*/  IMAD.MOV.U32 R8, RZ, RZ, R4 ;  /* 0x000000ffff087224 */ /* 0x002fe400078e0004 */
        /* <DEDUP_REMOVED lines=10> */
[----:B0-----:R-:W-:Y:S01]  /*8340*/  FMUL.FTZ R10, R5, UR15 ;  /* 0x0000000f050a7c20 */ /* 0x001fe20008410000 */
[-C--:B------:R-:W-:Y:S01]  /*8350*/  FMUL.FTZ R43, R43, R6.reuse ;  /* 0x000000062b2b7220 */ /* 0x080fe20000410000 */
[-C--:B------:R-:W-:Y:S01]  /*8360*/  FMUL.FTZ R46, R46, R6.reuse ;  /* 0x000000062e2e7220 */ /* 0x080fe20000410000 */
[----:B------:R-:W-:Y:S01]  /*8370*/  FMUL.FTZ R47, R47, R6 ;  /* 0x000000062f2f7220 */ /* 0x000fe20000410000 */
[--C-:B------:R-:W-:Y:S01]  /*8380*/  FFMA.FTZ R154, R154, UR15, -R10.reuse ;  /* 0x0000000f9a9a7c23 */ /* 0x100fe2000801080a */
[--C-:B------:R-:W-:Y:S01]  /*8390*/  FFMA.FTZ R155, R155, UR15, -R10.reuse ;  /* 0x0000000f9b9b7c23 */ /* 0x100fe2000801080a */
[--C-:B------:R-:W-:Y:S01]  /*83a0*/  FFMA.FTZ R12, R166, UR15, -R10.reuse ;  /* 0x0000000fa60c7c23 */ /* 0x100fe2000801080a */
[--C-:B------:R-:W-:Y:S01]  /*83b0*/  FFMA.FTZ R158, R158, UR15, -R10.reuse ;  /* 0x0000000f9e9e7c23 */ /* 0x100fe2000801080a */
[----:B------:R0:W1:Y:S01]  /*83c0*/  MUFU.EX2 R153, R154 ;  /* 0x0000009a00997308 */ /* 0x0000620000000800 */
        /* <DEDUP_REMOVED lines=12> */
[----:B------:R-:W2:Y:S01]  /*8490*/  MUFU.EX2 R155, R155 ;  /* 0x0000009b009b7308 */ /* 0x000ea20000000800 */
[----:B0-----:R-:W-:Y:S01]  /*84a0*/  F2FP.F16.F32.PACK_AB R154, R157, R156 ;  /* 0x0000009c9d9a723e */ /* 0x001fe200000000ff */
[----:B------:R-:W-:Y:S01]  /*84b0*/  FMUL.FTZ R50, R50, R6 ;  /* 0x0000000632327220 */ /* 0x000fe20000410000 */
[----:B------:R-:W-:Y:S01]  /*84c0*/  F2FP.F16.F32.PACK_AB R156, R161, R160 ;  /* 0x000000a0a19c723e */ /* 0x000fe200000000ff */
[----:B-1----:R-:W-:Y:S01]  /*84d0*/  FFMA.FTZ R15, R6, R7, R153 ;  /* 0x00000007060f7223 */ /* 0x002fe20000010099 */
[----:B------:R-:W-:Y:S01]  /*84e0*/  F2FP.F16.F32.PACK_AB R160, R169, R168 ;  /* 0x000000a8a9a0723e */ /* 0x000fe200000000ff */
[-C--:B------:R-:W-:Y:S01]  /*84f0*/  FMUL.FTZ R51, R51, R6.reuse ;  /* 0x0000000633337220 */ /* 0x080fe20000410000 */
[-C--:B------:R-:W-:Y:S01]  /*8500*/  FMUL.FTZ R54, R54, R6.reuse ;  /* 0x0000000636367220 */ /* 0x080fe20000410000 */
[----:B------:R0:W-:Y:S01]  /*8510*/  MUFU.EX2 R10, R158 ;  /* 0x0000009e000a7308 */ /* 0x0001e20000000800 */
        /* <DEDUP_REMOVED lines=8> */
[C---:B--2---:R-:W-:Y:S01]  /*85a0*/  FADD.FTZ R15, R155.reuse, R15 ;  /* 0x0000000f9b0f7221 */ /* 0x044fe20000010000 */
[----:B------:R-:W-:Y:S01]  /*85b0*/  F2FP.F16.F32.PACK_AB R153, R155, R153 ;  /* 0x000000999b99723e */ /* 0x000fe200000000ff */
[----:B------:R-:W-:Y:S01]  /*85c0*/  FMUL.FTZ R70, R70, R6 ;  /* 0x0000000646467220 */ /* 0x000fe20000410000 */
[----:B0-----:R-:W-:Y:S01]  /*85d0*/  F2FP.F16.F32.PACK_AB R158, R165, R164 ;  /* 0x000000a4a59e723e */ /* 0x001fe200000000ff */
[----:B------:R-:W-:Y:S01]  /*85e0*/  FMUL.FTZ R71, R71, R6 ;  /* 0x0000000647477220 */ /* 0x000fe20000410000 */
[----:B------:R-:W-:Y:S01]  /*85f0*/  F2FP.F16.F32.PACK_AB R164, R177, R176 ;  /* 0x000000b0b1a4723e */ /* 0x000fe200000000ff */
        /* <DEDUP_REMOVED lines=8> */
[----:B------:R-:W-:Y:S01]  /*8680*/  FMUL.FTZ R87, R87, R6 ;  /* 0x0000000657577220 */ /* 0x000fe20000410000 */
[----:B------:R-:W2:Y:S01]  /*8690*/  MUFU.EX2 R14, R163 ;  /* 0x000000a3000e7308 */ /* 0x000ea20000000800 */
[----:B-1----:R-:W-:Y:S01]  /*86a0*/  F2FP.F16.F32.PACK_AB R155, R11, R10 ;  /* 0x0000000a0b9b723e */ /* 0x002fe200000000ff */
[----:B------:R-:W-:Y:S01]  /*86b0*/  BAR.SYNC.DEFER_BLOCKING 0xf, 0x100 ;  /* 0x03c4000000007b1d */ /* 0x000fe20000010000 */
[----:B0-----:R-:W-:Y:S01]  /*86c0*/  F2FP.F16.F32.PACK_AB R162, R173, R172 ;  /* 0x000000acada2723e */ /* 0x001fe200000000ff */
        /* <DEDUP_REMOVED lines=12> */
[----:B------:R-:W0:Y:S01]  /*8790*/  MUFU.EX2 R7, R167 ;  /* 0x000000a700077308 */ /* 0x000e220000000800 */
[----:B--2---:R-:W-:Y:S01]  /*87a0*/  F2FP.F16.F32.PACK_AB R157, R14, R13 ;  /* 0x0000000d0e9d723e */ /* 0x004fe200000000ff */
[-C--:B------:R-:W-:Y:S01]  /*87b0*/  FMUL.FTZ R111, R111, R6.reuse ;  /* 0x000000066f6f7220 */ /* 0x080fe20000410000 */
[-C--:B------:R-:W-:Y:S01]  /*87c0*/  FMUL.FTZ R114, R114, R6.reuse ;  /* 0x0000000672727220 */ /* 0x080fe20000410000 */
[-C--:B------:R-:W-:Y:S01]  /*87d0*/  FMUL.FTZ R115, R115, R6.reuse ;  /* 0x0000000673737220 */ /* 0x080fe20000410000 */
[-C--:B------:R-:W-:Y:S01]  /*87e0*/  FMUL.FTZ R118, R118, R6.reuse ;  /* 0x0000000676767220 */ /* 0x080fe20000410000 */
[-C--:B------:R-:W-:Y:S01]  /*87f0*/  FMUL.FTZ R119, R119, R6.reuse ;  /* 0x0000000677777220 */ /* 0x080fe20000410000 */
[-C--:B------:R-:W-:Y:S01]  /*8800*/  FMUL.FTZ R122, R122, R6.reuse ;  /* 0x000000067a7a7220 */ /* 0x080fe20000410000 */
[----:B------:R-:W1:Y:S01]  /*8810*/  MUFU.EX2 R166, R181 ;  /* 0x000000b500a67308 */ /* 0x000e620000000800 */
        /* <DEDUP_REMOVED lines=14> */
[----:B------:R-:W-:Y:S01]  /*8900*/  FMUL.FTZ R147, R147, R6 ;  /* 0x0000000693937220 */ /* 0x000fe20000410000 */
[----:B------:R-:W0:Y:S01]  /*8910*/  MUFU.EX2 R171, R171 ;  /* 0x000000ab00ab7308 */ /* 0x000e220000000800 */
[C---:B-1----:R-:W-:Y:S01]  /*8920*/  FADD.FTZ R3, R166.reuse, R3 ;  /* 0x00000003a6037221 */ /* 0x042fe20000010000 */
[----:B------:R-:W-:Y:S01]  /*8930*/  F2FP.F16.F32.PACK_AB R166, R166, R180 ;  /* 0x000000b4a6a6723e */ /* 0x000fe200000000ff */
[-C--:B------:R-:W-:Y:S01]  /*8940*/  FMUL.FTZ R150, R150, R6.reuse ;  /* 0x0000000696967220 */ /* 0x080fe20000410000 */
[----:B------:R-:W-:Y:S01]  /*8950*/  FMUL.FTZ R151, R151, R6 ;  /* 0x0000000697977220 */ /* 0x000fe20000410000 */
[----:B------:R1:W-:Y:S01]  /*8960*/  STSM.16.M88.4 [R19+0x36400], R152 ;  /* 0x0364009813007844 */ /* 0x0003e20000000200 */
[----:B------:R-:W-:Y:S01]  /*8970*/  FADD.FTZ R15, R10, R15 ;  /* 0x0000000f0a0f7221 */ /* 0x000fe20000010000 */
[----:B------:R-:W-:Y:S01]  /*8980*/  IMAD.MOV.U32 R6, RZ, RZ, R5 ;  /* 0x000000ffff067224 */ /* 0x000fe200078e0005 */
[----:B------:R-:W-:Y:S01]  /*8990*/  MUFU.EX2 R174, R174 ;  /* 0x000000ae00ae7308 */ /* 0x000fe20000000800 */
[----:B------:R1:W-:Y:S01]  /*89a0*/  STSM.16.M88.4 [R186], R156 ;  /* 0x0000009cba007844 */ /* 0x0003e20000000200 */
[----:B------:R-:W-:-:S04]  /*89b0*/  FADD.FTZ R15, R11, R15 ;  /* 0x0000000f0b0f7221 */ /* 0x000fc80000010000 */
[----:B------:R-:W-:Y:S02]  /*89c0*/  FADD.FTZ R15, R13, R15 ;  /* 0x0000000f0d0f7221 */ /* 0x000fe40000010000 */
[----:B------:R-:W2:Y:S01]  /*89d0*/  MUFU.EX2 R175, R175 ;  /* 0x000000af00af7308 */ /* 0x000ea20000000800 */
[----:B0-----:R-:W-:Y:S01]  /*89e0*/  F2FP.F16.F32.PACK_AB R161, R171, R170 ;  /* 0x000000aaaba1723e */ /* 0x001fe200000000ff */
[----:B------:R-:W-:-:S04]  /*89f0*/  FADD.FTZ R15, R14, R15 ;  /* 0x0000000f0e0f7221 */ /* 0x000fc80000010000 */
[----:B------:R-:W-:Y:S02]  /*8a00*/  FADD.FTZ R12, R12, R15 ;  /* 0x0000000f0c0c7221 */ /* 0x000fe40000010000 */
[----:B------:R-:W-:Y:S02]  /*8a10*/  MUFU.EX2 R178, R178 ;  /* 0x000000b200b27308 */ /* 0x000fe40000000800 */
[----:B------:R-:W-:-:S04]  /*8a20*/  FADD.FTZ R7, R7, R12 ;  /* 0x0000000c07077221 */ /* 0x000fc80000010000 */
[----:B------:R-:W-:Y:S02]  /*8a30*/  FADD.FTZ R170, R170, R7 ;  /* 0x00000007aaaa7221 */ /* 0x000fe40000010000 */
[----:B------:R-:W0:Y:S01]  /*8a40*/  MUFU.EX2 R179, R179 ;  /* 0x000000b300b37308 */ /* 0x000e220000000800 */
[----:B--2---:R-:W-:Y:S01]  /*8a50*/  F2FP.F16.F32.PACK_AB R163, R175, R174 ;  /* 0x000000aeafa3723e */ /* 0x004fe200000000ff */
[----:B------:R-:W-:-:S04]  /*8a60*/  FADD.FTZ R171, R171, R170 ;  /* 0x000000aaabab7221 */ /* 0x000fc80000010000 */
[----:B------:R1:W-:Y:S01]  /*8a70*/  STSM.16.M88.4 [R184], R160 ;  /* 0x000000a0b8007844 */ /* 0x0003e20000000200 */
[----:B------:R-:W-:Y:S01]  /*8a80*/  FADD.FTZ R174, R174, R171 ;  /* 0x000000abaeae7221 */ /* 0x000fe20000010000 */
[----:B------:R-:W-:Y:S03]  /*8a90*/  MUFU.EX2 R182, R182 ;  /* 0x000000b600b67308 */ /* 0x000fe60000000800 */
[----:B------:R-:W-:-:S05]  /*8aa0*/  FADD.FTZ R175, R175, R174 ;  /* 0x000000aeafaf7221 */ /* 0x000fca0000010000 */
[----:B------:R-:W2:Y:S01]  /*8ab0*/  MUFU.EX2 R183, R183 ;  /* 0x000000b700b77308 */ /* 0x000ea20000000800 */
[----:B0-----:R-:W-:Y:S01]  /*8ac0*/  F2FP.F16.F32.PACK_AB R165, R179, R178 ;  /* 0x000000b2b3a5723e */ /* 0x001fe200000000ff */
        /* <DEDUP_REMOVED lines=8> */
[----:B------:R-:W-:Y:S01]  /*8b50*/  UMOV UR18, UR14 ;  /* 0x0000000e00127c82 */ /* 0x000fe20008000000 */
[----:B------:R-:W-:Y:S01]  /*8b60*/  UMOV UR19, 0x40000040 ;  /* 0x4000004000137882 */ /* 0x000fe20000000000 */
[----:B------:R-:W-:Y:S02]  /*8b70*/  UIADD3 UR14, UR10, 0x100, URZ ;  /* 0x000001000a0e7890 */ /* 0x000fe4000fffe03f */
[----:B------:R-:W-:Y:S01]  /*8b80*/  UIADD3 UR10, UR10, 0x180, URZ ;  /* 0x000001800a0a7890 */ /* 0x000fe2000fffe03f */
[----:B------:R-:W-:Y:S02]  /*8b90*/  WARPGROUP.DEPBAR.LE gsb0, 0x0 ;  /* 0x00008000000079c5 */ /* 0x000fe40000010000 */
[----:B------:R-:W-:-:S15]  /*8ba0*/  WARPGROUP.ARRIVE ;  /* 0x00000000000079c5 */ /* 0x000fde0000000000 */
[----:B------:R-:W-:-:S05]  /*8bb0*/  NOP ;  /* 0x0000000000007918 */ /* 0x000fca0000000000 */
[----:B------:R-:W-:Y:S01]  /*8bc0*/  HGMMA.64x256x16.F32 R24, R156, gdesc[UR16].tnspB, R24, gsb0 ;  /* 0x43e000109c187df0 */ /* 0x000fe20008000818 */
[----:B------:R-:W-:Y:S01]  /*8bd0*/  UMOV UR18, UR14 ;  /* 0x0000000e00127c82 */ /* 0x000fe20008000000 */
[----:B------:R-:W-:Y:S01]  /*8be0*/  UMOV UR19, 0x40000040 ;  /* 0x4000004000137882 */ /* 0x000fe20000000000 */
[----:B------:R-:W-:Y:S02]  /*8bf0*/  WARPGROUP.DEPBAR.LE gsb0, 0x0 ;  /* 0x00008000000079c5 */ /* 0x000fe40000010000 */
[----:B------:R-:W-:-:S15]  /*8c00*/  WARPGROUP.ARRIVE ;  /* 0x00000000000079c5 */ /* 0x000fde0000000000 */
[----:B------:R-:W-:-:S08]  /*8c10*/  NOP ;  /* 0x0000000000007918 */ /* 0x000fd00000000000 */
        /* <DEDUP_REMOVED lines=19> */
.L_x_4066:
[----:B------:R-:W2:Y:S01]  /*8d50*/  SHFL.BFLY PT, R0, R3, 0x2, 0x1f ;  /* 0x0c401f0003007f89 */ /* 0x000ea200000e0000 */
[----:B01----:R-:W-:Y:S01]  /*8d60*/  IMAD.MOV.U32 R152, RZ, RZ, -0x800000 ;  /* 0xff800000ff987424 */ /* 0x003fe200078e00ff */
[----:B------:R-:W-:Y:S02]  /*8d70*/  UIADD3 UR40, UR40, 0x1, URZ ;  /* 0x0000000128287890 */ /* 0x000fe4000fffe03f */
[----:B------:R-:W0:Y:S01]  /*8d80*/  SHFL.BFLY PT, R6, R7, 0x2, 0x1f ;  /* 0x0c401f0007067f89 */ /* 0x000e2200000e0000 */
[----:B------:R-:W-:Y:S08]  /*8d90*/  BAR.ARV 0x8, 0x100 ;  /* 0x0204000000007b1d */ /* 0x000ff00000002000 */
[----:B------:R-:W-:Y:S01]  /*8da0*/  BAR.SYNC.DEFER_BLOCKING 0xf, 0x100 ;  /* 0x03c4000000007b1d */ /* 0x000fe20000010000 */
[----:B--2---:R-:W-:Y:S01]  /*8db0*/  FADD.FTZ R0, R0, R3 ;  /* 0x0000000300007221 */ /* 0x004fe20000010000 */
[----:B------:R-:W-:-:S02]  /*8dc0*/  IMAD.U32 R3, RZ, RZ, UR15 ;  /* 0x0000000fff037e24 */ /* 0x000fc4000f8e00ff */
[----:B0-----:R-:W-:Y:S02]  /*8dd0*/  FADD.FTZ R6, R6, R7 ;  /* 0x0000000706067221 */ /* 0x001fe40000010000 */
[----:B------:R-:W0:Y:S04]  /*8de0*/  SHFL.BFLY PT, R9, R0, 0x1, 0x1f ;  /* 0x0c201f0000097f89 */ /* 0x000e2800000e0000 */
[----:B------:R-:W1:Y:S01]  /*8df0*/  SHFL.BFLY PT, R11, R6, 0x1, 0x1f ;  /* 0x0c201f00060b7f89 */ /* 0x000e6200000e0000 */
[----:B0-----:R-:W-:Y:S01]  /*8e00*/  FADD.FTZ R10, R0, R9 ;  /* 0x00000009000a7221 */ /* 0x001fe20000010000 */
[----:B-1----:R-:W-:-:S04]  /*8e10*/  FADD.FTZ R11, R6, R11 ;  /* 0x0000000b060b7221 */ /* 0x002fc80000010000 */
[----:B------:R-:W-:Y:S02]  /*8e20*/  FSETP.NE.FTZ.AND P0, PT, R10, RZ, PT ;  /* 0x000000ff0a00720b */ /* 0x000fe40003f15000 */
[----:B------:R-:W-:-:S11]  /*8e30*/  FSETP.NE.FTZ.AND P1, PT, R11, RZ, PT ;  /* 0x000000ff0b00720b */ /* 0x000fd60003f35000 */
[----:B------:R-:W0:Y:S01]  /*8e40*/  @P0 MUFU.LG2 R8, R10 ;  /* 0x0000000a00080308 */ /* 0x000e220000000c00 */
[----:B------:R-:W-:Y:S01]  /*8e50*/  @P0 FMUL.FTZ R7, R3, 0.69314718246459960938 ;  /* 0x3f31721803070820 */ /* 0x000fe20000410000 */
[----:B------:R-:W-:-:S06]  /*8e60*/  IMAD.MOV.U32 R3, RZ, RZ, -0x800000 ;  /* 0xff800000ff037424 */ /* 0x000fcc00078e00ff */
[----:B------:R-:W1:Y:S01]  /*8e70*/  @P1 MUFU.LG2 R9, R11 ;  /* 0x0000000b00091308 */ /* 0x000e620000000c00 */
[----:B0-----:R-:W-:-:S04]  /*8e80*/  @P0 FMUL.FTZ R8, R8, 0.69314718246459960938 ;  /* 0x3f31721808080820 */ /* 0x001fc80000410000 */
[----:B------:R-:W-:Y:S01]  /*8e90*/  @P0 FFMA.FTZ R3, R7, R4, R8 ;  /* 0x0000000407030223 */ /* 0x000fe20000010008 */
[----:B------:R-:W-:Y:S02]  /*8ea0*/  IMAD.U32 R7, RZ, RZ, UR15 ;  /* 0x0000000fff077e24 */ /* 0x000fe4000f8e00ff */
[----:B------:R-:W-:Y:S02]  /*8eb0*/  IMAD.MOV.U32 R4, RZ, RZ, RZ ;  /* 0x000000ffff047224 */ /* 0x000fe400078e00ff */
[----:B-1----:R-:W-:Y:S01]  /*8ec0*/  @P1 FMUL.FTZ R0, R9, 0.69314718246459960938 ;  /* 0x3f31721809001820 */ /* 0x002fe20000410000 */
[----:B------:R-:W-:-:S04]  /*8ed0*/  @P1 FMUL.FTZ R7, R7, 0.69314718246459960938 ;  /* 0x3f31721807071820 */ /* 0x000fc80000410000 */
[----:B------:R-:W-:Y:S01]  /*8ee0*/  @P1 FFMA.FTZ R152, R7, R5, R0 ;  /* 0x0000000507981223 */ /* 0x000fe20000010000 */
[----:B------:R-:W0:Y:S01]  /*8ef0*/  @P0 MUFU.RCP R4, R10 ;  /* 0x0000000a00040308 */ /* 0x000e220000001000 */
[----:B------:R-:W-:Y:S01]  /*8f00*/  ISETP.NE.AND P0, PT, R17, RZ, PT ;  /* 0x000000ff1100720c */ /* 0x000fe20003f05270 */
[----:B------:R-:W-:Y:S02]  /*8f10*/  IMAD.MOV.U32 R0, RZ, RZ, RZ ;  /* 0x000000ffff007224 */ /* 0x000fe400078e00ff */
[----:B------:R-:W-:Y:S01]  /*8f20*/  IMAD.U32 R5, RZ, RZ, UR37 ;  /* 0x00000025ff057e24 */ /* 0x000fe2000f8e00ff */
[----:B------:R-:W-:-:S03]  /*8f30*/  UIADD3 UR37, UR37, 0x1, URZ ;  /* 0x0000000125257890 */ /* 0x000fc6000fffe03f */
[----:B------:R-:W1:Y:S01]  /*8f40*/  @P1 MUFU.RCP R0, R11 ;  /* 0x0000000b00001308 */ /* 0x000e620000001000 */
[----:B------:R-:W-:-:S04]  /*8f50*/  UISETP.NE.AND UP0, UPT, UR37, 0x2, UPT ;  /* 0x000000022500788c */ /* 0x000fc8000bf05270 */
[----:B------:R-:W-:Y:S01]  /*8f60*/  USEL UR4, URZ, 0x1, UP0 ;  /* 0x000000013f047887 */ /* 0x000fe20008000000 */
[----:B------:R-:W-:Y:S01]  /*8f70*/  @!P0 IMAD R5, R5, 0x40, R16 ;  /* 0x0000004005058824 */ /* 0x000fe200078e0210 */
[----:B------:R-:W-:Y:S01]  /*8f80*/  USEL UR37, UR37, URZ, UP0 ;  /* 0x0000003f25257287 */ /* 0x000fe20008000000 */
[-C--:B0-----:R-:W-:Y:S01]  /*8f90*/  FMUL.FTZ R24, R24, R4.reuse ;  /* 0x0000000418187220 */ /* 0x081fe20000410000 */
[-C--:B------:R-:W-:Y:S02]  /*8fa0*/  FMUL.FTZ R25, R25, R4.reuse ;  /* 0x0000000419197220 */ /* 0x080fe40000410000 */
[----:B------:R-:W-:Y:S01]  /*8fb0*/  @!P0 LEA R5, R5, UR41, 0x2 ;  /* 0x0000002905058c11 */ /* 0x000fe2000f8e10ff */
[-C--:B------:R-:W-:Y:S01]  /*8fc0*/  FMUL.FTZ R28, R28, R4.reuse ;  /* 0x000000041c1c7220 */ /* 0x080fe20000410000 */
[-C--:B------:R-:W-:Y:S01]  /*8fd0*/  FMUL.FTZ R29, R29, R4.reuse ;  /* 0x000000041d1d7220 */ /* 0x080fe20000410000 */
[-C--:B------:R-:W-:Y:S01]  /*8fe0*/  FMUL.FTZ R32, R32, R4.reuse ;  /* 0x0000000420207220 */ /* 0x080fe20000410000 */
[-C--:B------:R-:W-:Y:S01]  /*8ff0*/  FMUL.FTZ R33, R33, R4.reuse ;  /* 0x0000000421217220 */ /* 0x080fe20000410000 */
[----:B------:R0:W-:Y:S01]  /*9000*/  @!P0 STS [R5+0x38400], R4 ;  /* 0x0384000405008388 */ /* 0x0001e20000000800 */
        /* <DEDUP_REMOVED lines=124> */
[----:B------:R-:W-:Y:S01]  /*97d0*/  ULOP3.LUT UR36, UR36, UR4, URZ, 0x3c, !UPT ;  /* 0x0000000424247292 */ /* 0x000fe2000f8e3c3f */
[----:B0-----:R-:W-:Y:S11]  /*97e0*/  BAR.ARV 0xe, 0x100 ;  /* 0x0384000000007b1d */ /* 0x001ff60000002000 */
.L_x_4051:
[----:B------:R-:W0:Y:S08]  /*97f0*/  S2UR UR4, SR_CgaCtaId ;  /* 0x00000000000479c3 */ /* 0x000e300000008800 */
[----:B------:R-:W-:Y:S06]  /*9800*/  BAR.SYNC.DEFER_BLOCKING 0x5, 0x180 ;  /* 0x0146000000007b1d */ /* 0x000fec0000010000 */
[----:B------:R-:W-:Y:S01]  /*9810*/  UMOV UR41, 0x400 ;  /* 0x0000040000297882 */ /* 0x000fe20000000000 */
[----:B------:R-:W-:Y:S01]  /*9820*/  BSSY B0, `(.L_x_4076) ;  /* 0x0000480000007945 */ /* 0x000fe20003800000 */
[----:B0-----:R-:W-:-:S09]  /*9830*/  ULEA UR41, UR4, UR41, 0x18 ;  /* 0x0000002904297291 */ /* 0x001fd2000f8ec03f */
[----:B------:R-:W0:Y:S02]  /*9840*/  LDS.128 R4, [UR41+0x388d0] ;  /* 0x0388d029ff047984 */ /* 0x000e240008000c00 */
[----:B0-----:R-:W-:Y:S02]  /*9850*/  R2UR UR4, R5 ;  /* 0x00000000050472ca */ /* 0x001fe400000e0000 */
[----:B------:R-:W-:Y:S01]  /*9860*/  R2UR UR5, R7 ;  /* 0x00000000070572ca */ /* 0x000fe200000e0000 */
[----:B------:R-:W-:Y:S06]  /*9870*/  BAR.ARV 0x4, 0x180 ;  /* 0x0106000000007b1d */ /* 0x000fec0000002000 */
[----:B------:R-:W-:Y:S08]  /*9880*/  @P0 BRA `(.L_x_4077) ;  /* 0x0000003800200947 */ /* 0x000ff00003800000 */
[----:B------:R-:W2:Y:S01]  /*9890*/  LDL R0, [R1+0x70] ;  /* 0x0000700001007983 */ /* 0x000ea20000100800 */
[----:B------:R-:W0:Y:S01]  /*98a0*/  S2UR UR8, SR_SWINHI ;  /* 0x00000000000879c3 */ /* 0x000e220000002f00 */
[----:B------:R-:W-:Y:S01]  /*98b0*/  F2FP.F16.F32.PACK_AB R23, R71, R70 ;  /* 0x000000464717723e */ /* 0x000fe200000000ff */
[----:B------:R-:W-:Y:S01]  /*98c0*/  UMOV UR6, UR41 ;  /* 0x0000002900067c82 */ /* 0x000fe20008000000 */
[----:B0-----:R-:W-:Y:S01]  /*98d0*/  UMOV UR7, UR8 ;  /* 0x0000000800077c82 */ /* 0x001fe20008000000 */
[----:B------:R-:W-:Y:S02]  /*98e0*/  IMAD.U32 R4, RZ, RZ, UR6 ;  /* 0x00000006ff047e24 */ /* 0x000fe4000f8e00ff */
[----:B------:R-:W-:Y:S01]  /*98f0*/  IMAD.U32 R5, RZ, RZ, UR7 ;  /* 0x00000007ff057e24 */ /* 0x000fe2000f8e00ff */
[----:B------:R-:W-:Y:S01]  /*9900*/  ULDC.64 UR6, c[0x0][0xd08] ;  /* 0x0003420000067ab9 */ /* 0x000fe20000000a00 */
[----:B------:R-:W-:Y:S01]  /*9910*/  BAR.SYNC.DEFER_BLOCKING 0x1, 0x100 ;  /* 0x0044000000007b1d */ /* 0x000fe20000010000 */
[----:B--2---:R-:W-:-:S03]  /*9920*/  IMAD.WIDE R20, R0, 0x2, R4 ;  /* 0x0000000200147825 */ /* 0x004fc600078e0204 */
[C---:B------:R-:W-:Y:S02]  /*9930*/  IADD3 R9, P6, R20.reuse, 0x6060, RZ ;  /* 0x0000606014097810 */ /* 0x040fe40007fde0ff */
[C---:B------:R-:W-:Y:S02]  /*9940*/  IADD3 R13, P1, R20.reuse, 0x6020, RZ ;  /* 0x00006020140d7810 */ /* 0x040fe40007f3e0ff */
[----:B------:R-:W-:Y:S02]  /*9950*/  LOP3.LUT R8, R9, 0x380, RZ, 0xc0, !PT ;  /* 0x0000038009087812 */ /* 0x000fe400078ec0ff */
[----:B------:R-:W-:Y:S02]  /*9960*/  IADD3 R11, P0, R20, 0x6040, RZ ;  /* 0x00006040140b7810 */ /* 0x000fe40007f1e0ff */
[----:B------:R-:W-:Y:S02]  /*9970*/  SHF.R.U64 R8, R8, 0x3, RZ ;  /* 0x0000000308087819 */ /* 0x000fe400000012ff */
[----:B------:R-:W-:-:S02]  /*9980*/  LOP3.LUT R12, R13, 0x380, RZ, 0xc0, !PT ;  /* 0x000003800d0c7812 */ /* 0x000fc400078ec0ff */
[----:B------:R-:W-:Y:S01]  /*9990*/  LOP3.LUT R8, R8, R9, RZ, 0x3c, !PT ;  /* 0x0000000908087212 */ /* 0x000fe200078e3cff */
[----:B------:R-:W-:Y:S01]  /*99a0*/  IMAD.X R9, RZ, RZ, R21, P6 ;  /* 0x000000ffff097224 */ /* 0x000fe200030e0615 */
[----:B------:R-:W-:Y:S02]  /*99b0*/  LOP3.LUT R10, R11, 0x380, RZ, 0xc0, !PT ;  /* 0x000003800b0a7812 */ /* 0x000fe400078ec0ff */
[----:B------:R-:W-:Y:S02]  /*99c0*/  LOP3.LUT R0, R20, 0x380, RZ, 0xc0, !PT ;  /* 0x0000038014007812 */ /* 0x000fe400078ec0ff */
[----:B------:R-:W-:Y:S02]  /*99d0*/  SHF.R.U64 R12, R12, 0x3, RZ ;  /* 0x000000030c0c7819 */ /* 0x000fe400000012ff */
[----:B------:R-:W-:Y:S02]  /*99e0*/  SHF.R.U64 R10, R10, 0x3, RZ ;  /* 0x000000030a0a7819 */ /* 0x000fe400000012ff */
[----:B------:R-:W-:-:S02]  /*99f0*/  SHF.R.U64 R0, R0, 0x3, RZ ;  /* 0x0000000300007819 */ /* 0x000fc400000012ff */
[----:B------:R-:W-:Y:S01]  /*9a00*/  LOP3.LUT R12, R12, R13, RZ, 0x3c, !PT ;  /* 0x0000000d0c0c7212 */ /* 0x000fe200078e3cff */
[--C-:B------:R-:W-:Y:S01]  /*9a10*/  IMAD.X R13, RZ, RZ, R21.reuse, P1 ;  /* 0x000000ffff0d7224 */ /* 0x100fe200008e0615 */
[----:B------:R-:W-:Y:S01]  /*9a20*/  MOV R164, R8 ;  /* 0x0000000800a47202 */ /* 0x000fe20000000f00 */
[--C-:B------:R-:W-:Y:S01]  /*9a30*/  IMAD.MOV.U32 R9, RZ, RZ, R21.reuse ;  /* 0x000000ffff097224 */ /* 0x100fe200078e0015 */
[----:B------:R-:W-:Y:S01]  /*9a40*/  LOP3.LUT R10, R10, R11, RZ, 0x3c, !PT ;  /* 0x0000000b0a0a7212 */ /* 0x000fe200078e3cff */
[----:B------:R-:W-:Y:S01]  /*9a50*/  IMAD.X R11, RZ, RZ, R21, P0 ;  /* 0x000000ffff0b7224 */ /* 0x000fe200000e0615 */
[----:B------:R-:W-:Y:S02]  /*9a60*/  LOP3.LUT R8, R0, R20, RZ, 0x3c, !PT ;  /* 0x0000001400087212 */ /* 0x000fe400078e3cff */
[----:B------:R-:W-:Y:S02]  /*9a70*/  IADD3 R162, P0, R20, 0x2060, RZ ;  /* 0x0000206014a27810 */ /* 0x000fe40007f1e0ff */
[----:B------:R-:W-:-:S02]  /*9a80*/  MOV R18, R12 ;  /* 0x0000000c00127202 */ /* 0x000fc40000000f00 */
[----:B------:R-:W-:Y:S02]  /*9a90*/  MOV R12, R8 ;  /* 0x00000008000c7202 */ /* 0x000fe40000000f00 */
[----:B------:R-:W0:Y:S01]  /*9aa0*/  LDC R9, c[0x0][0xbd4] ;  /* 0x0002f500ff097b82 */ /* 0x000e220000000800 */
[----:B------:R-:W-:Y:S02]  /*9ab0*/  LOP3.LUT R163, R162, 0x380, RZ, 0xc0, !PT ;  /* 0x00000380a2a37812 */ /* 0x000fe400078ec0ff */
[----:B------:R-:W-:Y:S02]  /*9ac0*/  IADD3 R154, P3, R20, 0x4060, RZ ;  /* 0x00004060149a7810 */ /* 0x000fe40007f7e0ff */
[----:B------:R-:W-:Y:S02]  /*9ad0*/  SHF.R.U64 R163, R163, 0x3, RZ ;  /* 0x00000003a3a37819 */ /* 0x000fe400000012ff */
[----:B------:R-:W-:Y:S02]  /*9ae0*/  LOP3.LUT R155, R154, 0x380, RZ, 0xc0, !PT ;  /* 0x000003809a9b7812 */ /* 0x000fe400078ec0ff */
[----:B------:R-:W-:Y:S01]  /*9af0*/  LOP3.LUT R162, R163, R162, RZ, 0x3c, !PT ;  /* 0x000000a2a3a27212 */ /* 0x000fe200078e3cff */
[----:B------:R-:W-:Y:S01]  /*9b00*/  IMAD.X R163, RZ, RZ, R21, P0 ;  /* 0x000000ffffa37224 */ /* 0x000fe200000e0615 */
[----:B------:R-:W-:-:S02]  /*9b10*/  IADD3 R8, P0, R20, 0x2040, RZ ;  /* 0x0000204014087810 */ /* 0x000fc40007f1e0ff */
[----:B------:R-:W-:Y:S02]  /*9b20*/  SHF.R.U64 R155, R155, 0x3, RZ ;  /* 0x000000039b9b7819 */ /* 0x000fe400000012ff */
[----:B------:R-:W-:Y:S02]  /*9b30*/  LOP3.LUT R0, R8, 0x380, RZ, 0xc0, !PT ;  /* 0x0000038008007812 */ /* 0x000fe400078ec0ff */
[----:B------:R-:W-:Y:S02]  /*9b40*/  ISETP.NE.AND P1, PT, R22, RZ, PT ;  /* 0x000000ff1600720c */ /* 0x000fe40003f25270 */
[----:B------:R-:W-:Y:S02]  /*9b50*/  SHF.R.U64 R0, R0, 0x3, RZ ;  /* 0x0000000300007819 */ /* 0x000fe400000012ff */
[----:B------:R-:W-:Y:S01]  /*9b60*/  LOP3.LUT R154, R155, R154, RZ, 0x3c, !PT ;  /* 0x0000009a9b9a7212 */ /* 0x000fe200078e3cff */
[----:B------:R-:W-:Y:S01]  /*9b70*/  IMAD.X R155, RZ, RZ, R21, P3 ;  /* 0x000000ffff9b7224 */ /* 0x000fe200018e0615 */
[----:B------:R-:W-:-:S02]  /*9b80*/  LOP3.LUT R8, R0, R8, RZ, 0x3c, !PT ;  /* 0x0000000800087212 */ /* 0x000fc400078e3cff */
[----:B0-----:R-:W-:Y:S01]  /*9b90*/  SEL R0, R22, R9, P1 ;  /* 0x0000000916007207 */ /* 0x001fe20000800000 */
[----:B------:R-:W-:Y:S01]  /*9ba0*/  IMAD.X R9, RZ, RZ, R21, P0 ;  /* 0x000000ffff097224 */ /* 0x000fe200000e0615 */
[----:B------:R-:W-:Y:S02]  /*9bb0*/  MOV R154, R154 ;  /* 0x0000009a009a7202 */ /* 0x000fe40000000f00 */
[C---:B------:R-:W-:Y:S02]  /*9bc0*/  IADD3 R156, P4, R20.reuse, 0x4040, RZ ;  /* 0x00004040149c7810 */ /* 0x040fe40007f9e0ff */
[----:B------:R-:W-:Y:S02]  /*9bd0*/  MOV R155, R8 ;  /* 0x00000008009b7202 */ /* 0x000fe40000000f00 */
[----:B------:R-:W-:Y:S02]  /*9be0*/  IADD3 R8, P0, R20, 0x2020, RZ ;  /* 0x0000202014087810 */ /* 0x000fe40007f1e0ff */
[----:B------:R-:W-:-:S02]  /*9bf0*/  LOP3.LUT R157, R156, 0x380, RZ, 0xc0, !PT ;  /* 0x000003809c9d7812 */ /* 0x000fc400078ec0ff */
[----:B------:R-:W-:Y:S02]  /*9c00*/  LOP3.LUT R9, R8, 0x380, RZ, 0xc0, !PT ;  /* 0x0000038008097812 */ /* 0x000fe400078ec0ff */
[----:B------:R-:W-:Y:S02]  /*9c10*/  SHF.R.U64 R157, R157, 0x3, RZ ;  /* 0x000000039d9d7819 */ /* 0x000fe400000012ff */
[----:B------:R-:W-:Y:S02]  /*9c20*/  SHF.R.U64 R9, R9, 0x3, RZ ;  /* 0x0000000309097819 */ /* 0x000fe400000012ff */
[----:B------:R-:W-:Y:S01]  /*9c30*/  LOP3.LUT R156, R157, R156, RZ, 0x3c, !PT ;  /* 0x0000009c9d9c7212 */ /* 0x000fe200078e3cff */
[--C-:B------:R-:W-:Y:S01]  /*9c40*/  IMAD.X R157, RZ, RZ, R21.reuse, P4 ;  /* 0x000000ffff9d7224 */ /* 0x100fe200020e0615 */
[----:B------:R-:W-:Y:S01]  /*9c50*/  LOP3.LUT R8, R9, R8, RZ, 0x3c, !PT ;  /* 0x0000000809087212 */ /* 0x000fe200078e3cff */
[----:B------:R-:W-:Y:S01]  /*9c60*/  IMAD.X R9, RZ, RZ, R21, P0 ;  /* 0x000000ffff097224 */ /* 0x000fe200000e0615 */
[----:B------:R-:W-:-:S02]  /*9c70*/  MOV R153, R10 ;  /* 0x0000000a00997202 */ /* 0x000fc40000000f00 */
[----:B------:R-:W-:Y:S02]  /*9c80*/  MOV R156, R156 ;  /* 0x0000009c009c7202 */ /* 0x000fe40000000f00 */
[----:B------:R-:W-:Y:S02]  /*9c90*/  MOV R157, R8 ;  /* 0x00000008009d7202 */ /* 0x000fe40000000f00 */
[----:B------:R-:W-:Y:S02]  /*9ca0*/  F2FP.F16.F32.PACK_AB R8, R25, R24 ;  /* 0x000000181908723e */ /* 0x000fe400000000ff */
[----:B------:R-:W-:Y:S02]  /*9cb0*/  F2FP.F16.F32.PACK_AB R9, R27, R26 ;  /* 0x0000001a1b09723e */ /* 0x000fe400000000ff */
[----:B------:R-:W-:Y:S02]  /*9cc0*/  F2FP.F16.F32.PACK_AB R10, R29, R28 ;  /* 0x0000001c1d0a723e */ /* 0x000fe400000000ff */
[----:B------:R-:W-:-:S02]  /*9cd0*/  F2FP.F16.F32.PACK_AB R11, R31, R30 ;  /* 0x0000001e1f0b723e */ /* 0x000fc400000000ff */
[----:B------:R-:W-:Y:S02]  /*9ce0*/  IADD3 R14, P2, R20, 0x6000, RZ ;  /* 0x00006000140e7810 */ /* 0x000fe40007f5e0ff */
[----:B------:R-:W-:Y:S01]  /*9cf0*/  F2FP.F16.F32.PACK_AB R13, R35, R34 ;  /* 0x00000022230d723e */ /* 0x000fe200000000ff */
[----:B------:R0:W-:Y:S01]  /*9d00*/  STSM.16.M88.4 [R12], R8 ;  /* 0x000000080c007844 */ /* 0x0001e20000000200 */
[----:B------:R-:W-:Y:S02]  /*9d10*/  LOP3.LUT R15, R14, 0x380, RZ, 0xc0, !PT ;  /* 0x000003800e0f7812 */ /* 0x000fe400078ec0ff */
[C---:B------:R-:W-:Y:S02]  /*9d20*/  IADD3 R158, P5, R20.reuse, 0x4020, RZ ;  /* 0x00004020149e7810 */ /* 0x040fe40007fbe0ff */
[----:B------:R-:W-:Y:S02]  /*9d30*/  SHF.R.U64 R15, R15, 0x3, RZ ;  /* 0x000000030f0f7819 */ /* 0x000fe400000012ff */
[----:B------:R-:W-:-:S02]  /*9d40*/  IADD3 R160, P6, R20, 0x4000, RZ ;  /* 0x0000400014a07810 */ /* 0x000fc40007fde0ff */
[----:B------:R-:W-:Y:S01]  /*9d50*/  LOP3.LUT R14, R15, R14, RZ, 0x3c, !PT ;  /* 0x0000000e0f0e7212 */ /* 0x000fe200078e3cff */
[----:B------:R-:W-:Y:S01]  /*9d60*/  IMAD.X R15, RZ, RZ, R21, P2 ;  /* 0x000000ffff0f7224 */ /* 0x000fe200010e0615 */
[----:B------:R-:W-:Y:S02]  /*9d70*/  LOP3.LUT R159, R158, 0x380, RZ, 0xc0, !PT ;  /* 0x000003809e9f7812 */ /* 0x000fe400078ec0ff */
[----:B------:R-:W-:Y:S02]  /*9d80*/  LOP3.LUT R161, R160, 0x380, RZ, 0xc0, !PT ;  /* 0x00000380a0a17812 */ /* 0x000fe400078ec0ff */
[----:B------:R-:W-:Y:S02]  /*9d90*/  MOV R7, R14 ;  /* 0x0000000e00077202 */ /* 0x000fe40000000f00 */
[----:B0-----:R-:W-:Y:S02]  /*9da0*/  IADD3 R8, P0, R20, 0x20, RZ ;  /* 0x0000002014087810 */ /* 0x001fe40007f1e0ff */
[----:B------:R-:W-:-:S02]  /*9db0*/  F2FP.F16.F32.PACK_AB R12, R33, R32 ;  /* 0x00000020210c723e */ /* 0x000fc400000000ff */
[----:B------:R-:W-:Y:S02]  /*9dc0*/  LOP3.LUT R9, R8, 0x380, RZ, 0xc0, !PT ;  /* 0x0000038008097812 */ /* 0x000fe400078ec0ff */
[----:B------:R-:W-:Y:S02]  /*9dd0*/  F2FP.F16.F32.PACK_AB R14, R37, R36 ;  /* 0x00000024250e723e */ /* 0x000fe400000000ff */
[----:B------:R-:W-:Y:S02]  /*9de0*/  SHF.R.U64 R9, R9, 0x3, RZ ;  /* 0x0000000309097819 */ /* 0x000fe400000012ff */
[----:B------:R-:W-:Y:S02]  /*9df0*/  F2FP.F16.F32.PACK_AB R15, R39, R38 ;  /* 0x00000026270f723e */ /* 0x000fe400000000ff */
[----:B------:R-:W-:Y:S01]  /*9e00*/  LOP3.LUT R8, R9, R8, RZ, 0x3c, !PT ;  /* 0x0000000809087212 */ /* 0x000fe200078e3cff */
[----:B------:R-:W-:Y:S01]  /*9e10*/  IMAD.X R9, RZ, RZ, R21, P0 ;  /* 0x000000ffff097224 */ /* 0x000fe200000e0615 */
[----:B------:R-:W-:-:S02]  /*9e20*/  F2FP.F16.F32.PACK_AB R10, R45, R44 ;  /* 0x0000002c2d0a723e */ /* 0x000fc400000000ff */
[----:B------:R-:W-:Y:S02]  /*9e30*/  F2FP.F16.F32.PACK_AB R11, R47, R46 ;  /* 0x0000002e2f0b723e */ /* 0x000fe400000000ff */
[----:B------:R-:W-:Y:S02]  /*9e40*/  MOV R8, R8 ;  /* 0x0000000800087202 */ /* 0x000fe40000000f00 */
[----:B------:R-:W-:Y:S02]  /*9e50*/  SHF.R.U64 R159, R159, 0x3, RZ ;  /* 0x000000039f9f7819 */ /* 0x000fe400000012ff */
[----:B------:R-:W-:Y:S01]  /*9e60*/  SHF.R.U64 R161, R161, 0x3, RZ ;  /* 0x00000003a1a17819 */ /* 0x000fe200000012ff */
[----:B------:R0:W-:Y:S01]  /*9e70*/  STSM.16.M88.4 [R8], R12 ;  /* 0x0000000c08007844 */ /* 0x0001e20000000200 */
[----:B------:R-:W-:Y:S01]  /*9e80*/  LOP3.LUT R158, R159, R158, RZ, 0x3c, !PT ;  /* 0x0000009e9f9e7212 */ /* 0x000fe200078e3cff */
[--C-:B------:R-:W-:Y:S01]  /*9e90*/  IMAD.X R159, RZ, RZ, R21.reuse, P5 ;  /* 0x000000ffff9f7224 */ /* 0x100fe200028e0615 */
[----:B------:R-:W-:Y:S01]  /*9ea0*/  LOP3.LUT R160, R161, R160, RZ, 0x3c, !PT ;  /* 0x000000a0a1a07212 */ /* 0x000fe200078e3cff */
[----:B------:R-:W-:Y:S01]  /*9eb0*/  IMAD.X R161, RZ, RZ, R21, P6 ;  /* 0x000000ffffa17224 */ /* 0x000fe200030e0615 */
[----:B------:R-:W-:-:S02]  /*9ec0*/  MOV R162, R162 ;  /* 0x000000a200a27202 */ /* 0x000fc40000000f00 */
[----:B------:R-:W-:Y:S02]  /*9ed0*/  MOV R158, R158 ;  /* 0x0000009e009e7202 */ /* 0x000fe40000000f00 */
[----:B------:R-:W-:Y:S02]  /*9ee0*/  MOV R160, R160 ;  /* 0x000000a000a07202 */ /* 0x000fe40000000f00 */
[----:B0-----:R-:W-:Y:S02]  /*9ef0*/  IADD3 R8, P0, R20, 0x40, RZ ;  /* 0x0000004014087810 */ /* 0x001fe40007f1e0ff */
[----:B------:R-:W-:Y:S02]  /*9f00*/  F2FP.F16.F32.PACK_AB R13, R59, R58 ;  /* 0x0000003a3b0d723e */ /* 0x000fe400000000ff */
[----:B------:R-:W-:Y:S02]  /*9f10*/  LOP3.LUT R9, R8, 0x380, RZ, 0xc0, !PT ;  /* 0x0000038008097812 */ /* 0x000fe400078ec0ff */
[----:B------:R-:W-:-:S02]  /*9f20*/  F2FP.F16.F32.PACK_AB R14, R61, R60 ;  /* 0x0000003c3d0e723e */ /* 0x000fc400000000ff */
[----:B------:R-:W-:Y:S02]  /*9f30*/  SHF.R.U64 R9, R9, 0x3, RZ ;  /* 0x0000000309097819 */ /* 0x000fe400000012ff */
[----:B------:R-:W-:Y:S02]  /*9f40*/  F2FP.F16.F32.PACK_AB R15, R63, R62 ;  /* 0x0000003e3f0f723e */ /* 0x000fe400000000ff */
[----:B------:R-:W-:Y:S01]  /*9f50*/  LOP3.LUT R8, R9, R8, RZ, 0x3c, !PT ;  /* 0x0000000809087212 */ /* 0x000fe200078e3cff */
[----:B------:R-:W-:-:S05]  /*9f60*/  IMAD.X R9, RZ, RZ, R21, P0 ;  /* 0x000000ffff097224 */ /* 0x000fca00000e0615 */
[----:B------:R-:W-:Y:S02]  /*9f70*/  MOV R12, R8 ;  /* 0x00000008000c7202 */ /* 0x000fe40000000f00 */
[----:B------:R-:W-:Y:S02]  /*9f80*/  F2FP.F16.F32.PACK_AB R8, R41, R40 ;  /* 0x000000282908723e */ /* 0x000fe400000000ff */
[----:B------:R-:W-:-:S05]  /*9f90*/  F2FP.F16.F32.PACK_AB R9, R43, R42 ;  /* 0x0000002a2b09723e */ /* 0x000fca00000000ff */
[----:B------:R0:W-:Y:S02]  /*9fa0*/  STSM.16.M88.4 [R12], R8 ;  /* 0x000000080c007844 */ /* 0x0001e40000000200 */
[C---:B0-----:R-:W-:Y:S02]  /*9fb0*/  IADD3 R8, P0, R20.reuse, 0x2000, RZ ;  /* 0x0000200014087810 */ /* 0x041fe40007f1e0ff */
[----:B------:R-:W-:Y:S02]  /*9fc0*/  IADD3 R10, P1, R20, 0x60, RZ ;  /* 0x00000060140a7810 */ /* 0x000fe40007f3e0ff */
[----:B------:R-:W-:Y:S02]  /*9fd0*/  LOP3.LUT R9, R8, 0x380, RZ, 0xc0, !PT ;  /* 0x0000038008097812 */ /* 0x000fe400078ec0ff */
[----:B------:R-:W-:Y:S02]  /*9fe0*/  F2FP.F16.F32.PACK_AB R11, R55, R54 ;  /* 0x00000036370b723e */ /* 0x000fe400000000ff */
[----:B------:R-:W-:-:S02]  /*9ff0*/  SHF.R.U64 R9, R9, 0x3, RZ ;  /* 0x0000000309097819 */ /* 0x000fc400000012ff */
[----:B------:R-:W-:Y:S02]  /*a000*/  F2FP.F16.F32.PACK_AB R12, R57, R56 ;  /* 0x00000038390c723e */ /* 0x000fe400000000ff */
[----:B------:R-:W-:Y:S01]  /*a010*/  LOP3.LUT R8, R9, R8, RZ, 0x3c, !PT ;  /* 0x0000000809087212 */ /* 0x000fe200078e3cff */
[--C-:B------:R-:W-:Y:S01]  /*a020*/  IMAD.X R9, RZ, RZ, R21.reuse, P0 ;  /* 0x000000ffff097224 */ /* 0x100fe200000e0615 */
[----:B------:R-:W-:Y:S01]  /*a030*/  ISETP.NE.U32.AND P0, PT, RZ, UR6, PT ;  /* 0x00000006ff007c0c */ /* 0x000fe2000bf05070 */
[----:B------:R-:W-:-:S03]  /*a040*/  IMAD.X R21, RZ, RZ, R21, P1 ;  /* 0x000000ffff157224 */ /* 0x000fc600008e0615 */
[----:B------:R-:W-:Y:S02]  /*a050*/  MOV R22, R8 ;  /* 0x0000000800167202 */ /* 0x000fe40000000f00 */
[----:B------:R-:W-:Y:S02]  /*a060*/  LOP3.LUT R8, R10, 0x380, RZ, 0xc0, !PT ;  /* 0x000003800a087812 */ /* 0x000fe400078ec0ff */
[----:B------:R-:W-:Y:S02]  /*a070*/  F2FP.F16.F32.PACK_AB R9, R51, R50 ;  /* 0x000000323309723e */ /* 0x000fe400000000ff */
[----:B------:R-:W-:Y:S02]  /*a080*/  SHF.R.U64 R8, R8, 0x3, RZ ;  /* 0x0000000308087819 */ /* 0x000fe400000012ff */
[----:B------:R-:W-:Y:S02]  /*a090*/  ISETP.NE.AND.EX P0, PT, RZ, UR7, PT, P0 ;  /* 0x00000007ff007c0c */ /* 0x000fe4000bf05300 */
[----:B------:R-:W-:-:S02]  /*a0a0*/  LOP3.LUT R20, R8, R10, RZ, 0x3c, !PT ;  /* 0x0000000a08147212 */ /* 0x000fc400078e3cff */
[----:B------:R-:W-:Y:S02]  /*a0b0*/  F2FP.F16.F32.PACK_AB R8, R49, R48 ;  /* 0x000000303108723e */ /* 0x000fe400000000ff */
[----:B------:R-:W-:Y:S02]  /*a0c0*/  MOV R20, R20 ;  /* 0x0000001400147202 */ /* 0x000fe40000000f00 */
[----:B------:R-:W-:Y:S02]  /*a0d0*/  F2FP.F16.F32.PACK_AB R10, R53, R52 ;  /* 0x00000034350a723e */ /* 0x000fe400000000ff */
[----:B------:R-:W-:-:S03]  /*a0e0*/  F2FP.F16.F32.PACK_AB R21, R67, R66 ;  /* 0x000000424315723e */ /* 0x000fc600000000ff */
[----:B------:R0:W-:Y:S04]  /*a0f0*/  STSM.16.M88.4 [R20], R8 ;  /* 0x0000000814007844 */ /* 0x0001e80000000200 */
[----:B------:R1:W-:Y:S01]  /*a100*/  STSM.16.M88.4 [R22], R12 ;  /* 0x0000000c16007844 */ /* 0x0003e20000000200 */
[----:B0-----:R-:W-:Y:S02]  /*a110*/  F2FP.F16.F32.PACK_AB R20, R65, R64 ;  /* 0x000000404114723e */ /* 0x001fe400000000ff */
[----:B------:R-:W-:Y:S02]  /*a120*/  F2FP.F16.F32.PACK_AB R8, R73, R72 ;  /* 0x000000484908723e */ /* 0x000fe400000000ff */
[----:B-1----:R-:W-:Y:S02]  /*a130*/  F2FP.F16.F32.PACK_AB R22, R69, R68 ;  /* 0x000000444516723e */ /* 0x002fe400000000ff */
[----:B------:R-:W-:-:S02]  /*a140*/  F2FP.F16.F32.PACK_AB R9, R75, R74 ;  /* 0x0000004a4b09723e */ /* 0x000fc400000000ff */
[----:B------:R-:W-:Y:S01]  /*a150*/  F2FP.F16.F32.PACK_AB R10, R77, R76 ;  /* 0x0000004c4d0a723e */ /* 0x000fe200000000ff */
[----:B------:R0:W-:Y:S01]  /*a160*/  STSM.16.M88.4 [R157], R20 ;  /* 0x000000149d007844 */ /* 0x0001e20000000200 */
[----:B------:R-:W-:Y:S02]  /*a170*/  F2FP.F16.F32.PACK_AB R11, R79, R78 ;  /* 0x0000004e4f0b723e */ /* 0x000fe400000000ff */
[----:B------:R-:W-:Y:S02]  /*a180*/  F2FP.F16.F32.PACK_AB R12, R81, R80 ;  /* 0x00000050510c723e */ /* 0x000fe400000000ff */
[----:B------:R-:W-:Y:S01]  /*a190*/  F2FP.F16.F32.PACK_AB R13, R83, R82 ;  /* 0x00000052530d723e */ /* 0x000fe200000000ff */
[----:B------:R1:W-:Y:S01]  /*a1a0*/  STSM.16.M88.4 [R155], R8 ;  /* 0x000000089b007844 */ /* 0x0003e20000000200 */
[----:B------:R-:W-:Y:S02]  /*a1b0*/  F2FP.F16.F32.PACK_AB R14, R85, R84 ;  /* 0x00000054550e723e */ /* 0x000fe400000000ff */
[----:B------:R-:W-:-:S05]  /*a1c0*/  F2FP.F16.F32.PACK_AB R15, R87, R86 ;  /* 0x00000056570f723e */ /* 0x000fca00000000ff */
[----:B------:R2:W-:Y:S01]  /*a1d0*/  STSM.16.M88.4 [R162], R12 ;  /* 0x0000000ca2007844 */ /* 0x0005e20000000200 */
[----:B0-----:R-:W-:Y:S02]  /*a1e0*/  F2FP.F16.F32.PACK_AB R20, R89, R88 ;  /* 0x000000585914723e */ /* 0x001fe400000000ff */
[----:B------:R-:W-:Y:S02]  /*a1f0*/  F2FP.F16.F32.PACK_AB R21, R91, R90 ;  /* 0x0000005a5b15723e */ /* 0x000fe400000000ff */
[----:B------:R-:W-:Y:S02]  /*a200*/  F2FP.F16.F32.PACK_AB R22, R93, R92 ;  /* 0x0000005c5d16723e */ /* 0x000fe400000000ff */
[----:B------:R-:W-:Y:S02]  /*a210*/  F2FP.F16.F32.PACK_AB R23, R95, R94 ;  /* 0x0000005e5f17723e */ /* 0x000fe400000000ff */
[----:B-1----:R-:W-:Y:S02]  /*a220*/  F2FP.F16.F32.PACK_AB R8, R97, R96 ;  /* 0x000000606108723e */ /* 0x002fe400000000ff */
[----:B------:R-:W-:Y:S01]  /*a230*/  F2FP.F16.F32.PACK_AB R9, R99, R98 ;  /* 0x000000626309723e */ /* 0x000fe200000000ff */
[----:B------:R0:W-:Y:S01]  /*a240*/  STSM.16.M88.4 [R160], R20 ;  /* 0x00000014a0007844 */ /* 0x0001e20000000200 */
[----:B------:R-:W-:-:S02]  /*a250*/  F2FP.F16.F32.PACK_AB R10, R101, R100 ;  /* 0x00000064650a723e */ /* 0x000fc400000000ff */
[----:B------:R-:W-:Y:S02]  /*a260*/  F2FP.F16.F32.PACK_AB R11, R103, R102 ;  /* 0x00000066670b723e */ /* 0x000fe400000000ff */
[----:B--2---:R-:W-:Y:S02]  /*a270*/  F2FP.F16.F32.PACK_AB R12, R105, R104 ;  /* 0x00000068690c723e */ /* 0x004fe400000000ff */
[----:B------:R-:W-:Y:S01]  /*a280*/  F2FP.F16.F32.PACK_AB R13, R107, R106 ;  /* 0x0000006a6b0d723e */ /* 0x000fe200000000ff */
[----:B------:R1:W-:Y:S01]  /*a290*/  STSM.16.M88.4 [R158], R8 ;  /* 0x000000089e007844 */ /* 0x0003e20000000200 */
[----:B------:R-:W-:Y:S02]  /*a2a0*/  F2FP.F16.F32.PACK_AB R14, R109, R108 ;  /* 0x0000006c6d0e723e */ /* 0x000fe400000000ff */
[----:B------:R-:W-:Y:S02]  /*a2b0*/  F2FP.F16.F32.PACK_AB R15, R111, R110 ;  /* 0x0000006e6f0f723e */ /* 0x000fe400000000ff */
[----:B0-----:R-:W-:-:S03]  /*a2c0*/  F2FP.F16.F32.PACK_AB R20, R113, R112 ;  /* 0x000000707114723e */ /* 0x001fc600000000ff */
[----:B------:R0:W-:Y:S01]  /*a2d0*/  STSM.16.M88.4 [R156], R12 ;  /* 0x0000000c9c007844 */ /* 0x0001e20000000200 */
        /* <DEDUP_REMOVED lines=8> */
[----:B0-----:R-:W-:Y:S02]  /*a360*/  F2FP.F16.F32.PACK_AB R12, R129, R128 ;  /* 0x00000080810c723e */ /* 0x001fe400000000ff */
[----:B------:R-:W-:Y:S01]  /*a370*/  F2FP.F16.F32.PACK_AB R13, R131, R130 ;  /* 0x00000082830d723e */ /* 0x000fe200000000ff */
[----:B------:R0:W-:Y:S01]  /*a380*/  STSM.16.M88.4 [R7], R8 ;  /* 0x0000000807007844 */ /* 0x0001e20000000200 */
[----:B------:R-:W-:Y:S02]  /*a390*/  F2FP.F16.F32.PACK_AB R14, R133, R132 ;  /* 0x00000084850e723e */ /* 0x000fe400000000ff */
[----:B------:R-:W-:Y:S02]  /*a3a0*/  F2FP.F16.F32.PACK_AB R15, R135, R134 ;  /* 0x00000086870f723e */ /* 0x000fe400000000ff */
[----:B-1----:R-:W-:-:S03]  /*a3b0*/  F2FP.F16.F32.PACK_AB R20, R137, R136 ;  /* 0x000000888914723e */ /* 0x002fc600000000ff */
[----:B------:R1:W-:Y:S01]  /*a3c0*/  STSM.16.M88.4 [R18], R12 ;  /* 0x0000000c12007844 */ /* 0x0003e20000000200 */
[----:B------:R-:W-:Y:S02]  /*a3d0*/  F2FP.F16.F32.PACK_AB R21, R139, R138 ;  /* 0x0000008a8b15723e */ /* 0x000fe400000000ff */
[----:B------:R-:W-:Y:S02]  /*a3e0*/  F2FP.F16.F32.PACK_AB R22, R141, R140 ;  /* 0x0000008c8d16723e */ /* 0x000fe400000000ff */
[----:B------:R-:W-:Y:S02]  /*a3f0*/  F2FP.F16.F32.PACK_AB R23, R143, R142 ;  /* 0x0000008e8f17723e */ /* 0x000fe400000000ff */
[----:B0-----:R-:W-:Y:S02]  /*a400*/  F2FP.F16.F32.PACK_AB R8, R145, R144 ;  /* 0x000000909108723e */ /* 0x001fe400000000ff */
[----:B------:R-:W-:Y:S01]  /*a410*/  F2FP.F16.F32.PACK_AB R9, R147, R146 ;  /* 0x000000929309723e */ /* 0x000fe200000000ff */
[----:B------:R-:W-:Y:S01]  /*a420*/  STSM.16.M88.4 [R153], R20 ;  /* 0x0000001499007844 */ /* 0x000fe20000000200 */
[----:B------:R-:W-:-:S02]  /*a430*/  F2FP.F16.F32.PACK_AB R10, R149, R148 ;  /* 0x00000094950a723e */ /* 0x000fc400000000ff */
[----:B------:R-:W-:Y:S01]  /*a440*/  F2FP.F16.F32.PACK_AB R11, R151, R150 ;  /* 0x00000096970b723e */ /* 0x000fe200000000ff */
[C---:B-1----:R-:W-:Y:S01]  /*a450*/  IMAD.SHL.U32 R13, R187.reuse, 0x4, RZ ;  /* 0x00000004bb0d7824 */ /* 0x042fe200078e00ff */
[----:B------:R-:W-:-:S03]  /*a460*/  SHF.L.U64.HI R14, R187, 0x2, R195 ;  /* 0x00000002bb0e7819 */ /* 0x000fc600000102c3 */
[----:B------:R0:W-:Y:S02]  /*a470*/  STSM.16.M88.4 [R164], R8 ;  /* 0x00000008a4007844 */ /* 0x0001e40000000200 */
[----:B0-----:R-:W0:Y:S08]  /*a480*/  LDC.64 R10, c[0x0][0xd00] ;  /* 0x00034000ff0a7b82 */ /* 0x001e300000000a00 */
[----:B------:R-:W-:Y:S01]  /*a490*/  BAR.SYNC.DEFER_BLOCKING 0x1, 0x100 ;  /* 0x0044000000007b1d */ /* 0x000fe20000010000 */
[----:B------:R-:W-:-:S04]  /*a4a0*/  @P0 IADD3 R8, P2, R13, UR6, RZ ;  /* 0x000000060d080c10 */ /* 0x000fc8000ff5e0ff */
[----:B------:R-:W-:Y:S02]  /*a4b0*/  @P0 IADD3.X R9, R14, UR7, RZ, P2, !PT ;  /* 0x000000070e090c10 */ /* 0x000fe400097fe4ff */
[----:B0-----:R-:W-:-:S04]  /*a4c0*/  ISETP.NE.U32.AND P1, PT, R10, RZ, PT ;  /* 0x000000ff0a00720c */ /* 0x001fc80003f25070 */
[----:B------:R0:W2:Y:S01]  /*a4d0*/  @P0 LDG.E R9, desc[UR38][R8.64] ;  /* 0x0000002608090981 */ /* 0x0000a2000c1e1900 */
[----:B------:R-:W-:Y:S02]  /*a4e0*/  IADD3 R12, P2, R13, R10, RZ ;  /* 0x0000000a0d0c7210 */ /* 0x000fe40007f5e0ff */
[----:B------:R-:W-:-:S03]  /*a4f0*/  ISETP.NE.AND.EX P1, PT, R11, RZ, PT, P1 ;  /* 0x000000ff0b00720c */ /* 0x000fc60003f25310 */
[----:B------:R-:W-:Y:S02]  /*a500*/  IMAD.X R13, R14, 0x1, R11, P2 ;  /* 0x000000010e0d7824 */ /* 0x000fe400010e060b */
[----:B0-----:R-:W-:-:S08]  /*a510*/  IMAD.MOV.U32 R8, RZ, RZ, RZ ;  /* 0x000000ffff087224 */ /* 0x001fd000078e00ff */
[----:B------:R0:W5:Y:S01]  /*a520*/  @P1 LDG.E R8, desc[UR38][R12.64] ;  /* 0x000000260c081981 */ /* 0x000162000c1e1900 */
[----:B------:R-:W-:Y:S01]  /*a530*/  ULDC UR6, c[0x0][0xb88] ;  /* 0x0002e20000067ab9 */ /* 0x000fe20000000800 */
        /* <DEDUP_REMOVED lines=8> */
.L_x_4078:
[----:B------:R-:W0:Y:S02]  /*a5c0*/  SHFL.IDX PT, R7, R227, RZ, 0x1f ;  /* 0x00001fffe3077589 */ /* 0x000e2400000e0000 */
[----:B0-----:R-:W-:Y:S02]  /*a5d0*/  ISETP.NE.AND P0, PT, R7, RZ, PT ;  /* 0x000000ff0700720c */ /* 0x001fe40003f05270 */
[----:B-----5:R-:W-:-:S11]  /*a5e0*/  SHF.R.S32.HI R7, RZ, 0x1f, R8 ;  /* 0x0000001fff077819 */ /* 0x020fd60000011408 */
[----:B------:R-:W-:Y:S05]  /*a5f0*/  @P0 BRA `(.L_x_4079) ;  /* 0x0000000400000947 */ /* 0x000fea0003800000 */
[----:B------:R-:W2:Y:S04]  /*a600*/  LDL R153, [R1+0x68] ;  /* 0x0000680001997983 */ /* 0x000ea80000100800 */
[----:B------:R-:W3:Y:S01]  /*a610*/  LDL R154, [R1+0x6c] ;  /* 0x00006c00019a7983 */ /* 0x000ee20000100800 */
[----:B------:R-:W-:Y:S01]  /*a620*/  IMAD.MOV.U32 R9, RZ, RZ, 0xab8 ;  /* 0x00000ab8ff097424 */ /* 0x000fe200078e00ff */
[----:B------:R-:W-:Y:S01]  /*a630*/  ISETP.GT.AND P1, PT, R0, 0x1, PT ;  /* 0x000000010000780c */ /* 0x000fe20003f24270 */
[----:B------:R-:W0:Y:S01]  /*a640*/  LDC R23, c[0x0][0xce8] ;  /* 0x00033a00ff177b82 */ /* 0x000e220000000800 */
[----:B------:R-:W-:Y:S01]  /*a650*/  ISETP.NE.U32.AND P0, PT, R10, RZ, PT ;  /* 0x000000ff0a00720c */ /* 0x000fe20003f05070 */
[----:B------:R-:W-:Y:S01]  /*a660*/  IMAD.U32 R22, RZ, RZ, UR42 ;  /* 0x0000002aff167e24 */ /* 0x000fe2000f8e00ff */
[----:B------:R-:W-:-:S02]  /*a670*/  SEL R9, R9, 0xa78, P1 ;  /* 0x00000a7809097807 */ /* 0x000fc40000800000 */
[----:B------:R-:W-:-:S03]  /*a680*/  ISETP.NE.AND.EX P0, PT, R11, RZ, PT, P0 ;  /* 0x000000ff0b00720c */ /* 0x000fc60003f05300 */
[----:B------:R-:W1:Y:S01]  /*a690*/  LDC.64 R12, c[0x0][R9+0x220] ;  /* 0x00008800090c7b82 */ /* 0x000e620000000a00 */
[----:B------:R-:W-:Y:S02]  /*a6a0*/  SEL R21, R187, RZ, !P0 ;  /* 0x000000ffbb157207 */ /* 0x000fe40004000000 */
[----:B------:R-:W-:-:S05]  /*a6b0*/  SEL R195, R195, RZ, !P0 ;  /* 0x000000ffc3c37207 */ /* 0x000fca0004000000 */
[----:B------:R-:W4:Y:S01]  /*a6c0*/  LDC.64 R14, c[0x0][R9+0x218] ;  /* 0x00008600090e7b82 */ /* 0x000f220000000a00 */
[----:B0-----:R-:W-:Y:S01]  /*a6d0*/  ISETP.NE.AND P0, PT, R23, 0x1, PT ;  /* 0x000000011700780c */ /* 0x001fe20003f05270 */
[----:B-1----:R-:W-:-:S04]  /*a6e0*/  IMAD R18, R13, R21, RZ ;  /* 0x000000150d127224 */ /* 0x002fc800078e02ff */
[C---:B------:R-:W-:Y:S02]  /*a6f0*/  IMAD R18, R12.reuse, R195, R18 ;  /* 0x000000c30c127224 */ /* 0x040fe400078e0212 */
[----:B------:R-:W-:-:S04]  /*a700*/  IMAD.WIDE.U32 R12, R12, R21, RZ ;  /* 0x000000150c0c7225 */ /* 0x000fc800078e00ff */
[-C--:B----4-:R-:W-:Y:S02]  /*a710*/  IMAD R20, R15, R188.reuse, RZ ;  /* 0x000000bc0f147224 */ /* 0x090fe400078e02ff */
[----:B------:R-:W-:-:S04]  /*a720*/  IMAD.WIDE.U32 R14, R14, R188, RZ ;  /* 0x000000bc0e0e7225 */ /* 0x000fc800078e00ff */
[----:B------:R-:W-:Y:S01]  /*a730*/  IMAD.IADD R18, R13, 0x1, R18 ;  /* 0x000000010d127824 */ /* 0x000fe200078e0212 */
[----:B------:R-:W-:Y:S01]  /*a740*/  IADD3 R21, P2, P3, R12, R14, R8 ;  /* 0x0000000e0c157210 */ /* 0x000fe20007b5e008 */
[----:B------:R-:W0:Y:S01]  /*a750*/  @P0 LDC R13, c[0x0][0xcec] ;  /* 0x00033b00ff0d0b82 */ /* 0x000e220000000800 */
[----:B------:R-:W-:-:S05]  /*a760*/  IMAD.IADD R20, R15, 0x1, R20 ;  /* 0x000000010f147824 */ /* 0x000fca00078e0214 */
[----:B------:R-:W-:Y:S02]  /*a770*/  IADD3.X R18, R18, R20, R7, P2, P3 ;  /* 0x0000001412127210 */ /* 0x000fe400017e6407 */
[----:B------:R-:W1:Y:S01]  /*a780*/  @P0 LDC R12, c[0x0][0xcf0] ;  /* 0x00033c00ff0c0b82 */ /* 0x000e620000000800 */
[----:B--2---:R-:W-:Y:S01]  /*a790*/  IMAD R22, R22, 0x40, R153 ;  /* 0x0000004016167824 */ /* 0x004fe200078e0299 */
[----:B------:R-:W-:-:S03]  /*a7a0*/  SEL R153, R194, RZ, P1 ;  /* 0x000000ffc2997207 */ /* 0x000fc60000800000 */
[----:B0-----:R-:W-:-:S04]  /*a7b0*/  @P0 IMAD.HI.U32 R13, R22, R13, RZ ;  /* 0x0000000d160d0227 */ /* 0x001fc800078e00ff */
[----:B------:R-:W-:Y:S01]  /*a7c0*/  IMAD.MOV.U32 R20, RZ, RZ, R22 ;  /* 0x000000ffff147224 */ /* 0x000fe200078e0016 */
[----:B-1----:R-:W-:Y:S02]  /*a7d0*/  @P0 SHF.R.U32.HI R20, RZ, R12, R13 ;  /* 0x0000000cff140219 */ /* 0x002fe4000001160d */
[----:B------:R-:W0:Y:S02]  /*a7e0*/  LDC.64 R12, c[0x0][R9+0x228] ;  /* 0x00008a00090c7b82 */ /* 0x000e240000000a00 */
[-C--:B0-----:R-:W-:Y:S02]  /*a7f0*/  IMAD R13, R13, R153.reuse, RZ ;  /* 0x000000990d0d7224 */ /* 0x081fe400078e02ff */
[----:B------:R-:W-:-:S04]  /*a800*/  IMAD.WIDE.U32 R14, R12, R153, RZ ;  /* 0x000000990c0e7225 */ /* 0x000fc800078e00ff */
[----:B------:R-:W-:Y:S01]  /*a810*/  IMAD.IADD R15, R15, 0x1, R13 ;  /* 0x000000010f0f7824 */ /* 0x000fe200078e020d */
[----:B------:R-:W-:Y:S01]  /*a820*/  IADD3 R14, P0, P2, R20, R21, R14 ;  /* 0x00000015140e7210 */ /* 0x000fe20007a1e00e */
[----:B------:R-:W0:Y:S01]  /*a830*/  LDC.64 R12, c[0x0][R9+0x210] ;  /* 0x00008400090c7b82 */ /* 0x000e220000000a00 */
[--C-:B------:R-:W-:Y:S01]  /*a840*/  IMAD.MOV R21, RZ, RZ, -R20.reuse ;  /* 0x000000ffff157224 */ /* 0x100fe200078e0a14 */
[----:B------:R-:W-:-:S03]  /*a850*/  SHF.R.S32.HI R20, RZ, 0x1f, R20 ;  /* 0x0000001fff147819 */ /* 0x000fc60000011414 */
[C---:B------:R-:W-:Y:S01]  /*a860*/  IMAD R21, R23.reuse, R21, R22 ;  /* 0x0000001517157224 */ /* 0x040fe200078e0216 */
[----:B------:R-:W-:Y:S01]  /*a870*/  IADD3.X R15, R20, R18, R15, P0, P2 ;  /* 0x00000012140f7210 */ /* 0x000fe200007e440f */
[----:B------:R-:W-:-:S03]  /*a880*/  IMAD R22, R23, UR6, RZ ;  /* 0x0000000617167c24 */ /* 0x000fc6000f8e02ff */
[----:B------:R-:W-:Y:S01]  /*a890*/  SHF.R.S32.HI R153, RZ, 0x1f, R21 ;  /* 0x0000001fff997819 */ /* 0x000fe20000011415 */
[-C--:B0-----:R-:W-:Y:S02]  /*a8a0*/  IMAD R13, R13, R21.reuse, RZ ;  /* 0x000000150d0d7224 */ /* 0x081fe400078e02ff */
[----:B------:R-:W-:-:S04]  /*a8b0*/  IMAD.WIDE.U32 R14, R12, R21, R14 ;  /* 0x000000150c0e7225 */ /* 0x000fc800078e000e */
[----:B------:R-:W-:Y:S02]  /*a8c0*/  IMAD R9, R12, R153, R13 ;  /* 0x000000990c097224 */ /* 0x000fe400078e020d */
[----:B------:R-:W0:Y:S02]  /*a8d0*/  LDC.64 R12, c[0x0][0xca8] ;  /* 0x00032a00ff0c7b82 */ /* 0x000e240000000a00 */
[----:B------:R-:W-:Y:S02]  /*a8e0*/  IMAD.IADD R15, R15, 0x1, R9 ;  /* 0x000000010f0f7824 */ /* 0x000fe400078e0209 */
[----:B---3--:R-:W-:-:S04]  /*a8f0*/  IMAD.MOV R9, RZ, RZ, -R154 ;  /* 0x000000ffff097224 */ /* 0x008fc800078e0a9a */
[----:B0-----:R-:W0:Y:S08]  /*a900*/  @!P1 LDC R12, c[0x0][0xc50] ;  /* 0x00031400ff0c9b82 */ /* 0x001e300000000800 */
[----:B------:R-:W1:Y:S01]  /*a910*/  @!P1 LDC R13, c[0x0][0xc54] ;  /* 0x00031500ff0d9b82 */ /* 0x000e620000000800 */
[----:B0-----:R-:W-:-:S05]  /*a920*/  LEA R18, P0, R14, R12, 0x2 ;  /* 0x0000000c0e127211 */ /* 0x001fca00078010ff */
[----:B------:R-:W-:Y:S01]  /*a930*/  SHFL.IDX PT, R12, R18, RZ, 0x1c1f ;  /* 0x001c1fff120c7589 */ /* 0x000fe200000e0000 */
[----:B-1----:R-:W-:Y:S02]  /*a940*/  LEA.HI.X R20, R14, R13, R15, 0x2, P0 ;  /* 0x0000000d0e147211 */ /* 0x002fe400000f140f */
[----:B------:R-:W-:Y:S01]  /*a950*/  ISETP.NE.AND P0, PT, R230, R9, PT ;  /* 0x00000009e600720c */ /* 0x000fe20003f05270 */
[----:B------:R-:W-:Y:S01]  /*a960*/  IMAD.U32 R9, RZ, RZ, UR42 ;  /* 0x0000002aff097e24 */ /* 0x000fe2000f8e00ff */
[----:B------:R-:W-:Y:S03]  /*a970*/  SHFL.IDX PT, R14, R18, 0x1, 0x1c1f ;  /* 0x003c1f00120e7f89 */ /* 0x000fe600000e0000 */
[----:B------:R-:W-:Y:S01]  /*a980*/  IMAD R9, R9, 0x40, R16 ;  /* 0x0000004009097824 */ /* 0x000fe200078e0210 */
[----:B------:R-:W0:Y:S04]  /*a990*/  SHFL.IDX PT, R13, R20, RZ, 0x1c1f ;  /* 0x001c1fff140d7589 */ /* 0x000e2800000e0000 */
[----:B------:R-:W1:Y:S01]  /*a9a0*/  SHFL.IDX PT, R15, R20, 0x1, 0x1c1f ;  /* 0x003c1f00140f7f89 */ /* 0x000e6200000e0000 */
[C---:B------:R-:W-:Y:S01]  /*a9b0*/  ISETP.GE.OR P1, PT, R9.reuse, R22, P0 ;  /* 0x000000160900720c */ /* 0x040fe20000726670 */
[----:B------:R-:W-:-:S05]  /*a9c0*/  VIADD R9, R9, 0x8 ;  /* 0x0000000809097836 */ /* 0x000fca0000000000 */
[----:B------:R-:W-:-:S07]  /*a9d0*/  ISETP.GE.OR P0, PT, R9, R22, P0 ;  /* 0x000000160900720c */ /* 0x000fce0000706670 */
[----:B0-----:R0:W-:Y:S06]  /*a9e0*/  @!P1 ST.E desc[UR38][R12.64], R3 ;  /* 0x000000030c009985 */ /* 0x0011ec000c101926 */
[----:B-1----:R0:W-:Y:S02]  /*a9f0*/  @!P0 ST.E desc[UR38][R14.64], R152 ;  /* 0x000000980e008985 */ /* 0x0021e4000c101926 */
.L_x_4079:
[----:B------:R-:W-:Y:S02]  /*aa00*/  ISETP.GT.AND P1, PT, R0, 0x1, PT ;  /* 0x000000010000780c */ /* 0x000fe40003f24270 */
[----:B------:R-:W-:-:S04]  /*aa10*/  ISETP.NE.U32.AND P0, PT, R10, RZ, PT ;  /* 0x000000ff0a00720c */ /* 0x000fc80003f05070 */
[----:B------:R-:W-:-:S04]  /*aa20*/  ISETP.NE.AND.EX P0, PT, R11, RZ, PT, P0 ;  /* 0x000000ff0b00720c */ /* 0x000fc80003f05300 */
[----:B------:R-:W-:-:S03]  /*aa30*/  SEL R187, R187, RZ, !P0 ;  /* 0x000000ffbbbb7207 */ /* 0x000fc60004000000 */
[----:B------:R-:W-:Y:S06]  /*aa40*/  @P1 BRA `(.L_x_4080) ;  /* 0x0000001000441947 */ /* 0x000fec0003800000 */
[----:B------:R-:W1:Y:S01]  /*aa50*/  S2R R0, SR_TID.X ;  /* 0x0000000000007919 */ /* 0x000e620000002100 */
[----:B------:R-:W2:Y:S01]  /*aa60*/  LDC R18, c[0x0][0xce8] ;  /* 0x00033a00ff127b82 */ /* 0x000ea20000000800 */
[----:B------:R-:W-:Y:S01]  /*aa70*/  ULDC.64 UR8, c[0x0][0xba0] ;  /* 0x0002e80000087ab9 */ /* 0x000fe20000000a00 */
[----:B------:R-:W-:Y:S01]  /*aa80*/  ULDC UR10, c[0x0][0xbc8] ;  /* 0x0002f200000a7ab9 */ /* 0x000fe20000000800 */
[----:B-1----:R-:W-:-:S05]  /*aa90*/  VIADD R0, R0, 0xffffff80 ;  /* 0xffffff8000007836 */ /* 0x002fca0000000000 */
[----:B0-----:R-:W-:-:S04]  /*aaa0*/  SHF.R.S32.HI R3, RZ, 0x1f, R0 ;  /* 0x0000001fff037819 */ /* 0x001fc80000011400 */
[----:B------:R-:W-:-:S04]  /*aab0*/  LEA.HI R10, R3, R0, RZ, 0x3 ;  /* 0x00000000030a7211 */ /* 0x000fc800078f18ff */
[----:B------:R-:W-:-:S05]  /*aac0*/  SHF.R.S32.HI R3, RZ, 0x3, R10 ;  /* 0x00000003ff037819 */ /* 0x000fca000001140a */
[----:B------:R-:W-:-:S04]  /*aad0*/  IMAD R9, R3, 0x40, R2 ;  /* 0x0000004003097824 */ /* 0x000fc800078e0202 */
[----:B------:R-:W-:-:S03]  /*aae0*/  IMAD.WIDE R4, R9, 0x2, R4 ;  /* 0x0000000209047825 */ /* 0x000fc600078e0204 */
[C---:B------:R-:W-:Y:S02]  /*aaf0*/  IADD3 R21, P3, R4.reuse, 0x1000, RZ ;  /* 0x0000100004157810 */ /* 0x040fe40007f7e0ff */
[----:B------:R-:W-:Y:S02]  /*ab00*/  IADD3 R45, P2, R4, 0x7000, RZ ;  /* 0x00007000042d7810 */ /* 0x000fe40007f5e0ff */
[----:B------:R-:W-:Y:S02]  /*ab10*/  LOP3.LUT R20, R21, 0x380, RZ, 0xc0, !PT ;  /* 0x0000038015147812 */ /* 0x000fe400078ec0ff */
[----:B------:R-:W-:Y:S02]  /*ab20*/  LOP3.LUT R44, R45, 0x380, RZ, 0xc0, !PT ;  /* 0x000003802d2c7812 */ /* 0x000fe400078ec0ff */
[----:B------:R-:W-:Y:S02]  /*ab30*/  SHF.R.U64 R20, R20, 0x3, RZ ;  /* 0x0000000314147819 */ /* 0x000fe400000012ff */
[----:B------:R-:W-:-:S02]  /*ab40*/  IADD3 R37, P0, R4, 0x5000, RZ ;  /* 0x0000500004257810 */ /* 0x000fc40007f1e0ff */
[----:B------:R-:W-:Y:S01]  /*ab50*/  LOP3.LUT R20, R20, R21, RZ, 0x3c, !PT ;  /* 0x0000001514147212 */ /* 0x000fe200078e3cff */
[----:B------:R-:W-:Y:S01]  /*ab60*/  IMAD.X R21, RZ, RZ, R5, P3 ;  /* 0x000000ffff157224 */ /* 0x000fe200018e0605 */
[----:B------:R-:W-:Y:S02]  /*ab70*/  SHF.R.U64 R44, R44, 0x3, RZ ;  /* 0x000000032c2c7819 */ /* 0x000fe400000012ff */
[C---:B------:R-:W-:Y:S02]  /*ab80*/  IADD3 R25, P4, R4.reuse, 0x2000, RZ ;  /* 0x0000200004197810 */ /* 0x040fe40007f9e0ff */
[C---:B------:R-:W-:Y:S01]  /*ab90*/  IADD3 R29, P5, R4.reuse, 0x3000, RZ ;  /* 0x00003000041d7810 */ /* 0x040fe20007fbe0ff */
[----:B------:R-:W-:Y:S01]  /*aba0*/  IMAD R7, R7, UR8, RZ ;  /* 0x0000000807077c24 */ /* 0x000fe2000f8e02ff */
[C---:B------:R-:W-:Y:S01]  /*abb0*/  IADD3 R33, P6, R4.reuse, 0x4000, RZ ;  /* 0x0000400004217810 */ /* 0x040fe20007fde0ff */
[----:B------:R-:W5:Y:S01]  /*abc0*/  LD.E.128 R20, desc[UR38][R20.64] ;  /* 0x0000002614147980 */ /* 0x000f62000c101d00 */
[----:B------:R-:W-:-:S02]  /*abd0*/  IADD3 R41, P1, R4, 0x6000, RZ ;  /* 0x0000600004297810 */ /* 0x000fc40007f3e0ff */
[----:B------:R-:W-:Y:S02]  /*abe0*/  LOP3.LUT R36, R37, 0x380, RZ, 0xc0, !PT ;  /* 0x0000038025247812 */ /* 0x000fe400078ec0ff */
[----:B------:R-:W-:Y:S02]  /*abf0*/  IADD3 R49, P3, R4, 0x8000, RZ ;  /* 0x0000800004317810 */ /* 0x000fe40007f7e0ff */
[----:B------:R-:W-:Y:S01]  /*ac00*/  LOP3.LUT R44, R44, R45, RZ, 0x3c, !PT ;  /* 0x0000002d2c2c7212 */ /* 0x000fe200078e3cff */
[----:B------:R-:W-:Y:S01]  /*ac10*/  IMAD.X R45, RZ, RZ, R5, P2 ;  /* 0x000000ffff2d7224 */ /* 0x000fe200010e0605 */
[----:B------:R-:W-:Y:S02]  /*ac20*/  LOP3.LUT R24, R25, 0x380, RZ, 0xc0, !PT ;  /* 0x0000038019187812 */ /* 0x000fe400078ec0ff */
[----:B------:R-:W-:Y:S02]  /*ac30*/  LOP3.LUT R28, R29, 0x380, RZ, 0xc0, !PT ;  /* 0x000003801d1c7812 */ /* 0x000fe400078ec0ff */
[----:B------:R-:W-:-:S02]  /*ac40*/  LOP3.LUT R32, R33, 0x380, RZ, 0xc0, !PT ;  /* 0x0000038021207812 */ /* 0x000fc400078ec0ff */
[----:B------:R-:W-:Y:S01]  /*ac50*/  LOP3.LUT R11, R4, 0x380, RZ, 0xc0, !PT ;  /* 0x00000380040b7812 */ /* 0x000fe200078ec0ff */
[----:B------:R-:W-:Y:S01]  /*ac60*/  IMAD R7, R8, UR9, R7 ;  /* 0x0000000908077c24 */ /* 0x000fe2000f8e0207 */
[----:B------:R-:W-:Y:S01]  /*ac70*/  LOP3.LUT R40, R41, 0x380, RZ, 0xc0, !PT ;  /* 0x0000038029287812 */ /* 0x000fe200078ec0ff */
[----:B------:R-:W5:Y:S01]  /*ac80*/  LD.E.128 R44, desc[UR38][R44.64] ;  /* 0x000000262c2c7980 */ /* 0x000f62000c101d00 */
[----:B------:R-:W-:Y:S02]  /*ac90*/  SHF.R.U64 R36, R36, 0x3, RZ ;  /* 0x0000000324247819 */ /* 0x000fe400000012ff */
[----:B------:R-:W-:Y:S02]  /*aca0*/  LOP3.LUT R48, R49, 0x380, RZ, 0xc0, !PT ;  /* 0x0000038031307812 */ /* 0x000fe400078ec0ff */
[----:B------:R-:W-:Y:S02]  /*acb0*/  IADD3 R73, P2, R4, 0xe000, RZ ;  /* 0x0000e00004497810 */ /* 0x000fe40007f5e0ff */
[----:B------:R-:W-:-:S02]  /*acc0*/  SHF.R.U64 R24, R24, 0x3, RZ ;  /* 0x0000000318187819 */ /* 0x000fc400000012ff */
[----:B------:R-:W-:Y:S02]  /*acd0*/  SHF.R.U64 R28, R28, 0x3, RZ ;  /* 0x000000031c1c7819 */ /* 0x000fe400000012ff */
[----:B------:R-:W-:Y:S02]  /*ace0*/  SHF.R.U64 R32, R32, 0x3, RZ ;  /* 0x0000000320207819 */ /* 0x000fe400000012ff */
[----:B------:R-:W-:Y:S02]  /*acf0*/  SHF.R.U64 R40, R40, 0x3, RZ ;  /* 0x0000000328287819 */ /* 0x000fe400000012ff */
[----:B------:R-:W-:Y:S01]  /*ad00*/  LOP3.LUT R36, R36, R37, RZ, 0x3c, !PT ;  /* 0x0000002524247212 */ /* 0x000fe200078e3cff */
[----:B------:R-:W-:Y:S01]  /*ad10*/  IMAD.X R37, RZ, RZ, R5, P0 ;  /* 0x000000ffff257224 */ /* 0x000fe200000e0605 */
[----:B------:R-:W-:Y:S02]  /*ad20*/  SHF.R.U64 R48, R48, 0x3, RZ ;  /* 0x0000000330307819 */ /* 0x000fe400000012ff */
[----:B------:R-:W-:-:S02]  /*ad30*/  LOP3.LUT R72, R73, 0x380, RZ, 0xc0, !PT ;  /* 0x0000038049487812 */ /* 0x000fc400078ec0ff */
[----:B------:R-:W-:Y:S01]  /*ad40*/  IADD3 R65, P0, R4, 0xc000, RZ ;  /* 0x0000c00004417810 */ /* 0x000fe20007f1e0ff */
[----:B------:R-:W5:Y:S01]  /*ad50*/  LD.E.128 R36, desc[UR38][R36.64] ;  /* 0x0000002624247980 */ /* 0x000f62000c101d00 */
        /* <DEDUP_REMOVED lines=10> */
[----:B------:R-:W-:Y:S01]  /*ae00*/  SHF.R.U64 R72, R72, 0x3, RZ ;  /* 0x0000000348487819 */ /* 0x000fe200000012ff */
[----:B------:R-:W5:Y:S01]  /*ae10*/  LD.E.128 R24, desc[UR38][R24.64] ;  /* 0x0000002618187980 */ /* 0x000f62000c101d00 */
[----:B------:R-:W-:-:S02]  /*ae20*/  IADD3 R53, P4, R4, 0x9000, RZ ;  /* 0x0000900004357810 */ /* 0x000fc40007f9e0ff */
[C---:B------:R-:W-:Y:S01]  /*ae30*/  IADD3 R57, P5, R4.reuse, 0xa000, RZ ;  /* 0x0000a00004397810 */ /* 0x040fe20007fbe0ff */
[----:B------:R-:W5:Y:S01]  /*ae40*/  LD.E.128 R28, desc[UR38][R28.64] ;  /* 0x000000261c1c7980 */ /* 0x000f62000c101d00 */
[C---:B------:R-:W-:Y:S02]  /*ae50*/  IADD3 R61, P6, R4.reuse, 0xb000, RZ ;  /* 0x0000b000043d7810 */ /* 0x040fe40007fde0ff */
[C---:B------:R-:W-:Y:S01]  /*ae60*/  IADD3 R69, P1, R4.reuse, 0xd000, RZ ;  /* 0x0000d00004457810 */ /* 0x040fe20007f3e0ff */
[----:B------:R-:W5:Y:S01]  /*ae70*/  LD.E.128 R32, desc[UR38][R32.64] ;  /* 0x0000002620207980 */ /* 0x000f62000c101d00 */
[----:B------:R-:W-:Y:S02]  /*ae80*/  LOP3.LUT R64, R65, 0x380, RZ, 0xc0, !PT ;  /* 0x0000038041407812 */ /* 0x000fe400078ec0ff */
[----:B------:R-:W-:Y:S01]  /*ae90*/  IADD3 R12, P3, R4, 0xf000, RZ ;  /* 0x0000f000040c7810 */ /* 0x000fe20007f7e0ff */
[----:B------:R-:W5:Y:S01]  /*aea0*/  LD.E.128 R40, desc[UR38][R40.64] ;  /* 0x0000002628287980 */ /* 0x000f62000c101d00 */
[----:B------:R-:W-:Y:S01]  /*aeb0*/  LOP3.LUT R72, R72, R73, RZ, 0x3c, !PT ;  /* 0x0000004948487212 */ /* 0x000fe200078e3cff */
[--C-:B------:R-:W-:Y:S01]  /*aec0*/  IMAD.X R73, RZ, RZ, R5.reuse, P2 ;  /* 0x000000ffff497224 */ /* 0x100fe200010e0605 */
[----:B------:R-:W-:Y:S01]  /*aed0*/  LOP3.LUT R52, R53, 0x380, RZ, 0xc0, !PT ;  /* 0x0000038035347812 */ /* 0x000fe200078ec0ff */
[----:B------:R-:W-:Y:S01]  /*aee0*/  IMAD.X R77, RZ, RZ, R5, P3 ;  /* 0x000000ffff4d7224 */ /* 0x000fe200018e0605 */
[----:B------:R-:W-:Y:S01]  /*aef0*/  LOP3.LUT R56, R57, 0x380, RZ, 0xc0, !PT ;  /* 0x0000038039387812 */ /* 0x000fe200078ec0ff */
[----:B------:R-:W5:Y:S01]  /*af00*/  LD.E.128 R48, desc[UR38][R48.64] ;  /* 0x0000002630307980 */ /* 0x000f62000c101d00 */
[----:B------:R-:W-:-:S02]  /*af10*/  LOP3.LUT R60, R61, 0x380, RZ, 0xc0, !PT ;  /* 0x000003803d3c7812 */ /* 0x000fc400078ec0ff */
[----:B------:R-:W-:Y:S01]  /*af20*/  LOP3.LUT R68, R69, 0x380, RZ, 0xc0, !PT ;  /* 0x0000038045447812 */ /* 0x000fe200078ec0ff */
[----:B------:R-:W5:Y:S01]  /*af30*/  LD.E.128 R72, desc[UR38][R72.64] ;  /* 0x0000002648487980 */ /* 0x000f62000c101d00 */
[----:B------:R-:W-:Y:S02]  /*af40*/  SHF.R.U64 R64, R64, 0x3, RZ ;  /* 0x0000000340407819 */ /* 0x000fe400000012ff */
[----:B------:R-:W-:Y:S02]  /*af50*/  SHF.R.U64 R11, R11, 0x3, RZ ;  /* 0x000000030b0b7819 */ /* 0x000fe400000012ff */
[----:B------:R-:W-:Y:S02]  /*af60*/  LOP3.LUT R9, R12, 0x380, RZ, 0xc0, !PT ;  /* 0x000003800c097812 */ /* 0x000fe400078ec0ff */
[----:B--2---:R-:W-:Y:S02]  /*af70*/  ISETP.NE.AND P2, PT, R18, 0x1, PT ;  /* 0x000000011200780c */ /* 0x004fe40003f45270 */
[----:B------:R-:W-:-:S02]  /*af80*/  SHF.R.U64 R52, R52, 0x3, RZ ;  /* 0x0000000334347819 */ /* 0x000fc400000012ff */
[----:B------:R-:W-:Y:S02]  /*af90*/  SHF.R.U64 R56, R56, 0x3, RZ ;  /* 0x0000000338387819 */ /* 0x000fe400000012ff */
[----:B------:R-:W-:Y:S02]  /*afa0*/  SHF.R.U64 R60, R60, 0x3, RZ ;  /* 0x000000033c3c7819 */ /* 0x000fe400000012ff */
[----:B------:R-:W-:Y:S02]  /*afb0*/  SHF.R.U64 R68, R68, 0x3, RZ ;  /* 0x0000000344447819 */ /* 0x000fe400000012ff */
[----:B------:R-:W-:Y:S01]  /*afc0*/  LOP3.LUT R64, R64, R65, RZ, 0x3c, !PT ;  /* 0x0000004140407212 */ /* 0x000fe200078e3cff */
[----:B------:R-:W-:Y:S01]  /*afd0*/  IMAD.X R65, RZ, RZ, R5, P0 ;  /* 0x000000ffff417224 */ /* 0x000fe200000e0605 */
[----:B------:R-:W-:Y:S01]  /*afe0*/  LOP3.LUT R4, R11, R4, RZ, 0x3c, !PT ;  /* 0x000000040b047212 */ /* 0x000fe200078e3cff */
[----:B------:R-:W0:Y:S01]  /*aff0*/  @P2 LDC R81, c[0x0][0xcec] ;  /* 0x00033b00ff512b82 */ /* 0x000e220000000800 */
[----:B------:R-:W-:-:S02]  /*b000*/  SHF.R.U64 R9, R9, 0x3, RZ ;  /* 0x0000000309097819 */ /* 0x000fc400000012ff */
[----:B------:R-:W-:Y:S01]  /*b010*/  ISETP.GE.AND P0, PT, R193, UR10, PT ;  /* 0x0000000ac1007c0c */ /* 0x000fe2000bf06270 */
        /* <DEDUP_REMOVED lines=10> */
[----:B------:R-:W-:Y:S01]  /*b0c0*/  IMAD.WIDE.U32 R8, R8, UR8, RZ ;  /* 0x0000000808087c25 */ /* 0x000fe2000f8e00ff */
[----:B------:R1:W5:Y:S01]  /*b0d0*/  LD.E.128 R12, desc[UR38][R4.64] ;  /* 0x00000026040c7980 */ /* 0x000362000c101d00 */
[----:B------:R-:W-:Y:S01]  /*b0e0*/  ISETP.GE.AND P1, PT, R2, UR10, PT ;  /* 0x0000000a02007c0c */ /* 0x000fe2000bf26270 */
[----:B------:R-:W2:Y:S01]  /*b0f0*/  @P2 LDC R83, c[0x0][0xcf0] ;  /* 0x00033c00ff532b82 */ /* 0x000ea20000000800 */
[----:B------:R-:W-:Y:S01]  /*b100*/  IMAD.IADD R9, R9, 0x1, R7 ;  /* 0x0000000109097824 */ /* 0x000fe200078e0207 */
[----:B------:R-:W-:Y:S01]  /*b110*/  LOP3.LUT R7, R10, 0xfffffff8, RZ, 0xc0, !PT ;  /* 0xfffffff80a077812 */ /* 0x000fe200078ec0ff */
[----:B------:R-:W-:Y:S01]  /*b120*/  ULDC.64 UR8, c[0x0][0xbe8] ;  /* 0x0002fa0000087ab9 */ /* 0x000fe20000000a00 */
[----:B------:R-:W5:Y:S01]  /*b130*/  LD.E.128 R52, desc[UR38][R52.64] ;  /* 0x0000002634347980 */ /* 0x000f62000c101d00 */
[----:B-1----:R-:W-:-:S03]  /*b140*/  SEL R5, RZ, 0xffffffff, P0 ;  /* 0xffffffffff057807 */ /* 0x002fc60000000000 */
[----:B------:R-:W5:Y:S01]  /*b150*/  LD.E.128 R56, desc[UR38][R56.64] ;  /* 0x0000002638387980 */ /* 0x000f62000c101d00 */
[----:B------:R-:W-:Y:S01]  /*b160*/  ISETP.GE.AND P0, PT, R192, UR10, PT ;  /* 0x0000000ac0007c0c */ /* 0x000fe2000bf06270 */
[----:B------:R-:W-:-:S03]  /*b170*/  IMAD.SHL.U32 R11, R5, 0x2, RZ ;  /* 0x00000002050b7824 */ /* 0x000fc600078e00ff */
[----:B------:R-:W-:Y:S01]  /*b180*/  SEL R5, RZ, 0xffffffff, P0 ;  /* 0xffffffffff057807 */ /* 0x000fe20000000000 */
[----:B------:R-:W5:Y:S01]  /*b190*/  LD.E.128 R60, desc[UR38][R60.64] ;  /* 0x000000263c3c7980 */ /* 0x000f62000c101d00 */
[----:B------:R-:W-:Y:S02]  /*b1a0*/  ISETP.GE.AND P0, PT, R191, UR10, PT ;  /* 0x0000000abf007c0c */ /* 0x000fe4000bf06270 */
[----:B------:R-:W-:Y:S01]  /*b1b0*/  SEL R4, RZ, 0x1, P1 ;  /* 0x00000001ff047807 */ /* 0x000fe20000800000 */
[----:B------:R-:W-:Y:S01]  /*b1c0*/  IMAD.IADD R10, R0, 0x1, -R7 ;  /* 0x00000001000a7824 */ /* 0x000fe200078e0a07 */
[----:B------:R-:W-:Y:S01]  /*b1d0*/  SEL R0, RZ, 0xffffffff, P0 ;  /* 0xffffffffff007807 */ /* 0x000fe20000000000 */
[----:B------:R-:W-:Y:S01]  /*b1e0*/  IMAD.SHL.U32 R5, R5, 0x4, RZ ;  /* 0x0000000405057824 */ /* 0x000fe200078e00ff */
[----:B------:R-:W-:Y:S01]  /*b1f0*/  LOP3.LUT R4, R11, 0x2, R4, 0xe2, !PT ;  /* 0x000000020b047812 */ /* 0x000fe200078ee204 */
[----:B------:R-:W-:Y:S01]  /*b200*/  IMAD.WIDE.U32 R8, R188, UR8, R8 ;  /* 0x00000008bc087c25 */ /* 0x000fe2000f8e0008 */
[----:B------:R-:W5:Y:S02]  /*b210*/  LD.E.128 R68, desc[UR38][R68.64] ;  /* 0x0000002644447980 */ /* 0x000f64000c101d00 */
[----:B------:R-:W-:Y:S01]  /*b220*/  LOP3.LUT R4, R5, 0x4, R4, 0xe2, !PT ;  /* 0x0000000405047812 */ /* 0x000fe200078ee204 */
[----:B------:R-:W-:Y:S01]  /*b230*/  IMAD.SHL.U32 R7, R0, 0x8, RZ ;  /* 0x0000000800077824 */ /* 0x000fe200078e00ff */
[----:B------:R-:W-:Y:S01]  /*b240*/  SHF.R.S32.HI R5, RZ, 0x1f, R187 ;  /* 0x0000001fff057819 */ /* 0x000fe200000114bb */
[----:B------:R-:W-:Y:S01]  /*b250*/  IMAD.U32 R11, RZ, RZ, UR42 ;  /* 0x0000002aff0b7e24 */ /* 0x000fe2000f8e00ff */
[----:B------:R-:W5:Y:S01]  /*b260*/  LD.E.128 R76, desc[UR38][R76.64] ;  /* 0x000000264c4c7980 */ /* 0x000f62000c101d00 */
[----:B------:R-:W-:-:S02]  /*b270*/  IMAD R0, R10, 0x20, R3 ;  /* 0x000000200a007824 */ /* 0x000fc400078e0203 */
[----:B------:R-:W-:Y:S01]  /*b280*/  IMAD R9, R188, UR9, R9 ;  /* 0x00000009bc097c24 */ /* 0x000fe2000f8e0209 */
[----:B------:R-:W-:Y:S01]  /*b290*/  ULDC.64 UR8, c[0x0][0xbf0] ;  /* 0x0002fc0000087ab9 */ /* 0x000fe20000000a00 */
[----:B------:R-:W-:Y:S01]  /*b2a0*/  IMAD R10, R11, 0x40, R0 ;  /* 0x000000400b0a7824 */ /* 0x000fe200078e0200 */
[----:B------:R-:W-:Y:S01]  /*b2b0*/  ISETP.GE.AND P1, PT, R190, UR10, PT ;  /* 0x0000000abe007c0c */ /* 0x000fe2000bf26270 */
[----:B------:R-:W-:Y:S01]  /*b2c0*/  IMAD R0, R5, UR8, RZ ;  /* 0x0000000805007c24 */ /* 0x000fe2000f8e02ff */
[----:B------:R-:W-:Y:S01]  /*b2d0*/  LOP3.LUT R4, R7, 0x8, R4, 0xe2, !PT ;  /* 0x0000000807047812 */ /* 0x000fe200078ee204 */
[----:B------:R-:W-:Y:S01]  /*b2e0*/  @!PT LDS RZ, [RZ] ;  /* 0x00000000fffff984 */ /* 0x000fe20000000800 */
[----:B------:R-:W-:Y:S01]  /*b2f0*/  @!PT LDS RZ, [RZ] ;  /* 0x00000000fffff984 */ /* 0x000fe20000000800 */
[----:B------:R-:W-:Y:S01]  /*b300*/  @!PT LDS RZ, [RZ] ;  /* 0x00000000fffff984 */ /* 0x000fe20000000800 */
[----:B------:R-:W-:Y:S01]  /*b310*/  @!PT LDS RZ, [RZ] ;  /* 0x00000000fffff984 */ /* 0x000fe20000000800 */
[----:B------:R1:W-:Y:S06]  /*b320*/  MEMBAR.ALL.CTA ;  /* 0x0000000000007992 */ /* 0x0003ec0000008000 */
[----:B-1----:R-:W1:Y:S01]  /*b330*/  FENCE.VIEW.ASYNC.S ;  /* 0x00000000000073c6 */ /* 0x002e620000000000 */
[----:B------:R-:W-:Y:S01]  /*b340*/  SEL R7, RZ, 0xffffffff, P1 ;  /* 0xffffffffff077807 */ /* 0x000fe20000800000 */
[----:B------:R-:W-:Y:S01]  /*b350*/  IMAD R11, R187, UR9, R0 ;  /* 0x00000009bb0b7c24 */ /* 0x000fe2000f8e0200 */
[----:B------:R-:W-:Y:S01]  /*b360*/  ISETP.GE.AND P0, PT, R189, UR10, PT ;  /* 0x0000000abd007c0c */ /* 0x000fe2000bf06270 */
[----:B0-----:R-:W-:-:S04]  /*b370*/  @P2 IMAD.HI.U32 R0, R10, R81, RZ ;  /* 0x000000510a002227 */ /* 0x001fc800078e00ff */
[----:B------:R-:W-:Y:S01]  /*b380*/  IMAD.SHL.U32 R81, R7, 0x10, RZ ;  /* 0x0000001007517824 */ /* 0x000fe200078e00ff */
[----:B------:R-:W-:Y:S01]  /*b390*/  SEL R7, RZ, 0xffffffff, P0 ;  /* 0xffffffffff077807 */ /* 0x000fe20000000000 */
[----:B------:R-:W-:Y:S01]  /*b3a0*/  IMAD.MOV.U32 R5, RZ, RZ, R10 ;  /* 0x000000ffff057224 */ /* 0x000fe200078e000a */
[----:B--2---:R-:W-:Y:S02]  /*b3b0*/  @P2 SHF.R.U32.HI R5, RZ, R83, R0 ;  /* 0x00000053ff052219 */ /* 0x004fe40000011600 */
[----:B------:R-:W-:Y:S01]  /*b3c0*/  LOP3.LUT R4, R81, 0x10, R4, 0xe2, !PT ;  /* 0x0000001051047812 */ /* 0x000fe200078ee204 */
[----:B------:R-:W-:Y:S01]  /*b3d0*/  IMAD.SHL.U32 R81, R7, 0x20, RZ ;  /* 0x0000002007517824 */ /* 0x000fe200078e00ff */
[--C-:B------:R-:W-:Y:S01]  /*b3e0*/  SHF.R.S32.HI R0, RZ, 0x1f, R5.reuse ;  /* 0x0000001fff007819 */ /* 0x100fe20000011405 */
[----:B------:R-:W-:Y:S02]  /*b3f0*/  IMAD.MOV R7, RZ, RZ, -R5 ;  /* 0x000000ffff077224 */ /* 0x000fe400078e0a05 */
[----:B------:R-:W-:Y:S01]  /*b400*/  IMAD.WIDE.U32 R8, R187, UR8, R8 ;  /* 0x00000008bb087c25 */ /* 0x000fe2000f8e0008 */
[----:B------:R-:W-:-:S03]  /*b410*/  ULDC.64 UR8, c[0x0][0xbe0] ;  /* 0x0002f80000087ab9 */ /* 0x000fc60000000a00 */
[----:B------:R-:W-:Y:S02]  /*b420*/  IMAD R0, R0, UR8, RZ ;  /* 0x0000000800007c24 */ /* 0x000fe4000f8e02ff */
[----:B------:R-:W-:Y:S02]  /*b430*/  IMAD R7, R18, R7, R10 ;  /* 0x0000000712077224 */ /* 0x000fe400078e020a */
[----:B------:R-:W-:Y:S01]  /*b440*/  IMAD.IADD R9, R9, 0x1, R11 ;  /* 0x0000000109097824 */ /* 0x000fe200078e020b */
[----:B------:R-:W-:Y:S01]  /*b450*/  ISETP.GE.AND P0, PT, R229, UR10, PT ;  /* 0x0000000ae5007c0c */ /* 0x000fe2000bf06270 */
[C---:B------:R-:W-:Y:S01]  /*b460*/  IMAD R11, R5.reuse, UR9, R0 ;  /* 0x00000009050b7c24 */ /* 0x040fe2000f8e0200 */
[----:B------:R-:W-:Y:S01]  /*b470*/  SHF.R.S32.HI R0, RZ, 0x1f, R7 ;  /* 0x0000001fff007819 */ /* 0x000fe20000011407 */
[----:B------:R-:W-:Y:S01]  /*b480*/  IMAD.WIDE.U32 R8, R5, UR8, R8 ;  /* 0x0000000805087c25 */ /* 0x000fe2000f8e0008 */
[----:B------:R-:W-:Y:S01]  /*b490*/  ULDC.64 UR8, c[0x0][0xbd8] ;  /* 0x0002f60000087ab9 */ /* 0x000fe20000000a00 */
[----:B------:R-:W-:-:S02]  /*b4a0*/  LOP3.LUT R4, R81, 0x20, R4, 0xe2, !PT ;  /* 0x0000002051047812 */ /* 0x000fc400078ee204 */
[----:B------:R-:W-:Y:S01]  /*b4b0*/  IMAD.U32 R80, RZ, RZ, UR42 ;  /* 0x0000002aff507e24 */ /* 0x000fe2000f8e00ff */
[----:B------:R-:W-:Y:S01]  /*b4c0*/  SEL R5, RZ, 0x40, P0 ;  /* 0x00000040ff057807 */ /* 0x000fe20000000000 */
[----:B------:R-:W-:Y:S01]  /*b4d0*/  IMAD.IADD R9, R9, 0x1, R11 ;  /* 0x0000000109097824 */ /* 0x000fe200078e020b */
[----:B------:R-:W-:Y:S01]  /*b4e0*/  ISETP.GE.AND P0, PT, R228, UR10, PT ;  /* 0x0000000ae4007c0c */ /* 0x000fe2000bf06270 */
[----:B------:R-:W-:Y:S02]  /*b4f0*/  IMAD R10, R0, UR8, RZ ;  /* 0x00000008000a7c24 */ /* 0x000fe4000f8e02ff */
        /* <DEDUP_REMOVED lines=13> */
[----:B-1----:R0:W1:Y:S01]  /*b5d0*/  SHFL.IDX PT, R4, R18, RZ, 0x181f ;  /* 0x00181fff12047589 */ /* 0x00206200000e0000 */
[----:B------:R-:W-:Y:S02]  /*b5e0*/  BSSY B1, `(.L_x_4081) ;  /* 0x000002b000017945 */ /* 0x000fe40003800000 */
[----:B------:R-:W-:Y:S01]  /*b5f0*/  SYNCS.ARRIVE.TRANS64.RED.A1T0 RZ, [UR7], RZ ;  /* 0x000000ffffff79a7 */ /* 0x000fe20008100407 */
        /* <DEDUP_REMOVED lines=11> */
[----:B-1----:R-:W-:Y:S01]  /*b6b0*/  @!P1 LEA R8, P2, R193, R4, 0x1 ;  /* 0x00000004c1089211 */ /* 0x002fe200078408ff */
[----:B--2---:R-:W-:-:S03]  /*b6c0*/  @!P0 IMAD.WIDE R10, R2, 0x2, R4 ;  /* 0x00000002020a8825 */ /* 0x004fc600078e0204 */
[----:B------:R-:W-:Y:S02]  /*b6d0*/  @!P1 LEA.HI.X R9, R193, R5, R152, 0x1, P2 ;  /* 0x00000005c1099211 */ /* 0x000fe400010f0c98 */
[----:B------:R-:W-:Y:S01]  /*b6e0*/  ISETP.GE.AND P2, PT, R190, UR10, PT ;  /* 0x0000000abe007c0c */ /* 0x000fe2000bf46270 */
[----:B-----5:R1:W-:Y:S01]  /*b6f0*/  @!P0 ST.E.128 desc[UR38][R10.64], R12 ;  /* 0x0000000c0a008985 */ /* 0x0203e2000c101d26 */
[----:B------:R-:W-:-:S03]  /*b700*/  LOP3.LUT P0, RZ, R0, 0x40, RZ, 0xc0, !PT ;  /* 0x0000004000ff7812 */ /* 0x000fc6000780c0ff */
[----:B------:R2:W-:Y:S01]  /*b710*/  @!P1 ST.E.128 desc[UR38][R8.64], R24 ;  /* 0x0000001808009985 */ /* 0x0005e2000c101d26 */
[----:B------:R-:W-:Y:S02]  /*b720*/  ISETP.GE.AND P1, PT, R189, UR10, PT ;  /* 0x0000000abd007c0c */ /* 0x000fe4000bf26270 */
[CC--:B-1----:R-:W-:Y:S02]  /*b730*/  @!P3 LEA R14, P6, R191.reuse, R4.reuse, 0x1 ;  /* 0x00000004bf0eb211 */ /* 0x0c2fe400078c08ff */
[CC--:B--2---:R-:W-:Y:S02]  /*b740*/  @!P4 LEA R24, P5, R192.reuse, R4.reuse, 0x1 ;  /* 0x00000004c018c211 */ /* 0x0c4fe400078a08ff */
[-C--:B------:R-:W-:Y:S02]  /*b750*/  @!P3 LEA.HI.X R15, R191, R5.reuse, R84, 0x1, P6 ;  /* 0x00000005bf0fb211 */ /* 0x080fe400030f0c54 */
[----:B------:R-:W-:Y:S02]  /*b760*/  @!P4 LEA.HI.X R25, R192, R5, R7, 0x1, P5 ;  /* 0x00000005c019c211 */ /* 0x000fe400028f0c07 */
[----:B------:R-:W-:-:S02]  /*b770*/  @!P2 LEA R12, P5, R190, R4, 0x1 ;  /* 0x00000004be0ca211 */ /* 0x000fc400078a08ff */
[----:B------:R-:W-:Y:S01]  /*b780*/  LOP3.LUT P6, RZ, R3, 0x80, RZ, 0xc0, !PT ;  /* 0x0000008003ff7812 */ /* 0x000fe200078cc0ff */
[----:B------:R3:W-:Y:S01]  /*b790*/  @!P4 ST.E.128 desc[UR38][R24.64], R32 ;  /* 0x000000201800c985 */ /* 0x0007e2000c101d26 */
[-C--:B------:R-:W-:Y:S02]  /*b7a0*/  @!P2 LEA.HI.X R13, R190, R5.reuse, R83, 0x1, P5 ;  /* 0x00000005be0da211 */ /* 0x080fe400028f0c53 */
[----:B------:R-:W-:Y:S01]  /*b7b0*/  SHF.R.S32.HI R7, RZ, 0x1f, R189 ;  /* 0x0000001fff077819 */ /* 0x000fe200000114bd */
[----:B------:R3:W-:Y:S01]  /*b7c0*/  @!P3 ST.E.128 desc[UR38][R14.64], R40 ;  /* 0x000000280e00b985 */ /* 0x0007e2000c101d26 */
[C---:B------:R-:W-:Y:S02]  /*b7d0*/  @!P1 LEA R10, P5, R189.reuse, R4, 0x1 ;  /* 0x00000004bd0a9211 */ /* 0x040fe400078a08ff */
[----:B------:R-:W-:Y:S01]  /*b7e0*/  SHF.R.S32.HI R9, RZ, 0x1f, R229 ;  /* 0x0000001fff097819 */ /* 0x000fe200000114e5 */
[----:B------:R3:W-:Y:S01]  /*b7f0*/  @!P2 ST.E.128 desc[UR38][R12.64], R48 ;  /* 0x000000300c00a985 */ /* 0x0007e2000c101d26 */
[----:B------:R-:W-:-:S02]  /*b800*/  @!P1 LEA.HI.X R11, R189, R5, R7, 0x1, P5 ;  /* 0x00000005bd0b9211 */ /* 0x000fc400028f0c07 */
[CC--:B------:R-:W-:Y:S02]  /*b810*/  @P0 LEA R8, P5, R229.reuse, R4.reuse, 0x1 ;  /* 0x00000004e5080211 */ /* 0x0c0fe400078a08ff */
[----:B------:R-:W-:Y:S01]  /*b820*/  SHF.R.S32.HI R7, RZ, 0x1f, R228 ;  /* 0x0000001fff077819 */ /* 0x000fe200000114e4 */
[----:B------:R3:W-:Y:S01]  /*b830*/  @!P1 ST.E.128 desc[UR38][R10.64], R56 ;  /* 0x000000380a009985 */ /* 0x0007e2000c101d26 */
[----:B------:R-:W-:Y:S02]  /*b840*/  @P0 LEA.HI.X R9, R229, R5, R9, 0x1, P5 ;  /* 0x00000005e5090211 */ /* 0x000fe400028f0c09 */
[----:B------:R-:W-:-:S03]  /*b850*/  @P6 LEA R4, P5, R228, R4, 0x1 ;  /* 0x00000004e4046211 */ /* 0x000fc600078a08ff */
[----:B------:R3:W-:Y:S01]  /*b860*/  @P0 ST.E.128 desc[UR38][R8.64], R64 ;  /* 0x0000004008000985 */ /* 0x0007e2000c101d26 */
[----:B------:R-:W-:-:S05]  /*b870*/  @P6 LEA.HI.X R5, R228, R5, R7, 0x1, P5 ;  /* 0x00000005e4056211 */ /* 0x000fca00028f0c07 */
[----:B------:R3:W-:Y:S04]  /*b880*/  @P6 ST.E.128 desc[UR38][R4.64], R72 ;  /* 0x0000004804006985 */ /* 0x0007e8000c101d26 */
.L_x_4082:
[----:B------:R-:W-:Y:S05]  /*b890*/  BSYNC B1 ;  /* 0x0000000000017941 */ /* 0x000fea0003800000 */
.L_x_4081:
[----:B------:R-:W-:Y:S01]  /*b8a0*/  VIADD R7, R81, 0x20 ;  /* 0x0000002051077836 */ /* 0x000fe20000000000 */
[----:B--23--:R2:W3:Y:S04]  /*b8b0*/  SHFL.IDX PT, R5, R80, 0x1, 0x181f ;  /* 0x00381f0050057f89 */ /* 0x00c4e800000e0000 */
[----:B------:R-:W-:Y:S01]  /*b8c0*/  ISETP.GE.AND P0, PT, R7, R82, PT ;  /* 0x000000520700720c */ /* 0x000fe20003f06270 */
[----:B-1----:R2:W1:-:S12]  /*b8d0*/  SHFL.IDX PT, R4, R18, 0x1, 0x181f ;  /* 0x00381f0012047f89 */ /* 0x00245800000e0000 */
[----:B--2---:R-:W-:Y:S05]  /*b8e0*/  @P0 BRA `(.L_x_4083) ;  /* 0x0000002400cc0947 */ /* 0x004fea0003800000 */
[----:B------:R-:W-:Y:S02]  /*b8f0*/  ISETP.GE.AND P0, PT, R193, UR10, PT ;  /* 0x0000000ac1007c0c */ /* 0x000fe4000bf06270 */
[----:B------:R-:W-:Y:S02]  /*b900*/  ISETP.GE.AND P5, PT, R2, UR10, PT ;  /* 0x0000000a02007c0c */ /* 0x000fe4000bfa6270 */
[----:B------:R-:W-:Y:S02]  /*b910*/  ISETP.GE.AND P2, PT, R192, UR10, PT ;  /* 0x0000000ac0007c0c */ /* 0x000fe4000bf46270 */
[----:B------:R-:W-:Y:S02]  /*b920*/  ISETP.GE.AND P1, PT, R191, UR10, PT ;  /* 0x0000000abf007c0c */ /* 0x000fe4000bf26270 */
[----:B------:R-:W-:Y:S02]  /*b930*/  ISETP.GE.AND P3, PT, R190, UR10, PT ;  /* 0x0000000abe007c0c */ /* 0x000fe4000bf66270 */
[----:B------:R-:W-:-:S02]  /*b940*/  SHF.R.S32.HI R7, RZ, 0x1f, R192 ;  /* 0x0000001fff077819 */ /* 0x000fc400000114c0 */
[----:B-----5:R-:W-:Y:S02]  /*b950*/  SHF.R.S32.HI R15, RZ, 0x1f, R191 ;  /* 0x0000001fff0f7819 */ /* 0x020fe400000114bf */
[C---:B-1----:R-:W-:Y:S01]  /*b960*/  @!P0 LEA R10, P4, R193.reuse, R4, 0x1 ;  /* 0x00000004c10a8211 */ /* 0x042fe200078808ff */
[----:B---3--:R-:W-:Y:S01]  /*b970*/  @!P5 IMAD.WIDE R8, R2, 0x2, R4 ;  /* 0x000000020208d825 */ /* 0x008fe200078e0204 */
[----:B0-----:R-:W-:Y:S02]  /*b980*/  SHF.R.S32.HI R18, RZ, 0x1f, R189 ;  /* 0x0000001fff127819 */ /* 0x001fe400000114bd */
        /* <DEDUP_REMOVED lines=8> */
[-C--:B------:R-:W-:Y:S02]  /*ba10*/  @!P1 LEA R14, P6, R191, R4.reuse, 0x1 ;  /* 0x00000004bf0e9211 */ /* 0x080fe400078c08ff */
        /* <DEDUP_REMOVED lines=20> */
.L_x_4080:
[----:B------:R-:W2:Y:S01]  /*bb60*/  LDL R5, [R1+0x68] ;  /* 0x0000680001057983 */ /* 0x000ea20000100800 */
[----:B------:R-:W-:Y:S01]  /*bb70*/  ULDC.64 UR8, c[0x0][0xc08] ;  /* 0x0003020000087ab9 */ /* 0x000fe20000000a00 */
[----:B------:R-:W-:Y:S01]  /*bb80*/  SHF.R.S32.HI R0, RZ, 0x1f, R187 ;  /* 0x0000001fff007819 */ /* 0x000fe200000114bb */
[----:B------:R-:W-:Y:S01]  /*bb90*/  IMAD R7, R7, UR8, RZ ;  /* 0x0000000807077c24 */ /* 0x000fe2000f8e02ff */
[----:B------:R-:W-:Y:S01]  /*bba0*/  ULDC.64 UR10, c[0x0][0xc40] ;  /* 0x00031000000a7ab9 */ /* 0x000fe20000000a00 */
[----:B------:R-:W-:Y:S01]  /*bbb0*/  IMAD.U32 R4, RZ, RZ, UR42 ;  /* 0x0000002aff047e24 */ /* 0x000fe2000f8e00ff */
[----:B------:R-:W-:Y:S01]  /*bbc0*/  BSSY B1, `(.L_x_4084) ;  /* 0x00000cc000017945 */ /* 0x000fe20003800000 */
[C---:B------:R-:W-:Y:S01]  /*bbd0*/  IMAD R7, R8.reuse, UR9, R7 ;  /* 0x0000000908077c24 */ /* 0x040fe2000f8e0207 */
[----:B------:R-:W-:Y:S01]  /*bbe0*/  SHF.R.S32.HI R22, RZ, 0x1f, R203 ;  /* 0x0000001fff167819 */ /* 0x000fe200000114cb */
[----:B------:R-:W-:Y:S01]  /*bbf0*/  IMAD.WIDE.U32 R8, R8, UR8, RZ ;  /* 0x0000000808087c25 */ /* 0x000fe2000f8e00ff */
[----:B------:R-:W-:Y:S01]  /*bc00*/  ULDC.64 UR8, c[0x0][0xc38] ;  /* 0x00030e0000087ab9 */ /* 0x000fe20000000a00 */
[----:B------:R-:W-:-:S02]  /*bc10*/  SHF.R.S32.HI R23, RZ, 0x1f, R204 ;  /* 0x0000001fff177819 */ /* 0x000fc400000114cc */
[----:B------:R-:W-:Y:S01]  /*bc20*/  IMAD.IADD R9, R9, 0x1, R7 ;  /* 0x0000000109097824 */ /* 0x000fe200078e0207 */
[----:B0-----:R-:W-:Y:S01]  /*bc30*/  SHF.R.S32.HI R152, RZ, 0x1f, R205 ;  /* 0x0000001fff987819 */ /* 0x001fe200000114cd */
[----:B------:R-:W-:Y:S01]  /*bc40*/  IMAD R0, R0, UR10, RZ ;  /* 0x0000000a00007c24 */ /* 0x000fe2000f8e02ff */
[----:B------:R-:W-:Y:S01]  /*bc50*/  SHF.R.S32.HI R153, RZ, 0x1f, R206 ;  /* 0x0000001fff997819 */ /* 0x000fe200000114ce */
[C---:B------:R-:W-:Y:S01]  /*bc60*/  IMAD.WIDE.U32 R8, R188.reuse, UR8, R8 ;  /* 0x00000008bc087c25 */ /* 0x040fe2000f8e0008 */
[----:B------:R-:W-:Y:S01]  /*bc70*/  ULDC UR8, c[0x0][0xce8] ;  /* 0x00033a0000087ab9 */ /* 0x000fe20000000800 */
[----:B------:R-:W-:Y:S01]  /*bc80*/  SHF.R.S32.HI R154, RZ, 0x1f, R207 ;  /* 0x0000001fff9a7819 */ /* 0x000fe200000114cf */
[----:B------:R-:W-:Y:S01]  /*bc90*/  UISETP.NE.AND UP0, UPT, UR8, 0x1, UPT ;  /* 0x000000010800788c */ /* 0x000fe2000bf05270 */
[----:B------:R-:W-:Y:S01]  /*bca0*/  IMAD R9, R188, UR9, R9 ;  /* 0x00000009bc097c24 */ /* 0x000fe2000f8e0209 */
[----:B------:R-:W-:Y:S01]  /*bcb0*/  UIMAD UR6, UR6, UR8, URZ ;  /* 0x00000008060672a4 */ /* 0x000fe2000f8e023f */
[C---:B------:R-:W-:Y:S01]  /*bcc0*/  IMAD R3, R187.reuse, UR11, R0 ;  /* 0x0000000bbb037c24 */ /* 0x040fe2000f8e0200 */
[----:B------:R-:W-:Y:S01]  /*bcd0*/  SHF.R.S32.HI R155, RZ, 0x1f, R208 ;  /* 0x0000001fff9b7819 */ /* 0x000fe200000114d0 */
[----:B------:R-:W-:Y:S01]  /*bce0*/  IMAD.WIDE.U32 R8, R187, UR10, R8 ;  /* 0x0000000abb087c25 */ /* 0x000fe2000f8e0008 */
[----:B------:R-:W-:Y:S01]  /*bcf0*/  PLOP3.LUT P0, PT, PT, PT, UP0, 0x80, 0x0 ;  /* 0x000000000000781c */ /* 0x000fe20003f0f008 */
[----:B------:R-:W-:Y:S01]  /*bd00*/  ULDC.64 UR10, c[0x0][0xc48] ;  /* 0x00031200000a7ab9 */ /* 0x000fe20000000a00 */
[----:B------:R-:W-:Y:S01]  /*bd10*/  SHF.R.S32.HI R156, RZ, 0x1f, R209 ;  /* 0x0000001fff9c7819 */ /* 0x000fe200000114d1 */
[----:B------:R-:W-:Y:S01]  /*bd20*/  IMAD.IADD R9, R9, 0x1, R3 ;  /* 0x0000000109097824 */ /* 0x000fe200078e0203 */
[----:B------:R-:W-:Y:S01]  /*bd30*/  SHF.R.S32.HI R157, RZ, 0x1f, R210 ;  /* 0x0000001fff9d7819 */ /* 0x000fe200000114d2 */
[----:B------:R-:W-:Y:S01]  /*bd40*/  @UP0 ULDC UR7, c[0x0][0xcec] ;  /* 0x00033b0000070ab9 */ /* 0x000fe20000000800 */
[----:B------:R-:W-:Y:S01]  /*bd50*/  SHF.R.S32.HI R158, RZ, 0x1f, R211 ;  /* 0x0000001fff9e7819 */ /* 0x000fe200000114d3 */
[----:B------:R-:W-:Y:S01]  /*bd60*/  IMAD.WIDE.U32 R8, R194, UR10, R8 ;  /* 0x0000000ac2087c25 */ /* 0x000fe2000f8e0008 */
[----:B------:R-:W-:-:S02]  /*bd70*/  SHF.R.S32.HI R159, RZ, 0x1f, R212 ;  /* 0x0000001fff9f7819 */ /* 0x000fc400000114d4 */
[----:B------:R-:W-:Y:S01]  /*bd80*/  SHF.R.S32.HI R160, RZ, 0x1f, R213 ;  /* 0x0000001fffa07819 */ /* 0x000fe200000114d5 */
[----:B------:R-:W-:Y:S01]  /*bd90*/  IMAD R9, R194, UR11, R9 ;  /* 0x0000000bc2097c24 */ /* 0x000fe2000f8e0209 */
[----:B------:R-:W-:Y:S01]  /*bda0*/  ULDC.64 UR10, c[0x0][0xc30] ;  /* 0x00030c00000a7ab9 */ /* 0x000fe20000000a00 */
        /* <DEDUP_REMOVED lines=13> */
[----:B------:R-:W-:Y:S01]  /*be80*/  SHF.R.S32.HI R21, RZ, 0x1f, R17 ;  /* 0x0000001fff157819 */ /* 0x000fe20000011411 */
[----:B--2---:R-:W-:-:S04]  /*be90*/  IMAD R4, R4, 0x40, R5 ;  /* 0x0000004004047824 */ /* 0x004fc800078e0205 */
[----:B------:R-:W-:Y:S01]  /*bea0*/  @P0 IMAD.HI.U32 R0, R4, UR7, RZ ;  /* 0x0000000704000c27 */ /* 0x000fe2000f8e00ff */
[----:B------:R-:W-:-:S03]  /*beb0*/  @UP0 ULDC UR7, c[0x0][0xcf0] ;  /* 0x00033c0000070ab9 */ /* 0x000fc60000000800 */
        /* <DEDUP_REMOVED lines=8> */
[----:B------:R-:W-:Y:S01]  /*bf40*/  IMAD R5, R5, UR8, R4 ;  /* 0x0000000805057c24 */ /* 0x000fe2000f8e0204 */
[----:B------:R-:W-:Y:S01]  /*bf50*/  ULDC.64 UR8, c[0x0][0xc00] ;  /* 0x0003000000087ab9 */ /* 0x000fe20000000a00 */
[----:B------:R-:W-:Y:S01]  /*bf60*/  IMAD R7, R3, UR11, R0 ;  /* 0x0000000b03077c24 */ /* 0x000fe2000f8e0200 */
[----:B------:R-:W-:Y:S01]  /*bf70*/  ULDC.64 UR10, c[0x0][0xc28] ;  /* 0x00030a00000a7ab9 */ /* 0x000fe20000000a00 */
[----:B------:R-:W-:Y:S01]  /*bf80*/  IMAD.U32 R3, RZ, RZ, UR42 ;  /* 0x0000002aff037e24 */ /* 0x000fe2000f8e00ff */
[----:B------:R-:W-:Y:S01]  /*bf90*/  SHF.R.S32.HI R0, RZ, 0x1f, R5 ;  /* 0x0000001fff007819 */ /* 0x000fe20000011405 */
[----:B------:R-:W-:Y:S01]  /*bfa0*/  IMAD.IADD R9, R9, 0x1, R7 ;  /* 0x0000000109097824 */ /* 0x000fe200078e0207 */
[----:B------:R-:W-:Y:S03]  /*bfb0*/  SYNCS.ARRIVE.TRANS64.RED.A1T0 RZ, [UR7], RZ ;  /* 0x000000ffffff79a7 */ /* 0x000fe60008100407 */
[----:B------:R-:W-:-:S02]  /*bfc0*/  IMAD R0, R0, UR10, RZ ;  /* 0x0000000a00007c24 */ /* 0x000fc4000f8e02ff */
[----:B------:R-:W-:-:S04]  /*bfd0*/  IMAD.WIDE.U32 R8, R5, UR10, R8 ;  /* 0x0000000a05087c25 */ /* 0x000fc8000f8e0008 */
[----:B------:R-:W-:Y:S02]  /*bfe0*/  IMAD R7, R5, UR11, R0 ;  /* 0x0000000b05077c24 */ /* 0x000fe4000f8e0200 */
[----:B------:R-:W-:Y:S01]  /*bff0*/  IMAD R0, R3, 0x40, R16 ;  /* 0x0000004003007824 */ /* 0x000fe200078e0210 */
[----:B------:R-:W-:Y:S01]  /*c000*/  LEA R3, P1, R8, UR8, 0x2 ;  /* 0x0000000808037c11 */ /* 0x000fe2000f8210ff */
[----:B------:R-:W-:-:S03]  /*c010*/  IMAD.IADD R7, R9, 0x1, R7 ;  /* 0x0000000109077824 */ /* 0x000fc600078e0207 */
[----:B------:R-:W-:Y:S01]  /*c020*/  ISETP.GE.AND P0, PT, R0, UR6, PT ;  /* 0x0000000600007c0c */ /* 0x000fe2000bf06270 */
[----:B------:R0:W1:Y:S01]  /*c030*/  SHFL.IDX PT, R12, R3, RZ, 0x1c1f ;  /* 0x001c1fff030c7589 */ /* 0x00006200000e0000 */
[----:B------:R-:W-:-:S05]  /*c040*/  LEA.HI.X R7, R8, UR9, R7, 0x2, P1 ;  /* 0x0000000908077c11 */ /* 0x000fca00088f1407 */
[----:B------:R0:W2:Y:S06]  /*c050*/  SHFL.IDX PT, R13, R7, RZ, 0x1c1f ;  /* 0x001c1fff070d7589 */ /* 0x0000ac00000e0000 */
[----:B------:R-:W-:Y:S05]  /*c060*/  @P0 BRA `(.L_x_4085) ;  /* 0x0000000800040947 */ /* 0x000fea0003800000 */
[----:B------:R-:W-:Y:S02]  /*c070*/  ULDC UR7, c[0x0][0xbc8] ;  /* 0x0002f20000077ab9 */ /* 0x000fe40000000800 */
[----:B------:R-:W-:Y:S02]  /*c080*/  ISETP.GE.AND P0, PT, R17, UR7, PT ;  /* 0x0000000711007c0c */ /* 0x000fe4000bf06270 */
[----:B------:R-:W-:Y:S02]  /*c090*/  ISETP.GE.AND P1, PT, R226, UR7, PT ;  /* 0x00000007e2007c0c */ /* 0x000fe4000bf26270 */
[----:B------:R-:W-:Y:S02]  /*c0a0*/  ISETP.GE.AND P3, PT, R224, UR7, PT ;  /* 0x00000007e0007c0c */ /* 0x000fe4000bf66270 */
[----:B------:R-:W-:-:S07]  /*c0b0*/  ISETP.GE.AND P4, PT, R223, UR7, PT ;  /* 0x00000007df007c0c */ /* 0x000fce000bf86270 */
[----:B-1----:R-:W-:-:S04]  /*c0c0*/  @!P0 LEA R4, P2, R17, R12, 0x2 ;  /* 0x0000000c11048211 */ /* 0x002fc800078410ff */
[----:B--2---:R-:W-:Y:S02]  /*c0d0*/  @!P0 LEA.HI.X R5, R17, R13, R21, 0x2, P2 ;  /* 0x0000000d11058211 */ /* 0x004fe400010f1415 */
[----:B------:R-:W-:-:S03]  /*c0e0*/  @!P4 LEA R8, P6, R223, R12, 0x2 ;  /* 0x0000000cdf08c211 */ /* 0x000fc600078c10ff */
[----:B------:R1:W-:Y:S01]  /*c0f0*/  @!P0 ST.E.64 desc[UR38][R4.64], R24 ;  /* 0x0000001804008985 */ /* 0x0003e2000c101b26 */
[----:B------:R-:W-:Y:S02]  /*c100*/  ISETP.GE.AND P0, PT, R225, UR7, PT ;  /* 0x00000007e1007c0c */ /* 0x000fe4000bf06270 */
[----:B------:R-:W-:Y:S02]  /*c110*/  @!P4 LEA.HI.X R9, R223, R13, R170, 0x2, P6 ;  /* 0x0000000ddf09c211 */ /* 0x000fe400030f14aa */
[----:B-1----:R-:W-:-:S04]  /*c120*/  @!P1 LEA R4, P2, R226, R12, 0x2 ;  /* 0x0000000ce2049211 */ /* 0x002fc800078410ff */
[----:B------:R-:W-:Y:S02]  /*c130*/  @!P1 LEA.HI.X R5, R226, R13, R20, 0x2, P2 ;  /* 0x0000000de2059211 */ /* 0x000fe400010f1414 */
[----:B------:R-:W-:-:S03]  /*c140*/  ISETP.GE.AND P2, PT, R220, UR7, PT ;  /* 0x00000007dc007c0c */ /* 0x000fc6000bf46270 */
[----:B------:R1:W-:Y:S10]  /*c150*/  @!P1 ST.E.64 desc[UR38][R4.64], R28 ;  /* 0x0000001c04009985 */ /* 0x0003f4000c101b26 */
[----:B------:R-:W-:-:S02]  /*c160*/  @!P2 LEA R10, P6, R220, R12, 0x2 ;  /* 0x0000000cdc0aa211 */ /* 0x000fc400078c10ff */
[C---:B-1----:R-:W-:Y:S02]  /*c170*/  @!P0 LEA R4, P1, R225.reuse, R12, 0x2 ;  /* 0x0000000ce1048211 */ /* 0x042fe400078210ff */
[-C--:B------:R-:W-:Y:S02]  /*c180*/  @!P2 LEA.HI.X R11, R220, R13.reuse, R167, 0x2, P6 ;  /* 0x0000000ddc0ba211 */ /* 0x080fe400030f14a7 */
[----:B------:R-:W-:Y:S02]  /*c190*/  @!P0 LEA.HI.X R5, R225, R13, R15, 0x2, P1 ;  /* 0x0000000de1058211 */ /* 0x000fe400008f140f */
[----:B------:R-:W-:-:S03]  /*c1a0*/  ISETP.GE.AND P1, PT, R221, UR7, PT ;  /* 0x00000007dd007c0c */ /* 0x000fc6000bf26270 */
[----:B------:R1:W-:Y:S01]  /*c1b0*/  @!P0 ST.E.64 desc[UR38][R4.64], R32 ;  /* 0x0000002004008985 */ /* 0x0003e2000c101b26 */
[----:B------:R-:W-:Y:S02]  /*c1c0*/  ISETP.GE.AND P0, PT, R222, UR7, PT ;  /* 0x00000007de007c0c */ /* 0x000fe4000bf06270 */
[----:B-1----:R-:W-:-:S04]  /*c1d0*/  @!P3 LEA R4, P5, R224, R12, 0x2 ;  /* 0x0000000ce004b211 */ /* 0x002fc800078a10ff */
[----:B------:R-:W-:-:S05]  /*c1e0*/  @!P3 LEA.HI.X R5, R224, R13, R14, 0x2, P5 ;  /* 0x0000000de005b211 */ /* 0x000fca00028f140e */
[----:B------:R1:W-:Y:S01]  /*c1f0*/  @!P3 ST.E.64 desc[UR38][R4.64], R36 ;  /* 0x000000240400b985 */ /* 0x0003e2000c101b26 */
[----:B------:R-:W-:-:S03]  /*c200*/  ISETP.GE.AND P3, PT, R219, UR7, PT ;  /* 0x00000007db007c0c */ /* 0x000fc6000bf66270 */
[----:B------:R2:W-:Y:S01]  /*c210*/  @!P4 ST.E.64 desc[UR38][R8.64], R40 ;  /* 0x000000280800c985 */ /* 0x0005e2000c101b26 */
[CC--:B-1----:R-:W-:Y:S02]  /*c220*/  @!P0 LEA R4, P4, R222.reuse, R12.reuse, 0x2 ;  /* 0x0000000cde048211 */ /* 0x0c2fe400078810ff */
[C---:B--2---:R-:W-:Y:S02]  /*c230*/  @!P1 LEA R8, P5, R221.reuse, R12, 0x2 ;  /* 0x0000000cdd089211 */ /* 0x044fe400078a10ff */
[-C--:B------:R-:W-:Y:S02]  /*c240*/  @!P0 LEA.HI.X R5, R222, R13.reuse, R169, 0x2, P4 ;  /* 0x0000000dde058211 */ /* 0x080fe400020f14a9 */
[----:B------:R-:W-:Y:S02]  /*c250*/  ISETP.GE.AND P4, PT, R218, UR7, PT ;  /* 0x00000007da007c0c */ /* 0x000fe4000bf86270 */
[----:B------:R-:W-:Y:S01]  /*c260*/  @!P1 LEA.HI.X R9, R221, R13, R168, 0x2, P5 ;  /* 0x0000000ddd099211 */ /* 0x000fe200028f14a8 */
[----:B------:R1:W-:Y:S01]  /*c270*/  @!P0 ST.E.64 desc[UR38][R4.64], R44 ;  /* 0x0000002c04008985 */ /* 0x0003e2000c101b26 */
[----:B------:R-:W-:-:S02]  /*c280*/  ISETP.GE.AND P5, PT, R217, UR7, PT ;  /* 0x00000007d9007c0c */ /* 0x000fc4000bfa6270 */
[----:B------:R-:W-:Y:S01]  /*c290*/  ISETP.GE.AND P0, PT, R216, UR7, PT ;  /* 0x00000007d8007c0c */ /* 0x000fe2000bf06270 */
[----:B------:R2:W-:Y:S01]  /*c2a0*/  @!P1 ST.E.64 desc[UR38][R8.64], R48 ;  /* 0x0000003008009985 */ /* 0x0005e2000c101b26 */
[----:B------:R-:W-:-:S03]  /*c2b0*/  ISETP.GE.AND P1, PT, R215, UR7, PT ;  /* 0x00000007d7007c0c */ /* 0x000fc6000bf26270 */
[----:B------:R3:W-:Y:S01]  /*c2c0*/  @!P2 ST.E.64 desc[UR38][R10.64], R52 ;  /* 0x000000340a00a985 */ /* 0x0007e2000c101b26 */
[CC--:B-1----:R-:W-:Y:S02]  /*c2d0*/  @!P3 LEA R4, P6, R219.reuse, R12.reuse, 0x2 ;  /* 0x0000000cdb04b211 */ /* 0x0c2fe400078c10ff */
[CC--:B--2---:R-:W-:Y:S02]  /*c2e0*/  @!P4 LEA R8, P2, R218.reuse, R12.reuse, 0x2 ;  /* 0x0000000cda08c211 */ /* 0x0c4fe400078410ff */
[-C--:B------:R-:W-:Y:S02]  /*c2f0*/  @!P3 LEA.HI.X R5, R219, R13.reuse, R166, 0x2, P6 ;  /* 0x0000000ddb05b211 */ /* 0x080fe400030f14a6 */
[----:B---3--:R-:W-:Y:S02]  /*c300*/  @!P5 LEA R10, P6, R217, R12, 0x2 ;  /* 0x0000000cd90ad211 */ /* 0x008fe400078c10ff */
[----:B------:R-:W-:Y:S01]  /*c310*/  @!P4 LEA.HI.X R9, R218, R13, R165, 0x2, P2 ;  /* 0x0000000dda09c211 */ /* 0x000fe200010f14a5 */
[----:B------:R1:W-:Y:S01]  /*c320*/  @!P3 ST.E.64 desc[UR38][R4.64], R56 ;  /* 0x000000380400b985 */ /* 0x0003e2000c101b26 */
[----:B------:R-:W-:-:S02]  /*c330*/  ISETP.GE.AND P2, PT, R214, UR7, PT ;  /* 0x00000007d6007c0c */ /* 0x000fc4000bf46270 */
[-C--:B------:R-:W-:Y:S01]  /*c340*/  @!P5 LEA.HI.X R11, R217, R13.reuse, R164, 0x2, P6 ;  /* 0x0000000dd90bd211 */ /* 0x080fe200030f14a4 */
[----:B------:R2:W-:Y:S01]  /*c350*/  @!P4 ST.E.64 desc[UR38][R8.64], R60 ;  /* 0x0000003c0800c985 */ /* 0x0005e2000c101b26 */
[----:B------:R-:W-:Y:S02]  /*c360*/  ISETP.GE.AND P3, PT, R213, UR7, PT ;  /* 0x00000007d5007c0c */ /* 0x000fe4000bf66270 */
[----:B------:R-:W-:Y:S01]  /*c370*/  ISETP.GE.AND P4, PT, R212, UR7, PT ;  /* 0x00000007d4007c0c */ /* 0x000fe2000bf86270 */
[----:B------:R3:W-:Y:S01]  /*c380*/  @!P5 ST.E.64 desc[UR38][R10.64], R64 ;  /* 0x000000400a00d985 */ /* 0x0007e2000c101b26 */
[CC--:B-1----:R-:W-:Y:S02]  /*c390*/  @!P0 LEA R4, P6, R216.reuse, R12.reuse, 0x2 ;  /* 0x0000000cd8048211 */ /* 0x0c2fe400078c10ff */
[----:B--2---:R-:W-:Y:S02]  /*c3a0*/  @!P1 LEA R8, P5, R215, R12, 0x2 ;  /* 0x0000000cd7089211 */ /* 0x004fe400078a10ff */
[----:B------:R-:W-:-:S02]  /*c3b0*/  @!P0 LEA.HI.X R5, R216, R13, R163, 0x2, P6 ;  /* 0x0000000dd8058211 */ /* 0x000fc400030f14a3 */
        /* <DEDUP_REMOVED lines=47> */
[----:B-1----:R-:W-:Y:S01]  /*c6b0*/  @!P1 LEA R8, P5, R203, R12, 0x2 ;  /* 0x0000000ccb089211 */ /* 0x002fe200078a10ff */
[----:B------:R1:W-:Y:S01]  /*c6c0*/  @!P2 ST.E.64 desc[UR38][R4.64], R116 ;  /* 0x000000740400a985 */ /* 0x0003e2000c101b26 */
[----:B------:R-:W-:Y:S02]  /*c6d0*/  ISETP.GE.AND P2, PT, R199, UR7, PT ;  /* 0x00000007c7007c0c */ /* 0x000fe4000bf46270 */
[----:B------:R-:W-:-:S02]  /*c6e0*/  @!P1 LEA.HI.X R9, R203, R13, R22, 0x2, P5 ;  /* 0x0000000dcb099211 */ /* 0x000fc400028f1416 */
[----:B--2---:R-:W-:-:S03]  /*c6f0*/  @!P0 LEA R10, P6, R202, R12, 0x2 ;  /* 0x0000000cca0a8211 */ /* 0x004fc600078c10ff */
        /* <DEDUP_REMOVED lines=10> */
[----:B------:R-:W-:-:S02]  /*c7a0*/  @!P4 LEA.HI.X R9, R200, R13, R235, 0x2, P6 ;  /* 0x0000000dc809c211 */ /* 0x000fc400030f14eb */
[----:B-1----:R-:W-:-:S03]  /*c7b0*/  @!P1 LEA R10, P6, R198, R12, 0x2 ;  /* 0x0000000cc60a9211 */ /* 0x002fc600078c10ff */
[----:B------:R1:W-:Y:S01]  /*c7c0*/  @!P4 ST.E.64 desc[UR38][R8.64], R132 ;  /* 0x000000840800c985 */ /* 0x0003e2000c101b26 */
[----:B------:R-:W-:Y:S02]  /*c7d0*/  @!P1 LEA.HI.X R11, R198, R13, R233, 0x2, P6 ;  /* 0x0000000dc60b9211 */ /* 0x000fe400030f14e9 */
[----:B--2---:R-:W-:-:S04]  /*c7e0*/  @!P2 LEA R4, P3, R199, R12, 0x2 ;  /* 0x0000000cc704a211 */ /* 0x004fc800078610ff */
        /* <DEDUP_REMOVED lines=9> */
.L_x_4085:
[----:B------:R-:W-:Y:S05]  /*c880*/  BSYNC B1 ;  /* 0x0000000000017941 */ /* 0x000fea0003800000 */
.L_x_4084:
[----:B------:R-:W-:Y:S01]  /*c890*/  VIADD R0, R0, 0x8 ;  /* 0x0000000800007836 */ /* 0x000fe20000000000 */
[----:B------:R4:W1:Y:S04]  /*c8a0*/  SHFL.IDX PT, R18, R7, 0x1, 0x1c1f ;  /* 0x003c1f0007127f89 */ /* 0x00086800000e0000 */
[----:B------:R-:W-:Y:S01]  /*c8b0*/  ISETP.GE.AND P0, PT, R0, UR6, PT ;  /* 0x0000000600007c0c */ /* 0x000fe2000bf06270 */
[----:B0-----:R-:W0:-:S12]  /*c8c0*/  SHFL.IDX PT, R3, R3, 0x1, 0x1c1f ;  /* 0x003c1f0003037f89 */ /* 0x001e1800000e0000 */
[----:B----4-:R-:W-:Y:S05]  /*c8d0*/  @P0 BRA `(.L_x_4083) ;  /* 0x0000001400d00947 */ /* 0x010fea0003800000 */
[----:B------:R-:W-:Y:S02]  /*c8e0*/  ULDC UR6, c[0x0][0xbc8] ;  /* 0x0002f20000067ab9 */ /* 0x000fe40000000800 */
[----:B------:R-:W-:Y:S02]  /*c8f0*/  ISETP.GE.AND P4, PT, R17, UR6, PT ;  /* 0x0000000611007c0c */ /* 0x000fe4000bf86270 */
[----:B------:R-:W-:Y:S02]  /*c900*/  ISETP.GE.AND P2, PT, R226, UR6, PT ;  /* 0x00000006e2007c0c */ /* 0x000fe4000bf46270 */
[----:B------:R-:W-:Y:S02]  /*c910*/  ISETP.GE.AND P1, PT, R225, UR6, PT ;  /* 0x00000006e1007c0c */ /* 0x000fe4000bf26270 */
[----:B------:R-:W-:-:S07]  /*c920*/  ISETP.GE.AND P0, PT, R224, UR6, PT ;  /* 0x00000006e0007c0c */ /* 0x000fce000bf06270 */
[----:B0--3--:R-:W-:-:S04]  /*c930*/  @!P4 LEA R4, P3, R17, R3, 0x2 ;  /* 0x000000031104c211 */ /* 0x009fc800078610ff */
[-C--:B-1----:R-:W-:Y:S02]  /*c940*/  @!P4 LEA.HI.X R5, R17, R18.reuse, R21, 0x2, P3 ;  /* 0x000000121105c211 */ /* 0x082fe400018f1415 */
[----:B------:R-:W-:Y:S02]  /*c950*/  ISETP.GE.AND P3, PT, R223, UR6, PT ;  /* 0x00000006df007c0c */ /* 0x000fe4000bf66270 */
[C---:B------:R-:W-:Y:S01]  /*c960*/  @!P1 LEA R8, P5, R225.reuse, R3, 0x2 ;  /* 0x00000003e1089211 */ /* 0x040fe200078a10ff */
        /* <DEDUP_REMOVED lines=8> */
[-C--:B------:R-:W-:Y:S02]  /*c9f0*/  @!P0 LEA.HI.X R11, R224, R18.reuse, R14, 0x2, P6 ;  /* 0x00000012e00b8211 */ /* 0x080fe400030f140e */
[CC--:B------:R-:W-:Y:S01]  /*ca00*/  @!P4 LEA R14, P2, R222.reuse, R3.reuse, 0x2 ;  /* 0x00000003de0ec211 */ /* 0x0c0fe200078410ff */
[----:B------:R1:W-:Y:S01]  /*ca10*/  @!P1 ST.E.64 desc[UR38][R8.64], R34 ;  /* 0x0000002208009985 */ /* 0x0003e2000c101b26 */
[C---:B------:R-:W-:Y:S02]  /*ca20*/  @!P3 LEA R12, P1, R223.reuse, R3, 0x2 ;  /* 0x00000003df0cb211 */ /* 0x040fe400078210ff */
[-C--:B------:R-:W-:Y:S01]  /*ca30*/  @!P4 LEA.HI.X R15, R222, R18.reuse, R169, 0x2, P2 ;  /* 0x00000012de0fc211 */ /* 0x080fe200010f14a9 */
[----:B------:R3:W-:Y:S01]  /*ca40*/  @!P0 ST.E.64 desc[UR38][R10.64], R38 ;  /* 0x000000260a008985 */ /* 0x0007e2000c101b26 */
[----:B------:R-:W-:Y:S02]  /*ca50*/  ISETP.GE.AND P0, PT, R220, UR6, PT ;  /* 0x00000006dc007c0c */ /* 0x000fe4000bf06270 */
[----:B--2---:R-:W-:-:S02]  /*ca60*/  @!P3 LEA.HI.X R13, R223, R18, R170, 0x2, P1 ;  /* 0x00000012df0db211 */ /* 0x004fc400008f14aa */
[----:B------:R-:W-:Y:S02]  /*ca70*/  ISETP.GE.AND P1, PT, R219, UR6, PT ;  /* 0x00000006db007c0c */ /* 0x000fe4000bf26270 */
[----:B------:R-:W-:Y:S01]  /*ca80*/  ISETP.GE.AND P2, PT, R218, UR6, PT ;  /* 0x00000006da007c0c */ /* 0x000fe2000bf46270 */
[----:B------:R2:W-:Y:S01]  /*ca90*/  @!P3 ST.E.64 desc[UR38][R12.64], R42 ;  /* 0x0000002a0c00b985 */ /* 0x0005e2000c101b26 */
[-C--:B------:R-:W-:Y:S02]  /*caa0*/  @!P5 LEA R20, P6, R221, R3.reuse, 0x2 ;  /* 0x00000003dd14d211 */ /* 0x080fe400078c10ff */
[----:B------:R-:W-:Y:S01]  /*cab0*/  ISETP.GE.AND P3, PT, R217, UR6, PT ;  /* 0x00000006d9007c0c */ /* 0x000fe2000bf66270 */
[----:B------:R4:W-:Y:S01]  /*cac0*/  @!P4 ST.E.64 desc[UR38][R14.64], R46 ;  /* 0x0000002e0e00c985 */ /* 0x0009e2000c101b26 */
[----:B------:R-:W-:Y:S02]  /*cad0*/  @!P5 LEA.HI.X R21, R221, R18, R168, 0x2, P6 ;  /* 0x00000012dd15d211 */ /* 0x000fe400030f14a8 */
[----:B0-----:R-:W-:-:S02]  /*cae0*/  @!P0 LEA R4, P6, R220, R3, 0x2 ;  /* 0x00000003dc048211 */ /* 0x001fc400078c10ff */
[----:B------:R-:W-:Y:S01]  /*caf0*/  ISETP.GE.AND P4, PT, R216, UR6, PT ;  /* 0x00000006d8007c0c */ /* 0x000fe2000bf86270 */
[----:B------:R0:W-:Y:S01]  /*cb00*/  @!P5 ST.E.64 desc[UR38][R20.64], R50 ;  /* 0x000000321400d985 */ /* 0x0001e2000c101b26 */
[CC--:B-1----:R-:W-:Y:S02]  /*cb10*/  @!P1 LEA R8, P5, R219.reuse, R3.reuse, 0x2 ;  /* 0x00000003db089211 */ /* 0x0c2fe400078a10ff */
        /* <DEDUP_REMOVED lines=8> */
[-C--:B--2---:R-:W-:Y:S01]  /*cba0*/  @!P3 LEA R12, P6, R217, R3.reuse, 0x2 ;  /* 0x00000003d90cb211 */ /* 0x084fe200078c10ff */
[----:B------:R2:W-:Y:S01]  /*cbb0*/  @!P2 ST.E.64 desc[UR38][R10.64], R62 ;  /* 0x0000003e0a00a985 */ /* 0x0005e2000c101b26 */
[----:B----4-:R-:W-:Y:S02]  /*cbc0*/  @!P4 LEA R14, P2, R216, R3, 0x2 ;  /* 0x00000003d80ec211 */ /* 0x010fe400078410ff */
[----:B------:R-:W-:Y:S02]  /*cbd0*/  ISETP.GE.AND P1, PT, R213, UR6, PT ;  /* 0x00000006d5007c0c */ /* 0x000fe4000bf26270 */
[----:B------:R-:W-:-:S02]  /*cbe0*/  @!P3 LEA.HI.X R13, R217, R18, R164, 0x2, P6 ;  /* 0x00000012d90db211 */ /* 0x000fc400030f14a4 */
[----:B------:R-:W-:Y:S02]  /*cbf0*/  @!P4 LEA.HI.X R15, R216, R18, R163, 0x2, P2 ;  /* 0x00000012d80fc211 */ /* 0x000fe400010f14a3 */
[----:B------:R-:W-:Y:S01]  /*cc00*/  ISETP.GE.AND P2, PT, R212, UR6, PT ;  /* 0x00000006d4007c0c */ /* 0x000fe2000bf46270 */
[----:B------:R-:W-:Y:S01]  /*cc10*/  @!P3 ST.E.64 desc[UR38][R12.64], R66 ;  /* 0x000000420c00b985 */ /* 0x000fe2000c101b26 */
[----:B0-----:R-:W-:-:S03]  /*cc20*/  @!P5 LEA R20, P6, R215, R3, 0x2 ;  /* 0x00000003d714d211 */ /* 0x001fc600078c10ff */
[----:B------:R0:W-:Y:S01]  /*cc30*/  @!P4 ST.E.64 desc[UR38][R14.64], R70 ;  /* 0x000000460e00c985 */ /* 0x0001e2000c101b26 */
[-C--:B------:R-:W-:Y:S02]  /*cc40*/  @!P5 LEA.HI.X R21, R215, R18.reuse, R162, 0x2, P6 ;  /* 0x00000012d715d211 */ /* 0x080fe400030f14a2 */
[CC--:B-1----:R-:W-:Y:S02]  /*cc50*/  @!P0 LEA R4, P4, R214.reuse, R3.reuse, 0x2 ;  /* 0x00000003d6048211 */ /* 0x0c2fe400078810ff */
[-C--:B---3--:R-:W-:Y:S01]  /*cc60*/  @!P1 LEA R8, P3, R213, R3.reuse, 0x2 ;  /* 0x00000003d5089211 */ /* 0x088fe200078610ff */
        /* <DEDUP_REMOVED lines=11> */
[----:B0-----:R-:W-:Y:S01]  /*cd20*/  @!P4 LEA R14, P0, R210, R3, 0x2 ;  /* 0x00000003d20ec211 */ /* 0x001fe200078010ff */
[----:B------:R0:W-:Y:S01]  /*cd30*/  @!P2 ST.E.64 desc[UR38][R10.64], R86 ;  /* 0x000000560a00a985 */ /* 0x0001e2000c101b26 */
[----:B------:R-:W-:-:S02]  /*cd40*/  ISETP.GE.AND P2, PT, R208, UR6, PT ;  /* 0x00000006d0007c0c */ /* 0x000fc4000bf46270 */
[CC--:B------:R-:W-:Y:S02]  /*cd50*/  @!P5 LEA R12, P6, R211.reuse, R3.reuse, 0x2 ;  /* 0x00000003d30cd211 */ /* 0x0c0fe400078c10ff */
[-C--:B------:R-:W-:Y:S02]  /*cd60*/  @!P4 LEA.HI.X R15, R210, R18.reuse, R157, 0x2, P0 ;  /* 0x00000012d20fc211 */ /* 0x080fe400000f149d */
[----:B------:R-:W-:Y:S02]  /*cd70*/  @!P5 LEA.HI.X R13, R211, R18, R158, 0x2, P6 ;  /* 0x00000012d30dd211 */ /* 0x000fe400030f149e */
[----:B------:R-:W-:Y:S02]  /*cd80*/  ISETP.GE.AND P0, PT, R206, UR6, PT ;  /* 0x00000006ce007c0c */ /* 0x000fe4000bf06270 */
[----:B-1----:R-:W-:Y:S01]  /*cd90*/  @!P3 LEA R20, P6, R209, R3, 0x2 ;  /* 0x00000003d114b211 */ /* 0x002fe200078c10ff */
[----:B------:R1:W-:Y:S01]  /*cda0*/  @!P5 ST.E.64 desc[UR38][R12.64], R90 ;  /* 0x0000005a0c00d985 */ /* 0x0003e2000c101b26 */
[----:B------:R-:W-:-:S02]  /*cdb0*/  ISETP.GE.AND P5, PT, R205, UR6, PT ;  /* 0x00000006cd007c0c */ /* 0x000fc4000bfa6270 */
[-C--:B------:R-:W-:Y:S01]  /*cdc0*/  @!P3 LEA.HI.X R21, R209, R18.reuse, R156, 0x2, P6 ;  /* 0x00000012d115b211 */ /* 0x080fe200030f149c */
[----:B------:R4:W-:Y:S01]  /*cdd0*/  @!P4 ST.E.64 desc[UR38][R14.64], R94 ;  /* 0x0000005e0e00c985 */ /* 0x0009e2000c101b26 */
[-C--:B---3--:R-:W-:Y:S02]  /*cde0*/  @!P2 LEA R4, P6, R208, R3.reuse, 0x2 ;  /* 0x00000003d004a211 */ /* 0x088fe400078c10ff */
[----:B------:R-:W-:Y:S01]  /*cdf0*/  ISETP.GE.AND P4, PT, R204, UR6, PT ;  /* 0x00000006cc007c0c */ /* 0x000fe2000bf86270 */
[----:B------:R3:W-:Y:S01]  /*ce00*/  @!P3 ST.E.64 desc[UR38][R20.64], R98 ;  /* 0x000000621400b985 */ /* 0x0007e2000c101b26 */
[-C--:B--2---:R-:W-:Y:S02]  /*ce10*/  @!P1 LEA R8, P3, R207, R3.reuse, 0x2 ;  /* 0x00000003cf089211 */ /* 0x084fe400078610ff */
[----:B------:R-:W-:Y:S02]  /*ce20*/  @!P2 LEA.HI.X R5, R208, R18, R155, 0x2, P6 ;  /* 0x00000012d005a211 */ /* 0x000fe400030f149b */
[----:B0-----:R-:W-:-:S02]  /*ce30*/  @!P0 LEA R10, P6, R206, R3, 0x2 ;  /* 0x00000003ce0a8211 */ /* 0x001fc400078c10ff */
[-C--:B------:R-:W-:Y:S01]  /*ce40*/  @!P1 LEA.HI.X R9, R207, R18.reuse, R154, 0x2, P3 ;  /* 0x00000012cf099211 */ /* 0x080fe200018f149a */
[----:B------:R0:W-:Y:S01]  /*ce50*/  @!P2 ST.E.64 desc[UR38][R4.64], R102 ;  /* 0x000000660400a985 */ /* 0x0001e2000c101b26 */
[----:B------:R-:W-:Y:S02]  /*ce60*/  ISETP.GE.AND P3, PT, R203, UR6, PT ;  /* 0x00000006cb007c0c */ /* 0x000fe4000bf66270 */
[----:B------:R-:W-:Y:S01]  /*ce70*/  @!P0 LEA.HI.X R11, R206, R18, R153, 0x2, P6 ;  /* 0x00000012ce0b8211 */ /* 0x000fe200030f1499 */
[----:B------:R2:W-:Y:S01]  /*ce80*/  @!P1 ST.E.64 desc[UR38][R8.64], R106 ;  /* 0x0000006a08009985 */ /* 0x0005e2000c101b26 */
[-C--:B-1----:R-:W-:Y:S02]  /*ce90*/  @!P5 LEA R12, P1, R205, R3.reuse, 0x2 ;  /* 0x00000003cd0cd211 */ /* 0x082fe400078210ff */
[----:B----4-:R-:W-:Y:S01]  /*cea0*/  @!P4 LEA R14, P2, R204, R3, 0x2 ;  /* 0x00000003cc0ec211 */ /* 0x010fe200078410ff */
[----:B------:R1:W-:Y:S01]  /*ceb0*/  @!P0 ST.E.64 desc[UR38][R10.64], R110 ;  /* 0x0000006e0a008985 */ /* 0x0003e2000c101b26 */
[----:B------:R-:W-:-:S02]  /*cec0*/  ISETP.GE.AND P0, PT, R202, UR6, PT ;  /* 0x00000006ca007c0c */ /* 0x000fc4000bf06270 */
[-C--:B------:R-:W-:Y:S02]  /*ced0*/  @!P5 LEA.HI.X R13, R205, R18.reuse, R152, 0x2, P1 ;  /* 0x00000012cd0dd211 */ /* 0x080fe400008f1498 */
        /* <DEDUP_REMOVED lines=8> */
[CC--:B0-----:R-:W-:Y:S01]  /*cf60*/  @!P0 LEA R4, P5, R202.reuse, R3.reuse, 0x2 ;  /* 0x00000003ca048211 */ /* 0x0c1fe200078a10ff */
[----:B------:R0:W-:Y:S01]  /*cf70*/  @!P3 ST.E.64 desc[UR38][R20.64], R122 ;  /* 0x0000007a1400b985 */ /* 0x0001e2000c101b26 */
[----:B------:R-:W-:Y:S02]  /*cf80*/  ISETP.GE.AND P3, PT, R199, UR6, PT ;  /* 0x00000006c7007c0c */ /* 0x000fe4000bf66270 */
[----:B------:R-:W-:Y:S02]  /*cf90*/  @!P0 LEA.HI.X R5, R202, R18, R237, 0x2, P5 ;  /* 0x00000012ca058211 */ /* 0x000fe400028f14ed */
[----:B------:R-:W-:Y:S02]  /*cfa0*/  ISETP.GE.AND P5, PT, R197, UR6, PT ;  /* 0x00000006c5007c0c */ /* 0x000fe4000bfa6270 */
[-C--:B--2---:R-:W-:Y:S01]  /*cfb0*/  @!P1 LEA R8, P6, R201, R3.reuse, 0x2 ;  /* 0x00000003c9089211 */ /* 0x084fe200078c10ff */
[----:B------:R2:W-:Y:S02]  /*cfc0*/  @!P0 ST.E.64 desc[UR38][R4.64], R126 ;  /* 0x0000007e04008985 */ /* 0x0005e4000c101b26 */
[----:B-1----:R-:W-:-:S02]  /*cfd0*/  @!P4 LEA R10, P0, R200, R3, 0x2 ;  /* 0x00000003c80ac211 */ /* 0x002fc400078010ff */
[-C--:B------:R-:W-:Y:S02]  /*cfe0*/  @!P1 LEA.HI.X R9, R201, R18.reuse, R236, 0x2, P6 ;  /* 0x00000012c9099211 */ /* 0x080fe400030f14ec */
[-C--:B---3--:R-:W-:Y:S02]  /*cff0*/  @!P3 LEA R12, P6, R199, R3.reuse, 0x2 ;  /* 0x00000003c70cb211 */ /* 0x088fe400078c10ff */
[-C--:B------:R-:W-:Y:S01]  /*d000*/  @!P4 LEA.HI.X R11, R200, R18.reuse, R235, 0x2, P0 ;  /* 0x00000012c80bc211 */ /* 0x080fe200000f14eb */
[----:B------:R2:W-:Y:S01]  /*d010*/  @!P1 ST.E.64 desc[UR38][R8.64], R130 ;  /* 0x0000008208009985 */ /* 0x0005e2000c101b26 */
[-C--:B----4-:R-:W-:Y:S02]  /*d020*/  @!P2 LEA R14, P1, R198, R3.reuse, 0x2 ;  /* 0x00000003c60ea211 */ /* 0x090fe400078210ff */
[----:B0-----:R-:W-:Y:S01]  /*d030*/  @!P5 LEA R20, P0, R197, R3, 0x2 ;  /* 0x00000003c514d211 */ /* 0x001fe200078010ff */
        /* <DEDUP_REMOVED lines=13> */
.L_x_4077:
[----:B------:R-:W0:Y:S01]  /*d110*/  LDC.64 R8, c[0x0][0xd00] ;  /* 0x00034000ff087b82 */ /* 0x000e220000000a00 */
[----:B------:R-:W-:Y:S01]  /*d120*/  ULDC.64 UR6, c[0x0][0xd08] ;  /* 0x0003420000067ab9 */ /* 0x000fe20000000a00 */
[----:B------:R-:W-:Y:S01]  /*d130*/  IMAD.MOV.U32 R3, RZ, RZ, RZ ;  /* 0x000000ffff037224 */ /* 0x000fe200078e00ff */
[----:B------:R-:W-:-:S04]  /*d140*/  ISETP.NE.U32.AND P1, PT, RZ, UR6, PT ;  /* 0x00000006ff007c0c */ /* 0x000fc8000bf25070 */
[----:B------:R-:W-:Y:S01]  /*d150*/  ISETP.NE.AND.EX P1, PT, RZ, UR7, PT, P1 ;  /* 0x00000007ff007c0c */ /* 0x000fe2000bf25310 */
[----:B------:R-:W1:Y:S01]  /*d160*/  LDC.64 R4, c[0x0][0xd00] ;  /* 0x00034000ff047b82 */ /* 0x000e620000000a00 */
[----:B0-----:R-:W-:-:S04]  /*d170*/  ISETP.NE.U32.AND P0, PT, R8, RZ, PT ;  /* 0x000000ff0800720c */ /* 0x001fc80003f05070 */
[----:B------:R-:W-:Y:S01]  /*d180*/  ISETP.NE.AND.EX P0, PT, R9, RZ, PT, P0 ;  /* 0x000000ff0900720c */ /* 0x000fe20003f05300 */
[----:B-1----:R-:W-:-:S06]  /*d190*/  IMAD.WIDE R8, R187, 0x4, R4 ;  /* 0x00000004bb087825 */ /* 0x002fcc00078e0204 */
[C---:B------:R-:W-:Y:S01]  /*d1a0*/  @P1 LEA R4, P2, R187.reuse, UR6, 0x2 ;  /* 0x00000006bb041c11 */ /* 0x040fe2000f8410ff */
[----:B------:R-:W-:Y:S02]  /*d1b0*/  ULDC UR6, c[0x0][0xb88] ;  /* 0x0002e20000067ab9 */ /* 0x000fe40000000800 */
[----:B------:R-:W-:Y:S01]  /*d1c0*/  IMAD.U32 R0, RZ, RZ, UR6 ;  /* 0x00000006ff007e24 */ /* 0x000fe2000f8e00ff */
[----:B------:R-:W-:Y:S02]  /*d1d0*/  @P1 LEA.HI.X R5, R187, UR7, R195, 0x2, P2 ;  /* 0x00000007bb051c11 */ /* 0x000fe400090f14c3 */
[----:B------:R0:W5:Y:S04]  /*d1e0*/  @P0 LDG.E R3, desc[UR38][R8.64] ;  /* 0x0000002608030981 */ /* 0x000168000c1e1900 */
[----:B------:R0:W5:Y:S01]  /*d1f0*/  @P1 LDG.E R0, desc[UR38][R4.64] ;  /* 0x0000002604001981 */ /* 0x000162000c1e1900 */
[----:B------:R-:W-:Y:S01]  /*d200*/  ISETP.NE.AND P2, PT, R22, RZ, PT ;  /* 0x000000ff1600720c */ /* 0x000fe20003f45270 */
[----:B------:R-:W1:-:S12]  /*d210*/  S2R R7, SR_TID.X ;  /* 0x0000000000077919 */ /* 0x000e580000002100 */
        /* <DEDUP_REMOVED lines=9> */
.L_x_4086:
[----:B------:R-:W-:Y:S01]  /*d2b0*/  BSSY B1, `(.L_x_4087) ;  /* 0x0000038000017945 */ /* 0x000fe20003800000 */
[----:B------:R-:W-:Y:S02]  /*d2c0*/  SEL R187, R187, RZ, !P0 ;  /* 0x000000ffbbbb7207 */ /* 0x000fe40004000000 */
[----:B------:R-:W-:Y:S02]  /*d2d0*/  SEL R195, R195, RZ, !P0 ;  /* 0x000000ffc3c37207 */ /* 0x000fe40004000000 */
[----:B-----5:R-:W-:Y:S01]  /*d2e0*/  SHF.R.S32.HI R24, RZ, 0x1f, R3 ;  /* 0x0000001fff187819 */ /* 0x020fe20000011403 */
[----:B------:R-:W-:Y:S06]  /*d2f0*/  @P3 BRA `(.L_x_4088) ;  /* 0x0000000000cc3947 */ /* 0x000fec0003800000 */
[----:B------:R-:W0:Y:S01]  /*d300*/  S2R R4, SR_TID.X ;  /* 0x0000000000047919 */ /* 0x000e220000002100 */
[----:B------:R-:W1:Y:S01]  /*d310*/  LDC R27, c[0x0][0xce8] ;  /* 0x00033a00ff1b7b82 */ /* 0x000e620000000800 */
[----:B------:R-:W-:-:S04]  /*d320*/  IMAD.U32 R5, RZ, RZ, UR42 ;  /* 0x0000002aff057e24 */ /* 0x000fc8000f8e00ff */
[----:B0-----:R-:W-:Y:S02]  /*d330*/  IMAD R4, R5, 0x40, R4 ;  /* 0x0000004005047824 */ /* 0x001fe400078e0204 */
[----:B-1----:R-:W-:Y:S02]  /*d340*/  IMAD R5, R0, R27, RZ ;  /* 0x0000001b00057224 */ /* 0x002fe400078e02ff */
        /* <DEDUP_REMOVED lines=14> */
[----:B------:R-:W-:-:S04]  /*d430*/  IMAD.WIDE.U32 R20, R12, R187, RZ ;  /* 0x000000bb0c147225 */ /* 0x000fc800078e00ff */
[----:B------:R-:W-:Y:S01]  /*d440*/  IMAD R13, R12, R195, R13 ;  /* 0x000000c30c0d7224 */ /* 0x000fe200078e020d */
[----:B------:R1:W5:Y:S01]  /*d450*/  LDC.64 R14, c[0x0][R18+0x228] ;  /* 0x00008a00120e7b82 */ /* 0x0003620000000a00 */
[----:B--2---:R-:W-:-:S07]  /*d460*/  @P1 IMAD.HI.U32 R7, R26, R7, RZ ;  /* 0x000000071a071227 */ /* 0x004fce00078e00ff */
[----:B------:R1:W2:Y:S01]  /*d470*/  LDC.64 R8, c[0x0][R18+0x210] ;  /* 0x0000840012087b82 */ /* 0x0002a20000000a00 */
[-C--:B---3--:R-:W-:Y:S02]  /*d480*/  IMAD R25, R11, R188.reuse, RZ ;  /* 0x000000bc0b197224 */ /* 0x088fe400078e02ff */
[----:B------:R-:W-:-:S04]  /*d490*/  IMAD.WIDE.U32 R10, R10, R188, RZ ;  /* 0x000000bc0a0a7225 */ /* 0x000fc800078e00ff */
[----:B------:R-:W-:Y:S01]  /*d4a0*/  IMAD.IADD R25, R11, 0x1, R25 ;  /* 0x000000010b197824 */ /* 0x000fe200078e0219 */
[----:B----4-:R-:W-:Y:S01]  /*d4b0*/  @P1 SHF.R.U32.HI R23, RZ, R22, R7 ;  /* 0x00000016ff171219 */ /* 0x010fe20000011607 */
[----:B0-----:R-:W0:Y:S01]  /*d4c0*/  @!P0 LDC R4, c[0x0][0xc50] ;  /* 0x00031400ff048b82 */ /* 0x001e220000000800 */
[----:B------:R-:W-:Y:S02]  /*d4d0*/  SEL R7, R194, RZ, P0 ;  /* 0x000000ffc2077207 */ /* 0x000fe40000000000 */
[----:B------:R-:W-:Y:S01]  /*d4e0*/  IADD3 R12, P1, P3, R20, R10, R3 ;  /* 0x0000000a140c7210 */ /* 0x000fe20007b3e003 */
[----:B------:R-:W-:Y:S02]  /*d4f0*/  IMAD.IADD R20, R21, 0x1, R13 ;  /* 0x0000000115147824 */ /* 0x000fe400078e020d */
[----:B-1----:R-:W-:Y:S02]  /*d500*/  IMAD.MOV R18, RZ, RZ, -R23 ;  /* 0x000000ffff127224 */ /* 0x002fe400078e0a17 */
[----:B-----5:R-:W-:Y:S01]  /*d510*/  IMAD.WIDE.U32 R10, R14, R7, RZ ;  /* 0x000000070e0a7225 */ /* 0x020fe200078e00ff */
[----:B------:R-:W1:Y:S01]  /*d520*/  @!P0 LDC R5, c[0x0][0xc54] ;  /* 0x00031500ff058b82 */ /* 0x000e620000000800 */
[----:B------:R-:W-:-:S02]  /*d530*/  IADD3.X R14, R20, R25, R24, P1, P3 ;  /* 0x00000019140e7210 */ /* 0x000fc40000fe6418 */
[----:B------:R-:W-:Y:S01]  /*d540*/  IMAD R13, R15, R7, RZ ;  /* 0x000000070f0d7224 */ /* 0x000fe200078e02ff */
[----:B------:R-:W-:Y:S01]  /*d550*/  IADD3 R10, P0, P1, R23, R12, R10 ;  /* 0x0000000c170a7210 */ /* 0x000fe2000791e00a */
[----:B------:R-:W-:Y:S01]  /*d560*/  IMAD R7, R27, R18, R26 ;  /* 0x000000121b077224 */ /* 0x000fe200078e021a */
[----:B------:R-:W-:Y:S01]  /*d570*/  SHF.R.S32.HI R23, RZ, 0x1f, R23 ;  /* 0x0000001fff177819 */ /* 0x000fe20000011417 */
[----:B------:R-:W-:Y:S02]  /*d580*/  IMAD.IADD R13, R11, 0x1, R13 ;  /* 0x000000010b0d7824 */ /* 0x000fe400078e020d */
[----:B--2---:R-:W-:-:S03]  /*d590*/  IMAD R9, R9, R7, RZ ;  /* 0x0000000709097224 */ /* 0x004fc600078e02ff */
[----:B------:R-:W-:Y:S02]  /*d5a0*/  IADD3.X R11, R23, R14, R13, P0, P1 ;  /* 0x0000000e170b7210 */ /* 0x000fe400007e240d */
[----:B------:R-:W-:-:S05]  /*d5b0*/  SHF.R.S32.HI R13, RZ, 0x1f, R7 ;  /* 0x0000001fff0d7819 */ /* 0x000fca0000011407 */
[C---:B------:R-:W-:Y:S02]  /*d5c0*/  IMAD R13, R8.reuse, R13, R9 ;  /* 0x0000000d080d7224 */ /* 0x040fe400078e0209 */
[----:B------:R-:W-:-:S04]  /*d5d0*/  IMAD.WIDE.U32 R8, R8, R7, R10 ;  /* 0x0000000708087225 */ /* 0x000fc800078e000a */
[----:B------:R-:W-:Y:S01]  /*d5e0*/  IMAD.IADD R7, R9, 0x1, R13 ;  /* 0x0000000109077824 */ /* 0x000fe200078e020d */
[----:B0-----:R-:W-:-:S04]  /*d5f0*/  LEA R4, P0, R8, R4, 0x2 ;  /* 0x0000000408047211 */ /* 0x001fc800078010ff */
[----:B-1----:R-:W-:Y:S01]  /*d600*/  LEA.HI.X R5, R8, R5, R7, 0x2, P0 ;  /* 0x0000000508057211 */ /* 0x002fe200000f1407 */
[----:B------:R-:W-:-:S05]  /*d610*/  IMAD.MOV.U32 R7, RZ, RZ, -0x800000 ;  /* 0xff800000ff077424 */ /* 0x000fca00078e00ff */
[----:B------:R0:W-:Y:S03]  /*d620*/  STG.E desc[UR38][R4.64], R7 ;  /* 0x0000000704007986 */ /* 0x0001e6000c101926 */
.L_x_4088:
[----:B------:R-:W-:Y:S05]  /*d630*/  BSYNC B1 ;  /* 0x0000000000017941 */ /* 0x000fea0003800000 */
.L_x_4087:
[----:B------:R-:W-:Y:S05]  /*d640*/  @P2 BRA `(.L_x_4083) ;  /* 0x0000000800742947 */ /* 0x000fea0003800000 */
[----:B------:R-:W1:Y:S01]  /*d650*/  LDC R11, c[0x0][0xce8] ;  /* 0x00033a00ff0b7b82 */ /* 0x000e620000000800 */
[----:B------:R-:W-:Y:S01]  /*d660*/  ULDC.64 UR6, c[0x0][0xba0] ;  /* 0x0002e80000067ab9 */ /* 0x000fe20000000a00 */
[----:B0-----:R-:W-:Y:S01]  /*d670*/  SHF.R.S32.HI R7, RZ, 0x1f, R28 ;  /* 0x0000001fff077819 */ /* 0x001fe2000001141c */
[----:B------:R-:W-:Y:S01]  /*d680*/  IMAD R8, R24, UR6, RZ ;  /* 0x0000000618087c24 */ /* 0x000fe2000f8e02ff */
[----:B------:R-:W-:Y:S01]  /*d690*/  ULDC UR8, c[0x0][0xbc8] ;  /* 0x0002f20000087ab9 */ /* 0x000fe20000000800 */
[----:B------:R-:W-:Y:S01]  /*d6a0*/  IMAD.WIDE.U32 R4, R3, UR6, RZ ;  /* 0x0000000603047c25 */ /* 0x000fe2000f8e00ff */
[----:B------:R-:W-:Y:S01]  /*d6b0*/  ISETP.GE.AND P2, PT, R193, UR8, PT ;  /* 0x00000008c1007c0c */ /* 0x000fe2000bf46270 */
[----:B------:R-:W-:Y:S01]  /*d6c0*/  BSSY B1, `(.L_x_4089) ;  /* 0x0000071000017945 */ /* 0x000fe20003800000 */
[----:B------:R-:W-:Y:S01]  /*d6d0*/  ISETP.GE.AND P1, PT, R192, UR8, PT ;  /* 0x00000008c0007c0c */ /* 0x000fe2000bf26270 */
[----:B------:R-:W-:Y:S01]  /*d6e0*/  IMAD R3, R3, UR7, R8 ;  /* 0x0000000703037c24 */ /* 0x000fe2000f8e0208 */
[----:B------:R-:W-:Y:S01]  /*d6f0*/  LEA.HI R8, R7, R28, RZ, 0x3 ;  /* 0x0000001c07087211 */ /* 0x000fe200078f18ff */
[----:B------:R-:W-:Y:S01]  /*d700*/  ULDC.64 UR6, c[0x0][0xbe8] ;  /* 0x0002fa0000067ab9 */ /* 0x000fe20000000a00 */
[----:B------:R-:W-:Y:S01]  /*d710*/  IMAD.U32 R10, RZ, RZ, UR42 ;  /* 0x0000002aff0a7e24 */ /* 0x000fe2000f8e00ff */
[----:B------:R-:W-:Y:S01]  /*d720*/  SEL R13, RZ, 0xffffffff, P2 ;  /* 0xffffffffff0d7807 */ /* 0x000fe20001000000 */
[----:B------:R-:W-:Y:S01]  /*d730*/  IMAD.IADD R5, R5, 0x1, R3 ;  /* 0x0000000105057824 */ /* 0x000fe200078e0203 */
[----:B------:R-:W-:-:S02]  /*d740*/  LOP3.LUT R3, R8, 0xfffffff8, RZ, 0xc0, !PT ;  /* 0xfffffff808037812 */ /* 0x000fc400078ec0ff */
[----:B------:R-:W-:Y:S01]  /*d750*/  SHF.R.S32.HI R24, RZ, 0x3, R8 ;  /* 0x00000003ff187819 */ /* 0x000fe20000011408 */
[----:B------:R-:W-:Y:S01]  /*d760*/  IMAD.WIDE.U32 R4, R188, UR6, R4 ;  /* 0x00000006bc047c25 */ /* 0x000fe2000f8e0004 */
[----:B------:R-:W-:Y:S02]  /*d770*/  ISETP.GE.AND P3, PT, R2, UR8, PT ;  /* 0x0000000802007c0c */ /* 0x000fe4000bf66270 */
[----:B------:R-:W-:Y:S01]  /*d780*/  SHF.R.S32.HI R25, RZ, 0x1f, R228 ;  /* 0x0000001fff197819 */ /* 0x000fe200000114e4 */
[----:B------:R-:W-:Y:S01]  /*d790*/  IMAD.IADD R3, R28, 0x1, -R3 ;  /* 0x000000011c037824 */ /* 0x000fe200078e0a03 */
[----:B------:R-:W-:Y:S01]  /*d7a0*/  SEL R12, RZ, 0x1, P3 ;  /* 0x00000001ff0c7807 */ /* 0x000fe20001800000 */
[----:B------:R-:W-:Y:S01]  /*d7b0*/  IMAD R5, R188, UR7, R5 ;  /* 0x00000007bc057c24 */ /* 0x000fe2000f8e0205 */
[----:B-1----:R-:W-:Y:S01]  /*d7c0*/  ISETP.NE.AND P0, PT, R11, 0x1, PT ;  /* 0x000000010b00780c */ /* 0x002fe20003f05270 */
[----:B------:R-:W-:Y:S01]  /*d7d0*/  IMAD R3, R3, 0x20, R24 ;  /* 0x0000002003037824 */ /* 0x000fe200078e0218 */
[----:B------:R-:W-:Y:S01]  /*d7e0*/  ULDC.64 UR6, c[0x0][0xbf0] ;  /* 0x0002fc0000067ab9 */ /* 0x000fe20000000a00 */
[----:B------:R-:W-:Y:S01]  /*d7f0*/  IMAD.SHL.U32 R15, R13, 0x2, RZ ;  /* 0x000000020d0f7824 */ /* 0x000fe200078e00ff */
[----:B------:R-:W-:Y:S01]  /*d800*/  SEL R13, RZ, 0xffffffff, P1 ;  /* 0xffffffffff0d7807 */ /* 0x000fe20000800000 */
[----:B------:R-:W-:Y:S01]  /*d810*/  IMAD R10, R10, 0x40, R3 ;  /* 0x000000400a0a7824 */ /* 0x000fe200078e0203 */
[----:B------:R-:W-:Y:S01]  /*d820*/  ISETP.GE.AND P1, PT, R228, UR8, PT ;  /* 0x00000008e4007c0c */ /* 0x000fe2000bf26270 */
[----:B------:R-:W-:Y:S01]  /*d830*/  IMAD R3, R195, UR6, RZ ;  /* 0x00000006c3037c24 */ /* 0x000fe2000f8e02ff */
[----:B------:R-:W-:Y:S01]  /*d840*/  LOP3.LUT R12, R15, 0x2, R12, 0xe2, !PT ;  /* 0x000000020f0c7812 */ /* 0x000fe200078ee20c */
[----:B------:R-:W-:Y:S01]  /*d850*/  IMAD.WIDE.U32 R4, R187, UR6, R4 ;  /* 0x00000006bb047c25 */ /* 0x000fe2000f8e0004 */
[----:B------:R-:W-:-:S02]  /*d860*/  SHF.R.S32.HI R26, RZ, 0x1f, R191 ;  /* 0x0000001fff1a7819 */ /* 0x000fc400000114bf */
[----:B------:R-:W-:Y:S01]  /*d870*/  SHF.R.S32.HI R27, RZ, 0x1f, R189 ;  /* 0x0000001fff1b7819 */ /* 0x000fe200000114bd */
[----:B------:R-:W0:Y:S01]  /*d880*/  @P0 LDC R7, c[0x0][0xcec] ;  /* 0x00033b00ff070b82 */ /* 0x000e220000000800 */
[----:B------:R-:W-:Y:S01]  /*d890*/  IMAD R9, R187, UR7, R3 ;  /* 0x00000007bb097c24 */ /* 0x000fe2000f8e0203 */
[----:B------:R-:W-:Y:S01]  /*d8a0*/  ULDC.64 UR6, c[0x0][0xbe0] ;  /* 0x0002f80000067ab9 */ /* 0x000fe20000000a00 */
[----:B------:R-:W-:Y:S01]  /*d8b0*/  IMAD.MOV.U32 R3, RZ, RZ, R10 ;  /* 0x000000ffff037224 */ /* 0x000fe200078e000a */
[----:B------:R-:W-:Y:S01]  /*d8c0*/  SHF.R.S32.HI R28, RZ, 0x1f, R229 ;  /* 0x0000001fff1c7819 */ /* 0x000fe200000114e5 */
[----:B------:R-:W-:Y:S01]  /*d8d0*/  IMAD.SHL.U32 R13, R13, 0x4, RZ ;  /* 0x000000040d0d7824 */ /* 0x000fe200078e00ff */
[----:B------:R-:W-:Y:S01]  /*d8e0*/  SHF.R.S32.HI R29, RZ, 0x1f, R190 ;  /* 0x0000001fff1d7819 */ /* 0x000fe200000114be */
[----:B------:R-:W-:Y:S01]  /*d8f0*/  IMAD.IADD R5, R5, 0x1, R9 ;  /* 0x0000000105057824 */ /* 0x000fe200078e0209 */
[----:B------:R-:W1:Y:S01]  /*d900*/  @P0 LDC R8, c[0x0][0xcf0] ;  /* 0x00033c00ff080b82 */ /* 0x000e620000000800 */
[----:B------:R-:W-:Y:S01]  /*d910*/  IMAD R23, R0, R11, RZ ;  /* 0x0000000b00177224 */ /* 0x000fe200078e02ff */
[----:B------:R-:W-:-:S02]  /*d920*/  LOP3.LUT R12, R13, 0x4, R12, 0xe2, !PT ;  /* 0x000000040d0c7812 */ /* 0x000fc400078ee20c */
[----:B------:R-:W-:Y:S02]  /*d930*/  SHF.R.S32.HI R31, RZ, 0x1f, R192 ;  /* 0x0000001fff1f7819 */ /* 0x000fe400000114c0 */
[----:B------:R-:W-:Y:S01]  /*d940*/  SHF.R.S32.HI R30, RZ, 0x1f, R193 ;  /* 0x0000001fff1e7819 */ /* 0x000fe200000114c1 */
[----:B0-----:R-:W-:-:S05]  /*d950*/  @P0 IMAD.HI.U32 R7, R10, R7, RZ ;  /* 0x000000070a070227 */ /* 0x001fca00078e00ff */
[----:B-1----:R-:W-:Y:S02]  /*d960*/  @P0 SHF.R.U32.HI R3, RZ, R8, R7 ;  /* 0x00000008ff030219 */ /* 0x002fe40000011607 */
[----:B------:R-:W-:Y:S02]  /*d970*/  ISETP.GE.AND P0, PT, R191, UR8, PT ;  /* 0x00000008bf007c0c */ /* 0x000fe4000bf06270 */
[--C-:B------:R-:W-:Y:S01]  /*d980*/  SHF.R.S32.HI R7, RZ, 0x1f, R3.reuse ;  /* 0x0000001fff077819 */ /* 0x100fe20000011403 */
[----:B------:R-:W-:Y:S01]  /*d990*/  IMAD.MOV R9, RZ, RZ, -R3 ;  /* 0x000000ffff097224 */ /* 0x000fe200078e0a03 */
[----:B------:R-:W-:Y:S01]  /*d9a0*/  SEL R13, RZ, 0xffffffff, P0 ;  /* 0xffffffffff0d7807 */ /* 0x000fe20000000000 */
[----:B------:R-:W-:Y:S01]  /*d9b0*/  IMAD.WIDE.U32 R4, R3, UR6, R4 ;  /* 0x0000000603047c25 */ /* 0x000fe2000f8e0004 */
[----:B------:R-:W-:-:S03]  /*d9c0*/  ISETP.GE.AND P0, PT, R190, UR8, PT ;  /* 0x00000008be007c0c */ /* 0x000fc6000bf06270 */
[----:B------:R-:W-:Y:S02]  /*d9d0*/  IMAD R8, R7, UR6, RZ ;  /* 0x0000000607087c24 */ /* 0x000fe4000f8e02ff */
[----:B------:R-:W-:Y:S02]  /*d9e0*/  IMAD R7, R11, R9, R10 ;  /* 0x000000090b077224 */ /* 0x000fe400078e020a */
[----:B------:R-:W-:Y:S01]  /*d9f0*/  IMAD R9, R3, UR7, R8 ;  /* 0x0000000703097c24 */ /* 0x000fe2000f8e0208 */
[----:B------:R-:W-:Y:S01]  /*da00*/  SEL R8, RZ, 0xffffffff, P0 ;  /* 0xffffffffff087807 */ /* 0x000fe20000000000 */
[----:B------:R-:W-:Y:S01]  /*da10*/  IMAD.SHL.U32 R13, R13, 0x8, RZ ;  /* 0x000000080d0d7824 */ /* 0x000fe200078e00ff */
[----:B------:R-:W-:Y:S01]  /*da20*/  ISETP.GE.AND P0, PT, R189, UR8, PT ;  /* 0x00000008bd007c0c */ /* 0x000fe2000bf06270 */
[----:B------:R-:W-:Y:S01]  /*da30*/  IMAD.IADD R5, R5, 0x1, R9 ;  /* 0x0000000105057824 */ /* 0x000fe200078e0209 */
[----:B------:R-:W-:Y:S01]  /*da40*/  SHF.R.S32.HI R3, RZ, 0x1f, R7 ;  /* 0x0000001fff037819 */ /* 0x000fe20000011407 */
[----:B------:R-:W-:Y:S01]  /*da50*/  ULDC.64 UR6, c[0x0][0xbd8] ;  /* 0x0002f60000067ab9 */ /* 0x000fe20000000a00 */
[----:B------:R-:W-:Y:S01]  /*da60*/  LOP3.LUT R12, R13, 0x8, R12, 0xe2, !PT ;  /* 0x000000080d0c7812 */ /* 0x000fe200078ee20c */
[----:B------:R-:W-:Y:S01]  /*da70*/  IMAD.SHL.U32 R13, R8, 0x10, RZ ;  /* 0x00000010080d7824 */ /* 0x000fe200078e00ff */
[----:B------:R-:W-:Y:S01]  /*da80*/  SEL R9, RZ, 0xffffffff, P0 ;  /* 0xffffffffff097807 */ /* 0x000fe20000000000 */
[----:B------:R-:W-:Y:S01]  /*da90*/  IMAD R8, R3, UR6, RZ ;  /* 0x0000000603087c24 */ /* 0x000fe2000f8e02ff */
[----:B------:R-:W-:Y:S01]  /*daa0*/  ISETP.GE.AND P0, PT, R229, UR8, PT ;  /* 0x00000008e5007c0c */ /* 0x000fe2000bf06270 */
[----:B------:R-:W-:Y:S01]  /*dab0*/  IMAD.WIDE.U32 R4, R7, UR6, R4 ;  /* 0x0000000607047c25 */ /* 0x000fe2000f8e0004 */
[----:B------:R-:W-:-:S03]  /*dac0*/  LOP3.LUT R12, R13, 0x10, R12, 0xe2, !PT ;  /* 0x000000100d0c7812 */ /* 0x000fc600078ee20c */
[----:B------:R-:W-:Y:S02]  /*dad0*/  IMAD.SHL.U32 R9, R9, 0x20, RZ ;  /* 0x0000002009097824 */ /* 0x000fe400078e00ff */
[----:B------:R-:W-:Y:S01]  /*dae0*/  IMAD R3, R7, UR7, R8 ;  /* 0x0000000707037c24 */ /* 0x000fe2000f8e0208 */
[----:B------:R-:W-:Y:S01]  /*daf0*/  ULDC.64 UR6, c[0x0][0xb80] ;  /* 0x0002e00000067ab9 */ /* 0x000fe20000000a00 */
[----:B------:R-:W-:Y:S01]  /*db00*/  IMAD.U32 R13, RZ, RZ, UR42 ;  /* 0x0000002aff0d7e24 */ /* 0x000fe2000f8e00ff */
[----:B------:R-:W-:Y:S01]  /*db10*/  LOP3.LUT R12, R9, 0x20, R12, 0xe2, !PT ;  /* 0x00000020090c7812 */ /* 0x000fe200078ee20c */
[----:B------:R-:W-:Y:S01]  /*db20*/  IMAD.IADD R3, R5, 0x1, R3 ;  /* 0x0000000105037824 */ /* 0x000fe200078e0203 */
[----:B------:R-:W-:Y:S01]  /*db30*/  SEL R9, RZ, 0x40, P0 ;  /* 0x00000040ff097807 */ /* 0x000fe20000000000 */
[----:B------:R-:W-:Y:S01]  /*db40*/  IMAD R24, R13, 0x40, R24 ;  /* 0x000000400d187824 */ /* 0x000fe200078e0218 */
[----:B------:R-:W-:Y:S02]  /*db50*/  LEA R7, P0, R4, UR6, 0x1 ;  /* 0x0000000604077c11 */ /* 0x000fe4000f8008ff */
[----:B------:R-:W-:-:S02]  /*db60*/  LOP3.LUT R18, R12, R9, RZ, 0xfc, !PT ;  /* 0x000000090c127212 */ /* 0x000fc400078efcff */
[----:B------:R-:W-:Y:S01]  /*db70*/  LEA.HI.X R3, R4, UR7, R3, 0x1, P0 ;  /* 0x0000000704037c11 */ /* 0x000fe200080f0c03 */
[----:B------:R0:W1:Y:S01]  /*db80*/  SHFL.IDX PT, R8, R7, RZ, 0x181f ;  /* 0x00181fff07087589 */ /* 0x00006200000e0000 */
[----:B------:R-:W-:Y:S02]  /*db90*/  ISETP.GE.AND P0, PT, R24, R23, PT ;  /* 0x000000171800720c */ /* 0x000fe40003f06270 */
[----:B------:R-:W-:Y:S01]  /*dba0*/  SEL R5, RZ, 0x80, P1 ;  /* 0x00000080ff057807 */ /* 0x000fe20000800000 */
[----:B------:R0:W2:Y:S03]  /*dbb0*/  SHFL.IDX PT, R9, R3, RZ, 0x181f ;  /* 0x00181fff03097589 */ /* 0x0000a600000e0000 */
[----:B------:R-:W-:-:S07]  /*dbc0*/  LOP3.LUT R22, R18, R5, RZ, 0xfc, !PT ;  /* 0x0000000512167212 */ /* 0x000fce00078efcff */
[----:B0-----:R-:W-:Y:S05]  /*dbd0*/  @P0 BRA `(.L_x_4090) ;  /* 0x00000000007c0947 */ /* 0x001fea0003800000 */
[----:B------:R-:W-:Y:S02]  /*dbe0*/  ISETP.GE.AND P2, PT, R193, UR8, PT ;  /* 0x00000008c1007c0c */ /* 0x000fe4000bf46270 */
[----:B------:R-:W-:Y:S02]  /*dbf0*/  ISETP.GE.AND P1, PT, R2, UR8, PT ;  /* 0x0000000802007c0c */ /* 0x000fe4000bf26270 */
[----:B------:R-:W-:Y:S02]  /*dc00*/  ISETP.GE.AND P5, PT, R192, UR8, PT ;  /* 0x00000008c0007c0c */ /* 0x000fe4000bfa6270 */
[----:B------:R-:W-:-:S07]  /*dc10*/  ISETP.GE.AND P3, PT, R191, UR8, PT ;  /* 0x00000008bf007c0c */ /* 0x000fce000bf66270 */
[CC--:B-1----:R-:W-:Y:S02]  /*dc20*/  @!P2 LEA R10, P0, R193.reuse, R8.reuse, 0x1 ;  /* 0x00000008c10aa211 */ /* 0x0c2fe400078008ff */
        /* <DEDUP_REMOVED lines=26> */
.L_x_4090:
[----:B------:R-:W-:Y:S05]  /*ddd0*/  BSYNC B1 ;  /* 0x0000000000017941 */ /* 0x000fea0003800000 */
.L_x_4089:
        /* <DEDUP_REMOVED lines=20> */
[-C--:B------:R-:W-:Y:S02]  /*df20*/  @!P2 LEA R20, P6, R190, R8.reuse, 0x1 ;  /* 0x00000008be14a211 */ /* 0x080fe400078c08ff */
        /* <DEDUP_REMOVED lines=15> */
.L_x_4083:
[----:B------:R-:W-:Y:S05]  /*e020*/  BSYNC B0 ;  /* 0x0000000000007941 */ /* 0x000fea0003800000 */
.L_x_4076:
[----:B------:R-:W-:Y:S02]  /*e030*/  ULDC UR6, c[0x0][0xd3c] ;  /* 0x00034f0000067ab9 */ /* 0x000fe40000000800 */
[----:B------:R-:W-:-:S06]  /*e040*/  UISETP.GE.AND UP0, UPT, UR5, UR6, UPT ;  /* 0x000000060500728c */ /* 0x000fcc000bf06270 */
[----:B------:R-:W-:-:S13]  /*e050*/  PLOP3.LUT P0, PT, PT, PT, UP0, 0x80, 0x0 ;  /* 0x000000000000781c */ /* 0x000fda0003f0f008 */
[----:B------:R-:W-:Y:S05]  /*e060*/  @!P0 BRA `(.L_x_4091) ;  /* 0xffffff3000dc8947 */ /* 0x000fea000383ffff */
[----:B------:R-:W-:Y:S05]  /*e070*/  EXIT ;  /* 0x000000000000794d */ /* 0x000fea0003800000 */
.L_x_4046:
[----:B------:R-:W-:-:S08]  /*e080*/  NOP ;  /* 0x0000000000007918 */ /* 0x000fd00000000000 */
[----:B------:R-:W0:-:S00]  /*e090*/  USETMAXREG.DEALLOC.CTAPOOL 0x18 ;  /* 0x00000018000079c8 */ /* 0x000e0000080e0500 */
        /* <DEDUP_REMOVED lines=16> */
.L_x_4092:
[----:B------:R-:W-:Y:S01]  /*e1a0*/  LOP3.LUT R0, R6, 0x1f, RZ, 0xc0, !PT ;  /* 0x0000001f06007812 */ /* 0x000fe200078ec0ff */
        /* <DEDUP_REMOVED lines=42> */
.L_x_4096:
        /* <DEDUP_REMOVED lines=38> */
.L_x_4094:
        /* <DEDUP_REMOVED lines=20> */
.L_x_4097:
        /* <DEDUP_REMOVED lines=54> */
.L_x_4095:
[----:B------:R-:W-:Y:S01]  /*eb50*/  IMAD.U32 R2, RZ, RZ, UR6 ;  /* 0x00000006ff027e24 */ /* 0x000fe2000f8e00ff */
[----:B------:R1:W-:Y:S04]  /*eb60*/  STL [R1+0x4], RZ ;  /* 0x000004ff01007387 */ /* 0x0003e80000100800 */
[----:B------:R1:W-:Y:S04]  /*eb70*/  STL [R1+0x8], RZ ;  /* 0x000008ff01007387 */ /* 0x0003e80000100800 */
[----:B------:R1:W-:Y:S02]  /*eb80*/  STL [R1], R2 ;  /* 0x0000000201007387 */ /* 0x0003e40000100800 */
.L_x_4098:
        /* <DEDUP_REMOVED lines=10> */
.L_x_4093:
[----:B0-----:R-:W3:Y:S01]  /*ec30*/  LDL R0, [R1+0xc] ;  /* 0x00000c0001007983 */ /* 0x001ee20000100800 */
[----:B------:R-:W-:-:S03]  /*ec40*/  ULDC UR4, c[0x0][0xd3c] ;  /* 0x00034f0000047ab9 */ /* 0x000fc60000000800 */
[----:B------:R0:W-:Y:S01]  /*ec50*/  STL [R1+0x10], RZ ;  /* 0x000010ff01007387 */ /* 0x0001e20000100800 */
[----:B---3--:R-:W-:Y:S01]  /*ec60*/  ISETP.GE.AND P0, PT, R0, UR4, PT ;  /* 0x0000000400007c0c */ /* 0x008fe2000bf06270 */
[----:B------:R-:W-:-:S05]  /*ec70*/  IMAD.MOV.U32 R0, RZ, RZ, 0x1 ;  /* 0x00000001ff007424 */ /* 0x000fca00078e00ff */
[----:B------:R0:W-:Y:S04]  /*ec80*/  STL [R1+0x18], R0 ;  /* 0x0000180001007387 */ /* 0x0001e80000100800 */
[----:B------:R0:W-:Y:S03]  /*ec90*/  STL [R1+0x64], RZ ;  /* 0x000064ff01007387 */ /* 0x0001e60000100800 */
[----:B------:R-:W-:Y:S05]  /*eca0*/  @P0 BRA `(.L_x_4099) ;  /* 0x0000007000bc0947 */ /* 0x000fea0003800000 */
[----:B------:R-:W3:Y:S01]  /*ecb0*/  S2UR UR5, SR_CgaCtaId ;  /* 0x00000000000579c3 */ /* 0x000ee20000008800 */
[C---:B0-----:R-:W-:Y:S01]  /*ecc0*/  IMAD.SHL.U32 R0, R6.reuse, 0x8, RZ ;  /* 0x0000000806007824 */ /* 0x041fe200078e00ff */
[----:B------:R-:W-:Y:S01]  /*ecd0*/  LOP3.LUT R4, R6, 0x7f, RZ, 0xc0, !PT ;  /* 0x0000007f06047812 */ /* 0x000fe200078ec0ff */
[----:B------:R-:W-:Y:S01]  /*ece0*/  UMOV UR4, 0x400 ;  /* 0x0000040000047882 */ /* 0x000fe20000000000 */
[----:B------:R-:W-:Y:S01]  /*ecf0*/  BSSY B8, `(.L_x_4099) ;  /* 0x000072a000087945 */ /* 0x000fe20003800000 */
[----:B------:R-:W-:Y:S01]  /*ed00*/  ULDC UR36, c[0x0][0xc] ;  /* 0x0000030000247ab9 */ /* 0x000fe20000000800 */
[----:B------:R-:W-:Y:S01]  /*ed10*/  LOP3.LUT R3, R0, 0x1f8, RZ, 0xc0, !PT ;  /* 0x000001f800037812 */ /* 0x000fe200078ec0ff */
[----:B-1----:R-:W-:Y:S01]  /*ed20*/  IMAD.SHL.U32 R2, R4, 0x8, RZ ;  /* 0x0000000804027824 */ /* 0x002fe200078e00ff */
[----:B------:R-:W-:Y:S01]  /*ed30*/  LOP3.LUT R0, R0, 0x38, RZ, 0xc0, !PT ;  /* 0x0000003800007812 */ /* 0x000fe200078ec0ff */
[----:B------:R-:W-:Y:S01]  /*ed40*/  ULDC.64 UR40, c[0x0][0x198] ;  /* 0x0000660000287ab9 */ /* 0x000fe20000000a00 */
[----:B------:R-:W-:Y:S01]  /*ed50*/  LOP3.LUT R3, R3, 0x38, R6, 0x78, !PT ;  /* 0x0000003803037812 */ /* 0x000fe200078e7806 */
[----:B------:R-:W-:-:S03]  /*ed60*/  IMAD.SHL.U32 R6, R6, 0x10, RZ ;  /* 0x0000001006067824 */ /* 0x000fc600078e00ff */
[----:B------:R-:W-:Y:S02]  /*ed70*/  LOP3.LUT R3, R3, 0x200, R2, 0xf8, !PT ;  /* 0x0000020003037812 */ /* 0x000fe400078ef802 */
[----:B------:R-:W-:-:S04]  /*ed80*/  SHF.R.U32.HI R2, RZ, 0x3, R4 ;  /* 0x00000003ff027819 */ /* 0x000fc80000011604 */
[----:B------:R-:W-:Y:S01]  /*ed90*/  LOP3.LUT R4, R2, 0x70, R6, 0xf8, !PT ;  /* 0x0000007002047812 */ /* 0x000fe200078ef806 */
[----:B------:R-:W-:Y:S01]  /*eda0*/  IMAD.MOV.U32 R2, RZ, RZ, 0x1 ;  /* 0x00000001ff027424 */ /* 0x000fe200078e00ff */
[C---:B------:R-:W-:Y:S01]  /*edb0*/  LOP3.LUT R4, R0.reuse, 0x40, RZ, 0xfc, !PT ;  /* 0x0000004000047812 */ /* 0x040fe200078efcff */
[----:B---3--:R-:W-:Y:S01]  /*edc0*/  ULEA UR4, UR5, UR4, 0x18 ;  /* 0x0000000405047291 */ /* 0x008fe2000f8ec03f */
[----:B------:R-:W-:-:S05]  /*edd0*/  LOP3.LUT R4, R0, 0x100, RZ, 0xfc, !PT ;  /* 0x0000010000047812 */ /* 0x000fca00078efcff */
[----:B------:R-:W-:-:S04]  /*ede0*/  IMAD.U32 R18, RZ, RZ, UR4 ;  /* 0x00000004ff127e24 */ /* 0x000fc8000f8e00ff */
[----:B------:R-:W-:-:S05]  /*edf0*/  IMAD R3, R3, 0x2, R18 ;  /* 0x0000000203037824 */ /* 0x000fca00078e0212 */
[----:B------:R0:W-:Y:S04]  /*ee00*/  STL [R1+0x14], R3 ;  /* 0x0000140301007387 */ /* 0x0001e80000100800 */
[----:B------:R-:W-:Y:S04]  /*ee10*/  STL [R1+0x64], RZ ;  /* 0x000064ff01007387 */ /* 0x000fe80000100800 */
[----:B------:R1:W-:Y:S01]  /*ee20*/  STL [R1+0x18], R2 ;  /* 0x0000180201007387 */ /* 0x0003e20000100800 */
[----:B0-----:R-:W-:-:S03]  /*ee30*/  LOP3.LUT R3, R0, 0x80, RZ, 0xfc, !PT ;  /* 0x0000008000037812 */ /* 0x001fc600078efcff */
[----:B------:R0:W-:Y:S01]  /*ee40*/  STL [R1+0x10], RZ ;  /* 0x000010ff01007387 */ /* 0x0001e20000100800 */
[C---:B------:R-:W-:Y:S02]  /*ee50*/  LOP3.LUT R3, R0.reuse, 0x140, RZ, 0xfc, !PT ;  /* 0x0000014000037812 */ /* 0x040fe400078efcff */
[C---:B-1----:R-:W-:Y:S02]  /*ee60*/  LOP3.LUT R2, R0.reuse, 0xc0, RZ, 0xfc, !PT ;  /* 0x000000c000027812 */ /* 0x042fe400078efcff */
[C---:B------:R-:W-:Y:S02]  /*ee70*/  LOP3.LUT R2, R0.reuse, 0x180, RZ, 0xfc, !PT ;  /* 0x0000018000027812 */ /* 0x040fe400078efcff */
[----:B0-----:R-:W-:-:S07]  /*ee80*/  LOP3.LUT R0, R0, 0x1c0, RZ, 0xfc, !PT ;  /* 0x000001c000007812 */ /* 0x001fce00078efcff */
.L_x_4223:
[----:B---3--:R-:W3:Y:S01]  /*ee90*/  LDL R0, [R1+0xc] ;  /* 0x00000c0001007983 */ /* 0x008ee20000100800 */
[----:B-1----:R-:W3:Y:S01]  /*eea0*/  LDC.64 R2, c[0x0][0xd88] ;  /* 0x00036200ff027b82 */ /* 0x002ee20000000a00 */
[----:B------:R-:W-:Y:S05]  /*eeb0*/  YIELD ;  /* 0x0000000000007946 */ /* 0x000fea0003800000 */
[----:B------:R-:W-:Y:S01]  /*eec0*/  ULDC.64 UR4, c[0x0][0xb20] ;  /* 0x0002c80000047ab9 */ /* 0x000fe20000000a00 */
[----:B--2---:R-:W-:Y:S01]  /*eed0*/  IMAD.MOV.U32 R6, RZ, RZ, RZ ;  /* 0x000000ffff067224 */ /* 0x004fe200078e00ff */
[----:B------:R-:W-:Y:S01]  /*eee0*/  ISETP.NE.U32.AND P0, PT, RZ, UR4, PT ;  /* 0x00000004ff007c0c */ /* 0x000fe2000bf05070 */
[----:B------:R-:W-:Y:S01]  /*eef0*/  ULDC.64 UR6, c[0x0][0xb10] ;  /* 0x0002c40000067ab9 */ /* 0x000fe20000000a00 */
[----:B------:R-:W-:Y:S01]  /*ef00*/  ULDC.64 UR8, c[0x0][0xb00] ;  /* 0x0002c00000087ab9 */ /* 0x000fe20000000a00 */
[----:B---3--:R-:W-:-:S05]  /*ef10*/  IMAD.WIDE R2, R0, 0x4, R2 ;  /* 0x0000000400027825 */ /* 0x008fca00078e0202 */
[----:B0-2---:R-:W2:Y:S01]  /*ef20*/  LDG.E R10, desc[UR38][R2.64] ;  /* 0x00000026020a7981 */ /* 0x005ea2000c1e1900 */
        /* <DEDUP_REMOVED lines=46> */
.L_x_4100:
        /* <DEDUP_REMOVED lines=18> */
.L_x_4101:
[----:B------:R-:W-:Y:S05]  /*f330*/  @!P0 BRA `(.L_x_4102) ;  /* 0x00000000000c8947 */ /* 0x000fea0003800000 */
[----:B------:R-:W2:Y:S04]  /*f340*/  LDG.E R6, desc[UR38][R4.64] ;  /* 0x0000002604067981 */ /* 0x000ea8000c1e1900 */
[----:B------:R-:W2:Y:S02]  /*f350*/  LDG.E R4, desc[UR38][R4.64+0x4] ;  /* 0x0000042604047981 */ /* 0x000ea4000c1e1900 */
[----:B--2---:R-:W-:-:S07]  /*f360*/  IMAD.IADD R6, R4, 0x1, -R6 ;  /* 0x0000000104067824 */ /* 0x004fce00078e0a06 */
.L_x_4102:
        /* <DEDUP_REMOVED lines=45> */
.L_x_4104:
[----:B------:R-:W-:Y:S05]  /*f640*/  BSYNC B0 ;  /* 0x0000000000007941 */ /* 0x000fea0003800000 */
.L_x_4103:
        /* <DEDUP_REMOVED lines=15> */
[----:B---3--:R-:W3:Y:S01]  /*f740*/  POPC R4, UR4 ;  /* 0x0000000400047d09 */ /* 0x008ee20008000000 */
[----:B----4-:R-:W-:-:S02]  /*f750*/  ISETP.EQ.U32.AND P0, PT, R0, R2, PT ;  /* 0x000000020000720c */ /* 0x010fc40003f02070 */
[----:B------:R-:W3:Y:S11]  /*f760*/  LDC.64 R2, c[0x0][0xd60] ;  /* 0x00035800ff027b82 */ /* 0x000ef60000000a00 */
[----:B---3--:R-:W3:Y:S04]  /*f770*/  @P0 ATOMG.E.ADD.STRONG.GPU PT, R2, desc[UR38][R2.64], R4 ;  /* 0x00000004020209a8 */ /* 0x008ee800081ee1e6 */
[----:B---3--:R3:W4:Y:S02]  /*f780*/  SHFL.IDX PT, R2, R2, R0, 0x1f ;  /* 0x00001f0002027589 */ /* 0x00872400000e0000 */
[----:B---3--:R-:W3:Y:S02]  /*f790*/  S2R R0, SR_LTMASK ;  /* 0x0000000000007919 */ /* 0x008ee40000003900 */
[----:B---3--:R-:W-:-:S06]  /*f7a0*/  LOP3.LUT R0, R0, UR4, RZ, 0xc0, !PT ;  /* 0x0000000400007c12 */ /* 0x008fcc000f8ec0ff */
[----:B------:R-:W4:Y:S02]  /*f7b0*/  POPC R0, R0 ;  /* 0x0000000000007309 */ /* 0x000f240000000000 */
[----:B----4-:R-:W-:-:S05]  /*f7c0*/  IADD3 R0, R2, UR36, R0 ;  /* 0x0000002402007c10 */ /* 0x010fca000fffe000 */
[----:B------:R4:W-:Y:S01]  /*f7d0*/  STL [R1], R0 ;  /* 0x0000000001007387 */ /* 0x0009e20000100800 */
[----:B------:R-:W-:Y:S05]  /*f7e0*/  BRA `(.L_x_4107) ;  /* 0x0000005800847947 */ /* 0x000fea0003800000 */
.L_x_4106:
        /* <DEDUP_REMOVED lines=20> */
.L_x_4109:
[----:B------:R-:W-:Y:S05]  /*f930*/  BSYNC B6 ;  /* 0x0000000000067941 */ /* 0x000fea0003800000 */
.L_x_4108:
        /* <DEDUP_REMOVED lines=20> */
.L_x_4112:
        /* <DEDUP_REMOVED lines=16> */
.L_x_4111:
[----:B------:R-:W-:Y:S05]  /*fb80*/  BSYNC B6 ;  /* 0x0000000000067941 */ /* 0x000fea0003800000 */
.L_x_4110:
        /* <DEDUP_REMOVED lines=24> */
.L_x_4238:
        /* <DEDUP_REMOVED lines=9> */
.L_x_4241:
        /* <DEDUP_REMOVED lines=24> */
.L_x_4116:
[----:B------:R-:W4:Y:S04]  /*ff20*/  LDL R0, [R1+0x10] ;  /* 0x0000100001007983 */ /* 0x000f280000100800 */
[----:B---3--:R-:W3:Y:S01]  /*ff30*/  LDL R2, [R1+0x18] ;  /* 0x0000180001027983 */ /* 0x008ee20000100800 */
[----:B----4-:R-:W-:Y:S01]  /*ff40*/  IMAD R0, R0, 0x8, R18 ;  /* 0x0000000800007824 */ /* 0x010fe200078e0212 */
[----:B---3--:R-:W-:-:S04]  /*ff50*/  SHF.L.U32 R2, R2, 0x1f, RZ ;  /* 0x0000001f02027819 */ /* 0x008fc800000006ff */
[----:B------:R-:W3:Y:S02]  /*ff60*/  SYNCS.PHASECHK.TRANS64.TRYWAIT P0, [R0+URZ+0x38840], R2 ;  /* 0x03884002000075a7 */ /* 0x000ee4000800017f */
[----:B---3--:R-:W-:Y:S05]  /*ff70*/  @!P0 BRA `(.L_x_4117) ;  /* 0x0000006400bc8947 */ /* 0x008fea0003800000 */
.L_x_4242:
[----:B------:R-:W4:Y:S02]  /*ff80*/  S2R R3, SR_TID.X ;  /* 0x0000000000037919 */ /* 0x000f240000002100 */
[----:B----4-:R-:W-:-:S04]  /*ff90*/  LOP3.LUT R3, R3, 0x7f, RZ, 0xc0, !PT ;  /* 0x0000007f03037812 */ /* 0x010fc800078ec0ff */
[----:B------:R-:W-:-:S13]  /*ffa0*/  ISETP.NE.AND P0, PT, R3, RZ, PT ;  /* 0x000000ff0300720c */ /* 0x000fda0003f05270 */
        /* <DEDUP_REMOVED lines=8> */
.L_x_4118:
[----:B------:R-:W4:Y:S04]  /*10030*/  LDL R3, [R1+0x10] ;  /* 0x0000100001037983 */ /* 0x000f280000100800 */
[----:B--2---:R-:W2:Y:S04]  /*10040*/  LDL R4, [R1+0x30] ;  /* 0x0000300001047983 */ /* 0x004ea80000100800 */
[----:B---3--:R-:W3:Y:S01]  /*10050*/  LDL R2, [R1+0x20] ;  /* 0x0000200001027983 */ /* 0x008ee20000100800 */
[----:B------:R-:W-:Y:S01]  /*10060*/  R2UR UR9, R0 ;  /* 0x00000000000972ca */ /* 0x000fe200000e0000 */
[----:B------:R-:W-:Y:S01]  /*10070*/  UIADD3 UR6, UP0, UR40, 0x370, URZ ;  /* 0x0000037028067890 */ /* 0x000fe2000ff1e03f */
[----:B------:R-:W-:-:S02]  /*10080*/  R2UR UR12, R17 ;  /* 0x00000000110c72ca */ /* 0x000fc400000e0000 */
[----:B-----5:R-:W-:Y:S01]  /*10090*/  R2UR UR13, R16 ;  /* 0x00000000100d72ca */ /* 0x020fe200000e0000 */
[----:B------:R-:W-:-:S08]  /*100a0*/  UIADD3.X UR7, URZ, UR41, URZ, UP0, !UPT ;  /* 0x000000293f077290 */ /* 0x000fd000087fe43f */
[----:B------:R-:W-:Y:S01]  /*100b0*/  UIADD3 UR9, UR9, 0x38830, URZ ;  /* 0x0003883009097890 */ /* 0x000fe2000fffe03f */
[----:B------:R-:W-:Y:S01]  /*100c0*/  UMOV UR5, 0x14f00000 ;  /* 0x14f0000000057882 */ /* 0x000fe20000000000 */
[----:B------:R-:W-:Y:S01]  /*100d0*/  UMOV UR10, URZ ;  /* 0x0000003f000a7c82 */ /* 0x000fe20008000000 */
[----:B------:R-:W-:Y:S02]  /*100e0*/  PLOP3.LUT P0, PT, PT, PT, PT, 0x80, 0x0 ;  /* 0x000000000000781c */ /* 0x000fe40003f0f070 */
[----:B------:R-:W-:-:S11]  /*100f0*/  LOP3.LUT R19, R19, 0xfffffffe, RZ, 0xc0, !PT ;  /* 0xfffffffe13137812 */ /* 0x000fd600078ec0ff */
[----:B------:R-:W-:Y:S01]  /*10100*/  @P0 LOP3.LUT R19, R19, 0x1, RZ, 0xfc, !PT ;  /* 0x0000000113130812 */ /* 0x000fe200078efcff */
[----:B----4-:R-:W-:Y:S01]  /*10110*/  IMAD R0, R3, 0x2000, R18 ;  /* 0x0000200003007824 */ /* 0x010fe200078e0212 */
[----:B--2---:R-:W-:-:S04]  /*10120*/  R2UR UR11, R4 ;  /* 0x00000000040b72ca */ /* 0x004fc800000e0000 */
[----:B------:R-:W-:Y:S02]  /*10130*/  R2UR UR8, R0 ;  /* 0x00000000000872ca */ /* 0x000fe400000e0000 */
[----:B---3--:R-:W-:-:S11]  /*10140*/  R2UR UR4, R2 ;  /* 0x00000000020472ca */ /* 0x008fd600000e0000 */
[----:B------:R-:W-:Y:S02]  /*10150*/  UIADD3 UR8, UR8, 0x22400, URZ ;  /* 0x0002240008087890 */ /* 0x000fe4000fffe03f */
[----:B------:R-:W-:-:S03]  /*10160*/  ULEA UR11, UR11, UR4, 0x6 ;  /* 0x000000040b0b7291 */ /* 0x000fc6000f8e303f */
[----:B------:R-:W-:-:S06]  /*10170*/  UMOV UR4, 0x0 ;  /* 0x0000000000047882 */ /* 0x000fcc0000000000 */
[----:B------:R3:W-:Y:S02]  /*10180*/  UTMALDG.4D [UR8], [UR6], desc[UR4] ;  /* 0x00000408060075b4 */ /* 0x0007e40008019000 */
[----:B---3--:R-:W-:Y:S01]  /*10190*/  NOP ;  /* 0x0000000000007918 */ /* 0x008fe20000000000 */
.L_x_4114:
[----:B--2---:R-:W2:Y:S04]  /*101a0*/  LDL.LU R4, [R1+0x28] ;  /* 0x0000280001047983 */ /* 0x004ea80000300800 */
[----:B------:R-:W3:Y:S04]  /*101b0*/  LDL.LU R3, [R1+0x48] ;  /* 0x0000480001037983 */ /* 0x000ee80000300800 */
[----:B------:R-:W4:Y:S01]  /*101c0*/  LDL R2, [R1+0x2c] ;  /* 0x00002c0001027983 */ /* 0x000f220000100800 */
[----:B------:R-:W-:Y:S05]  /*101d0*/  WARPSYNC.ALL ;  /* 0x0000000000007948 */ /* 0x000fea0003800000 */
[----:B------:R-:W-:Y:S01]  /*101e0*/  ULDC.64 UR4, c[0x0][0xaf8] ;  /* 0x0002be0000047ab9 */ /* 0x000fe20000000a00 */
[----:B------:R-:W-:Y:S01]  /*101f0*/  VIADD R0, R18, 0x20400 ;  /* 0x0002040012007836 */ /* 0x000fe20000000000 */
[----:B------:R-:W-:Y:S01]  /*10200*/  BAR.SYNC.DEFER_BLOCKING 0x8, 0x100 ;  /* 0x0204000000007b1d */ /* 0x000fe20000010000 */
[----:B------:R-:W-:-:S03]  /*10210*/  ISETP.NE.U32.AND P0, PT, RZ, UR4, PT ;  /* 0x00000004ff007c0c */ /* 0x000fc6000bf05070 */
[----:B------:R-:W-:Y:S02]  /*10220*/  LOP3.LUT P1, RZ, R0, 0x3ff, RZ, 0xc0, !PT ;  /* 0x000003ff00ff7812 */ /* 0x000fe4000782c0ff */
[----:B------:R-:W-:Y:S01]  /*10230*/  ISETP.NE.AND.EX P0, PT, RZ, UR5, PT, P0 ;  /* 0x00000005ff007c0c */ /* 0x000fe2000bf05300 */
[----:B------:R-:W-:Y:S03]  /*10240*/  BSSY B6, `(.L_x_4119) ;  /* 0x0000018000067945 */ /* 0x000fe60003800000 */
[----:B--2---:R-:W-:Y:S02]  /*10250*/  SEL R4, R4, RZ, !P0 ;  /* 0x000000ff04047207 */ /* 0x004fe40004000000 */
[----:B---3--:R-:W-:-:S03]  /*10260*/  SEL R3, R3, RZ, !P0 ;  /* 0x000000ff03037207 */ /* 0x008fc60004000000 */
[----:B------:R2:W-:Y:S01]  /*10270*/  STL [R1+0x34], R4 ;  /* 0x0000340401007387 */ /* 0x0005e20000100800 */
[----:B----4-:R-:W-:-:S05]  /*10280*/  SHF.R.S32.HI R0, RZ, 0x1f, R2 ;  /* 0x0000001fff007819 */ /* 0x010fca0000011402 */
[----:B------:R2:W-:Y:S04]  /*10290*/  STL [R1+0x48], R0 ;  /* 0x0000480001007387 */ /* 0x0005e80000100800 */
[----:B------:R2:W-:Y:S01]  /*102a0*/  STL [R1+0x58], R3 ;  /* 0x0000580301007387 */ /* 0x0005e20000100800 */
[----:B------:R-:W-:Y:S05]  /*102b0*/  @!P1 BRA `(.L_x_4120) ;  /* 0x0000000000409947 */ /* 0x000fea0003800000 */
[----:B------:R-:W-:Y:S01]  /*102c0*/  MOV R2, 0x0 ;  /* 0x0000000000027802 */ /* 0x000fe20000000f00 */
[----:B------:R-:W-:Y:S01]  /*102d0*/  ULDC.64 UR4, c[0x4][0x118] ;  /* 0x0100460000047ab9 */ /* 0x000fe20000000a00 */
[----:B------:R-:W-:Y:S01]  /*102e0*/  ULDC.64 UR6, c[0x4][0x120] ;  /* 0x0100480000067ab9 */ /* 0x000fe20000000a00 */
[----:B------:R-:W-:Y:S01]  /*102f0*/  ULDC.64 UR8, c[0x4][0x58] ;  /* 0x0100160000087ab9 */ /* 0x000fe20000000a00 */
[----:B--2---:R-:W-:Y:S02]  /*10300*/  IMAD.U32 R4, RZ, RZ, UR4 ;  /* 0x00000004ff047e24 */ /* 0x004fe4000f8e00ff */
        /* <DEDUP_REMOVED lines=11> */
.L_x_4120:
[----:B------:R-:W-:Y:S05]  /*103c0*/  BSYNC B6 ;  /* 0x0000000000067941 */ /* 0x000fea0003800000 */
.L_x_4119:
[----:B-1----:R-:W3:Y:S01]  /*103d0*/  LDL R10, [R1+0x4] ;  /* 0x00000400010a7983 */ /* 0x002ee20000100800 */
[----:B------:R-:W1:Y:S01]  /*103e0*/  LDC R7, c[0x0][0x448] ;  /* 0x00011200ff077b82 */ /* 0x000e620000000800 */
[----:B------:R-:W-:Y:S01]  /*103f0*/  ULDC.64 UR4, c[0x0][0x298] ;  /* 0x0000a60000047ab9 */ /* 0x000fe20000000a00 */
[----:B------:R-:W-:Y:S01]  /*10400*/  ULDC.64 UR6, c[0x0][0x280] ;  /* 0x0000a00000067ab9 */ /* 0x000fe20000000a00 */
[----:B--2---:R-:W2:Y:S04]  /*10410*/  LDL R4, [R1+0x48] ;  /* 0x0000480001047983 */ /* 0x004ea80000100800 */
[----:B------:R-:W4:Y:S04]  /*10420*/  LDL R9, [R1+0x2c] ;  /* 0x00002c0001097983 */ /* 0x000f280000100800 */
[----:B------:R-:W4:Y:S01]  /*10430*/  LDL R8, [R1+0x58] ;  /* 0x0000580001087983 */ /* 0x000f220000100800 */
[----:B------:R-:W0:Y:S01]  /*10440*/  S2R R2, SR_TID.X ;  /* 0x0000000000027919 */ /* 0x000e220000002100 */
[----:B------:R-:W0:Y:S02]  /*10450*/  S2R R0, SR_TID.X ;  /* 0x0000000000007919 */ /* 0x000e240000002100 */
[----:B------:R-:W4:Y:S01]  /*10460*/  LDL R6, [R1+0x34] ;  /* 0x0000340001067983 */ /* 0x000f220000100800 */
[----:B-1----:R-:W-:-:S13]  /*10470*/  ISETP.NE.AND P0, PT, R7, 0x1, PT ;  /* 0x000000010700780c */ /* 0x002fda0003f05270 */
[----:B------:R-:W1:Y:S01]  /*10480*/  @P0 LDC R3, c[0x0][0x450] ;  /* 0x00011400ff030b82 */ /* 0x000e620000000800 */
[----:B0-----:R-:W-:-:S04]  /*10490*/  LOP3.LUT R2, R2, 0x7f, RZ, 0xc0, !PT ;  /* 0x0000007f02027812 */ /* 0x001fc800078ec0ff */
[----:B------:R-:W-:Y:S01]  /*104a0*/  SHF.R.U32.HI R2, RZ, 0x3, R2 ;  /* 0x00000003ff027819 */ /* 0x000fe20000011602 */
[----:B------:R-:W-:-:S05]  /*104b0*/  IMAD.SHL.U32 R0, R0, 0x10, RZ ;  /* 0x0000001000007824 */ /* 0x000fca00078e00ff */
[----:B------:R-:W-:Y:S02]  /*104c0*/  LOP3.LUT R0, R2, 0x70, R0, 0xf8, !PT ;  /* 0x0000007002007812 */ /* 0x000fe400078ef800 */
[----:B------:R-:W0:Y:S03]  /*104d0*/  @P0 LDC R2, c[0x0][0x44c] ;  /* 0x00011300ff020b82 */ /* 0x000e260000000800 */
[----:B---3--:R-:W-:-:S04]  /*104e0*/  IMAD R5, R10, 0x40, R0 ;  /* 0x000000400a057824 */ /* 0x008fc800078e0200 */
[----:B0-----:R-:W-:-:S04]  /*104f0*/  @P0 IMAD.HI.U32 R2, R5, R2, RZ ;  /* 0x0000000205020227 */ /* 0x001fc800078e00ff */
[----:B------:R-:W-:Y:S01]  /*10500*/  IMAD.MOV.U32 R0, RZ, RZ, R5 ;  /* 0x000000ffff007224 */ /* 0x000fe200078e0005 */
[----:B-1----:R-:W-:Y:S01]  /*10510*/  @P0 SHF.R.U32.HI R0, RZ, R3, R2 ;  /* 0x00000003ff000219 */ /* 0x002fe20000011602 */
[----:B--2---:R-:W-:-:S04]  /*10520*/  IMAD R2, R4, UR4, RZ ;  /* 0x0000000404027c24 */ /* 0x004fc8000f8e02ff */
[C---:B----4-:R-:W-:Y:S02]  /*10530*/  IMAD R4, R9.reuse, UR5, R2 ;  /* 0x0000000509047c24 */ /* 0x050fe4000f8e0202 */
[----:B------:R-:W-:Y:S01]  /*10540*/  IMAD.WIDE.U32 R2, R9, UR4, RZ ;  /* 0x0000000409027c25 */ /* 0x000fe2000f8e00ff */
[----:B------:R-:W-:-:S03]  /*10550*/  ULDC.64 UR4, c[0x0][0x2d8] ;  /* 0x0000b60000047ab9 */ /* 0x000fc60000000a00 */
[----:B------:R-:W-:Y:S02]  /*10560*/  IMAD.IADD R3, R3, 0x1, R4 ;  /* 0x0000000103037824 */ /* 0x000fe400078e0204 */
[C---:B------:R-:W-:Y:S01]  /*10570*/  IMAD.WIDE.U32 R2, R17.reuse, UR4, R2 ;  /* 0x0000000411027c25 */ /* 0x040fe2000f8e0002 */
[----:B------:R0:W-:Y:S03]  /*10580*/  STL [R1+0x28], R5 ;  /* 0x0000280501007387 */ /* 0x0001e60000100800 */
[----:B------:R-:W-:Y:S01]  /*10590*/  IMAD R3, R17, UR5, R3 ;  /* 0x0000000511037c24 */ /* 0x000fe2000f8e0203 */
[----:B------:R-:W-:Y:S02]  /*105a0*/  ULDC.64 UR4, c[0x0][0x2e0] ;  /* 0x0000b80000047ab9 */ /* 0x000fe40000000a00 */
[----:B------:R-:W-:Y:S02]  /*105b0*/  IMAD R4, R8, UR4, RZ ;  /* 0x0000000408047c24 */ /* 0x000fe4000f8e02ff */
[----:B------:R1:W5:Y:S01]  /*105c0*/  LDL R8, [R1+0x14] ;  /* 0x0000140001087983 */ /* 0x0003620000100800 */
[C---:B------:R-:W-:Y:S01]  /*105d0*/  IMAD.WIDE.U32 R2, R6.reuse, UR4, R2 ;  /* 0x0000000406027c25 */ /* 0x040fe2000f8e0002 */
[----:B------:R-:W2:Y:S03]  /*105e0*/  S2R R9, SR_TID.X ;  /* 0x0000000000097919 */ /* 0x000ea60000002100 */
        /* <DEDUP_REMOVED lines=8> */
[----:B------:R-:W-:-:S04]  /*10670*/  IMAD.MOV R0, RZ, RZ, -R0 ;  /* 0x000000ffff007224 */ /* 0x000fc800078e0a00 */
[----:B------:R-:W-:-:S05]  /*10680*/  IMAD R0, R7, R0, R5 ;  /* 0x0000000007007224 */ /* 0x000fca00078e0205 */
[----:B------:R-:W-:Y:S01]  /*10690*/  SHF.R.S32.HI R6, RZ, 0x1f, R0 ;  /* 0x0000001fff067819 */ /* 0x000fe20000011400 */
[----:B------:R-:W-:Y:S02]  /*106a0*/  IMAD.IADD R3, R3, 0x1, R4 ;  /* 0x0000000103037824 */ /* 0x000fe400078e0204 */
[----:B--2---:R-:W-:Y:S02]  /*106b0*/  IMAD.SHL.U32 R9, R9, 0x8, RZ ;  /* 0x0000000809097824 */ /* 0x004fe400078e00ff */
[----:B------:R-:W-:Y:S02]  /*106c0*/  IMAD R6, R6, UR4, RZ ;  /* 0x0000000406067c24 */ /* 0x000fe4000f8e02ff */
[C---:B0-----:R-:W-:Y:S01]  /*106d0*/  IMAD.WIDE.U32 R4, R0.reuse, UR4, R2 ;  /* 0x0000000400047c25 */ /* 0x041fe2000f8e0002 */
[----:B------:R-:W-:Y:S01]  /*106e0*/  LOP3.LUT R9, R9, 0x38, RZ, 0xc0, !PT ;  /* 0x0000003809097812 */ /* 0x000fe200078ec0ff */
[----:B------:R-:W-:Y:S02]  /*106f0*/  ULDC UR4, c[0x0][0x2b8] ;  /* 0x0000ae0000047ab9 */ /* 0x000fe40000000800 */
[----:B------:R-:W-:Y:S01]  /*10700*/  IMAD R0, R0, UR5, R6 ;  /* 0x0000000500007c24 */ /* 0x000fe2000f8e0206 */
[----:B------:R-:W-:-:S03]  /*10710*/  LEA R3, P1, R4, UR6, 0x1 ;  /* 0x0000000604037c11 */ /* 0x000fc6000f8208ff */
[----:B------:R-:W-:Y:S01]  /*10720*/  IMAD.IADD R0, R5, 0x1, R0 ;  /* 0x0000000105007824 */ /* 0x000fe200078e0200 */
[----:B------:R-:W-:Y:S01]  /*10730*/  ISETP.GE.AND P0, PT, R9, UR4, PT ;  /* 0x0000000409007c0c */ /* 0x000fe2000bf06270 */
[----:B------:R-:W-:-:S03]  /*10740*/  UMOV UR4, 0xffffffff ;  /* 0xffffffff00047882 */ /* 0x000fc60000000000 */
[----:B------:R-:W-:Y:S01]  /*10750*/  LEA.HI.X R2, R4, UR7, R0, 0x1, P1 ;  /* 0x0000000704027c11 */ /* 0x000fe200088f0c00 */
[----:B-1----:R-:W-:Y:S08]  /*10760*/  BRA.DIV UR4, `(.L_x_4121) ;  /* 0x0000005e04d47947 */ /* 0x002ff0000b800000 */
[----:B------:R-:W2:Y:S01]  /*10770*/  LDL R11, [R1+0x38] ;  /* 0x00003800010b7983 */ /* 0x000ea20000100800 */
[----:B------:R-:W0:Y:S03]  /*10780*/  S2R R5, SR_TID.X ;  /* 0x0000000000057919 */ /* 0x000e260000002100 */
[----:B------:R-:W-:Y:S01]  /*10790*/  SHFL.IDX PT, R4, R2, RZ, 0x181f ;  /* 0x00181fff02047589 */ /* 0x000fe200000e0000 */
[----:B0-----:R-:W-:-:S04]  /*107a0*/  LOP3.LUT R5, R5, 0x7f, RZ, 0xc0, !PT ;  /* 0x0000007f05057812 */ /* 0x001fc800078ec0ff */
[----:B------:R-:W-:Y:S02]  /*107b0*/  SHF.R.U32.HI R6, RZ, 0x3, R5 ;  /* 0x00000003ff067819 */ /* 0x000fe40000011605 */
[----:B------:R-:W0:Y:S03]  /*107c0*/  SHFL.IDX PT, R5, R3, RZ, 0x181f ;  /* 0x00181fff03057589 */ /* 0x000e2600000e0000 */
[----:B------:R-:W-:Y:S02]  /*107d0*/  IMAD R10, R10, 0x40, R6 ;  /* 0x000000400a0a7824 */ /* 0x000fe400078e0206 */
[----:B------:R-:W-:Y:S04]  /*107e0*/  SHFL.IDX PT, R6, R2, 0x1, 0x181f ;  /* 0x00381f0002067f89 */ /* 0x000fe800000e0000 */
[----:B------:R-:W-:Y:S01]  /*107f0*/  STL [R1+0x4], R10 ;  /* 0x0000040a01007387 */ /* 0x000fe20000100800 */
[----:B--2---:R-:W-:-:S05]  /*10800*/  IMAD R0, R11, R7, RZ ;  /* 0x000000070b007224 */ /* 0x004fca00078e02ff */
[----:B------:R-:W-:-:S13]  /*10810*/  ISETP.GE.AND P1, PT, R10, R0, PT ;  /* 0x000000000a00720c */ /* 0x000fda0003f26270 */
[----:B0-----:R-:W-:-:S05]  /*10820*/  @!P1 LEA R5, P2, R9, R5, 0x1 ;  /* 0x0000000509059211 */ /* 0x001fca00078408ff */
[----:B------:R-:W-:-:S05]  /*10830*/  @!P1 IMAD.X R4, RZ, RZ, R4, P2 ;  /* 0x000000ffff049224 */ /* 0x000fca00010e0604 */
[----:B------:R-:W-:-:S04]  /*10840*/  @!P1 LOP3.LUT R5, R5, R4, RZ, 0x3c, !PT ;  /* 0x0000000405059212 */ /* 0x000fc800078e3cff */
[----:B------:R-:W-:-:S04]  /*10850*/  @!P1 LOP3.LUT R4, R5, R4, RZ, 0x3c, !PT ;  /* 0x0000000405049212 */ /* 0x000fc800078e3cff */
[----:B------:R-:W-:-:S05]  /*10860*/  @!P1 LOP3.LUT R5, R5, R4, RZ, 0x3c, !PT ;  /* 0x0000000405059212 */ /* 0x000fca00078e3cff */
[----:B-----5:R0:W-:Y:S01]  /*10870*/  @!P1 LDGSTS.E.BYPASS.LTC128B.128 [R8+0x20400], desc[UR38][R4.64], !P0 ;  /* 0x2040000004089fae */ /* 0x0201e2000c101d66 */
[----:B------:R-:W-:-:S03]  /*10880*/  VIADD R7, R10, 0x10 ;  /* 0x000000100a077836 */ /* 0x000fc60000000000 */
[----:B0-----:R-:W0:Y:S02]  /*10890*/  SHFL.IDX PT, R4, R3, 0x1, 0x181f ;  /* 0x00381f0003047f89 */ /* 0x001e2400000e0000 */
[----:B------:R-:W-:-:S13]  /*108a0*/  ISETP.GE.AND P1, PT, R7, R0, PT ;  /* 0x000000000700720c */ /* 0x000fda0003f26270 */
[----:B0-----:R-:W-:-:S05]  /*108b0*/  @!P1 LEA R5, P2, R9, R4, 0x1 ;  /* 0x0000000409059211 */ /* 0x001fca00078408ff */
[----:B------:R-:W-:-:S05]  /*108c0*/  @!P1 IMAD.X R4, RZ, RZ, R6, P2 ;  /* 0x000000ffff049224 */ /* 0x000fca00010e0606 */
[----:B------:R-:W-:-:S04]  /*108d0*/  @!P1 LOP3.LUT R5, R5, R4, RZ, 0x3c, !PT ;  /* 0x0000000405059212 */ /* 0x000fc800078e3cff */
[----:B------:R-:W-:-:S04]  /*108e0*/  @!P1 LOP3.LUT R4, R5, R4, RZ, 0x3c, !PT ;  /* 0x0000000405049212 */ /* 0x000fc800078e3cff */
[----:B------:R-:W-:-:S05]  /*108f0*/  @!P1 LOP3.LUT R5, R5, R4, RZ, 0x3c, !PT ;  /* 0x0000000405059212 */ /* 0x000fca00078e3cff */
[----:B------:R0:W-:Y:S04]  /*10900*/  @!P1 LDGSTS.E.BYPASS.LTC128B.128 [R8+0x20c00], desc[UR38][R4.64], !P0 ;  /* 0x20c0000004089fae */ /* 0x0001e8000c101d66 */
[----:B------:R1:W-:Y:S04]  /*10910*/  STL [R1+0x50], R7 ;  /* 0x0000500701007387 */ /* 0x0003e80000100800 */
[----:B0-----:R-:W0:Y:S01]  /*10920*/  SHFL.IDX PT, R4, R3, 0x2, 0x181f ;  /* 0x00581f0003047f89 */ /* 0x001e2200000e0000 */
[----:B-1----:R-:W-:-:S03]  /*10930*/  VIADD R7, R10, 0x20 ;  /* 0x000000200a077836 */ /* 0x002fc60000000000 */
[----:B------:R-:W1:Y:S02]  /*10940*/  SHFL.IDX PT, R6, R2, 0x2, 0x181f ;  /* 0x00581f0002067f89 */ /* 0x000e6400000e0000 */
[----:B------:R-:W-:-:S13]  /*10950*/  ISETP.GE.AND P1, PT, R7, R0, PT ;  /* 0x000000000700720c */ /* 0x000fda0003f26270 */
[----:B0-----:R-:W-:-:S05]  /*10960*/  @!P1 LEA R5, P2, R9, R4, 0x1 ;  /* 0x0000000409059211 */ /* 0x001fca00078408ff */
[----:B-1----:R-:W-:-:S05]  /*10970*/  @!P1 IMAD.X R4, RZ, RZ, R6, P2 ;  /* 0x000000ffff049224 */ /* 0x002fca00010e0606 */
[----:B------:R-:W-:-:S04]  /*10980*/  @!P1 LOP3.LUT R5, R5, R4, RZ, 0x3c, !PT ;  /* 0x0000000405059212 */ /* 0x000fc800078e3cff */
[----:B------:R-:W-:-:S04]  /*10990*/  @!P1 LOP3.LUT R4, R5, R4, RZ, 0x3c, !PT ;  /* 0x0000000405049212 */ /* 0x000fc800078e3cff */
[----:B------:R-:W-:Y:S01]  /*109a0*/  @!P1 LOP3.LUT R5, R5, R4, RZ, 0x3c, !PT ;  /* 0x0000000405059212 */ /* 0x000fe200078e3cff */
[----:B------:R0:W-:Y:S04]  /*109b0*/  STL [R1+0x5c], R7 ;  /* 0x00005c0701007387 */ /* 0x0001e80000100800 */
[----:B------:R1:W-:Y:S04]  /*109c0*/  @!P1 LDGSTS.E.BYPASS.LTC128B.128 [R8+0x21400], desc[UR38][R4.64], !P0 ;  /* 0x2140000004089fae */ /* 0x0003e8000c101d66 */
[----:B------:R-:W2:Y:S04]  /*109d0*/  SHFL.IDX PT, R3, R3, 0x3, 0x181f ;  /* 0x00781f0003037f89 */ /* 0x000ea800000e0000 */
[----:B-1----:R0:W1:Y:S02]  /*109e0*/  SHFL.IDX PT, R4, R2, 0x3, 0x181f ;  /* 0x00781f0002047f89 */ /* 0x00206400000e0000 */
.L_x_4251:
[----:B0-----:R-:W3:Y:S02]  /*109f0*/  LDL R2, [R1+0x4] ;  /* 0x0000040001027983 */ /* 0x001ee40000100800 */
[----:B---3--:R-:W-:-:S05]  /*10a00*/  VIADD R2, R2, 0x30 ;  /* 0x0000003002027836 */ /* 0x008fca0000000000 */
[----:B------:R-:W-:Y:S01]  /*10a10*/  ISETP.GE.AND P1, PT, R2, R0, PT ;  /* 0x000000000200720c */ /* 0x000fe20003f26270 */
[----:B------:R2:W-:-:S12]  /*10a20*/  STL [R1+0x60], R2 ;  /* 0x0000600201007387 */ /* 0x0005d80000100800 */
[----:B--2---:R-:W-:-:S05]  /*10a30*/  @!P1 LEA R2, P2, R9, R3, 0x1 ;  /* 0x0000000309029211 */ /* 0x004fca00078408ff */
[----:B-1----:R-:W-:-:S05]  /*10a40*/  @!P1 IMAD.X R3, RZ, RZ, R4, P2 ;  /* 0x000000ffff039224 */ /* 0x002fca00010e0604 */
[----:B------:R-:W-:Y:S01]  /*10a50*/  @!PT LDS RZ, [RZ] ;  /* 0x00000000fffff984 */ /* 0x000fe20000000800 */
[----:B------:R-:W-:Y:S01]  /*10a60*/  @!PT LDS RZ, [RZ] ;  /* 0x00000000fffff984 */ /* 0x000fe20000000800 */
[----:B------:R-:W-:Y:S01]  /*10a70*/  @!PT LDS RZ, [RZ] ;  /* 0x00000000fffff984 */ /* 0x000fe20000000800 */
[----:B------:R0:W-:Y:S01]  /*10a80*/  @!P1 LDGSTS.E.BYPASS.LTC128B.128 [R8+0x21c00], desc[UR38][R2.64], !P0 ;  /* 0x21c0000002089fae */ /* 0x0001e2000c101d66 */
[----:B------:R-:W-:Y:S01]  /*10a90*/  PLOP3.LUT P0, PT, PT, PT, PT, 0x80, 0x0 ;  /* 0x000000000000781c */ /* 0x000fe20003f0f070 */
[----:B------:R-:W-:-:S12]  /*10aa0*/  NOP ;  /* 0x0000000000007918 */ /* 0x000fd80000000000 */
.L_x_4122:
[----:B------:R-:W-:Y:S02]  /*10ab0*/  PLOP3.LUT P1, PT, P1, P0, PT, 0xa2, 0x0 ;  /* 0x000000000000781c */ /* 0x000fe40000f21472 */
[----:B------:R-:W-:-:S08]  /*10ac0*/  @P0 R2UR P1, UR4, R18 ;  /* 0x00000000120402ca */ /* 0x000fd00000020000 */
[----:B------:R-:W-:-:S05]  /*10ad0*/  @P0 PLOP3.LUT P0, PT, P1, PT, PT, 0x80, 0x0 ;  /* 0x000000000000081c */ /* 0x000fca0000f0f070 */
[----:B------:R-:W-:Y:S01]  /*10ae0*/  @!P1 SYNCS.ARRIVE.TRANS64.RED.A0T1 RZ, [UR4+0x38800], RZ ;  /* 0x038800ffffff99a7 */ /* 0x000fe20008200404 */
[----:B------:R-:W-:Y:S07]  /*10af0*/  @!P1 ARRIVES.LDGSTSBAR.64.TRANSCNT [UR4+0x38800] ;  /* 0x03880000ff0099b0 */ /* 0x000fee0008000a84 */
[----:B------:R-:W-:Y:S05]  /*10b00*/  @P0 BRA.U.ANY `(.L_x_4122) ;  /* 0xfffffffd00e80947 */ /* 0x000fea000393ffff */
[----:B------:R-:W-:Y:S01]  /*10b10*/  NOP ;  /* 0x0000000000007918 */ /* 0x000fe20000000000 */
[----:B------:R-:W2:Y:S01]  /*10b20*/  LDL.LU R0, [R1+0x48] ;  /* 0x0000480001007983 */ /* 0x000ea20000300800 */
[----:B------:R-:W-:Y:S01]  /*10b30*/  ULDC.64 UR4, c[0x0][0x398] ;  /* 0x0000e60000047ab9 */ /* 0x000fe20000000a00 */
[----:B------:R1:W-:Y:S02]  /*10b40*/  SYNCS.ARRIVE.TRANS64.A1T0 RZ, [R18+URZ+0x38800], RZ ;  /* 0x038800ff12ff79a7 */ /* 0x0003e4000810003f */
[----:B0-----:R-:W3:Y:S01]  /*10b50*/  LDL.LU R3, [R1+0x2c] ;  /* 0x00002c0001037983 */ /* 0x001ee20000300800 */
[----:B------:R-:W-:Y:S01]  /*10b60*/  BSSY B6, `(.L_x_4123) ;  /* 0x000001a000067945 */ /* 0x000fe20003800000 */
[----:B--2---:R-:W-:Y:S02]  /*10b70*/  IMAD R2, R0, UR4, RZ ;  /* 0x0000000400027c24 */ /* 0x004fe4000f8e02ff */
[----:B------:R-:W-:Y:S02]  /*10b80*/  VIADD R0, R18, 0x26400 ;  /* 0x0002640012007836 */ /* 0x000fe40000000000 */
[----:B---3--:R-:W-:-:S02]  /*10b90*/  IMAD R2, R3, UR5, R2 ;  /* 0x0000000503027c24 */ /* 0x008fc4000f8e0202 */
[----:B------:R-:W-:Y:S01]  /*10ba0*/  IMAD.WIDE.U32 R4, R3, UR4, RZ ;  /* 0x0000000403047c25 */ /* 0x000fe2000f8e00ff */
[----:B------:R-:W-:-:S03]  /*10bb0*/  LOP3.LUT P0, RZ, R0, 0x3ff, RZ, 0xc0, !PT ;  /* 0x000003ff00ff7812 */ /* 0x000fc6000780c0ff */
[----:B------:R-:W-:Y:S01]  /*10bc0*/  IMAD.IADD R0, R5, 0x1, R2 ;  /* 0x0000000105007824 */ /* 0x000fe200078e0202 */
[----:B------:R1:W-:Y:S04]  /*10bd0*/  STL.64 [R1+0x48], R4 ;  /* 0x0000480401007387 */ /* 0x0003e80000100a00 */
[----:B------:R1:W-:Y:S05]  /*10be0*/  STL [R1+0x2c], R0 ;  /* 0x00002c0001007387 */ /* 0x0003ea0000100800 */
[----:B------:R-:W-:Y:S05]  /*10bf0*/  @!P0 BRA `(.L_x_4124) ;  /* 0x0000000000408947 */ /* 0x000fea0003800000 */
[----:B------:R-:W-:Y:S01]  /*10c00*/  MOV R2, 0x0 ;  /* 0x0000000000027802 */ /* 0x000fe20000000f00 */
[----:B------:R-:W-:Y:S01]  /*10c10*/  ULDC.64 UR6, c[0x4][0x118] ;  /* 0x0100460000067ab9 */ /* 0x000fe20000000a00 */
[----:B------:R-:W-:Y:S01]  /*10c20*/  ULDC.64 UR8, c[0x4][0x120] ;  /* 0x0100480000087ab9 */ /* 0x000fe20000000a00 */
[----:B------:R-:W-:Y:S01]  /*10c30*/  ULDC.64 UR4, c[0x4][0x60] ;  /* 0x0100180000047ab9 */ /* 0x000fe20000000a00 */
[----:B-1----:R-:W-:Y:S02]  /*10c40*/  IMAD.U32 R4, RZ, RZ, UR6 ;  /* 0x00000006ff047e24 */ /* 0x002fe4000f8e00ff */
        /* <DEDUP_REMOVED lines=11> */
.L_x_4124:
[----:B------:R-:W-:Y:S05]  /*10d00*/  BSYNC B6 ;  /* 0x0000000000067941 */ /* 0x000fea0003800000 */
.L_x_4123:
[----:B-1----:R-:W2:Y:S01]  /*10d10*/  LDL.LU R5, [R1+0x2c] ;  /* 0x00002c0001057983 */ /* 0x002ea20000300800 */
[----:B------:R-:W0:Y:S01]  /*10d20*/  LDC R7, c[0x0][0x448] ;  /* 0x00011200ff077b82 */ /* 0x000e220000000800 */
[----:B------:R-:W-:Y:S02]  /*10d30*/  ULDC.64 UR4, c[0x0][0x3d8] ;  /* 0x0000f60000047ab9 */ /* 0x000fe40000000a00 */
[----:B------:R-:W2:Y:S04]  /*10d40*/  LDL.LU.64 R2, [R1+0x48] ;  /* 0x0000480001027983 */ /* 0x000ea80000300a00 */
[----:B------:R-:W3:Y:S04]  /*10d50*/  LDL.LU R0, [R1+0x58] ;  /* 0x0000580001007983 */ /* 0x000ee80000300800 */
[----:B------:R-:W4:Y:S04]  /*10d60*/  LDL.LU R4, [R1+0x34] ;  /* 0x0000340001047983 */ /* 0x000f280000300800 */
[----:B------:R-:W5:Y:S01]  /*10d70*/  LDL.LU R6, [R1+0x28] ;  /* 0x0000280001067983 */ /* 0x000f620000300800 */
[----:B------:R-:W-:Y:S01]  /*10d80*/  LOP3.LUT R19, R19, 0xfffffff7, RZ, 0xc0, !PT ;  /* 0xfffffff713137812 */ /* 0x000fe200078ec0ff */
[----:B------:R-:W1:Y:S01]  /*10d90*/  S2R R10, SR_TID.X ;  /* 0x00000000000a7919 */ /* 0x000e620000002100 */
[----:B0-----:R-:W-:Y:S01]  /*10da0*/  ISETP.NE.AND P0, PT, R7, 0x1, PT ;  /* 0x000000010700780c */ /* 0x001fe20003f05270 */
[----:B-1----:R-:W-:-:S05]  /*10db0*/  IMAD.SHL.U32 R10, R10, 0x8, RZ ;  /* 0x000000080a0a7824 */ /* 0x002fca00078e00ff */
[----:B------:R-:W-:Y:S01]  /*10dc0*/  LOP3.LUT R10, R10, 0x38, RZ, 0xc0, !PT ;  /* 0x000000380a0a7812 */ /* 0x000fe200078ec0ff */
[----:B--2---:R-:W-:-:S06]  /*10dd0*/  IMAD.MOV.U32 R3, RZ, RZ, R5 ;  /* 0x000000ffff037224 */ /* 0x004fcc00078e0005 */
[----:B------:R-:W0:Y:S01]  /*10de0*/  @P0 LDC R5, c[0x0][0x450] ;  /* 0x00011400ff050b82 */ /* 0x000e220000000800 */
[----:B------:R-:W-:-:S04]  /*10df0*/  IMAD.WIDE.U32 R2, R17, UR4, R2 ;  /* 0x0000000411027c25 */ /* 0x000fc8000f8e0002 */
[----:B------:R-:W-:Y:S01]  /*10e00*/  IMAD R3, R17, UR5, R3 ;  /* 0x0000000511037c24 */ /* 0x000fe2000f8e0203 */
[----:B------:R-:W-:Y:S02]  /*10e10*/  ULDC.64 UR4, c[0x0][0x3e0] ;  /* 0x0000f80000047ab9 */ /* 0x000fe40000000a00 */
[----:B---3--:R-:W-:Y:S02]  /*10e20*/  IMAD R0, R0, UR4, RZ ;  /* 0x0000000400007c24 */ /* 0x008fe4000f8e02ff */
[----:B----4-:R-:W-:-:S04]  /*10e30*/  IMAD.WIDE.U32 R2, R4, UR4, R2 ;  /* 0x0000000404027c25 */ /* 0x010fc8000f8e0002 */
[----:B------:R-:W-:Y:S01]  /*10e40*/  IMAD R0, R4, UR5, R0 ;  /* 0x0000000504007c24 */ /* 0x000fe2000f8e0200 */
[----:B------:R-:W-:Y:S01]  /*10e50*/  ULDC.64 UR4, c[0x0][0x3d0] ;  /* 0x0000f40000047ab9 */ /* 0x000fe20000000a00 */
[----:B-----5:R-:W-:Y:S02]  /*10e60*/  IMAD.MOV.U32 R4, RZ, RZ, R6 ;  /* 0x000000ffff047224 */ /* 0x020fe400078e0006 */
[----:B------:R-:W-:Y:S02]  /*10e70*/  IMAD.IADD R3, R3, 0x1, R0 ;  /* 0x0000000103037824 */ /* 0x000fe400078e0200 */
[----:B------:R-:W1:Y:S02]  /*10e80*/  @P0 LDC R0, c[0x0][0x44c] ;  /* 0x00011300ff000b82 */ /* 0x000e640000000800 */
[----:B-1----:R-:W-:-:S05]  /*10e90*/  @P0 IMAD.HI.U32 R0, R6, R0, RZ ;  /* 0x0000000006000227 */ /* 0x002fca00078e00ff */
[----:B0-----:R-:W-:-:S04]  /*10ea0*/  @P0 SHF.R.U32.HI R4, RZ, R5, R0 ;  /* 0x00000005ff040219 */ /* 0x001fc80000011600 */
[--C-:B------:R-:W-:Y:S01]  /*10eb0*/  SHF.R.S32.HI R5, RZ, 0x1f, R4.reuse ;  /* 0x0000001fff057819 */ /* 0x100fe20000011404 */
[----:B------:R-:W-:Y:S02]  /*10ec0*/  IMAD.MOV R0, RZ, RZ, -R4 ;  /* 0x000000ffff007224 */ /* 0x000fe400078e0a04 */
[----:B------:R-:W-:-:S04]  /*10ed0*/  IMAD.WIDE.U32 R2, R4, UR4, R2 ;  /* 0x0000000404027c25 */ /* 0x000fc8000f8e0002 */
[----:B------:R-:W-:Y:S02]  /*10ee0*/  IMAD R0, R7, R0, R6 ;  /* 0x0000000007007224 */ /* 0x000fe400078e0206 */
[----:B------:R-:W0:Y:S01]  /*10ef0*/  S2R R6, SR_TID.X ;  /* 0x0000000000067919 */ /* 0x000e220000002100 */
        /* <DEDUP_REMOVED lines=8> */
[----:B------:R-:W-:-:S03]  /*10f80*/  ULDC.64 UR4, c[0x0][0x390] ;  /* 0x0000e40000047ab9 */ /* 0x000fc60000000a00 */
[----:B------:R-:W-:Y:S01]  /*10f90*/  IMAD.IADD R4, R3, 0x1, R0 ;  /* 0x0000000103047824 */ /* 0x000fe200078e0200 */
[----:B------:R-:W-:Y:S01]  /*10fa0*/  LEA R0, P0, R2, UR4, 0x1 ;  /* 0x0000000402007c11 */ /* 0x000fe2000f8008ff */
[----:B------:R-:W-:Y:S02]  /*10fb0*/  ULDC UR4, c[0x0][0x3b8] ;  /* 0x0000ee0000047ab9 */ /* 0x000fe40000000800 */
[----:B------:R-:W-:Y:S02]  /*10fc0*/  ISETP.GE.AND P3, PT, R10, UR4, PT ;  /* 0x000000040a007c0c */ /* 0x000fe4000bf66270 */
[----:B------:R-:W-:Y:S01]  /*10fd0*/  LEA.HI.X R4, R2, UR5, R4, 0x1, P0 ;  /* 0x0000000502047c11 */ /* 0x000fe200080f0c04 */
[----:B0-----:R-:W-:Y:S01]  /*10fe0*/  IMAD.SHL.U32 R6, R6, 0x8, RZ ;  /* 0x0000000806067824 */ /* 0x001fe200078e00ff */
[----:B------:R-:W-:-:S04]  /*10ff0*/  SEL R5, RZ, 0x1, P3 ;  /* 0x00000001ff057807 */ /* 0x000fc80001800000 */
[----:B------:R-:W-:-:S04]  /*11000*/  LOP3.LUT R6, R6, 0x38, RZ, 0xc0, !PT ;  /* 0x0000003806067812 */ /* 0x000fc800078ec0ff */
[C---:B------:R-:W-:Y:S02]  /*11010*/  LOP3.LUT R8, R6.reuse, 0x80, RZ, 0xfc, !PT ;  /* 0x0000008006087812 */ /* 0x040fe400078efcff */
[----:B------:R-:W-:Y:S02]  /*11020*/  LOP3.LUT R6, R6, 0x40, RZ, 0xfc, !PT ;  /* 0x0000004006067812 */ /* 0x000fe400078efcff */
[----:B------:R-:W-:Y:S02]  /*11030*/  ISETP.GE.AND P2, PT, R8, UR4, PT ;  /* 0x0000000408007c0c */ /* 0x000fe4000bf46270 */
[----:B------:R-:W-:Y:S02]  /*11040*/  ISETP.GE.AND P1, PT, R6, UR4, PT ;  /* 0x0000000406007c0c */ /* 0x000fe4000bf26270 */
[----:B------:R-:W0:Y:S01]  /*11050*/  S2R R6, SR_TID.X ;  /* 0x0000000000067919 */ /* 0x000e220000002100 */
[----:B------:R-:W-:Y:S02]  /*11060*/  @P3 LOP3.LUT R19, R19, 0x8, RZ, 0xfc, !PT ;  /* 0x0000000813133812 */ /* 0x000fe400078efcff */
[----:B------:R-:W-:-:S02]  /*11070*/  SEL R3, RZ, 0x4, P2 ;  /* 0x00000004ff037807 */ /* 0x000fc40001000000 */
[----:B------:R-:W-:Y:S02]  /*11080*/  LOP3.LUT R19, R19, 0xfffffffd, RZ, 0xc0, !PT ;  /* 0xfffffffd13137812 */ /* 0x000fe400078ec0ff */
[----:B------:R-:W-:Y:S02]  /*11090*/  SEL R2, RZ, 0x2, P1 ;  /* 0x00000002ff027807 */ /* 0x000fe40000800000 */
[----:B------:R-:W-:Y:S02]  /*110a0*/  @P2 LOP3.LUT R19, R19, 0x2, RZ, 0xfc, !PT ;  /* 0x0000000213132812 */ /* 0x000fe400078efcff */
[----:B------:R-:W-:Y:S02]  /*110b0*/  IADD3 R2, R3, R2, R5 ;  /* 0x0000000203027210 */ /* 0x000fe40007ffe005 */
[----:B------:R-:W-:-:S04]  /*110c0*/  LOP3.LUT R19, R19, 0xfffffffb, RZ, 0xc0, !PT ;  /* 0xfffffffb13137812 */ /* 0x000fc800078ec0ff */
[----:B------:R-:W-:Y:S01]  /*110d0*/  @P1 LOP3.LUT R19, R19, 0x4, RZ, 0xfc, !PT ;  /* 0x0000000413131812 */ /* 0x000fe200078efcff */
[----:B0-----:R-:W-:-:S05]  /*110e0*/  IMAD.SHL.U32 R6, R6, 0x8, RZ ;  /* 0x0000000806067824 */ /* 0x001fca00078e00ff */
[----:B------:R-:W-:-:S04]  /*110f0*/  LOP3.LUT R6, R6, 0x38, RZ, 0xc0, !PT ;  /* 0x0000003806067812 */ /* 0x000fc800078ec0ff */
[C---:B------:R-:W-:Y:S02]  /*11100*/  LOP3.LUT R8, R6.reuse, 0x100, RZ, 0xfc, !PT ;  /* 0x0000010006087812 */ /* 0x040fe400078efcff */
[----:B------:R-:W-:Y:S02]  /*11110*/  LOP3.LUT R6, R6, 0xc0, RZ, 0xfc, !PT ;  /* 0x000000c006067812 */ /* 0x000fe400078efcff */
[----:B------:R-:W-:Y:S02]  /*11120*/  ISETP.GE.AND P0, PT, R8, UR4, PT ;  /* 0x0000000408007c0c */ /* 0x000fe4000bf06270 */
[----:B------:R-:W0:Y:S01]  /*11130*/  S2R R8, SR_TID.X ;  /* 0x0000000000087919 */ /* 0x000e220000002100 */
[----:B------:R-:W-:Y:S02]  /*11140*/  ISETP.GE.AND P5, PT, R6, UR4, PT ;  /* 0x0000000406007c0c */ /* 0x000fe4000bfa6270 */
[----:B------:R-:W-:Y:S01]  /*11150*/  SEL R5, RZ, 0x10, P0 ;  /* 0x00000010ff057807 */ /* 0x000fe20000000000 */
[----:B------:R-:W1:Y:S01]  /*11160*/  S2R R6, SR_TID.X ;  /* 0x0000000000067919 */ /* 0x000e620000002100 */
[----:B------:R-:W-:-:S04]  /*11170*/  SEL R3, RZ, 0x8, P5 ;  /* 0x00000008ff037807 */ /* 0x000fc80002800000 */
[----:B------:R-:W-:Y:S01]  /*11180*/  IADD3 R2, R5, R2, R3 ;  /* 0x0000000205027210 */ /* 0x000fe20007ffe003 */
[----:B0-----:R-:W-:Y:S02]  /*11190*/  IMAD.SHL.U32 R8, R8, 0x8, RZ ;  /* 0x0000000808087824 */ /* 0x001fe400078e00ff */
[----:B-1----:R-:W-:-:S03]  /*111a0*/  IMAD.SHL.U32 R6, R6, 0x8, RZ ;  /* 0x0000000806067824 */ /* 0x002fc600078e00ff */
[----:B------:R-:W-:-:S04]  /*111b0*/  LOP3.LUT R8, R8, 0x38, RZ, 0xc0, !PT ;  /* 0x0000003808087812 */ /* 0x000fc800078ec0ff */
[----:B------:R-:W-:Y:S02]  /*111c0*/  LOP3.LUT R9, R8, 0x180, RZ, 0xfc, !PT ;  /* 0x0000018008097812 */ /* 0x000fe400078efcff */
[----:B------:R-:W-:Y:S02]  /*111d0*/  LOP3.LUT R6, R6, 0x38, RZ, 0xc0, !PT ;  /* 0x0000003806067812 */ /* 0x000fe400078ec0ff */
[----:B------:R-:W-:Y:S02]  /*111e0*/  ISETP.GE.AND P1, PT, R9, UR4, PT ;  /* 0x0000000409007c0c */ /* 0x000fe4000bf26270 */
[C---:B------:R-:W-:Y:S02]  /*111f0*/  LOP3.LUT R8, R6.reuse, 0x140, RZ, 0xfc, !PT ;  /* 0x0000014006087812 */ /* 0x040fe400078efcff */
[----:B------:R-:W-:Y:S02]  /*11200*/  SEL R5, RZ, 0x40, P1 ;  /* 0x00000040ff057807 */ /* 0x000fe40000800000 */
[----:B------:R-:W-:-:S02]  /*11210*/  LOP3.LUT R6, R6, 0x1c0, RZ, 0xfc, !PT ;  /* 0x000001c006067812 */ /* 0x000fc400078efcff */
[----:B------:R-:W-:Y:S02]  /*11220*/  ISETP.GE.AND P1, PT, R8, UR4, PT ;  /* 0x0000000408007c0c */ /* 0x000fe4000bf26270 */
[----:B------:R-:W-:Y:S01]  /*11230*/  ISETP.GE.AND P2, PT, R6, UR4, PT ;  /* 0x0000000406007c0c */ /* 0x000fe2000bf46270 */
[----:B------:R-:W-:Y:S01]  /*11240*/  UMOV UR4, 0xffffffff ;  /* 0xffffffff00047882 */ /* 0x000fe20000000000 */
[----:B------:R-:W-:Y:S02]  /*11250*/  SEL R3, RZ, 0x20, P1 ;  /* 0x00000020ff037807 */ /* 0x000fe40000800000 */
[----:B------:R-:W-:Y:S02]  /*11260*/  SEL R6, RZ, 0x80, P2 ;  /* 0x00000080ff067807 */ /* 0x000fe40001000000 */
[----:B------:R-:W-:-:S05]  /*11270*/  IADD3 R5, R5, R2, R3 ;  /* 0x0000000205057210 */ /* 0x000fca0007ffe003 */
[----:B------:R-:W-:Y:S01]  /*11280*/  IMAD.IADD R6, R5, 0x1, R6 ;  /* 0x0000000105067824 */ /* 0x000fe200078e0206 */
[----:B------:R-:W-:Y:S06]  /*11290*/  BRA.DIV UR4, `(.L_x_4125) ;  /* 0x0000005a04687947 */ /* 0x000fec000b800000 */
[----:B------:R-:W2:Y:S04]  /*112a0*/  LDL.LU R8, [R1+0x38] ;  /* 0x0000380001087983 */ /* 0x000ea80000300800 */
[----:B------:R-:W3:Y:S04]  /*112b0*/  LDL.LU R3, [R1+0x4] ;  /* 0x0000040001037983 */ /* 0x000ee80000300800 */
[----:B------:R-:W4:Y:S04]  /*112c0*/  LDL.LU R2, [R1+0x50] ;  /* 0x0000500001027983 */ /* 0x000f280000300800 */
[----:B------:R-:W5:Y:S01]  /*112d0*/  LDL R11, [R1+0x14] ;  /* 0x00001400010b7983 */ /* 0x000f620000100800 */
[----:B------:R-:W-:-:S03]  /*112e0*/  LOP3.LUT R19, R19, 0xfffffbff, RZ, 0xc0, !PT ;  /* 0xfffffbff13137812 */ /* 0x000fc600078ec0ff */
[----:B------:R-:W5:Y:S01]  /*112f0*/  LDL.LU R10, [R1+0x5c] ;  /* 0x00005c00010a7983 */ /* 0x000f620000300800 */
[----:B------:R-:W-:Y:S01]  /*11300*/  @P1 LOP3.LUT R19, R19, 0x400, RZ, 0xfc, !PT ;  /* 0x0000040013131812 */ /* 0x000fe200078efcff */
[----:B------:R-:W0:Y:S03]  /*11310*/  S2R R12, SR_TID.X ;  /* 0x00000000000c7919 */ /* 0x000e260000002100 */
[C---:B------:R-:W-:Y:S02]  /*11320*/  LOP3.LUT P1, RZ, R19.reuse, 0x8, RZ, 0xc0, !PT ;  /* 0x0000000813ff7812 */ /* 0x040fe4000782c0ff */
[C---:B------:R-:W-:Y:S02]  /*11330*/  LOP3.LUT P4, RZ, R19.reuse, 0x2, RZ, 0xc0, !PT ;  /* 0x0000000213ff7812 */ /* 0x040fe4000788c0ff */
[----:B------:R-:W-:Y:S01]  /*11340*/  LOP3.LUT R19, R19, 0xfffffeff, RZ, 0xc0, !PT ;  /* 0xfffffeff13137812 */ /* 0x000fe200078ec0ff */
[----:B0-----:R-:W-:-:S05]  /*11350*/  IMAD.SHL.U32 R12, R12, 0x8, RZ ;  /* 0x000000080c0c7824 */ /* 0x001fca00078e00ff */
[----:B------:R-:W-:Y:S01]  /*11360*/  LOP3.LUT R12, R12, 0x38, RZ, 0xc0, !PT ;  /* 0x000000380c0c7812 */ /* 0x000fe200078ec0ff */
[----:B------:R-:W-:Y:S01]  /*11370*/  SHFL.IDX PT, R14, R0, 0x1, 0x181f ;  /* 0x00381f00000e7f89 */ /* 0x000fe200000e0000 */
[----:B--2---:R-:W-:-:S05]  /*11380*/  IMAD R7, R8, R7, RZ ;  /* 0x0000000708077224 */ /* 0x004fca00078e02ff */
[-C--:B---3--:R-:W-:Y:S02]  /*11390*/  ISETP.GE.AND P2, PT, R3, R7.reuse, PT ;  /* 0x000000070300720c */ /* 0x088fe40003f46270 */
[----:B----4-:R-:W-:-:S11]  /*113a0*/  ISETP.GE.AND P3, PT, R2, R7, PT ;  /* 0x000000070200720c */ /* 0x010fd60003f66270 */
[----:B------:R-:W-:-:S04]  /*113b0*/  @!P2 LOP3.LUT R2, R5, 0x40, RZ, 0xc0, !PT ;  /* 0x000000400502a812 */ /* 0x000fc800078ec0ff */
[----:B------:R-:W-:Y:S02]  /*113c0*/  @!P2 SHF.R.U32.HI R2, RZ, 0x2, R2 ;  /* 0x00000002ff02a819 */ /* 0x000fe40000011602 */
[----:B------:R-:W-:Y:S02]  /*113d0*/  @P3 LOP3.LUT R19, R19, 0x100, RZ, 0xfc, !PT ;  /* 0x0000010013133812 */ /* 0x000fe400078efcff */
[----:B------:R-:W-:Y:S02]  /*113e0*/  @!P2 ISETP.NE.U32.AND P3, PT, R2, RZ, PT ;  /* 0x000000ff0200a20c */ /* 0x000fe40003f65070 */
[----:B------:R-:W-:Y:S01]  /*113f0*/  @!P2 LOP3.LUT R2, R6, 0x80, RZ, 0xc0, !PT ;  /* 0x000000800602a812 */ /* 0x000fe200078ec0ff */
[----:B------:R-:W0:Y:S01]  /*11400*/  SHFL.IDX PT, R3, R0, RZ, 0x181f ;  /* 0x00181fff00037589 */ /* 0x000e2200000e0000 */
[----:B------:R-:W-:Y:S02]  /*11410*/  LOP3.LUT R19, R19, 0xffffffdf, RZ, 0xc0, !PT ;  /* 0xffffffdf13137812 */ /* 0x000fe400078ec0ff */
[----:B------:R-:W-:-:S07]  /*11420*/  @!P2 SHF.R.U32.HI R2, RZ, 0x3, R2 ;  /* 0x00000003ff02a819 */ /* 0x000fce0000011602 */
[----:B------:R-:W-:Y:S02]  /*11430*/  @P3 LOP3.LUT R19, R19, 0x20, RZ, 0xfc, !PT ;  /* 0x0000002013133812 */ /* 0x000fe400078efcff */
[----:B------:R-:W-:Y:S02]  /*11440*/  @!P2 ISETP.NE.U32.AND P3, PT, R2, RZ, PT ;  /* 0x000000ff0200a20c */ /* 0x000fe40003f65070 */
[----:B------:R-:W1:Y:S01]  /*11450*/  SHFL.IDX PT, R2, R4, RZ, 0x181f ;  /* 0x00181fff04027589 */ /* 0x000e6200000e0000 */
[----:B0-----:R-:W-:Y:S02]  /*11460*/  @!P2 LEA R3, P6, R12, R3, 0x1 ;  /* 0x000000030c03a211 */ /* 0x001fe400078c08ff */
[----:B------:R-:W-:-:S03]  /*11470*/  LOP3.LUT R19, R19, 0xfffffdff, RZ, 0xc0, !PT ;  /* 0xfffffdff13137812 */ /* 0x000fc600078ec0ff */
[----:B-1----:R-:W-:-:S05]  /*11480*/  @!P2 IMAD.X R2, RZ, RZ, R2, P6 ;  /* 0x000000ffff02a224 */ /* 0x002fca00030e0602 */
[-C--:B------:R-:W-:Y:S02]  /*11490*/  @!P2 LOP3.LUT R3, R3, R2.reuse, RZ, 0x3c, !PT ;  /* 0x000000020303a212 */ /* 0x080fe400078e3cff */
[----:B------:R-:W-:Y:S02]  /*114a0*/  @P3 LOP3.LUT R19, R19, 0x200, RZ, 0xfc, !PT ;  /* 0x0000020013133812 */ /* 0x000fe400078efcff */
[----:B------:R-:W-:Y:S02]  /*114b0*/  @!P2 LOP3.LUT R2, R3, R2, RZ, 0x3c, !PT ;  /* 0x000000020302a212 */ /* 0x000fe400078e3cff */
[----:B------:R-:W-:Y:S02]  /*114c0*/  LOP3.LUT P6, RZ, R19, 0x4, RZ, 0xc0, !PT ;  /* 0x0000000413ff7812 */ /* 0x000fe400078cc0ff */
[----:B------:R-:W-:Y:S02]  /*114d0*/  @!P2 LOP3.LUT R3, R3, R2, RZ, 0x3c, !PT ;  /* 0x000000020303a212 */ /* 0x000fe400078e3cff */
[----:B------:R-:W-:-:S03]  /*114e0*/  LOP3.LUT P3, RZ, R19, 0x20, RZ, 0xc0, !PT ;  /* 0x0000002013ff7812 */ /* 0x000fc6000786c0ff */
[----:B-----5:R-:W-:Y:S01]  /*114f0*/  @!P2 LDGSTS.E.BYPASS.LTC128B.128 [R11+0x26400], desc[UR38][R2.64], !P1 ;  /* 0x26400000020bafae */ /* 0x020fe2000c901d66 */
[----:B------:R-:W-:-:S05]  /*11500*/  LOP3.LUT P1, RZ, R19, 0x400, RZ, 0xc0, !PT ;  /* 0x0000040013ff7812 */ /* 0x000fca000782c0ff */
[----:B------:R-:W-:Y:S04]  /*11510*/  @!P2 LDGSTS.E.BYPASS.LTC128B.128 [R11+0x28400], desc[UR38][R2.64+0x80], !P6 ;  /* 0x28400080020bafae */ /* 0x000fe8000f101d66 */
[----:B------:R-:W-:Y:S04]  /*11520*/  @!P2 LDGSTS.E.BYPASS.LTC128B.128 [R11+0x2a400], desc[UR38][R2.64+0x100], !P4 ;  /* 0x2a400100020bafae */ /* 0x000fe8000e101d66 */
[----:B------:R-:W-:Y:S04]  /*11530*/  @!P2 LDGSTS.E.BYPASS.LTC128B.128 [R11+0x2c400], desc[UR38][R2.64+0x180], !P5 ;  /* 0x2c400180020bafae */ /* 0x000fe8000e901d66 */
[----:B------:R-:W-:Y:S04]  /*11540*/  @!P2 LDGSTS.E.BYPASS.LTC128B.128 [R11+0x2e400], desc[UR38][R2.64+0x200], !P0 ;  /* 0x2e400200020bafae */ /* 0x000fe8000c101d66 */
[----:B------:R-:W-:Y:S04]  /*11550*/  @!P2 LDGSTS.E.BYPASS.LTC128B.128 [R11+0x30400], desc[UR38][R2.64+0x280], !P1 ;  /* 0x30400280020bafae */ /* 0x000fe8000c901d66 */
[----:B------:R-:W-:Y:S01]  /*11560*/  @!P2 LDGSTS.E.BYPASS.LTC128B.128 [R11+0x32400], desc[UR38][R2.64+0x300], P3 ;  /* 0x32400300020bafae */ /* 0x000fe20009901d66 */
[----:B------:R-:W-:-:S03]  /*11570*/  LOP3.LUT P3, RZ, R19, 0x200, RZ, 0xc0, !PT ;  /* 0x0000020013ff7812 */ /* 0x000fc6000786c0ff */
[----:B------:R-:W0:Y:S10]  /*11580*/  SHFL.IDX PT, R8, R4, 0x1, 0x181f ;  /* 0x00381f0004087f89 */ /* 0x000e3400000e0000 */
[----:B------:R1:W-:Y:S01]  /*11590*/  @!P2 LDGSTS.E.BYPASS.LTC128B.128 [R11+0x34400], desc[UR38][R2.64+0x380], P3 ;  /* 0x34400380020bafae */ /* 0x0003e20009901d66 */
[----:B------:R-:W-:-:S13]  /*115a0*/  LOP3.LUT P3, RZ, R19, 0x100, RZ, 0xc0, !PT ;  /* 0x0000010013ff7812 */ /* 0x000fda000786c0ff */
[----:B------:R-:W-:-:S05]  /*115b0*/  @!P3 LEA R21, P2, R12, R14, 0x1 ;  /* 0x0000000e0c15b211 */ /* 0x000fca00078408ff */
[----:B0-----:R-:W-:Y:S01]  /*115c0*/  @!P3 IMAD.X R8, RZ, RZ, R8, P2 ;  /* 0x000000ffff08b224 */ /* 0x001fe200010e0608 */
[----:B------:R-:W-:Y:S02]  /*115d0*/  LOP3.LUT P2, RZ, R19, 0x8, RZ, 0xc0, !PT ;  /* 0x0000000813ff7812 */ /* 0x000fe4000784c0ff */
[----:B------:R-:W-:Y:S01]  /*115e0*/  @!P3 LOP3.LUT R9, R5, 0x40, RZ, 0xc0, !PT ;  /* 0x000000400509b812 */ /* 0x000fe200078ec0ff */
[----:B-1----:R-:W-:Y:S02]  /*115f0*/  @!P3 IMAD.MOV.U32 R2, RZ, RZ, R21 ;  /* 0x000000ffff02b224 */ /* 0x002fe400078e0015 */
[----:B------:R-:W-:Y:S01]  /*11600*/  @!P3 IMAD.MOV.U32 R3, RZ, RZ, R8 ;  /* 0x000000ffff03b224 */ /* 0x000fe200078e0008 */
[----:B------:R-:W-:-:S07]  /*11610*/  @!P3 SHF.R.U32.HI R9, RZ, 0x2, R9 ;  /* 0x00000002ff09b819 */ /* 0x000fce0000011609 */
[----:B------:R-:W-:Y:S01]  /*11620*/  @!P3 LDGSTS.E.BYPASS.LTC128B.128 [R11+0x26c00], desc[UR38][R2.64], !P2 ;  /* 0x26c00000020bbfae */ /* 0x000fe2000d101d66 */
[----:B------:R-:W-:Y:S02]  /*11630*/  @!P3 ISETP.NE.U32.AND P2, PT, R9, RZ, PT ;  /* 0x000000ff0900b20c */ /* 0x000fe40003f45070 */
[----:B------:R-:W-:Y:S01]  /*11640*/  @!P3 LOP3.LUT R8, R6, 0x80, RZ, 0xc0, !PT ;  /* 0x000000800608b812 */ /* 0x000fe200078ec0ff */
[----:B------:R-:W-:Y:S03]  /*11650*/  @!P3 LDGSTS.E.BYPASS.LTC128B.128 [R11+0x28c00], desc[UR38][R2.64+0x80], !P6 ;  /* 0x28c00080020bbfae */ /* 0x000fe6000f101d66 */
[----:B------:R-:W-:Y:S01]  /*11660*/  @!P3 SHF.R.U32.HI R8, RZ, 0x3, R8 ;  /* 0x00000003ff08b819 */ /* 0x000fe20000011608 */
[----:B------:R-:W-:Y:S04]  /*11670*/  @!P3 LDGSTS.E.BYPASS.LTC128B.128 [R11+0x2ac00], desc[UR38][R2.64+0x100], !P4 ;  /* 0x2ac00100020bbfae */ /* 0x000fe8000e101d66 */
[----:B------:R-:W-:Y:S04]  /*11680*/  @!P3 LDGSTS.E.BYPASS.LTC128B.128 [R11+0x2cc00], desc[UR38][R2.64+0x180], !P5 ;  /* 0x2cc00180020bbfae */ /* 0x000fe8000e901d66 */
[----:B------:R-:W-:Y:S04]  /*11690*/  @!P3 LDGSTS.E.BYPASS.LTC128B.128 [R11+0x2ec00], desc[UR38][R2.64+0x200], !P0 ;  /* 0x2ec00200020bbfae */ /* 0x000fe8000c101d66 */
[----:B------:R-:W-:Y:S04]  /*116a0*/  @!P3 LDGSTS.E.BYPASS.LTC128B.128 [R11+0x30c00], desc[UR38][R2.64+0x280], !P1 ;  /* 0x30c00280020bbfae */ /* 0x000fe8000c901d66 */
[----:B------:R-:W-:Y:S01]  /*116b0*/  @!P3 LDGSTS.E.BYPASS.LTC128B.128 [R11+0x32c00], desc[UR38][R2.64+0x300], P2 ;  /* 0x32c00300020bbfae */ /* 0x000fe20009101d66 */
[----:B------:R-:W-:-:S13]  /*116c0*/  @!P3 ISETP.NE.U32.AND P2, PT, R8, RZ, PT ;  /* 0x000000ff0800b20c */ /* 0x000fda0003f45070 */
[----:B------:R0:W-:Y:S01]  /*116d0*/  @!P3 LDGSTS.E.BYPASS.LTC128B.128 [R11+0x34c00], desc[UR38][R2.64+0x380], P2 ;  /* 0x34c00380020bbfae */ /* 0x0001e20009101d66 */
[----:B------:R-:W-:-:S03]  /*116e0*/  ISETP.GE.AND P2, PT, R10, R7, PT ;  /* 0x000000070a00720c */ /* 0x000fc60003f46270 */
[----:B------:R-:W-:Y:S04]  /*116f0*/  SHFL.IDX PT, R10, R4, 0x2, 0x181f ;  /* 0x00581f00040a7f89 */ /* 0x000fe800000e0000 */
[----:B0-----:R-:W0:Y:S01]  /*11700*/  SHFL.IDX PT, R3, R0, 0x2, 0x181f ;  /* 0x00581f0000037f89 */ /* 0x001e2200000e0000 */
[----:B------:R-:W-:-:S04]  /*11710*/  LOP3.LUT R19, R19, 0xffffff7f, RZ, 0xc0, !PT ;  /* 0xffffff7f13137812 */ /* 0x000fc800078ec0ff */
[----:B------:R-:W-:Y:S02]  /*11720*/  @P6 LOP3.LUT R19, R19, 0x80, RZ, 0xfc, !PT ;  /* 0x0000008013136812 */ /* 0x000fe400078efcff */
[----:B------:R-:W-:Y:S02]  /*11730*/  @!P2 LOP3.LUT R2, R5, 0x40, RZ, 0xc0, !PT ;  /* 0x000000400502a812 */ /* 0x000fe400078ec0ff */
[----:B------:R-:W-:Y:S02]  /*11740*/  LOP3.LUT P3, RZ, R19, 0x8, RZ, 0xc0, !PT ;  /* 0x0000000813ff7812 */ /* 0x000fe4000786c0ff */
[----:B------:R-:W-:Y:S02]  /*11750*/  @!P2 SHF.R.U32.HI R9, RZ, 0x2, R2 ;  /* 0x00000002ff09a819 */ /* 0x000fe40000011602 */
[----:B0-----:R-:W-:-:S05]  /*11760*/  @!P2 LEA R8, P6, R12, R3, 0x1 ;  /* 0x000000030c08a211 */ /* 0x001fca00078c08ff */
[----:B------:R-:W-:Y:S01]  /*11770*/  @!P2 IMAD.X R3, RZ, RZ, R10, P6 ;  /* 0x000000ffff03a224 */ /* 0x000fe200030e060a */
[----:B------:R-:W-:Y:S01]  /*11780*/  LOP3.LUT P6, RZ, R19, 0x80, RZ, 0xc0, !PT ;  /* 0x0000008013ff7812 */ /* 0x000fe200078cc0ff */
[----:B------:R-:W-:Y:S01]  /*11790*/  @!P2 IMAD.MOV.U32 R2, RZ, RZ, R8 ;  /* 0x000000ffff02a224 */ /* 0x000fe200078e0008 */
[----:B------:R-:W-:-:S04]  /*117a0*/  @!P2 LOP3.LUT R8, R6, 0x80, RZ, 0xc0, !PT ;  /* 0x000000800608a812 */ /* 0x000fc800078ec0ff */
[----:B------:R-:W-:Y:S01]  /*117b0*/  @!P2 SHF.R.U32.HI R8, RZ, 0x3, R8 ;  /* 0x00000003ff08a819 */ /* 0x000fe20000011608 */
[----:B------:R0:W-:Y:S03]  /*117c0*/  @!P2 LDGSTS.E.BYPASS.LTC128B.128 [R11+0x27400], desc[UR38][R2.64], !P3 ;  /* 0x27400000020bafae */ /* 0x0001e6000d901d66 */
[----:B------:R-:W-:-:S03]  /*117d0*/  @!P2 ISETP.NE.U32.AND P3, PT, R8, RZ, PT ;  /* 0x000000ff0800a20c */ /* 0x000fc60003f65070 */
[----:B------:R0:W-:Y:S01]  /*117e0*/  @!P2 LDGSTS.E.BYPASS.LTC128B.128 [R11+0x29400], desc[UR38][R2.64+0x80], !P6 ;  /* 0x29400080020bafae */ /* 0x0001e2000f101d66 */
[----:B------:R-:W-:-:S03]  /*117f0*/  @!P2 ISETP.NE.U32.AND P6, PT, R9, RZ, PT ;  /* 0x000000ff0900a20c */ /* 0x000fc60003fc5070 */
[----:B------:R0:W-:Y:S04]  /*11800*/  @!P2 LDGSTS.E.BYPASS.LTC128B.128 [R11+0x2b400], desc[UR38][R2.64+0x100], !P4 ;  /* 0x2b400100020bafae */ /* 0x0001e8000e101d66 */
[----:B------:R0:W-:Y:S04]  /*11810*/  @!P2 LDGSTS.E.BYPASS.LTC128B.128 [R11+0x2d400], desc[UR38][R2.64+0x180], !P5 ;  /* 0x2d400180020bafae */ /* 0x0001e8000e901d66 */
[----:B------:R0:W-:Y:S04]  /*11820*/  @!P2 LDGSTS.E.BYPASS.LTC128B.128 [R11+0x2f400], desc[UR38][R2.64+0x200], !P0 ;  /* 0x2f400200020bafae */ /* 0x0001e8000c101d66 */
[----:B------:R0:W-:Y:S04]  /*11830*/  @!P2 LDGSTS.E.BYPASS.LTC128B.128 [R11+0x31400], desc[UR38][R2.64+0x280], !P1 ;  /* 0x31400280020bafae */ /* 0x0001e8000c901d66 */
[----:B------:R0:W-:Y:S04]  /*11840*/  @!P2 LDGSTS.E.BYPASS.LTC128B.128 [R11+0x33400], desc[UR38][R2.64+0x300], P6 ;  /* 0x33400300020bafae */ /* 0x0001e8000b101d66 */
[----:B------:R0:W-:Y:S04]  /*11850*/  @!P2 LDGSTS.E.BYPASS.LTC128B.128 [R11+0x35400], desc[UR38][R2.64+0x380], P3 ;  /* 0x35400380020bafae */ /* 0x0001e80009901d66 */
[----:B------:R-:W1:Y:S04]  /*11860*/  SHFL.IDX PT, R4, R4, 0x3, 0x181f ;  /* 0x00781f0004047f89 */ /* 0x000e6800000e0000 */
[----:B------:R-:W2:Y:S02]  /*11870*/  SHFL.IDX PT, R0, R0, 0x3, 0x181f ;  /* 0x00781f0000007f89 */ /* 0x000ea400000e0000 */
.L_x_4261:
[----:B0-----:R-:W3:Y:S01]  /*11880*/  LDL.LU R2, [R1+0x60] ;  /* 0x0000600001027983 */ /* 0x001ee20000300800 */
[----:B------:R-:W-:Y:S01]  /*11890*/  BSSY B0, `(.L_x_4126) ;  /* 0x000001d000007945 */ /* 0x000fe20003800000 */
[----:B---3--:R-:W-:-:S13]  /*118a0*/  ISETP.GE.AND P2, PT, R2, R7, PT ;  /* 0x000000070200720c */ /* 0x008fda0003f46270 */
[----:B------:R-:W-:Y:S05]  /*118b0*/  @P2 BRA `(.L_x_4127) ;  /* 0x0000000000682947 */ /* 0x000fea0003800000 */
[----:B------:R-:W3:Y:S01]  /*118c0*/  LDL R8, [R1+0x14] ;  /* 0x0000140001087983 */ /* 0x000ee20000100800 */
[C---:B------:R-:W-:Y:S02]  /*118d0*/  LOP3.LUT P6, RZ, R19.reuse, 0x8, RZ, 0xc0, !PT ;  /* 0x0000000813ff7812 */ /* 0x040fe400078cc0ff */
[C---:B------:R-:W-:Y:S01]  /*118e0*/  LOP3.LUT P4, RZ, R19.reuse, 0x4, RZ, 0xc0, !PT ;  /* 0x0000000413ff7812 */ /* 0x040fe2000788c0ff */
[----:B------:R-:W0:Y:S01]  /*118f0*/  S2R R2, SR_TID.X ;  /* 0x0000000000027919 */ /* 0x000e220000002100 */
[----:B------:R-:W-:Y:S02]  /*11900*/  LOP3.LUT P3, RZ, R19, 0x2, RZ, 0xc0, !PT ;  /* 0x0000000213ff7812 */ /* 0x000fe4000786c0ff */
[----:B------:R-:W-:Y:S02]  /*11910*/  LOP3.LUT R5, R5, 0x40, RZ, 0xc0, !PT ;  /* 0x0000004005057812 */ /* 0x000fe400078ec0ff */
[----:B------:R-:W-:Y:S02]  /*11920*/  LOP3.LUT R6, R6, 0x80, RZ, 0xc0, !PT ;  /* 0x0000008006067812 */ /* 0x000fe400078ec0ff */
[----:B------:R-:W-:-:S02]  /*11930*/  SHF.R.U32.HI R5, RZ, 0x2, R5 ;  /* 0x00000002ff057819 */ /* 0x000fc40000011605 */
[----:B------:R-:W-:Y:S01]  /*11940*/  SHF.R.U32.HI R6, RZ, 0x3, R6 ;  /* 0x00000003ff067819 */ /* 0x000fe20000011606 */
[----:B0-----:R-:W-:-:S05]  /*11950*/  IMAD.SHL.U32 R2, R2, 0x8, RZ ;  /* 0x0000000802027824 */ /* 0x001fca00078e00ff */
[----:B------:R-:W-:-:S04]  /*11960*/  LOP3.LUT R2, R2, 0x38, RZ, 0xc0, !PT ;  /* 0x0000003802027812 */ /* 0x000fc800078ec0ff */
[----:B--2---:R-:W-:-:S05]  /*11970*/  LEA R2, P2, R2, R0, 0x1 ;  /* 0x0000000002027211 */ /* 0x004fca00078408ff */
[----:B-1----:R-:W-:Y:S01]  /*11980*/  IMAD.X R3, RZ, RZ, R4, P2 ;  /* 0x000000ffff037224 */ /* 0x002fe200010e0604 */
[----:B------:R-:W-:-:S04]  /*11990*/  ISETP.NE.U32.AND P2, PT, R5, RZ, PT ;  /* 0x000000ff0500720c */ /* 0x000fc80003f45070 */
[----:B------:R-:W-:Y:S01]  /*119a0*/  @!PT LDS RZ, [RZ] ;  /* 0x00000000fffff984 */ /* 0x000fe20000000800 */
[----:B------:R-:W-:Y:S01]  /*119b0*/  @!PT LDS RZ, [RZ] ;  /* 0x00000000fffff984 */ /* 0x000fe20000000800 */
[----:B------:R-:W-:Y:S01]  /*119c0*/  @!PT LDS RZ, [RZ] ;  /* 0x00000000fffff984 */ /* 0x000fe20000000800 */
[----:B---3--:R0:W-:Y:S04]  /*119d0*/  LDGSTS.E.BYPASS.LTC128B.128 [R8+0x27c00], desc[UR38][R2.64], !P6 ;  /* 0x27c0000002087fae */ /* 0x0081e8000f101d66 */
        /* <DEDUP_REMOVED lines=8> */
.L_x_4127:
[----:B------:R-:W-:Y:S05]  /*11a60*/  BSYNC B0 ;  /* 0x0000000000007941 */ /* 0x000fea0003800000 */
.L_x_4126:
[----:B------:R-:W-:Y:S01]  /*11a70*/  NOP ;  /* 0x0000000000007918 */ /* 0x000fe20000000000 */
[----:B------:R-:W-:-:S13]  /*11a80*/  PLOP3.LUT P0, PT, PT, PT, PT, 0x80, 0x0 ;  /* 0x000000000000781c */ /* 0x000fda0003f0f070 */
.L_x_4128:
[----:B------:R-:W-:Y:S02]  /*11a90*/  PLOP3.LUT P1, PT, P1, P0, PT, 0xa2, 0x0 ;  /* 0x000000000000781c */ /* 0x000fe40000f21472 */
[----:B------:R-:W-:-:S08]  /*11aa0*/  @P0 R2UR P1, UR4, R18 ;  /* 0x00000000120402ca */ /* 0x000fd00000020000 */
[----:B------:R-:W-:-:S05]  /*11ab0*/  @P0 PLOP3.LUT P0, PT, P1, PT, PT, 0x80, 0x0 ;  /* 0x000000000000081c */ /* 0x000fca0000f0f070 */
[----:B------:R-:W-:Y:S01]  /*11ac0*/  @!P1 SYNCS.ARRIVE.TRANS64.RED.A0T1 RZ, [UR4+0x38810], RZ ;  /* 0x038810ffffff99a7 */ /* 0x000fe20008200404 */
[----:B------:R-:W-:Y:S07]  /*11ad0*/  @!P1 ARRIVES.LDGSTSBAR.64.TRANSCNT [UR4+0x38810] ;  /* 0x03881000ff0099b0 */ /* 0x000fee0008000a84 */
[----:B------:R-:W-:Y:S05]  /*11ae0*/  @P0 BRA.U.ANY `(.L_x_4128) ;  /* 0xfffffffd00e80947 */ /* 0x000fea000393ffff */
[----:B0-----:R-:W3:Y:S02]  /*11af0*/  LDL.LU R2, [R1+0x64] ;  /* 0x0000640001027983 */ /* 0x001ee40000300800 */
[----:B---3--:R-:W-:-:S05]  /*11b00*/  VIADD R2, R2, 0x1 ;  /* 0x0000000102027836 */ /* 0x008fca0000000000 */
[----:B------:R0:W-:Y:S01]  /*11b10*/  STL [R1+0x64], R2 ;  /* 0x0000640201007387 */ /* 0x0001e20000100800 */
[----:B--2---:R-:W-:-:S04]  /*11b20*/  LEA.HI R0, R2, R2, RZ, 0x1 ;  /* 0x0000000202007211 */ /* 0x004fc800078f08ff */
[----:B------:R-:W-:-:S05]  /*11b30*/  LOP3.LUT R0, R0, 0xfffffffe, RZ, 0xc0, !PT ;  /* 0xfffffffe00007812 */ /* 0x000fca00078ec0ff */
[----:B------:R-:W-:-:S05]  /*11b40*/  IMAD.IADD R0, R2, 0x1, -R0 ;  /* 0x0000000102007824 */ /* 0x000fca00078e0a00 */
[----:B------:R-:W-:Y:S01]  /*11b50*/  SHF.L.U32 R0, R0, 0x1f, RZ ;  /* 0x0000001f00007819 */ /* 0x000fe200000006ff */
[----:B------:R-:W-:Y:S01]  /*11b60*/  NOP ;  /* 0x0000000000007918 */ /* 0x000fe20000000000 */
[----:B------:R0:W-:Y:S01]  /*11b70*/  SYNCS.ARRIVE.TRANS64.A1T0 RZ, [R18+URZ+0x38810], RZ ;  /* 0x038810ff12ff79a7 */ /* 0x0001e2000810003f */
[----:B------:R-:W-:Y:S01]  /*11b80*/  BSSY B0, `(.L_x_4129) ;  /* 0x0000003000007945 */ /* 0x000fe20003800000 */
[----:B------:R-:W2:Y:S03]  /*11b90*/  SYNCS.PHASECHK.TRANS64.TRYWAIT P0, [R18+URZ+0x38820], R0 ;  /* 0x03882000120075a7 */ /* 0x000ea6000800017f */
[----:B0-2---:R-:W-:Y:S05]  /*11ba0*/  @!P0 BRA `(.L_x_4130) ;  /* 0x0000005800f08947 */ /* 0x005fea0003800000 */
.L_x_4262:
[----:B------:R-:W-:Y:S05]  /*11bb0*/  BSYNC B0 ;  /* 0x0000000000007941 */ /* 0x000fea0003800000 */
.L_x_4129:
[----:B------:R-:W-:Y:S01]  /*11bc0*/  LOP3.LUT P0, RZ, R19, 0x1, RZ, 0xc0, !PT ;  /* 0x0000000113ff7812 */ /* 0x000fe2000780c0ff */
[----:B------:R-:W-:-:S12]  /*11bd0*/  BSSY B0, `(.L_x_4131) ;  /* 0x0000097000007945 */ /* 0x000fd80003800000 */
[----:B------:R-:W-:Y:S05]  /*11be0*/  @!P0 BRA `(.L_x_4132) ;  /* 0x0000000800548947 */ /* 0x000fea0003800000 */
[----:B-1----:R-:W0:Y:S04]  /*11bf0*/  LDL R4, [R1+0x10] ;  /* 0x0000100001047983 */ /* 0x002e280000100800 */
[----:B------:R-:W2:Y:S01]  /*11c00*/  LDL R2, [R1+0x18] ;  /* 0x0000180001027983 */ /* 0x000ea20000100800 */
[----:B------:R-:W-:Y:S01]  /*11c10*/  BSSY B1, `(.L_x_4133) ;  /* 0x0000008000017945 */ /* 0x000fe20003800000 */
[----:B------:R-:W1:Y:S02]  /*11c20*/  S2R R3, SR_TID.X ;  /* 0x0000000000037919 */ /* 0x000e640000002100 */
[----:B-1----:R-:W-:-:S04]  /*11c30*/  LOP3.LUT R3, R3, 0x7f, RZ, 0xc0, !PT ;  /* 0x0000007f03037812 */ /* 0x002fc800078ec0ff */
[----:B------:R-:W-:Y:S01]  /*11c40*/  ISETP.NE.AND P1, PT, R3, RZ, PT ;  /* 0x000000ff0300720c */ /* 0x000fe20003f25270 */
[----:B0-----:R-:W-:Y:S01]  /*11c50*/  IMAD R0, R4, 0x8, R18 ;  /* 0x0000000804007824 */ /* 0x001fe200078e0212 */
[----:B--2---:R-:W-:-:S04]  /*11c60*/  SHF.L.U32 R2, R2, 0x1f, RZ ;  /* 0x0000001f02027819 */ /* 0x004fc800000006ff */
[----:B------:R-:W0:Y:S02]  /*11c70*/  SYNCS.PHASECHK.TRANS64.TRYWAIT P0, [R0+URZ+0x38860], R2 ;  /* 0x03886002000075a7 */ /* 0x000e24000800017f */
[----:B0-----:R-:W-:Y:S05]  /*11c80*/  @!P0 BRA `(.L_x_4134) ;  /* 0x0000005800cc8947 */ /* 0x001fea0003800000 */
.L_x_4263:
[----:B------:R-:W-:Y:S05]  /*11c90*/  BSYNC B1 ;  /* 0x0000000000017941 */ /* 0x000fea0003800000 */
.L_x_4133:
        /* <DEDUP_REMOVED lines=9> */
.L_x_4136:
[----:B------:R-:W-:Y:S05]  /*11d30*/  BSYNC B1 ;  /* 0x0000000000017941 */ /* 0x000fea0003800000 */
.L_x_4135:
[----:B------:R-:W2:Y:S04]  /*11d40*/  LDL R4, [R1+0x20] ;  /* 0x0000200001047983 */ /* 0x000ea80000100800 */
[----:B------:R-:W2:Y:S04]  /*11d50*/  LDL.LU R3, [R1+0x30] ;  /* 0x0000300001037983 */ /* 0x000ea80000300800 */
[----:B0-----:R-:W3:Y:S01]  /*11d60*/  LDL R2, [R1+0x10] ;  /* 0x0000100001027983 */ /* 0x001ee20000100800 */
        /* <DEDUP_REMOVED lines=8> */
[----:B---3--:R-:W-:-:S04]  /*11df0*/  IMAD R2, R2, 0x10000, R18 ;  /* 0x0001000002027824 */ /* 0x008fc800078e0212 */
[----:B------:R-:W-:-:S07]  /*11e00*/  VIADD R4, R2, 0x400 ;  /* 0x0000040002047836 */ /* 0x000fce0000000000 */
.L_x_4137:
        /* <DEDUP_REMOVED lines=15> */
.L_x_4138:
        /* <DEDUP_REMOVED lines=15> */
.L_x_4139:
        /* <DEDUP_REMOVED lines=15> */
.L_x_4140:
        /* <DEDUP_REMOVED lines=15> */
.L_x_4141:
        /* <DEDUP_REMOVED lines=15> */
.L_x_4142:
        /* <DEDUP_REMOVED lines=15> */
.L_x_4143:
        /* <DEDUP_REMOVED lines=15> */
.L_x_4144:
        /* <DEDUP_REMOVED lines=10> */
.L_x_4132:
[----:B------:R-:W-:Y:S05]  /*12540*/  BSYNC B0 ;  /* 0x0000000000007941 */ /* 0x000fea0003800000 */
.L_x_4131:
[----:B-1----:R-:W0:Y:S04]  /*12550*/  LDL R4, [R1+0x3c] ;  /* 0x00003c0001047983 */ /* 0x002e280000100800 */
        /* <DEDUP_REMOVED lines=19> */
[----:B------:R-:W2:Y:S04]  /*12690*/  LDL.LU R5, [R1+0x10] ;  /* 0x0000100001057983 */ /* 0x000ea80000300800 */
[----:B------:R-:W3:Y:S01]  /*126a0*/  LDL.LU R9, [R1+0x18] ;  /* 0x0000180001097983 */ /* 0x000ee20000300800 */
[----:B------:R-:W-:Y:S01]  /*126b0*/  LOP3.LUT P2, RZ, R19, 0x1, RZ, 0xc0, !PT ;  /* 0x0000000113ff7812 */ /* 0x000fe2000784c0ff */
[----:B------:R-:W-:Y:S01]  /*126c0*/  BSSY B1, `(.L_x_4149) ;  /* 0x00000d7000017945 */ /* 0x000fe20003800000 */
[----:B--2---:R-:W-:-:S05]  /*126d0*/  VIADD R2, R5, 0x1 ;  /* 0x0000000105027836 */ /* 0x004fca0000000000 */
[----:B------:R-:W-:-:S04]  /*126e0*/  ISETP.NE.AND P0, PT, R2, 0x2, PT ;  /* 0x000000020200780c */ /* 0x000fc80003f05270 */
[----:B------:R-:W-:Y:S02]  /*126f0*/  SEL R3, RZ, 0x1, P0 ;  /* 0x00000001ff037807 */ /* 0x000fe40000000000 */
[----:B------:R-:W-:Y:S02]  /*12700*/  SEL R10, R2, RZ, P0 ;  /* 0x000000ff020a7207 */ /* 0x000fe40000000000 */
[----:B---3--:R-:W-:-:S05]  /*12710*/  LOP3.LUT R9, R9, R3, RZ, 0x3c, !PT ;  /* 0x0000000309097212 */ /* 0x008fca00078e3cff */
[----:B------:R0:W-:Y:S04]  /*12720*/  STL [R1+0x18], R9 ;  /* 0x0000180901007387 */ /* 0x0001e80000100800 */
[----:B------:R0:W-:Y:S01]  /*12730*/  STL [R1+0x10], R10 ;  /* 0x0000100a01007387 */ /* 0x0001e20000100800 */
        /* <DEDUP_REMOVED lines=24> */
.L_x_4151:
[----:B------:R-:W-:Y:S01]  /*128c0*/  IMAD R3, R10, 0x8, R18 ;  /* 0x000000080a037824 */ /* 0x000fe200078e0212 */
[----:B------:R-:W-:Y:S01]  /*128d0*/  SHF.L.U32 R2, R9, 0x1f, RZ ;  /* 0x0000001f09027819 */ /* 0x000fe200000006ff */
[----:B------:R-:W2:Y:S01]  /*128e0*/  S2R R5, SR_TID.X ;  /* 0x0000000000057919 */ /* 0x000ea20000002100 */
[----:B------:R-:W-:Y:S02]  /*128f0*/  BSSY B3, `(.L_x_4152) ;  /* 0x0000005000037945 */ /* 0x000fe40003800000 */
[----:B------:R-:W3:Y:S01]  /*12900*/  SYNCS.PHASECHK.TRANS64.TRYWAIT P0, [R3+URZ+0x38840], R2 ;  /* 0x03884002030075a7 */ /* 0x000ee2000800017f */
[----:B--2---:R-:W-:-:S04]  /*12910*/  LOP3.LUT R5, R5, 0x7f, RZ, 0xc0, !PT ;  /* 0x0000007f05057812 */ /* 0x004fc800078ec0ff */
[----:B------:R-:W-:Y:S01]  /*12920*/  ISETP.NE.AND P1, PT, R5, RZ, PT ;  /* 0x000000ff0500720c */ /* 0x000fe20003f25270 */
[----:B---3--:R-:W-:-:S12]  /*12930*/  @!P0 BRA `(.L_x_4153) ;  /* 0x0000004c00b48947 */ /* 0x008fd80003800000 */
.L_x_4264:
[----:B------:R-:W-:Y:S05]  /*12940*/  BSYNC B3 ;  /* 0x0000000000037941 */ /* 0x000fea0003800000 */
.L_x_4152:
[----:B------:R-:W-:Y:S04]  /*12950*/  BSSY B3, `(.L_x_4154) ;  /* 0x0000009000037945 */ /* 0x000fe80003800000 */
[----:B------:R-:W-:Y:S05]  /*12960*/  @P1 BRA `(.L_x_4155) ;  /* 0x00000000001c1947 */ /* 0x000fea0003800000 */
[----:B-1----:R-:W1:Y:S01]  /*12970*/  S2R R6, SR_TID.X ;  /* 0x0000000000067919 */ /* 0x002e620000002100 */
[----:B------:R-:W-:-:S04]  /*12980*/  IMAD.MOV.U32 R5, RZ, RZ, 0x2000 ;  /* 0x00002000ff057424 */ /* 0x000fc800078e00ff */
[----:B------:R3:W-:Y:S01]  /*12990*/  SYNCS.ARRIVE.TRANS64 RZ, [R3+URZ+0x38830], R5 ;  /* 0x0388300503ff79a7 */ /* 0x0007e2000800003f */
[----:B-1----:R-:W-:-:S04]  /*129a0*/  LOP3.LUT R6, R6, 0x1f, RZ, 0xc0, !PT ;  /* 0x0000001f06067812 */ /* 0x002fc800078ec0ff */
[----:B------:R-:W-:-:S13]  /*129b0*/  ISETP.NE.AND P0, PT, R6, RZ, PT ;  /* 0x000000ff0600720c */ /* 0x000fda0003f05270 */
[----:B---3--:R-:W-:Y:S05]  /*129c0*/  @!P0 BRA `(.L_x_4155) ;  /* 0x0000000000048947 */ /* 0x008fea0003800000 */
[----:B------:R-:W-:Y:S01]  /*129d0*/  BPT.TRAP 0x1 ;  /* 0x000000040000795c */ /* 0x000fe20000300000 */
.L_x_4155:
[----:B------:R-:W-:Y:S05]  /*129e0*/  BSYNC B3 ;  /* 0x0000000000037941 */ /* 0x000fea0003800000 */
.L_x_4154:
[----:B------:R-:W3:Y:S04]  /*129f0*/  LDL R5, [R1+0x10] ;  /* 0x0000100001057983 */ /* 0x000ee80000100800 */
[----:B-1----:R-:W4:Y:S01]  /*12a00*/  LDL R6, [R1+0x20] ;  /* 0x0000200001067983 */ /* 0x002f220000100800 */
[----:B0-----:R-:W-:Y:S01]  /*12a10*/  IMAD.MOV.U32 R9, RZ, RZ, RZ ;  /* 0x000000ffff097224 */ /* 0x001fe200078e00ff */
[----:B------:R-:W-:Y:S01]  /*12a20*/  UIADD3 UR4, UP0, UR40, 0x370, URZ ;  /* 0x0000037028047890 */ /* 0x000fe2000ff1e03f */
[----:B------:R-:W-:Y:S01]  /*12a30*/  PLOP3.LUT P0, PT, PT, PT, PT, 0x80, 0x0 ;  /* 0x000000000000781c */ /* 0x000fe20003f0f070 */
[----:B------:R-:W-:Y:S01]  /*12a40*/  UMOV UR6, 0x0 ;  /* 0x0000000000067882 */ /* 0x000fe20000000000 */
[----:B------:R-:W-:Y:S01]  /*12a50*/  UMOV UR7, 0x14f00000 ;  /* 0x14f0000000077882 */ /* 0x000fe20000000000 */
[----:B------:R-:W-:Y:S01]  /*12a60*/  R2UR UR10, R9 ;  /* 0x00000000090a72ca */ /* 0x000fe200000e0000 */
[----:B------:R-:W-:Y:S01]  /*12a70*/  UIADD3.X UR5, URZ, UR41, URZ, UP0, !UPT ;  /* 0x000000293f057290 */ /* 0x000fe200087fe43f */
[----:B---3--:R-:W-:-:S02]  /*12a80*/  IMAD R5, R5, 0x2000, R18 ;  /* 0x0000200005057824 */ /* 0x008fc400078e0212 */
[----:B----4-:R-:W-:Y:S02]  /*12a90*/  IMAD R0, R0, 0x40, R6 ;  /* 0x0000004000007824 */ /* 0x010fe400078e0206 */
[----:B------:R-:W-:Y:S02]  /*12aa0*/  VIADD R5, R5, 0x22400 ;  /* 0x0002240005057836 */ /* 0x000fe40000000000 */
[----:B------:R-:W-:-:S07]  /*12ab0*/  VIADD R6, R3, 0x38830 ;  /* 0x0003883003067836 */ /* 0x000fce0000000000 */
.L_x_4156:
        /* <DEDUP_REMOVED lines=13> */
.L_x_4265:
[----:B------:R-:W-:Y:S05]  /*12b90*/  BSYNC B3 ;  /* 0x0000000000037941 */ /* 0x000fea0003800000 */
.L_x_4157:
[----:B------:R-:W-:Y:S01]  /*12ba0*/  BSSY B3, `(.L_x_4159) ;  /* 0x000000b000037945 */ /* 0x000fe20003800000 */
[----:B------:R-:W-:Y:S02]  /*12bb0*/  IMAD.MOV.U32 R6, RZ, RZ, 0x0 ;  /* 0x00000000ff067424 */ /* 0x000fe400078e00ff */
[----:B------:R-:W-:Y:S01]  /*12bc0*/  IMAD.MOV.U32 R7, RZ, RZ, 0x14f00000 ;  /* 0x14f00000ff077424 */ /* 0x000fe200078e00ff */
[----:B------:R-:W-:Y:S06]  /*12bd0*/  @P1 BRA `(.L_x_4160) ;  /* 0x00000000001c1947 */ /* 0x000fec0003800000 */
[----:B------:R-:W1:Y:S01]  /*12be0*/  S2R R5, SR_TID.X ;  /* 0x0000000000057919 */ /* 0x000e620000002100 */
[----:B0-2---:R-:W-:-:S04]  /*12bf0*/  IMAD.MOV.U32 R2, RZ, RZ, 0x10000 ;  /* 0x00010000ff027424 */ /* 0x005fc800078e00ff */
[----:B------:R3:W-:Y:S01]  /*12c00*/  SYNCS.ARRIVE.TRANS64 RZ, [R3+URZ+0x38850], R2 ;  /* 0x0388500203ff79a7 */ /* 0x0007e2000800003f */
[----:B-1----:R-:W-:-:S04]  /*12c10*/  LOP3.LUT R5, R5, 0x1f, RZ, 0xc0, !PT ;  /* 0x0000001f05057812 */ /* 0x002fc800078ec0ff */
[----:B------:R-:W-:-:S13]  /*12c20*/  ISETP.NE.AND P0, PT, R5, RZ, PT ;  /* 0x000000ff0500720c */ /* 0x000fda0003f05270 */
[----:B---3--:R-:W-:Y:S05]  /*12c30*/  @!P0 BRA `(.L_x_4160) ;  /* 0x0000000000048947 */ /* 0x008fea0003800000 */
[----:B------:R-:W-:Y:S01]  /*12c40*/  BPT.TRAP 0x1 ;  /* 0x000000040000795c */ /* 0x000fe20000300000 */
.L_x_4160:
[----:B------:R-:W-:Y:S05]  /*12c50*/  BSYNC B3 ;  /* 0x0000000000037941 */ /* 0x000fea0003800000 */
.L_x_4159:
[----:B0-2---:R-:W2:Y:S01]  /*12c60*/  LDL R2, [R1+0x10] ;  /* 0x0000100001027983 */ /* 0x005ea20000100800 */
        /* <DEDUP_REMOVED lines=9> */
.L_x_4161:
        /* <DEDUP_REMOVED lines=15> */
.L_x_4162:
        /* <DEDUP_REMOVED lines=15> */
.L_x_4163:
        /* <DEDUP_REMOVED lines=15> */
.L_x_4164:
        /* <DEDUP_REMOVED lines=15> */
.L_x_4165:
        /* <DEDUP_REMOVED lines=15> */
.L_x_4166:
        /* <DEDUP_REMOVED lines=15> */
.L_x_4167:
        /* <DEDUP_REMOVED lines=15> */
.L_x_4168:
        /* <DEDUP_REMOVED lines=10> */
.L_x_4150:
[----:B------:R-:W-:Y:S05]  /*13430*/  BSYNC B1 ;  /* 0x0000000000017941 */ /* 0x000fea0003800000 */
.L_x_4149:
[----:B------:R-:W2:Y:S02]  /*13440*/  LDL.LU R5, [R1+0x3c] ;  /* 0x00003c0001057983 */ /* 0x000ea40000300800 */
[----:B--2---:R-:W-:-:S07]  /*13450*/  VIADD R0, R5, 0xfffffffd ;  /* 0xfffffffd05007836 */ /* 0x004fce0000000000 */
.L_x_4148:
[----:B------:R-:W-:Y:S05]  /*13460*/  BSYNC B2 ;  /* 0x0000000000027941 */ /* 0x000fea0003800000 */
.L_x_4147:
[----:B------:R-:W-:Y:S01]  /*13470*/  VIADD R8, R8, 0xfffffffe ;  /* 0xfffffffe08087836 */ /* 0x000fe20000000000 */
[----:B------:R-:W-:-:S04]  /*13480*/  LOP3.LUT R4, RZ, R4, RZ, 0x33, !PT ;  /* 0x00000004ff047212 */ /* 0x000fc800078e33ff */
[----:B------:R-:W-:-:S13]  /*13490*/  ISETP.NE.AND P0, PT, R8, R4, PT ;  /* 0x000000040800720c */ /* 0x000fda0003f05270 */
[----:B------:R-:W-:Y:S05]  /*134a0*/  @!P0 BRA `(.L_x_4146) ;  /* 0x0000001800e08947 */ /* 0x000fea0003800000 */
.L_x_4209:
[----:B------:R-:W2:Y:S04]  /*134b0*/  LDL.LU R3, [R1+0x10] ;  /* 0x0000100001037983 */ /* 0x000ea80000300800 */
[----:B------:R-:W3:Y:S01]  /*134c0*/  LDL.LU R2, [R1+0x18] ;  /* 0x0000180001027983 */ /* 0x000ee20000300800 */
        /* <DEDUP_REMOVED lines=8> */
[----:B0-----:R-:W-:Y:S06]  /*13550*/  @!P1 BRA `(.L_x_4170) ;  /* 0x0000000c00349947 */ /* 0x001fec0003800000 */
        /* <DEDUP_REMOVED lines=24> */
.L_x_4171:
        /* <DEDUP_REMOVED lines=8> */
.L_x_4266:
[----:B------:R-:W-:Y:S05]  /*13760*/  BSYNC B2 ;  /* 0x0000000000027941 */ /* 0x000fea0003800000 */
.L_x_4172:
        /* <DEDUP_REMOVED lines=9> */
.L_x_4175:
[----:B------:R-:W-:Y:S05]  /*13800*/  BSYNC B2 ;  /* 0x0000000000027941 */ /* 0x000fea0003800000 */
.L_x_4174:
        /* <DEDUP_REMOVED lines=12> */
.L_x_4176:
        /* <DEDUP_REMOVED lines=13> */
.L_x_4267:
[----:B------:R-:W-:Y:S05]  /*139a0*/  BSYNC B2 ;  /* 0x0000000000027941 */ /* 0x000fea0003800000 */
.L_x_4177:
        /* <DEDUP_REMOVED lines=11> */
.L_x_4180:
[----:B------:R-:W-:Y:S05]  /*13a60*/  BSYNC B2 ;  /* 0x0000000000027941 */ /* 0x000fea0003800000 */
.L_x_4179:
        /* <DEDUP_REMOVED lines=9> */
.L_x_4181:
        /* <DEDUP_REMOVED lines=15> */
.L_x_4182:
        /* <DEDUP_REMOVED lines=15> */
.L_x_4183:
        /* <DEDUP_REMOVED lines=15> */
.L_x_4184:
        /* <DEDUP_REMOVED lines=15> */
.L_x_4185:
        /* <DEDUP_REMOVED lines=15> */
.L_x_4186:
        /* <DEDUP_REMOVED lines=15> */
.L_x_4187:
        /* <DEDUP_REMOVED lines=15> */
.L_x_4188:
        /* <DEDUP_REMOVED lines=10> */
.L_x_4170:
[----:B------:R-:W-:Y:S05]  /*14230*/  BSYNC B1 ;  /* 0x0000000000017941 */ /* 0x000fea0003800000 */
.L_x_4169:
[----:B------:R-:W-:Y:S01]  /*14240*/  VIADD R7, R7, 0x1 ;  /* 0x0000000107077836 */ /* 0x000fe20000000000 */
[----:B------:R-:W-:Y:S01]  /*14250*/  LOP3.LUT P2, RZ, R19, 0x1, RZ, 0xc0, !PT ;  /* 0x0000000113ff7812 */ /* 0x000fe2000784c0ff */
[----:B------:R-:W-:Y:S03]  /*14260*/  BSSY B1, `(.L_x_4189) ;  /* 0x00000d8000017945 */ /* 0x000fe60003800000 */
[----:B------:R-:W-:-:S04]  /*14270*/  ISETP.NE.AND P0, PT, R7, 0x2, PT ;  /* 0x000000020700780c */ /* 0x000fc80003f05270 */
[----:B------:R-:W-:Y:S02]  /*14280*/  SEL R2, RZ, 0x1, P0 ;  /* 0x00000001ff027807 */ /* 0x000fe40000000000 */
[----:B0-----:R-:W-:Y:S02]  /*14290*/  SEL R9, R7, RZ, P0 ;  /* 0x000000ff07097207 */ /* 0x001fe40000000000 */
[----:B------:R-:W-:Y:S01]  /*142a0*/  LOP3.LUT R8, R6, R2, RZ, 0x3c, !PT ;  /* 0x0000000206087212 */ /* 0x000fe200078e3cff */
[----:B------:R-:W-:-:S04]  /*142b0*/  VIADD R6, R0, 0xffffffff ;  /* 0xffffffff00067836 */ /* 0x000fc80000000000 */
[----:B------:R0:W-:Y:S04]  /*142c0*/  STL [R1+0x18], R8 ;  /* 0x0000180801007387 */ /* 0x0001e80000100800 */
[----:B------:R0:W-:Y:S01]  /*142d0*/  STL [R1+0x10], R9 ;  /* 0x0000100901007387 */ /* 0x0001e20000100800 */
        /* <DEDUP_REMOVED lines=25> */
.L_x_4191:
        /* <DEDUP_REMOVED lines=8> */
.L_x_4268:
[----:B------:R-:W-:Y:S05]  /*144f0*/  BSYNC B2 ;  /* 0x0000000000027941 */ /* 0x000fea0003800000 */
.L_x_4192:
        /* <DEDUP_REMOVED lines=9> */
.L_x_4195:
[----:B------:R-:W-:Y:S05]  /*14590*/  BSYNC B2 ;  /* 0x0000000000027941 */ /* 0x000fea0003800000 */
.L_x_4194:
[----:B------:R-:W2:Y:S04]  /*145a0*/  LDL R3, [R1+0x10] ;  /* 0x0000100001037983 */ /* 0x000ea80000100800 */
[----:B------:R-:W3:Y:S01]  /*145b0*/  LDL R5, [R1+0x20] ;  /* 0x0000200001057983 */ /* 0x000ee20000100800 */
[----:B0-----:R-:W-:Y:S01]  /*145c0*/  IMAD.MOV.U32 R8, RZ, RZ, RZ ;  /* 0x000000ffff087224 */ /* 0x001fe200078e00ff */
[----:B------:R-:W-:Y:S01]  /*145d0*/  UIADD3 UR4, UP0, UR40, 0x370, URZ ;  /* 0x0000037028047890 */ /* 0x000fe2000ff1e03f */
[----:B------:R-:W-:Y:S01]  /*145e0*/  PLOP3.LUT P0, PT, PT, PT, PT, 0x80, 0x0 ;  /* 0x000000000000781c */ /* 0x000fe20003f0f070 */
[----:B------:R-:W-:Y:S01]  /*145f0*/  UMOV UR6, 0x0 ;  /* 0x0000000000067882 */ /* 0x000fe20000000000 */
[----:B------:R-:W-:Y:S01]  /*14600*/  UMOV UR7, 0x14f00000 ;  /* 0x14f0000000077882 */ /* 0x000fe20000000000 */
[----:B------:R-:W-:Y:S01]  /*14610*/  R2UR UR10, R8 ;  /* 0x00000000080a72ca */ /* 0x000fe200000e0000 */
[----:B------:R-:W-:Y:S01]  /*14620*/  UIADD3.X UR5, URZ, UR41, URZ, UP0, !UPT ;  /* 0x000000293f057290 */ /* 0x000fe200087fe43f */
[----:B--2---:R-:W-:-:S02]  /*14630*/  IMAD R3, R3, 0x2000, R18 ;  /* 0x0000200003037824 */ /* 0x004fc400078e0212 */
[----:B---3--:R-:W-:Y:S02]  /*14640*/  IMAD R7, R7, 0x40, R5 ;  /* 0x0000004007077824 */ /* 0x008fe400078e0205 */
[----:B------:R-:W-:Y:S02]  /*14650*/  VIADD R3, R3, 0x22400 ;  /* 0x0002240003037836 */ /* 0x000fe40000000000 */
[----:B------:R-:W-:-:S07]  /*14660*/  VIADD R5, R4, 0x38830 ;  /* 0x0003883004057836 */ /* 0x000fce0000000000 */
.L_x_4196:
        /* <DEDUP_REMOVED lines=13> */
.L_x_4269:
[----:B------:R-:W-:Y:S05]  /*14740*/  BSYNC B2 ;  /* 0x0000000000027941 */ /* 0x000fea0003800000 */
.L_x_4197:
        /* <DEDUP_REMOVED lines=11> */
.L_x_4200:
[----:B------:R-:W-:Y:S05]  /*14800*/  BSYNC B2 ;  /* 0x0000000000027941 */ /* 0x000fea0003800000 */
.L_x_4199:
[----:B------:R-:W2:Y:S01]  /*14810*/  LDL R5, [R1+0x10] ;  /* 0x0000100001057983 */ /* 0x000ea20000100800 */
        /* <DEDUP_REMOVED lines=9> */
.L_x_4201:
        /* <DEDUP_REMOVED lines=15> */
.L_x_4202:
        /* <DEDUP_REMOVED lines=15> */
.L_x_4203:
        /* <DEDUP_REMOVED lines=15> */
.L_x_4204:
        /* <DEDUP_REMOVED lines=15> */
.L_x_4205:
        /* <DEDUP_REMOVED lines=15> */
.L_x_4206:
        /* <DEDUP_REMOVED lines=15> */
.L_x_4207:
        /* <DEDUP_REMOVED lines=15> */
.L_x_4208:
        /* <DEDUP_REMOVED lines=10> */
.L_x_4190:
[----:B------:R-:W-:Y:S05]  /*14fe0*/  BSYNC B1 ;  /* 0x0000000000017941 */ /* 0x000fea0003800000 */
.L_x_4189:
[----:B------:R-:W2:Y:S01]  /*14ff0*/  LDL R2, [R1+0x24] ;  /* 0x0000240001027983 */ /* 0x000ea20000100800 */
[----:B------:R-:W-:Y:S01]  /*15000*/  VIADD R0, R0, 0xfffffffe ;  /* 0xfffffffe00007836 */ /* 0x000fe20000000000 */
[----:B--2---:R-:W-:-:S13]  /*15010*/  ISETP.GT.AND P0, PT, R6, R2, PT ;  /* 0x000000020600720c */ /* 0x004fda0003f04270 */
[----:B------:R-:W-:Y:S05]  /*15020*/  @P0 BRA `(.L_x_4209) ;  /* 0xffffffe400200947 */ /* 0x000fea000383ffff */
.L_x_4146:
[----:B------:R-:W-:Y:S05]  /*15030*/  BSYNC B0 ;  /* 0x0000000000007941 */ /* 0x000fea0003800000 */
.L_x_4145:
[----:B------:R-:W2:Y:S04]  /*15040*/  LDL.LU R4, [R1+0x10] ;  /* 0x0000100001047983 */ /* 0x000ea80000300800 */
[----:B------:R-:W3:Y:S01]  /*15050*/  LDL.LU R3, [R1+0x18] ;  /* 0x0000180001037983 */ /* 0x000ee20000300800 */
[----:B------:R-:W1:Y:S01]  /*15060*/  S2R R2, SR_TID.X ;  /* 0x0000000000027919 */ /* 0x000e620000002100 */
[----:B------:R-:W-:Y:S01]  /*15070*/  BSSY B0, `(.L_x_4210) ;  /* 0x0000016000007945 */ /* 0x000fe20003800000 */
[----:B-1----:R-:W-:-:S04]  /*15080*/  LOP3.LUT R2, R2, 0x7f, RZ, 0xc0, !PT ;  /* 0x0000007f02027812 */ /* 0x002fc800078ec0ff */
[----:B------:R-:W-:Y:S01]  /*15090*/  ISETP.NE.AND P1, PT, R2, RZ, PT ;  /* 0x000000ff0200720c */ /* 0x000fe20003f25270 */
[----:B--2---:R-:W-:-:S05]  /*150a0*/  VIADD R0, R4, 0x1 ;  /* 0x0000000104007836 */ /* 0x004fca0000000000 */
[----:B------:R-:W-:-:S04]  /*150b0*/  ISETP.NE.AND P0, PT, R0, 0x2, PT ;  /* 0x000000020000780c */ /* 0x000fc80003f05270 */
[----:B------:R-:W-:-:S04]  /*150c0*/  SEL R2, RZ, 0x1, P0 ;  /* 0x00000001ff027807 */ /* 0x000fc80000000000 */
[----:B---3--:R-:W-:-:S05]  /*150d0*/  LOP3.LUT R3, R3, R2, RZ, 0x3c, !PT ;  /* 0x0000000203037212 */ /* 0x008fca00078e3cff */
[----:B------:R1:W-:Y:S01]  /*150e0*/  STL [R1+0x18], R3 ;  /* 0x0000180301007387 */ /* 0x0003e20000100800 */
[----:B------:R-:W-:Y:S05]  /*150f0*/  @P1 BRA `(.L_x_4211) ;  /* 0x0000000000341947 */ /* 0x000fea0003800000 */
[----:B------:R-:W2:Y:S01]  /*15100*/  S2R R2, SR_LANEID ;  /* 0x0000000000027919 */ /* 0x000ea20000000000 */
[----:B------:R-:W-:Y:S02]  /*15110*/  VOTEU.ANY UR4, UPT, PT ;  /* 0x0000000000047886 */ /* 0x000fe400038e0100 */
[----:B------:R-:W2:Y:S08]  /*15120*/  FLO.U32 R4, UR4 ;  /* 0x0000000400047d00 */ /* 0x000eb000080e0000 */
[----:B------:R-:W3:Y:S01]  /*15130*/  POPC R5, UR4 ;  /* 0x0000000400057d09 */ /* 0x000ee20008000000 */
[----:B--2---:R-:W-:-:S02]  /*15140*/  ISETP.EQ.U32.AND P1, PT, R4, R2, PT ;  /* 0x000000020400720c */ /* 0x004fc40003f22070 */
[----:B-1----:R-:W3:Y:S11]  /*15150*/  LDC.64 R2, c[0x0][0xd60] ;  /* 0x00035800ff027b82 */ /* 0x002ef60000000a00 */
[----:B---3--:R1:W2:Y:S02]  /*15160*/  @P1 ATOMG.E.ADD.STRONG.GPU PT, R2, desc[UR38][R2.64], R5 ;  /* 0x00000005020219a8 */ /* 0x0082a400081ee1e6 */
[----:B-1----:R-:W1:Y:S02]  /*15170*/  S2R R3, SR_LTMASK ;  /* 0x0000000000037919 */ /* 0x002e640000003900 */
[----:B-1----:R-:W-:-:S06]  /*15180*/  LOP3.LUT R3, R3, UR4, RZ, 0xc0, !PT ;  /* 0x0000000403037c12 */ /* 0x002fcc000f8ec0ff */
[----:B------:R-:W1:Y:S01]  /*15190*/  POPC R3, R3 ;  /* 0x0000000300037309 */ /* 0x000e620000000000 */
[----:B--2---:R-:W1:Y:S02]  /*151a0*/  SHFL.IDX PT, R2, R2, R4, 0x1f ;  /* 0x00001f0402027589 */ /* 0x004e6400000e0000 */
[----:B-1----:R-:W-:-:S05]  /*151b0*/  IADD3 R2, R2, UR36, R3 ;  /* 0x0000002402027c10 */ /* 0x002fca000fffe003 */
[----:B------:R2:W-:Y:S02]  /*151c0*/  STL [R1], R2 ;  /* 0x0000000201007387 */ /* 0x0005e40000100800 */
.L_x_4211:
[----:B------:R-:W-:Y:S05]  /*151d0*/  BSYNC B0 ;  /* 0x0000000000007941 */ /* 0x000fea0003800000 */
.L_x_4210:
[----:B------:R-:W-:-:S05]  /*151e0*/  SEL R0, R0, RZ, P0 ;  /* 0x000000ff00007207 */ /* 0x000fca0000000000 */
[----:B------:R3:W-:Y:S02]  /*151f0*/  STL [R1+0x10], R0 ;  /* 0x0000100001007387 */ /* 0x0007e40000100800 */
.L_x_4107:
[----:B------:R-:W-:Y:S05]  /*15200*/  BSYNC B7 ;  /* 0x0000000000077941 */ /* 0x000fea0003800000 */
.L_x_4105:
        /* <DEDUP_REMOVED lines=8> */
[----:B--23--:R-:W2:Y:S04]  /*15290*/  LDS.128 R4, [R18+0x388d0] ;  /* 0x0388d00012047984 */ /* 0x00cea80000000c00 */
[----:B--2---:R2:W-:Y:S04]  /*152a0*/  STL.64 [R1], R4 ;  /* 0x0000000401007387 */ /* 0x0045e80000100a00 */
[----:B------:R2:W-:Y:S01]  /*152b0*/  STL.64 [R1+0x8], R6 ;  /* 0x0000080601007387 */ /* 0x0005e20000100a00 */
[----:B------:R-:W-:Y:S06]  /*152c0*/  BAR.ARV 0x4, 0x180 ;  /* 0x0106000000007b1d */ /* 0x000fec0000002000 */
[----:B------:R-:W-:Y:S05]  /*152d0*/  BRA `(.L_x_4213) ;  /* 0x0000000c001c7947 */ /* 0x000fea0003800000 */
.L_x_4212:
[----:B------:R-:W5:Y:S01]  /*152e0*/  S2R R16, SR_TID.X ;  /* 0x0000000000107919 */ /* 0x000f620000002100 */
[----:B------:R-:W-:Y:S01]  /*152f0*/  UMOV UR4, 0xffffffff ;  /* 0xffffffff00047882 */ /* 0x000fe20000000000 */
[----:B-----5:R-:W-:-:S04]  /*15300*/  LOP3.LUT R16, R16, 0x1f, RZ, 0xc0, !PT ;  /* 0x0000001f10107812 */ /* 0x020fc800078ec0ff */
[----:B------:R-:W-:Y:S01]  /*15310*/  ISETP.NE.AND P0, PT, R16, 0x1f, PT ;  /* 0x0000001f1000780c */ /* 0x000fe20003f05270 */
[----:B------:R-:W-:-:S12]  /*15320*/  BRA.DIV UR4, `(.L_x_4214) ;  /* 0x0000002604b07947 */ /* 0x000fd8000b800000 */
[----:B-1----:R-:W0:Y:S01]  /*15330*/  LDL.LU R3, [R1] ;  /* 0x0000000001037983 */ /* 0x002e220000300800 */
[----:B------:R-:W-:-:S03]  /*15340*/  ULDC UR4, c[0x0][0xd3c] ;  /* 0x00034f0000047ab9 */ /* 0x000fc60000000800 */
[----:B---3--:R-:W4:Y:S01]  /*15350*/  LDL R4, [R1+0xc] ;  /* 0x00000c0001047983 */ /* 0x008f220000100800 */
[----:B0-----:R-:W-:Y:S02]  /*15360*/  IMAD.MOV.U32 R10, RZ, RZ, R3 ;  /* 0x000000ffff0a7224 */ /* 0x001fe400078e0003 */
[----:B----4-:R-:W-:-:S05]  /*15370*/  IMAD.IADD R0, R4, 0x1, R16 ;  /* 0x0000000104007824 */ /* 0x010fca00078e0210 */
[----:B------:R-:W-:-:S13]  /*15380*/  ISETP.GE.OR P1, PT, R0, UR4, !P0 ;  /* 0x0000000400007c0c */ /* 0x000fda000c726670 */
[----:B--2---:R-:W0:Y:S08]  /*15390*/  @!P1 LDC.64 R2, c[0x0][0xd80] ;  /* 0x00036000ff029b82 */ /* 0x004e300000000a00 */
        /* <DEDUP_REMOVED lines=11> */
[----:B------:R-:W-:Y:S01]  /*15450*/  SHFL.IDX PT, R8, R10, 0x1, 0x1f ;  /* 0x00201f000a087f89 */ /* 0x000fe200000e0000 */
[----:B--2---:R-:W-:Y:S01]  /*15460*/  @!P1 IMAD.MOV.U32 R5, RZ, RZ, R6 ;  /* 0x000000ffff059224 */ /* 0x004fe200078e0006 */
[----:B------:R-:W-:-:S02]  /*15470*/  CS2R R6, SRZ ;  /* 0x0000000000067805 */ /* 0x000fc4000001ff00 */
[----:B---3--:R-:W-:Y:S01]  /*15480*/  @!P1 IMAD.MOV.U32 R7, RZ, RZ, R2 ;  /* 0x000000ffff079224 */ /* 0x008fe200078e0002 */
[----:B------:R-:W-:-:S03]  /*15490*/  ISETP.NE.AND P1, PT, R16, RZ, PT ;  /* 0x000000ff1000720c */ /* 0x000fc60003f25270 */
        /* <DEDUP_REMOVED lines=17> */
.L_x_4279:
[----:B------:R-:W-:Y:S02]  /*155b0*/  ULDC UR4, c[0x0][0xd38] ;  /* 0x00034e0000047ab9 */ /* 0x000fe40000000800 */
[----:B------:R-:W-:-:S04]  /*155c0*/  IMAD.U32 R3, RZ, RZ, UR4 ;  /* 0x00000004ff037e24 */ /* 0x000fc8000f8e00ff */
[----:B-1----:R-:W-:-:S04]  /*155d0*/  IMAD R9, R9, R3, RZ ;  /* 0x0000000309097224 */ /* 0x002fc800078e02ff */
[----:B------:R-:W-:-:S05]  /*155e0*/  IMAD.IADD R4, R8, 0x1, R9 ;  /* 0x0000000108047824 */ /* 0x000fca00078e0209 */
[----:B------:R-:W-:-:S13]  /*155f0*/  ISETP.GT.AND P6, PT, R4, R0, PT ;  /* 0x000000000400720c */ /* 0x000fda0003fc4270 */
[----:B------:R-:W-:Y:S05]  /*15600*/  @P6 BRA `(.L_x_4215) ;  /* 0x0000000000ac6947 */ /* 0x000fea0003800000 */
.L_x_4218:
        /* <DEDUP_REMOVED lines=37> */
.L_x_4287:
[----:B------:R-:W-:Y:S02]  /*15860*/  ULDC UR4, c[0x0][0xd38] ;  /* 0x00034e0000047ab9 */ /* 0x000fe40000000800 */
[----:B------:R-:W-:-:S04]  /*15870*/  IMAD.U32 R3, RZ, RZ, UR4 ;  /* 0x00000004ff037e24 */ /* 0x000fc8000f8e00ff */
[----:B-1----:R-:W-:-:S04]  /*15880*/  IMAD R9, R9, R3, RZ ;  /* 0x0000000309097224 */ /* 0x002fc800078e02ff */
[----:B------:R-:W-:-:S05]  /*15890*/  IMAD.IADD R4, R9, 0x1, R4 ;  /* 0x0000000109047824 */ /* 0x000fca00078e0204 */
[----:B------:R-:W-:-:S13]  /*158a0*/  ISETP.GT.AND P6, PT, R4, R0, PT ;  /* 0x000000000400720c */ /* 0x000fda0003fc4270 */
[----:B------:R-:W-:Y:S05]  /*158b0*/  @!P6 BRA `(.L_x_4218) ;  /* 0xfffffffc0054e947 */ /* 0x000fea000383ffff */
.L_x_4215:
        /* <DEDUP_REMOVED lines=9> */
.L_x_4292:
[----:B------:R-:W-:-:S13]  /*15950*/  ISETP.NE.AND P0, PT, R8, RZ, PT ;  /* 0x000000ff0800720c */ /* 0x000fda0003f05270 */
[----:B------:R-:W-:Y:S05]  /*15960*/  @!P0 BRA `(.L_x_4220) ;  /* 0x0000000000148947 */ /* 0x000fea0003800000 */
[----:B------:R-:W-:Y:S01]  /*15970*/  UMOV UR4, 0xffffffff ;  /* 0xffffffff00047882 */ /* 0x000fe20000000000 */
[----:B------:R-:W-:Y:S02]  /*15980*/  VIADD R12, R4, 0xffffffff ;  /* 0xffffffff040c7836 */ /* 0x000fe40000000000 */
[----:B------:R-:W-:Y:S05]  /*15990*/  BRA.DIV UR4, `(.L_x_4221) ;  /* 0x0000002a04a47947 */ /* 0x000fea000b800000 */
[----:B0-----:R0:W4:Y:S02]  /*159a0*/  SHFL.IDX PT, R2, R2, R12, 0x1f ;  /* 0x00001f0c02027589 */ /* 0x00112400000e0000 */
.L_x_4295:
[----:B----4-:R-:W-:-:S07]  /*159b0*/  IMAD.MOV.U32 R6, RZ, RZ, R2 ;  /* 0x000000ffff067224 */ /* 0x010fce00078e0002 */
.L_x_4220:
[----:B------:R-:W4:Y:S01]  /*159c0*/  LDL.LU R10, [R1+0xc] ;  /* 0x00000c00010a7983 */ /* 0x000f220000300800 */
[----:B------:R-:W-:Y:S01]  /*159d0*/  IMAD R9, R6, R3, R9 ;  /* 0x0000000306097224 */ /* 0x000fe200078e0209 */
[----:B--2---:R-:W-:-:S03]  /*159e0*/  IABS R6, R5 ;  /* 0x0000000500067213 */ /* 0x004fc60000000000 */
[----:B------:R-:W-:Y:S01]  /*159f0*/  IMAD.IADD R0, R0, 0x1, -R9 ;  /* 0x0000000100007824 */ /* 0x000fe200078e0a09 */
[----:B0-----:R-:W0:Y:S01]  /*15a00*/  I2F.RP R2, R6 ;  /* 0x0000000600027306 */ /* 0x001e220000209400 */
        /* <DEDUP_REMOVED lines=52> */
[----:B-1----:R-:W-:Y:S02]  /*15d50*/  IMAD.IADD R4, R0, 0x1, -R5 ;  /* 0x0000000100047824 */ /* 0x002fe400078e0a05 */
[----:B------:R-:W-:-:S05]  /*15d60*/  IMAD R0, R3, 0x10000, R2 ;  /* 0x0001000003007824 */ /* 0x000fca00078e0202 */
[----:B------:R0:W-:Y:S04]  /*15d70*/  STL [R1+0x8], R0 ;  /* 0x0000080001007387 */ /* 0x0001e80000100800 */
[----:B------:R0:W-:Y:S04]  /*15d80*/  STL [R1+0xc], R10 ;  /* 0x00000c0a01007387 */ /* 0x0001e80000100800 */
[----:B------:R0:W-:Y:S01]  /*15d90*/  STL [R1+0x4], R4 ;  /* 0x0000040401007387 */ /* 0x0001e20000100800 */
[----:B------:R-:W-:Y:S05]  /*15da0*/  BRA `(.L_x_4222) ;  /* 0x0000000000287947 */ /* 0x000fea0003800000 */
.L_x_4216:
        /* <DEDUP_REMOVED lines=10> */
.L_x_4222:
        /* <DEDUP_REMOVED lines=9> */
[----:B------:R-:W0:Y:S01]  /*15ee0*/  @!P0 S2R R0, SR_CgaCtaId ;  /* 0x0000000000008919 */ /* 0x000e220000008800 */
[----:B--2---:R-:W-:Y:S01]  /*15ef0*/  IMAD.MOV.U32 R7, RZ, RZ, R2 ;  /* 0x000000ffff077224 */ /* 0x004fe200078e0002 */
[----:B------:R-:W-:Y:S01]  /*15f00*/  @!P0 MOV R2, 0x400 ;  /* 0x0000040000028802 */ /* 0x000fe20000000f00 */
[----:B---3--:R-:W-:-:S03]  /*15f10*/  IMAD.MOV.U32 R6, RZ, RZ, R3 ;  /* 0x000000ffff067224 */ /* 0x008fc600078e0003 */
[----:B0-----:R-:W-:-:S05]  /*15f20*/  @!P0 LEA R18, R0, R2, 0x18 ;  /* 0x0000000200128211 */ /* 0x001fca00078ec0ff */
[----:B----4-:R3:W-:Y:S01]  /*15f30*/  @!P0 STS.128 [R18+0x388d0], R4 ;  /* 0x0388d00412008388 */ /* 0x0107e20000000c00 */
[----:B------:R-:W-:Y:S06]  /*15f40*/  BAR.ARV 0x5, 0x180 ;  /* 0x0146000000007b1d */ /* 0x000fec0000002000 */
.L_x_4213:
[----:B----4-:R-:W4:Y:S01]  /*15f50*/  LDL R0, [R1+0xc] ;  /* 0x00000c0001007983 */ /* 0x010f220000100800 */
[----:B------:R-:W-:Y:S02]  /*15f60*/  ULDC UR4, c[0x0][0xd3c] ;  /* 0x00034f0000047ab9 */ /* 0x000fe40000000800 */
[----:B----4-:R-:W-:-:S13]  /*15f70*/  ISETP.GE.AND P0, PT, R0, UR4, PT ;  /* 0x0000000400007c0c */ /* 0x010fda000bf06270 */
[----:B------:R-:W-:Y:S05]  /*15f80*/  @!P0 BRA `(.L_x_4223) ;  /* 0xffffff8c00c08947 */ /* 0x000fea000383ffff */
[----:B------:R-:W-:Y:S05]  /*15f90*/  BSYNC B8 ;  /* 0x0000000000087941 */ /* 0x000fea0003800000 */
.L_x_4099:
[----:B0-----:R-:W4:Y:S01]  /*15fa0*/  LDL.LU R0, [R1+0x64] ;  /* 0x0000640001007983 */ /* 0x001f220000300800 */
[----:B------:R-:W-:Y:S01]  /*15fb0*/  BSSY B0, `(.L_x_4224) ;  /* 0x000000b000007945 */ /* 0x000fe20003800000 */
[----:B--23--:R-:W0:Y:S01]  /*15fc0*/  S2R R5, SR_CgaCtaId ;  /* 0x0000000000057919 */ /* 0x00ce220000008800 */
[----:B----4-:R-:W-:-:S05]  /*15fd0*/  VIADD R0, R0, 0x1 ;  /* 0x0000000100007836 */ /* 0x010fca0000000000 */
[----:B-1----:R-:W-:-:S04]  /*15fe0*/  LEA.HI R2, R0, R0, RZ, 0x1 ;  /* 0x0000000000027211 */ /* 0x002fc800078f08ff */
[----:B------:R-:W-:Y:S02]  /*15ff0*/  LOP3.LUT R3, R2, 0xfffffffe, RZ, 0xc0, !PT ;  /* 0xfffffffe02037812 */ /* 0x000fe400078ec0ff */
[----:B------:R-:W-:-:S03]  /*16000*/  MOV R2, 0x400 ;  /* 0x0000040000027802 */ /* 0x000fc60000000f00 */
[----:B------:R-:W-:Y:S01]  /*16010*/  IMAD.IADD R0, R0, 0x1, -R3 ;  /* 0x0000000100007824 */ /* 0x000fe200078e0a03 */
[----:B0-----:R-:W-:-:S04]  /*16020*/  LEA R9, R5, R2, 0x18 ;  /* 0x0000000205097211 */ /* 0x001fc800078ec0ff */
[----:B------:R-:W-:-:S04]  /*16030*/  SHF.L.U32 R0, R0, 0x1f, RZ ;  /* 0x0000001f00007819 */ /* 0x000fc800000006ff */
[----:B------:R-:W0:Y:S02]  /*16040*/  SYNCS.PHASECHK.TRANS64.TRYWAIT P0, [R9+URZ+0x38820], R0 ;  /* 0x03882000090075a7 */ /* 0x000e24000800017f */
[----:B0-----:R-:W-:Y:S05]  /*16050*/  @!P0 BRA `(.L_x_4225) ;  /* 0x00000024001c8947 */ /* 0x001fea0003800000 */
.L_x_4296:
[----:B------:R-:W-:Y:S05]  /*16060*/  BSYNC B0 ;  /* 0x0000000000007941 */ /* 0x000fea0003800000 */
.L_x_4224:
[----:B------:R-:W-:-:S03]  /*16070*/  UMOV UR4, 0xffffffff ;  /* 0xffffffff00047882 */ /* 0x000fc60000000000 */
[----:B------:R-:W-:Y:S05]  /*16080*/  BRA.DIV UR4, `(.L_x_4226) ;  /* 0x0000002604247947 */ /* 0x000fea000b800000 */
[----:B0-----:R-:W0:Y:S02]  /*16090*/  S2R R0, SR_TID.X ;  /* 0x0000000000007919 */ /* 0x001e240000002100 */
[----:B0-----:R-:W-:-:S04]  /*160a0*/  SHF.R.U32.HI R0, RZ, 0x5, R0 ;  /* 0x00000005ff007819 */ /* 0x001fc80000011600 */
[----:B------:R-:W-:-:S05]  /*160b0*/  LOP3.LUT R0, R0, 0x3, RZ, 0xc0, !PT ;  /* 0x0000000300007812 */ /* 0x000fca00078ec0ff */
[----:B------:R0:W1:Y:S02]  /*160c0*/  SHFL.IDX PT, R14, R0, RZ, 0x1f ;  /* 0x00001fff000e7589 */ /* 0x00006400000e0000 */
.L_x_4299:
[----:B-1----:R-:W-:Y:S01]  /*160d0*/  ISETP.NE.AND P0, PT, R14, RZ, PT ;  /* 0x000000ff0e00720c */ /* 0x002fe20003f05270 */
[----:B------:R-:W-:-:S12]  /*160e0*/  BSSY B0, `(.L_x_4227) ;  /* 0x0000020000007945 */ /* 0x000fd80003800000 */
[----:B------:R-:W-:Y:S05]  /*160f0*/  @P0 BRA `(.L_x_4228) ;  /* 0x0000000000780947 */ /* 0x000fea0003800000 */
[----:B------:R-:W-:-:S03]  /*16100*/  UMOV UR4, 0xffffffff ;  /* 0xffffffff00047882 */ /* 0x000fc60000000000 */
[----:B------:R-:W-:Y:S05]  /*16110*/  BRA.DIV UR4, `(.L_x_4229) ;  /* 0x0000002604347947 */ /* 0x000fea000b800000 */
[----:B------:R-:W-:-:S13]  /*16120*/  ELECT P6, URZ, PT ;  /* 0x00000000003f782f */ /* 0x000fda00038c0000 */
.L_x_4302:
[----:B------:R-:W-:Y:S05]  /*16130*/  @!P6 BRA `(.L_x_4228) ;  /* 0x000000000068e947 */ /* 0x000fea0003800000 */
[----:B------:R-:W2:Y:S04]  /*16140*/  LDL R2, [R1+0x10] ;  /* 0x0000100001027983 */ /* 0x000ea80000100800 */
[----:B------:R-:W3:Y:S01]  /*16150*/  LDL.LU R6, [R1+0x18] ;  /* 0x0000180001067983 */ /* 0x000ee20000300800 */
[----:B0-----:R-:W-:-:S04]  /*16160*/  VIADD R0, R9, 0x38840 ;  /* 0x0003884009007836 */ /* 0x001fc80000000000 */
[C---:B--2---:R-:W-:Y:S02]  /*16170*/  IMAD R5, R2.reuse, 0x8, R0 ;  /* 0x0000000802057824 */ /* 0x044fe400078e0200 */
[----:B------:R-:W-:Y:S01]  /*16180*/  VIADD R2, R2, 0x1 ;  /* 0x0000000102027836 */ /* 0x000fe20000000000 */
[----:B---3--:R-:W-:-:S04]  /*16190*/  SHF.L.U32 R4, R6, 0x1f, RZ ;  /* 0x0000001f06047819 */ /* 0x008fc800000006ff */
[----:B------:R-:W-:Y:S01]  /*161a0*/  ISETP.NE.AND P1, PT, R2, 0x2, PT ;  /* 0x000000020200780c */ /* 0x000fe20003f25270 */
[----:B------:R-:W0:Y:S03]  /*161b0*/  SYNCS.PHASECHK.TRANS64.TRYWAIT P0, [R5+URZ], R4 ;  /* 0x00000004050075a7 */ /* 0x000e26000800017f */
[----:B------:R-:W-:-:S04]  /*161c0*/  SEL R3, RZ, 0x1, P1 ;  /* 0x00000001ff037807 */ /* 0x000fc80000800000 */
[----:B------:R-:W-:Y:S02]  /*161d0*/  LOP3.LUT R6, R6, R3, RZ, 0x3c, !PT ;  /* 0x0000000306067212 */ /* 0x000fe400078e3cff */
[----:B------:R-:W-:Y:S02]  /*161e0*/  SEL R3, R2, RZ, P1 ;  /* 0x000000ff02037207 */ /* 0x000fe40000800000 */
[----:B------:R-:W-:-:S03]  /*161f0*/  SHF.L.U32 R2, R6, 0x1f, RZ ;  /* 0x0000001f06027819 */ /* 0x000fc600000006ff */
[----:B------:R-:W-:Y:S01]  /*16200*/  IMAD R7, R3, 0x8, R0 ;  /* 0x0000000803077824 */ /* 0x000fe200078e0200 */
[----:B0-----:R-:W-:Y:S06]  /*16210*/  @!P0 BRA `(.L_x_4230) ;  /* 0x0000002400148947 */ /* 0x001fec0003800000 */
.L_x_4303:
[----:B------:R-:W0:Y:S01]  /*16220*/  LDL.LU R6, [R1+0x10] ;  /* 0x0000100001067983 */ /* 0x000e220000300800 */
[----:B------:R-:W1:Y:S01]  /*16230*/  SYNCS.PHASECHK.TRANS64.TRYWAIT P0, [R7+URZ], R2 ;  /* 0x00000002070075a7 */ /* 0x000e62000800017f */
[----:B------:R-:W-:-:S04]  /*16240*/  VIADD R0, R9, 0x38860 ;  /* 0x0003886009007836 */ /* 0x000fc80000000000 */
[----:B0-----:R-:W-:Y:S01]  /*16250*/  IMAD R5, R6, 0x8, R0 ;  /* 0x0000000806057824 */ /* 0x001fe200078e0200 */
[----:B-1----:R-:W-:Y:S06]  /*16260*/  @!P0 BRA `(.L_x_4231) ;  /* 0x0000002400148947 */ /* 0x002fec0003800000 */
.L_x_4304:
[----:B------:R-:W1:Y:S02]  /*16270*/  SYNCS.PHASECHK.TRANS64.TRYWAIT P0, [R5+URZ], R4 ;  /* 0x00000004050075a7 */ /* 0x000e64000800017f */
[----:B-1----:R-:W-:Y:S05]  /*16280*/  @!P0 BRA `(.L_x_4232) ;  /* 0x0000002400208947 */ /* 0x002fea0003800000 */
.L_x_4305:
[----:B------:R-:W-:-:S07]  /*16290*/  IMAD R3, R3, 0x8, R0 ;  /* 0x0000000803037824 */ /* 0x000fce00078e0200 */
.L_x_4233:
[----:B--2---:R2:W3:Y:S02]  /*162a0*/  SYNCS.PHASECHK.TRANS64.TRYWAIT P0, [R3+URZ], R2 ;  /* 0x00000002030075a7 */ /* 0x0044e4000800017f */
[----:B---3--:R-:W-:Y:S05]  /*162b0*/  @!P0 NANOSLEEP.SYNCS 0x989680 ;  /* 0x009896800000895d */ /* 0x008fea0003900000 */
[----:B------:R-:W3:Y:S02]  /*162c0*/  @!P0 SYNCS.PHASECHK.TRANS64 P0, [R3+URZ], R2 ;  /* 0x00000002030085a7 */ /* 0x000ee4000800007f */
[----:B---3--:R-:W-:Y:S05]  /*162d0*/  @!P0 BRA `(.L_x_4233) ;  /* 0xfffffffc00f08947 */ /* 0x008fea000383ffff */
.L_x_4228:
[----:B------:R-:W-:Y:S05]  /*162e0*/  BSYNC B0 ;  /* 0x0000000000007941 */ /* 0x000fea0003800000 */
.L_x_4227:
[----:B------:R-:W-:Y:S05]  /*162f0*/  EXIT ;  /* 0x000000000000794d */ /* 0x000fea0003800000 */
.L_x_4056:
[----:B0-----:R-:W-:-:S04]  /*16300*/  IMAD.U32 R0, RZ, RZ, UR41 ;  /* 0x00000029ff007e24 */ /* 0x001fc8000f8e00ff */
[----:B------:R0:W1:Y:S03]  /*16310*/  SYNCS.PHASECHK.TRANS64.TRYWAIT P1, [R0+URZ+0x38800], R3 ;  /* 0x03880003000075a7 */ /* 0x000066000802017f */
[----:B-1----:R-:W-:Y:S05]  /*16320*/  @!P1 NANOSLEEP.SYNCS 0x989680 ;  /* 0x009896800000995d */ /* 0x002fea0003900000 */
[----:B------:R-:W1:Y:S02]  /*16330*/  @!P1 SYNCS.PHASECHK.TRANS64 P1, [R0+URZ+0x38800], R3 ;  /* 0x03880003000095a7 */ /* 0x000e64000802007f */
[----:B-1----:R-:W-:Y:S05]  /*16340*/  @!P1 BRA `(.L_x_4056) ;  /* 0xfffffffc00ec9947 */ /* 0x002fea000383ffff */
[----:B------:R-:W-:Y:S05]  /*16350*/  BRA `(.L_x_4234) ;  /* 0xfffffed800907947 */ /* 0x000fea000383ffff */
.L_x_4060:
[----:B--2---:R2:W3:Y:S02]  /*16360*/  SYNCS.PHASECHK.TRANS64.TRYWAIT P1, [R6+URZ+0x38830], R5 ;  /* 0x03883005060075a7 */ /* 0x0044e4000802017f */
[----:B---3--:R-:W-:Y:S05]  /*16370*/  @!P1 NANOSLEEP.SYNCS 0x989680 ;  /* 0x009896800000995d */ /* 0x008fea0003900000 */
[----:B------:R-:W3:Y:S02]  /*16380*/  @!P1 SYNCS.PHASECHK.TRANS64 P1, [R6+URZ+0x38830], R5 ;  /* 0x03883005060095a7 */ /* 0x000ee4000802007f */
[----:B---3--:R-:W-:Y:S05]  /*16390*/  @!P1 BRA `(.L_x_4060) ;  /* 0xfffffffc00f09947 */ /* 0x008fea000383ffff */
[----:B------:R-:W-:Y:S05]  /*163a0*/  BRA `(.L_x_4059) ;  /* 0xfffffed800ac7947 */ /* 0x000fea000383ffff */
.L_x_4061:
[----:B0-----:R-:W-:-:S04]  /*163b0*/  IMAD.U32 R4, RZ, RZ, UR41 ;  /* 0x00000029ff047e24 */ /* 0x001fc8000f8e00ff */
[----:B------:R0:W3:Y:S03]  /*163c0*/  SYNCS.PHASECHK.TRANS64.TRYWAIT P1, [R4+URZ+0x38810], R3 ;  /* 0x03881003040075a7 */ /* 0x0000e6000802017f */
[----:B---3--:R-:W-:Y:S05]  /*163d0*/  @!P1 NANOSLEEP.SYNCS 0x989680 ;  /* 0x009896800000995d */ /* 0x008fea0003900000 */
[----:B------:R-:W3:Y:S02]  /*163e0*/  @!P1 SYNCS.PHASECHK.TRANS64 P1, [R4+URZ+0x38810], R3 ;  /* 0x03881003040095a7 */ /* 0x000ee4000802007f */
[----:B---3--:R-:W-:Y:S05]  /*163f0*/  @!P1 BRA `(.L_x_4061) ;  /* 0xfffffffc00ec9947 */ /* 0x008fea000383ffff */
[----:B------:R-:W-:Y:S05]  /*16400*/  BRA `(.L_x_4235) ;  /* 0xfffffedc00347947 */ /* 0x000fea000383ffff */
.L_x_4065:
[----:B----4-:R4:W0:Y:S02]  /*16410*/  SYNCS.PHASECHK.TRANS64.TRYWAIT P1, [R6+URZ+0x38850], R5 ;  /* 0x03885005060075a7 */ /* 0x010824000802017f */
[----:B0-----:R-:W-:Y:S05]  /*16420*/  @!P1 NANOSLEEP.SYNCS 0x989680 ;  /* 0x009896800000995d */ /* 0x001fea0003900000 */
[----:B------:R-:W0:Y:S02]  /*16430*/  @!P1 SYNCS.PHASECHK.TRANS64 P1, [R6+URZ+0x38850], R5 ;  /* 0x03885005060095a7 */ /* 0x000e24000802007f */
[----:B0-----:R-:W-:Y:S05]  /*16440*/  @!P1 BRA `(.L_x_4065) ;  /* 0xfffffffc00f09947 */ /* 0x001fea000383ffff */
[----:B------:R-:W-:Y:S05]  /*16450*/  BRA `(.L_x_4064) ;  /* 0xfffffedc00407947 */ /* 0x000fea000383ffff */
.L_x_4070:
[----:B-1----:R-:W-:-:S04]  /*16460*/  IMAD.U32 R5, RZ, RZ, UR5 ;  /* 0x00000005ff057e24 */ /* 0x002fc8000f8e00ff */
[----:B------:R1:W2:Y:S03]  /*16470*/  SYNCS.PHASECHK.TRANS64.TRYWAIT P3, [R5+URZ+0x38830], R4 ;  /* 0x03883004050075a7 */ /* 0x0002a6000806017f */
[----:B--2---:R-:W-:Y:S05]  /*16480*/  @!P3 NANOSLEEP.SYNCS 0x989680 ;  /* 0x009896800000b95d */ /* 0x004fea0003900000 */
[----:B------:R-:W2:Y:S02]  /*16490*/  @!P3 SYNCS.PHASECHK.TRANS64 P3, [R5+URZ+0x38830], R4 ;  /* 0x038830040500b5a7 */ /* 0x000ea4000806007f */
[----:B--2---:R-:W-:Y:S05]  /*164a0*/  @!P3 BRA `(.L_x_4070) ;  /* 0xfffffffc00ecb947 */ /* 0x004fea000383ffff */
[----:B------:R-:W-:Y:S05]  /*164b0*/  BRA `(.L_x_4069) ;  /* 0xfffffefc00cc7947 */ /* 0x000fea000383ffff */
.L_x_4074:
[----:B-1----:R-:W-:-:S04]  /*164c0*/  IMAD.U32 R5, RZ, RZ, UR5 ;  /* 0x00000005ff057e24 */ /* 0x002fc8000f8e00ff */
[----:B------:R1:W3:Y:S03]  /*164d0*/  SYNCS.PHASECHK.TRANS64.TRYWAIT P3, [R5+URZ+0x38850], R4 ;  /* 0x03885004050075a7 */ /* 0x0002e6000806017f */
[----:B---3--:R-:W-:Y:S05]  /*164e0*/  @!P3 NANOSLEEP.SYNCS 0x989680 ;  /* 0x009896800000b95d */ /* 0x008fea0003900000 */
[----:B------:R-:W3:Y:S02]  /*164f0*/  @!P3 SYNCS.PHASECHK.TRANS64 P3, [R5+URZ+0x38850], R4 ;  /* 0x038850040500b5a7 */ /* 0x000ee4000806007f */
[----:B---3--:R-:W-:Y:S05]  /*16500*/  @!P3 BRA `(.L_x_4074) ;  /* 0xfffffffc00ecb947 */ /* 0x008fea000383ffff */
[----:B------:R-:W-:Y:S05]  /*16510*/  BRA `(.L_x_4073) ;  /* 0xffffff0000487947 */ /* 0x000fea000383ffff */
.L_x_4113:
        /* <DEDUP_REMOVED lines=11> */
.L_x_4237:
[----:B------:R-:W-:Y:S05]  /*165d0*/  BSYNC B0 ;  /* 0x0000000000007941 */ /* 0x000fea0003800000 */
.L_x_4236:
[----:B------:R-:W-:Y:S05]  /*165e0*/  BRA `(.L_x_4238) ;  /* 0xffffff9400c87947 */ /* 0x000fea000383ffff */
.L_x_4115:
[----:B------:R-:W-:Y:S01]  /*165f0*/  BSSY B0, `(.L_x_4239) ;  /* 0x0000006000007945 */ /* 0x000fe20003800000 */
[----:B------:R-:W-:-:S07]  /*16600*/  IMAD.MOV.U32 R15, RZ, RZ, -0x1 ;  /* 0xffffffffff0f7424 */ /* 0x000fce00078e00ff */
[----:B012---:R-:W-:Y:S05]  /*16610*/  WARPSYNC.COLLECTIVE R15, `(.L_x_4240) ;  /* 0x000000000f0c7348 */ /* 0x007fea0003c00000 */
[----:B------:R-:W-:Y:S02]  /*16620*/  ELECT P6, UR62, PT ;  /* 0x00000000003e782f */ /* 0x000fe400038c0000 */
[----:B------:R-:W-:Y:S01]  /*16630*/  MOV R14, UR62 ;  /* 0x0000003e000e7c02 */ /* 0x000fe20008000f00 */
[----:B012---:R-:W-:Y:S10]  /*16640*/  ENDCOLLECTIVE ;  /* 0x000000000000791b */ /* 0x007ff40003800000 */
.L_x_4240:
[----:B------:R-:W-:Y:S05]  /*16650*/  BSYNC B0 ;  /* 0x0000000000007941 */ /* 0x000fea0003800000 */
.L_x_4239:
[----:B------:R-:W-:Y:S05]  /*16660*/  BRA `(.L_x_4241) ;  /* 0xffffff9400cc7947 */ /* 0x000fea000383ffff */
.L_x_4117:
[----:B---3--:R3:W4:Y:S02]  /*16670*/  SYNCS.PHASECHK.TRANS64.TRYWAIT P0, [R0+URZ+0x38840], R2 ;  /* 0x03884002000075a7 */ /* 0x008724000800017f */
[----:B----4-:R-:W-:Y:S05]  /*16680*/  @!P0 NANOSLEEP.SYNCS 0x989680 ;  /* 0x009896800000895d */ /* 0x010fea0003900000 */
[----:B------:R-:W4:Y:S02]  /*16690*/  @!P0 SYNCS.PHASECHK.TRANS64 P0, [R0+URZ+0x38840], R2 ;  /* 0x03884002000085a7 */ /* 0x000f24000800007f */
[----:B----4-:R-:W-:Y:S05]  /*166a0*/  @!P0 BRA `(.L_x_4117) ;  /* 0xfffffffc00f08947 */ /* 0x010fea000383ffff */
[----:B------:R-:W-:Y:S05]  /*166b0*/  BRA `(.L_x_4242) ;  /* 0xffffff9800307947 */ /* 0x000fea000383ffff */
.L_x_4121:
[----:B------:R0:W5:Y:S01]  /*166c0*/  LDL R0, [R1+0x38] ;  /* 0x0000380001007983 */ /* 0x0001620000100800 */
        /* <DEDUP_REMOVED lines=8> */
.L_x_4243:
[----:B------:R-:W-:Y:S02]  /*16750*/  IMAD.MOV.U32 R13, RZ, RZ, R3 ;  /* 0x000000ffff0d7224 */ /* 0x000fe400078e0003 */
[----:B------:R-:W-:Y:S01]  /*16760*/  IMAD.MOV.U32 R4, RZ, RZ, R14 ;  /* 0x000000ffff047224 */ /* 0x000fe200078e000e */
[----:B------:R-:W-:-:S07]  /*16770*/  LOP3.LUT R6, R6, 0x7f, RZ, 0xc0, !PT ;  /* 0x0000007f06067812 */ /* 0x000fce00078ec0ff */
[----:B------:R-:W-:Y:S05]  /*16780*/  WARPSYNC.COLLECTIVE R15, `(.L_x_4244) ;  /* 0x000000000f087348 */ /* 0x000fea0003c00000 */
[----:B------:R0:W1:Y:S02]  /*16790*/  SHFL.IDX P6, R14, R13, R12, R11 ;  /* 0x0000000c0d0e7389 */ /* 0x00006400000c000b */
[----:B01----:R-:W-:Y:S01]  /*167a0*/  ENDCOLLECTIVE ;  /* 0x000000000000791b */ /* 0x003fe20003800000 */
.L_x_4244:
[----:B------:R-:W-:-:S05]  /*167b0*/  SHF.R.U32.HI R6, RZ, 0x3, R6 ;  /* 0x00000003ff067819 */ /* 0x000fca0000011606 */
[----:B------:R-:W-:-:S05]  /*167c0*/  IMAD R10, R10, 0x40, R6 ;  /* 0x000000400a0a7824 */ /* 0x000fca00078e0206 */
[----:B------:R0:W-:Y:S01]  /*167d0*/  STL [R1+0x4], R10 ;  /* 0x0000040a01007387 */ /* 0x0001e20000100800 */
[----:B------:R-:W-:Y:S02]  /*167e0*/  IMAD.MOV.U32 R13, RZ, RZ, R2 ;  /* 0x000000ffff0d7224 */ /* 0x000fe400078e0002 */
[----:B------:R-:W-:Y:S02]  /*167f0*/  IMAD.MOV.U32 R12, RZ, RZ, 0x1 ;  /* 0x00000001ff0c7424 */ /* 0x000fe400078e00ff */
[----:B------:R-:W-:-:S07]  /*16800*/  IMAD.MOV.U32 R5, RZ, RZ, R14 ;  /* 0x000000ffff057224 */ /* 0x000fce00078e000e */
[----:B0-----:R-:W-:Y:S05]  /*16810*/  WARPSYNC.COLLECTIVE R15, `(.L_x_4245) ;  /* 0x000000000f087348 */ /* 0x001fea0003c00000 */
[----:B------:R1:W2:Y:S02]  /*16820*/  SHFL.IDX P6, R14, R13, R12, R11 ;  /* 0x0000000c0d0e7389 */ /* 0x0002a400000c000b */
[----:B012---:R-:W-:Y:S01]  /*16830*/  ENDCOLLECTIVE ;  /* 0x000000000000791b */ /* 0x007fe20003800000 */
.L_x_4245:
[----:B------:R-:W-:Y:S02]  /*16840*/  IMAD.MOV.U32 R13, RZ, RZ, R3 ;  /* 0x000000ffff0d7224 */ /* 0x000fe400078e0003 */
[----:B------:R-:W-:-:S07]  /*16850*/  IMAD.MOV.U32 R6, RZ, RZ, R14 ;  /* 0x000000ffff067224 */ /* 0x000fce00078e000e */
[----:B------:R-:W-:Y:S05]  /*16860*/  WARPSYNC.COLLECTIVE R15, `(.L_x_4246) ;  /* 0x000000000f087348 */ /* 0x000fea0003c00000 */
[----:B------:R0:W1:Y:S02]  /*16870*/  SHFL.IDX P6, R14, R13, R12, R11 ;  /* 0x0000000c0d0e7389 */ /* 0x00006400000c000b */
[----:B01----:R-:W-:Y:S01]  /*16880*/  ENDCOLLECTIVE ;  /* 0x000000000000791b */ /* 0x003fe20003800000 */
.L_x_4246:
[----:B------:R-:W-:Y:S02]  /*16890*/  IMAD.MOV.U32 R13, RZ, RZ, R2 ;  /* 0x000000ffff0d7224 */ /* 0x000fe400078e0002 */
[----:B------:R-:W-:Y:S02]  /*168a0*/  IMAD.MOV.U32 R12, RZ, RZ, 0x2 ;  /* 0x00000002ff0c7424 */ /* 0x000fe400078e00ff */
[----:B------:R-:W-:Y:S02]  /*168b0*/  IMAD R0, R0, R7, RZ ;  /* 0x0000000700007224 */ /* 0x000fe400078e02ff */
[----:B------:R-:W-:-:S03]  /*168c0*/  VIADD R7, R10, 0x10 ;  /* 0x000000100a077836 */ /* 0x000fc60000000000 */
[----:B------:R-:W-:Y:S02]  /*168d0*/  ISETP.GE.AND P1, PT, R10, R0, PT ;  /* 0x000000000a00720c */ /* 0x000fe40003f26270 */
[----:B------:R0:W-:Y:S11]  /*168e0*/  STL [R1+0x50], R7 ;  /* 0x0000500701007387 */ /* 0x0001f60000100800 */
        /* <DEDUP_REMOVED lines=8> */
[----:B------:R1:W-:Y:S01]  /*16970*/  @!P1 LDGSTS.E.BYPASS.LTC128B.128 [R8+0x20400], desc[UR38][R4.64], !P0 ;  /* 0x2040000004089fae */ /* 0x0003e2000c101d66 */
[----:B------:R-:W-:Y:S01]  /*16980*/  ISETP.GE.AND P1, PT, R7, R0, PT ;  /* 0x000000000700720c */ /* 0x000fe20003f26270 */
[----:B0-----:R-:W-:-:S05]  /*16990*/  VIADD R7, R10, 0x20 ;  /* 0x000000200a077836 */ /* 0x001fca0000000000 */
[----:B------:R0:W-:Y:S01]  /*169a0*/  STL [R1+0x5c], R7 ;  /* 0x00005c0701007387 */ /* 0x0001e20000100800 */
[----:B-1----:R-:W-:-:S07]  /*169b0*/  IMAD.MOV.U32 R4, RZ, RZ, R14 ;  /* 0x000000ffff047224 */ /* 0x002fce00078e000e */
[----:B0-----:R-:W-:Y:S05]  /*169c0*/  WARPSYNC.COLLECTIVE R15, `(.L_x_4247) ;  /* 0x000000000f087348 */ /* 0x001fea0003c00000 */
[----:B------:R1:W2:Y:S02]  /*169d0*/  SHFL.IDX P6, R14, R13, R12, R11 ;  /* 0x0000000c0d0e7389 */ /* 0x0002a400000c000b */
[----:B012---:R-:W-:Y:S01]  /*169e0*/  ENDCOLLECTIVE ;  /* 0x000000000000791b */ /* 0x007fe20003800000 */
.L_x_4247:
        /* <DEDUP_REMOVED lines=10> */
.L_x_4248:
[----:B------:R-:W-:Y:S01]  /*16a90*/  @!PT LDS RZ, [RZ] ;  /* 0x00000000fffff984 */ /* 0x000fe20000000800 */
[----:B------:R-:W-:Y:S01]  /*16aa0*/  @!PT LDS RZ, [RZ] ;  /* 0x00000000fffff984 */ /* 0x000fe20000000800 */
[----:B------:R-:W-:Y:S01]  /*16ab0*/  @!PT LDS RZ, [RZ] ;  /* 0x00000000fffff984 */ /* 0x000fe20000000800 */
[----:B------:R0:W-:Y:S01]  /*16ac0*/  @!P1 LDGSTS.E.BYPASS.LTC128B.128 [R8+0x20c00], desc[UR38][R4.64], !P0 ;  /* 0x20c0000004089fae */ /* 0x0001e2000c101d66 */
[----:B------:R-:W-:Y:S01]  /*16ad0*/  ISETP.GE.AND P1, PT, R7, R0, PT ;  /* 0x000000000700720c */ /* 0x000fe20003f26270 */
[----:B------:R-:W-:Y:S02]  /*16ae0*/  IMAD.MOV.U32 R13, RZ, RZ, R2 ;  /* 0x000000ffff0d7224 */ /* 0x000fe400078e0002 */
[----:B------:R-:W-:Y:S02]  /*16af0*/  IMAD.MOV.U32 R12, RZ, RZ, 0x3 ;  /* 0x00000003ff0c7424 */ /* 0x000fe400078e00ff */
[----:B0-----:R-:W-:-:S08]  /*16b00*/  IMAD.MOV.U32 R4, RZ, RZ, R14 ;  /* 0x000000ffff047224 */ /* 0x001fd000078e000e */
[----:B------:R-:W-:Y:S05]  /*16b10*/  WARPSYNC.COLLECTIVE R15, `(.L_x_4249) ;  /* 0x000000000f087348 */ /* 0x000fea0003c00000 */
[----:B------:R0:W1:Y:S02]  /*16b20*/  SHFL.IDX P6, R14, R13, R12, R11 ;  /* 0x0000000c0d0e7389 */ /* 0x00006400000c000b */
[----:B01----:R-:W-:Y:S01]  /*16b30*/  ENDCOLLECTIVE ;  /* 0x000000000000791b */ /* 0x003fe20003800000 */
.L_x_4249:
        /* <DEDUP_REMOVED lines=9> */
[----:B------:R0:W-:Y:S02]  /*16bd0*/  @!P1 LDGSTS.E.BYPASS.LTC128B.128 [R8+0x21400], desc[UR38][R4.64], !P0 ;  /* 0x2140000004089fae */ /* 0x0001e4000c101d66 */
[----:B0-----:R-:W-:-:S07]  /*16be0*/  IMAD.MOV.U32 R4, RZ, RZ, R14 ;  /* 0x000000ffff047224 */ /* 0x001fce00078e000e */
[----:B------:R-:W-:Y:S05]  /*16bf0*/  WARPSYNC.COLLECTIVE R15, `(.L_x_4250) ;  /* 0x000000000f087348 */ /* 0x000fea0003c00000 */
[----:B------:R0:W1:Y:S02]  /*16c00*/  SHFL.IDX P6, R14, R13, R12, R11 ;  /* 0x0000000c0d0e7389 */ /* 0x00006400000c000b */
[----:B01----:R-:W-:Y:S01]  /*16c10*/  ENDCOLLECTIVE ;  /* 0x000000000000791b */ /* 0x003fe20003800000 */
.L_x_4250:
[----:B------:R-:W-:Y:S01]  /*16c20*/  IMAD.MOV.U32 R3, RZ, RZ, R14 ;  /* 0x000000ffff037224 */ /* 0x000fe200078e000e */
[----:B------:R-:W-:Y:S06]  /*16c30*/  BRA `(.L_x_4251) ;  /* 0xffffff9c006c7947 */ /* 0x000fec000383ffff */
.L_x_4125:
[----:B------:R-:W2:Y:S04]  /*16c40*/  LDL.LU R12, [R1+0x38] ;  /* 0x00003800010c7983 */ /* 0x000ea80000300800 */
[----:B------:R-:W3:Y:S04]  /*16c50*/  LDL.LU R11, [R1+0x4] ;  /* 0x00000400010b7983 */ /* 0x000ee80000300800 */
[----:B------:R-:W4:Y:S04]  /*16c60*/  LDL.LU R9, [R1+0x50] ;  /* 0x0000500001097983 */ /* 0x000f280000300800 */
[----:B------:R-:W5:Y:S01]  /*16c70*/  LDL.LU R8, [R1+0x5c] ;  /* 0x00005c0001087983 */ /* 0x000f620000300800 */
[----:B------:R-:W-:Y:S01]  /*16c80*/  LOP3.LUT R19, R19, 0xffffffdf, RZ, 0xc0, !PT ;  /* 0xffffffdf13137812 */ /* 0x000fe200078ec0ff */
[----:B------:R-:W-:Y:S01]  /*16c90*/  BSSY B0, `(.L_x_4252) ;  /* 0x0000015000007945 */ /* 0x000fe20003800000 */
[----:B------:R-:W-:-:S02]  /*16ca0*/  IMAD.MOV.U32 R13, RZ, RZ, R4 ;  /* 0x000000ffff0d7224 */ /* 0x000fc400078e0004 */
[----:B------:R-:W-:Y:S02]  /*16cb0*/  IMAD.MOV.U32 R15, RZ, RZ, -0x1 ;  /* 0xffffffffff0f7424 */ /* 0x000fe400078e00ff */
[----:B--2---:R-:W-:Y:S02]  /*16cc0*/  IMAD R7, R12, R7, RZ ;  /* 0x000000070c077224 */ /* 0x004fe400078e02ff */
[----:B------:R-:W-:-:S03]  /*16cd0*/  IMAD.MOV.U32 R12, RZ, RZ, RZ ;  /* 0x000000ffff0c7224 */ /* 0x000fc600078e00ff */
[-C--:B---3--:R-:W-:Y:S01]  /*16ce0*/  ISETP.GE.AND P2, PT, R11, R7.reuse, PT ;  /* 0x000000070b00720c */ /* 0x088fe20003f46270 */
[----:B------:R-:W-:Y:S01]  /*16cf0*/  IMAD.MOV.U32 R11, RZ, RZ, 0x181f ;  /* 0x0000181fff0b7424 */ /* 0x000fe200078e00ff */
[-C--:B----4-:R-:W-:Y:S02]  /*16d00*/  ISETP.GE.AND P3, PT, R9, R7.reuse, PT ;  /* 0x000000070900720c */ /* 0x090fe40003f66270 */
[----:B-----5:R-:W-:-:S09]  /*16d10*/  ISETP.GE.AND P4, PT, R8, R7, PT ;  /* 0x000000070800720c */ /* 0x020fd20003f86270 */
[----:B------:R-:W-:-:S04]  /*16d20*/  @!P2 LOP3.LUT R2, R5, 0x40, RZ, 0xc0, !PT ;  /* 0x000000400502a812 */ /* 0x000fc800078ec0ff */
[----:B------:R-:W-:-:S04]  /*16d30*/  @!P2 SHF.R.U32.HI R2, RZ, 0x2, R2 ;  /* 0x00000002ff02a819 */ /* 0x000fc80000011602 */
[----:B------:R-:W-:Y:S02]  /*16d40*/  @!P2 ISETP.NE.U32.AND P6, PT, R2, RZ, PT ;  /* 0x000000ff0200a20c */ /* 0x000fe40003fc5070 */
[----:B------:R-:W-:-:S04]  /*16d50*/  @!P2 LOP3.LUT R2, R6, 0x80, RZ, 0xc0, !PT ;  /* 0x000000800602a812 */ /* 0x000fc800078ec0ff */
[----:B------:R-:W-:-:S07]  /*16d60*/  @!P2 SHF.R.U32.HI R2, RZ, 0x3, R2 ;  /* 0x00000003ff02a819 */ /* 0x000fce0000011602 */
[----:B------:R-:W-:Y:S02]  /*16d70*/  @P6 LOP3.LUT R19, R19, 0x20, RZ, 0xfc, !PT ;  /* 0x0000002013136812 */ /* 0x000fe400078efcff */
[----:B------:R-:W-:Y:S02]  /*16d80*/  @!P2 ISETP.NE.U32.AND P6, PT, R2, RZ, PT ;  /* 0x000000ff0200a20c */ /* 0x000fe40003fc5070 */
[----:B------:R-:W-:-:S11]  /*16d90*/  LOP3.LUT R19, R19, 0xffffffef, RZ, 0xc0, !PT ;  /* 0xffffffef13137812 */ /* 0x000fd600078ec0ff */
[----:B------:R-:W-:-:S07]  /*16da0*/  @P6 LOP3.LUT R19, R19, 0x10, RZ, 0xfc, !PT ;  /* 0x0000001013136812 */ /* 0x000fce00078efcff */
[----:B------:R-:W-:Y:S05]  /*16db0*/  WARPSYNC.COLLECTIVE R15, `(.L_x_4253) ;  /* 0x000000000f087348 */ /* 0x000fea0003c00000 */
[----:B------:R0:W1:Y:S02]  /*16dc0*/  SHFL.IDX P6, R14, R13, R12, R11 ;  /* 0x0000000c0d0e7389 */ /* 0x00006400000c000b */
[----:B01----:R-:W-:Y:S01]  /*16dd0*/  ENDCOLLECTIVE ;  /* 0x000000000000791b */ /* 0x003fe20003800000 */
.L_x_4253:
[----:B------:R-:W-:Y:S05]  /*16de0*/  BSYNC B0 ;  /* 0x0000000000007941 */ /* 0x000fea0003800000 */
.L_x_4252:
[----:B------:R0:W-:Y:S04]  /*16df0*/  STL [R1+0x74], R7 ;  /* 0x0000740701007387 */ /* 0x0001e80000100800 */
[----:B0-----:R0:W5:Y:S01]  /*16e00*/  LDL R7, [R1+0x14] ;  /* 0x0000140001077983 */ /* 0x0011620000100800 */
[----:B------:R-:W-:Y:S01]  /*16e10*/  IMAD.MOV.U32 R13, RZ, RZ, R0 ;  /* 0x000000ffff0d7224 */ /* 0x000fe200078e0000 */
[----:B------:R-:W-:Y:S01]  /*16e20*/  LOP3.LUT R19, R19, 0xffff7fff, RZ, 0xc0, !PT ;  /* 0xffff7fff13137812 */ /* 0x000fe200078ec0ff */
[----:B------:R-:W-:Y:S02]  /*16e30*/  IMAD.MOV.U32 R12, RZ, RZ, RZ ;  /* 0x000000ffff0c7224 */ /* 0x000fe400078e00ff */
[----:B------:R-:W-:Y:S01]  /*16e40*/  IMAD.MOV.U32 R11, RZ, RZ, 0x181f ;  /* 0x0000181fff0b7424 */ /* 0x000fe200078e00ff */
[----:B------:R-:W-:Y:S01]  /*16e50*/  @P0 LOP3.LUT R19, R19, 0x8000, RZ, 0xfc, !PT ;  /* 0x0000800013130812 */ /* 0x000fe200078efcff */
[----:B------:R-:W-:-:S02]  /*16e60*/  IMAD.MOV.U32 R15, RZ, RZ, -0x1 ;  /* 0xffffffffff0f7424 */ /* 0x000fc400078e00ff */
[----:B------:R-:W-:Y:S01]  /*16e70*/  IMAD.MOV.U32 R2, RZ, RZ, R14 ;  /* 0x000000ffff027224 */ /* 0x000fe200078e000e */
[----:B0-----:R-:W-:-:S13]  /*16e80*/  LOP3.LUT P0, RZ, R19, 0x8, RZ, 0xc0, !PT ;  /* 0x0000000813ff7812 */ /* 0x001fda000780c0ff */
[----:B-----5:R-:W-:Y:S05]  /*16e90*/  WARPSYNC.COLLECTIVE R15, `(.L_x_4254) ;  /* 0x000000000f087348 */ /* 0x020fea0003c00000 */
[----:B------:R0:W1:Y:S02]  /*16ea0*/  SHFL.IDX P6, R14, R13, R12, R11 ;  /* 0x0000000c0d0e7389 */ /* 0x00006400000c000b */
[----:B01---5:R-:W-:Y:S01]  /*16eb0*/  ENDCOLLECTIVE ;  /* 0x000000000000791b */ /* 0x023fe20003800000 */
.L_x_4254:
[----:B------:R-:W-:-:S04]  /*16ec0*/  LOP3.LUT R19, R19, 0xffffbfff, RZ, 0xc0, !PT ;  /* 0xffffbfff13137812 */ /* 0x000fc800078ec0ff */
[----:B------:R-:W-:-:S04]  /*16ed0*/  @P1 LOP3.LUT R19, R19, 0x4000, RZ, 0xfc, !PT ;  /* 0x0000400013131812 */ /* 0x000fc800078efcff */
[C---:B------:R-:W-:Y:S02]  /*16ee0*/  LOP3.LUT P1, RZ, R19.reuse, 0x4, RZ, 0xc0, !PT ;  /* 0x0000000413ff7812 */ /* 0x040fe4000782c0ff */
[----:B------:R-:W-:Y:S01]  /*16ef0*/  LOP3.LUT R19, R19, 0xffffdfff, RZ, 0xc0, !PT ;  /* 0xffffdfff13137812 */ /* 0x000fe200078ec0ff */
[----:B------:R-:W-:-:S03]  /*16f00*/  IMAD.MOV.U32 R13, RZ, RZ, R4 ;  /* 0x000000ffff0d7224 */ /* 0x000fc600078e0004 */
[----:B------:R-:W-:Y:S01]  /*16f10*/  @P3 LOP3.LUT R19, R19, 0x2000, RZ, 0xfc, !PT ;  /* 0x0000200013133812 */ /* 0x000fe200078efcff */
[----:B------:R-:W-:-:S03]  /*16f20*/  IMAD.MOV.U32 R12, RZ, RZ, 0x1 ;  /* 0x00000001ff0c7424 */ /* 0x000fc600078e00ff */
[C---:B------:R-:W-:Y:S02]  /*16f30*/  LOP3.LUT P3, RZ, R19.reuse, 0x2, RZ, 0xc0, !PT ;  /* 0x0000000213ff7812 */ /* 0x040fe4000786c0ff */
[----:B------:R-:W-:Y:S01]  /*16f40*/  LOP3.LUT R19, R19, 0xfffffbff, RZ, 0xc0, !PT ;  /* 0xfffffbff13137812 */ /* 0x000fe200078ec0ff */
[----:B------:R-:W-:-:S03]  /*16f50*/  IMAD.MOV.U32 R3, RZ, RZ, R14 ;  /* 0x000000ffff037224 */ /* 0x000fc600078e000e */
[----:B------:R-:W-:Y:S02]  /*16f60*/  @P4 LOP3.LUT R19, R19, 0x400, RZ, 0xfc, !PT ;  /* 0x0000040013134812 */ /* 0x000fe400078efcff */
[----:B------:R-:W-:Y:S02]  /*16f70*/  @!P2 LEA R3, P6, R10, R3, 0x1 ;  /* 0x000000030a03a211 */ /* 0x000fe400078c08ff */
[----:B------:R-:W-:-:S03]  /*16f80*/  LOP3.LUT P4, RZ, R19, 0x10, RZ, 0xc0, !PT ;  /* 0x0000001013ff7812 */ /* 0x000fc6000788c0ff */
[----:B------:R-:W-:Y:S01]  /*16f90*/  @!P2 IMAD.X R2, RZ, RZ, R2, P6 ;  /* 0x000000ffff02a224 */ /* 0x000fe200030e0602 */
[----:B------:R-:W-:-:S04]  /*16fa0*/  LOP3.LUT P6, RZ, R19, 0x20, RZ, 0xc0, !PT ;  /* 0x0000002013ff7812 */ /* 0x000fc800078cc0ff */
[----:B------:R-:W-:-:S04]  /*16fb0*/  @!P2 LOP3.LUT R3, R3, R2, RZ, 0x3c, !PT ;  /* 0x000000020303a212 */ /* 0x000fc800078e3cff */
[----:B------:R-:W-:-:S04]  /*16fc0*/  @!P2 LOP3.LUT R2, R3, R2, RZ, 0x3c, !PT ;  /* 0x000000020302a212 */ /* 0x000fc800078e3cff */
[----:B------:R-:W-:-:S05]  /*16fd0*/  @!P2 LOP3.LUT R3, R3, R2, RZ, 0x3c, !PT ;  /* 0x000000020303a212 */ /* 0x000fca00078e3cff */
[----:B------:R-:W-:Y:S01]  /*16fe0*/  @!PT LDS RZ, [RZ] ;  /* 0x00000000fffff984 */ /* 0x000fe20000000800 */
[----:B------:R-:W-:Y:S01]  /*16ff0*/  @!PT LDS RZ, [RZ] ;  /* 0x00000000fffff984 */ /* 0x000fe20000000800 */
[----:B------:R-:W-:Y:S01]  /*17000*/  @!PT LDS RZ, [RZ] ;  /* 0x00000000fffff984 */ /* 0x000fe20000000800 */
[----:B------:R0:W-:Y:S01]  /*17010*/  @!P2 LDGSTS.E.BYPASS.LTC128B.128 [R7+0x26400], desc[UR38][R2.64], !P0 ;  /* 0x264000000207afae */ /* 0x0001e2000c101d66 */
[----:B------:R-:W-:-:S03]  /*17020*/  LOP3.LUT P0, RZ, R19, 0x8000, RZ, 0xc0, !PT ;  /* 0x0000800013ff7812 */ /* 0x000fc6000780c0ff */
[----:B------:R0:W-:Y:S01]  /*17030*/  @!P2 LDGSTS.E.BYPASS.LTC128B.128 [R7+0x28400], desc[UR38][R2.64+0x80], !P1 ;  /* 0x284000800207afae */ /* 0x0001e2000c901d66 */
[----:B------:R-:W-:-:S03]  /*17040*/  LOP3.LUT P1, RZ, R19, 0x4000, RZ, 0xc0, !PT ;  /* 0x0000400013ff7812 */ /* 0x000fc6000782c0ff */
[----:B------:R0:W-:Y:S01]  /*17050*/  @!P2 LDGSTS.E.BYPASS.LTC128B.128 [R7+0x2a400], desc[UR38][R2.64+0x100], !P3 ;  /* 0x2a4001000207afae */ /* 0x0001e2000d901d66 */
[C---:B------:R-:W-:Y:S02]  /*17060*/  LOP3.LUT P3, RZ, R19.reuse, 0x2000, RZ, 0xc0, !PT ;  /* 0x0000200013ff7812 */ /* 0x040fe4000786c0ff */
[----:B------:R-:W-:Y:S01]  /*17070*/  LOP3.LUT R19, R19, 0xfffff7ff, RZ, 0xc0, !PT ;  /* 0xfffff7ff13137812 */ /* 0x000fe200078ec0ff */
[----:B------:R0:W-:Y:S03]  /*17080*/  @!P2 LDGSTS.E.BYPASS.LTC128B.128 [R7+0x2c400], desc[UR38][R2.64+0x180], !P5 ;  /* 0x2c4001800207afae */ /* 0x0001e6000e901d66 */
[----:B------:R-:W-:Y:S01]  /*17090*/  @P5 LOP3.LUT R19, R19, 0x800, RZ, 0xfc, !PT ;  /* 0x0000080013135812 */ /* 0x000fe200078efcff */
[----:B------:R0:W-:Y:S03]  /*170a0*/  @!P2 LDGSTS.E.BYPASS.LTC128B.128 [R7+0x2e400], desc[UR38][R2.64+0x200], !P0 ;  /* 0x2e4002000207afae */ /* 0x0001e6000c101d66 */
[C---:B------:R-:W-:Y:S01]  /*170b0*/  LOP3.LUT P5, RZ, R19.reuse, 0x4, RZ, 0xc0, !PT ;  /* 0x0000000413ff7812 */ /* 0x040fe200078ac0ff */
[----:B------:R0:W-:Y:S01]  /*170c0*/  @!P2 LDGSTS.E.BYPASS.LTC128B.128 [R7+0x30400], desc[UR38][R2.64+0x280], !P1 ;  /* 0x304002800207afae */ /* 0x0001e2000c901d66 */
[----:B------:R-:W-:-:S02]  /*170d0*/  LOP3.LUT R19, R19, 0xffffefff, RZ, 0xc0, !PT ;  /* 0xffffefff13137812 */ /* 0x000fc400078ec0ff */
[----:B------:R-:W-:Y:S01]  /*170e0*/  @!P3 LOP3.LUT R8, R6, 0x80, RZ, 0xc0, !PT ;  /* 0x000000800608b812 */ /* 0x000fe200078ec0ff */
[----:B------:R0:W-:Y:S01]  /*170f0*/  @!P2 LDGSTS.E.BYPASS.LTC128B.128 [R7+0x32400], desc[UR38][R2.64+0x300], P6 ;  /* 0x324003000207afae */ /* 0x0001e2000b101d66 */
[----:B------:R-:W-:Y:S02]  /*17100*/  @!P3 LOP3.LUT R9, R5, 0x40, RZ, 0xc0, !PT ;  /* 0x000000400509b812 */ /* 0x000fe400078ec0ff */
[----:B------:R-:W-:-:S07]  /*17110*/  @!P3 SHF.R.U32.HI R8, RZ, 0x3, R8 ;  /* 0x00000003ff08b819 */ /* 0x000fce0000011608 */
[----:B0-----:R-:W-:Y:S05]  /*17120*/  WARPSYNC.COLLECTIVE R15, `(.L_x_4255) ;  /* 0x000000000f087348 */ /* 0x001fea0003c00000 */
[----:B------:R1:W2:Y:S02]  /*17130*/  SHFL.IDX P6, R14, R13, R12, R11 ;  /* 0x0000000c0d0e7389 */ /* 0x0002a400000c000b */
[----:B012---:R-:W-:Y:S01]  /*17140*/  ENDCOLLECTIVE ;  /* 0x000000000000791b */ /* 0x007fe20003800000 */
.L_x_4255:
[----:B------:R-:W-:Y:S01]  /*17150*/  @!P3 SHF.R.U32.HI R9, RZ, 0x2, R9 ;  /* 0x00000002ff09b819 */ /* 0x000fe20000011609 */
[----:B------:R-:W-:Y:S01]  /*17160*/  @!PT LDS RZ, [RZ] ;  /* 0x00000000fffff984 */ /* 0x000fe20000000800 */
[----:B------:R-:W-:Y:S01]  /*17170*/  @!PT LDS RZ, [RZ] ;  /* 0x00000000fffff984 */ /* 0x000fe20000000800 */
[----:B------:R-:W-:Y:S01]  /*17180*/  @!PT LDS RZ, [RZ] ;  /* 0x00000000fffff984 */ /* 0x000fe20000000800 */
[----:B------:R0:W-:Y:S01]  /*17190*/  @!P2 LDGSTS.E.BYPASS.LTC128B.128 [R7+0x34400], desc[UR38][R2.64+0x380], P4 ;  /* 0x344003800207afae */ /* 0x0001e2000a101d66 */
[----:B------:R-:W-:Y:S02]  /*171a0*/  @!P3 ISETP.NE.U32.AND P4, PT, R8, RZ, PT ;  /* 0x000000ff0800b20c */ /* 0x000fe40003f85070 */
[----:B------:R-:W-:Y:S02]  /*171b0*/  @!P3 ISETP.NE.U32.AND P2, PT, R9, RZ, PT ;  /* 0x000000ff0900b20c */ /* 0x000fe40003f45070 */
[----:B------:R-:W-:-:S04]  /*171c0*/  @P5 LOP3.LUT R19, R19, 0x1000, RZ, 0xfc, !PT ;  /* 0x0000100013135812 */ /* 0x000fc800078efcff */
[C---:B------:R-:W-:Y:S01]  /*171d0*/  LOP3.LUT P5, RZ, R19.reuse, 0x8, RZ, 0xc0, !PT ;  /* 0x0000000813ff7812 */ /* 0x040fe200078ac0ff */
[----:B------:R-:W-:Y:S01]  /*171e0*/  IMAD.MOV.U32 R13, RZ, RZ, R0 ;  /* 0x000000ffff0d7224 */ /* 0x000fe200078e0000 */
[----:B------:R-:W-:-:S05]  /*171f0*/  LOP3.LUT R19, R19, 0xffffffdf, RZ, 0xc0, !PT ;  /* 0xffffffdf13137812 */ /* 0x000fca00078ec0ff */
[----:B------:R-:W-:Y:S01]  /*17200*/  @P2 LOP3.LUT R19, R19, 0x20, RZ, 0xfc, !PT ;  /* 0x0000002013132812 */ /* 0x000fe200078efcff */
[----:B0-----:R-:W-:-:S07]  /*17210*/  IMAD.MOV.U32 R8, RZ, RZ, R14 ;  /* 0x000000ffff087224 */ /* 0x001fce00078e000e */
[----:B------:R-:W-:Y:S05]  /*17220*/  WARPSYNC.COLLECTIVE R15, `(.L_x_4256) ;  /* 0x000000000f087348 */ /* 0x000fea0003c00000 */
[----:B------:R0:W1:Y:S02]  /*17230*/  SHFL.IDX P6, R14, R13, R12, R11 ;  /* 0x0000000c0d0e7389 */ /* 0x00006400000c000b */
[----:B01----:R-:W-:Y:S01]  /*17240*/  ENDCOLLECTIVE ;  /* 0x000000000000791b */ /* 0x003fe20003800000 */
.L_x_4256:
[----:B------:R-:W-:Y:S02]  /*17250*/  IMAD.MOV.U32 R13, RZ, RZ, R4 ;  /* 0x000000ffff0d7224 */ /* 0x000fe400078e0004 */
[----:B------:R-:W-:Y:S01]  /*17260*/  IMAD.MOV.U32 R12, RZ, RZ, 0x2 ;  /* 0x00000002ff0c7424 */ /* 0x000fe200078e00ff */
[----:B------:R-:W-:Y:S02]  /*17270*/  @!P3 LEA R21, P2, R10, R14, 0x1 ;  /* 0x0000000e0a15b211 */ /* 0x000fe400078408ff */
[----:B------:R-:W-:-:S03]  /*17280*/  LOP3.LUT P6, RZ, R19, 0x20, RZ, 0xc0, !PT ;  /* 0x0000002013ff7812 */ /* 0x000fc600078cc0ff */
[----:B------:R-:W-:Y:S01]  /*17290*/  @!P3 IMAD.X R8, RZ, RZ, R8, P2 ;  /* 0x000000ffff08b224 */ /* 0x000fe200010e0608 */
[----:B------:R-:W-:Y:S01]  /*172a0*/  LOP3.LUT P2, RZ, R19, 0x2, RZ, 0xc0, !PT ;  /* 0x0000000213ff7812 */ /* 0x000fe2000784c0ff */
[----:B------:R-:W-:Y:S02]  /*172b0*/  @!P3 IMAD.MOV.U32 R2, RZ, RZ, R21 ;  /* 0x000000ffff02b224 */ /* 0x000fe400078e0015 */
[----:B------:R-:W-:-:S05]  /*172c0*/  @!P3 IMAD.MOV.U32 R3, RZ, RZ, R8 ;  /* 0x000000ffff03b224 */ /* 0x000fca00078e0008 */
[----:B------:R-:W-:Y:S01]  /*172d0*/  @!PT LDS RZ, [RZ] ;  /* 0x00000000fffff984 */ /* 0x000fe20000000800 */
[----:B------:R-:W-:Y:S01]  /*172e0*/  @!PT LDS RZ, [RZ] ;  /* 0x00000000fffff984 */ /* 0x000fe20000000800 */
[----:B------:R-:W-:Y:S01]  /*172f0*/  @!PT LDS RZ, [RZ] ;  /* 0x00000000fffff984 */ /* 0x000fe20000000800 */
[----:B------:R0:W-:Y:S01]  /*17300*/  @!P3 LDGSTS.E.BYPASS.LTC128B.128 [R7+0x26c00], desc[UR38][R2.64], !P5 ;  /* 0x26c000000207bfae */ /* 0x0001e2000e901d66 */
[----:B------:R-:W-:-:S13]  /*17310*/  LOP3.LUT P5, RZ, R19, 0x1000, RZ, 0xc0, !PT ;  /* 0x0000100013ff7812 */ /* 0x000fda00078ac0ff */
[----:B------:R0:W-:Y:S01]  /*17320*/  @!P3 LDGSTS.E.BYPASS.LTC128B.128 [R7+0x28c00], desc[UR38][R2.64+0x80], !P5 ;  /* 0x28c000800207bfae */ /* 0x0001e2000e901d66 */
[C---:B------:R-:W-:Y:S02]  /*17330*/  LOP3.LUT P5, RZ, R19.reuse, 0x800, RZ, 0xc0, !PT ;  /* 0x0000080013ff7812 */ /* 0x040fe400078ac0ff */
[----:B------:R-:W-:Y:S01]  /*17340*/  LOP3.LUT R19, R19, 0xffffff7f, RZ, 0xc0, !PT ;  /* 0xffffff7f13137812 */ /* 0x000fe200078ec0ff */
[----:B------:R0:W-:Y:S03]  /*17350*/  @!P3 LDGSTS.E.BYPASS.LTC128B.128 [R7+0x2ac00], desc[UR38][R2.64+0x100], !P2 ;  /* 0x2ac001000207bfae */ /* 0x0001e6000d101d66 */
[----:B------:R-:W-:-:S04]  /*17360*/  @P2 LOP3.LUT R19, R19, 0x80, RZ, 0xfc, !PT ;  /* 0x0000008013132812 */ /* 0x000fc800078efcff */
[C---:B------:R-:W-:Y:S02]  /*17370*/  LOP3.LUT P2, RZ, R19.reuse, 0x4, RZ, 0xc0, !PT ;  /* 0x0000000413ff7812 */ /* 0x040fe4000784c0ff */
[----:B------:R-:W-:Y:S01]  /*17380*/  LOP3.LUT R19, R19, 0xfffffeff, RZ, 0xc0, !PT ;  /* 0xfffffeff13137812 */ /* 0x000fe200078ec0ff */
[----:B------:R0:W-:Y:S04]  /*17390*/  @!P3 LDGSTS.E.BYPASS.LTC128B.128 [R7+0x2cc00], desc[UR38][R2.64+0x180], !P5 ;  /* 0x2cc001800207bfae */ /* 0x0001e8000e901d66 */
[----:B------:R0:W-:Y:S04]  /*173a0*/  @!P3 LDGSTS.E.BYPASS.LTC128B.128 [R7+0x2ec00], desc[UR38][R2.64+0x200], !P0 ;  /* 0x2ec002000207bfae */ /* 0x0001e8000c101d66 */
[----:B------:R0:W-:Y:S02]  /*173b0*/  @!P3 LDGSTS.E.BYPASS.LTC128B.128 [R7+0x30c00], desc[UR38][R2.64+0x280], !P1 ;  /* 0x30c002800207bfae */ /* 0x0001e4000c901d66 */
[----:B------:R-:W-:-:S02]  /*173c0*/  @P2 LOP3.LUT R19, R19, 0x100, RZ, 0xfc, !PT ;  /* 0x0000010013132812 */ /* 0x000fc400078efcff */
[----:B------:R0:W-:Y:S02]  /*173d0*/  @!P3 LDGSTS.E.BYPASS.LTC128B.128 [R7+0x32c00], desc[UR38][R2.64+0x300], P6 ;  /* 0x32c003000207bfae */ /* 0x0001e4000b101d66 */
[----:B------:R-:W-:-:S13]  /*173e0*/  LOP3.LUT P2, RZ, R19, 0x8, RZ, 0xc0, !PT ;  /* 0x0000000813ff7812 */ /* 0x000fda000784c0ff */
[----:B0-----:R-:W-:Y:S05]  /*173f0*/  WARPSYNC.COLLECTIVE R15, `(.L_x_4257) ;  /* 0x000000000f087348 */ /* 0x001fea0003c00000 */
[----:B------:R1:W2:Y:S02]  /*17400*/  SHFL.IDX P6, R14, R13, R12, R11 ;  /* 0x0000000c0d0e7389 */ /* 0x0002a400000c000b */
[----:B012---:R-:W-:Y:S01]  /*17410*/  ENDCOLLECTIVE ;  /* 0x000000000000791b */ /* 0x007fe20003800000 */
.L_x_4257:
[----:B------:R-:W-:Y:S01]  /*17420*/  LOP3.LUT R19, R19, 0xfffffdff, RZ, 0xc0, !PT ;  /* 0xfffffdff13137812 */ /* 0x000fe200078ec0ff */
[----:B------:R-:W-:Y:S01]  /*17430*/  @!PT LDS RZ, [RZ] ;  /* 0x00000000fffff984 */ /* 0x000fe20000000800 */
[----:B------:R-:W-:Y:S01]  /*17440*/  @!PT LDS RZ, [RZ] ;  /* 0x00000000fffff984 */ /* 0x000fe20000000800 */
[----:B------:R-:W-:Y:S01]  /*17450*/  @!PT LDS RZ, [RZ] ;  /* 0x00000000fffff984 */ /* 0x000fe20000000800 */
[----:B------:R0:W-:Y:S03]  /*17460*/  @!P3 LDGSTS.E.BYPASS.LTC128B.128 [R7+0x34c00], desc[UR38][R2.64+0x380], P4 ;  /* 0x34c003800207bfae */ /* 0x0001e6000a101d66 */
[----:B------:R-:W-:Y:S01]  /*17470*/  @P2 LOP3.LUT R19, R19, 0x200, RZ, 0xfc, !PT ;  /* 0x0000020013132812 */ /* 0x000fe200078efcff */
[----:B------:R-:W-:-:S03]  /*17480*/  IMAD.MOV.U32 R13, RZ, RZ, R0 ;  /* 0x000000ffff0d7224 */ /* 0x000fc600078e0000 */
[----:B------:R-:W-:Y:S01]  /*17490*/  LOP3.LUT P4, RZ, R19, 0x400, RZ, 0xc0, !PT ;  /* 0x0000040013ff7812 */ /* 0x000fe2000788c0ff */
[----:B------:R-:W-:-:S12]  /*174a0*/  IMAD.MOV.U32 R10, RZ, RZ, R14 ;  /* 0x000000ffff0a7224 */ /* 0x000fd800078e000e */
[----:B0-----:R-:W-:Y:S05]  /*174b0*/  WARPSYNC.COLLECTIVE R15, `(.L_x_4258) ;  /* 0x000000000f087348 */ /* 0x001fea0003c00000 */
[----:B------:R1:W2:Y:S02]  /*174c0*/  SHFL.IDX P6, R14, R13, R12, R11 ;  /* 0x0000000c0d0e7389 */ /* 0x0002a400000c000b */
[----:B012---:R-:W-:Y:S01]  /*174d0*/  ENDCOLLECTIVE ;  /* 0x000000000000791b */ /* 0x007fe20003800000 */
.L_x_4258:
[----:B------:R-:W-:Y:S02]  /*174e0*/  @!P4 LOP3.LUT R8, R6, 0x80, RZ, 0xc0, !PT ;  /* 0x000000800608c812 */ /* 0x000fe400078ec0ff */
[----:B------:R-:W-:Y:S02]  /*174f0*/  @!P4 LOP3.LUT R2, R5, 0x40, RZ, 0xc0, !PT ;  /* 0x000000400502c812 */ /* 0x000fe400078ec0ff */
[----:B------:R-:W-:Y:S02]  /*17500*/  @!P4 SHF.R.U32.HI R8, RZ, 0x3, R8 ;  /* 0x00000003ff08c819 */ /* 0x000fe40000011608 */
[----:B------:R-:W-:Y:S02]  /*17510*/  @!P4 SHF.R.U32.HI R9, RZ, 0x2, R2 ;  /* 0x00000002ff09c819 */ /* 0x000fe40000011602 */
[----:B------:R-:W-:Y:S01]  /*17520*/  @!P4 ISETP.NE.U32.AND P3, PT, R8, RZ, PT ;  /* 0x000000ff0800c20c */ /* 0x000fe20003f65070 */
[----:B------:R-:W0:Y:S01]  /*17530*/  S2R R15, SR_TID.X ;  /* 0x00000000000f7919 */ /* 0x000e220000002100 */
[----:B------:R-:W-:Y:S01]  /*17540*/  IMAD.MOV.U32 R3, RZ, RZ, R14 ;  /* 0x000000ffff037224 */ /* 0x000fe200078e000e */
[----:B------:R-:W-:Y:S01]  /*17550*/  @!P4 ISETP.NE.U32.AND P6, PT, R9, RZ, PT ;  /* 0x000000ff0900c20c */ /* 0x000fe20003fc5070 */
[----:B0-----:R-:W-:-:S05]  /*17560*/  IMAD.SHL.U32 R15, R15, 0x8, RZ ;  /* 0x000000080f0f7824 */ /* 0x001fca00078e00ff */
[----:B------:R-:W-:-:S04]  /*17570*/  LOP3.LUT R15, R15, 0x38, RZ, 0xc0, !PT ;  /* 0x000000380f0f7812 */ /* 0x000fc800078ec0ff */
[----:B------:R-:W-:-:S05]  /*17580*/  @!P4 LEA R8, P2, R15, R3, 0x1 ;  /* 0x000000030f08c211 */ /* 0x000fca00078408ff */
[----:B------:R-:W-:Y:S01]  /*17590*/  @!P4 IMAD.X R3, RZ, RZ, R10, P2 ;  /* 0x000000ffff03c224 */ /* 0x000fe200010e060a */
[----:B------:R-:W-:Y:S01]  /*175a0*/  LOP3.LUT P2, RZ, R19, 0x200, RZ, 0xc0, !PT ;  /* 0x0000020013ff7812 */ /* 0x000fe2000784c0ff */
[----:B------:R-:W-:-:S12]  /*175b0*/  @!P4 IMAD.MOV.U32 R2, RZ, RZ, R8 ;  /* 0x000000ffff02c224 */ /* 0x000fd800078e0008 */
[----:B------:R-:W-:Y:S01]  /*175c0*/  @!PT LDS RZ, [RZ] ;  /* 0x00000000fffff984 */ /* 0x000fe20000000800 */
[----:B------:R-:W-:Y:S01]  /*175d0*/  @!PT LDS RZ, [RZ] ;  /* 0x00000000fffff984 */ /* 0x000fe20000000800 */
[----:B------:R-:W-:Y:S01]  /*175e0*/  @!PT LDS RZ, [RZ] ;  /* 0x00000000fffff984 */ /* 0x000fe20000000800 */
[----:B------:R0:W-:Y:S01]  /*175f0*/  @!P4 LDGSTS.E.BYPASS.LTC128B.128 [R7+0x27400], desc[UR38][R2.64], !P2 ;  /* 0x274000000207cfae */ /* 0x0001e2000d101d66 */
[----:B------:R-:W-:-:S13]  /*17600*/  LOP3.LUT P2, RZ, R19, 0x100, RZ, 0xc0, !PT ;  /* 0x0000010013ff7812 */ /* 0x000fda000784c0ff */
[----:B------:R0:W-:Y:S01]  /*17610*/  @!P4 LDGSTS.E.BYPASS.LTC128B.128 [R7+0x29400], desc[UR38][R2.64+0x80], !P2 ;  /* 0x294000800207cfae */ /* 0x0001e2000d101d66 */
[----:B------:R-:W-:-:S13]  /*17620*/  LOP3.LUT P2, RZ, R19, 0x80, RZ, 0xc0, !PT ;  /* 0x0000008013ff7812 */ /* 0x000fda000784c0ff */
[----:B------:R0:W-:Y:S04]  /*17630*/  @!P4 LDGSTS.E.BYPASS.LTC128B.128 [R7+0x2b400], desc[UR38][R2.64+0x100], !P2 ;  /* 0x2b4001000207cfae */ /* 0x0001e8000d101d66 */
[----:B------:R0:W-:Y:S04]  /*17640*/  @!P4 LDGSTS.E.BYPASS.LTC128B.128 [R7+0x2d400], desc[UR38][R2.64+0x180], !P5 ;  /* 0x2d4001800207cfae */ /* 0x0001e8000e901d66 */
[----:B------:R0:W-:Y:S04]  /*17650*/  @!P4 LDGSTS.E.BYPASS.LTC128B.128 [R7+0x2f400], desc[UR38][R2.64+0x200], !P0 ;  /* 0x2f4002000207cfae */ /* 0x0001e8000c101d66 */
[----:B------:R0:W-:Y:S04]  /*17660*/  @!P4 LDGSTS.E.BYPASS.LTC128B.128 [R7+0x31400], desc[UR38][R2.64+0x280], !P1 ;  /* 0x314002800207cfae */ /* 0x0001e8000c901d66 */
[----:B------:R0:W-:Y:S04]  /*17670*/  @!P4 LDGSTS.E.BYPASS.LTC128B.128 [R7+0x33400], desc[UR38][R2.64+0x300], P6 ;  /* 0x334003000207cfae */ /* 0x0001e8000b101d66 */
[----:B------:R0:W-:Y:S04]  /*17680*/  @!P4 LDGSTS.E.BYPASS.LTC128B.128 [R7+0x35400], desc[UR38][R2.64+0x380], P3 ;  /* 0x354003800207cfae */ /* 0x0001e80009901d66 */
[----:B------:R0:W5:Y:S01]  /*17690*/  LDL.LU R7, [R1+0x74] ;  /* 0x0000740001077983 */ /* 0x0001620000300800 */
[----:B------:R-:W-:-:S02]  /*176a0*/  IMAD.MOV.U32 R13, RZ, RZ, R4 ;  /* 0x000000ffff0d7224 */ /* 0x000fc400078e0004 */
[----:B------:R-:W-:Y:S02]  /*176b0*/  IMAD.MOV.U32 R12, RZ, RZ, 0x3 ;  /* 0x00000003ff0c7424 */ /* 0x000fe400078e00ff */
[----:B------:R-:W-:-:S07]  /*176c0*/  IMAD.MOV.U32 R15, RZ, RZ, -0x1 ;  /* 0xffffffffff0f7424 */ /* 0x000fce00078e00ff */
[----:B0----5:R-:W-:Y:S05]  /*176d0*/  WARPSYNC.COLLECTIVE R15, `(.L_x_4259) ;  /* 0x000000000f087348 */ /* 0x021fea0003c00000 */
[----:B------:R1:W2:Y:S02]  /*176e0*/  SHFL.IDX P6, R14, R13, R12, R11 ;  /* 0x0000000c0d0e7389 */ /* 0x0002a400000c000b */
[----:B012--5:R-:W-:Y:S01]  /*176f0*/  ENDCOLLECTIVE ;  /* 0x000000000000791b */ /* 0x027fe20003800000 */
.L_x_4259:
[----:B------:R-:W-:Y:S02]  /*17700*/  IMAD.MOV.U32 R13, RZ, RZ, R0 ;  /* 0x000000ffff0d7224 */ /* 0x000fe400078e0000 */
[----:B------:R-:W-:-:S07]  /*17710*/  IMAD.MOV.U32 R4, RZ, RZ, R14 ;  /* 0x000000ffff047224 */ /* 0x000fce00078e000e */
[----:B------:R-:W-:Y:S05]  /*17720*/  WARPSYNC.COLLECTIVE R15, `(.L_x_4260) ;  /* 0x000000000f087348 */ /* 0x000fea0003c00000 */
[----:B------:R0:W1:Y:S02]  /*17730*/  SHFL.IDX P6, R14, R13, R12, R11 ;  /* 0x0000000c0d0e7389 */ /* 0x00006400000c000b */
[----:B01----:R-:W-:Y:S01]  /*17740*/  ENDCOLLECTIVE ;  /* 0x000000000000791b */ /* 0x003fe20003800000 */
.L_x_4260:
[----:B------:R-:W-:Y:S01]  /*17750*/  IMAD.MOV.U32 R0, RZ, RZ, R14 ;  /* 0x000000ffff007224 */ /* 0x000fe200078e000e */
[----:B------:R-:W-:Y:S06]  /*17760*/  BRA `(.L_x_4261) ;  /* 0xffffffa000447947 */ /* 0x000fec000383ffff */
.L_x_4130:
[----:B0-----:R0:W2:Y:S02]  /*17770*/  SYNCS.PHASECHK.TRANS64.TRYWAIT P0, [R18+URZ+0x38820], R0 ;  /* 0x03882000120075a7 */ /* 0x0010a4000800017f */
[----:B--2---:R-:W-:Y:S05]  /*17780*/  @!P0 NANOSLEEP.SYNCS 0x989680 ;  /* 0x009896800000895d */ /* 0x004fea0003900000 */
[----:B------:R-:W2:Y:S02]  /*17790*/  @!P0 SYNCS.PHASECHK.TRANS64 P0, [R18+URZ+0x38820], R0 ;  /* 0x03882000120085a7 */ /* 0x000ea4000800007f */
[----:B--2---:R-:W-:Y:S05]  /*177a0*/  @!P0 BRA `(.L_x_4130) ;  /* 0xfffffffc00f08947 */ /* 0x004fea000383ffff */
[----:B------:R-:W-:Y:S05]  /*177b0*/  BRA `(.L_x_4262) ;  /* 0xffffffa000fc7947 */ /* 0x000fea000383ffff */
.L_x_4134:
[----:B0-----:R0:W1:Y:S02]  /*177c0*/  SYNCS.PHASECHK.TRANS64.TRYWAIT P0, [R0+URZ+0x38860], R2 ;  /* 0x03886002000075a7 */ /* 0x001064000800017f */
[----:B-1----:R-:W-:Y:S05]  /*177d0*/  @!P0 NANOSLEEP.SYNCS 0x989680 ;  /* 0x009896800000895d */ /* 0x002fea0003900000 */
[----:B------:R-:W1:Y:S02]  /*177e0*/  @!P0 SYNCS.PHASECHK.TRANS64 P0, [R0+URZ+0x38860], R2 ;  /* 0x03886002000085a7 */ /* 0x000e64000800007f */
[----:B-1----:R-:W-:Y:S05]  /*177f0*/  @!P0 BRA `(.L_x_4134) ;  /* 0xfffffffc00f08947 */ /* 0x002fea000383ffff */
[----:B------:R-:W-:Y:S05]  /*17800*/  BRA `(.L_x_4263) ;  /* 0xffffffa400207947 */ /* 0x000fea000383ffff */
.L_x_4153:
[----:B--2---:R2:W3:Y:S02]  /*17810*/  SYNCS.PHASECHK.TRANS64.TRYWAIT P0, [R3+URZ+0x38840], R2 ;  /* 0x03884002030075a7 */ /* 0x0044e4000800017f */
[----:B---3--:R-:W-:Y:S05]  /*17820*/  @!P0 NANOSLEEP.SYNCS 0x989680 ;  /* 0x009896800000895d */ /* 0x008fea0003900000 */
[----:B------:R-:W3:Y:S02]  /*17830*/  @!P0 SYNCS.PHASECHK.TRANS64 P0, [R3+URZ+0x38840], R2 ;  /* 0x03884002030085a7 */ /* 0x000ee4000800007f */
[----:B---3--:R-:W-:Y:S05]  /*17840*/  @!P0 BRA `(.L_x_4153) ;  /* 0xfffffffc00f08947 */ /* 0x008fea000383ffff */
[----:B------:R-:W-:Y:S05]  /*17850*/  BRA `(.L_x_4264) ;  /* 0xffffffb000387947 */ /* 0x000fea000383ffff */
.L_x_4158:
[----:B0-----:R0:W1:Y:S02]  /*17860*/  SYNCS.PHASECHK.TRANS64.TRYWAIT P0, [R3+URZ+0x38860], R2 ;  /* 0x03886002030075a7 */ /* 0x001064000800017f */
[----:B-1----:R-:W-:Y:S05]  /*17870*/  @!P0 NANOSLEEP.SYNCS 0x989680 ;  /* 0x009896800000895d */ /* 0x002fea0003900000 */
[----:B------:R-:W1:Y:S02]  /*17880*/  @!P0 SYNCS.PHASECHK.TRANS64 P0, [R3+URZ+0x38860], R2 ;  /* 0x03886002030085a7 */ /* 0x000e64000800007f */
[----:B-1----:R-:W-:Y:S05]  /*17890*/  @!P0 BRA `(.L_x_4158) ;  /* 0xfffffffc00f08947 */ /* 0x002fea000383ffff */
[----:B------:R-:W-:Y:S05]  /*178a0*/  BRA `(.L_x_4265) ;  /* 0xffffffb000b87947 */ /* 0x000fea000383ffff */
.L_x_4173:
[----:B-1----:R1:W2:Y:S02]  /*178b0*/  SYNCS.PHASECHK.TRANS64.TRYWAIT P0, [R4+URZ+0x38840], R2 ;  /* 0x03884002040075a7 */ /* 0x0022a4000800017f */
[----:B--2---:R-:W-:Y:S05]  /*178c0*/  @!P0 NANOSLEEP.SYNCS 0x989680 ;  /* 0x009896800000895d */ /* 0x004fea0003900000 */
[----:B------:R-:W2:Y:S02]  /*178d0*/  @!P0 SYNCS.PHASECHK.TRANS64 P0, [R4+URZ+0x38840], R2 ;  /* 0x03884002040085a7 */ /* 0x000ea4000800007f */
[----:B--2---:R-:W-:Y:S05]  /*178e0*/  @!P0 BRA `(.L_x_4173) ;  /* 0xfffffffc00f08947 */ /* 0x004fea000383ffff */
[----:B------:R-:W-:Y:S05]  /*178f0*/  BRA `(.L_x_4266) ;  /* 0xffffffbc00987947 */ /* 0x000fea000383ffff */
.L_x_4178:
[----:B0-----:R0:W2:Y:S02]  /*17900*/  SYNCS.PHASECHK.TRANS64.TRYWAIT P0, [R4+URZ+0x38860], R2 ;  /* 0x03886002040075a7 */ /* 0x0010a4000800017f */
[----:B--2---:R-:W-:Y:S05]  /*17910*/  @!P0 NANOSLEEP.SYNCS 0x989680 ;  /* 0x009896800000895d */ /* 0x004fea0003900000 */
[----:B------:R-:W2:Y:S02]  /*17920*/  @!P0 SYNCS.PHASECHK.TRANS64 P0, [R4+URZ+0x38860], R2 ;  /* 0x03886002040085a7 */ /* 0x000ea4000800007f */
[----:B--2---:R-:W-:Y:S05]  /*17930*/  @!P0 BRA `(.L_x_4178) ;  /* 0xfffffffc00f08947 */ /* 0x004fea000383ffff */
[----:B------:R-:W-:Y:S05]  /*17940*/  BRA `(.L_x_4267) ;  /* 0xffffffc000147947 */ /* 0x000fea000383ffff */
.L_x_4193:
[----:B-1----:R1:W2:Y:S02]  /*17950*/  SYNCS.PHASECHK.TRANS64.TRYWAIT P0, [R4+URZ+0x38840], R2 ;  /* 0x03884002040075a7 */ /* 0x0022a4000800017f */
[----:B--2---:R-:W-:Y:S05]  /*17960*/  @!P0 NANOSLEEP.SYNCS 0x989680 ;  /* 0x009896800000895d */ /* 0x004fea0003900000 */
[----:B------:R-:W2:Y:S02]  /*17970*/  @!P0 SYNCS.PHASECHK.TRANS64 P0, [R4+URZ+0x38840], R2 ;  /* 0x03884002040085a7 */ /* 0x000ea4000800007f */
[----:B--2---:R-:W-:Y:S05]  /*17980*/  @!P0 BRA `(.L_x_4193) ;  /* 0xfffffffc00f08947 */ /* 0x004fea000383ffff */
[----:B------:R-:W-:Y:S05]  /*17990*/  BRA `(.L_x_4268) ;  /* 0xffffffc800d47947 */ /* 0x000fea000383ffff */
.L_x_4198:
[----:B0-----:R0:W2:Y:S02]  /*179a0*/  SYNCS.PHASECHK.TRANS64.TRYWAIT P0, [R4+URZ+0x38860], R2 ;  /* 0x03886002040075a7 */ /* 0x0010a4000800017f */
[----:B--2---:R-:W-:Y:S05]  /*179b0*/  @!P0 NANOSLEEP.SYNCS 0x989680 ;  /* 0x009896800000895d */ /* 0x004fea0003900000 */
[----:B------:R-:W2:Y:S02]  /*179c0*/  @!P0 SYNCS.PHASECHK.TRANS64 P0, [R4+URZ+0x38860], R2 ;  /* 0x03886002040085a7 */ /* 0x000ea4000800007f */
[----:B--2---:R-:W-:Y:S05]  /*179d0*/  @!P0 BRA `(.L_x_4198) ;  /* 0xfffffffc00f08947 */ /* 0x004fea000383ffff */
[----:B------:R-:W-:Y:S05]  /*179e0*/  BRA `(.L_x_4269) ;  /* 0xffffffcc00547947 */ /* 0x000fea000383ffff */
.L_x_4214:
[----:B-1----:R-:W5:Y:S01]  /*179f0*/  LDL R3, [R1] ;  /* 0x0000000001037983 */ /* 0x002f620000100800 */
[----:B------:R-:W-:Y:S01]  /*17a00*/  BSSY B0, `(.L_x_4270) ;  /* 0x0000008000007945 */ /* 0x000fe20003800000 */
[----:B------:R-:W-:Y:S02]  /*17a10*/  IMAD.MOV.U32 R12, RZ, RZ, RZ ;  /* 0x000000ffff0c7224 */ /* 0x000fe400078e00ff */
[----:B0-----:R-:W-:Y:S02]  /*17a20*/  IMAD.MOV.U32 R11, RZ, RZ, 0x1f ;  /* 0x0000001fff0b7424 */ /* 0x001fe400078e00ff */
[----:B------:R-:W-:Y:S02]  /*17a30*/  IMAD.MOV.U32 R15, RZ, RZ, -0x1 ;  /* 0xffffffffff0f7424 */ /* 0x000fe400078e00ff */
[----:B-----5:R-:W-:-:S07]  /*17a40*/  IMAD.MOV.U32 R13, RZ, RZ, R3 ;  /* 0x000000ffff0d7224 */ /* 0x020fce00078e0003 */
[----:B--234-:R-:W-:Y:S05]  /*17a50*/  WARPSYNC.COLLECTIVE R15, `(.L_x_4271) ;  /* 0x000000000f087348 */ /* 0x01cfea0003c00000 */
[----:B------:R0:W1:Y:S02]  /*17a60*/  SHFL.IDX P6, R14, R13, R12, R11 ;  /* 0x0000000c0d0e7389 */ /* 0x00006400000c000b */
[----:B01234-:R-:W-:Y:S01]  /*17a70*/  ENDCOLLECTIVE ;  /* 0x000000000000791b */ /* 0x01ffe20003800000 */
.L_x_4271:
[----:B------:R-:W-:Y:S05]  /*17a80*/  BSYNC B0 ;  /* 0x0000000000007941 */ /* 0x000fea0003800000 */
.L_x_4270:
        /* <DEDUP_REMOVED lines=9> */
.L_x_4272:
        /* <DEDUP_REMOVED lines=25> */
.L_x_4273:
        /* <DEDUP_REMOVED lines=8> */
.L_x_4274:
        /* <DEDUP_REMOVED lines=8> */
.L_x_4275:
        /* <DEDUP_REMOVED lines=8> */
.L_x_4276:
        /* <DEDUP_REMOVED lines=8> */
.L_x_4277:
        /* <DEDUP_REMOVED lines=9> */
.L_x_4278:
[----:B------:R-:W-:Y:S01]  /*17f40*/  IMAD.MOV.U32 R9, RZ, RZ, R14 ;  /* 0x000000ffff097224 */ /* 0x000fe200078e000e */
[----:B------:R-:W-:Y:S06]  /*17f50*/  BRA `(.L_x_4279) ;  /* 0xffffffd400947947 */ /* 0x000fec000383ffff */
.L_x_4217:
        /* <DEDUP_REMOVED lines=8> */
.L_x_4281:
[----:B------:R-:W-:Y:S05]  /*17fe0*/  BSYNC B0 ;  /* 0x0000000000007941 */ /* 0x000fea0003800000 */
.L_x_4280:
        /* <DEDUP_REMOVED lines=10> */
.L_x_4282:
        /* <DEDUP_REMOVED lines=8> */
.L_x_4283:
        /* <DEDUP_REMOVED lines=8> */
.L_x_4284:
        /* <DEDUP_REMOVED lines=8> */
.L_x_4285:
        /* <DEDUP_REMOVED lines=9> */
.L_x_4286:
[----:B------:R-:W-:Y:S01]  /*182a0*/  IMAD.MOV.U32 R9, RZ, RZ, R14 ;  /* 0x000000ffff097224 */ /* 0x000fe200078e000e */
[----:B------:R-:W-:Y:S06]  /*182b0*/  BRA `(.L_x_4287) ;  /* 0xffffffd400687947 */ /* 0x000fec000383ffff */
.L_x_4219:
[----:B------:R-:W-:Y:S01]  /*182c0*/  BSSY B0, `(.L_x_4288) ;  /* 0x0000006000007945 */ /* 0x000fe20003800000 */
[----:B------:R-:W-:Y:S01]  /*182d0*/  PLOP3.LUT P6, PT, P6, PT, PT, 0x8, 0x0 ;  /* 0x000000000000781c */ /* 0x000fe200037ce170 */
[----:B------:R-:W-:-:S12]  /*182e0*/  IMAD.MOV.U32 R15, RZ, RZ, -0x1 ;  /* 0xffffffffff0f7424 */ /* 0x000fd800078e00ff */
[----:B0-----:R-:W-:Y:S05]  /*182f0*/  WARPSYNC.COLLECTIVE R15, `(.L_x_4289) ;  /* 0x000000000f087348 */ /* 0x001fea0003c00000 */
[----:B------:R-:W-:Y:S01]  /*18300*/  VOTE.ANY R14, PT, P6 ;  /* 0x00000000000e7806 */ /* 0x000fe200030e0100 */
[----:B0-----:R-:W-:Y:S06]  /*18310*/  ENDCOLLECTIVE ;  /* 0x000000000000791b */ /* 0x001fec0003800000 */
.L_x_4289:
[----:B------:R-:W-:Y:S05]  /*18320*/  BSYNC B0 ;  /* 0x0000000000007941 */ /* 0x000fea0003800000 */
.L_x_4288:
        /* <DEDUP_REMOVED lines=9> */
.L_x_4290:
[----:B------:R-:W-:Y:S02]  /*183c0*/  IMAD.MOV.U32 R13, RZ, RZ, R7 ;  /* 0x000000ffff0d7224 */ /* 0x000fe400078e0007 */
[----:B------:R-:W-:-:S07]  /*183d0*/  IMAD.MOV.U32 R5, RZ, RZ, R14 ;  /* 0x000000ffff057224 */ /* 0x000fce00078e000e */
[----:B------:R-:W-:Y:S05]  /*183e0*/  WARPSYNC.COLLECTIVE R15, `(.L_x_4291) ;  /* 0x000000000f087348 */ /* 0x000fea0003c00000 */
[----:B------:R0:W1:Y:S02]  /*183f0*/  SHFL.IDX P6, R14, R13, R12, R11 ;  /* 0x0000000c0d0e7389 */ /* 0x00006400000c000b */
[----:B01----:R-:W-:Y:S01]  /*18400*/  ENDCOLLECTIVE ;  /* 0x000000000000791b */ /* 0x003fe20003800000 */
.L_x_4291:
[----:B------:R-:W-:Y:S01]  /*18410*/  IMAD.MOV.U32 R7, RZ, RZ, R14 ;  /* 0x000000ffff077224 */ /* 0x000fe200078e000e */
[----:B------:R-:W-:Y:S06]  /*18420*/  BRA `(.L_x_4292) ;  /* 0xffffffd400487947 */ /* 0x000fec000383ffff */
.L_x_4221:
[----:B------:R-:W-:Y:S01]  /*18430*/  BSSY B0, `(.L_x_4293) ;  /* 0x0000007000007945 */ /* 0x000fe20003800000 */
[----:B------:R-:W-:Y:S02]  /*18440*/  IMAD.MOV.U32 R13, RZ, RZ, R2 ;  /* 0x000000ffff0d7224 */ /* 0x000fe400078e0002 */
[----:B------:R-:W-:Y:S02]  /*18450*/  IMAD.MOV.U32 R11, RZ, RZ, 0x1f ;  /* 0x0000001fff0b7424 */ /* 0x000fe400078e00ff */
[----:B------:R-:W-:-:S07]  /*18460*/  IMAD.MOV.U32 R15, RZ, RZ, -0x1 ;  /* 0xffffffffff0f7424 */ /* 0x000fce00078e00ff */
[----:B0123--:R-:W-:Y:S05]  /*18470*/  WARPSYNC.COLLECTIVE R15, `(.L_x_4294) ;  /* 0x000000000f087348 */ /* 0x00ffea0003c00000 */
[----:B------:R4:W0:Y:S02]  /*18480*/  SHFL.IDX P6, R14, R13, R12, R11 ;  /* 0x0000000c0d0e7389 */ /* 0x00082400000c000b */
[----:B01234-:R-:W-:Y:S01]  /*18490*/  ENDCOLLECTIVE ;  /* 0x000000000000791b */ /* 0x01ffe20003800000 */
.L_x_4294:
[----:B------:R-:W-:Y:S05]  /*184a0*/  BSYNC B0 ;  /* 0x0000000000007941 */ /* 0x000fea0003800000 */
.L_x_4293:
[----:B------:R-:W-:Y:S01]  /*184b0*/  IMAD.MOV.U32 R2, RZ, RZ, R14 ;  /* 0x000000ffff027224 */ /* 0x000fe200078e000e */
[----:B------:R-:W-:Y:S06]  /*184c0*/  BRA `(.L_x_4295) ;  /* 0xffffffd400387947 */ /* 0x000fec000383ffff */
.L_x_4225:
[----:B0-----:R0:W1:Y:S02]  /*184d0*/  SYNCS.PHASECHK.TRANS64.TRYWAIT P0, [R9+URZ+0x38820], R0 ;  /* 0x03882000090075a7 */ /* 0x001064000800017f */
[----:B-1----:R-:W-:Y:S05]  /*184e0*/  @!P0 NANOSLEEP.SYNCS 0x989680 ;  /* 0x009896800000895d */ /* 0x002fea0003900000 */
[----:B------:R-:W1:Y:S02]  /*184f0*/  @!P0 SYNCS.PHASECHK.TRANS64 P0, [R9+URZ+0x38820], R0 ;  /* 0x03882000090085a7 */ /* 0x000e64000800007f */
[----:B-1----:R-:W-:Y:S05]  /*18500*/  @!P0 BRA `(.L_x_4225) ;  /* 0xfffffffc00f08947 */ /* 0x002fea000383ffff */
[----:B------:R-:W-:Y:S05]  /*18510*/  BRA `(.L_x_4296) ;  /* 0xffffffd800d07947 */ /* 0x000fea000383ffff */
.L_x_4226:
        /* <DEDUP_REMOVED lines=11> */
.L_x_4298:
[----:B------:R-:W-:Y:S05]  /*185d0*/  BSYNC B0 ;  /* 0x0000000000007941 */ /* 0x000fea0003800000 */
.L_x_4297:
[----:B------:R-:W-:Y:S05]  /*185e0*/  BRA `(.L_x_4299) ;  /* 0xffffffd800b87947 */ /* 0x000fea000383ffff */
.L_x_4229:
[----:B------:R-:W-:Y:S01]  /*185f0*/  BSSY B1, `(.L_x_4300) ;  /* 0x0000006000017945 */ /* 0x000fe20003800000 */
[----:B------:R-:W-:-:S07]  /*18600*/  IMAD.MOV.U32 R15, RZ, RZ, -0x1 ;  /* 0xffffffffff0f7424 */ /* 0x000fce00078e00ff */
[----:B0-----:R-:W-:Y:S05]  /*18610*/  WARPSYNC.COLLECTIVE R15, `(.L_x_4301) ;  /* 0x000000000f0c7348 */ /* 0x001fea0003c00000 */
[----:B------:R-:W-:Y:S02]  /*18620*/  ELECT P6, UR62, PT ;  /* 0x00000000003e782f */ /* 0x000fe400038c0000 */
[----:B------:R-:W-:Y:S01]  /*18630*/  MOV R14, UR62 ;  /* 0x0000003e000e7c02 */ /* 0x000fe20008000f00 */
[----:B0-----:R-:W-:Y:S10]  /*18640*/  ENDCOLLECTIVE ;  /* 0x000000000000791b */ /* 0x001ff40003800000 */
.L_x_4301:
[----:B------:R-:W-:Y:S05]  /*18650*/  BSYNC B1 ;  /* 0x0000000000017941 */ /* 0x000fea0003800000 */
.L_x_4300:
[----:B------:R-:W-:Y:S05]  /*18660*/  BRA `(.L_x_4302) ;  /* 0xffffffd800b07947 */ /* 0x000fea000383ffff */
.L_x_4230:
[----:B0-----:R0:W1:Y:S02]  /*18670*/  SYNCS.PHASECHK.TRANS64.TRYWAIT P0, [R5+URZ], R4 ;  /* 0x00000004050075a7 */ /* 0x001064000800017f */
[----:B-1----:R-:W-:Y:S05]  /*18680*/  @!P0 NANOSLEEP.SYNCS 0x989680 ;  /* 0x009896800000895d */ /* 0x002fea0003900000 */
[----:B------:R-:W1:Y:S02]  /*18690*/  @!P0 SYNCS.PHASECHK.TRANS64 P0, [R5+URZ], R4 ;  /* 0x00000004050085a7 */ /* 0x000e64000800007f */
[----:B-1----:R-:W-:Y:S05]  /*186a0*/  @!P0 BRA `(.L_x_4230) ;  /* 0xfffffffc00f08947 */ /* 0x002fea000383ffff */
[----:B------:R-:W-:Y:S05]  /*186b0*/  BRA `(.L_x_4303) ;  /* 0xffffffd800d87947 */ /* 0x000fea000383ffff */
.L_x_4231:
[----:B0-----:R0:W1:Y:S02]  /*186c0*/  SYNCS.PHASECHK.TRANS64.TRYWAIT P0, [R7+URZ], R2 ;  /* 0x00000002070075a7 */ /* 0x001064000800017f */
[----:B-1----:R-:W-:Y:S05]  /*186d0*/  @!P0 NANOSLEEP.SYNCS 0x989680 ;  /* 0x009896800000895d */ /* 0x002fea0003900000 */
[----:B------:R-:W1:Y:S02]  /*186e0*/  @!P0 SYNCS.PHASECHK.TRANS64 P0, [R7+URZ], R2 ;  /* 0x00000002070085a7 */ /* 0x000e64000800007f */
[----:B-1----:R-:W-:Y:S05]  /*186f0*/  @!P0 BRA `(.L_x_4231) ;  /* 0xfffffffc00f08947 */ /* 0x002fea000383ffff */
[----:B------:R-:W-:Y:S05]  /*18700*/  BRA `(.L_x_4304) ;  /* 0xffffffd800d87947 */ /* 0x000fea000383ffff */
.L_x_4232:
[----:B-1----:R1:W2:Y:S02]  /*18710*/  SYNCS.PHASECHK.TRANS64.TRYWAIT P0, [R5+URZ], R4 ;  /* 0x00000004050075a7 */ /* 0x0022a4000800017f */
[----:B--2---:R-:W-:Y:S05]  /*18720*/  @!P0 NANOSLEEP.SYNCS 0x989680 ;  /* 0x009896800000895d */ /* 0x004fea0003900000 */
[----:B------:R-:W2:Y:S02]  /*18730*/  @!P0 SYNCS.PHASECHK.TRANS64 P0, [R5+URZ], R4 ;  /* 0x00000004050085a7 */ /* 0x000ea4000800007f */
[----:B--2---:R-:W-:Y:S05]  /*18740*/  @!P0 BRA `(.L_x_4232) ;  /* 0xfffffffc00f08947 */ /* 0x004fea000383ffff */
[----:B------:R-:W-:Y:S05]  /*18750*/  BRA `(.L_x_4305) ;  /* 0xffffffd800cc7947 */ /* 0x000fea000383ffff */
.L_x_4306:
        /* <DEDUP_REMOVED lines=10> */
.L_x_15000:


//--------------------- .text._ZN7cutlass13device_kernelIN5flash11enable_sm90INS1_16FlashAttnFwdSm90INS1_25CollectiveMainloopFwdSm90ILi2EN4cute5tupleIJNS5_1CILi1EEES8_S8_EEENS6_IJNS7_ILi64EEESA_SA_EEELi512ENS_6half_tEfNS_4arch4Sm90ELb0ELb0ELb0ELb1ELb0ELb1ELb1ELb0ELb0ELb1ELb1ELb0EEENS1_21CollectiveEpilogueFwdINS6_IJSA_NS7_ILi512EEESA_EEES9_SC_SE_Li256ELb1ELb1ELb1ELb0EEENS1_36VarlenDynamicPersistentTileSchedulerILi64ELi64ELi256ELi128ELb1ELb1ELb1ELb0ELb1ELb1EEEEEEEEEvNT_6ParamsE --------------------------
	.section	.text._ZN7cutlass13device_kernelIN5flash11enable_sm90INS1_16FlashAttnFwdSm90INS1_25CollectiveMainloopFwdSm90ILi2EN4cute5tupleIJNS5_1CILi1EEES8_S8_EEENS6_IJNS7_ILi64EEESA_SA_EEELi512ENS_6half_tEfNS_4arch4Sm90ELb0ELb0ELb0ELb1ELb0ELb1ELb1ELb0ELb0ELb1ELb1ELb0EEENS1_21CollectiveEpilogueFwdINS6_IJSA_NS7_ILi512EEESA_EEES9_SC_SE_Li256ELb1ELb1ELb1ELb0EEENS1_36VarlenDynamicPersistentTileSchedulerILi64ELi64ELi256ELi128ELb1ELb1ELb1ELb0ELb1ELb1EEEEEEEEEvNT_6ParamsE,"ax",@progbits
	.align	128
.text._ZN7cutlass13device_kernelIN5flash11enable_sm90INS1_16FlashAttnFwdSm90INS1_25CollectiveMainloopFwdSm90ILi2EN4cute5tupleIJNS5_1CILi1EEES8_S8_EEENS6_IJNS7_ILi64EEESA_SA_EEELi512ENS_6half_tEfNS_4arch4Sm90ELb0ELb0ELb0ELb1ELb0ELb1ELb1ELb0ELb0ELb1ELb1ELb0EEENS1_21CollectiveEpilogueFwdINS6_IJSA_NS7_ILi512EEESA_EEES9_SC_SE_Li256ELb1ELb1ELb1ELb0EEENS1_36VarlenDynamicPersistentTileSchedulerILi64ELi64ELi256ELi128ELb1ELb1ELb1ELb0ELb1ELb1EEEEEEEEEvNT_6ParamsE:
        .type           _ZN7cutlass13device_kernelIN5flash11enable_sm90INS1_16FlashAttnFwdSm90INS1_25CollectiveMainloopFwdSm90ILi2EN4cute5tupleIJNS5_1CILi1EEES8_S8_EEENS6_IJNS7_ILi64EEESA_SA_EEELi512ENS_6half_tEfNS_4arch4Sm90ELb0ELb0ELb0ELb1ELb0ELb1ELb1ELb0ELb0ELb1ELb1ELb0EEENS1_21CollectiveEpilogueFwdINS6_IJSA_NS7_ILi512EEESA_EEES9_SC_SE_Li256ELb1ELb1ELb1ELb0EEENS1_36VarlenDynamicPersistentTileSchedulerILi64ELi64ELi256ELi128ELb1ELb1ELb1ELb0ELb1ELb1EEEEEEEEEvNT_6ParamsE,@function
        .size           _ZN7cutlass13device_kernelIN5flash11enable_sm90INS1_16FlashAttnFwdSm90INS1_25CollectiveMainloopFwdSm90ILi2EN4cute5tupleIJNS5_1CILi1EEES8_S8_EEENS6_IJNS7_ILi64EEESA_SA_EEELi512ENS_6half_tEfNS_4arch4Sm90ELb0ELb0ELb0ELb1ELb0ELb1ELb1ELb0ELb0ELb1ELb1ELb0EEENS1_21CollectiveEpilogueFwdINS6_IJSA_NS7_ILi512EEESA_EEES9_SC_SE_Li256ELb1ELb1ELb1ELb0EEENS1_36VarlenDynamicPersistentTileSchedulerILi64ELi64ELi256ELi128ELb1ELb1ELb1ELb0ELb1ELb1EEEEEEEEEvNT_6ParamsE,(.L_x_15001 - _ZN7cutlass13device_kernelIN5flash11enable_sm90INS1_16FlashAttnFwdSm90INS1_25CollectiveMainloopFwdSm90ILi2EN4cute5tupleIJNS5_1CILi1EEES8_S8_EEENS6_IJNS7_ILi64EEESA_SA_EEELi512ENS_6half_tEfNS_4arch4Sm90ELb0ELb0ELb0ELb1ELb0ELb1ELb1ELb0ELb0ELb1ELb1ELb0EEENS1_21CollectiveEpilogueFwdINS6_IJSA_NS7_ILi512EEESA_EEES9_SC_SE_Li256ELb1ELb1ELb1ELb0EEENS1_36VarlenDynamicPersistentTileSchedulerILi64ELi64ELi256ELi128ELb1ELb1ELb1ELb0ELb1ELb1EEEEEEEEEvNT_6ParamsE)
        .other          _ZN7cutlass13device_kernelIN5flash11enable_sm90INS1_16FlashAttnFwdSm90INS1_25CollectiveMainloopFwdSm90ILi2EN4cute5tupleIJNS5_1CILi1EEES8_S8_EEENS6_IJNS7_ILi64EEESA_SA_EEELi512ENS_6half_tEfNS_4arch4Sm90ELb0ELb0ELb0ELb1ELb0ELb1ELb1ELb0ELb0ELb1ELb1ELb0EEENS1_21CollectiveEpilogueFwdINS6_IJSA_NS7_ILi512EEESA_EEES9_SC_SE_Li256ELb1ELb1ELb1ELb0EEENS1_36VarlenDynamicPersistentTileSchedulerILi64ELi64ELi256ELi128ELb1ELb1ELb1ELb0ELb1ELb1EEEEEEEEEvNT_6ParamsE,@"STO_CUDA_ENTRY STV_DEFAULT"
_ZN7cutlass13device_kernelIN5flash11enable_sm90INS1_16FlashAttnFwdSm90INS1_25CollectiveMainloopFwdSm90ILi2EN4cute5tupleIJNS5_1CILi1EEES8_S8_EEENS6_IJNS7_ILi64EEESA_SA_EEELi512ENS_6half_tEfNS_4arch4Sm90ELb0ELb0ELb0ELb1ELb0ELb1ELb1ELb0ELb0ELb1ELb1ELb0EEENS1_21CollectiveEpilogueFwdINS6_IJSA_NS7_ILi512EEESA_EEES9_SC_SE_Li256ELb1ELb1ELb1ELb0EEENS1_36VarlenDynamicPersistentTileSchedulerILi64ELi64ELi256ELi128ELb1ELb1ELb1ELb0ELb1ELb1EEEEEEEEEvNT_6ParamsE:
        /* <DEDUP_REMOVED lines=24> */
.L_x_4308:
[----:B------:R-:W-:Y:S05]  /*0180*/  BSYNC B0 ;  /* 0x0000000000007941 */ /* 0x000fea0003800000 */
.L_x_4307:
        /* <DEDUP_REMOVED lines=39> */
.L_x_4309:
        /* <DEDUP_REMOVED lines=22> */
.L_x_4310:
        /* <DEDUP_REMOVED lines=18> */
.L_x_4311:
        /* <DEDUP_REMOVED lines=22> */
.L_x_4312:
        /* <DEDUP_REMOVED lines=22> */
.L_x_4313:
[----:B------:R-:W-:Y:S01]  /*0940*/  PLOP3.LUT P0, PT, PT, PT, UP0, 0x80, 0x0 ;  /* 0x000000000000781c */ /* 0x000fe20003f0f008 */
[----:B------:R-:W-:Y:S01]  /*0950*/  UMOV UR36, 0x1 ;  /* 0x0000000100247882 */ /* 0x000fe20000000000 */
[----:B------:R-:W-:Y:S01]  /*0960*/  NOP ;  /* 0x0000000000007918 */ /* 0x000fe20000000000 */
[----:B------:R-:W-:Y:S01]  /*0970*/  USEL UR36, UR36, 0x2, !UP0 ;  /* 0x0000000224247887 */ /* 0x000fe2000c000000 */
[----:B------:R-:W-:Y:S01]  /*0980*/  BSSY B9, `(.L_x_4314) ;  /* 0x0001e2a000097945 */ /* 0x000fe20003800000 */
[----:B------:R-:W-:Y:S01]  /*0990*/  ULDC.64 UR42, c[0x0][0x208] ;  /* 0x00008200002a7ab9 */ /* 0x000fe20000000a00 */
[----:B0123--:R-:W-:Y:S07]  /*09a0*/  BAR.SYNC.DEFER_BLOCKING 0x0 ;  /* 0x0000000000007b1d */ /* 0x00ffee0000010000 */
[----:B------:R-:W-:Y:S05]  /*09b0*/  @!P0 BRA `(.L_x_4315) ;  /* 0x00000140003c8947 */ /* 0x000fea0003800000 */
.L_x_4316:
[----:B------:R-:W-:-:S08]  /*09c0*/  NOP ;  /* 0x0000000000007918 */ /* 0x000fd00000000000 */
[----:B------:R-:W0:Y:S02]  /*09d0*/  USETMAXREG.TRY_ALLOC.CTAPOOL UP0, 0xf0 ;  /* 0x000000f0000079c8 */ /* 0x000e240008000600 */
[----:B0-----:R-:W-:-:S13]  /*09e0*/  PLOP3.LUT P0, PT, PT, PT, UP0, 0x80, 0x0 ;  /* 0x000000000000781c */ /* 0x001fda0003f0f008 */
[----:B------:R-:W-:Y:S05]  /*09f0*/  @!P0 BRA `(.L_x_4316) ;  /* 0xfffffffc00f08947 */ /* 0x000fea000383ffff */
[----:B------:R-:W-:Y:S01]  /*0a00*/  SHF.R.U32.HI R0, RZ, 0x7, R6 ;  /* 0x00000007ff007819 */ /* 0x000fe20000011606 */
[----:B------:R-:W0:Y:S01]  /*0a10*/  S2UR UR5, SR_CgaCtaId ;  /* 0x00000000000579c3 */ /* 0x000e220000008800 */
[----:B------:R-:W-:Y:S02]  /*0a20*/  UMOV UR4, 0x400 ;  /* 0x0000040000047882 */ /* 0x000fe40000000000 */
[----:B------:R-:W-:-:S13]  /*0a30*/  ISETP.NE.AND P0, PT, R0, 0x1, PT ;  /* 0x000000010000780c */ /* 0x000fda0003f05270 */
[----:B------:R-:W-:Y:S06]  /*0a40*/  @!P0 BAR.ARV 0x8, 0x100 ;  /* 0x0204000000008b1d */ /* 0x000fec0000002000 */
[----:B------:R-:W-:Y:S01]  /*0a50*/  ISETP.GE.U32.AND P0, PT, R6, 0x100, PT ;  /* 0x000001000600780c */ /* 0x000fe20003f06070 */
[----:B0-----:R-:W-:-:S06]  /*0a60*/  ULEA UR4, UR5, UR4, 0x18 ;  /* 0x0000000405047291 */ /* 0x001fcc000f8ec03f */
[----:B------:R-:W-:Y:S01]  /*0a70*/  IMAD.U32 R2, RZ, RZ, UR4 ;  /* 0x00000004ff027e24 */ /* 0x000fe2000f8e00ff */
[----:B------:R-:W-:-:S05]  /*0a80*/  ULDC UR4, c[0x0][0xd3c] ;  /* 0x00034f0000047ab9 */ /* 0x000fca0000000800 */
[----:B------:R-:W-:Y:S08]  /*0a90*/  @P0 BAR.ARV 0xf, 0x100 ;  /* 0x03c4000000000b1d */ /* 0x000ff00000002000 */
        /* <DEDUP_REMOVED lines=17> */
[--C-:B------:R-:W-:Y:S02]  /*0bb0*/  SHF.R.S32.HI R193, RZ, 0x5, R5.reuse ;  /* 0x00000005ffc17819 */ /* 0x100fe40000011405 */
[----:B------:R-:W-:Y:S02]  /*0bc0*/  SHF.R.S32.HI R12, RZ, 0x1f, R5 ;  /* 0x0000001fff0c7819 */ /* 0x000fe40000011405 */
[----:B------:R-:W-:Y:S02]  /*0bd0*/  LEA.HI R3, R3, R6, RZ, 0x3 ;  /* 0x0000000603037211 */ /* 0x000fe400078f18ff */
[----:B------:R-:W-:-:S02]  /*0be0*/  LOP3.LUT R5, R4, 0xfffffff0, RZ, 0xc0, !PT ;  /* 0xfffffff004057812 */ /* 0x000fc400078ec0ff */
[----:B------:R-:W-:Y:S02]  /*0bf0*/  SHF.R.S32.HI R7, RZ, 0x4, R4 ;  /* 0x00000004ff077819 */ /* 0x000fe40000011404 */
[----:B------:R-:W-:Y:S01]  /*0c00*/  LOP3.LUT R11, R3, 0xfffffff8, RZ, 0xc0, !PT ;  /* 0xfffffff8030b7812 */ /* 0x000fe200078ec0ff */
[----:B------:R-:W-:Y:S01]  /*0c10*/  IMAD.IADD R8, R6, 0x1, -R5 ;  /* 0x0000000106087824 */ /* 0x000fe200078e0a05 */
[----:B------:R-:W-:Y:S02]  /*0c20*/  LEA.HI R4, R4, R7, RZ, 0x1 ;  /* 0x0000000704047211 */ /* 0x000fe400078f08ff */
[----:B------:R-:W-:Y:S01]  /*0c30*/  LOP3.LUT R3, R0, 0xffffff80, RZ, 0xc0, !PT ;  /* 0xffffff8000037812 */ /* 0x000fe200078ec0ff */
[----:B------:R-:W-:Y:S01]  /*0c40*/  IMAD.IADD R187, R6, 0x1, -R11 ;  /* 0x0000000106bb7824 */ /* 0x000fe200078e0a0b */
[----:B------:R-:W-:Y:S02]  /*0c50*/  LEA.HI R12, R12, R193, RZ, 0x2 ;  /* 0x000000c10c0c7211 */ /* 0x000fe400078f10ff */
[----:B------:R-:W-:Y:S01]  /*0c60*/  LOP3.LUT R9, R13, 0xfffffffc, RZ, 0xc0, !PT ;  /* 0xfffffffc0d097812 */ /* 0x000fe200078ec0ff */
[----:B------:R-:W-:Y:S01]  /*0c70*/  IMAD.IADD R3, R6, 0x1, -R3 ;  /* 0x0000000106037824 */ /* 0x000fe200078e0a03 */
[----:B------:R-:W-:Y:S01]  /*0c80*/  LOP3.LUT R4, R4, 0x1ffffffe, RZ, 0xc0, !PT ;  /* 0x1ffffffe04047812 */ /* 0x000fe200078ec0ff */
[----:B------:R-:W-:Y:S01]  /*0c90*/  IMAD.SHL.U32 R187, R187, 0x8, RZ ;  /* 0x00000008bbbb7824 */ /* 0x000fe200078e00ff */
[----:B------:R-:W-:Y:S01]  /*0ca0*/  SHF.R.S32.HI R20, RZ, 0x7, R0 ;  /* 0x00000007ff147819 */ /* 0x000fe20000011400 */
[----:B------:R-:W-:Y:S01]  /*0cb0*/  IMAD.IADD R184, R6, 0x1, -R9 ;  /* 0x0000000106b87824 */ /* 0x000fe200078e0a09 */
[----:B------:R-:W-:Y:S01]  /*0cc0*/  SHF.R.S32.HI R5, RZ, 0x1f, R8 ;  /* 0x0000001fff057819 */ /* 0x000fe20000011408 */
[----:B------:R-:W-:Y:S01]  /*0cd0*/  IMAD.IADD R10, R7, 0x1, -R4 ;  /* 0x00000001070a7824 */ /* 0x000fe200078e0a04 */
[----:B------:R-:W-:Y:S01]  /*0ce0*/  LOP3.LUT R12, R12, 0x3ffffc, RZ, 0xc0, !PT ;  /* 0x003ffffc0c0c7812 */ /* 0x000fe200078ec0ff */
[----:B------:R-:W-:Y:S01]  /*0cf0*/  IMAD R15, R20, 0x100, R8 ;  /* 0x00000100140f7824 */ /* 0x000fe200078e0208 */
[----:B------:R-:W-:Y:S01]  /*0d00*/  LEA.HI R9, R5, R8, RZ, 0x3 ;  /* 0x0000000805097211 */ /* 0x000fe200078f18ff */
[----:B------:R-:W-:Y:S01]  /*0d10*/  IMAD.SHL.U32 R10, R10, 0x8, RZ ;  /* 0x000000080a0a7824 */ /* 0x000fe200078e00ff */
[----:B------:R-:W-:Y:S01]  /*0d20*/  SHF.R.S32.HI R4, RZ, 0x1f, R3 ;  /* 0x0000001fff047819 */ /* 0x000fe20000011403 */
[----:B------:R-:W-:Y:S01]  /*0d30*/  IMAD.IADD R12, R193, 0x1, -R12 ;  /* 0x00000001c10c7824 */ /* 0x000fe200078e0a0c */
[----:B------:R-:W-:Y:S01]  /*0d40*/  SHF.R.S32.HI R22, RZ, 0x2, R13 ;  /* 0x00000002ff167819 */ /* 0x000fe2000001140d */
[----:B------:R-:W-:Y:S01]  /*0d50*/  IMAD.SHL.U32 R16, R184, 0x8, RZ ;  /* 0x00000008b8107824 */ /* 0x000fe200078e00ff */
[C---:B------:R-:W-:Y:S01]  /*0d60*/  LOP3.LUT R11, R9.reuse, 0xfffffff8, RZ, 0xc0, !PT ;  /* 0xfffffff8090b7812 */ /* 0x040fe200078ec0ff */
[----:B------:R-:W-:Y:S01]  /*0d70*/  IMAD R15, R12, 0x10, R15 ;  /* 0x000000100c0f7824 */ /* 0x000fe200078e020f */
[-C--:B------:R-:W-:Y:S01]  /*0d80*/  LEA.HI R5, R4, R3.reuse, RZ, 0x2 ;  /* 0x0000000304057211 */ /* 0x080fe200078f10ff */
[----:B------:R-:W-:Y:S01]  /*0d90*/  VIADD R12, R22, 0x20 ;  /* 0x00000020160c7836 */ /* 0x000fe20000000000 */
[----:B------:R-:W-:Y:S01]  /*0da0*/  LEA.HI R4, R4, R3, RZ, 0x5 ;  /* 0x0000000304047211 */ /* 0x000fe200078f28ff */
[----:B------:R-:W-:Y:S01]  /*0db0*/  IMAD.IADD R11, R8, 0x1, -R11 ;  /* 0x00000001080b7824 */ /* 0x000fe200078e0a0b */
[--C-:B------:R-:W-:Y:S01]  /*0dc0*/  SHF.R.S32.HI R6, RZ, 0x2, R5.reuse ;  /* 0x00000002ff067819 */ /* 0x100fe20000011405 */
[----:B------:R-:W-:Y:S01]  /*0dd0*/  IMAD.SHL.U32 R9, R9, 0x40, RZ ;  /* 0x0000004009097824 */ /* 0x000fe200078e00ff */
[----:B------:R-:W-:Y:S01]  /*0de0*/  SHF.R.S32.HI R7, RZ, 0x1f, R5 ;  /* 0x0000001fff077819 */ /* 0x000fe20000011405 */
[----:B------:R-:W-:Y:S01]  /*0df0*/  STL [R1+0x40], R20 ;  /* 0x0000401401007387 */ /* 0x000fe20000100800 */
[----:B------:R-:W-:Y:S01]  /*0e00*/  LOP3.LUT R8, R5, 0x7ffffffc, RZ, 0xc0, !PT ;  /* 0x7ffffffc05087812 */ /* 0x000fe200078ec0ff */
[C---:B------:R-:W-:Y:S01]  /*0e10*/  VIADD R219, R187.reuse, 0x40 ;  /* 0x00000040bbdb7836 */ /* 0x040fe20000000000 */
[----:B------:R-:W-:Y:S01]  /*0e20*/  SHF.R.S32.HI R5, RZ, 0x1f, R12 ;  /* 0x0000001fff057819 */ /* 0x000fe2000001140c */
[----:B------:R-:W-:Y:S01]  /*0e30*/  VIADD R218, R187, 0x80 ;  /* 0x00000080bbda7836 */ /* 0x000fe20000000000 */
[----:B------:R-:W-:Y:S01]  /*0e40*/  LEA.HI R7, R7, R6, RZ, 0x3 ;  /* 0x0000000607077211 */ /* 0x000fe200078f18ff */
[----:B------:R-:W-:Y:S01]  /*0e50*/  IMAD.IADD R8, R3, 0x1, -R8 ;  /* 0x0000000103087824 */ /* 0x000fe200078e0a08 */
[----:B------:R-:W-:Y:S01]  /*0e60*/  LEA.HI R14, R5, R12, RZ, 0x3 ;  /* 0x0000000c050e7211 */ /* 0x000fe200078f18ff */
[----:B------:R-:W-:Y:S01]  /*0e70*/  IMAD.SHL.U32 R12, R12, 0x40, RZ ;  /* 0x000000400c0c7824 */ /* 0x000fe200078e00ff */
[----:B------:R-:W-:Y:S01]  /*0e80*/  LOP3.LUT R7, R7, 0xfffffff8, RZ, 0xc0, !PT ;  /* 0xfffffff807077812 */ /* 0x000fe200078ec0ff */
[----:B------:R-:W-:Y:S01]  /*0e90*/  IMAD.SHL.U32 R3, R11, 0x40, RZ ;  /* 0x000000400b037824 */ /* 0x000fe200078e00ff */
[----:B------:R-:W-:Y:S01]  /*0ea0*/  LEA.HI R0, R0, R20, RZ, 0x1 ;  /* 0x0000001400007211 */ /* 0x000fe200078f08ff */
[----:B------:R-:W-:Y:S01]  /*0eb0*/  IMAD.SHL.U32 R14, R14, 0x40, RZ ;  /* 0x000000400e0e7824 */ /* 0x000fe200078e00ff */
[----:B------:R-:W-:Y:S01]  /*0ec0*/  LOP3.LUT R5, R12, 0x1c0, RZ, 0xc0, !PT ;  /* 0x000001c00c057812 */ /* 0x000fe200078ec0ff */
[----:B------:R-:W-:Y:S01]  /*0ed0*/  IMAD.IADD R7, R6, 0x1, -R7 ;  /* 0x0000000106077824 */ /* 0x000fe200078e0a07 */
[----:B------:R-:W-:Y:S01]  /*0ee0*/  SHF.R.S32.HI R4, RZ, 0x5, R4 ;  /* 0x00000005ff047819 */ /* 0x000fe20000011404 */
[----:B------:R-:W-:Y:S01]  /*0ef0*/  IMAD.U32 R6, R15, 0x40, R10 ;  /* 0x000000400f067824 */ /* 0x000fe200078e000a */
[----:B------:R-:W-:Y:S01]  /*0f00*/  LOP3.LUT R0, R0, 0xfffffe, RZ, 0xc0, !PT ;  /* 0x00fffffe00007812 */ /* 0x000fe200078ec0ff */
[----:B------:R-:W-:Y:S01]  /*0f10*/  VIADD R217, R187, 0xc0 ;  /* 0x000000c0bbd97836 */ /* 0x000fe20000000000 */
[----:B------:R-:W-:Y:S01]  /*0f20*/  SHF.R.U32.HI R12, RZ, 0x3, R5 ;  /* 0x00000003ff0c7819 */ /* 0x000fe20000011605 */
[----:B------:R-:W-:Y:S01]  /*0f30*/  IMAD R190, R4, 0x10, R7 ;  /* 0x0000001004be7824 */ /* 0x000fe200078e0207 */
[----:B------:R-:W-:Y:S01]  /*0f40*/  LOP3.LUT R3, R3, 0x1c0, RZ, 0xc0, !PT ;  /* 0x000001c003037812 */ /* 0x000fe200078ec0ff */
[----:B------:R0:W-:Y:S01]  /*0f50*/  STL [R1+0x80], R6 ;  /* 0x0000800601007387 */ /* 0x0001e20000100800 */
[----:B------:R-:W-:Y:S01]  /*0f60*/  LOP3.LUT R5, R5, 0x38, R16, 0xf8, !PT ;  /* 0x0000003805057812 */ /* 0x000fe200078ef810 */
[----:B------:R-:W-:Y:S01]  /*0f70*/  IMAD.IADD R0, R20, 0x1, -R0 ;  /* 0x0000000114007824 */ /* 0x000fe200078e0a00 */
[----:B------:R-:W-:Y:S01]  /*0f80*/  LOP3.LUT R14, R14, 0xfffffe00, RZ, 0xc0, !PT ;  /* 0xfffffe000e0e7812 */ /* 0x000fe200078ec0ff */
[C---:B------:R-:W-:Y:S01]  /*0f90*/  VIADD R215, R187.reuse, 0x140 ;  /* 0x00000140bbd77836 */ /* 0x040fe20000000000 */
[----:B------:R-:W-:Y:S01]  /*0fa0*/  LEA.HI R4, R184, R184, RZ, 0x1 ;  /* 0x000000b8b8047211 */ /* 0x000fe200078f08ff */
[----:B------:R-:W-:Y:S01]  /*0fb0*/  VIADD R216, R187, 0x100 ;  /* 0x00000100bbd87836 */ /* 0x000fe20000000000 */
[----:B------:R-:W-:-:S02]  /*0fc0*/  SHF.R.S32.HI R13, RZ, 0x1f, R13 ;  /* 0x0000001fff0d7819 */ /* 0x000fc4000001140d */
[----:B------:R-:W-:Y:S02]  /*0fd0*/  LOP3.LUT R10, R3, 0x8, R10, 0xf8, !PT ;  /* 0x00000008030a7812 */ /* 0x000fe400078ef80a */
[----:B0-----:R-:W-:Y:S02]  /*0fe0*/  LOP3.LUT R6, R9, 0x7ffffe00, RZ, 0xc0, !PT ;  /* 0x7ffffe0009067812 */ /* 0x001fe400078ec0ff */
[----:B------:R-:W-:Y:S02]  /*0ff0*/  LOP3.LUT R9, R14, R5, R12, 0xf6, !PT ;  /* 0x000000050e097212 */ /* 0x000fe400078ef60c */
[----:B------:R-:W-:Y:S01]  /*1000*/  SHF.R.U32.HI R3, RZ, 0x3, R3 ;  /* 0x00000003ff037819 */ /* 0x000fe20000011603 */
[----:B------:R-:W-:Y:S01]  /*1010*/  IMAD R6, R193, 0x400, R6 ;  /* 0x00000400c1067824 */ /* 0x000fe200078e0206 */
[----:B------:R-:W-:Y:S01]  /*1020*/  LOP3.LUT R5, R4, 0x1ffffffe, RZ, 0xc0, !PT ;  /* 0x1ffffffe04057812 */ /* 0x000fe200078ec0ff */
[----:B------:R-:W-:Y:S01]  /*1030*/  IMAD.SHL.U32 R4, R0, 0x100, RZ ;  /* 0x0000010000047824 */ /* 0x000fe200078e00ff */
[----:B------:R-:W-:Y:S01]  /*1040*/  LEA.HI R13, R13, R22, RZ, 0x3 ;  /* 0x000000160d0d7211 */ /* 0x000fe200078f18ff */
[----:B------:R-:W-:Y:S01]  /*1050*/  IMAD.SHL.U32 R0, R8, 0x2, RZ ;  /* 0x0000000208007824 */ /* 0x000fe200078e00ff */
[----:B------:R-:W-:Y:S01]  /*1060*/  LOP3.LUT R3, R10, R3, RZ, 0x3c, !PT ;  /* 0x000000030a037212 */ /* 0x000fe200078e3cff */
[----:B------:R-:W-:Y:S01]  /*1070*/  IMAD.IADD R5, R184, 0x1, -R5 ;  /* 0x00000001b8057824 */ /* 0x000fe200078e0a05 */
[----:B------:R-:W-:Y:S01]  /*1080*/  LOP3.LUT R13, R13, 0xfffffff8, RZ, 0xc0, !PT ;  /* 0xfffffff80d0d7812 */ /* 0x000fe200078ec0ff */
[----:B------:R-:W-:Y:S01]  /*1090*/  IMAD.IADD R192, R0, 0x1, R4 ;  /* 0x0000000100c07824 */ /* 0x000fe200078e0204 */
[----:B------:R0:W-:Y:S01]  /*10a0*/  STL [R1+0x7c], R4 ;  /* 0x00007c0401007387 */ /* 0x0001e20000100800 */
[----:B------:R-:W-:Y:S01]  /*10b0*/  R2P PR, R11, 0x6 ;  /* 0x000000060b007804 */ /* 0x000fe20000000000 */
[----:B------:R-:W-:Y:S01]  /*10c0*/  IMAD.IADD R3, R6, 0x1, R3 ;  /* 0x0000000106037824 */ /* 0x000fe200078e0203 */
[----:B------:R-:W-:Y:S01]  /*10d0*/  SHF.R.S32.HI R7, RZ, 0x1f, R219 ;  /* 0x0000001fff077819 */ /* 0x000fe200000114db */
[----:B------:R-:W-:Y:S01]  /*10e0*/  IMAD R5, R5, 0x8, R190 ;  /* 0x0000000805057824 */ /* 0x000fe200078e02be */
[----:B------:R1:W-:Y:S01]  /*10f0*/  STL [R1+0x44], R0 ;  /* 0x0000440001007387 */ /* 0x0003e20000100800 */
[----:B------:R-:W-:Y:S01]  /*1100*/  IMAD.IADD R188, R22, 0x1, -R13 ;  /* 0x0000000116bc7824 */ /* 0x000fe200078e0a0d */
[----:B------:R-:W-:Y:S01]  /*1110*/  SHF.R.S32.HI R6, RZ, 0x1f, R218 ;  /* 0x0000001fff067819 */ /* 0x000fe200000114da */
[C---:B------:R-:W-:Y:S01]  /*1120*/  VIADD R20, R192.reuse, 0x18 ;  /* 0x00000018c0147836 */ /* 0x040fe20000000000 */
[----:B------:R-:W-:Y:S01]  /*1130*/  SHF.R.S32.HI R7, RZ, 0x1f, R217 ;  /* 0x0000001fff077819 */ /* 0x000fe200000114d9 */
[----:B0-----:R-:W-:Y:S01]  /*1140*/  IMAD R4, R9, 0x2, R2 ;  /* 0x0000000209047824 */ /* 0x001fe200078e0202 */
[----:B------:R-:W-:Y:S01]  /*1150*/  SHF.R.S32.HI R6, RZ, 0x1f, R216 ;  /* 0x0000001fff067819 */ /* 0x000fe200000114d8 */
[C---:B------:R-:W-:Y:S01]  /*1160*/  VIADD R13, R192.reuse, 0x30 ;  /* 0x00000030c00d7836 */ /* 0x040fe20000000000 */
[----:B------:R-:W-:Y:S01]  /*1170*/  SEL R201, R201, 0xffffffe0, !P1 ;  /* 0xffffffe0c9c97807 */ /* 0x000fe20004800000 */
[C---:B------:R-:W-:Y:S01]  /*1180*/  VIADD R10, R192.reuse, 0x48 ;  /* 0x00000048c00a7836 */ /* 0x040fe20000000000 */
[----:B-1----:R-:W-:Y:S01]  /*1190*/  SHF.R.S32.HI R0, RZ, 0x1f, R215 ;  /* 0x0000001fff007819 */ /* 0x002fe200000114d7 */
[----:B------:R0:W-:Y:S01]  /*11a0*/  STL [R1+0x74], R4 ;  /* 0x0000740401007387 */ /* 0x0001e20000100800 */
[----:B------:R-:W-:Y:S01]  /*11b0*/  SHF.R.S32.HI R0, RZ, 0x1f, R192 ;  /* 0x0000001fff007819 */ /* 0x000fe200000114c0 */
[----:B------:R-:W-:-:S02]  /*11c0*/  VIADD R7, R192, 0x60 ;  /* 0x00000060c0077836 */ /* 0x000fc40000000000 */
[----:B------:R-:W-:Y:S01]  /*11d0*/  IMAD R194, R3, 0x2, R2 ;  /* 0x0000000203c27824 */ /* 0x000fe200078e0202 */
[----:B------:R1:W-:Y:S01]  /*11e0*/  STL [R1+0x78], R5 ;  /* 0x0000780501007387 */ /* 0x0003e20000100800 */
[C---:B------:R-:W-:Y:S02]  /*11f0*/  VIADD R6, R192.reuse, 0x68 ;  /* 0x00000068c0067836 */ /* 0x040fe40000000000 */
[C---:B------:R-:W-:Y:S02]  /*1200*/  VIADD R0, R192.reuse, 0x78 ;  /* 0x00000078c0007836 */ /* 0x040fe40000000000 */
[C---:B0-----:R-:W-:Y:S02]  /*1210*/  VIADD R4, R192.reuse, 0x70 ;  /* 0x00000070c0047836 */ /* 0x041fe40000000000 */
[C---:B------:R-:W-:Y:S02]  /*1220*/  VIADD R236, R192.reuse, 0x88 ;  /* 0x00000088c0ec7836 */ /* 0x040fe40000000000 */
[C---:B------:R-:W-:Y:S01]  /*1230*/  VIADD R237, R192.reuse, 0x80 ;  /* 0x00000080c0ed7836 */ /* 0x040fe20000000000 */
[----:B-1----:R-:W-:Y:S01]  /*1240*/  SHF.R.S32.HI R5, RZ, 0x1f, R20 ;  /* 0x0000001fff057819 */ /* 0x002fe20000011414 */
        /* <DEDUP_REMOVED lines=56> */
[----:B------:R-:W-:Y:S01]  /*15d0*/  IMAD.IADD R201, R201, 0x1, R195 ;  /* 0x00000001c9c97824 */ /* 0x000fe200078e02c3 */
[----:B------:R-:W-:-:S02]  /*15e0*/  SHF.R.S32.HI R3, RZ, 0x1f, R223 ;  /* 0x0000001fff037819 */ /* 0x000fc400000114df */
[----:B------:R-:W-:-:S07]  /*15f0*/  SHF.R.S32.HI R0, RZ, 0x1f, R222 ;  /* 0x0000001fff007819 */ /* 0x000fce00000114de */
.L_x_4439:
[----:B0-----:R-:W0:Y:S01]  /*1600*/  LDC.64 R210, c[0x0][0xd88] ;  /* 0x00036200ffd27b82 */ /* 0x001e220000000a00 */
[----:B------:R-:W-:Y:S01]  /*1610*/  ULDC.64 UR4, c[0x0][0xb20] ;  /* 0x0002c80000047ab9 */ /* 0x000fe20000000a00 */
[----:B------:R-:W-:Y:S01]  /*1620*/  ULDC.64 UR8, c[0x0][0xb10] ;  /* 0x0002c40000087ab9 */ /* 0x000fe20000000a00 */
[----:B------:R-:W-:Y:S01]  /*1630*/  ULDC.64 UR6, c[0x0][0xb00] ;  /* 0x0002c00000067ab9 */ /* 0x000fe20000000a00 */
[----:B0-----:R-:W-:-:S06]  /*1640*/  IMAD.WIDE R210, R155, 0x4, R210 ;  /* 0x000000049bd27825 */ /* 0x001fcc00078e02d2 */
[----:B--2---:R-:W2:Y:S01]  /*1650*/  LDG.E R210, desc[UR42][R210.64] ;  /* 0x0000002ad2d27981 */ /* 0x004ea2000c1e1900 */
[----:B------:R-:W-:Y:S01]  /*1660*/  ISETP.NE.U32.AND P2, PT, RZ, UR4, PT ;  /* 0x00000004ff007c0c */ /* 0x000fe2000bf45070 */
[----:B-1---5:R-:W-:Y:S01]  /*1670*/  IMAD.MOV.U32 R11, RZ, RZ, RZ ;  /* 0x000000ffff0b7224 */ /* 0x022fe200078e00ff */
        /* <DEDUP_REMOVED lines=48> */
.L_x_4318:
[----:B------:R-:W-:Y:S02]  /*1980*/  IMAD.U32 R42, RZ, RZ, UR5 ;  /* 0x00000005ff2a7e24 */ /* 0x000fe4000f8e00ff */
[----:B------:R-:W-:Y:S01]  /*1990*/  IMAD.U32 R24, RZ, RZ, UR4 ;  /* 0x00000004ff187e24 */ /* 0x000fe2000f8e00ff */
[----:B------:R-:W-:Y:S06]  /*19a0*/  @!P2 BRA `(.L_x_4319) ;  /* 0x000000000010a947 */ /* 0x000fec0003800000 */
[----:B------:R-:W-:-:S04]  /*19b0*/  IADD3 R4, P0, R213, UR8, RZ ;  /* 0x00000008d5047c10 */ /* 0x000fc8000ff1e0ff */
[----:B------:R-:W-:-:S05]  /*19c0*/  IADD3.X R5, R214, UR9, RZ, P0, !PT ;  /* 0x00000009d6057c10 */ /* 0x000fca00087fe4ff */
[----:B------:R0:W5:Y:S01]  /*19d0*/  LDG.E R24, desc[UR42][R4.64] ;  /* 0x0000002a04187981 */ /* 0x000162000c1e1900 */
[----:B------:R-:W-:Y:S05]  /*19e0*/  BRA `(.L_x_4320) ;  /* 0x0000000000107947 */ /* 0x000fea0003800000 */
.L_x_4319:
[----:B------:R-:W-:Y:S05]  /*19f0*/  @!P0 BRA `(.L_x_4320) ;  /* 0x00000000000c8947 */ /* 0x000fea0003800000 */
[----:B------:R-:W2:Y:S04]  /*1a00*/  LDG.E R3, desc[UR42][R4.64] ;  /* 0x0000002a04037981 */ /* 0x000ea8000c1e1900 */
[----:B------:R-:W2:Y:S02]  /*1a10*/  LDG.E R24, desc[UR42][R4.64+0x4] ;  /* 0x0000042a04187981 */ /* 0x000ea4000c1e1900 */
[----:B--2---:R-:W-:-:S07]  /*1a20*/  IMAD.IADD R24, R24, 0x1, -R3 ;  /* 0x0000000118187824 */ /* 0x004fce00078e0a03 */
.L_x_4320:
        /* <DEDUP_REMOVED lines=20> */
[----:B---3--:R-:W-:-:S04]  /*1b70*/  @P0 IMAD.IADD R42, R3, 0x1, -R0 ;  /* 0x00000001032a0824 */ /* 0x008fc800078e0a00 */
[----:B------:R-:W-:-:S04]  /*1b80*/  IMAD.IADD R152, R11, 0x1, R42 ;  /* 0x000000010b987824 */ /* 0x000fc800078e022a */
[C---:B------:R-:W-:Y:S01]  /*1b90*/  VIADD R0, R152.reuse, 0x3f ;  /* 0x0000003f98007836 */ /* 0x040fe20000000000 */
[----:B------:R-:W-:-:S04]  /*1ba0*/  ISETP.GE.AND P3, PT, R152, 0x1, PT ;  /* 0x000000019800780c */ /* 0x000fc80003f66270 */
[----:B------:R-:W-:-:S04]  /*1bb0*/  SHF.R.S32.HI R3, RZ, 0x1f, R0 ;  /* 0x0000001fff037819 */ /* 0x000fc80000011400 */
[----:B------:R-:W-:Y:S01]  /*1bc0*/  LEA.HI R3, R3, R0, RZ, 0x6 ;  /* 0x0000000003037211 */ /* 0x000fe200078f30ff */
[----:B------:R-:W-:-:S03]  /*1bd0*/  IMAD.MOV.U32 R0, RZ, RZ, RZ ;  /* 0x000000ffff007224 */ /* 0x000fc600078e00ff */
[----:B------:R-:W-:Y:S02]  /*1be0*/  SHF.R.S32.HI R168, RZ, 0x6, R3 ;  /* 0x00000006ffa87819 */ /* 0x000fe40000011403 */
[----:B------:R-:W-:-:S05]  /*1bf0*/  @P3 LOP3.LUT R8, R8, 0x4, RZ, 0xfc, !PT ;  /* 0x0000000408083812 */ /* 0x000fca00078efcff */
        /* <DEDUP_REMOVED lines=31> */
.L_x_4322:
[----:B------:R-:W-:Y:S05]  /*1df0*/  BSYNC B0 ;  /* 0x0000000000007941 */ /* 0x000fea0003800000 */
.L_x_4321:
        /* <DEDUP_REMOVED lines=25> */
[----:B------:R-:W1:Y:S01]  /*1f90*/  LDC.64 R14, c[0x4][R14] ;  /* 0x010000000e0e7b82 */ /* 0x000e620000000a00 */
[----:B------:R-:W-:Y:S01]  /*1fa0*/  ULDC.64 UR4, c[0x4][0x120] ;  /* 0x0100480000047ab9 */ /* 0x000fe20000000a00 */
[----:B------:R-:W-:Y:S02]  /*1fb0*/  IMAD.U32 R10, RZ, RZ, UR6 ;  /* 0x00000006ff0a7e24 */ /* 0x000fe4000f8e00ff */
[----:B0-----:R-:W-:-:S02]  /*1fc0*/  IMAD.U32 R6, RZ, RZ, UR4 ;  /* 0x00000004ff067e24 */ /* 0x001fc4000f8e00ff */
[----:B------:R-:W-:Y:S02]  /*1fd0*/  IMAD.U32 R7, RZ, RZ, UR5 ;  /* 0x00000005ff077e24 */ /* 0x000fe4000f8e00ff */
[----:B------:R-:W-:Y:S02]  /*1fe0*/  IMAD.U32 R11, RZ, RZ, UR7 ;  /* 0x00000007ff0b7e24 */ /* 0x000fe4000f8e00ff */
[----:B------:R-:W-:Y:S02]  /*1ff0*/  IMAD.MOV.U32 R8, RZ, RZ, 0x70 ;  /* 0x00000070ff087424 */ /* 0x000fe400078e00ff */
[----:B------:R-:W-:Y:S02]  /*2000*/  IMAD.MOV.U32 R12, RZ, RZ, 0x1 ;  /* 0x00000001ff0c7424 */ /* 0x000fe400078e00ff */
[----:B------:R-:W-:-:S07]  /*2010*/  IMAD.MOV.U32 R13, RZ, RZ, RZ ;  /* 0x000000ffff0d7224 */ /* 0x000fce00078e00ff */
[----:B------:R-:W-:-:S07]  /*2020*/  LEPC R20, `(.L_x_4325) ;  /* 0x000000001014794e */ /* 0x000fce0000000000 */
[----:B-1---5:R-:W-:Y:S05]  /*2030*/  CALL.ABS.NOINC R14 ;  /* 0x000000000e007343 */ /* 0x022fea0003c00000 */
.L_x_4325:
[----:B------:R-:W-:Y:S05]  /*2040*/  BSYNC B6 ;  /* 0x0000000000067941 */ /* 0x000fea0003800000 */
.L_x_4324:
        /* <DEDUP_REMOVED lines=19> */
[----:B-1---5:R-:W-:Y:S05]  /*2180*/  CALL.ABS.NOINC R14 ;  /* 0x000000000e007343 */ /* 0x022fea0003c00000 */
.L_x_4327:
[----:B------:R-:W-:Y:S05]  /*2190*/  BSYNC B6 ;  /* 0x0000000000067941 */ /* 0x000fea0003800000 */
.L_x_4326:
[----:B------:R-:W-:Y:S01]  /*21a0*/  ULDC.64 UR4, c[0x0][0xaf0] ;  /* 0x0002bc0000047ab9 */ /* 0x000fe20000000a00 */
[----:B------:R-:W-:Y:S01]  /*21b0*/  IMAD.MOV.U32 R0, RZ, RZ, R210 ;  /* 0x000000ffff007224 */ /* 0x000fe200078e00d2 */
[----:B------:R-:W-:Y:S01]  /*21c0*/  ISETP.NE.U32.AND P0, PT, RZ, UR4, PT ;  /* 0x00000004ff007c0c */ /* 0x000fe2000bf05070 */
[----:B0-----:R-:W0:Y:S01]  /*21d0*/  LDC.64 R6, c[0x0][0x300] ;  /* 0x0000c000ff067b82 */ /* 0x001e220000000a00 */
[----:B------:R-:W-:Y:S01]  /*21e0*/  IMAD.IADD R25, R25, 0x1, R24 ;  /* 0x0000000119197824 */ /* 0x000fe200078e0218 */
[----:B------:R-:W-:Y:S01]  /*21f0*/  SHF.R.S32.HI R17, RZ, 0x1f, R16 ;  /* 0x0000001fff117819 */ /* 0x000fe20000011410 */
[----:B------:R-:W-:Y:S01]  /*2200*/  ULDC.64 UR6, c[0x0][0xb00] ;  /* 0x0002c00000067ab9 */ /* 0x000fe20000000a00 */
[----:B------:R-:W-:-:S04]  /*2210*/  ISETP.NE.AND.EX P0, PT, RZ, UR5, PT, P0 ;  /* 0x00000005ff007c0c */ /* 0x000fc8000bf05300 */
[----:B------:R-:W1:Y:S08]  /*2220*/  LDC R27, c[0x0][0x3f4] ;  /* 0x0000fd00ff1b7b82 */ /* 0x000e700000000800 */
[----:B------:R-:W2:Y:S01]  /*2230*/  LDC.64 R52, c[0x0][0x408] ;  /* 0x00010200ff347b82 */ /* 0x000ea20000000a00 */
[----:B------:R-:W-:-:S04]  /*2240*/  @P0 IADD3 R4, P1, R213, UR4, RZ ;  /* 0x00000004d5040c10 */ /* 0x000fc8000ff3e0ff */
        /* <DEDUP_REMOVED lines=10> */
[----:B------:R-:W-:Y:S01]  /*22f0*/  IMAD.WIDE.U32 R28, R209, UR4, R16 ;  /* 0x00000004d11c7c25 */ /* 0x000fe2000f8e0010 */
[----:B------:R-:W-:Y:S01]  /*2300*/  ULDC.64 UR6, c[0x0][0x338] ;  /* 0x0000ce0000067ab9 */ /* 0x000fe20000000a00 */
[----:B---3--:R-:W3:Y:S01]  /*2310*/  LDC.64 R4, c[0x0][0x3f8] ;  /* 0x0000fe00ff047b82 */ /* 0x008ee20000000a00 */
[----:B-1----:R-:W-:Y:S01]  /*2320*/  ISETP.GE.AND P2, PT, R16, R27, PT ;  /* 0x0000001b1000720c */ /* 0x002fe20003f46270 */
[----:B------:R-:W-:Y:S01]  /*2330*/  IMAD R3, R25, R7, R8 ;  /* 0x0000000719037224 */ /* 0x000fe200078e0208 */
[----:B------:R-:W-:Y:S01]  /*2340*/  SHF.L.U64.HI R46, R6, 0x6, R7 ;  /* 0x00000006062e7819 */ /* 0x000fe20000010207 */
[----:B------:R-:W-:Y:S01]  /*2350*/  IMAD R29, R209, UR5, R29 ;  /* 0x00000005d11d7c24 */ /* 0x000fe2000f8e021d */
[----:B------:R-:W-:Y:S01]  /*2360*/  ULDC.64 UR4, c[0x0][0x308] ;  /* 0x0000c20000047ab9 */ /* 0x000fe20000000a00 */
[----:B------:R-:W-:Y:S01]  /*2370*/  IMAD.IADD R21, R21, 0x1, R3 ;  /* 0x0000000115157824 */ /* 0x000fe200078e0203 */
[----:B--2---:R-:W-:Y:S01]  /*2380*/  SHF.L.U64.HI R51, R52, 0x6, R53 ;  /* 0x0000000634337819 */ /* 0x004fe20000010235 */
[----:B------:R-:W-:Y:S01]  /*2390*/  IMAD.WIDE.U32 R44, R22, R6, R16 ;  /* 0x00000006162c7225 */ /* 0x000fe200078e0010 */
[----:B------:R-:W-:-:S03]  /*23a0*/  P2R R72, PR, RZ, 0x4 ;  /* 0x00000004ff487803 */ /* 0x000fc60000000000 */
[----:B------:R-:W-:-:S04]  /*23b0*/  IMAD.WIDE.U32 R20, R209, UR4, R20 ;  /* 0x00000004d1147c25 */ /* 0x000fc8000f8e0014 */
[----:B------:R-:W-:Y:S01]  /*23c0*/  IMAD R21, R209, UR5, R21 ;  /* 0x00000005d1157c24 */ /* 0x000fe2000f8e0215 */
[----:B------:R-:W-:Y:S01]  /*23d0*/  ULDC.64 UR4, c[0x0][0x310] ;  /* 0x0000c40000047ab9 */ /* 0x000fe20000000a00 */
[----:B------:R-:W-:Y:S02]  /*23e0*/  IMAD.SHL.U32 R50, R188, 0x40, RZ ;  /* 0x00000040bc327824 */ /* 0x000fe400078e00ff */
[----:B------:R-:W-:-:S03]  /*23f0*/  IMAD.WIDE.U32 R34, R22, R52, R184 ;  /* 0x0000003416227225 */ /* 0x000fc600078e00b8 */
[----:B------:R-:W-:Y:S01]  /*2400*/  LOP3.LUT R50, R50, 0x1c0, RZ, 0xc0, !PT ;  /* 0x000001c032327812 */ /* 0x000fe200078ec0ff */
[-C--:B---3--:R-:W-:Y:S01]  /*2410*/  IMAD.WIDE.U32 R30, R22, R4.reuse, R184 ;  /* 0x00000004161e7225 */ /* 0x088fe200078e00b8 */
[----:B------:R-:W-:Y:S02]  /*2420*/  SHF.L.U64.HI R48, R4, 0x6, R5 ;  /* 0x0000000604307819 */ /* 0x000fe40000010205 */
[----:B------:R-:W-:Y:S01]  /*2430*/  SHF.R.U32.HI R54, RZ, 0x3, R50 ;  /* 0x00000003ff367819 */ /* 0x000fe20000011632 */
[----:B------:R-:W-:Y:S01]  /*2440*/  IMAD.WIDE.U32 R32, R22, R4, R16 ;  /* 0x0000000416207225 */ /* 0x000fe200078e0010 */
[----:B0-----:R-:W-:-:S03]  /*2450*/  SHF.R.U32.HI R26, RZ, 0x7, R26 ;  /* 0x00000007ff1a7819 */ /* 0x001fc6000001161a */
[----:B------:R-:W-:-:S04]  /*2460*/  IMAD.WIDE.U32 R36, R22, R52, R16 ;  /* 0x0000003416247225 */ /* 0x000fc800078e0010 */
[----:B------:R-:W-:Y:S02]  /*2470*/  IMAD.SHL.U32 R49, R4, 0x40, RZ ;  /* 0x0000004004317824 */ /* 0x000fe400078e00ff */
[----:B------:R-:W-:Y:S02]  /*2480*/  IMAD.SHL.U32 R47, R6, 0x40, RZ ;  /* 0x00000040062f7824 */ /* 0x000fe400078e00ff */
[----:B------:R-:W-:Y:S02]  /*2490*/  VIADD R55, R26, 0x8 ;  /* 0x000000081a377836 */ /* 0x000fe40000000000 */
[----:B------:R-:W-:Y:S01]  /*24a0*/  IMAD.SHL.U32 R56, R27, 0x2, RZ ;  /* 0x000000021b387824 */ /* 0x000fe200078e00ff */
[----:B----4-:R-:W-:-:S04]  /*24b0*/  SHF.R.S32.HI R3, RZ, 0x1f, R0 ;  /* 0x0000001fff037819 */ /* 0x010fc80000011400 */
[----:B------:R-:W-:Y:S02]  /*24c0*/  SEL R8, R3, RZ, !P0 ;  /* 0x000000ff03087207 */ /* 0x000fe40004000000 */
[----:B------:R-:W-:Y:S02]  /*24d0*/  SEL R3, R0, RZ, !P0 ;  /* 0x000000ff00037207 */ /* 0x000fe40004000000 */
[----:B------:R-:W-:Y:S01]  /*24e0*/  SHF.R.S32.HI R0, RZ, 0x1f, R22 ;  /* 0x0000001fff007819 */ /* 0x000fe20000011416 */
[----:B------:R-:W-:Y:S02]  /*24f0*/  IMAD R10, R8, UR4, RZ ;  /* 0x00000004080a7c24 */ /* 0x000fe4000f8e02ff */
[C---:B------:R-:W-:Y:S01]  /*2500*/  IMAD.WIDE.U32 R20, R3.reuse, UR4, R20 ;  /* 0x0000000403147c25 */ /* 0x040fe2000f8e0014 */
[----:B------:R-:W-:Y:S02]  /*2510*/  ULDC UR4, c[0x0][0x2f4] ;  /* 0x0000bd0000047ab9 */ /* 0x000fe40000000800 */
[----:B------:R-:W-:Y:S01]  /*2520*/  ISETP.GE.AND P4, PT, R16, UR4, PT ;  /* 0x0000000410007c0c */ /* 0x000fe2000bf86270 */
[----:B------:R-:W-:-:S02]  /*2530*/  IMAD R43, R3, UR5, R10 ;  /* 0x00000005032b7c24 */ /* 0x000fc4000f8e020a */
[----:B------:R-:W-:Y:S02]  /*2540*/  IMAD R8, R8, UR6, RZ ;  /* 0x0000000608087c24 */ /* 0x000fe4000f8e02ff */
[----:B------:R-:W-:Y:S02]  /*2550*/  IMAD R9, R0, R6, RZ ;  /* 0x0000000600097224 */ /* 0x000fe400078e02ff */
[----:B------:R-:W-:-:S04]  /*2560*/  IMAD.WIDE.U32 R28, R3, UR6, R28 ;  /* 0x00000006031c7c25 */ /* 0x000fc8000f8e001c */
[----:B------:R-:W-:Y:S01]  /*2570*/  IMAD R71, R3, UR7, R8 ;  /* 0x0000000703477c24 */ /* 0x000fe2000f8e0208 */
[----:B------:R-:W-:Y:S01]  /*2580*/  IADD3 R3, P0, R20, R44, RZ ;  /* 0x0000002c14037210 */ /* 0x000fe20007f1e0ff */
[----:B------:R-:W-:Y:S02]  /*2590*/  IMAD R9, R22, R7, R9 ;  /* 0x0000000716097224 */ /* 0x000fe400078e0209 */
[----:B------:R-:W-:Y:S02]  /*25a0*/  IMAD.IADD R43, R21, 0x1, R43 ;  /* 0x00000001152b7824 */ /* 0x000fe400078e022b */
[----:B------:R-:W-:Y:S02]  /*25b0*/  IMAD R8, R0, R4, RZ ;  /* 0x0000000400087224 */ /* 0x000fe400078e02ff */
[----:B------:R-:W-:Y:S01]  /*25c0*/  IMAD.IADD R71, R29, 0x1, R71 ;  /* 0x000000011d477824 */ /* 0x000fe200078e0247 */
[----:B------:R-:W-:Y:S01]  /*25d0*/  IADD3.X R44, R43, R45, R9, P0, !PT ;  /* 0x0000002d2b2c7210 */ /* 0x000fe200007fe409 */
[----:B------:R-:W-:Y:S01]  /*25e0*/  IMAD R13, R22, R5, R8 ;  /* 0x00000005160d7224 */ /* 0x000fe200078e0208 */
[----:B------:R-:W-:Y:S01]  /*25f0*/  SEL R9, R27, RZ, P2 ;  /* 0x000000ff1b097207 */ /* 0x000fe20001000000 */
[----:B------:R-:W-:Y:S01]  /*2600*/  IMAD R8, R0, R52, RZ ;  /* 0x0000003400087224 */ /* 0x000fe200078e02ff */
[----:B------:R-:W-:Y:S01]  /*2610*/  IADD3 R38, P0, R22, R25, RZ ;  /* 0x0000001916267210 */ /* 0x000fe20007f1e0ff */
[----:B------:R-:W-:-:S02]  /*2620*/  IMAD.IADD R31, R31, 0x1, R13 ;  /* 0x000000011f1f7824 */ /* 0x000fc400078e020d */
[----:B------:R-:W-:Y:S02]  /*2630*/  IMAD.IADD R9, R16, 0x1, R9 ;  /* 0x0000000110097824 */ /* 0x000fe400078e0209 */
[----:B------:R-:W-:Y:S02]  /*2640*/  IMAD R15, R22, R53, R8 ;  /* 0x00000035160f7224 */ /* 0x000fe400078e0208 */
[----:B------:R-:W-:Y:S01]  /*2650*/  IMAD.IADD R33, R13, 0x1, R33 ;  /* 0x000000010d217824 */ /* 0x000fe200078e0221 */
[----:B-----5:R-:W-:Y:S01]  /*2660*/  SHF.R.S32.HI R13, RZ, 0x1f, R154 ;  /* 0x0000001fff0d7819 */ /* 0x020fe2000001149a */
[----:B------:R-:W-:Y:S01]  /*2670*/  IMAD.WIDE.U32 R30, R154, R4, R30 ;  /* 0x000000049a1e7225 */ /* 0x000fe200078e001e */
[----:B------:R-:W-:-:S03]  /*2680*/  SHF.R.S32.HI R8, RZ, 0x1f, R9 ;  /* 0x0000001fff087819 */ /* 0x000fc60000011409 */
[----:B------:R-:W-:Y:S01]  /*2690*/  IMAD.WIDE.U32 R32, R154, R4, R32 ;  /* 0x000000049a207225 */ /* 0x000fe200078e0020 */
[----:B------:R-:W-:-:S03]  /*26a0*/  LEA.HI R45, R8, R9, RZ, 0x3 ;  /* 0x00000009082d7211 */ /* 0x000fc600078f18ff */
[----:B------:R-:W-:Y:S01]  /*26b0*/  IMAD R8, R13, R4, RZ ;  /* 0x000000040d087224 */ /* 0x000fe200078e02ff */
[----:B------:R-:W-:Y:S01]  /*26c0*/  LOP3.LUT R60, R45, 0xfffffff8, RZ, 0xc0, !PT ;  /* 0xfffffff82d3c7812 */ /* 0x000fe200078ec0ff */
[----:B------:R-:W-:Y:S02]  /*26d0*/  IMAD R13, R13, R52, RZ ;  /* 0x000000340d0d7224 */ /* 0x000fe400078e02ff */
[----:B------:R-:W-:Y:S01]  /*26e0*/  IMAD R59, R154, R5, R8 ;  /* 0x000000059a3b7224 */ /* 0x000fe200078e0208 */
[----:B------:R-:W-:Y:S01]  /*26f0*/  LOP3.LUT R5, R50, 0x18, R16, 0xf8, !PT ;  /* 0x0000001832057812 */ /* 0x000fe200078ef810 */
[----:B------:R-:W-:Y:S01]  /*2700*/  IMAD.IADD R35, R35, 0x1, R15 ;  /* 0x0000000123237824 */ /* 0x000fe200078e020f */
[----:B------:R-:W-:Y:S01]  /*2710*/  SHF.R.S32.HI R63, RZ, 0x1f, R60 ;  /* 0x0000001fff3f7819 */ /* 0x000fe2000001143c */
[----:B------:R-:W-:Y:S01]  /*2720*/  IMAD.IADD R37, R15, 0x1, R37 ;  /* 0x000000010f257824 */ /* 0x000fe200078e0225 */
[----:B------:R-:W-:Y:S01]  /*2730*/  LOP3.LUT R4, R5, R54, RZ, 0x3c, !PT ;  /* 0x0000003605047212 */ /* 0x000fe200078e3cff */
[----:B------:R-:W-:Y:S01]  /*2740*/  IMAD R13, R154, R53, R13 ;  /* 0x000000359a0d7224 */ /* 0x000fe200078e020d */
[----:B------:R-:W-:Y:S01]  /*2750*/  LOP3.LUT R5, R50, 0x38, R45, 0xf8, !PT ;  /* 0x0000003832057812 */ /* 0x000fe200078ef82d */
[----:B------:R-:W-:-:S02]  /*2760*/  VIADD R53, R16, 0x20 ;  /* 0x0000002010357836 */ /* 0x000fc40000000000 */
[C---:B------:R-:W-:Y:S01]  /*2770*/  IMAD.WIDE.U32 R34, R154.reuse, R52, R34 ;  /* 0x000000349a227225 */ /* 0x040fe200078e0022 */
[----:B------:R-:W-:Y:S02]  /*2780*/  LOP3.LUT R70, R5, R54, RZ, 0x3c, !PT ;  /* 0x0000003605467212 */ /* 0x000fe400078e3cff */
[----:B------:R-:W-:Y:S01]  /*2790*/  ISETP.GE.AND P3, PT, R53, UR4, PT ;  /* 0x0000000435007c0c */ /* 0x000fe2000bf66270 */
[----:B------:R-:W-:-:S04]  /*27a0*/  IMAD.WIDE.U32 R36, R154, R52, R36 ;  /* 0x000000349a247225 */ /* 0x000fc800078e0024 */
        /* <DEDUP_REMOVED lines=8> */
.L_x_4357:
[----:B----4-:R-:W0:Y:S01]  /*2830*/  LDC R27, c[0x0][0x3f4] ;  /* 0x0000fd00ff1b7b82 */ /* 0x010e220000000800 */
[----:B------:R-:W-:Y:S01]  /*2840*/  VIADD R40, R40, 0xffffffff ;  /* 0xffffffff28287836 */ /* 0x000fe20000000000 */
[----:B------:R-:W-:Y:S05]  /*2850*/  YIELD ;  /* 0x0000000000007946 */ /* 0x000fea0003800000 */
[----:B------:R-:W-:Y:S01]  /*2860*/  SHF.R.S32.HI R67, RZ, 0x1f, R40 ;  /* 0x0000001fff437819 */ /* 0x000fe20000011428 */
[----:B-1----:R-:W1:Y:S01]  /*2870*/  LDC.64 R64, c[0x0][0x2e8] ;  /* 0x0000ba00ff407b82 */ /* 0x002e620000000a00 */
        /* <DEDUP_REMOVED lines=53> */
.L_x_4332:
[----:B------:R-:W-:Y:S05]  /*2bd0*/  BSYNC B1 ;  /* 0x0000000000017941 */ /* 0x000fea0003800000 */
.L_x_4331:
        /* <DEDUP_REMOVED lines=16> */
.L_x_4333:
[----:B------:R-:W-:Y:S01]  /*2ce0*/  IMAD R73, R19, 0x8, R2 ;  /* 0x0000000813497824 */ /* 0x000fe200078e0202 */
[----:B------:R-:W-:Y:S01]  /*2cf0*/  SHF.L.U32 R74, R186, 0x1f, RZ ;  /* 0x0000001fba4a7819 */ /* 0x000fe200000006ff */
[----:B------:R-:W-:Y:S03]  /*2d00*/  BSSY B1, `(.L_x_4334) ;  /* 0x0000003000017945 */ /* 0x000fe60003800000 */
[----:B------:R-:W0:Y:S02]  /*2d10*/  SYNCS.PHASECHK.TRANS64.TRYWAIT P5, [R73+URZ+0x38890], R74 ;  /* 0x0388904a490075a7 */ /* 0x000e2400080a017f */
[----:B0-----:R-:W-:Y:S05]  /*2d20*/  @!P5 BRA `(.L_x_4335) ;  /* 0x000001bc00c4d947 */ /* 0x001fea0003800000 */
.L_x_4630:
[----:B------:R-:W-:Y:S05]  /*2d30*/  BSYNC B1 ;  /* 0x0000000000017941 */ /* 0x000fea0003800000 */
.L_x_4334:
        /* <DEDUP_REMOVED lines=48> */
.L_x_4340:
[----:B------:R-:W-:Y:S05]  /*3040*/  BSYNC B2 ;  /* 0x0000000000027941 */ /* 0x000fea0003800000 */
.L_x_4339:
[----:B--2---:R1:W-:Y:S02]  /*3050*/  STG.E.128 desc[UR42][R12.64], R4 ;  /* 0x000000040c007986 */ /* 0x0043e4000c101d2a */
.L_x_4338:
[----:B------:R-:W-:Y:S05]  /*3060*/  BSYNC B1 ;  /* 0x0000000000017941 */ /* 0x000fea0003800000 */
.L_x_4337:
        /* <DEDUP_REMOVED lines=51> */
.L_x_4342:
[----:B------:R-:W-:Y:S05]  /*33a0*/  BSYNC B1 ;  /* 0x0000000000017941 */ /* 0x000fea0003800000 */
.L_x_4341:
[----:B-1----:R2:W-:Y:S01]  /*33b0*/  STG.E.128 desc[UR42][R12.64+0x40], R4 ;  /* 0x000040040c007986 */ /* 0x0025e2000c101d2a */
[----:B------:R-:W-:Y:S05]  /*33c0*/  BRA `(.L_x_4336) ;  /* 0x0000000c00287947 */ /* 0x000fea0003800000 */
.L_x_4330:
[----:B------:R-:W-:Y:S01]  /*33d0*/  IMAD R5, R40, -0x40, R42 ;  /* 0xffffffc028057824 */ /* 0x000fe200078e022a */
[----:B------:R-:W-:-:S04]  /*33e0*/  CS2R R6, SRZ ;  /* 0x0000000000067805 */ /* 0x000fc8000001ff00 */
[----:B------:R-:W-:-:S04]  /*33f0*/  VIMNMX R5, R5, 0x40, PT ;  /* 0x0000004005057848 */ /* 0x000fc80003fe0100 */
[----:B------:R-:W-:-:S04]  /*3400*/  ISETP.GE.AND P1, PT, R22, R5, PT ;  /* 0x000000051600720c */ /* 0x000fc80003f26270 */
        /* <DEDUP_REMOVED lines=40> */
.L_x_4343:
[----:B------:R-:W-:Y:S01]  /*3690*/  IMAD R73, R19, 0x8, R2 ;  /* 0x0000000813497824 */ /* 0x000fe200078e0202 */
[----:B------:R-:W-:Y:S01]  /*36a0*/  SHF.L.U32 R74, R186, 0x1f, RZ ;  /* 0x0000001fba4a7819 */ /* 0x000fe200000006ff */
[----:B------:R-:W0:Y:S01]  /*36b0*/  LDC R75, c[0x0][0x2f4] ;  /* 0x0000bd00ff4b7b82 */ /* 0x000e220000000800 */
[----:B------:R-:W-:Y:S02]  /*36c0*/  BSSY B1, `(.L_x_4344) ;  /* 0x0000003000017945 */ /* 0x000fe40003800000 */
[----:B------:R-:W1:Y:S02]  /*36d0*/  SYNCS.PHASECHK.TRANS64.TRYWAIT P5, [R73+URZ+0x38890], R74 ;  /* 0x0388904a490075a7 */ /* 0x000e6400080a017f */
[----:B-1----:R-:W-:Y:S05]  /*36e0*/  @!P5 BRA `(.L_x_4345) ;  /* 0x000001b40068d947 */ /* 0x002fea0003800000 */
.L_x_4631:
[----:B------:R-:W-:Y:S05]  /*36f0*/  BSYNC B1 ;  /* 0x0000000000017941 */ /* 0x000fea0003800000 */
.L_x_4344:
        /* <DEDUP_REMOVED lines=115> */
.L_x_4347:
[----:B------:R-:W-:Y:S05]  /*3e30*/  BSYNC B1 ;  /* 0x0000000000017941 */ /* 0x000fea0003800000 */
.L_x_4346:
        /* <DEDUP_REMOVED lines=10> */
.L_x_4329:
[----:B------:R-:W-:-:S06]  /*3ee0*/  UISETP.NE.AND UP0, UPT, UR37, 0x3, UPT ;  /* 0x000000032500788c */ /* 0x000fcc000bf05270 */
[----:B------:R-:W-:-:S13]  /*3ef0*/  PLOP3.LUT P0, PT, PT, PT, UP0, 0x80, 0x0 ;  /* 0x000000000000781c */ /* 0x000fda0003f0f008 */
[----:B------:R-:W-:Y:S05]  /*3f00*/  @!P0 BRA `(.L_x_4348) ;  /* 0x0000000000048947 */ /* 0x000fea0003800000 */
[----:B------:R-:W-:Y:S01]  /*3f10*/  BPT.TRAP 0x1 ;  /* 0x000000040000795c */ /* 0x000fe20000300000 */
.L_x_4348:
[----:B------:R-:W-:Y:S01]  /*3f20*/  IMAD R73, R19, 0x8, R2 ;  /* 0x0000000813497824 */ /* 0x000fe200078e0202 */
[----:B------:R-:W-:Y:S01]  /*3f30*/  SHF.L.U32 R74, R186, 0x1f, RZ ;  /* 0x0000001fba4a7819 */ /* 0x000fe200000006ff */
[----:B------:R-:W-:Y:S01]  /*3f40*/  IMAD R4, R40, -0x40, R42 ;  /* 0xffffffc028047824 */ /* 0x000fe200078e022a */
[----:B------:R-:W-:Y:S02]  /*3f50*/  BSSY B1, `(.L_x_4349) ;  /* 0x0000004000017945 */ /* 0x000fe40003800000 */
[----:B------:R-:W0:Y:S02]  /*3f60*/  SYNCS.PHASECHK.TRANS64.TRYWAIT P1, [R73+URZ+0x38890], R74 ;  /* 0x0388904a490075a7 */ /* 0x000e24000802017f */
[----:B------:R-:W-:Y:S01]  /*3f70*/  VIMNMX R5, R4, 0x40, PT ;  /* 0x0000004004057848 */ /* 0x000fe20003fe0100 */
[----:B0-----:R-:W-:Y:S06]  /*3f80*/  @!P1 BRA `(.L_x_4350) ;  /* 0x000001ac00549947 */ /* 0x001fec0003800000 */
.L_x_4632:
[----:B------:R-:W-:Y:S05]  /*3f90*/  BSYNC B1 ;  /* 0x0000000000017941 */ /* 0x000fea0003800000 */
.L_x_4349:
        /* <DEDUP_REMOVED lines=13> */
.L_x_4336:
[----:B------:R-:W-:Y:S05]  /*4070*/  BSYNC B0 ;  /* 0x0000000000007941 */ /* 0x000fea0003800000 */
.L_x_4328:
        /* <DEDUP_REMOVED lines=17> */
.L_x_4352:
[----:B------:R-:W-:Y:S05]  /*4190*/  BSYNC B0 ;  /* 0x0000000000007941 */ /* 0x000fea0003800000 */
.L_x_4351:
[----:B------:R-:W2:Y:S01]  /*41a0*/  SYNCS.PHASECHK.TRANS64.TRYWAIT P0, [R73+URZ+0x388b0], R74 ;  /* 0x0388b04a490075a7 */ /* 0x000ea2000800017f */
[----:B------:R-:W-:Y:S04]  /*41b0*/  BSSY B0, `(.L_x_4353) ;  /* 0x0000002000007945 */ /* 0x000fe80003800000 */
[----:B--2---:R-:W-:Y:S05]  /*41c0*/  @!P0 BRA `(.L_x_4354) ;  /* 0x000001a800d88947 */ /* 0x004fea0003800000 */
.L_x_4633:
[----:B------:R-:W-:Y:S05]  /*41d0*/  BSYNC B0 ;  /* 0x0000000000007941 */ /* 0x000fea0003800000 */
.L_x_4353:
        /* <DEDUP_REMOVED lines=82> */
.L_x_4356:
[----:B------:R-:W-:Y:S05]  /*4700*/  BSYNC B0 ;  /* 0x0000000000007941 */ /* 0x000fea0003800000 */
.L_x_4355:
        /* <DEDUP_REMOVED lines=17> */
.L_x_4323:
[----:B------:R-:W-:Y:S04]  /*4820*/  BSSY B0, `(.L_x_4358) ;  /* 0x0000004000007945 */ /* 0x000fe80003800000 */
[----:B------:R-:W-:Y:S05]  /*4830*/  @P0 BRA `(.L_x_4359) ;  /* 0x0000000000080947 */ /* 0x000fea0003800000 */
[----:B------:R-:W2:Y:S02]  /*4840*/  FENCE.VIEW.ASYNC.G ;  /* 0x00000000000073c6 */ /* 0x000ea40000000100 */
[----:B--2---:R-:W-:Y:S06]  /*4850*/  BAR.ARV 0xc, 0x180 ;  /* 0x0306000000007b1d */ /* 0x004fec0000002000 */
.L_x_4359:
[----:B------:R-:W-:Y:S05]  /*4860*/  BSYNC B0 ;  /* 0x0000000000007941 */ /* 0x000fea0003800000 */
.L_x_4358:
        /* <DEDUP_REMOVED lines=22> */
[----:B------:R0:W2:Y:S02]  /*49d0*/  F2I.FTZ.U32.TRUNC.NTZ R5, R4 ;  /* 0x0000000400057305 */ /* 0x0000a4000021f000 */
[----:B0-----:R-:W-:Y:S02]  /*49e0*/  IMAD.MOV.U32 R4, RZ, RZ, RZ ;  /* 0x000000ffff047224 */ /* 0x001fe400078e00ff */
        /* <DEDUP_REMOVED lines=13> */
.L_x_4363:
[----:B------:R-:W-:Y:S05]  /*4ac0*/  BSYNC B0 ;  /* 0x0000000000007941 */ /* 0x000fea0003800000 */
.L_x_4362:
[-C--:B------:R-:W-:Y:S01]  /*4ad0*/  IMAD R0, R221, R5.reuse, RZ ;  /* 0x00000005dd007224 */ /* 0x080fe200078e02ff */
[----:B------:R-:W-:Y:S01]  /*4ae0*/  PLOP3.LUT P0, PT, PT, PT, PT, 0x80, 0x0 ;  /* 0x000000000000781c */ /* 0x000fe20003f0f070 */
[----:B------:R-:W-:Y:S01]  /*4af0*/  IMAD.MOV.U32 R3, RZ, RZ, RZ ;  /* 0x000000ffff037224 */ /* 0x000fe200078e00ff */
[----:B------:R-:W-:Y:S01]  /*4b00*/  CS2R R150, SRZ ;  /* 0x0000000000967805 */ /* 0x000fe2000001ff00 */
[----:B---3--:R-:W-:Y:S01]  /*4b10*/  IMAD.MOV.U32 R14, RZ, RZ, RZ ;  /* 0x000000ffff0e7224 */ /* 0x008fe200078e00ff */
        /* <DEDUP_REMOVED lines=40> */
[----:B-1----:R-:W-:Y:S02]  /*4da0*/  CS2R R72, SRZ ;  /* 0x0000000000487805 */ /* 0x002fe4000001ff00 */
[----:B------:R-:W-:Y:S02]  /*4db0*/  CS2R R70, SRZ ;  /* 0x0000000000467805 */ /* 0x000fe4000001ff00 */
[----:B------:R-:W-:Y:S02]  /*4dc0*/  CS2R R68, SRZ ;  /* 0x0000000000447805 */ /* 0x000fe4000001ff00 */
        /* <DEDUP_REMOVED lines=23> */
[----:B0-----:R-:W2:Y:S01]  /*4f40*/  LDL R6, [R1+0x40] ;  /* 0x0000400001067983 */ /* 0x001ea20000100800 */
[----:B------:R-:W-:Y:S01]  /*4f50*/  IMAD.MOV.U32 R7, RZ, RZ, 0x40000040 ;  /* 0x40000040ff077424 */ /* 0x000fe200078e00ff */
[----:B------:R-:W-:Y:S01]  /*4f60*/  BSSY B0, `(.L_x_4365) ;  /* 0x0000100000007945 */ /* 0x000fe20003800000 */
[----:B------:R-:W-:Y:S01]  /*4f70*/  IMAD.MOV.U32 R9, RZ, RZ, 0x40000040 ;  /* 0x40000040ff097424 */ /* 0x000fe200078e00ff */
[----:B------:R-:W-:Y:S01]  /*4f80*/  BAR.SYNC.DEFER_BLOCKING 0xe, 0x100 ;  /* 0x0384000000007b1d */ /* 0x000fe20000010000 */
[----:B------:R-:W-:Y:S01]  /*4f90*/  IMAD.MOV.U32 R11, RZ, RZ, 0x40000040 ;  /* 0x40000040ff0b7424 */ /* 0x000fe200078e00ff */
[----:B------:R-:W-:Y:S01]  /*4fa0*/  R2UR UR5, R7 ;  /* 0x00000000070572ca */ /* 0x000fe200000e0000 */
[----:B------:R-:W-:Y:S01]  /*4fb0*/  IMAD.MOV.U32 R13, RZ, RZ, 0x40000040 ;  /* 0x40000040ff0d7424 */ /* 0x000fe200078e00ff */
[----:B------:R-:W-:Y:S01]  /*4fc0*/  R2UR UR7, R9 ;  /* 0x00000000090772ca */ /* 0x000fe200000e0000 */
[----:B------:R-:W-:Y:S02]  /*4fd0*/  IMAD.MOV.U32 R9, RZ, RZ, 0x40000040 ;  /* 0x40000040ff097424 */ /* 0x000fe400078e00ff */
[----:B------:R-:W-:Y:S01]  /*4fe0*/  VIADD R4, R4, 0xfffffffe ;  /* 0xfffffffe04047836 */ /* 0x000fe20000000000 */
[----:B------:R-:W0:Y:S02]  /*4ff0*/  S2R R14, SR_TID.X ;  /* 0x00000000000e7919 */ /* 0x000e240000002100 */
[----:B------:R-:W-:Y:S01]  /*5000*/  R2UR UR15, R9 ;  /* 0x00000000090f72ca */ /* 0x000fe200000e0000 */
[----:B------:R-:W-:Y:S01]  /*5010*/  IMAD.MOV.U32 R9, RZ, RZ, 0x40000040 ;  /* 0x40000040ff097424 */ /* 0x000fe200078e00ff */
[----:B------:R-:W-:-:S04]  /*5020*/  ISETP.GE.AND P0, PT, R4, R0, PT ;  /* 0x000000000400720c */ /* 0x000fc80003f06270 */
[----:B------:R-:W-:Y:S01]  /*5030*/  R2UR UR13, R9 ;  /* 0x00000000090d72ca */ /* 0x000fe200000e0000 */
[----:B------:R-:W-:Y:S01]  /*5040*/  WARPGROUP.ARRIVE ;  /* 0x00000000000079c5 */ /* 0x000fe20000000000 */
[----:B0-----:R-:W-:-:S04]  /*5050*/  LOP3.LUT R14, R14, 0x7f, RZ, 0xc0, !PT ;  /* 0x0000007f0e0e7812 */ /* 0x001fc800078ec0ff */
[----:B------:R-:W-:Y:S01]  /*5060*/  ISETP.NE.AND P2, PT, R14, RZ, PT ;  /* 0x000000ff0e00720c */ /* 0x000fe20003f45270 */
[----:B--2---:R-:W0:Y:S02]  /*5070*/  SHFL.IDX PT, R3, R6, RZ, 0x1f ;  /* 0x00001fff06037589 */ /* 0x004e2400000e0000 */
[----:B0-----:R-:W-:-:S04]  /*5080*/  LEA.HI R5, R3, R3, RZ, 0x1 ;  /* 0x0000000303057211 */ /* 0x001fc800078f08ff */
[----:B------:R-:W-:Y:S01]  /*5090*/  LOP3.LUT R6, R5, 0x1fffe, RZ, 0xc0, !PT ;  /* 0x0001fffe05067812 */ /* 0x000fe200078ec0ff */
[----:B------:R-:W-:-:S04]  /*50a0*/  VIADD R5, R2, 0x36400 ;  /* 0x0003640002057836 */ /* 0x000fc80000000000 */
[----:B------:R-:W-:Y:S01]  /*50b0*/  IMAD.IADD R3, R3, 0x1, -R6 ;  /* 0x0000000103037824 */ /* 0x000fe200078e0a06 */
[----:B------:R-:W-:-:S03]  /*50c0*/  SHF.R.U32.HI R5, RZ, 0x4, R5 ;  /* 0x00000004ff057819 */ /* 0x000fc60000011605 */
[----:B------:R-:W-:Y:S01]  /*50d0*/  IMAD R3, R3, 0x8000, R2 ;  /* 0x0000800003037824 */ /* 0x000fe200078e0202 */
[----:B------:R-:W-:-:S03]  /*50e0*/  LOP3.LUT R5, R5, 0x3fff, RZ, 0xc0, !PT ;  /* 0x00003fff05057812 */ /* 0x000fc600078ec0ff */
[----:B------:R-:W-:Y:S01]  /*50f0*/  VIADD R3, R3, 0x400 ;  /* 0x0000040003037836 */ /* 0x000fe20000000000 */
[----:B------:R-:W-:Y:S01]  /*5100*/  LOP3.LUT R6, R5, 0x10000, RZ, 0xfc, !PT ;  /* 0x0001000005067812 */ /* 0x000fe200078efcff */
[----:B------:R-:W-:-:S03]  /*5110*/  @!P2 IMAD R5, R18, 0x8, R2 ;  /* 0x000000081205a824 */ /* 0x000fc600078e0202 */
[----:B------:R-:W-:Y:S01]  /*5120*/  SHF.R.U32.HI R3, RZ, 0x4, R3 ;  /* 0x00000004ff037819 */ /* 0x000fe20000011603 */
[C---:B------:R-:W-:Y:S01]  /*5130*/  VIADD R12, R6.reuse, 0x2 ;  /* 0x00000002060c7836 */ /* 0x040fe20000000000 */
[----:B------:R-:W-:Y:S01]  /*5140*/  R2UR UR4, R6 ;  /* 0x00000000060472ca */ /* 0x000fe200000e0000 */
[----:B------:R-:W-:Y:S01]  /*5150*/  @!P2 VIADD R5, R5, 0x38860 ;  /* 0x000388600505a836 */ /* 0x000fe20000000000 */
[----:B------:R-:W-:-:S04]  /*5160*/  LOP3.LUT R3, R3, 0x3fff, RZ, 0xc0, !PT ;  /* 0x00003fff03037812 */ /* 0x000fc800078ec0ff */
[----:B------:R-:W-:Y:S02]  /*5170*/  LOP3.LUT R3, R3, 0x2000000, RZ, 0xfc, !PT ;  /* 0x0200000003037812 */ /* 0x000fe400078efcff */
[----:B------:R-:W-:-:S03]  /*5180*/  @!P2 PRMT R5, RZ, 0x654, R5 ;  /* 0x00000654ff05a816 */ /* 0x000fc60000000005 */
[----:B------:R-:W-:-:S04]  /*5190*/  IMAD R8, R18, 0x1000, R3 ;  /* 0x0000100012087824 */ /* 0x000fc800078e0203 */
[C---:B------:R-:W-:Y:S01]  /*51a0*/  VIADD R10, R8.reuse, 0x80 ;  /* 0x00000080080a7836 */ /* 0x040fe20000000000 */
[----:B------:R-:W-:-:S13]  /*51b0*/  R2UR UR6, R8 ;  /* 0x00000000080672ca */ /* 0x000fda00000e0000 */
[----:B------:R-:W-:Y:S01]  /*51c0*/  HGMMA.64x256x16.F32 R24, gdesc[UR4].tnspB, RZ, !UPT, gsb0 ;  /* 0x43e00000041879f0 */ /* 0x000fe2000c0008ff */
[----:B------:R-:W-:Y:S01]  /*51d0*/  R2UR UR6, R10 ;  /* 0x000000000a0672ca */ /* 0x000fe200000e0000 */
[----:B------:R-:W-:Y:S01]  /*51e0*/  VIADD R10, R8, 0x100 ;  /* 0x00000100080a7836 */ /* 0x000fe20000000000 */
[----:B------:R-:W-:Y:S01]  /*51f0*/  R2UR UR7, R11 ;  /* 0x000000000b0772ca */ /* 0x000fe200000e0000 */
[----:B------:R-:W-:Y:S01]  /*5200*/  IMAD.MOV.U32 R11, RZ, RZ, 0x40000040 ;  /* 0x40000040ff0b7424 */ /* 0x000fe200078e00ff */
[----:B------:R-:W-:Y:S01]  /*5210*/  R2UR UR4, R12 ;  /* 0x000000000c0472ca */ /* 0x000fe200000e0000 */
[----:B------:R-:W-:Y:S01]  /*5220*/  VIADD R8, R8, 0x180 ;  /* 0x0000018008087836 */ /* 0x000fe20000000000 */
[----:B------:R-:W-:Y:S02]  /*5230*/  R2UR UR5, R13 ;  /* 0x000000000d0572ca */ /* 0x000fe400000e0000 */
[----:B------:R-:W-:Y:S01]  /*5240*/  R2UR UR10, R10 ;  /* 0x000000000a0a72ca */ /* 0x000fe200000e0000 */
[----:B------:R-:W-:Y:S01]  /*5250*/  VIADD R10, R6, 0x4 ;  /* 0x00000004060a7836 */ /* 0x000fe20000000000 */
[----:B------:R-:W-:Y:S01]  /*5260*/  R2UR UR11, R11 ;  /* 0x000000000b0b72ca */ /* 0x000fe200000e0000 */
[----:B------:R-:W-:Y:S01]  /*5270*/  IMAD.MOV.U32 R11, RZ, RZ, 0x40000040 ;  /* 0x40000040ff0b7424 */ /* 0x000fe200078e00ff */
[----:B------:R-:W-:Y:S01]  /*5280*/  R2UR UR14, R8 ;  /* 0x00000000080e72ca */ /* 0x000fe200000e0000 */
[----:B------:R-:W-:Y:S01]  /*5290*/  VIADD R8, R6, 0x6 ;  /* 0x0000000606087836 */ /* 0x000fe20000000000 */
[----:B------:R-:W-:-:S02]  /*52a0*/  R2UR UR8, R10 ;  /* 0x000000000a0872ca */ /* 0x000fc400000e0000 */
[----:B------:R-:W-:Y:S02]  /*52b0*/  R2UR UR9, R11 ;  /* 0x000000000b0972ca */ /* 0x000fe400000e0000 */
[----:B------:R-:W-:Y:S01]  /*52c0*/  R2UR UR12, R8 ;  /* 0x00000000080c72ca */ /* 0x000fe200000e0000 */
        /* <DEDUP_REMOVED lines=15> */
[----:B------:R-:W-:-:S07]  /*53c0*/  IMAD.MOV.U32 R20, RZ, RZ, R4 ;  /* 0x000000ffff147224 */ /* 0x000fce00078e0004 */
.L_x_4367:
[----:B------:R-:W-:Y:S01]  /*53d0*/  BAR.SYNC.DEFER_BLOCKING 0xe, 0x100 ;  /* 0x0384000000007b1d */ /* 0x000fe20000010000 */
[----:B-1----:R-:W-:Y:S01]  /*53e0*/  IMAD R4, R18, 0x40, R190 ;  /* 0x0000004012047824 */ /* 0x002fe200078e02be */
[----:B------:R-:W-:Y:S01]  /*53f0*/  R2UR UR4, R6 ;  /* 0x00000000060472ca */ /* 0x000fe200000e0000 */
[----:B------:R-:W-:Y:S01]  /*5400*/  VIADD R18, R18, 0x1 ;  /* 0x0000000112127836 */ /* 0x000fe20000000000 */
[----:B------:R-:W-:Y:S01]  /*5410*/  R2UR UR5, R7 ;  /* 0x00000000070572ca */ /* 0x000fe200000e0000 */
[----:B------:R-:W-:Y:S02]  /*5420*/  IMAD R4, R4, 0x4, R2 ;  /* 0x0000000404047824 */ /* 0x000fe400078e0202 */
[----:B------:R-:W-:Y:S01]  /*5430*/  IMAD.MOV.U32 R15, RZ, RZ, 0x40000040 ;  /* 0x40000040ff0f7424 */ /* 0x000fe200078e00ff */
[----:B------:R-:W-:-:S04]  /*5440*/  ISETP.NE.AND P0, PT, R18, 0x2, PT ;  /* 0x000000021200780c */ /* 0x000fc80003f05270 */
[----:B------:R-:W-:Y:S01]  /*5450*/  SEL R18, R18, RZ, P0 ;  /* 0x000000ff12127207 */ /* 0x000fe20000000000 */
[----:B0-----:R-:W0:Y:S04]  /*5460*/  LDS R5, [R4+0x38400] ;  /* 0x0384000004057984 */ /* 0x001e280000000800 */
        /* <DEDUP_REMOVED lines=129> */
[----:B------:R-:W-:-:S02]  /*5c80*/  IMAD R4, R18, 0x1000, R3 ;  /* 0x0000100012047824 */ /* 0x000fc400078e0203 */
[----:B------:R-:W-:Y:S02]  /*5c90*/  IMAD.MOV.U32 R5, RZ, RZ, 0x40000040 ;  /* 0x40000040ff057424 */ /* 0x000fe400078e00ff */
[C---:B------:R-:W-:Y:S01]  /*5ca0*/  VIADD R14, R4.reuse, 0x80 ;  /* 0x00000080040e7836 */ /* 0x040fe20000000000 */
[----:B------:R-:W-:Y:S01]  /*5cb0*/  R2UR UR6, R4 ;  /* 0x00000000040672ca */ /* 0x000fe200000e0000 */
[----:B------:R-:W-:Y:S01]  /*5cc0*/  WARPGROUP.ARRIVE ;  /* 0x00000000000079c5 */ /* 0x000fe20000000000 */
[----:B------:R-:W-:Y:S01]  /*5cd0*/  R2UR UR7, R5 ;  /* 0x00000000050772ca */ /* 0x000fe200000e0000 */
[----:B------:R-:W-:-:S12]  /*5ce0*/  IMAD.MOV.U32 R5, RZ, RZ, 0x40000040 ;  /* 0x40000040ff057424 */ /* 0x000fd800078e00ff */
[----:B------:R-:W-:Y:S01]  /*5cf0*/  HGMMA.64x256x16.F32 R24, gdesc[UR4].tnspB, R24, gsb0 ;  /* 0x43e00000041879f0 */ /* 0x000fe20008000818 */
[----:B------:R-:W-:Y:S01]  /*5d00*/  R2UR UR6, R14 ;  /* 0x000000000e0672ca */ /* 0x000fe200000e0000 */
[----:B------:R-:W-:Y:S01]  /*5d10*/  VIADD R14, R4, 0x100 ;  /* 0x00000100040e7836 */ /* 0x000fe20000000000 */
[----:B------:R-:W-:Y:S01]  /*5d20*/  R2UR UR7, R15 ;  /* 0x000000000f0772ca */ /* 0x000fe200000e0000 */
[----:B------:R-:W-:Y:S01]  /*5d30*/  IMAD.MOV.U32 R15, RZ, RZ, 0x40000040 ;  /* 0x40000040ff0f7424 */ /* 0x000fe200078e00ff */
[----:B------:R-:W-:Y:S01]  /*5d40*/  R2UR UR4, R12 ;  /* 0x000000000c0472ca */ /* 0x000fe200000e0000 */
[----:B------:R-:W-:Y:S01]  /*5d50*/  VIADD R4, R4, 0x180 ;  /* 0x0000018004047836 */ /* 0x000fe20000000000 */
[----:B------:R-:W-:Y:S01]  /*5d60*/  R2UR UR5, R13 ;  /* 0x000000000d0572ca */ /* 0x000fe200000e0000 */
[----:B------:R-:W-:Y:S02]  /*5d70*/  WARPGROUP.DEPBAR.LE gsb0, 0x0 ;  /* 0x00008000000079c5 */ /* 0x000fe40000010000 */
[----:B------:R-:W-:-:S15]  /*5d80*/  WARPGROUP.ARRIVE ;  /* 0x00000000000079c5 */ /* 0x000fde0000000000 */
[----:B------:R-:W-:-:S03]  /*5d90*/  NOP ;  /* 0x0000000000007918 */ /* 0x000fc60000000000 */
        /* <DEDUP_REMOVED lines=10> */
[----:B------:R-:W-:Y:S01]  /*5e40*/  IMAD.MOV.U32 R4, RZ, RZ, R20 ;  /* 0x000000ffff047224 */ /* 0x000fe200078e0014 */
[----:B------:R-:W-:Y:S01]  /*5e50*/  R2UR UR7, R5 ;  /* 0x00000000050772ca */ /* 0x000fe200000e0000 */
[----:B------:R-:W-:Y:S01]  /*5e60*/  VIADD R20, R20, 0xffffffff ;  /* 0xffffffff14147836 */ /* 0x000fe20000000000 */
[----:B------:R-:W-:Y:S02]  /*5e70*/  R2UR UR4, R8 ;  /* 0x00000000080472ca */ /* 0x000fe400000e0000 */
[----:B------:R-:W-:Y:S02]  /*5e80*/  R2UR UR5, R9 ;  /* 0x00000000090572ca */ /* 0x000fe400000e0000 */
[----:B------:R-:W-:Y:S02]  /*5e90*/  ISETP.GT.AND P1, PT, R4, R0, PT ;  /* 0x000000000400720c */ /* 0x000fe40003f24270 */
[----:B------:R-:W-:-:S04]  /*5ea0*/  SEL R4, RZ, 0x1, P0 ;  /* 0x00000001ff047807 */ /* 0x000fc80000000000 */
[----:B------:R-:W-:Y:S01]  /*5eb0*/  LOP3.LUT R23, R23, R4, RZ, 0x3c, !PT ;  /* 0x0000000417177212 */ /* 0x000fe200078e3cff */
[----:B------:R-:W-:-:S04]  /*5ec0*/  @!P2 IMAD R4, R18, 0x8, R2 ;  /* 0x000000081204a824 */ /* 0x000fc800078e0202 */
[----:B------:R-:W-:-:S05]  /*5ed0*/  @!P2 VIADD R4, R4, 0x38860 ;  /* 0x000388600404a836 */ /* 0x000fca0000000000 */
[----:B------:R-:W-:Y:S01]  /*5ee0*/  @!P2 PRMT R4, RZ, 0x654, R4 ;  /* 0x00000654ff04a816 */ /* 0x000fe20000000004 */
[----:B------:R-:W-:Y:S02]  /*5ef0*/  WARPGROUP.DEPBAR.LE gsb0, 0x0 ;  /* 0x00008000000079c5 */ /* 0x000fe40000010000 */
[----:B------:R-:W-:-:S06]  /*5f00*/  WARPGROUP.ARRIVE ;  /* 0x00000000000079c5 */ /* 0x000fcc0000000000 */
[----:B------:R-:W-:Y:S03]  /*5f10*/  HGMMA.64x256x16.F32 R24, gdesc[UR4].tnspB, R24, gsb0 ;  /* 0x43e00000041879f0 */ /* 0x000fe60008000818 */
[----:B------:R-:W-:Y:S02]  /*5f20*/  WARPGROUP.DEPBAR.LE gsb0, 0x0 ;  /* 0x00008000000079c5 */ /* 0x000fe40000010000 */
[----:B------:R-:W-:Y:S06]  /*5f30*/  BAR.ARV 0xf, 0x100 ;  /* 0x03c4000000007b1d */ /* 0x000fec0000002000 */
[----:B------:R1:W-:Y:S01]  /*5f40*/  @!P2 SYNCS.ARRIVE.TRANS64.RED.A1T0 RZ, [R4+URZ], RZ ;  /* 0x000000ff04ffa9a7 */ /* 0x0003e2000810043f */
[----:B------:R-:W-:Y:S05]  /*5f50*/  @P1 BRA `(.L_x_4367) ;  /* 0xfffffff4001c1947 */ /* 0x000fea000383ffff */
.L_x_4366:
[----:B------:R-:W-:Y:S05]  /*5f60*/  BSYNC B0 ;  /* 0x0000000000007941 */ /* 0x000fea0003800000 */
.L_x_4365:
        /* <DEDUP_REMOVED lines=9> */
[----:B------:R-:W2:Y:S04]  /*6000*/  LDS R2, [R0+0x38400] ;  /* 0x0384000000027984 */ /* 0x000ea80000000800 */
[----:B------:R-:W3:Y:S01]  /*6010*/  LDS R0, [R0+0x38420] ;  /* 0x0384200000007984 */ /* 0x000ee20000000800 */
[-C--:B--2---:R-:W-:Y:S01]  /*6020*/  FMUL.FTZ R24, R24, R2.reuse ;  /* 0x0000000218187220 */ /* 0x084fe20000410000 */
        /* <DEDUP_REMOVED lines=131> */
.L_x_4361:
[----:B------:R-:W2:Y:S01]  /*6860*/  LDL R0, [R1+0x14] ;  /* 0x0000140001007983 */ /* 0x000ea20000100800 */
[----:B------:R-:W-:Y:S01]  /*6870*/  BSSY B0, `(.L_x_4368) ;  /* 0x000001f000007945 */ /* 0x000fe20003800000 */
[----:B--2---:R-:W-:Y:S01]  /*6880*/  LOP3.LUT P1, RZ, R0, 0x4, RZ, 0xc0, !PT ;  /* 0x0000000400ff7812 */ /* 0x004fe2000782c0ff */
[----:B------:R-:W-:-:S12]  /*6890*/  IMAD.MOV.U32 R0, RZ, RZ, RZ ;  /* 0x000000ffff007224 */ /* 0x000fd800078e00ff */
[----:B------:R-:W-:Y:S05]  /*68a0*/  @!P1 BRA `(.L_x_4369) ;  /* 0x00000000006c9947 */ /* 0x000fea0003800000 */
[-C--:B------:R-:W-:Y:S02]  /*68b0*/  IABS R3, R9.reuse ;  /* 0x0000000900037213 */ /* 0x080fe40000000000 */
[----:B------:R-:W-:Y:S02]  /*68c0*/  IADD3 R0, R168, -0x1, R9 ;  /* 0xffffffffa8007810 */ /* 0x000fe40007ffe009 */
[----:B0-----:R-:W0:Y:S01]  /*68d0*/  I2F.RP R6, R3 ;  /* 0x0000000300067306 */ /* 0x001e220000209400 */
[----:B------:R-:W-:-:S05]  /*68e0*/  IABS R10, R9 ;  /* 0x00000009000a7213 */ /* 0x000fca0000000000 */
[----:B------:R-:W-:Y:S02]  /*68f0*/  IMAD.MOV R10, RZ, RZ, -R10 ;  /* 0x000000ffff0a7224 */ /* 0x000fe400078e0a0a */
[----:B0-----:R-:W0:Y:S02]  /*6900*/  MUFU.RCP R6, R6 ;  /* 0x0000000600067308 */ /* 0x001e240000001000 */
[----:B0-----:R-:W-:Y:S01]  /*6910*/  VIADD R4, R6, 0xffffffe ;  /* 0x0ffffffe06047836 */ /* 0x001fe20000000000 */
[----:B------:R-:W-:Y:S02]  /*6920*/  IABS R6, R0 ;  /* 0x0000000000067213 */ /* 0x000fe40000000000 */
[----:B------:R-:W-:-:S03]  /*6930*/  LOP3.LUT R0, R0, R9, RZ, 0x3c, !PT ;  /* 0x0000000900007212 */ /* 0x000fc600078e3cff */
[----:B------:R0:W2:Y:S01]  /*6940*/  F2I.FTZ.U32.TRUNC.NTZ R5, R4 ;  /* 0x0000000400057305 */ /* 0x0000a2000021f000 */
[----:B------:R-:W-:Y:S01]  /*6950*/  ISETP.GE.AND P2, PT, R0, RZ, PT ;  /* 0x000000ff0000720c */ /* 0x000fe20003f46270 */
[----:B0-----:R-:W-:Y:S02]  /*6960*/  IMAD.MOV.U32 R4, RZ, RZ, RZ ;  /* 0x000000ffff047224 */ /* 0x001fe400078e00ff */
        /* <DEDUP_REMOVED lines=15> */
.L_x_4369:
[----:B------:R-:W-:Y:S05]  /*6a60*/  BSYNC B0 ;  /* 0x0000000000007941 */ /* 0x000fea0003800000 */
.L_x_4368:
        /* <DEDUP_REMOVED lines=73> */
[----:B--2---:R-:W1:Y:S02]  /*6f00*/  SHFL.IDX PT, R0, R4, RZ, 0x1f ;  /* 0x00001fff04007589 */ /* 0x004e6400000e0000 */
        /* <DEDUP_REMOVED lines=26> */
.L_x_4371:
[----:B------:R-:W-:Y:S05]  /*70b0*/  BSYNC B6 ;  /* 0x0000000000067941 */ /* 0x000fea0003800000 */
.L_x_4370:
        /* <DEDUP_REMOVED lines=12> */
.L_x_4375:
[----:B--2---:R2:W3:Y:S02]  /*7180*/  SYNCS.PHASECHK.TRANS64.TRYWAIT P0, [R2+URZ+0x38800], R3 ;  /* 0x03880003020075a7 */ /* 0x0044e4000800017f */
[----:B---3--:R-:W-:Y:S05]  /*7190*/  @!P0 NANOSLEEP.SYNCS 0x989680 ;  /* 0x009896800000895d */ /* 0x008fea0003900000 */
[----:B------:R-:W3:Y:S02]  /*71a0*/  @!P0 SYNCS.PHASECHK.TRANS64 P0, [R2+URZ+0x38800], R3 ;  /* 0x03880003020085a7 */ /* 0x000ee4000800007f */
[----:B---3--:R-:W-:Y:S05]  /*71b0*/  @!P0 BRA `(.L_x_4375) ;  /* 0xfffffffc00f08947 */ /* 0x008fea000383ffff */
.L_x_4374:
[----:B------:R-:W-:Y:S05]  /*71c0*/  BSYNC B0 ;  /* 0x0000000000007941 */ /* 0x000fea0003800000 */
.L_x_4373:
[----:B------:R-:W-:Y:S05]  /*71d0*/  BRA `(.L_x_4376) ;  /* 0x0000002000ac7947 */ /* 0x000fea0003800000 */
.L_x_4372:
[----:B-----5:R-:W-:Y:S01]  /*71e0*/  SHF.R.S32.HI R0, RZ, 0x1f, R154 ;  /* 0x0000001fff007819 */ /* 0x020fe2000001149a */
[----:B------:R-:W-:Y:S01]  /*71f0*/  VIADD R4, R2, 0x20400 ;  /* 0x0002040002047836 */ /* 0x000fe20000000000 */
[----:B------:R-:W-:Y:S01]  /*7200*/  ULDC.64 UR4, c[0x0][0x3f8] ;  /* 0x0000fe0000047ab9 */ /* 0x000fe20000000a00 */
[----:B------:R-:W-:Y:S01]  /*7210*/  ULDC.64 UR6, c[0x0][0x408] ;  /* 0x0001020000067ab9 */ /* 0x000fe20000000a00 */
[----:B------:R-:W-:Y:S01]  /*7220*/  BSSY B6, `(.L_x_4377) ;  /* 0x0000021000067945 */ /* 0x000fe20003800000 */
[----:B------:R-:W-:Y:S01]  /*7230*/  IMAD R3, R0, UR4, RZ ;  /* 0x0000000400037c24 */ /* 0x000fe2000f8e02ff */
[----:B------:R-:W-:Y:S01]  /*7240*/  LOP3.LUT P0, RZ, R4, 0x3ff, RZ, 0xc0, !PT ;  /* 0x000003ff04ff7812 */ /* 0x000fe2000780c0ff */
[----:B------:R-:W-:Y:S02]  /*7250*/  IMAD R9, R0, UR6, RZ ;  /* 0x0000000600097c24 */ /* 0x000fe4000f8e02ff */
[----:B------:R-:W-:-:S04]  /*7260*/  IMAD.WIDE.U32 R4, R154, UR4, RZ ;  /* 0x000000049a047c25 */ /* 0x000fc8000f8e00ff */
[C---:B------:R-:W-:Y:S01]  /*7270*/  IMAD R3, R154.reuse, UR5, R3 ;  /* 0x000000059a037c24 */ /* 0x040fe2000f8e0203 */
[----:B------:R-:W-:Y:S01]  /*7280*/  ULDC.64 UR4, c[0x0][0x3e8] ;  /* 0x0000fa0000047ab9 */ /* 0x000fe20000000a00 */
[----:B0-----:R-:W-:Y:S01]  /*7290*/  IMAD.WIDE.U32 R6, R154, UR6, RZ ;  /* 0x000000069a067c25 */ /* 0x001fe2000f8e00ff */
        /* <DEDUP_REMOVED lines=25> */
.L_x_4378:
[----:B------:R-:W-:Y:S05]  /*7430*/  BSYNC B6 ;  /* 0x0000000000067941 */ /* 0x000fea0003800000 */
.L_x_4377:
        /* <DEDUP_REMOVED lines=10> */
[----:B0-----:R-:W4:Y:S02]  /*74e0*/  SHFL.IDX PT, R27, R27, RZ, 0x1c1f ;  /* 0x001c1fff1b1b7589 */ /* 0x001f2400000e0000 */
.L_x_4639:
[----:B------:R-:W-:Y:S01]  /*74f0*/  ULDC UR4, c[0x0][0x448] ;  /* 0x0001120000047ab9 */ /* 0x000fe20000000800 */
[----:B------:R-:W-:Y:S01]  /*7500*/  IMAD.SHL.U32 R0, R188, 0x40, RZ ;  /* 0x00000040bc007824 */ /* 0x000fe200078e00ff */
[----:B------:R-:W-:Y:S01]  /*7510*/  BSSY B1, `(.L_x_4382) ;  /* 0x0000027000017945 */ /* 0x000fe20003800000 */
[----:B------:R-:W-:Y:S01]  /*7520*/  IMAD R28, R155, UR4, RZ ;  /* 0x000000049b1c7c24 */ /* 0x000fe2000f8e02ff */
[----:B------:R-:W-:Y:S02]  /*7530*/  CS2R R8, SRZ ;  /* 0x0000000000087805 */ /* 0x000fe4000001ff00 */
[----:B------:R-:W-:Y:S02]  /*7540*/  LOP3.LUT R7, R0, 0x1c0, RZ, 0xc0, !PT ;  /* 0x000001c000077812 */ /* 0x000fe400078ec0ff */
[----:B------:R-:W-:Y:S01]  /*7550*/  ISETP.GE.AND P0, PT, R5, R28, PT ;  /* 0x0000001c0500720c */ /* 0x000fe20003f06270 */
[----:B------:R-:W-:Y:S01]  /*7560*/  IMAD R28, R153, -0x40, R28 ;  /* 0xffffffc0991c7824 */ /* 0x000fe200078e021c */
[----:B------:R-:W-:-:S02]  /*7570*/  LEA.HI R0, R220, R220, RZ, 0x1 ;  /* 0x000000dcdc007211 */ /* 0x000fc400078f08ff */
[----:B------:R-:W-:Y:S02]  /*7580*/  LOP3.LUT R4, R7, 0x18, R16, 0xf8, !PT ;  /* 0x0000001807047812 */ /* 0x000fe400078ef810 */
[----:B------:R-:W-:Y:S02]  /*7590*/  LOP3.LUT R11, R0, 0xfffffffe, RZ, 0xc0, !PT ;  /* 0xfffffffe000b7812 */ /* 0x000fe400078ec0ff */
[----:B------:R-:W-:-:S03]  /*75a0*/  SHF.R.U32.HI R7, RZ, 0x3, R7 ;  /* 0x00000003ff077819 */ /* 0x000fc60000011607 */
[----:B------:R-:W-:Y:S01]  /*75b0*/  IMAD.IADD R0, R220, 0x1, -R11 ;  /* 0x00000001dc007824 */ /* 0x000fe200078e0a0b */
[----:B------:R-:W-:Y:S02]  /*75c0*/  LOP3.LUT R30, R4, R7, RZ, 0x3c, !PT ;  /* 0x00000007041e7212 */ /* 0x000fe400078e3cff */
[----:B------:R-:W-:Y:S02]  /*75d0*/  CS2R R4, SRZ ;  /* 0x0000000000047805 */ /* 0x000fe4000001ff00 */
[----:B------:R-:W-:Y:S02]  /*75e0*/  CS2R R6, SRZ ;  /* 0x0000000000067805 */ /* 0x000fe4000001ff00 */
[----:B------:R-:W-:Y:S01]  /*75f0*/  CS2R R10, SRZ ;  /* 0x00000000000a7805 */ /* 0x000fe2000001ff00 */
[----:B------:R-:W-:Y:S06]  /*7600*/  @P0 BRA `(.L_x_4383) ;  /* 0x00000000005c0947 */ /* 0x000fec0003800000 */
[----:B------:R-:W-:Y:S01]  /*7610*/  ULDC UR4, c[0x0][0x3f4] ;  /* 0x0000fd0000047ab9 */ /* 0x000fe20000000800 */
[C---:B------:R-:W-:Y:S01]  /*7620*/  IMAD.SHL.U32 R14, R189.reuse, 0x2, RZ ;  /* 0x00000002bd0e7824 */ /* 0x040fe200078e00ff */
[C---:B------:R-:W-:Y:S01]  /*7630*/  ISETP.GE.AND P3, PT, R189.reuse, UR4, PT ;  /* 0x00000004bd007c0c */ /* 0x040fe2000bf66270 */
[----:B-1----:R-:W-:Y:S01]  /*7640*/  IMAD.MOV.U32 R21, RZ, RZ, R3 ;  /* 0x000000ffff157224 */ /* 0x002fe200078e0003 */
[----:B------:R-:W-:Y:S02]  /*7650*/  ISETP.GE.AND P2, PT, R184, UR4, PT ;  /* 0x00000004b8007c0c */ /* 0x000fe4000bf46270 */
[----:B------:R-:W-:Y:S01]  /*7660*/  SHF.R.S32.HI R4, RZ, 0x1f, R189 ;  /* 0x0000001fff047819 */ /* 0x000fe200000114bd */
[----:B----4-:R-:W-:Y:S01]  /*7670*/  IMAD.MOV.U32 R6, RZ, RZ, R27 ;  /* 0x000000ffff067224 */ /* 0x010fe200078e001b */
[----:B------:R-:W-:Y:S01]  /*7680*/  CS2R R8, SRZ ;  /* 0x0000000000087805 */ /* 0x000fe2000001ff00 */
[----:B---3--:R-:W-:Y:S01]  /*7690*/  IMAD.MOV.U32 R7, RZ, RZ, R26 ;  /* 0x000000ffff077224 */ /* 0x008fe200078e001a */
[----:B------:R-:W-:-:S05]  /*76a0*/  SHF.L.U64.HI R15, R189, 0x1, R4 ;  /* 0x00000001bd0f7819 */ /* 0x000fca0000010204 */
[-C--:B--2---:R-:W-:Y:S02]  /*76b0*/  @!P3 IADD3 R12, P0, R20, R14.reuse, RZ ;  /* 0x0000000e140cb210 */ /* 0x084fe40007f1e0ff */
        /* <DEDUP_REMOVED lines=12> */
.L_x_4383:
[----:B------:R-:W-:Y:S05]  /*7780*/  BSYNC B1 ;  /* 0x0000000000017941 */ /* 0x000fea0003800000 */
.L_x_4382:
[----:B0-----:R-:W-:Y:S01]  /*7790*/  SHF.L.U32 R13, R0, 0x1f, RZ ;  /* 0x0000001f000d7819 */ /* 0x001fe200000006ff */
[----:B-1----:R-:W-:Y:S01]  /*77a0*/  IMAD R3, R193, 0x200, R30 ;  /* 0x00000200c1037824 */ /* 0x002fe200078e021e */
[----:B------:R-:W-:Y:S01]  /*77b0*/  LOP3.LUT P1, RZ, R188, 0x4, RZ, 0xc0, !PT ;  /* 0x00000004bcff7812 */ /* 0x000fe2000782c0ff */
[----:B-----5:R-:W-:Y:S01]  /*77c0*/  IMAD.MOV.U32 R12, RZ, RZ, R8 ;  /* 0x000000ffff0c7224 */ /* 0x020fe200078e0008 */
[----:B------:R-:W0:Y:S01]  /*77d0*/  SYNCS.PHASECHK.TRANS64.TRYWAIT P0, [R2+URZ+0x38800], R13 ;  /* 0x0388000d020075a7 */ /* 0x000e22000800017f */
[--C-:B------:R-:W-:Y:S01]  /*77e0*/  SHF.R.U64 R32, R8, 0x10, R9.reuse ;  /* 0x0000001008207819 */ /* 0x100fe20000001209 */
[----:B------:R-:W-:Y:S01]  /*77f0*/  IMAD R8, R3, 0x2, R2 ;  /* 0x0000000203087824 */ /* 0x000fe200078e0202 */
[--C-:B--2---:R-:W-:Y:S01]  /*7800*/  SHF.R.U32.HI R20, RZ, 0x10, R9.reuse ;  /* 0x00000010ff147819 */ /* 0x104fe20000011609 */
[----:B------:R-:W-:Y:S01]  /*7810*/  IMAD.MOV.U32 R14, RZ, RZ, R9 ;  /* 0x000000ffff0e7224 */ /* 0x000fe200078e0009 */
[----:B------:R-:W-:Y:S01]  /*7820*/  SHF.R.U64 R33, R10, 0x10, R11 ;  /* 0x000000100a217819 */ /* 0x000fe2000000120b */
[----:B------:R-:W-:Y:S01]  /*7830*/  IMAD.MOV.U32 R31, RZ, RZ, R10 ;  /* 0x000000ffff1f7224 */ /* 0x000fe200078e000a */
[--C-:B------:R-:W-:Y:S01]  /*7840*/  SHF.R.U64 R34, R4, 0x10, R5.reuse ;  /* 0x0000001004227819 */ /* 0x100fe20000001205 */
[----:B------:R-:W-:Y:S01]  /*7850*/  IMAD.MOV.U32 R9, RZ, RZ, R4 ;  /* 0x000000ffff097224 */ /* 0x000fe200078e0004 */
[--C-:B------:R-:W-:Y:S01]  /*7860*/  SHF.R.U32.HI R21, RZ, 0x10, R5.reuse ;  /* 0x00000010ff157819 */ /* 0x100fe20000011605 */
[----:B------:R-:W-:Y:S01]  /*7870*/  IMAD.MOV.U32 R10, RZ, RZ, R5 ;  /* 0x000000ffff0a7224 */ /* 0x000fe200078e0005 */
[----:B----4-:R-:W-:Y:S01]  /*7880*/  VIMNMX R27, R28, 0x40, PT ;  /* 0x000000401c1b7848 */ /* 0x010fe20003fe0100 */
[--C-:B------:R-:W-:Y:S01]  /*7890*/  IMAD.MOV.U32 R15, RZ, RZ, R11.reuse ;  /* 0x000000ffff0f7224 */ /* 0x100fe200078e000b */
[----:B------:R-:W-:Y:S01]  /*78a0*/  SHF.R.U32.HI R11, RZ, 0x10, R11 ;  /* 0x00000010ff0b7819 */ /* 0x000fe2000001160b */
[----:B------:R-:W-:Y:S01]  /*78b0*/  IMAD.MOV.U32 R29, RZ, RZ, R6 ;  /* 0x000000ffff1d7224 */ /* 0x000fe200078e0006 */
[----:B------:R-:W-:Y:S01]  /*78c0*/  BSSY B1, `(.L_x_4384) ;  /* 0x0000010000017945 */ /* 0x000fe20003800000 */
[----:B------:R-:W-:Y:S01]  /*78d0*/  VIADD R4, R8, 0x20400 ;  /* 0x0002040008047836 */ /* 0x000fe20000000000 */
[--C-:B------:R-:W-:Y:S01]  /*78e0*/  SHF.R.U64 R35, R6, 0x10, R7.reuse ;  /* 0x0000001006237819 */ /* 0x100fe20000001207 */
[--C-:B------:R-:W-:Y:S01]  /*78f0*/  IMAD.MOV.U32 R5, RZ, RZ, R7.reuse ;  /* 0x000000ffff057224 */ /* 0x100fe200078e0007 */
[----:B------:R-:W-:Y:S01]  /*7900*/  SHF.R.U32.HI R6, RZ, 0x10, R7 ;  /* 0x00000010ff067819 */ /* 0x000fe20000011607 */
[----:B------:R-:W-:Y:S01]  /*7910*/  VIADD R3, R8, 0x20440 ;  /* 0x0002044008037836 */ /* 0x000fe20000000000 */
[----:B------:R-:W-:Y:S01]  /*7920*/  PRMT R30, R12, 0x5410, R14 ;  /* 0x000054100c1e7816 */ /* 0x000fe2000000000e */
[----:B------:R-:W-:Y:S01]  /*7930*/  @P1 VIADD R3, R4, 0xffffffc0 ;  /* 0xffffffc004031836 */ /* 0x000fe20000000000 */
[----:B------:R-:W-:-:S02]  /*7940*/  PRMT R32, R32, 0x5410, R20 ;  /* 0x0000541020207816 */ /* 0x000fc40000000014 */
[----:B------:R-:W-:Y:S02]  /*7950*/  PRMT R31, R31, 0x5410, R15 ;  /* 0x000054101f1f7816 */ /* 0x000fe4000000000f */
[----:B------:R-:W-:Y:S02]  /*7960*/  PRMT R33, R33, 0x5410, R11 ;  /* 0x0000541021217816 */ /* 0x000fe4000000000b */
[----:B------:R-:W-:Y:S02]  /*7970*/  ISETP.GE.AND P1, PT, R22, R27, PT ;  /* 0x0000001b1600720c */ /* 0x000fe40003f26270 */
[----:B------:R-:W-:Y:S02]  /*7980*/  PRMT R28, R9, 0x5410, R10 ;  /* 0x00005410091c7816 */ /* 0x000fe4000000000a */
[----:B------:R-:W-:Y:S02]  /*7990*/  PRMT R34, R34, 0x5410, R21 ;  /* 0x0000541022227816 */ /* 0x000fe40000000015 */
[----:B------:R-:W-:Y:S01]  /*79a0*/  PRMT R29, R29, 0x5410, R5 ;  /* 0x000054101d1d7816 */ /* 0x000fe20000000005 */
[----:B0-----:R-:W-:Y:S06]  /*79b0*/  @!P0 BRA `(.L_x_4385) ;  /* 0x0000017400648947 */ /* 0x001fec0003800000 */
.L_x_4640:
[----:B------:R-:W-:Y:S05]  /*79c0*/  BSYNC B1 ;  /* 0x0000000000017941 */ /* 0x000fea0003800000 */
.L_x_4384:
        /* <DEDUP_REMOVED lines=17> */
[C---:B------:R-:W-:Y:S01]  /*7ae0*/  FMUL.FTZ R24, R4.reuse, R15 ;  /* 0x0000000f04187220 */ /* 0x040fe20000410000 */
[-C--:B------:R-:W-:Y:S01]  /*7af0*/  FMUL.FTZ R4, R4, R13.reuse ;  /* 0x0000000d04047220 */ /* 0x080fe20000410000 */
[--C-:B------:R-:W-:Y:S02]  /*7b00*/  HADD2.F32 R11, -RZ, R6.reuse.H0_H0 ;  /* 0x20000006ff0b7230 */ /* 0x100fe40000004100 */
[----:B------:R-:W-:Y:S02]  /*7b10*/  HADD2.F32 R12, -RZ, R7.H0_H0 ;  /* 0x20000007ff0c7230 */ /* 0x000fe40000004100 */
[----:B------:R-:W-:Y:S01]  /*7b20*/  FMUL.FTZ R21, R5, R20 ;  /* 0x0000001405157220 */ /* 0x000fe20000410000 */
        /* <DEDUP_REMOVED lines=13> */
[----:B------:R-:W-:Y:S01]  /*7c00*/  FMUL.FTZ R25, R7, R13 ;  /* 0x0000000d07197220 */ /* 0x000fe20000410000 */
[----:B------:R-:W-:Y:S01]  /*7c10*/  FFMA.FTZ R6, R11, R4, -R14 ;  /* 0x000000040b067223 */ /* 0x000fe2000001080e */
[----:B---3--:R-:W-:Y:S01]  /*7c20*/  FMUL.FTZ R26, R7, R5 ;  /* 0x00000005071a7220 */ /* 0x008fe20000410000 */
        /* <DEDUP_REMOVED lines=8> */
.L_x_4389:
[----:B------:R-:W-:Y:S05]  /*7cb0*/  BSYNC B2 ;  /* 0x0000000000027941 */ /* 0x000fea0003800000 */
.L_x_4388:
        /* <DEDUP_REMOVED lines=39> */
.L_x_4387:
[----:B------:R-:W-:Y:S05]  /*7f30*/  BSYNC B1 ;  /* 0x0000000000017941 */ /* 0x000fea0003800000 */
.L_x_4386:
        /* <DEDUP_REMOVED lines=10> */
[----:B------:R-:W-:Y:S02]  /*7fe0*/  HADD2.F32 R15, -RZ, R30.H0_H0 ;  /* 0x2000001eff0f7230 */ /* 0x000fe40000004100 */
[----:B---3--:R-:W-:Y:S02]  /*7ff0*/  HADD2.F32 R26, -RZ, R34.H0_H0 ;  /* 0x20000022ff1a7230 */ /* 0x008fe40000004100 */
[----:B------:R-:W-:Y:S02]  /*8000*/  HADD2.F32 R24, -RZ, R32.H0_H0 ;  /* 0x20000020ff187230 */ /* 0x000fe40000004100 */
[----:B------:R-:W-:Y:S02]  /*8010*/  HADD2.F32 R25, -RZ, R28.H1_H1 ;  /* 0x3000001cff197230 */ /* 0x000fe40000004100 */
        /* <DEDUP_REMOVED lines=8> */
[----:B0-----:R-:W-:Y:S01]  /*80a0*/  FMUL.FTZ R13, R26, R5 ;  /* 0x000000051a0d7220 */ /* 0x001fe20000410000 */
        /* <DEDUP_REMOVED lines=22> */
[----:B------:R1:W-:Y:S02]  /*8210*/  STS.128 [R8+0x21400], R4 ;  /* 0x0214000408007388 */ /* 0x0003e40000000c00 */
.L_x_4392:
[----:B------:R-:W-:Y:S05]  /*8220*/  BSYNC B1 ;  /* 0x0000000000017941 */ /* 0x000fea0003800000 */
.L_x_4391:
[----:B------:R-:W-:Y:S05]  /*8230*/  @P1 BRA `(.L_x_4390) ;  /* 0x0000001000701947 */ /* 0x000fea0003800000 */
[----:B-1----:R-:W1:Y:S01]  /*8240*/  LDS.128 R4, [R3+0x1000] ;  /* 0x0010000003047984 */ /* 0x002e620000000c00 */
[----:B------:R-:W-:Y:S02]  /*8250*/  HADD2.F32 R14, -RZ, R31.H0_H0 ;  /* 0x2000001fff0e7230 */ /* 0x000fe40000004100 */
[----:B------:R-:W-:Y:S02]  /*8260*/  HADD2.F32 R20, -RZ, R29.H0_H0 ;  /* 0x2000001dff147230 */ /* 0x000fe40000004100 */
[----:B------:R-:W-:Y:S02]  /*8270*/  HADD2.F32 R25, -RZ, R35.H0_H0 ;  /* 0x20000023ff197230 */ /* 0x000fe40000004100 */
[----:B------:R-:W-:Y:S02]  /*8280*/  HADD2.F32 R21, -RZ, R33.H0_H0 ;  /* 0x20000021ff157230 */ /* 0x000fe40000004100 */
[----:B------:R-:W-:Y:S02]  /*8290*/  HADD2.F32 R24, -RZ, R29.H1_H1 ;  /* 0x3000001dff187230 */ /* 0x000fe40000004100 */
        /* <DEDUP_REMOVED lines=31> */
[----:B------:R2:W-:Y:S01]  /*8490*/  STS.128 [R3+0x1000], R4 ;  /* 0x0010000403007388 */ /* 0x0005e20000000c00 */
[----:B------:R-:W-:Y:S05]  /*84a0*/  BRA `(.L_x_4390) ;  /* 0x0000000c00d47947 */ /* 0x000fea0003800000 */
.L_x_4380:
        /* <DEDUP_REMOVED lines=8> */
.L_x_4646:
        /* <DEDUP_REMOVED lines=22> */
.L_x_4395:
[----:B------:R-:W-:Y:S05]  /*8690*/  BSYNC B1 ;  /* 0x0000000000017941 */ /* 0x000fea0003800000 */
.L_x_4394:
[----:B0-----:R-:W-:Y:S01]  /*86a0*/  SHF.L.U32 R13, R0, 0x1f, RZ ;  /* 0x0000001f000d7819 */ /* 0x001fe200000006ff */
[----:B------:R-:W0:Y:S01]  /*86b0*/  LDC R15, c[0x0][0x3f4] ;  /* 0x0000fd00ff0f7b82 */ /* 0x000e220000000800 */
[--C-:B-----5:R-:W-:Y:S01]  /*86c0*/  IMAD.MOV.U32 R3, RZ, RZ, R5.reuse ;  /* 0x000000ffff037224 */ /* 0x120fe200078e0005 */
[--C-:B------:R-:W-:Y:S01]  /*86d0*/  SHF.R.U64 R12, R4, 0x10, R5.reuse ;  /* 0x00000010040c7819 */ /* 0x100fe20000001205 */
[----:B------:R-:W-:Y:S01]  /*86e0*/  IMAD.MOV.U32 R41, RZ, RZ, R6 ;  /* 0x000000ffff297224 */ /* 0x000fe200078e0006 */
[----:B------:R-:W-:Y:S01]  /*86f0*/  SHF.R.U32.HI R44, RZ, 0x10, R5 ;  /* 0x00000010ff2c7819 */ /* 0x000fe20000011605 */
[----:B------:R-:W-:Y:S01]  /*8700*/  IMAD.MOV.U32 R5, RZ, RZ, R8 ;  /* 0x000000ffff057224 */ /* 0x000fe200078e0008 */
[----:B----4-:R-:W-:Y:S01]  /*8710*/  SHF.R.U64 R14, R6, 0x10, R7 ;  /* 0x00000010060e7819 */ /* 0x010fe20000001207 */
[----:B------:R-:W-:Y:S01]  /*8720*/  IMAD.MOV.U32 R43, RZ, RZ, R11 ;  /* 0x000000ffff2b7224 */ /* 0x000fe200078e000b */
[----:B------:R-:W1:Y:S01]  /*8730*/  SYNCS.PHASECHK.TRANS64.TRYWAIT P1, [R2+URZ+0x38800], R13 ;  /* 0x0388000d020075a7 */ /* 0x000e62000802017f */
[----:B------:R-:W-:Y:S01]  /*8740*/  IMAD.MOV.U32 R40, RZ, RZ, R4 ;  /* 0x000000ffff287224 */ /* 0x000fe200078e0004 */
[----:B------:R-:W-:Y:S01]  /*8750*/  SHF.R.U64 R45, R8, 0x10, R9 ;  /* 0x00000010082d7819 */ /* 0x000fe20000001209 */
[----:B------:R-:W-:Y:S01]  /*8760*/  IMAD.MOV.U32 R4, RZ, RZ, R7 ;  /* 0x000000ffff047224 */ /* 0x000fe200078e0007 */
[----:B------:R-:W-:Y:S01]  /*8770*/  PRMT R43, R43, 0x5410, R12 ;  /* 0x000054102b2b7816 */ /* 0x000fe2000000000c */
[----:B------:R-:W-:Y:S01]  /*8780*/  IMAD.MOV.U32 R42, RZ, RZ, R9 ;  /* 0x000000ffff2a7224 */ /* 0x000fe200078e0009 */
[----:B------:R-:W-:Y:S01]  /*8790*/  PRMT R41, R41, 0x5410, R5 ;  /* 0x0000541029297816 */ /* 0x000fe20000000005 */
[----:B------:R-:W-:Y:S01]  /*87a0*/  IMAD.MOV.U32 R6, RZ, RZ, R10 ;  /* 0x000000ffff067224 */ /* 0x000fe200078e000a */
[----:B------:R-:W-:Y:S01]  /*87b0*/  SHF.R.U32.HI R7, RZ, 0x10, R7 ;  /* 0x00000010ff077819 */ /* 0x000fe20000011607 */
[----:B------:R-:W-:Y:S01]  /*87c0*/  VIADD R12, R22, 0x20 ;  /* 0x00000020160c7836 */ /* 0x000fe20000000000 */
[----:B------:R-:W-:Y:S01]  /*87d0*/  SHF.R.U32.HI R8, RZ, 0x10, R9 ;  /* 0x00000010ff087819 */ /* 0x000fe20000011609 */
[----:B------:R-:W-:Y:S01]  /*87e0*/  BSSY B1, `(.L_x_4396) ;  /* 0x000000f000017945 */ /* 0x000fe20003800000 */
[----:B------:R-:W-:-:S02]  /*87f0*/  VIMNMX R5, R20, 0x40, PT ;  /* 0x0000004014057848 */ /* 0x000fc40003fe0100 */
[--C-:B------:R-:W-:Y:S02]  /*8800*/  SHF.R.U64 R46, R10, 0x10, R11.reuse ;  /* 0x000000100a2e7819 */ /* 0x100fe4000000120b */
[----:B0-----:R-:W-:Y:S02]  /*8810*/  ISETP.GE.AND P0, PT, R16, R15, PT ;  /* 0x0000000f1000720c */ /* 0x001fe40003f06270 */
[----:B------:R-:W-:Y:S02]  /*8820*/  SHF.R.U32.HI R9, RZ, 0x10, R11 ;  /* 0x00000010ff097819 */ /* 0x000fe4000001160b */
[----:B------:R-:W-:Y:S02]  /*8830*/  PRMT R40, R40, 0x5410, R3 ;  /* 0x0000541028287816 */ /* 0x000fe40000000003 */
[----:B------:R-:W-:Y:S01]  /*8840*/  PRMT R3, R7, 0x5410, R4 ;  /* 0x0000541007037816 */ /* 0x000fe20000000004 */
[----:B------:R-:W-:Y:S01]  /*8850*/  IMAD.IADD R4, R16, 0x1, R15 ;  /* 0x0000000110047824 */ /* 0x000fe200078e020f */
[----:B------:R-:W-:-:S02]  /*8860*/  ISETP.GE.OR P2, PT, R22, R5, P0 ;  /* 0x000000051600720c */ /* 0x000fc40000746670 */
[----:B------:R-:W-:Y:S02]  /*8870*/  PRMT R44, R44, 0x5410, R14 ;  /* 0x000054102c2c7816 */ /* 0x000fe4000000000e */
[----:B------:R-:W-:Y:S02]  /*8880*/  ISETP.GE.OR P0, PT, R12, R5, P0 ;  /* 0x000000050c00720c */ /* 0x000fe40000706670 */
[----:B------:R-:W-:Y:S02]  /*8890*/  PRMT R45, R45, 0x5410, R8 ;  /* 0x000054102d2d7816 */ /* 0x000fe40000000008 */
[----:B------:R-:W-:Y:S02]  /*88a0*/  PRMT R42, R42, 0x5410, R6 ;  /* 0x000054102a2a7816 */ /* 0x000fe40000000006 */
[----:B------:R-:W-:Y:S01]  /*88b0*/  PRMT R46, R46, 0x5410, R9 ;  /* 0x000054102e2e7816 */ /* 0x000fe20000000009 */
[----:B-1----:R-:W-:Y:S06]  /*88c0*/  @!P1 BRA `(.L_x_4397) ;  /* 0x00000168002c9947 */ /* 0x002fec0003800000 */
.L_x_4647:
[----:B------:R-:W-:Y:S05]  /*88d0*/  BSYNC B1 ;  /* 0x0000000000017941 */ /* 0x000fea0003800000 */
.L_x_4396:
[----:B------:R-:W-:Y:S01]  /*88e0*/  BSSY B1, `(.L_x_4398) ;  /* 0x0000059000017945 */ /* 0x000fe20003800000 */
[----:B0-----:R-:W-:-:S03]  /*88f0*/  LOP3.LUT R13, R4, 0x38, RZ, 0xc0, !PT ;  /* 0x00000038040d7812 */ /* 0x001fc600078ec0ff */
[----:B------:R-:W-:Y:S05]  /*8900*/  @P2 BRA `(.L_x_4399) ;  /* 0x0000000400582947 */ /* 0x000fea0003800000 */
[----:B------:R-:W-:Y:S02]  /*8910*/  IMAD.SHL.U32 R4, R188, 0x40, RZ ;  /* 0x00000040bc047824 */ /* 0x000fe400078e00ff */
[----:B------:R-:W-:Y:S02]  /*8920*/  HADD2.F32 R31, -RZ, R41.H1_H1 ;  /* 0x30000029ff1f7230 */ /* 0x000fe40000004100 */
[----:B------:R-:W-:Y:S01]  /*8930*/  HADD2.F32 R29, -RZ, R40.H0_H0 ;  /* 0x20000028ff1d7230 */ /* 0x000fe20000004100 */
[----:B------:R-:W-:Y:S01]  /*8940*/  LOP3.LUT R8, R4, 0x1c0, RZ, 0xc0, !PT ;  /* 0x000001c004087812 */ /* 0x000fe200078ec0ff */
[----:B------:R-:W-:-:S03]  /*8950*/  HADD2.F32 R33, -RZ, R45.H0_H0 ;  /* 0x2000002dff217230 */ /* 0x000fc60000004100 */
        /* <DEDUP_REMOVED lines=20> */
[----:B------:R-:W-:Y:S02]  /*8aa0*/  HADD2.F32 R24, -RZ, R42.H0_H0 ;  /* 0x2000002aff187230 */ /* 0x000fe40000004100 */
        /* <DEDUP_REMOVED lines=9> */
[----:B------:R-:W-:Y:S02]  /*8b40*/  HADD2.F32 R8, -RZ, R45.H1_H1 ;  /* 0x3000002dff087230 */ /* 0x000fe40000004100 */
[----:B------:R-:W-:Y:S01]  /*8b50*/  FFMA.FTZ R24, R15, R24, R25 ;  /* 0x000000180f187223 */ /* 0x000fe20000010019 */
[----:B------:R-:W-:-:S02]  /*8b60*/  HADD2.F32 R4, -RZ, R44.H0_H0 ;  /* 0x2000002cff047230 */ /* 0x000fc40000004100 */
[----:B------:R-:W-:Y:S01]  /*8b70*/  FFMA.FTZ R32, R15, R14, -R32 ;  /* 0x0000000e0f207223 */ /* 0x000fe20000010820 */
[----:B------:R-:W-:Y:S02]  /*8b80*/  HADD2.F32 R26, -RZ, R10.H0_H0 ;  /* 0x2000000aff1a7230 */ /* 0x000fe40000004100 */
[C---:B------:R-:W-:Y:S01]  /*8b90*/  FMUL.FTZ R14, R9.reuse, R8 ;  /* 0x00000008090e7220 */ /* 0x040fe20000410000 */
[----:B------:R-:W-:Y:S02]  /*8ba0*/  HADD2.F32 R25, -RZ, R42.H1_H1 ;  /* 0x3000002aff197230 */ /* 0x000fe40000004100 */
[----:B------:R-:W-:Y:S01]  /*8bb0*/  FMUL.FTZ R34, R9, R4 ;  /* 0x0000000409227220 */ /* 0x000fe20000410000 */
[----:B------:R-:W-:Y:S02]  /*8bc0*/  HADD2.F32 R5, -RZ, R5.H1_H1 ;  /* 0x30000005ff057230 */ /* 0x000fe40000004100 */
[----:B------:R-:W-:Y:S02]  /*8bd0*/  HADD2.F32 R20, -RZ, R6.H0_H0 ;  /* 0x20000006ff147230 */ /* 0x000fe40000004100 */
[----:B------:R-:W-:Y:S01]  /*8be0*/  FMUL.FTZ R39, R26, R25 ;  /* 0x000000191a277220 */ /* 0x000fe20000410000 */
[----:B------:R-:W-:-:S02]  /*8bf0*/  HADD2.F32 R15, -RZ, R41.H0_H0 ;  /* 0x20000029ff0f7230 */ /* 0x000fc40000004100 */
[C---:B------:R-:W-:Y:S01]  /*8c00*/  FFMA.FTZ R31, R5.reuse, R4, -R14 ;  /* 0x00000004051f7223 */ /* 0x040fe2000001080e */
[----:B------:R-:W-:Y:S02]  /*8c10*/  HADD2.F32 R10, -RZ, R10.H1_H1 ;  /* 0x3000000aff0a7230 */ /* 0x000fe40000004100 */
[----:B------:R-:W-:Y:S01]  /*8c20*/  FFMA.FTZ R33, R5, R8, R34 ;  /* 0x0000000805217223 */ /* 0x000fe20000010022 */
[----:B------:R-:W-:Y:S02]  /*8c30*/  HADD2.F32 R29, -RZ, R46.H0_H0 ;  /* 0x2000002eff1d7230 */ /* 0x000fe40000004100 */
[-C--:B------:R-:W-:Y:S01]  /*8c40*/  FMUL.FTZ R26, R26, R15.reuse ;  /* 0x0000000f1a1a7220 */ /* 0x080fe20000410000 */
[----:B------:R-:W-:Y:S02]  /*8c50*/  HADD2.F32 R9, -RZ, R44.H1_H1 ;  /* 0x3000002cff097230 */ /* 0x000fe40000004100 */
[----:B------:R-:W-:Y:S01]  /*8c60*/  FFMA.FTZ R39, R20, R15, -R39 ;  /* 0x0000000f14277223 */ /* 0x000fe20000010827 */
[----:B------:R-:W-:-:S02]  /*8c70*/  HADD2.F32 R6, -RZ, R6.H1_H1 ;  /* 0x30000006ff067230 */ /* 0x000fc40000004100 */
[C---:B------:R-:W-:Y:S01]  /*8c80*/  FMUL.FTZ R5, R10.reuse, R29 ;  /* 0x0000001d0a057220 */ /* 0x040fe20000410000 */
[--C-:B------:R-:W-:Y:S02]  /*8c90*/  HADD2.F32 R27, -RZ, R11.reuse.H0_H0 ;  /* 0x2000000bff1b7230 */ /* 0x100fe40000004100 */
[----:B------:R-:W-:Y:S01]  /*8ca0*/  FMUL.FTZ R15, R10, R9 ;  /* 0x000000090a0f7220 */ /* 0x000fe20000410000 */
[----:B------:R-:W-:Y:S02]  /*8cb0*/  HADD2.F32 R11, -RZ, R11.H1_H1 ;  /* 0x3000000bff0b7230 */ /* 0x000fe40000004100 */
[----:B------:R-:W-:Y:S01]  /*8cc0*/  FFMA.FTZ R26, R20, R25, R26 ;  /* 0x00000019141a7223 */ /* 0x000fe2000001001a */
[----:B------:R-:W-:Y:S02]  /*8cd0*/  HADD2.F32 R10, -RZ, R43.H0_H0 ;  /* 0x2000002bff0a7230 */ /* 0x000fe40000004100 */
[----:B------:R-:W-:Y:S01]  /*8ce0*/  FFMA.FTZ R20, R6, R9, -R5 ;  /* 0x0000000906147223 */ /* 0x000fe20000010805 */
[----:B------:R-:W-:-:S02]  /*8cf0*/  HADD2.F32 R14, -RZ, R46.H1_H1 ;  /* 0x3000002eff0e7230 */ /* 0x000fc40000004100 */
        /* <DEDUP_REMOVED lines=23> */
.L_x_4399:
[----:B------:R-:W-:Y:S05]  /*8e70*/  BSYNC B1 ;  /* 0x0000000000017941 */ /* 0x000fea0003800000 */
.L_x_4398:
[----:B------:R-:W-:Y:S05]  /*8e80*/  @P0 BRA `(.L_x_4390) ;  /* 0x00000004005c0947 */ /* 0x000fea0003800000 */
[----:B0-----:R-:W2:Y:S01]  /*8e90*/  LDL R36, [R1+0x74] ;  /* 0x0000740001247983 */ /* 0x001ea20000100800 */
[----:B------:R-:W-:Y:S01]  /*8ea0*/  SHF.R.S32.HI R5, RZ, 0x1f, R12 ;  /* 0x0000001fff057819 */ /* 0x000fe2000001140c */
[----:B------:R-:W-:Y:S02]  /*8eb0*/  IMAD.SHL.U32 R4, R12, 0x40, RZ ;  /* 0x000000400c047824 */ /* 0x000fe400078e00ff */
[----:B------:R-:W-:Y:S01]  /*8ec0*/  HADD2.F32 R30, -RZ, R41.H1_H1 ;  /* 0x30000029ff1e7230 */ /* 0x000fe20000004100 */
[----:B------:R-:W-:Y:S01]  /*8ed0*/  LEA.HI R5, R5, R12, RZ, 0x3 ;  /* 0x0000000c05057211 */ /* 0x000fe200078f18ff */
[----:B------:R-:W-:Y:S01]  /*8ee0*/  HADD2.F32 R28, -RZ, R40.H0_H0 ;  /* 0x20000028ff1c7230 */ /* 0x000fe20000004100 */
[----:B------:R-:W-:Y:S01]  /*8ef0*/  LOP3.LUT R4, R4, 0x1c0, RZ, 0xc0, !PT ;  /* 0x000001c004047812 */ /* 0x000fe200078ec0ff */
[----:B------:R-:W-:Y:S02]  /*8f00*/  HADD2.F32 R32, -RZ, R45.H0_H0 ;  /* 0x2000002dff207230 */ /* 0x000fe40000004100 */
[----:B------:R-:W-:Y:S01]  /*8f10*/  IMAD.SHL.U32 R5, R5, 0x40, RZ ;  /* 0x0000004005057824 */ /* 0x000fe200078e00ff */
[----:B------:R-:W-:Y:S01]  /*8f20*/  SHF.R.U32.HI R6, RZ, 0x3, R4 ;  /* 0x00000003ff067819 */ /* 0x000fe20000011604 */
[----:B------:R-:W-:-:S02]  /*8f30*/  HADD2.F32 R34, -RZ, R42.H0_H0 ;  /* 0x2000002aff227230 */ /* 0x000fc40000004100 */
[----:B------:R-:W-:Y:S01]  /*8f40*/  HADD2.F32 R37, -RZ, R45.H1_H1 ;  /* 0x3000002dff257230 */ /* 0x000fe20000004100 */
[----:B------:R-:W-:Y:S01]  /*8f50*/  LOP3.LUT R13, R6, R13, R4, 0x1e, !PT ;  /* 0x0000000d060d7212 */ /* 0x000fe200078e1e04 */
[----:B------:R-:W-:Y:S01]  /*8f60*/  HADD2.F32 R35, -RZ, R41.H0_H0 ;  /* 0x20000029ff237230 */ /* 0x000fe20000004100 */
[----:B------:R-:W-:Y:S01]  /*8f70*/  LOP3.LUT R8, R5, 0xfffffe00, RZ, 0xc0, !PT ;  /* 0xfffffe0005087812 */ /* 0x000fe200078ec0ff */
[----:B------:R-:W-:-:S04]  /*8f80*/  HADD2.F32 R39, -RZ, R42.H1_H1 ;  /* 0x3000002aff277230 */ /* 0x000fc80000004100 */
[----:B------:R-:W-:-:S04]  /*8f90*/  IMAD.IADD R13, R8, 0x1, R13 ;  /* 0x00000001080d7824 */ /* 0x000fc800078e020d */
        /* <DEDUP_REMOVED lines=9> */
[--C-:B------:R-:W-:Y:S02]  /*9030*/  HADD2.F32 R25, -RZ, R10.reuse.H0_H0 ;  /* 0x2000000aff197230 */ /* 0x100fe40000004100 */
[----:B------:R-:W-:Y:S02]  /*9040*/  HADD2.F32 R10, -RZ, R10.H1_H1 ;  /* 0x3000000aff0a7230 */ /* 0x000fe40000004100 */
[--C-:B------:R-:W-:Y:S02]  /*9050*/  HADD2.F32 R26, -RZ, R11.reuse.H0_H0 ;  /* 0x2000000bff1a7230 */ /* 0x100fe40000004100 */
[----:B------:R-:W-:Y:S01]  /*9060*/  HADD2.F32 R11, -RZ, R11.H1_H1 ;  /* 0x3000000bff0b7230 */ /* 0x000fe20000004100 */
[----:B--2---:R-:W0:Y:S02]  /*9070*/  LDS.128 R4, [R36+0x20400] ;  /* 0x0204000024047984 */ /* 0x004e240000000c00 */
[--C-:B0-----:R-:W-:Y:S02]  /*9080*/  HADD2.F32 R12, -RZ, R4.reuse.H0_H0 ;  /* 0x20000004ff0c7230 */ /* 0x101fe40000004100 */
[----:B------:R-:W-:-:S02]  /*9090*/  HADD2.F32 R4, -RZ, R4.H1_H1 ;  /* 0x30000004ff047230 */ /* 0x000fc40000004100 */
[----:B------:R-:W-:Y:S02]  /*90a0*/  HADD2.F32 R14, -RZ, R5.H0_H0 ;  /* 0x20000005ff0e7230 */ /* 0x000fe40000004100 */
[-C--:B------:R-:W-:Y:S01]  /*90b0*/  FFMA.FTZ R27, R28, R12.reuse, -R27 ;  /* 0x0000000c1c1b7223 */ /* 0x080fe2000001081b */
[----:B------:R-:W-:Y:S02]  /*90c0*/  HADD2.F32 R28, -RZ, R43.H1_H1 ;  /* 0x3000002bff1c7230 */ /* 0x000fe40000004100 */
[----:B------:R-:W-:Y:S01]  /*90d0*/  FFMA.FTZ R21, R30, R12, R21 ;  /* 0x0000000c1e157223 */ /* 0x000fe20000010015 */
[----:B------:R-:W-:Y:S02]  /*90e0*/  HADD2.F32 R30, -RZ, R40.H1_H1 ;  /* 0x30000028ff1e7230 */ /* 0x000fe40000004100 */
[----:B------:R-:W-:Y:S02]  /*90f0*/  HADD2.F32 R5, -RZ, R5.H1_H1 ;  /* 0x30000005ff057230 */ /* 0x000fe40000004100 */
[C---:B------:R-:W-:Y:S01]  /*9100*/  FMUL.FTZ R31, R28.reuse, R8 ;  /* 0x000000081c1f7220 */ /* 0x040fe20000410000 */
[----:B------:R-:W-:Y:S01]  /*9110*/  FFMA.FTZ R8, R28, R4, -R29 ;  /* 0x000000041c087223 */ /* 0x000fe2000001081d */
[-C--:B------:R-:W-:Y:S01]  /*9120*/  FMUL.FTZ R29, R34, R24.reuse ;  /* 0x00000018221d7220 */ /* 0x080fe20000410000 */
[----:B------:R-:W-:Y:S01]  /*9130*/  FMUL.FTZ R33, R30, R24 ;  /* 0x000000181e217220 */ /* 0x000fe20000410000 */
[----:B------:R-:W-:Y:S01]  /*9140*/  FFMA.FTZ R12, R32, R4, R31 ;  /* 0x00000004200c7223 */ /* 0x000fe2000001001f */
[----:B------:R-:W-:-:S02]  /*9150*/  HADD2.F32 R31, -RZ, R44.H0_H0 ;  /* 0x2000002cff1f7230 */ /* 0x000fc40000004100 */
[-C--:B------:R-:W-:Y:S01]  /*9160*/  FMUL.FTZ R4, R37, R9.reuse ;  /* 0x0000000925047220 */ /* 0x080fe20000410000 */
[----:B------:R-:W-:Y:S02]  /*9170*/  HADD2.F32 R32, -RZ, R46.H0_H0 ;  /* 0x2000002eff207230 */ /* 0x000fe40000004100 */
[-C--:B------:R-:W-:Y:S01]  /*9180*/  FFMA.FTZ R29, R30, R14.reuse, -R29 ;  /* 0x0000000e1e1d7223 */ /* 0x080fe2000001081d */
[----:B------:R-:W-:Y:S02]  /*9190*/  HADD2.F32 R15, -RZ, R6.H0_H0 ;  /* 0x20000006ff0f7230 */ /* 0x000fe40000004100 */
[C---:B------:R-:W-:Y:S01]  /*91a0*/  FMUL.FTZ R24, R31.reuse, R9 ;  /* 0x000000091f187220 */ /* 0x040fe20000410000 */
[----:B------:R-:W-:Y:S01]  /*91b0*/  FFMA.FTZ R33, R34, R14, R33 ;  /* 0x0000000e22217223 */ /* 0x000fe20000010021 */
[----:B------:R-:W-:Y:S02]  /*91c0*/  HADD2.F32 R30, -RZ, R44.H1_H1 ;  /* 0x3000002cff1e7230 */ /* 0x000fe40000004100 */
        /* <DEDUP_REMOVED lines=10> */
[----:B------:R-:W-:Y:S02]  /*9270*/  HADD2.F32 R34, -RZ, R43.H0_H0 ;  /* 0x2000002bff227230 */ /* 0x000fe40000004100 */
[----:B------:R-:W-:-:S02]  /*9280*/  HADD2.F32 R31, -RZ, R46.H1_H1 ;  /* 0x3000002eff1f7230 */ /* 0x000fc40000004100 */
[--C-:B------:R-:W-:Y:S02]  /*9290*/  HADD2.F32 R30, -RZ, R3.reuse.H1_H1 ;  /* 0x30000003ff1e7230 */ /* 0x100fe40000004100 */
[----:B------:R-:W-:Y:S01]  /*92a0*/  FMUL.FTZ R5, R34, R26 ;  /* 0x0000001a22057220 */ /* 0x000fe20000410000 */
[----:B------:R-:W-:Y:S02]  /*92b0*/  HADD2.F32 R15, -RZ, R3.H0_H0 ;  /* 0x20000003ff0f7230 */ /* 0x000fe40000004100 */
[----:B------:R-:W-:Y:S01]  /*92c0*/  FFMA.FTZ R3, R32, R6, R9 ;  /* 0x0000000620037223 */ /* 0x000fe20000010009 */
        /* <DEDUP_REMOVED lines=19> */
.L_x_4390:
[----:B------:R-:W-:Y:S05]  /*9400*/  BSYNC B0 ;  /* 0x0000000000007941 */ /* 0x000fea0003800000 */
.L_x_4379:
        /* <DEDUP_REMOVED lines=8> */
.L_x_4376:
[----:B-12---:R-:W-:-:S05]  /*9490*/  IMAD.U32 R3, RZ, RZ, UR37 ;  /* 0x00000025ff037e24 */ /* 0x006fca000f8e00ff */
[----:B------:R-:W-:-:S13]  /*94a0*/  ISETP.NE.AND P0, PT, R3, 0x3, PT ;  /* 0x000000030300780c */ /* 0x000fda0003f05270 */
[----:B------:R-:W-:Y:S05]  /*94b0*/  @!P0 BRA `(.L_x_4400) ;  /* 0x0000000000048947 */ /* 0x000fea0003800000 */
[----:B------:R-:W-:Y:S01]  /*94c0*/  BPT.TRAP 0x1 ;  /* 0x000000040000795c */ /* 0x000fe20000300000 */
.L_x_4400:
[----:B------:R-:W-:Y:S01]  /*94d0*/  IMAD R20, R18, 0x8, R2 ;  /* 0x0000000812147824 */ /* 0x000fe200078e0202 */
[----:B------:R-:W-:-:S04]  /*94e0*/  SHF.L.U32 R15, R23, 0x1f, RZ ;  /* 0x0000001f170f7819 */ /* 0x000fc800000006ff */
[----:B------:R1:W2:Y:S01]  /*94f0*/  SYNCS.PHASECHK.TRANS64.TRYWAIT P1, [R20+URZ+0x38830], R15 ;  /* 0x0388300f140075a7 */ /* 0x0002a2000802017f */
[----:B------:R-:W-:Y:S05]  /*9500*/  @!P0 BRA `(.L_x_4401) ;  /* 0x0000000000048947 */ /* 0x000fea0003800000 */
[----:B------:R-:W-:Y:S01]  /*9510*/  BPT.TRAP 0x1 ;  /* 0x000000040000795c */ /* 0x000fe20000300000 */
.L_x_4401:
[C---:B------:R-:W-:Y:S02]  /*9520*/  VIADD R3, R2.reuse, 0x22400 ;  /* 0x0002240002037836 */ /* 0x040fe40000000000 */
[----:B0---4-:R-:W-:-:S03]  /*9530*/  VIADD R4, R2, 0x20400 ;  /* 0x0002040002047836 */ /* 0x011fc60000000000 */
[----:B------:R-:W-:Y:S02]  /*9540*/  SHF.R.U32.HI R3, RZ, 0x4, R3 ;  /* 0x00000004ff037819 */ /* 0x000fe40000011603 */
[----:B------:R-:W-:Y:S02]  /*9550*/  SHF.R.U32.HI R4, RZ, 0x4, R4 ;  /* 0x00000004ff047819 */ /* 0x000fe40000011604 */
[----:B------:R-:W-:Y:S02]  /*9560*/  LOP3.LUT R3, R3, 0x3fff, RZ, 0xc0, !PT ;  /* 0x00003fff03037812 */ /* 0x000fe400078ec0ff */
[----:B------:R-:W-:Y:S02]  /*9570*/  LOP3.LUT R4, R4, 0x3fff, RZ, 0xc0, !PT ;  /* 0x00003fff04047812 */ /* 0x000fe400078ec0ff */
[----:B------:R-:W-:Y:S01]  /*9580*/  LOP3.LUT R3, R3, 0x10000, RZ, 0xfc, !PT ;  /* 0x0001000003037812 */ /* 0x000fe200078efcff */
[----:B--2---:R-:W-:Y:S06]  /*9590*/  @P1 BRA `(.L_x_4402) ;  /* 0x0000000000081947 */ /* 0x004fec0003800000 */
[----:B------:R-:W0:Y:S02]  /*95a0*/  SYNCS.PHASECHK.TRANS64.TRYWAIT P1, [R20+URZ+0x38830], R15 ;  /* 0x0388300f140075a7 */ /* 0x000e24000802017f */
[----:B0-----:R-:W-:Y:S05]  /*95b0*/  @!P1 BRA `(.L_x_4403) ;  /* 0x0000015c00049947 */ /* 0x001fea0003800000 */
.L_x_4402:
[----:B------:R-:W-:Y:S01]  /*95c0*/  IMAD R10, R18, 0x200, R3 ;  /* 0x00000200120a7824 */ /* 0x000fe200078e0203 */
[----:B------:R-:W-:Y:S01]  /*95d0*/  LOP3.LUT R8, R4, 0x10000, RZ, 0xfc, !PT ;  /* 0x0001000004087812 */ /* 0x000fe200078efcff */
[----:B------:R-:W-:Y:S01]  /*95e0*/  IMAD.MOV.U32 R9, RZ, RZ, 0x40000040 ;  /* 0x40000040ff097424 */ /* 0x000fe200078e00ff */
[----:B------:R-:W-:Y:S05]  /*95f0*/  WARPSYNC.ALL ;  /* 0x0000000000007948 */ /* 0x000fea0003800000 */
[----:B------:R-:W-:Y:S01]  /*9600*/  IMAD.MOV.U32 R11, RZ, RZ, 0x40000040 ;  /* 0x40000040ff0b7424 */ /* 0x000fe200078e00ff */
        /* <DEDUP_REMOVED lines=8> */
[----:B------:R-:W-:Y:S01]  /*9690*/  BSSY B0, `(.L_x_4404) ;  /* 0x0000024000007945 */ /* 0x000fe20003800000 */
        /* <DEDUP_REMOVED lines=8> */
[----:B------:R-:W-:-:S02]  /*9720*/  R2UR UR5, R5 ;  /* 0x00000000050572ca */ /* 0x000fc400000e0000 */
[----:B------:R-:W-:Y:S01]  /*9730*/  R2UR UR6, R6 ;  /* 0x00000000060672ca */ /* 0x000fe200000e0000 */
[C---:B------:R-:W-:Y:S01]  /*9740*/  VIADD R6, R8.reuse, 0x4 ;  /* 0x0000000408067836 */ /* 0x040fe20000000000 */
[----:B------:R-:W-:Y:S01]  /*9750*/  R2UR UR7, R7 ;  /* 0x00000000070772ca */ /* 0x000fe200000e0000 */
[----:B------:R-:W-:Y:S02]  /*9760*/  IMAD.MOV.U32 R7, RZ, RZ, 0x40000040 ;  /* 0x40000040ff077424 */ /* 0x000fe400078e00ff */
[----:B------:R-:W-:Y:S01]  /*9770*/  VIADD R8, R8, 0x6 ;  /* 0x0000000608087836 */ /* 0x000fe20000000000 */
[----:B------:R-:W-:Y:S02]  /*9780*/  WARPGROUP.DEPBAR.LE gsb0, 0x0 ;  /* 0x00008000000079c5 */ /* 0x000fe40000010000 */
[----:B------:R-:W-:-:S07]  /*9790*/  WARPGROUP.ARRIVE ;  /* 0x00000000000079c5 */ /* 0x000fce0000000000 */
        /* <DEDUP_REMOVED lines=11> */
[----:B------:R-:W-:Y:S02]  /*9850*/  R2UR UR7, R11 ;  /* 0x000000000b0772ca */ /* 0x000fe400000e0000 */
[----:B------:R-:W-:Y:S01]  /*9860*/  SHF.L.U32 R11, R0, 0x1f, RZ ;  /* 0x0000001f000b7819 */ /* 0x000fe200000006ff */
[----:B------:R-:W-:-:S02]  /*9870*/  WARPGROUP.DEPBAR.LE gsb0, 0x0 ;  /* 0x00008000000079c5 */ /* 0x000fc40000010000 */
[----:B------:R-:W-:-:S08]  /*9880*/  WARPGROUP.ARRIVE ;  /* 0x00000000000079c5 */ /* 0x000fd00000000000 */
[----:B------:R-:W-:Y:S03]  /*9890*/  HGMMA.64x64x16.F32 R24, gdesc[UR4], R24, gsb0 ;  /* 0x00e00000041879f0 */ /* 0x000fe60008000818 */
[----:B------:R-:W-:Y:S02]  /*98a0*/  WARPGROUP.DEPBAR.LE gsb0, 0x0 ;  /* 0x00008000000079c5 */ /* 0x000fe40000010000 */
[----:B------:R-:W2:Y:S02]  /*98b0*/  SYNCS.PHASECHK.TRANS64.TRYWAIT P1, [R2+URZ+0x38810], R11 ;  /* 0x0388100b020075a7 */ /* 0x000ea4000802017f */
[----:B--2---:R-:W-:Y:S05]  /*98c0*/  @!P1 BRA `(.L_x_4405) ;  /* 0x0000015800549947 */ /* 0x004fea0003800000 */
.L_x_4648:
[----:B------:R-:W-:Y:S05]  /*98d0*/  BSYNC B0 ;  /* 0x0000000000007941 */ /* 0x000fea0003800000 */
.L_x_4404:
[----:B------:R-:W-:Y:S05]  /*98e0*/  @!P0 BRA `(.L_x_4406) ;  /* 0x0000000000048947 */ /* 0x000fea0003800000 */
[----:B------:R-:W-:Y:S01]  /*98f0*/  BPT.TRAP 0x1 ;  /* 0x000000040000795c */ /* 0x000fe20000300000 */
.L_x_4406:
[----:B------:R3:W4:Y:S01]  /*9900*/  SYNCS.PHASECHK.TRANS64.TRYWAIT P1, [R20+URZ+0x38850], R15 ;  /* 0x0388500f140075a7 */ /* 0x000722000802017f */
[----:B------:R-:W-:Y:S05]  /*9910*/  @!P0 BRA `(.L_x_4407) ;  /* 0x0000000000048947 */ /* 0x000fea0003800000 */
[----:B------:R-:W-:Y:S01]  /*9920*/  BPT.TRAP 0x1 ;  /* 0x000000040000795c */ /* 0x000fe20000300000 */
.L_x_4407:
[C---:B------:R-:W-:Y:S01]  /*9930*/  VIADD R0, R2.reuse, 0x400 ;  /* 0x0000040002007836 */ /* 0x040fe20000000000 */
[----:B------:R-:W-:Y:S01]  /*9940*/  BSSY B0, `(.L_x_4408) ;  /* 0x000000a000007945 */ /* 0x000fe20003800000 */
[----:B------:R-:W-:-:S03]  /*9950*/  VIADD R10, R2, 0x26400 ;  /* 0x00026400020a7836 */ /* 0x000fc60000000000 */
[----:B------:R-:W-:Y:S02]  /*9960*/  SHF.R.U32.HI R0, RZ, 0x4, R0 ;  /* 0x00000004ff007819 */ /* 0x000fe40000011600 */
[----:B------:R-:W-:Y:S02]  /*9970*/  SHF.R.U32.HI R10, RZ, 0x4, R10 ;  /* 0x00000004ff0a7819 */ /* 0x000fe4000001160a */
[----:B------:R-:W-:Y:S02]  /*9980*/  LOP3.LUT R0, R0, 0x3fff, RZ, 0xc0, !PT ;  /* 0x00003fff00007812 */ /* 0x000fe400078ec0ff */
[----:B--2---:R-:W-:Y:S02]  /*9990*/  LOP3.LUT R11, R10, 0x3fff, RZ, 0xc0, !PT ;  /* 0x00003fff0a0b7812 */ /* 0x004fe400078ec0ff */
[----:B------:R-:W-:Y:S01]  /*99a0*/  LOP3.LUT R10, R0, 0x10000, RZ, 0xfc, !PT ;  /* 0x00010000000a7812 */ /* 0x000fe200078efcff */
[----:B----4-:R-:W-:Y:S06]  /*99b0*/  @P1 BRA `(.L_x_4409) ;  /* 0x0000000000081947 */ /* 0x010fec0003800000 */
[----:B------:R-:W2:Y:S02]  /*99c0*/  SYNCS.PHASECHK.TRANS64.TRYWAIT P1, [R20+URZ+0x38850], R15 ;  /* 0x0388500f140075a7 */ /* 0x000ea4000802017f */
[----:B--2---:R-:W-:Y:S05]  /*99d0*/  @!P1 BRA `(.L_x_4410) ;  /* 0x0000015800249947 */ /* 0x004fea0003800000 */
.L_x_4409:
[----:B------:R-:W-:Y:S05]  /*99e0*/  BSYNC B0 ;  /* 0x0000000000007941 */ /* 0x000fea0003800000 */
.L_x_4408:
[----:B------:R-:W-:Y:S01]  /*99f0*/  LOP3.LUT R0, R11, 0x10000, RZ, 0xfc, !PT ;  /* 0x000100000b007812 */ /* 0x000fe200078efcff */
[----:B------:R-:W-:Y:S01]  /*9a00*/  IMAD R12, R18, 0x1000, R10 ;  /* 0x00001000120c7824 */ /* 0x000fe200078e020a */
[----:B------:R-:W-:Y:S05]  /*9a10*/  WARPSYNC.ALL ;  /* 0x0000000000007948 */ /* 0x000fea0003800000 */
[----:B------:R-:W-:Y:S01]  /*9a20*/  IMAD.MOV.U32 R14, RZ, RZ, R0 ;  /* 0x000000ffff0e7224 */ /* 0x000fe200078e0000 */
[----:B------:R-:W-:Y:S01]  /*9a30*/  R2UR UR6, R12 ;  /* 0x000000000c0672ca */ /* 0x000fe200000e0000 */
[----:B0123--:R-:W-:Y:S01]  /*9a40*/  IMAD.MOV.U32 R15, RZ, RZ, 0x40000040 ;  /* 0x40000040ff0f7424 */ /* 0x00ffe200078e00ff */
[----:B------:R-:W-:Y:S01]  /*9a50*/  WARPGROUP.ARRIVE ;  /* 0x00000000000079c5 */ /* 0x000fe20000000000 */
[----:B------:R-:W-:Y:S01]  /*9a60*/  IMAD.MOV.U32 R13, RZ, RZ, 0x40000040 ;  /* 0x40000040ff0d7424 */ /* 0x000fe200078e00ff */
[----:B------:R-:W-:Y:S01]  /*9a70*/  R2UR UR4, R14 ;  /* 0x000000000e0472ca */ /* 0x000fe200000e0000 */
[----:B------:R-:W-:Y:S01]  /*9a80*/  VIADD R14, R0, 0x2 ;  /* 0x00000002000e7836 */ /* 0x000fe20000000000 */
[----:B------:R-:W-:Y:S01]  /*9a90*/  R2UR UR5, R15 ;  /* 0x000000000f0572ca */ /* 0x000fe200000e0000 */
[----:B------:R-:W-:Y:S01]  /*9aa0*/  VIADD R58, R12, 0x2 ;  /* 0x000000020c3a7836 */ /* 0x000fe20000000000 */
[----:B------:R-:W-:Y:S01]  /*9ab0*/  R2UR UR7, R13 ;  /* 0x000000000d0772ca */ /* 0x000fe200000e0000 */
[----:B------:R-:W-:Y:S01]  /*9ac0*/  IMAD.MOV.U32 R15, RZ, RZ, 0x40000040 ;  /* 0x40000040ff0f7424 */ /* 0x000fe200078e00ff */
[----:B------:R-:W0:Y:S01]  /*9ad0*/  S2R R21, SR_TID.X ;  /* 0x0000000000157919 */ /* 0x000e220000002100 */
[----:B------:R-:W-:Y:S01]  /*9ae0*/  IMAD.MOV.U32 R59, RZ, RZ, 0x40000040 ;  /* 0x40000040ff3b7424 */ /* 0x000fe200078e00ff */
[----:B------:R-:W2:Y:S09]  /*9af0*/  LDL R57, [R1+0x44] ;  /* 0x0000440001397983 */ /* 0x000eb20000100800 */
[----:B------:R-:W-:Y:S01]  /*9b00*/  HGMMA.64x64x16.F32 R24, gdesc[UR4], R24, gsb0 ;  /* 0x00e00000041879f0 */ /* 0x000fe20008000818 */
        /* <DEDUP_REMOVED lines=8> */
[----:B0-----:R-:W-:-:S05]  /*9b90*/  SHF.R.U32.HI R21, RZ, 0x7, R21 ;  /* 0x00000007ff157819 */ /* 0x001fca0000011615 */
[----:B------:R-:W0:Y:S01]  /*9ba0*/  SHFL.IDX PT, R11, R21, RZ, 0x1f ;  /* 0x00001fff150b7589 */ /* 0x000e2200000e0000 */
[----:B------:R-:W-:Y:S02]  /*9bb0*/  WARPGROUP.DEPBAR.LE gsb0, 0x0 ;  /* 0x00008000000079c5 */ /* 0x000fe40000010000 */
[----:B------:R-:W-:-:S06]  /*9bc0*/  WARPGROUP.ARRIVE ;  /* 0x00000000000079c5 */ /* 0x000fcc0000000000 */
        /* <DEDUP_REMOVED lines=9> */
[----:B------:R-:W-:Y:S02]  /*9c60*/  WARPGROUP.DEPBAR.LE gsb0, 0x0 ;  /* 0x00008000000079c5 */ /* 0x000fe40000010000 */
[----:B------:R-:W-:-:S09]  /*9c70*/  WARPGROUP.ARRIVE ;  /* 0x00000000000079c5 */ /* 0x000fd20000000000 */
        /* <DEDUP_REMOVED lines=133> */
[----:B------:R-:W-:Y:S02]  /*a4d0*/  R2UR UR4, R14 ;  /* 0x000000000e0472ca */ /* 0x000fe400000e0000 */
[----:B------:R-:W-:Y:S02]  /*a4e0*/  R2UR UR5, R15 ;  /* 0x000000000f0572ca */ /* 0x000fe400000e0000 */
[----:B------:R-:W-:Y:S02]  /*a4f0*/  R2UR UR6, R58 ;  /* 0x000000003a0672ca */ /* 0x000fe400000e0000 */
[----:B------:R-:W-:Y:S02]  /*a500*/  R2UR UR7, R59 ;  /* 0x000000003b0772ca */ /* 0x000fe400000e0000 */
[----:B0-----:R-:W-:Y:S01]  /*a510*/  ISETP.GT.AND P1, PT, R11, 0x7f, PT ;  /* 0x0000007f0b00780c */ /* 0x001fe20003f24270 */
[----:B------:R-:W-:-:S02]  /*a520*/  WARPGROUP.DEPBAR.LE gsb0, 0x0 ;  /* 0x00008000000079c5 */ /* 0x000fc40000010000 */
[----:B------:R-:W-:-:S08]  /*a530*/  WARPGROUP.ARRIVE ;  /* 0x00000000000079c5 */ /* 0x000fd00000000000 */
[----:B------:R-:W-:Y:S01]  /*a540*/  HGMMA.64x64x16.F32 R24, gdesc[UR4], R24, gsb0 ;  /* 0x00e00000041879f0 */ /* 0x000fe20008000818 */
[----:B------:R-:W-:Y:S01]  /*a550*/  SEL R11, RZ, 0x2, !P1 ;  /* 0x00000002ff0b7807 */ /* 0x000fe20004800000 */
[----:B------:R-:W-:Y:S02]  /*a560*/  VIADD R62, R12, 0x800 ;  /* 0x000008000c3e7836 */ /* 0x000fe40000000000 */
[----:B------:R-:W-:Y:S02]  /*a570*/  VIADD R60, R0, 0x800 ;  /* 0x00000800003c7836 */ /* 0x000fe40000000000 */
[C---:B------:R-:W-:Y:S02]  /*a580*/  IMAD.IADD R14, R11.reuse, 0x1, R62 ;  /* 0x000000010b0e7824 */ /* 0x040fe400078e023e */
[----:B------:R-:W-:Y:S02]  /*a590*/  IMAD.IADD R58, R11, 0x1, R60 ;  /* 0x000000010b3a7824 */ /* 0x000fe400078e023c */
[----:B------:R-:W-:-:S02]  /*a5a0*/  IMAD.MOV.U32 R15, RZ, RZ, 0x40000040 ;  /* 0x40000040ff0f7424 */ /* 0x000fc400078e00ff */
[----:B------:R-:W-:Y:S01]  /*a5b0*/  IMAD.MOV.U32 R59, RZ, RZ, 0x40000040 ;  /* 0x40000040ff3b7424 */ /* 0x000fe200078e00ff */
[----:B------:R-:W-:Y:S02]  /*a5c0*/  R2UR UR6, R14 ;  /* 0x000000000e0672ca */ /* 0x000fe400000e0000 */
[----:B------:R-:W-:Y:S02]  /*a5d0*/  R2UR UR7, R15 ;  /* 0x000000000f0772ca */ /* 0x000fe400000e0000 */
[----:B------:R-:W-:Y:S02]  /*a5e0*/  R2UR UR4, R58 ;  /* 0x000000003a0472ca */ /* 0x000fe400000e0000 */
[----:B------:R-:W-:Y:S01]  /*a5f0*/  R2UR UR5, R59 ;  /* 0x000000003b0572ca */ /* 0x000fe200000e0000 */
[----:B------:R-:W-:Y:S02]  /*a600*/  WARPGROUP.DEPBAR.LE gsb0, 0x0 ;  /* 0x00008000000079c5 */ /* 0x000fe40000010000 */
[----:B------:R-:W-:-:S10]  /*a610*/  WARPGROUP.ARRIVE ;  /* 0x00000000000079c5 */ /* 0x000fd40000000000 */
[----:B------:R-:W-:Y:S01]  /*a620*/  HGMMA.64x64x16.F32 R24, gdesc[UR4], R24, gsb0 ;  /* 0x00e00000041879f0 */ /* 0x000fe20008000818 */
[----:B------:R-:W-:-:S05]  /*a630*/  IMAD.MOV.U32 R21, RZ, RZ, 0x4 ;  /* 0x00000004ff157424 */ /* 0x000fca00078e00ff */
[----:B------:R-:W-:Y:S01]  /*a640*/  SEL R13, R21, 0x2, P1 ;  /* 0x00000002150d7807 */ /* 0x000fe20000800000 */
[----:B------:R-:W-:Y:S02]  /*a650*/  IMAD.MOV.U32 R15, RZ, RZ, 0x40000040 ;  /* 0x40000040ff0f7424 */ /* 0x000fe400078e00ff */
[----:B------:R-:W-:Y:S02]  /*a660*/  IMAD.MOV.U32 R59, RZ, RZ, 0x40000040 ;  /* 0x40000040ff3b7424 */ /* 0x000fe400078e00ff */
[--C-:B------:R-:W-:Y:S02]  /*a670*/  IMAD.IADD R14, R62, 0x1, R13.reuse ;  /* 0x000000013e0e7824 */ /* 0x100fe400078e020d */
[----:B------:R-:W-:Y:S01]  /*a680*/  IMAD.IADD R58, R60, 0x1, R13 ;  /* 0x000000013c3a7824 */ /* 0x000fe200078e020d */
[----:B------:R-:W-:Y:S02]  /*a690*/  R2UR UR7, R15 ;  /* 0x000000000f0772ca */ /* 0x000fe400000e0000 */
[----:B------:R-:W-:-:S02]  /*a6a0*/  R2UR UR6, R14 ;  /* 0x000000000e0672ca */ /* 0x000fc400000e0000 */
[----:B------:R-:W-:Y:S02]  /*a6b0*/  R2UR UR4, R58 ;  /* 0x000000003a0472ca */ /* 0x000fe400000e0000 */
[----:B------:R-:W-:Y:S01]  /*a6c0*/  R2UR UR5, R59 ;  /* 0x000000003b0572ca */ /* 0x000fe200000e0000 */
[----:B------:R-:W-:Y:S02]  /*a6d0*/  WARPGROUP.DEPBAR.LE gsb0, 0x0 ;  /* 0x00008000000079c5 */ /* 0x000fe40000010000 */
[----:B------:R-:W-:-:S10]  /*a6e0*/  WARPGROUP.ARRIVE ;  /* 0x00000000000079c5 */ /* 0x000fd40000000000 */
[----:B------:R-:W-:Y:S01]  /*a6f0*/  HGMMA.64x64x16.F32 R24, gdesc[UR4], R24, gsb0 ;  /* 0x00e00000041879f0 */ /* 0x000fe20008000818 */
[----:B------:R-:W-:Y:S01]  /*a700*/  SEL R21, R21, 0x6, !P1 ;  /* 0x0000000615157807 */ /* 0x000fe20004800000 */
        /* <DEDUP_REMOVED lines=8> */
[----:B------:R-:W-:Y:S02]  /*a790*/  IMAD.MOV.U32 R14, RZ, RZ, 0x28 ;  /* 0x00000028ff0e7424 */ /* 0x000fe400078e00ff */
[----:B------:R-:W-:Y:S01]  /*a7a0*/  IMAD.MOV.U32 R15, RZ, RZ, 0xa00 ;  /* 0x00000a00ff0f7424 */ /* 0x000fe200078e00ff */
[----:B------:R-:W-:Y:S02]  /*a7b0*/  WARPGROUP.DEPBAR.LE gsb0, 0x0 ;  /* 0x00008000000079c5 */ /* 0x000fe40000010000 */
[----:B------:R-:W-:-:S07]  /*a7c0*/  WARPGROUP.ARRIVE ;  /* 0x00000000000079c5 */ /* 0x000fce0000000000 */
[----:B------:R-:W-:Y:S01]  /*a7d0*/  HGMMA.64x64x16.F32 R24, gdesc[UR4], R24, gsb0 ;  /* 0x00e00000041879f0 */ /* 0x000fe20008000818 */
[----:B------:R-:W-:Y:S02]  /*a7e0*/  SEL R14, R14, 0x26, P1 ;  /* 0x000000260e0e7807 */ /* 0x000fe40000800000 */
[----:B------:R-:W-:Y:S02]  /*a7f0*/  SEL R15, R15, 0x980, P1 ;  /* 0x000009800f0f7807 */ /* 0x000fe40000800000 */
[----:B------:R-:W-:Y:S02]  /*a800*/  LOP3.LUT R59, R14, 0x6, RZ, 0xc0, !PT ;  /* 0x000000060e3b7812 */ /* 0x000fe400078ec0ff */
[----:B------:R-:W-:-:S04]  /*a810*/  LOP3.LUT R15, R15, 0xa00, RZ, 0xc0, !PT ;  /* 0x00000a000f0f7812 */ /* 0x000fc800078ec0ff */
[CC--:B------:R-:W-:Y:S02]  /*a820*/  IADD3 R14, R59.reuse, R15.reuse, R0 ;  /* 0x0000000f3b0e7210 */ /* 0x0c0fe40007ffe000 */
[----:B------:R-:W-:Y:S01]  /*a830*/  IADD3 R58, R59, R15, R12 ;  /* 0x0000000f3b3a7210 */ /* 0x000fe20007ffe00c */
[----:B------:R-:W-:Y:S02]  /*a840*/  IMAD.MOV.U32 R15, RZ, RZ, 0x40000040 ;  /* 0x40000040ff0f7424 */ /* 0x000fe400078e00ff */
[----:B------:R-:W-:Y:S01]  /*a850*/  IMAD.MOV.U32 R59, RZ, RZ, 0x40000040 ;  /* 0x40000040ff3b7424 */ /* 0x000fe200078e00ff */
[----:B------:R-:W-:Y:S02]  /*a860*/  R2UR UR4, R14 ;  /* 0x000000000e0472ca */ /* 0x000fe400000e0000 */
[----:B------:R-:W-:Y:S02]  /*a870*/  R2UR UR5, R15 ;  /* 0x000000000f0572ca */ /* 0x000fe400000e0000 */
[----:B------:R-:W-:-:S02]  /*a880*/  R2UR UR6, R58 ;  /* 0x000000003a0672ca */ /* 0x000fc400000e0000 */
[----:B------:R-:W-:Y:S01]  /*a890*/  R2UR UR7, R59 ;  /* 0x000000003b0772ca */ /* 0x000fe200000e0000 */
[----:B------:R-:W-:Y:S02]  /*a8a0*/  WARPGROUP.DEPBAR.LE gsb0, 0x0 ;  /* 0x00008000000079c5 */ /* 0x000fe40000010000 */
[----:B------:R-:W-:-:S10]  /*a8b0*/  WARPGROUP.ARRIVE ;  /* 0x00000000000079c5 */ /* 0x000fd40000000000 */
[----:B------:R-:W-:Y:S01]  /*a8c0*/  HGMMA.64x64x16.F32 R24, gdesc[UR4], R24, gsb0 ;  /* 0x00e00000041879f0 */ /* 0x000fe20008000818 */
[----:B------:R-:W-:Y:S02]  /*a8d0*/  VIADD R60, R0, 0xa00 ;  /* 0x00000a00003c7836 */ /* 0x000fe40000000000 */
[----:B------:R-:W-:Y:S02]  /*a8e0*/  VIADD R62, R12, 0xa00 ;  /* 0x00000a000c3e7836 */ /* 0x000fe40000000000 */
[C---:B------:R-:W-:Y:S02]  /*a8f0*/  IMAD.IADD R14, R11.reuse, 0x1, R60 ;  /* 0x000000010b0e7824 */ /* 0x040fe400078e023c */
[----:B------:R-:W-:Y:S02]  /*a900*/  IMAD.IADD R58, R11, 0x1, R62 ;  /* 0x000000010b3a7824 */ /* 0x000fe400078e023e */
[----:B------:R-:W-:Y:S02]  /*a910*/  IMAD.MOV.U32 R15, RZ, RZ, 0x40000040 ;  /* 0x40000040ff0f7424 */ /* 0x000fe400078e00ff */
[----:B------:R-:W-:Y:S01]  /*a920*/  IMAD.MOV.U32 R59, RZ, RZ, 0x40000040 ;  /* 0x40000040ff3b7424 */ /* 0x000fe200078e00ff */
[----:B------:R-:W-:-:S02]  /*a930*/  R2UR UR4, R14 ;  /* 0x000000000e0472ca */ /* 0x000fc400000e0000 */
[----:B------:R-:W-:Y:S02]  /*a940*/  R2UR UR5, R15 ;  /* 0x000000000f0572ca */ /* 0x000fe400000e0000 */
[----:B------:R-:W-:Y:S02]  /*a950*/  R2UR UR6, R58 ;  /* 0x000000003a0672ca */ /* 0x000fe400000e0000 */
[----:B------:R-:W-:Y:S01]  /*a960*/  R2UR UR7, R59 ;  /* 0x000000003b0772ca */ /* 0x000fe200000e0000 */
[----:B------:R-:W-:Y:S02]  /*a970*/  WARPGROUP.DEPBAR.LE gsb0, 0x0 ;  /* 0x00008000000079c5 */ /* 0x000fe40000010000 */
[----:B------:R-:W-:-:S10]  /*a980*/  WARPGROUP.ARRIVE ;  /* 0x00000000000079c5 */ /* 0x000fd40000000000 */
[----:B------:R-:W-:Y:S01]  /*a990*/  HGMMA.64x64x16.F32 R24, gdesc[UR4], R24, gsb0 ;  /* 0x00e00000041879f0 */ /* 0x000fe20008000818 */
[C---:B------:R-:W-:Y:S02]  /*a9a0*/  IMAD.IADD R14, R13.reuse, 0x1, R60 ;  /* 0x000000010d0e7824 */ /* 0x040fe400078e023c */
[----:B------:R-:W-:Y:S02]  /*a9b0*/  IMAD.IADD R58, R13, 0x1, R62 ;  /* 0x000000010d3a7824 */ /* 0x000fe400078e023e */
[----:B------:R-:W-:Y:S02]  /*a9c0*/  IMAD.MOV.U32 R15, RZ, RZ, 0x40000040 ;  /* 0x40000040ff0f7424 */ /* 0x000fe400078e00ff */
[----:B------:R-:W-:Y:S01]  /*a9d0*/  IMAD.MOV.U32 R59, RZ, RZ, 0x40000040 ;  /* 0x40000040ff3b7424 */ /* 0x000fe200078e00ff */
[----:B------:R-:W-:Y:S02]  /*a9e0*/  R2UR UR4, R14 ;  /* 0x000000000e0472ca */ /* 0x000fe400000e0000 */
[----:B------:R-:W-:-:S02]  /*a9f0*/  R2UR UR5, R15 ;  /* 0x000000000f0572ca */ /* 0x000fc400000e0000 */
        /* <DEDUP_REMOVED lines=125> */
[----:B------:R-:W-:Y:S01]  /*b1d0*/  LOP3.LUT R13, R13, 0x1e00, RZ, 0xc0, !PT ;  /* 0x00001e000d0d7812 */ /* 0x000fe200078ec0ff */
[----:B------:R-:W-:-:S03]  /*b1e0*/  IMAD.MOV.U32 R15, RZ, RZ, 0x40000040 ;  /* 0x40000040ff0f7424 */ /* 0x000fc600078e00ff */
[CC--:B------:R-:W-:Y:S02]  /*b1f0*/  IADD3 R14, R11.reuse, R13.reuse, R0 ;  /* 0x0000000d0b0e7210 */ /* 0x0c0fe40007ffe000 */
[----:B------:R-:W-:Y:S01]  /*b200*/  IADD3 R12, R11, R13, R12 ;  /* 0x0000000d0b0c7210 */ /* 0x000fe20007ffe00c */
[----:B------:R-:W-:Y:S01]  /*b210*/  IMAD.MOV.U32 R13, RZ, RZ, 0x40000040 ;  /* 0x40000040ff0d7424 */ /* 0x000fe200078e00ff */
[----:B------:R-:W-:Y:S02]  /*b220*/  R2UR UR4, R14 ;  /* 0x000000000e0472ca */ /* 0x000fe400000e0000 */
[----:B------:R-:W-:Y:S02]  /*b230*/  R2UR UR5, R15 ;  /* 0x000000000f0572ca */ /* 0x000fe400000e0000 */
[----:B------:R-:W-:Y:S02]  /*b240*/  R2UR UR6, R12 ;  /* 0x000000000c0672ca */ /* 0x000fe400000e0000 */
[----:B------:R-:W-:Y:S01]  /*b250*/  R2UR UR7, R13 ;  /* 0x000000000d0772ca */ /* 0x000fe200000e0000 */
[----:B------:R-:W-:-:S02]  /*b260*/  WARPGROUP.DEPBAR.LE gsb0, 0x0 ;  /* 0x00008000000079c5 */ /* 0x000fc40000010000 */
[----:B------:R-:W-:-:S10]  /*b270*/  WARPGROUP.ARRIVE ;  /* 0x00000000000079c5 */ /* 0x000fd40000000000 */
[----:B------:R-:W-:Y:S01]  /*b280*/  HGMMA.64x64x16.F32 R24, gdesc[UR4], R24, gsb0 ;  /* 0x00e00000041879f0 */ /* 0x000fe20008000818 */
[----:B------:R-:W-:Y:S01]  /*b290*/  IMAD R152, R168, -0x40, R152 ;  /* 0xffffffc0a8987824 */ /* 0x000fe200078e0298 */
[----:B------:R-:W-:-:S04]  /*b2a0*/  ULDC UR4, c[0x0][0xa80] ;  /* 0x0002a00000047ab9 */ /* 0x000fc80000000800 */
        /* <DEDUP_REMOVED lines=57> */
[----:B------:R-:W-:-:S04]  /*b640*/  FMNMX.FTZ R11, R78, R11, !PT ;  /* 0x0000000b4e0b7209 */ /* 0x000fc80007810000 */
[----:B------:R-:W-:-:S05]  /*b650*/  FMNMX.FTZ R15, R80, R11, !PT ;  /* 0x0000000b500f7209 */ /* 0x000fca0007810000 */
[----:B------:R-:W0:Y:S01]  /*b660*/  SHFL.BFLY PT, R12, R15, 0x2, 0x1f ;  /* 0x0c401f000f0c7f89 */ /* 0x000e2200000e0000 */
[----:B------:R-:W-:-:S04]  /*b670*/  FMNMX.FTZ R11, R26, R27, !PT ;  /* 0x0000001b1a0b7209 */ /* 0x000fc80007810000 */
[----:B------:R-:W-:-:S04]  /*b680*/  FMNMX.FTZ R11, R30, R11, !PT ;  /* 0x0000000b1e0b7209 */ /* 0x000fc80007810000 */
[----:B------:R-:W-:-:S04]  /*b690*/  FMNMX.FTZ R11, R14, R11, !PT ;  /* 0x0000000b0e0b7209 */ /* 0x000fc80007810000 */
[----:B------:R-:W-:Y:S02]  /*b6a0*/  FMNMX.FTZ R11, R34, R11, !PT ;  /* 0x0000000b220b7209 */ /* 0x000fe40007810000 */
[----:B0-----:R-:W-:-:S05]  /*b6b0*/  FMNMX.FTZ R21, R15, R12, !PT ;  /* 0x0000000c0f157209 */ /* 0x001fca0007810000 */
[----:B------:R-:W0:Y:S01]  /*b6c0*/  SHFL.BFLY PT, R12, R21, 0x1, 0x1f ;  /* 0x0c201f00150c7f89 */ /* 0x000e2200000e0000 */
[----:B------:R-:W-:-:S04]  /*b6d0*/  FMNMX.FTZ R11, R24, R11, !PT ;  /* 0x0000000b180b7209 */ /* 0x000fc80007810000 */
[----:B------:R-:W-:-:S04]  /*b6e0*/  FMNMX.FTZ R13, R38, R11, !PT ;  /* 0x0000000b260d7209 */ /* 0x000fc80007810000 */
[----:B------:R-:W-:-:S04]  /*b6f0*/  FMNMX.FTZ R13, R28, R13, !PT ;  /* 0x0000000d1c0d7209 */ /* 0x000fc80007810000 */
[----:B------:R-:W-:Y:S02]  /*b700*/  FMNMX.FTZ R13, R42, R13, !PT ;  /* 0x0000000d2a0d7209 */ /* 0x000fe40007810000 */
[----:B------:R-:W-:Y:S02]  /*b710*/  FSEL R46, R46, -INF , P1 ;  /* 0xff8000002e2e7808 */ /* 0x000fe40000800000 */
[----:B------:R-:W-:Y:S01]  /*b720*/  FMNMX.FTZ R13, R32, R13, !PT ;  /* 0x0000000d200d7209 */ /* 0x000fe20007810000 */
[----:B------:R-:W-:Y:S01]  /*b730*/  IMAD.U32 R11, RZ, RZ, UR4 ;  /* 0x00000004ff0b7e24 */ /* 0x000fe2000f8e00ff */
[----:B------:R-:W-:Y:S02]  /*b740*/  FSEL R48, R47, -INF , P6 ;  /* 0xff8000002f307808 */ /* 0x000fe40003000000 */
[----:B------:R-:W-:Y:S02]  /*b750*/  FMNMX.FTZ R13, R46, R13, !PT ;  /* 0x0000000d2e0d7209 */ /* 0x000fe40007810000 */
[----:B0-----:R-:W-:-:S02]  /*b760*/  FMNMX.FTZ R12, R21, R12, !PT ;  /* 0x0000000c150c7209 */ /* 0x001fc40007810000 */
[----:B------:R-:W-:Y:S02]  /*b770*/  FSEL R50, R50, -INF , P5 ;  /* 0xff80000032327808 */ /* 0x000fe40002800000 */
[----:B------:R-:W-:Y:S01]  /*b780*/  FMNMX.FTZ R13, R48, R13, !PT ;  /* 0x0000000d300d7209 */ /* 0x000fe20007810000 */
[C---:B------:R-:W-:Y:S01]  /*b790*/  FMUL.FTZ R15, R12.reuse, R11 ;  /* 0x0000000b0c0f7220 */ /* 0x040fe20000410000 */
[----:B------:R-:W-:Y:S02]  /*b7a0*/  FSETP.NEU.FTZ.AND P1, PT, R12, -INF , PT ;  /* 0xff8000000c00780b */ /* 0x000fe40003f3d000 */
[----:B------:R-:W-:Y:S02]  /*b7b0*/  FSEL R52, R51, -INF , P4 ;  /* 0xff80000033347808 */ /* 0x000fe40002000000 */
[----:B------:R-:W-:Y:S02]  /*b7c0*/  FMNMX.FTZ R13, R50, R13, !PT ;  /* 0x0000000d320d7209 */ /* 0x000fe40007810000 */
[----:B------:R-:W-:-:S02]  /*b7d0*/  FSEL R15, R15, RZ, P1 ;  /* 0x000000ff0f0f7208 */ /* 0x000fc40000800000 */
[----:B------:R-:W-:Y:S02]  /*b7e0*/  FSEL R54, R54, -INF , P3 ;  /* 0xff80000036367808 */ /* 0x000fe40001800000 */
[----:B------:R-:W-:Y:S01]  /*b7f0*/  FMNMX.FTZ R13, R52, R13, !PT ;  /* 0x0000000d340d7209 */ /* 0x000fe20007810000 */
[----:B------:R-:W-:Y:S01]  /*b800*/  FFMA.FTZ R152, R58, R11, -R15 ;  /* 0x0000000b3a987223 */ /* 0x000fe2000001080f */
[----:B------:R-:W-:Y:S02]  /*b810*/  FSEL R58, R55, -INF , P2 ;  /* 0xff800000373a7808 */ /* 0x000fe40001000000 */
[----:B------:R-:W-:-:S04]  /*b820*/  FMNMX.FTZ R13, R54, R13, !PT ;  /* 0x0000000d360d7209 */ /* 0x000fc80007810000 */
[----:B------:R-:W-:Y:S01]  /*b830*/  FMNMX.FTZ R13, R58, R13, !PT ;  /* 0x0000000d3a0d7209 */ /* 0x000fe20007810000 */
[----:B-----5:R-:W-:-:S04]  /*b840*/  FFMA.FTZ R154, R60, R11, -R15 ;  /* 0x0000000b3c9a7223 */ /* 0x020fc8000001080f */
[----:B------:R-:W0:Y:S01]  /*b850*/  SHFL.BFLY PT, R60, R13, 0x2, 0x1f ;  /* 0x0c401f000d3c7f89 */ /* 0x000e2200000e0000 */
[----:B------:R-:W1:Y:S01]  /*b860*/  S2R R57, SR_TID.X ;  /* 0x0000000000397919 */ /* 0x000e620000002100 */
[----:B0-----:R-:W-:-:S05]  /*b870*/  FMNMX.FTZ R60, R13, R60, !PT ;  /* 0x0000003c0d3c7209 */ /* 0x001fca0007810000 */
[----:B------:R-:W0:Y:S01]  /*b880*/  SHFL.BFLY PT, R21, R60, 0x1, 0x1f ;  /* 0x0c201f003c157f89 */ /* 0x000e2200000e0000 */
        /* <DEDUP_REMOVED lines=14> */
[----:B0-----:R-:W-:-:S04]  /*b970*/  FMNMX.FTZ R21, R60, R21, !PT ;  /* 0x000000153c157209 */ /* 0x001fc80007810000 */
[C---:B------:R-:W-:Y:S01]  /*b980*/  FSETP.NEU.FTZ.AND P1, PT, R21.reuse, -INF , PT ;  /* 0xff8000001500780b */ /* 0x040fe20003f3d000 */
[----:B------:R-:W-:-:S05]  /*b990*/  FMUL.FTZ R13, R21, R11 ;  /* 0x0000000b150d7220 */ /* 0x000fca0000410000 */
[----:B------:R-:W-:Y:S02]  /*b9a0*/  FSEL R15, R13, RZ, P1 ;  /* 0x000000ff0d0f7208 */ /* 0x000fe40000800000 */
[----:B-1----:R-:W-:-:S03]  /*b9b0*/  LOP3.LUT R57, R57, 0x7f, RZ, 0xc0, !PT ;  /* 0x0000007f39397812 */ /* 0x002fc600078ec0ff */
[-CC-:B------:R-:W-:Y:S01]  /*b9c0*/  FFMA.FTZ R26, R26, R11.reuse, -R15.reuse ;  /* 0x0000000b1a1a7223 */ /* 0x180fe2000001080f */
[-CC-:B------:R-:W-:Y:S01]  /*b9d0*/  FFMA.FTZ R27, R27, R11.reuse, -R15.reuse ;  /* 0x0000000b1b1b7223 */ /* 0x180fe2000001080f */
[-CC-:B------:R-:W-:Y:S01]  /*b9e0*/  FFMA.FTZ R30, R30, R11.reuse, -R15.reuse ;  /* 0x0000000b1e1e7223 */ /* 0x180fe2000001080f */
[----:B------:R-:W-:Y:S01]  /*b9f0*/  ISETP.NE.AND P1, PT, R57, RZ, PT ;  /* 0x000000ff3900720c */ /* 0x000fe20003f25270 */
[----:B------:R-:W-:Y:S01]  /*ba00*/  MUFU.EX2 R152, R152 ;  /* 0x0000009800987308 */ /* 0x000fe20000000800 */
[-CC-:B------:R-:W-:Y:S01]  /*ba10*/  FFMA.FTZ R14, R14, R11.reuse, -R15.reuse ;  /* 0x0000000b0e0e7223 */ /* 0x180fe2000001080f */
[----:B------:R-:W-:-:S06]  /*ba20*/  FFMA.FTZ R34, R34, R11, -R15 ;  /* 0x0000000b22227223 */ /* 0x000fcc000001080f */
[----:B------:R-:W0:Y:S08]  /*ba30*/  MUFU.EX2 R29, R29 ;  /* 0x0000001d001d7308 */ /* 0x000e300000000800 */
[----:B------:R-:W-:Y:S08]  /*ba40*/  MUFU.EX2 R26, R26 ;  /* 0x0000001a001a7308 */ /* 0x000ff00000000800 */
[----:B------:R-:W1:Y:S08]  /*ba50*/  MUFU.EX2 R27, R27 ;  /* 0x0000001b001b7308 */ /* 0x000e700000000800 */
[----:B------:R-:W2:Y:S08]  /*ba60*/  MUFU.EX2 R154, R154 ;  /* 0x0000009a009a7308 */ /* 0x000eb00000000800 */
[----:B------:R-:W-:Y:S01]  /*ba70*/  MUFU.EX2 R30, R30 ;  /* 0x0000001e001e7308 */ /* 0x000fe20000000800 */
[----:B------:R-:W-:Y:S01]  /*ba80*/  FFMA.FTZ R24, R24, R11, -R15 ;  /* 0x0000000b18187223 */ /* 0x000fe2000001080f */
[----:B------:R-:W-:-:S06]  /*ba90*/  @!P1 VIADD R13, R20, 0x38840 ;  /* 0x00038840140d9836 */ /* 0x000fcc0000000000 */
[----:B------:R-:W3:Y:S01]  /*baa0*/  MUFU.EX2 R31, R31 ;  /* 0x0000001f001f7308 */ /* 0x000ee20000000800 */
[----:B------:R-:W-:-:S07]  /*bab0*/  FFMA.FTZ R38, R38, R11, -R15 ;  /* 0x0000000b26267223 */ /* 0x000fce000001080f */
[----:B------:R-:W4:Y:S01]  /*bac0*/  MUFU.EX2 R155, R14 ;  /* 0x0000000e009b7308 */ /* 0x000f220000000800 */
[----:B------:R-:W-:Y:S01]  /*bad0*/  FFMA.FTZ R28, R28, R11, -R15 ;  /* 0x0000000b1c1c7223 */ /* 0x000fe2000001080f */
[----:B------:R-:W-:Y:S01]  /*bae0*/  @!P1 PRMT R13, RZ, 0x654, R13 ;  /* 0x00000654ff0d9816 */ /* 0x000fe2000000000d */
[----:B0-----:R-:W-:-:S05]  /*baf0*/  FADD.FTZ R25, R152, R29 ;  /* 0x0000001d98197221 */ /* 0x001fca0000010000 */
[----:B------:R-:W0:Y:S01]  /*bb00*/  MUFU.EX2 R156, R156 ;  /* 0x0000009c009c7308 */ /* 0x000e220000000800 */
[----:B-1----:R-:W-:Y:S01]  /*bb10*/  FADD.FTZ R45, R26, R27 ;  /* 0x0000001b1a2d7221 */ /* 0x002fe20000010000 */
[----:B------:R1:W-:Y:S06]  /*bb20*/  @!P1 SYNCS.ARRIVE.TRANS64.RED.A1T0 RZ, [R13+URZ], RZ ;  /* 0x000000ff0dff99a7 */ /* 0x0003ec000810043f */
[----:B------:R-:W-:Y:S01]  /*bb30*/  MUFU.EX2 R34, R34 ;  /* 0x0000002200227308 */ /* 0x000fe20000000800 */
[----:B------:R-:W-:Y:S01]  /*bb40*/  FFMA.FTZ R42, R42, R11, -R15 ;  /* 0x0000000b2a2a7223 */ /* 0x000fe2000001080f */
[----:B-1----:R-:W-:-:S06]  /*bb50*/  LOP3.LUT R13, R56, 0x2000000, RZ, 0xfc, !PT ;  /* 0x02000000380d7812 */ /* 0x002fcc00078efcff */
[----:B------:R2:W-:Y:S01]  /*bb60*/  MUFU.EX2 R157, R24 ;  /* 0x00000018009d7308 */ /* 0x0005e20000000800 */
[-CC-:B------:R-:W-:Y:S01]  /*bb70*/  FFMA.FTZ R32, R32, R11.reuse, -R15.reuse ;  /* 0x0000000b20207223 */ /* 0x180fe2000001080f */
[-CC-:B------:R-:W-:Y:S01]  /*bb80*/  FFMA.FTZ R46, R46, R11.reuse, -R15.reuse ;  /* 0x0000000b2e2e7223 */ /* 0x180fe2000001080f */
[----:B------:R-:W-:-:S05]  /*bb90*/  FFMA.FTZ R48, R48, R11, -R15 ;  /* 0x0000000b30307223 */ /* 0x000fca000001080f */
[----:B------:R-:W1:Y:S01]  /*bba0*/  MUFU.EX2 R35, R35 ;  /* 0x0000002300237308 */ /* 0x000e620000000800 */
[----:B--2---:R-:W-:Y:S01]  /*bbb0*/  FADD.FTZ R24, R154, R25 ;  /* 0x000000199a187221 */ /* 0x004fe20000010000 */
[-CC-:B------:R-:W-:Y:S01]  /*bbc0*/  FFMA.FTZ R50, R50, R11.reuse, -R15.reuse ;  /* 0x0000000b32327223 */ /* 0x180fe2000001080f */
[-CC-:B------:R-:W-:Y:S01]  /*bbd0*/  FFMA.FTZ R52, R52, R11.reuse, -R15.reuse ;  /* 0x0000000b34347223 */ /* 0x180fe2000001080f */
[----:B------:R-:W-:-:S04]  /*bbe0*/  FFMA.FTZ R54, R54, R11, -R15 ;  /* 0x0000000b36367223 */ /* 0x000fc8000001080f */
[----:B------:R-:W-:Y:S01]  /*bbf0*/  MUFU.EX2 R38, R38 ;  /* 0x0000002600267308 */ /* 0x000fe20000000800 */
[----:B------:R-:W-:Y:S01]  /*bc00*/  FFMA.FTZ R58, R58, R11, -R15 ;  /* 0x0000000b3a3a7223 */ /* 0x000fe2000001080f */
[----:B---3--:R-:W-:-:S06]  /*bc10*/  FADD.FTZ R15, R31, R24 ;  /* 0x000000181f0f7221 */ /* 0x008fcc0000010000 */
[----:B------:R2:W-:Y:S01]  /*bc20*/  MUFU.EX2 R159, R28 ;  /* 0x0000001c009f7308 */ /* 0x0005e20000000800 */
[----:B------:R-:W-:Y:S02]  /*bc30*/  IMAD R14, R18, 0x1000, R13 ;  /* 0x00001000120e7824 */ /* 0x000fe400078e020d */
[----:B--2---:R-:W-:-:S05]  /*bc40*/  FADD.FTZ R28, R30, R45 ;  /* 0x0000002d1e1c7221 */ /* 0x004fca0000010000 */
[----:B------:R-:W2:Y:S01]  /*bc50*/  MUFU.EX2 R158, R158 ;  /* 0x0000009e009e7308 */ /* 0x000ea20000000800 */
[----:B----4-:R-:W-:Y:S01]  /*bc60*/  FADD.FTZ R25, R155, R28 ;  /* 0x0000001c9b197221 */ /* 0x010fe20000010000 */
[----:B0-----:R-:W-:Y:S01]  /*bc70*/  FADD.FTZ R28, R156, R15 ;  /* 0x0000000f9c1c7221 */ /* 0x001fe20000010000 */
[----:B------:R-:W-:-:S05]  /*bc80*/  IMAD.MOV.U32 R15, RZ, RZ, 0x40000040 ;  /* 0x40000040ff0f7424 */ /* 0x000fca00078e00ff */
[----:B------:R-:W0:Y:S01]  /*bc90*/  MUFU.EX2 R33, R33 ;  /* 0x0000002100217308 */ /* 0x000e220000000800 */
[----:B------:R-:W-:-:S07]  /*bca0*/  VIADD R24, R14, 0x80 ;  /* 0x000000800e187836 */ /* 0x000fce0000000000 */
[----:B------:R-:W3:Y:S01]  /*bcb0*/  MUFU.EX2 R42, R42 ;  /* 0x0000002a002a7308 */ /* 0x000ee20000000800 */
[----:B------:R-:W-:-:S07]  /*bcc0*/  R2UR UR7, R15 ;  /* 0x000000000f0772ca */ /* 0x000fce00000e0000 */
[----:B------:R4:W-:Y:S01]  /*bcd0*/  MUFU.EX2 R161, R32 ;  /* 0x0000002000a17308 */ /* 0x0009e20000000800 */
[----:B-1----:R-:W-:Y:S01]  /*bce0*/  FADD.FTZ R15, R35, R28 ;  /* 0x0000001c230f7221 */ /* 0x002fe20000010000 */
[----:B------:R-:W-:Y:S01]  /*bcf0*/  R2UR UR10, R24 ;  /* 0x00000000180a72ca */ /* 0x000fe200000e0000 */
[----:B----4-:R-:W-:-:S05]  /*bd00*/  FADD.FTZ R32, R34, R25 ;  /* 0x0000001922207221 */ /* 0x010fca0000010000 */
[----:B------:R-:W1:Y:S01]  /*bd10*/  MUFU.EX2 R160, R160 ;  /* 0x000000a000a07308 */ /* 0x000e620000000800 */
[----:B------:R-:W-:Y:S02]  /*bd20*/  IMAD.MOV.U32 R25, RZ, RZ, 0x40000040 ;  /* 0x40000040ff197424 */ /* 0x000fe400078e00ff */
[----:B------:R-:W-:Y:S01]  /*bd30*/  FADD.FTZ R45, R157, R32 ;  /* 0x000000209d2d7221 */ /* 0x000fe20000010000 */
[----:B--2---:R-:W-:-:S03]  /*bd40*/  FADD.FTZ R28, R158, R15 ;  /* 0x0000000f9e1c7221 */ /* 0x004fc60000010000 */
[----:B------:R-:W-:Y:S01]  /*bd50*/  FADD.FTZ R24, R38, R45 ;  /* 0x0000002d26187221 */ /* 0x000fe20000010000 */
[----:B------:R-:W2:Y:S01]  /*bd60*/  MUFU.EX2 R37, R37 ;  /* 0x0000002500257308 */ /* 0x000ea20000000800 */
[----:B------:R-:W-:Y:S02]  /*bd70*/  R2UR UR11, R25 ;  /* 0x00000000190b72ca */ /* 0x000fe400000e0000 */
[----:B------:R-:W-:-:S05]  /*bd80*/  FADD.FTZ R25, R159, R24 ;  /* 0x000000189f197221 */ /* 0x000fca0000010000 */
[----:B------:R-:W4:Y:S01]  /*bd90*/  MUFU.EX2 R46, R46 ;  /* 0x0000002e002e7308 */ /* 0x000f220000000800 */
[----:B0-----:R-:W-:Y:S01]  /*bda0*/  FADD.FTZ R15, R33, R28 ;  /* 0x0000001c210f7221 */ /* 0x001fe20000010000 */
[----:B---3--:R-:W-:-:S06]  /*bdb0*/  FADD.FTZ R28, R42, R25 ;  /* 0x000000192a1c7221 */ /* 0x008fcc0000010000 */
[----:B------:R-:W0:Y:S08]  /*bdc0*/  MUFU.EX2 R162, R162 ;  /* 0x000000a200a27308 */ /* 0x000e300000000800 */
[----:B------:R-:W3:Y:S01]  /*bdd0*/  MUFU.EX2 R163, R48 ;  /* 0x0000003000a37308 */ /* 0x000ee20000000800 */
[----:B-1----:R-:W-:Y:S01]  /*bde0*/  FADD.FTZ R24, R160, R15 ;  /* 0x0000000fa0187221 */ /* 0x002fe20000010000 */
[----:B------:R-:W-:-:S06]  /*bdf0*/  FADD.FTZ R25, R161, R28 ;  /* 0x0000001ca1197221 */ /* 0x000fcc0000010000 */
[----:B------:R-:W1:Y:S08]  /*be00*/  MUFU.EX2 R39, R39 ;  /* 0x0000002700277308 */ /* 0x000e700000000800 */
[----:B------:R-:W1:Y:S01]  /*be10*/  MUFU.EX2 R50, R50 ;  /* 0x0000003200327308 */ /* 0x000e620000000800 */
[----:B------:R-:W-:Y:S01]  /*be20*/  F2FP.F16.F32.PACK_AB R153, R27, R26 ;  /* 0x0000001a1b99723e */ /* 0x000fe200000000ff */
[----:B--2---:R-:W-:Y:S01]  /*be30*/  FADD.FTZ R15, R37, R24 ;  /* 0x00000018250f7221 */ /* 0x004fe20000010000 */
[----:B----4-:R-:W-:-:S05]  /*be40*/  FADD.FTZ R26, R46, R25 ;  /* 0x000000192e1a7221 */ /* 0x010fca0000010000 */
[----:B------:R-:W2:Y:S08]  /*be50*/  MUFU.EX2 R164, R164 ;  /* 0x000000a400a47308 */ /* 0x000eb00000000800 */
        /* <DEDUP_REMOVED lines=8> */
[----:B------:R-:W1:Y:S08]  /*bee0*/  MUFU.EX2 R167, R58 ;  /* 0x0000003a00a77308 */ /* 0x000e700000000800 */
[----:B------:R-:W1:Y:S01]  /*bef0*/  MUFU.EX2 R43, R43 ;  /* 0x0000002b002b7308 */ /* 0x000e620000000800 */
[----:B--2---:R-:W-:Y:S01]  /*bf00*/  FADD.FTZ R24, R164, R15 ;  /* 0x0000000fa4187221 */ /* 0x004fe20000010000 */
[----:B----4-:R-:W-:Y:S01]  /*bf10*/  FADD.FTZ R25, R165, R26 ;  /* 0x0000001aa5197221 */ /* 0x010fe20000010000 */
[----:B------:R-:W-:-:S02]  /*bf20*/  F2FP.F16.F32.PACK_AB R152, R29, R152 ;  /* 0x000000981d98723e */ /* 0x000fc400000000ff */
[----:B0-----:R-:W-:Y:S01]  /*bf30*/  FADD.FTZ R15, R41, R24 ;  /* 0x00000018290f7221 */ /* 0x001fe20000010000 */
[----:B---3--:R-:W-:Y:S01]  /*bf40*/  FADD.FTZ R26, R54, R25 ;  /* 0x00000019361a7221 */ /* 0x008fe20000010000 */
[----:B------:R-:W-:Y:S02]  /*bf50*/  F2FP.F16.F32.PACK_AB R154, R31, R154 ;  /* 0x0000009a1f9a723e */ /* 0x000fe400000000ff */
[----:B------:R-:W-:Y:S01]  /*bf60*/  F2FP.F16.F32.PACK_AB R155, R155, R30 ;  /* 0x0000001e9b9b723e */ /* 0x000fe200000000ff */
[----:B------:R-:W-:Y:S01]  /*bf70*/  BAR.SYNC.DEFER_BLOCKING 0xf, 0x100 ;  /* 0x03c4000000007b1d */ /* 0x000fe20000010000 */
[----:B------:R-:W-:Y:S01]  /*bf80*/  F2FP.F16.F32.PACK_AB R156, R35, R156 ;  /* 0x0000009c239c723e */ /* 0x000fe200000000ff */
[----:B-1----:R-:W-:Y:S01]  /*bf90*/  FADD.FTZ R24, R166, R15 ;  /* 0x0000000fa6187221 */ /* 0x002fe20000010000 */
[----:B------:R-:W-:Y:S01]  /*bfa0*/  F2FP.F16.F32.PACK_AB R157, R157, R34 ;  /* 0x000000229d9d723e */ /* 0x000fe200000000ff */
[----:B------:R-:W-:Y:S01]  /*bfb0*/  FADD.FTZ R197, R167, R26 ;  /* 0x0000001aa7c57221 */ /* 0x000fe20000010000 */
[----:B------:R-:W-:-:S02]  /*bfc0*/  F2FP.F16.F32.PACK_AB R158, R33, R158 ;  /* 0x0000009e219e723e */ /* 0x000fc400000000ff */
[----:B------:R-:W-:Y:S02]  /*bfd0*/  F2FP.F16.F32.PACK_AB R159, R159, R38 ;  /* 0x000000269f9f723e */ /* 0x000fe400000000ff */
[----:B------:R-:W-:Y:S02]  /*bfe0*/  R2UR UR6, R14 ;  /* 0x000000000e0672ca */ /* 0x000fe400000e0000 */
[----:B------:R-:W-:Y:S02]  /*bff0*/  F2FP.F16.F32.PACK_AB R160, R37, R160 ;  /* 0x000000a025a0723e */ /* 0x000fe400000000ff */
[----:B------:R-:W-:Y:S02]  /*c000*/  F2FP.F16.F32.PACK_AB R161, R161, R42 ;  /* 0x0000002aa1a1723e */ /* 0x000fe400000000ff */
[----:B------:R-:W-:Y:S02]  /*c010*/  F2FP.F16.F32.PACK_AB R162, R39, R162 ;  /* 0x000000a227a2723e */ /* 0x000fe400000000ff */
[----:B------:R-:W-:-:S02]  /*c020*/  F2FP.F16.F32.PACK_AB R163, R163, R46 ;  /* 0x0000002ea3a3723e */ /* 0x000fc400000000ff */
[----:B------:R-:W-:Y:S02]  /*c030*/  F2FP.F16.F32.PACK_AB R164, R41, R164 ;  /* 0x000000a429a4723e */ /* 0x000fe400000000ff */
[----:B------:R-:W-:Y:S02]  /*c040*/  F2FP.F16.F32.PACK_AB R165, R165, R50 ;  /* 0x00000032a5a5723e */ /* 0x000fe400000000ff */
[----:B------:R-:W-:Y:S02]  /*c050*/  F2FP.F16.F32.PACK_AB R166, R43, R166 ;  /* 0x000000a62ba6723e */ /* 0x000fe400000000ff */
[----:B------:R-:W-:Y:S01]  /*c060*/  F2FP.F16.F32.PACK_AB R167, R167, R54 ;  /* 0x00000036a7a7723e */ /* 0x000fe200000000ff */
[----:B------:R0:W-:Y:S01]  /*c070*/  STSM.16.M88.4 [R194+0x36400], R152 ;  /* 0x03640098c2007844 */ /* 0x0001e20000000200 */
[----:B------:R-:W-:-:S03]  /*c080*/  FADD.FTZ R15, R43, R24 ;  /* 0x000000182b0f7221 */ /* 0x000fc60000010000 */
[----:B------:R1:W-:Y:S04]  /*c090*/  STSM.16.M88.4 [R208], R156 ;  /* 0x0000009cd0007844 */ /* 0x0003e80000000200 */
[----:B------:R1:W-:Y:S04]  /*c0a0*/  STSM.16.M88.4 [R195], R160 ;  /* 0x000000a0c3007844 */ /* 0x0003e80000000200 */
[----:B------:R1:W-:Y:S01]  /*c0b0*/  STSM.16.M88.4 [R201], R164 ;  /* 0x000000a4c9007844 */ /* 0x0003e20000000200 */
[----:B------:R-:W-:-:S06]  /*c0c0*/  WARPGROUP.ARRIVE ;  /* 0x00000000000079c5 */ /* 0x000fcc0000000000 */
[----:B------:R-:W-:Y:S03]  /*c0d0*/  HGMMA.64x256x16.F32 R24, R152, gdesc[UR4].tnspB, RZ, !UPT, gsb0 ;  /* 0x43e0000498187df0 */ /* 0x000fe6000c0008ff */
[----:B------:R-:W-:Y:S02]  /*c0e0*/  WARPGROUP.DEPBAR.LE gsb0, 0x0 ;  /* 0x00008000000079c5 */ /* 0x000fe40000010000 */
[----:B------:R-:W-:-:S15]  /*c0f0*/  WARPGROUP.ARRIVE ;  /* 0x00000000000079c5 */ /* 0x000fde0000000000 */
[----:B------:R-:W-:-:S08]  /*c100*/  NOP ;  /* 0x0000000000007918 */ /* 0x000fd00000000000 */
[----:B------:R-:W-:Y:S01]  /*c110*/  HGMMA.64x256x16.F32 R24, R156, gdesc[UR8].tnspB, R24, gsb0 ;  /* 0x43e000089c187df0 */ /* 0x000fe20008000818 */
[----:B0-----:R-:W-:Y:S02]  /*c120*/  VIADD R152, R14, 0x100 ;  /* 0x000001000e987836 */ /* 0x001fe40000000000 */
[----:B------:R-:W-:-:S03]  /*c130*/  IMAD.MOV.U32 R153, RZ, RZ, 0x40000040 ;  /* 0x40000040ff997424 */ /* 0x000fc600078e00ff */
[----:B------:R-:W-:Y:S02]  /*c140*/  R2UR UR6, R152 ;  /* 0x00000000980672ca */ /* 0x000fe400000e0000 */
[----:B------:R-:W-:Y:S01]  /*c150*/  R2UR UR7, R153 ;  /* 0x00000000990772ca */ /* 0x000fe200000e0000 */
[----:B------:R-:W-:Y:S02]  /*c160*/  VIADD R152, R14, 0x180 ;  /* 0x000001800e987836 */ /* 0x000fe40000000000 */
[----:B------:R-:W-:Y:S01]  /*c170*/  IMAD.MOV.U32 R153, RZ, RZ, 0x40000040 ;  /* 0x40000040ff997424 */ /* 0x000fe200078e00ff */
[----:B------:R-:W-:Y:S02]  /*c180*/  WARPGROUP.DEPBAR.LE gsb0, 0x0 ;  /* 0x00008000000079c5 */ /* 0x000fe40000010000 */
[----:B------:R-:W-:-:S14]  /*c190*/  WARPGROUP.ARRIVE ;  /* 0x00000000000079c5 */ /* 0x000fdc0000000000 */
[----:B------:R-:W-:Y:S01]  /*c1a0*/  HGMMA.64x256x16.F32 R24, R160, gdesc[UR4].tnspB, R24, gsb0 ;  /* 0x43e00004a0187df0 */ /* 0x000fe20008000818 */
[----:B------:R-:W-:Y:S02]  /*c1b0*/  R2UR UR6, R152 ;  /* 0x00000000980672ca */ /* 0x000fe400000e0000 */
[----:B------:R-:W-:Y:S01]  /*c1c0*/  R2UR UR7, R153 ;  /* 0x00000000990772ca */ /* 0x000fe200000e0000 */
[----:B------:R-:W-:Y:S02]  /*c1d0*/  VIADD R14, R168, 0xfffffffe ;  /* 0xfffffffea80e7836 */ /* 0x000fe40000000000 */
[----:B------:R-:W-:-:S03]  /*c1e0*/  @!P1 VIADD R20, R20, 0x38860 ;  /* 0x0003886014149836 */ /* 0x000fc60000000000 */
[----:B------:R-:W-:Y:S02]  /*c1f0*/  ISETP.GE.AND P2, PT, R14, R191, PT ;  /* 0x000000bf0e00720c */ /* 0x000fe40003f46270 */
[----:B------:R-:W-:Y:S01]  /*c200*/  @!P1 PRMT R20, RZ, 0x654, R20 ;  /* 0x00000654ff149816 */ /* 0x000fe20000000014 */
[----:B------:R-:W-:Y:S01]  /*c210*/  BSSY B0, `(.L_x_4411) ;  /* 0x0000340000007945 */ /* 0x000fe20003800000 */
[----:B------:R-:W-:Y:S02]  /*c220*/  WARPGROUP.DEPBAR.LE gsb0, 0x0 ;  /* 0x00008000000079c5 */ /* 0x000fe40000010000 */
[----:B------:R-:W-:-:S13]  /*c230*/  WARPGROUP.ARRIVE ;  /* 0x00000000000079c5 */ /* 0x000fda0000000000 */
        /* <DEDUP_REMOVED lines=12> */
[----:B------:R-:W-:Y:S02]  /*c300*/  IMAD.MOV.U32 R200, RZ, RZ, R21 ;  /* 0x000000ffffc87224 */ /* 0x000fe400078e0015 */
[----:B------:R-:W-:Y:S02]  /*c310*/  IMAD.MOV.U32 R198, RZ, RZ, R12 ;  /* 0x000000ffffc67224 */ /* 0x000fe400078e000c */
[----:B------:R-:W-:-:S07]  /*c320*/  IMAD.MOV.U32 R199, RZ, RZ, R18 ;  /* 0x000000ffffc77224 */ /* 0x000fce00078e0012 */
.L_x_4423:
[----:B------:R-:W-:Y:S02]  /*c330*/  VIADD R18, R199, 0x1 ;  /* 0x00000001c7127836 */ /* 0x000fe40000000000 */
[----:B------:R-:W-:Y:S02]  /*c340*/  IMAD.MOV.U32 R11, RZ, RZ, R14 ;  /* 0x000000ffff0b7224 */ /* 0x000fe400078e000e */
[----:B------:R-:W-:Y:S01]  /*c350*/  VIADD R14, R14, 0xffffffff ;  /* 0xffffffff0e0e7836 */ /* 0x000fe20000000000 */
[C---:B------:R-:W-:Y:S02]  /*c360*/  ISETP.NE.AND P3, PT, R18.reuse, 0x2, PT ;  /* 0x000000021200780c */ /* 0x040fe40003f65270 */
[----:B------:R-:W-:Y:S02]  /*c370*/  ISETP.GT.AND P2, PT, R11, R191, PT ;  /* 0x000000bf0b00720c */ /* 0x000fe40003f44270 */
[----:B------:R-:W-:Y:S02]  /*c380*/  SEL R11, RZ, 0x1, P3 ;  /* 0x00000001ff0b7807 */ /* 0x000fe40001800000 */
[----:B------:R-:W-:-:S02]  /*c390*/  SEL R18, R18, RZ, P3 ;  /* 0x000000ff12127207 */ /* 0x000fc40001800000 */
[----:B------:R-:W-:Y:S01]  /*c3a0*/  LOP3.LUT R23, R23, R11, RZ, 0x3c, !PT ;  /* 0x0000000b17177212 */ /* 0x000fe200078e3cff */
[----:B--2---:R-:W-:Y:S06]  /*c3b0*/  @!P0 BRA `(.L_x_4413) ;  /* 0x0000000000048947 */ /* 0x004fec0003800000 */
[----:B------:R-:W-:Y:S01]  /*c3c0*/  BPT.TRAP 0x1 ;  /* 0x000000040000795c */ /* 0x000fe20000300000 */
.L_x_4413:
[----:B------:R-:W-:Y:S01]  /*c3d0*/  IMAD R196, R18, 0x8, R2 ;  /* 0x0000000812c47824 */ /* 0x000fe200078e0202 */
[----:B------:R-:W-:-:S04]  /*c3e0*/  SHF.L.U32 R11, R23, 0x1f, RZ ;  /* 0x0000001f170b7819 */ /* 0x000fc800000006ff */
[----:B------:R0:W2:Y:S01]  /*c3f0*/  SYNCS.PHASECHK.TRANS64.TRYWAIT P3, [R196+URZ+0x38830], R11 ;  /* 0x0388300bc40075a7 */ /* 0x0000a2000806017f */
[----:B------:R-:W-:Y:S05]  /*c400*/  @!P0 BRA `(.L_x_4414) ;  /* 0x0000000000048947 */ /* 0x000fea0003800000 */
[----:B------:R-:W-:Y:S01]  /*c410*/  BPT.TRAP 0x1 ;  /* 0x000000040000795c */ /* 0x000fe20000300000 */
.L_x_4414:
[----:B------:R-:W-:Y:S01]  /*c420*/  VIADD R12, R2, 0x20400 ;  /* 0x00020400020c7836 */ /* 0x000fe20000000000 */
[----:B------:R-:W-:Y:S01]  /*c430*/  BSSY B1, `(.L_x_4415) ;  /* 0x0000009000017945 */ /* 0x000fe20003800000 */
[----:B------:R-:W-:Y:S02]  /*c440*/  IMAD R154, R18, 0x200, R3 ;  /* 0x00000200129a7824 */ /* 0x000fe400078e0203 */
[----:B------:R-:W-:Y:S01]  /*c450*/  IMAD.MOV.U32 R155, RZ, RZ, 0x40000040 ;  /* 0x40000040ff9b7424 */ /* 0x000fe200078e00ff */
[----:B------:R-:W-:-:S04]  /*c460*/  SHF.R.U32.HI R12, RZ, 0x4, R12 ;  /* 0x00000004ff0c7819 */ /* 0x000fc8000001160c */
[----:B------:R-:W-:-:S04]  /*c470*/  LOP3.LUT R12, R12, 0x3fff, RZ, 0xc0, !PT ;  /* 0x00003fff0c0c7812 */ /* 0x000fc800078ec0ff */
[----:B-1----:R-:W-:Y:S01]  /*c480*/  LOP3.LUT R20, R12, 0x10000, RZ, 0xfc, !PT ;  /* 0x000100000c147812 */ /* 0x002fe200078efcff */
[----:B--2---:R-:W-:Y:S06]  /*c490*/  @P3 BRA `(.L_x_4416) ;  /* 0x0000000000083947 */ /* 0x004fec0003800000 */
[----:B------:R-:W1:Y:S02]  /*c4a0*/  SYNCS.PHASECHK.TRANS64.TRYWAIT P3, [R196+URZ+0x38830], R11 ;  /* 0x0388300bc40075a7 */ /* 0x000e64000806017f */
[----:B-1----:R-:W-:Y:S05]  /*c4b0*/  @!P3 BRA `(.L_x_4417) ;  /* 0x0000012c0080b947 */ /* 0x002fea0003800000 */
.L_x_4416:
[----:B------:R-:W-:Y:S05]  /*c4c0*/  BSYNC B1 ;  /* 0x0000000000017941 */ /* 0x000fea0003800000 */
.L_x_4415:
        /* <DEDUP_REMOVED lines=13> */
[----:B------:R-:W-:Y:S02]  /*c5a0*/  R2UR UR19, R155 ;  /* 0x000000009b1372ca */ /* 0x000fe400000e0000 */
[----:B------:R-:W-:Y:S01]  /*c5b0*/  WARPGROUP.ARRIVE ;  /* 0x00000000000079c5 */ /* 0x000fe20000000000 */
[----:B------:R-:W-:Y:S02]  /*c5c0*/  R2UR UR8, R4 ;  /* 0x00000000040872ca */ /* 0x000fe400000e0000 */
[----:B------:R-:W-:Y:S02]  /*c5d0*/  R2UR UR9, R5 ;  /* 0x00000000050972ca */ /* 0x000fe400000e0000 */
[----:B------:R-:W-:Y:S01]  /*c5e0*/  R2UR UR14, R20 ;  /* 0x00000000140e72ca */ /* 0x000fe200000e0000 */
[----:B------:R-:W-:Y:S01]  /*c5f0*/  HGMMA.64x64x16.F32 R152, gdesc[UR4], RZ, !UPT, gsb0 ;  /* 0x00e00000049879f0 */ /* 0x000fe2000c0008ff */
[----:B------:R-:W-:-:S02]  /*c600*/  R2UR UR15, R21 ;  /* 0x00000000150f72ca */ /* 0x000fc400000e0000 */
[----:B------:R-:W-:Y:S02]  /*c610*/  R2UR UR12, R6 ;  /* 0x00000000060c72ca */ /* 0x000fe400000e0000 */
[----:B------:R-:W-:Y:S02]  /*c620*/  R2UR UR13, R7 ;  /* 0x00000000070d72ca */ /* 0x000fe400000e0000 */
[----:B------:R-:W-:Y:S02]  /*c630*/  R2UR UR16, R8 ;  /* 0x00000000081072ca */ /* 0x000fe400000e0000 */
[----:B------:R-:W-:Y:S01]  /*c640*/  R2UR UR17, R9 ;  /* 0x00000000091172ca */ /* 0x000fe200000e0000 */
        /* <DEDUP_REMOVED lines=10> */
[----:B------:R-:W-:Y:S05]  /*c6f0*/  @!P0 BRA `(.L_x_4418) ;  /* 0x0000000000048947 */ /* 0x000fea0003800000 */
[----:B------:R-:W-:Y:S01]  /*c700*/  BPT.TRAP 0x1 ;  /* 0x000000040000795c */ /* 0x000fe20000300000 */
.L_x_4418:
[----:B------:R2:W3:Y:S01]  /*c710*/  SYNCS.PHASECHK.TRANS64.TRYWAIT P3, [R196+URZ+0x38850], R11 ;  /* 0x0388500bc40075a7 */ /* 0x0004e2000806017f */
[----:B------:R-:W-:Y:S05]  /*c720*/  @!P0 BRA `(.L_x_4419) ;  /* 0x0000000000048947 */ /* 0x000fea0003800000 */
[----:B------:R-:W-:Y:S01]  /*c730*/  BPT.TRAP 0x1 ;  /* 0x000000040000795c */ /* 0x000fe20000300000 */
.L_x_4419:
[----:B------:R-:W-:Y:S04]  /*c740*/  BSSY B1, `(.L_x_4420) ;  /* 0x0000004000017945 */ /* 0x000fe80003800000 */
[----:B---3--:R-:W-:Y:S05]  /*c750*/  @P3 BRA `(.L_x_4421) ;  /* 0x0000000000083947 */ /* 0x008fea0003800000 */
[----:B------:R-:W3:Y:S02]  /*c760*/  SYNCS.PHASECHK.TRANS64.TRYWAIT P3, [R196+URZ+0x38850], R11 ;  /* 0x0388500bc40075a7 */ /* 0x000ee4000806017f */
[----:B---3--:R-:W-:Y:S05]  /*c770*/  @!P3 BRA `(.L_x_4422) ;  /* 0x0000012800e4b947 */ /* 0x008fea0003800000 */
.L_x_4421:
[----:B------:R-:W-:Y:S05]  /*c780*/  BSYNC B1 ;  /* 0x0000000000017941 */ /* 0x000fea0003800000 */
.L_x_4420:
[----:B0123--:R-:W-:Y:S01]  /*c790*/  VIADD R11, R2, 0x26400 ;  /* 0x00026400020b7836 */ /* 0x00ffe20000000000 */
[----:B------:R-:W-:Y:S01]  /*c7a0*/  WARPGROUP.ARRIVE ;  /* 0x00000000000079c5 */ /* 0x000fe20000000000 */
[----:B------:R-:W-:-:S05]  /*c7b0*/  VIADD R204, R0, 0x4 ;  /* 0x0000000400cc7836 */ /* 0x000fca0000000000 */
[----:B------:R-:W0:Y:S01]  /*c7c0*/  S2R R12, SR_TID.X ;  /* 0x00000000000c7919 */ /* 0x000e220000002100 */
[----:B------:R-:W-:Y:S01]  /*c7d0*/  VIADD R20, R0, 0x6 ;  /* 0x0000000600147836 */ /* 0x000fe20000000000 */
[----:B------:R-:W-:Y:S01]  /*c7e0*/  SHF.R.U32.HI R11, RZ, 0x4, R11 ;  /* 0x00000004ff0b7819 */ /* 0x000fe2000001160b */
[----:B------:R-:W-:Y:S02]  /*c7f0*/  IMAD R202, R18, 0x1000, R10 ;  /* 0x0000100012ca7824 */ /* 0x000fe400078e020a */
[----:B------:R-:W-:Y:S01]  /*c800*/  IMAD.MOV.U32 R203, RZ, RZ, 0x40000040 ;  /* 0x40000040ffcb7424 */ /* 0x000fe200078e00ff */
[----:B------:R-:W-:Y:S01]  /*c810*/  LOP3.LUT R11, R11, 0x3fff, RZ, 0xc0, !PT ;  /* 0x00003fff0b0b7812 */ /* 0x000fe200078ec0ff */
[----:B------:R-:W-:Y:S01]  /*c820*/  IMAD.MOV.U32 R207, RZ, RZ, 0x40000040 ;  /* 0x40000040ffcf7424 */ /* 0x000fe200078e00ff */
[C---:B------:R-:W-:Y:S01]  /*c830*/  R2UR UR6, R202.reuse ;  /* 0x00000000ca0672ca */ /* 0x040fe200000e0000 */
[----:B------:R-:W-:Y:S01]  /*c840*/  IMAD.MOV.U32 R205, RZ, RZ, 0x40000040 ;  /* 0x40000040ffcd7424 */ /* 0x000fe200078e00ff */
[----:B------:R-:W-:Y:S01]  /*c850*/  LOP3.LUT R0, R11, 0x10000, RZ, 0xfc, !PT ;  /* 0x000100000b007812 */ /* 0x000fe200078efcff */
[----:B------:R-:W-:Y:S01]  /*c860*/  IMAD.MOV.U32 R21, RZ, RZ, 0x40000040 ;  /* 0x40000040ff157424 */ /* 0x000fe200078e00ff */
[----:B------:R-:W-:Y:S01]  /*c870*/  R2UR UR7, R203 ;  /* 0x00000000cb0772ca */ /* 0x000fe200000e0000 */
[----:B------:R-:W-:Y:S01]  /*c880*/  VIADD R203, R202, 0x800 ;  /* 0x00000800cacb7836 */ /* 0x000fe20000000000 */
[----:B------:R-:W-:Y:S01]  /*c890*/  R2UR UR5, R207 ;  /* 0x00000000cf0572ca */ /* 0x000fe200000e0000 */
[----:B------:R-:W-:-:S02]  /*c8a0*/  IMAD.MOV.U32 R206, RZ, RZ, R0 ;  /* 0x000000ffffce7224 */ /* 0x000fc400078e0000 */
[----:B------:R-:W-:-:S03]  /*c8b0*/  IMAD.MOV.U32 R207, RZ, RZ, 0x40000040 ;  /* 0x40000040ffcf7424 */ /* 0x000fc600078e00ff */
[----:B------:R-:W-:Y:S01]  /*c8c0*/  R2UR UR4, R206 ;  /* 0x00000000ce0472ca */ /* 0x000fe200000e0000 */
[----:B------:R-:W-:Y:S01]  /*c8d0*/  VIADD R206, R202, 0x2 ;  /* 0x00000002cace7836 */ /* 0x000fe20000000000 */
[----:B0-----:R-:W-:-:S11]  /*c8e0*/  SHF.R.U32.HI R12, RZ, 0x7, R12 ;  /* 0x00000007ff0c7819 */ /* 0x001fd6000001160c */
[----:B------:R-:W-:Y:S01]  /*c8f0*/  HGMMA.64x64x16.F32 R152, gdesc[UR4], R152, gsb0 ;  /* 0x00e00000049879f0 */ /* 0x000fe20008000898 */
[----:B------:R-:W-:Y:S01]  /*c900*/  R2UR UR6, R206 ;  /* 0x00000000ce0672ca */ /* 0x000fe200000e0000 */
[----:B------:R-:W-:Y:S01]  /*c910*/  VIADD R206, R0, 0x2 ;  /* 0x0000000200ce7836 */ /* 0x000fe20000000000 */
[----:B------:R-:W-:Y:S01]  /*c920*/  R2UR UR7, R207 ;  /* 0x00000000cf0772ca */ /* 0x000fe200000e0000 */
[----:B------:R-:W-:Y:S01]  /*c930*/  IMAD.MOV.U32 R207, RZ, RZ, 0x40000040 ;  /* 0x40000040ffcf7424 */ /* 0x000fe200078e00ff */
[----:B------:R-:W0:Y:S02]  /*c940*/  SHFL.IDX PT, R11, R12, RZ, 0x1f ;  /* 0x00001fff0c0b7589 */ /* 0x000e2400000e0000 */
[----:B------:R-:W-:Y:S01]  /*c950*/  R2UR UR4, R206 ;  /* 0x00000000ce0472ca */ /* 0x000fe200000e0000 */
[----:B------:R-:W-:Y:S01]  /*c960*/  IMAD.MOV.U32 R206, RZ, RZ, 0x28 ;  /* 0x00000028ffce7424 */ /* 0x000fe200078e00ff */
[----:B------:R-:W-:Y:S01]  /*c970*/  R2UR UR5, R207 ;  /* 0x00000000cf0572ca */ /* 0x000fe200000e0000 */
[----:B------:R-:W-:Y:S01]  /*c980*/  IMAD.MOV.U32 R207, RZ, RZ, 0xa00 ;  /* 0x00000a00ffcf7424 */ /* 0x000fe200078e00ff */
[----:B0-----:R-:W-:-:S04]  /*c990*/  ISETP.GT.AND P3, PT, R11, 0x7f, PT ;  /* 0x0000007f0b00780c */ /* 0x001fc80003f64270 */
[----:B------:R-:W-:Y:S02]  /*c9a0*/  SEL R12, RZ, 0x2, !P3 ;  /* 0x00000002ff0c7807 */ /* 0x000fe40005800000 */
[----:B------:R-:W-:Y:S02]  /*c9b0*/  SEL R206, R206, 0x26, P3 ;  /* 0x00000026cece7807 */ /* 0x000fe40001800000 */
[----:B------:R-:W-:Y:S02]  /*c9c0*/  SEL R207, R207, 0x980, P3 ;  /* 0x00000980cfcf7807 */ /* 0x000fe40001800000 */
[----:B------:R-:W-:Y:S02]  /*c9d0*/  LOP3.LUT R206, R206, 0x6, RZ, 0xc0, !PT ;  /* 0x00000006cece7812 */ /* 0x000fe400078ec0ff */
[----:B------:R-:W-:Y:S01]  /*c9e0*/  LOP3.LUT R207, R207, 0xa00, RZ, 0xc0, !PT ;  /* 0x00000a00cfcf7812 */ /* 0x000fe200078ec0ff */
[----:B------:R-:W-:Y:S02]  /*c9f0*/  WARPGROUP.DEPBAR.LE gsb0, 0x0 ;  /* 0x00008000000079c5 */ /* 0x000fe40000010000 */
[----:B------:R-:W-:-:S06]  /*ca00*/  WARPGROUP.ARRIVE ;  /* 0x00000000000079c5 */ /* 0x000fcc0000000000 */
[----:B------:R-:W-:Y:S01]  /*ca10*/  HGMMA.64x64x16.F32 R152, gdesc[UR4], R152, gsb0 ;  /* 0x00e00000049879f0 */ /* 0x000fe20008000898 */
[----:B------:R-:W-:Y:S01]  /*ca20*/  R2UR UR4, R204 ;  /* 0x00000000cc0472ca */ /* 0x000fe200000e0000 */
[----:B------:R-:W-:Y:S01]  /*ca30*/  VIADD R204, R202, 0x4 ;  /* 0x00000004cacc7836 */ /* 0x000fe20000000000 */
[----:B------:R-:W-:Y:S01]  /*ca40*/  R2UR UR5, R205 ;  /* 0x00000000cd0572ca */ /* 0x000fe200000e0000 */
[----:B------:R-:W-:-:S03]  /*ca50*/  IMAD.MOV.U32 R205, RZ, RZ, 0x40000040 ;  /* 0x40000040ffcd7424 */ /* 0x000fc600078e00ff */
[----:B------:R-:W-:Y:S01]  /*ca60*/  R2UR UR6, R204 ;  /* 0x00000000cc0672ca */ /* 0x000fe200000e0000 */
[----:B------:R-:W-:Y:S01]  /*ca70*/  VIADD R204, R0, 0x800 ;  /* 0x0000080000cc7836 */ /* 0x000fe20000000000 */
[----:B------:R-:W-:Y:S01]  /*ca80*/  R2UR UR7, R205 ;  /* 0x00000000cd0772ca */ /* 0x000fe200000e0000 */
[----:B------:R-:W-:-:S05]  /*ca90*/  IMAD.MOV.U32 R205, RZ, RZ, 0x4 ;  /* 0x00000004ffcd7424 */ /* 0x000fca00078e00ff */
[----:B------:R-:W-:Y:S01]  /*caa0*/  SEL R11, R205, 0x2, P3 ;  /* 0x00000002cd0b7807 */ /* 0x000fe20001800000 */
        /* <DEDUP_REMOVED lines=140> */
[----:B------:R-:W-:Y:S01]  /*d370*/  IMAD.IADD R20, R12, 0x1, R203 ;  /* 0x000000010c147824 */ /* 0x000fe200078e02cb */
[----:B------:R-:W-:Y:S01]  /*d380*/  R2UR UR5, R21 ;  /* 0x00000000150572ca */ /* 0x000fe200000e0000 */
[----:B------:R-:W-:Y:S01]  /*d390*/  IMAD.MOV.U32 R21, RZ, RZ, 0x40000040 ;  /* 0x40000040ff157424 */ /* 0x000fe200078e00ff */
[----:B------:R-:W-:Y:S02]  /*d3a0*/  WARPGROUP.DEPBAR.LE gsb0, 0x0 ;  /* 0x00008000000079c5 */ /* 0x000fe40000010000 */
[----:B------:R-:W-:-:S09]  /*d3b0*/  WARPGROUP.ARRIVE ;  /* 0x00000000000079c5 */ /* 0x000fd20000000000 */
[----:B------:R-:W-:Y:S01]  /*d3c0*/  HGMMA.64x64x16.F32 R152, gdesc[UR4], R152, gsb0 ;  /* 0x00e00000049879f0 */ /* 0x000fe20008000898 */
[----:B------:R-:W-:Y:S01]  /*d3d0*/  R2UR UR6, R20 ;  /* 0x00000000140672ca */ /* 0x000fe200000e0000 */
[----:B------:R-:W-:Y:S01]  /*d3e0*/  IMAD.IADD R20, R204, 0x1, R12 ;  /* 0x00000001cc147824 */ /* 0x000fe200078e020c */
        /* <DEDUP_REMOVED lines=13> */
[----:B------:R-:W-:Y:S02]  /*d4c0*/  R2UR UR4, R20 ;  /* 0x00000000140472ca */ /* 0x000fe400000e0000 */
[----:B------:R-:W-:Y:S01]  /*d4d0*/  R2UR UR5, R21 ;  /* 0x00000000150572ca */ /* 0x000fe200000e0000 */
[----:B------:R-:W-:Y:S01]  /*d4e0*/  VIADD R21, R0, 0xa00 ;  /* 0x00000a0000157836 */ /* 0x000fe20000000000 */
[----:B------:R-:W-:Y:S01]  /*d4f0*/  SEL R20, R205, 0x6, !P3 ;  /* 0x00000006cd147807 */ /* 0x000fe20005800000 */
[----:B------:R-:W-:-:S04]  /*d500*/  IMAD.MOV.U32 R205, RZ, RZ, 0x40000040 ;  /* 0x40000040ffcd7424 */ /* 0x000fc800078e00ff */
[----:B------:R-:W-:Y:S01]  /*d510*/  IMAD.IADD R204, R204, 0x1, R20 ;  /* 0x00000001cccc7824 */ /* 0x000fe200078e0214 */
[----:B------:R-:W-:Y:S02]  /*d520*/  WARPGROUP.DEPBAR.LE gsb0, 0x0 ;  /* 0x00008000000079c5 */ /* 0x000fe40000010000 */
[----:B------:R-:W-:-:S06]  /*d530*/  WARPGROUP.ARRIVE ;  /* 0x00000000000079c5 */ /* 0x000fcc0000000000 */
[----:B------:R-:W-:Y:S01]  /*d540*/  HGMMA.64x64x16.F32 R152, gdesc[UR4], R152, gsb0 ;  /* 0x00e00000049879f0 */ /* 0x000fe20008000898 */
[----:B------:R-:W-:Y:S01]  /*d550*/  R2UR UR4, R204 ;  /* 0x00000000cc0472ca */ /* 0x000fe200000e0000 */
[----:B------:R-:W-:Y:S01]  /*d560*/  IMAD.IADD R204, R203, 0x1, R20 ;  /* 0x00000001cbcc7824 */ /* 0x000fe200078e0214 */
[----:B------:R-:W-:Y:S01]  /*d570*/  R2UR UR5, R205 ;  /* 0x00000000cd0572ca */ /* 0x000fe200000e0000 */
[----:B------:R-:W-:Y:S02]  /*d580*/  IMAD.MOV.U32 R205, RZ, RZ, 0x40000040 ;  /* 0x40000040ffcd7424 */ /* 0x000fe400078e00ff */
[----:B------:R-:W-:Y:S01]  /*d590*/  VIADD R203, R202, 0xa00 ;  /* 0x00000a00cacb7836 */ /* 0x000fe20000000000 */
[----:B------:R-:W-:Y:S02]  /*d5a0*/  R2UR UR6, R204 ;  /* 0x00000000cc0672ca */ /* 0x000fe400000e0000 */
[----:B------:R-:W-:Y:S01]  /*d5b0*/  R2UR UR7, R205 ;  /* 0x00000000cd0772ca */ /* 0x000fe200000e0000 */
[----:B------:R-:W-:Y:S01]  /*d5c0*/  IMAD.MOV.U32 R205, RZ, RZ, 0x40000040 ;  /* 0x40000040ffcd7424 */ /* 0x000fe200078e00ff */
[----:B------:R-:W-:-:S02]  /*d5d0*/  IADD3 R204, R206, R207, R0 ;  /* 0x000000cfcecc7210 */ /* 0x000fc40007ffe000 */
[----:B------:R-:W-:Y:S01]  /*d5e0*/  IADD3 R206, R206, R207, R202 ;  /* 0x000000cfcece7210 */ /* 0x000fe20007ffe0ca */
[----:B------:R-:W-:Y:S01]  /*d5f0*/  IMAD.MOV.U32 R207, RZ, RZ, 0x40000040 ;  /* 0x40000040ffcf7424 */ /* 0x000fe200078e00ff */
[----:B------:R-:W-:Y:S02]  /*d600*/  WARPGROUP.DEPBAR.LE gsb0, 0x0 ;  /* 0x00008000000079c5 */ /* 0x000fe40000010000 */
[----:B------:R-:W-:-:S06]  /*d610*/  WARPGROUP.ARRIVE ;  /* 0x00000000000079c5 */ /* 0x000fcc0000000000 */
[----:B------:R-:W-:Y:S01]  /*d620*/  HGMMA.64x64x16.F32 R152, gdesc[UR4], R152, gsb0 ;  /* 0x00e00000049879f0 */ /* 0x000fe20008000898 */
[----:B------:R-:W-:Y:S01]  /*d630*/  R2UR UR4, R204 ;  /* 0x00000000cc0472ca */ /* 0x000fe200000e0000 */
[----:B------:R-:W-:Y:S01]  /*d640*/  IMAD.IADD R204, R21, 0x1, R12 ;  /* 0x0000000115cc7824 */ /* 0x000fe200078e020c */
[----:B------:R-:W-:Y:S01]  /*d650*/  R2UR UR5, R205 ;  /* 0x00000000cd0572ca */ /* 0x000fe200000e0000 */
[----:B------:R-:W-:Y:S01]  /*d660*/  IMAD.MOV.U32 R205, RZ, RZ, 0x40000040 ;  /* 0x40000040ffcd7424 */ /* 0x000fe200078e00ff */
[----:B------:R-:W-:Y:S01]  /*d670*/  R2UR UR6, R206 ;  /* 0x00000000ce0672ca */ /* 0x000fe200000e0000 */
[----:B------:R-:W-:Y:S01]  /*d680*/  IMAD.MOV.U32 R206, RZ, RZ, 0x30 ;  /* 0x00000030ffce7424 */ /* 0x000fe200078e00ff */
[----:B------:R-:W-:Y:S01]  /*d690*/  R2UR UR7, R207 ;  /* 0x00000000cf0772ca */ /* 0x000fe200000e0000 */
[----:B------:R-:W-:-:S03]  /*d6a0*/  IMAD.MOV.U32 R207, RZ, RZ, 0xc00 ;  /* 0x00000c00ffcf7424 */ /* 0x000fc600078e00ff */
        /* <DEDUP_REMOVED lines=25> */
[----:B------:R-:W-:Y:S02]  /*d840*/  IMAD.MOV.U32 R205, RZ, RZ, 0x40000040 ;  /* 0x40000040ffcd7424 */ /* 0x000fe400078e00ff */
[----:B------:R-:W-:Y:S01]  /*d850*/  VIADD R21, R0, 0xc00 ;  /* 0x00000c0000157836 */ /* 0x000fe20000000000 */
[----:B------:R-:W-:Y:S02]  /*d860*/  WARPGROUP.DEPBAR.LE gsb0, 0x0 ;  /* 0x00008000000079c5 */ /* 0x000fe40000010000 */
[----:B------:R-:W-:-:S07]  /*d870*/  WARPGROUP.ARRIVE ;  /* 0x00000000000079c5 */ /* 0x000fce0000000000 */
        /* <DEDUP_REMOVED lines=71> */
[----:B------:R-:W-:Y:S02]  /*dcf0*/  R2UR UR6, R206 ;  /* 0x00000000ce0672ca */ /* 0x000fe400000e0000 */
[----:B------:R-:W-:Y:S01]  /*dd00*/  R2UR UR7, R207 ;  /* 0x00000000cf0772ca */ /* 0x000fe200000e0000 */
[----:B------:R-:W-:Y:S02]  /*dd10*/  WARPGROUP.DEPBAR.LE gsb0, 0x0 ;  /* 0x00008000000079c5 */ /* 0x000fe40000010000 */
[----:B------:R-:W-:-:S10]  /*dd20*/  WARPGROUP.ARRIVE ;  /* 0x00000000000079c5 */ /* 0x000fd40000000000 */
        /* <DEDUP_REMOVED lines=13> */
[--C-:B------:R-:W-:Y:S01]  /*de00*/  IMAD.IADD R204, R11, 0x1, R21.reuse ;  /* 0x000000010bcc7824 */ /* 0x100fe200078e0215 */
[----:B------:R-:W-:Y:S01]  /*de10*/  R2UR UR5, R205 ;  /* 0x00000000cd0572ca */ /* 0x000fe200000e0000 */
[----:B------:R-:W-:Y:S02]  /*de20*/  IMAD.MOV.U32 R205, RZ, RZ, 0x40000040 ;  /* 0x40000040ffcd7424 */ /* 0x000fe400078e00ff */
[----:B------:R-:W-:Y:S01]  /*de30*/  IMAD.MOV.U32 R11, RZ, RZ, 0x1000 ;  /* 0x00001000ff0b7424 */ /* 0x000fe200078e00ff */
[----:B------:R-:W-:Y:S01]  /*de40*/  R2UR UR6, R204 ;  /* 0x00000000cc0672ca */ /* 0x000fe200000e0000 */
[----:B------:R-:W-:Y:S01]  /*de50*/  IMAD.IADD R204, R20, 0x1, R21 ;  /* 0x0000000114cc7824 */ /* 0x000fe200078e0215 */
[----:B------:R-:W-:Y:S01]  /*de60*/  R2UR UR7, R205 ;  /* 0x00000000cd0772ca */ /* 0x000fe200000e0000 */
[----:B------:R-:W-:Y:S01]  /*de70*/  IMAD.IADD R20, R203, 0x1, R20 ;  /* 0x00000001cb147824 */ /* 0x000fe200078e0214 */
[----:B------:R-:W-:Y:S01]  /*de80*/  SEL R11, R11, 0xf80, P3 ;  /* 0x00000f800b0b7807 */ /* 0x000fe20001800000 */
[----:B------:R-:W-:-:S02]  /*de90*/  IMAD.MOV.U32 R205, RZ, RZ, 0x40000040 ;  /* 0x40000040ffcd7424 */ /* 0x000fc400078e00ff */
[----:B------:R-:W-:Y:S01]  /*dea0*/  IMAD.MOV.U32 R21, RZ, RZ, 0x40000040 ;  /* 0x40000040ff157424 */ /* 0x000fe200078e00ff */
[----:B------:R-:W-:Y:S01]  /*deb0*/  LOP3.LUT R11, R11, 0x1e00, RZ, 0xc0, !PT ;  /* 0x00001e000b0b7812 */ /* 0x000fe200078ec0ff */
[----:B------:R-:W-:-:S05]  /*dec0*/  IMAD.MOV.U32 R203, RZ, RZ, 0x40 ;  /* 0x00000040ffcb7424 */ /* 0x000fca00078e00ff */
[----:B------:R-:W-:Y:S02]  /*ded0*/  SEL R203, R203, 0x3e, P3 ;  /* 0x0000003ecbcb7807 */ /* 0x000fe40001800000 */
[----:B------:R-:W-:Y:S02]  /*dee0*/  ISETP.NE.AND P3, PT, R192, RZ, PT ;  /* 0x000000ffc000720c */ /* 0x000fe40003f65270 */
[----:B------:R-:W-:-:S04]  /*def0*/  LOP3.LUT R203, R203, 0x6, RZ, 0xc0, !PT ;  /* 0x00000006cbcb7812 */ /* 0x000fc800078ec0ff */
[----:B------:R-:W-:Y:S01]  /*df00*/  IADD3 R202, R203, R11, R202 ;  /* 0x0000000bcbca7210 */ /* 0x000fe20007ffe0ca */
[----:B------:R-:W-:Y:S02]  /*df10*/  WARPGROUP.DEPBAR.LE gsb0, 0x0 ;  /* 0x00008000000079c5 */ /* 0x000fe40000010000 */
[----:B------:R-:W-:-:S06]  /*df20*/  WARPGROUP.ARRIVE ;  /* 0x00000000000079c5 */ /* 0x000fcc0000000000 */
[----:B------:R-:W-:Y:S01]  /*df30*/  HGMMA.64x64x16.F32 R152, gdesc[UR4], R152, gsb0 ;  /* 0x00e00000049879f0 */ /* 0x000fe20008000898 */
[----:B------:R-:W-:Y:S02]  /*df40*/  R2UR UR6, R204 ;  /* 0x00000000cc0672ca */ /* 0x000fe400000e0000 */
[----:B------:R-:W-:Y:S02]  /*df50*/  R2UR UR7, R205 ;  /* 0x00000000cd0772ca */ /* 0x000fe400000e0000 */
[----:B------:R-:W-:Y:S02]  /*df60*/  R2UR UR4, R20 ;  /* 0x00000000140472ca */ /* 0x000fe400000e0000 */
[----:B------:R-:W-:Y:S01]  /*df70*/  R2UR UR5, R21 ;  /* 0x00000000150572ca */ /* 0x000fe200000e0000 */
[----:B------:R-:W-:Y:S01]  /*df80*/  IMAD.MOV.U32 R21, RZ, RZ, 0x40000040 ;  /* 0x40000040ff157424 */ /* 0x000fe200078e00ff */
[----:B------:R-:W-:Y:S01]  /*df90*/  IADD3 R20, R203, R11, R0 ;  /* 0x0000000bcb147210 */ /* 0x000fe20007ffe000 */
[----:B------:R-:W-:Y:S01]  /*dfa0*/  IMAD.MOV.U32 R203, RZ, RZ, 0x40000040 ;  /* 0x40000040ffcb7424 */ /* 0x000fe200078e00ff */
[----:B------:R-:W-:-:S02]  /*dfb0*/  WARPGROUP.DEPBAR.LE gsb0, 0x0 ;  /* 0x00008000000079c5 */ /* 0x000fc40000010000 */
[----:B------:R-:W-:-:S07]  /*dfc0*/  WARPGROUP.ARRIVE ;  /* 0x00000000000079c5 */ /* 0x000fce0000000000 */
[----:B------:R-:W-:Y:S01]  /*dfd0*/  HGMMA.64x64x16.F32 R152, gdesc[UR4], R152, gsb0 ;  /* 0x00e00000049879f0 */ /* 0x000fe20008000898 */
[----:B------:R-:W-:Y:S01]  /*dfe0*/  R2UR UR4, R20 ;  /* 0x00000000140472ca */ /* 0x000fe200000e0000 */
[----:B------:R-:W-:Y:S01]  /*dff0*/  IMAD R20, R18, 0x1000, R13 ;  /* 0x0000100012147824 */ /* 0x000fe200078e020d */
        /* <DEDUP_REMOVED lines=8> */
[----:B------:R-:W-:Y:S01]  /*e080*/  ULDC UR4, c[0x0][0xa80] ;  /* 0x0002a00000047ab9 */ /* 0x000fe20000000800 */
[----:B------:R-:W-:Y:S01]  /*e090*/  R2UR UR6, R20 ;  /* 0x00000000140672ca */ /* 0x000fe200000e0000 */
[----:B------:R-:W-:Y:S02]  /*e0a0*/  WARPGROUP.DEPBAR.LE gsb0, 0x0 ;  /* 0x00008000000079c5 */ /* 0x000fe40000010000 */
[----:B------:R-:W-:Y:S02]  /*e0b0*/  FMNMX.FTZ R11, R152, R198, !PT ;  /* 0x000000c6980b7209 */ /* 0x000fe40007810000 */
[----:B------:R-:W-:Y:S02]  /*e0c0*/  FMNMX.FTZ R21, R154, R200, !PT ;  /* 0x000000c89a157209 */ /* 0x000fe40007810000 */
        /* <DEDUP_REMOVED lines=29> */
[----:B------:R-:W-:-:S03]  /*e2a0*/  FMNMX.FTZ R21, R183, R21, !PT ;  /* 0x00000015b7157209 */ /* 0x000fc60007810000 */
[----:B------:R-:W0:Y:S04]  /*e2b0*/  SHFL.BFLY PT, R11, R12, 0x2, 0x1f ;  /* 0x0c401f000c0b7f89 */ /* 0x000e2800000e0000 */
[----:B------:R-:W1:Y:S01]  /*e2c0*/  SHFL.BFLY PT, R205, R21, 0x2, 0x1f ;  /* 0x0c401f0015cd7f89 */ /* 0x000e6200000e0000 */
[----:B0-----:R-:W-:Y:S02]  /*e2d0*/  FMNMX.FTZ R12, R12, R11, !PT ;  /* 0x0000000b0c0c7209 */ /* 0x001fe40007810000 */
[----:B-1----:R-:W-:-:S03]  /*e2e0*/  FMNMX.FTZ R21, R21, R205, !PT ;  /* 0x000000cd15157209 */ /* 0x002fc60007810000 */
[----:B------:R-:W0:Y:S02]  /*e2f0*/  SHFL.BFLY PT, R11, R12, 0x1, 0x1f ;  /* 0x0c201f000c0b7f89 */ /* 0x000e2400000e0000 */
[----:B0-----:R-:W-:Y:S01]  /*e300*/  FMNMX.FTZ R12, R12, R11, !PT ;  /* 0x0000000b0c0c7209 */ /* 0x001fe20007810000 */
[----:B------:R-:W-:-:S04]  /*e310*/  IMAD.U32 R11, RZ, RZ, UR4 ;  /* 0x00000004ff0b7e24 */ /* 0x000fc8000f8e00ff */
[C---:B------:R-:W-:Y:S01]  /*e320*/  FMUL.FTZ R203, R12.reuse, R11 ;  /* 0x0000000b0ccb7220 */ /* 0x040fe20000410000 */
[----:B------:R-:W-:-:S03]  /*e330*/  FADD.FTZ R198, -R12, R198 ;  /* 0x000000c60cc67221 */ /* 0x000fc60000010100 */
[-CC-:B------:R-:W-:Y:S01]  /*e340*/  FFMA.FTZ R204, R156, R11.reuse, -R203.reuse ;  /* 0x0000000b9ccc7223 */ /* 0x180fe200000108cb */
[-CC-:B------:R-:W-:Y:S01]  /*e350*/  FFMA.FTZ R156, R160, R11.reuse, -R203.reuse ;  /* 0x0000000ba09c7223 */ /* 0x180fe200000108cb */
[-CC-:B------:R-:W-:Y:S01]  /*e360*/  FFMA.FTZ R160, R164, R11.reuse, -R203.reuse ;  /* 0x0000000ba4a07223 */ /* 0x180fe200000108cb */
[-C--:B------:R-:W-:Y:S01]  /*e370*/  FMUL.FTZ R198, R198, R11.reuse ;  /* 0x0000000bc6c67220 */ /* 0x080fe20000410000 */
[----:B------:R-:W0:Y:S01]  /*e380*/  SHFL.BFLY PT, R164, R21, 0x1, 0x1f ;  /* 0x0c201f0015a47f89 */ /* 0x000e2200000e0000 */
[-CC-:B------:R-:W-:Y:S01]  /*e390*/  FFMA.FTZ R152, R152, R11.reuse, -R203.reuse ;  /* 0x0000000b98987223 */ /* 0x180fe200000108cb */
[-CC-:B------:R-:W-:Y:S01]  /*e3a0*/  FFMA.FTZ R153, R153, R11.reuse, -R203.reuse ;  /* 0x0000000b99997223 */ /* 0x180fe200000108cb */
[----:B------:R1:W2:Y:S01]  /*e3b0*/  MUFU.EX2 R202, R198 ;  /* 0x000000c600ca7308 */ /* 0x0002a20000000800 */
        /* <DEDUP_REMOVED lines=8> */
[-CC-:B-1----:R-:W-:Y:S01]  /*e440*/  FFMA.FTZ R198, R165, R11.reuse, -R203.reuse ;  /* 0x0000000ba5c67223 */ /* 0x182fe200000108cb */
[-CC-:B------:R-:W-:Y:S01]  /*e450*/  FFMA.FTZ R177, R177, R11.reuse, -R203.reuse ;  /* 0x0000000bb1b17223 */ /* 0x180fe200000108cb */
[-CC-:B------:R-:W-:Y:S01]  /*e460*/  FFMA.FTZ R180, R180, R11.reuse, -R203.reuse ;  /* 0x0000000bb4b47223 */ /* 0x180fe200000108cb */
[----:B------:R-:W-:-:S04]  /*e470*/  FFMA.FTZ R181, R181, R11, -R203 ;  /* 0x0000000bb5b57223 */ /* 0x000fc800000108cb */
[----:B------:R-:W-:Y:S01]  /*e480*/  MUFU.EX2 R153, R153 ;  /* 0x0000009900997308 */ /* 0x000fe20000000800 */
[-C--:B--2---:R-:W-:Y:S01]  /*e490*/  FMUL.FTZ R24, R24, R202.reuse ;  /* 0x000000ca18187220 */ /* 0x084fe20000410000 */
[-C--:B------:R-:W-:Y:S01]  /*e4a0*/  FMUL.FTZ R25, R25, R202.reuse ;  /* 0x000000ca19197220 */ /* 0x080fe20000410000 */
[-C--:B------:R-:W-:Y:S01]  /*e4b0*/  FMUL.FTZ R28, R28, R202.reuse ;  /* 0x000000ca1c1c7220 */ /* 0x080fe20000410000 */
[----:B------:R-:W-:Y:S01]  /*e4c0*/  FMUL.FTZ R29, R29, R202 ;  /* 0x000000ca1d1d7220 */ /* 0x000fe20000410000 */
[----:B0-----:R-:W-:Y:S01]  /*e4d0*/  FMNMX.FTZ R21, R21, R164, !PT ;  /* 0x000000a415157209 */ /* 0x001fe20007810000 */
[-C--:B------:R-:W-:Y:S01]  /*e4e0*/  FMUL.FTZ R32, R32, R202.reuse ;  /* 0x000000ca20207220 */ /* 0x080fe20000410000 */
[-C--:B------:R-:W-:Y:S01]  /*e4f0*/  FMUL.FTZ R33, R33, R202.reuse ;  /* 0x000000ca21217220 */ /* 0x080fe20000410000 */
[----:B------:R-:W-:Y:S01]  /*e500*/  MUFU.EX2 R204, R204 ;  /* 0x000000cc00cc7308 */ /* 0x000fe20000000800 */
[-C--:B------:R-:W-:Y:S01]  /*e510*/  FMUL.FTZ R36, R36, R202.reuse ;  /* 0x000000ca24247220 */ /* 0x080fe20000410000 */
[C---:B------:R-:W-:Y:S01]  /*e520*/  FADD.FTZ R164, -R21.reuse, R200 ;  /* 0x000000c815a47221 */ /* 0x040fe20000010100 */
[-C--:B------:R-:W-:Y:S01]  /*e530*/  FMUL.FTZ R205, R21, R11.reuse ;  /* 0x0000000b15cd7220 */ /* 0x080fe20000410000 */
        /* <DEDUP_REMOVED lines=8> */
[----:B------:R-:W0:Y:S01]  /*e5c0*/  MUFU.EX2 R164, R164 ;  /* 0x000000a400a47308 */ /* 0x000e220000000800 */
[----:B------:R-:W-:Y:S01]  /*e5d0*/  FFMA.FTZ R159, R163, R11, -R205 ;  /* 0x0000000ba39f7223 */ /* 0x000fe200000108cd */
[----:B------:R-:W-:-:S02]  /*e5e0*/  @!P1 VIADD R162, R196, 0x38840 ;  /* 0x00038840c4a29836 */ /* 0x000fc40000000000 */
[-CC-:B------:R-:W-:Y:S01]  /*e5f0*/  FFMA.FTZ R200, R166, R11.reuse, -R205.reuse ;  /* 0x0000000ba6c87223 */ /* 0x180fe200000108cd */
[----:B------:R-:W-:Y:S02]  /*e600*/  @!P3 IMAD R163, R199, 0x40, R190 ;  /* 0x00000040c7a3b824 */ /* 0x000fe400078e02be */
[-CC-:B------:R-:W-:Y:S01]  /*e610*/  FFMA.FTZ R203, R167, R11.reuse, -R205.reuse ;  /* 0x0000000ba7cb7223 */ /* 0x180fe200000108cd */
[-CC-:B------:R-:W-:Y:S01]  /*e620*/  FFMA.FTZ R170, R170, R11.reuse, -R205.reuse ;  /* 0x0000000baaaa7223 */ /* 0x180fe200000108cd */
[----:B------:R-:W-:Y:S01]  /*e630*/  @!P1 PRMT R162, RZ, 0x654, R162 ;  /* 0x00000654ffa29816 */ /* 0x000fe200000000a2 */
[----:B------:R-:W1:Y:S01]  /*e640*/  MUFU.EX2 R154, R154 ;  /* 0x0000009a009a7308 */ /* 0x000e620000000800 */
[----:B------:R-:W-:Y:S02]  /*e650*/  @!P3 IMAD R163, R163, 0x4, R2 ;  /* 0x00000004a3a3b824 */ /* 0x000fe400078e0202 */
[-CC-:B------:R-:W-:Y:S01]  /*e660*/  FFMA.FTZ R171, R171, R11.reuse, -R205.reuse ;  /* 0x0000000babab7223 */ /* 0x180fe200000108cd */
[----:B------:R2:W-:Y:S01]  /*e670*/  @!P1 SYNCS.ARRIVE.TRANS64.RED.A1T0 RZ, [R162+URZ], RZ ;  /* 0x000000ffa2ff99a7 */ /* 0x0005e2000810043f */
[-CC-:B------:R-:W-:Y:S01]  /*e680*/  FFMA.FTZ R174, R174, R11.reuse, -R205.reuse ;  /* 0x0000000baeae7223 */ /* 0x180fe200000108cd */
[-CC-:B------:R-:W-:Y:S01]  /*e690*/  FFMA.FTZ R175, R175, R11.reuse, -R205.reuse ;  /* 0x0000000bafaf7223 */ /* 0x180fe200000108cd */
[----:B------:R-:W-:Y:S01]  /*e6a0*/  @!P3 STS [R163+0x38400], R202 ;  /* 0x038400caa300b388 */ /* 0x000fe20000000800 */
[-CC-:B------:R-:W-:Y:S01]  /*e6b0*/  FFMA.FTZ R182, R182, R11.reuse, -R205.reuse ;  /* 0x0000000bb6b67223 */ /* 0x180fe200000108cd */
[----:B------:R-:W3:Y:S01]  /*e6c0*/  MUFU.EX2 R206, R206 ;  /* 0x000000ce00ce7308 */ /* 0x000ee20000000800 */
[-CC-:B------:R-:W-:Y:S01]  /*e6d0*/  FFMA.FTZ R183, R183, R11.reuse, -R205.reuse ;  /* 0x0000000bb7b77223 */ /* 0x180fe200000108cd */
[----:B0-----:R0:W-:Y:S01]  /*e6e0*/  @!P3 STS [R163+0x38420], R164 ;  /* 0x038420a4a300b388 */ /* 0x0011e20000000800 */
[-CC-:B--2---:R-:W-:Y:S01]  /*e6f0*/  FFMA.FTZ R162, R178, R11.reuse, -R205.reuse ;  /* 0x0000000bb2a27223 */ /* 0x184fe200000108cd */
[----:B------:R-:W-:Y:S01]  /*e700*/  FFMA.FTZ R178, R179, R11, -R205 ;  /* 0x0000000bb3b27223 */ /* 0x000fe200000108cd */
[-C--:B------:R-:W-:Y:S01]  /*e710*/  FMUL.FTZ R26, R26, R164.reuse ;  /* 0x000000a41a1a7220 */ /* 0x080fe20000410000 */
[-C--:B------:R-:W-:Y:S01]  /*e720*/  FMUL.FTZ R27, R27, R164.reuse ;  /* 0x000000a41b1b7220 */ /* 0x080fe20000410000 */
[-C--:B------:R-:W-:Y:S01]  /*e730*/  FMUL.FTZ R30, R30, R164.reuse ;  /* 0x000000a41e1e7220 */ /* 0x080fe20000410000 */
[----:B------:R-:W2:Y:S01]  /*e740*/  MUFU.EX2 R155, R155 ;  /* 0x0000009b009b7308 */ /* 0x000ea20000000800 */
[----:B-1----:R-:W-:Y:S01]  /*e750*/  FFMA.FTZ R197, R164, R197, R154 ;  /* 0x000000c5a4c57223 */ /* 0x002fe2000001009a */
[-C--:B------:R-:W-:Y:S01]  /*e760*/  FMUL.FTZ R31, R31, R164.reuse ;  /* 0x000000a41f1f7220 */ /* 0x080fe20000410000 */
[----:B------:R-:W-:Y:S01]  /*e770*/  FMUL.FTZ R34, R34, R164 ;  /* 0x000000a422227220 */ /* 0x000fe20000410000 */
[----:B0-----:R-:W-:Y:S01]  /*e780*/  FFMA.FTZ R163, R202, R15, R152 ;  /* 0x0000000fcaa37223 */ /* 0x001fe20000010098 */
[----:B------:R-:W-:Y:S01]  /*e790*/  F2FP.F16.F32.PACK_AB R152, R153, R152 ;  /* 0x000000989998723e */ /* 0x000fe200000000ff */
[-C--:B------:R-:W-:Y:S01]  /*e7a0*/  FMUL.FTZ R35, R35, R164.reuse ;  /* 0x000000a423237220 */ /* 0x080fe20000410000 */
[----:B------:R-:W-:Y:S01]  /*e7b0*/  FMUL.FTZ R38, R38, R164 ;  /* 0x000000a426267220 */ /* 0x000fe20000410000 */
[----:B------:R-:W0:Y:S01]  /*e7c0*/  MUFU.EX2 R165, R165 ;  /* 0x000000a500a57308 */ /* 0x000e220000000800 */
[C---:B---3--:R-:W-:Y:S01]  /*e7d0*/  FADD.FTZ R197, R206.reuse, R197 ;  /* 0x000000c5cec57221 */ /* 0x048fe20000010000 */
[----:B------:R-:W-:Y:S01]  /*e7e0*/  FADD.FTZ R163, R153, R163 ;  /* 0x000000a399a37221 */ /* 0x000fe20000010000 */
[----:B------:R-:W-:Y:S01]  /*e7f0*/  F2FP.F16.F32.PACK_AB R153, R206, R154 ;  /* 0x0000009ace99723e */ /* 0x000fe200000000ff */
[-C--:B------:R-:W-:Y:S01]  /*e800*/  FMUL.FTZ R39, R39, R164.reuse ;  /* 0x000000a427277220 */ /* 0x080fe20000410000 */
[-C--:B------:R-:W-:Y:S01]  /*e810*/  FMUL.FTZ R42, R42, R164.reuse ;  /* 0x000000a42a2a7220 */ /* 0x080fe20000410000 */
[-C--:B------:R-:W-:Y:S01]  /*e820*/  FMUL.FTZ R43, R43, R164.reuse ;  /* 0x000000a42b2b7220 */ /* 0x080fe20000410000 */
[-C--:B------:R-:W-:Y:S01]  /*e830*/  FMUL.FTZ R46, R46, R164.reuse ;  /* 0x000000a42e2e7220 */ /* 0x080fe20000410000 */
[----:B------:R-:W1:Y:S01]  /*e840*/  MUFU.EX2 R158, R158 ;  /* 0x0000009e009e7308 */ /* 0x000e620000000800 */
        /* <DEDUP_REMOVED lines=8> */
[C---:B0-----:R-:W-:Y:S01]  /*e8d0*/  FADD.FTZ R197, R165.reuse, R197 ;  /* 0x000000c5a5c57221 */ /* 0x041fe20000010000 */
[----:B------:R-:W-:Y:S01]  /*e8e0*/  F2FP.F16.F32.PACK_AB R155, R165, R155 ;  /* 0x0000009ba59b723e */ /* 0x000fe200000000ff */
[-C--:B------:R-:W-:Y:S01]  /*e8f0*/  FMUL.FTZ R59, R59, R164.reuse ;  /* 0x000000a43b3b7220 */ /* 0x080fe20000410000 */
[-C--:B------:R-:W-:Y:S01]  /*e900*/  FMUL.FTZ R62, R62, R164.reuse ;  /* 0x000000a43e3e7220 */ /* 0x080fe20000410000 */
[-C--:B------:R-:W-:Y:S01]  /*e910*/  FMUL.FTZ R63, R63, R164.reuse ;  /* 0x000000a43f3f7220 */ /* 0x080fe20000410000 */
[-C--:B------:R-:W-:Y:S01]  /*e920*/  FMUL.FTZ R66, R66, R164.reuse ;  /* 0x000000a442427220 */ /* 0x080fe20000410000 */
[-C--:B------:R-:W-:Y:S01]  /*e930*/  FMUL.FTZ R67, R67, R164.reuse ;  /* 0x000000a443437220 */ /* 0x080fe20000410000 */
[----:B------:R-:W-:Y:S01]  /*e940*/  MUFU.EX2 R156, R156 ;  /* 0x0000009c009c7308 */ /* 0x000fe20000000800 */
[----:B-1----:R-:W-:Y:S01]  /*e950*/  FADD.FTZ R179, R158, R197 ;  /* 0x000000c59eb37221 */ /* 0x002fe20000010000 */
[-C--:B------:R-:W-:Y:S01]  /*e960*/  FMUL.FTZ R70, R70, R164.reuse ;  /* 0x000000a446467220 */ /* 0x080fe20000410000 */
[-C--:B------:R-:W-:Y:S01]  /*e970*/  FMUL.FTZ R71, R71, R164.reuse ;  /* 0x000000a447477220 */ /* 0x080fe20000410000 */
[-C--:B------:R-:W-:Y:S01]  /*e980*/  FMUL.FTZ R74, R74, R164.reuse ;  /* 0x000000a44a4a7220 */ /* 0x080fe20000410000 */
[-C--:B------:R-:W-:Y:S01]  /*e990*/  FMUL.FTZ R75, R75, R164.reuse ;  /* 0x000000a44b4b7220 */ /* 0x080fe20000410000 */
[-C--:B------:R-:W-:Y:S01]  /*e9a0*/  FMUL.FTZ R78, R78, R164.reuse ;  /* 0x000000a44e4e7220 */ /* 0x080fe20000410000 */
[----:B------:R-:W-:Y:S01]  /*e9b0*/  FMUL.FTZ R79, R79, R164 ;  /* 0x000000a44f4f7220 */ /* 0x000fe20000410000 */
[----:B------:R-:W-:Y:S01]  /*e9c0*/  MUFU.EX2 R161, R161 ;  /* 0x000000a100a17308 */ /* 0x000fe20000000800 */
[----:B--2---:R-:W-:Y:S01]  /*e9d0*/  F2FP.F16.F32.PACK_AB R154, R157, R204 ;  /* 0x000000cc9d9a723e */ /* 0x004fe200000000ff */
[----:B------:R-:W-:Y:S01]  /*e9e0*/  BAR.SYNC.DEFER_BLOCKING 0xf, 0x100 ;  /* 0x03c4000000007b1d */ /* 0x000fe20000010000 */
[-C--:B------:R-:W-:Y:S01]  /*e9f0*/  FMUL.FTZ R82, R82, R164.reuse ;  /* 0x000000a452527220 */ /* 0x080fe20000410000 */
[-C--:B------:R-:W-:Y:S01]  /*ea00*/  FMUL.FTZ R83, R83, R164.reuse ;  /* 0x000000a453537220 */ /* 0x080fe20000410000 */
[-C--:B------:R-:W-:Y:S01]  /*ea10*/  FMUL.FTZ R86, R86, R164.reuse ;  /* 0x000000a456567220 */ /* 0x080fe20000410000 */
[-C--:B------:R-:W-:Y:S01]  /*ea20*/  FMUL.FTZ R87, R87, R164.reuse ;  /* 0x000000a457577220 */ /* 0x080fe20000410000 */
[-C--:B------:R-:W-:Y:S01]  /*ea30*/  FMUL.FTZ R90, R90, R164.reuse ;  /* 0x000000a45a5a7220 */ /* 0x080fe20000410000 */
[----:B------:R-:W0:Y:S01]  /*ea40*/  MUFU.EX2 R159, R159 ;  /* 0x0000009f009f7308 */ /* 0x000e220000000800 */
        /* <DEDUP_REMOVED lines=16> */
[----:B0-----:R-:W-:Y:S01]  /*eb50*/  FADD.FTZ R179, R159, R179 ;  /* 0x000000b39fb37221 */ /* 0x001fe20000010000 */
        /* <DEDUP_REMOVED lines=18> */
[----:B------:R-:W-:Y:S01]  /*ec80*/  FMUL.FTZ R151, R151, R164 ;  /* 0x000000a497977220 */ /* 0x000fe20000410000 */
[-C--:B------:R-:W-:Y:S01]  /*ec90*/  FMUL.FTZ R41, R41, R202.reuse ;  /* 0x000000ca29297220 */ /* 0x080fe20000410000 */
        /* <DEDUP_REMOVED lines=11> */
[----:B--2---:R-:W-:Y:S01]  /*ed50*/  FADD.FTZ R162, R204, R163 ;  /* 0x000000a3cca27221 */ /* 0x004fe20000010000 */
[-C--:B------:R-:W-:Y:S01]  /*ed60*/  FMUL.FTZ R61, R61, R202.reuse ;  /* 0x000000ca3d3d7220 */ /* 0x080fe20000410000 */
[-C--:B------:R-:W-:Y:S01]  /*ed70*/  FMUL.FTZ R64, R64, R202.reuse ;  /* 0x000000ca40407220 */ /* 0x080fe20000410000 */
[----:B------:R-:W-:Y:S01]  /*ed80*/  FMUL.FTZ R65, R65, R202 ;  /* 0x000000ca41417220 */ /* 0x000fe20000410000 */
[----:B------:R-:W-:Y:S01]  /*ed90*/  FADD.FTZ R162, R157, R162 ;  /* 0x000000a29da27221 */ /* 0x000fe20000010000 */
[----:B------:R-:W-:Y:S01]  /*eda0*/  F2FP.F16.F32.PACK_AB R157, R159, R158 ;  /* 0x0000009e9f9d723e */ /* 0x000fe200000000ff */
[----:B------:R-:W-:Y:S01]  /*edb0*/  FMUL.FTZ R68, R68, R202 ;  /* 0x000000ca44447220 */ /* 0x000fe20000410000 */
[----:B------:R-:W-:Y:S01]  /*edc0*/  MUFU.EX2 R169, R169 ;  /* 0x000000a900a97308 */ /* 0x000fe20000000800 */
[----:B------:R-:W-:Y:S01]  /*edd0*/  FADD.FTZ R162, R156, R162 ;  /* 0x000000a29ca27221 */ /* 0x000fe20000010000 */
[----:B------:R-:W-:Y:S01]  /*ede0*/  F2FP.F16.F32.PACK_AB R156, R161, R156 ;  /* 0x0000009ca19c723e */ /* 0x000fe200000000ff */
[----:B------:R-:W-:Y:S01]  /*edf0*/  FMUL.FTZ R69, R69, R202 ;  /* 0x000000ca45457220 */ /* 0x000fe20000410000 */
[----:B-1----:R-:W-:Y:S01]  /*ee00*/  F2FP.F16.F32.PACK_AB R158, R198, R160 ;  /* 0x000000a0c69e723e */ /* 0x002fe200000000ff */
[----:B------:R-:W-:Y:S01]  /*ee10*/  FADD.FTZ R162, R161, R162 ;  /* 0x000000a2a1a27221 */ /* 0x000fe20000010000 */
[----:B0-----:R-:W-:Y:S01]  /*ee20*/  F2FP.F16.F32.PACK_AB R159, R203, R200 ;  /* 0x000000c8cb9f723e */ /* 0x001fe200000000ff */
        /* <DEDUP_REMOVED lines=46> */
[----:B------:R-:W-:Y:S01]  /*f110*/  FMUL.FTZ R149, R149, R202 ;  /* 0x000000ca95957220 */ /* 0x000fe20000410000 */
[----:B------:R0:W-:Y:S01]  /*f120*/  STSM.16.M88.4 [R194+0x36400], R152 ;  /* 0x03640098c2007844 */ /* 0x0001e20000000200 */
[----:B------:R-:W-:Y:S01]  /*f130*/  FADD.FTZ R179, R200, R179 ;  /* 0x000000b3c8b37221 */ /* 0x000fe20000010000 */
[----:B------:R-:W-:Y:S01]  /*f140*/  MUFU.EX2 R176, R176 ;  /* 0x000000b000b07308 */ /* 0x000fe20000000800 */
[----:B------:R-:W-:Y:S01]  /*f150*/  @!P1 VIADD R196, R196, 0x38860 ;  /* 0x00038860c4c49836 */ /* 0x000fe20000000000 */
[----:B------:R2:W-:Y:S01]  /*f160*/  STSM.16.M88.4 [R208], R156 ;  /* 0x0000009cd0007844 */ /* 0x0005e20000000200 */
[----:B------:R-:W-:Y:S01]  /*f170*/  FADD.FTZ R179, R203, R179 ;  /* 0x000000b3cbb37221 */ /* 0x000fe20000010000 */
[----:B------:R-:W-:-:S02]  /*f180*/  IMAD.MOV.U32 R199, RZ, RZ, R18 ;  /* 0x000000ffffc77224 */ /* 0x000fc400078e0012 */
[----:B------:R-:W-:Y:S01]  /*f190*/  @!P1 PRMT R196, RZ, 0x654, R196 ;  /* 0x00000654ffc49816 */ /* 0x000fe200000000c4 */
[----:B------:R-:W-:Y:S01]  /*f1a0*/  FADD.FTZ R179, R170, R179 ;  /* 0x000000b3aab37221 */ /* 0x000fe20000010000 */
[----:B------:R-:W3:Y:S01]  /*f1b0*/  MUFU.EX2 R177, R177 ;  /* 0x000000b100b17308 */ /* 0x000ee20000000800 */
[----:B-1----:R-:W-:Y:S01]  /*f1c0*/  F2FP.F16.F32.PACK_AB R163, R175, R174 ;  /* 0x000000aeafa3723e */ /* 0x002fe200000000ff */
[----:B------:R-:W-:Y:S02]  /*f1d0*/  IMAD.MOV.U32 R200, RZ, RZ, R21 ;  /* 0x000000ffffc87224 */ /* 0x000fe400078e0015 */
[----:B------:R-:W-:-:S04]  /*f1e0*/  FADD.FTZ R179, R171, R179 ;  /* 0x000000b3abb37221 */ /* 0x000fc80000010000 */
[----:B------:R-:W-:Y:S01]  /*f1f0*/  FADD.FTZ R179, R174, R179 ;  /* 0x000000b3aeb37221 */ /* 0x000fe20000010000 */
[----:B------:R-:W-:Y:S03]  /*f200*/  MUFU.EX2 R180, R180 ;  /* 0x000000b400b47308 */ /* 0x000fe60000000800 */
[----:B------:R-:W-:-:S04]  /*f210*/  FADD.FTZ R179, R175, R179 ;  /* 0x000000b3afb37221 */ /* 0x000fc80000010000 */
[----:B------:R-:W-:Y:S01]  /*f220*/  FADD.FTZ R179, R15, R179 ;  /* 0x000000b30fb37221 */ /* 0x000fe20000010000 */
[----:B------:R-:W1:Y:S01]  /*f230*/  MUFU.EX2 R181, R181 ;  /* 0x000000b500b57308 */ /* 0x000e620000000800 */
[----:B---3--:R-:W-:-:S07]  /*f240*/  F2FP.F16.F32.PACK_AB R164, R177, R176 ;  /* 0x000000b0b1a4723e */ /* 0x008fce00000000ff */
[----:B------:R-:W3:Y:S08]  /*f250*/  MUFU.EX2 R178, R178 ;  /* 0x000000b200b27308 */ /* 0x000ef00000000800 */
[----:B------:R-:W4:Y:S01]  /*f260*/  MUFU.EX2 R182, R182 ;  /* 0x000000b600b67308 */ /* 0x000f220000000800 */
[----:B-1----:R-:W-:-:S07]  /*f270*/  F2FP.F16.F32.PACK_AB R166, R181, R180 ;  /* 0x000000b4b5a6723e */ /* 0x002fce00000000ff */
[----:B------:R1:W5:Y:S01]  /*f280*/  MUFU.EX2 R197, R183 ;  /* 0x000000b700c57308 */ /* 0x0003620000000800 */
[C---:B---3--:R-:W-:Y:S01]  /*f290*/  F2FP.F16.F32.PACK_AB R165, R178.reuse, R15 ;  /* 0x0000000fb2a5723e */ /* 0x048fe200000000ff */
[----:B------:R-:W-:Y:S01]  /*f2a0*/  FADD.FTZ R179, R178, R179 ;  /* 0x000000b3b2b37221 */ /* 0x000fe20000010000 */
[----:B-1----:R-:W-:Y:S01]  /*f2b0*/  FADD.FTZ R183, R160, R162 ;  /* 0x000000a2a0b77221 */ /* 0x002fe20000010000 */
[----:B------:R-:W-:Y:S02]  /*f2c0*/  F2FP.F16.F32.PACK_AB R160, R169, R168 ;  /* 0x000000a8a9a0723e */ /* 0x000fe400000000ff */
[----:B----4-:R-:W-:Y:S01]  /*f2d0*/  FADD.FTZ R179, R182, R179 ;  /* 0x000000b3b6b37221 */ /* 0x010fe20000010000 */
[----:B------:R-:W-:Y:S01]  /*f2e0*/  F2FP.F16.F32.PACK_AB R162, R173, R172 ;  /* 0x000000acada2723e */ /* 0x000fe200000000ff */
[----:B------:R-:W-:Y:S01]  /*f2f0*/  FADD.FTZ R183, R198, R183 ;  /* 0x000000b7c6b77221 */ /* 0x000fe20000010000 */
[----:B------:R-:W-:Y:S01]  /*f300*/  IMAD.MOV.U32 R198, RZ, RZ, R12 ;  /* 0x000000ffffc67224 */ /* 0x000fe200078e000c */
[----:B-----5:R-:W-:-:S02]  /*f310*/  F2FP.F16.F32.PACK_AB R167, R197, R182 ;  /* 0x000000b6c5a7723e */ /* 0x020fc400000000ff */
[----:B------:R2:W-:Y:S01]  /*f320*/  STSM.16.M88.4 [R195], R160 ;  /* 0x000000a0c3007844 */ /* 0x0005e20000000200 */
[----:B------:R-:W-:Y:S01]  /*f330*/  FADD.FTZ R183, R168, R183 ;  /* 0x000000b7a8b77221 */ /* 0x000fe20000010000 */
[----:B------:R-:W-:Y:S02]  /*f340*/  FADD.FTZ R197, R197, R179 ;  /* 0x000000b3c5c57221 */ /* 0x000fe40000010000 */
[----:B------:R2:W-:Y:S01]  /*f350*/  STSM.16.M88.4 [R201], R164 ;  /* 0x000000a4c9007844 */ /* 0x0005e20000000200 */
[----:B------:R-:W-:Y:S01]  /*f360*/  WARPGROUP.ARRIVE ;  /* 0x00000000000079c5 */ /* 0x000fe20000000000 */
[----:B------:R-:W-:-:S04]  /*f370*/  FADD.FTZ R183, R169, R183 ;  /* 0x000000b7a9b77221 */ /* 0x000fc80000010000 */
[----:B------:R-:W-:Y:S01]  /*f380*/  FADD.FTZ R183, R172, R183 ;  /* 0x000000b7acb77221 */ /* 0x000fe20000010000 */
[----:B------:R-:W-:Y:S03]  /*f390*/  HGMMA.64x256x16.F32 R24, R152, gdesc[UR4].tnspB, R24, gsb0 ;  /* 0x43e0000498187df0 */ /* 0x000fe60008000818 */
[----:B------:R-:W-:-:S04]  /*f3a0*/  FADD.FTZ R183, R173, R183 ;  /* 0x000000b7adb77221 */ /* 0x000fc80000010000 */
[----:B------:R-:W-:-:S04]  /*f3b0*/  FADD.FTZ R183, R176, R183 ;  /* 0x000000b7b0b77221 */ /* 0x000fc80000010000 */
[----:B------:R-:W-:-:S04]  /*f3c0*/  FADD.FTZ R183, R177, R183 ;  /* 0x000000b7b1b77221 */ /* 0x000fc80000010000 */
[----:B------:R-:W-:-:S04]  /*f3d0*/  FADD.FTZ R183, R180, R183 ;  /* 0x000000b7b4b77221 */ /* 0x000fc80000010000 */
[----:B------:R-:W-:Y:S01]  /*f3e0*/  FADD.FTZ R15, R181, R183 ;  /* 0x000000b7b50f7221 */ /* 0x000fe20000010000 */
[----:B------:R-:W-:Y:S02]  /*f3f0*/  WARPGROUP.DEPBAR.LE gsb0, 0x0 ;  /* 0x00008000000079c5 */ /* 0x000fe40000010000 */
[----:B0-----:R-:W-:Y:S01]  /*f400*/  VIADD R152, R20, 0x80 ;  /* 0x0000008014987836 */ /* 0x001fe20000000000 */
[----:B------:R-:W-:Y:S01]  /*f410*/  WARPGROUP.ARRIVE ;  /* 0x00000000000079c5 */ /* 0x000fe20000000000 */
[----:B------:R-:W-:-:S03]  /*f420*/  IMAD.MOV.U32 R153, RZ, RZ, 0x40000040 ;  /* 0x40000040ff997424 */ /* 0x000fc600078e00ff */
[----:B------:R-:W-:Y:S01]  /*f430*/  R2UR UR6, R152 ;  /* 0x00000000980672ca */ /* 0x000fe200000e0000 */
[----:B------:R-:W-:Y:S01]  /*f440*/  VIADD R152, R20, 0x100 ;  /* 0x0000010014987836 */ /* 0x000fe20000000000 */
[----:B------:R-:W-:Y:S01]  /*f450*/  R2UR UR7, R153 ;  /* 0x00000000990772ca */ /* 0x000fe200000e0000 */
[----:B------:R-:W-:-:S12]  /*f460*/  IMAD.MOV.U32 R153, RZ, RZ, 0x40000040 ;  /* 0x40000040ff997424 */ /* 0x000fd800078e00ff */
[----:B------:R-:W-:Y:S01]  /*f470*/  HGMMA.64x256x16.F32 R24, R156, gdesc[UR4].tnspB, R24, gsb0 ;  /* 0x43e000049c187df0 */ /* 0x000fe20008000818 */
[----:B------:R-:W-:Y:S01]  /*f480*/  R2UR UR6, R152 ;  /* 0x00000000980672ca */ /* 0x000fe200000e0000 */
[----:B------:R-:W-:Y:S01]  /*f490*/  VIADD R152, R20, 0x180 ;  /* 0x0000018014987836 */ /* 0x000fe20000000000 */
[----:B------:R-:W-:Y:S01]  /*f4a0*/  R2UR UR7, R153 ;  /* 0x00000000990772ca */ /* 0x000fe200000e0000 */
[----:B------:R-:W-:Y:S01]  /*f4b0*/  IMAD.MOV.U32 R153, RZ, RZ, 0x40000040 ;  /* 0x40000040ff997424 */ /* 0x000fe200078e00ff */
[----:B------:R-:W-:Y:S02]  /*f4c0*/  WARPGROUP.DEPBAR.LE gsb0, 0x0 ;  /* 0x00008000000079c5 */ /* 0x000fe40000010000 */
[----:B------:R-:W-:-:S15]  /*f4d0*/  WARPGROUP.ARRIVE ;  /* 0x00000000000079c5 */ /* 0x000fde0000000000 */
[----:B------:R-:W-:-:S06]  /*f4e0*/  NOP ;  /* 0x0000000000007918 */ /* 0x000fcc0000000000 */
[----:B------:R-:W-:Y:S01]  /*f4f0*/  HGMMA.64x256x16.F32 R24, R160, gdesc[UR4].tnspB, R24, gsb0 ;  /* 0x43e00004a0187df0 */ /* 0x000fe20008000818 */
[----:B------:R-:W-:Y:S02]  /*f500*/  R2UR UR6, R152 ;  /* 0x00000000980672ca */ /* 0x000fe400000e0000 */
[----:B------:R-:W-:Y:S01]  /*f510*/  R2UR UR7, R153 ;  /* 0x00000000990772ca */ /* 0x000fe200000e0000 */
        /* <DEDUP_REMOVED lines=15> */
.L_x_4412:
[----:B------:R-:W-:Y:S05]  /*f610*/  BSYNC B0 ;  /* 0x0000000000007941 */ /* 0x000fea0003800000 */
.L_x_4411:
[----:B------:R-:W0:Y:S01]  /*f620*/  SHFL.BFLY PT, R0, R15, 0x2, 0x1f ;  /* 0x0c401f000f007f89 */ /* 0x000e2200000e0000 */
[----:B------:R-:W-:Y:S02]  /*f630*/  IMAD.MOV.U32 R4, RZ, RZ, RZ ;  /* 0x000000ffff047224 */ /* 0x000fe400078e00ff */
[----:B------:R-:W-:Y:S01]  /*f640*/  IMAD.MOV.U32 R14, RZ, RZ, -0x800000 ;  /* 0xff800000ff0e7424 */ /* 0x000fe200078e00ff */
[----:B------:R-:W-:Y:S06]  /*f650*/  BAR.ARV 0x8, 0x100 ;  /* 0x0204000000007b1d */ /* 0x000fec0000002000 */
[----:B------:R-:W-:-:S02]  /*f660*/  VIADD R220, R220, 0x1 ;  /* 0x00000001dcdc7836 */ /* 0x000fc40000000000 */
[----:B------:R-:W-:Y:S01]  /*f670*/  BAR.SYNC.DEFER_BLOCKING 0xf, 0x100 ;  /* 0x03c4000000007b1d */ /* 0x000fe20000010000 */
[----:B0-----:R-:W-:-:S05]  /*f680*/  FADD.FTZ R0, R0, R15 ;  /* 0x0000000f00007221 */ /* 0x001fca0000010000 */
[----:B------:R-:W0:Y:S02]  /*f690*/  SHFL.BFLY PT, R3, R0, 0x1, 0x1f ;  /* 0x0c201f0000037f89 */ /* 0x000e2400000e0000 */
[----:B0-----:R-:W-:-:S05]  /*f6a0*/  FADD.FTZ R3, R0, R3 ;  /* 0x0000000300037221 */ /* 0x001fca0000010000 */
[----:B------:R-:W-:-:S13]  /*f6b0*/  FSETP.NE.FTZ.AND P0, PT, R3, RZ, PT ;  /* 0x000000ff0300720b */ /* 0x000fda0003f15000 */
[----:B------:R-:W0:Y:S08]  /*f6c0*/  @P0 MUFU.LG2 R0, R3 ;  /* 0x0000000300000308 */ /* 0x000e300000000c00 */
[----:B------:R3:W4:Y:S01]  /*f6d0*/  @P0 MUFU.RCP R4, R3 ;  /* 0x0000000300040308 */ /* 0x0007220000001000 */
[----:B0-----:R-:W-:Y:S01]  /*f6e0*/  @P0 FMUL.FTZ R0, R0, 0.69314718246459960938 ;  /* 0x3f31721800000820 */ /* 0x001fe20000410000 */
[----:B---3--:R-:W-:-:S04]  /*f6f0*/  @P0 FMUL.FTZ R3, R11, 0.69314718246459960938 ;  /* 0x3f3172180b030820 */ /* 0x008fc80000410000 */
[----:B------:R-:W-:Y:S02]  /*f700*/  @P0 FFMA.FTZ R14, R3, R12, R0 ;  /* 0x0000000c030e0223 */ /* 0x000fe40000010000 */
[----:B------:R-:W0:Y:S01]  /*f710*/  SHFL.BFLY PT, R0, R197, 0x2, 0x1f ;  /* 0x0c401f00c5007f89 */ /* 0x000e2200000e0000 */
[-C--:B----4-:R-:W-:Y:S01]  /*f720*/  FMUL.FTZ R24, R24, R4.reuse ;  /* 0x0000000418187220 */ /* 0x090fe20000410000 */
        /* <DEDUP_REMOVED lines=22> */
[----:B0-----:R-:W-:Y:S01]  /*f890*/  FADD.FTZ R0, R0, R197 ;  /* 0x000000c500007221 */ /* 0x001fe20000010000 */
        /* <DEDUP_REMOVED lines=44> */
[----:B------:R-:W-:-:S02]  /*fb60*/  FMUL.FTZ R149, R149, R4 ;  /* 0x0000000495957220 */ /* 0x000fc40000410000 */
[----:B------:R-:W0:Y:S01]  /*fb70*/  @P0 MUFU.RCP R0, R3 ;  /* 0x0000000300000308 */ /* 0x000e220000001000 */
[----:B------:R-:W-:-:S07]  /*fb80*/  @P0 FMUL.FTZ R11, R11, 0.69314718246459960938 ;  /* 0x3f3172180b0b0820 */ /* 0x000fce0000410000 */
[----:B------:R-:W3:Y:S01]  /*fb90*/  @P0 MUFU.LG2 R3, R3 ;  /* 0x0000000300030308 */ /* 0x000ee20000000c00 */
[-C--:B0-----:R-:W-:Y:S01]  /*fba0*/  FMUL.FTZ R26, R26, R0.reuse ;  /* 0x000000001a1a7220 */ /* 0x081fe20000410000 */
[-C--:B------:R-:W-:Y:S01]  /*fbb0*/  FMUL.FTZ R27, R27, R0.reuse ;  /* 0x000000001b1b7220 */ /* 0x080fe20000410000 */
[-C--:B------:R-:W-:Y:S01]  /*fbc0*/  FMUL.FTZ R30, R30, R0.reuse ;  /* 0x000000001e1e7220 */ /* 0x080fe20000410000 */
[-C--:B------:R-:W-:Y:S01]  /*fbd0*/  FMUL.FTZ R31, R31, R0.reuse ;  /* 0x000000001f1f7220 */ /* 0x080fe20000410000 */
[-C--:B------:R-:W-:Y:S01]  /*fbe0*/  FMUL.FTZ R34, R34, R0.reuse ;  /* 0x0000000022227220 */ /* 0x080fe20000410000 */
[-C--:B------:R-:W-:Y:S01]  /*fbf0*/  FMUL.FTZ R35, R35, R0.reuse ;  /* 0x0000000023237220 */ /* 0x080fe20000410000 */
[-C--:B------:R-:W-:Y:S01]  /*fc00*/  FMUL.FTZ R38, R38, R0.reuse ;  /* 0x0000000026267220 */ /* 0x080fe20000410000 */
[----:B------:R-:W-:Y:S01]  /*fc10*/  FMUL.FTZ R39, R39, R0 ;  /* 0x0000000027277220 */ /* 0x000fe20000410000 */
[----:B---3--:R-:W-:Y:S01]  /*fc20*/  @P0 FMUL.FTZ R5, R3, 0.69314718246459960938 ;  /* 0x3f31721803050820 */ /* 0x008fe20000410000 */
[----:B------:R-:W-:-:S02]  /*fc30*/  IMAD.MOV.U32 R3, RZ, RZ, -0x800000 ;  /* 0xff800000ff037424 */ /* 0x000fc400078e00ff */
        /* <DEDUP_REMOVED lines=69> */
.L_x_4364:
[----:B------:R-:W-:Y:S05]  /*10090*/  BSYNC B7 ;  /* 0x0000000000077941 */ /* 0x000fea0003800000 */
.L_x_4360:
[----:B------:R-:W3:Y:S08]  /*100a0*/  S2UR UR5, SR_CgaCtaId ;  /* 0x00000000000579c3 */ /* 0x000ef00000008800 */
[----:B------:R-:W-:Y:S06]  /*100b0*/  BAR.SYNC.DEFER_BLOCKING 0x5, 0x180 ;  /* 0x0146000000007b1d */ /* 0x000fec0000010000 */
[----:B------:R-:W-:Y:S01]  /*100c0*/  UMOV UR4, 0x400 ;  /* 0x0000040000047882 */ /* 0x000fe20000000000 */
[----:B------:R-:W-:Y:S01]  /*100d0*/  BSSY B0, `(.L_x_4424) ;  /* 0x0000499000007945 */ /* 0x000fe20003800000 */
[----:B---3--:R-:W-:-:S06]  /*100e0*/  ULEA UR4, UR5, UR4, 0x18 ;  /* 0x0000000405047291 */ /* 0x008fcc000f8ec03f */
[----:B------:R-:W-:-:S05]  /*100f0*/  IMAD.U32 R2, RZ, RZ, UR4 ;  /* 0x00000004ff027e24 */ /* 0x000fca000f8e00ff */
[----:B-----5:R3:W4:Y:S01]  /*10100*/  LDS.128 R152, [R2+0x388d0] ;  /* 0x0388d00002987984 */ /* 0x0207220000000c00 */
[----:B------:R-:W-:Y:S06]  /*10110*/  BAR.ARV 0x4, 0x180 ;  /* 0x0106000000007b1d */ /* 0x000fec0000002000 */
[----:B------:R-:W-:Y:S05]  /*10120*/  @P0 BRA `(.L_x_4425) ;  /* 0x0000003800880947 */ /* 0x000fea0003800000 */
[----:B-1----:R-:W2:Y:S01]  /*10130*/  LDL R4, [R1+0x80] ;  /* 0x0000800001047983 */ /* 0x002ea20000100800 */
[----:B0-----:R-:W-:Y:S01]  /*10140*/  F2FP.F16.F32.PACK_AB R6, R29, R28 ;  /* 0x0000001c1d06723e */ /* 0x001fe200000000ff */
        /* <DEDUP_REMOVED lines=189> */
[----:B0-----:R-:W-:Y:S01]  /*10d20*/  @P0 IADD3 R8, P2, R213, UR4, RZ ;  /* 0x00000004d5080c10 */ /* 0x001fe2000ff5e0ff */
        /* <DEDUP_REMOVED lines=10> */
.L_x_4426:
        /* <DEDUP_REMOVED lines=8> */
[----:B------:R-:W2:Y:S01]  /*10e50*/  LDL.LU R11, [R1+0x3c] ;  /* 0x00003c00010b7983 */ /* 0x000ea20000300800 */
[----:B------:R-:W-:Y:S01]  /*10e60*/  IMAD.MOV.U32 R10, RZ, RZ, 0xab8 ;  /* 0x00000ab8ff0a7424 */ /* 0x000fe200078e00ff */
[----:B------:R-:W-:Y:S01]  /*10e70*/  ISETP.GT.AND P1, PT, R211, 0x1, PT ;  /* 0x00000001d300780c */ /* 0x000fe20003f24270 */
[----:B------:R-:W1:Y:S01]  /*10e80*/  LDC R156, c[0x0][0xce8] ;  /* 0x00033a00ff9c7b82 */ /* 0x000e620000000800 */
[----:B------:R-:W5:Y:S01]  /*10e90*/  LDL R21, [R1+0x78] ;  /* 0x0000780001157983 */ /* 0x000f620000100800 */
[----:B------:R-:W-:Y:S02]  /*10ea0*/  ISETP.NE.U32.AND P0, PT, RZ, UR6, PT ;  /* 0x00000006ff007c0c */ /* 0x000fe4000bf05070 */
[----:B------:R-:W-:Y:S01]  /*10eb0*/  SEL R10, R10, 0xa78, P1 ;  /* 0x00000a780a0a7807 */ /* 0x000fe20000800000 */
[----:B------:R-:W3:Y:S01]  /*10ec0*/  LDL R158, [R1+0x7c] ;  /* 0x00007c00019e7983 */ /* 0x000ee20000100800 */
[----:B------:R-:W-:Y:S02]  /*10ed0*/  ISETP.NE.AND.EX P0, PT, RZ, UR7, PT, P0 ;  /* 0x00000007ff007c0c */ /* 0x000fe4000bf05300 */
[----:B0-----:R-:W0:Y:S01]  /*10ee0*/  LDC.64 R8, c[0x0][R10+0x220] ;  /* 0x000088000a087b82 */ /* 0x001e220000000a00 */
[----:B------:R-:W3:Y:S01]  /*10ef0*/  LDL R157, [R1+0x44] ;  /* 0x00004400019d7983 */ /* 0x000ee20000100800 */
[----:B------:R-:W-:-:S06]  /*10f00*/  SEL R15, R210, RZ, !P0 ;  /* 0x000000ffd20f7207 */ /* 0x000fcc0004000000 */
[----:B------:R-:W1:Y:S01]  /*10f10*/  LDC.64 R6, c[0x0][R10+0x218] ;  /* 0x000086000a067b82 */ /* 0x000e620000000a00 */
[----:B0-----:R-:W-:Y:S01]  /*10f20*/  IMAD R9, R9, R15, RZ ;  /* 0x0000000f09097224 */ /* 0x001fe200078e02ff */
[----:B----4-:R-:W-:Y:S02]  /*10f30*/  SEL R152, R221, RZ, P1 ;  /* 0x000000ffdd987207 */ /* 0x010fe40000800000 */
[----:B--2---:R-:W-:Y:S02]  /*10f40*/  SEL R11, R11, RZ, !P0 ;  /* 0x000000ff0b0b7207 */ /* 0x004fe40004000000 */
[----:B-1----:R-:W-:-:S03]  /*10f50*/  ISETP.NE.AND P0, PT, R156, 0x1, PT ;  /* 0x000000019c00780c */ /* 0x002fc60003f05270 */
        /* <DEDUP_REMOVED lines=47> */
.L_x_4427:
[----:B------:R-:W-:Y:S02]  /*11250*/  ISETP.GT.AND P1, PT, R211, 0x1, PT ;  /* 0x00000001d300780c */ /* 0x000fe40003f24270 */
[----:B------:R-:W-:-:S04]  /*11260*/  ISETP.NE.U32.AND P0, PT, RZ, UR6, PT ;  /* 0x00000006ff007c0c */ /* 0x000fc8000bf05070 */
[----:B------:R-:W-:-:S04]  /*11270*/  ISETP.NE.AND.EX P0, PT, RZ, UR7, PT, P0 ;  /* 0x00000007ff007c0c */ /* 0x000fc8000bf05300 */
[----:B------:R-:W-:-:S03]  /*11280*/  SEL R210, R210, RZ, !P0 ;  /* 0x000000ffd2d27207 */ /* 0x000fc60004000000 */
[----:B------:R-:W-:Y:S06]  /*11290*/  @P1 BRA `(.L_x_4428) ;  /* 0x0000001000381947 */ /* 0x000fec0003800000 */
[----:B------:R-:W2:Y:S01]  /*112a0*/  S2R R20, SR_TID.X ;  /* 0x0000000000147919 */ /* 0x000ea20000002100 */
[----:B------:R-:W3:Y:S01]  /*112b0*/  LDC R83, c[0x0][0xce8] ;  /* 0x00033a00ff537b82 */ /* 0x000ee20000000800 */
[----:B------:R-:W-:Y:S01]  /*112c0*/  ULDC.64 UR4, c[0x0][0xba0] ;  /* 0x0002e80000047ab9 */ /* 0x000fe20000000a00 */
[----:B--2---:R-:W-:-:S05]  /*112d0*/  VIADD R20, R20, 0xffffff80 ;  /* 0xffffff8014147836 */ /* 0x004fca0000000000 */
[----:B------:R-:W-:-:S04]  /*112e0*/  SHF.R.S32.HI R21, RZ, 0x1f, R20 ;  /* 0x0000001fff157819 */ /* 0x000fc80000011414 */
[----:B------:R-:W-:-:S04]  /*112f0*/  LEA.HI R21, R21, R20, RZ, 0x3 ;  /* 0x0000001415157211 */ /* 0x000fc800078f18ff */
[----:B-1----:R-:W-:-:S05]  /*11300*/  SHF.R.S32.HI R3, RZ, 0x3, R21 ;  /* 0x00000003ff037819 */ /* 0x002fca0000011415 */
[----:B0-----:R-:W-:-:S04]  /*11310*/  IMAD R7, R3, 0x40, R187 ;  /* 0x0000004003077824 */ /* 0x001fc800078e02bb */
        /* <DEDUP_REMOVED lines=44> */
[----:B---3--:R-:W-:Y:S01]  /*115e0*/  IMAD R86, R4, R83, RZ ;  /* 0x0000005304567224 */ /* 0x008fe200078e02ff */
        /* <DEDUP_REMOVED lines=51> */
[----:B------:R-:W5:Y:S01]  /*11920*/  LD.E.128 R8, desc[UR42][R8.64] ;  /* 0x0000002a08087980 */ /* 0x000f62000c101d00 */
[----:B------:R-:W-:-:S02]  /*11930*/  IMAD.IADD R80, R20, 0x1, -R21 ;  /* 0x0000000114507824 */ /* 0x000fc400078e0a15 */
[C---:B------:R-:W-:Y:S01]  /*11940*/  IMAD.WIDE.U32 R6, R209.reuse, UR4, R6 ;  /* 0x00000004d1067c25 */ /* 0x040fe2000f8e0006 */
[----:B------:R-:W5:Y:S03]  /*11950*/  LD.E.128 R12, desc[UR42][R12.64] ;  /* 0x0000002a0c0c7980 */ /* 0x000f66000c101d00 */
[----:B------:R-:W1:Y:S01]  /*11960*/  @P3 LDC R85, c[0x0][0xcec] ;  /* 0x00033b00ff553b82 */ /* 0x000e620000000800 */
[----:B------:R-:W-:Y:S01]  /*11970*/  SHF.R.S32.HI R20, RZ, 0x1f, R210 ;  /* 0x0000001fff147819 */ /* 0x000fe200000114d2 */
[----:B------:R-:W-:Y:S01]  /*11980*/  IMAD R5, R80, 0x20, R3 ;  /* 0x0000002050057824 */ /* 0x000fe200078e0203 */
[----:B------:R-:W5:Y:S01]  /*11990*/  LD.E.128 R52, desc[UR42][R52.64] ;  /* 0x0000002a34347980 */ /* 0x000f62000c101d00 */
[----:B------:R-:W-:Y:S01]  /*119a0*/  IMAD R7, R209, UR5, R7 ;  /* 0x00000005d1077c24 */ /* 0x000fe2000f8e0207 */
[----:B------:R-:W-:Y:S02]  /*119b0*/  ULDC.64 UR4, c[0x0][0xbf0] ;  /* 0x0002fc0000047ab9 */ /* 0x000fe40000000a00 */
[----:B------:R-:W5:Y:S01]  /*119c0*/  LD.E.128 R56, desc[UR42][R56.64] ;  /* 0x0000002a38387980 */ /* 0x000f62000c101d00 */
[----:B------:R-:W2:Y:S01]  /*119d0*/  @P3 LDC R87, c[0x0][0xcf0] ;  /* 0x00033c00ff573b82 */ /* 0x000ea20000000800 */
[----:B------:R-:W-:-:S02]  /*119e0*/  IMAD R82, R212, 0x40, R5 ;  /* 0x00000040d4527824 */ /* 0x000fc400078e0205 */
[----:B------:R-:W-:Y:S01]  /*119f0*/  IMAD R5, R20, UR4, RZ ;  /* 0x0000000414057c24 */ /* 0x000fe2000f8e02ff */
[----:B------:R-:W5:Y:S01]  /*11a00*/  LD.E.128 R60, desc[UR42][R60.64] ;  /* 0x0000002a3c3c7980 */ /* 0x000f62000c101d00 */
[-C--:B0-----:R-:W-:Y:S02]  /*11a10*/  ISETP.GE.AND P1, PT, R219, R0.reuse, PT ;  /* 0x00000000db00720c */ /* 0x081fe40003f26270 */
[----:B------:R-:W-:Y:S01]  /*11a20*/  IMAD R81, R210, UR5, R5 ;  /* 0x00000005d2517c24 */ /* 0x000fe2000f8e0205 */
[-C--:B------:R-:W-:Y:S01]  /*11a30*/  ISETP.GE.AND P0, PT, R218, R0.reuse, PT ;  /* 0x00000000da00720c */ /* 0x080fe20003f06270 */
[----:B------:R-:W5:Y:S01]  /*11a40*/  LD.E.128 R64, desc[UR42][R64.64] ;  /* 0x0000002a40407980 */ /* 0x000f62000c101d00 */
[----:B------:R-:W-:Y:S02]  /*11a50*/  SEL R5, RZ, 0xffffffff, P1 ;  /* 0xffffffffff057807 */ /* 0x000fe40000800000 */
[-C--:B------:R-:W-:Y:S01]  /*11a60*/  ISETP.GE.AND P2, PT, R187, R0.reuse, PT ;  /* 0x00000000bb00720c */ /* 0x080fe20003f46270 */
[----:B------:R-:W5:Y:S01]  /*11a70*/  LD.E.128 R68, desc[UR42][R68.64] ;  /* 0x0000002a44447980 */ /* 0x000f62000c101d00 */
[----:B------:R-:W-:Y:S01]  /*11a80*/  SEL R80, RZ, 0xffffffff, P0 ;  /* 0xffffffffff507807 */ /* 0x000fe20000000000 */
[----:B------:R-:W-:Y:S01]  /*11a90*/  IMAD.SHL.U32 R84, R5, 0x2, RZ ;  /* 0x0000000205547824 */ /* 0x000fe200078e00ff */
[----:B------:R-:W-:Y:S01]  /*11aa0*/  SEL R21, RZ, 0x1, P2 ;  /* 0x00000001ff157807 */ /* 0x000fe20001000000 */
[----:B-1----:R-:W-:Y:S01]  /*11ab0*/  @P3 IMAD.HI.U32 R20, R82, R85, RZ ;  /* 0x0000005552143227 */ /* 0x002fe200078e00ff */
[----:B------:R-:W-:Y:S01]  /*11ac0*/  ISETP.GE.AND P0, PT, R217, R0, PT ;  /* 0x00000000d900720c */ /* 0x000fe20003f06270 */
[----:B------:R-:W5:Y:S01]  /*11ad0*/  LD.E.128 R72, desc[UR42][R72.64] ;  /* 0x0000002a48487980 */ /* 0x000f62000c101d00 */
[----:B------:R-:W-:Y:S01]  /*11ae0*/  LOP3.LUT R21, R84, 0x2, R21, 0xe2, !PT ;  /* 0x0000000254157812 */ /* 0x000fe200078ee215 */
[----:B------:R-:W-:-:S02]  /*11af0*/  IMAD.SHL.U32 R80, R80, 0x4, RZ ;  /* 0x0000000450507824 */ /* 0x000fc400078e00ff */
        /* <DEDUP_REMOVED lines=15> */
[----:B------:R-:W-:Y:S01]  /*11bf0*/  @!PT LDS RZ, [RZ] ;  /* 0x00000000fffff984 */ /* 0x000fe20000000800 */
[----:B------:R-:W-:Y:S01]  /*11c00*/  @!PT LDS RZ, [RZ] ;  /* 0x00000000fffff984 */ /* 0x000fe20000000800 */
[----:B------:R-:W-:Y:S01]  /*11c10*/  @!PT LDS RZ, [RZ] ;  /* 0x00000000fffff984 */ /* 0x000fe20000000800 */
[----:B------:R-:W-:Y:S01]  /*11c20*/  @!PT LDS RZ, [RZ] ;  /* 0x00000000fffff984 */ /* 0x000fe20000000800 */
[----:B------:R0:W-:Y:S06]  /*11c30*/  MEMBAR.ALL.CTA ;  /* 0x0000000000007992 */ /* 0x0001ec0000008000 */
[----:B0-----:R-:W0:Y:S01]  /*11c40*/  FENCE.VIEW.ASYNC.S ;  /* 0x00000000000073c6 */ /* 0x001e220000000000 */
[----:B------:R-:W-:-:S02]  /*11c50*/  IMAD R21, R83, R81, R82 ;  /* 0x0000005153157224 */ /* 0x000fc400078e0252 */
[----:B------:R-:W-:Y:S01]  /*11c60*/  IMAD.SHL.U32 R83, R4, 0x10, RZ ;  /* 0x0000001004537824 */ /* 0x000fe200078e00ff */
[----:B------:R-:W-:Y:S01]  /*11c70*/  SEL R4, RZ, 0xffffffff, P0 ;  /* 0xffffffffff047807 */ /* 0x000fe20000000000 */
[----:B------:R-:W-:Y:S01]  /*11c80*/  IMAD.WIDE.U32 R6, R5, UR4, R6 ;  /* 0x0000000405067c25 */ /* 0x000fe2000f8e0006 */
[----:B------:R-:W-:-:S03]  /*11c90*/  LOP3.LUT R20, R85, 0x8, R20, 0xe2, !PT ;  /* 0x0000000855147812 */ /* 0x000fc600078ee214 */
[----:B------:R-:W-:Y:S01]  /*11ca0*/  IMAD R81, R5, UR5, R80 ;  /* 0x0000000505517c24 */ /* 0x000fe2000f8e0250 */
[----:B------:R-:W-:Y:S01]  /*11cb0*/  SHF.R.S32.HI R5, RZ, 0x1f, R21 ;  /* 0x0000001fff057819 */ /* 0x000fe20000011415 */
[----:B------:R-:W-:Y:S01]  /*11cc0*/  VIADD R87, R187, 0x180 ;  /* 0x00000180bb577836 */ /* 0x000fe20000000000 */
[----:B------:R-:W-:Y:S01]  /*11cd0*/  ULDC.64 UR4, c[0x0][0xbd8] ;  /* 0x0002f60000047ab9 */ /* 0x000fe20000000a00 */
[----:B------:R-:W-:Y:S01]  /*11ce0*/  IMAD.IADD R7, R7, 0x1, R81 ;  /* 0x0000000107077824 */ /* 0x000fe200078e0251 */
[----:B------:R-:W-:Y:S01]  /*11cf0*/  LOP3.LUT R20, R83, 0x10, R20, 0xe2, !PT ;  /* 0x0000001053147812 */ /* 0x000fe200078ee214 */
[----:B------:R-:W-:Y:S02]  /*11d00*/  IMAD.SHL.U32 R81, R4, 0x20, RZ ;  /* 0x0000002004517824 */ /* 0x000fe400078e00ff */
[----:B------:R-:W-:Y:S02]  /*11d10*/  IMAD R4, R5, UR4, RZ ;  /* 0x0000000405047c24 */ /* 0x000fe4000f8e02ff */
[----:B------:R-:W-:Y:S01]  /*11d20*/  IMAD R3, R212, 0x40, R3 ;  /* 0x00000040d4037824 */ /* 0x000fe200078e0203 */
[----:B------:R-:W-:Y:S01]  /*11d30*/  ISETP.GE.AND P0, PT, R87, R0, PT ;  /* 0x000000005700720c */ /* 0x000fe20003f06270 */
[----:B------:R-:W-:Y:S01]  /*11d40*/  VIADD R89, R187, 0x1c0 ;  /* 0x000001c0bb597836 */ /* 0x000fe20000000000 */
[----:B------:R-:W-:Y:S01]  /*11d50*/  LOP3.LUT R20, R81, 0x20, R20, 0xe2, !PT ;  /* 0x0000002051147812 */ /* 0x000fe200078ee214 */
[----:B------:R-:W-:-:S02]  /*11d60*/  IMAD R81, R21, UR5, R4 ;  /* 0x0000000515517c24 */ /* 0x000fc4000f8e0204 */
[----:B------:R-:W-:Y:S01]  /*11d70*/  IMAD.WIDE.U32 R6, R21, UR4, R6 ;  /* 0x0000000415067c25 */ /* 0x000fe2000f8e0006 */
[----:B------:R-:W-:Y:S01]  /*11d80*/  ISETP.GE.AND P1, PT, R3, R86, PT ;  /* 0x000000560300720c */ /* 0x000fe20003f26270 */
[----:B------:R-:W-:Y:S01]  /*11d90*/  ULDC.64 UR4, c[0x0][0xb80] ;  /* 0x0002e00000047ab9 */ /* 0x000fe20000000a00 */
[----:B------:R-:W-:Y:S01]  /*11da0*/  SEL R5, RZ, 0x40, P0 ;  /* 0x00000040ff057807 */ /* 0x000fe20000000000 */
[----:B------:R-:W-:Y:S01]  /*11db0*/  VIADD R4, R2, 0x38820 ;  /* 0x0003882002047836 */ /* 0x000fe20000000000 */
[----:B------:R-:W-:Y:S01]  /*11dc0*/  ISETP.GE.AND P0, PT, R89, R0, PT ;  /* 0x000000005900720c */ /* 0x000fe20003f06270 */
[----:B------:R-:W-:Y:S01]  /*11dd0*/  IMAD.IADD R7, R7, 0x1, R81 ;  /* 0x0000000107077824 */ /* 0x000fe200078e0251 */
[----:B------:R-:W-:Y:S02]  /*11de0*/  LEA R84, P2, R6, UR4, 0x1 ;  /* 0x0000000406547c11 */ /* 0x000fe4000f8408ff */
[----:B------:R-:W-:Y:S02]  /*11df0*/  LOP3.LUT R82, R20, R5, RZ, 0xfc, !PT ;  /* 0x0000000514527212 */ /* 0x000fe400078efcff */
[----:B------:R-:W-:-:S02]  /*11e00*/  PRMT R4, RZ, 0x654, R4 ;  /* 0x00000654ff047816 */ /* 0x000fc40000000004 */
        /* <DEDUP_REMOVED lines=33> */
[-C--:B-1----:R-:W-:Y:S02]  /*12020*/  @!P0 LEA R6, P5, R217, R4.reuse, 0x1 ;  /* 0x00000004d9068211 */ /* 0x082fe400078a08ff */
        /* <DEDUP_REMOVED lines=12> */
.L_x_4430:
[----:B------:R-:W-:Y:S05]  /*120f0*/  BSYNC B1 ;  /* 0x0000000000017941 */ /* 0x000fea0003800000 */
.L_x_4429:
[----:B------:R-:W-:Y:S01]  /*12100*/  VIADD R3, R3, 0x20 ;  /* 0x0000002003037836 */ /* 0x000fe20000000000 */
[----:B--23--:R1:W2:Y:S04]  /*12110*/  SHFL.IDX PT, R5, R85, 0x1, 0x181f ;  /* 0x00381f0055057f89 */ /* 0x00c2a800000e0000 */
        /* <DEDUP_REMOVED lines=9> */
[----:B0----5:R-:W-:Y:S02]  /*121b0*/  @!P5 LEA R8, P1, R219, R4, 0x1 ;  /* 0x00000004db08d211 */ /* 0x021fe400078208ff */
        /* <DEDUP_REMOVED lines=14> */
[----:B------:R-:W-:Y:S01]  /*122a0*/  @P0 LEA R12, P5, R87, R4, 0x1 ;  /* 0x00000004570c0211 */ /* 0x000fe200078a08ff */
        /* <DEDUP_REMOVED lines=13> */
.L_x_4428:
[----:B------:R-:W2:Y:S01]  /*12380*/  LDL R10, [R1+0x78] ;  /* 0x00007800010a7983 */ /* 0x000ea20000100800 */
[----:B01----:R-:W0:Y:S01]  /*12390*/  LDC R9, c[0x0][0xce8] ;  /* 0x00033a00ff097b82 */ /* 0x003e220000000800 */
[----:B------:R-:W-:Y:S01]  /*123a0*/  ULDC.64 UR4, c[0x0][0xc08] ;  /* 0x0003020000047ab9 */ /* 0x000fe20000000a00 */
[----:B------:R-:W-:Y:S01]  /*123b0*/  IMAD R11, R212, 0x40, R190 ;  /* 0x00000040d40b7824 */ /* 0x000fe200078e02be */
[----:B------:R-:W-:Y:S01]  /*123c0*/  BSSY B1, `(.L_x_4432) ;  /* 0x00000f0000017945 */ /* 0x000fe20003800000 */
[----:B------:R-:W-:Y:S01]  /*123d0*/  IMAD R3, R5, UR4, RZ ;  /* 0x0000000405037c24 */ /* 0x000fe2000f8e02ff */
[----:B----4-:R-:W-:Y:S01]  /*123e0*/  SHF.R.S32.HI R152, RZ, 0x1f, R222 ;  /* 0x0000001fff987819 */ /* 0x010fe200000114de */
[C---:B------:R-:W-:Y:S01]  /*123f0*/  IMAD.WIDE.U32 R6, R0.reuse, UR4, RZ ;  /* 0x0000000400067c25 */ /* 0x040fe2000f8e00ff */
[----:B------:R-:W-:Y:S02]  /*12400*/  SHF.R.S32.HI R156, RZ, 0x1f, R223 ;  /* 0x0000001fff9c7819 */ /* 0x000fe400000114df */
        /* <DEDUP_REMOVED lines=14> */
[----:B0-----:R-:W-:Y:S01]  /*124f0*/  ISETP.NE.AND P0, PT, R9, 0x1, PT ;  /* 0x000000010900780c */ /* 0x001fe20003f05270 */
        /* <DEDUP_REMOVED lines=11> */
[----:B------:R-:W0:Y:S01]  /*125b0*/  @P0 LDC R8, c[0x0][0xcec] ;  /* 0x00033b00ff080b82 */ /* 0x000e220000000800 */
[----:B------:R-:W-:Y:S01]  /*125c0*/  IMAD.IADD R7, R7, 0x1, R0 ;  /* 0x0000000107077824 */ /* 0x000fe200078e0200 */
[----:B------:R-:W-:Y:S01]  /*125d0*/  SHF.R.S32.HI R165, RZ, 0x1f, R234 ;  /* 0x0000001fffa57819 */ /* 0x000fe200000114ea */
[----:B------:R-:W-:Y:S01]  /*125e0*/  VIADD R178, R192, 0x58 ;  /* 0x00000058c0b27836 */ /* 0x000fe20000000000 */
[----:B------:R-:W-:Y:S01]  /*125f0*/  SHF.R.S32.HI R166, RZ, 0x1f, R235 ;  /* 0x0000001fffa67819 */ /* 0x000fe200000114eb */
[----:B------:R-:W-:Y:S01]  /*12600*/  IMAD.WIDE.U32 R6, R221, UR4, R6 ;  /* 0x00000004dd067c25 */ /* 0x000fe2000f8e0006 */
[----:B------:R-:W-:-:S02]  /*12610*/  SHF.R.S32.HI R167, RZ, 0x1f, R236 ;  /* 0x0000001fffa77819 */ /* 0x000fc400000114ec */
[----:B------:R-:W1:Y:S01]  /*12620*/  @P0 LDC R0, c[0x0][0xcf0] ;  /* 0x00033c00ff000b82 */ /* 0x000e620000000800 */
        /* <DEDUP_REMOVED lines=111> */
[-C--:B------:R-:W-:Y:S02]  /*12d20*/  @!P1 LEA R6, P6, R179, R13.reuse, 0x2 ;  /* 0x0000000db3069211 */ /* 0x080fe400078c10ff */
        /* <DEDUP_REMOVED lines=10> */
[-C--:B0-----:R-:W-:Y:S02]  /*12dd0*/  @!P3 LEA R4, P6, R177, R13.reuse, 0x2 ;  /* 0x0000000db104b211 */ /* 0x081fe400078c10ff */
[-C--:B-1----:R-:W-:Y:S02]  /*12de0*/  @!P4 LEA R6, P2, R175, R13.reuse, 0x2 ;  /* 0x0000000daf06c211 */ /* 0x082fe400078410ff */
        /* <DEDUP_REMOVED lines=12> */
[-C--:B-1----:R-:W-:Y:S01]  /*12eb0*/  @!P1 LEA R6, P5, R169, R13.reuse, 0x2 ;  /* 0x0000000da9069211 */ /* 0x082fe200078a10ff */
        /* <DEDUP_REMOVED lines=64> */
.L_x_4433:
[----:B------:R-:W-:Y:S05]  /*132c0*/  BSYNC B1 ;  /* 0x0000000000017941 */ /* 0x000fea0003800000 */
.L_x_4432:
[----:B------:R-:W-:Y:S01]  /*132d0*/  VIADD R11, R11, 0x8 ;  /* 0x000000080b0b7836 */ /* 0x000fe20000000000 */
[----:B-1----:R1:W1:Y:S04]  /*132e0*/  SHFL.IDX PT, R13, R10, 0x1, 0x1c1f ;  /* 0x003c1f000a0d7f89 */ /* 0x00226800000e0000 */
        /* <DEDUP_REMOVED lines=9> */
[----:B-1----:R-:W-:Y:S02]  /*13380*/  @!P4 LEA.HI.X R5, R192, R13, R213, 0x2, P3 ;  /* 0x0000000dc005c211 */ /* 0x002fe400018f14d5 */
        /* <DEDUP_REMOVED lines=18> */
[----:B------:R-:W-:Y:S01]  /*134b0*/  @!P4 LEA.HI.X R7, R200, R13, R202, 0x2, P2 ;  /* 0x0000000dc807c211 */ /* 0x000fe200010f14ca */
        /* <DEDUP_REMOVED lines=8> */
[CC--:B0-----:R-:W-:Y:S02]  /*13540*/  @!P0 LEA R4, P6, R196.reuse, R3.reuse, 0x2 ;  /* 0x00000003c4048211 */ /* 0x0c1fe400078c10ff */
[C---:B-1----:R-:W-:Y:S02]  /*13550*/  @!P1 LEA R6, P5, R183.reuse, R3, 0x2 ;  /* 0x00000003b7069211 */ /* 0x042fe400078a10ff */
        /* <DEDUP_REMOVED lines=10> */
[-C--:B0-----:R-:W-:Y:S02]  /*13600*/  @!P3 LEA R4, P6, R179, R3.reuse, 0x2 ;  /* 0x00000003b304b211 */ /* 0x081fe400078c10ff */
[----:B-1----:R-:W-:Y:S02]  /*13610*/  @!P4 LEA R6, P2, R177, R3, 0x2 ;  /* 0x00000003b106c211 */ /* 0x002fe400078410ff */
        /* <DEDUP_REMOVED lines=10> */
[----:B------:R-:W-:Y:S02]  /*136c0*/  @!P0 LEA.HI.X R5, R173, R13, R174, 0x2, P4 ;  /* 0x0000000dad058211 */ /* 0x000fe400020f14ae */
[----:B------:R-:W-:Y:S02]  /*136d0*/  ISETP.GE.AND P4, PT, R236, UR4, PT ;  /* 0x00000004ec007c0c */ /* 0x000fe4000bf86270 */
[-C--:B-1----:R-:W-:Y:S01]  /*136e0*/  @!P1 LEA R6, P3, R171, R3.reuse, 0x2 ;  /* 0x00000003ab069211 */ /* 0x082fe200078610ff */
        /* <DEDUP_REMOVED lines=14> */
[----:B------:R-:W-:Y:S02]  /*137d0*/  @!P4 LEA.HI.X R7, R236, R13, R167, 0x2, P0 ;  /* 0x0000000dec07c211 */ /* 0x000fe400000f14a7 */
[----:B------:R-:W-:Y:S02]  /*137e0*/  ISETP.GE.AND P0, PT, R232, UR4, PT ;  /* 0x00000004e8007c0c */ /* 0x000fe4000bf06270 */
[C---:B----4-:R-:W-:Y:S01]  /*137f0*/  @!P3 LEA R8, P6, R235.reuse, R3, 0x2 ;  /* 0x00000003eb08b211 */ /* 0x050fe200078c10ff */
[----:B------:R1:W-:Y:S01]  /*13800*/  @!P4 ST.E.64 desc[UR42][R6.64], R94 ;  /* 0x0000005e0600c985 */ /* 0x0003e2000c101b2a */
[----:B------:R-:W-:Y:S02]  /*13810*/  ISETP.GE.AND P4, PT, R230, UR4, PT ;  /* 0x00000004e6007c0c */ /* 0x000fe4000bf86270 */
[----:B------:R-:W-:-:S02]  /*13820*/  @!P3 LEA.HI.X R9, R235, R13, R166, 0x2, P6 ;  /* 0x0000000deb09b211 */ /* 0x000fc400030f14a6 */
[----:B0-----:R-:W-:-:S03]  /*13830*/  @!P2 LEA R4, P6, R234, R3, 0x2 ;  /* 0x00000003ea04a211 */ /* 0x001fc600078c10ff */
[----:B------:R0:W-:Y:S01]  /*13840*/  @!P3 ST.E.64 desc[UR42][R8.64], R98 ;  /* 0x000000620800b985 */ /* 0x0001e2000c101b2a */
[----:B------:R-:W-:Y:S02]  /*13850*/  @!P2 LEA.HI.X R5, R234, R13, R165, 0x2, P6 ;  /* 0x0000000dea05a211 */ /* 0x000fe400030f14a5 */
[----:B-1----:R-:W-:-:S03]  /*13860*/  @!P1 LEA R6, P3, R233, R3, 0x2 ;  /* 0x00000003e9069211 */ /* 0x002fc600078610ff */
[----:B------:R-:W-:Y:S01]  /*13870*/  @!P2 ST.E.64 desc[UR42][R4.64], R102 ;  /* 0x000000660400a985 */ /* 0x000fe2000c101b2a */
[----:B------:R-:W-:Y:S02]  /*13880*/  @!P4 LEA R14, P2, R230, R3, 0x2 ;  /* 0x00000003e60ec211 */ /* 0x000fe400078410ff */
[----:B------:R-:W-:Y:S02]  /*13890*/  @!P1 LEA.HI.X R7, R233, R13, R21, 0x2, P3 ;  /* 0x0000000de9079211 */ /* 0x000fe400018f1415 */
[----:B------:R-:W-:Y:S02]  /*138a0*/  ISETP.GE.AND P3, PT, R229, UR4, PT ;  /* 0x00000004e5007c0c */ /* 0x000fe4000bf66270 */
[CC--:B0-----:R-:W-:Y:S01]  /*138b0*/  @!P0 LEA R8, P6, R232.reuse, R3.reuse, 0x2 ;  /* 0x00000003e8088211 */ /* 0x0c1fe200078c10ff */
[----:B------:R0:W-:Y:S01]  /*138c0*/  @!P1 ST.E.64 desc[UR42][R6.64], R106 ;  /* 0x0000006a06009985 */ /* 0x0001e2000c101b2a */
[----:B------:R-:W-:Y:S02]  /*138d0*/  @!P5 LEA R10, P1, R231, R3, 0x2 ;  /* 0x00000003e70ad211 */ /* 0x000fe400078210ff */
[----:B------:R-:W-:-:S02]  /*138e0*/  @!P0 LEA.HI.X R9, R232, R13, R20, 0x2, P6 ;  /* 0x0000000de8098211 */ /* 0x000fc400030f1414 */
[----:B------:R-:W-:Y:S02]  /*138f0*/  @!P5 LEA.HI.X R11, R231, R13, R164, 0x2, P1 ;  /* 0x0000000de70bd211 */ /* 0x000fe400008f14a4 */
[----:B------:R-:W-:Y:S01]  /*13900*/  ISETP.GE.AND P1, PT, R227, UR4, PT ;  /* 0x00000004e3007c0c */ /* 0x000fe2000bf26270 */
[----:B------:R1:W-:Y:S01]  /*13910*/  @!P0 ST.E.64 desc[UR42][R8.64], R110 ;  /* 0x0000006e08008985 */ /* 0x0003e2000c101b2a */
[----:B------:R-:W-:Y:S02]  /*13920*/  ISETP.GE.AND P0, PT, R228, UR4, PT ;  /* 0x00000004e4007c0c */ /* 0x000fe4000bf06270 */
[C---:B------:R-:W-:Y:S01]  /*13930*/  @!P3 LEA R20, P6, R229.reuse, R3, 0x2 ;  /* 0x00000003e514b211 */ /* 0x040fe200078c10ff */
[----:B------:R-:W-:Y:S01]  /*13940*/  @!P5 ST.E.64 desc[UR42][R10.64], R114 ;  /* 0x000000720a00d985 */ /* 0x000fe2000c101b2a */
[-C--:B------:R-:W-:Y:S02]  /*13950*/  @!P4 LEA.HI.X R15, R230, R13.reuse, R163, 0x2, P2 ;  /* 0x0000000de60fc211 */ /* 0x080fe400010f14a3 */
[----:B------:R-:W-:-:S02]  /*13960*/  @!P3 LEA.HI.X R21, R229, R13, R162, 0x2, P6 ;  /* 0x0000000de515b211 */ /* 0x000fc400030f14a2 */
[----:B------:R-:W-:Y:S01]  /*13970*/  ISETP.GE.AND P2, PT, R224, UR4, PT ;  /* 0x00000004e0007c0c */ /* 0x000fe2000bf46270 */
[----:B------:R4:W-:Y:S01]  /*13980*/  @!P4 ST.E.64 desc[UR42][R14.64], R118 ;  /* 0x000000760e00c985 */ /* 0x0009e2000c101b2a */
[----:B------:R-:W-:Y:S02]  /*13990*/  ISETP.GE.AND P4, PT, R226, UR4, PT ;  /* 0x00000004e2007c0c */ /* 0x000fe4000bf86270 */
[-C--:B0-----:R-:W-:Y:S01]  /*139a0*/  @!P1 LEA R6, P6, R227, R3.reuse, 0x2 ;  /* 0x00000003e3069211 */ /* 0x081fe200078c10ff */
[----:B------:R0:W-:Y:S01]  /*139b0*/  @!P3 ST.E.64 desc[UR42][R20.64], R122 ;  /* 0x0000007a1400b985 */ /* 0x0001e2000c101b2a */
[C---:B------:R-:W-:Y:S02]  /*139c0*/  @!P0 LEA R4, P5, R228.reuse, R3, 0x2 ;  /* 0x00000003e4048211 */ /* 0x040fe400078a10ff */
[----:B------:R-:W-:Y:S02]  /*139d0*/  ISETP.GE.AND P3, PT, R225, UR4, PT ;  /* 0x00000004e1007c0c */ /* 0x000fe4000bf66270 */
[----:B------:R-:W-:-:S02]  /*139e0*/  @!P0 LEA.HI.X R5, R228, R13, R161, 0x2, P5 ;  /* 0x0000000de4058211 */ /* 0x000fc400028f14a1 */
[----:B------:R-:W-:Y:S02]  /*139f0*/  ISETP.GE.AND P5, PT, R223, UR4, PT ;  /* 0x00000004df007c0c */ /* 0x000fe4000bfa6270 */
[----:B------:R-:W-:Y:S01]  /*13a00*/  @!P1 LEA.HI.X R7, R227, R13, R160, 0x2, P6 ;  /* 0x0000000de3079211 */ /* 0x000fe200030f14a0 */
[----:B------:R2:W-:Y:S01]  /*13a10*/  @!P0 ST.E.64 desc[UR42][R4.64], R126 ;  /* 0x0000007e04008985 */ /* 0x0005e2000c101b2a */
[----:B-1----:R-:W-:-:S03]  /*13a20*/  @!P4 LEA R8, P0, R226, R3, 0x2 ;  /* 0x00000003e208c211 */ /* 0x002fc600078010ff */
[----:B------:R1:W-:Y:S01]  /*13a30*/  @!P1 ST.E.64 desc[UR42][R6.64], R130 ;  /* 0x0000008206009985 */ /* 0x0003e2000c101b2a */
[-C--:B----4-:R-:W-:Y:S02]  /*13a40*/  @!P2 LEA R14, P1, R224, R3.reuse, 0x2 ;  /* 0x00000003e00ea211 */ /* 0x090fe400078210ff */
[----:B------:R-:W-:Y:S02]  /*13a50*/  @!P3 LEA R10, P6, R225, R3, 0x2 ;  /* 0x00000003e10ab211 */ /* 0x000fe400078c10ff */
[----:B------:R-:W-:Y:S02]  /*13a60*/  @!P4 LEA.HI.X R9, R226, R13, R159, 0x2, P0 ;  /* 0x0000000de209c211 */ /* 0x000fe400000f149f */
[----:B0-----:R-:W-:Y:S02]  /*13a70*/  @!P5 LEA R20, P0, R223, R3, 0x2 ;  /* 0x00000003df14d211 */ /* 0x001fe400078010ff */
[-C--:B------:R-:W-:Y:S01]  /*13a80*/  @!P3 LEA.HI.X R11, R225, R13.reuse, R158, 0x2, P6 ;  /* 0x0000000de10bb211 */ /* 0x080fe200030f149e */
[----:B------:R1:W-:Y:S01]  /*13a90*/  @!P4 ST.E.64 desc[UR42][R8.64], R134 ;  /* 0x000000860800c985 */ /* 0x0003e2000c101b2a */
[----:B------:R-:W-:-:S02]  /*13aa0*/  @!P2 LEA.HI.X R15, R224, R13, R157, 0x2, P1 ;  /* 0x0000000de00fa211 */ /* 0x000fc400008f149d */
[----:B------:R-:W-:Y:S01]  /*13ab0*/  @!P5 LEA.HI.X R21, R223, R13, R156, 0x2, P0 ;  /* 0x0000000ddf15d211 */ /* 0x000fe200000f149c */
[----:B------:R1:W-:Y:S01]  /*13ac0*/  @!P3 ST.E.64 desc[UR42][R10.64], R138 ;  /* 0x0000008a0a00b985 */ /* 0x0003e2000c101b2a */
[----:B------:R-:W-:-:S03]  /*13ad0*/  ISETP.GE.AND P0, PT, R222, UR4, PT ;  /* 0x00000004de007c0c */ /* 0x000fc6000bf06270 */
[----:B------:R1:W-:Y:S04]  /*13ae0*/  @!P2 ST.E.64 desc[UR42][R14.64], R142 ;  /* 0x0000008e0e00a985 */ /* 0x0003e8000c101b2a */
[----:B------:R1:W-:Y:S06]  /*13af0*/  @!P5 ST.E.64 desc[UR42][R20.64], R146 ;  /* 0x000000921400d985 */ /* 0x0003ec000c101b2a */
[----:B--2---:R-:W-:Y:S05]  /*13b00*/  @P0 BRA `(.L_x_4431) ;  /* 0x0000000c00d40947 */ /* 0x004fea0003800000 */
[----:B------:R-:W-:-:S04]  /*13b10*/  LEA R4, P0, R222, R3, 0x2 ;  /* 0x00000003de047211 */ /* 0x000fc800078010ff */
[----:B------:R-:W-:-:S05]  /*13b20*/  LEA.HI.X R5, R222, R13, R152, 0x2, P0 ;  /* 0x0000000dde057211 */ /* 0x000fca00000f1498 */
[----:B------:R0:W-:Y:S01]  /*13b30*/  ST.E.64 desc[UR42][R4.64], R150 ;  /* 0x0000009604007985 */ /* 0x0001e2000c101b2a */
[----:B------:R-:W-:Y:S05]  /*13b40*/  BRA `(.L_x_4431) ;  /* 0x0000000c00c47947 */ /* 0x000fea0003800000 */
.L_x_4425:
[----:B------:R-:W-:Y:S01]  /*13b50*/  ULDC.64 UR6, c[0x0][0xd08] ;  /* 0x0003420000067ab9 */ /* 0x000fe20000000a00 */
[----:B------:R-:W-:Y:S01]  /*13b60*/  ULDC.64 UR4, c[0x0][0xd00] ;  /* 0x0003400000047ab9 */ /* 0x000fe20000000a00 */
[----:B------:R-:W-:Y:S01]  /*13b70*/  ISETP.NE.U32.AND P1, PT, RZ, UR6, PT ;  /* 0x00000006ff007c0c */ /* 0x000fe2000bf25070 */
[----:B------:R-:W-:Y:S01]  /*13b80*/  IMAD.MOV.U32 R3, RZ, RZ, RZ ;  /* 0x000000ffff037224 */ /* 0x000fe200078e00ff */
[----:B------:R-:W-:Y:S02]  /*13b90*/  ISETP.NE.U32.AND P0, PT, RZ, UR4, PT ;  /* 0x00000004ff007c0c */ /* 0x000fe4000bf05070 */
[----:B------:R-:W-:Y:S02]  /*13ba0*/  ISETP.NE.AND.EX P1, PT, RZ, UR7, PT, P1 ;  /* 0x00000007ff007c0c */ /* 0x000fe4000bf25310 */
[----:B-1----:R-:W-:Y:S02]  /*13bb0*/  IADD3 R4, P2, R213, UR4, RZ ;  /* 0x00000004d5047c10 */ /* 0x002fe4000ff5e0ff */
[----:B------:R-:W-:-:S02]  /*13bc0*/  ISETP.NE.AND.EX P0, PT, RZ, UR5, PT, P0 ;  /* 0x00000005ff007c0c */ /* 0x000fc4000bf05300 */
[----:B0-----:R-:W-:Y:S01]  /*13bd0*/  IADD3.X R5, R214, UR5, RZ, P2, !PT ;  /* 0x00000005d6057c10 */ /* 0x001fe200097fe4ff */
[----:B------:R-:W-:Y:S02]  /*13be0*/  ULDC UR4, c[0x0][0xb88] ;  /* 0x0002e20000047ab9 */ /* 0x000fe40000000800 */
[----:B------:R-:W-:-:S04]  /*13bf0*/  IMAD.U32 R0, RZ, RZ, UR4 ;  /* 0x00000004ff007e24 */ /* 0x000fc8000f8e00ff */
[----:B------:R-:W-:-:S04]  /*13c00*/  @P1 IADD3 R6, P2, R213, UR6, RZ ;  /* 0x00000006d5061c10 */ /* 0x000fc8000ff5e0ff */
[----:B------:R-:W-:Y:S01]  /*13c10*/  @P1 IADD3.X R7, R214, UR7, RZ, P2, !PT ;  /* 0x00000007d6071c10 */ /* 0x000fe200097fe4ff */
        /* <DEDUP_REMOVED lines=13> */
.L_x_4434:
[----:B------:R-:W2:Y:S01]  /*13cf0*/  LDL.LU R4, [R1+0x3c] ;  /* 0x00003c0001047983 */ /* 0x000ea20000300800 */
[----:B------:R-:W-:Y:S01]  /*13d00*/  BSSY B1, `(.L_x_4435) ;  /* 0x0000037000017945 */ /* 0x000fe20003800000 */
[----:B------:R-:W-:Y:S02]  /*13d10*/  SEL R27, R210, RZ, !P0 ;  /* 0x000000ffd21b7207 */ /* 0x000fe40004000000 */
[----:B-----5:R-:W-:Y:S02]  /*13d20*/  SHF.R.S32.HI R26, RZ, 0x1f, R3 ;  /* 0x0000001fff1a7819 */ /* 0x020fe40000011403 */
[----:B--2---:R-:W-:Y:S01]  /*13d30*/  SEL R28, R4, RZ, !P0 ;  /* 0x000000ff041c7207 */ /* 0x004fe20004000000 */
[----:B------:R-:W-:Y:S06]  /*13d40*/  @P3 BRA `(.L_x_4436) ;  /* 0x0000000000c83947 */ /* 0x000fec0003800000 */
[----:B------:R-:W0:Y:S01]  /*13d50*/  S2R R5, SR_TID.X ;  /* 0x0000000000057919 */ /* 0x000e220000002100 */
[----:B------:R-:W1:Y:S01]  /*13d60*/  LDC R31, c[0x0][0xce8] ;  /* 0x00033a00ff1f7b82 */ /* 0x000e620000000800 */
[----:B0-----:R-:W-:Y:S02]  /*13d70*/  IMAD R4, R212, 0x40, R5 ;  /* 0x00000040d4047824 */ /* 0x001fe400078e0205 */
[----:B-1----:R-:W-:Y:S02]  /*13d80*/  IMAD R5, R0, R31, RZ ;  /* 0x0000001f00057224 */ /* 0x002fe400078e02ff */
        /* <DEDUP_REMOVED lines=8> */
[----:B------:R-:W-:Y:S02]  /*13e10*/  SEL R24, R24, 0xa78, P0 ;  /* 0x00000a7818187807 */ /* 0x000fe40000000000 */
[----:B------:R-:W-:-:S03]  /*13e20*/  SEL R221, R221, RZ, P0 ;  /* 0x000000ffdddd7207 */ /* 0x000fc60000000000 */
[----:B------:R-:W1:Y:S08]  /*13e30*/  LDC.64 R10, c[0x0][R24+0x220] ;  /* 0x00008800180a7b82 */ /* 0x000e700000000a00 */
[----:B------:R-:W2:Y:S08]  /*13e40*/  LDC.64 R14, c[0x0][R24+0x218] ;  /* 0x00008600180e7b82 */ /* 0x000eb00000000a00 */
[----:B------:R-:W5:Y:S08]  /*13e50*/  LDC.64 R8, c[0x0][R24+0x228] ;  /* 0x00008a0018087b82 */ /* 0x000f700000000a00 */
[----:B------:R-:W3:Y:S08]  /*13e60*/  LDC.64 R6, c[0x0][R24+0x210] ;  /* 0x0000840018067b82 */ /* 0x000ef00000000a00 */
[----:B------:R-:W4:Y:S08]  /*13e70*/  @P1 LDC R20, c[0x0][0xcec] ;  /* 0x00033b00ff141b82 */ /* 0x000f300000000800 */
[----:B------:R-:W5:Y:S01]  /*13e80*/  @P1 LDC R33, c[0x0][0xcf0] ;  /* 0x00033c00ff211b82 */ /* 0x000f620000000800 */
[----:B-1----:R-:W-:-:S07]  /*13e90*/  IMAD R11, R11, R27, RZ ;  /* 0x0000001b0b0b7224 */ /* 0x002fce00078e02ff */
[----:B0-----:R-:W0:Y:S01]  /*13ea0*/  @!P0 LDC R4, c[0x0][0xc50] ;  /* 0x00031400ff048b82 */ /* 0x001e220000000800 */
[----:B------:R-:W-:-:S04]  /*13eb0*/  IMAD.WIDE.U32 R12, R10, R27, RZ ;  /* 0x0000001b0a0c7225 */ /* 0x000fc800078e00ff */
[----:B------:R-:W-:Y:S02]  /*13ec0*/  IMAD R11, R10, R28, R11 ;  /* 0x0000001c0a0b7224 */ /* 0x000fe400078e020b */
[----:B----4-:R-:W-:Y:S01]  /*13ed0*/  @P1 IMAD.HI.U32 R20, R29, R20, RZ ;  /* 0x000000141d141227 */ /* 0x010fe200078e00ff */
[----:B------:R-:W1:Y:S03]  /*13ee0*/  @!P0 LDC R5, c[0x0][0xc54] ;  /* 0x00031500ff058b82 */ /* 0x000e660000000800 */
[-C--:B--2---:R-:W-:Y:S02]  /*13ef0*/  IMAD R25, R15, R209.reuse, RZ ;  /* 0x000000d10f197224 */ /* 0x084fe400078e02ff */
[----:B------:R-:W-:Y:S01]  /*13f00*/  IMAD.WIDE.U32 R14, R14, R209, RZ ;  /* 0x000000d10e0e7225 */ /* 0x000fe200078e00ff */
[----:B-----5:R-:W-:-:S03]  /*13f10*/  @P1 SHF.R.U32.HI R21, RZ, R33, R20 ;  /* 0x00000021ff151219 */ /* 0x020fc60000011614 */
        /* <DEDUP_REMOVED lines=10> */
[----:B---3--:R-:W-:Y:S01]  /*13fc0*/  IMAD R7, R7, R11, RZ ;  /* 0x0000000b07077224 */ /* 0x008fe200078e02ff */
        /* <DEDUP_REMOVED lines=10> */
.L_x_4436:
[----:B------:R-:W-:Y:S05]  /*14070*/  BSYNC B1 ;  /* 0x0000000000017941 */ /* 0x000fea0003800000 */
.L_x_4435:
        /* <DEDUP_REMOVED lines=16> */
[----:B------:R-:W-:Y:S01]  /*14180*/  IMAD R26, R212, 0x40, R15 ;  /* 0x00000040d41a7824 */ /* 0x000fe200078e020f */
        /* <DEDUP_REMOVED lines=10> */
[----:B------:R-:W-:Y:S02]  /*14230*/  VIADD R29, R187, 0x1c0 ;  /* 0x000001c0bb1d7836 */ /* 0x000fe40000000000 */
        /* <DEDUP_REMOVED lines=10> */
[----:B------:R-:W-:Y:S01]  /*142e0*/  SHF.R.S32.HI R30, RZ, 0x1f, R29 ;  /* 0x0000001fff1e7819 */ /* 0x000fe2000001141d */
[----:B------:R-:W-:Y:S02]  /*142f0*/  IMAD.IADD R5, R5, 0x1, R7 ;  /* 0x0000000105057824 */ /* 0x000fe400078e0207 */
[----:B------:R-:W-:Y:S01]  /*14300*/  IMAD R27, R0, R9, RZ ;  /* 0x00000009001b7224 */ /* 0x000fe200078e02ff */
[----:B------:R-:W1:Y:S01]  /*14310*/  @P0 LDC R13, c[0x0][0xcf0] ;  /* 0x00033c00ff0d0b82 */ /* 0x000e620000000800 */
[----:B------:R-:W-:-:S02]  /*14320*/  SEL R0, RZ, 0x1, P2 ;  /* 0x00000001ff007807 */ /* 0x000fc40001000000 */
[----:B------:R-:W-:Y:S01]  /*14330*/  ISETP.GE.AND P2, PT, R29, R24, PT ;  /* 0x000000181d00720c */ /* 0x000fe20003f46270 */
        /* <DEDUP_REMOVED lines=23> */
[----:B------:R-:W-:Y:S01]  /*144b0*/  SHF.R.S32.HI R0, RZ, 0x1f, R7 ;  /* 0x0000001fff007819 */ /* 0x000fe20000011407 */
[----:B------:R-:W-:Y:S01]  /*144c0*/  IMAD.SHL.U32 R6, R6, 0x10, RZ ;  /* 0x0000001006067824 */ /* 0x000fe200078e00ff */
[----:B------:R-:W-:Y:S02]  /*144d0*/  ISETP.GE.AND P0, PT, R215, R24, PT ;  /* 0x00000018d700720c */ /* 0x000fe40003f06270 */
[----:B------:R-:W-:Y:S01]  /*144e0*/  LOP3.LUT R3, R8, 0x8, R3, 0xe2, !PT ;  /* 0x0000000808037812 */ /* 0x000fe200078ee203 */
[----:B------:R-:W-:Y:S01]  /*144f0*/  IMAD R0, R0, UR4, RZ ;  /* 0x0000000400007c24 */ /* 0x000fe2000f8e02ff */
[----:B------:R-:W-:-:S02]  /*14500*/  SEL R8, RZ, 0xffffffff, P0 ;  /* 0xffffffffff087807 */ /* 0x000fc40000000000 */
[----:B------:R-:W-:Y:S02]  /*14510*/  ISETP.GE.AND P0, PT, R31, R24, PT ;  /* 0x000000181f00720c */ /* 0x000fe40003f06270 */
[----:B------:R-:W-:Y:S01]  /*14520*/  LOP3.LUT R6, R6, 0x10, R3, 0xe2, !PT ;  /* 0x0000001006067812 */ /* 0x000fe200078ee203 */
[----:B------:R-:W-:Y:S01]  /*14530*/  IMAD R3, R7, UR5, R0 ;  /* 0x0000000507037c24 */ /* 0x000fe2000f8e0200 */
[----:B------:R-:W-:Y:S01]  /*14540*/  SEL R7, RZ, 0x40, P0 ;  /* 0x00000040ff077807 */ /* 0x000fe20000000000 */
[----:B------:R-:W-:Y:S01]  /*14550*/  ULDC.64 UR4, c[0x0][0xb80] ;  /* 0x0002e00000047ab9 */ /* 0x000fe20000000a00 */
[----:B------:R-:W-:Y:S01]  /*14560*/  ISETP.GE.AND P0, PT, R26, R27, PT ;  /* 0x0000001b1a00720c */ /* 0x000fe20003f06270 */
[----:B------:R-:W-:Y:S01]  /*14570*/  IMAD.SHL.U32 R9, R8, 0x20, RZ ;  /* 0x0000002008097824 */ /* 0x000fe200078e00ff */
[----:B------:R-:W-:Y:S01]  /*14580*/  LEA R20, P1, R4, UR4, 0x1 ;  /* 0x0000000404147c11 */ /* 0x000fe2000f8208ff */
[----:B------:R-:W-:Y:S01]  /*14590*/  IMAD.IADD R3, R5, 0x1, R3 ;  /* 0x0000000105037824 */ /* 0x000fe200078e0203 */
[----:B------:R-:W-:-:S02]  /*145a0*/  SEL R0, RZ, 0x80, P2 ;  /* 0x00000080ff007807 */ /* 0x000fc40001000000 */
[----:B------:R-:W-:Y:S02]  /*145b0*/  LOP3.LUT R6, R9, 0x20, R6, 0xe2, !PT ;  /* 0x0000002009067812 */ /* 0x000fe400078ee206 */
[----:B------:R-:W-:Y:S02]  /*145c0*/  LEA.HI.X R3, R4, UR5, R3, 0x1, P1 ;  /* 0x0000000504037c11 */ /* 0x000fe400088f0c03 */
[----:B------:R-:W-:Y:S01]  /*145d0*/  LOP3.LUT R21, R6, R7, RZ, 0xfc, !PT ;  /* 0x0000000706157212 */ /* 0x000fe200078efcff */
[----:B------:R0:W1:Y:S03]  /*145e0*/  SHFL.IDX PT, R4, R20, RZ, 0x181f ;  /* 0x00181fff14047589 */ /* 0x00006600000e0000 */
[----:B------:R-:W-:Y:S01]  /*145f0*/  LOP3.LUT R25, R21, R0, RZ, 0xfc, !PT ;  /* 0x0000000015197212 */ /* 0x000fe200078efcff */
[----:B------:R0:W2:Y:S01]  /*14600*/  SHFL.IDX PT, R5, R3, RZ, 0x181f ;  /* 0x00181fff03057589 */ /* 0x0000a200000e0000 */
[----:B------:R-:W-:Y:S05]  /*14610*/  @P0 BRA `(.L_x_4438) ;  /* 0x00000000007c0947 */ /* 0x000fea0003800000 */
[-C--:B------:R-:W-:Y:S02]  /*14620*/  ISETP.GE.AND P2, PT, R219, R24.reuse, PT ;  /* 0x00000018db00720c */ /* 0x080fe40003f46270 */
[-C--:B------:R-:W-:Y:S02]  /*14630*/  ISETP.GE.AND P1, PT, R187, R24.reuse, PT ;  /* 0x00000018bb00720c */ /* 0x080fe40003f26270 */
[-C--:B------:R-:W-:Y:S02]  /*14640*/  ISETP.GE.AND P5, PT, R218, R24.reuse, PT ;  /* 0x00000018da00720c */ /* 0x080fe40003fa6270 */
[----:B------:R-:W-:-:S07]  /*14650*/  ISETP.GE.AND P3, PT, R217, R24, PT ;  /* 0x00000018d900720c */ /* 0x000fce0003f66270 */
[-C--:B-1----:R-:W-:Y:S02]  /*14660*/  @!P2 LEA R8, P0, R219, R4.reuse, 0x1 ;  /* 0x00000004db08a211 */ /* 0x082fe400078008ff */
        /* <DEDUP_REMOVED lines=26> */
.L_x_4438:
[----:B------:R-:W-:Y:S05]  /*14810*/  BSYNC B1 ;  /* 0x0000000000017941 */ /* 0x000fea0003800000 */
.L_x_4437:
        /* <DEDUP_REMOVED lines=10> */
[----:B-1----:R-:W-:Y:S02]  /*148c0*/  @!P5 LEA R8, P3, R219, R4, 0x1 ;  /* 0x00000004db08d211 */ /* 0x002fe400078608ff */
[----:B0-----:R-:W-:Y:S02]  /*148d0*/  @!P4 IMAD.WIDE R6, R187, 0x2, R4 ;  /* 0x00000002bb06c825 */ /* 0x001fe400078e0204 */
[----:B------:R-:W-:Y:S02]  /*148e0*/  @!P5 LEA.HI.X R9, R219, R5, R36, 0x1, P3 ;  /* 0x00000005db09d211 */ /* 0x000fe400018f0c24 */
[----:B------:R-:W-:Y:S01]  /*148f0*/  ISETP.GE.AND P3, PT, R216, R24, PT ;  /* 0x00000018d800720c */ /* 0x000fe20003f66270 */
        /* <DEDUP_REMOVED lines=9> */
[CC--:B0-----:R-:W-:Y:S02]  /*14990*/  @!P3 LEA R6, P6, R216.reuse, R4.reuse, 0x1 ;  /* 0x00000004d806b211 */ /* 0x0c1fe400078c08ff */
[CC--:B------:R-:W-:Y:S01]  /*149a0*/  @P2 LEA R14, P0, R31.reuse, R4.reuse, 0x1 ;  /* 0x000000041f0e2211 */ /* 0x0c0fe200078008ff */
        /* <DEDUP_REMOVED lines=11> */
.L_x_4431:
[----:B------:R-:W-:Y:S05]  /*14a60*/  BSYNC B0 ;  /* 0x0000000000007941 */ /* 0x000fea0003800000 */
.L_x_4424:
[----:B------:R-:W-:Y:S02]  /*14a70*/  ULDC UR4, c[0x0][0xd3c] ;  /* 0x00034f0000047ab9 */ /* 0x000fe40000000800 */
[----:B----4-:R-:W-:-:S13]  /*14a80*/  ISETP.GE.AND P0, PT, R155, UR4, PT ;  /* 0x000000049b007c0c */ /* 0x010fda000bf06270 */
[----:B------:R-:W-:Y:S05]  /*14a90*/  @!P0 BRA `(.L_x_4439) ;  /* 0xfffffec800d88947 */ /* 0x000fea000383ffff */
[----:B------:R-:W-:Y:S05]  /*14aa0*/  BRA `(.L_x_4317) ;  /* 0x000000a0005c7947 */ /* 0x000fea0003800000 */
.L_x_4315:
        /* <DEDUP_REMOVED lines=20> */
.L_x_4440:
        /* <DEDUP_REMOVED lines=43> */
.L_x_4444:
        /* <DEDUP_REMOVED lines=38> */
.L_x_4442:
        /* <DEDUP_REMOVED lines=20> */
.L_x_4445:
        /* <DEDUP_REMOVED lines=54> */
.L_x_4443:
[----:B------:R-:W-:Y:S01]  /*155a0*/  IMAD.U32 R2, RZ, RZ, UR6 ;  /* 0x00000006ff027e24 */ /* 0x000fe2000f8e00ff */
[----:B------:R0:W-:Y:S04]  /*155b0*/  STL [R1+0x4], RZ ;  /* 0x000004ff01007387 */ /* 0x0001e80000100800 */
[----:B------:R0:W-:Y:S04]  /*155c0*/  STL [R1+0x8], RZ ;  /* 0x000008ff01007387 */ /* 0x0001e80000100800 */
[----:B------:R0:W-:Y:S02]  /*155d0*/  STL [R1], R2 ;  /* 0x0000000201007387 */ /* 0x0001e40000100800 */
.L_x_4446:
        /* <DEDUP_REMOVED lines=10> */
.L_x_4441:
        /* <DEDUP_REMOVED lines=15> */
[----:B0-----:R-:W-:Y:S01]  /*15770*/  IMAD.SHL.U32 R2, R4, 0x8, RZ ;  /* 0x0000000804027824 */ /* 0x001fe200078e00ff */
[----:B------:R-:W-:Y:S01]  /*15780*/  LOP3.LUT R0, R0, 0x38, RZ, 0xc0, !PT ;  /* 0x0000003800007812 */ /* 0x000fe200078ec0ff */
[----:B------:R-:W-:Y:S01]  /*15790*/  ULDC.64 UR40, c[0x0][0x198] ;  /* 0x0000660000287ab9 */ /* 0x000fe20000000a00 */
[----:B------:R-:W-:Y:S01]  /*157a0*/  LOP3.LUT R3, R3, 0x38, R6, 0x78, !PT ;  /* 0x0000003803037812 */ /* 0x000fe200078e7806 */
[----:B------:R-:W-:Y:S01]  /*157b0*/  IMAD.SHL.U32 R6, R6, 0x10, RZ ;  /* 0x0000001006067824 */ /* 0x000fe200078e00ff */
[----:B------:R-:W-:-:S02]  /*157c0*/  ULDC UR37, c[0x0][0xc] ;  /* 0x0000030000257ab9 */ /* 0x000fc40000000800 */
        /* <DEDUP_REMOVED lines=11> */
[----:B------:R-:W-:Y:S01]  /*15880*/  STL [R1+0x20], R2 ;  /* 0x0000200201007387 */ /* 0x000fe20000100800 */
[----:B0-----:R-:W-:-:S03]  /*15890*/  LOP3.LUT R3, R0, 0x80, RZ, 0xfc, !PT ;  /* 0x0000008000037812 */ /* 0x001fc600078efcff */
[----:B------:R-:W-:Y:S01]  /*158a0*/  STL [R1+0x10], RZ ;  /* 0x000010ff01007387 */ /* 0x000fe20000100800 */
[----:B------:R-:W-:-:S03]  /*158b0*/  LOP3.LUT R3, R0, 0x140, RZ, 0xfc, !PT ;  /* 0x0000014000037812 */ /* 0x000fc600078efcff */
[----:B------:R0:W-:Y:S02]  /*158c0*/  STL [R1+0x1c], R2 ;  /* 0x00001c0201007387 */ /* 0x0001e40000100800 */
[C---:B0-----:R-:W-:Y:S02]  /*158d0*/  LOP3.LUT R2, R0.reuse, 0xc0, RZ, 0xfc, !PT ;  /* 0x000000c000027812 */ /* 0x041fe400078efcff */
[C---:B------:R-:W-:Y:S02]  /*158e0*/  LOP3.LUT R2, R0.reuse, 0x180, RZ, 0xfc, !PT ;  /* 0x0000018000027812 */ /* 0x040fe400078efcff */
[----:B------:R-:W-:-:S07]  /*158f0*/  LOP3.LUT R0, R0, 0x1c0, RZ, 0xfc, !PT ;  /* 0x000001c000007812 */ /* 0x000fce00078efcff */
.L_x_4619:
[----:B------:R-:W2:Y:S01]  /*15900*/  LDL R0, [R1+0xc] ;  /* 0x00000c0001007983 */ /* 0x000ea20000100800 */
[----:B------:R-:W2:Y:S01]  /*15910*/  LDC.64 R2, c[0x0][0xd88] ;  /* 0x00036200ff027b82 */ /* 0x000ea20000000a00 */
[----:B------:R-:W-:Y:S05]  /*15920*/  YIELD ;  /* 0x0000000000007946 */ /* 0x000fea0003800000 */
[----:B------:R-:W-:Y:S01]  /*15930*/  ULDC.64 UR4, c[0x0][0xb20] ;  /* 0x0002c80000047ab9 */ /* 0x000fe20000000a00 */
[----:B-1----:R-:W-:Y:S02]  /*15940*/  CS2R R8, SRZ ;  /* 0x0000000000087805 */ /* 0x002fe4000001ff00 */
[----:B------:R-:W-:Y:S01]  /*15950*/  ISETP.NE.U32.AND P0, PT, RZ, UR4, PT ;  /* 0x00000004ff007c0c */ /* 0x000fe2000bf05070 */
[----:B------:R-:W-:Y:S01]  /*15960*/  ULDC.64 UR10, c[0x0][0xb10] ;  /* 0x0002c400000a7ab9 */ /* 0x000fe20000000a00 */
[----:B------:R-:W-:Y:S01]  /*15970*/  ULDC.64 UR8, c[0x0][0xb08] ;  /* 0x0002c20000087ab9 */ /* 0x000fe20000000a00 */
[----:B------:R-:W-:Y:S01]  /*15980*/  ULDC.64 UR6, c[0x0][0xb00] ;  /* 0x0002c00000067ab9 */ /* 0x000fe20000000a00 */
[----:B--2---:R-:W-:-:S05]  /*15990*/  IMAD.WIDE R2, R0, 0x4, R2 ;  /* 0x0000000400027825 */ /* 0x004fca00078e0202 */
[----:B------:R-:W2:Y:S01]  /*159a0*/  LDG.E R13, desc[UR42][R2.64] ;  /* 0x0000002a020d7981 */ /* 0x000ea2000c1e1900 */
[----:B------:R-:W-:Y:S01]  /*159b0*/  ISETP.NE.AND.EX P0, PT, RZ, UR5, PT, P0 ;  /* 0x00000005ff007c0c */ /* 0x000fe2000bf05300 */
[----:B------:R-:W-:Y:S01]  /*159c0*/  IMAD.MOV.U32 R0, RZ, RZ, RZ ;  /* 0x000000ffff007224 */ /* 0x000fe200078e00ff */
[----:B0-2---:R-:W-:Y:S01]  /*159d0*/  SHF.R.S32.HI R4, RZ, 0x1f, R13 ;  /* 0x0000001fff047819 */ /* 0x005fe2000001140d */
[----:B------:R-:W-:-:S10]  /*159e0*/  IMAD.SHL.U32 R17, R13, 0x4, RZ ;  /* 0x000000040d117824 */ /* 0x000fd400078e00ff */
[C---:B------:R-:W-:Y:S01]  /*159f0*/  @P0 LEA R2, P1, R13.reuse, UR4, 0x2 ;  /* 0x000000040d020c11 */ /* 0x040fe2000f8210ff */
[----:B------:R-:W-:Y:S03]  /*15a00*/  STL [R1+0x30], R13 ;  /* 0x0000300d01007387 */ /* 0x000fe60000100800 */
[C-C-:B------:R-:W-:Y:S01]  /*15a10*/  @P0 LEA.HI.X R3, R13.reuse, UR5, R4.reuse, 0x2, P1 ;  /* 0x000000050d030c11 */ /* 0x140fe200088f1404 */
[----:B------:R-:W-:Y:S01]  /*15a20*/  ULDC.64 UR4, c[0x0][0xaf8] ;  /* 0x0002be0000047ab9 */ /* 0x000fe20000000a00 */
[----:B---3--:R-:W-:Y:S01]  /*15a30*/  SHF.L.U64.HI R14, R13, 0x2, R4 ;  /* 0x000000020d0e7819 */ /* 0x008fe20000010204 */
        /* <DEDUP_REMOVED lines=8> */
[----:B------:R-:W-:Y:S02]  /*15ac0*/  ISETP.NE.U32.AND P2, PT, RZ, UR8, PT ;  /* 0x00000008ff007c0c */ /* 0x000fe4000bf45070 */
[C---:B------:R-:W-:Y:S02]  /*15ad0*/  IADD3 R6, P5, R17.reuse, UR6, RZ ;  /* 0x0000000611067c10 */ /* 0x040fe4000ffbe0ff */
[----:B-1----:R-:W-:-:S02]  /*15ae0*/  IADD3 R2, P4, R17, UR4, RZ ;  /* 0x0000000411027c10 */ /* 0x002fc4000ff9e0ff */
[----:B------:R-:W-:Y:S02]  /*15af0*/  ISETP.NE.AND.EX P3, PT, RZ, UR11, PT, P3 ;  /* 0x0000000bff007c0c */ /* 0x000fe4000bf65330 */
[C---:B------:R-:W-:Y:S02]  /*15b00*/  IADD3.X R3, R14.reuse, UR5, RZ, P4, !PT ;  /* 0x000000050e037c10 */ /* 0x040fe4000a7fe4ff */
[----:B0-----:R-:W-:Y:S02]  /*15b10*/  IADD3 R4, P4, R17, UR8, RZ ;  /* 0x0000000811047c10 */ /* 0x001fe4000ff9e0ff */
        /* <DEDUP_REMOVED lines=30> */
.L_x_4448:
        /* <DEDUP_REMOVED lines=17> */
.L_x_4449:
[----:B------:R-:W-:Y:S05]  /*15e10*/  @!P0 BRA `(.L_x_4450) ;  /* 0x00000000000c8947 */ /* 0x000fea0003800000 */
[----:B------:R-:W2:Y:S04]  /*15e20*/  LDG.E R8, desc[UR42][R6.64] ;  /* 0x0000002a06087981 */ /* 0x000ea8000c1e1900 */
[----:B------:R-:W2:Y:S02]  /*15e30*/  LDG.E R6, desc[UR42][R6.64+0x4] ;  /* 0x0000042a06067981 */ /* 0x000ea4000c1e1900 */
[----:B--2---:R-:W-:-:S07]  /*15e40*/  IMAD.IADD R8, R6, 0x1, -R8 ;  /* 0x0000000106087824 */ /* 0x004fce00078e0a08 */
.L_x_4450:
[----:B-----5:R-:W-:Y:S02]  /*15e50*/  IMAD.IADD R6, R8, 0x1, -R0 ;  /* 0x0000000108067824 */ /* 0x020fe400078e0a00 */
[----:B------:R-:W2:Y:S04]  /*15e60*/  @P2 LDG.E R0, desc[UR42][R4.64] ;  /* 0x0000002a04002981 */ /* 0x000ea8000c1e1900 */
[----:B------:R-:W2:Y:S01]  /*15e70*/  @P2 LDG.E R4, desc[UR42][R4.64+0x4] ;  /* 0x0000042a04042981 */ /* 0x000ea2000c1e1900 */
[----:B------:R-:W-:Y:S01]  /*15e80*/  LOP3.LUT R14, R10, 0xff, RZ, 0xc0, !PT ;  /* 0x000000ff0a0e7812 */ /* 0x000fe200078ec0ff */
[----:B------:R-:W-:Y:S01]  /*15e90*/  BSSY B0, `(.L_x_4451) ;  /* 0x000002a000007945 */ /* 0x000fe20003800000 */
[----:B------:R-:W-:-:S03]  /*15ea0*/  SHF.R.U32.HI R10, RZ, 0x10, R10 ;  /* 0x00000010ff0a7819 */ /* 0x000fc6000001160a */
[----:B------:R3:W-:Y:S01]  /*15eb0*/  STL [R1+0x70], R14 ;  /* 0x0000700e01007387 */ /* 0x0007e20000100800 */
[----:B--2---:R-:W-:-:S04]  /*15ec0*/  @P2 IMAD.IADD R11, R4, 0x1, -R0 ;  /* 0x00000001040b2824 */ /* 0x004fc800078e0a00 */
[----:B01----:R-:W-:-:S04]  /*15ed0*/  IMAD.IADD R2, R6, 0x1, R11 ;  /* 0x0000000106027824 */ /* 0x003fc800078e020b */
[C---:B------:R-:W-:Y:S01]  /*15ee0*/  VIADD R0, R2.reuse, 0x3f ;  /* 0x0000003f02007836 */ /* 0x040fe20000000000 */
[----:B------:R-:W-:-:S04]  /*15ef0*/  ISETP.GE.AND P1, PT, R2, 0x1, PT ;  /* 0x000000010200780c */ /* 0x000fc80003f26270 */
[----:B------:R-:W-:-:S04]  /*15f00*/  SHF.R.S32.HI R2, RZ, 0x1f, R0 ;  /* 0x0000001fff027819 */ /* 0x000fc80000011400 */
[----:B------:R-:W-:-:S04]  /*15f10*/  LEA.HI R0, R2, R0, RZ, 0x6 ;  /* 0x0000000002007211 */ /* 0x000fc800078f30ff */
[----:B------:R-:W-:Y:S01]  /*15f20*/  SHF.R.S32.HI R12, RZ, 0x6, R0 ;  /* 0x00000006ff0c7819 */ /* 0x000fe20000011400 */
[----:B------:R-:W-:-:S04]  /*15f30*/  IMAD.MOV.U32 R0, RZ, RZ, RZ ;  /* 0x000000ffff007224 */ /* 0x000fc800078e00ff */
[----:B------:R3:W-:Y:S01]  /*15f40*/  STL [R1+0x40], R12 ;  /* 0x0000400c01007387 */ /* 0x0007e20000100800 */
[----:B------:R-:W-:Y:S05]  /*15f50*/  @!P1 BRA `(.L_x_4452) ;  /* 0x0000000000749947 */ /* 0x000fea0003800000 */
        /* <DEDUP_REMOVED lines=16> */
[----:B------:R-:W-:-:S05]  /*16060*/  IABS R0, R2 ;  /* 0x0000000200007213 */ /* 0x000fca0000000000 */
        /* <DEDUP_REMOVED lines=12> */
.L_x_4452:
[----:B------:R-:W-:Y:S05]  /*16130*/  BSYNC B0 ;  /* 0x0000000000007941 */ /* 0x000fea0003800000 */
.L_x_4451:
[-C--:B------:R-:W-:Y:S01]  /*16140*/  IMAD R2, R14, R0.reuse, RZ ;  /* 0x000000000e027224 */ /* 0x080fe200078e02ff */
[----:B------:R-:W-:Y:S04]  /*16150*/  BSSY B0, `(.L_x_4453) ;  /* 0x00001b8000007945 */ /* 0x000fe80003800000 */
[C---:B------:R-:W-:Y:S01]  /*16160*/  VIADDMNMX R0, R2.reuse, R0, R12, PT ;  /* 0x0000000002007246 */ /* 0x040fe2000380010c */
[----:B------:R-:W-:-:S04]  /*16170*/  IMAD R2, R2, 0x40, -R6 ;  /* 0x0000004002027824 */ /* 0x000fc800078e0a06 */
[----:B------:R-:W-:Y:S01]  /*16180*/  IMAD R6, R0, 0x40, -R6 ;  /* 0x0000004000067824 */ /* 0x000fe200078e0a06 */
[----:B------:R-:W-:-:S04]  /*16190*/  VIMNMX R2, RZ, R2, !PT ;  /* 0x00000002ff027248 */ /* 0x000fc80007fe0100 */
        /* <DEDUP_REMOVED lines=17> */
[----:B---3--:R0:W1:Y:S02]  /*162b0*/  SHFL.IDX PT, R14, R3, RZ, 0x1f ;  /* 0x00001fff030e7589 */ /* 0x00806400000e0000 */
.L_x_4651:
[----:B-1----:R-:W-:Y:S02]  /*162c0*/  ISETP.NE.AND P0, PT, R14, RZ, PT ;  /* 0x000000ff0e00720c */ /* 0x002fe40003f05270 */
[----:B------:R-:W-:-:S11]  /*162d0*/  PLOP3.LUT P6, PT, PT, PT, PT, 0x8, 0x0 ;  /* 0x000000000000781c */ /* 0x000fd60003fce170 */
[----:B------:R-:W-:Y:S05]  /*162e0*/  @P0 BRA `(.L_x_4456) ;  /* 0x00000000000c0947 */ /* 0x000fea0003800000 */
[----:B------:R-:W-:-:S03]  /*162f0*/  UMOV UR4, 0xffffffff ;  /* 0xffffffff00047882 */ /* 0x000fc60000000000 */
[----:B------:R-:W-:Y:S05]  /*16300*/  BRA.DIV UR4, `(.L_x_4457) ;  /* 0x0000009204487947 */ /* 0x000fea000b800000 */
[----:B------:R-:W-:-:S13]  /*16310*/  ELECT P6, URZ, PT ;  /* 0x00000000003f782f */ /* 0x000fda00038c0000 */
.L_x_4456:
        /* <DEDUP_REMOVED lines=9> */
.L_x_4654:
[----:B------:R-:W-:Y:S05]  /*163b0*/  BSYNC B1 ;  /* 0x0000000000017941 */ /* 0x000fea0003800000 */
.L_x_4458:
        /* <DEDUP_REMOVED lines=12> */
.L_x_4655:
[----:B------:R-:W-:Y:S05]  /*16480*/  BSYNC B2 ;  /* 0x0000000000027941 */ /* 0x000fea0003800000 */
.L_x_4462:
        /* <DEDUP_REMOVED lines=9> */
.L_x_4465:
[----:B------:R-:W-:Y:S05]  /*16520*/  BSYNC B2 ;  /* 0x0000000000027941 */ /* 0x000fea0003800000 */
.L_x_4464:
        /* <DEDUP_REMOVED lines=13> */
.L_x_4466:
        /* <DEDUP_REMOVED lines=13> */
.L_x_4656:
[----:B------:R-:W-:Y:S05]  /*166d0*/  BSYNC B2 ;  /* 0x0000000000027941 */ /* 0x000fea0003800000 */
.L_x_4467:
        /* <DEDUP_REMOVED lines=11> */
.L_x_4470:
[----:B------:R-:W-:Y:S05]  /*16790*/  BSYNC B2 ;  /* 0x0000000000027941 */ /* 0x000fea0003800000 */
.L_x_4469:
        /* <DEDUP_REMOVED lines=10> */
.L_x_4471:
        /* <DEDUP_REMOVED lines=15> */
.L_x_4472:
        /* <DEDUP_REMOVED lines=15> */
.L_x_4473:
        /* <DEDUP_REMOVED lines=15> */
.L_x_4474:
        /* <DEDUP_REMOVED lines=15> */
.L_x_4475:
        /* <DEDUP_REMOVED lines=15> */
.L_x_4476:
        /* <DEDUP_REMOVED lines=15> */
.L_x_4477:
        /* <DEDUP_REMOVED lines=15> */
.L_x_4478:
        /* <DEDUP_REMOVED lines=10> */
.L_x_4461:
[----:B------:R-:W-:Y:S05]  /*16f70*/  BSYNC B1 ;  /* 0x0000000000017941 */ /* 0x000fea0003800000 */
.L_x_4460:
        /* <DEDUP_REMOVED lines=13> */
.L_x_4498:
        /* <DEDUP_REMOVED lines=13> */
.L_x_4657:
[----:B------:R-:W-:Y:S05]  /*17120*/  BSYNC B2 ;  /* 0x0000000000027941 */ /* 0x000fea0003800000 */
.L_x_4481:
        /* <DEDUP_REMOVED lines=9> */
.L_x_4484:
[----:B------:R-:W-:Y:S05]  /*171c0*/  BSYNC B2 ;  /* 0x0000000000027941 */ /* 0x000fea0003800000 */
.L_x_4483:
        /* <DEDUP_REMOVED lines=12> */
.L_x_4485:
        /* <DEDUP_REMOVED lines=13> */
.L_x_4658:
[----:B------:R-:W-:Y:S05]  /*17360*/  BSYNC B2 ;  /* 0x0000000000027941 */ /* 0x000fea0003800000 */
.L_x_4486:
        /* <DEDUP_REMOVED lines=11> */
.L_x_4489:
[----:B------:R-:W-:Y:S05]  /*17420*/  BSYNC B2 ;  /* 0x0000000000027941 */ /* 0x000fea0003800000 */
.L_x_4488:
        /* <DEDUP_REMOVED lines=10> */
.L_x_4490:
        /* <DEDUP_REMOVED lines=15> */
.L_x_4491:
        /* <DEDUP_REMOVED lines=15> */
.L_x_4492:
        /* <DEDUP_REMOVED lines=15> */
.L_x_4493:
        /* <DEDUP_REMOVED lines=15> */
.L_x_4494:
        /* <DEDUP_REMOVED lines=15> */
.L_x_4495:
        /* <DEDUP_REMOVED lines=15> */
.L_x_4496:
        /* <DEDUP_REMOVED lines=15> */
.L_x_4497:
        /* <DEDUP_REMOVED lines=10> */
.L_x_4480:
[----:B------:R-:W-:Y:S05]  /*17c00*/  BSYNC B1 ;  /* 0x0000000000017941 */ /* 0x000fea0003800000 */
.L_x_4479:
[----:B------:R-:W2:Y:S04]  /*17c10*/  LDL.LU R8, [R1+0x10] ;  /* 0x0000100001087983 */ /* 0x000ea80000300800 */
[----:B0-----:R-:W3:Y:S01]  /*17c20*/  LDL.LU R6, [R1+0x20] ;  /* 0x0000200001067983 */ /* 0x001ee20000300800 */
        /* <DEDUP_REMOVED lines=10> */
.L_x_4454:
[----:B------:R-:W-:Y:S05]  /*17cd0*/  BSYNC B0 ;  /* 0x0000000000007941 */ /* 0x000fea0003800000 */
.L_x_4453:
[----:B------:R2:W5:Y:S01]  /*17ce0*/  LDL R7, [R1+0x40] ;  /* 0x0000400001077983 */ /* 0x0005620000100800 */
[----:B------:R-:W-:Y:S05]  /*17cf0*/  @!P0 WARPSYNC.ALL ;  /* 0x0000000000008948 */ /* 0x000fea0003800000 */
[----:B------:R2:W-:Y:S01]  /*17d00*/  STL [R1+0x44], RZ ;  /* 0x000044ff01007387 */ /* 0x0005e20000100800 */
[----:B------:R-:W-:Y:S01]  /*17d10*/  BSSY B0, `(.L_x_4499) ;  /* 0x0000020000007945 */ /* 0x000fe20003800000 */
[----:B------:R-:W-:Y:S06]  /*17d20*/  @!P0 BAR.SYNC.DEFER_BLOCKING 0xc, 0x180 ;  /* 0x0306000000008b1d */ /* 0x000fec0000010000 */
[----:B--2---:R-:W-:Y:S05]  /*17d30*/  @!P1 BRA `(.L_x_4500) ;  /* 0x0000000000749947 */ /* 0x004fea0003800000 */
[----:B------:R-:W-:-:S13]  /*17d40*/  ISETP.NE.AND P0, PT, R10, RZ, PT ;  /* 0x000000ff0a00720c */ /* 0x000fda0003f05270 */
[----:B------:R-:W2:Y:S02]  /*17d50*/  @!P0 LDC R10, c[0x0][0xae8] ;  /* 0x0002ba00ff0a8b82 */ /* 0x000ea40000000800 */
[----:B--2---:R-:W-:-:S04]  /*17d60*/  IABS R0, R10 ;  /* 0x0000000a00007213 */ /* 0x004fc80000000000 */
[----:B------:R-:W2:Y:S08]  /*17d70*/  I2F.RP R2, R0 ;  /* 0x0000000000027306 */ /* 0x000eb00000209400 */
[----:B--2---:R-:W2:Y:S02]  /*17d80*/  MUFU.RCP R2, R2 ;  /* 0x0000000200027308 */ /* 0x004ea40000001000 */
[----:B--2---:R-:W-:-:S06]  /*17d90*/  VIADD R2, R2, 0xffffffe ;  /* 0x0ffffffe02027836 */ /* 0x004fcc0000000000 */
[----:B------:R-:W2:Y:S02]  /*17da0*/  F2I.FTZ.U32.TRUNC.NTZ R3, R2 ;  /* 0x0000000200037305 */ /* 0x000ea4000021f000 */
[----:B--2---:R-:W-:-:S04]  /*17db0*/  IMAD.MOV R2, RZ, RZ, -R3 ;  /* 0x000000ffff027224 */ /* 0x004fc800078e0a03 */
[----:B01----:R-:W-:Y:S02]  /*17dc0*/  IMAD R4, R2, R0, RZ ;  /* 0x0000000002047224 */ /* 0x003fe400078e02ff */
        /* <DEDUP_REMOVED lines=20> */
.L_x_4500:
[----:B------:R-:W-:Y:S05]  /*17f10*/  BSYNC B0 ;  /* 0x0000000000007941 */ /* 0x000fea0003800000 */
.L_x_4499:
[----:B------:R-:W4:Y:S04]  /*17f20*/  LDL R0, [R1+0x44] ;  /* 0x0000440001007983 */ /* 0x000f280000100800 */
[----:B--2---:R-:W4:Y:S01]  /*17f30*/  LDL R2, [R1+0x70] ;  /* 0x0000700001027983 */ /* 0x004f220000100800 */
[----:B------:R-:W-:Y:S01]  /*17f40*/  BSSY B7, `(.L_x_4501) ;  /* 0x00005b9000077945 */ /* 0x000fe20003800000 */
[----:B----4-:R-:W-:-:S05]  /*17f50*/  IMAD R2, R2, R0, RZ ;  /* 0x0000000002027224 */ /* 0x010fca00078e02ff */
[----:B-----5:R-:W-:Y:S01]  /*17f60*/  VIADDMNMX R0, R2, R0, R7, PT ;  /* 0x0000000002007246 */ /* 0x020fe20003800107 */
        /* <DEDUP_REMOVED lines=9> */
[----:B------:R-:W-:Y:S01]  /*18000*/  VOTEU.ANY UR4, UPT, PT ;  /* 0x0000000000047886 */ /* 0x000fe200038e0100 */
[----:B01----:R-:W0:Y:S01]  /*18010*/  LDC.64 R4, c[0x0][0xd60] ;  /* 0x00035800ff047b82 */ /* 0x003e220000000a00 */
[----:B------:R-:W2:Y:S02]  /*18020*/  FLO.U32 R0, UR4 ;  /* 0x0000000400007d00 */ /* 0x000ea400080e0000 */
[----:B--2---:R-:W-:-:S06]  /*18030*/  ISETP.EQ.U32.AND P0, PT, R0, R2, PT ;  /* 0x000000020000720c */ /* 0x004fcc0003f02070 */
[----:B------:R-:W0:Y:S07]  /*18040*/  POPC R2, UR4 ;  /* 0x0000000400027d09 */ /* 0x000e2e0008000000 */
[----:B0-----:R-:W2:Y:S04]  /*18050*/  @P0 ATOMG.E.ADD.STRONG.GPU PT, R2, desc[UR42][R4.64], R2 ;  /* 0x00000002040209a8 */ /* 0x001ea800081ee1ea */
[----:B--2---:R0:W1:Y:S02]  /*18060*/  SHFL.IDX PT, R2, R2, R0, 0x1f ;  /* 0x00001f0002027589 */ /* 0x00406400000e0000 */
[----:B0-----:R-:W0:Y:S02]  /*18070*/  S2R R0, SR_LTMASK ;  /* 0x0000000000007919 */ /* 0x001e240000003900 */
[----:B0-----:R-:W-:-:S06]  /*18080*/  LOP3.LUT R0, R0, UR4, RZ, 0xc0, !PT ;  /* 0x0000000400007c12 */ /* 0x001fcc000f8ec0ff */
[----:B------:R-:W1:Y:S02]  /*18090*/  POPC R0, R0 ;  /* 0x0000000000007309 */ /* 0x000e640000000000 */
[----:B-1----:R-:W-:-:S05]  /*180a0*/  IADD3 R0, R2, UR37, R0 ;  /* 0x0000002502007c10 */ /* 0x002fca000fffe000 */
[----:B------:R4:W-:Y:S01]  /*180b0*/  STL [R1], R0 ;  /* 0x0000000001007387 */ /* 0x0009e20000100800 */
[----:B------:R-:W-:Y:S05]  /*180c0*/  BRA `(.L_x_4503) ;  /* 0x0000005800807947 */ /* 0x000fea0003800000 */
.L_x_4502:
        /* <DEDUP_REMOVED lines=8> */
[----:B01----:R-:W-:Y:S02]  /*18150*/  IMAD.U32 R4, RZ, RZ, UR6 ;  /* 0x00000006ff047e24 */ /* 0x003fe4000f8e00ff */
[----:B------:R-:W0:Y:S01]  /*18160*/  LDC.64 R2, c[0x4][R2] ;  /* 0x0100000002027b82 */ /* 0x000e220000000a00 */
[----:B------:R-:W-:Y:S02]  /*18170*/  IMAD.U32 R5, RZ, RZ, UR7 ;  /* 0x00000007ff057e24 */ /* 0x000fe4000f8e00ff */
[----:B------:R-:W-:Y:S02]  /*18180*/  IMAD.U32 R6, RZ, RZ, UR8 ;  /* 0x00000008ff067e24 */ /* 0x000fe4000f8e00ff */
[----:B------:R-:W-:-:S02]  /*18190*/  IMAD.U32 R7, RZ, RZ, UR9 ;  /* 0x00000009ff077e24 */ /* 0x000fc4000f8e00ff */
[----:B------:R-:W-:Y:S02]  /*181a0*/  IMAD.U32 R10, RZ, RZ, UR4 ;  /* 0x00000004ff0a7e24 */ /* 0x000fe4000f8e00ff */
[----:B------:R-:W-:Y:S02]  /*181b0*/  IMAD.U32 R11, RZ, RZ, UR5 ;  /* 0x00000005ff0b7e24 */ /* 0x000fe4000f8e00ff */
[----:B------:R-:W-:Y:S02]  /*181c0*/  IMAD.MOV.U32 R8, RZ, RZ, 0x70 ;  /* 0x00000070ff087424 */ /* 0x000fe400078e00ff */
[----:B---3--:R-:W-:Y:S02]  /*181d0*/  IMAD.MOV.U32 R12, RZ, RZ, 0x1 ;  /* 0x00000001ff0c7424 */ /* 0x008fe400078e00ff */
[----:B------:R-:W-:-:S07]  /*181e0*/  IMAD.MOV.U32 R13, RZ, RZ, RZ ;  /* 0x000000ffff0d7224 */ /* 0x000fce00078e00ff */
[----:B------:R-:W-:-:S07]  /*181f0*/  LEPC R20, `(.L_x_4505) ;  /* 0x000000001014794e */ /* 0x000fce0000000000 */
[----:B0-----:R-:W-:Y:S05]  /*18200*/  CALL.ABS.NOINC R2 ;  /* 0x0000000002007343 */ /* 0x001fea0003c00000 */
.L_x_4505:
[----:B------:R-:W-:Y:S05]  /*18210*/  BSYNC B6 ;  /* 0x0000000000067941 */ /* 0x000fea0003800000 */
.L_x_4504:
        /* <DEDUP_REMOVED lines=9> */
[----:B01----:R-:W-:Y:S02]  /*182b0*/  IMAD.U32 R4, RZ, RZ, UR6 ;  /* 0x00000006ff047e24 */ /* 0x003fe4000f8e00ff */
[----:B------:R-:W-:Y:S02]  /*182c0*/  IMAD.U32 R5, RZ, RZ, UR7 ;  /* 0x00000007ff057e24 */ /* 0x000fe4000f8e00ff */
[----:B------:R-:W-:Y:S02]  /*182d0*/  IMAD.U32 R6, RZ, RZ, UR8 ;  /* 0x00000008ff067e24 */ /* 0x000fe4000f8e00ff */
[----:B------:R-:W-:-:S02]  /*182e0*/  IMAD.U32 R7, RZ, RZ, UR9 ;  /* 0x00000009ff077e24 */ /* 0x000fc4000f8e00ff */
[----:B------:R-:W-:Y:S02]  /*182f0*/  IMAD.U32 R10, RZ, RZ, UR4 ;  /* 0x00000004ff0a7e24 */ /* 0x000fe4000f8e00ff */
[----:B------:R-:W-:Y:S02]  /*18300*/  IMAD.U32 R11, RZ, RZ, UR5 ;  /* 0x00000005ff0b7e24 */ /* 0x000fe4000f8e00ff */
[----:B------:R-:W-:Y:S02]  /*18310*/  IMAD.MOV.U32 R8, RZ, RZ, 0x70 ;  /* 0x00000070ff087424 */ /* 0x000fe400078e00ff */
[----:B---3--:R-:W-:Y:S02]  /*18320*/  IMAD.MOV.U32 R12, RZ, RZ, 0x1 ;  /* 0x00000001ff0c7424 */ /* 0x008fe400078e00ff */
[----:B--2---:R-:W-:-:S07]  /*18330*/  IMAD.MOV.U32 R13, RZ, RZ, RZ ;  /* 0x000000ffff0d7224 */ /* 0x004fce00078e00ff */
[----:B------:R-:W-:-:S07]  /*18340*/  LEPC R20, `(.L_x_4508) ;  /* 0x000000001014794e */ /* 0x000fce0000000000 */
[----:B----4-:R-:W-:Y:S05]  /*18350*/  CALL.ABS.NOINC R2 ;  /* 0x0000000002007343 */ /* 0x010fea0003c00000 */
.L_x_4508:
        /* <DEDUP_REMOVED lines=16> */
.L_x_4507:
[----:B------:R-:W-:Y:S05]  /*18460*/  BSYNC B6 ;  /* 0x0000000000067941 */ /* 0x000fea0003800000 */
.L_x_4506:
[----:B01----:R-:W2:Y:S01]  /*18470*/  LDL.LU R4, [R1+0x24] ;  /* 0x0000240001047983 */ /* 0x003ea20000300800 */
[----:B------:R-:W-:-:S03]  /*18480*/  ULDC.64 UR4, c[0x0][0xaf0] ;  /* 0x0002bc0000047ab9 */ /* 0x000fc60000000a00 */
[----:B------:R-:W4:Y:S01]  /*18490*/  LDL R7, [R1+0x8] ;  /* 0x0000080001077983 */ /* 0x000f220000100800 */
[----:B------:R-:W-:-:S03]  /*184a0*/  ISETP.NE.U32.AND P0, PT, RZ, UR4, PT ;  /* 0x00000004ff007c0c */ /* 0x000fc6000bf05070 */
[----:B------:R-:W5:Y:S01]  /*184b0*/  LDL R0, [R1+0x48] ;  /* 0x0000480001007983 */ /* 0x000f620000100800 */
[----:B------:R-:W-:-:S13]  /*184c0*/  ISETP.NE.AND.EX P0, PT, RZ, UR5, PT, P0 ;  /* 0x00000005ff007c0c */ /* 0x000fda000bf05300 */
[----:B------:R-:W-:-:S04]  /*184d0*/  @P0 IADD3 R2, P1, R17, UR4, RZ ;  /* 0x0000000411020c10 */ /* 0x000fc8000ff3e0ff */
[----:B--2---:R-:W-:Y:S01]  /*184e0*/  @P0 IADD3.X R3, R4, UR5, RZ, P1, !PT ;  /* 0x0000000504030c10 */ /* 0x004fe20008ffe4ff */
        /* <DEDUP_REMOVED lines=15> */
[----:B---3--:R0:W1:Y:S02]  /*185e0*/  SHFL.IDX PT, R14, R4, RZ, 0x1f ;  /* 0x00001fff040e7589 */ /* 0x00806400000e0000 */
.L_x_4661:
        /* <DEDUP_REMOVED lines=11> */
.L_x_4664:
        /* <DEDUP_REMOVED lines=24> */
.L_x_4512:
[----:B-1----:R-:W2:Y:S01]  /*18820*/  LDL R2, [R1+0x1c] ;  /* 0x00001c0001027983 */ /* 0x002ea20000100800 */
[----:B0-----:R-:W-:Y:S01]  /*18830*/  IMAD R0, R19, 0x8, R18 ;  /* 0x0000000813007824 */ /* 0x001fe200078e0212 */
[----:B--2---:R-:W-:-:S04]  /*18840*/  SHF.L.U32 R2, R2, 0x1f, RZ ;  /* 0x0000001f02027819 */ /* 0x004fc800000006ff */
[----:B------:R-:W0:Y:S02]  /*18850*/  SYNCS.PHASECHK.TRANS64.TRYWAIT P0, [R0+URZ+0x38840], R2 ;  /* 0x03884002000075a7 */ /* 0x000e24000800017f */
[----:B0-----:R-:W-:Y:S05]  /*18860*/  @!P0 BRA `(.L_x_4513) ;  /* 0x0000006c00c88947 */ /* 0x001fea0003800000 */
.L_x_4665:
        /* <DEDUP_REMOVED lines=11> */
.L_x_4514:
        /* <DEDUP_REMOVED lines=24> */
.L_x_4510:
[----:B0-----:R-:W2:Y:S04]  /*18aa0*/  LDL.LU R4, [R1+0x30] ;  /* 0x0000300001047983 */ /* 0x001ea80000300800 */
[----:B------:R-:W3:Y:S04]  /*18ab0*/  LDL.LU R3, [R1+0x50] ;  /* 0x0000500001037983 */ /* 0x000ee80000300800 */
[----:B-1----:R-:W4:Y:S01]  /*18ac0*/  LDL R2, [R1+0x38] ;  /* 0x0000380001027983 */ /* 0x002f220000100800 */
        /* <DEDUP_REMOVED lines=10> */
[----:B------:R4:W-:Y:S02]  /*18b70*/  STL [R1+0x3c], R0 ;  /* 0x00003c0001007387 */ /* 0x0009e40000100800 */
        /* <DEDUP_REMOVED lines=8> */
[----:B------:R-:W-:Y:S02]  /*18c00*/  IMAD.U32 R4, RZ, RZ, UR4 ;  /* 0x00000004ff047e24 */ /* 0x000fe4000f8e00ff */
[----:B0-----:R-:W0:Y:S01]  /*18c10*/  LDC.64 R2, c[0x4][R2] ;  /* 0x0100000002027b82 */ /* 0x001e220000000a00 */
        /* <DEDUP_REMOVED lines=10> */
.L_x_4516:
[----:B------:R-:W-:Y:S05]  /*18cc0*/  BSYNC B6 ;  /* 0x0000000000067941 */ /* 0x000fea0003800000 */
.L_x_4515:
[----:B------:R-:W2:Y:S01]  /*18cd0*/  LDL R10, [R1+0x4] ;  /* 0x00000400010a7983 */ /* 0x000ea20000100800 */
[----:B------:R-:W1:Y:S01]  /*18ce0*/  LDC R7, c[0x0][0x448] ;  /* 0x00011200ff077b82 */ /* 0x000e620000000800 */
[----:B------:R-:W-:Y:S01]  /*18cf0*/  ULDC.64 UR4, c[0x0][0x298] ;  /* 0x0000a60000047ab9 */ /* 0x000fe20000000a00 */
[----:B------:R-:W-:Y:S01]  /*18d00*/  ULDC.64 UR6, c[0x0][0x280] ;  /* 0x0000a00000067ab9 */ /* 0x000fe20000000a00 */
[----:B------:R-:W3:Y:S04]  /*18d10*/  LDL R4, [R1+0x58] ;  /* 0x0000580001047983 */ /* 0x000ee80000100800 */
[----:B------:R-:W4:Y:S04]  /*18d20*/  LDL R9, [R1+0x38] ;  /* 0x0000380001097983 */ /* 0x000f280000100800 */
[----:B------:R-:W4:Y:S01]  /*18d30*/  LDL R8, [R1+0x60] ;  /* 0x0000600001087983 */ /* 0x000f220000100800 */
[----:B------:R-:W1:Y:S01]  /*18d40*/  S2R R2, SR_TID.X ;  /* 0x0000000000027919 */ /* 0x000e620000002100 */
[----:B0-----:R-:W0:Y:S02]  /*18d50*/  S2R R0, SR_TID.X ;  /* 0x0000000000007919 */ /* 0x001e240000002100 */
[----:B------:R-:W4:Y:S01]  /*18d60*/  LDL R6, [R1+0x3c] ;  /* 0x00003c0001067983 */ /* 0x000f220000100800 */
[----:B-1----:R-:W-:-:S13]  /*18d70*/  ISETP.NE.AND P0, PT, R7, 0x1, PT ;  /* 0x000000010700780c */ /* 0x002fda0003f05270 */
[----:B------:R-:W1:Y:S01]  /*18d80*/  @P0 LDC R3, c[0x0][0x450] ;  /* 0x00011400ff030b82 */ /* 0x000e620000000800 */
[----:B------:R-:W-:-:S04]  /*18d90*/  LOP3.LUT R2, R2, 0x7f, RZ, 0xc0, !PT ;  /* 0x0000007f02027812 */ /* 0x000fc800078ec0ff */
[----:B------:R-:W-:Y:S01]  /*18da0*/  SHF.R.U32.HI R2, RZ, 0x3, R2 ;  /* 0x00000003ff027819 */ /* 0x000fe20000011602 */
[----:B0-----:R-:W-:-:S05]  /*18db0*/  IMAD.SHL.U32 R0, R0, 0x10, RZ ;  /* 0x0000001000007824 */ /* 0x001fca00078e00ff */
[----:B------:R-:W-:Y:S02]  /*18dc0*/  LOP3.LUT R0, R2, 0x70, R0, 0xf8, !PT ;  /* 0x0000007002007812 */ /* 0x000fe400078ef800 */
[----:B------:R-:W0:Y:S03]  /*18dd0*/  @P0 LDC R2, c[0x0][0x44c] ;  /* 0x00011300ff020b82 */ /* 0x000e260000000800 */
[----:B--2---:R-:W-:-:S04]  /*18de0*/  IMAD R5, R10, 0x40, R0 ;  /* 0x000000400a057824 */ /* 0x004fc800078e0200 */
[----:B0-----:R-:W-:-:S04]  /*18df0*/  @P0 IMAD.HI.U32 R2, R5, R2, RZ ;  /* 0x0000000205020227 */ /* 0x001fc800078e00ff */
[----:B------:R-:W-:Y:S01]  /*18e00*/  IMAD.MOV.U32 R0, RZ, RZ, R5 ;  /* 0x000000ffff007224 */ /* 0x000fe200078e0005 */
[----:B-1----:R-:W-:Y:S01]  /*18e10*/  @P0 SHF.R.U32.HI R0, RZ, R3, R2 ;  /* 0x00000003ff000219 */ /* 0x002fe20000011602 */
[----:B---3--:R-:W-:-:S04]  /*18e20*/  IMAD R2, R4, UR4, RZ ;  /* 0x0000000404027c24 */ /* 0x008fc8000f8e02ff */
        /* <DEDUP_REMOVED lines=76> */
.L_x_4674:
        /* <DEDUP_REMOVED lines=12> */
.L_x_4518:
        /* <DEDUP_REMOVED lines=37> */
.L_x_4520:
[----:B------:R-:W-:Y:S05]  /*19600*/  BSYNC B6 ;  /* 0x0000000000067941 */ /* 0x000fea0003800000 */
.L_x_4519:
[----:B-1----:R-:W2:Y:S01]  /*19610*/  LDL.LU R5, [R1+0x38] ;  /* 0x0000380001057983 */ /* 0x002ea20000300800 */
[----:B------:R-:W0:Y:S01]  /*19620*/  LDC R7, c[0x0][0x448] ;  /* 0x00011200ff077b82 */ /* 0x000e220000000800 */
[----:B------:R-:W-:Y:S02]  /*19630*/  ULDC.64 UR4, c[0x0][0x3d8] ;  /* 0x0000f60000047ab9 */ /* 0x000fe40000000a00 */
[----:B------:R-:W2:Y:S04]  /*19640*/  LDL.LU.64 R2, [R1+0x58] ;  /* 0x0000580001027983 */ /* 0x000ea80000300a00 */
[----:B------:R-:W3:Y:S04]  /*19650*/  LDL.LU R0, [R1+0x60] ;  /* 0x0000600001007983 */ /* 0x000ee80000300800 */
[----:B------:R-:W4:Y:S04]  /*19660*/  LDL.LU R4, [R1+0x3c] ;  /* 0x00003c0001047983 */ /* 0x000f280000300800 */
[----:B------:R-:W5:Y:S04]  /*19670*/  LDL.LU R6, [R1+0x30] ;  /* 0x0000300001067983 */ /* 0x000f680000300800 */
[----:B------:R-:W5:Y:S01]  /*19680*/  LDL.LU R8, [R1+0x14] ;  /* 0x0000140001087983 */ /* 0x000f620000300800 */
[----:B0-----:R-:W-:Y:S01]  /*19690*/  ISETP.NE.AND P0, PT, R7, 0x1, PT ;  /* 0x000000010700780c */ /* 0x001fe20003f05270 */
[----:B------:R-:W0:Y:S02]  /*196a0*/  S2R R10, SR_TID.X ;  /* 0x00000000000a7919 */ /* 0x000e240000002100 */
[----:B0-----:R-:W-:-:S05]  /*196b0*/  IMAD.SHL.U32 R10, R10, 0x8, RZ ;  /* 0x000000080a0a7824 */ /* 0x001fca00078e00ff */
[----:B------:R-:W-:Y:S01]  /*196c0*/  LOP3.LUT R10, R10, 0x38, RZ, 0xc0, !PT ;  /* 0x000000380a0a7812 */ /* 0x000fe200078ec0ff */
[----:B--2---:R-:W-:-:S04]  /*196d0*/  IMAD.MOV.U32 R3, RZ, RZ, R5 ;  /* 0x000000ffff037224 */ /* 0x004fc800078e0005 */
        /* <DEDUP_REMOVED lines=8> */
[----:B------:R-:W1:Y:S02]  /*19760*/  @P0 LDC R4, c[0x0][0x44c] ;  /* 0x00011300ff040b82 */ /* 0x000e640000000800 */
[----:B------:R-:W-:Y:S02]  /*19770*/  IMAD.IADD R3, R3, 0x1, R0 ;  /* 0x0000000103037824 */ /* 0x000fe400078e0200 */
[----:B-----5:R-:W-:Y:S02]  /*19780*/  IMAD.MOV.U32 R0, RZ, RZ, R6 ;  /* 0x000000ffff007224 */ /* 0x020fe400078e0006 */
[----:B-1----:R-:W-:-:S05]  /*19790*/  @P0 IMAD.HI.U32 R4, R6, R4, RZ ;  /* 0x0000000406040227 */ /* 0x002fca00078e00ff */
[----:B0-----:R-:W-:-:S05]  /*197a0*/  @P0 SHF.R.U32.HI R0, RZ, R5, R4 ;  /* 0x00000005ff000219 */ /* 0x001fca0000011604 */
[----:B------:R-:W-:-:S04]  /*197b0*/  IMAD.MOV R4, RZ, RZ, -R0 ;  /* 0x000000ffff047224 */ /* 0x000fc800078e0a00 */
[----:B------:R-:W-:Y:S02]  /*197c0*/  IMAD R4, R7, R4, R6 ;  /* 0x0000000407047224 */ /* 0x000fe400078e0206 */
[----:B------:R-:W0:Y:S01]  /*197d0*/  S2R R6, SR_TID.X ;  /* 0x0000000000067919 */ /* 0x000e220000002100 */
        /* <DEDUP_REMOVED lines=8> */
[----:B------:R-:W-:Y:S02]  /*19860*/  IMAD R0, R0, UR4, RZ ;  /* 0x0000000400007c24 */ /* 0x000fe4000f8e02ff */
[----:B0-----:R-:W-:-:S05]  /*19870*/  IMAD.SHL.U32 R6, R6, 0x8, RZ ;  /* 0x0000000806067824 */ /* 0x001fca00078e00ff */
[----:B------:R-:W-:Y:S01]  /*19880*/  LOP3.LUT R6, R6, 0x38, RZ, 0xc0, !PT ;  /* 0x0000003806067812 */ /* 0x000fe200078ec0ff */
[----:B------:R-:W-:Y:S01]  /*19890*/  IMAD R4, R4, UR5, R0 ;  /* 0x0000000504047c24 */ /* 0x000fe2000f8e0200 */
[----:B------:R-:W-:Y:S02]  /*198a0*/  ULDC.64 UR4, c[0x0][0x390] ;  /* 0x0000e40000047ab9 */ /* 0x000fe40000000a00 */
[C---:B------:R-:W-:Y:S02]  /*198b0*/  LOP3.LUT R9, R6.reuse, 0x80, RZ, 0xfc, !PT ;  /* 0x0000008006097812 */ /* 0x040fe400078efcff */
[----:B------:R-:W-:Y:S02]  /*198c0*/  LOP3.LUT R6, R6, 0x40, RZ, 0xfc, !PT ;  /* 0x0000004006067812 */ /* 0x000fe400078efcff */
[----:B------:R-:W-:Y:S01]  /*198d0*/  LEA R0, P0, R2, UR4, 0x1 ;  /* 0x0000000402007c11 */ /* 0x000fe2000f8008ff */
[----:B------:R-:W-:Y:S02]  /*198e0*/  ULDC UR4, c[0x0][0x3b8] ;  /* 0x0000ee0000047ab9 */ /* 0x000fe40000000800 */
[----:B------:R-:W-:-:S02]  /*198f0*/  ISETP.GE.AND P1, PT, R6, UR4, PT ;  /* 0x0000000406007c0c */ /* 0x000fc4000bf26270 */
[----:B------:R-:W0:Y:S01]  /*19900*/  S2R R6, SR_TID.X ;  /* 0x0000000000067919 */ /* 0x000e220000002100 */
[----:B------:R-:W-:Y:S02]  /*19910*/  ISETP.GE.AND P3, PT, R10, UR4, PT ;  /* 0x000000040a007c0c */ /* 0x000fe4000bf66270 */
[----:B------:R-:W-:Y:S02]  /*19920*/  ISETP.GE.AND P2, PT, R9, UR4, PT ;  /* 0x0000000409007c0c */ /* 0x000fe4000bf46270 */
[----:B------:R-:W-:-:S09]  /*19930*/  LOP3.LUT R8, R8, 0xfffffff7, RZ, 0xc0, !PT ;  /* 0xfffffff708087812 */ /* 0x000fd200078ec0ff */
[----:B------:R-:W-:-:S04]  /*19940*/  @P3 LOP3.LUT R8, R8, 0x8, RZ, 0xfc, !PT ;  /* 0x0000000808083812 */ /* 0x000fc800078efcff */
[----:B------:R-:W-:-:S04]  /*19950*/  LOP3.LUT R8, R8, 0xfffffffd, RZ, 0xc0, !PT ;  /* 0xfffffffd08087812 */ /* 0x000fc800078ec0ff */
[----:B------:R-:W-:-:S04]  /*19960*/  @P2 LOP3.LUT R8, R8, 0x2, RZ, 0xfc, !PT ;  /* 0x0000000208082812 */ /* 0x000fc800078efcff */
[----:B------:R-:W-:Y:S01]  /*19970*/  LOP3.LUT R8, R8, 0xfffffffb, RZ, 0xc0, !PT ;  /* 0xfffffffb08087812 */ /* 0x000fe200078ec0ff */
[----:B0-----:R-:W-:-:S03]  /*19980*/  IMAD.SHL.U32 R6, R6, 0x8, RZ ;  /* 0x0000000806067824 */ /* 0x001fc600078e00ff */
[----:B------:R-:W-:Y:S01]  /*19990*/  @P1 LOP3.LUT R8, R8, 0x4, RZ, 0xfc, !PT ;  /* 0x0000000408081812 */ /* 0x000fe200078efcff */
[----:B------:R-:W-:Y:S01]  /*199a0*/  IMAD.IADD R4, R3, 0x1, R4 ;  /* 0x0000000103047824 */ /* 0x000fe200078e0204 */
[----:B------:R-:W-:-:S03]  /*199b0*/  LOP3.LUT R6, R6, 0x38, RZ, 0xc0, !PT ;  /* 0x0000003806067812 */ /* 0x000fc600078ec0ff */
[----:B------:R0:W-:Y:S01]  /*199c0*/  STL [R1+0x14], R8 ;  /* 0x0000140801007387 */ /* 0x0001e20000100800 */
[----:B------:R-:W-:Y:S02]  /*199d0*/  LEA.HI.X R4, R2, UR5, R4, 0x1, P0 ;  /* 0x0000000502047c11 */ /* 0x000fe400080f0c04 */
[C---:B0-----:R-:W-:Y:S02]  /*199e0*/  LOP3.LUT R8, R6.reuse, 0x100, RZ, 0xfc, !PT ;  /* 0x0000010006087812 */ /* 0x041fe400078efcff */
[----:B------:R-:W-:Y:S02]  /*199f0*/  LOP3.LUT R6, R6, 0xc0, RZ, 0xfc, !PT ;  /* 0x000000c006067812 */ /* 0x000fe400078efcff */
[----:B------:R-:W-:Y:S02]  /*19a00*/  ISETP.GE.AND P0, PT, R8, UR4, PT ;  /* 0x0000000408007c0c */ /* 0x000fe4000bf06270 */
[----:B------:R-:W0:Y:S01]  /*19a10*/  S2R R8, SR_TID.X ;  /* 0x0000000000087919 */ /* 0x000e220000002100 */
[----:B------:R-:W-:-:S02]  /*19a20*/  ISETP.GE.AND P5, PT, R6, UR4, PT ;  /* 0x0000000406007c0c */ /* 0x000fc4000bfa6270 */
[----:B------:R-:W1:Y:S01]  /*19a30*/  S2R R6, SR_TID.X ;  /* 0x0000000000067919 */ /* 0x000e620000002100 */
[----:B------:R-:W-:Y:S02]  /*19a40*/  SEL R5, RZ, 0x1, P3 ;  /* 0x00000001ff057807 */ /* 0x000fe40001800000 */
[----:B------:R-:W-:Y:S02]  /*19a50*/  SEL R3, RZ, 0x4, P2 ;  /* 0x00000004ff037807 */ /* 0x000fe40001000000 */
[----:B------:R-:W-:-:S04]  /*19a60*/  SEL R2, RZ, 0x2, P1 ;  /* 0x00000002ff027807 */ /* 0x000fc80000800000 */
[----:B------:R-:W-:Y:S02]  /*19a70*/  IADD3 R2, R3, R2, R5 ;  /* 0x0000000203027210 */ /* 0x000fe40007ffe005 */
[----:B------:R-:W-:Y:S02]  /*19a80*/  SEL R5, RZ, 0x10, P0 ;  /* 0x00000010ff057807 */ /* 0x000fe40000000000 */
[----:B------:R-:W-:Y:S01]  /*19a90*/  SEL R3, RZ, 0x8, P5 ;  /* 0x00000008ff037807 */ /* 0x000fe20002800000 */
[----:B0-----:R-:W-:Y:S02]  /*19aa0*/  IMAD.SHL.U32 R8, R8, 0x8, RZ ;  /* 0x0000000808087824 */ /* 0x001fe400078e00ff */
[----:B-1----:R-:W-:-:S03]  /*19ab0*/  IMAD.SHL.U32 R6, R6, 0x8, RZ ;  /* 0x0000000806067824 */ /* 0x002fc600078e00ff */
[----:B------:R-:W-:-:S04]  /*19ac0*/  LOP3.LUT R8, R8, 0x38, RZ, 0xc0, !PT ;  /* 0x0000003808087812 */ /* 0x000fc800078ec0ff */
[----:B------:R-:W-:Y:S02]  /*19ad0*/  LOP3.LUT R9, R8, 0x180, RZ, 0xfc, !PT ;  /* 0x0000018008097812 */ /* 0x000fe400078efcff */
[----:B------:R-:W-:Y:S02]  /*19ae0*/  LOP3.LUT R6, R6, 0x38, RZ, 0xc0, !PT ;  /* 0x0000003806067812 */ /* 0x000fe400078ec0ff */
[----:B------:R-:W-:Y:S02]  /*19af0*/  ISETP.GE.AND P1, PT, R9, UR4, PT ;  /* 0x0000000409007c0c */ /* 0x000fe4000bf26270 */
[----:B------:R-:W-:Y:S02]  /*19b00*/  LOP3.LUT R8, R6, 0x140, RZ, 0xfc, !PT ;  /* 0x0000014006087812 */ /* 0x000fe400078efcff */
[----:B------:R-:W-:Y:S02]  /*19b10*/  IADD3 R2, R5, R2, R3 ;  /* 0x0000000205027210 */ /* 0x000fe40007ffe003 */
[----:B------:R-:W-:-:S02]  /*19b20*/  SEL R5, RZ, 0x40, P1 ;  /* 0x00000040ff057807 */ /* 0x000fc40000800000 */
[----:B------:R-:W-:Y:S02]  /*19b30*/  LOP3.LUT R6, R6, 0x1c0, RZ, 0xfc, !PT ;  /* 0x000001c006067812 */ /* 0x000fe400078efcff */
[----:B------:R-:W-:Y:S02]  /*19b40*/  ISETP.GE.AND P1, PT, R8, UR4, PT ;  /* 0x0000000408007c0c */ /* 0x000fe4000bf26270 */
[----:B------:R-:W-:Y:S02]  /*19b50*/  ISETP.GE.AND P2, PT, R6, UR4, PT ;  /* 0x0000000406007c0c */ /* 0x000fe4000bf46270 */
[----:B------:R-:W-:Y:S01]  /*19b60*/  SEL R3, RZ, 0x20, P1 ;  /* 0x00000020ff037807 */ /* 0x000fe20000800000 */
[----:B------:R-:W-:Y:S01]  /*19b70*/  UMOV UR4, 0xffffffff ;  /* 0xffffffff00047882 */ /* 0x000fe20000000000 */
[----:B------:R-:W-:Y:S02]  /*19b80*/  SEL R6, RZ, 0x80, P2 ;  /* 0x00000080ff067807 */ /* 0x000fe40001000000 */
[----:B------:R-:W-:-:S05]  /*19b90*/  IADD3 R5, R5, R2, R3 ;  /* 0x0000000205057210 */ /* 0x000fca0007ffe003 */
[----:B------:R-:W-:Y:S01]  /*19ba0*/  IMAD.IADD R6, R5, 0x1, R6 ;  /* 0x0000000105067824 */ /* 0x000fe200078e0206 */
[----:B------:R-:W-:Y:S06]  /*19bb0*/  BRA.DIV UR4, `(.L_x_4521) ;  /* 0x0000006204687947 */ /* 0x000fec000b800000 */
[----:B------:R-:W2:Y:S04]  /*19bc0*/  LDL.LU R8, [R1+0x4c] ;  /* 0x00004c0001087983 */ /* 0x000ea80000300800 */
[----:B------:R-:W3:Y:S04]  /*19bd0*/  LDL.LU R3, [R1+0x4] ;  /* 0x0000040001037983 */ /* 0x000ee80000300800 */
[----:B------:R-:W4:Y:S04]  /*19be0*/  LDL.LU R2, [R1+0x50] ;  /* 0x0000500001027983 */ /* 0x000f280000300800 */
[----:B------:R-:W5:Y:S04]  /*19bf0*/  LDL.LU R12, [R1+0x14] ;  /* 0x00001400010c7983 */ /* 0x000f680000300800 */
[----:B------:R-:W5:Y:S04]  /*19c00*/  LDL R11, [R1+0x18] ;  /* 0x00001800010b7983 */ /* 0x000f680000100800 */
[----:B------:R-:W5:Y:S01]  /*19c10*/  LDL.LU R10, [R1+0x64] ;  /* 0x00006400010a7983 */ /* 0x000f620000300800 */
[----:B------:R-:W0:Y:S02]  /*19c20*/  S2R R13, SR_TID.X ;  /* 0x00000000000d7919 */ /* 0x000e240000002100 */
[----:B0-----:R-:W-:-:S05]  /*19c30*/  IMAD.SHL.U32 R13, R13, 0x8, RZ ;  /* 0x000000080d0d7824 */ /* 0x001fca00078e00ff */
[----:B------:R-:W-:Y:S01]  /*19c40*/  LOP3.LUT R13, R13, 0x38, RZ, 0xc0, !PT ;  /* 0x000000380d0d7812 */ /* 0x000fe200078ec0ff */
[----:B------:R-:W-:Y:S04]  /*19c50*/  SHFL.IDX PT, R14, R0, 0x1, 0x181f ;  /* 0x00381f00000e7f89 */ /* 0x000fe800000e0000 */
[----:B------:R-:W-:Y:S01]  /*19c60*/  SHFL.IDX PT, R9, R4, 0x1, 0x181f ;  /* 0x00381f0004097f89 */ /* 0x000fe200000e0000 */
[----:B--2---:R-:W-:-:S05]  /*19c70*/  IMAD R7, R8, R7, RZ ;  /* 0x0000000708077224 */ /* 0x004fca00078e02ff */
[-C--:B---3--:R-:W-:Y:S02]  /*19c80*/  ISETP.GE.AND P2, PT, R3, R7.reuse, PT ;  /* 0x000000070300720c */ /* 0x088fe40003f46270 */
[----:B----4-:R-:W-:Y:S02]  /*19c90*/  ISETP.GE.AND P3, PT, R2, R7, PT ;  /* 0x000000070200720c */ /* 0x010fe40003f66270 */
[----:B-----5:R-:W-:-:S04]  /*19ca0*/  LOP3.LUT R12, R12, 0xfffffbff, RZ, 0xc0, !PT ;  /* 0xfffffbff0c0c7812 */ /* 0x020fc800078ec0ff */
[----:B------:R-:W-:-:S05]  /*19cb0*/  @P1 LOP3.LUT R12, R12, 0x400, RZ, 0xfc, !PT ;  /* 0x000004000c0c1812 */ /* 0x000fca00078efcff */
[----:B------:R-:W-:Y:S02]  /*19cc0*/  @!P2 LOP3.LUT R2, R5, 0x40, RZ, 0xc0, !PT ;  /* 0x000000400502a812 */ /* 0x000fe400078ec0ff */
[C---:B------:R-:W-:Y:S02]  /*19cd0*/  LOP3.LUT P1, RZ, R12.reuse, 0x8, RZ, 0xc0, !PT ;  /* 0x000000080cff7812 */ /* 0x040fe4000782c0ff */
[C---:B------:R-:W-:Y:S02]  /*19ce0*/  LOP3.LUT P4, RZ, R12.reuse, 0x2, RZ, 0xc0, !PT ;  /* 0x000000020cff7812 */ /* 0x040fe4000788c0ff */
[----:B------:R-:W-:Y:S02]  /*19cf0*/  LOP3.LUT R12, R12, 0xfffffeff, RZ, 0xc0, !PT ;  /* 0xfffffeff0c0c7812 */ /* 0x000fe400078ec0ff */
[----:B------:R-:W-:Y:S02]  /*19d00*/  @!P2 SHF.R.U32.HI R2, RZ, 0x2, R2 ;  /* 0x00000002ff02a819 */ /* 0x000fe40000011602 */
[----:B------:R-:W-:-:S02]  /*19d10*/  @P3 LOP3.LUT R12, R12, 0x100, RZ, 0xfc, !PT ;  /* 0x000001000c0c3812 */ /* 0x000fc400078efcff */
[----:B------:R-:W-:Y:S02]  /*19d20*/  @!P2 ISETP.NE.U32.AND P3, PT, R2, RZ, PT ;  /* 0x000000ff0200a20c */ /* 0x000fe40003f65070 */
[----:B------:R-:W-:Y:S02]  /*19d30*/  @!P2 LOP3.LUT R2, R6, 0x80, RZ, 0xc0, !PT ;  /* 0x000000800602a812 */ /* 0x000fe400078ec0ff */
[----:B------:R-:W-:Y:S02]  /*19d40*/  LOP3.LUT R12, R12, 0xffffffdf, RZ, 0xc0, !PT ;  /* 0xffffffdf0c0c7812 */ /* 0x000fe400078ec0ff */
[----:B------:R-:W-:-:S07]  /*19d50*/  @!P2 SHF.R.U32.HI R2, RZ, 0x3, R2 ;  /* 0x00000003ff02a819 */ /* 0x000fce0000011602 */
[----:B------:R-:W-:Y:S02]  /*19d60*/  @P3 LOP3.LUT R12, R12, 0x20, RZ, 0xfc, !PT ;  /* 0x000000200c0c3812 */ /* 0x000fe400078efcff */
[----:B------:R-:W-:Y:S02]  /*19d70*/  @!P2 ISETP.NE.U32.AND P3, PT, R2, RZ, PT ;  /* 0x000000ff0200a20c */ /* 0x000fe40003f65070 */
[----:B------:R-:W0:Y:S04]  /*19d80*/  SHFL.IDX PT, R2, R0, RZ, 0x181f ;  /* 0x00181fff00027589 */ /* 0x000e2800000e0000 */
[----:B------:R-:W1:Y:S01]  /*19d90*/  SHFL.IDX PT, R8, R4, RZ, 0x181f ;  /* 0x00181fff04087589 */ /* 0x000e6200000e0000 */
[----:B------:R-:W-:Y:S02]  /*19da0*/  LOP3.LUT R12, R12, 0xfffffdff, RZ, 0xc0, !PT ;  /* 0xfffffdff0c0c7812 */ /* 0x000fe400078ec0ff */
[----:B0-----:R-:W-:-:S05]  /*19db0*/  @!P2 LEA R3, P6, R13, R2, 0x1 ;  /* 0x000000020d03a211 */ /* 0x001fca00078c08ff */
[----:B-1----:R-:W-:-:S05]  /*19dc0*/  @!P2 IMAD.X R2, RZ, RZ, R8, P6 ;  /* 0x000000ffff02a224 */ /* 0x002fca00030e0608 */
[-C--:B------:R-:W-:Y:S02]  /*19dd0*/  @!P2 LOP3.LUT R3, R3, R2.reuse, RZ, 0x3c, !PT ;  /* 0x000000020303a212 */ /* 0x080fe400078e3cff */
[----:B------:R-:W-:Y:S02]  /*19de0*/  @P3 LOP3.LUT R12, R12, 0x200, RZ, 0xfc, !PT ;  /* 0x000002000c0c3812 */ /* 0x000fe400078efcff */
[C---:B------:R-:W-:Y:S02]  /*19df0*/  @!P2 LOP3.LUT R2, R3.reuse, R2, RZ, 0x3c, !PT ;  /* 0x000000020302a212 */ /* 0x040fe400078e3cff */
[C---:B------:R-:W-:Y:S02]  /*19e00*/  LOP3.LUT P6, RZ, R12.reuse, 0x4, RZ, 0xc0, !PT ;  /* 0x000000040cff7812 */ /* 0x040fe400078cc0ff */
[----:B------:R-:W-:Y:S02]  /*19e10*/  @!P2 LOP3.LUT R3, R3, R2, RZ, 0x3c, !PT ;  /* 0x000000020303a212 */ /* 0x000fe400078e3cff */
[----:B------:R-:W-:-:S03]  /*19e20*/  LOP3.LUT P3, RZ, R12, 0x20, RZ, 0xc0, !PT ;  /* 0x000000200cff7812 */ /* 0x000fc6000786c0ff */
[----:B------:R-:W-:Y:S01]  /*19e30*/  @!P2 LDGSTS.E.BYPASS.LTC128B.128 [R11+0x26400], desc[UR42][R2.64], !P1 ;  /* 0x26400000020bafae */ /* 0x000fe2000c901d6a */
[----:B------:R-:W-:-:S05]  /*19e40*/  LOP3.LUT P1, RZ, R12, 0x400, RZ, 0xc0, !PT ;  /* 0x000004000cff7812 */ /* 0x000fca000782c0ff */
[----:B------:R-:W-:Y:S04]  /*19e50*/  @!P2 LDGSTS.E.BYPASS.LTC128B.128 [R11+0x28400], desc[UR42][R2.64+0x80], !P6 ;  /* 0x28400080020bafae */ /* 0x000fe8000f101d6a */
[----:B------:R-:W-:Y:S04]  /*19e60*/  @!P2 LDGSTS.E.BYPASS.LTC128B.128 [R11+0x2a400], desc[UR42][R2.64+0x100], !P4 ;  /* 0x2a400100020bafae */ /* 0x000fe8000e101d6a */
[----:B------:R-:W-:Y:S04]  /*19e70*/  @!P2 LDGSTS.E.BYPASS.LTC128B.128 [R11+0x2c400], desc[UR42][R2.64+0x180], !P5 ;  /* 0x2c400180020bafae */ /* 0x000fe8000e901d6a */
[----:B------:R-:W-:Y:S04]  /*19e80*/  @!P2 LDGSTS.E.BYPASS.LTC128B.128 [R11+0x2e400], desc[UR42][R2.64+0x200], !P0 ;  /* 0x2e400200020bafae */ /* 0x000fe8000c101d6a */
[----:B------:R-:W-:Y:S04]  /*19e90*/  @!P2 LDGSTS.E.BYPASS.LTC128B.128 [R11+0x30400], desc[UR42][R2.64+0x280], !P1 ;  /* 0x30400280020bafae */ /* 0x000fe8000c901d6a */
[----:B------:R-:W-:Y:S01]  /*19ea0*/  @!P2 LDGSTS.E.BYPASS.LTC128B.128 [R11+0x32400], desc[UR42][R2.64+0x300], P3 ;  /* 0x32400300020bafae */ /* 0x000fe20009901d6a */
[----:B------:R-:W-:-:S13]  /*19eb0*/  LOP3.LUT P3, RZ, R12, 0x200, RZ, 0xc0, !PT ;  /* 0x000002000cff7812 */ /* 0x000fda000786c0ff */
[----:B------:R0:W-:Y:S01]  /*19ec0*/  @!P2 LDGSTS.E.BYPASS.LTC128B.128 [R11+0x34400], desc[UR42][R2.64+0x380], P3 ;  /* 0x34400380020bafae */ /* 0x0001e20009901d6a */
[----:B------:R-:W-:-:S13]  /*19ed0*/  LOP3.LUT P3, RZ, R12, 0x100, RZ, 0xc0, !PT ;  /* 0x000001000cff7812 */ /* 0x000fda000786c0ff */
[----:B------:R-:W-:-:S05]  /*19ee0*/  @!P3 LEA R14, P2, R13, R14, 0x1 ;  /* 0x0000000e0d0eb211 */ /* 0x000fca00078408ff */
[----:B------:R-:W-:Y:S01]  /*19ef0*/  @!P3 IMAD.X R9, RZ, RZ, R9, P2 ;  /* 0x000000ffff09b224 */ /* 0x000fe200010e0609 */
[----:B------:R-:W-:Y:S02]  /*19f00*/  LOP3.LUT P2, RZ, R12, 0x8, RZ, 0xc0, !PT ;  /* 0x000000080cff7812 */ /* 0x000fe4000784c0ff */
[----:B------:R-:W-:Y:S01]  /*19f10*/  @!P3 LOP3.LUT R8, R5, 0x40, RZ, 0xc0, !PT ;  /* 0x000000400508b812 */ /* 0x000fe200078ec0ff */
[----:B0-----:R-:W-:Y:S02]  /*19f20*/  @!P3 IMAD.MOV.U32 R2, RZ, RZ, R14 ;  /* 0x000000ffff02b224 */ /* 0x001fe400078e000e */
        /* <DEDUP_REMOVED lines=37> */
[----:B------:R0:W-:Y:S04]  /*1a180*/  STL [R1+0x14], R12 ;  /* 0x0000140c01007387 */ /* 0x0001e80000100800 */
[----:B------:R0:W-:Y:S04]  /*1a190*/  @!P2 LDGSTS.E.BYPASS.LTC128B.128 [R11+0x35400], desc[UR42][R2.64+0x380], P3 ;  /* 0x35400380020bafae */ /* 0x0001e80009901d6a */
[----:B------:R-:W1:Y:S04]  /*1a1a0*/  SHFL.IDX PT, R4, R4, 0x3, 0x181f ;  /* 0x00781f0004047f89 */ /* 0x000e6800000e0000 */
[----:B------:R-:W2:Y:S02]  /*1a1b0*/  SHFL.IDX PT, R0, R0, 0x3, 0x181f ;  /* 0x00781f0000007f89 */ /* 0x000ea400000e0000 */
.L_x_4684:
[----:B0-----:R-:W3:Y:S01]  /*1a1c0*/  LDL.LU R2, [R1+0x68] ;  /* 0x0000680001027983 */ /* 0x001ee20000300800 */
[----:B------:R-:W-:Y:S01]  /*1a1d0*/  BSSY B0, `(.L_x_4522) ;  /* 0x000001e000007945 */ /* 0x000fe20003800000 */
[----:B---3--:R-:W-:-:S13]  /*1a1e0*/  ISETP.GE.AND P2, PT, R2, R7, PT ;  /* 0x000000070200720c */ /* 0x008fda0003f46270 */
[----:B------:R-:W-:Y:S05]  /*1a1f0*/  @P2 BRA `(.L_x_4523) ;  /* 0x00000000006c2947 */ /* 0x000fea0003800000 */
[----:B------:R-:W3:Y:S04]  /*1a200*/  LDL R3, [R1+0x14] ;  /* 0x0000140001037983 */ /* 0x000ee80000100800 */
[----:B------:R-:W4:Y:S01]  /*1a210*/  LDL R8, [R1+0x18] ;  /* 0x0000180001087983 */ /* 0x000f220000100800 */
[----:B------:R-:W-:Y:S02]  /*1a220*/  LOP3.LUT R5, R5, 0x40, RZ, 0xc0, !PT ;  /* 0x0000004005057812 */ /* 0x000fe400078ec0ff */
[----:B------:R-:W-:Y:S01]  /*1a230*/  LOP3.LUT R6, R6, 0x80, RZ, 0xc0, !PT ;  /* 0x0000008006067812 */ /* 0x000fe200078ec0ff */
[----:B------:R-:W0:Y:S01]  /*1a240*/  S2R R2, SR_TID.X ;  /* 0x0000000000027919 */ /* 0x000e220000002100 */
[----:B------:R-:W-:Y:S02]  /*1a250*/  SHF.R.U32.HI R5, RZ, 0x2, R5 ;  /* 0x00000002ff057819 */ /* 0x000fe40000011605 */
[----:B------:R-:W-:Y:S01]  /*1a260*/  SHF.R.U32.HI R6, RZ, 0x3, R6 ;  /* 0x00000003ff067819 */ /* 0x000fe20000011606 */
[----:B0-----:R-:W-:-:S05]  /*1a270*/  IMAD.SHL.U32 R2, R2, 0x8, RZ ;  /* 0x0000000802027824 */ /* 0x001fca00078e00ff */
[----:B------:R-:W-:-:S04]  /*1a280*/  LOP3.LUT R2, R2, 0x38, RZ, 0xc0, !PT ;  /* 0x0000003802027812 */ /* 0x000fc800078ec0ff */
[----:B--2---:R-:W-:Y:S02]  /*1a290*/  LEA R2, P2, R2, R0, 0x1 ;  /* 0x0000000002027211 */ /* 0x004fe400078408ff */
[C---:B---3--:R-:W-:Y:S02]  /*1a2a0*/  LOP3.LUT P6, RZ, R3.reuse, 0x8, RZ, 0xc0, !PT ;  /* 0x0000000803ff7812 */ /* 0x048fe400078cc0ff */
[C---:B------:R-:W-:Y:S02]  /*1a2b0*/  LOP3.LUT P4, RZ, R3.reuse, 0x4, RZ, 0xc0, !PT ;  /* 0x0000000403ff7812 */ /* 0x040fe4000788c0ff */
[----:B------:R-:W-:Y:S01]  /*1a2c0*/  LOP3.LUT P3, RZ, R3, 0x2, RZ, 0xc0, !PT ;  /* 0x0000000203ff7812 */ /* 0x000fe2000786c0ff */
[----:B-1----:R-:W-:Y:S01]  /*1a2d0*/  IMAD.X R3, RZ, RZ, R4, P2 ;  /* 0x000000ffff037224 */ /* 0x002fe200010e0604 */
[----:B------:R-:W-:-:S07]  /*1a2e0*/  ISETP.NE.U32.AND P2, PT, R5, RZ, PT ;  /* 0x000000ff0500720c */ /* 0x000fce0003f45070 */
[----:B------:R-:W-:Y:S01]  /*1a2f0*/  @!PT LDS RZ, [RZ] ;  /* 0x00000000fffff984 */ /* 0x000fe20000000800 */
[----:B------:R-:W-:Y:S01]  /*1a300*/  @!PT LDS RZ, [RZ] ;  /* 0x00000000fffff984 */ /* 0x000fe20000000800 */
[----:B------:R-:W-:Y:S01]  /*1a310*/  @!PT LDS RZ, [RZ] ;  /* 0x00000000fffff984 */ /* 0x000fe20000000800 */
[----:B----4-:R0:W-:Y:S04]  /*1a320*/  LDGSTS.E.BYPASS.LTC128B.128 [R8+0x27c00], desc[UR42][R2.64], !P6 ;  /* 0x27c0000002087fae */ /* 0x0101e8000f101d6a */
        /* <DEDUP_REMOVED lines=8> */
.L_x_4523:
[----:B------:R-:W-:Y:S05]  /*1a3b0*/  BSYNC B0 ;  /* 0x0000000000007941 */ /* 0x000fea0003800000 */
.L_x_4522:
[----:B------:R-:W-:Y:S01]  /*1a3c0*/  NOP ;  /* 0x0000000000007918 */ /* 0x000fe20000000000 */
[----:B------:R-:W-:-:S13]  /*1a3d0*/  PLOP3.LUT P0, PT, PT, PT, PT, 0x80, 0x0 ;  /* 0x000000000000781c */ /* 0x000fda0003f0f070 */
.L_x_4524:
        /* <DEDUP_REMOVED lines=18> */
.L_x_4685:
[----:B------:R-:W-:Y:S05]  /*1a500*/  BSYNC B0 ;  /* 0x0000000000007941 */ /* 0x000fea0003800000 */
.L_x_4525:
        /* <DEDUP_REMOVED lines=13> */
.L_x_4686:
[----:B------:R-:W-:Y:S05]  /*1a5e0*/  BSYNC B1 ;  /* 0x0000000000017941 */ /* 0x000fea0003800000 */
.L_x_4529:
        /* <DEDUP_REMOVED lines=9> */
.L_x_4532:
[----:B------:R-:W-:Y:S05]  /*1a680*/  BSYNC B1 ;  /* 0x0000000000017941 */ /* 0x000fea0003800000 */
.L_x_4531:
        /* <DEDUP_REMOVED lines=11> */
[----:B-1----:R-:W-:-:S07]  /*1a740*/  VIADD R4, R2, 0x400 ;  /* 0x0000040002047836 */ /* 0x002fce0000000000 */
.L_x_4533:
        /* <DEDUP_REMOVED lines=15> */
.L_x_4534:
        /* <DEDUP_REMOVED lines=15> */
.L_x_4535:
        /* <DEDUP_REMOVED lines=15> */
.L_x_4536:
        /* <DEDUP_REMOVED lines=15> */
.L_x_4537:
        /* <DEDUP_REMOVED lines=15> */
.L_x_4538:
        /* <DEDUP_REMOVED lines=15> */
.L_x_4539:
        /* <DEDUP_REMOVED lines=15> */
.L_x_4540:
        /* <DEDUP_REMOVED lines=10> */
.L_x_4528:
[----:B------:R-:W-:Y:S05]  /*1ae80*/  BSYNC B0 ;  /* 0x0000000000007941 */ /* 0x000fea0003800000 */
.L_x_4527:
        /* <DEDUP_REMOVED lines=54> */
.L_x_4547:
        /* <DEDUP_REMOVED lines=8> */
.L_x_4687:
[----:B------:R-:W-:Y:S05]  /*1b270*/  BSYNC B3 ;  /* 0x0000000000037941 */ /* 0x000fea0003800000 */
.L_x_4548:
        /* <DEDUP_REMOVED lines=9> */
.L_x_4551:
[----:B------:R-:W-:Y:S05]  /*1b310*/  BSYNC B3 ;  /* 0x0000000000037941 */ /* 0x000fea0003800000 */
.L_x_4550:
        /* <DEDUP_REMOVED lines=12> */
.L_x_4552:
        /* <DEDUP_REMOVED lines=13> */
.L_x_4688:
[----:B------:R-:W-:Y:S05]  /*1b4b0*/  BSYNC B3 ;  /* 0x0000000000037941 */ /* 0x000fea0003800000 */
.L_x_4553:
        /* <DEDUP_REMOVED lines=11> */
.L_x_4556:
[----:B------:R-:W-:Y:S05]  /*1b570*/  BSYNC B3 ;  /* 0x0000000000037941 */ /* 0x000fea0003800000 */
.L_x_4555:
        /* <DEDUP_REMOVED lines=9> */
.L_x_4557:
        /* <DEDUP_REMOVED lines=15> */
.L_x_4558:
        /* <DEDUP_REMOVED lines=15> */
.L_x_4559:
        /* <DEDUP_REMOVED lines=15> */
.L_x_4560:
        /* <DEDUP_REMOVED lines=15> */
.L_x_4561:
        /* <DEDUP_REMOVED lines=15> */
.L_x_4562:
        /* <DEDUP_REMOVED lines=15> */
.L_x_4563:
        /* <DEDUP_REMOVED lines=15> */
.L_x_4564:
        /* <DEDUP_REMOVED lines=10> */
.L_x_4546:
[----:B------:R-:W-:Y:S05]  /*1bd40*/  BSYNC B1 ;  /* 0x0000000000017941 */ /* 0x000fea0003800000 */
.L_x_4545:
[----:B------:R-:W2:Y:S02]  /*1bd50*/  LDL.LU R5, [R1+0x48] ;  /* 0x0000480001057983 */ /* 0x000ea40000300800 */
[----:B--2---:R-:W-:-:S07]  /*1bd60*/  VIADD R0, R5, 0xfffffffd ;  /* 0xfffffffd05007836 */ /* 0x004fce0000000000 */
.L_x_4544:
[----:B------:R-:W-:Y:S05]  /*1bd70*/  BSYNC B2 ;  /* 0x0000000000027941 */ /* 0x000fea0003800000 */
.L_x_4543:
[----:B------:R-:W-:Y:S01]  /*1bd80*/  VIADD R8, R8, 0xfffffffe ;  /* 0xfffffffe08087836 */ /* 0x000fe20000000000 */
[----:B------:R-:W-:-:S04]  /*1bd90*/  LOP3.LUT R4, RZ, R4, RZ, 0x33, !PT ;  /* 0x00000004ff047212 */ /* 0x000fc800078e33ff */
[----:B------:R-:W-:-:S13]  /*1bda0*/  ISETP.NE.AND P0, PT, R8, R4, PT ;  /* 0x000000040800720c */ /* 0x000fda0003f05270 */
[----:B------:R-:W-:Y:S05]  /*1bdb0*/  @!P0 BRA `(.L_x_4542) ;  /* 0x0000001800d88947 */ /* 0x000fea0003800000 */
.L_x_4605:
        /* <DEDUP_REMOVED lines=35> */
.L_x_4567:
        /* <DEDUP_REMOVED lines=8> */
.L_x_4689:
[----:B------:R-:W-:Y:S05]  /*1c070*/  BSYNC B2 ;  /* 0x0000000000027941 */ /* 0x000fea0003800000 */
.L_x_4568:
        /* <DEDUP_REMOVED lines=9> */
.L_x_4571:
[----:B------:R-:W-:Y:S05]  /*1c110*/  BSYNC B2 ;  /* 0x0000000000027941 */ /* 0x000fea0003800000 */
.L_x_4570:
        /* <DEDUP_REMOVED lines=12> */
.L_x_4572:
        /* <DEDUP_REMOVED lines=13> */
.L_x_4690:
[----:B------:R-:W-:Y:S05]  /*1c2b0*/  BSYNC B2 ;  /* 0x0000000000027941 */ /* 0x000fea0003800000 */
.L_x_4573:
        /* <DEDUP_REMOVED lines=11> */
.L_x_4576:
[----:B------:R-:W-:Y:S05]  /*1c370*/  BSYNC B2 ;  /* 0x0000000000027941 */ /* 0x000fea0003800000 */
.L_x_4575:
        /* <DEDUP_REMOVED lines=9> */
.L_x_4577:
        /* <DEDUP_REMOVED lines=15> */
.L_x_4578:
        /* <DEDUP_REMOVED lines=15> */
.L_x_4579:
        /* <DEDUP_REMOVED lines=15> */
.L_x_4580:
        /* <DEDUP_REMOVED lines=15> */
.L_x_4581:
        /* <DEDUP_REMOVED lines=15> */
.L_x_4582:
        /* <DEDUP_REMOVED lines=15> */
.L_x_4583:
        /* <DEDUP_REMOVED lines=15> */
.L_x_4584:
        /* <DEDUP_REMOVED lines=10> */
.L_x_4566:
[----:B------:R-:W-:Y:S05]  /*1cb40*/  BSYNC B1 ;  /* 0x0000000000017941 */ /* 0x000fea0003800000 */
.L_x_4565:
        /* <DEDUP_REMOVED lines=35> */
.L_x_4587:
        /* <DEDUP_REMOVED lines=8> */
.L_x_4691:
[----:B------:R-:W-:Y:S05]  /*1ce00*/  BSYNC B2 ;  /* 0x0000000000027941 */ /* 0x000fea0003800000 */
.L_x_4588:
        /* <DEDUP_REMOVED lines=9> */
.L_x_4591:
[----:B------:R-:W-:Y:S05]  /*1cea0*/  BSYNC B2 ;  /* 0x0000000000027941 */ /* 0x000fea0003800000 */
.L_x_4590:
        /* <DEDUP_REMOVED lines=12> */
.L_x_4592:
        /* <DEDUP_REMOVED lines=13> */
.L_x_4692:
[----:B------:R-:W-:Y:S05]  /*1d040*/  BSYNC B2 ;  /* 0x0000000000027941 */ /* 0x000fea0003800000 */
.L_x_4593:
        /* <DEDUP_REMOVED lines=11> */
.L_x_4596:
[----:B------:R-:W-:Y:S05]  /*1d100*/  BSYNC B2 ;  /* 0x0000000000027941 */ /* 0x000fea0003800000 */
.L_x_4595:
        /* <DEDUP_REMOVED lines=9> */
.L_x_4597:
        /* <DEDUP_REMOVED lines=15> */
.L_x_4598:
        /* <DEDUP_REMOVED lines=15> */
.L_x_4599:
        /* <DEDUP_REMOVED lines=15> */
.L_x_4600:
        /* <DEDUP_REMOVED lines=15> */
.L_x_4601:
        /* <DEDUP_REMOVED lines=15> */
.L_x_4602:
        /* <DEDUP_REMOVED lines=15> */
.L_x_4603:
        /* <DEDUP_REMOVED lines=15> */
.L_x_4604:
        /* <DEDUP_REMOVED lines=10> */
.L_x_4586:
[----:B------:R-:W-:Y:S05]  /*1d8d0*/  BSYNC B1 ;  /* 0x0000000000017941 */ /* 0x000fea0003800000 */
.L_x_4585:
[----:B------:R-:W2:Y:S01]  /*1d8e0*/  LDL R5, [R1+0x2c] ;  /* 0x00002c0001057983 */ /* 0x000ea20000100800 */
[----:B------:R-:W-:Y:S01]  /*1d8f0*/  VIADD R0, R0, 0xfffffffe ;  /* 0xfffffffe00007836 */ /* 0x000fe20000000000 */
[----:B--2---:R-:W-:-:S13]  /*1d900*/  ISETP.GT.AND P0, PT, R6, R5, PT ;  /* 0x000000050600720c */ /* 0x004fda0003f04270 */
[----:B------:R-:W-:Y:S05]  /*1d910*/  @P0 BRA `(.L_x_4605) ;  /* 0xffffffe400280947 */ /* 0x000fea000383ffff */
.L_x_4542:
[----:B------:R-:W-:Y:S05]  /*1d920*/  BSYNC B0 ;  /* 0x0000000000007941 */ /* 0x000fea0003800000 */
.L_x_4541:
        /* <DEDUP_REMOVED lines=11> */
[----:B-1----:R-:W1:Y:S01]  /*1d9e0*/  S2R R2, SR_LANEID ;  /* 0x0000000000027919 */ /* 0x002e620000000000 */
[----:B------:R-:W-:Y:S01]  /*1d9f0*/  VOTEU.ANY UR4, UPT, PT ;  /* 0x0000000000047886 */ /* 0x000fe200038e0100 */
[----:B------:R-:W2:Y:S01]  /*1da00*/  LDC.64 R4, c[0x0][0xd60] ;  /* 0x00035800ff047b82 */ /* 0x000ea20000000a00 */
[----:B------:R-:W1:Y:S02]  /*1da10*/  FLO.U32 R0, UR4 ;  /* 0x0000000400007d00 */ /* 0x000e6400080e0000 */
[----:B-1----:R-:W-:-:S06]  /*1da20*/  ISETP.EQ.U32.AND P1, PT, R0, R2, PT ;  /* 0x000000020000720c */ /* 0x002fcc0003f22070 */
[----:B------:R-:W2:Y:S07]  /*1da30*/  POPC R2, UR4 ;  /* 0x0000000400027d09 */ /* 0x000eae0008000000 */
[----:B--2---:R-:W2:Y:S04]  /*1da40*/  @P1 ATOMG.E.ADD.STRONG.GPU PT, R2, desc[UR42][R4.64], R2 ;  /* 0x00000002040219a8 */ /* 0x004ea800081ee1ea */
[----:B--2---:R1:W2:Y:S02]  /*1da50*/  SHFL.IDX PT, R2, R2, R0, 0x1f ;  /* 0x00001f0002027589 */ /* 0x0042a400000e0000 */
[----:B-1----:R-:W1:Y:S02]  /*1da60*/  S2R R0, SR_LTMASK ;  /* 0x0000000000007919 */ /* 0x002e640000003900 */
[----:B-1----:R-:W-:-:S06]  /*1da70*/  LOP3.LUT R0, R0, UR4, RZ, 0xc0, !PT ;  /* 0x0000000400007c12 */ /* 0x002fcc000f8ec0ff */
[----:B------:R-:W2:Y:S02]  /*1da80*/  POPC R0, R0 ;  /* 0x0000000000007309 */ /* 0x000ea40000000000 */
[----:B--2---:R-:W-:-:S05]  /*1da90*/  IADD3 R0, R2, UR37, R0 ;  /* 0x0000002502007c10 */ /* 0x004fca000fffe000 */
[----:B------:R2:W-:Y:S02]  /*1daa0*/  STL [R1], R0 ;  /* 0x0000000001007387 */ /* 0x0005e40000100800 */
.L_x_4607:
[----:B------:R-:W-:Y:S05]  /*1dab0*/  BSYNC B0 ;  /* 0x0000000000007941 */ /* 0x000fea0003800000 */
.L_x_4606:
[----:B------:R-:W-:-:S07]  /*1dac0*/  SEL R19, R19, RZ, P0 ;  /* 0x000000ff13137207 */ /* 0x000fce0000000000 */
.L_x_4503:
[----:B------:R-:W-:Y:S05]  /*1dad0*/  BSYNC B7 ;  /* 0x0000000000077941 */ /* 0x000fea0003800000 */
.L_x_4501:
[----:B--2-4-:R-:W2:Y:S02]  /*1dae0*/  LDL R0, [R1+0x14] ;  /* 0x0000140001007983 */ /* 0x014ea40000100800 */
[----:B--2---:R-:W-:-:S13]  /*1daf0*/  LOP3.LUT P0, RZ, R0, 0x40, RZ, 0xc0, !PT ;  /* 0x0000004000ff7812 */ /* 0x004fda000780c0ff */
[----:B------:R-:W-:Y:S05]  /*1db00*/  @!P0 BRA `(.L_x_4608) ;  /* 0x00000000002c8947 */ /* 0x000fea0003800000 */
[----:B------:R-:W-:Y:S05]  /*1db10*/  WARPSYNC.ALL ;  /* 0x0000000000007948 */ /* 0x000fea0003800000 */
[----:B------:R-:W2:Y:S08]  /*1db20*/  S2UR UR5, SR_CgaCtaId ;  /* 0x00000000000579c3 */ /* 0x000eb00000008800 */
[----:B------:R-:W-:Y:S06]  /*1db30*/  BAR.SYNC.DEFER_BLOCKING 0x5, 0x180 ;  /* 0x0146000000007b1d */ /* 0x000fec0000010000 */
[----:B------:R-:W-:-:S02]  /*1db40*/  UMOV UR4, 0x400 ;  /* 0x0000040000047882 */ /* 0x000fc40000000000 */
[----:B--2---:R-:W-:-:S06]  /*1db50*/  ULEA UR4, UR5, UR4, 0x18 ;  /* 0x0000000405047291 */ /* 0x004fcc000f8ec03f */
[----:B------:R-:W-:-:S05]  /*1db60*/  IMAD.U32 R18, RZ, RZ, UR4 ;  /* 0x00000004ff127e24 */ /* 0x000fca000f8e00ff */
[----:B01----:R-:W0:Y:S04]  /*1db70*/  LDS.128 R4, [R18+0x388d0] ;  /* 0x0388d00012047984 */ /* 0x003e280000000c00 */
[----:B0-----:R1:W-:Y:S04]  /*1db80*/  STL.64 [R1], R4 ;  /* 0x0000000401007387 */ /* 0x0013e80000100a00 */
[----:B------:R1:W-:Y:S01]  /*1db90*/  STL.64 [R1+0x8], R6 ;  /* 0x0000080601007387 */ /* 0x0003e20000100a00 */
[----:B------:R-:W-:Y:S06]  /*1dba0*/  BAR.ARV 0x4, 0x180 ;  /* 0x0106000000007b1d */ /* 0x000fec0000002000 */
[----:B------:R-:W-:Y:S05]  /*1dbb0*/  BRA `(.L_x_4609) ;  /* 0x0000000c00247947 */ /* 0x000fea0003800000 */
.L_x_4608:
[----:B------:R-:W2:Y:S01]  /*1dbc0*/  S2R R16, SR_TID.X ;  /* 0x0000000000107919 */ /* 0x000ea20000002100 */
[----:B------:R-:W-:Y:S01]  /*1dbd0*/  UMOV UR4, 0xffffffff ;  /* 0xffffffff00047882 */ /* 0x000fe20000000000 */
[----:B--2---:R-:W-:-:S04]  /*1dbe0*/  LOP3.LUT R16, R16, 0x1f, RZ, 0xc0, !PT ;  /* 0x0000001f10107812 */ /* 0x004fc800078ec0ff */
[----:B------:R-:W-:Y:S01]  /*1dbf0*/  ISETP.NE.AND P0, PT, R16, 0x1f, PT ;  /* 0x0000001f1000780c */ /* 0x000fe20003f05270 */
[----:B------:R-:W-:-:S12]  /*1dc00*/  BRA.DIV UR4, `(.L_x_4610) ;  /* 0x0000002e04d87947 */ /* 0x000fd8000b800000 */
[----:B-1----:R-:W2:Y:S01]  /*1dc10*/  LDL.LU R2, [R1] ;  /* 0x0000000001027983 */ /* 0x002ea20000300800 */
[----:B------:R-:W-:-:S03]  /*1dc20*/  ULDC UR4, c[0x0][0xd3c] ;  /* 0x00034f0000047ab9 */ /* 0x000fc60000000800 */
[----:B------:R-:W4:Y:S01]  /*1dc30*/  LDL R3, [R1+0xc] ;  /* 0x00000c0001037983 */ /* 0x000f220000100800 */
[----:B--2---:R-:W-:Y:S02]  /*1dc40*/  IMAD.MOV.U32 R10, RZ, RZ, R2 ;  /* 0x000000ffff0a7224 */ /* 0x004fe400078e0002 */
[----:B----4-:R-:W-:-:S05]  /*1dc50*/  IMAD.IADD R0, R3, 0x1, R16 ;  /* 0x0000000103007824 */ /* 0x010fca00078e0210 */
[----:B------:R-:W-:-:S13]  /*1dc60*/  ISETP.GE.OR P1, PT, R0, UR4, !P0 ;  /* 0x0000000400007c0c */ /* 0x000fda000c726670 */
[----:B------:R-:W1:Y:S08]  /*1dc70*/  @!P1 LDC.64 R2, c[0x0][0xd80] ;  /* 0x00036000ff029b82 */ /* 0x000e700000000a00 */
[----:B0-----:R-:W0:Y:S01]  /*1dc80*/  @!P1 LDC.64 R6, c[0x0][0xd78] ;  /* 0x00035e00ff069b82 */ /* 0x001e220000000a00 */
[----:B-1----:R-:W-:-:S05]  /*1dc90*/  @!P1 IMAD.WIDE R2, R0, 0x4, R2 ;  /* 0x0000000400029825 */ /* 0x002fca00078e0202 */
[----:B------:R0:W2:Y:S02]  /*1dca0*/  @!P1 LDG.E R8, desc[UR42][R2.64] ;  /* 0x0000002a02089981 */ /* 0x0000a4000c1e1900 */
[----:B0-----:R-:W-:-:S06]  /*1dcb0*/  @!P1 IMAD.WIDE R2, R0, 0x4, R6 ;  /* 0x0000000400029825 */ /* 0x001fcc00078e0206 */
[----:B------:R-:W4:Y:S01]  /*1dcc0*/  @!P1 LDG.E R2, desc[UR42][R2.64] ;  /* 0x0000002a02029981 */ /* 0x000f22000c1e1900 */
[----:B------:R-:W-:Y:S01]  /*1dcd0*/  IMAD.MOV.U32 R0, RZ, RZ, RZ ;  /* 0x000000ffff007224 */ /* 0x000fe200078e00ff */
[C---:B------:R-:W-:Y:S01]  /*1dce0*/  ISETP.GE.U32.AND P2, PT, R16.reuse, 0x2, PT ;  /* 0x000000021000780c */ /* 0x040fe20003f46070 */
[----:B------:R-:W-:Y:S01]  /*1dcf0*/  IMAD.MOV.U32 R6, RZ, RZ, RZ ;  /* 0x000000ffff067224 */ /* 0x000fe200078e00ff */
[C---:B------:R-:W-:Y:S01]  /*1dd00*/  ISETP.GE.U32.AND P3, PT, R16.reuse, 0x4, PT ;  /* 0x000000041000780c */ /* 0x040fe20003f66070 */
[----:B------:R-:W-:Y:S01]  /*1dd10*/  SHFL.IDX PT, R5, R10, RZ, 0x1f ;  /* 0x00001fff0a057589 */ /* 0x000fe200000e0000 */
[C---:B------:R-:W-:Y:S02]  /*1dd20*/  ISETP.GE.U32.AND P4, PT, R16.reuse, 0x8, PT ;  /* 0x000000081000780c */ /* 0x040fe40003f86070 */
[----:B------:R-:W-:Y:S01]  /*1dd30*/  ISETP.GE.U32.AND P5, PT, R16, 0x10, PT ;  /* 0x000000101000780c */ /* 0x000fe20003fa6070 */
[----:B------:R-:W-:Y:S01]  /*1dd40*/  SHFL.IDX PT, R4, R10, 0x1, 0x1f ;  /* 0x00201f000a047f89 */ /* 0x000fe200000e0000 */
[----:B--2---:R-:W-:-:S02]  /*1dd50*/  @!P1 IMAD.MOV.U32 R0, RZ, RZ, R8 ;  /* 0x000000ffff009224 */ /* 0x004fc400078e0008 */
[----:B------:R-:W-:Y:S02]  /*1dd60*/  IMAD.MOV.U32 R8, RZ, RZ, RZ ;  /* 0x000000ffff087224 */ /* 0x000fe400078e00ff */
[----:B----4-:R-:W-:Y:S01]  /*1dd70*/  @!P1 IMAD.MOV.U32 R6, RZ, RZ, R2 ;  /* 0x000000ffff069224 */ /* 0x010fe200078e0002 */
        /* <DEDUP_REMOVED lines=18> */
.L_x_4702:
[----:B------:R-:W-:Y:S02]  /*1dea0*/  ULDC UR4, c[0x0][0xd38] ;  /* 0x00034e0000047ab9 */ /* 0x000fe40000000800 */
[----:B------:R-:W-:-:S04]  /*1deb0*/  IMAD.U32 R3, RZ, RZ, UR4 ;  /* 0x00000004ff037e24 */ /* 0x000fc8000f8e00ff */
[----:B-1----:R-:W-:-:S04]  /*1dec0*/  IMAD R9, R9, R3, RZ ;  /* 0x0000000309097224 */ /* 0x002fc800078e02ff */
[----:B------:R-:W-:-:S05]  /*1ded0*/  IMAD.IADD R4, R4, 0x1, R9 ;  /* 0x0000000104047824 */ /* 0x000fca00078e0209 */
[----:B------:R-:W-:-:S13]  /*1dee0*/  ISETP.GT.AND P6, PT, R4, R5, PT ;  /* 0x000000050400720c */ /* 0x000fda0003fc4270 */
[----:B------:R-:W-:Y:S05]  /*1def0*/  @P6 BRA `(.L_x_4611) ;  /* 0x0000000000ac6947 */ /* 0x000fea0003800000 */
.L_x_4614:
[----:B------:R-:W2:Y:S01]  /*1df00*/  LDL.LU R2, [R1+0xc] ;  /* 0x00000c0001027983 */ /* 0x000ea20000300800 */
[----:B------:R-:W1:Y:S01]  /*1df10*/  LDC R0, c[0x0][0xd3c] ;  /* 0x00034f00ff007b82 */ /* 0x000e620000000800 */
[----:B--2---:R-:W-:-:S05]  /*1df20*/  VIADD R2, R2, 0x1f ;  /* 0x0000001f02027836 */ /* 0x004fca0000000000 */
[----:B-1----:R-:W-:-:S13]  /*1df30*/  ISETP.GE.AND P6, PT, R2, R0, PT ;  /* 0x000000000200720c */ /* 0x002fda0003fc6270 */
[----:B------:R-:W-:Y:S05]  /*1df40*/  @P6 BRA `(.L_x_4612) ;  /* 0x0000000400d86947 */ /* 0x000fea0003800000 */
[----:B------:R-:W1:Y:S01]  /*1df50*/  S2R R3, SR_TID.X ;  /* 0x0000000000037919 */ /* 0x000e620000002100 */
[----:B------:R2:W-:Y:S01]  /*1df60*/  STL [R1+0xc], R2 ;  /* 0x00000c0201007387 */ /* 0x0005e20000100800 */
[----:B-1----:R-:W-:-:S05]  /*1df70*/  LOP3.LUT R3, R3, 0x1f, RZ, 0xc0, !PT ;  /* 0x0000001f03037812 */ /* 0x002fca00078ec0ff */
[----:B------:R-:W-:-:S05]  /*1df80*/  IMAD.IADD R6, R2, 0x1, R3 ;  /* 0x0000000102067824 */ /* 0x000fca00078e0203 */
[----:B------:R-:W-:Y:S01]  /*1df90*/  ISETP.GE.OR P6, PT, R6, R0, !P0 ;  /* 0x000000000600720c */ /* 0x000fe200047c6670 */
[----:B------:R-:W-:-:S12]  /*1dfa0*/  IMAD.MOV.U32 R0, RZ, RZ, RZ ;  /* 0x000000ffff007224 */ /* 0x000fd800078e00ff */
        /* <DEDUP_REMOVED lines=26> */
.L_x_4710:
[----:B------:R-:W-:Y:S02]  /*1e150*/  ULDC UR4, c[0x0][0xd38] ;  /* 0x00034e0000047ab9 */ /* 0x000fe40000000800 */
[----:B------:R-:W-:-:S04]  /*1e160*/  IMAD.U32 R3, RZ, RZ, UR4 ;  /* 0x00000004ff037e24 */ /* 0x000fc8000f8e00ff */
[----:B-1----:R-:W-:-:S04]  /*1e170*/  IMAD R9, R9, R3, RZ ;  /* 0x0000000309097224 */ /* 0x002fc800078e02ff */
[----:B------:R-:W-:-:S05]  /*1e180*/  IMAD.IADD R4, R9, 0x1, R4 ;  /* 0x0000000109047824 */ /* 0x000fca00078e0204 */
[----:B------:R-:W-:-:S13]  /*1e190*/  ISETP.GT.AND P6, PT, R4, R5, PT ;  /* 0x000000050400720c */ /* 0x000fda0003fc4270 */
[----:B------:R-:W-:Y:S05]  /*1e1a0*/  @!P6 BRA `(.L_x_4614) ;  /* 0xfffffffc0054e947 */ /* 0x000fea000383ffff */
.L_x_4611:
        /* <DEDUP_REMOVED lines=8> */
[----:B------:R1:W4:Y:S02]  /*1e230*/  SHFL.IDX PT, R6, R6, R2, 0x1f ;  /* 0x00001f0206067589 */ /* 0x00032400000e0000 */
.L_x_4715:
[----:B------:R-:W-:-:S13]  /*1e240*/  ISETP.NE.AND P0, PT, R4, RZ, PT ;  /* 0x000000ff0400720c */ /* 0x000fda0003f05270 */
[----:B------:R-:W-:Y:S05]  /*1e250*/  @!P0 BRA `(.L_x_4616) ;  /* 0x0000000000148947 */ /* 0x000fea0003800000 */
[----:B------:R-:W-:Y:S01]  /*1e260*/  UMOV UR4, 0xffffffff ;  /* 0xffffffff00047882 */ /* 0x000fe20000000000 */
[----:B---3--:R-:W-:Y:S02]  /*1e270*/  VIADD R12, R2, 0xffffffff ;  /* 0xffffffff020c7836 */ /* 0x008fe40000000000 */
[----:B------:R-:W-:Y:S05]  /*1e280*/  BRA.DIV UR4, `(.L_x_4617) ;  /* 0x0000003204cc7947 */ /* 0x000fea000b800000 */
[----:B0-----:R0:W3:Y:S02]  /*1e290*/  SHFL.IDX PT, R7, R7, R12, 0x1f ;  /* 0x00001f0c07077589 */ /* 0x0010e400000e0000 */
.L_x_4718:
[----:B---3--:R-:W-:-:S07]  /*1e2a0*/  IMAD.MOV.U32 R8, RZ, RZ, R7 ;  /* 0x000000ffff087224 */ /* 0x008fce00078e0007 */
.L_x_4616:
[----:B0-----:R-:W5:Y:S01]  /*1e2b0*/  LDL.LU R7, [R1+0xc] ;  /* 0x00000c0001077983 */ /* 0x001f620000300800 */
[----:B--2---:R-:W-:Y:S01]  /*1e2c0*/  IABS R4, R0 ;  /* 0x0000000000047213 */ /* 0x004fe20000000000 */
[----:B------:R-:W-:Y:S02]  /*1e2d0*/  IMAD R10, R8, R3, R9 ;  /* 0x00000003080a7224 */ /* 0x000fe400078e0209 */
[----:B------:R-:W-:Y:S01]  /*1e2e0*/  IMAD.MOV.U32 R8, RZ, RZ, RZ ;  /* 0x000000ffff087224 */ /* 0x000fe200078e00ff */
[----:B------:R-:W0:Y:S02]  /*1e2f0*/  I2F.RP R3, R4 ;  /* 0x0000000400037306 */ /* 0x000e240000209400 */
[----:B------:R5:W-:Y:S06]  /*1e300*/  STL [R1], R10 ;  /* 0x0000000a01007387 */ /* 0x000bec0000100800 */
[----:B0-----:R-:W0:Y:S02]  /*1e310*/  MUFU.RCP R3, R3 ;  /* 0x0000000300037308 */ /* 0x001e240000001000 */
[----:B0-----:R-:W-:-:S06]  /*1e320*/  VIADD R3, R3, 0xffffffe ;  /* 0x0ffffffe03037836 */ /* 0x001fcc0000000000 */
[----:B------:R-:W0:Y:S02]  /*1e330*/  F2I.FTZ.U32.TRUNC.NTZ R9, R3 ;  /* 0x0000000300097305 */ /* 0x000e24000021f000 */
[----:B0-----:R-:W-:-:S04]  /*1e340*/  IMAD.MOV R3, RZ, RZ, -R9 ;  /* 0x000000ffff037224 */ /* 0x001fc800078e0a09 */
[----:B------:R-:W-:-:S04]  /*1e350*/  IMAD R3, R3, R4, RZ ;  /* 0x0000000403037224 */ /* 0x000fc800078e02ff */
[----:B------:R-:W-:-:S04]  /*1e360*/  IMAD.HI.U32 R8, R9, R3, R8 ;  /* 0x0000000309087227 */ /* 0x000fc800078e0008 */
[----:B------:R-:W-:-:S05]  /*1e370*/  IMAD.IADD R3, R5, 0x1, -R10 ;  /* 0x0000000105037824 */ /* 0x000fca00078e0a0a */
[----:B------:R-:W-:-:S05]  /*1e380*/  IABS R5, R3 ;  /* 0x0000000300057213 */ /* 0x000fca0000000000 */
[----:B------:R-:W-:-:S04]  /*1e390*/  IMAD.HI.U32 R8, R8, R5, RZ ;  /* 0x0000000508087227 */ /* 0x000fc800078e00ff */
[----:B-----5:R-:W-:Y:S01]  /*1e3a0*/  IMAD.MOV.U32 R10, RZ, RZ, R7 ;  /* 0x000000ffff0a7224 */ /* 0x020fe200078e0007 */
[----:B------:R-:W-:-:S03]  /*1e3b0*/  IABS R7, R0 ;  /* 0x0000000000077213 */ /* 0x000fc60000000000 */
[----:B------:R-:W-:Y:S02]  /*1e3c0*/  IMAD.IADD R10, R2, 0x1, R10 ;  /* 0x00000001020a7824 */ /* 0x000fe400078e020a */
[----:B------:R-:W-:-:S04]  /*1e3d0*/  IMAD.MOV R7, RZ, RZ, -R7 ;  /* 0x000000ffff077224 */ /* 0x000fc800078e0a07 */
[----:B------:R-:W-:Y:S01]  /*1e3e0*/  IMAD R5, R8, R7, R5 ;  /* 0x0000000708057224 */ /* 0x000fe200078e0205 */
[----:B----4-:R-:W-:-:S04]  /*1e3f0*/  IABS R7, R6 ;  /* 0x0000000600077213 */ /* 0x010fc80000000000 */
[----:B------:R-:W-:-:S13]  /*1e400*/  ISETP.GT.U32.AND P1, PT, R4, R5, PT ;  /* 0x000000050400720c */ /* 0x000fda0003f24070 */
[----:B------:R-:W-:Y:S02]  /*1e410*/  @!P1 IMAD.IADD R5, R5, 0x1, -R4 ;  /* 0x0000000105059824 */ /* 0x000fe400078e0a04 */
[----:B------:R-:W-:Y:S01]  /*1e420*/  @!P1 VIADD R8, R8, 0x1 ;  /* 0x0000000108089836 */ /* 0x000fe20000000000 */
[----:B------:R-:W-:Y:S02]  /*1e430*/  ISETP.NE.AND P1, PT, R0, RZ, PT ;  /* 0x000000ff0000720c */ /* 0x000fe40003f25270 */
[----:B------:R-:W-:Y:S02]  /*1e440*/  ISETP.GE.U32.AND P0, PT, R5, R4, PT ;  /* 0x000000040500720c */ /* 0x000fe40003f06070 */
[----:B------:R-:W0:Y:S11]  /*1e450*/  I2F.RP R4, R7 ;  /* 0x0000000700047306 */ /* 0x000e360000209400 */
        /* <DEDUP_REMOVED lines=17> */
[----:B------:R-:W-:Y:S02]  /*1e570*/  IMAD R5, R4, R9, R5 ;  /* 0x0000000904057224 */ /* 0x000fe400078e0205 */
[----:B-1----:R-:W-:-:S03]  /*1e580*/  IMAD.IADD R2, R3, 0x1, -R0 ;  /* 0x0000000103027824 */ /* 0x002fc600078e0a00 */
        /* <DEDUP_REMOVED lines=14> */
[----:B------:R2:W-:Y:S04]  /*1e670*/  STL [R1+0x8], R0 ;  /* 0x0000080001007387 */ /* 0x0005e80000100800 */
[----:B------:R2:W-:Y:S04]  /*1e680*/  STL [R1+0xc], R10 ;  /* 0x00000c0a01007387 */ /* 0x0005e80000100800 */
[----:B------:R2:W-:Y:S01]  /*1e690*/  STL [R1+0x4], R2 ;  /* 0x0000040201007387 */ /* 0x0005e20000100800 */
[----:B------:R-:W-:Y:S05]  /*1e6a0*/  BRA `(.L_x_4618) ;  /* 0x0000000000287947 */ /* 0x000fea0003800000 */
.L_x_4612:
        /* <DEDUP_REMOVED lines=10> */
.L_x_4618:
[----:B-12---:R-:W0:Y:S04]  /*1e750*/  LDL R2, [R1+0xc] ;  /* 0x00000c0001027983 */ /* 0x006e280000100800 */
[----:B------:R-:W2:Y:S04]  /*1e760*/  LDL R3, [R1+0x8] ;  /* 0x0000080001037983 */ /* 0x000ea80000100800 */
[----:B------:R-:W4:Y:S04]  /*1e770*/  LDL R5, [R1+0x4] ;  /* 0x0000040001057983 */ /* 0x000f280000100800 */
[----:B------:R-:W4:Y:S01]  /*1e780*/  LDL R4, [R1] ;  /* 0x0000000001047983 */ /* 0x000f220000100800 */
[----:B------:R-:W1:Y:S01]  /*1e790*/  S2R R0, SR_TID.X ;  /* 0x0000000000007919 */ /* 0x000e620000002100 */
[----:B------:R-:W-:Y:S05]  /*1e7a0*/  WARPSYNC.ALL ;  /* 0x0000000000007948 */ /* 0x000fea0003800000 */
[----:B-1----:R-:W-:Y:S01]  /*1e7b0*/  LOP3.LUT R0, R0, 0x1f, RZ, 0xc0, !PT ;  /* 0x0000001f00007812 */ /* 0x002fe200078ec0ff */
[----:B------:R-:W-:Y:S03]  /*1e7c0*/  BAR.SYNC.DEFER_BLOCKING 0x4, 0x180 ;  /* 0x0106000000007b1d */ /* 0x000fe60000010000 */
[----:B------:R-:W-:-:S13]  /*1e7d0*/  ISETP.NE.AND P0, PT, R0, RZ, PT ;  /* 0x000000ff0000720c */ /* 0x000fda0003f05270 */
[----:B------:R-:W1:Y:S01]  /*1e7e0*/  @!P0 S2R R0, SR_CgaCtaId ;  /* 0x0000000000008919 */ /* 0x000e620000008800 */
[----:B0-----:R-:W-:Y:S01]  /*1e7f0*/  IMAD.MOV.U32 R7, RZ, RZ, R2 ;  /* 0x000000ffff077224 */ /* 0x001fe200078e0002 */
[----:B------:R-:W-:Y:S01]  /*1e800*/  @!P0 MOV R2, 0x400 ;  /* 0x0000040000028802 */ /* 0x000fe20000000f00 */
[----:B--2---:R-:W-:-:S03]  /*1e810*/  IMAD.MOV.U32 R6, RZ, RZ, R3 ;  /* 0x000000ffff067224 */ /* 0x004fc600078e0003 */
[----:B-1----:R-:W-:-:S05]  /*1e820*/  @!P0 LEA R18, R0, R2, 0x18 ;  /* 0x0000000200128211 */ /* 0x002fca00078ec0ff */
[----:B----4-:R0:W-:Y:S01]  /*1e830*/  @!P0 STS.128 [R18+0x388d0], R4 ;  /* 0x0388d00412008388 */ /* 0x0101e20000000c00 */
[----:B------:R-:W-:Y:S06]  /*1e840*/  BAR.ARV 0x5, 0x180 ;  /* 0x0146000000007b1d */ /* 0x000fec0000002000 */
.L_x_4609:
[----:B------:R-:W2:Y:S01]  /*1e850*/  LDL R0, [R1+0xc] ;  /* 0x00000c0001007983 */ /* 0x000ea20000100800 */
[----:B------:R-:W-:Y:S02]  /*1e860*/  ULDC UR4, c[0x0][0xd3c] ;  /* 0x00034f0000047ab9 */ /* 0x000fe40000000800 */
[----:B--2---:R-:W-:-:S13]  /*1e870*/  ISETP.GE.AND P0, PT, R0, UR4, PT ;  /* 0x0000000400007c0c */ /* 0x004fda000bf06270 */
[----:B------:R-:W-:Y:S05]  /*1e880*/  @!P0 BRA `(.L_x_4619) ;  /* 0xffffff70001c8947 */ /* 0x000fea000383ffff */
[----:B------:R-:W-:Y:S05]  /*1e890*/  BSYNC B8 ;  /* 0x0000000000087941 */ /* 0x000fea0003800000 */
.L_x_4447:
        /* <DEDUP_REMOVED lines=12> */
.L_x_4719:
[----:B------:R-:W-:Y:S05]  /*1e960*/  BSYNC B0 ;  /* 0x0000000000007941 */ /* 0x000fea0003800000 */
.L_x_4620:
[----:B------:R-:W-:-:S03]  /*1e970*/  UMOV UR4, 0xffffffff ;  /* 0xffffffff00047882 */ /* 0x000fc60000000000 */
[----:B------:R-:W-:Y:S05]  /*1e980*/  BRA.DIV UR4, `(.L_x_4622) ;  /* 0x0000002e04487947 */ /* 0x000fea000b800000 */
[----:B------:R-:W1:Y:S02]  /*1e990*/  S2R R2, SR_TID.X ;  /* 0x0000000000027919 */ /* 0x000e640000002100 */
[----:B-1----:R-:W-:-:S04]  /*1e9a0*/  SHF.R.U32.HI R2, RZ, 0x5, R2 ;  /* 0x00000005ff027819 */ /* 0x002fc80000011602 */
[----:B------:R-:W-:-:S05]  /*1e9b0*/  LOP3.LUT R2, R2, 0x3, RZ, 0xc0, !PT ;  /* 0x0000000302027812 */ /* 0x000fca00078ec0ff */
[----:B---3--:R1:W2:Y:S02]  /*1e9c0*/  SHFL.IDX PT, R14, R2, RZ, 0x1f ;  /* 0x00001fff020e7589 */ /* 0x0082a400000e0000 */
.L_x_4722:
[----:B--2---:R-:W-:-:S13]  /*1e9d0*/  ISETP.NE.AND P0, PT, R14, RZ, PT ;  /* 0x000000ff0e00720c */ /* 0x004fda0003f05270 */
[----:B------:R-:W-:Y:S05]  /*1e9e0*/  @P0 BRA `(.L_x_4317) ;  /* 0x00000000008c0947 */ /* 0x000fea0003800000 */
[----:B------:R-:W-:-:S03]  /*1e9f0*/  UMOV UR4, 0xffffffff ;  /* 0xffffffff00047882 */ /* 0x000fc60000000000 */
[----:B------:R-:W-:Y:S05]  /*1ea00*/  BRA.DIV UR4, `(.L_x_4623) ;  /* 0x0000002e045c7947 */ /* 0x000fea000b800000 */
[----:B------:R-:W-:-:S13]  /*1ea10*/  ELECT P6, URZ, PT ;  /* 0x00000000003f782f */ /* 0x000fda00038c0000 */
.L_x_4725:
[----:B------:R-:W-:Y:S05]  /*1ea20*/  @!P6 BRA `(.L_x_4317) ;  /* 0x00000000007ce947 */ /* 0x000fea0003800000 */
[----:B------:R-:W-:-:S06]  /*1ea30*/  ULOP3.LUT UR4, UR36, 0x2, URZ, 0xfc, !UPT ;  /* 0x0000000224047892 */ /* 0x000fcc000f8efc3f */
[----:B-1----:R-:W-:-:S05]  /*1ea40*/  IMAD.U32 R2, RZ, RZ, UR4 ;  /* 0x00000004ff027e24 */ /* 0x002fca000f8e00ff */
[----:B------:R-:W-:-:S13]  /*1ea50*/  ISETP.NE.AND P2, PT, R2, 0x3, PT ;  /* 0x000000030200780c */ /* 0x000fda0003f45270 */
[----:B------:R-:W-:Y:S05]  /*1ea60*/  @!P2 BRA `(.L_x_4624) ;  /* 0x000000000004a947 */ /* 0x000fea0003800000 */
[----:B------:R-:W-:Y:S01]  /*1ea70*/  BPT.TRAP 0x1 ;  /* 0x000000040000795c */ /* 0x000fe20000300000 */
.L_x_4624:
        /* <DEDUP_REMOVED lines=13> */
.L_x_4726:
[----:B------:R-:W1:Y:S02]  /*1eb50*/  SYNCS.PHASECHK.TRANS64.TRYWAIT P0, [R7+URZ], R2 ;  /* 0x00000002070075a7 */ /* 0x000e64000800017f */
[----:B-1----:R-:W-:Y:S05]  /*1eb60*/  @!P0 BRA `(.L_x_4626) ;  /* 0x0000002c00388947 */ /* 0x002fea0003800000 */
.L_x_4727:
[----:B------:R-:W-:Y:S05]  /*1eb70*/  @!P2 BRA `(.L_x_4627) ;  /* 0x000000000004a947 */ /* 0x000fea0003800000 */
[----:B------:R-:W-:Y:S01]  /*1eb80*/  BPT.TRAP 0x1 ;  /* 0x000000040000795c */ /* 0x000fe20000300000 */
.L_x_4627:
[----:B------:R-:W-:-:S04]  /*1eb90*/  VIADD R0, R0, 0x38860 ;  /* 0x0003886000007836 */ /* 0x000fc80000000000 */
[----:B------:R-:W-:-:S04]  /*1eba0*/  IMAD R4, R19, 0x8, R0 ;  /* 0x0000000813047824 */ /* 0x000fc800078e0200 */
[----:B------:R-:W2:Y:S02]  /*1ebb0*/  SYNCS.PHASECHK.TRANS64.TRYWAIT P0, [R4+URZ], R5 ;  /* 0x00000005040075a7 */ /* 0x000ea4000800017f */
[----:B--2---:R-:W-:Y:S05]  /*1ebc0*/  @!P0 BRA `(.L_x_4628) ;  /* 0x0000002c00348947 */ /* 0x004fea0003800000 */
.L_x_4728:
[----:B------:R-:W-:-:S07]  /*1ebd0*/  IMAD R3, R3, 0x8, R0 ;  /* 0x0000000803037824 */ /* 0x000fce00078e0200 */
.L_x_4629:
[----:B---3--:R3:W4:Y:S02]  /*1ebe0*/  SYNCS.PHASECHK.TRANS64.TRYWAIT P0, [R3+URZ], R2 ;  /* 0x00000002030075a7 */ /* 0x008724000800017f */
[----:B----4-:R-:W-:Y:S05]  /*1ebf0*/  @!P0 NANOSLEEP.SYNCS 0x989680 ;  /* 0x009896800000895d */ /* 0x010fea0003900000 */
[----:B------:R-:W4:Y:S02]  /*1ec00*/  @!P0 SYNCS.PHASECHK.TRANS64 P0, [R3+URZ], R2 ;  /* 0x00000002030085a7 */ /* 0x000f24000800007f */
[----:B----4-:R-:W-:Y:S05]  /*1ec10*/  @!P0 BRA `(.L_x_4629) ;  /* 0xfffffffc00f08947 */ /* 0x010fea000383ffff */
.L_x_4317:
[----:B------:R-:W-:Y:S05]  /*1ec20*/  BSYNC B9 ;  /* 0x0000000000097941 */ /* 0x000fea0003800000 */
.L_x_4314:
[----:B------:R-:W-:Y:S05]  /*1ec30*/  EXIT ;  /* 0x000000000000794d */ /* 0x000fea0003800000 */
.L_x_4335:
[----:B0-----:R0:W1:Y:S02]  /*1ec40*/  SYNCS.PHASECHK.TRANS64.TRYWAIT P5, [R73+URZ+0x38890], R74 ;  /* 0x0388904a490075a7 */ /* 0x00106400080a017f */
[----:B-1----:R-:W-:Y:S05]  /*1ec50*/  @!P5 NANOSLEEP.SYNCS 0x989680 ;  /* 0x009896800000d95d */ /* 0x002fea0003900000 */
[----:B------:R-:W1:Y:S02]  /*1ec60*/  @!P5 SYNCS.PHASECHK.TRANS64 P5, [R73+URZ+0x38890], R74 ;  /* 0x0388904a4900d5a7 */ /* 0x000e6400080a007f */
[----:B-1----:R-:W-:Y:S05]  /*1ec70*/  @!P5 BRA `(.L_x_4335) ;  /* 0xfffffffc00f0d947 */ /* 0x002fea000383ffff */
[----:B------:R-:W-:Y:S05]  /*1ec80*/  BRA `(.L_x_4630) ;  /* 0xfffffe4000287947 */ /* 0x000fea000383ffff */
.L_x_4345:
[----:B-1----:R1:W2:Y:S02]  /*1ec90*/  SYNCS.PHASECHK.TRANS64.TRYWAIT P5, [R73+URZ+0x38890], R74 ;  /* 0x0388904a490075a7 */ /* 0x0022a400080a017f */
[----:B--2---:R-:W-:Y:S05]  /*1eca0*/  @!P5 NANOSLEEP.SYNCS 0x989680 ;  /* 0x009896800000d95d */ /* 0x004fea0003900000 */
[----:B------:R-:W2:Y:S02]  /*1ecb0*/  @!P5 SYNCS.PHASECHK.TRANS64 P5, [R73+URZ+0x38890], R74 ;  /* 0x0388904a4900d5a7 */ /* 0x000ea400080a007f */
[----:B--2---:R-:W-:Y:S05]  /*1ecc0*/  @!P5 BRA `(.L_x_4345) ;  /* 0xfffffffc00f0d947 */ /* 0x004fea000383ffff */
[----:B------:R-:W-:Y:S05]  /*1ecd0*/  BRA `(.L_x_4631) ;  /* 0xfffffe4800847947 */ /* 0x000fea000383ffff */
.L_x_4350:
[----:B0-----:R0:W1:Y:S02]  /*1ece0*/  SYNCS.PHASECHK.TRANS64.TRYWAIT P1, [R73+URZ+0x38890], R74 ;  /* 0x0388904a490075a7 */ /* 0x001064000802017f */
[----:B-1----:R-:W-:Y:S05]  /*1ecf0*/  @!P1 NANOSLEEP.SYNCS 0x989680 ;  /* 0x009896800000995d */ /* 0x002fea0003900000 */
[----:B------:R-:W1:Y:S02]  /*1ed00*/  @!P1 SYNCS.PHASECHK.TRANS64 P1, [R73+URZ+0x38890], R74 ;  /* 0x0388904a490095a7 */ /* 0x000e64000802007f */
[----:B-1----:R-:W-:Y:S05]  /*1ed10*/  @!P1 BRA `(.L_x_4350) ;  /* 0xfffffffc00f09947 */ /* 0x002fea000383ffff */
[----:B------:R-:W-:Y:S05]  /*1ed20*/  BRA `(.L_x_4632) ;  /* 0xfffffe5000987947 */ /* 0x000fea000383ffff */
.L_x_4354:
[----:B--2---:R2:W0:Y:S02]  /*1ed30*/  SYNCS.PHASECHK.TRANS64.TRYWAIT P0, [R73+URZ+0x388b0], R74 ;  /* 0x0388b04a490075a7 */ /* 0x004424000800017f */
[----:B0-----:R-:W-:Y:S05]  /*1ed40*/  @!P0 NANOSLEEP.SYNCS 0x989680 ;  /* 0x009896800000895d */ /* 0x001fea0003900000 */
[----:B------:R-:W0:Y:S02]  /*1ed50*/  @!P0 SYNCS.PHASECHK.TRANS64 P0, [R73+URZ+0x388b0], R74 ;  /* 0x0388b04a490085a7 */ /* 0x000e24000800007f */
[----:B0-----:R-:W-:Y:S05]  /*1ed60*/  @!P0 BRA `(.L_x_4354) ;  /* 0xfffffffc00f08947 */ /* 0x001fea000383ffff */
[----:B------:R-:W-:Y:S05]  /*1ed70*/  BRA `(.L_x_4633) ;  /* 0xfffffe5400147947 */ /* 0x000fea000383ffff */
.L_x_4381:
        /* <DEDUP_REMOVED lines=8> */
.L_x_4635:
[----:B------:R-:W-:Y:S05]  /*1ee00*/  BSYNC B1 ;  /* 0x0000000000017941 */ /* 0x000fea0003800000 */
.L_x_4634:
        /* <DEDUP_REMOVED lines=8> */
.L_x_4636:
[----:B------:R-:W-:Y:S02]  /*1ee90*/  IMAD.MOV.U32 R13, RZ, RZ, R26 ;  /* 0x000000ffff0d7224 */ /* 0x000fe400078e001a */
[----:B------:R-:W-:-:S07]  /*1eea0*/  IMAD.MOV.U32 R20, RZ, RZ, R14 ;  /* 0x000000ffff147224 */ /* 0x000fce00078e000e */
[----:B------:R-:W-:Y:S05]  /*1eeb0*/  WARPSYNC.COLLECTIVE R15, `(.L_x_4637) ;  /* 0x000000000f087348 */ /* 0x000fea0003c00000 */
[----:B------:R0:W1:Y:S02]  /*1eec0*/  SHFL.IDX P6, R14, R13, R12, R11 ;  /* 0x0000000c0d0e7389 */ /* 0x00006400000c000b */
[----:B01----:R-:W-:Y:S01]  /*1eed0*/  ENDCOLLECTIVE ;  /* 0x000000000000791b */ /* 0x003fe20003800000 */
.L_x_4637:
[----:B------:R-:W-:Y:S02]  /*1eee0*/  IMAD.MOV.U32 R13, RZ, RZ, R27 ;  /* 0x000000ffff0d7224 */ /* 0x000fe400078e001b */
[----:B------:R-:W-:-:S07]  /*1eef0*/  IMAD.MOV.U32 R26, RZ, RZ, R14 ;  /* 0x000000ffff1a7224 */ /* 0x000fce00078e000e */
[----:B------:R-:W-:Y:S05]  /*1ef00*/  WARPSYNC.COLLECTIVE R15, `(.L_x_4638) ;  /* 0x000000000f087348 */ /* 0x000fea0003c00000 */
[----:B------:R0:W1:Y:S02]  /*1ef10*/  SHFL.IDX P6, R14, R13, R12, R11 ;  /* 0x0000000c0d0e7389 */ /* 0x00006400000c000b */
[----:B01----:R-:W-:Y:S01]  /*1ef20*/  ENDCOLLECTIVE ;  /* 0x000000000000791b */ /* 0x003fe20003800000 */
.L_x_4638:
[----:B------:R-:W-:Y:S01]  /*1ef30*/  IMAD.MOV.U32 R27, RZ, RZ, R14 ;  /* 0x000000ffff1b7224 */ /* 0x000fe200078e000e */
[----:B------:R-:W-:Y:S06]  /*1ef40*/  BRA `(.L_x_4639) ;  /* 0xfffffe8400687947 */ /* 0x000fec000383ffff */
.L_x_4385:
[----:B0-----:R0:W1:Y:S02]  /*1ef50*/  SYNCS.PHASECHK.TRANS64.TRYWAIT P0, [R2+URZ+0x38800], R13 ;  /* 0x0388000d020075a7 */ /* 0x001064000800017f */
[----:B-1----:R-:W-:Y:S05]  /*1ef60*/  @!P0 NANOSLEEP.SYNCS 0x989680 ;  /* 0x009896800000895d */ /* 0x002fea0003900000 */
[----:B------:R-:W1:Y:S02]  /*1ef70*/  @!P0 SYNCS.PHASECHK.TRANS64 P0, [R2+URZ+0x38800], R13 ;  /* 0x0388000d020085a7 */ /* 0x000e64000800007f */
[----:B-1----:R-:W-:Y:S05]  /*1ef80*/  @!P0 BRA `(.L_x_4385) ;  /* 0xfffffffc00f08947 */ /* 0x002fea000383ffff */
[----:B------:R-:W-:Y:S05]  /*1ef90*/  BRA `(.L_x_4640) ;  /* 0xfffffe8800887947 */ /* 0x000fea000383ffff */
.L_x_4393:
        /* <DEDUP_REMOVED lines=8> */
.L_x_4642:
[----:B------:R-:W-:Y:S05]  /*1f020*/  BSYNC B1 ;  /* 0x0000000000017941 */ /* 0x000fea0003800000 */
.L_x_4641:
        /* <DEDUP_REMOVED lines=8> */
.L_x_4643:
[----:B------:R-:W-:Y:S02]  /*1f0b0*/  IMAD.MOV.U32 R13, RZ, RZ, R26 ;  /* 0x000000ffff0d7224 */ /* 0x000fe400078e001a */
[----:B------:R-:W-:-:S07]  /*1f0c0*/  IMAD.MOV.U32 R3, RZ, RZ, R14 ;  /* 0x000000ffff037224 */ /* 0x000fce00078e000e */
[----:B------:R-:W-:Y:S05]  /*1f0d0*/  WARPSYNC.COLLECTIVE R15, `(.L_x_4644) ;  /* 0x000000000f087348 */ /* 0x000fea0003c00000 */
[----:B------:R0:W1:Y:S02]  /*1f0e0*/  SHFL.IDX P6, R14, R13, R12, R11 ;  /* 0x0000000c0d0e7389 */ /* 0x00006400000c000b */
[----:B01----:R-:W-:Y:S01]  /*1f0f0*/  ENDCOLLECTIVE ;  /* 0x000000000000791b */ /* 0x003fe20003800000 */
.L_x_4644:
[----:B------:R-:W-:Y:S02]  /*1f100*/  IMAD.MOV.U32 R13, RZ, RZ, R27 ;  /* 0x000000ffff0d7224 */ /* 0x000fe400078e001b */
[----:B------:R-:W-:-:S07]  /*1f110*/  IMAD.MOV.U32 R4, RZ, RZ, R14 ;  /* 0x000000ffff047224 */ /* 0x000fce00078e000e */
[----:B------:R-:W-:Y:S05]  /*1f120*/  WARPSYNC.COLLECTIVE R15, `(.L_x_4645) ;  /* 0x000000000f087348 */ /* 0x000fea0003c00000 */
[----:B------:R0:W1:Y:S02]  /*1f130*/  SHFL.IDX P6, R14, R13, R12, R11 ;  /* 0x0000000c0d0e7389 */ /* 0x00006400000c000b */
[----:B01----:R-:W-:Y:S01]  /*1f140*/  ENDCOLLECTIVE ;  /* 0x000000000000791b */ /* 0x003fe20003800000 */
.L_x_4645:
[----:B------:R-:W-:Y:S02]  /*1f150*/  IMAD.MOV.U32 R12, RZ, RZ, R3 ;  /* 0x000000ffff0c7224 */ /* 0x000fe400078e0003 */
[----:B------:R-:W-:Y:S01]  /*1f160*/  IMAD.MOV.U32 R13, RZ, RZ, R0 ;  /* 0x000000ffff0d7224 */ /* 0x000fe200078e0000 */
[----:B------:R-:W-:Y:S06]  /*1f170*/  BRA `(.L_x_4646) ;  /* 0xfffffe9000ec7947 */ /* 0x000fec000383ffff */
.L_x_4397:
[----:B0-----:R0:W1:Y:S02]  /*1f180*/  SYNCS.PHASECHK.TRANS64.TRYWAIT P1, [R2+URZ+0x38800], R13 ;  /* 0x0388000d020075a7 */ /* 0x001064000802017f */
[----:B-1----:R-:W-:Y:S05]  /*1f190*/  @!P1 NANOSLEEP.SYNCS 0x989680 ;  /* 0x009896800000995d */ /* 0x002fea0003900000 */
[----:B------:R-:W1:Y:S02]  /*1f1a0*/  @!P1 SYNCS.PHASECHK.TRANS64 P1, [R2+URZ+0x38800], R13 ;  /* 0x0388000d020095a7 */ /* 0x000e64000802007f */
[----:B-1----:R-:W-:Y:S05]  /*1f1b0*/  @!P1 BRA `(.L_x_4397) ;  /* 0xfffffffc00f09947 */ /* 0x002fea000383ffff */
[----:B------:R-:W-:Y:S05]  /*1f1c0*/  BRA `(.L_x_4647) ;  /* 0xfffffe9400c07947 */ /* 0x000fea000383ffff */
.L_x_4403:
[----:B0-----:R0:W2:Y:S02]  /*1f1d0*/  SYNCS.PHASECHK.TRANS64.TRYWAIT P1, [R20+URZ+0x38830], R15 ;  /* 0x0388300f140075a7 */ /* 0x0010a4000802017f */
[----:B--2---:R-:W-:Y:S05]  /*1f1e0*/  @!P1 NANOSLEEP.SYNCS 0x989680 ;  /* 0x009896800000995d */ /* 0x004fea0003900000 */
[----:B------:R-:W2:Y:S02]  /*1f1f0*/  @!P1 SYNCS.PHASECHK.TRANS64 P1, [R20+URZ+0x38830], R15 ;  /* 0x0388300f140095a7 */ /* 0x000ea4000802007f */
[----:B--2---:R-:W-:Y:S05]  /*1f200*/  @!P1 BRA `(.L_x_4403) ;  /* 0xfffffffc00f09947 */ /* 0x004fea000383ffff */
[----:B------:R-:W-:Y:S05]  /*1f210*/  BRA `(.L_x_4402) ;  /* 0xfffffea000e87947 */ /* 0x000fea000383ffff */
.L_x_4405:
[----:B--2---:R2:W3:Y:S02]  /*1f220*/  SYNCS.PHASECHK.TRANS64.TRYWAIT P1, [R2+URZ+0x38810], R11 ;  /* 0x0388100b020075a7 */ /* 0x0044e4000802017f */
[----:B---3--:R-:W-:Y:S05]  /*1f230*/  @!P1 NANOSLEEP.SYNCS 0x989680 ;  /* 0x009896800000995d */ /* 0x008fea0003900000 */
[----:B------:R-:W3:Y:S02]  /*1f240*/  @!P1 SYNCS.PHASECHK.TRANS64 P1, [R2+URZ+0x38810], R11 ;  /* 0x0388100b020095a7 */ /* 0x000ee4000802007f */
[----:B---3--:R-:W-:Y:S05]  /*1f250*/  @!P1 BRA `(.L_x_4405) ;  /* 0xfffffffc00f09947 */ /* 0x008fea000383ffff */
[----:B------:R-:W-:Y:S05]  /*1f260*/  BRA `(.L_x_4648) ;  /* 0xfffffea400987947 */ /* 0x000fea000383ffff */
.L_x_4410:
[----:B--2---:R2:W4:Y:S02]  /*1f270*/  SYNCS.PHASECHK.TRANS64.TRYWAIT P1, [R20+URZ+0x38850], R15 ;  /* 0x0388500f140075a7 */ /* 0x004524000802017f */
[----:B----4-:R-:W-:Y:S05]  /*1f280*/  @!P1 NANOSLEEP.SYNCS 0x989680 ;  /* 0x009896800000995d */ /* 0x010fea0003900000 */
[----:B------:R-:W4:Y:S02]  /*1f290*/  @!P1 SYNCS.PHASECHK.TRANS64 P1, [R20+URZ+0x38850], R15 ;  /* 0x0388500f140095a7 */ /* 0x000f24000802007f */
[----:B----4-:R-:W-:Y:S05]  /*1f2a0*/  @!P1 BRA `(.L_x_4410) ;  /* 0xfffffffc00f09947 */ /* 0x010fea000383ffff */
[----:B------:R-:W-:Y:S05]  /*1f2b0*/  BRA `(.L_x_4409) ;  /* 0xfffffea400c87947 */ /* 0x000fea000383ffff */
.L_x_4417:
[----:B-1----:R1:W2:Y:S02]  /*1f2c0*/  SYNCS.PHASECHK.TRANS64.TRYWAIT P3, [R196+URZ+0x38830], R11 ;  /* 0x0388300bc40075a7 */ /* 0x0022a4000806017f */
[----:B--2---:R-:W-:Y:S05]  /*1f2d0*/  @!P3 NANOSLEEP.SYNCS 0x989680 ;  /* 0x009896800000b95d */ /* 0x004fea0003900000 */
[----:B------:R-:W2:Y:S02]  /*1f2e0*/  @!P3 SYNCS.PHASECHK.TRANS64 P3, [R196+URZ+0x38830], R11 ;  /* 0x0388300bc400b5a7 */ /* 0x000ea4000806007f */
[----:B--2---:R-:W-:Y:S05]  /*1f2f0*/  @!P3 BRA `(.L_x_4417) ;  /* 0xfffffffc00f0b947 */ /* 0x004fea000383ffff */
[----:B------:R-:W-:Y:S05]  /*1f300*/  BRA `(.L_x_4416) ;  /* 0xfffffed0006c7947 */ /* 0x000fea000383ffff */
.L_x_4422:
[----:B---3--:R3:W4:Y:S02]  /*1f310*/  SYNCS.PHASECHK.TRANS64.TRYWAIT P3, [R196+URZ+0x38850], R11 ;  /* 0x0388500bc40075a7 */ /* 0x008724000806017f */
[----:B----4-:R-:W-:Y:S05]  /*1f320*/  @!P3 NANOSLEEP.SYNCS 0x989680 ;  /* 0x009896800000b95d */ /* 0x010fea0003900000 */
[----:B------:R-:W4:Y:S02]  /*1f330*/  @!P3 SYNCS.PHASECHK.TRANS64 P3, [R196+URZ+0x38850], R11 ;  /* 0x0388500bc400b5a7 */ /* 0x000f24000806007f */
[----:B----4-:R-:W-:Y:S05]  /*1f340*/  @!P3 BRA `(.L_x_4422) ;  /* 0xfffffffc00f0b947 */ /* 0x010fea000383ffff */
[----:B------:R-:W-:Y:S05]  /*1f350*/  BRA `(.L_x_4421) ;  /* 0xfffffed400087947 */ /* 0x000fea000383ffff */
.L_x_4455:
[----:B------:R-:W0:Y:S01]  /*1f360*/  S2R R3, SR_TID.X ;  /* 0x0000000000037919 */ /* 0x000e220000002100 */
[----:B------:R-:W-:Y:S01]  /*1f370*/  BSSY B1, `(.L_x_4649) ;  /* 0x000000a000017945 */ /* 0x000fe20003800000 */
[----:B---3--:R-:W-:Y:S02]  /*1f380*/  IMAD.MOV.U32 R12, RZ, RZ, RZ ;  /* 0x000000ffff0c7224 */ /* 0x008fe400078e00ff */
        /* <DEDUP_REMOVED lines=8> */
.L_x_4650:
[----:B------:R-:W-:Y:S05]  /*1f410*/  BSYNC B1 ;  /* 0x0000000000017941 */ /* 0x000fea0003800000 */
.L_x_4649:
[----:B------:R-:W-:Y:S05]  /*1f420*/  BRA `(.L_x_4651) ;  /* 0xffffff6c00a47947 */ /* 0x000fea000383ffff */
.L_x_4457:
[----:B------:R-:W-:Y:S01]  /*1f430*/  BSSY B1, `(.L_x_4652) ;  /* 0x0000006000017945 */ /* 0x000fe20003800000 */
[----:B------:R-:W-:-:S07]  /*1f440*/  IMAD.MOV.U32 R15, RZ, RZ, -0x1 ;  /* 0xffffffffff0f7424 */ /* 0x000fce00078e00ff */
[----:B0-----:R-:W-:Y:S05]  /*1f450*/  WARPSYNC.COLLECTIVE R15, `(.L_x_4653) ;  /* 0x000000000f0c7348 */ /* 0x001fea0003c00000 */
[----:B------:R-:W-:Y:S02]  /*1f460*/  ELECT P6, UR62, PT ;  /* 0x00000000003e782f */ /* 0x000fe400038c0000 */
[----:B------:R-:W-:Y:S01]  /*1f470*/  MOV R14, UR62 ;  /* 0x0000003e000e7c02 */ /* 0x000fe20008000f00 */
[----:B0-----:R-:W-:Y:S10]  /*1f480*/  ENDCOLLECTIVE ;  /* 0x000000000000791b */ /* 0x001ff40003800000 */
.L_x_4653:
[----:B------:R-:W-:Y:S05]  /*1f490*/  BSYNC B1 ;  /* 0x0000000000017941 */ /* 0x000fea0003800000 */
.L_x_4652:
[----:B------:R-:W-:Y:S05]  /*1f4a0*/  BRA `(.L_x_4456) ;  /* 0xffffff6c009c7947 */ /* 0x000fea000383ffff */
.L_x_4459:
[----:B0-----:R0:W1:Y:S02]  /*1f4b0*/  SYNCS.PHASECHK.TRANS64.TRYWAIT P0, [R18+URZ+0x38820], R3 ;  /* 0x03882003120075a7 */ /* 0x001064000800017f */
[----:B-1----:R-:W-:Y:S05]  /*1f4c0*/  @!P0 NANOSLEEP.SYNCS 0x989680 ;  /* 0x009896800000895d */ /* 0x002fea0003900000 */
[----:B------:R-:W1:Y:S02]  /*1f4d0*/  @!P0 SYNCS.PHASECHK.TRANS64 P0, [R18+URZ+0x38820], R3 ;  /* 0x03882003120085a7 */ /* 0x000e64000800007f */
[----:B-1----:R-:W-:Y:S05]  /*1f4e0*/  @!P0 BRA `(.L_x_4459) ;  /* 0xfffffffc00f08947 */ /* 0x002fea000383ffff */
[----:B------:R-:W-:Y:S05]  /*1f4f0*/  BRA `(.L_x_4654) ;  /* 0xffffff6c00ac7947 */ /* 0x000fea000383ffff */
.L_x_4463:
[----:B-1----:R1:W2:Y:S02]  /*1f500*/  SYNCS.PHASECHK.TRANS64.TRYWAIT P0, [R4+URZ+0x388a0], R8 ;  /* 0x0388a008040075a7 */ /* 0x0022a4000800017f */
[----:B--2---:R-:W-:Y:S05]  /*1f510*/  @!P0 NANOSLEEP.SYNCS 0x989680 ;  /* 0x009896800000895d */ /* 0x004fea0003900000 */
[----:B------:R-:W2:Y:S02]  /*1f520*/  @!P0 SYNCS.PHASECHK.TRANS64 P0, [R4+URZ+0x388a0], R8 ;  /* 0x0388a008040085a7 */ /* 0x000ea4000800007f */
[----:B--2---:R-:W-:Y:S05]  /*1f530*/  @!P0 BRA `(.L_x_4463) ;  /* 0xfffffffc00f08947 */ /* 0x004fea000383ffff */
[----:B------:R-:W-:Y:S05]  /*1f540*/  BRA `(.L_x_4655) ;  /* 0xffffff6c00cc7947 */ /* 0x000fea000383ffff */
.L_x_4468:
[----:B0-----:R0:W2:Y:S02]  /*1f550*/  SYNCS.PHASECHK.TRANS64.TRYWAIT P0, [R4+URZ+0x388c0], R8 ;  /* 0x0388c008040075a7 */ /* 0x0010a4000800017f */
[----:B--2---:R-:W-:Y:S05]  /*1f560*/  @!P0 NANOSLEEP.SYNCS 0x989680 ;  /* 0x009896800000895d */ /* 0x004fea0003900000 */
[----:B------:R-:W2:Y:S02]  /*1f570*/  @!P0 SYNCS.PHASECHK.TRANS64 P0, [R4+URZ+0x388c0], R8 ;  /* 0x0388c008040085a7 */ /* 0x000ea4000800007f */
[----:B--2---:R-:W-:Y:S05]  /*1f580*/  @!P0 BRA `(.L_x_4468) ;  /* 0xfffffffc00f08947 */ /* 0x004fea000383ffff */
[----:B------:R-:W-:Y:S05]  /*1f590*/  BRA `(.L_x_4656) ;  /* 0xffffff70004c7947 */ /* 0x000fea000383ffff */
.L_x_4482:
[----:B0-----:R0:W1:Y:S02]  /*1f5a0*/  SYNCS.PHASECHK.TRANS64.TRYWAIT P2, [R4+URZ+0x388a0], R5 ;  /* 0x0388a005040075a7 */ /* 0x001064000804017f */
[----:B-1----:R-:W-:Y:S05]  /*1f5b0*/  @!P2 NANOSLEEP.SYNCS 0x989680 ;  /* 0x009896800000a95d */ /* 0x002fea0003900000 */
[----:B------:R-:W1:Y:S02]  /*1f5c0*/  @!P2 SYNCS.PHASECHK.TRANS64 P2, [R4+URZ+0x388a0], R5 ;  /* 0x0388a0050400a5a7 */ /* 0x000e64000804007f */
[----:B-1----:R-:W-:Y:S05]  /*1f5d0*/  @!P2 BRA `(.L_x_4482) ;  /* 0xfffffffc00f0a947 */ /* 0x002fea000383ffff */
[----:B------:R-:W-:Y:S05]  /*1f5e0*/  BRA `(.L_x_4657) ;  /* 0xffffff7800cc7947 */ /* 0x000fea000383ffff */
.L_x_4487:
[----:B-1----:R1:W2:Y:S02]  /*1f5f0*/  SYNCS.PHASECHK.TRANS64.TRYWAIT P2, [R4+URZ+0x388c0], R5 ;  /* 0x0388c005040075a7 */ /* 0x0022a4000804017f */
[----:B--2---:R-:W-:Y:S05]  /*1f600*/  @!P2 NANOSLEEP.SYNCS 0x989680 ;  /* 0x009896800000a95d */ /* 0x004fea0003900000 */
[----:B------:R-:W2:Y:S02]  /*1f610*/  @!P2 SYNCS.PHASECHK.TRANS64 P2, [R4+URZ+0x388c0], R5 ;  /* 0x0388c0050400a5a7 */ /* 0x000ea4000804007f */
[----:B--2---:R-:W-:Y:S05]  /*1f620*/  @!P2 BRA `(.L_x_4487) ;  /* 0xfffffffc00f0a947 */ /* 0x004fea000383ffff */
[----:B------:R-:W-:Y:S05]  /*1f630*/  BRA `(.L_x_4658) ;  /* 0xffffff7c00487947 */ /* 0x000fea000383ffff */
.L_x_4509:
        /* <DEDUP_REMOVED lines=11> */
.L_x_4660:
[----:B------:R-:W-:Y:S05]  /*1f6f0*/  BSYNC B0 ;  /* 0x0000000000007941 */ /* 0x000fea0003800000 */
.L_x_4659:
[----:B------:R-:W-:Y:S05]  /*1f700*/  BRA `(.L_x_4661) ;  /* 0xffffff8c00b87947 */ /* 0x000fea000383ffff */
.L_x_4511:
[----:B------:R-:W-:Y:S01]  /*1f710*/  BSSY B0, `(.L_x_4662) ;  /* 0x0000006000007945 */ /* 0x000fe20003800000 */
[----:B------:R-:W-:-:S07]  /*1f720*/  IMAD.MOV.U32 R15, RZ, RZ, -0x1 ;  /* 0xffffffffff0f7424 */ /* 0x000fce00078e00ff */
[----:B0-----:R-:W-:Y:S05]  /*1f730*/  WARPSYNC.COLLECTIVE R15, `(.L_x_4663) ;  /* 0x000000000f0c7348 */ /* 0x001fea0003c00000 */
[----:B------:R-:W-:Y:S02]  /*1f740*/  ELECT P6, UR62, PT ;  /* 0x00000000003e782f */ /* 0x000fe400038c0000 */
[----:B------:R-:W-:Y:S01]  /*1f750*/  MOV R14, UR62 ;  /* 0x0000003e000e7c02 */ /* 0x000fe20008000f00 */
[----:B0-----:R-:W-:Y:S10]  /*1f760*/  ENDCOLLECTIVE ;  /* 0x000000000000791b */ /* 0x001ff40003800000 */
.L_x_4663:
[----:B------:R-:W-:Y:S05]  /*1f770*/  BSYNC B0 ;  /* 0x0000000000007941 */ /* 0x000fea0003800000 */
.L_x_4662:
[----:B------:R-:W-:Y:S05]  /*1f780*/  BRA `(.L_x_4664) ;  /* 0xffffff8c00c47947 */ /* 0x000fea000383ffff */
.L_x_4513:
[----:B0-----:R0:W1:Y:S02]  /*1f790*/  SYNCS.PHASECHK.TRANS64.TRYWAIT P0, [R0+URZ+0x38840], R2 ;  /* 0x03884002000075a7 */ /* 0x001064000800017f */
[----:B-1----:R-:W-:Y:S05]  /*1f7a0*/  @!P0 NANOSLEEP.SYNCS 0x989680 ;  /* 0x009896800000895d */ /* 0x002fea0003900000 */
[----:B------:R-:W1:Y:S02]  /*1f7b0*/  @!P0 SYNCS.PHASECHK.TRANS64 P0, [R0+URZ+0x38840], R2 ;  /* 0x03884002000085a7 */ /* 0x000e64000800007f */
[----:B-1----:R-:W-:Y:S05]  /*1f7c0*/  @!P0 BRA `(.L_x_4513) ;  /* 0xfffffffc00f08947 */ /* 0x002fea000383ffff */
[----:B------:R-:W-:Y:S05]  /*1f7d0*/  BRA `(.L_x_4665) ;  /* 0xffffff9000247947 */ /* 0x000fea000383ffff */
.L_x_4517:
        /* <DEDUP_REMOVED lines=9> */
.L_x_4666:
[----:B------:R-:W-:Y:S02]  /*1f870*/  IMAD.MOV.U32 R13, RZ, RZ, R3 ;  /* 0x000000ffff0d7224 */ /* 0x000fe400078e0003 */
[----:B------:R-:W-:Y:S01]  /*1f880*/  IMAD.MOV.U32 R4, RZ, RZ, R14 ;  /* 0x000000ffff047224 */ /* 0x000fe200078e000e */
[----:B------:R-:W-:-:S07]  /*1f890*/  LOP3.LUT R6, R6, 0x7f, RZ, 0xc0, !PT ;  /* 0x0000007f06067812 */ /* 0x000fce00078ec0ff */
[----:B------:R-:W-:Y:S05]  /*1f8a0*/  WARPSYNC.COLLECTIVE R15, `(.L_x_4667) ;  /* 0x000000000f087348 */ /* 0x000fea0003c00000 */
[----:B------:R0:W1:Y:S02]  /*1f8b0*/  SHFL.IDX P6, R14, R13, R12, R11 ;  /* 0x0000000c0d0e7389 */ /* 0x00006400000c000b */
[----:B01----:R-:W-:Y:S01]  /*1f8c0*/  ENDCOLLECTIVE ;  /* 0x000000000000791b */ /* 0x003fe20003800000 */
.L_x_4667:
        /* <DEDUP_REMOVED lines=9> */
.L_x_4668:
[----:B------:R-:W-:Y:S02]  /*1f960*/  IMAD.MOV.U32 R13, RZ, RZ, R3 ;  /* 0x000000ffff0d7224 */ /* 0x000fe400078e0003 */
[----:B------:R-:W-:-:S07]  /*1f970*/  IMAD.MOV.U32 R6, RZ, RZ, R14 ;  /* 0x000000ffff067224 */ /* 0x000fce00078e000e */
[----:B------:R-:W-:Y:S05]  /*1f980*/  WARPSYNC.COLLECTIVE R15, `(.L_x_4669) ;  /* 0x000000000f087348 */ /* 0x000fea0003c00000 */
[----:B------:R0:W1:Y:S02]  /*1f990*/  SHFL.IDX P6, R14, R13, R12, R11 ;  /* 0x0000000c0d0e7389 */ /* 0x00006400000c000b */
[----:B01----:R-:W-:Y:S01]  /*1f9a0*/  ENDCOLLECTIVE ;  /* 0x000000000000791b */ /* 0x003fe20003800000 */
.L_x_4669:
        /* <DEDUP_REMOVED lines=22> */
.L_x_4670:
        /* <DEDUP_REMOVED lines=10> */
.L_x_4671:
        /* <DEDUP_REMOVED lines=11> */
.L_x_4672:
        /* <DEDUP_REMOVED lines=14> */
.L_x_4673:
[----:B------:R-:W-:Y:S01]  /*1fd40*/  IMAD.MOV.U32 R3, RZ, RZ, R14 ;  /* 0x000000ffff037224 */ /* 0x000fe200078e000e */
[----:B------:R-:W-:Y:S06]  /*1fd50*/  BRA `(.L_x_4674) ;  /* 0xffffff9400647947 */ /* 0x000fec000383ffff */
.L_x_4521:
[----:B------:R-:W2:Y:S04]  /*1fd60*/  LDL.LU R13, [R1+0x4c] ;  /* 0x00004c00010d7983 */ /* 0x000ea80000300800 */
[----:B------:R-:W3:Y:S04]  /*1fd70*/  LDL.LU R12, [R1+0x4] ;  /* 0x00000400010c7983 */ /* 0x000ee80000300800 */
[----:B------:R-:W4:Y:S04]  /*1fd80*/  LDL.LU R11, [R1+0x50] ;  /* 0x00005000010b7983 */ /* 0x000f280000300800 */
[----:B------:R-:W5:Y:S04]  /*1fd90*/  LDL.LU R9, [R1+0x64] ;  /* 0x0000640001097983 */ /* 0x000f680000300800 */
[----:B------:R-:W5:Y:S01]  /*1fda0*/  LDL.LU R8, [R1+0x14] ;  /* 0x0000140001087983 */ /* 0x000f620000300800 */
[----:B------:R-:W-:Y:S01]  /*1fdb0*/  BSSY B0, `(.L_x_4675) ;  /* 0x0000017000007945 */ /* 0x000fe20003800000 */
[----:B------:R-:W-:-:S02]  /*1fdc0*/  IMAD.MOV.U32 R15, RZ, RZ, -0x1 ;  /* 0xffffffffff0f7424 */ /* 0x000fc400078e00ff */
[----:B--2---:R-:W-:Y:S02]  /*1fdd0*/  IMAD R7, R13, R7, RZ ;  /* 0x000000070d077224 */ /* 0x004fe400078e02ff */
[----:B------:R-:W-:-:S03]  /*1fde0*/  IMAD.MOV.U32 R13, RZ, RZ, R4 ;  /* 0x000000ffff0d7224 */ /* 0x000fc600078e0004 */
[-C--:B---3--:R-:W-:Y:S01]  /*1fdf0*/  ISETP.GE.AND P2, PT, R12, R7.reuse, PT ;  /* 0x000000070c00720c */ /* 0x088fe20003f46270 */
[----:B------:R-:W-:Y:S01]  /*1fe00*/  IMAD.MOV.U32 R12, RZ, RZ, RZ ;  /* 0x000000ffff0c7224 */ /* 0x000fe200078e00ff */
[-C--:B----4-:R-:W-:Y:S01]  /*1fe10*/  ISETP.GE.AND P3, PT, R11, R7.reuse, PT ;  /* 0x000000070b00720c */ /* 0x090fe20003f66270 */
[----:B------:R-:W-:Y:S01]  /*1fe20*/  IMAD.MOV.U32 R11, RZ, RZ, 0x181f ;  /* 0x0000181fff0b7424 */ /* 0x000fe200078e00ff */
[----:B-----5:R-:W-:Y:S02]  /*1fe30*/  ISETP.GE.AND P4, PT, R9, R7, PT ;  /* 0x000000070900720c */ /* 0x020fe40003f86270 */
[----:B------:R-:W-:-:S07]  /*1fe40*/  LOP3.LUT R8, R8, 0xffffffdf, RZ, 0xc0, !PT ;  /* 0xffffffdf08087812 */ /* 0x000fce00078ec0ff */
        /* <DEDUP_REMOVED lines=8> */
[----:B------:R-:W-:-:S05]  /*1fed0*/  @P6 LOP3.LUT R8, R8, 0x10, RZ, 0xfc, !PT ;  /* 0x0000001008086812 */ /* 0x000fca00078efcff */
[----:B------:R0:W-:Y:S02]  /*1fee0*/  STL [R1+0x14], R8 ;  /* 0x0000140801007387 */ /* 0x0001e40000100800 */
[----:B0-----:R-:W-:Y:S05]  /*1fef0*/  WARPSYNC.COLLECTIVE R15, `(.L_x_4676) ;  /* 0x000000000f087348 */ /* 0x001fea0003c00000 */
[----:B------:R1:W2:Y:S02]  /*1ff00*/  SHFL.IDX P6, R14, R13, R12, R11 ;  /* 0x0000000c0d0e7389 */ /* 0x0002a400000c000b */
[----:B012---:R-:W-:Y:S01]  /*1ff10*/  ENDCOLLECTIVE ;  /* 0x000000000000791b */ /* 0x007fe20003800000 */
.L_x_4676:
[----:B------:R-:W-:Y:S05]  /*1ff20*/  BSYNC B0 ;  /* 0x0000000000007941 */ /* 0x000fea0003800000 */
.L_x_4675:
[----:B------:R0:W-:Y:S04]  /*1ff30*/  STL [R1+0x88], R16 ;  /* 0x0000881001007387 */ /* 0x0001e80000100800 */
[----:B0-----:R0:W5:Y:S04]  /*1ff40*/  LDL.LU R16, [R1+0x14] ;  /* 0x0000140001107983 */ /* 0x0011680000300800 */
[----:B------:R1:W-:Y:S04]  /*1ff50*/  STL [R1+0x84], R7 ;  /* 0x0000840701007387 */ /* 0x0003e80000100800 */
[----:B-1----:R0:W5:Y:S01]  /*1ff60*/  LDL R7, [R1+0x18] ;  /* 0x0000180001077983 */ /* 0x0021620000100800 */
[----:B------:R-:W-:-:S02]  /*1ff70*/  IMAD.MOV.U32 R13, RZ, RZ, R0 ;  /* 0x000000ffff0d7224 */ /* 0x000fc400078e0000 */
[----:B------:R-:W-:Y:S02]  /*1ff80*/  IMAD.MOV.U32 R12, RZ, RZ, RZ ;  /* 0x000000ffff0c7224 */ /* 0x000fe400078e00ff */
[----:B------:R-:W-:Y:S02]  /*1ff90*/  IMAD.MOV.U32 R11, RZ, RZ, 0x181f ;  /* 0x0000181fff0b7424 */ /* 0x000fe400078e00ff */
[----:B------:R-:W-:Y:S02]  /*1ffa0*/  IMAD.MOV.U32 R15, RZ, RZ, -0x1 ;  /* 0xffffffffff0f7424 */ /* 0x000fe400078e00ff */
[----:B0-----:R-:W-:-:S07]  /*1ffb0*/  IMAD.MOV.U32 R8, RZ, RZ, R14 ;  /* 0x000000ffff087224 */ /* 0x001fce00078e000e */
[----:B-----5:R-:W-:Y:S05]  /*1ffc0*/  WARPSYNC.COLLECTIVE R15, `(.L_x_4677) ;  /* 0x000000000f087348 */ /* 0x020fea0003c00000 */
[----:B------:R0:W1:Y:S02]  /*1ffd0*/  SHFL.IDX P6, R14, R13, R12, R11 ;  /* 0x0000000c0d0e7389 */ /* 0x00006400000c000b */
[----:B01---5:R-:W-:Y:S01]  /*1ffe0*/  ENDCOLLECTIVE ;  /* 0x000000000000791b */ /* 0x023fe20003800000 */
.L_x_4677:
[----:B------:R-:W-:Y:S02]  /*1fff0*/  IMAD.MOV.U32 R13, RZ, RZ, R4 ;  /* 0x000000ffff0d7224 */ /* 0x000fe400078e0004 */
[----:B------:R-:W-:Y:S02]  /*20000*/  IMAD.MOV.U32 R12, RZ, RZ, 0x1 ;  /* 0x00000001ff0c7424 */ /* 0x000fe400078e00ff */
[----:B------:R-:W-:-:S05]  /*20010*/  IMAD.MOV.U32 R2, RZ, RZ, R14 ;  /* 0x000000ffff027224 */ /* 0x000fca00078e000e */
[----:B------:R-:W-:-:S05]  /*20020*/  @!P2 LEA R3, P6, R10, R2, 0x1 ;  /* 0x000000020a03a211 */ /* 0x000fca00078c08ff */
[----:B------:R-:W-:-:S05]  /*20030*/  @!P2 IMAD.X R2, RZ, RZ, R8, P6 ;  /* 0x000000ffff02a224 */ /* 0x000fca00030e0608 */
[----:B------:R-:W-:-:S04]  /*20040*/  @!P2 LOP3.LUT R3, R3, R2, RZ, 0x3c, !PT ;  /* 0x000000020303a212 */ /* 0x000fc800078e3cff */
[----:B------:R-:W-:-:S04]  /*20050*/  @!P2 LOP3.LUT R2, R3, R2, RZ, 0x3c, !PT ;  /* 0x000000020302a212 */ /* 0x000fc800078e3cff */
[----:B------:R-:W-:Y:S02]  /*20060*/  @!P2 LOP3.LUT R3, R3, R2, RZ, 0x3c, !PT ;  /* 0x000000020303a212 */ /* 0x000fe400078e3cff */
[----:B------:R-:W-:-:S04]  /*20070*/  LOP3.LUT R16, R16, 0xffff7fff, RZ, 0xc0, !PT ;  /* 0xffff7fff10107812 */ /* 0x000fc800078ec0ff */
[----:B------:R-:W-:-:S04]  /*20080*/  @P0 LOP3.LUT R16, R16, 0x8000, RZ, 0xfc, !PT ;  /* 0x0000800010100812 */ /* 0x000fc800078efcff */
[C---:B------:R-:W-:Y:S02]  /*20090*/  LOP3.LUT P0, RZ, R16.reuse, 0x8, RZ, 0xc0, !PT ;  /* 0x0000000810ff7812 */ /* 0x040fe4000780c0ff */
[----:B------:R-:W-:-:S04]  /*200a0*/  LOP3.LUT R16, R16, 0xffffbfff, RZ, 0xc0, !PT ;  /* 0xffffbfff10107812 */ /* 0x000fc800078ec0ff */
[----:B------:R-:W-:-:S04]  /*200b0*/  @P1 LOP3.LUT R16, R16, 0x4000, RZ, 0xfc, !PT ;  /* 0x0000400010101812 */ /* 0x000fc800078efcff */
[C---:B------:R-:W-:Y:S02]  /*200c0*/  LOP3.LUT P1, RZ, R16.reuse, 0x4, RZ, 0xc0, !PT ;  /* 0x0000000410ff7812 */ /* 0x040fe4000782c0ff */
[----:B------:R-:W-:Y:S01]  /*200d0*/  LOP3.LUT R16, R16, 0xffffdfff, RZ, 0xc0, !PT ;  /* 0xffffdfff10107812 */ /* 0x000fe200078ec0ff */
[----:B------:R-:W-:Y:S01]  /*200e0*/  @!PT LDS RZ, [RZ] ;  /* 0x00000000fffff984 */ /* 0x000fe20000000800 */
[----:B------:R-:W-:Y:S01]  /*200f0*/  @!PT LDS RZ, [RZ] ;  /* 0x00000000fffff984 */ /* 0x000fe20000000800 */
[----:B------:R-:W-:Y:S01]  /*20100*/  @!PT LDS RZ, [RZ] ;  /* 0x00000000fffff984 */ /* 0x000fe20000000800 */
[----:B------:R0:W-:Y:S03]  /*20110*/  @!P2 LDGSTS.E.BYPASS.LTC128B.128 [R7+0x26400], desc[UR42][R2.64], !P0 ;  /* 0x264000000207afae */ /* 0x0001e6000c101d6a */
[----:B------:R-:W-:-:S04]  /*20120*/  @P3 LOP3.LUT R16, R16, 0x2000, RZ, 0xfc, !PT ;  /* 0x0000200010103812 */ /* 0x000fc800078efcff */
[C---:B------:R-:W-:Y:S02]  /*20130*/  LOP3.LUT P3, RZ, R16.reuse, 0x2, RZ, 0xc0, !PT ;  /* 0x0000000210ff7812 */ /* 0x040fe4000786c0ff */
[----:B------:R-:W-:Y:S01]  /*20140*/  LOP3.LUT R16, R16, 0xfffffbff, RZ, 0xc0, !PT ;  /* 0xfffffbff10107812 */ /* 0x000fe200078ec0ff */
[----:B------:R0:W-:Y:S03]  /*20150*/  @!P2 LDGSTS.E.BYPASS.LTC128B.128 [R7+0x28400], desc[UR42][R2.64+0x80], !P1 ;  /* 0x284000800207afae */ /* 0x0001e6000c901d6a */
[----:B------:R-:W-:-:S04]  /*20160*/  @P4 LOP3.LUT R16, R16, 0x400, RZ, 0xfc, !PT ;  /* 0x0000040010104812 */ /* 0x000fc800078efcff */
[C---:B------:R-:W-:Y:S02]  /*20170*/  LOP3.LUT P0, RZ, R16.reuse, 0x8000, RZ, 0xc0, !PT ;  /* 0x0000800010ff7812 */ /* 0x040fe4000780c0ff */
[C---:B------:R-:W-:Y:S01]  /*20180*/  LOP3.LUT P1, RZ, R16.reuse, 0x4000, RZ, 0xc0, !PT ;  /* 0x0000400010ff7812 */ /* 0x040fe2000782c0ff */
[----:B------:R0:W-:Y:S01]  /*20190*/  @!P2 LDGSTS.E.BYPASS.LTC128B.128 [R7+0x2a400], desc[UR42][R2.64+0x100], !P3 ;  /* 0x2a4001000207afae */ /* 0x0001e2000d901d6a */
[C---:B------:R-:W-:Y:S02]  /*201a0*/  LOP3.LUT P6, RZ, R16.reuse, 0x20, RZ, 0xc0, !PT ;  /* 0x0000002010ff7812 */ /* 0x040fe400078cc0ff */
[C---:B------:R-:W-:Y:S01]  /*201b0*/  LOP3.LUT P3, RZ, R16.reuse, 0x2000, RZ, 0xc0, !PT ;  /* 0x0000200010ff7812 */ /* 0x040fe2000786c0ff */
[----:B------:R0:W-:Y:S01]  /*201c0*/  @!P2 LDGSTS.E.BYPASS.LTC128B.128 [R7+0x2c400], desc[UR42][R2.64+0x180], !P5 ;  /* 0x2c4001800207afae */ /* 0x0001e2000e901d6a */
[C---:B------:R-:W-:Y:S02]  /*201d0*/  LOP3.LUT P4, RZ, R16.reuse, 0x10, RZ, 0xc0, !PT ;  /* 0x0000001010ff7812 */ /* 0x040fe4000788c0ff */
[----:B------:R-:W-:-:S03]  /*201e0*/  LOP3.LUT R16, R16, 0xfffff7ff, RZ, 0xc0, !PT ;  /* 0xfffff7ff10107812 */ /* 0x000fc600078ec0ff */
[----:B------:R0:W-:Y:S01]  /*201f0*/  @!P2 LDGSTS.E.BYPASS.LTC128B.128 [R7+0x2e400], desc[UR42][R2.64+0x200], !P0 ;  /* 0x2e4002000207afae */ /* 0x0001e2000c101d6a */
[----:B------:R-:W-:-:S03]  /*20200*/  @P5 LOP3.LUT R16, R16, 0x800, RZ, 0xfc, !PT ;  /* 0x0000080010105812 */ /* 0x000fc600078efcff */
[----:B------:R0:W-:Y:S01]  /*20210*/  @!P2 LDGSTS.E.BYPASS.LTC128B.128 [R7+0x30400], desc[UR42][R2.64+0x280], !P1 ;  /* 0x304002800207afae */ /* 0x0001e2000c901d6a */
[C---:B------:R-:W-:Y:S02]  /*20220*/  LOP3.LUT P5, RZ, R16.reuse, 0x4, RZ, 0xc0, !PT ;  /* 0x0000000410ff7812 */ /* 0x040fe400078ac0ff */
[----:B------:R-:W-:Y:S01]  /*20230*/  @!P3 LOP3.LUT R8, R5, 0x40, RZ, 0xc0, !PT ;  /* 0x000000400508b812 */ /* 0x000fe200078ec0ff */
[----:B------:R0:W-:Y:S01]  /*20240*/  @!P2 LDGSTS.E.BYPASS.LTC128B.128 [R7+0x32400], desc[UR42][R2.64+0x300], P6 ;  /* 0x324003000207afae */ /* 0x0001e2000b101d6a */
[----:B------:R-:W-:Y:S02]  /*20250*/  LOP3.LUT R16, R16, 0xffffefff, RZ, 0xc0, !PT ;  /* 0xffffefff10107812 */ /* 0x000fe400078ec0ff */
[----:B------:R-:W-:-:S07]  /*20260*/  @!P3 SHF.R.U32.HI R8, RZ, 0x2, R8 ;  /* 0x00000002ff08b819 */ /* 0x000fce0000011608 */
[----:B0-----:R-:W-:Y:S05]  /*20270*/  WARPSYNC.COLLECTIVE R15, `(.L_x_4678) ;  /* 0x000000000f087348 */ /* 0x001fea0003c00000 */
[----:B------:R1:W2:Y:S02]  /*20280*/  SHFL.IDX P6, R14, R13, R12, R11 ;  /* 0x0000000c0d0e7389 */ /* 0x0002a400000c000b */
[----:B012---:R-:W-:Y:S01]  /*20290*/  ENDCOLLECTIVE ;  /* 0x000000000000791b */ /* 0x007fe20003800000 */
.L_x_4678:
[----:B------:R-:W-:Y:S01]  /*202a0*/  @!PT LDS RZ, [RZ] ;  /* 0x00000000fffff984 */ /* 0x000fe20000000800 */
[----:B------:R-:W-:Y:S01]  /*202b0*/  @!PT LDS RZ, [RZ] ;  /* 0x00000000fffff984 */ /* 0x000fe20000000800 */
[----:B------:R-:W-:Y:S01]  /*202c0*/  @!PT LDS RZ, [RZ] ;  /* 0x00000000fffff984 */ /* 0x000fe20000000800 */
[----:B------:R0:W-:Y:S01]  /*202d0*/  @!P2 LDGSTS.E.BYPASS.LTC128B.128 [R7+0x34400], desc[UR42][R2.64+0x380], P4 ;  /* 0x344003800207afae */ /* 0x0001e2000a101d6a */
[----:B------:R-:W-:Y:S02]  /*202e0*/  @!P3 ISETP.NE.U32.AND P2, PT, R8, RZ, PT ;  /* 0x000000ff0800b20c */ /* 0x000fe40003f45070 */
[----:B------:R-:W-:Y:S02]  /*202f0*/  @P5 LOP3.LUT R16, R16, 0x1000, RZ, 0xfc, !PT ;  /* 0x0000100010105812 */ /* 0x000fe400078efcff */
[----:B------:R-:W-:Y:S02]  /*20300*/  @!P3 LOP3.LUT R8, R6, 0x80, RZ, 0xc0, !PT ;  /* 0x000000800608b812 */ /* 0x000fe400078ec0ff */
[C---:B------:R-:W-:Y:S02]  /*20310*/  LOP3.LUT P5, RZ, R16.reuse, 0x8, RZ, 0xc0, !PT ;  /* 0x0000000810ff7812 */ /* 0x040fe400078ac0ff */
[----:B------:R-:W-:Y:S01]  /*20320*/  LOP3.LUT R16, R16, 0xffffffdf, RZ, 0xc0, !PT ;  /* 0xffffffdf10107812 */ /* 0x000fe200078ec0ff */
[----:B------:R-:W-:Y:S01]  /*20330*/  IMAD.MOV.U32 R13, RZ, RZ, R0 ;  /* 0x000000ffff0d7224 */ /* 0x000fe200078e0000 */
[----:B------:R-:W-:-:S03]  /*20340*/  @!P3 SHF.R.U32.HI R8, RZ, 0x3, R8 ;  /* 0x00000003ff08b819 */ /* 0x000fc60000011608 */
[----:B------:R-:W-:Y:S02]  /*20350*/  @P2 LOP3.LUT R16, R16, 0x20, RZ, 0xfc, !PT ;  /* 0x0000002010102812 */ /* 0x000fe400078efcff */
[----:B------:R-:W-:Y:S01]  /*20360*/  @!P3 ISETP.NE.U32.AND P4, PT, R8, RZ, PT ;  /* 0x000000ff0800b20c */ /* 0x000fe20003f85070 */
[----:B0-----:R-:W-:-:S12]  /*20370*/  IMAD.MOV.U32 R9, RZ, RZ, R14 ;  /* 0x000000ffff097224 */ /* 0x001fd800078e000e */
[----:B------:R-:W-:Y:S05]  /*20380*/  WARPSYNC.COLLECTIVE R15, `(.L_x_4679) ;  /* 0x000000000f087348 */ /* 0x000fea0003c00000 */
[----:B------:R0:W1:Y:S02]  /*20390*/  SHFL.IDX P6, R14, R13, R12, R11 ;  /* 0x0000000c0d0e7389 */ /* 0x00006400000c000b */
[----:B01----:R-:W-:Y:S01]  /*203a0*/  ENDCOLLECTIVE ;  /* 0x000000000000791b */ /* 0x003fe20003800000 */
.L_x_4679:
        /* <DEDUP_REMOVED lines=29> */
.L_x_4680:
        /* <DEDUP_REMOVED lines=8> */
[----:B------:R0:W-:Y:S01]  /*20600*/  STL [R1+0x14], R16 ;  /* 0x0000141001007387 */ /* 0x0001e20000100800 */
[----:B------:R-:W-:-:S11]  /*20610*/  IMAD.MOV.U32 R10, RZ, RZ, R14 ;  /* 0x000000ffff0a7224 */ /* 0x000fd600078e000e */
[----:B0-----:R-:W-:Y:S05]  /*20620*/  WARPSYNC.COLLECTIVE R15, `(.L_x_4681) ;  /* 0x000000000f087348 */ /* 0x001fea0003c00000 */
[----:B------:R1:W2:Y:S02]  /*20630*/  SHFL.IDX P6, R14, R13, R12, R11 ;  /* 0x0000000c0d0e7389 */ /* 0x0002a400000c000b */
[----:B012---:R-:W-:Y:S01]  /*20640*/  ENDCOLLECTIVE ;  /* 0x000000000000791b */ /* 0x007fe20003800000 */
.L_x_4681:
        /* <DEDUP_REMOVED lines=20> */
[----:B------:R-:W-:-:S03]  /*20790*/  LOP3.LUT P2, RZ, R16, 0x80, RZ, 0xc0, !PT ;  /* 0x0000008010ff7812 */ /* 0x000fc6000784c0ff */
[----:B------:R0:W5:Y:S10]  /*207a0*/  LDL.LU R16, [R1+0x88] ;  /* 0x0000880001107983 */ /* 0x0001740000300800 */
        /* <DEDUP_REMOVED lines=13> */
.L_x_4682:
[----:B------:R-:W-:Y:S02]  /*20880*/  IMAD.MOV.U32 R13, RZ, RZ, R0 ;  /* 0x000000ffff0d7224 */ /* 0x000fe400078e0000 */
[----:B------:R-:W-:-:S07]  /*20890*/  IMAD.MOV.U32 R4, RZ, RZ, R14 ;  /* 0x000000ffff047224 */ /* 0x000fce00078e000e */
[----:B------:R-:W-:Y:S05]  /*208a0*/  WARPSYNC.COLLECTIVE R15, `(.L_x_4683) ;  /* 0x000000000f087348 */ /* 0x000fea0003c00000 */
[----:B------:R0:W1:Y:S02]  /*208b0*/  SHFL.IDX P6, R14, R13, R12, R11 ;  /* 0x0000000c0d0e7389 */ /* 0x00006400000c000b */
[----:B01----:R-:W-:Y:S01]  /*208c0*/  ENDCOLLECTIVE ;  /* 0x000000000000791b */ /* 0x003fe20003800000 */
.L_x_4683:
[----:B------:R-:W-:Y:S01]  /*208d0*/  IMAD.MOV.U32 R0, RZ, RZ, R14 ;  /* 0x000000ffff007224 */ /* 0x000fe200078e000e */
[----:B------:R-:W-:Y:S06]  /*208e0*/  BRA `(.L_x_4684) ;  /* 0xffffff9800347947 */ /* 0x000fec000383ffff */
.L_x_4526:
[----:B0-----:R0:W2:Y:S02]  /*208f0*/  SYNCS.PHASECHK.TRANS64.TRYWAIT P0, [R18+URZ+0x38820], R0 ;  /* 0x03882000120075a7 */ /* 0x0010a4000800017f */
[----:B--2---:R-:W-:Y:S05]  /*20900*/  @!P0 NANOSLEEP.SYNCS 0x989680 ;  /* 0x009896800000895d */ /* 0x004fea0003900000 */
[----:B------:R-:W2:Y:S02]  /*20910*/  @!P0 SYNCS.PHASECHK.TRANS64 P0, [R18+URZ+0x38820], R0 ;  /* 0x03882000120085a7 */ /* 0x000ea4000800007f */
[----:B--2---:R-:W-:Y:S05]  /*20920*/  @!P0 BRA `(.L_x_4526) ;  /* 0xfffffffc00f08947 */ /* 0x004fea000383ffff */
[----:B------:R-:W-:Y:S05]  /*20930*/  BRA `(.L_x_4685) ;  /* 0xffffff9800f07947 */ /* 0x000fea000383ffff */
.L_x_4530:
[----:B0-----:R0:W2:Y:S02]  /*20940*/  SYNCS.PHASECHK.TRANS64.TRYWAIT P0, [R0+URZ+0x38860], R2 ;  /* 0x03886002000075a7 */ /* 0x0010a4000800017f */
[----:B--2---:R-:W-:Y:S05]  /*20950*/  @!P0 NANOSLEEP.SYNCS 0x989680 ;  /* 0x009896800000895d */ /* 0x004fea0003900000 */
[----:B------:R-:W2:Y:S02]  /*20960*/  @!P0 SYNCS.PHASECHK.TRANS64 P0, [R0+URZ+0x38860], R2 ;  /* 0x03886002000085a7 */ /* 0x000ea4000800007f */
[----:B--2---:R-:W-:Y:S05]  /*20970*/  @!P0 BRA `(.L_x_4530) ;  /* 0xfffffffc00f08947 */ /* 0x004fea000383ffff */
[----:B------:R-:W-:Y:S05]  /*20980*/  BRA `(.L_x_4686) ;  /* 0xffffff9c00147947 */ /* 0x000fea000383ffff */
.L_x_4549:
[----:B-1----:R1:W2:Y:S02]  /*20990*/  SYNCS.PHASECHK.TRANS64.TRYWAIT P0, [R2+URZ+0x38840], R6 ;  /* 0x03884006020075a7 */ /* 0x0022a4000800017f */
[----:B--2---:R-:W-:Y:S05]  /*209a0*/  @!P0 NANOSLEEP.SYNCS 0x989680 ;  /* 0x009896800000895d */ /* 0x004fea0003900000 */
[----:B------:R-:W2:Y:S02]  /*209b0*/  @!P0 SYNCS.PHASECHK.TRANS64 P0, [R2+URZ+0x38840], R6 ;  /* 0x03884006020085a7 */ /* 0x000ea4000800007f */
[----:B--2---:R-:W-:Y:S05]  /*209c0*/  @!P0 BRA `(.L_x_4549) ;  /* 0xfffffffc00f08947 */ /* 0x004fea000383ffff */
[----:B------:R-:W-:Y:S05]  /*209d0*/  BRA `(.L_x_4687) ;  /* 0xffffffa800247947 */ /* 0x000fea000383ffff */
.L_x_4554:
[----:B0-----:R0:W2:Y:S02]  /*209e0*/  SYNCS.PHASECHK.TRANS64.TRYWAIT P0, [R2+URZ+0x38860], R6 ;  /* 0x03886006020075a7 */ /* 0x0010a4000800017f */
[----:B--2---:R-:W-:Y:S05]  /*209f0*/  @!P0 NANOSLEEP.SYNCS 0x989680 ;  /* 0x009896800000895d */ /* 0x004fea0003900000 */
[----:B------:R-:W2:Y:S02]  /*20a00*/  @!P0 SYNCS.PHASECHK.TRANS64 P0, [R2+URZ+0x38860], R6 ;  /* 0x03886006020085a7 */ /* 0x000ea4000800007f */
[----:B--2---:R-:W-:Y:S05]  /*20a10*/  @!P0 BRA `(.L_x_4554) ;  /* 0xfffffffc00f08947 */ /* 0x004fea000383ffff */
[----:B------:R-:W-:Y:S05]  /*20a20*/  BRA `(.L_x_4688) ;  /* 0xffffffa800a07947 */ /* 0x000fea000383ffff */
.L_x_4569:
[----:B-1----:R1:W2:Y:S02]  /*20a30*/  SYNCS.PHASECHK.TRANS64.TRYWAIT P0, [R3+URZ+0x38840], R2 ;  /* 0x03884002030075a7 */ /* 0x0022a4000800017f */
[----:B--2---:R-:W-:Y:S05]  /*20a40*/  @!P0 NANOSLEEP.SYNCS 0x989680 ;  /* 0x009896800000895d */ /* 0x004fea0003900000 */
[----:B------:R-:W2:Y:S02]  /*20a50*/  @!P0 SYNCS.PHASECHK.TRANS64 P0, [R3+URZ+0x38840], R2 ;  /* 0x03884002030085a7 */ /* 0x000ea4000800007f */
[----:B--2---:R-:W-:Y:S05]  /*20a60*/  @!P0 BRA `(.L_x_4569) ;  /* 0xfffffffc00f08947 */ /* 0x004fea000383ffff */
[----:B------:R-:W-:Y:S05]  /*20a70*/  BRA `(.L_x_4689) ;  /* 0xffffffb4007c7947 */ /* 0x000fea000383ffff */
.L_x_4574:
[----:B--2---:R2:W3:Y:S02]  /*20a80*/  SYNCS.PHASECHK.TRANS64.TRYWAIT P0, [R3+URZ+0x38860], R2 ;  /* 0x03886002030075a7 */ /* 0x0044e4000800017f */
[----:B---3--:R-:W-:Y:S05]  /*20a90*/  @!P0 NANOSLEEP.SYNCS 0x989680 ;  /* 0x009896800000895d */ /* 0x008fea0003900000 */
[----:B------:R-:W3:Y:S02]  /*20aa0*/  @!P0 SYNCS.PHASECHK.TRANS64 P0, [R3+URZ+0x38860], R2 ;  /* 0x03886002030085a7 */ /* 0x000ee4000800007f */
[----:B---3--:R-:W-:Y:S05]  /*20ab0*/  @!P0 BRA `(.L_x_4574) ;  /* 0xfffffffc00f08947 */ /* 0x008fea000383ffff */
[----:B------:R-:W-:Y:S05]  /*20ac0*/  BRA `(.L_x_4690) ;  /* 0xffffffb400f87947 */ /* 0x000fea000383ffff */
.L_x_4589:
[----:B-1----:R1:W2:Y:S02]  /*20ad0*/  SYNCS.PHASECHK.TRANS64.TRYWAIT P0, [R3+URZ+0x38840], R2 ;  /* 0x03884002030075a7 */ /* 0x0022a4000800017f */
[----:B--2---:R-:W-:Y:S05]  /*20ae0*/  @!P0 NANOSLEEP.SYNCS 0x989680 ;  /* 0x009896800000895d */ /* 0x004fea0003900000 */
[----:B------:R-:W2:Y:S02]  /*20af0*/  @!P0 SYNCS.PHASECHK.TRANS64 P0, [R3+URZ+0x38840], R2 ;  /* 0x03884002030085a7 */ /* 0x000ea4000800007f */
[----:B--2---:R-:W-:Y:S05]  /*20b00*/  @!P0 BRA `(.L_x_4589) ;  /* 0xfffffffc00f08947 */ /* 0x004fea000383ffff */
[----:B------:R-:W-:Y:S05]  /*20b10*/  BRA `(.L_x_4691) ;  /* 0xffffffc000b87947 */ /* 0x000fea000383ffff */
.L_x_4594:
[----:B--2---:R2:W3:Y:S02]  /*20b20*/  SYNCS.PHASECHK.TRANS64.TRYWAIT P0, [R3+URZ+0x38860], R2 ;  /* 0x03886002030075a7 */ /* 0x0044e4000800017f */
[----:B---3--:R-:W-:Y:S05]  /*20b30*/  @!P0 NANOSLEEP.SYNCS 0x989680 ;  /* 0x009896800000895d */ /* 0x008fea0003900000 */
[----:B------:R-:W3:Y:S02]  /*20b40*/  @!P0 SYNCS.PHASECHK.TRANS64 P0, [R3+URZ+0x38860], R2 ;  /* 0x03886002030085a7 */ /* 0x000ee4000800007f */
[----:B---3--:R-:W-:Y:S05]  /*20b50*/  @!P0 BRA `(.L_x_4594) ;  /* 0xfffffffc00f08947 */ /* 0x008fea000383ffff */
[----:B------:R-:W-:Y:S05]  /*20b60*/  BRA `(.L_x_4692) ;  /* 0xffffffc400347947 */ /* 0x000fea000383ffff */
.L_x_4610:
[----:B-1----:R-:W2:Y:S01]  /*20b70*/  LDL R2, [R1] ;  /* 0x0000000001027983 */ /* 0x002ea20000100800 */
[----:B------:R-:W-:Y:S01]  /*20b80*/  BSSY B0, `(.L_x_4693) ;  /* 0x0000008000007945 */ /* 0x000fe20003800000 */
[----:B---3--:R-:W-:Y:S02]  /*20b90*/  IMAD.MOV.U32 R12, RZ, RZ, RZ ;  /* 0x000000ffff0c7224 */ /* 0x008fe400078e00ff */
[----:B------:R-:W-:Y:S02]  /*20ba0*/  IMAD.MOV.U32 R11, RZ, RZ, 0x1f ;  /* 0x0000001fff0b7424 */ /* 0x000fe400078e00ff */
[----:B------:R-:W-:Y:S02]  /*20bb0*/  IMAD.MOV.U32 R15, RZ, RZ, -0x1 ;  /* 0xffffffffff0f7424 */ /* 0x000fe400078e00ff */
[----:B--2---:R-:W-:-:S07]  /*20bc0*/  IMAD.MOV.U32 R13, RZ, RZ, R2 ;  /* 0x000000ffff0d7224 */ /* 0x004fce00078e0002 */
[----:B0-----:R-:W-:Y:S05]  /*20bd0*/  WARPSYNC.COLLECTIVE R15, `(.L_x_4694) ;  /* 0x000000000f087348 */ /* 0x001fea0003c00000 */
[----:B------:R1:W2:Y:S02]  /*20be0*/  SHFL.IDX P6, R14, R13, R12, R11 ;  /* 0x0000000c0d0e7389 */ /* 0x0002a400000c000b */
[----:B012---:R-:W-:Y:S01]  /*20bf0*/  ENDCOLLECTIVE ;  /* 0x000000000000791b */ /* 0x007fe20003800000 */
.L_x_4694:
[----:B------:R-:W-:Y:S05]  /*20c00*/  BSYNC B0 ;  /* 0x0000000000007941 */ /* 0x000fea0003800000 */
.L_x_4693:
        /* <DEDUP_REMOVED lines=9> */
.L_x_4695:
        /* <DEDUP_REMOVED lines=26> */
.L_x_4696:
        /* <DEDUP_REMOVED lines=8> */
.L_x_4697:
        /* <DEDUP_REMOVED lines=8> */
.L_x_4698:
        /* <DEDUP_REMOVED lines=8> */
.L_x_4699:
        /* <DEDUP_REMOVED lines=8> */
.L_x_4700:
        /* <DEDUP_REMOVED lines=9> */
.L_x_4701:
[----:B------:R-:W-:Y:S01]  /*210d0*/  IMAD.MOV.U32 R9, RZ, RZ, R14 ;  /* 0x000000ffff097224 */ /* 0x000fe200078e000e */
[----:B------:R-:W-:Y:S06]  /*210e0*/  BRA `(.L_x_4702) ;  /* 0xffffffcc006c7947 */ /* 0x000fec000383ffff */
.L_x_4613:
[----:B------:R-:W-:Y:S01]  /*210f0*/  BSSY B0, `(.L_x_4703) ;  /* 0x0000008000007945 */ /* 0x000fe20003800000 */
[----:B------:R-:W-:Y:S02]  /*21100*/  IMAD.MOV.U32 R13, RZ, RZ, R2 ;  /* 0x000000ffff0d7224 */ /* 0x000fe400078e0002 */
[----:B---3--:R-:W-:Y:S02]  /*21110*/  IMAD.MOV.U32 R12, RZ, RZ, 0x1 ;  /* 0x00000001ff0c7424 */ /* 0x008fe400078e00ff */
[----:B------:R-:W-:Y:S02]  /*21120*/  IMAD.MOV.U32 R11, RZ, RZ, RZ ;  /* 0x000000ffff0b7224 */ /* 0x000fe400078e00ff */
[----:B------:R-:W-:-:S07]  /*21130*/  IMAD.MOV.U32 R15, RZ, RZ, -0x1 ;  /* 0xffffffffff0f7424 */ /* 0x000fce00078e00ff */
[----:B0-----:R-:W-:Y:S05]  /*21140*/  WARPSYNC.COLLECTIVE R15, `(.L_x_4704) ;  /* 0x000000000f087348 */ /* 0x001fea0003c00000 */
[----:B------:R1:W2:Y:S02]  /*21150*/  SHFL.UP P6, R14, R13, R12, R11 ;  /* 0x0400000c0d0e7389 */ /* 0x0002a400000c000b */
[----:B012---:R-:W-:Y:S01]  /*21160*/  ENDCOLLECTIVE ;  /* 0x000000000000791b */ /* 0x007fe20003800000 */
.L_x_4704:
[----:B------:R-:W-:Y:S05]  /*21170*/  BSYNC B0 ;  /* 0x0000000000007941 */ /* 0x000fea0003800000 */
.L_x_4703:
        /* <DEDUP_REMOVED lines=10> */
.L_x_4705:
        /* <DEDUP_REMOVED lines=8> */
.L_x_4706:
        /* <DEDUP_REMOVED lines=8> */
.L_x_4707:
        /* <DEDUP_REMOVED lines=8> */
.L_x_4708:
        /* <DEDUP_REMOVED lines=9> */
.L_x_4709:
[----:B------:R-:W-:Y:S01]  /*21430*/  IMAD.MOV.U32 R9, RZ, RZ, R14 ;  /* 0x000000ffff097224 */ /* 0x000fe200078e000e */
[----:B------:R-:W-:Y:S06]  /*21440*/  BRA `(.L_x_4710) ;  /* 0xffffffcc00407947 */ /* 0x000fec000383ffff */
.L_x_4615:
[----:B------:R-:W-:Y:S01]  /*21450*/  BSSY B0, `(.L_x_4711) ;  /* 0x0000006000007945 */ /* 0x000fe20003800000 */
[----:B------:R-:W-:Y:S01]  /*21460*/  PLOP3.LUT P6, PT, P6, PT, PT, 0x8, 0x0 ;  /* 0x000000000000781c */ /* 0x000fe200037ce170 */
[----:B------:R-:W-:-:S12]  /*21470*/  IMAD.MOV.U32 R15, RZ, RZ, -0x1 ;  /* 0xffffffffff0f7424 */ /* 0x000fd800078e00ff */
[----:B0--3--:R-:W-:Y:S05]  /*21480*/  WARPSYNC.COLLECTIVE R15, `(.L_x_4712) ;  /* 0x000000000f087348 */ /* 0x009fea0003c00000 */
[----:B---3--:R-:W-:Y:S01]  /*21490*/  VOTE.ANY R14, PT, P6 ;  /* 0x00000000000e7806 */ /* 0x008fe200030e0100 */
[----:B0-----:R-:W-:Y:S06]  /*214a0*/  ENDCOLLECTIVE ;  /* 0x000000000000791b */ /* 0x001fec0003800000 */
.L_x_4712:
[----:B------:R-:W-:Y:S05]  /*214b0*/  BSYNC B0 ;  /* 0x0000000000007941 */ /* 0x000fea0003800000 */
.L_x_4711:
        /* <DEDUP_REMOVED lines=9> */
.L_x_4713:
[----:B------:R-:W-:Y:S02]  /*21550*/  IMAD.MOV.U32 R13, RZ, RZ, R6 ;  /* 0x000000ffff0d7224 */ /* 0x000fe400078e0006 */
[----:B------:R-:W-:-:S07]  /*21560*/  IMAD.MOV.U32 R0, RZ, RZ, R14 ;  /* 0x000000ffff007224 */ /* 0x000fce00078e000e */
[----:B------:R-:W-:Y:S05]  /*21570*/  WARPSYNC.COLLECTIVE R15, `(.L_x_4714) ;  /* 0x000000000f087348 */ /* 0x000fea0003c00000 */
[----:B------:R0:W1:Y:S02]  /*21580*/  SHFL.IDX P6, R14, R13, R12, R11 ;  /* 0x0000000c0d0e7389 */ /* 0x00006400000c000b */
[----:B01----:R-:W-:Y:S01]  /*21590*/  ENDCOLLECTIVE ;  /* 0x000000000000791b */ /* 0x003fe20003800000 */
.L_x_4714:
[----:B------:R-:W-:Y:S01]  /*215a0*/  IMAD.MOV.U32 R6, RZ, RZ, R14 ;  /* 0x000000ffff067224 */ /* 0x000fe200078e000e */
[----:B------:R-:W-:Y:S06]  /*215b0*/  BRA `(.L_x_4715) ;  /* 0xffffffcc00207947 */ /* 0x000fec000383ffff */
.L_x_4617:
[----:B------:R-:W-:Y:S01]  /*215c0*/  BSSY B0, `(.L_x_4716) ;  /* 0x0000007000007945 */ /* 0x000fe20003800000 */
[----:B------:R-:W-:Y:S02]  /*215d0*/  IMAD.MOV.U32 R13, RZ, RZ, R7 ;  /* 0x000000ffff0d7224 */ /* 0x000fe400078e0007 */
[----:B------:R-:W-:Y:S02]  /*215e0*/  IMAD.MOV.U32 R11, RZ, RZ, 0x1f ;  /* 0x0000001fff0b7424 */ /* 0x000fe400078e00ff */
[----:B------:R-:W-:-:S07]  /*215f0*/  IMAD.MOV.U32 R15, RZ, RZ, -0x1 ;  /* 0xffffffffff0f7424 */ /* 0x000fce00078e00ff */
[----:B012-4-:R-:W-:Y:S05]  /*21600*/  WARPSYNC.COLLECTIVE R15, `(.L_x_4717) ;  /* 0x000000000f087348 */ /* 0x017fea0003c00000 */
[----:B------:R3:W0:Y:S02]  /*21610*/  SHFL.IDX P6, R14, R13, R12, R11 ;  /* 0x0000000c0d0e7389 */ /* 0x00062400000c000b */
[----:B01234-:R-:W-:Y:S01]  /*21620*/  ENDCOLLECTIVE ;  /* 0x000000000000791b */ /* 0x01ffe20003800000 */
.L_x_4717:
[----:B------:R-:W-:Y:S05]  /*21630*/  BSYNC B0 ;  /* 0x0000000000007941 */ /* 0x000fea0003800000 */
.L_x_4716:
[----:B------:R-:W-:Y:S01]  /*21640*/  IMAD.MOV.U32 R7, RZ, RZ, R14 ;  /* 0x000000ffff077224 */ /* 0x000fe200078e000e */
[----:B------:R-:W-:Y:S06]  /*21650*/  BRA `(.L_x_4718) ;  /* 0xffffffcc00107947 */ /* 0x000fec000383ffff */
.L_x_4621:
[----:B0-----:R0:W1:Y:S02]  /*21660*/  SYNCS.PHASECHK.TRANS64.TRYWAIT P0, [R0+URZ+0x38820], R3 ;  /* 0x03882003000075a7 */ /* 0x001064000800017f */
[----:B-1----:R-:W-:Y:S05]  /*21670*/  @!P0 NANOSLEEP.SYNCS 0x989680 ;  /* 0x009896800000895d */ /* 0x002fea0003900000 */
[----:B------:R-:W1:Y:S02]  /*21680*/  @!P0 SYNCS.PHASECHK.TRANS64 P0, [R0+URZ+0x38820], R3 ;  /* 0x03882003000085a7 */ /* 0x000e64000800007f */
[----:B-1----:R-:W-:Y:S05]  /*21690*/  @!P0 BRA `(.L_x_4621) ;  /* 0xfffffffc00f08947 */ /* 0x002fea000383ffff */
[----:B------:R-:W-:Y:S05]  /*216a0*/  BRA `(.L_x_4719) ;  /* 0xffffffd000ac7947 */ /* 0x000fea000383ffff */
.L_x_4622:
        /* <DEDUP_REMOVED lines=11> */
.L_x_4721:
[----:B------:R-:W-:Y:S05]  /*21760*/  BSYNC B0 ;  /* 0x0000000000007941 */ /* 0x000fea0003800000 */
.L_x_4720:
[----:B------:R-:W-:Y:S05]  /*21770*/  BRA `(.L_x_4722) ;  /* 0xffffffd000947947 */ /* 0x000fea000383ffff */
.L_x_4623:
[----:B------:R-:W-:Y:S01]  /*21780*/  BSSY B0, `(.L_x_4723) ;  /* 0x0000006000007945 */ /* 0x000fe20003800000 */
[----:B------:R-:W-:-:S07]  /*21790*/  IMAD.MOV.U32 R15, RZ, RZ, -0x1 ;  /* 0xffffffffff0f7424 */ /* 0x000fce00078e00ff */
[----:B01----:R-:W-:Y:S05]  /*217a0*/  WARPSYNC.COLLECTIVE R15, `(.L_x_4724) ;  /* 0x000000000f0c7348 */ /* 0x003fea0003c00000 */
[----:B------:R-:W-:Y:S02]  /*217b0*/  ELECT P6, UR62, PT ;  /* 0x00000000003e782f */ /* 0x000fe400038c0000 */
[----:B------:R-:W-:Y:S01]  /*217c0*/  MOV R14, UR62 ;  /* 0x0000003e000e7c02 */ /* 0x000fe20008000f00 */
[----:B01----:R-:W-:Y:S10]  /*217d0*/  ENDCOLLECTIVE ;  /* 0x000000000000791b */ /* 0x003ff40003800000 */
.L_x_4724:
[----:B------:R-:W-:Y:S05]  /*217e0*/  BSYNC B0 ;  /* 0x0000000000007941 */ /* 0x000fea0003800000 */
.L_x_4723:
[----:B------:R-:W-:Y:S05]  /*217f0*/  BRA `(.L_x_4725) ;  /* 0xffffffd000887947 */ /* 0x000fea000383ffff */
.L_x_4625:
[----:B0-----:R0:W1:Y:S02]  /*21800*/  SYNCS.PHASECHK.TRANS64.TRYWAIT P0, [R6+URZ], R5 ;  /* 0x00000005060075a7 */ /* 0x001064000800017f */
[----:B-1----:R-:W-:Y:S05]  /*21810*/  @!P0 NANOSLEEP.SYNCS 0x989680 ;  /* 0x009896800000895d */ /* 0x002fea0003900000 */
[----:B------:R-:W1:Y:S02]  /*21820*/  @!P0 SYNCS.PHASECHK.TRANS64 P0, [R6+URZ], R5 ;  /* 0x00000005060085a7 */ /* 0x000e64000800007f */
[----:B-1----:R-:W-:Y:S05]  /*21830*/  @!P0 BRA `(.L_x_4625) ;  /* 0xfffffffc00f08947 */ /* 0x002fea000383ffff */
[----:B------:R-:W-:Y:S05]  /*21840*/  BRA `(.L_x_4726) ;  /* 0xffffffd000c07947 */ /* 0x000fea000383ffff */
.L_x_4626:
[----:B-1----:R1:W2:Y:S02]  /*21850*/  SYNCS.PHASECHK.TRANS64.TRYWAIT P0, [R7+URZ], R2 ;  /* 0x00000002070075a7 */ /* 0x0022a4000800017f */
[----:B--2---:R-:W-:Y:S05]  /*21860*/  @!P0 NANOSLEEP.SYNCS 0x989680 ;  /* 0x009896800000895d */ /* 0x004fea0003900000 */
[----:B------:R-:W2:Y:S02]  /*21870*/  @!P0 SYNCS.PHASECHK.TRANS64 P0, [R7+URZ], R2 ;  /* 0x00000002070085a7 */ /* 0x000ea4000800007f */
[----:B--2---:R-:W-:Y:S05]  /*21880*/  @!P0 BRA `(.L_x_4626) ;  /* 0xfffffffc00f08947 */ /* 0x004fea000383ffff */
[----:B------:R-:W-:Y:S05]  /*21890*/  BRA `(.L_x_4727) ;  /* 0xffffffd000b47947 */ /* 0x000fea000383ffff */
.L_x_4628:
[----:B--2---:R2:W3:Y:S02]  /*218a0*/  SYNCS.PHASECHK.TRANS64.TRYWAIT P0, [R4+URZ], R5 ;  /* 0x00000005040075a7 */ /* 0x0044e4000800017f */
[----:B---3--:R-:W-:Y:S05]  /*218b0*/  @!P0 NANOSLEEP.SYNCS 0x989680 ;  /* 0x009896800000895d */ /* 0x008fea0003900000 */
[----:B------:R-:W3:Y:S02]  /*218c0*/  @!P0 SYNCS.PHASECHK.TRANS64 P0, [R4+URZ], R5 ;  /* 0x00000005040085a7 */ /* 0x000ee4000800007f */
[----:B---3--:R-:W-:Y:S05]  /*218d0*/  @!P0 BRA `(.L_x_4628) ;  /* 0xfffffffc00f08947 */ /* 0x008fea000383ffff */
[----:B------:R-:W-:Y:S05]  /*218e0*/  BRA `(.L_x_4728) ;  /* 0xffffffd000b87947 */ /* 0x000fea000383ffff */
.L_x_4729:
        /* <DEDUP_REMOVED lines=9> */
.L_x_15001:


//--------------------- .text._ZN7cutlass13device_kernelIN5flash11enable_sm90INS1_16FlashAttnFwdSm90INS1_25CollectiveMainloopFwdSm90ILi2EN4cute5tupleIJNS5_1CILi1EEES8_S8_EEENS6_IJNS7_ILi64EEESA_SA_EEELi512ENS_6half_tEfNS_4arch4Sm90ELb0ELb1ELb0ELb0ELb0ELb0ELb0ELb0ELb0ELb1ELb1ELb0EEENS1_21CollectiveEpilogueFwdINS6_IJSA_NS7_ILi512EEESA_EEES9_SC_SE_Li256ELb0ELb1ELb1ELb0EEENS1_19SingleTileSchedulerILb0ELb1ELb1ELi64EEEEEEEEEvNT_6ParamsE --------------------------
	.section	.text._ZN7cutlass13device_kernelIN5flash11enable_sm90INS1_16FlashAttnFwdSm90INS1_25CollectiveMainloopFwdSm90ILi2EN4cute5tupleIJNS5_1CILi1EEES8_S8_EEENS6_IJNS7_ILi64EEESA_SA_EEELi512ENS_6half_tEfNS_4arch4Sm90ELb0ELb1ELb0ELb0ELb0ELb0ELb0ELb0ELb0ELb1ELb1ELb0EEENS1_21CollectiveEpilogueFwdINS6_IJSA_NS7_ILi512EEESA_EEES9_SC_SE_Li256ELb0ELb1ELb1ELb0EEENS1_19SingleTileSchedulerILb0ELb1ELb1ELi64EEEEEEEEEvNT_6ParamsE,"ax",@progbits
	.align	128
.text._ZN7cutlass13device_kernelIN5flash11enable_sm90INS1_16FlashAttnFwdSm90INS1_25CollectiveMainloopFwdSm90ILi2EN4cute5tupleIJNS5_1CILi1EEES8_S8_EEENS6_IJNS7_ILi64EEESA_SA_EEELi512ENS_6half_tEfNS_4arch4Sm90ELb0ELb1ELb0ELb0ELb0ELb0ELb0ELb0ELb0ELb1ELb1ELb0EEENS1_21CollectiveEpilogueFwdINS6_IJSA_NS7_ILi512EEESA_EEES9_SC_SE_Li256ELb0ELb1ELb1ELb0EEENS1_19SingleTileSchedulerILb0ELb1ELb1ELi64EEEEEEEEEvNT_6ParamsE:
        .type           _ZN7cutlass13device_kernelIN5flash11enable_sm90INS1_16FlashAttnFwdSm90INS1_25CollectiveMainloopFwdSm90ILi2EN4cute5tupleIJNS5_1CILi1EEES8_S8_EEENS6_IJNS7_ILi64EEESA_SA_EEELi512ENS_6half_tEfNS_4arch4Sm90ELb0ELb1ELb0ELb0ELb0ELb0ELb0ELb0ELb0ELb1ELb1ELb0EEENS1_21CollectiveEpilogueFwdINS6_IJSA_NS7_ILi512EEESA_EEES9_SC_SE_Li256ELb0ELb1ELb1ELb0EEENS1_19SingleTileSchedulerILb0ELb1ELb1ELi64EEEEEEEEEvNT_6ParamsE,@function
        .size           _ZN7cutlass13device_kernelIN5flash11enable_sm90INS1_16FlashAttnFwdSm90INS1_25CollectiveMainloopFwdSm90ILi2EN4cute5tupleIJNS5_1CILi1EEES8_S8_EEENS6_IJNS7_ILi64EEESA_SA_EEELi512ENS_6half_tEfNS_4arch4Sm90ELb0ELb1ELb0ELb0ELb0ELb0ELb0ELb0ELb0ELb1ELb1ELb0EEENS1_21CollectiveEpilogueFwdINS6_IJSA_NS7_ILi512EEESA_EEES9_SC_SE_Li256ELb0ELb1ELb1ELb0EEENS1_19SingleTileSchedulerILb0ELb1ELb1ELi64EEEEEEEEEvNT_6ParamsE,(.L_x_15002 - _ZN7cutlass13device_kernelIN5flash11enable_sm90INS1_16FlashAttnFwdSm90INS1_25CollectiveMainloopFwdSm90ILi2EN4cute5tupleIJNS5_1CILi1EEES8_S8_EEENS6_IJNS7_ILi64EEESA_SA_EEELi512ENS_6half_tEfNS_4arch4Sm90ELb0ELb1ELb0ELb0ELb0ELb0ELb0ELb0ELb0ELb1ELb1ELb0EEENS1_21CollectiveEpilogueFwdINS6_IJSA_NS7_ILi512EEESA_EEES9_SC_SE_Li256ELb0ELb1ELb1ELb0EEENS1_19SingleTileSchedulerILb0ELb1ELb1ELi64EEEEEEEEEvNT_6ParamsE)
        .other          _ZN7cutlass13device_kernelIN5flash11enable_sm90INS1_16FlashAttnFwdSm90INS1_25CollectiveMainloopFwdSm90ILi2EN4cute5tupleIJNS5_1CILi1EEES8_S8_EEENS6_IJNS7_ILi64EEESA_SA_EEELi512ENS_6half_tEfNS_4arch4Sm90ELb0ELb1ELb0ELb0ELb0ELb0ELb0ELb0ELb0ELb1ELb1ELb0EEENS1_21CollectiveEpilogueFwdINS6_IJSA_NS7_ILi512EEESA_EEES9_SC_SE_Li256ELb0ELb1ELb1ELb0EEENS1_19SingleTileSchedulerILb0ELb1ELb1ELi64EEEEEEEEEvNT_6ParamsE,@"STO_CUDA_ENTRY STV_DEFAULT"
_ZN7cutlass13device_kernelIN5flash11enable_sm90INS1_16FlashAttnFwdSm90INS1_25CollectiveMainloopFwdSm90ILi2EN4cute5tupleIJNS5_1CILi1EEES8_S8_EEENS6_IJNS7_ILi64EEESA_SA_EEELi512ENS_6half_tEfNS_4arch4Sm90ELb0ELb1ELb0ELb0ELb0ELb0ELb0ELb0ELb0ELb1ELb1ELb0EEENS1_21CollectiveEpilogueFwdINS6_IJSA_NS7_ILi512EEESA_EEES9_SC_SE_Li256ELb0ELb1ELb1ELb0EEENS1_19SingleTileSchedulerILb0ELb1ELb1ELi64EEEEEEEEEvNT_6ParamsE:
        /* <DEDUP_REMOVED lines=18> */
.L_x_4731:
[----:B------:R-:W-:Y:S05]  /*0120*/  BSYNC B0 ;  /* 0x0000000000007941 */ /* 0x000fea0003800000 */
.L_x_4730:
        /* <DEDUP_REMOVED lines=37> */
.L_x_4732:
        /* <DEDUP_REMOVED lines=22> */
.L_x_4733:
        /* <DEDUP_REMOVED lines=18> */
.L_x_4734:
        /* <DEDUP_REMOVED lines=22> */
.L_x_4735:
        /* <DEDUP_REMOVED lines=22> */
.L_x_4736:
        /* <DEDUP_REMOVED lines=8> */
.L_x_4739:
[----:B------:R-:W-:-:S08]  /*0940*/  NOP ;  /* 0x0000000000007918 */ /* 0x000fd00000000000 */
[----:B------:R-:W0:Y:S02]  /*0950*/  USETMAXREG.TRY_ALLOC.CTAPOOL UP0, 0xf0 ;  /* 0x000000f0000079c8 */ /* 0x000e240008000600 */
[----:B0-----:R-:W-:-:S13]  /*0960*/  PLOP3.LUT P0, PT, PT, PT, UP0, 0x80, 0x0 ;  /* 0x000000000000781c */ /* 0x001fda0003f0f008 */
[----:B------:R-:W-:Y:S05]  /*0970*/  @!P0 BRA `(.L_x_4739) ;  /* 0xfffffffc00f08947 */ /* 0x000fea000383ffff */
[----:B------:R-:W0:Y:S01]  /*0980*/  S2R R2, SR_TID.X ;  /* 0x0000000000027919 */ /* 0x000e220000002100 */
[----:B------:R-:W1:Y:S01]  /*0990*/  S2UR UR6, SR_CTAID.Y ;  /* 0x00000000000679c3 */ /* 0x000e620000002600 */
[----:B------:R-:W-:Y:S02]  /*09a0*/  ULDC UR7, c[0x0][0xc50] ;  /* 0x0003140000077ab9 */ /* 0x000fe40000000800 */
[----:B------:R-:W-:-:S05]  /*09b0*/  UISETP.NE.AND UP0, UPT, UR7, 0x1, UPT ;  /* 0x000000010700788c */ /* 0x000fca000bf05270 */
[----:B------:R-:W2:Y:S06]  /*09c0*/  S2UR UR8, SR_CTAID.Z ;  /* 0x00000000000879c3 */ /* 0x000eac0000002700 */
[----:B------:R-:W-:Y:S01]  /*09d0*/  @UP0 ULDC UR4, c[0x0][0xc54] ;  /* 0x0003150000040ab9 */ /* 0x000fe20000000800 */
[----:B------:R-:W-:Y:S01]  /*09e0*/  @UP0 ULDC UR10, c[0x0][0xc58] ;  /* 0x00031600000a0ab9 */ /* 0x000fe20000000800 */
[----:B-1----:R-:W-:Y:S02]  /*09f0*/  UIMAD.WIDE.U32 UR4, UR6, UR4, URZ ;  /* 0x00000004060472a5 */ /* 0x002fe4000f8e003f */
[----:B------:R-:W-:-:S02]  /*0a00*/  UMOV UR40, UR6 ;  /* 0x0000000600287c82 */ /* 0x000fc40008000000 */
[----:B------:R-:W-:Y:S01]  /*0a10*/  @UP0 USHF.R.U32.HI UR40, URZ, UR10, UR5 ;  /* 0x0000000a3f280299 */ /* 0x000fe20008011605 */
[----:B0-----:R-:W-:-:S03]  /*0a20*/  LOP3.LUT R0, R2, 0xffffff80, RZ, 0xc0, !PT ;  /* 0xffffff8002007812 */ /* 0x001fc600078ec0ff */
[----:B------:R-:W-:Y:S01]  /*0a30*/  UIADD3 UR4, -UR40, URZ, URZ ;  /* 0x0000003f28047290 */ /* 0x000fe2000fffe13f */
[----:B------:R-:W-:-:S03]  /*0a40*/  ISETP.NE.AND P0, PT, R0, 0x80, PT ;  /* 0x000000800000780c */ /* 0x000fc60003f05270 */
[----:B------:R-:W-:-:S10]  /*0a50*/  UIMAD UR4, UR7, UR4, UR6 ;  /* 0x00000004070472a4 */ /* 0x000fd4000f8e0206 */
[----:B------:R-:W-:Y:S06]  /*0a60*/  @!P0 BAR.ARV 0x8, 0x100 ;  /* 0x0204000000008b1d */ /* 0x000fec0000002000 */
[----:B------:R-:W-:-:S13]  /*0a70*/  ISETP.GE.U32.AND P0, PT, R2, 0x100, PT ;  /* 0x000001000200780c */ /* 0x000fda0003f06070 */
[----:B------:R-:W-:Y:S06]  /*0a80*/  @P0 BAR.ARV 0xf, 0x100 ;  /* 0x03c4000000000b1d */ /* 0x000fec0000002000 */
[----:B--2---:R-:W-:-:S13]  /*0a90*/  ISETP.LE.AND P0, PT, RZ, UR8, PT ;  /* 0x00000008ff007c0c */ /* 0x004fda000bf03270 */
[----:B------:R-:W-:Y:S05]  /*0aa0*/  @!P0 BRA `(.L_x_4740) ;  /* 0x0000013800008947 */ /* 0x000fea0003800000 */
[----:B------:R-:W-:Y:S01]  /*0ab0*/  ULDC.64 UR6, c[0x0][0x418] ;  /* 0x0001060000067ab9 */ /* 0x000fe20000000a00 */
[----:B------:R-:W0:Y:S01]  /*0ac0*/  S2UR UR41, SR_CTAID.X ;  /* 0x00000000002979c3 */ /* 0x000e220000002500 */
[----:B------:R-:W-:Y:S01]  /*0ad0*/  UISETP.NE.U32.AND UP0, UPT, UR6, URZ, UPT ;  /* 0x0000003f0600728c */ /* 0x000fe2000bf05070 */
[----:B------:R-:W-:Y:S01]  /*0ae0*/  VIADD R16, R2, 0xffffff80 ;  /* 0xffffff8002107836 */ /* 0x000fe20000000000 */
[----:B------:R-:W-:Y:S01]  /*0af0*/  ULDC UR39, c[0x0][0x424] ;  /* 0x0001090000277ab9 */ /* 0x000fe20000000800 */
[----:B------:R-:W-:Y:S01]  /*0b00*/  ULDC UR8, c[0x0][0x2f0] ;  /* 0x0000bc0000087ab9 */ /* 0x000fe20000000800 */
[----:B------:R-:W-:-:S04]  /*0b10*/  UISETP.NE.AND.EX UP0, UPT, UR7, URZ, UPT, UP0 ;  /* 0x0000003f0700728c */ /* 0x000fc8000bf05300 */
[----:B------:R-:W-:Y:S02]  /*0b20*/  USEL UR39, UR39, 0x1, UP0 ;  /* 0x0000000127277887 */ /* 0x000fe40008000000 */
[----:B------:R-:W-:Y:S02]  /*0b30*/  UISETP.NE.AND UP0, UPT, UR9, 0x1, UPT ;  /* 0x000000010900788c */ /* 0x000fe4000bf05270 */
[----:B------:R-:W-:-:S04]  /*0b40*/  UIMAD UR5, UR39, UR8, 0x3f ;  /* 0x0000003f270574a4 */ /* 0x000fc8000f8e0208 */
[----:B------:R-:W-:Y:S01]  /*0b50*/  PLOP3.LUT P0, PT, PT, PT, UP0, 0x80, 0x0 ;  /* 0x000000000000781c */ /* 0x000fe20003f0f008 */
[----:B------:R-:W-:-:S04]  /*0b60*/  USHF.R.S32.HI UR6, URZ, 0x1f, UR5 ;  /* 0x0000001f3f067899 */ /* 0x000fc80008011405 */
[----:B------:R-:W-:Y:S02]  /*0b70*/  ULEA.HI UR5, UR6, UR5, URZ, 0x6 ;  /* 0x0000000506057291 */ /* 0x000fe4000f8f303f */
[----:B0-----:R-:W-:Y:S02]  /*0b80*/  USHF.L.U32 UR41, UR41, 0x6, URZ ;  /* 0x0000000629297899 */ /* 0x001fe4000800063f */
[----:B------:R-:W-:-:S04]  /*0b90*/  USHF.R.S32.HI UR5, URZ, 0x6, UR5 ;  /* 0x000000063f057899 */ /* 0x000fc80008011405 */
[----:B------:R-:W-:Y:S08]  /*0ba0*/  @!P0 BRA `(.L_x_4741) ;  /* 0x0000002400148947 */ /* 0x000ff00003800000 */
[----:B------:R-:W-:Y:S01]  /*0bb0*/  ULDC UR6, c[0x0][0x448] ;  /* 0x0001120000067ab9 */ /* 0x000fe20000000800 */
[----:B------:R-:W-:Y:S02]  /*0bc0*/  UIADD3 UR9, UR41, 0x3f, URZ ;  /* 0x0000003f29097890 */ /* 0x000fe4000fffe03f */
[----:B------:R-:W-:Y:S01]  /*0bd0*/  UISETP.NE.AND UP1, UPT, UR6, 0x1, UPT ;  /* 0x000000010600788c */ /* 0x000fe2000bf25270 */
[----:B------:R-:W-:Y:S02]  /*0be0*/  ULDC UR13, c[0x0][0x288] ;  /* 0x0000a200000d7ab9 */ /* 0x000fe40000000800 */
[----:B------:R-:W-:Y:S01]  /*0bf0*/  ULDC.64 UR6, c[0x0][0x9e0] ;  /* 0x0002780000067ab9 */ /* 0x000fe20000000a00 */
[----:B------:R-:W-:Y:S02]  /*0c00*/  UIADD3 UR12, -UR13, 0x1, URZ ;  /* 0x000000010d0c7890 */ /* 0x000fe4000fffe13f */
[----:B------:R-:W-:Y:S02]  /*0c10*/  UISETP.GE.AND UP0, UPT, UR7, 0x1, UPT ;  /* 0x000000010700788c */ /* 0x000fe4000bf06270 */
[----:B------:R-:W-:-:S03]  /*0c20*/  UIMAD UR12, UR39, UR8, UR12 ;  /* 0x00000008270c72a4 */ /* 0x000fc6000f8e020c */
[----:B------:R-:W-:Y:S01]  /*0c30*/  @UP1 ULDC UR10, c[0x0][0x44c] ;  /* 0x00011300000a1ab9 */ /* 0x000fe20000000800 */
[----:B------:R-:W-:Y:S01]  /*0c40*/  PLOP3.LUT P1, PT, PT, PT, UP0, 0x80, 0x0 ;  /* 0x000000000000781c */ /* 0x000fe20003f2f008 */
[----:B------:R-:W-:Y:S01]  /*0c50*/  UIMAD.WIDE.U32 UR10, UR9, UR10, URZ ;  /* 0x0000000a090a72a5 */ /* 0x000fe2000f8e003f */
[----:B------:R-:W-:-:S03]  /*0c60*/  @UP1 ULDC UR14, c[0x0][0x450] ;  /* 0x00011400000e1ab9 */ /* 0x000fc60000000800 */
[----:B------:R-:W-:-:S04]  /*0c70*/  @UP1 USHF.R.U32.HI UR9, URZ, UR14, UR11 ;  /* 0x0000000e3f091299 */ /* 0x000fc8000801160b */
[----:B------:R-:W-:-:S04]  /*0c80*/  UIADD3 UR12, UR12, UR9, URZ ;  /* 0x000000090c0c7290 */ /* 0x000fc8000fffe03f */
[----:B------:R-:W-:Y:S01]  /*0c90*/  UIADD3 UR6, UR12, UR6, URZ ;  /* 0x000000060c067290 */ /* 0x000fe2000fffe03f */
[----:B------:R-:W-:Y:S11]  /*0ca0*/  @!P1 BRA `(.L_x_4742) ;  /* 0x0000000000449947 */ /* 0x000ff60003800000 */
        /* <DEDUP_REMOVED lines=10> */
.L_x_4743:
[----:B------:R-:W-:-:S11]  /*0d50*/  UISETP.NE.AND UP0, UPT, UR7, 0x1, UPT ;  /* 0x000000010700788c */ /* 0x000fd6000bf05270 */
[----:B------:R-:W-:Y:S02]  /*0d60*/  @UP0 ULDC.64 UR14, c[0x0][0x9e8] ;  /* 0x00027a00000e0ab9 */ /* 0x000fe40000000a00 */
[----:B------:R-:W-:-:S04]  /*0d70*/  UIMAD.WIDE.U32 UR10, UR9, UR14, URZ ;  /* 0x0000000e090a72a5 */ /* 0x000fc8000f8e003f */
[----:B------:R-:W-:-:S12]  /*0d80*/  @UP0 USHF.R.U32.HI UR9, URZ, UR15, UR11 ;  /* 0x0000000f3f090299 */ /* 0x000fd8000801160b */
.L_x_4744:
[----:B------:R-:W-:-:S04]  /*0d90*/  UIMAD UR9, UR9, UR7, UR7 ;  /* 0x00000007090972a4 */ /* 0x000fc8000f8e0207 */
[----:B------:R-:W-:-:S04]  /*0da0*/  UISETP.LT.AND UP0, UPT, UR6, UR9, UPT ;  /* 0x000000090600728c */ /* 0x000fc8000bf01270 */
[----:B------:R-:W-:-:S12]  /*0db0*/  USEL UR6, UR6, UR9, UP0 ;  /* 0x0000000906067287 */ /* 0x000fd80008000000 */
.L_x_4742:
[----:B------:R-:W-:Y:S01]  /*0dc0*/  UIADD3 UR6, UR6, 0x3f, URZ ;  /* 0x0000003f06067890 */ /* 0x000fe2000fffe03f */
[----:B------:R-:W-:Y:S01]  /*0dd0*/  @UP1 ULDC UR10, c[0x0][0x44c] ;  /* 0x00011300000a1ab9 */ /* 0x000fe20000000800 */
[----:B------:R-:W-:Y:S01]  /*0de0*/  @UP1 ULDC UR12, c[0x0][0x450] ;  /* 0x00011400000c1ab9 */ /* 0x000fe20000000800 */
[----:B------:R-:W-:Y:S02]  /*0df0*/  UIMAD.WIDE.U32 UR10, UR41, UR10, URZ ;  /* 0x0000000a290a72a5 */ /* 0x000fe4000f8e003f */
[----:B------:R-:W-:Y:S02]  /*0e00*/  USHF.R.S32.HI UR9, URZ, 0x1f, UR6 ;  /* 0x0000001f3f097899 */ /* 0x000fe40008011406 */
[----:B------:R-:W-:Y:S02]  /*0e10*/  UIMAD UR8, UR39, UR8, -UR13 ;  /* 0x00000008270872a4 */ /* 0x000fe4000f8e0a0d */
[----:B------:R-:W-:Y:S02]  /*0e20*/  @UP1 USHF.R.U32.HI UR41, URZ, UR12, UR11 ;  /* 0x0000000c3f291299 */ /* 0x000fe4000801160b */
[----:B------:R-:W-:-:S02]  /*0e30*/  ULEA.HI UR9, UR9, UR6, URZ, 0x6 ;  /* 0x0000000609097291 */ /* 0x000fc4000f8f303f */
[----:B------:R-:W-:Y:S02]  /*0e40*/  UIADD3 UR8, UR8, UR41, URZ ;  /* 0x0000002908087290 */ /* 0x000fe4000fffe03f */
[----:B------:R-:W-:Y:S01]  /*0e50*/  USHF.R.S32.HI UR9, URZ, 0x6, UR9 ;  /* 0x000000063f097899 */ /* 0x000fe20008011409 */
[----:B------:R-:W-:Y:S02]  /*0e60*/  ULDC UR6, c[0x0][0x9dc] ;  /* 0x0002770000067ab9 */ /* 0x000fe40000000800 */
[----:B------:R-:W-:Y:S02]  /*0e70*/  UIADD3 UR6, UR8, -UR6, URZ ;  /* 0x8000000608067290 */ /* 0x000fe4000fffe03f */
[----:B------:R-:W-:-:S04]  /*0e80*/  UISETP.LT.AND UP0, UPT, UR5, UR9, UPT ;  /* 0x000000090500728c */ /* 0x000fc8000bf01270 */
[----:B------:R-:W-:Y:S01]  /*0e90*/  USEL UR10, UR5, UR9, UP0 ;  /* 0x00000009050a7287 */ /* 0x000fe20008000000 */
[----:B------:R-:W-:Y:S01]  /*0ea0*/  IMAD.U32 R0, RZ, RZ, UR6 ;  /* 0x00000006ff007e24 */ /* 0x000fe2000f8e00ff */
[----:B------:R-:W-:Y:S10]  /*0eb0*/  @!P1 BRA `(.L_x_4745) ;  /* 0x0000000000449947 */ /* 0x000ff40003800000 */
        /* <DEDUP_REMOVED lines=11> */
.L_x_4746:
[----:B------:R-:W-:-:S11]  /*0f70*/  UISETP.NE.AND UP0, UPT, UR7, 0x1, UPT ;  /* 0x000000010700788c */ /* 0x000fd6000bf05270 */
[----:B------:R-:W-:Y:S02]  /*0f80*/  @UP0 ULDC.64 UR12, c[0x0][0x9e8] ;  /* 0x00027a00000c0ab9 */ /* 0x000fe40000000a00 */
[----:B------:R-:W-:-:S04]  /*0f90*/  UIMAD.WIDE.U32 UR8, UR5, UR12, URZ ;  /* 0x0000000c050872a5 */ /* 0x000fc8000f8e003f */
[----:B------:R-:W-:-:S12]  /*0fa0*/  @UP0 USHF.R.U32.HI UR5, URZ, UR13, UR9 ;  /* 0x0000000d3f050299 */ /* 0x000fd80008011609 */
.L_x_4747:
[----:B------:R-:W-:-:S06]  /*0fb0*/  UIMAD UR5, UR5, UR7, URZ ;  /* 0x00000007050572a4 */ /* 0x000fcc000f8e023f */
[----:B------:R-:W-:-:S07]  /*0fc0*/  VIMNMX R0, R0, UR5, !PT ;  /* 0x0000000500007c48 */ /* 0x000fce000ffe0100 */
.L_x_4745:
[----:B------:R-:W-:Y:S01]  /*0fd0*/  SHF.R.S32.HI R3, RZ, 0x1f, R0 ;  /* 0x0000001fff037819 */ /* 0x000fe20000011400 */
[----:B------:R-:W-:Y:S01]  /*0fe0*/  USHF.R.U32.HI UR5, URZ, 0x10, UR4 ;  /* 0x000000103f057899 */ /* 0x000fe20008011604 */
[----:B------:R-:W-:Y:S01]  /*0ff0*/  PLOP3.LUT P0, PT, PT, PT, PT, 0x80, 0x0 ;  /* 0x000000000000781c */ /* 0x000fe20003f0f070 */
[----:B------:R-:W-:Y:S01]  /*1000*/  ULOP3.LUT UR4, UR4, 0xffff, URZ, 0xc0, !UPT ;  /* 0x0000ffff04047892 */ /* 0x000fe2000f8ec03f */
[----:B------:R-:W-:Y:S01]  /*1010*/  LEA.HI R3, R3, R0, RZ, 0x6 ;  /* 0x0000000003037211 */ /* 0x000fe200078f30ff */
[----:B------:R-:W-:Y:S01]  /*1020*/  UISETP.NE.AND UP0, UPT, UR5, URZ, UPT ;  /* 0x0000003f0500728c */ /* 0x000fe2000bf05270 */
[----:B------:R-:W-:Y:S01]  /*1030*/  CS2R R4, SRZ ;  /* 0x0000000000047805 */ /* 0x000fe2000001ff00 */
[----:B------:R-:W-:Y:S01]  /*1040*/  IMAD.MOV.U32 R2, RZ, RZ, RZ ;  /* 0x000000ffff027224 */ /* 0x000fe200078e00ff */
[----:B------:R-:W-:Y:S02]  /*1050*/  SHF.R.S32.HI R3, RZ, 0x6, R3 ;  /* 0x00000006ff037819 */ /* 0x000fe40000011403 */
[----:B------:R-:W-:-:S02]  /*1060*/  CS2R R150, SRZ ;  /* 0x0000000000967805 */ /* 0x000fc4000001ff00 */
[----:B------:R-:W-:Y:S02]  /*1070*/  CS2R R148, SRZ ;  /* 0x0000000000947805 */ /* 0x000fe4000001ff00 */
[----:B------:R-:W-:Y:S02]  /*1080*/  CS2R R146, SRZ ;  /* 0x0000000000927805 */ /* 0x000fe4000001ff00 */
[----:B------:R-:W-:Y:S02]  /*1090*/  VIMNMX R10, RZ, R3, !PT ;  /* 0x00000003ff0a7248 */ /* 0x000fe40007fe0100 */
[----:B------:R-:W-:Y:S02]  /*10a0*/  CS2R R144, SRZ ;  /* 0x0000000000907805 */ /* 0x000fe4000001ff00 */
[----:B------:R-:W-:Y:S02]  /*10b0*/  CS2R R142, SRZ ;  /* 0x00000000008e7805 */ /* 0x000fe4000001ff00 */
[----:B------:R-:W-:-:S02]  /*10c0*/  CS2R R140, SRZ ;  /* 0x00000000008c7805 */ /* 0x000fc4000001ff00 */
[----:B------:R-:W-:Y:S01]  /*10d0*/  ISETP.LT.AND P1, PT, R10, UR10, PT ;  /* 0x0000000a0a007c0c */ /* 0x000fe2000bf21270 */
[----:B------:R-:W-:Y:S01]  /*10e0*/  @!UP0 ULDC UR5, c[0x0][0x9f0] ;  /* 0x00027c0000058ab9 */ /* 0x000fe20000000800 */
        /* <DEDUP_REMOVED lines=51> */
[----:B------:R-:W-:Y:S01]  /*1420*/  IMAD.MOV.U32 R37, RZ, RZ, RZ ;  /* 0x000000ffff257224 */ /* 0x000fe200078e00ff */
[----:B------:R-:W-:Y:S06]  /*1430*/  @!P1 BRA `(.L_x_4748) ;  /* 0x0000000000749947 */ /* 0x000fec0003800000 */
[----:B------:R-:W-:Y:S01]  /*1440*/  IMAD.U32 R5, RZ, RZ, UR5 ;  /* 0x00000005ff057e24 */ /* 0x000fe2000f8e00ff */
[----:B------:R-:W-:-:S04]  /*1450*/  UIADD3 UR6, UR5, -0x1, UR10 ;  /* 0xffffffff05067890 */ /* 0x000fc8000fffe00a */
[-C--:B------:R-:W-:Y:S02]  /*1460*/  IABS R8, R5.reuse ;  /* 0x0000000500087213 */ /* 0x080fe40000000000 */
[----:B------:R-:W-:Y:S02]  /*1470*/  IADD3 R0, -R10, UR6, RZ ;  /* 0x000000060a007c10 */ /* 0x000fe4000fffe1ff */
[----:B------:R-:W0:Y:S01]  /*1480*/  I2F.RP R3, R8 ;  /* 0x0000000800037306 */ /* 0x000e220000209400 */
[----:B------:R-:W-:-:S07]  /*1490*/  IABS R11, R5 ;  /* 0x00000005000b7213 */ /* 0x000fce0000000000 */
[----:B0-----:R-:W0:Y:S02]  /*14a0*/  MUFU.RCP R3, R3 ;  /* 0x0000000300037308 */ /* 0x001e240000001000 */
[----:B0-----:R-:W-:Y:S01]  /*14b0*/  VIADD R6, R3, 0xffffffe ;  /* 0x0ffffffe03067836 */ /* 0x001fe20000000000 */
[----:B------:R-:W-:-:S05]  /*14c0*/  IADD3 R3, RZ, -R11, RZ ;  /* 0x8000000bff037210 */ /* 0x000fca0007ffe0ff */
[----:B------:R0:W1:Y:S02]  /*14d0*/  F2I.FTZ.U32.TRUNC.NTZ R7, R6 ;  /* 0x0000000600077305 */ /* 0x000064000021f000 */
[----:B0-----:R-:W-:Y:S02]  /*14e0*/  IMAD.MOV.U32 R6, RZ, RZ, RZ ;  /* 0x000000ffff067224 */ /* 0x001fe400078e00ff */
[----:B-1----:R-:W-:-:S04]  /*14f0*/  IMAD.MOV R9, RZ, RZ, -R7 ;  /* 0x000000ffff097224 */ /* 0x002fc800078e0a07 */
[----:B------:R-:W-:Y:S01]  /*1500*/  IMAD R5, R9, R8, RZ ;  /* 0x0000000809057224 */ /* 0x000fe200078e02ff */
[----:B------:R-:W-:Y:S02]  /*1510*/  IABS R9, R0 ;  /* 0x0000000000097213 */ /* 0x000fe40000000000 */
[----:B------:R-:W-:Y:S01]  /*1520*/  LOP3.LUT R0, R0, UR5, RZ, 0x3c, !PT ;  /* 0x0000000500007c12 */ /* 0x000fe2000f8e3cff */
[----:B------:R-:W-:-:S03]  /*1530*/  IMAD.HI.U32 R7, R7, R5, R6 ;  /* 0x0000000507077227 */ /* 0x000fc600078e0006 */
[----:B------:R-:W-:Y:S01]  /*1540*/  ISETP.GE.AND P3, PT, R0, RZ, PT ;  /* 0x000000ff0000720c */ /* 0x000fe20003f66270 */
[----:B------:R-:W-:-:S04]  /*1550*/  IMAD.MOV.U32 R6, RZ, RZ, R9 ;  /* 0x000000ffff067224 */ /* 0x000fc800078e0009 */
        /* <DEDUP_REMOVED lines=8> */
[----:B------:R-:W-:-:S04]  /*15e0*/  IMAD.MOV.U32 R5, RZ, RZ, R7 ;  /* 0x000000ffff057224 */ /* 0x000fc800078e0007 */
[----:B------:R-:W-:Y:S01]  /*15f0*/  @!P3 IMAD.MOV R5, RZ, RZ, -R5 ;  /* 0x000000ffff05b224 */ /* 0x000fe200078e0a05 */
[----:B------:R-:W-:-:S07]  /*1600*/  @!P2 LOP3.LUT R5, RZ, UR5, RZ, 0x33, !PT ;  /* 0x00000005ff05ac12 */ /* 0x000fce000f8e33ff */
.L_x_4748:
[----:B------:R-:W-:Y:S01]  /*1610*/  IMAD R0, R5, UR4, R10 ;  /* 0x0000000405007c24 */ /* 0x000fe2000f8e020a */
        /* <DEDUP_REMOVED lines=11> */
[----:B------:R-:W0:Y:S01]  /*16d0*/  S2UR UR8, SR_CgaCtaId ;  /* 0x00000000000879c3 */ /* 0x000e220000008800 */
[----:B------:R-:W-:Y:S02]  /*16e0*/  UMOV UR7, 0x400 ;  /* 0x0000040000077882 */ /* 0x000fe40000000000 */
[----:B------:R-:W-:-:S04]  /*16f0*/  LEA.HI R5, R5, R16, RZ, 0x7 ;  /* 0x0000001005057211 */ /* 0x000fc800078f38ff */
[----:B------:R-:W-:Y:S02]  /*1700*/  SHF.R.S32.HI R2, RZ, 0x7, R5 ;  /* 0x00000007ff027819 */ /* 0x000fe40000011405 */
[----:B------:R-:W-:-:S04]  /*1710*/  LOP3.LUT R5, R5, 0xffffff80, RZ, 0xc0, !PT ;  /* 0xffffff8005057812 */ /* 0x000fc800078ec0ff */
[----:B------:R-:W1:Y:S01]  /*1720*/  SHFL.IDX PT, R2, R2, RZ, 0x1f ;  /* 0x00001fff02027589 */ /* 0x000e6200000e0000 */
[----:B------:R-:W-:-:S04]  /*1730*/  IADD3 R5, R16, -R5, RZ ;  /* 0x8000000510057210 */ /* 0x000fc80007ffe0ff */
        /* <DEDUP_REMOVED lines=13> */
[----:B------:R-:W-:Y:S01]  /*1810*/  IMAD.IADD R7, R6, 0x1, -R7 ;  /* 0x0000000106077824 */ /* 0x000fe200078e0a07 */
[----:B------:R-:W-:Y:S02]  /*1820*/  ULOP3.LUT UR4, UR45, 0x1, URZ, 0xfc, !UPT ;  /* 0x000000012d047892 */ /* 0x000fe4000f8efc3f */
[----:B------:R-:W-:Y:S01]  /*1830*/  ULEA UR6, UR6, UR5, 0xf ;  /* 0x0000000506067291 */ /* 0x000fe2000f8e783f */
[----:B------:R-:W-:Y:S01]  /*1840*/  IMAD R4, R4, 0x10, R7 ;  /* 0x0000001004047824 */ /* 0x000fe200078e0207 */
[----:B------:R-:W-:-:S02]  /*1850*/  UISETP.NE.AND UP0, UPT, UR4, 0x3, UPT ;  /* 0x000000030400788c */ /* 0x000fc4000bf05270 */
[----:B------:R-:W-:-:S04]  /*1860*/  UIADD3 UR6, UR6, 0x400, URZ ;  /* 0x0000040006067890 */ /* 0x000fc8000fffe03f */
[----:B------:R-:W-:Y:S01]  /*1870*/  PLOP3.LUT P0, PT, PT, PT, UP0, 0x80, 0x0 ;  /* 0x000000000000781c */ /* 0x000fe20003f0f008 */
[----:B------:R-:W-:-:S04]  /*1880*/  USHF.R.U32.HI UR6, URZ, 0x4, UR6 ;  /* 0x000000043f067899 */ /* 0x000fc80008011606 */
[----:B------:R-:W-:-:S04]  /*1890*/  ULOP3.LUT UR6, UR6, 0x3fff, URZ, 0xc0, !UPT ;  /* 0x00003fff06067892 */ /* 0x000fc8000f8ec03f */
[----:B------:R-:W-:-:S04]  /*18a0*/  ULOP3.LUT UR6, UR6, 0x2000000, URZ, 0xfc, !UPT ;  /* 0x0200000006067892 */ /* 0x000fc8000f8efc3f */
[----:B------:R-:W-:Y:S08]  /*18b0*/  @!P0 BRA `(.L_x_4750) ;  /* 0x0000000000048947 */ /* 0x000ff00003800000 */
[----:B------:R-:W-:Y:S01]  /*18c0*/  BPT.TRAP 0x1 ;  /* 0x000000040000795c */ /* 0x000fe20000300000 */
.L_x_4750:
[----:B------:R-:W-:-:S04]  /*18d0*/  SHF.L.U32 R2, RZ, 0x1f, RZ ;  /* 0x0000001fff027819 */ /* 0x000fc800000006ff */
[----:B------:R-:W0:Y:S02]  /*18e0*/  SYNCS.PHASECHK.TRANS64.TRYWAIT P1, [UR5+0x28c50], R2 ;  /* 0x028c5002ff0075a7 */ /* 0x000e240008020145 */
[----:B0-----:R-:W-:Y:S05]  /*18f0*/  @!P1 BRA `(.L_x_4751) ;  /* 0x0000012800749947 */ /* 0x001fea0003800000 */
.L_x_4945:
[----:B------:R-:W-:Y:S01]  /*1900*/  BAR.SYNC.DEFER_BLOCKING 0xe, 0x100 ;  /* 0x0384000000007b1d */ /* 0x000fe20000010000 */
[----:B------:R-:W-:Y:S01]  /*1910*/  UIADD3 UR4, UR5, 0x26800, URZ ;  /* 0x0002680005047890 */ /* 0x000fe2000fffe03f */
[----:B------:R-:W-:Y:S01]  /*1920*/  VIADD R3, R3, 0xfffffffe ;  /* 0xfffffffe03037836 */ /* 0x000fe20000000000 */
[----:B------:R-:W-:Y:S01]  /*1930*/  UIADD3 UR14, UR6, 0x80, URZ ;  /* 0x00000080060e7890 */ /* 0x000fe2000fffe03f */
[----:B0-----:R-:W-:Y:S01]  /*1940*/  IMAD.U32 R2, RZ, RZ, UR5 ;  /* 0x00000005ff027e24 */ /* 0x001fe2000f8e00ff */
        /* <DEDUP_REMOVED lines=44> */
.L_x_4757:
[----:B------:R-:W-:Y:S01]  /*1c10*/  BAR.SYNC.DEFER_BLOCKING 0xe, 0x100 ;  /* 0x0384000000007b1d */ /* 0x000fe20000010000 */
[----:B------:R-:W-:Y:S01]  /*1c20*/  IMAD.U32 R5, RZ, RZ, UR4 ;  /* 0x00000004ff057e24 */ /* 0x000fe2000f8e00ff */
[----:B------:R-:W-:Y:S01]  /*1c30*/  UIADD3 UR4, UR4, 0x1, URZ ;  /* 0x0000000104047890 */ /* 0x000fe2000fffe03f */
[----:B------:R-:W-:Y:S02]  /*1c40*/  ISETP.GT.AND P3, PT, R3, R0, PT ;  /* 0x000000000300720c */ /* 0x000fe40003f64270 */
[----:B01----:R-:W-:Y:S01]  /*1c50*/  IMAD R2, R5, 0x40, R4 ;  /* 0x0000004005027824 */ /* 0x003fe200078e0204 */
[----:B------:R-:W-:Y:S01]  /*1c60*/  UISETP.NE.AND UP0, UPT, UR4, 0x2, UPT ;  /* 0x000000020400788c */ /* 0x000fe2000bf05270 */
[----:B------:R-:W-:-:S03]  /*1c70*/  IADD3 R3, R3, -0x1, RZ ;  /* 0xffffffff03037810 */ /* 0x000fc60007ffe0ff */
        /* <DEDUP_REMOVED lines=136> */
.L_x_4753:
[----:B------:R-:W-:Y:S01]  /*2500*/  ULEA UR7, UR4, UR5, 0x3 ;  /* 0x0000000504077291 */ /* 0x000fe2000f8e183f */
[----:B------:R-:W-:-:S08]  /*2510*/  SHF.L.U32 R2, R7, 0x1f, RZ ;  /* 0x0000001f07027819 */ /* 0x000fd000000006ff */
[----:B------:R0:W1:Y:S01]  /*2520*/  SYNCS.PHASECHK.TRANS64.TRYWAIT P1, [UR7+0x28c50], R2 ;  /* 0x028c5002ff0075a7 */ /* 0x0000620008020147 */
[----:B------:R-:W-:Y:S05]  /*2530*/  @!P0 BRA `(.L_x_4754) ;  /* 0x0000000000048947 */ /* 0x000fea0003800000 */
[----:B------:R-:W-:Y:S01]  /*2540*/  BPT.TRAP 0x1 ;  /* 0x000000040000795c */ /* 0x000fe20000300000 */
.L_x_4754:
[----:B-1----:R-:W-:Y:S05]  /*2550*/  @P1 BRA `(.L_x_4755) ;  /* 0x0000000000081947 */ /* 0x002fea0003800000 */
[----:B------:R-:W1:Y:S02]  /*2560*/  SYNCS.PHASECHK.TRANS64.TRYWAIT P1, [UR7+0x28c50], R2 ;  /* 0x028c5002ff0075a7 */ /* 0x000e640008020147 */
[----:B-1----:R-:W-:Y:S05]  /*2570*/  @!P1 BRA `(.L_x_4756) ;  /* 0x0000011c006c9947 */ /* 0x002fea0003800000 */
.L_x_4755:
        /* <DEDUP_REMOVED lines=30> */
.L_x_4752:
[----:B------:R-:W-:Y:S01]  /*2760*/  BAR.SYNC.DEFER_BLOCKING 0xe, 0x100 ;  /* 0x0384000000007b1d */ /* 0x000fe20000010000 */
[----:B------:R-:W-:Y:S01]  /*2770*/  VIADD R4, R4, UR4 ;  /* 0x0000000404047c36 */ /* 0x000fe20008000000 */
[----:B------:R-:W-:-:S04]  /*2780*/  PLOP3.LUT P0, PT, PT, PT, PT, 0x8, 0x0 ;  /* 0x000000000000781c */ /* 0x000fc80003f0e170 */
[----:B------:R-:W-:-:S05]  /*2790*/  LEA R4, R4, UR5, 0x2 ;  /* 0x0000000504047c11 */ /* 0x000fca000f8e10ff */
[----:B01----:R-:W0:Y:S04]  /*27a0*/  LDS R2, [R4+0x28800] ;  /* 0x0288000004027984 */ /* 0x003e280000000800 */
[----:B------:R1:W2:Y:S02]  /*27b0*/  LDS R0, [R4+0x28820] ;  /* 0x0288200004007984 */ /* 0x0002a40000000800 */
[----:B-1----:R-:W-:Y:S02]  /*27c0*/  IMAD.MOV.U32 R4, RZ, RZ, RZ ;  /* 0x000000ffff047224 */ /* 0x002fe400078e00ff */
        /* <DEDUP_REMOVED lines=131> */
.L_x_4741:
        /* <DEDUP_REMOVED lines=26> */
.L_x_4759:
[----:B------:R-:W-:-:S11]  /*31a0*/  UISETP.NE.AND UP1, UPT, UR7, 0x1, UPT ;  /* 0x000000010700788c */ /* 0x000fd6000bf25270 */
[----:B------:R-:W-:Y:S02]  /*31b0*/  @UP1 ULDC.64 UR14, c[0x0][0x9e8] ;  /* 0x00027a00000e1ab9 */ /* 0x000fe40000000a00 */
[----:B------:R-:W-:-:S04]  /*31c0*/  UIMAD.WIDE.U32 UR10, UR9, UR14, URZ ;  /* 0x0000000e090a72a5 */ /* 0x000fc8000f8e003f */
[----:B------:R-:W-:-:S12]  /*31d0*/  @UP1 USHF.R.U32.HI UR9, URZ, UR15, UR11 ;  /* 0x0000000f3f091299 */ /* 0x000fd8000801160b */
.L_x_4760:
[----:B------:R-:W-:-:S04]  /*31e0*/  UIMAD UR9, UR9, UR7, UR7 ;  /* 0x00000007090972a4 */ /* 0x000fc8000f8e0207 */
[----:B------:R-:W-:-:S04]  /*31f0*/  UISETP.LT.AND UP1, UPT, UR6, UR9, UPT ;  /* 0x000000090600728c */ /* 0x000fc8000bf21270 */
[----:B------:R-:W-:-:S12]  /*3200*/  USEL UR6, UR6, UR9, UP1 ;  /* 0x0000000906067287 */ /* 0x000fd80008800000 */
.L_x_4758:
[----:B------:R-:W-:Y:S01]  /*3210*/  UIADD3 UR6, UR6, 0x3f, URZ ;  /* 0x0000003f06067890 */ /* 0x000fe2000fffe03f */
[----:B------:R-:W-:Y:S01]  /*3220*/  @UP0 ULDC UR10, c[0x0][0x44c] ;  /* 0x00011300000a0ab9 */ /* 0x000fe20000000800 */
[----:B------:R-:W-:Y:S02]  /*3230*/  @UP0 ULDC UR13, c[0x0][0x450] ;  /* 0x00011400000d0ab9 */ /* 0x000fe40000000800 */
[----:B------:R-:W-:Y:S02]  /*3240*/  USHF.R.S32.HI UR9, URZ, 0x1f, UR6 ;  /* 0x0000001f3f097899 */ /* 0x000fe40008011406 */
[----:B------:R-:W-:Y:S02]  /*3250*/  UIMAD.WIDE.U32 UR10, UR41, UR10, URZ ;  /* 0x0000000a290a72a5 */ /* 0x000fe4000f8e003f */
[----:B------:R-:W-:Y:S02]  /*3260*/  ULEA.HI UR9, UR9, UR6, URZ, 0x6 ;  /* 0x0000000609097291 */ /* 0x000fe4000f8f303f */
[----:B------:R-:W-:Y:S01]  /*3270*/  UIMAD UR8, UR39, UR8, -UR12 ;  /* 0x00000008270872a4 */ /* 0x000fe2000f8e0a0c */
[----:B------:R-:W-:Y:S01]  /*3280*/  UMOV UR6, UR41 ;  /* 0x0000002900067c82 */ /* 0x000fe20008000000 */
[----:B------:R-:W-:-:S02]  /*3290*/  USHF.R.S32.HI UR9, URZ, 0x6, UR9 ;  /* 0x000000063f097899 */ /* 0x000fc40008011409 */
[----:B------:R-:W-:Y:S02]  /*32a0*/  @UP0 USHF.R.U32.HI UR6, URZ, UR13, UR11 ;  /* 0x0000000d3f060299 */ /* 0x000fe4000801160b */
[----:B------:R-:W-:Y:S02]  /*32b0*/  UISETP.LT.AND UP0, UPT, UR5, UR9, UPT ;  /* 0x000000090500728c */ /* 0x000fe4000bf01270 */
[----:B------:R-:W-:Y:S02]  /*32c0*/  UIADD3 UR6, UR8, UR6, URZ ;  /* 0x0000000608067290 */ /* 0x000fe4000fffe03f */
[----:B------:R-:W-:Y:S01]  /*32d0*/  USEL UR10, UR5, UR9, UP0 ;  /* 0x00000009050a7287 */ /* 0x000fe20008000000 */
[----:B------:R-:W-:Y:S02]  /*32e0*/  ULDC UR8, c[0x0][0x9dc] ;  /* 0x0002770000087ab9 */ /* 0x000fe40000000800 */
[----:B------:R-:W-:Y:S01]  /*32f0*/  UIADD3 UR5, UR6, -UR8, URZ ;  /* 0x8000000806057290 */ /* 0x000fe2000fffe03f */
        /* <DEDUP_REMOVED lines=11> */
.L_x_4762:
[----:B------:R-:W-:-:S11]  /*33b0*/  UISETP.NE.AND UP0, UPT, UR7, 0x1, UPT ;  /* 0x000000010700788c */ /* 0x000fd6000bf05270 */
[----:B------:R-:W-:Y:S02]  /*33c0*/  @UP0 ULDC.64 UR12, c[0x0][0x9e8] ;  /* 0x00027a00000c0ab9 */ /* 0x000fe40000000a00 */
[----:B------:R-:W-:-:S04]  /*33d0*/  UIMAD.WIDE.U32 UR8, UR6, UR12, URZ ;  /* 0x0000000c060872a5 */ /* 0x000fc8000f8e003f */
[----:B------:R-:W-:-:S12]  /*33e0*/  @UP0 USHF.R.U32.HI UR6, URZ, UR13, UR9 ;  /* 0x0000000d3f060299 */ /* 0x000fd80008011609 */
.L_x_4763:
[----:B------:R-:W-:-:S04]  /*33f0*/  UIMAD UR6, UR6, UR7, URZ ;  /* 0x00000007060672a4 */ /* 0x000fc8000f8e023f */
[----:B------:R-:W-:-:S04]  /*3400*/  UISETP.LT.AND UP0, UPT, UR5, UR6, UPT ;  /* 0x000000060500728c */ /* 0x000fc8000bf01270 */
[----:B------:R-:W-:-:S12]  /*3410*/  USEL UR5, UR5, UR6, !UP0 ;  /* 0x0000000605057287 */ /* 0x000fd8000c000000 */
.L_x_4761:
[----:B------:R-:W-:Y:S02]  /*3420*/  USHF.R.S32.HI UR6, URZ, 0x1f, UR5 ;  /* 0x0000001f3f067899 */ /* 0x000fe40008011405 */
[----:B------:R-:W-:Y:S02]  /*3430*/  USHF.R.U32.HI UR12, URZ, 0x10, UR4 ;  /* 0x000000103f0c7899 */ /* 0x000fe40008011604 */
[----:B------:R-:W-:Y:S02]  /*3440*/  ULEA.HI UR6, UR6, UR5, URZ, 0x6 ;  /* 0x0000000506067291 */ /* 0x000fe4000f8f303f */
[----:B------:R-:W-:Y:S02]  /*3450*/  UISETP.NE.AND UP1, UPT, UR12, URZ, UPT ;  /* 0x0000003f0c00728c */ /* 0x000fe4000bf25270 */
[----:B------:R-:W-:Y:S02]  /*3460*/  USHF.R.S32.HI UR6, URZ, 0x6, UR6 ;  /* 0x000000063f067899 */ /* 0x000fe40008011406 */
[----:B------:R-:W-:-:S02]  /*3470*/  ULOP3.LUT UR9, UR4, 0xffff, URZ, 0xc0, !UPT ;  /* 0x0000ffff04097892 */ /* 0x000fc4000f8ec03f */
[----:B------:R-:W-:Y:S01]  /*3480*/  UISETP.LT.AND UP0, UPT, URZ, UR6, UPT ;  /* 0x000000063f00728c */ /* 0x000fe2000bf01270 */
[----:B------:R-:W-:-:S03]  /*3490*/  UMOV UR4, URZ ;  /* 0x0000003f00047c82 */ /* 0x000fc60008000000 */
[----:B------:R-:W-:Y:S01]  /*34a0*/  USEL UR38, URZ, UR6, !UP0 ;  /* 0x000000063f267287 */ /* 0x000fe2000c000000 */
[----:B------:R-:W-:-:S03]  /*34b0*/  @!UP1 ULDC UR12, c[0x0][0x9f0] ;  /* 0x00027c00000c9ab9 */ /* 0x000fc60000000800 */
[----:B------:R-:W-:-:S06]  /*34c0*/  UISETP.GT.AND UP0, UPT, UR10, UR38, UPT ;  /* 0x000000260a00728c */ /* 0x000fcc000bf04270 */
[----:B------:R-:W-:-:S13]  /*34d0*/  PLOP3.LUT P0, PT, PT, PT, UP0, 0x80, 0x0 ;  /* 0x000000000000781c */ /* 0x000fda0003f0f008 */
[----:B------:R-:W-:Y:S05]  /*34e0*/  @!P0 BRA `(.L_x_4764) ;  /* 0x0000000000888947 */ /* 0x000fea0003800000 */
[----:B------:R-:W-:Y:S01]  /*34f0*/  IMAD.U32 R3, RZ, RZ, UR12 ;  /* 0x0000000cff037e24 */ /* 0x000fe2000f8e00ff */
[----:B------:R-:W-:-:S04]  /*3500*/  UIADD3 UR4, UR12, -0x1, UR10 ;  /* 0xffffffff0c047890 */ /* 0x000fc8000fffe00a */
[-C--:B------:R-:W-:Y:S01]  /*3510*/  IABS R0, R3.reuse ;  /* 0x0000000300007213 */ /* 0x080fe20000000000 */
[----:B------:R-:W-:Y:S01]  /*3520*/  UIADD3 UR6, -UR38, UR4, URZ ;  /* 0x0000000426067290 */ /* 0x000fe2000fffe13f */
[----:B------:R-:W-:Y:S02]  /*3530*/  IABS R5, R3 ;  /* 0x0000000300057213 */ /* 0x000fe40000000000 */
[----:B------:R-:W-:Y:S01]  /*3540*/  R2UR UR11, R0 ;  /* 0x00000000000b72ca */ /* 0x000fe200000e0000 */
[----:B------:R-:W-:Y:S02]  /*3550*/  UMOV UR4, URZ ;  /* 0x0000003f00047c82 */ /* 0x000fe40008000000 */
[----:B------:R-:W-:Y:S01]  /*3560*/  IMAD.U32 R4, RZ, RZ, UR6 ;  /* 0x00000006ff047e24 */ /* 0x000fe2000f8e00ff */
[----:B------:R-:W-:-:S04]  /*3570*/  ULOP3.LUT UR6, UR6, UR12, URZ, 0x3c, !UPT ;  /* 0x0000000c06067292 */ /* 0x000fc8000f8e3c3f */
[----:B------:R-:W-:-:S04]  /*3580*/  IABS R4, R4 ;  /* 0x0000000400047213 */ /* 0x000fc80000000000 */
[----:B------:R-:W-:Y:S01]  /*3590*/  MOV R3, R4 ;  /* 0x0000000400037202 */ /* 0x000fe20000000f00 */
[----:B------:R-:W0:Y:S03]  /*35a0*/  I2F.RP R0, UR11 ;  /* 0x0000000b00007d06 */ /* 0x000e260008209400 */
[----:B------:R-:W-:-:S05]  /*35b0*/  R2UR UR8, R3 ;  /* 0x00000000030872ca */ /* 0x000fca00000e0000 */
[----:B0-----:R-:W0:Y:S02]  /*35c0*/  MUFU.RCP R0, R0 ;  /* 0x0000000000007308 */ /* 0x001e240000001000 */
[----:B0-----:R-:W-:Y:S02]  /*35d0*/  VIADD R2, R0, 0xffffffe ;  /* 0x0ffffffe00027836 */ /* 0x001fe40000000000 */
        /* <DEDUP_REMOVED lines=19> */
.L_x_4764:
[----:B------:R-:W-:Y:S01]  /*3710*/  UIMAD UR38, UR9, UR4, UR38 ;  /* 0x00000004092672a4 */ /* 0x000fe2000f8e0226 */
[----:B------:R-:W-:Y:S01]  /*3720*/  IMAD.U32 R0, RZ, RZ, UR10 ;  /* 0x0000000aff007e24 */ /* 0x000fe2000f8e00ff */
[----:B------:R-:W-:Y:S01]  /*3730*/  PLOP3.LUT P0, PT, PT, PT, PT, 0x80, 0x0 ;  /* 0x000000000000781c */ /* 0x000fe20003f0f070 */
[----:B------:R-:W-:Y:S01]  /*3740*/  IMAD.U32 R3, RZ, RZ, UR4 ;  /* 0x00000004ff037e24 */ /* 0x000fe2000f8e00ff */
[----:B------:R-:W-:Y:S01]  /*3750*/  CS2R R150, SRZ ;  /* 0x0000000000967805 */ /* 0x000fe2000001ff00 */
[----:B------:R-:W-:Y:S01]  /*3760*/  IMAD.MOV.U32 R2, RZ, RZ, RZ ;  /* 0x000000ffff027224 */ /* 0x000fe200078e00ff */
[----:B------:R-:W-:Y:S01]  /*3770*/  CS2R R148, SRZ ;  /* 0x0000000000947805 */ /* 0x000fe2000001ff00 */
[----:B------:R-:W-:Y:S01]  /*3780*/  IMAD.MOV.U32 R4, RZ, RZ, RZ ;  /* 0x000000ffff047224 */ /* 0x000fe200078e00ff */
[----:B------:R-:W-:Y:S02]  /*3790*/  VIADDMNMX R0, R3, UR38, R0, PT ;  /* 0x0000002603007c46 */ /* 0x000fe4000b800100 */
[----:B------:R-:W-:-:S02]  /*37a0*/  CS2R R146, SRZ ;  /* 0x0000000000927805 */ /* 0x000fc4000001ff00 */
[----:B------:R-:W-:Y:S02]  /*37b0*/  CS2R R144, SRZ ;  /* 0x0000000000907805 */ /* 0x000fe4000001ff00 */
[----:B------:R-:W-:Y:S02]  /*37c0*/  CS2R R142, SRZ ;  /* 0x00000000008e7805 */ /* 0x000fe4000001ff00 */
[----:B------:R-:W-:Y:S02]  /*37d0*/  R2UR UR42, R0 ;  /* 0x00000000002a72ca */ /* 0x000fe400000e0000 */
        /* <DEDUP_REMOVED lines=12> */
[----:B------:R-:W-:Y:S01]  /*38a0*/  UISETP.GT.AND UP0, UPT, UR42, UR38, UPT ;  /* 0x000000262a00728c */ /* 0x000fe2000bf04270 */
[----:B------:R-:W-:Y:S02]  /*38b0*/  CS2R R116, SRZ ;  /* 0x0000000000747805 */ /* 0x000fe4000001ff00 */
[----:B------:R-:W-:Y:S02]  /*38c0*/  CS2R R114, SRZ ;  /* 0x0000000000727805 */ /* 0x000fe4000001ff00 */
[----:B------:R-:W-:-:S02]  /*38d0*/  CS2R R112, SRZ ;  /* 0x0000000000707805 */ /* 0x000fc4000001ff00 */
[----:B------:R-:W-:Y:S02]  /*38e0*/  CS2R R110, SRZ ;  /* 0x00000000006e7805 */ /* 0x000fe4000001ff00 */
[----:B------:R-:W-:Y:S02]  /*38f0*/  CS2R R108, SRZ ;  /* 0x00000000006c7805 */ /* 0x000fe4000001ff00 */
[----:B------:R-:W-:Y:S02]  /*3900*/  PLOP3.LUT P1, PT, PT, PT, UP0, 0x80, 0x0 ;  /* 0x000000000000781c */ /* 0x000fe40003f2f008 */
        /* <DEDUP_REMOVED lines=60> */
[----:B------:R-:W-:-:S04]  /*3cd0*/  ULOP3.LUT UR5, UR5, 0x3fff, URZ, 0xc0, !UPT ;  /* 0x00003fff05057892 */ /* 0x000fc8000f8ec03f */
[----:B------:R-:W-:-:S04]  /*3ce0*/  ULOP3.LUT UR36, UR5, 0x2000000, URZ, 0xfc, !UPT ;  /* 0x0200000005247892 */ /* 0x000fc8000f8efc3f */
[----:B------:R-:W-:Y:S08]  /*3cf0*/  @!P0 BRA `(.L_x_4765) ;  /* 0x0000000000408947 */ /* 0x000ff00003800000 */
        /* <DEDUP_REMOVED lines=15> */
[----:B-1----:R-:W-:Y:S05]  /*3df0*/  CALL.ABS.NOINC R2 ;  /* 0x0000000002007343 */ /* 0x002fea0003c00000 */
.L_x_4765:
[----:B------:R-:W-:Y:S02]  /*3e00*/  SHF.L.U32 R14, RZ, 0x1f, RZ ;  /* 0x0000001fff0e7819 */ /* 0x000fe400000006ff */
[----:B------:R-:W-:Y:S02]  /*3e10*/  LOP3.LUT R3, R18, 0xffffff80, RZ, 0xc0, !PT ;  /* 0xffffff8012037812 */ /* 0x000fe400078ec0ff */
[----:B------:R-:W0:Y:S01]  /*3e20*/  SYNCS.PHASECHK.TRANS64.TRYWAIT P0, [UR37+0x28c00], R14 ;  /* 0x028c000eff0075a7 */ /* 0x000e220008000165 */
        /* <DEDUP_REMOVED lines=8> */
.L_x_4946:
[----:B------:R-:W-:Y:S01]  /*3eb0*/  ULOP3.LUT UR4, UR45, 0x1, URZ, 0xfc, !UPT ;  /* 0x000000012d047892 */ /* 0x000fe2000f8efc3f */
[----:B------:R-:W-:Y:S01]  /*3ec0*/  LOP3.LUT R0, R3, 0x7ffffffc, RZ, 0xc0, !PT ;  /* 0x7ffffffc03007812 */ /* 0x000fe200078ec0ff */
[----:B------:R-:W-:Y:S01]  /*3ed0*/  IMAD.IADD R3, R19, 0x1, -R2 ;  /* 0x0000000113037824 */ /* 0x000fe200078e0a02 */
[----:B------:R-:W-:Y:S02]  /*3ee0*/  LEA.HI R7, R7, R6, RZ, 0x3 ;  /* 0x0000000607077211 */ /* 0x000fe400078f18ff */
[-C--:B------:R-:W-:Y:S01]  /*3ef0*/  IADD3 R0, -R0, R5.reuse, RZ ;  /* 0x0000000500007210 */ /* 0x080fe20007ffe1ff */
[----:B------:R-:W-:Y:S01]  /*3f00*/  IMAD.U32 R2, RZ, RZ, UR4 ;  /* 0x00000004ff027e24 */ /* 0x000fe2000f8e00ff */
[----:B------:R-:W-:Y:S02]  /*3f10*/  LOP3.LUT R7, R7, 0xfffffff8, RZ, 0xc0, !PT ;  /* 0xfffffff807077812 */ /* 0x000fe400078ec0ff */
[----:B------:R-:W-:Y:S01]  /*3f20*/  LEA.HI R4, R4, R5, RZ, 0x5 ;  /* 0x0000000504047211 */ /* 0x000fe200078f28ff */
[----:B------:R-:W-:Y:S01]  /*3f30*/  IMAD.SHL.U32 R0, R0, 0x2, RZ ;  /* 0x0000000200007824 */ /* 0x000fe200078e00ff */
[----:B------:R-:W-:Y:S01]  /*3f40*/  ISETP.NE.AND P5, PT, R2, 0x3, PT ;  /* 0x000000030200780c */ /* 0x000fe20003fa5270 */
[----:B------:R-:W-:Y:S01]  /*3f50*/  IMAD.IADD R7, R6, 0x1, -R7 ;  /* 0x0000000106077824 */ /* 0x000fe200078e0a07 */
[----:B------:R-:W-:Y:S01]  /*3f60*/  SHF.R.S32.HI R2, RZ, 0x5, R4 ;  /* 0x00000005ff027819 */ /* 0x000fe20000011404 */
[----:B------:R-:W-:-:S04]  /*3f70*/  IMAD R4, R3, 0x100, R0 ;  /* 0x0000010003047824 */ /* 0x000fc800078e0200 */
[----:B------:R-:W-:-:S06]  /*3f80*/  IMAD R3, R2, 0x10, R7 ;  /* 0x0000001002037824 */ /* 0x000fcc00078e0207 */
[----:B------:R-:W-:Y:S05]  /*3f90*/  @!P5 BRA `(.L_x_4767) ;  /* 0x000000000004d947 */ /* 0x000fea0003800000 */
[----:B------:R-:W-:Y:S01]  /*3fa0*/  BPT.TRAP 0x1 ;  /* 0x000000040000795c */ /* 0x000fe20000300000 */
.L_x_4767:
[----:B------:R1:W2:Y:S01]  /*3fb0*/  SYNCS.PHASECHK.TRANS64.TRYWAIT P0, [UR37+0x28c30], R14 ;  /* 0x028c300eff0075a7 */ /* 0x0002a20008000165 */
[----:B------:R-:W-:Y:S05]  /*3fc0*/  @!P5 BRA `(.L_x_4768) ;  /* 0x000000000004d947 */ /* 0x000fea0003800000 */
[----:B------:R-:W-:Y:S01]  /*3fd0*/  BPT.TRAP 0x1 ;  /* 0x000000040000795c */ /* 0x000fe20000300000 */
.L_x_4768:
[----:B------:R-:W3:Y:S02]  /*3fe0*/  S2R R2, SR_TID.X ;  /* 0x0000000000027919 */ /* 0x000ee40000002100 */
[----:B---3--:R-:W-:-:S04]  /*3ff0*/  LOP3.LUT R2, R2, 0x7f, RZ, 0xc0, !PT ;  /* 0x0000007f02027812 */ /* 0x008fc800078ec0ff */
[----:B------:R-:W-:Y:S01]  /*4000*/  ISETP.NE.AND P6, PT, R2, RZ, PT ;  /* 0x000000ff0200720c */ /* 0x000fe20003fc5270 */
[----:B--2---:R-:W-:-:S12]  /*4010*/  @P0 BRA `(.L_x_4769) ;  /* 0x0000000000080947 */ /* 0x004fd80003800000 */
[----:B------:R-:W2:Y:S02]  /*4020*/  SYNCS.PHASECHK.TRANS64.TRYWAIT P0, [UR37+0x28c30], R14 ;  /* 0x028c300eff0075a7 */ /* 0x000ea40008000165 */
[----:B--2---:R-:W-:Y:S05]  /*4030*/  @!P0 BRA `(.L_x_4770) ;  /* 0x0000010000ec8947 */ /* 0x004fea0003800000 */
.L_x_4769:
[----:B------:R-:W-:Y:S05]  /*4040*/  WARPSYNC.ALL ;  /* 0x0000000000007948 */ /* 0x000fea0003800000 */
[----:B------:R-:W-:Y:S01]  /*4050*/  UIADD3 UR4, UR37, 0x20400, URZ ;  /* 0x0002040025047890 */ /* 0x000fe2000fffe03f */
[----:B------:R-:W-:Y:S01]  /*4060*/  WARPGROUP.ARRIVE ;  /* 0x00000000000079c5 */ /* 0x000fe20000000000 */
[----:B------:R-:W-:Y:S01]  /*4070*/  UIADD3 UR5, UR37, 0x22400, URZ ;  /* 0x0002240025057890 */ /* 0x000fe2000fffe03f */
[----:B------:R-:W-:Y:S01]  /*4080*/  LEA.HI R2, R17, R16, RZ, 0x2 ;  /* 0x0000001011027211 */ /* 0x000fe200078f10ff */
[----:B------:R-:W-:Y:S01]  /*4090*/  USHF.R.U32.HI UR4, URZ, 0x4, UR4 ;  /* 0x000000043f047899 */ /* 0x000fe20008011604 */
[----:B------:R-:W-:Y:S01]  /*40a0*/  IMAD.U32 R13, RZ, RZ, UR37 ;  /* 0x00000025ff0d7e24 */ /* 0x000fe2000f8e00ff */
[----:B------:R-:W-:Y:S01]  /*40b0*/  USHF.R.U32.HI UR5, URZ, 0x4, UR5 ;  /* 0x000000043f057899 */ /* 0x000fe20008011605 */
[----:B--2---:R-:W-:Y:S01]  /*40c0*/  LOP3.LUT R5, R2, 0xfffffffc, RZ, 0xc0, !PT ;  /* 0xfffffffc02057812 */ /* 0x004fe200078ec0ff */
[----:B------:R-:W-:-:S02]  /*40d0*/  ULOP3.LUT UR4, UR4, 0x3fff, URZ, 0xc0, !UPT ;  /* 0x00003fff04047892 */ /* 0x000fc4000f8ec03f */
[----:B------:R-:W-:Y:S02]  /*40e0*/  ULOP3.LUT UR5, UR5, 0x3fff, URZ, 0xc0, !UPT ;  /* 0x00003fff05057892 */ /* 0x000fe4000f8ec03f */
[----:B------:R-:W-:Y:S01]  /*40f0*/  ULOP3.LUT UR20, UR4, 0x10000, URZ, 0xfc, !UPT ;  /* 0x0001000004147892 */ /* 0x000fe2000f8efc3f */
[----:B------:R-:W-:Y:S01]  /*4100*/  IMAD.IADD R5, R16, 0x1, -R5 ;  /* 0x0000000110057824 */ /* 0x000fe200078e0a05 */
[----:B------:R-:W-:Y:S01]  /*4110*/  ULOP3.LUT UR6, UR5, 0x10000, URZ, 0xfc, !UPT ;  /* 0x0001000005067892 */ /* 0x000fe2000f8efc3f */
[----:B------:R-:W-:Y:S01]  /*4120*/  UMOV UR21, 0x40000040 ;  /* 0x4000004000157882 */ /* 0x000fe20000000000 */
[----:B------:R-:W-:Y:S01]  /*4130*/  UMOV UR7, 0x40000040 ;  /* 0x4000004000077882 */ /* 0x000fe20000000000 */
[----:B------:R-:W-:Y:S02]  /*4140*/  UMOV UR5, UR21 ;  /* 0x0000001500057c82 */ /* 0x000fe40008000000 */
[----:B------:R-:W-:Y:S01]  /*4150*/  UMOV UR4, UR20 ;  /* 0x0000001400047c82 */ /* 0x000fe20008000000 */
[----:B------:R-:W-:Y:S01]  /*4160*/  UIADD3 UR8, UR20, 0x2, URZ ;  /* 0x0000000214087890 */ /* 0x000fe2000fffe03f */
[----:B------:R-:W-:Y:S01]  /*4170*/  LEA.HI R2, R5, R5, RZ, 0x1 ;  /* 0x0000000505027211 */ /* 0x000fe200078f08ff */
[----:B------:R-:W-:-:S02]  /*4180*/  UIADD3 UR10, UR6, 0x2, URZ ;  /* 0x00000002060a7890 */ /* 0x000fc4000fffe03f */
[----:B------:R-:W-:Y:S01]  /*4190*/  HGMMA.64x64x16.F32 R24, gdesc[UR4], RZ, !UPT, gsb0 ;  /* 0x00e00000041879f0 */ /* 0x000fe2000c0008ff */
[----:B------:R-:W-:Y:S01]  /*41a0*/  UMOV UR9, 0x40000040 ;  /* 0x4000004000097882 */ /* 0x000fe20000000000 */
[----:B------:R-:W-:Y:S01]  /*41b0*/  UMOV UR11, 0x40000040 ;  /* 0x40000040000b7882 */ /* 0x000fe20000000000 */
[----:B------:R-:W-:Y:S01]  /*41c0*/  UIADD3 UR12, UR20, 0x4, URZ ;  /* 0x00000004140c7890 */ /* 0x000fe2000fffe03f */
[----:B------:R-:W-:Y:S01]  /*41d0*/  LOP3.LUT R2, R2, 0x1ffffffe, RZ, 0xc0, !PT ;  /* 0x1ffffffe02027812 */ /* 0x000fe200078ec0ff */
[----:B------:R-:W-:Y:S01]  /*41e0*/  UIADD3 UR14, UR6, 0x4, URZ ;  /* 0x00000004060e7890 */ /* 0x000fe2000fffe03f */
[----:B------:R-:W-:Y:S01]  /*41f0*/  UMOV UR13, 0x40000040 ;  /* 0x40000040000d7882 */ /* 0x000fe20000000000 */
[----:B------:R-:W-:Y:S01]  /*4200*/  UMOV UR15, 0x40000040 ;  /* 0x40000040000f7882 */ /* 0x000fe20000000000 */
[----:B------:R-:W-:Y:S01]  /*4210*/  UIADD3 UR16, UR20, 0x6, URZ ;  /* 0x0000000614107890 */ /* 0x000fe2000fffe03f */
[----:B------:R-:W-:Y:S01]  /*4220*/  IMAD.IADD R2, R5, 0x1, -R2 ;  /* 0x0000000105027824 */ /* 0x000fe200078e0a02 */
[----:B------:R-:W-:Y:S01]  /*4230*/  UIADD3 UR18, UR6, 0x6, URZ ;  /* 0x0000000606127890 */ /* 0x000fe2000fffe03f */
[----:B------:R-:W-:Y:S01]  /*4240*/  VIADD R5, R3, UR41 ;  /* 0x0000002903057c36 */ /* 0x000fe20008000000 */
[----:B------:R-:W-:Y:S01]  /*4250*/  UMOV UR17, 0x40000040 ;  /* 0x4000004000117882 */ /* 0x000fe20000000000 */
[----:B------:R-:W-:Y:S01]  /*4260*/  UMOV UR19, 0x40000040 ;  /* 0x4000004000137882 */ /* 0x000fe20000000000 */
[----:B------:R-:W-:Y:S01]  /*4270*/  ULDC UR4, c[0x0][0x448] ;  /* 0x0001120000047ab9 */ /* 0x000fe20000000800 */
[----:B------:R-:W-:Y:S01]  /*4280*/  IMAD R2, R2, 0x8, R5 ;  /* 0x0000000802027824 */ /* 0x000fe200078e0205 */
[----:B------:R-:W-:-:S04]  /*4290*/  UISETP.NE.AND UP0, UPT, UR4, 0x1, UPT ;  /* 0x000000010400788c */ /* 0x000fc8000bf05270 */
[----:B------:R-:W-:Y:S02]  /*42a0*/  MOV R6, R2 ;  /* 0x0000000200067202 */ /* 0x000fe40000000f00 */
[----:B------:R-:W-:Y:S02]  /*42b0*/  PLOP3.LUT P0, PT, PT, PT, UP0, 0x80, 0x0 ;  /* 0x000000000000781c */ /* 0x000fe40003f0f008 */
[----:B------:R-:W-:-:S03]  /*42c0*/  PLOP3.LUT P1, PT, PT, PT, UP0, 0x80, 0x0 ;  /* 0x000000000000781c */ /* 0x000fc60003f2f008 */
[----:B------:R-:W-:-:S08]  /*42d0*/  @UP0 ULDC UR4, c[0x0][0x44c] ;  /* 0x0001130000040ab9 */ /* 0x000fd00000000800 */
[----:B------:R-:W-:Y:S01]  /*42e0*/  @P0 IMAD.HI.U32 R5, R2, UR4, RZ ;  /* 0x0000000402050c27 */ /* 0x000fe2000f8e00ff */
[----:B------:R-:W-:-:S04]  /*42f0*/  @UP0 ULDC UR4, c[0x0][0x450] ;  /* 0x0001140000040ab9 */ /* 0x000fc80000000800 */
[----:B------:R-:W-:Y:S01]  /*4300*/  @P1 SHF.R.U32.HI R6, RZ, UR4, R5 ;  /* 0x00000004ff061c19 */ /* 0x000fe20008011605 */
[----:B------:R-:W-:-:S04]  /*4310*/  @!P6 VIADD R5, R13, 0x28c40 ;  /* 0x00028c400d05e836 */ /* 0x000fc80000000000 */
[----:B0-----:R-:W0:Y:S01]  /*4320*/  SHFL.IDX PT, R9, R6, RZ, 0x1c1f ;  /* 0x001c1fff06097589 */ /* 0x001e2200000e0000 */
[----:B------:R-:W-:Y:S01]  /*4330*/  @!P6 PRMT R5, RZ, 0x654, R5 ;  /* 0x00000654ff05e816 */ /* 0x000fe20000000005 */
[----:B------:R-:W-:Y:S02]  /*4340*/  WARPGROUP.DEPBAR.LE gsb0, 0x0 ;  /* 0x00008000000079c5 */ /* 0x000fe40000010000 */
[----:B------:R-:W-:-:S06]  /*4350*/  WARPGROUP.ARRIVE ;  /* 0x00000000000079c5 */ /* 0x000fcc0000000000 */
[----:B------:R-:W-:Y:S01]  /*4360*/  HGMMA.64x64x16.F32 R24, gdesc[UR8], R24, gsb0 ;  /* 0x00e00000081879f0 */ /* 0x000fe20008000818 */
[----:B------:R-:W-:Y:S01]  /*4370*/  UMOV UR10, 0xffffffc0 ;  /* 0xffffffc0000a7882 */ /* 0x000fe20000000000 */
[----:B------:R-:W-:Y:S01]  /*4380*/  ULDC UR11, c[0x0][0x2f0] ;  /* 0x0000bc00000b7ab9 */ /* 0x000fe20000000800 */
[----:B------:R-:W-:-:S04]  /*4390*/  UIMAD UR4, UR42, UR10, 0x41 ;  /* 0x000000412a0474a4 */ /* 0x000fc8000f8e020a */
[----:B------:R-:W-:-:S03]  /*43a0*/  UIMAD UR7, UR39, UR11, UR4 ;  /* 0x0000000b270772a4 */ /* 0x000fc6000f8e0204 */
[----:B------:R-:W-:Y:S02]  /*43b0*/  ULDC.64 UR4, c[0x0][0x9e0] ;  /* 0x0002780000047ab9 */ /* 0x000fe40000000a00 */
[----:B------:R-:W-:-:S06]  /*43c0*/  UISETP.GE.AND UP1, UPT, UR5, 0x1, UPT ;  /* 0x000000010500788c */ /* 0x000fcc000bf26270 */
[----:B------:R-:W-:Y:S01]  /*43d0*/  PLOP3.LUT P0, PT, PT, PT, UP1, 0x40, 0x0 ;  /* 0x000000000000781c */ /* 0x000fe20003f0e818 */
[----:B------:R-:W-:Y:S02]  /*43e0*/  WARPGROUP.DEPBAR.LE gsb0, 0x0 ;  /* 0x00008000000079c5 */ /* 0x000fe40000010000 */
[----:B------:R-:W-:-:S06]  /*43f0*/  WARPGROUP.ARRIVE ;  /* 0x00000000000079c5 */ /* 0x000fcc0000000000 */
[----:B------:R-:W-:Y:S01]  /*4400*/  HGMMA.64x64x16.F32 R24, gdesc[UR12], R24, gsb0 ;  /* 0x00e000000c1879f0 */ /* 0x000fe20008000818 */
[----:B------:R-:W-:Y:S02]  /*4410*/  ULDC UR14, c[0x0][0x9dc] ;  /* 0x00027700000e7ab9 */ /* 0x000fe40000000800 */
[----:B------:R-:W-:Y:S02]  /*4420*/  WARPGROUP.DEPBAR.LE gsb0, 0x0 ;  /* 0x00008000000079c5 */ /* 0x000fe40000010000 */
[----:B------:R-:W-:-:S06]  /*4430*/  WARPGROUP.ARRIVE ;  /* 0x00000000000079c5 */ /* 0x000fcc0000000000 */
[----:B------:R-:W-:Y:S01]  /*4440*/  HGMMA.64x64x16.F32 R24, gdesc[UR16], R24, gsb0 ;  /* 0x00e00000101879f0 */ /* 0x000fe20008000818 */
[----:B------:R-:W-:Y:S01]  /*4450*/  ULEA UR19, UR42, 0xffffffc0, 0x6 ;  /* 0xffffffc02a137891 */ /* 0x000fe2000f8e303f */
[----:B------:R-:W-:-:S03]  /*4460*/  ULDC UR18, c[0x0][0x288] ;  /* 0x0000a20000127ab9 */ /* 0x000fc60000000800 */
[----:B------:R-:W-:-:S06]  /*4470*/  UIMAD UR15, UR39, UR11, -UR19 ;  /* 0x0000000b270f72a4 */ /* 0x000fcc000f8e0a13 */
[----:B------:R-:W-:Y:S01]  /*4480*/  IADD3 R10, -R0, UR15, RZ ;  /* 0x0000000f000a7c10 */ /* 0x000fe2000fffe1ff */
[----:B------:R-:W-:Y:S02]  /*4490*/  WARPGROUP.DEPBAR.LE gsb0, 0x0 ;  /* 0x00008000000079c5 */ /* 0x000fe40000010000 */
[----:B------:R2:W-:Y:S02]  /*44a0*/  @!P6 SYNCS.ARRIVE.TRANS64.RED.A1T0 RZ, [R5+URZ], RZ ;  /* 0x000000ff05ffe9a7 */ /* 0x0005e4000810043f */
[----:B--2---:R-:W-:Y:S01]  /*44b0*/  IMAD.U32 R5, RZ, RZ, UR7 ;  /* 0x00000007ff057e24 */ /* 0x004fe2000f8e00ff */
[----:B------:R-:W-:-:S04]  /*44c0*/  ULOP3.LUT UR7, URZ, UR14, URZ, 0x33, !UPT ;  /* 0x0000000e3f077292 */ /* 0x000fc8000f8e333f */
[----:B------:R-:W-:-:S05]  /*44d0*/  IADD3 R5, R5, -UR18, -R0 ;  /* 0x8000001205057c10 */ /* 0x000fca000fffe800 */
[C---:B------:R-:W-:Y:S02]  /*44e0*/  VIADD R11, R5.reuse, UR4 ;  /* 0x00000004050b7c36 */ /* 0x040fe40008000000 */
[----:B------:R-:W-:-:S03]  /*44f0*/  VIADD R12, R5, UR7 ;  /* 0x00000007050c7c36 */ /* 0x000fc60008000000 */
[----:B0-----:R-:W-:Y:S01]  /*4500*/  VIADDMNMX R5, R9, R11, R10, PT ;  /* 0x0000000b09057246 */ /* 0x001fe2000380010a */
[----:B------:R-:W-:Y:S01]  /*4510*/  IMAD.IADD R7, R12, 0x1, R9 ;  /* 0x000000010c077824 */ /* 0x000fe200078e0209 */
[----:B------:R-:W-:Y:S06]  /*4520*/  @P0 BRA `(.L_x_4771) ;  /* 0x0000000000640947 */ /* 0x000fec0003800000 */
[----:B------:R-:W-:Y:S01]  /*4530*/  IMAD.U32 R8, RZ, RZ, UR11 ;  /* 0x0000000bff087e24 */ /* 0x000fe2000f8e00ff */
[----:B------:R-:W-:Y:S03]  /*4540*/  BSSY B0, `(.L_x_4772) ;  /* 0x0000012000007945 */ /* 0x000fe60003800000 */
[----:B------:R-:W-:-:S04]  /*4550*/  IMAD R8, R8, UR39, R9 ;  /* 0x0000002708087c24 */ /* 0x000fc8000f8e0209 */
[----:B------:R-:W-:-:S05]  /*4560*/  VIADD R8, R8, -UR18 ;  /* 0x8000001208087c36 */ /* 0x000fca0008000000 */
        /* <DEDUP_REMOVED lines=10> */
.L_x_4773:
[----:B------:R-:W-:-:S06]  /*4610*/  UISETP.NE.AND UP2, UPT, UR5, 0x1, UPT ;  /* 0x000000010500788c */ /* 0x000fcc000bf45270 */
[----:B------:R-:W-:-:S05]  /*4620*/  PLOP3.LUT P0, PT, PT, PT, UP2, 0x80, 0x0 ;  /* 0x000000000000781c */ /* 0x000fca0003f0f028 */
[----:B------:R-:W-:-:S08]  /*4630*/  @UP2 ULDC.64 UR14, c[0x0][0x9e8] ;  /* 0x00027a00000e2ab9 */ /* 0x000fd00000000a00 */
[----:B------:R-:W-:-:S05]  /*4640*/  @P0 IMAD.HI.U32 R9, R8, UR14, RZ ;  /* 0x0000000e08090c27 */ /* 0x000fca000f8e00ff */
[----:B------:R-:W-:-:S07]  /*4650*/  @P0 SHF.R.U32.HI R8, RZ, UR15, R9 ;  /* 0x0000000fff080c19 */ /* 0x000fce0008011609 */
.L_x_4774:
[----:B------:R-:W-:Y:S05]  /*4660*/  BSYNC B0 ;  /* 0x0000000000007941 */ /* 0x000fea0003800000 */
.L_x_4772:
[----:B------:R-:W-:-:S05]  /*4670*/  MOV R9, UR19 ;  /* 0x0000001300097c02 */ /* 0x000fca0008000f00 */
[----:B------:R-:W-:-:S04]  /*4680*/  IMAD R9, R8, UR5, -R9 ;  /* 0x0000000508097c24 */ /* 0x000fc8000f8e0a09 */
[----:B------:R-:W-:-:S05]  /*4690*/  IMAD.IADD R8, R9, 0x1, -R0 ;  /* 0x0000000109087824 */ /* 0x000fca00078e0a00 */
[----:B------:R-:W-:Y:S02]  /*46a0*/  VIMNMX R7, R7, R8, !PT ;  /* 0x0000000807077248 */ /* 0x000fe40007fe0100 */
[----:B------:R-:W-:-:S07]  /*46b0*/  VIADDMNMX R5, R8, UR5, R5, PT ;  /* 0x0000000508057c46 */ /* 0x000fce000b800105 */
.L_x_4771:
[----:B------:R-:W0:Y:S01]  /*46c0*/  SHFL.IDX PT, R15, R6, 0x1, 0x1c1f ;  /* 0x003c1f00060f7f89 */ /* 0x000e2200000e0000 */
[----:B------:R-:W-:Y:S02]  /*46d0*/  PLOP3.LUT P0, PT, PT, PT, UP1, 0x40, 0x0 ;  /* 0x000000000000781c */ /* 0x000fe40003f0e818 */
[----:B0-----:R-:W-:Y:S01]  /*46e0*/  VIADDMNMX R8, R15, R11, R10, PT ;  /* 0x0000000b0f087246 */ /* 0x001fe2000380010a */
[----:B------:R-:W-:-:S10]  /*46f0*/  IMAD.IADD R9, R12, 0x1, R15 ;  /* 0x000000010c097824 */ /* 0x000fd400078e020f */
[----:B------:R-:W-:Y:S05]  /*4700*/  @P0 BRA `(.L_x_4775) ;  /* 0x0000000000640947 */ /* 0x000fea0003800000 */
        /* <DEDUP_REMOVED lines=14> */
.L_x_4777:
[----:B------:R-:W-:-:S06]  /*47f0*/  UISETP.NE.AND UP2, UPT, UR5, 0x1, UPT ;  /* 0x000000010500788c */ /* 0x000fcc000bf45270 */
[----:B------:R-:W-:-:S05]  /*4800*/  PLOP3.LUT P0, PT, PT, PT, UP2, 0x80, 0x0 ;  /* 0x000000000000781c */ /* 0x000fca0003f0f028 */
[----:B------:R-:W-:-:S08]  /*4810*/  @UP2 ULDC.64 UR14, c[0x0][0x9e8] ;  /* 0x00027a00000e2ab9 */ /* 0x000fd00000000a00 */
[----:B------:R-:W-:-:S05]  /*4820*/  @P0 IMAD.HI.U32 R10, R6, UR14, RZ ;  /* 0x0000000e060a0c27 */ /* 0x000fca000f8e00ff */
[----:B------:R-:W-:-:S07]  /*4830*/  @P0 SHF.R.U32.HI R6, RZ, UR15, R10 ;  /* 0x0000000fff060c19 */ /* 0x000fce000801160a */
.L_x_4778:
[----:B------:R-:W-:Y:S05]  /*4840*/  BSYNC B0 ;  /* 0x0000000000007941 */ /* 0x000fea0003800000 */
.L_x_4776:
[----:B------:R-:W-:-:S04]  /*4850*/  IMAD.U32 R11, RZ, RZ, UR19 ;  /* 0x00000013ff0b7e24 */ /* 0x000fc8000f8e00ff */
[----:B------:R-:W-:-:S04]  /*4860*/  IMAD R11, R6, UR5, -R11 ;  /* 0x00000005060b7c24 */ /* 0x000fc8000f8e0a0b */
[----:B------:R-:W-:-:S05]  /*4870*/  IMAD.IADD R11, R11, 0x1, -R0 ;  /* 0x000000010b0b7824 */ /* 0x000fca00078e0a00 */
[----:B------:R-:W-:Y:S02]  /*4880*/  VIMNMX R9, R9, R11, !PT ;  /* 0x0000000b09097248 */ /* 0x000fe40007fe0100 */
[----:B------:R-:W-:-:S07]  /*4890*/  VIADDMNMX R8, R11, UR5, R8, PT ;  /* 0x000000050b087c46 */ /* 0x000fce000b800108 */
.L_x_4775:
[----:B------:R-:W-:Y:S01]  /*48a0*/  UIMAD UR10, UR42, UR10, 0x40 ;  /* 0x000000402a0a74a4 */ /* 0x000fe2000f8e020a */
[----:B------:R-:W-:Y:S01]  /*48b0*/  BAR.SYNC.DEFER_BLOCKING 0xf, 0x100 ;  /* 0x03c4000000007b1d */ /* 0x000fe20000010000 */
[----:B------:R-:W-:Y:S02]  /*48c0*/  UP2UR UR14, UPR, URZ, 0x1 ;  /* 0x000000013f0e7883 */ /* 0x000fe40008000000 */
[----:B------:R-:W-:Y:S02]  /*48d0*/  UISETP.GE.AND UP6, UPT, UR10, 0x1, UPT ;  /* 0x000000010a00788c */ /* 0x000fe4000bfc6270 */
[----:B------:R-:W-:Y:S02]  /*48e0*/  UISETP.GE.AND UP2, UPT, UR10, 0x2, UPT ;  /* 0x000000020a00788c */ /* 0x000fe4000bf46270 */
[----:B------:R-:W-:Y:S02]  /*48f0*/  UISETP.GE.AND UP3, UPT, UR10, 0x9, UPT ;  /* 0x000000090a00788c */ /* 0x000fe4000bf66270 */
[----:B------:R-:W-:Y:S01]  /*4900*/  PLOP3.LUT P4, PT, PT, PT, UP6, 0x40, 0x0 ;  /* 0x000000000000781c */ /* 0x000fe20003f8e868 */
[----:B------:R-:W-:Y:S01]  /*4910*/  UISETP.GE.AND UP4, UPT, UR10, 0xa, UPT ;  /* 0x0000000a0a00788c */ /* 0x000fe2000bf86270 */
[----:B------:R-:W-:Y:S01]  /*4920*/  PLOP3.LUT P0, PT, PT, PT, UP2, 0x40, 0x0 ;  /* 0x000000000000781c */ /* 0x000fe20003f0e828 */
[----:B------:R-:W-:Y:S01]  /*4930*/  UISETP.GE.AND UP5, UPT, UR10, 0x11, UPT ;  /* 0x000000110a00788c */ /* 0x000fe2000bfa6270 */
[----:B------:R-:W-:Y:S01]  /*4940*/  ISETP.GT.AND P4, PT, R9, RZ, P4 ;  /* 0x000000ff0900720c */ /* 0x000fe20002784270 */
[----:B------:R-:W-:Y:S01]  /*4950*/  UISETP.GE.AND UP0, UPT, UR10, 0x29, UPT ;  /* 0x000000290a00788c */ /* 0x000fe2000bf06270 */
[----:B------:R-:W-:-:S02]  /*4960*/  PLOP3.LUT P3, PT, PT, PT, UP3, 0x40, 0x0 ;  /* 0x000000000000781c */ /* 0x000fc40003f6e838 */
[----:B------:R-:W-:Y:S02]  /*4970*/  ISETP.LT.OR P4, PT, R8, 0x1, P4 ;  /* 0x000000010800780c */ /* 0x000fe40002781670 */
[C---:B------:R-:W-:Y:S02]  /*4980*/  ISETP.GT.AND P0, PT, R7.reuse, 0x1, P0 ;  /* 0x000000010700780c */ /* 0x040fe40000704270 */
[----:B------:R-:W-:Y:S02]  /*4990*/  ISETP.GT.AND P3, PT, R7, 0x8, P3 ;  /* 0x000000080700780c */ /* 0x000fe40001f64270 */
[----:B------:R-:W-:Y:S01]  /*49a0*/  PLOP3.LUT P1, PT, PT, PT, UP6, 0x40, 0x0 ;  /* 0x000000000000781c */ /* 0x000fe20003f2e868 */
[----:B------:R-:W-:Y:S01]  /*49b0*/  UISETP.GE.AND UP6, UPT, UR10, 0x12, UPT ;  /* 0x000000120a00788c */ /* 0x000fe2000bfc6270 */
[----:B------:R-:W-:Y:S02]  /*49c0*/  FSEL R26, R26, -INF , !P4 ;  /* 0xff8000001a1a7808 */ /* 0x000fe40006000000 */
[----:B------:R-:W-:-:S02]  /*49d0*/  PLOP3.LUT P4, PT, PT, PT, UP4, 0x40, 0x0 ;  /* 0x000000000000781c */ /* 0x000fc40003f8e848 */
[C---:B------:R-:W-:Y:S02]  /*49e0*/  ISETP.LT.OR P0, PT, R5.reuse, 0x2, P0 ;  /* 0x000000020500780c */ /* 0x040fe40000701670 */
[----:B------:R-:W-:Y:S02]  /*49f0*/  ISETP.LT.OR P3, PT, R5, 0x9, P3 ;  /* 0x000000090500780c */ /* 0x000fe40001f61670 */
[C---:B------:R-:W-:Y:S02]  /*4a00*/  ISETP.GT.AND P1, PT, R7.reuse, RZ, P1 ;  /* 0x000000ff0700720c */ /* 0x040fe40000f24270 */
[----:B------:R-:W-:Y:S02]  /*4a10*/  ISETP.GT.AND P4, PT, R7, 0x9, P4 ;  /* 0x000000090700780c */ /* 0x000fe40002784270 */
[----:B------:R-:W-:Y:S02]  /*4a20*/  FSEL R25, R25, -INF , !P0 ;  /* 0xff80000019197808 */ /* 0x000fe40004000000 */
[----:B------:R-:W-:-:S02]  /*4a30*/  FSEL R28, R28, -INF , !P3 ;  /* 0xff8000001c1c7808 */ /* 0x000fc40005800000 */
[----:B------:R-:W-:Y:S01]  /*4a40*/  PLOP3.LUT P2, PT, PT, PT, UP2, 0x40, 0x0 ;  /* 0x000000000000781c */ /* 0x000fe20003f4e828 */
[----:B------:R-:W-:Y:S01]  /*4a50*/  UISETP.GE.AND UP2, UPT, UR10, 0x19, UPT ;  /* 0x000000190a00788c */ /* 0x000fe2000bf46270 */
[----:B------:R-:W-:Y:S01]  /*4a60*/  PLOP3.LUT P0, PT, PT, PT, UP4, 0x40, 0x0 ;  /* 0x000000000000781c */ /* 0x000fe20003f0e848 */
[----:B------:R-:W-:Y:S01]  /*4a70*/  UISETP.GE.AND UP4, UPT, UR10, 0x21, UPT ;  /* 0x000000210a00788c */ /* 0x000fe2000bf86270 */
[----:B------:R-:W-:Y:S02]  /*4a80*/  PLOP3.LUT P3, PT, PT, PT, UP5, 0x40, 0x0 ;  /* 0x000000000000781c */ /* 0x000fe40003f6e858 */
[C---:B------:R-:W-:Y:S02]  /*4a90*/  ISETP.LT.OR P1, PT, R5.reuse, 0x1, P1 ;  /* 0x000000010500780c */ /* 0x040fe40000f21670 */
[----:B------:R-:W-:Y:S02]  /*4aa0*/  ISETP.LT.OR P4, PT, R5, 0xa, P4 ;  /* 0x0000000a0500780c */ /* 0x000fe40002781670 */
[----:B------:R-:W-:-:S02]  /*4ab0*/  ISETP.GT.AND P2, PT, R9, 0x1, P2 ;  /* 0x000000010900780c */ /* 0x000fc40001744270 */
[C---:B------:R-:W-:Y:S02]  /*4ac0*/  ISETP.GT.AND P0, PT, R9.reuse, 0x9, P0 ;  /* 0x000000090900780c */ /* 0x040fe40000704270 */
[----:B------:R-:W-:Y:S02]  /*4ad0*/  ISETP.GT.AND P3, PT, R9, 0x10, P3 ;  /* 0x000000100900780c */ /* 0x000fe40001f64270 */
[----:B------:R-:W-:Y:S02]  /*4ae0*/  FSEL R24, R24, -INF , !P1 ;  /* 0xff80000018187808 */ /* 0x000fe40004800000 */
[----:B------:R-:W-:Y:S01]  /*4af0*/  PLOP3.LUT P1, PT, PT, PT, UP3, 0x40, 0x0 ;  /* 0x000000000000781c */ /* 0x000fe20003f2e838 */
[----:B------:R-:W-:Y:S01]  /*4b00*/  UISETP.GE.AND UP3, UPT, UR10, 0x1a, UPT ;  /* 0x0000001a0a00788c */ /* 0x000fe2000bf66270 */
[----:B------:R-:W-:Y:S02]  /*4b10*/  FSEL R29, R29, -INF , !P4 ;  /* 0xff8000001d1d7808 */ /* 0x000fe40006000000 */
[----:B------:R-:W-:-:S02]  /*4b20*/  PLOP3.LUT P4, PT, PT, PT, UP6, 0x40, 0x0 ;  /* 0x000000000000781c */ /* 0x000fc40003f8e868 */
[C---:B------:R-:W-:Y:S02]  /*4b30*/  ISETP.LT.OR P2, PT, R8.reuse, 0x2, P2 ;  /* 0x000000020800780c */ /* 0x040fe40001741670 */
[C---:B------:R-:W-:Y:S02]  /*4b40*/  ISETP.LT.OR P0, PT, R8.reuse, 0xa, P0 ;  /* 0x0000000a0800780c */ /* 0x040fe40000701670 */
[----:B------:R-:W-:Y:S02]  /*4b50*/  ISETP.LT.OR P3, PT, R8, 0x11, P3 ;  /* 0x000000110800780c */ /* 0x000fe40001f61670 */
[C---:B------:R-:W-:Y:S02]  /*4b60*/  ISETP.GT.AND P1, PT, R9.reuse, 0x8, P1 ;  /* 0x000000080900780c */ /* 0x040fe40000f24270 */
[----:B------:R-:W-:Y:S02]  /*4b70*/  ISETP.GT.AND P4, PT, R9, 0x11, P4 ;  /* 0x000000110900780c */ /* 0x000fe40002784270 */
[----:B------:R-:W-:-:S02]  /*4b80*/  FSEL R27, R27, -INF , !P2 ;  /* 0xff8000001b1b7808 */ /* 0x000fc40005000000 */
[----:B------:R-:W-:Y:S02]  /*4b90*/  FSEL R31, R31, -INF , !P0 ;  /* 0xff8000001f1f7808 */ /* 0x000fe40004000000 */
[----:B------:R-:W-:Y:S02]  /*4ba0*/  FSEL R34, R34, -INF , !P3 ;  /* 0xff80000022227808 */ /* 0x000fe40005800000 */
[----:B------:R-:W-:Y:S01]  /*4bb0*/  PLOP3.LUT P2, PT, PT, PT, UP5, 0x40, 0x0 ;  /* 0x000000000000781c */ /* 0x000fe20003f4e858 */
[----:B------:R-:W-:Y:S01]  /*4bc0*/  UISETP.GE.AND UP5, UPT, UR10, 0x22, UPT ;  /* 0x000000220a00788c */ /* 0x000fe2000bfa6270 */
[----:B------:R-:W-:Y:S02]  /*4bd0*/  PLOP3.LUT P0, PT, PT, PT, UP2, 0x40, 0x0 ;  /* 0x000000000000781c */ /* 0x000fe40003f0e828 */
[----:B------:R-:W-:Y:S02]  /*4be0*/  PLOP3.LUT P3, PT, PT, PT, UP3, 0x40, 0x0 ;  /* 0x000000000000781c */ /* 0x000fe40003f6e838 */
[----:B------:R-:W-:-:S02]  /*4bf0*/  ISETP.LT.OR P1, PT, R8, 0x9, P1 ;  /* 0x000000090800780c */ /* 0x000fc40000f21670 */
[----:B------:R-:W-:Y:S02]  /*4c00*/  ISETP.LT.OR P4, PT, R8, 0x12, P4 ;  /* 0x000000120800780c */ /* 0x000fe40002781670 */
[C---:B------:R-:W-:Y:S02]  /*4c10*/  ISETP.GT.AND P2, PT, R7.reuse, 0x10, P2 ;  /* 0x000000100700780c */ /* 0x040fe40001744270 */
[C---:B------:R-:W-:Y:S02]  /*4c20*/  ISETP.GT.AND P0, PT, R7.reuse, 0x18, P0 ;  /* 0x000000180700780c */ /* 0x040fe40000704270 */
[----:B------:R-:W-:Y:S02]  /*4c30*/  ISETP.GT.AND P3, PT, R7, 0x19, P3 ;  /* 0x000000190700780c */ /* 0x000fe40001f64270 */
[----:B------:R-:W-:Y:S02]  /*4c40*/  FSEL R30, R30, -INF , !P1 ;  /* 0xff8000001e1e7808 */ /* 0x000fe40004800000 */
[----:B------:R-:W-:Y:S01]  /*4c50*/  PLOP3.LUT P1, PT, PT, PT, UP6, 0x40, 0x0 ;  /* 0x000000000000781c */ /* 0x000fe20003f2e868 */
[----:B------:R-:W-:Y:S01]  /*4c60*/  UISETP.GE.AND UP6, UPT, UR10, 0x3a, UPT ;  /* 0x0000003a0a00788c */ /* 0x000fe2000bfc6270 */
[----:B------:R-:W-:-:S02]  /*4c70*/  FSEL R35, R35, -INF , !P4 ;  /* 0xff80000023237808 */ /* 0x000fc40006000000 */
[----:B------:R-:W-:Y:S02]  /*4c80*/  PLOP3.LUT P4, PT, PT, PT, UP4, 0x40, 0x0 ;  /* 0x000000000000781c */ /* 0x000fe40003f8e848 */
[C---:B------:R-:W-:Y:S02]  /*4c90*/  ISETP.LT.OR P2, PT, R5.reuse, 0x11, P2 ;  /* 0x000000110500780c */ /* 0x040fe40001741670 */
[C---:B------:R-:W-:Y:S02]  /*4ca0*/  ISETP.LT.OR P0, PT, R5.reuse, 0x19, P0 ;  /* 0x000000190500780c */ /* 0x040fe40000701670 */
[----:B------:R-:W-:Y:S02]  /*4cb0*/  ISETP.LT.OR P3, PT, R5, 0x1a, P3 ;  /* 0x0000001a0500780c */ /* 0x000fe40001f61670 */
[C---:B------:R-:W-:Y:S02]  /*4cc0*/  ISETP.GT.AND P1, PT, R7.reuse, 0x11, P1 ;  /* 0x000000110700780c */ /* 0x040fe40000f24270 */
[----:B------:R-:W-:-:S02]  /*4cd0*/  ISETP.GT.AND P4, PT, R7, 0x20, P4 ;  /* 0x000000200700780c */ /* 0x000fc40002784270 */
[----:B------:R-:W-:Y:S02]  /*4ce0*/  FSEL R32, R32, -INF , !P2 ;  /* 0xff80000020207808 */ /* 0x000fe40005000000 */
[----:B------:R-:W-:Y:S02]  /*4cf0*/  FSEL R36, R36, -INF , !P0 ;  /* 0xff80000024247808 */ /* 0x000fe40004000000 */
[----:B------:R-:W-:Y:S02]  /*4d00*/  FSEL R37, R37, -INF , !P3 ;  /* 0xff80000025257808 */ /* 0x000fe40005800000 */
[----:B------:R-:W-:Y:S01]  /*4d10*/  PLOP3.LUT P2, PT, PT, PT, UP2, 0x40, 0x0 ;  /* 0x000000000000781c */ /* 0x000fe20003f4e828 */
[----:B------:R-:W-:Y:S01]  /*4d20*/  UISETP.GE.AND UP2, UPT, UR10, 0x2a, UPT ;  /* 0x0000002a0a00788c */ /* 0x000fe2000bf46270 */
[----:B------:R-:W-:Y:S02]  /*4d30*/  PLOP3.LUT P0, PT, PT, PT, UP5, 0x40, 0x0 ;  /* 0x000000000000781c */ /* 0x000fe40003f0e858 */
[----:B------:R-:W-:-:S02]  /*4d40*/  PLOP3.LUT P3, PT, PT, PT, UP0, 0x40, 0x0 ;  /* 0x000000000000781c */ /* 0x000fc40003f6e808 */
[C---:B------:R-:W-:Y:S02]  /*4d50*/  ISETP.LT.OR P1, PT, R5.reuse, 0x12, P1 ;  /* 0x000000120500780c */ /* 0x040fe40000f21670 */
[----:B------:R-:W-:Y:S02]  /*4d60*/  ISETP.LT.OR P4, PT, R5, 0x21, P4 ;  /* 0x000000210500780c */ /* 0x000fe40002781670 */
        /* <DEDUP_REMOVED lines=8> */
[----:B------:R-:W-:Y:S02]  /*4df0*/  ISETP.LT.OR P3, PT, R5, 0x29, P3 ;  /* 0x000000290500780c */ /* 0x000fe40001f61670 */
[----:B------:R-:W-:Y:S02]  /*4e00*/  ISETP.GT.AND P4, PT, R7, 0x29, P4 ;  /* 0x000000290700780c */ /* 0x000fe40002784270 */
[----:B------:R-:W-:Y:S02]  /*4e10*/  FSEL R41, R41, -INF , !P0 ;  /* 0xff80000029297808 */ /* 0x000fe40004000000 */
[----:B------:R-:W-:-:S02]  /*4e20*/  FSEL R44, R44, -INF , !P3 ;  /* 0xff8000002c2c7808 */ /* 0x000fc40005800000 */
[----:B------:R-:W-:Y:S01]  /*4e30*/  PLOP3.LUT P0, PT, PT, PT, UP4, 0x40, 0x0 ;  /* 0x000000000000781c */ /* 0x000fe20003f0e848 */
[----:B------:R-:W-:Y:S01]  /*4e40*/  UISETP.GE.AND UP4, UPT, UR10, 0x32, UPT ;  /* 0x000000320a00788c */ /* 0x000fe2000bf86270 */
[----:B------:R-:W-:Y:S02]  /*4e50*/  PLOP3.LUT P3, PT, PT, PT, UP3, 0x40, 0x0 ;  /* 0x000000000000781c */ /* 0x000fe40003f6e838 */
[----:B------:R-:W-:Y:S02]  /*4e60*/  ISETP.LT.OR P4, PT, R5, 0x2a, P4 ;  /* 0x0000002a0500780c */ /* 0x000fe40002781670 */
[----:B------:R-:W-:Y:S02]  /*4e70*/  ISETP.GT.AND P3, PT, R7, 0x30, P3 ;  /* 0x000000300700780c */ /* 0x000fe40001f64270 */
[----:B------:R-:W-:Y:S02]  /*4e80*/  FSEL R45, R45, -INF , !P4 ;  /* 0xff8000002d2d7808 */ /* 0x000fe40006000000 */
[----:B------:R-:W-:-:S02]  /*4e90*/  PLOP3.LUT P4, PT, PT, PT, UP4, 0x40, 0x0 ;  /* 0x000000000000781c */ /* 0x000fc40003f8e848 */
[----:B------:R-:W-:Y:S02]  /*4ea0*/  ISETP.LT.OR P3, PT, R5, 0x31, P3 ;  /* 0x000000310500780c */ /* 0x000fe40001f61670 */
[----:B------:R-:W-:Y:S02]  /*4eb0*/  ISETP.GT.AND P4, PT, R7, 0x31, P4 ;  /* 0x000000310700780c */ /* 0x000fe40002784270 */
[----:B------:R-:W-:Y:S02]  /*4ec0*/  FSEL R48, R48, -INF , !P3 ;  /* 0xff80000030307808 */ /* 0x000fe40005800000 */
[----:B------:R-:W-:Y:S01]  /*4ed0*/  PLOP3.LUT P3, PT, PT, PT, UP5, 0x40, 0x0 ;  /* 0x000000000000781c */ /* 0x000fe20003f6e858 */
[----:B------:R-:W-:Y:S01]  /*4ee0*/  UISETP.GE.AND UP5, UPT, UR10, 0x39, UPT ;  /* 0x000000390a00788c */ /* 0x000fe2000bfa6270 */
[----:B------:R-:W-:Y:S02]  /*4ef0*/  ISETP.LT.OR P4, PT, R5, 0x32, P4 ;  /* 0x000000320500780c */ /* 0x000fe40002781670 */
[----:B------:R-:W-:Y:S01]  /*4f00*/  ISETP.GT.AND P2, PT, R9, 0x18, P2 ;  /* 0x000000180900780c */ /* 0x000fe20001744270 */
[----:B------:R-:W-:Y:S01]  /*4f10*/  ULDC UR10, c[0x0][0x988] ;  /* 0x00026200000a7ab9 */ /* 0x000fe20000000800 */
[----:B------:R-:W-:-:S02]  /*4f20*/  FSEL R49, R49, -INF , !P4 ;  /* 0xff80000031317808 */ /* 0x000fc40006000000 */
[----:B------:R-:W-:Y:S02]  /*4f30*/  PLOP3.LUT P4, PT, PT, PT, UP5, 0x40, 0x0 ;  /* 0x000000000000781c */ /* 0x000fe40003f8e858 */
[----:B------:R-:W-:Y:S02]  /*4f40*/  ISETP.GT.AND P1, PT, R9, 0x19, P1 ;  /* 0x000000190900780c */ /* 0x000fe40000f24270 */
[----:B------:R-:W-:Y:S02]  /*4f50*/  ISETP.GT.AND P4, PT, R7, 0x38, P4 ;  /* 0x000000380700780c */ /* 0x000fe40002784270 */
[C---:B------:R-:W-:Y:S02]  /*4f60*/  ISETP.LT.OR P2, PT, R8.reuse, 0x19, P2 ;  /* 0x000000190800780c */ /* 0x040fe40001741670 */
[----:B------:R-:W-:Y:S02]  /*4f70*/  ISETP.LT.OR P4, PT, R5, 0x39, P4 ;  /* 0x000000390500780c */ /* 0x000fe40002781670 */
[----:B------:R-:W-:-:S02]  /*4f80*/  ISETP.LT.OR P1, PT, R8, 0x1a, P1 ;  /* 0x0000001a0800780c */ /* 0x000fc40000f21670 */
[----:B------:R-:W-:Y:S02]  /*4f90*/  FSEL R52, R52, -INF , !P4 ;  /* 0xff80000034347808 */ /* 0x000fe40006000000 */
[----:B------:R-:W-:Y:S02]  /*4fa0*/  PLOP3.LUT P4, PT, PT, PT, UP6, 0x40, 0x0 ;  /* 0x000000000000781c */ /* 0x000fe40003f8e868 */
[----:B------:R-:W-:Y:S02]  /*4fb0*/  FSEL R38, R38, -INF , !P2 ;  /* 0xff80000026267808 */ /* 0x000fe40005000000 */
[----:B------:R-:W-:Y:S02]  /*4fc0*/  ISETP.GT.AND P4, PT, R7, 0x39, P4 ;  /* 0x000000390700780c */ /* 0x000fe40002784270 */
[----:B------:R-:W-:Y:S02]  /*4fd0*/  FMNMX.FTZ R7, R26, R27, !PT ;  /* 0x0000001b1a077209 */ /* 0x000fe40007810000 */
[----:B------:R-:W-:-:S02]  /*4fe0*/  ISETP.LT.OR P4, PT, R5, 0x3a, P4 ;  /* 0x0000003a0500780c */ /* 0x000fc40002781670 */
[----:B------:R-:W-:Y:S02]  /*4ff0*/  FMNMX.FTZ R5, R24, R25, !PT ;  /* 0x0000001918057209 */ /* 0x000fe40007810000 */
[----:B------:R-:W-:Y:S02]  /*5000*/  FSEL R53, R53, -INF , !P4 ;  /* 0xff80000035357808 */ /* 0x000fe40006000000 */
[----:B------:R-:W-:Y:S02]  /*5010*/  FMNMX.FTZ R6, R28, R5, !PT ;  /* 0x000000051c067209 */ /* 0x000fe40007810000 */
[----:B------:R-:W-:Y:S02]  /*5020*/  ISETP.GT.AND P0, PT, R9, 0x20, P0 ;  /* 0x000000200900780c */ /* 0x000fe40000704270 */
[----:B------:R-:W-:Y:S02]  /*5030*/  FMNMX.FTZ R5, R29, R6, !PT ;  /* 0x000000061d057209 */ /* 0x000fe40007810000 */
[----:B------:R-:W-:Y:S01]  /*5040*/  PLOP3.LUT P4, PT, PT, PT, UP0, 0x40, 0x0 ;  /* 0x000000000000781c */ /* 0x000fe20003f8e808 */
[----:B------:R-:W-:Y:S01]  /*5050*/  UISETP.NE.AND UP0, UPT, UR14, URZ, UPT ;  /* 0x0000003f0e00728c */ /* 0x000fe2000bf05270 */
[----:B------:R-:W-:-:S02]  /*5060*/  FMNMX.FTZ R6, R32, R5, !PT ;  /* 0x0000000520067209 */ /* 0x000fc40007810000 */
[----:B------:R-:W-:Y:S02]  /*5070*/  FSEL R39, R39, -INF , !P1 ;  /* 0xff80000027277808 */ /* 0x000fe40004800000 */
[----:B------:R-:W-:Y:S02]  /*5080*/  FMNMX.FTZ R5, R33, R6, !PT ;  /* 0x0000000621057209 */ /* 0x000fe40007810000 */
[----:B------:R-:W-:Y:S02]  /*5090*/  ISETP.GT.AND P3, PT, R9, 0x21, P3 ;  /* 0x000000210900780c */ /* 0x000fe40001f64270 */
[----:B------:R-:W-:Y:S02]  /*50a0*/  FMNMX.FTZ R6, R36, R5, !PT ;  /* 0x0000000524067209 */ /* 0x000fe40007810000 */
[----:B------:R-:W-:Y:S02]  /*50b0*/  ISETP.LT.OR P0, PT, R8, 0x21, P0 ;  /* 0x000000210800780c */ /* 0x000fe40000701670 */
[----:B------:R-:W-:-:S02]  /*50c0*/  FMNMX.FTZ R5, R37, R6, !PT ;  /* 0x0000000625057209 */ /* 0x000fc40007810000 */
[----:B------:R-:W-:Y:S02]  /*50d0*/  PLOP3.LUT P2, PT, PT, PT, UP2, 0x40, 0x0 ;  /* 0x000000000000781c */ /* 0x000fe40003f4e828 */
[----:B------:R-:W-:Y:S02]  /*50e0*/  FMNMX.FTZ R6, R40, R5, !PT ;  /* 0x0000000528067209 */ /* 0x000fe40007810000 */
[----:B------:R-:W-:Y:S02]  /*50f0*/  ISETP.GT.AND P4, PT, R9, 0x28, P4 ;  /* 0x000000280900780c */ /* 0x000fe40002784270 */
[----:B------:R-:W-:Y:S02]  /*5100*/  FMNMX.FTZ R5, R41, R6, !PT ;  /* 0x0000000629057209 */ /* 0x000fe40007810000 */
[----:B------:R-:W-:Y:S02]  /*5110*/  ISETP.LT.OR P3, PT, R8, 0x22, P3 ;  /* 0x000000220800780c */ /* 0x000fe40001f61670 */
[----:B------:R-:W-:-:S02]  /*5120*/  FMNMX.FTZ R6, R44, R5, !PT ;  /* 0x000000052c067209 */ /* 0x000fc40007810000 */
[----:B------:R-:W-:Y:S02]  /*5130*/  FSEL R42, R42, -INF , !P0 ;  /* 0xff8000002a2a7808 */ /* 0x000fe40004000000 */
[----:B------:R-:W-:Y:S02]  /*5140*/  FMNMX.FTZ R5, R45, R6, !PT ;  /* 0x000000062d057209 */ /* 0x000fe40007810000 */
[----:B------:R-:W-:Y:S02]  /*5150*/  PLOP3.LUT P1, PT, PT, PT, UP3, 0x40, 0x0 ;  /* 0x000000000000781c */ /* 0x000fe40003f2e838 */
[----:B------:R-:W-:Y:S02]  /*5160*/  FMNMX.FTZ R6, R48, R5, !PT ;  /* 0x0000000530067209 */ /* 0x000fe40007810000 */
[----:B------:R-:W-:Y:S02]  /*5170*/  ISETP.LT.OR P4, PT, R8, 0x29, P4 ;  /* 0x000000290800780c */ /* 0x000fe40002781670 */
[----:B------:R-:W-:-:S02]  /*5180*/  FMNMX.FTZ R5, R49, R6, !PT ;  /* 0x0000000631057209 */ /* 0x000fc40007810000 */
[----:B------:R-:W-:Y:S02]  /*5190*/  FSEL R43, R43, -INF , !P3 ;  /* 0xff8000002b2b7808 */ /* 0x000fe40005800000 */
[----:B------:R-:W-:Y:S02]  /*51a0*/  FMNMX.FTZ R6, R52, R5, !PT ;  /* 0x0000000534067209 */ /* 0x000fe40007810000 */
[----:B------:R-:W-:Y:S02]  /*51b0*/  ISETP.GT.AND P2, PT, R9, 0x29, P2 ;  /* 0x000000290900780c */ /* 0x000fe40001744270 */
[----:B------:R-:W-:Y:S02]  /*51c0*/  FMNMX.FTZ R6, R53, R6, !PT ;  /* 0x0000000635067209 */ /* 0x000fe40007810000 */
[----:B------:R-:W-:Y:S02]  /*51d0*/  PLOP3.LUT P0, PT, PT, PT, UP4, 0x40, 0x0 ;  /* 0x000000000000781c */ /* 0x000fe40003f0e848 */
[----:B------:R-:W-:Y:S01]  /*51e0*/  FSEL R46, R46, -INF , !P4 ;  /* 0xff8000002e2e7808 */ /* 0x000fe20006000000 */
[----:B------:R-:W0:Y:S01]  /*51f0*/  SHFL.BFLY PT, R5, R6, 0x2, 0x1f ;  /* 0x0c401f0006057f89 */ /* 0x000e2200000e0000 */
[----:B------:R-:W-:-:S02]  /*5200*/  ISETP.LT.OR P2, PT, R8, 0x2a, P2 ;  /* 0x0000002a0800780c */ /* 0x000fc40001741670 */
[C---:B------:R-:W-:Y:S02]  /*5210*/  ISETP.GT.AND P1, PT, R9.reuse, 0x30, P1 ;  /* 0x000000300900780c */ /* 0x040fe40000f24270 */
[----:B------:R-:W-:Y:S02]  /*5220*/  PLOP3.LUT P3, PT, PT, PT, UP5, 0x40, 0x0 ;  /* 0x000000000000781c */ /* 0x000fe40003f6e858 */
[----:B------:R-:W-:Y:S02]  /*5230*/  ISETP.GT.AND P0, PT, R9, 0x31, P0 ;  /* 0x000000310900780c */ /* 0x000fe40000704270 */
[----:B------:R-:W-:Y:S02]  /*5240*/  FSEL R47, R47, -INF , !P2 ;  /* 0xff8000002f2f7808 */ /* 0x000fe40005000000 */
[----:B------:R-:W-:Y:S02]  /*5250*/  ISETP.LT.OR P1, PT, R8, 0x31, P1 ;  /* 0x000000310800780c */ /* 0x000fe40000f21670 */
[----:B------:R-:W-:-:S02]  /*5260*/  PLOP3.LUT P4, PT, PT, PT, UP6, 0x40, 0x0 ;  /* 0x000000000000781c */ /* 0x000fc40003f8e868 */
[C---:B------:R-:W-:Y:S02]  /*5270*/  ISETP.GT.AND P3, PT, R9.reuse, 0x38, P3 ;  /* 0x000000380900780c */ /* 0x040fe40001f64270 */
[----:B------:R-:W-:Y:S02]  /*5280*/  ISETP.LT.OR P0, PT, R8, 0x32, P0 ;  /* 0x000000320800780c */ /* 0x000fe40000701670 */
[----:B------:R-:W-:Y:S02]  /*5290*/  FSEL R50, R50, -INF , !P1 ;  /* 0xff80000032327808 */ /* 0x000fe40004800000 */
[----:B------:R-:W-:Y:S02]  /*52a0*/  ISETP.GT.AND P4, PT, R9, 0x39, P4 ;  /* 0x000000390900780c */ /* 0x000fe40002784270 */
[----:B------:R-:W-:Y:S02]  /*52b0*/  ISETP.LT.OR P3, PT, R8, 0x39, P3 ;  /* 0x000000390800780c */ /* 0x000fe40001f61670 */
[----:B0-----:R-:W-:-:S02]  /*52c0*/  FMNMX.FTZ R10, R6, R5, !PT ;  /* 0x00000005060a7209 */ /* 0x001fc40007810000 */
[----:B------:R-:W-:Y:S02]  /*52d0*/  FMNMX.FTZ R6, R30, R7, !PT ;  /* 0x000000071e067209 */ /* 0x000fe40007810000 */
[----:B------:R-:W-:Y:S01]  /*52e0*/  FSEL R51, R51, -INF , !P0 ;  /* 0xff80000033337808 */ /* 0x000fe20004000000 */
[----:B------:R-:W0:Y:S01]  /*52f0*/  SHFL.BFLY PT, R5, R10, 0x1, 0x1f ;  /* 0x0c201f000a057f89 */ /* 0x000e2200000e0000 */
[----:B------:R-:W-:Y:S02]  /*5300*/  FMNMX.FTZ R7, R31, R6, !PT ;  /* 0x000000061f077209 */ /* 0x000fe40007810000 */
[----:B------:R-:W-:Y:S02]  /*5310*/  ISETP.LT.OR P4, PT, R8, 0x3a, P4 ;  /* 0x0000003a0800780c */ /* 0x000fe40002781670 */
[----:B------:R-:W-:Y:S02]  /*5320*/  FMNMX.FTZ R6, R34, R7, !PT ;  /* 0x0000000722067209 */ /* 0x000fe40007810000 */
[----:B------:R-:W-:-:S02]  /*5330*/  FSEL R54, R54, -INF , !P3 ;  /* 0xff80000036367808 */ /* 0x000fc40005800000 */
[----:B------:R-:W-:Y:S02]  /*5340*/  FMNMX.FTZ R7, R35, R6, !PT ;  /* 0x0000000623077209 */ /* 0x000fe40007810000 */
[----:B------:R-:W-:Y:S02]  /*5350*/  FSEL R55, R55, -INF , !P4 ;  /* 0xff80000037377808 */ /* 0x000fe40006000000 */
        /* <DEDUP_REMOVED lines=27> */
[--C-:B------:R-:W-:Y:S01]  /*5510*/  FFMA.FTZ R48, R48, UR10, -R10.reuse ;  /* 0x0000000a30307c23 */ /* 0x100fe2000801080a */
[--C-:B------:R-:W-:Y:S01]  /*5520*/  FFMA.FTZ R49, R49, UR10, -R10.reuse ;  /* 0x0000000a31317c23 */ /* 0x100fe2000801080a */
[--C-:B------:R-:W-:Y:S01]  /*5530*/  FFMA.FTZ R52, R52, UR10, -R10.reuse ;  /* 0x0000000a34347c23 */ /* 0x100fe2000801080a */
[----:B------:R-:W-:Y:S01]  /*5540*/  FFMA.FTZ R10, R53, UR10, -R10 ;  /* 0x0000000a350a7c23 */ /* 0x000fe2000801080a */
[----:B------:R-:W-:Y:S08]  /*5550*/  MUFU.EX2 R24, R24 ;  /* 0x0000001800187308 */ /* 0x000ff00000000800 */
[----:B------:R-:W-:Y:S08]  /*5560*/  MUFU.EX2 R15, R10 ;  /* 0x0000000a000f7308 */ /* 0x000ff00000000800 */
[----:B------:R-:W2:Y:S01]  /*5570*/  MUFU.EX2 R25, R25 ;  /* 0x0000001900197308 */ /* 0x000ea20000000800 */
[----:B0-----:R-:W-:-:S05]  /*5580*/  FMNMX.FTZ R7, R6, R7, !PT ;  /* 0x0000000706077209 */ /* 0x001fca0007810000 */
[----:B------:R-:W0:Y:S02]  /*5590*/  SHFL.BFLY PT, R6, R7, 0x1, 0x1f ;  /* 0x0c201f0007067f89 */ /* 0x000e2400000e0000 */
[----:B------:R-:W-:Y:S08]  /*55a0*/  MUFU.EX2 R28, R28 ;  /* 0x0000001c001c7308 */ /* 0x000ff00000000800 */
[----:B------:R-:W3:Y:S01]  /*55b0*/  MUFU.EX2 R29, R29 ;  /* 0x0000001d001d7308 */ /* 0x000ee20000000800 */
[----:B--2---:R-:W-:-:S07]  /*55c0*/  F2FP.F16.F32.PACK_AB R152, R25, R24 ;  /* 0x000000181998723e */ /* 0x004fce00000000ff */
[----:B------:R-:W-:Y:S01]  /*55d0*/  MUFU.EX2 R32, R32 ;  /* 0x0000002000207308 */ /* 0x000fe20000000800 */
[----:B0-----:R-:W-:-:S07]  /*55e0*/  FMNMX.FTZ R6, R7, R6, !PT ;  /* 0x0000000607067209 */ /* 0x001fce0007810000 */
[----:B------:R-:W-:Y:S01]  /*55f0*/  MUFU.EX2 R33, R33 ;  /* 0x0000002100217308 */ /* 0x000fe20000000800 */
[----:B---3--:R-:W-:Y:S02]  /*5600*/  F2FP.F16.F32.PACK_AB R154, R29, R28 ;  /* 0x0000001c1d9a723e */ /* 0x008fe400000000ff */
[C---:B------:R-:W-:Y:S01]  /*5610*/  FSETP.NEU.FTZ.AND P0, PT, R6.reuse, -INF , PT ;  /* 0xff8000000600780b */ /* 0x040fe20003f1d000 */
[----:B------:R-:W-:-:S04]  /*5620*/  FMUL.FTZ R7, R6, UR10 ;  /* 0x0000000a06077c20 */ /* 0x000fc80008410000 */
[----:B------:R-:W-:Y:S01]  /*5630*/  MUFU.EX2 R36, R36 ;  /* 0x0000002400247308 */ /* 0x000fe20000000800 */
[----:B------:R-:W-:Y:S02]  /*5640*/  FSEL R11, R7, RZ, P0 ;  /* 0x000000ff070b7208 */ /* 0x000fe40000000000 */
[----:B------:R-:W-:-:S03]  /*5650*/  LEA.HI R7, R17, R16, RZ, 0x4 ;  /* 0x0000001011077211 */ /* 0x000fc600078f20ff */
[--C-:B------:R-:W-:Y:S01]  /*5660*/  FFMA.FTZ R26, R26, UR10, -R11.reuse ;  /* 0x0000000a1a1a7c23 */ /* 0x100fe2000801080b */
[----:B------:R-:W-:Y:S01]  /*5670*/  LOP3.LUT R9, R7, 0xfffffff0, RZ, 0xc0, !PT ;  /* 0xfffffff007097812 */ /* 0x000fe200078ec0ff */
[--C-:B------:R-:W-:Y:S01]  /*5680*/  FFMA.FTZ R27, R27, UR10, -R11.reuse ;  /* 0x0000000a1b1b7c23 */ /* 0x100fe2000801080b */
[--C-:B------:R-:W-:Y:S01]  /*5690*/  FFMA.FTZ R30, R30, UR10, -R11.reuse ;  /* 0x0000000a1e1e7c23 */ /* 0x100fe2000801080b */
[--C-:B------:R-:W-:Y:S01]  /*56a0*/  FFMA.FTZ R31, R31, UR10, -R11.reuse ;  /* 0x0000000a1f1f7c23 */ /* 0x100fe2000801080b */
[----:B------:R-:W-:Y:S01]  /*56b0*/  FFMA.FTZ R34, R34, UR10, -R11 ;  /* 0x0000000a22227c23 */ /* 0x000fe2000801080b */
[----:B------:R-:W-:Y:S01]  /*56c0*/  IMAD.IADD R9, R16, 0x1, -R9 ;  /* 0x0000000110097824 */ /* 0x000fe200078e0a09 */
[----:B------:R-:W-:Y:S01]  /*56d0*/  MUFU.EX2 R26, R26 ;  /* 0x0000001a001a7308 */ /* 0x000fe20000000800 */
[----:B------:R-:W-:Y:S01]  /*56e0*/  LEA.HI R16, R17, R16, RZ, 0x5 ;  /* 0x0000001011107211 */ /* 0x000fe200078f28ff */
[--C-:B------:R-:W-:Y:S01]  /*56f0*/  FFMA.FTZ R35, R35, UR10, -R11.reuse ;  /* 0x0000000a23237c23 */ /* 0x100fe2000801080b */
[----:B------:R-:W-:Y:S01]  /*5700*/  FFMA.FTZ R38, R38, UR10, -R11 ;  /* 0x0000000a26267c23 */ /* 0x000fe2000801080b */
[----:B------:R-:W-:Y:S01]  /*5710*/  SHF.R.S32.HI R8, RZ, 0x1f, R9 ;  /* 0x0000001fff087819 */ /* 0x000fe20000011409 */
[----:B------:R-:W-:Y:S01]  /*5720*/  FFMA.FTZ R39, R39, UR10, -R11 ;  /* 0x0000000a27277c23 */ /* 0x000fe2000801080b */
[----:B------:R-:W-:-:S02]  /*5730*/  IMAD.SHL.U32 R16, R16, 0x20, RZ ;  /* 0x0000002010107824 */ /* 0x000fc400078e00ff */
[--C-:B------:R-:W-:Y:S01]  /*5740*/  FFMA.FTZ R42, R42, UR10, -R11.reuse ;  /* 0x0000000a2a2a7c23 */ /* 0x100fe2000801080b */
[----:B------:R-:W-:Y:S01]  /*5750*/  LEA.HI R8, R8, R9, RZ, 0x3 ;  /* 0x0000000908087211 */ /* 0x000fe200078f18ff */
[----:B------:R-:W0:Y:S01]  /*5760*/  MUFU.EX2 R27, R27 ;  /* 0x0000001b001b7308 */ /* 0x000e220000000800 */
[--C-:B------:R-:W-:Y:S01]  /*5770*/  FFMA.FTZ R43, R43, UR10, -R11.reuse ;  /* 0x0000000a2b2b7c23 */ /* 0x100fe2000801080b */
[--C-:B------:R-:W-:Y:S01]  /*5780*/  FFMA.FTZ R46, R46, UR10, -R11.reuse ;  /* 0x0000000a2e2e7c23 */ /* 0x100fe2000801080b */
[C---:B------:R-:W-:Y:S01]  /*5790*/  LOP3.LUT R10, R8.reuse, 0xfffffff8, RZ, 0xc0, !PT ;  /* 0xfffffff8080a7812 */ /* 0x040fe200078ec0ff */
[----:B------:R-:W-:Y:S02]  /*57a0*/  IMAD.SHL.U32 R17, R8, 0x40, RZ ;  /* 0x0000004008117824 */ /* 0x000fe400078e00ff */
[--C-:B------:R-:W-:Y:S01]  /*57b0*/  FFMA.FTZ R47, R47, UR10, -R11.reuse ;  /* 0x0000000a2f2f7c23 */ /* 0x100fe2000801080b */
[--C-:B------:R-:W-:Y:S01]  /*57c0*/  FFMA.FTZ R50, R50, UR10, -R11.reuse ;  /* 0x0000000a32327c23 */ /* 0x100fe2000801080b */
[----:B------:R-:W-:Y:S01]  /*57d0*/  FFMA.FTZ R51, R51, UR10, -R11 ;  /* 0x0000000a33337c23 */ /* 0x000fe2000801080b */
[----:B------:R-:W-:Y:S01]  /*57e0*/  IMAD.IADD R10, R9, 0x1, -R10 ;  /* 0x00000001090a7824 */ /* 0x000fe200078e0a0a */
[----:B------:R-:W-:Y:S01]  /*57f0*/  SHF.R.S32.HI R9, RZ, 0x4, R7 ;  /* 0x00000004ff097819 */ /* 0x000fe20000011407 */
[----:B------:R-:W-:Y:S01]  /*5800*/  MUFU.EX2 R30, R30 ;  /* 0x0000001e001e7308 */ /* 0x000fe20000000800 */
[----:B------:R-:W-:Y:S01]  /*5810*/  LOP3.LUT R17, R17, 0x7ffffe00, RZ, 0xc0, !PT ;  /* 0x7ffffe0011117812 */ /* 0x000fe200078ec0ff */
[--C-:B------:R-:W-:Y:S01]  /*5820*/  FFMA.FTZ R54, R54, UR10, -R11.reuse ;  /* 0x0000000a36367c23 */ /* 0x100fe2000801080b */
[----:B------:R-:W-:Y:S01]  /*5830*/  SHF.L.U32 R7, R10, 0x6, RZ ;  /* 0x000000060a077819 */ /* 0x000fe200000006ff */
[----:B------:R-:W-:Y:S01]  /*5840*/  IMAD.SHL.U32 R12, R9, 0x8, RZ ;  /* 0x00000008090c7824 */ /* 0x000fe200078e00ff */
[----:B------:R-:W-:Y:S01]  /*5850*/  LOP3.LUT R9, R16, 0x7ffffc00, RZ, 0xc0, !PT ;  /* 0x7ffffc0010097812 */ /* 0x000fe200078ec0ff */
[----:B------:R-:W-:Y:S01]  /*5860*/  FFMA.FTZ R55, R55, UR10, -R11 ;  /* 0x0000000a37377c23 */ /* 0x000fe2000801080b */
[----:B------:R-:W-:Y:S01]  /*5870*/  LOP3.LUT R7, R7, 0x1c0, RZ, 0xc0, !PT ;  /* 0x000001c007077812 */ /* 0x000fe200078ec0ff */
[----:B------:R-:W2:Y:S01]  /*5880*/  MUFU.EX2 R31, R31 ;  /* 0x0000001f001f7308 */ /* 0x000ea20000000800 */
[----:B------:R-:W-:-:S02]  /*5890*/  LOP3.LUT P0, RZ, R10, 0x2, RZ, 0xc0, !PT ;  /* 0x000000020aff7812 */ /* 0x000fc4000780c0ff */
[----:B------:R-:W-:Y:S02]  /*58a0*/  LOP3.LUT R12, R7, 0x8, R12, 0xf8, !PT ;  /* 0x00000008070c7812 */ /* 0x000fe400078ef80c */
[----:B------:R-:W-:Y:S02]  /*58b0*/  SHF.R.U32.HI R7, RZ, 0x3, R7 ;  /* 0x00000003ff077819 */ /* 0x000fe40000011607 */
[----:B------:R-:W-:Y:S01]  /*58c0*/  LOP3.LUT P1, RZ, R10, 0x4, RZ, 0xc0, !PT ;  /* 0x000000040aff7812 */ /* 0x000fe2000782c0ff */
[----:B------:R-:W-:Y:S01]  /*58d0*/  MUFU.EX2 R34, R34 ;  /* 0x0000002200227308 */ /* 0x000fe20000000800 */
[----:B------:R-:W-:Y:S01]  /*58e0*/  LOP3.LUT R12, R12, R7, RZ, 0x3c, !PT ;  /* 0x000000070c0c7212 */ /* 0x000fe200078e3cff */
[----:B------:R-:W-:Y:S01]  /*58f0*/  FADD.FTZ R7, R24, R25 ;  /* 0x0000001918077221 */ /* 0x000fe20000010000 */
[----:B0-----:R-:W-:Y:S02]  /*5900*/  F2FP.F16.F32.PACK_AB R153, R27, R26 ;  /* 0x0000001a1b99723e */ /* 0x001fe400000000ff */
[----:B------:R-:W-:Y:S01]  /*5910*/  IADD3 R12, R12, R17, R9 ;  /* 0x000000110c0c7210 */ /* 0x000fe20007ffe009 */
[----:B------:R-:W-:Y:S01]  /*5920*/  FADD.FTZ R8, R28, R7 ;  /* 0x000000071c087221 */ /* 0x000fe20000010000 */
[----:B------:R-:W-:Y:S01]  /*5930*/  F2FP.F16.F32.PACK_AB R156, R33, R32 ;  /* 0x00000020219c723e */ /* 0x000fe200000000ff */
[----:B------:R-:W0:Y:S01]  /*5940*/  MUFU.EX2 R35, R35 ;  /* 0x0000002300237308 */ /* 0x000e220000000800 */
[----:B------:R-:W-:Y:S01]  /*5950*/  LEA R12, R12, UR37, 0x1 ;  /* 0x000000250c0c7c11 */ /* 0x000fe2000f8e08ff */
[----:B------:R-:W-:Y:S01]  /*5960*/  FADD.FTZ R7, R29, R8 ;  /* 0x000000081d077221 */ /* 0x000fe20000010000 */
[----:B--2---:R-:W-:-:S03]  /*5970*/  F2FP.F16.F32.PACK_AB R155, R31, R30 ;  /* 0x0000001e1f9b723e */ /* 0x004fc600000000ff */
[----:B------:R-:W-:Y:S01]  /*5980*/  FADD.FTZ R8, R32, R7 ;  /* 0x0000000720087221 */ /* 0x000fe20000010000 */
[----:B------:R-:W-:Y:S01]  /*5990*/  FADD.FTZ R7, R26, R27 ;  /* 0x0000001b1a077221 */ /* 0x000fe20000010000 */
[----:B------:R-:W2:Y:S01]  /*59a0*/  MUFU.EX2 R38, R38 ;  /* 0x0000002600267308 */ /* 0x000ea20000000800 */
[----:B------:R-:W-:Y:S02]  /*59b0*/  VIADD R11, R12, 0x26840 ;  /* 0x000268400c0b7836 */ /* 0x000fe40000000000 */
[----:B------:R-:W-:Y:S01]  /*59c0*/  FADD.FTZ R9, R33, R8 ;  /* 0x0000000821097221 */ /* 0x000fe20000010000 */
[----:B------:R-:W-:Y:S01]  /*59d0*/  FADD.FTZ R8, R30, R7 ;  /* 0x000000071e087221 */ /* 0x000fe20000010000 */
[----:B------:R3:W-:Y:S02]  /*59e0*/  STSM.16.M88.4 [R12+0x26800], R152 ;  /* 0x026800980c007844 */ /* 0x0007e40000000200 */
[----:B------:R-:W-:Y:S01]  /*59f0*/  FADD.FTZ R10, R36, R9 ;  /* 0x00000009240a7221 */ /* 0x000fe20000010000 */
[----:B------:R-:W-:Y:S01]  /*5a00*/  FADD.FTZ R7, R31, R8 ;  /* 0x000000081f077221 */ /* 0x000fe20000010000 */
[----:B------:R-:W4:Y:S01]  /*5a10*/  MUFU.EX2 R37, R37 ;  /* 0x0000002500257308 */ /* 0x000f220000000800 */
[----:B0-----:R-:W-:-:S02]  /*5a20*/  F2FP.F16.F32.PACK_AB R157, R35, R34 ;  /* 0x00000022239d723e */ /* 0x001fc400000000ff */
[----:B------:R-:W-:-:S04]  /*5a30*/  FADD.FTZ R8, R34, R7 ;  /* 0x0000000722087221 */ /* 0x000fc80000010000 */
[----:B------:R-:W-:Y:S01]  /*5a40*/  FADD.FTZ R7, R35, R8 ;  /* 0x0000000823077221 */ /* 0x000fe20000010000 */
[----:B------:R-:W0:Y:S03]  /*5a50*/  MUFU.EX2 R39, R39 ;  /* 0x0000002700277308 */ /* 0x000e260000000800 */
[----:B--2---:R-:W-:-:S05]  /*5a60*/  FADD.FTZ R8, R38, R7 ;  /* 0x0000000726087221 */ /* 0x004fca0000010000 */
[----:B------:R-:W2:Y:S01]  /*5a70*/  MUFU.EX2 R40, R40 ;  /* 0x0000002800287308 */ /* 0x000ea20000000800 */
[C---:B----4-:R-:W-:Y:S01]  /*5a80*/  FADD.FTZ R9, R37.reuse, R10 ;  /* 0x0000000a25097221 */ /* 0x050fe20000010000 */
[----:B------:R-:W-:-:S06]  /*5a90*/  F2FP.F16.F32.PACK_AB R158, R37, R36 ;  /* 0x00000024259e723e */ /* 0x000fcc00000000ff */
[----:B------:R-:W4:Y:S01]  /*5aa0*/  MUFU.EX2 R42, R42 ;  /* 0x0000002a002a7308 */ /* 0x000f220000000800 */
[C---:B0-----:R-:W-:Y:S01]  /*5ab0*/  FADD.FTZ R7, R39.reuse, R8 ;  /* 0x0000000827077221 */ /* 0x041fe20000010000 */
[----:B------:R-:W-:-:S06]  /*5ac0*/  F2FP.F16.F32.PACK_AB R159, R39, R38 ;  /* 0x00000026279f723e */ /* 0x000fcc00000000ff */
[----:B------:R-:W0:Y:S01]  /*5ad0*/  MUFU.EX2 R41, R41 ;  /* 0x0000002900297308 */ /* 0x000e220000000800 */
[----:B--2---:R-:W-:Y:S01]  /*5ae0*/  FADD.FTZ R10, R40, R9 ;  /* 0x00000009280a7221 */ /* 0x004fe20000010000 */
[----:B------:R-:W-:-:S05]  /*5af0*/  IMAD.MOV.U32 R9, RZ, RZ, 0x20 ;  /* 0x00000020ff097424 */ /* 0x000fca00078e00ff */
[----:B------:R-:W-:Y:S01]  /*5b00*/  SEL R9, R9, 0xffffffe0, !P0 ;  /* 0xffffffe009097807 */ /* 0x000fe20004000000 */
[----:B------:R-:W2:Y:S01]  /*5b10*/  MUFU.EX2 R43, R43 ;  /* 0x0000002b002b7308 */ /* 0x000ea20000000800 */
[----:B----4-:R-:W-:-:S07]  /*5b20*/  FADD.FTZ R8, R42, R7 ;  /* 0x000000072a087221 */ /* 0x010fce0000010000 */
[----:B------:R-:W4:Y:S01]  /*5b30*/  MUFU.EX2 R44, R44 ;  /* 0x0000002c002c7308 */ /* 0x000f220000000800 */
[C---:B0-----:R-:W-:Y:S01]  /*5b40*/  FADD.FTZ R17, R41.reuse, R10 ;  /* 0x0000000a29117221 */ /* 0x041fe20000010000 */
[----:B------:R-:W-:Y:S01]  /*5b50*/  VIADD R10, R12, 0x26800 ;  /* 0x000268000c0a7836 */ /* 0x000fe20000000000 */
[----:B------:R-:W-:-:S03]  /*5b60*/  F2FP.F16.F32.PACK_AB R160, R41, R40 ;  /* 0x0000002829a0723e */ /* 0x000fc600000000ff */
[C---:B------:R-:W-:Y:S02]  /*5b70*/  @P1 VIADD R11, R10.reuse, 0xffffffc0 ;  /* 0xffffffc00a0b1836 */ /* 0x040fe40000000000 */
[----:B------:R-:W0:Y:S01]  /*5b80*/  MUFU.EX2 R46, R46 ;  /* 0x0000002e002e7308 */ /* 0x000e220000000800 */
[C---:B--2---:R-:W-:Y:S01]  /*5b90*/  FADD.FTZ R7, R43.reuse, R8 ;  /* 0x000000082b077221 */ /* 0x044fe20000010000 */
[----:B------:R-:W-:Y:S01]  /*5ba0*/  IMAD.IADD R10, R10, 0x1, R9 ;  /* 0x000000010a0a7824 */ /* 0x000fe200078e0209 */
[----:B------:R-:W-:Y:S02]  /*5bb0*/  F2FP.F16.F32.PACK_AB R161, R43, R42 ;  /* 0x0000002a2ba1723e */ /* 0x000fe400000000ff */
[----:B------:R-:W-:Y:S02]  /*5bc0*/  IADD3 R9, R9, R11, RZ ;  /* 0x0000000b09097210 */ /* 0x000fe40007ffe0ff */
[----:B------:R3:W-:Y:S01]  /*5bd0*/  STSM.16.M88.4 [R10], R156 ;  /* 0x0000009c0a007844 */ /* 0x0007e20000000200 */
[----:B------:R-:W2:Y:S01]  /*5be0*/  MUFU.EX2 R45, R45 ;  /* 0x0000002d002d7308 */ /* 0x000ea20000000800 */
[----:B----4-:R-:W-:-:S07]  /*5bf0*/  FADD.FTZ R8, R44, R17 ;  /* 0x000000112c087221 */ /* 0x010fce0000010000 */
[----:B------:R-:W4:Y:S01]  /*5c00*/  MUFU.EX2 R47, R47 ;  /* 0x0000002f002f7308 */ /* 0x000f220000000800 */
[----:B0-----:R-:W-:-:S07]  /*5c10*/  FADD.FTZ R16, R46, R7 ;  /* 0x000000072e107221 */ /* 0x001fce0000010000 */
[----:B------:R-:W-:Y:S01]  /*5c20*/  MUFU.EX2 R48, R48 ;  /* 0x0000003000307308 */ /* 0x000fe20000000800 */
[C---:B--2---:R-:W-:Y:S01]  /*5c30*/  F2FP.F16.F32.PACK_AB R162, R45.reuse, R44 ;  /* 0x0000002c2da2723e */ /* 0x044fe200000000ff */
[----:B------:R-:W-:-:S06]  /*5c40*/  FADD.FTZ R45, R45, R8 ;  /* 0x000000082d2d7221 */ /* 0x000fcc0000010000 */
[----:B------:R-:W0:Y:S01]  /*5c50*/  MUFU.EX2 R49, R49 ;  /* 0x0000003100317308 */ /* 0x000e220000000800 */
[C---:B----4-:R-:W-:Y:S01]  /*5c60*/  F2FP.F16.F32.PACK_AB R163, R47.reuse, R46 ;  /* 0x0000002e2fa3723e */ /* 0x050fe200000000ff */
[----:B------:R-:W-:-:S04]  /*5c70*/  FADD.FTZ R47, R47, R16 ;  /* 0x000000102f2f7221 */ /* 0x000fc80000010000 */
[----:B------:R3:W-:Y:S02]  /*5c80*/  STSM.16.M88.4 [R11], R160 ;  /* 0x000000a00b007844 */ /* 0x0007e40000000200 */
[----:B------:R-:W-:Y:S08]  /*5c90*/  MUFU.EX2 R50, R50 ;  /* 0x0000003200327308 */ /* 0x000ff00000000800 */
[----:B------:R-:W2:Y:S01]  /*5ca0*/  MUFU.EX2 R51, R51 ;  /* 0x0000003300337308 */ /* 0x000ea20000000800 */
[----:B0-----:R-:W-:Y:S01]  /*5cb0*/  F2FP.F16.F32.PACK_AB R164, R49, R48 ;  /* 0x0000003031a4723e */ /* 0x001fe200000000ff */
[----:B------:R-:W-:-:S04]  /*5cc0*/  FADD.FTZ R48, R48, R45 ;  /* 0x0000002d30307221 */ /* 0x000fc80000010000 */
[----:B------:R-:W-:Y:S02]  /*5cd0*/  FADD.FTZ R49, R49, R48 ;  /* 0x0000003031317221 */ /* 0x000fe40000010000 */
[----:B------:R-:W0:Y:S08]  /*5ce0*/  MUFU.EX2 R52, R52 ;  /* 0x0000003400347308 */ /* 0x000e300000000800 */
[----:B------:R-:W-:Y:S01]  /*5cf0*/  MUFU.EX2 R54, R54 ;  /* 0x0000003600367308 */ /* 0x000fe20000000800 */
[----:B--2---:R-:W-:Y:S01]  /*5d00*/  F2FP.F16.F32.PACK_AB R165, R51, R50 ;  /* 0x0000003233a5723e */ /* 0x004fe200000000ff */
[----:B------:R-:W-:-:S04]  /*5d10*/  FADD.FTZ R50, R50, R47 ;  /* 0x0000002f32327221 */ /* 0x000fc80000010000 */
[----:B------:R-:W-:Y:S02]  /*5d20*/  FADD.FTZ R51, R51, R50 ;  /* 0x0000003233337221 */ /* 0x000fe40000010000 */
[----:B------:R-:W2:Y:S01]  /*5d30*/  MUFU.EX2 R55, R55 ;  /* 0x0000003700377308 */ /* 0x000ea20000000800 */
[----:B0-----:R-:W-:Y:S01]  /*5d40*/  F2FP.F16.F32.PACK_AB R166, R15, R52 ;  /* 0x000000340fa6723e */ /* 0x001fe200000000ff */
        /* <DEDUP_REMOVED lines=8> */
.L_x_4779:
[----:B------:R0:W2:Y:S01]  /*5dd0*/  SYNCS.PHASECHK.TRANS64.TRYWAIT P0, [UR37+0x28c50], R14 ;  /* 0x028c500eff0075a7 */ /* 0x0000a20008000165 */
[----:B------:R-:W-:Y:S05]  /*5de0*/  @!P5 BRA `(.L_x_4780) ;  /* 0x000000000004d947 */ /* 0x000fea0003800000 */
[----:B------:R-:W-:Y:S01]  /*5df0*/  BPT.TRAP 0x1 ;  /* 0x000000040000795c */ /* 0x000fe20000300000 */
.L_x_4780:
[----:B--2---:R-:W-:Y:S05]  /*5e00*/  @P0 BRA `(.L_x_4781) ;  /* 0x0000000000080947 */ /* 0x004fea0003800000 */
[----:B------:R-:W2:Y:S02]  /*5e10*/  SYNCS.PHASECHK.TRANS64.TRYWAIT P0, [UR37+0x28c50], R14 ;  /* 0x028c500eff0075a7 */ /* 0x000ea40008000165 */
[----:B--2---:R-:W-:Y:S05]  /*5e20*/  @!P0 BRA `(.L_x_4782) ;  /* 0x000000e400888947 */ /* 0x004fea0003800000 */
.L_x_4781:
[----:B------:R-:W-:Y:S01]  /*5e30*/  WARPGROUP.ARRIVE ;  /* 0x00000000000079c5 */ /* 0x000fe20000000000 */
[----:B------:R-:W-:Y:S01]  /*5e40*/  UMOV UR14, UR36 ;  /* 0x00000024000e7c82 */ /* 0x000fe20008000000 */
[----:B------:R-:W-:Y:S01]  /*5e50*/  UMOV UR15, 0x40000040 ;  /* 0x40000040000f7882 */ /* 0x000fe20000000000 */
[----:B------:R-:W-:Y:S01]  /*5e60*/  PLOP3.LUT P0, PT, PT, PT, UP1, 0x40, 0x0 ;  /* 0x000000000000781c */ /* 0x000fe20003f0e818 */
[----:B------:R-:W-:Y:S01]  /*5e70*/  @UP0 ULDC UR23, c[0x0][0x450] ;  /* 0x0001140000170ab9 */ /* 0x000fe20000000800 */
[----:B--2---:R-:W-:Y:S01]  /*5e80*/  @!P6 VIADD R13, R13, 0x28c60 ;  /* 0x00028c600d0de836 */ /* 0x004fe20000000000 */
[----:B------:R-:W-:Y:S01]  /*5e90*/  HGMMA.64x256x16.F32 R24, R152, gdesc[UR12].tnspB, RZ, !UPT, gsb0 ;  /* 0x43e0000c98187df0 */ /* 0x000fe2000c0008ff */
[----:B------:R-:W-:Y:S01]  /*5ea0*/  UIADD3 UR14, UR36, 0x80, URZ ;  /* 0x00000080240e7890 */ /* 0x000fe2000fffe03f */
[----:B------:R-:W-:Y:S01]  /*5eb0*/  UMOV UR15, 0x40000040 ;  /* 0x40000040000f7882 */ /* 0x000fe20000000000 */
[----:B------:R-:W-:Y:S01]  /*5ec0*/  UIMAD UR22, UR39, UR11, -UR18 ;  /* 0x0000000b271672a4 */ /* 0x000fe2000f8e0a12 */
[----:B------:R-:W-:Y:S01]  /*5ed0*/  @!P6 PRMT R13, RZ, 0x654, R13 ;  /* 0x00000654ff0de816 */ /* 0x000fe2000000000d */
[----:B------:R-:W-:Y:S01]  /*5ee0*/  UIADD3 UR42, UR42, -0x2, URZ ;  /* 0xfffffffe2a2a7890 */ /* 0x000fe2000fffe03f */
[----:B------:R-:W-:-:S02]  /*5ef0*/  WARPGROUP.DEPBAR.LE gsb0, 0x0 ;  /* 0x00008000000079c5 */ /* 0x000fc40000010000 */
        /* <DEDUP_REMOVED lines=15> */
[----:B------:R-:W2:Y:S02]  /*5ff0*/  S2UR UR14, SR_CTAID.X ;  /* 0x00000000000e79c3 */ /* 0x000ea40000002500 */
[----:B--2---:R-:W-:-:S03]  /*6000*/  USHF.L.U32 UR19, UR14, 0x6, URZ ;  /* 0x000000060e137899 */ /* 0x004fc6000800063f */
[----:B------:R-:W-:Y:S02]  /*6010*/  @UP0 ULDC UR14, c[0x0][0x44c] ;  /* 0x00011300000e0ab9 */ /* 0x000fe40000000800 */
[----:B------:R-:W-:-:S04]  /*6020*/  UIMAD.WIDE.U32 UR14, UR19, UR14, URZ ;  /* 0x0000000e130e72a5 */ /* 0x000fc8000f8e003f */
[----:B------:R-:W-:-:S04]  /*6030*/  @UP0 USHF.R.U32.HI UR19, URZ, UR23, UR15 ;  /* 0x000000173f130299 */ /* 0x000fc8000801160f */
[----:B------:R-:W-:-:S04]  /*6040*/  UIADD3 UR14, UR22, UR19, URZ ;  /* 0x00000013160e7290 */ /* 0x000fc8000fffe03f */
[----:B------:R-:W-:Y:S01]  /*6050*/  UIADD3 UR4, UR14, UR4, URZ ;  /* 0x000000040e047290 */ /* 0x000fe2000fffe03f */
        /* <DEDUP_REMOVED lines=21> */
.L_x_4784:
[----:B------:R-:W-:-:S11]  /*61b0*/  UISETP.NE.AND UP2, UPT, UR5, 0x1, UPT ;  /* 0x000000010500788c */ /* 0x000fd6000bf45270 */
[----:B------:R-:W-:Y:S02]  /*61c0*/  @UP2 ULDC.64 UR22, c[0x0][0x9e8] ;  /* 0x00027a0000162ab9 */ /* 0x000fe40000000a00 */
[----:B------:R-:W-:-:S04]  /*61d0*/  UIMAD.WIDE.U32 UR14, UR19, UR22, URZ ;  /* 0x00000016130e72a5 */ /* 0x000fc8000f8e003f */
[----:B------:R-:W-:-:S12]  /*61e0*/  @UP2 USHF.R.U32.HI UR19, URZ, UR23, UR15 ;  /* 0x000000173f132299 */ /* 0x000fd8000801160f */
.L_x_4785:
[----:B------:R-:W-:-:S04]  /*61f0*/  UIMAD UR5, UR19, UR5, UR5 ;  /* 0x00000005130572a4 */ /* 0x000fc8000f8e0205 */
[----:B------:R-:W-:-:S04]  /*6200*/  UISETP.LT.AND UP2, UPT, UR4, UR5, UPT ;  /* 0x000000050400728c */ /* 0x000fc8000bf41270 */
[----:B------:R-:W-:-:S12]  /*6210*/  USEL UR4, UR4, UR5, UP2 ;  /* 0x0000000504047287 */ /* 0x000fd80009000000 */
.L_x_4783:
[----:B------:R-:W-:-:S04]  /*6220*/  USHF.R.S32.HI UR5, URZ, 0x1f, UR4 ;  /* 0x0000001f3f057899 */ /* 0x000fc80008011404 */
[----:B------:R-:W-:-:S03]  /*6230*/  ULEA.HI UR5, UR5, UR4, URZ, 0x6 ;  /* 0x0000000405057291 */ /* 0x000fc6000f8f303f */
[----:B------:R-:W-:Y:S01]  /*6240*/  UMOV UR4, URZ ;  /* 0x0000003f00047c82 */ /* 0x000fe20008000000 */
[----:B------:R-:W-:-:S04]  /*6250*/  USHF.R.S32.HI UR5, URZ, 0x6, UR5 ;  /* 0x000000063f057899 */ /* 0x000fc80008011405 */
[----:B------:R-:W-:-:S04]  /*6260*/  UISETP.LT.AND UP2, UPT, UR38, UR5, UPT ;  /* 0x000000052600728c */ /* 0x000fc8000bf41270 */
[----:B------:R-:W-:-:S03]  /*6270*/  USEL UR25, UR38, UR5, !UP2 ;  /* 0x0000000526197287 */ /* 0x000fc6000d000000 */
[----:B------:R-:W-:Y:S01]  /*6280*/  UMOV UR5, URZ ;  /* 0x0000003f00057c82 */ /* 0x000fe20008000000 */
[----:B------:R-:W-:-:S06]  /*6290*/  UISETP.GE.AND UP2, UPT, UR42, UR25, UPT ;  /* 0x000000192a00728c */ /* 0x000fcc000bf46270 */
[----:B------:R-:W-:-:S13]  /*62a0*/  PLOP3.LUT P0, PT, PT, PT, UP2, 0x80, 0x0 ;  /* 0x000000000000781c */ /* 0x000fda0003f0f028 */
[----:B------:R-:W-:Y:S05]  /*62b0*/  @!P0 BRA `(.L_x_4786) ;  /* 0x0000002400088947 */ /* 0x000fea0003800000 */
[----:B------:R-:W-:Y:S01]  /*62c0*/  UMOV UR5, URZ ;  /* 0x0000003f00057c82 */ /* 0x000fe20008000000 */
[----:B------:R-:W-:Y:S01]  /*62d0*/  UMOV UR24, URZ ;  /* 0x0000003f00187c82 */ /* 0x000fe20008000000 */
[----:B------:R-:W-:Y:S01]  /*62e0*/  ULDC UR30, c[0x0][0x9e4] ;  /* 0x00027900001e7ab9 */ /* 0x000fe20000000800 */
[----:B------:R-:W-:Y:S01]  /*62f0*/  ULDC UR28, c[0x0][0x288] ;  /* 0x0000a200001c7ab9 */ /* 0x000fe20000000800 */
[----:B------:R-:W-:Y:S01]  /*6300*/  ULDC UR27, c[0x0][0x2f0] ;  /* 0x0000bc00001b7ab9 */ /* 0x000fe20000000800 */
[----:B------:R-:W-:Y:S01]  /*6310*/  ULDC UR26, c[0x0][0x988] ;  /* 0x00026200001a7ab9 */ /* 0x000fe20000000800 */
[----:B------:R-:W-:-:S05]  /*6320*/  ULDC UR29, c[0x0][0x9e0] ;  /* 0x00027800001d7ab9 */ /* 0x000fca0000000800 */
.L_x_4803:
[----:B------:R-:W-:-:S04]  /*6330*/  UIADD3 UR4, UR24, 0x1, URZ ;  /* 0x0000000118047890 */ /* 0x000fc8000fffe03f */
[----:B------:R-:W-:-:S04]  /*6340*/  UISETP.NE.AND UP2, UPT, UR4, 0x2, UPT ;  /* 0x000000020400788c */ /* 0x000fc8000bf45270 */
[----:B------:R-:W-:Y:S02]  /*6350*/  USEL UR10, URZ, 0x1, UP2 ;  /* 0x000000013f0a7887 */ /* 0x000fe40009000000 */
[----:B------:R-:W-:Y:S02]  /*6360*/  USEL UR4, UR4, URZ, UP2 ;  /* 0x0000003f04047287 */ /* 0x000fe40009000000 */
[----:B------:R-:W-:Y:S01]  /*6370*/  ULOP3.LUT UR5, UR5, UR10, URZ, 0x3c, !UPT ;  /* 0x0000000a05057292 */ /* 0x000fe2000f8e3c3f */
[----:B0---4-:R-:W-:Y:S11]  /*6380*/  @!P5 BRA `(.L_x_4787) ;  /* 0x000000000004d947 */ /* 0x011ff60003800000 */
[----:B------:R-:W-:Y:S01]  /*6390*/  BPT.TRAP 0x1 ;  /* 0x000000040000795c */ /* 0x000fe20000300000 */
.L_x_4787:
[----:B------:R-:W-:Y:S01]  /*63a0*/  ULEA UR31, UR4, UR37, 0x3 ;  /* 0x00000025041f7291 */ /* 0x000fe2000f8e183f */
[----:B--2---:R-:W-:-:S05]  /*63b0*/  IMAD.U32 R13, RZ, RZ, UR5 ;  /* 0x00000005ff0d7e24 */ /* 0x004fca000f8e00ff */
[----:B------:R-:W-:-:S04]  /*63c0*/  SHF.L.U32 R13, R13, 0x1f, RZ ;  /* 0x0000001f0d0d7819 */ /* 0x000fc800000006ff */
[----:B------:R2:W4:Y:S01]  /*63d0*/  SYNCS.PHASECHK.TRANS64.TRYWAIT P0, [UR31+0x28c30], R13 ;  /* 0x028c300dff0075a7 */ /* 0x000522000800015f */
[----:B------:R-:W-:Y:S05]  /*63e0*/  @!P5 BRA `(.L_x_4788) ;  /* 0x000000000004d947 */ /* 0x000fea0003800000 */
[----:B------:R-:W-:Y:S01]  /*63f0*/  BPT.TRAP 0x1 ;  /* 0x000000040000795c */ /* 0x000fe20000300000 */
.L_x_4788:
[----:B----4-:R-:W-:Y:S05]  /*6400*/  @P0 BRA `(.L_x_4789) ;  /* 0x0000000000080947 */ /* 0x010fea0003800000 */
[----:B------:R-:W4:Y:S02]  /*6410*/  SYNCS.PHASECHK.TRANS64.TRYWAIT P0, [UR31+0x28c30], R13 ;  /* 0x028c300dff0075a7 */ /* 0x000f24000800015f */
[----:B----4-:R-:W-:Y:S05]  /*6420*/  @!P0 BRA `(.L_x_4790) ;  /* 0x000000e0001c8947 */ /* 0x010fea0003800000 */
.L_x_4789:
[----:B------:R-:W-:Y:S01]  /*6430*/  ULEA UR22, UR4, UR6, 0x9 ;  /* 0x0000000604167291 */ /* 0x000fe2000f8e483f */
[----:B---3--:R-:W-:Y:S01]  /*6440*/  WARPGROUP.ARRIVE ;  /* 0x00000000000079c5 */ /* 0x008fe20000000000 */
[----:B------:R-:W-:Y:S01]  /*6450*/  UMOV UR23, 0x40000040 ;  /* 0x4000004000177882 */ /* 0x000fe20000000000 */
[----:B------:R-:W-:Y:S01]  /*6460*/  UMOV UR11, 0x40000040 ;  /* 0x40000040000b7882 */ /* 0x000fe20000000000 */
[----:B------:R-:W-:Y:S01]  /*6470*/  UIADD3 UR10, UR22, 0x2, URZ ;  /* 0x00000002160a7890 */ /* 0x000fe2000fffe03f */
[----:B------:R-:W-:Y:S01]  /*6480*/  PLOP3.LUT P0, PT, PT, PT, UP0, 0x80, 0x0 ;  /* 0x000000000000781c */ /* 0x000fe20003f0f008 */
[----:B------:R-:W-:Y:S01]  /*6490*/  UIADD3 UR14, UR22, 0x4, URZ ;  /* 0x00000004160e7890 */ /* 0x000fe2000fffe03f */
[----:B------:R-:W-:Y:S01]  /*64a0*/  PLOP3.LUT P1, PT, PT, PT, UP0, 0x80, 0x0 ;  /* 0x000000000000781c */ /* 0x000fe20003f2f008 */
[----:B------:R-:W-:Y:S01]  /*64b0*/  UMOV UR15, 0x40000040 ;  /* 0x40000040000f7882 */ /* 0x000fe20000000000 */
[----:B------:R-:W-:Y:S01]  /*64c0*/  HGMMA.64x64x16.F32 R152, gdesc[UR20], RZ, !UPT, gsb0 ;  /* 0x00e00000149879f0 */ /* 0x000fe2000c0008ff */
[----:B------:R-:W-:Y:S01]  /*64d0*/  UIADD3 UR18, UR22, 0x6, URZ ;  /* 0x0000000616127890 */ /* 0x000fe2000fffe03f */
[----:B------:R-:W-:Y:S01]  /*64e0*/  IMAD.MOV.U32 R16, RZ, RZ, R2 ;  /* 0x000000ffff107224 */ /* 0x000fe200078e0002 */
[----:B------:R-:W-:Y:S01]  /*64f0*/  UMOV UR19, 0x40000040 ;  /* 0x4000004000137882 */ /* 0x000fe20000000000 */
[----:B01----:R-:W-:Y:S01]  /*6500*/  IMAD.U32 R14, RZ, RZ, UR31 ;  /* 0x0000001fff0e7e24 */ /* 0x003fe2000f8e00ff */
[----:B------:R-:W-:-:S02]  /*6510*/  WARPGROUP.DEPBAR.LE gsb0, 0x0 ;  /* 0x00008000000079c5 */ /* 0x000fc40000010000 */
[----:B------:R-:W-:-:S06]  /*6520*/  WARPGROUP.ARRIVE ;  /* 0x00000000000079c5 */ /* 0x000fcc0000000000 */
[----:B------:R-:W-:Y:S01]  /*6530*/  HGMMA.64x64x16.F32 R152, gdesc[UR8], R152, gsb0 ;  /* 0x00e00000089879f0 */ /* 0x000fe20008000898 */
[----:B------:R-:W-:Y:S01]  /*6540*/  @UP0 ULDC UR10, c[0x0][0x44c] ;  /* 0x00011300000a0ab9 */ /* 0x000fe20000000800 */
[----:B------:R-:W-:Y:S01]  /*6550*/  UMOV UR11, UR27 ;  /* 0x0000001b000b7c82 */ /* 0x000fe20008000000 */
[----:B------:R-:W-:Y:S01]  /*6560*/  @P0 IMAD.HI.U32 R15, R2, UR10, RZ ;  /* 0x0000000a020f0c27 */ /* 0x000fe2000f8e00ff */
[----:B------:R-:W-:Y:S01]  /*6570*/  @UP0 ULDC UR10, c[0x0][0x450] ;  /* 0x00011400000a0ab9 */ /* 0x000fe20000000800 */
[----:B------:R-:W-:Y:S02]  /*6580*/  PLOP3.LUT P0, PT, PT, PT, UP1, 0x40, 0x0 ;  /* 0x000000000000781c */ /* 0x000fe40003f0e818 */
[----:B------:R-:W-:Y:S01]  /*6590*/  IMAD.U32 R20, RZ, RZ, UR11 ;  /* 0x0000000bff147e24 */ /* 0x000fe2000f8e00ff */
[----:B------:R-:W-:Y:S01]  /*65a0*/  @P1 SHF.R.U32.HI R16, RZ, UR10, R15 ;  /* 0x0000000aff101c19 */ /* 0x000fe2000801160f */
[----:B------:R-:W-:Y:S01]  /*65b0*/  USHF.L.U32 UR10, UR42, 0x6, URZ ;  /* 0x000000062a0a7899 */ /* 0x000fe2000800063f */
[----:B------:R-:W-:-:S03]  /*65c0*/  @!P6 VIADD R15, R14, 0x28c40 ;  /* 0x00028c400e0fe836 */ /* 0x000fc60000000000 */
[----:B------:R-:W0:Y:S02]  /*65d0*/  SHFL.IDX PT, R18, R16, RZ, 0x1c1f ;  /* 0x001c1fff10127589 */ /* 0x000e2400000e0000 */
[----:B------:R-:W-:Y:S01]  /*65e0*/  IMAD.U32 R17, RZ, RZ, UR10 ;  /* 0x0000000aff117e24 */ /* 0x000fe2000f8e00ff */
[----:B------:R-:W-:-:S04]  /*65f0*/  @!P6 PRMT R15, RZ, 0x654, R15 ;  /* 0x00000654ff0fe816 */ /* 0x000fc8000000000f */
[----:B------:R-:W-:-:S05]  /*6600*/  IADD3 R17, -R0, 0x1, -R17 ;  /* 0x0000000100117810 */ /* 0x000fca0007ffe911 */
[----:B------:R-:W-:Y:S01]  /*6610*/  IMAD R17, R20, UR39, R17 ;  /* 0x0000002714117c24 */ /* 0x000fe2000f8e0211 */
[----:B------:R-:W-:Y:S02]  /*6620*/  WARPGROUP.DEPBAR.LE gsb0, 0x0 ;  /* 0x00008000000079c5 */ /* 0x000fe40000010000 */
[----:B------:R-:W-:-:S06]  /*6630*/  WARPGROUP.ARRIVE ;  /* 0x00000000000079c5 */ /* 0x000fcc0000000000 */
[----:B------:R-:W-:Y:S03]  /*6640*/  HGMMA.64x64x16.F32 R152, gdesc[UR12], R152, gsb0 ;  /* 0x00e000000c9879f0 */ /* 0x000fe60008000898 */
[----:B------:R-:W-:Y:S02]  /*6650*/  WARPGROUP.DEPBAR.LE gsb0, 0x0 ;  /* 0x00008000000079c5 */ /* 0x000fe40000010000 */
[----:B------:R-:W-:-:S06]  /*6660*/  WARPGROUP.ARRIVE ;  /* 0x00000000000079c5 */ /* 0x000fcc0000000000 */
[----:B------:R-:W-:Y:S01]  /*6670*/  HGMMA.64x64x16.F32 R152, gdesc[UR16], R152, gsb0 ;  /* 0x00e00000109879f0 */ /* 0x000fe20008000898 */
[----:B------:R-:W-:Y:S02]  /*6680*/  UMOV UR18, UR28 ;  /* 0x0000001c00127c82 */ /* 0x000fe40008000000 */
[----:B------:R-:W-:-:S04]  /*6690*/  VIADD R17, R17, -UR18 ;  /* 0x8000001211117c36 */ /* 0x000fc80008000000 */
[C---:B------:R-:W-:Y:S01]  /*66a0*/  VIADD R23, R17.reuse, UR7 ;  /* 0x0000000711177c36 */ /* 0x040fe20008000000 */
[----:B------:R-:W-:-:S03]  /*66b0*/  IADD3 R21, R17, UR29, RZ ;  /* 0x0000001d11157c10 */ /* 0x000fc6000fffe0ff */
[C---:B0-----:R-:W-:Y:S01]  /*66c0*/  IMAD.IADD R17, R18.reuse, 0x1, R23 ;  /* 0x0000000112117824 */ /* 0x041fe200078e0217 */
[----:B------:R-:W-:Y:S02]  /*66d0*/  WARPGROUP.DEPBAR.LE gsb0, 0x0 ;  /* 0x00008000000079c5 */ /* 0x000fe40000010000 */
[----:B------:R0:W-:Y:S02]  /*66e0*/  @!P6 SYNCS.ARRIVE.TRANS64.RED.A1T0 RZ, [R15+URZ], RZ ;  /* 0x000000ff0fffe9a7 */ /* 0x0001e4000810043f */
[----:B0-----:R-:W-:Y:S01]  /*66f0*/  IMAD.IADD R15, R18, 0x1, R21 ;  /* 0x00000001120f7824 */ /* 0x001fe200078e0215 */
[----:B------:R-:W-:Y:S06]  /*6700*/  @P0 BRA `(.L_x_4791) ;  /* 0x0000000000600947 */ /* 0x000fec0003800000 */
[----:B------:R-:W-:Y:S01]  /*6710*/  IMAD.U32 R19, RZ, RZ, UR11 ;  /* 0x0000000bff137e24 */ /* 0x000fe2000f8e00ff */
[----:B------:R-:W-:Y:S03]  /*6720*/  BSSY B0, `(.L_x_4792) ;  /* 0x0000012000007945 */ /* 0x000fe60003800000 */
        /* <DEDUP_REMOVED lines=12> */
.L_x_4793:
[----:B------:R-:W-:-:S05]  /*67f0*/  IMAD.U32 R20, RZ, RZ, UR30 ;  /* 0x0000001eff147e24 */ /* 0x000fca000f8e00ff */
[----:B------:R-:W-:-:S13]  /*6800*/  ISETP.NE.AND P0, PT, R20, 0x1, PT ;  /* 0x000000011400780c */ /* 0x000fda0003f05270 */
[----:B------:R-:W0:Y:S02]  /*6810*/  @P0 LDC.64 R184, c[0x0][0x9e8] ;  /* 0x00027a00ffb80b82 */ /* 0x000e240000000a00 */
[----:B0-----:R-:W-:-:S05]  /*6820*/  @P0 IMAD.HI.U32 R18, R19, R184, RZ ;  /* 0x000000b813120227 */ /* 0x001fca00078e00ff */
[----:B------:R-:W-:-:S07]  /*6830*/  @P0 SHF.R.U32.HI R19, RZ, R185, R18 ;  /* 0x000000b9ff130219 */ /* 0x000fce0000011612 */
.L_x_4794:
[----:B------:R-:W-:Y:S05]  /*6840*/  BSYNC B0 ;  /* 0x0000000000007941 */ /* 0x000fea0003800000 */
.L_x_4792:
[----:B------:R-:W-:-:S04]  /*6850*/  IMAD R19, R19, R20, -UR10 ;  /* 0x8000000a13137e24 */ /* 0x000fc8000f8e0214 */
[----:B------:R-:W-:-:S05]  /*6860*/  IMAD.IADD R18, R19, 0x1, -R0 ;  /* 0x0000000113127824 */ /* 0x000fca00078e0a00 */
[----:B------:R-:W-:Y:S02]  /*6870*/  VIADDMNMX R15, R18, R20, R15, PT ;  /* 0x00000014120f7246 */ /* 0x000fe4000380010f */
[----:B------:R-:W-:-:S07]  /*6880*/  VIMNMX R17, R17, R18, !PT ;  /* 0x0000001211117248 */ /* 0x000fce0007fe0100 */
.L_x_4791:
[----:B------:R-:W-:Y:S01]  /*6890*/  UISETP.GT.AND UP2, UPT, UR42, -0x1, UPT ;  /* 0xffffffff2a00788c */ /* 0x000fe2000bf44270 */
[----:B------:R-:W0:Y:S05]  /*68a0*/  SHFL.IDX PT, R20, R16, 0x1, 0x1c1f ;  /* 0x003c1f0010147f89 */ /* 0x000e2a00000e0000 */
[----:B------:R-:W-:-:S04]  /*68b0*/  PLOP3.LUT P0, PT, PT, PT, UP2, 0x80, 0x0 ;  /* 0x000000000000781c */ /* 0x000fc80003f0f028 */
[C---:B------:R-:W-:Y:S02]  /*68c0*/  ISETP.GT.AND P3, PT, R17.reuse, RZ, P0 ;  /* 0x000000ff1100720c */ /* 0x040fe40000764270 */
[----:B------:R-:W-:Y:S02]  /*68d0*/  ISETP.GT.AND P2, PT, R17, 0x1, P0 ;  /* 0x000000011100780c */ /* 0x000fe40000744270 */
[----:B------:R-:W-:Y:S02]  /*68e0*/  ISETP.LT.OR P3, PT, R15, 0x1, P3 ;  /* 0x000000010f00780c */ /* 0x000fe40001f61670 */
[C---:B------:R-:W-:Y:S02]  /*68f0*/  ISETP.GT.AND P4, PT, R17.reuse, 0x8, P0 ;  /* 0x000000081100780c */ /* 0x040fe40000784270 */
[----:B------:R-:W-:Y:S02]  /*6900*/  FSEL R152, R152, -INF , !P3 ;  /* 0xff80000098987808 */ /* 0x000fe40005800000 */
[----:B------:R-:W-:-:S02]  /*6910*/  ISETP.GT.AND P3, PT, R17, 0x10, P0 ;  /* 0x000000101100780c */ /* 0x000fc40000764270 */
[----:B------:R-:W-:Y:S02]  /*6920*/  ISETP.GT.AND P1, PT, R17, 0x9, P0 ;  /* 0x000000091100780c */ /* 0x000fe40000724270 */
[----:B------:R-:W-:Y:S01]  /*6930*/  ISETP.LT.OR P3, PT, R15, 0x11, P3 ;  /* 0x000000110f00780c */ /* 0x000fe20001f61670 */
[----:B0-----:R-:W-:Y:S01]  /*6940*/  IMAD.IADD R18, R23, 0x1, R20 ;  /* 0x0000000117127824 */ /* 0x001fe200078e0214 */
[----:B------:R-:W-:Y:S02]  /*6950*/  ISETP.LT.OR P2, PT, R15, 0x2, P2 ;  /* 0x000000020f00780c */ /* 0x000fe40001741670 */
[----:B------:R-:W-:Y:S02]  /*6960*/  FSEL R160, R160, -INF , !P3 ;  /* 0xff800000a0a07808 */ /* 0x000fe40005800000 */
[----:B------:R-:W-:Y:S02]  /*6970*/  ISETP.GT.AND P3, PT, R17, 0x20, P0 ;  /* 0x000000201100780c */ /* 0x000fe40000764270 */
[----:B------:R-:W-:-:S02]  /*6980*/  ISETP.LT.OR P4, PT, R15, 0x9, P4 ;  /* 0x000000090f00780c */ /* 0x000fc40002781670 */
[C---:B------:R-:W-:Y:S02]  /*6990*/  ISETP.LT.OR P1, PT, R15.reuse, 0xa, P1 ;  /* 0x0000000a0f00780c */ /* 0x040fe40000f21670 */
[----:B------:R-:W-:Y:S02]  /*69a0*/  ISETP.LT.OR P3, PT, R15, 0x21, P3 ;  /* 0x000000210f00780c */ /* 0x000fe40001f61670 */
[----:B------:R-:W-:Y:S02]  /*69b0*/  FSEL R153, R153, -INF , !P2 ;  /* 0xff80000099997808 */ /* 0x000fe40005000000 */
[----:B------:R-:W-:Y:S02]  /*69c0*/  FSEL R156, R156, -INF , !P4 ;  /* 0xff8000009c9c7808 */ /* 0x000fe40006000000 */
[----:B------:R-:W-:Y:S02]  /*69d0*/  FSEL R157, R157, -INF , !P1 ;  /* 0xff8000009d9d7808 */ /* 0x000fe40004800000 */
[----:B------:R-:W-:-:S02]  /*69e0*/  ISETP.GT.AND P2, PT, R17, 0x11, P0 ;  /* 0x000000111100780c */ /* 0x000fc40000744270 */
[C---:B------:R-:W-:Y:S02]  /*69f0*/  ISETP.GT.AND P4, PT, R17.reuse, 0x18, P0 ;  /* 0x000000181100780c */ /* 0x040fe40000784270 */
[C---:B------:R-:W-:Y:S02]  /*6a00*/  ISETP.GT.AND P1, PT, R17.reuse, 0x19, P0 ;  /* 0x000000191100780c */ /* 0x040fe40000724270 */
[----:B------:R-:W-:Y:S02]  /*6a10*/  FSEL R168, R168, -INF , !P3 ;  /* 0xff800000a8a87808 */ /* 0x000fe40005800000 */
[----:B------:R-:W-:Y:S02]  /*6a20*/  ISETP.GT.AND P3, PT, R17, 0x30, P0 ;  /* 0x000000301100780c */ /* 0x000fe40000764270 */
[C---:B------:R-:W-:Y:S02]  /*6a30*/  ISETP.LT.OR P2, PT, R15.reuse, 0x12, P2 ;  /* 0x000000120f00780c */ /* 0x040fe40001741670 */
        /* <DEDUP_REMOVED lines=8> */
[----:B------:R-:W-:Y:S02]  /*6ac0*/  ISETP.GT.AND P1, PT, R17, 0x29, P0 ;  /* 0x000000291100780c */ /* 0x000fe40000724270 */
[----:B------:R-:W-:Y:S02]  /*6ad0*/  FSEL R176, R176, -INF , !P3 ;  /* 0xff800000b0b07808 */ /* 0x000fe40005800000 */
[----:B------:R-:W-:Y:S02]  /*6ae0*/  PLOP3.LUT P3, PT, PT, PT, UP1, 0x40, 0x0 ;  /* 0x000000000000781c */ /* 0x000fe40003f6e818 */
[C---:B------:R-:W-:Y:S02]  /*6af0*/  ISETP.LT.OR P2, PT, R15.reuse, 0x22, P2 ;  /* 0x000000220f00780c */ /* 0x040fe40001741670 */
[----:B------:R-:W-:-:S02]  /*6b00*/  ISETP.LT.OR P4, PT, R15, 0x29, P4 ;  /* 0x000000290f00780c */ /* 0x000fc40002781670 */
[----:B------:R-:W-:Y:S02]  /*6b10*/  ISETP.LT.OR P1, PT, R15, 0x2a, P1 ;  /* 0x0000002a0f00780c */ /* 0x000fe40000f21670 */
[----:B------:R-:W-:Y:S02]  /*6b20*/  FSEL R169, R169, -INF , !P2 ;  /* 0xff800000a9a97808 */ /* 0x000fe40005000000 */
[----:B------:R-:W-:Y:S02]  /*6b30*/  FSEL R172, R172, -INF , !P4 ;  /* 0xff800000acac7808 */ /* 0x000fe40006000000 */
[----:B------:R-:W-:Y:S02]  /*6b40*/  FSEL R173, R173, -INF , !P1 ;  /* 0xff800000adad7808 */ /* 0x000fe40004800000 */
[C---:B------:R-:W-:Y:S02]  /*6b50*/  ISETP.GT.AND P2, PT, R17.reuse, 0x31, P0 ;  /* 0x000000311100780c */ /* 0x040fe40000744270 */
[----:B------:R-:W-:-:S02]  /*6b60*/  ISETP.GT.AND P4, PT, R17, 0x38, P0 ;  /* 0x000000381100780c */ /* 0x000fc40000784270 */
[----:B------:R-:W-:Y:S02]  /*6b70*/  ISETP.GT.AND P1, PT, R17, 0x39, P0 ;  /* 0x000000391100780c */ /* 0x000fe40000724270 */
[C---:B------:R-:W-:Y:S02]  /*6b80*/  ISETP.LT.OR P2, PT, R15.reuse, 0x32, P2 ;  /* 0x000000320f00780c */ /* 0x040fe40001741670 */
[C---:B------:R-:W-:Y:S02]  /*6b90*/  ISETP.LT.OR P4, PT, R15.reuse, 0x39, P4 ;  /* 0x000000390f00780c */ /* 0x040fe40002781670 */
[----:B------:R-:W-:Y:S02]  /*6ba0*/  ISETP.LT.OR P1, PT, R15, 0x3a, P1 ;  /* 0x0000003a0f00780c */ /* 0x000fe40000f21670 */
[----:B------:R-:W-:Y:S02]  /*6bb0*/  IADD3 R16, R21, R20, RZ ;  /* 0x0000001415107210 */ /* 0x000fe40007ffe0ff */
[----:B------:R-:W-:-:S02]  /*6bc0*/  FSEL R177, R177, -INF , !P2 ;  /* 0xff800000b1b17808 */ /* 0x000fc40005000000 */
[----:B------:R-:W-:Y:S02]  /*6bd0*/  FSEL R180, R180, -INF , !P4 ;  /* 0xff800000b4b47808 */ /* 0x000fe40006000000 */
[----:B------:R-:W-:Y:S01]  /*6be0*/  FSEL R181, R181, -INF , !P1 ;  /* 0xff800000b5b57808 */ /* 0x000fe20004800000 */
        /* <DEDUP_REMOVED lines=15> */
.L_x_4797:
[----:B------:R-:W-:-:S05]  /*6ce0*/  IMAD.U32 R22, RZ, RZ, UR30 ;  /* 0x0000001eff167e24 */ /* 0x000fca000f8e00ff */
[----:B------:R-:W-:-:S13]  /*6cf0*/  ISETP.NE.AND P1, PT, R22, 0x1, PT ;  /* 0x000000011600780c */ /* 0x000fda0003f25270 */
[----:B------:R-:W0:Y:S02]  /*6d00*/  @P1 LDC.64 R20, c[0x0][0x9e8] ;  /* 0x00027a00ff141b82 */ /* 0x000e240000000a00 */
[----:B0-----:R-:W-:-:S05]  /*6d10*/  @P1 IMAD.HI.U32 R20, R15, R20, RZ ;  /* 0x000000140f141227 */ /* 0x001fca00078e00ff */
[----:B------:R-:W-:-:S07]  /*6d20*/  @P1 SHF.R.U32.HI R15, RZ, R21, R20 ;  /* 0x00000015ff0f1219 */ /* 0x000fce0000011614 */
.L_x_4798:
[----:B------:R-:W-:Y:S05]  /*6d30*/  BSYNC B0 ;  /* 0x0000000000007941 */ /* 0x000fea0003800000 */
.L_x_4796:
[----:B------:R-:W-:-:S04]  /*6d40*/  IMAD R15, R15, R22, -UR10 ;  /* 0x8000000a0f0f7e24 */ /* 0x000fc8000f8e0216 */
[----:B------:R-:W-:-:S05]  /*6d50*/  IMAD.IADD R15, R15, 0x1, -R0 ;  /* 0x000000010f0f7824 */ /* 0x000fca00078e0a00 */
[----:B------:R-:W-:Y:S02]  /*6d60*/  VIADDMNMX R16, R15, R22, R16, PT ;  /* 0x000000160f107246 */ /* 0x000fe40003800110 */
[----:B------:R-:W-:-:S07]  /*6d70*/  VIMNMX R18, R18, R15, !PT ;  /* 0x0000000f12127248 */ /* 0x000fce0007fe0100 */
.L_x_4795:
[----:B------:R-:W-:Y:S01]  /*6d80*/  FMNMX.FTZ R20, R152, R5, !PT ;  /* 0x0000000598147209 */ /* 0x000fe20007810000 */
[----:B------:R-:W-:Y:S01]  /*6d90*/  UMOV UR10, UR26 ;  /* 0x0000001a000a7c82 */ /* 0x000fe20008000000 */
[C---:B------:R-:W-:Y:S02]  /*6da0*/  ISETP.GT.AND P2, PT, R18.reuse, RZ, P0 ;  /* 0x000000ff1200720c */ /* 0x040fe40000744270 */
[----:B------:R-:W-:Y:S02]  /*6db0*/  FMNMX.FTZ R15, R153, R20, !PT ;  /* 0x00000014990f7209 */ /* 0x000fe40007810000 */
[----:B------:R-:W-:Y:S02]  /*6dc0*/  ISETP.GT.AND P1, PT, R18, 0x1, P0 ;  /* 0x000000011200780c */ /* 0x000fe40000724270 */
[----:B------:R-:W-:Y:S02]  /*6dd0*/  FMNMX.FTZ R20, R156, R15, !PT ;  /* 0x0000000f9c147209 */ /* 0x000fe40007810000 */
[----:B------:R-:W-:-:S02]  /*6de0*/  ISETP.LT.OR P2, PT, R16, 0x1, P2 ;  /* 0x000000011000780c */ /* 0x000fc40001741670 */
[----:B------:R-:W-:Y:S02]  /*6df0*/  FMNMX.FTZ R15, R157, R20, !PT ;  /* 0x000000149d0f7209 */ /* 0x000fe40007810000 */
[----:B------:R-:W-:Y:S02]  /*6e00*/  ISETP.GT.AND P3, PT, R18, 0x8, P0 ;  /* 0x000000081200780c */ /* 0x000fe40000764270 */
[----:B------:R-:W-:Y:S02]  /*6e10*/  FMNMX.FTZ R20, R160, R15, !PT ;  /* 0x0000000fa0147209 */ /* 0x000fe40007810000 */
[----:B------:R-:W-:Y:S02]  /*6e20*/  ISETP.LT.OR P1, PT, R16, 0x2, P1 ;  /* 0x000000021000780c */ /* 0x000fe40000f21670 */
[----:B------:R-:W-:Y:S02]  /*6e30*/  FMNMX.FTZ R15, R161, R20, !PT ;  /* 0x00000014a10f7209 */ /* 0x000fe40007810000 */
[----:B------:R-:W-:-:S02]  /*6e40*/  ISETP.GT.AND P4, PT, R18, 0x9, P0 ;  /* 0x000000091200780c */ /* 0x000fc40000784270 */
[----:B------:R-:W-:Y:S02]  /*6e50*/  FMNMX.FTZ R20, R164, R15, !PT ;  /* 0x0000000fa4147209 */ /* 0x000fe40007810000 */
[----:B------:R-:W-:Y:S02]  /*6e60*/  ISETP.LT.OR P3, PT, R16, 0x9, P3 ;  /* 0x000000091000780c */ /* 0x000fe40001f61670 */
[----:B------:R-:W-:Y:S02]  /*6e70*/  FMNMX.FTZ R15, R165, R20, !PT ;  /* 0x00000014a50f7209 */ /* 0x000fe40007810000 */
[----:B------:R-:W-:Y:S02]  /*6e80*/  FSEL R155, R155, -INF , !P1 ;  /* 0xff8000009b9b7808 */ /* 0x000fe40004800000 */
        /* <DEDUP_REMOVED lines=9> */
[----:B------:R-:W-:Y:S02]  /*6f20*/  FSEL R159, R159, -INF , !P4 ;  /* 0xff8000009f9f7808 */ /* 0x000fe40006000000 */
[----:B------:R-:W-:Y:S02]  /*6f30*/  FMNMX.FTZ R15, R177, R20, !PT ;  /* 0x00000014b10f7209 */ /* 0x000fe40007810000 */
[----:B------:R-:W-:Y:S02]  /*6f40*/  ISETP.LT.OR P1, PT, R16, 0x11, P1 ;  /* 0x000000111000780c */ /* 0x000fe40000f21670 */
[----:B------:R-:W-:Y:S02]  /*6f50*/  FMNMX.FTZ R20, R180, R15, !PT ;  /* 0x0000000fb4147209 */ /* 0x000fe40007810000 */
[----:B------:R-:W-:-:S02]  /*6f60*/  ISETP.GT.AND P4, PT, R18, 0x18, P0 ;  /* 0x000000181200780c */ /* 0x000fc40000784270 */
[----:B------:R-:W-:Y:S02]  /*6f70*/  FMNMX.FTZ R20, R181, R20, !PT ;  /* 0x00000014b5147209 */ /* 0x000fe40007810000 */
[----:B------:R-:W-:Y:S02]  /*6f80*/  ISETP.LT.OR P3, PT, R16, 0x12, P3 ;  /* 0x000000121000780c */ /* 0x000fe40001f61670 */
[----:B------:R-:W-:Y:S01]  /*6f90*/  FSEL R162, R162, -INF , !P1 ;  /* 0xff800000a2a27808 */ /* 0x000fe20004800000 */
[----:B------:R-:W0:Y:S01]  /*6fa0*/  SHFL.BFLY PT, R15, R20, 0x2, 0x1f ;  /* 0x0c401f00140f7f89 */ /* 0x000e2200000e0000 */
[----:B------:R-:W-:Y:S02]  /*6fb0*/  ISETP.LT.OR P4, PT, R16, 0x19, P4 ;  /* 0x000000191000780c */ /* 0x000fe40002781670 */
[----:B------:R-:W-:Y:S02]  /*6fc0*/  FSEL R163, R163, -INF , !P3 ;  /* 0xff800000a3a37808 */ /* 0x000fe40005800000 */
[----:B------:R-:W-:-:S02]  /*6fd0*/  ISETP.GT.AND P1, PT, R18, 0x20, P0 ;  /* 0x000000201200780c */ /* 0x000fc40000724270 */
[----:B------:R-:W-:Y:S02]  /*6fe0*/  FSEL R166, R166, -INF , !P4 ;  /* 0xff800000a6a67808 */ /* 0x000fe40006000000 */
[----:B------:R-:W-:Y:S02]  /*6ff0*/  ISETP.GT.AND P3, PT, R18, 0x21, P0 ;  /* 0x000000211200780c */ /* 0x000fe40000764270 */
[----:B------:R-:W-:Y:S02]  /*7000*/  ISETP.LT.OR P1, PT, R16, 0x21, P1 ;  /* 0x000000211000780c */ /* 0x000fe40000f21670 */
[----:B------:R-:W-:Y:S02]  /*7010*/  ISETP.GT.AND P4, PT, R18, 0x28, P0 ;  /* 0x000000281200780c */ /* 0x000fe40000784270 */
[----:B------:R-:W-:Y:S02]  /*7020*/  ISETP.LT.OR P3, PT, R16, 0x22, P3 ;  /* 0x000000221000780c */ /* 0x000fe40001f61670 */
[----:B------:R-:W-:-:S02]  /*7030*/  FSEL R170, R170, -INF , !P1 ;  /* 0xff800000aaaa7808 */ /* 0x000fc40004800000 */
[----:B------:R-:W-:Y:S02]  /*7040*/  ISETP.GT.AND P1, PT, R18, 0x29, P0 ;  /* 0x000000291200780c */ /* 0x000fe40000724270 */
[----:B------:R-:W-:Y:S02]  /*7050*/  FSEL R171, R171, -INF , !P3 ;  /* 0xff800000abab7808 */ /* 0x000fe40005800000 */
[----:B------:R-:W-:Y:S02]  /*7060*/  ISETP.LT.OR P4, PT, R16, 0x29, P4 ;  /* 0x000000291000780c */ /* 0x000fe40002781670 */
[----:B0-----:R-:W-:Y:S02]  /*7070*/  FMNMX.FTZ R17, R20, R15, !PT ;  /* 0x0000000f14117209 */ /* 0x001fe40007810000 */
[----:B------:R-:W-:Y:S02]  /*7080*/  ISETP.LT.OR P1, PT, R16, 0x2a, P1 ;  /* 0x0000002a1000780c */ /* 0x000fe40000f21670 */
[----:B------:R-:W-:Y:S01]  /*7090*/  ISETP.GT.AND P3, PT, R18, 0x30, P0 ;  /* 0x000000301200780c */ /* 0x000fe20000764270 */
[----:B------:R-:W0:Y:S01]  /*70a0*/  SHFL.BFLY PT, R22, R17, 0x1, 0x1f ;  /* 0x0c201f0011167f89 */ /* 0x000e2200000e0000 */
[----:B------:R-:W-:-:S02]  /*70b0*/  FSEL R174, R174, -INF , !P4 ;  /* 0xff800000aeae7808 */ /* 0x000fc40006000000 */
[----:B------:R-:W-:Y:S02]  /*70c0*/  FSEL R175, R175, -INF , !P1 ;  /* 0xff800000afaf7808 */ /* 0x000fe40004800000 */
[C---:B------:R-:W-:Y:S02]  /*70d0*/  ISETP.GT.AND P4, PT, R18.reuse, 0x31, P0 ;  /* 0x000000311200780c */ /* 0x040fe40000784270 */
[----:B------:R-:W-:Y:S02]  /*70e0*/  ISETP.GT.AND P1, PT, R18, 0x38, P0 ;  /* 0x000000381200780c */ /* 0x000fe40000724270 */
[C---:B------:R-:W-:Y:S02]  /*70f0*/  ISETP.LT.OR P3, PT, R16.reuse, 0x31, P3 ;  /* 0x000000311000780c */ /* 0x040fe40001f61670 */
[----:B------:R-:W-:Y:S02]  /*7100*/  ISETP.LT.OR P4, PT, R16, 0x32, P4 ;  /* 0x000000321000780c */ /* 0x000fe40002781670 */
[----:B------:R-:W-:-:S02]  /*7110*/  FSEL R178, R178, -INF , !P3 ;  /* 0xff800000b2b27808 */ /* 0x000fc40005800000 */
[----:B------:R-:W-:Y:S02]  /*7120*/  ISETP.LT.OR P1, PT, R16, 0x39, P1 ;  /* 0x000000391000780c */ /* 0x000fe40000f21670 */
[----:B------:R-:W-:Y:S02]  /*7130*/  FSEL R179, R179, -INF , !P4 ;  /* 0xff800000b3b37808 */ /* 0x000fe40006000000 */
[----:B------:R-:W-:Y:S02]  /*7140*/  FSEL R182, R182, -INF , !P1 ;  /* 0xff800000b6b67808 */ /* 0x000fe40004800000 */
[----:B0-----:R-:W-:Y:S02]  /*7150*/  FMNMX.FTZ R15, R17, R22, !PT ;  /* 0x00000016110f7209 */ /* 0x001fe40007810000 */
[----:B------:R-:W-:Y:S02]  /*7160*/  FSEL R17, R154, -INF , !P2 ;  /* 0xff8000009a117808 */ /* 0x000fe40005000000 */
[----:B------:R-:W-:Y:S01]  /*7170*/  ISETP.GT.AND P2, PT, R18, 0x19, P0 ;  /* 0x000000191200780c */ /* 0x000fe20000744270 */
[----:B------:R-:W-:Y:S01]  /*7180*/  FMUL.FTZ R21, R15, UR10 ;  /* 0x0000000a0f157c20 */ /* 0x000fe20008410000 */
[----:B------:R-:W-:-:S02]  /*7190*/  FMNMX.FTZ R20, R17, R6, !PT ;  /* 0x0000000611147209 */ /* 0x000fc40007810000 */
[----:B------:R-:W-:Y:S02]  /*71a0*/  ISETP.LT.OR P2, PT, R16, 0x1a, P2 ;  /* 0x0000001a1000780c */ /* 0x000fe40001741670 */
[----:B------:R-:W-:Y:S02]  /*71b0*/  FMNMX.FTZ R19, R155, R20, !PT ;  /* 0x000000149b137209 */ /* 0x000fe40007810000 */
[----:B------:R-:W-:Y:S02]  /*71c0*/  FSEL R167, R167, -INF , !P2 ;  /* 0xff800000a7a77808 */ /* 0x000fe40005000000 */
[----:B------:R-:W-:Y:S02]  /*71d0*/  FMNMX.FTZ R20, R158, R19, !PT ;  /* 0x000000139e147209 */ /* 0x000fe40007810000 */
[----:B------:R-:W-:Y:S02]  /*71e0*/  FSETP.NEU.FTZ.AND P2, PT, R15, -INF , PT ;  /* 0xff8000000f00780b */ /* 0x000fe40003f5d000 */
[----:B------:R-:W-:-:S02]  /*71f0*/  FMNMX.FTZ R19, R159, R20, !PT ;  /* 0x000000149f137209 */ /* 0x000fc40007810000 */
[----:B------:R-:W-:Y:S02]  /*7200*/  FSEL R184, R21, RZ, P2 ;  /* 0x000000ff15b87208 */ /* 0x000fe40001000000 */
[----:B------:R-:W-:Y:S02]  /*7210*/  FMNMX.FTZ R20, R162, R19, !PT ;  /* 0x00000013a2147209 */ /* 0x000fe40007810000 */
[----:B------:R-:W-:Y:S01]  /*7220*/  ISETP.GT.AND P0, PT, R18, 0x39, P0 ;  /* 0x000000391200780c */ /* 0x000fe20000704270 */
[--C-:B------:R-:W-:Y:S01]  /*7230*/  FFMA.FTZ R154, R156, UR10, -R184.reuse ;  /* 0x0000000a9c9a7c23 */ /* 0x100fe200080108b8 */
[----:B------:R-:W-:Y:S01]  /*7240*/  FMNMX.FTZ R19, R163, R20, !PT ;  /* 0x00000014a3137209 */ /* 0x000fe20007810000 */
[--C-:B------:R-:W-:Y:S01]  /*7250*/  FFMA.FTZ R156, R160, UR10, -R184.reuse ;  /* 0x0000000aa09c7c23 */ /* 0x100fe200080108b8 */
[----:B------:R-:W-:Y:S01]  /*7260*/  ISETP.LT.OR P0, PT, R16, 0x3a, P0 ;  /* 0x0000003a1000780c */ /* 0x000fe20000701670 */
[--C-:B------:R-:W-:Y:S01]  /*7270*/  FFMA.FTZ R160, R168, UR10, -R184.reuse ;  /* 0x0000000aa8a07c23 */ /* 0x100fe200080108b8 */
[----:B------:R-:W-:Y:S01]  /*7280*/  FMNMX.FTZ R20, R166, R19, !PT ;  /* 0x00000013a6147209 */ /* 0x000fe20007810000 */
[--C-:B------:R-:W-:Y:S01]  /*7290*/  FFMA.FTZ R19, R152, UR10, -R184.reuse ;  /* 0x0000000a98137c23 */ /* 0x100fe200080108b8 */
[----:B------:R-:W-:Y:S01]  /*72a0*/  FSEL R183, R183, -INF , !P0 ;  /* 0xff800000b7b77808 */ /* 0x000fe20004000000 */
[--C-:B------:R-:W-:Y:S01]  /*72b0*/  FFMA.FTZ R152, R153, UR10, -R184.reuse ;  /* 0x0000000a99987c23 */ /* 0x100fe200080108b8 */
[----:B------:R-:W-:Y:S01]  /*72c0*/  FMNMX.FTZ R21, R167, R20, !PT ;  /* 0x00000014a7157209 */ /* 0x000fe20007810000 */
[--C-:B------:R-:W-:Y:S01]  /*72d0*/  FFMA.FTZ R153, R165, UR10, -R184.reuse ;  /* 0x0000000aa5997c23 */ /* 0x100fe200080108b8 */
[----:B------:R-:W-:Y:S01]  /*72e0*/  MUFU.EX2 R154, R154 ;  /* 0x0000009a009a7308 */ /* 0x000fe20000000800 */
[--C-:B------:R-:W-:Y:S01]  /*72f0*/  FFMA.FTZ R176, R176, UR10, -R184.reuse ;  /* 0x0000000ab0b07c23 */ /* 0x100fe200080108b8 */
[----:B------:R-:W-:Y:S01]  /*7300*/  FMNMX.FTZ R20, R170, R21, !PT ;  /* 0x00000015aa147209 */ /* 0x000fe20007810000 */
[--C-:B------:R-:W-:Y:S01]  /*7310*/  FFMA.FTZ R177, R177, UR10, -R184.reuse ;  /* 0x0000000ab1b17c23 */ /* 0x100fe200080108b8 */
[--C-:B------:R-:W-:Y:S01]  /*7320*/  FFMA.FTZ R180, R180, UR10, -R184.reuse ;  /* 0x0000000ab4b47c23 */ /* 0x100fe200080108b8 */
[----:B------:R-:W-:Y:S01]  /*7330*/  ISETP.NE.AND P0, PT, R4, RZ, PT ;  /* 0x000000ff0400720c */ /* 0x000fe20003f05270 */
[--C-:B------:R-:W-:Y:S01]  /*7340*/  FFMA.FTZ R181, R181, UR10, -R184.reuse ;  /* 0x0000000ab5b57c23 */ /* 0x100fe200080108b8 */
[----:B------:R-:W-:Y:S01]  /*7350*/  FMNMX.FTZ R21, R171, R20, !PT ;  /* 0x00000014ab157209 */ /* 0x000fe20007810000 */
[----:B------:R-:W-:Y:S01]  /*7360*/  MUFU.EX2 R19, R19 ;  /* 0x0000001300137308 */ /* 0x000fe20000000800 */
[--C-:B------:R-:W-:Y:S01]  /*7370*/  FFMA.FTZ R20, R164, UR10, -R184.reuse ;  /* 0x0000000aa4147c23 */ /* 0x100fe200080108b8 */
[----:B------:R-:W-:Y:S01]  /*7380*/  FFMA.FTZ R164, R173, UR10, -R184 ;  /* 0x0000000aada47c23 */ /* 0x000fe200080108b8 */
[----:B------:R-:W-:-:S04]  /*7390*/  FMNMX.FTZ R18, R174, R21, !PT ;  /* 0x00000015ae127209 */ /* 0x000fc80007810000 */
[----:B------:R-:W-:Y:S01]  /*73a0*/  FMNMX.FTZ R21, R175, R18, !PT ;  /* 0x00000012af157209 */ /* 0x000fe20007810000 */
[----:B------:R-:W-:Y:S03]  /*73b0*/  MUFU.EX2 R152, R152 ;  /* 0x0000009800987308 */ /* 0x000fe60000000800 */
[----:B------:R-:W-:Y:S01]  /*73c0*/  FMNMX.FTZ R18, R178, R21, !PT ;  /* 0x00000015b2127209 */ /* 0x000fe20007810000 */
[--C-:B------:R-:W-:Y:S01]  /*73d0*/  FFMA.FTZ R21, R157, UR10, -R184.reuse ;  /* 0x0000000a9d157c23 */ /* 0x100fe200080108b8 */
[--C-:B------:R-:W-:Y:S02]  /*73e0*/  FFMA.FTZ R157, R169, UR10, -R184.reuse ;  /* 0x0000000aa99d7c23 */ /* 0x100fe400080108b8 */
[----:B------:R-:W-:Y:S01]  /*73f0*/  FMNMX.FTZ R23, R179, R18, !PT ;  /* 0x00000012b3177209 */ /* 0x000fe20007810000 */
[----:B------:R-:W-:Y:S03]  /*7400*/  MUFU.EX2 R156, R156 ;  /* 0x0000009c009c7308 */ /* 0x000fe60000000800 */
[----:B------:R-:W-:Y:S01]  /*7410*/  FMNMX.FTZ R16, R182, R23, !PT ;  /* 0x00000017b6107209 */ /* 0x000fe20007810000 */
[----:B------:R-:W-:-:S03]  /*7420*/  FFMA.FTZ R23, R161, UR10, -R184 ;  /* 0x0000000aa1177c23 */ /* 0x000fc600080108b8 */
[----:B------:R-:W-:Y:S01]  /*7430*/  FMNMX.FTZ R16, R183, R16, !PT ;  /* 0x00000010b7107209 */ /* 0x000fe20007810000 */
[----:B------:R-:W-:Y:S04]  /*7440*/  MUFU.EX2 R21, R21 ;  /* 0x0000001500157308 */ /* 0x000fe80000000800 */
[----:B------:R-:W0:Y:S04]  /*7450*/  SHFL.BFLY PT, R161, R16, 0x2, 0x1f ;  /* 0x0c401f0010a17f89 */ /* 0x000e2800000e0000 */
[----:B------:R-:W-:Y:S08]  /*7460*/  MUFU.EX2 R23, R23 ;  /* 0x0000001700177308 */ /* 0x000ff00000000800 */
[----:B------:R-:W-:Y:S08]  /*7470*/  MUFU.EX2 R20, R20 ;  /* 0x0000001400147308 */ /* 0x000ff00000000800 */
[----:B------:R-:W-:Y:S01]  /*7480*/  MUFU.EX2 R153, R153 ;  /* 0x0000009900997308 */ /* 0x000fe20000000800 */
[----:B0-----:R-:W-:Y:S01]  /*7490*/  FMNMX.FTZ R22, R16, R161, !PT ;  /* 0x000000a110167209 */ /* 0x001fe20007810000 */
[----:B------:R-:W-:Y:S01]  /*74a0*/  FFMA.FTZ R161, R172, UR10, -R184 ;  /* 0x0000000aaca17c23 */ /* 0x000fe200080108b8 */
[----:B------:R-:W-:-:S05]  /*74b0*/  FSEL R16, R15, RZ, P2 ;  /* 0x000000ff0f107208 */ /* 0x000fca0001000000 */
[----:B------:R-:W-:Y:S01]  /*74c0*/  MUFU.EX2 R160, R160 ;  /* 0x000000a000a07308 */ /* 0x000fe20000000800 */
[----:B------:R-:W0:Y:S01]  /*74d0*/  SHFL.BFLY PT, R165, R22, 0x1, 0x1f ;  /* 0x0c201f0016a57f89 */ /* 0x000e2200000e0000 */
[----:B------:R-:W-:-:S04]  /*74e0*/  FADD.FTZ R16, -R16, R5 ;  /* 0x0000000510107221 */ /* 0x000fc80000010100 */
[----:B------:R-:W-:Y:S02]  /*74f0*/  FMUL.FTZ R18, R16, UR10 ;  /* 0x0000000a10127c20 */ /* 0x000fe40008410000 */
[----:B------:R-:W-:Y:S08]  /*7500*/  MUFU.EX2 R157, R157 ;  /* 0x0000009d009d7308 */ /* 0x000ff00000000800 */
[----:B------:R-:W1:Y:S08]  /*7510*/  MUFU.EX2 R18, R18 ;  /* 0x0000001200127308 */ /* 0x000e700000000800 */
[----:B------:R-:W3:Y:S01]  /*7520*/  MUFU.EX2 R161, R161 ;  /* 0x000000a100a17308 */ /* 0x000ee20000000800 */
[----:B0-----:R-:W-:-:S04]  /*7530*/  FMNMX.FTZ R16, R22, R165, !PT ;  /* 0x000000a516107209 */ /* 0x001fc80007810000 */
[C---:B------:R-:W-:Y:S01]  /*7540*/  FSETP.NEU.FTZ.AND P1, PT, R16.reuse, -INF , PT ;  /* 0xff8000001000780b */ /* 0x040fe20003f3d000 */
[----:B------:R-:W-:Y:S02]  /*7550*/  FMUL.FTZ R5, R16, UR10 ;  /* 0x0000000a10057c20 */ /* 0x000fe40008410000 */
[----:B------:R-:W0:Y:S01]  /*7560*/  MUFU.EX2 R164, R164 ;  /* 0x000000a400a47308 */ /* 0x000e220000000800 */
[----:B-1----:R-:W-:Y:S01]  /*7570*/  FFMA.FTZ R165, R18, R8, R19 ;  /* 0x0000000812a57223 */ /* 0x002fe20000010013 */
[-C--:B------:R-:W-:Y:S01]  /*7580*/  FMUL.FTZ R24, R24, R18.reuse ;  /* 0x0000001218187220 */ /* 0x080fe20000410000 */
[----:B------:R-:W-:Y:S01]  /*7590*/  FSEL R168, R5, RZ, P1 ;  /* 0x000000ff05a87208 */ /* 0x000fe20000800000 */
[-C--:B------:R-:W-:Y:S01]  /*75a0*/  FMUL.FTZ R25, R25, R18.reuse ;  /* 0x0000001219197220 */ /* 0x080fe20000410000 */
[----:B------:R-:W-:Y:S01]  /*75b0*/  FADD.FTZ R165, R152, R165 ;  /* 0x000000a598a57221 */ /* 0x000fe20000010000 */
[----:B------:R-:W-:Y:S01]  /*75c0*/  FSEL R5, R16, RZ, P1 ;  /* 0x000000ff10057208 */ /* 0x000fe20000800000 */
[----:B------:R-:W-:Y:S01]  /*75d0*/  FMUL.FTZ R28, R28, R18 ;  /* 0x000000121c1c7220 */ /* 0x000fe20000410000 */
[--C-:B------:R-:W-:Y:S01]  /*75e0*/  FFMA.FTZ R22, R17, UR10, -R168.reuse ;  /* 0x0000000a11167c23 */ /* 0x100fe200080108a8 */
[----:B------:R-:W-:Y:S01]  /*75f0*/  FADD.FTZ R8, R154, R165 ;  /* 0x000000a59a087221 */ /* 0x000fe20000010000 */
[----:B------:R-:W1:Y:S01]  /*7600*/  MUFU.EX2 R176, R176 ;  /* 0x000000b000b07308 */ /* 0x000e620000000800 */
[----:B------:R-:W-:Y:S01]  /*7610*/  FFMA.FTZ R165, R162, UR10, -R168 ;  /* 0x0000000aa2a57c23 */ /* 0x000fe200080108a8 */
[----:B------:R-:W-:Y:S01]  /*7620*/  FADD.FTZ R6, -R5, R6 ;  /* 0x0000000605067221 */ /* 0x000fe20000010100 */
[----:B------:R-:W-:Y:S01]  /*7630*/  FADD.FTZ R17, R21, R8 ;  /* 0x0000000815117221 */ /* 0x000fe20000010000 */
[----:B------:R-:W-:Y:S01]  /*7640*/  FFMA.FTZ R155, R155, UR10, -R168 ;  /* 0x0000000a9b9b7c23 */ /* 0x000fe200080108a8 */
[----:B------:R-:W-:-:S02]  /*7650*/  IMAD.U32 R8, RZ, RZ, UR24 ;  /* 0x00000018ff087e24 */ /* 0x000fc4000f8e00ff */
[----:B------:R-:W-:Y:S01]  /*7660*/  FMUL.FTZ R6, R6, UR10 ;  /* 0x0000000a06067c20 */ /* 0x000fe20008410000 */
[----:B------:R-:W-:Y:S01]  /*7670*/  FADD.FTZ R172, R156, R17 ;  /* 0x000000119cac7221 */ /* 0x000fe20000010000 */
[----:B------:R-:W4:Y:S01]  /*7680*/  MUFU.EX2 R177, R177 ;  /* 0x000000b100b17308 */ /* 0x000f220000000800 */
[----:B------:R-:W-:Y:S01]  /*7690*/  FFMA.FTZ R158, R158, UR10, -R168 ;  /* 0x0000000a9e9e7c23 */ /* 0x000fe200080108a8 */
[----:B------:R-:W-:Y:S02]  /*76a0*/  @!P0 IMAD R8, R8, 0x40, R3 ;  /* 0x0000004008088824 */ /* 0x000fe400078e0203 */
[----:B------:R-:W-:Y:S01]  /*76b0*/  FADD.FTZ R17, R23, R172 ;  /* 0x000000ac17117221 */ /* 0x000fe20000010000 */
[--C-:B------:R-:W-:Y:S01]  /*76c0*/  FFMA.FTZ R159, R159, UR10, -R168.reuse ;  /* 0x0000000a9f9f7c23 */ /* 0x100fe200080108a8 */
[----:B------:R-:W-:Y:S01]  /*76d0*/  F2FP.F16.F32.PACK_AB R152, R152, R19 ;  /* 0x000000139898723e */ /* 0x000fe200000000ff */
[--C-:B------:R-:W-:Y:S01]  /*76e0*/  FFMA.FTZ R170, R170, UR10, -R168.reuse ;  /* 0x0000000aaaaa7c23 */ /* 0x100fe200080108a8 */
[----:B------:R-:W-:Y:S01]  /*76f0*/  FADD.FTZ R172, R20, R17 ;  /* 0x0000001114ac7221 */ /* 0x000fe20000010000 */
[----:B------:R-:W-:Y:S01]  /*7700*/  MUFU.EX2 R180, R180 ;  /* 0x000000b400b47308 */ /* 0x000fe20000000800 */
[----:B------:R-:W-:Y:S01]  /*7710*/  @!P0 LEA R8, R8, UR37, 0x2 ;  /* 0x0000002508088c11 */ /* 0x000fe2000f8e10ff */
[----:B------:R-:W-:Y:S01]  /*7720*/  FFMA.FTZ R163, R163, UR10, -R168 ;  /* 0x0000000aa3a37c23 */ /* 0x000fe200080108a8 */
[----:B------:R-:W-:Y:S01]  /*7730*/  FADD.FTZ R173, R153, R172 ;  /* 0x000000ac99ad7221 */ /* 0x000fe20000010000 */
[--C-:B------:R-:W-:Y:S01]  /*7740*/  FFMA.FTZ R169, R166, UR10, -R168.reuse ;  /* 0x0000000aa6a97c23 */ /* 0x100fe200080108a8 */
[--C-:B------:R-:W-:Y:S01]  /*7750*/  FFMA.FTZ R167, R167, UR10, -R168.reuse ;  /* 0x0000000aa7a77c23 */ /* 0x100fe200080108a8 */
[----:B------:R-:W-:Y:S01]  /*7760*/  @!P0 STS [R8+0x28800], R18 ;  /* 0x0288001208008388 */ /* 0x000fe20000000800 */
[----:B------:R-:W-:Y:S01]  /*7770*/  FADD.FTZ R162, R160, R173 ;  /* 0x000000ada0a27221 */ /* 0x000fe20000010000 */
[----:B------:R-:W-:Y:S01]  /*7780*/  MUFU.EX2 R22, R22 ;  /* 0x0000001600167308 */ /* 0x000fe20000000800 */
[--C-:B------:R-:W-:Y:S01]  /*7790*/  FFMA.FTZ R171, R171, UR10, -R168.reuse ;  /* 0x0000000aabab7c23 */ /* 0x100fe200080108a8 */
[----:B------:R-:W-:Y:S01]  /*77a0*/  FFMA.FTZ R174, R174, UR10, -R168 ;  /* 0x0000000aaeae7c23 */ /* 0x000fe200080108a8 */
[----:B------:R-:W-:Y:S01]  /*77b0*/  FADD.FTZ R162, R157, R162 ;  /* 0x000000a29da27221 */ /* 0x000fe20000010000 */
[--C-:B------:R-:W-:Y:S01]  /*77c0*/  FFMA.FTZ R175, R175, UR10, -R168.reuse ;  /* 0x0000000aafaf7c23 */ /* 0x100fe200080108a8 */
[--C-:B------:R-:W-:Y:S01]  /*77d0*/  FFMA.FTZ R178, R178, UR10, -R168.reuse ;  /* 0x0000000ab2b27c23 */ /* 0x100fe200080108a8 */
[----:B------:R-:W-:Y:S01]  /*77e0*/  FFMA.FTZ R179, R179, UR10, -R168 ;  /* 0x0000000ab3b37c23 */ /* 0x000fe200080108a8 */
[----:B---3--:R-:W-:Y:S01]  /*77f0*/  FADD.FTZ R173, R161, R162 ;  /* 0x000000a2a1ad7221 */ /* 0x008fe20000010000 */
[----:B------:R-:W3:Y:S01]  /*7800*/  MUFU.EX2 R17, R6 ;  /* 0x0000000600117308 */ /* 0x000ee20000000800 */
[--C-:B------:R-:W-:Y:S01]  /*7810*/  FFMA.FTZ R182, R182, UR10, -R168.reuse ;  /* 0x0000000ab6b67c23 */ /* 0x100fe200080108a8 */
[----:B------:R-:W-:Y:S01]  /*7820*/  FFMA.FTZ R183, R183, UR10, -R168 ;  /* 0x0000000ab7b77c23 */ /* 0x000fe200080108a8 */
[----:B0-----:R-:W-:Y:S01]  /*7830*/  FADD.FTZ R173, R164, R173 ;  /* 0x000000ada4ad7221 */ /* 0x001fe20000010000 */
[----:B------:R-:W-:Y:S01]  /*7840*/  F2FP.F16.F32.PACK_AB R154, R21, R154 ;  /* 0x0000009a159a723e */ /* 0x000fe200000000ff */
[----:B------:R-:W-:Y:S01]  /*7850*/  FMUL.FTZ R29, R29, R18 ;  /* 0x000000121d1d7220 */ /* 0x000fe20000410000 */
[----:B------:R-:W-:Y:S01]  /*7860*/  F2FP.F16.F32.PACK_AB R160, R157, R160 ;  /* 0x000000a09da0723e */ /* 0x000fe200000000ff */
[----:B-1----:R-:W-:Y:S01]  /*7870*/  FADD.FTZ R162, R176, R173 ;  /* 0x000000adb0a27221 */ /* 0x002fe20000010000 */
[----:B------:R-:W0:Y:S01]  /*7880*/  MUFU.EX2 R181, R181 ;  /* 0x000000b500b57308 */ /* 0x000e220000000800 */
[----:B------:R-:W-:Y:S01]  /*7890*/  F2FP.F16.F32.PACK_AB R156, R23, R156 ;  /* 0x0000009c179c723e */ /* 0x000fe200000000ff */
[-C--:B------:R-:W-:Y:S01]  /*78a0*/  FMUL.FTZ R32, R32, R18.reuse ;  /* 0x0000001220207220 */ /* 0x080fe20000410000 */
[----:B----4-:R-:W-:Y:S01]  /*78b0*/  FADD.FTZ R19, R177, R162 ;  /* 0x000000a2b1137221 */ /* 0x010fe20000010000 */
[----:B------:R-:W-:Y:S01]  /*78c0*/  F2FP.F16.F32.PACK_AB R162, R164, R161 ;  /* 0x000000a1a4a2723e */ /* 0x000fe200000000ff */
[----:B------:R-:W-:Y:S01]  /*78d0*/  FMUL.FTZ R33, R33, R18 ;  /* 0x0000001221217220 */ /* 0x000fe20000410000 */
[----:B------:R-:W-:Y:S01]  /*78e0*/  F2FP.F16.F32.PACK_AB R164, R177, R176 ;  /* 0x000000b0b1a4723e */ /* 0x000fe200000000ff */
[-C--:B------:R-:W-:Y:S01]  /*78f0*/  FMUL.FTZ R36, R36, R18.reuse ;  /* 0x0000001224247220 */ /* 0x080fe20000410000 */
[----:B------:R-:W1:Y:S01]  /*7900*/  MUFU.EX2 R5, R155 ;  /* 0x0000009b00057308 */ /* 0x000e620000000800 */
[----:B---3--:R3:W-:Y:S01]  /*7910*/  @!P0 STS [R8+0x28820], R17 ;  /* 0x0288201108008388 */ /* 0x0087e20000000800 */
[-C--:B------:R-:W-:Y:S01]  /*7920*/  FMUL.FTZ R37, R37, R18.reuse ;  /* 0x0000001225257220 */ /* 0x080fe20000410000 */
[-C--:B------:R-:W-:Y:S01]  /*7930*/  FMUL.FTZ R40, R40, R18.reuse ;  /* 0x0000001228287220 */ /* 0x080fe20000410000 */
[-C--:B------:R-:W-:Y:S01]  /*7940*/  FMUL.FTZ R41, R41, R18.reuse ;  /* 0x0000001229297220 */ /* 0x080fe20000410000 */
[-C--:B------:R-:W-:Y:S01]  /*7950*/  FMUL.FTZ R44, R44, R18.reuse ;  /* 0x000000122c2c7220 */ /* 0x080fe20000410000 */
[-C--:B------:R-:W-:Y:S01]  /*7960*/  FMUL.FTZ R45, R45, R18.reuse ;  /* 0x000000122d2d7220 */ /* 0x080fe20000410000 */
[----:B------:R-:W-:Y:S01]  /*7970*/  FMUL.FTZ R48, R48, R18 ;  /* 0x0000001230307220 */ /* 0x000fe20000410000 */
[----:B------:R4:W5:Y:S01]  /*7980*/  MUFU.EX2 R155, R158 ;  /* 0x0000009e009b7308 */ /* 0x0009620000000800 */
        /* <DEDUP_REMOVED lines=8> */
[----:B----4-:R-:W-:Y:S01]  /*7a10*/  F2FP.F16.F32.PACK_AB R158, R153, R20 ;  /* 0x00000014999e723e */ /* 0x010fe200000000ff */
[----:B------:R-:W-:Y:S01]  /*7a20*/  FADD.FTZ R20, R180, R19 ;  /* 0x00000013b4147221 */ /* 0x000fe20000010000 */
[----:B-1----:R-:W-:Y:S01]  /*7a30*/  F2FP.F16.F32.PACK_AB R153, R5, R22 ;  /* 0x000000160599723e */ /* 0x002fe200000000ff */
[-C--:B------:R-:W-:Y:S01]  /*7a40*/  FMUL.FTZ R61, R61, R18.reuse ;  /* 0x000000123d3d7220 */ /* 0x080fe20000410000 */
[-C--:B------:R-:W-:Y:S01]  /*7a50*/  FMUL.FTZ R64, R64, R18.reuse ;  /* 0x0000001240407220 */ /* 0x080fe20000410000 */
[----:B---3--:R-:W-:Y:S01]  /*7a60*/  FADD.FTZ R8, R181, R20 ;  /* 0x00000014b5087221 */ /* 0x008fe20000010000 */
        /* <DEDUP_REMOVED lines=17> */
[----:B------:R-:W4:Y:S01]  /*7b80*/  MUFU.EX2 R20, R163 ;  /* 0x000000a300147308 */ /* 0x000f220000000800 */
[----:B---3--:R-:W-:Y:S01]  /*7b90*/  FFMA.FTZ R170, R17, R7, R22 ;  /* 0x0000000711aa7223 */ /* 0x008fe20000010016 */
[-C--:B------:R-:W-:Y:S01]  /*7ba0*/  FMUL.FTZ R96, R96, R18.reuse ;  /* 0x0000001260607220 */ /* 0x080fe20000410000 */
[-C--:B------:R-:W-:Y:S01]  /*7bb0*/  FMUL.FTZ R97, R97, R18.reuse ;  /* 0x0000001261617220 */ /* 0x080fe20000410000 */
[-C--:B------:R-:W-:Y:S01]  /*7bc0*/  FMUL.FTZ R100, R100, R18.reuse ;  /* 0x0000001264647220 */ /* 0x080fe20000410000 */
[----:B------:R-:W-:Y:S01]  /*7bd0*/  FADD.FTZ R170, R5, R170 ;  /* 0x000000aa05aa7221 */ /* 0x000fe20000010000 */
[-C--:B------:R-:W-:Y:S01]  /*7be0*/  FMUL.FTZ R101, R101, R18.reuse ;  /* 0x0000001265657220 */ /* 0x080fe20000410000 */
[-C--:B------:R-:W-:Y:S01]  /*7bf0*/  FMUL.FTZ R104, R104, R18.reuse ;  /* 0x0000001268687220 */ /* 0x080fe20000410000 */
[----:B------:R-:W3:Y:S01]  /*7c00*/  MUFU.EX2 R159, R169 ;  /* 0x000000a9009f7308 */ /* 0x000ee20000000800 */
[----:B-----5:R-:W-:Y:S01]  /*7c10*/  FADD.FTZ R7, R155, R170 ;  /* 0x000000aa9b077221 */ /* 0x020fe20000010000 */
[C---:B0-----:R-:W-:Y:S01]  /*7c20*/  F2FP.F16.F32.PACK_AB R155, R6.reuse, R155 ;  /* 0x0000009b069b723e */ /* 0x041fe200000000ff */
[----:B------:R-:W-:Y:S01]  /*7c30*/  BAR.SYNC.DEFER_BLOCKING 0xf, 0x100 ;  /* 0x03c4000000007b1d */ /* 0x000fe20000010000 */
[-C--:B------:R-:W-:Y:S01]  /*7c40*/  FMUL.FTZ R105, R105, R18.reuse ;  /* 0x0000001269697220 */ /* 0x080fe20000410000 */
[----:B------:R-:W-:Y:S01]  /*7c50*/  FADD.FTZ R176, R6, R7 ;  /* 0x0000000706b07221 */ /* 0x000fe20000010000 */
[-C--:B------:R-:W-:Y:S01]  /*7c60*/  FMUL.FTZ R108, R108, R18.reuse ;  /* 0x000000126c6c7220 */ /* 0x080fe20000410000 */
[-C--:B------:R-:W-:Y:S01]  /*7c70*/  FMUL.FTZ R109, R109, R18.reuse ;  /* 0x000000126d6d7220 */ /* 0x080fe20000410000 */
[-C--:B------:R-:W-:Y:S01]  /*7c80*/  FMUL.FTZ R112, R112, R18.reuse ;  /* 0x0000001270707220 */ /* 0x080fe20000410000 */
[----:B------:R-:W0:Y:S01]  /*7c90*/  MUFU.EX2 R168, R167 ;  /* 0x000000a700a87308 */ /* 0x000e220000000800 */
[----:B-1----:R-:W-:Y:S01]  /*7ca0*/  FADD.FTZ R7, R165, R176 ;  /* 0x000000b0a5077221 */ /* 0x002fe20000010000 */
[----:B----4-:R-:W-:Y:S01]  /*7cb0*/  F2FP.F16.F32.PACK_AB R157, R20, R165 ;  /* 0x000000a5149d723e */ /* 0x010fe200000000ff */
        /* <DEDUP_REMOVED lines=14> */
[-C--:B------:R-:W-:Y:S01]  /*7da0*/  FMUL.FTZ R137, R137, R18.reuse ;  /* 0x0000001289897220 */ /* 0x080fe20000410000 */
[----:B------:R1:W-:Y:S01]  /*7db0*/  STSM.16.M88.4 [R12+0x26800], R152 ;  /* 0x026800980c007844 */ /* 0x0003e20000000200 */
[-C--:B------:R-:W-:Y:S01]  /*7dc0*/  FMUL.FTZ R140, R140, R18.reuse ;  /* 0x000000128c8c7220 */ /* 0x080fe20000410000 */
[-C--:B------:R-:W-:Y:S01]  /*7dd0*/  FMUL.FTZ R141, R141, R18.reuse ;  /* 0x000000128d8d7220 */ /* 0x080fe20000410000 */
[-C--:B------:R-:W-:Y:S01]  /*7de0*/  FMUL.FTZ R144, R144, R18.reuse ;  /* 0x0000001290907220 */ /* 0x080fe20000410000 */
[-C--:B------:R-:W-:Y:S01]  /*7df0*/  FMUL.FTZ R145, R145, R18.reuse ;  /* 0x0000001291917220 */ /* 0x080fe20000410000 */
[-C--:B------:R-:W-:Y:S01]  /*7e00*/  FMUL.FTZ R148, R148, R18.reuse ;  /* 0x0000001294947220 */ /* 0x080fe20000410000 */
[----:B------:R-:W2:Y:S01]  /*7e10*/  MUFU.EX2 R170, R175 ;  /* 0x000000af00aa7308 */ /* 0x000ea20000000800 */
[----:B----4-:R-:W-:Y:S01]  /*7e20*/  FADD.FTZ R174, R20, R7 ;  /* 0x0000000714ae7221 */ /* 0x010fe20000010000 */
[----:B------:R-:W-:Y:S01]  /*7e30*/  FMUL.FTZ R149, R149, R18 ;  /* 0x0000001295957220 */ /* 0x000fe20000410000 */
[-C--:B------:R-:W-:Y:S01]  /*7e40*/  FMUL.FTZ R26, R26, R17.reuse ;  /* 0x000000111a1a7220 */ /* 0x080fe20000410000 */
[----:B------:R-:W-:Y:S01]  /*7e50*/  FMUL.FTZ R27, R27, R17 ;  /* 0x000000111b1b7220 */ /* 0x000fe20000410000 */
[----:B---3--:R-:W-:Y:S01]  /*7e60*/  FADD.FTZ R7, R159, R174 ;  /* 0x000000ae9f077221 */ /* 0x008fe20000010000 */
[----:B0-----:R-:W-:Y:S01]  /*7e70*/  F2FP.F16.F32.PACK_AB R159, R168, R159 ;  /* 0x0000009fa89f723e */ /* 0x001fe200000000ff */
[-C--:B------:R-:W-:Y:S01]  /*7e80*/  FMUL.FTZ R30, R30, R17.reuse ;  /* 0x000000111e1e7220 */ /* 0x080fe20000410000 */
[----:B------:R-:W0:Y:S01]  /*7e90*/  MUFU.EX2 R178, R178 ;  /* 0x000000b200b27308 */ /* 0x000e220000000800 */
[----:B------:R-:W-:Y:S01]  /*7ea0*/  FADD.FTZ R174, R168, R7 ;  /* 0x00000007a8ae7221 */ /* 0x000fe20000010000 */
[-C--:B------:R-:W-:Y:S01]  /*7eb0*/  FMUL.FTZ R31, R31, R17.reuse ;  /* 0x000000111f1f7220 */ /* 0x080fe20000410000 */
[----:B------:R3:W-:Y:S01]  /*7ec0*/  STSM.16.M88.4 [R10], R156 ;  /* 0x0000009c0a007844 */ /* 0x0007e20000000200 */
[----:B------:R-:W-:Y:S01]  /*7ed0*/  FMUL.FTZ R34, R34, R17 ;  /* 0x0000001122227220 */ /* 0x000fe20000410000 */
[----:B------:R-:W-:Y:S01]  /*7ee0*/  FADD.FTZ R7, R161, R174 ;  /* 0x000000aea1077221 */ /* 0x000fe20000010000 */
[C---:B-1----:R-:W-:Y:S01]  /*7ef0*/  F2FP.F16.F32.PACK_AB R161, R172.reuse, R161 ;  /* 0x000000a1aca1723e */ /* 0x042fe200000000ff */
[-C--:B------:R-:W-:Y:S01]  /*7f00*/  FMUL.FTZ R35, R35, R17.reuse ;  /* 0x0000001123237220 */ /* 0x080fe20000410000 */
[----:B------:R-:W1:Y:S01]  /*7f10*/  MUFU.EX2 R179, R179 ;  /* 0x000000b300b37308 */ /* 0x000e620000000800 */
[----:B------:R-:W-:Y:S01]  /*7f20*/  FADD.FTZ R174, R172, R7 ;  /* 0x00000007acae7221 */ /* 0x000fe20000010000 */
[-C--:B------:R-:W-:Y:S01]  /*7f30*/  FMUL.FTZ R38, R38, R17.reuse ;  /* 0x0000001126267220 */ /* 0x080fe20000410000 */
[-C--:B------:R-:W-:Y:S01]  /*7f40*/  FMUL.FTZ R39, R39, R17.reuse ;  /* 0x0000001127277220 */ /* 0x080fe20000410000 */
[----:B------:R-:W-:Y:S01]  /*7f50*/  FMUL.FTZ R42, R42, R17 ;  /* 0x000000112a2a7220 */ /* 0x000fe20000410000 */
[----:B-----5:R-:W-:Y:S01]  /*7f60*/  FADD.FTZ R7, R163, R174 ;  /* 0x000000aea3077221 */ /* 0x020fe20000010000 */
[C---:B--2---:R-:W-:Y:S01]  /*7f70*/  F2FP.F16.F32.PACK_AB R163, R170.reuse, R163 ;  /* 0x000000a3aaa3723e */ /* 0x044fe200000000ff */
[-C--:B------:R-:W-:Y:S01]  /*7f80*/  FMUL.FTZ R43, R43, R17.reuse ;  /* 0x000000112b2b7220 */ /* 0x080fe20000410000 */
[----:B------:R-:W2:Y:S01]  /*7f90*/  MUFU.EX2 R167, R182 ;  /* 0x000000b600a77308 */ /* 0x000ea20000000800 */
[----:B------:R-:W-:Y:S01]  /*7fa0*/  FADD.FTZ R7, R170, R7 ;  /* 0x00000007aa077221 */ /* 0x000fe20000010000 */
[-C--:B------:R-:W-:Y:S01]  /*7fb0*/  FMUL.FTZ R46, R46, R17.reuse ;  /* 0x000000112e2e7220 */ /* 0x080fe20000410000 */
[----:B------:R3:W-:Y:S01]  /*7fc0*/  STSM.16.M88.4 [R11], R160 ;  /* 0x000000a00b007844 */ /* 0x0007e20000000200 */
[-C--:B------:R-:W-:Y:S01]  /*7fd0*/  FMUL.FTZ R47, R47, R17.reuse ;  /* 0x000000112f2f7220 */ /* 0x080fe20000410000 */
[----:B0-----:R-:W-:Y:S01]  /*7fe0*/  FADD.FTZ R176, R178, R7 ;  /* 0x00000007b2b07221 */ /* 0x001fe20000010000 */
[-C--:B------:R-:W-:Y:S01]  /*7ff0*/  FMUL.FTZ R50, R50, R17.reuse ;  /* 0x0000001132327220 */ /* 0x080fe20000410000 */
[-C--:B------:R-:W-:Y:S01]  /*8000*/  FMUL.FTZ R51, R51, R17.reuse ;  /* 0x0000001133337220 */ /* 0x080fe20000410000 */
[----:B------:R-:W0:Y:S01]  /*8010*/  MUFU.EX2 R174, R183 ;  /* 0x000000b700ae7308 */ /* 0x000e220000000800 */
[C---:B-1----:R-:W-:Y:S01]  /*8020*/  FADD.FTZ R176, R179.reuse, R176 ;  /* 0x000000b0b3b07221 */ /* 0x042fe20000010000 */
[----:B------:R-:W-:Y:S01]  /*8030*/  F2FP.F16.F32.PACK_AB R165, R179, R178 ;  /* 0x000000b2b3a5723e */ /* 0x000fe200000000ff */
[-C--:B------:R-:W-:Y:S01]  /*8040*/  FMUL.FTZ R54, R54, R17.reuse ;  /* 0x0000001136367220 */ /* 0x080fe20000410000 */
[-C--:B------:R-:W-:Y:S01]  /*8050*/  FMUL.FTZ R55, R55, R17.reuse ;  /* 0x0000001137377220 */ /* 0x080fe20000410000 */
[-C--:B------:R-:W-:Y:S01]  /*8060*/  FMUL.FTZ R58, R58, R17.reuse ;  /* 0x000000113a3a7220 */ /* 0x080fe20000410000 */
[-C--:B------:R-:W-:Y:S01]  /*8070*/  FMUL.FTZ R59, R59, R17.reuse ;  /* 0x000000113b3b7220 */ /* 0x080fe20000410000 */
[-C--:B------:R-:W-:Y:S01]  /*8080*/  FMUL.FTZ R62, R62, R17.reuse ;  /* 0x000000113e3e7220 */ /* 0x080fe20000410000 */
[-C--:B------:R-:W-:Y:S01]  /*8090*/  FMUL.FTZ R63, R63, R17.reuse ;  /* 0x000000113f3f7220 */ /* 0x080fe20000410000 */
[----:B--2---:R-:W-:Y:S01]  /*80a0*/  FADD.FTZ R7, R167, R176 ;  /* 0x000000b0a7077221 */ /* 0x004fe20000010000 */
[-C--:B------:R-:W-:Y:S01]  /*80b0*/  FMUL.FTZ R66, R66, R17.reuse ;  /* 0x0000001142427220 */ /* 0x080fe20000410000 */
[-C--:B------:R-:W-:Y:S01]  /*80c0*/  FMUL.FTZ R67, R67, R17.reuse ;  /* 0x0000001143437220 */ /* 0x080fe20000410000 */
[-C--:B------:R-:W-:Y:S01]  /*80d0*/  FMUL.FTZ R70, R70, R17.reuse ;  /* 0x0000001146467220 */ /* 0x080fe20000410000 */
[-C--:B------:R-:W-:Y:S01]  /*80e0*/  FMUL.FTZ R71, R71, R17.reuse ;  /* 0x0000001147477220 */ /* 0x080fe20000410000 */
[-C--:B------:R-:W-:Y:S01]  /*80f0*/  FMUL.FTZ R74, R74, R17.reuse ;  /* 0x000000114a4a7220 */ /* 0x080fe20000410000 */
[-C--:B------:R-:W-:Y:S01]  /*8100*/  FMUL.FTZ R75, R75, R17.reuse ;  /* 0x000000114b4b7220 */ /* 0x080fe20000410000 */
[----:B------:R-:W-:Y:S01]  /*8110*/  FMUL.FTZ R78, R78, R17 ;  /* 0x000000114e4e7220 */ /* 0x000fe20000410000 */
[C---:B0-----:R-:W-:Y:S01]  /*8120*/  F2FP.F16.F32.PACK_AB R167, R174.reuse, R167 ;  /* 0x000000a7aea7723e */ /* 0x041fe200000000ff */
[----:B------:R-:W-:Y:S01]  /*8130*/  FADD.FTZ R7, R174, R7 ;  /* 0x00000007ae077221 */ /* 0x000fe20000010000 */
[-C--:B------:R-:W-:Y:S01]  /*8140*/  FMUL.FTZ R79, R79, R17.reuse ;  /* 0x000000114f4f7220 */ /* 0x080fe20000410000 */
[-C--:B------:R-:W-:Y:S01]  /*8150*/  FMUL.FTZ R82, R82, R17.reuse ;  /* 0x0000001152527220 */ /* 0x080fe20000410000 */
[-C--:B------:R-:W-:Y:S01]  /*8160*/  FMUL.FTZ R83, R83, R17.reuse ;  /* 0x0000001153537220 */ /* 0x080fe20000410000 */
[----:B------:R3:W-:Y:S01]  /*8170*/  STSM.16.M88.4 [R9], R164 ;  /* 0x000000a409007844 */ /* 0x0007e20000000200 */
        /* <DEDUP_REMOVED lines=34> */
[----:B---3--:R-:W-:Y:S06]  /*83a0*/  @!P5 BRA `(.L_x_4799) ;  /* 0x000000000004d947 */ /* 0x008fec0003800000 */
[----:B------:R-:W-:Y:S01]  /*83b0*/  BPT.TRAP 0x1 ;  /* 0x000000040000795c */ /* 0x000fe20000300000 */
.L_x_4799:
[----:B------:R0:W1:Y:S01]  /*83c0*/  SYNCS.PHASECHK.TRANS64.TRYWAIT P0, [UR31+0x28c50], R13 ;  /* 0x028c500dff0075a7 */ /* 0x000062000800015f */
[----:B------:R-:W-:Y:S05]  /*83d0*/  @!P5 BRA `(.L_x_4800) ;  /* 0x000000000004d947 */ /* 0x000fea0003800000 */
[----:B------:R-:W-:Y:S01]  /*83e0*/  BPT.TRAP 0x1 ;  /* 0x000000040000795c */ /* 0x000fe20000300000 */
.L_x_4800:
[----:B-1----:R-:W-:Y:S05]  /*83f0*/  @P0 BRA `(.L_x_4801) ;  /* 0x0000000000080947 */ /* 0x002fea0003800000 */
[----:B------:R-:W1:Y:S02]  /*8400*/  SYNCS.PHASECHK.TRANS64.TRYWAIT P0, [UR31+0x28c50], R13 ;  /* 0x028c500dff0075a7 */ /* 0x000e64000800015f */
[----:B-1----:R-:W-:Y:S05]  /*8410*/  @!P0 BRA `(.L_x_4802) ;  /* 0x000000c000388947 */ /* 0x002fea0003800000 */
.L_x_4801:
[----:B------:R-:W-:Y:S01]  /*8420*/  ULEA UR19, UR4, UR36, 0xc ;  /* 0x0000002404137291 */ /* 0x000fe2000f8e603f */
[----:B------:R-:W-:Y:S01]  /*8430*/  WARPGROUP.ARRIVE ;  /* 0x00000000000079c5 */ /* 0x000fe20000000000 */
[----:B------:R-:W-:Y:S01]  /*8440*/  UMOV UR15, 0x40000040 ;  /* 0x40000040000f7882 */ /* 0x000fe20000000000 */
[----:B------:R-:W-:Y:S01]  /*8450*/  UISETP.GT.AND UP2, UPT, UR42, UR25, UPT ;  /* 0x000000192a00728c */ /* 0x000fe2000bf44270 */
[----:B-1----:R-:W-:Y:S01]  /*8460*/  @!P6 IADD3 R14, R14, 0x28c60, RZ ;  /* 0x00028c600e0ee810 */ /* 0x002fe20007ffe0ff */
[----:B------:R-:W-:Y:S01]  /*8470*/  UIADD3 UR42, UR42, -0x1, URZ ;  /* 0xffffffff2a2a7890 */ /* 0x000fe2000fffe03f */
[----:B------:R-:W-:Y:S01]  /*8480*/  IMAD.MOV.U32 R6, RZ, RZ, R16 ;  /* 0x000000ffff067224 */ /* 0x000fe200078e0010 */
[----:B------:R-:W-:Y:S01]  /*8490*/  UMOV UR14, UR19 ;  /* 0x00000013000e7c82 */ /* 0x000fe20008000000 */
[----:B------:R-:W-:Y:S01]  /*84a0*/  @!P6 PRMT R14, RZ, 0x654, R14 ;  /* 0x00000654ff0ee816 */ /* 0x000fe2000000000e */
[----:B------:R-:W-:Y:S01]  /*84b0*/  HGMMA.64x256x16.F32 R24, R152, gdesc[UR12].tnspB, R24, gsb0 ;  /* 0x43e0000c98187df0 */ /* 0x000fe20008000818 */
[----:B------:R-:W-:Y:S01]  /*84c0*/  UIADD3 UR14, UR19, 0x80, URZ ;  /* 0x00000080130e7890 */ /* 0x000fe2000fffe03f */
[----:B------:R-:W-:Y:S01]  /*84d0*/  PLOP3.LUT P0, PT, PT, PT, UP2, 0x80, 0x0 ;  /* 0x000000000000781c */ /* 0x000fe20003f0f028 */
[----:B------:R-:W-:Y:S01]  /*84e0*/  UMOV UR15, 0x40000040 ;  /* 0x40000040000f7882 */ /* 0x000fe20000000000 */
[----:B------:R-:W-:Y:S01]  /*84f0*/  UMOV UR24, UR4 ;  /* 0x0000000400187c82 */ /* 0x000fe20008000000 */
[----:B------:R-:W-:Y:S01]  /*8500*/  IMAD.MOV.U32 R5, RZ, RZ, R15 ;  /* 0x000000ffff057224 */ /* 0x000fe200078e000f */
        /* <DEDUP_REMOVED lines=27> */
[----:B------:R-:W-:Y:S02]  /*86c0*/  IMAD.MOV.U32 R6, RZ, RZ, R16 ;  /* 0x000000ffff067224 */ /* 0x000fe400078e0010 */
[----:B------:R-:W-:-:S07]  /*86d0*/  IMAD.MOV.U32 R5, RZ, RZ, R15 ;  /* 0x000000ffff057224 */ /* 0x000fce00078e000f */
.L_x_4786:
[----:B------:R-:W5:Y:S01]  /*86e0*/  S2UR UR19, SR_CTAID.X ;  /* 0x00000000001379c3 */ /* 0x000f620000002500 */
[----:B------:R-:W-:Y:S01]  /*86f0*/  ULDC UR14, c[0x0][0x448] ;  /* 0x00011200000e7ab9 */ /* 0x000fe20000000800 */
[----:B------:R-:W-:Y:S01]  /*8700*/  ULDC UR22, c[0x0][0x9e4] ;  /* 0x0002790000167ab9 */ /* 0x000fe20000000800 */
[----:B------:R-:W-:Y:S02]  /*8710*/  UISETP.NE.AND UP0, UPT, UR14, 0x1, UPT ;  /* 0x000000010e00788c */ /* 0x000fe4000bf05270 */
[----:B------:R-:W-:Y:S02]  /*8720*/  UISETP.GE.AND UP1, UPT, UR22, 0x1, UPT ;  /* 0x000000011600788c */ /* 0x000fe4000bf26270 */
[----:B------:R-:W-:-:S04]  /*8730*/  UIADD3 UR18, -UR18, 0x1, URZ ;  /* 0x0000000112127890 */ /* 0x000fc8000fffe13f */
[----:B------:R-:W-:Y:S01]  /*8740*/  PLOP3.LUT P4, PT, PT, PT, UP1, 0x80, 0x0 ;  /* 0x000000000000781c */ /* 0x000fe20003f8f018 */
[----:B------:R-:W-:Y:S02]  /*8750*/  UIMAD UR18, UR39, UR11, UR18 ;  /* 0x0000000b271272a4 */ /* 0x000fe4000f8e0212 */
[----:B------:R-:W-:Y:S01]  /*8760*/  @UP0 ULDC UR14, c[0x0][0x44c] ;  /* 0x00011300000e0ab9 */ /* 0x000fe20000000800 */
[----:B------:R-:W-:Y:S01]  /*8770*/  @UP0 ULDC UR11, c[0x0][0x450] ;  /* 0x00011400000b0ab9 */ /* 0x000fe20000000800 */
[----:B-----5:R-:W-:-:S04]  /*8780*/  ULEA UR19, UR19, 0x3f, 0x6 ;  /* 0x0000003f13137891 */ /* 0x020fc8000f8e303f */
[----:B------:R-:W-:-:S04]  /*8790*/  UIMAD.WIDE.U32 UR14, UR19, UR14, URZ ;  /* 0x0000000e130e72a5 */ /* 0x000fc8000f8e003f */
[----:B------:R-:W-:-:S03]  /*87a0*/  @UP0 USHF.R.U32.HI UR19, URZ, UR11, UR15 ;  /* 0x0000000b3f130299 */ /* 0x000fc6000801160f */
[----:B------:R-:W-:Y:S01]  /*87b0*/  ULDC UR11, c[0x0][0x9dc] ;  /* 0x00027700000b7ab9 */ /* 0x000fe20000000800 */
[----:B------:R-:W-:-:S04]  /*87c0*/  UIADD3 UR19, UR18, UR19, URZ ;  /* 0x0000001312137290 */ /* 0x000fc8000fffe03f */
        /* <DEDUP_REMOVED lines=12> */
.L_x_4805:
[----:B------:R-:W-:-:S11]  /*8890*/  UISETP.NE.AND UP1, UPT, UR22, 0x1, UPT ;  /* 0x000000011600788c */ /* 0x000fd6000bf25270 */
[----:B------:R-:W-:Y:S02]  /*88a0*/  @UP1 ULDC.64 UR24, c[0x0][0x9e8] ;  /* 0x00027a0000181ab9 */ /* 0x000fe40000000a00 */
[----:B------:R-:W-:-:S04]  /*88b0*/  UIMAD.WIDE.U32 UR14, UR19, UR24, URZ ;  /* 0x00000018130e72a5 */ /* 0x000fc8000f8e003f */
[----:B------:R-:W-:-:S12]  /*88c0*/  @UP1 USHF.R.U32.HI UR19, URZ, UR25, UR15 ;  /* 0x000000193f131299 */ /* 0x000fd8000801160f */
.L_x_4806:
[----:B------:R-:W-:-:S04]  /*88d0*/  UIMAD UR19, UR19, UR22, URZ ;  /* 0x00000016131372a4 */ /* 0x000fc8000f8e023f */
[----:B------:R-:W-:-:S04]  /*88e0*/  UISETP.LT.AND UP1, UPT, UR11, UR19, UPT ;  /* 0x000000130b00728c */ /* 0x000fc8000bf21270 */
[----:B------:R-:W-:-:S12]  /*88f0*/  USEL UR11, UR11, UR19, !UP1 ;  /* 0x000000130b0b7287 */ /* 0x000fd8000c800000 */
.L_x_4804:
[----:B------:R-:W-:-:S04]  /*8900*/  UIADD3 UR11, UR11, 0x3f, URZ ;  /* 0x0000003f0b0b7890 */ /* 0x000fc8000fffe03f */
[----:B------:R-:W-:-:S04]  /*8910*/  USHF.R.S32.HI UR14, URZ, 0x1f, UR11 ;  /* 0x0000001f3f0e7899 */ /* 0x000fc8000801140b */
[----:B------:R-:W-:-:S04]  /*8920*/  ULEA.HI UR14, UR14, UR11, URZ, 0x6 ;  /* 0x0000000b0e0e7291 */ /* 0x000fc8000f8f303f */
[----:B------:R-:W-:-:S04]  /*8930*/  USHF.R.S32.HI UR14, URZ, 0x6, UR14 ;  /* 0x000000063f0e7899 */ /* 0x000fc8000801140e */
[----:B------:R-:W-:-:S04]  /*8940*/  UISETP.LT.AND UP1, UPT, UR38, UR14, UPT ;  /* 0x0000000e2600728c */ /* 0x000fc8000bf21270 */
[----:B------:R-:W-:-:S04]  /*8950*/  USEL UR24, UR38, UR14, !UP1 ;  /* 0x0000000e26187287 */ /* 0x000fc8000c800000 */
[----:B------:R-:W-:-:S06]  /*8960*/  UISETP.GE.AND UP1, UPT, UR42, UR24, UPT ;  /* 0x000000182a00728c */ /* 0x000fcc000bf26270 */
[----:B------:R-:W-:-:S13]  /*8970*/  PLOP3.LUT P0, PT, PT, PT, UP1, 0x80, 0x0 ;  /* 0x000000000000781c */ /* 0x000fda0003f0f018 */
[----:B------:R-:W-:Y:S05]  /*8980*/  @!P0 BRA `(.L_x_4807) ;  /* 0x0000001800308947 */ /* 0x000fea0003800000 */
[----:B------:R-:W-:Y:S01]  /*8990*/  IMAD.MOV.U32 R15, RZ, RZ, R6 ;  /* 0x000000ffff0f7224 */ /* 0x000fe200078e0006 */
[----:B------:R-:W-:Y:S01]  /*89a0*/  UMOV UR27, UR4 ;  /* 0x00000004001b7c82 */ /* 0x000fe20008000000 */
[----:B01--4-:R-:W-:Y:S01]  /*89b0*/  IMAD.MOV.U32 R14, RZ, RZ, R5 ;  /* 0x000000ffff0e7224 */ /* 0x013fe200078e0005 */
[----:B------:R-:W-:-:S06]  /*89c0*/  ULDC UR26, c[0x0][0x988] ;  /* 0x00026200001a7ab9 */ /* 0x000fcc0000000800 */
.L_x_4816:
[----:B------:R-:W-:Y:S01]  /*89d0*/  UIADD3 UR4, UR27, 0x1, URZ ;  /* 0x000000011b047890 */ /* 0x000fe2000fffe03f */
[----:B------:R-:W-:Y:S01]  /*89e0*/  IMAD.U32 R5, RZ, RZ, UR42 ;  /* 0x0000002aff057e24 */ /* 0x000fe2000f8e00ff */
[----:B------:R-:W-:Y:S02]  /*89f0*/  UIADD3 UR25, UR42, -0x1, URZ ;  /* 0xffffffff2a197890 */ /* 0x000fe4000fffe03f */
[----:B------:R-:W-:Y:S02]  /*8a00*/  UISETP.NE.AND UP1, UPT, UR4, 0x2, UPT ;  /* 0x000000020400788c */ /* 0x000fe4000bf25270 */
[----:B------:R-:W-:Y:S02]  /*8a10*/  ISETP.GT.AND P0, PT, R5, UR24, PT ;  /* 0x0000001805007c0c */ /* 0x000fe4000bf04270 */
[----:B------:R-:W-:Y:S02]  /*8a20*/  USEL UR10, URZ, 0x1, UP1 ;  /* 0x000000013f0a7887 */ /* 0x000fe40008800000 */
[----:B------:R-:W-:-:S02]  /*8a30*/  USEL UR4, UR4, URZ, UP1 ;  /* 0x0000003f04047287 */ /* 0x000fc40008800000 */
[----:B------:R-:W-:Y:S01]  /*8a40*/  ULOP3.LUT UR5, UR5, UR10, URZ, 0x3c, !UPT ;  /* 0x0000000a05057292 */ /* 0x000fe2000f8e3c3f */
[----:B------:R-:W-:Y:S01]  /*8a50*/  UMOV UR42, UR25 ;  /* 0x00000019002a7c82 */ /* 0x000fe20008000000 */
[----:B01----:R-:W-:Y:S10]  /*8a60*/  @!P5 BRA `(.L_x_4808) ;  /* 0x000000000004d947 */ /* 0x003ff40003800000 */
[----:B------:R-:W-:Y:S01]  /*8a70*/  BPT.TRAP 0x1 ;  /* 0x000000040000795c */ /* 0x000fe20000300000 */
.L_x_4808:
[----:B------:R-:W-:Y:S01]  /*8a80*/  ULEA UR28, UR4, UR37, 0x3 ;  /* 0x00000025041c7291 */ /* 0x000fe2000f8e183f */
[----:B--2---:R-:W-:-:S04]  /*8a90*/  MOV R13, UR5 ;  /* 0x00000005000d7c02 */ /* 0x004fc80008000f00 */
[----:B------:R-:W-:-:S04]  /*8aa0*/  SHF.L.U32 R13, R13, 0x1f, RZ ;  /* 0x0000001f0d0d7819 */ /* 0x000fc800000006ff */
[----:B------:R0:W1:Y:S01]  /*8ab0*/  SYNCS.PHASECHK.TRANS64.TRYWAIT P1, [UR28+0x28c30], R13 ;  /* 0x028c300dff0075a7 */ /* 0x000062000802015c */
[----:B------:R-:W-:Y:S05]  /*8ac0*/  @!P5 BRA `(.L_x_4809) ;  /* 0x000000000004d947 */ /* 0x000fea0003800000 */
[----:B------:R-:W-:Y:S01]  /*8ad0*/  BPT.TRAP 0x1 ;  /* 0x000000040000795c */ /* 0x000fe20000300000 */
.L_x_4809:
[----:B-1----:R-:W-:Y:S05]  /*8ae0*/  @P1 BRA `(.L_x_4810) ;  /* 0x0000000000081947 */ /* 0x002fea0003800000 */
[----:B------:R-:W1:Y:S02]  /*8af0*/  SYNCS.PHASECHK.TRANS64.TRYWAIT P1, [UR28+0x28c30], R13 ;  /* 0x028c300dff0075a7 */ /* 0x000e64000802015c */
[----:B-1----:R-:W-:Y:S05]  /*8b00*/  @!P1 BRA `(.L_x_4811) ;  /* 0x000000b800909947 */ /* 0x002fea0003800000 */
.L_x_4810:
[----:B------:R-:W-:Y:S01]  /*8b10*/  ULEA UR22, UR4, UR6, 0x9 ;  /* 0x0000000604167291 */ /* 0x000fe2000f8e483f */
[----:B---3--:R-:W-:Y:S01]  /*8b20*/  WARPGROUP.ARRIVE ;  /* 0x00000000000079c5 */ /* 0x008fe20000000000 */
        /* <DEDUP_REMOVED lines=11> */
[----:B------:R-:W-:Y:S01]  /*8be0*/  HGMMA.64x64x16.F32 R152, gdesc[UR8], R152, gsb0 ;  /* 0x00e00000089879f0 */ /* 0x000fe20008000898 */
[----:B------:R-:W-:Y:S02]  /*8bf0*/  UMOV UR10, UR26 ;  /* 0x0000001a000a7c82 */ /* 0x000fe40008000000 */
[----:B------:R-:W-:Y:S02]  /*8c00*/  WARPGROUP.DEPBAR.LE gsb0, 0x0 ;  /* 0x00008000000079c5 */ /* 0x000fe40000010000 */
[----:B------:R-:W-:-:S06]  /*8c10*/  WARPGROUP.ARRIVE ;  /* 0x00000000000079c5 */ /* 0x000fcc0000000000 */
[----:B------:R-:W-:Y:S03]  /*8c20*/  HGMMA.64x64x16.F32 R152, gdesc[UR12], R152, gsb0 ;  /* 0x00e000000c9879f0 */ /* 0x000fe60008000898 */
[----:B------:R-:W-:Y:S02]  /*8c30*/  WARPGROUP.DEPBAR.LE gsb0, 0x0 ;  /* 0x00008000000079c5 */ /* 0x000fe40000010000 */
[----:B------:R-:W-:-:S06]  /*8c40*/  WARPGROUP.ARRIVE ;  /* 0x00000000000079c5 */ /* 0x000fcc0000000000 */
[----:B------:R-:W-:Y:S03]  /*8c50*/  HGMMA.64x64x16.F32 R152, gdesc[UR16], R152, gsb0 ;  /* 0x00e00000109879f0 */ /* 0x000fe60008000898 */
[----:B------:R-:W-:Y:S02]  /*8c60*/  WARPGROUP.DEPBAR.LE gsb0, 0x0 ;  /* 0x00008000000079c5 */ /* 0x000fe40000010000 */
[----:B-1----:R-:W-:-:S04]  /*8c70*/  FMNMX.FTZ R6, R152, R14, !PT ;  /* 0x0000000e98067209 */ /* 0x002fc80007810000 */
        /* <DEDUP_REMOVED lines=16> */
[----:B------:R-:W1:Y:S02]  /*8d80*/  SHFL.BFLY PT, R5, R16, 0x2, 0x1f ;  /* 0x0c401f0010057f89 */ /* 0x000e6400000e0000 */
[----:B-1----:R-:W-:Y:S02]  /*8d90*/  FMNMX.FTZ R18, R16, R5, !PT ;  /* 0x0000000510127209 */ /* 0x002fe40007810000 */
[----:B------:R-:W-:-:S03]  /*8da0*/  FMNMX.FTZ R5, R155, R6, !PT ;  /* 0x000000069b057209 */ /* 0x000fc60007810000 */
[----:B------:R-:W1:Y:S01]  /*8db0*/  SHFL.BFLY PT, R17, R18, 0x1, 0x1f ;  /* 0x0c201f0012117f89 */ /* 0x000e6200000e0000 */
[----:B------:R-:W-:-:S04]  /*8dc0*/  FMNMX.FTZ R6, R158, R5, !PT ;  /* 0x000000059e067209 */ /* 0x000fc80007810000 */
[----:B------:R-:W-:-:S04]  /*8dd0*/  FMNMX.FTZ R5, R159, R6, !PT ;  /* 0x000000069f057209 */ /* 0x000fc80007810000 */
[----:B------:R-:W-:Y:S02]  /*8de0*/  FMNMX.FTZ R6, R162, R5, !PT ;  /* 0x00000005a2067209 */ /* 0x000fe40007810000 */
[----:B-1----:R-:W-:Y:S02]  /*8df0*/  FMNMX.FTZ R5, R18, R17, !PT ;  /* 0x0000001112057209 */ /* 0x002fe40007810000 */
[----:B------:R-:W-:-:S03]  /*8e00*/  FMNMX.FTZ R17, R163, R6, !PT ;  /* 0x00000006a3117209 */ /* 0x000fc60007810000 */
[C---:B------:R-:W-:Y:S01]  /*8e10*/  FMUL.FTZ R184, R5.reuse, UR10 ;  /* 0x0000000a05b87c20 */ /* 0x040fe20008410000 */
[----:B------:R-:W-:Y:S01]  /*8e20*/  FMNMX.FTZ R6, R166, R17, !PT ;  /* 0x00000011a6067209 */ /* 0x000fe20007810000 */
[----:B------:R-:W-:Y:S02]  /*8e30*/  FADD.FTZ R14, -R5, R14 ;  /* 0x0000000e050e7221 */ /* 0x000fe40000010100 */
[--C-:B------:R-:W-:Y:S01]  /*8e40*/  FFMA.FTZ R152, R152, UR10, -R184.reuse ;  /* 0x0000000a98987c23 */ /* 0x100fe200080108b8 */
[----:B------:R-:W-:Y:S01]  /*8e50*/  FMNMX.FTZ R19, R167, R6, !PT ;  /* 0x00000006a7137209 */ /* 0x000fe20007810000 */
[----:B------:R-:W-:Y:S01]  /*8e60*/  FMUL.FTZ R14, R14, UR10 ;  /* 0x0000000a0e0e7c20 */ /* 0x000fe20008410000 */
[--C-:B------:R-:W-:Y:S01]  /*8e70*/  FFMA.FTZ R23, R161, UR10, -R184.reuse ;  /* 0x0000000aa1177c23 */ /* 0x100fe200080108b8 */
[--C-:B------:R-:W-:Y:S01]  /*8e80*/  FFMA.FTZ R161, R173, UR10, -R184.reuse ;  /* 0x0000000aada17c23 */ /* 0x100fe200080108b8 */
[----:B------:R-:W-:Y:S01]  /*8e90*/  FMNMX.FTZ R6, R170, R19, !PT ;  /* 0x00000013aa067209 */ /* 0x000fe20007810000 */
[----:B------:R-:W1:Y:S01]  /*8ea0*/  MUFU.EX2 R17, R14 ;  /* 0x0000000e00117308 */ /* 0x000e620000000800 */
        /* <DEDUP_REMOVED lines=8> */
[----:B------:R-:W2:Y:S01]  /*8f30*/  MUFU.EX2 R152, R152 ;  /* 0x0000009800987308 */ /* 0x000ea20000000800 */
[--C-:B------:R-:W-:Y:S01]  /*8f40*/  FFMA.FTZ R22, R180, UR10, -R184.reuse ;  /* 0x0000000ab4167c23 */ /* 0x100fe200080108b8 */
[----:B------:R-:W-:Y:S01]  /*8f50*/  FMNMX.FTZ R21, R175, R6, !PT ;  /* 0x00000006af157209 */ /* 0x000fe20007810000 */
[--C-:B------:R-:W-:Y:S01]  /*8f60*/  FFMA.FTZ R153, R165, UR10, -R184.reuse ;  /* 0x0000000aa5997c23 */ /* 0x100fe200080108b8 */
[--C-:B------:R-:W-:Y:S01]  /*8f70*/  FFMA.FTZ R165, R177, UR10, -R184.reuse ;  /* 0x0000000ab1a57c23 */ /* 0x100fe200080108b8 */
[----:B------:R-:W-:Y:S01]  /*8f80*/  FFMA.FTZ R181, R181, UR10, -R184 ;  /* 0x0000000ab5b57c23 */ /* 0x000fe200080108b8 */
[----:B------:R-:W-:-:S02]  /*8f90*/  FMNMX.FTZ R6, R178, R21, !PT ;  /* 0x00000015b2067209 */ /* 0x000fc40007810000 */
[----:B------:R-:W-:Y:S01]  /*8fa0*/  MUFU.EX2 R19, R19 ;  /* 0x0000001300137308 */ /* 0x000fe20000000800 */
[-C--:B-1----:R-:W-:Y:S01]  /*8fb0*/  FMUL.FTZ R24, R24, R17.reuse ;  /* 0x0000001118187220 */ /* 0x082fe20000410000 */
[----:B------:R-:W-:Y:S01]  /*8fc0*/  FMNMX.FTZ R21, R179, R6, !PT ;  /* 0x00000006b3157209 */ /* 0x000fe20007810000 */
[-C--:B------:R-:W-:Y:S01]  /*8fd0*/  FMUL.FTZ R25, R25, R17.reuse ;  /* 0x0000001119197220 */ /* 0x080fe20000410000 */
[-C--:B------:R-:W-:Y:S01]  /*8fe0*/  FMUL.FTZ R28, R28, R17.reuse ;  /* 0x000000111c1c7220 */ /* 0x080fe20000410000 */
[----:B------:R-:W-:Y:S01]  /*8ff0*/  FMUL.FTZ R29, R29, R17 ;  /* 0x000000111d1d7220 */ /* 0x000fe20000410000 */
[----:B------:R-:W-:Y:S01]  /*9000*/  FMNMX.FTZ R6, R182, R21, !PT ;  /* 0x00000015b6067209 */ /* 0x000fe20007810000 */
[----:B------:R-:W-:Y:S01]  /*9010*/  FFMA.FTZ R21, R157, UR10, -R184 ;  /* 0x0000000a9d157c23 */ /* 0x000fe200080108b8 */
[----:B------:R-:W-:Y:S01]  /*9020*/  MUFU.EX2 R14, R16 ;  /* 0x00000010000e7308 */ /* 0x000fe20000000800 */
[----:B--2---:R-:W-:Y:S01]  /*9030*/  FFMA.FTZ R8, R17, R8, R152 ;  /* 0x0000000811087223 */ /* 0x004fe20000010098 */
[----:B------:R-:W-:Y:S01]  /*9040*/  FMNMX.FTZ R6, R183, R6, !PT ;  /* 0x00000006b7067209 */ /* 0x000fe20007810000 */
[-C--:B------:R-:W-:Y:S01]  /*9050*/  FMUL.FTZ R32, R32, R17.reuse ;  /* 0x0000001120207220 */ /* 0x080fe20000410000 */
[-C--:B------:R-:W-:Y:S01]  /*9060*/  FMUL.FTZ R33, R33, R17.reuse ;  /* 0x0000001121217220 */ /* 0x080fe20000410000 */
[-C--:B------:R-:W-:Y:S01]  /*9070*/  FMUL.FTZ R36, R36, R17.reuse ;  /* 0x0000001124247220 */ /* 0x080fe20000410000 */
[-C--:B------:R-:W-:Y:S01]  /*9080*/  FMUL.FTZ R37, R37, R17.reuse ;  /* 0x0000001125257220 */ /* 0x080fe20000410000 */
[----:B------:R-:W1:Y:S01]  /*9090*/  SHFL.BFLY PT, R157, R6, 0x2, 0x1f ;  /* 0x0c401f00069d7f89 */ /* 0x000e6200000e0000 */
        /* <DEDUP_REMOVED lines=22> */
[----:B------:R-:W-:Y:S01]  /*9200*/  FMUL.FTZ R77, R77, R17 ;  /* 0x000000114d4d7220 */ /* 0x000fe20000410000 */
[----:B-1----:R-:W-:Y:S01]  /*9210*/  FMNMX.FTZ R20, R6, R157, !PT ;  /* 0x0000009d06147209 */ /* 0x002fe20007810000 */
[--C-:B------:R-:W-:Y:S01]  /*9220*/  FFMA.FTZ R157, R169, UR10, -R184.reuse ;  /* 0x0000000aa99d7c23 */ /* 0x100fe200080108b8 */
[----:B--2---:R-:W-:Y:S01]  /*9230*/  FFMA.FTZ R164, R176, UR10, -R184 ;  /* 0x0000000ab0a47c23 */ /* 0x004fe200080108b8 */
[----:B------:R-:W-:Y:S01]  /*9240*/  IMAD.U32 R184, RZ, RZ, UR28 ;  /* 0x0000001cffb87e24 */ /* 0x000fe2000f8e00ff */
[----:B------:R-:W-:Y:S01]  /*9250*/  MUFU.EX2 R23, R23 ;  /* 0x0000001700177308 */ /* 0x000fe20000000800 */
[----:B------:R-:W1:Y:S01]  /*9260*/  SHFL.BFLY PT, R169, R20, 0x1, 0x1f ;  /* 0x0c201f0014a97f89 */ /* 0x000e6200000e0000 */
        /* <DEDUP_REMOVED lines=23> */
[----:B-1----:R-:W-:Y:S01]  /*93e0*/  FMNMX.FTZ R6, R20, R169, !PT ;  /* 0x000000a914067209 */ /* 0x002fe20007810000 */
[-C--:B------:R-:W-:Y:S01]  /*93f0*/  FMUL.FTZ R120, R120, R17.reuse ;  /* 0x0000001178787220 */ /* 0x080fe20000410000 */
[-C--:B------:R-:W-:Y:S01]  /*9400*/  FMUL.FTZ R121, R121, R17.reuse ;  /* 0x0000001179797220 */ /* 0x080fe20000410000 */
[-C--:B------:R-:W-:Y:S01]  /*9410*/  FMUL.FTZ R124, R124, R17.reuse ;  /* 0x000000117c7c7220 */ /* 0x080fe20000410000 */
[-C--:B------:R-:W-:Y:S01]  /*9420*/  FMUL.FTZ R125, R125, R17.reuse ;  /* 0x000000117d7d7220 */ /* 0x080fe20000410000 */
[C---:B------:R-:W-:Y:S01]  /*9430*/  FADD.FTZ R20, -R6.reuse, R15 ;  /* 0x0000000f06147221 */ /* 0x040fe20000010100 */
[----:B------:R-:W-:Y:S01]  /*9440*/  FMUL.FTZ R173, R6, UR10 ;  /* 0x0000000a06ad7c20 */ /* 0x000fe20008410000 */
[----:B------:R-:W-:Y:S01]  /*9450*/  MUFU.EX2 R18, R18 ;  /* 0x0000001200127308 */ /* 0x000fe20000000800 */
[----:B------:R-:W-:Y:S01]  /*9460*/  FMUL.FTZ R128, R128, R17 ;  /* 0x0000001180807220 */ /* 0x000fe20000410000 */
[----:B------:R-:W-:Y:S01]  /*9470*/  FMUL.FTZ R20, R20, UR10 ;  /* 0x0000000a14147c20 */ /* 0x000fe20008410000 */
[--C-:B------:R-:W-:Y:S01]  /*9480*/  FFMA.FTZ R169, R154, UR10, -R173.reuse ;  /* 0x0000000a9aa97c23 */ /* 0x100fe200080108ad */
[--C-:B------:R-:W-:Y:S01]  /*9490*/  FFMA.FTZ R168, R155, UR10, -R173.reuse ;  /* 0x0000000a9ba87c23 */ /* 0x100fe200080108ad */
        /* <DEDUP_REMOVED lines=8> */
[----:B------:R-:W-:Y:S01]  /*9520*/  FFMA.FTZ R163, R166, UR10, -R173 ;  /* 0x0000000aa6a37c23 */ /* 0x000fe200080108ad */
[----:B------:R-:W-:-:S02]  /*9530*/  @!P6 VIADD R154, R184, 0x28c40 ;  /* 0x00028c40b89ae836 */ /* 0x000fc40000000000 */
[--C-:B------:R-:W-:Y:S01]  /*9540*/  FFMA.FTZ R174, R174, UR10, -R173.reuse ;  /* 0x0000000aaeae7c23 */ /* 0x100fe200080108ad */
[----:B------:R-:W1:Y:S01]  /*9550*/  MUFU.EX2 R169, R169 ;  /* 0x000000a900a97308 */ /* 0x000e620000000800 */
[----:B------:R-:W-:Y:S02]  /*9560*/  IMAD.U32 R158, RZ, RZ, UR27 ;  /* 0x0000001bff9e7e24 */ /* 0x000fe4000f8e00ff */
[--C-:B------:R-:W-:Y:S01]  /*9570*/  FFMA.FTZ R175, R175, UR10, -R173.reuse ;  /* 0x0000000aafaf7c23 */ /* 0x100fe200080108ad */
[----:B------:R-:W-:Y:S01]  /*9580*/  @!P6 PRMT R154, RZ, 0x654, R154 ;  /* 0x00000654ff9ae816 */ /* 0x000fe2000000009a */
[----:B------:R-:W-:Y:S01]  /*9590*/  FFMA.FTZ R178, R178, UR10, -R173 ;  /* 0x0000000ab2b27c23 */ /* 0x000fe200080108ad */
[----:B------:R-:W-:Y:S02]  /*95a0*/  @!P1 IMAD R158, R158, 0x40, R3 ;  /* 0x000000409e9e9824 */ /* 0x000fe400078e0203 */
[--C-:B------:R-:W-:Y:S01]  /*95b0*/  FFMA.FTZ R179, R179, UR10, -R173.reuse ;  /* 0x0000000ab3b37c23 */ /* 0x100fe200080108ad */
[----:B------:R2:W-:Y:S01]  /*95c0*/  @!P6 SYNCS.ARRIVE.TRANS64.RED.A1T0 RZ, [R154+URZ], RZ ;  /* 0x000000ff9affe9a7 */ /* 0x0005e2000810043f */
[----:B------:R-:W3:Y:S01]  /*95d0*/  MUFU.EX2 R168, R168 ;  /* 0x000000a800a87308 */ /* 0x000ee20000000800 */
[--C-:B------:R-:W-:Y:S01]  /*95e0*/  FFMA.FTZ R182, R182, UR10, -R173.reuse ;  /* 0x0000000ab6b67c23 */ /* 0x100fe200080108ad */
[----:B------:R-:W-:Y:S01]  /*95f0*/  @!P1 LEA R158, R158, UR37, 0x2 ;  /* 0x000000259e9e9c11 */ /* 0x000fe2000f8e10ff */
[----:B------:R-:W-:Y:S01]  /*9600*/  FFMA.FTZ R173, R183, UR10, -R173 ;  /* 0x0000000ab7ad7c23 */ /* 0x000fe200080108ad */
[-C--:B------:R-:W-:Y:S01]  /*9610*/  FMUL.FTZ R129, R129, R17.reuse ;  /* 0x0000001181817220 */ /* 0x080fe20000410000 */
[-C--:B------:R-:W-:Y:S01]  /*9620*/  FMUL.FTZ R132, R132, R17.reuse ;  /* 0x0000001184847220 */ /* 0x080fe20000410000 */
[----:B------:R-:W-:Y:S01]  /*9630*/  FMUL.FTZ R133, R133, R17 ;  /* 0x0000001185857220 */ /* 0x000fe20000410000 */
[----:B------:R-:W-:Y:S01]  /*9640*/  @!P1 STS [R158+0x28800], R17 ;  /* 0x028800119e009388 */ /* 0x000fe20000000800 */
[----:B------:R-:W4:Y:S01]  /*9650*/  MUFU.EX2 R155, R155 ;  /* 0x0000009b009b7308 */ /* 0x000f220000000800 */
[----:B-1----:R-:W-:Y:S01]  /*9660*/  FFMA.FTZ R7, R20, R7, R169 ;  /* 0x0000000714077223 */ /* 0x002fe200000100a9 */
[-C--:B------:R-:W-:Y:S01]  /*9670*/  FMUL.FTZ R136, R136, R17.reuse ;  /* 0x0000001188887220 */ /* 0x080fe20000410000 */
[----:B------:R1:W-:Y:S01]  /*9680*/  @!P1 STS [R158+0x28820], R20 ;  /* 0x028820149e009388 */ /* 0x0003e20000000800 */
[-C--:B------:R-:W-:Y:S01]  /*9690*/  FMUL.FTZ R137, R137, R17.reuse ;  /* 0x0000001189897220 */ /* 0x080fe20000410000 */
[-C--:B------:R-:W-:Y:S01]  /*96a0*/  FMUL.FTZ R140, R140, R17.reuse ;  /* 0x000000118c8c7220 */ /* 0x080fe20000410000 */
[-C--:B------:R-:W-:Y:S01]  /*96b0*/  FMUL.FTZ R141, R141, R17.reuse ;  /* 0x000000118d8d7220 */ /* 0x080fe20000410000 */
[-C--:B------:R-:W-:Y:S01]  /*96c0*/  FMUL.FTZ R144, R144, R17.reuse ;  /* 0x0000001190907220 */ /* 0x080fe20000410000 */
[----:B------:R5:W-:Y:S01]  /*96d0*/  MUFU.EX2 R170, R171 ;  /* 0x000000ab00aa7308 */ /* 0x000be20000000800 */
[-C--:B------:R-:W-:Y:S01]  /*96e0*/  FMUL.FTZ R145, R145, R17.reuse ;  /* 0x0000001191917220 */ /* 0x080fe20000410000 */
[-C--:B------:R-:W-:Y:S01]  /*96f0*/  FMUL.FTZ R148, R148, R17.reuse ;  /* 0x0000001194947220 */ /* 0x080fe20000410000 */
[----:B------:R-:W-:Y:S01]  /*9700*/  FMUL.FTZ R149, R149, R17 ;  /* 0x0000001195957220 */ /* 0x000fe20000410000 */
[----:B------:R-:W-:Y:S01]  /*9710*/  F2FP.F16.F32.PACK_AB R152, R19, R152 ;  /* 0x000000981398723e */ /* 0x000fe200000000ff */
[----:B------:R-:W-:Y:S01]  /*9720*/  FMUL.FTZ R26, R26, R20 ;  /* 0x000000141a1a7220 */ /* 0x000fe20000410000 */
[----:B-1----:R-:W-:Y:S01]  /*9730*/  F2FP.F16.F32.PACK_AB R158, R153, R16 ;  /* 0x00000010999e723e */ /* 0x002fe200000000ff */
[-C--:B------:R-:W-:Y:S01]  /*9740*/  FMUL.FTZ R27, R27, R20.reuse ;  /* 0x000000141b1b7220 */ /* 0x080fe20000410000 */
[----:B------:R-:W1:Y:S01]  /*9750*/  MUFU.EX2 R172, R172 ;  /* 0x000000ac00ac7308 */ /* 0x000e620000000800 */
[----:B-----5:R-:W-:Y:S01]  /*9760*/  FADD.FTZ R171, R19, R8 ;  /* 0x0000000813ab7221 */ /* 0x020fe20000010000 */
[-C--:B------:R-:W-:Y:S01]  /*9770*/  FMUL.FTZ R30, R30, R20.reuse ;  /* 0x000000141e1e7220 */ /* 0x080fe20000410000 */
[-C--:B------:R-:W-:Y:S01]  /*9780*/  FMUL.FTZ R31, R31, R20.reuse ;  /* 0x000000141f1f7220 */ /* 0x080fe20000410000 */
[-C--:B------:R-:W-:Y:S01]  /*9790*/  FMUL.FTZ R34, R34, R20.reuse ;  /* 0x0000001422227220 */ /* 0x080fe20000410000 */
[----:B------:R-:W-:Y:S01]  /*97a0*/  FADD.FTZ R8, R14, R171 ;  /* 0x000000ab0e087221 */ /* 0x000fe20000010000 */
[-C--:B------:R-:W-:Y:S01]  /*97b0*/  FMUL.FTZ R35, R35, R20.reuse ;  /* 0x0000001423237220 */ /* 0x080fe20000410000 */
[-C--:B------:R-:W-:Y:S01]  /*97c0*/  FMUL.FTZ R38, R38, R20.reuse ;  /* 0x0000001426267220 */ /* 0x080fe20000410000 */
[----:B------:R-:W5:Y:S01]  /*97d0*/  MUFU.EX2 R159, R159 ;  /* 0x0000009f009f7308 */ /* 0x000f620000000800 */
[----:B------:R-:W-:Y:S01]  /*97e0*/  FADD.FTZ R171, R21, R8 ;  /* 0x0000000815ab7221 */ /* 0x000fe20000010000 */
[----:B---3--:R-:W-:Y:S01]  /*97f0*/  FADD.FTZ R8, R168, R7 ;  /* 0x00000007a8087221 */ /* 0x008fe20000010000 */
[-C--:B------:R-:W-:Y:S01]  /*9800*/  FMUL.FTZ R39, R39, R20.reuse ;  /* 0x0000001427277220 */ /* 0x080fe20000410000 */
[----:B------:R-:W-:Y:S01]  /*9810*/  FMUL.FTZ R42, R42, R20 ;  /* 0x000000142a2a7220 */ /* 0x000fe20000410000 */
[----:B--2---:R-:W-:Y:S01]  /*9820*/  FADD.FTZ R154, R156, R171 ;  /* 0x000000ab9c9a7221 */ /* 0x004fe20000010000 */
[----:B----4-:R-:W-:Y:S01]  /*9830*/  FADD.FTZ R7, R155, R8 ;  /* 0x000000089b077221 */ /* 0x010fe20000010000 */
[C---:B------:R-:W-:Y:S01]  /*9840*/  F2FP.F16.F32.PACK_AB R156, R23.reuse, R156 ;  /* 0x0000009c179c723e */ /* 0x040fe200000000ff */
[----:B------:R-:W2:Y:S01]  /*9850*/  MUFU.EX2 R176, R176 ;  /* 0x000000b000b07308 */ /* 0x000ea20000000800 */
[----:B------:R-:W-:Y:S01]  /*9860*/  FADD.FTZ R171, R23, R154 ;  /* 0x0000009a17ab7221 */ /* 0x000fe20000010000 */
[C---:B-1----:R-:W-:Y:S01]  /*9870*/  FADD.FTZ R8, R172.reuse, R7 ;  /* 0x00000007ac087221 */ /* 0x042fe20000010000 */
[----:B------:R-:W-:Y:S01]  /*9880*/  F2FP.F16.F32.PACK_AB R155, R172, R155 ;  /* 0x0000009bac9b723e */ /* 0x000fe200000000ff */
[-C--:B------:R-:W-:Y:S01]  /*9890*/  FMUL.FTZ R43, R43, R20.reuse ;  /* 0x000000142b2b7220 */ /* 0x080fe20000410000 */
[----:B------:R-:W-:Y:S01]  /*98a0*/  FADD.FTZ R154, R16, R171 ;  /* 0x000000ab109a7221 */ /* 0x000fe20000010000 */
[-C--:B------:R-:W-:Y:S01]  /*98b0*/  FMUL.FTZ R46, R46, R20.reuse ;  /* 0x000000142e2e7220 */ /* 0x080fe20000410000 */
[-C--:B------:R-:W-:Y:S01]  /*98c0*/  FMUL.FTZ R47, R47, R20.reuse ;  /* 0x000000142f2f7220 */ /* 0x080fe20000410000 */
[----:B------:R-:W1:Y:S01]  /*98d0*/  MUFU.EX2 R163, R163 ;  /* 0x000000a300a37308 */ /* 0x000e620000000800 */
[----:B-----5:R-:W-:Y:S01]  /*98e0*/  FADD.FTZ R7, R159, R8 ;  /* 0x000000089f077221 */ /* 0x020fe20000010000 */
[----:B------:R-:W-:Y:S01]  /*98f0*/  FADD.FTZ R171, R153, R154 ;  /* 0x0000009a99ab7221 */ /* 0x000fe20000010000 */
[----:B------:R-:W-:Y:S01]  /*9900*/  F2FP.F16.F32.PACK_AB R153, R168, R169 ;  /* 0x000000a9a899723e */ /* 0x000fe200000000ff */
[-C--:B------:R-:W-:Y:S01]  /*9910*/  FMUL.FTZ R50, R50, R20.reuse ;  /* 0x0000001432327220 */ /* 0x080fe20000410000 */
[----:B------:R-:W-:Y:S01]  /*9920*/  FMUL.FTZ R51, R51, R20 ;  /* 0x0000001433337220 */ /* 0x000fe20000410000 */
[----:B------:R-:W-:Y:S01]  /*9930*/  FADD.FTZ R154, R160, R171 ;  /* 0x000000aba09a7221 */ /* 0x000fe20000010000 */
[C---:B------:R-:W-:Y:S01]  /*9940*/  F2FP.F16.F32.PACK_AB R160, R157.reuse, R160 ;  /* 0x000000a09da0723e */ /* 0x040fe200000000ff */
[----:B------:R-:W3:Y:S01]  /*9950*/  MUFU.EX2 R180, R180 ;  /* 0x000000b400b47308 */ /* 0x000ee20000000800 */
[C---:B--2---:R-:W-:Y:S01]  /*9960*/  FADD.FTZ R8, R176.reuse, R7 ;  /* 0x00000007b0087221 */ /* 0x044fe20000010000 */
[----:B------:R-:W-:Y:S01]  /*9970*/  FADD.FTZ R171, R157, R154 ;  /* 0x0000009a9dab7221 */ /* 0x000fe20000010000 */
[----:B------:R-:W-:Y:S01]  /*9980*/  F2FP.F16.F32.PACK_AB R157, R176, R159 ;  /* 0x0000009fb09d723e */ /* 0x000fe200000000ff */
[-C--:B------:R-:W-:Y:S01]  /*9990*/  FMUL.FTZ R54, R54, R20.reuse ;  /* 0x0000001436367220 */ /* 0x080fe20000410000 */
[-C--:B------:R-:W-:Y:S01]  /*99a0*/  FMUL.FTZ R55, R55, R20.reuse ;  /* 0x0000001437377220 */ /* 0x080fe20000410000 */
[----:B------:R-:W-:Y:S01]  /*99b0*/  FADD.FTZ R154, R18, R171 ;  /* 0x000000ab129a7221 */ /* 0x000fe20000010000 */
        /* <DEDUP_REMOVED lines=22> */
[----:B------:R-:W-:Y:S01]  /*9b20*/  FADD.FTZ R7, R170, R7 ;  /* 0x00000007aa077221 */ /* 0x000fe20000010000 */
[-C--:B------:R-:W-:Y:S01]  /*9b30*/  FMUL.FTZ R87, R87, R20.reuse ;  /* 0x0000001457577220 */ /* 0x080fe20000410000 */
[----:B------:R-:W-:Y:S01]  /*9b40*/  FMUL.FTZ R90, R90, R20 ;  /* 0x000000145a5a7220 */ /* 0x000fe20000410000 */
[----:B------:R-:W2:Y:S01]  /*9b50*/  MUFU.EX2 R164, R164 ;  /* 0x000000a400a47308 */ /* 0x000ea20000000800 */
[----:B-1----:R-:W-:Y:S01]  /*9b60*/  FADD.FTZ R17, R161, R154 ;  /* 0x0000009aa1117221 */ /* 0x002fe20000010000 */
[----:B------:R-:W-:Y:S01]  /*9b70*/  F2FP.F16.F32.PACK_AB R154, R21, R14 ;  /* 0x0000000e159a723e */ /* 0x000fe200000000ff */
[----:B------:R-:W-:Y:S01]  /*9b80*/  BAR.SYNC.DEFER_BLOCKING 0xf, 0x100 ;  /* 0x03c4000000007b1d */ /* 0x000fe20000010000 */
[----:B------:R-:W-:Y:S01]  /*9b90*/  F2FP.F16.F32.PACK_AB R162, R161, R18 ;  /* 0x00000012a1a2723e */ /* 0x000fe200000000ff */
[-C--:B------:R-:W-:Y:S01]  /*9ba0*/  FMUL.FTZ R91, R91, R20.reuse ;  /* 0x000000145b5b7220 */ /* 0x080fe20000410000 */
[----:B------:R-:W-:Y:S01]  /*9bb0*/  F2FP.F16.F32.PACK_AB R161, R170, R167 ;  /* 0x000000a7aaa1723e */ /* 0x000fe200000000ff */
        /* <DEDUP_REMOVED lines=19> */
[C---:B-1----:R-:W-:Y:S01]  /*9cf0*/  FADD.FTZ R7, R175.reuse, R8 ;  /* 0x00000008af077221 */ /* 0x042fe20000010000 */
[----:B------:R-:W-:Y:S01]  /*9d00*/  F2FP.F16.F32.PACK_AB R163, R175, R174 ;  /* 0x000000aeafa3723e */ /* 0x000fe200000000ff */
[----:B------:R1:W-:Y:S01]  /*9d10*/  STSM.16.M88.4 [R12+0x26800], R152 ;  /* 0x026800980c007844 */ /* 0x0003e20000000200 */
[-C--:B------:R-:W-:Y:S01]  /*9d20*/  FMUL.FTZ R122, R122, R20.reuse ;  /* 0x000000147a7a7220 */ /* 0x080fe20000410000 */
[-C--:B------:R-:W-:Y:S01]  /*9d30*/  FMUL.FTZ R123, R123, R20.reuse ;  /* 0x000000147b7b7220 */ /* 0x080fe20000410000 */
[----:B------:R-:W-:Y:S01]  /*9d40*/  FMUL.FTZ R126, R126, R20 ;  /* 0x000000147e7e7220 */ /* 0x000fe20000410000 */
[----:B------:R1:W-:Y:S01]  /*9d50*/  STSM.16.M88.4 [R10], R156 ;  /* 0x0000009c0a007844 */ /* 0x0003e20000000200 */
[----:B------:R-:W4:Y:S01]  /*9d60*/  MUFU.EX2 R22, R22 ;  /* 0x0000001600167308 */ /* 0x000f220000000800 */
[C---:B---3--:R-:W-:Y:S01]  /*9d70*/  FADD.FTZ R17, R165.reuse, R14 ;  /* 0x0000000ea5117221 */ /* 0x048fe20000010000 */
[----:B------:R-:W-:Y:S01]  /*9d80*/  F2FP.F16.F32.PACK_AB R164, R165, R164 ;  /* 0x000000a4a5a4723e */ /* 0x000fe200000000ff */
[----:B------:R1:W-:Y:S01]  /*9d90*/  STSM.16.M88.4 [R11], R160 ;  /* 0x000000a00b007844 */ /* 0x0003e20000000200 */
        /* <DEDUP_REMOVED lines=16> */
[----:B------:R-:W-:-:S04]  /*9ea0*/  FMUL.FTZ R151, R151, R20 ;  /* 0x0000001497977220 */ /* 0x000fc80000410000 */
[----:B------:R-:W4:Y:S01]  /*9eb0*/  MUFU.EX2 R182, R182 ;  /* 0x000000b600b67308 */ /* 0x000f220000000800 */
[C---:B---3--:R-:W-:Y:S01]  /*9ec0*/  F2FP.F16.F32.PACK_AB R166, R15.reuse, R22 ;  /* 0x000000160fa6723e */ /* 0x048fe200000000ff */
[----:B------:R-:W-:-:S06]  /*9ed0*/  FADD.FTZ R8, R15, R8 ;  /* 0x000000080f087221 */ /* 0x000fcc0000010000 */
[----:B------:R-:W3:Y:S01]  /*9ee0*/  MUFU.EX2 R173, R173 ;  /* 0x000000ad00ad7308 */ /* 0x000ee20000000800 */
[C---:B--2---:R-:W-:Y:S01]  /*9ef0*/  FADD.FTZ R7, R179.reuse, R14 ;  /* 0x0000000eb3077221 */ /* 0x044fe20000010000 */
[----:B------:R-:W-:-:S03]  /*9f00*/  F2FP.F16.F32.PACK_AB R165, R179, R178 ;  /* 0x000000b2b3a5723e */ /* 0x000fc600000000ff */
[----:B----4-:R-:W-:Y:S01]  /*9f10*/  FADD.FTZ R14, R182, R7 ;  /* 0x00000007b60e7221 */ /* 0x010fe20000010000 */
[----:B---3--:R-:W-:-:S03]  /*9f20*/  F2FP.F16.F32.PACK_AB R167, R173, R182 ;  /* 0x000000b6ada7723e */ /* 0x008fc600000000ff */
[----:B------:R-:W-:Y:S02]  /*9f30*/  FADD.FTZ R7, R173, R14 ;  /* 0x0000000ead077221 */ /* 0x000fe40000010000 */
[----:B------:R1:W-:Y:S01]  /*9f40*/  STSM.16.M88.4 [R9], R164 ;  /* 0x000000a409007844 */ /* 0x0003e20000000200 */
[----:B------:R-:W-:Y:S05]  /*9f50*/  @!P5 BRA `(.L_x_4812) ;  /* 0x000000000004d947 */ /* 0x000fea0003800000 */
[----:B------:R-:W-:Y:S01]  /*9f60*/  BPT.TRAP 0x1 ;  /* 0x000000040000795c */ /* 0x000fe20000300000 */
.L_x_4812:
[----:B------:R2:W3:Y:S01]  /*9f70*/  SYNCS.PHASECHK.TRANS64.TRYWAIT P1, [UR28+0x28c50], R13 ;  /* 0x028c500dff0075a7 */ /* 0x0004e2000802015c */
[----:B------:R-:W-:Y:S05]  /*9f80*/  @!P5 BRA `(.L_x_4813) ;  /* 0x000000000004d947 */ /* 0x000fea0003800000 */
[----:B------:R-:W-:Y:S01]  /*9f90*/  BPT.TRAP 0x1 ;  /* 0x000000040000795c */ /* 0x000fe20000300000 */
.L_x_4813:
[----:B---3--:R-:W-:Y:S05]  /*9fa0*/  @P1 BRA `(.L_x_4814) ;  /* 0x0000000000081947 */ /* 0x008fea0003800000 */
[----:B------:R-:W3:Y:S02]  /*9fb0*/  SYNCS.PHASECHK.TRANS64.TRYWAIT P1, [UR28+0x28c50], R13 ;  /* 0x028c500dff0075a7 */ /* 0x000ee4000802015c */
[----:B---3--:R-:W-:Y:S05]  /*9fc0*/  @!P1 BRA `(.L_x_4815) ;  /* 0x000000a400789947 */ /* 0x008fea0003800000 */
.L_x_4814:
[----:B------:R-:W-:Y:S01]  /*9fd0*/  ULEA UR11, UR4, UR36, 0xc ;  /* 0x00000024040b7291 */ /* 0x000fe2000f8e603f */
[----:B------:R-:W-:Y:S01]  /*9fe0*/  WARPGROUP.ARRIVE ;  /* 0x00000000000079c5 */ /* 0x000fe20000000000 */
[----:B------:R-:W-:Y:S01]  /*9ff0*/  UMOV UR15, 0x40000040 ;  /* 0x40000040000f7882 */ /* 0x000fe20000000000 */
[----:B0-23--:R-:W-:Y:S01]  /*a000*/  @!P6 VIADD R13, R184, 0x28c60 ;  /* 0x00028c60b80de836 */ /* 0x00dfe20000000000 */
[----:B------:R-:W-:Y:S01]  /*a010*/  UMOV UR27, UR4 ;  /* 0x00000004001b7c82 */ /* 0x000fe20008000000 */
[----:B------:R-:W-:Y:S02]  /*a020*/  IMAD.MOV.U32 R15, RZ, RZ, R6 ;  /* 0x000000ffff0f7224 */ /* 0x000fe400078e0006 */
[----:B------:R-:W-:Y:S01]  /*a030*/  UMOV UR14, UR11 ;  /* 0x0000000b000e7c82 */ /* 0x000fe20008000000 */
[----:B------:R-:W-:Y:S01]  /*a040*/  @!P6 PRMT R13, RZ, 0x654, R13 ;  /* 0x00000654ff0de816 */ /* 0x000fe2000000000d */
[----:B------:R-:W-:Y:S01]  /*a050*/  HGMMA.64x256x16.F32 R24, R152, gdesc[UR12].tnspB, R24, gsb0 ;  /* 0x43e0000c98187df0 */ /* 0x000fe20008000818 */
[----:B------:R-:W-:Y:S01]  /*a060*/  UIADD3 UR14, UR11, 0x80, URZ ;  /* 0x000000800b0e7890 */ /* 0x000fe2000fffe03f */
[----:B------:R-:W-:Y:S01]  /*a070*/  IMAD.MOV.U32 R14, RZ, RZ, R5 ;  /* 0x000000ffff0e7224 */ /* 0x000fe200078e0005 */
        /* <DEDUP_REMOVED lines=28> */
[----:B------:R-:W-:-:S05]  /*a240*/  UMOV UR42, UR25 ;  /* 0x00000019002a7c82 */ /* 0x000fca0008000000 */
.L_x_4807:
[----:B------:R-:W-:-:S06]  /*a250*/  UISETP.GE.AND UP1, UPT, UR42, UR38, UPT ;  /* 0x000000262a00728c */ /* 0x000fcc000bf26270 */
[----:B------:R-:W-:-:S13]  /*a260*/  PLOP3.LUT P0, PT, PT, PT, UP1, 0x80, 0x0 ;  /* 0x000000000000781c */ /* 0x000fda0003f0f018 */
[----:B------:R-:W-:Y:S05]  /*a270*/  @!P0 BRA `(.L_x_4817) ;  /* 0x0000002000e88947 */ /* 0x000fea0003800000 */
[----:B------:R-:W-:Y:S01]  /*a280*/  MOV R15, R6 ;  /* 0x00000006000f7202 */ /* 0x000fe20000000f00 */
[----:B------:R-:W-:Y:S01]  /*a290*/  IMAD.MOV.U32 R16, RZ, RZ, R5 ;  /* 0x000000ffff107224 */ /* 0x000fe200078e0005 */
[----:B------:R-:W-:Y:S01]  /*a2a0*/  UMOV UR25, UR4 ;  /* 0x0000000400197c82 */ /* 0x000fe20008000000 */
[----:B------:R-:W-:Y:S01]  /*a2b0*/  ULDC UR27, c[0x0][0x9e4] ;  /* 0x00027900001b7ab9 */ /* 0x000fe20000000800 */
[----:B------:R-:W-:Y:S01]  /*a2c0*/  ULDC UR28, c[0x0][0x288] ;  /* 0x0000a200001c7ab9 */ /* 0x000fe20000000800 */
[----:B------:R-:W-:Y:S01]  /*a2d0*/  ULDC UR29, c[0x0][0x2f0] ;  /* 0x0000bc00001d7ab9 */ /* 0x000fe20000000800 */
[----:B------:R-:W-:Y:S01]  /*a2e0*/  ULDC UR24, c[0x0][0x988] ;  /* 0x0002620000187ab9 */ /* 0x000fe20000000800 */
[----:B------:R-:W-:-:S05]  /*a2f0*/  ULDC UR26, c[0x0][0x9e0] ;  /* 0x00027800001a7ab9 */ /* 0x000fca0000000800 */
.L_x_4834:
[----:B------:R-:W-:-:S04]  /*a300*/  UIADD3 UR4, UR25, 0x1, URZ ;  /* 0x0000000119047890 */ /* 0x000fc8000fffe03f */
[----:B------:R-:W-:-:S04]  /*a310*/  UISETP.NE.AND UP1, UPT, UR4, 0x2, UPT ;  /* 0x000000020400788c */ /* 0x000fc8000bf25270 */
[----:B------:R-:W-:Y:S02]  /*a320*/  USEL UR10, URZ, 0x1, UP1 ;  /* 0x000000013f0a7887 */ /* 0x000fe40008800000 */
[----:B------:R-:W-:Y:S02]  /*a330*/  USEL UR4, UR4, URZ, UP1 ;  /* 0x0000003f04047287 */ /* 0x000fe40008800000 */
[----:B------:R-:W-:Y:S01]  /*a340*/  ULOP3.LUT UR5, UR5, UR10, URZ, 0x3c, !UPT ;  /* 0x0000000a05057292 */ /* 0x000fe2000f8e3c3f */
[----:B--2---:R-:W-:Y:S11]  /*a350*/  @!P5 BRA `(.L_x_4818) ;  /* 0x000000000004d947 */ /* 0x004ff60003800000 */
[----:B------:R-:W-:Y:S01]  /*a360*/  BPT.TRAP 0x1 ;  /* 0x000000040000795c */ /* 0x000fe20000300000 */
.L_x_4818:
[----:B------:R-:W-:Y:S01]  /*a370*/  ULEA UR30, UR4, UR37, 0x3 ;  /* 0x00000025041e7291 */ /* 0x000fe2000f8e183f */
[----:B0-2---:R-:W-:-:S05]  /*a380*/  IMAD.U32 R13, RZ, RZ, UR5 ;  /* 0x00000005ff0d7e24 */ /* 0x005fca000f8e00ff */
[----:B------:R-:W-:-:S04]  /*a390*/  SHF.L.U32 R13, R13, 0x1f, RZ ;  /* 0x0000001f0d0d7819 */ /* 0x000fc800000006ff */
[----:B------:R0:W2:Y:S01]  /*a3a0*/  SYNCS.PHASECHK.TRANS64.TRYWAIT P0, [UR30+0x28c30], R13 ;  /* 0x028c300dff0075a7 */ /* 0x0000a2000800015e */
[----:B------:R-:W-:Y:S05]  /*a3b0*/  @!P5 BRA `(.L_x_4819) ;  /* 0x000000000004d947 */ /* 0x000fea0003800000 */
[----:B------:R-:W-:Y:S01]  /*a3c0*/  BPT.TRAP 0x1 ;  /* 0x000000040000795c */ /* 0x000fe20000300000 */
.L_x_4819:
[----:B--2---:R-:W-:Y:S05]  /*a3d0*/  @P0 BRA `(.L_x_4820) ;  /* 0x0000000000080947 */ /* 0x004fea0003800000 */
[----:B------:R-:W2:Y:S02]  /*a3e0*/  SYNCS.PHASECHK.TRANS64.TRYWAIT P0, [UR30+0x28c30], R13 ;  /* 0x028c300dff0075a7 */ /* 0x000ea4000800015e */
[----:B--2---:R-:W-:Y:S05]  /*a3f0*/  @!P0 BRA `(.L_x_4821) ;  /* 0x000000a000808947 */ /* 0x004fea0003800000 */
.L_x_4820:
[----:B------:R-:W-:Y:S01]  /*a400*/  ULEA UR22, UR4, UR6, 0x9 ;  /* 0x0000000604167291 */ /* 0x000fe2000f8e483f */
[----:B-1-3--:R-:W-:Y:S01]  /*a410*/  WARPGROUP.ARRIVE ;  /* 0x00000000000079c5 */ /* 0x00afe20000000000 */
[----:B------:R-:W-:Y:S01]  /*a420*/  UMOV UR23, 0x40000040 ;  /* 0x4000004000177882 */ /* 0x000fe20000000000 */
[----:B------:R-:W-:Y:S01]  /*a430*/  UMOV UR11, 0x40000040 ;  /* 0x40000040000b7882 */ /* 0x000fe20000000000 */
[----:B------:R-:W-:Y:S01]  /*a440*/  UIADD3 UR10, UR22, 0x2, URZ ;  /* 0x00000002160a7890 */ /* 0x000fe2000fffe03f */
[----:B------:R-:W-:Y:S01]  /*a450*/  PLOP3.LUT P0, PT, PT, PT, UP0, 0x80, 0x0 ;  /* 0x000000000000781c */ /* 0x000fe20003f0f008 */
[----:B------:R-:W-:Y:S01]  /*a460*/  UIADD3 UR14, UR22, 0x4, URZ ;  /* 0x00000004160e7890 */ /* 0x000fe2000fffe03f */
[----:B--2---:R-:W-:Y:S01]  /*a470*/  IMAD.MOV.U32 R6, RZ, RZ, R2 ;  /* 0x000000ffff067224 */ /* 0x004fe200078e0002 */
[----:B------:R-:W-:Y:S01]  /*a480*/  UMOV UR15, 0x40000040 ;  /* 0x40000040000f7882 */ /* 0x000fe20000000000 */
[----:B------:R-:W-:Y:S01]  /*a490*/  HGMMA.64x64x16.F32 R152, gdesc[UR20], RZ, !UPT, gsb0 ;  /* 0x00e00000149879f0 */ /* 0x000fe2000c0008ff */
[----:B------:R-:W-:Y:S01]  /*a4a0*/  UIADD3 UR18, UR22, 0x6, URZ ;  /* 0x0000000616127890 */ /* 0x000fe2000fffe03f */
[----:B------:R-:W-:Y:S01]  /*a4b0*/  IMAD.U32 R23, RZ, RZ, UR29 ;  /* 0x0000001dff177e24 */ /* 0x000fe2000f8e00ff */
[----:B------:R-:W-:Y:S01]  /*a4c0*/  UMOV UR19, 0x40000040 ;  /* 0x4000004000137882 */ /* 0x000fe20000000000 */
[----:B----4-:R-:W-:Y:S01]  /*a4d0*/  IMAD.U32 R14, RZ, RZ, UR30 ;  /* 0x0000001eff0e7e24 */ /* 0x010fe2000f8e00ff */
[----:B------:R-:W-:-:S02]  /*a4e0*/  WARPGROUP.DEPBAR.LE gsb0, 0x0 ;  /* 0x00008000000079c5 */ /* 0x000fc40000010000 */
[----:B------:R-:W-:-:S06]  /*a4f0*/  WARPGROUP.ARRIVE ;  /* 0x00000000000079c5 */ /* 0x000fcc0000000000 */
[----:B------:R-:W-:Y:S01]  /*a500*/  HGMMA.64x64x16.F32 R152, gdesc[UR8], R152, gsb0 ;  /* 0x00e00000089879f0 */ /* 0x000fe20008000898 */
[----:B------:R-:W-:Y:S02]  /*a510*/  @UP0 ULDC UR10, c[0x0][0x44c] ;  /* 0x00011300000a0ab9 */ /* 0x000fe40000000800 */
[----:B------:R-:W-:Y:S01]  /*a520*/  @P0 IMAD.HI.U32 R5, R2, UR10, RZ ;  /* 0x0000000a02050c27 */ /* 0x000fe2000f8e00ff */
[----:B------:R-:W-:-:S04]  /*a530*/  @UP0 ULDC UR10, c[0x0][0x450] ;  /* 0x00011400000a0ab9 */ /* 0x000fc80000000800 */
[----:B------:R-:W-:Y:S01]  /*a540*/  @P0 SHF.R.U32.HI R6, RZ, UR10, R5 ;  /* 0x0000000aff060c19 */ /* 0x000fe20008011605 */
[----:B------:R-:W-:Y:S01]  /*a550*/  USHF.L.U32 UR10, UR42, 0x6, URZ ;  /* 0x000000062a0a7899 */ /* 0x000fe2000800063f */
[----:B------:R-:W-:-:S03]  /*a560*/  @!P6 VIADD R5, R14, 0x28c40 ;  /* 0x00028c400e05e836 */ /* 0x000fc60000000000 */
[----:B------:R-:W1:Y:S02]  /*a570*/  SHFL.IDX PT, R20, R6, RZ, 0x1c1f ;  /* 0x001c1fff06147589 */ /* 0x000e6400000e0000 */
[----:B------:R-:W-:Y:S01]  /*a580*/  IMAD.U32 R17, RZ, RZ, UR10 ;  /* 0x0000000aff117e24 */ /* 0x000fe2000f8e00ff */
[----:B------:R-:W-:-:S04]  /*a590*/  @!P6 PRMT R5, RZ, 0x654, R5 ;  /* 0x00000654ff05e816 */ /* 0x000fc80000000005 */
[----:B------:R-:W-:-:S05]  /*a5a0*/  IADD3 R17, -R0, 0x1, -R17 ;  /* 0x0000000100117810 */ /* 0x000fca0007ffe911 */
[----:B------:R-:W-:-:S05]  /*a5b0*/  IMAD R17, R23, UR39, R17 ;  /* 0x0000002717117c24 */ /* 0x000fca000f8e0211 */
[----:B------:R-:W-:-:S05]  /*a5c0*/  IADD3 R17, R17, -UR28, RZ ;  /* 0x8000001c11117c10 */ /* 0x000fca000fffe0ff */
[C---:B------:R-:W-:Y:S02]  /*a5d0*/  VIADD R19, R17.reuse, UR26 ;  /* 0x0000001a11137c36 */ /* 0x040fe40008000000 */
[----:B------:R-:W-:-:S04]  /*a5e0*/  VIADD R21, R17, UR7 ;  /* 0x0000000711157c36 */ /* 0x000fc80008000000 */
[----:B-1----:R-:W-:Y:S01]  /*a5f0*/  IMAD.IADD R18, R21, 0x1, R20 ;  /* 0x0000000115127824 */ /* 0x002fe200078e0214 */
[----:B------:R-:W-:Y:S02]  /*a600*/  WARPGROUP.DEPBAR.LE gsb0, 0x0 ;  /* 0x00008000000079c5 */ /* 0x000fe40000010000 */
[----:B------:R-:W-:-:S06]  /*a610*/  WARPGROUP.ARRIVE ;  /* 0x00000000000079c5 */ /* 0x000fcc0000000000 */
[----:B------:R-:W-:Y:S03]  /*a620*/  HGMMA.64x64x16.F32 R152, gdesc[UR12], R152, gsb0 ;  /* 0x00e000000c9879f0 */ /* 0x000fe60008000898 */
[----:B------:R-:W-:Y:S02]  /*a630*/  WARPGROUP.DEPBAR.LE gsb0, 0x0 ;  /* 0x00008000000079c5 */ /* 0x000fe40000010000 */
[----:B------:R-:W-:-:S06]  /*a640*/  WARPGROUP.ARRIVE ;  /* 0x00000000000079c5 */ /* 0x000fcc0000000000 */
[----:B------:R-:W-:Y:S03]  /*a650*/  HGMMA.64x64x16.F32 R152, gdesc[UR16], R152, gsb0 ;  /* 0x00e00000109879f0 */ /* 0x000fe60008000898 */
[----:B------:R-:W-:Y:S02]  /*a660*/  WARPGROUP.DEPBAR.LE gsb0, 0x0 ;  /* 0x00008000000079c5 */ /* 0x000fe40000010000 */
[----:B------:R1:W-:Y:S02]  /*a670*/  @!P6 SYNCS.ARRIVE.TRANS64.RED.A1T0 RZ, [R5+URZ], RZ ;  /* 0x000000ff05ffe9a7 */ /* 0x0003e4000810043f */
[----:B-1----:R-:W-:Y:S01]  /*a680*/  IMAD.IADD R5, R19, 0x1, R20 ;  /* 0x0000000113057824 */ /* 0x002fe200078e0214 */
        /* <DEDUP_REMOVED lines=9> */
[----:B------:R-:W1:Y:S02]  /*a720*/  @P0 LDC.64 R184, c[0x0][0x9e8] ;  /* 0x00027a00ffb80b82 */ /* 0x000e640000000a00 */
[----:B-1----:R-:W-:-:S05]  /*a730*/  @P0 IMAD.HI.U32 R20, R17, R184, RZ ;  /* 0x000000b811140227 */ /* 0x002fca00078e00ff */
[----:B------:R-:W-:-:S04]  /*a740*/  @P0 SHF.R.U32.HI R17, RZ, R185, R20 ;  /* 0x000000b9ff110219 */ /* 0x000fc80000011614 */
[----:B------:R-:W-:Y:S01]  /*a750*/  LOP3.LUT R17, RZ, R17, RZ, 0x33, !PT ;  /* 0x00000011ff117212 */ /* 0x000fe200078e33ff */
[----:B------:R-:W-:Y:S06]  /*a760*/  BRA `(.L_x_4825) ;  /* 0x0000000000147947 */ /* 0x000fec0003800000 */
.L_x_4824:
[----:B------:R-:W-:-:S05]  /*a770*/  IMAD.U32 R22, RZ, RZ, UR27 ;  /* 0x0000001bff167e24 */ /* 0x000fca000f8e00ff */
[----:B------:R-:W-:-:S13]  /*a780*/  ISETP.NE.AND P0, PT, R22, 0x1, PT ;  /* 0x000000011600780c */ /* 0x000fda0003f05270 */
[----:B------:R-:W1:Y:S02]  /*a790*/  @P0 LDC.64 R184, c[0x0][0x9e8] ;  /* 0x00027a00ffb80b82 */ /* 0x000e640000000a00 */
[----:B-1----:R-:W-:-:S05]  /*a7a0*/  @P0 IMAD.HI.U32 R20, R17, R184, RZ ;  /* 0x000000b811140227 */ /* 0x002fca00078e00ff */
[----:B------:R-:W-:-:S07]  /*a7b0*/  @P0 SHF.R.U32.HI R17, RZ, R185, R20 ;  /* 0x000000b9ff110219 */ /* 0x000fce0000011614 */
.L_x_4825:
[----:B------:R-:W-:Y:S05]  /*a7c0*/  BSYNC B0 ;  /* 0x0000000000007941 */ /* 0x000fea0003800000 */
.L_x_4823:
[----:B------:R-:W-:-:S05]  /*a7d0*/  IMAD R17, R17, R22, -UR10 ;  /* 0x8000000a11117e24 */ /* 0x000fca000f8e0216 */
[----:B------:R-:W-:-:S04]  /*a7e0*/  IADD3 R17, -R0, R17, RZ ;  /* 0x0000001100117210 */ /* 0x000fc80007ffe1ff */
[----:B------:R-:W-:Y:S02]  /*a7f0*/  VIADDMNMX R5, R17, R22, R5, PT ;  /* 0x0000001611057246 */ /* 0x000fe40003800105 */
[----:B------:R-:W-:-:S07]  /*a800*/  VIMNMX R18, R18, R17, !PT ;  /* 0x0000001112127248 */ /* 0x000fce0007fe0100 */
.L_x_4822:
[----:B------:R-:W-:Y:S01]  /*a810*/  UISETP.GT.AND UP1, UPT, UR42, -0x1, UPT ;  /* 0xffffffff2a00788c */ /* 0x000fe2000bf24270 */
[----:B------:R-:W1:Y:S05]  /*a820*/  SHFL.IDX PT, R20, R6, 0x1, 0x1c1f ;  /* 0x003c1f0006147f89 */ /* 0x000e6a00000e0000 */
[----:B------:R-:W-:-:S04]  /*a830*/  PLOP3.LUT P0, PT, PT, PT, UP1, 0x80, 0x0 ;  /* 0x000000000000781c */ /* 0x000fc80003f0f018 */
[C---:B------:R-:W-:Y:S02]  /*a840*/  ISETP.GT.AND P1, PT, R18.reuse, RZ, P0 ;  /* 0x000000ff1200720c */ /* 0x040fe40000724270 */
[C---:B------:R-:W-:Y:S02]  /*a850*/  ISETP.GT.AND P3, PT, R18.reuse, 0x1, P0 ;  /* 0x000000011200780c */ /* 0x040fe40000764270 */
[----:B------:R-:W-:Y:S02]  /*a860*/  ISETP.LT.OR P2, PT, R5, 0x1, P1 ;  /* 0x000000010500780c */ /* 0x000fe40000f41670 */
[----:B------:R-:W-:Y:S02]  /*a870*/  ISETP.GT.AND P1, PT, R18, 0x8, P0 ;  /* 0x000000081200780c */ /* 0x000fe40000724270 */
[----:B------:R-:W-:Y:S02]  /*a880*/  FSEL R17, R152, -INF , !P2 ;  /* 0xff80000098117808 */ /* 0x000fe40005000000 */
[----:B------:R-:W-:-:S02]  /*a890*/  ISETP.GT.AND P2, PT, R18, 0x9, P0 ;  /* 0x000000091200780c */ /* 0x000fc40000744270 */
[C---:B------:R-:W-:Y:S02]  /*a8a0*/  ISETP.LT.OR P3, PT, R5.reuse, 0x2, P3 ;  /* 0x000000020500780c */ /* 0x040fe40001f61670 */
[----:B------:R-:W-:Y:S01]  /*a8b0*/  ISETP.LT.OR P1, PT, R5, 0x9, P1 ;  /* 0x000000090500780c */ /* 0x000fe20000f21670 */
[----:B-1----:R-:W-:Y:S01]  /*a8c0*/  IMAD.IADD R6, R19, 0x1, R20 ;  /* 0x0000000113067824 */ /* 0x002fe200078e0214 */
[----:B------:R-:W-:Y:S02]  /*a8d0*/  ISETP.LT.OR P2, PT, R5, 0xa, P2 ;  /* 0x0000000a0500780c */ /* 0x000fe40001741670 */
[----:B------:R-:W-:Y:S02]  /*a8e0*/  FSEL R153, R153, -INF , !P3 ;  /* 0xff80000099997808 */ /* 0x000fe40005800000 */
[----:B------:R-:W-:Y:S02]  /*a8f0*/  FSEL R156, R156, -INF , !P1 ;  /* 0xff8000009c9c7808 */ /* 0x000fe40004800000 */
[----:B------:R-:W-:-:S02]  /*a900*/  FSEL R157, R157, -INF , !P2 ;  /* 0xff8000009d9d7808 */ /* 0x000fc40005000000 */
[C---:B------:R-:W-:Y:S02]  /*a910*/  ISETP.GT.AND P3, PT, R18.reuse, 0x10, P0 ;  /* 0x000000101200780c */ /* 0x040fe40000764270 */
[C---:B------:R-:W-:Y:S02]  /*a920*/  ISETP.GT.AND P1, PT, R18.reuse, 0x11, P0 ;  /* 0x000000111200780c */ /* 0x040fe40000724270 */
[----:B------:R-:W-:Y:S02]  /*a930*/  ISETP.GT.AND P2, PT, R18, 0x18, P0 ;  /* 0x000000181200780c */ /* 0x000fe40000744270 */
[C---:B------:R-:W-:Y:S02]  /*a940*/  ISETP.LT.OR P3, PT, R5.reuse, 0x11, P3 ;  /* 0x000000110500780c */ /* 0x040fe40001f61670 */
[C---:B------:R-:W-:Y:S02]  /*a950*/  ISETP.LT.OR P1, PT, R5.reuse, 0x12, P1 ;  /* 0x000000120500780c */ /* 0x040fe40000f21670 */
[----:B------:R-:W-:-:S02]  /*a960*/  ISETP.LT.OR P2, PT, R5, 0x19, P2 ;  /* 0x000000190500780c */ /* 0x000fc40001741670 */
[----:B------:R-:W-:Y:S02]  /*a970*/  FSEL R160, R160, -INF , !P3 ;  /* 0xff800000a0a07808 */ /* 0x000fe40005800000 */
[----:B------:R-:W-:Y:S02]  /*a980*/  FSEL R161, R161, -INF , !P1 ;  /* 0xff800000a1a17808 */ /* 0x000fe40004800000 */
[----:B------:R-:W-:Y:S02]  /*a990*/  FSEL R164, R164, -INF , !P2 ;  /* 0xff800000a4a47808 */ /* 0x000fe40005000000 */
[C---:B------:R-:W-:Y:S02]  /*a9a0*/  ISETP.GT.AND P3, PT, R18.reuse, 0x19, P0 ;  /* 0x000000191200780c */ /* 0x040fe40000764270 */
[C---:B------:R-:W-:Y:S02]  /*a9b0*/  ISETP.GT.AND P1, PT, R18.reuse, 0x20, P0 ;  /* 0x000000201200780c */ /* 0x040fe40000724270 */
[----:B------:R-:W-:-:S02]  /*a9c0*/  ISETP.GT.AND P2, PT, R18, 0x21, P0 ;  /* 0x000000211200780c */ /* 0x000fc40000744270 */
[C---:B------:R-:W-:Y:S02]  /*a9d0*/  ISETP.LT.OR P3, PT, R5.reuse, 0x1a, P3 ;  /* 0x0000001a0500780c */ /* 0x040fe40001f61670 */
[C---:B------:R-:W-:Y:S02]  /*a9e0*/  ISETP.LT.OR P1, PT, R5.reuse, 0x21, P1 ;  /* 0x000000210500780c */ /* 0x040fe40000f21670 */
        /* <DEDUP_REMOVED lines=15> */
[----:B------:R-:W-:Y:S01]  /*aae0*/  ISETP.GT.AND P2, PT, R18, 0x39, P0 ;  /* 0x000000391200780c */ /* 0x000fe20000744270 */
[----:B------:R-:W-:Y:S01]  /*aaf0*/  IMAD.IADD R18, R21, 0x1, R20 ;  /* 0x0000000115127824 */ /* 0x000fe200078e0214 */
[----:B------:R-:W-:-:S02]  /*ab00*/  ISETP.LT.OR P3, PT, R5, 0x32, P3 ;  /* 0x000000320500780c */ /* 0x000fc40001f61670 */
[C---:B------:R-:W-:Y:S02]  /*ab10*/  ISETP.LT.OR P1, PT, R5.reuse, 0x39, P1 ;  /* 0x000000390500780c */ /* 0x040fe40000f21670 */
[----:B------:R-:W-:Y:S02]  /*ab20*/  ISETP.LT.OR P2, PT, R5, 0x3a, P2 ;  /* 0x0000003a0500780c */ /* 0x000fe40001741670 */
[----:B------:R-:W-:Y:S02]  /*ab30*/  FSEL R177, R177, -INF , !P3 ;  /* 0xff800000b1b17808 */ /* 0x000fe40005800000 */
[----:B------:R-:W-:Y:S02]  /*ab40*/  FSEL R180, R180, -INF , !P1 ;  /* 0xff800000b4b47808 */ /* 0x000fe40004800000 */
[----:B------:R-:W-:Y:S01]  /*ab50*/  FSEL R181, R181, -INF , !P2 ;  /* 0xff800000b5b57808 */ /* 0x000fe20005000000 */
        /* <DEDUP_REMOVED lines=14> */
.L_x_4828:
[----:B------:R-:W-:-:S05]  /*ac40*/  IMAD.U32 R22, RZ, RZ, UR27 ;  /* 0x0000001bff167e24 */ /* 0x000fca000f8e00ff */
[----:B------:R-:W-:-:S13]  /*ac50*/  ISETP.NE.AND P1, PT, R22, 0x1, PT ;  /* 0x000000011600780c */ /* 0x000fda0003f25270 */
[----:B------:R-:W1:Y:S02]  /*ac60*/  @P1 LDC.64 R20, c[0x0][0x9e8] ;  /* 0x00027a00ff141b82 */ /* 0x000e640000000a00 */
[----:B-1----:R-:W-:-:S05]  /*ac70*/  @P1 IMAD.HI.U32 R20, R5, R20, RZ ;  /* 0x0000001405141227 */ /* 0x002fca00078e00ff */
[----:B------:R-:W-:-:S07]  /*ac80*/  @P1 SHF.R.U32.HI R5, RZ, R21, R20 ;  /* 0x00000015ff051219 */ /* 0x000fce0000011614 */
.L_x_4829:
[----:B------:R-:W-:Y:S05]  /*ac90*/  BSYNC B0 ;  /* 0x0000000000007941 */ /* 0x000fea0003800000 */
.L_x_4827:
[----:B------:R-:W-:-:S04]  /*aca0*/  IMAD R5, R5, R22, -UR10 ;  /* 0x8000000a05057e24 */ /* 0x000fc8000f8e0216 */
[----:B------:R-:W-:-:S05]  /*acb0*/  IMAD.IADD R5, R5, 0x1, -R0 ;  /* 0x0000000105057824 */ /* 0x000fca00078e0a00 */
[----:B------:R-:W-:Y:S02]  /*acc0*/  VIADDMNMX R6, R5, R22, R6, PT ;  /* 0x0000001605067246 */ /* 0x000fe40003800106 */
[----:B------:R-:W-:-:S07]  /*acd0*/  VIMNMX R18, R18, R5, !PT ;  /* 0x0000000512127248 */ /* 0x000fce0007fe0100 */
.L_x_4826:
[----:B------:R-:W-:Y:S01]  /*ace0*/  FMNMX.FTZ R20, R17, R16, !PT ;  /* 0x0000001011147209 */ /* 0x000fe20007810000 */
[----:B------:R-:W-:Y:S01]  /*acf0*/  UMOV UR10, UR24 ;  /* 0x00000018000a7c82 */ /* 0x000fe20008000000 */
[----:B------:R-:W-:Y:S02]  /*ad00*/  ISETP.GT.AND P1, PT, R18, 0x1, P0 ;  /* 0x000000011200780c */ /* 0x000fe40000724270 */
[----:B------:R-:W-:Y:S02]  /*ad10*/  FMNMX.FTZ R5, R153, R20, !PT ;  /* 0x0000001499057209 */ /* 0x000fe40007810000 */
[----:B------:R-:W-:Y:S02]  /*ad20*/  ISETP.LT.OR P1, PT, R6, 0x2, P1 ;  /* 0x000000020600780c */ /* 0x000fe40000f21670 */
[----:B------:R-:W-:Y:S02]  /*ad30*/  FMNMX.FTZ R20, R156, R5, !PT ;  /* 0x000000059c147209 */ /* 0x000fe40007810000 */
[----:B------:R-:W-:-:S02]  /*ad40*/  FSEL R155, R155, -INF , !P1 ;  /* 0xff8000009b9b7808 */ /* 0x000fc40004800000 */
[----:B------:R-:W-:Y:S02]  /*ad50*/  FMNMX.FTZ R5, R157, R20, !PT ;  /* 0x000000149d057209 */ /* 0x000fe40007810000 */
[----:B------:R-:W-:Y:S02]  /*ad60*/  ISETP.GT.AND P1, PT, R18, RZ, P0 ;  /* 0x000000ff1200720c */ /* 0x000fe40000724270 */
[----:B------:R-:W-:Y:S02]  /*ad70*/  FMNMX.FTZ R20, R160, R5, !PT ;  /* 0x00000005a0147209 */ /* 0x000fe40007810000 */
[----:B------:R-:W-:Y:S02]  /*ad80*/  ISETP.LT.OR P1, PT, R6, 0x1, P1 ;  /* 0x000000010600780c */ /* 0x000fe40000f21670 */
        /* <DEDUP_REMOVED lines=22> */
[----:B------:R-:W-:Y:S01]  /*aef0*/  ISETP.GT.AND P1, PT, R18, 0x18, P0 ;  /* 0x000000181200780c */ /* 0x000fe20000724270 */
[----:B------:R-:W1:Y:S01]  /*af00*/  SHFL.BFLY PT, R5, R20, 0x2, 0x1f ;  /* 0x0c401f0014057f89 */ /* 0x000e6200000e0000 */
[----:B------:R-:W-:Y:S02]  /*af10*/  ISETP.LT.OR P3, PT, R6, 0x12, P3 ;  /* 0x000000120600780c */ /* 0x000fe40001f61670 */
[----:B------:R-:W-:Y:S02]  /*af20*/  ISETP.GT.AND P2, PT, R18, 0x19, P0 ;  /* 0x000000191200780c */ /* 0x000fe40000744270 */
[----:B------:R-:W-:-:S02]  /*af30*/  ISETP.LT.OR P1, PT, R6, 0x19, P1 ;  /* 0x000000190600780c */ /* 0x000fc40000f21670 */
[----:B------:R-:W-:Y:S02]  /*af40*/  FSEL R163, R163, -INF , !P3 ;  /* 0xff800000a3a37808 */ /* 0x000fe40005800000 */
[----:B------:R-:W-:Y:S02]  /*af50*/  ISETP.GT.AND P3, PT, R18, 0x20, P0 ;  /* 0x000000201200780c */ /* 0x000fe40000764270 */
[----:B------:R-:W-:Y:S02]  /*af60*/  ISETP.LT.OR P2, PT, R6, 0x1a, P2 ;  /* 0x0000001a0600780c */ /* 0x000fe40001741670 */
[----:B------:R-:W-:Y:S02]  /*af70*/  FSEL R166, R166, -INF , !P1 ;  /* 0xff800000a6a67808 */ /* 0x000fe40004800000 */
[----:B------:R-:W-:Y:S02]  /*af80*/  ISETP.GT.AND P1, PT, R18, 0x21, P0 ;  /* 0x000000211200780c */ /* 0x000fe40000724270 */
[----:B------:R-:W-:-:S02]  /*af90*/  ISETP.LT.OR P3, PT, R6, 0x21, P3 ;  /* 0x000000210600780c */ /* 0x000fc40001f61670 */
[----:B------:R-:W-:Y:S02]  /*afa0*/  FSEL R167, R167, -INF , !P2 ;  /* 0xff800000a7a77808 */ /* 0x000fe40005000000 */
[----:B------:R-:W-:Y:S02]  /*afb0*/  ISETP.GT.AND P2, PT, R18, 0x28, P0 ;  /* 0x000000281200780c */ /* 0x000fe40000744270 */
[----:B------:R-:W-:Y:S02]  /*afc0*/  ISETP.LT.OR P1, PT, R6, 0x22, P1 ;  /* 0x000000220600780c */ /* 0x000fe40000f21670 */
[----:B-1----:R-:W-:Y:S02]  /*afd0*/  FMNMX.FTZ R19, R20, R5, !PT ;  /* 0x0000000514137209 */ /* 0x002fe40007810000 */
[----:B------:R-:W-:Y:S02]  /*afe0*/  FMNMX.FTZ R20, R154, R15, !PT ;  /* 0x0000000f9a147209 */ /* 0x000fe40007810000 */
[----:B------:R-:W-:Y:S01]  /*aff0*/  FSEL R170, R170, -INF , !P3 ;  /* 0xff800000aaaa7808 */ /* 0x000fe20005800000 */
[----:B------:R-:W1:Y:S01]  /*b000*/  SHFL.BFLY PT, R22, R19, 0x1, 0x1f ;  /* 0x0c201f0013167f89 */ /* 0x000e6200000e0000 */
[----:B------:R-:W-:-:S02]  /*b010*/  ISETP.LT.OR P2, PT, R6, 0x29, P2 ;  /* 0x000000290600780c */ /* 0x000fc40001741670 */
[----:B------:R-:W-:Y:S02]  /*b020*/  FSEL R171, R171, -INF , !P1 ;  /* 0xff800000abab7808 */ /* 0x000fe40004800000 */
[----:B------:R-:W-:Y:S02]  /*b030*/  ISETP.GT.AND P1, PT, R18, 0x29, P0 ;  /* 0x000000291200780c */ /* 0x000fe40000724270 */
[----:B------:R-:W-:Y:S02]  /*b040*/  FSEL R174, R174, -INF , !P2 ;  /* 0xff800000aeae7808 */ /* 0x000fe40005000000 */
[----:B------:R-:W-:Y:S02]  /*b050*/  ISETP.GT.AND P2, PT, R18, 0x30, P0 ;  /* 0x000000301200780c */ /* 0x000fe40000744270 */
[C---:B------:R-:W-:Y:S02]  /*b060*/  ISETP.LT.OR P1, PT, R6.reuse, 0x2a, P1 ;  /* 0x0000002a0600780c */ /* 0x040fe40000f21670 */
[----:B------:R-:W-:-:S02]  /*b070*/  ISETP.LT.OR P2, PT, R6, 0x31, P2 ;  /* 0x000000310600780c */ /* 0x000fc40001741670 */
[----:B------:R-:W-:Y:S02]  /*b080*/  FSEL R175, R175, -INF , !P1 ;  /* 0xff800000afaf7808 */ /* 0x000fe40004800000 */
[----:B------:R-:W-:Y:S02]  /*b090*/  ISETP.GT.AND P1, PT, R18, 0x31, P0 ;  /* 0x000000311200780c */ /* 0x000fe40000724270 */
[----:B------:R-:W-:Y:S02]  /*b0a0*/  FSEL R178, R178, -INF , !P2 ;  /* 0xff800000b2b27808 */ /* 0x000fe40005000000 */
[----:B------:R-:W-:Y:S02]  /*b0b0*/  ISETP.GT.AND P2, PT, R18, 0x38, P0 ;  /* 0x000000381200780c */ /* 0x000fe40000744270 */
[----:B------:R-:W-:Y:S02]  /*b0c0*/  ISETP.LT.OR P1, PT, R6, 0x32, P1 ;  /* 0x000000320600780c */ /* 0x000fe40000f21670 */
[----:B-1----:R-:W-:-:S02]  /*b0d0*/  FMNMX.FTZ R5, R19, R22, !PT ;  /* 0x0000001613057209 */ /* 0x002fc40007810000 */
[----:B------:R-:W-:Y:S02]  /*b0e0*/  FMNMX.FTZ R19, R155, R20, !PT ;  /* 0x000000149b137209 */ /* 0x000fe40007810000 */
[----:B------:R-:W-:Y:S01]  /*b0f0*/  ISETP.GT.AND P0, PT, R18, 0x39, P0 ;  /* 0x000000391200780c */ /* 0x000fe20000704270 */
[----:B------:R-:W-:Y:S01]  /*b100*/  FMUL.FTZ R184, R5, UR10 ;  /* 0x0000000a05b87c20 */ /* 0x000fe20008410000 */
[----:B------:R-:W-:Y:S02]  /*b110*/  FMNMX.FTZ R20, R158, R19, !PT ;  /* 0x000000139e147209 */ /* 0x000fe40007810000 */
[----:B------:R-:W-:Y:S02]  /*b120*/  ISETP.LT.OR P2, PT, R6, 0x39, P2 ;  /* 0x000000390600780c */ /* 0x000fe40001741670 */
[----:B------:R-:W-:Y:S02]  /*b130*/  FMNMX.FTZ R19, R159, R20, !PT ;  /* 0x000000149f137209 */ /* 0x000fe40007810000 */
[----:B------:R-:W-:-:S02]  /*b140*/  FSEL R179, R179, -INF , !P1 ;  /* 0xff800000b3b37808 */ /* 0x000fc40004800000 */
[----:B------:R-:W-:Y:S02]  /*b150*/  FMNMX.FTZ R20, R162, R19, !PT ;  /* 0x00000013a2147209 */ /* 0x000fe40007810000 */
[----:B------:R-:W-:Y:S02]  /*b160*/  ISETP.LT.OR P0, PT, R6, 0x3a, P0 ;  /* 0x0000003a0600780c */ /* 0x000fe40000701670 */
[----:B------:R-:W-:Y:S02]  /*b170*/  FMNMX.FTZ R19, R163, R20, !PT ;  /* 0x00000014a3137209 */ /* 0x000fe40007810000 */
[----:B------:R-:W-:Y:S02]  /*b180*/  FSEL R182, R182, -INF , !P2 ;  /* 0xff800000b6b67808 */ /* 0x000fe40005000000 */
[----:B------:R-:W-:Y:S02]  /*b190*/  FMNMX.FTZ R20, R166, R19, !PT ;  /* 0x00000013a6147209 */ /* 0x000fe40007810000 */
[----:B------:R-:W-:-:S02]  /*b1a0*/  FSETP.NEU.FTZ.AND P3, PT, R5, -INF , PT ;  /* 0xff8000000500780b */ /* 0x000fc40003f7d000 */
[----:B------:R-:W-:Y:S02]  /*b1b0*/  FMNMX.FTZ R19, R167, R20, !PT ;  /* 0x00000014a7137209 */ /* 0x000fe40007810000 */
[----:B------:R-:W-:Y:S02]  /*b1c0*/  FSEL R183, R183, -INF , !P0 ;  /* 0xff800000b7b77808 */ /* 0x000fe40004000000 */
[----:B------:R-:W-:Y:S02]  /*b1d0*/  FMNMX.FTZ R20, R170, R19, !PT ;  /* 0x00000013aa147209 */ /* 0x000fe40007810000 */
[----:B------:R-:W-:Y:S02]  /*b1e0*/  FSEL R184, R184, RZ, P3 ;  /* 0x000000ffb8b87208 */ /* 0x000fe40001800000 */
[----:B------:R-:W-:Y:S02]  /*b1f0*/  FMNMX.FTZ R19, R171, R20, !PT ;  /* 0x00000014ab137209 */ /* 0x000fe40007810000 */
[----:B------:R-:W-:Y:S01]  /*b200*/  ISETP.NE.AND P1, PT, R4, RZ, PT ;  /* 0x000000ff0400720c */ /* 0x000fe20003f25270 */
[--C-:B------:R-:W-:Y:S01]  /*b210*/  FFMA.FTZ R23, R165, UR10, -R184.reuse ;  /* 0x0000000aa5177c23 */ /* 0x100fe200080108b8 */
[----:B------:R-:W-:Y:S01]  /*b220*/  FMNMX.FTZ R20, R174, R19, !PT ;  /* 0x00000013ae147209 */ /* 0x000fe20007810000 */
[--C-:B------:R-:W-:Y:S01]  /*b230*/  FFMA.FTZ R17, R17, UR10, -R184.reuse ;  /* 0x0000000a11117c23 */ /* 0x100fe200080108b8 */
[----:B------:R-:W-:Y:S01]  /*b240*/  FSEL R165, R5, RZ, P3 ;  /* 0x000000ff05a57208 */ /* 0x000fe20001800000 */
[--C-:B------:R-:W-:Y:S01]  /*b250*/  FFMA.FTZ R152, R153, UR10, -R184.reuse ;  /* 0x0000000a99987c23 */ /* 0x100fe200080108b8 */
[----:B------:R-:W-:Y:S01]  /*b260*/  FMNMX.FTZ R19, R175, R20, !PT ;  /* 0x00000014af137209 */ /* 0x000fe20007810000 */
[--C-:B------:R-:W-:Y:S01]  /*b270*/  FFMA.FTZ R18, R156, UR10, -R184.reuse ;  /* 0x0000000a9c127c23 */ /* 0x100fe200080108b8 */
[----:B------:R-:W-:Y:S01]  /*b280*/  FFMA.FTZ R156, R160, UR10, -R184 ;  /* 0x0000000aa09c7c23 */ /* 0x000fe200080108b8 */
[----:B------:R-:W-:Y:S01]  /*b290*/  FADD.FTZ R165, -R165, R16 ;  /* 0x00000010a5a57221 */ /* 0x000fe20000010100 */
[----:B------:R-:W-:Y:S01]  /*b2a0*/  FMNMX.FTZ R20, R178, R19, !PT ;  /* 0x00000013b2147209 */ /* 0x000fe20007810000 */
[--C-:B------:R-:W-:Y:S01]  /*b2b0*/  FFMA.FTZ R19, R157, UR10, -R184.reuse ;  /* 0x0000000a9d137c23 */ /* 0x100fe200080108b8 */
[----:B------:R-:W-:Y:S01]  /*b2c0*/  MUFU.EX2 R17, R17 ;  /* 0x0000001100117308 */ /* 0x000fe20000000800 */
[----:B------:R-:W-:Y:S01]  /*b2d0*/  FMUL.FTZ R16, R165, UR10 ;  /* 0x0000000aa5107c20 */ /* 0x000fe20008410000 */
[----:B------:R-:W-:Y:S01]  /*b2e0*/  FMNMX.FTZ R21, R179, R20, !PT ;  /* 0x00000014b3157209 */ /* 0x000fe20007810000 */
[--C-:B------:R-:W-:Y:S01]  /*b2f0*/  FFMA.FTZ R20, R164, UR10, -R184.reuse ;  /* 0x0000000aa4147c23 */ /* 0x100fe200080108b8 */
[--C-:B------:R-:W-:Y:S01]  /*b300*/  FFMA.FTZ R160, R168, UR10, -R184.reuse ;  /* 0x0000000aa8a07c23 */ /* 0x100fe200080108b8 */
[--C-:B------:R-:W-:Y:S01]  /*b310*/  FFMA.FTZ R153, R169, UR10, -R184.reuse ;  /* 0x0000000aa9997c23 */ /* 0x100fe200080108b8 */
[----:B------:R-:W-:Y:S01]  /*b320*/  FMNMX.FTZ R6, R182, R21, !PT ;  /* 0x00000015b6067209 */ /* 0x000fe20007810000 */
[--C-:B------:R-:W-:Y:S01]  /*b330*/  FFMA.FTZ R21, R161, UR10, -R184.reuse ;  /* 0x0000000aa1157c23 */ /* 0x100fe200080108b8 */
[----:B------:R-:W1:Y:S01]  /*b340*/  MUFU.EX2 R16, R16 ;  /* 0x0000001000107308 */ /* 0x000e620000000800 */
[--C-:B------:R-:W-:Y:S01]  /*b350*/  FFMA.FTZ R164, R173, UR10, -R184.reuse ;  /* 0x0000000aada47c23 */ /* 0x100fe200080108b8 */
[----:B------:R-:W-:Y:S01]  /*b360*/  FMNMX.FTZ R6, R183, R6, !PT ;  /* 0x00000006b7067209 */ /* 0x000fe20007810000 */
[--C-:B------:R-:W-:Y:S01]  /*b370*/  FFMA.FTZ R176, R176, UR10, -R184.reuse ;  /* 0x0000000ab0b07c23 */ /* 0x100fe200080108b8 */
[--C-:B------:R-:W-:Y:S01]  /*b380*/  FFMA.FTZ R177, R177, UR10, -R184.reuse ;  /* 0x0000000ab1b17c23 */ /* 0x100fe200080108b8 */
[--C-:B------:R-:W-:Y:S01]  /*b390*/  FFMA.FTZ R180, R180, UR10, -R184.reuse ;  /* 0x0000000ab4b47c23 */ /* 0x100fe200080108b8 */
[--C-:B------:R-:W-:Y:S01]  /*b3a0*/  FFMA.FTZ R181, R181, UR10, -R184.reuse ;  /* 0x0000000ab5b57c23 */ /* 0x100fe200080108b8 */
[----:B------:R-:W2:Y:S01]  /*b3b0*/  SHFL.BFLY PT, R157, R6, 0x2, 0x1f ;  /* 0x0c401f00069d7f89 */ /* 0x000ea200000e0000 */
[----:B------:R-:W3:Y:S08]  /*b3c0*/  MUFU.EX2 R152, R152 ;  /* 0x0000009800987308 */ /* 0x000ef00000000800 */
[----:B------:R-:W4:Y:S01]  /*b3d0*/  MUFU.EX2 R18, R18 ;  /* 0x0000001200127308 */ /* 0x000f220000000800 */
[-C--:B-1----:R-:W-:Y:S01]  /*b3e0*/  FMUL.FTZ R24, R24, R16.reuse ;  /* 0x0000001018187220 */ /* 0x082fe20000410000 */
        /* <DEDUP_REMOVED lines=13> */
[----:B--2---:R-:W-:Y:S01]  /*b4c0*/  FMNMX.FTZ R22, R6, R157, !PT ;  /* 0x0000009d06167209 */ /* 0x004fe20007810000 */
[----:B------:R-:W2:Y:S01]  /*b4d0*/  MUFU.EX2 R156, R156 ;  /* 0x0000009c009c7308 */ /* 0x000ea20000000800 */
[----:B------:R-:W-:Y:S01]  /*b4e0*/  FFMA.FTZ R157, R172, UR10, -R184 ;  /* 0x0000000aac9d7c23 */ /* 0x000fe200080108b8 */
[-C--:B------:R-:W-:Y:S01]  /*b4f0*/  FMUL.FTZ R49, R49, R16.reuse ;  /* 0x0000001031317220 */ /* 0x080fe20000410000 */
[-C--:B------:R-:W-:Y:S01]  /*b500*/  FMUL.FTZ R52, R52, R16.reuse ;  /* 0x0000001034347220 */ /* 0x080fe20000410000 */
[----:B------:R-:W5:Y:S01]  /*b510*/  SHFL.BFLY PT, R161, R22, 0x1, 0x1f ;  /* 0x0c201f0016a17f89 */ /* 0x000f6200000e0000 */
        /* <DEDUP_REMOVED lines=22> */
[----:B------:R-:W-:Y:S01]  /*b680*/  FMUL.FTZ R92, R92, R16 ;  /* 0x000000105c5c7220 */ /* 0x000fe20000410000 */
[----:B-----5:R-:W-:Y:S01]  /*b690*/  FMNMX.FTZ R6, R22, R161, !PT ;  /* 0x000000a116067209 */ /* 0x020fe20007810000 */
[----:B------:R-:W-:Y:S01]  /*b6a0*/  FFMA.FTZ R161, R16, R8, R17 ;  /* 0x0000000810a17223 */ /* 0x000fe20000010011 */
[-C--:B------:R-:W-:Y:S01]  /*b6b0*/  FMUL.FTZ R93, R93, R16.reuse ;  /* 0x000000105d5d7220 */ /* 0x080fe20000410000 */
[-C--:B------:R-:W-:Y:S01]  /*b6c0*/  FMUL.FTZ R96, R96, R16.reuse ;  /* 0x0000001060607220 */ /* 0x080fe20000410000 */
[C---:B------:R-:W-:Y:S01]  /*b6d0*/  FSETP.NEU.FTZ.AND P0, PT, R6.reuse, -INF , PT ;  /* 0xff8000000600780b */ /* 0x040fe20003f1d000 */
[----:B------:R-:W-:Y:S01]  /*b6e0*/  FMUL.FTZ R8, R6, UR10 ;  /* 0x0000000a06087c20 */ /* 0x000fe20008410000 */
[----:B---3--:R-:W-:Y:S01]  /*b6f0*/  FADD.FTZ R165, R152, R161 ;  /* 0x000000a198a57221 */ /* 0x008fe20000010000 */
[----:B------:R-:W3:Y:S01]  /*b700*/  MUFU.EX2 R160, R160 ;  /* 0x000000a000a07308 */ /* 0x000ee20000000800 */
[-C--:B------:R-:W-:Y:S01]  /*b710*/  FMUL.FTZ R97, R97, R16.reuse ;  /* 0x0000001061617220 */ /* 0x080fe20000410000 */
[-C--:B------:R-:W-:Y:S01]  /*b720*/  FMUL.FTZ R100, R100, R16.reuse ;  /* 0x0000001064647220 */ /* 0x080fe20000410000 */
[----:B------:R-:W-:Y:S01]  /*b730*/  FSEL R161, R8, RZ, P0 ;  /* 0x000000ff08a17208 */ /* 0x000fe20000000000 */
[----:B----4-:R-:W-:Y:S01]  /*b740*/  FADD.FTZ R8, R18, R165 ;  /* 0x000000a512087221 */ /* 0x010fe20000010000 */
[-C--:B------:R-:W-:Y:S01]  /*b750*/  FMUL.FTZ R101, R101, R16.reuse ;  /* 0x0000001065657220 */ /* 0x080fe20000410000 */
[-C--:B------:R-:W-:Y:S01]  /*b760*/  FMUL.FTZ R104, R104, R16.reuse ;  /* 0x0000001068687220 */ /* 0x080fe20000410000 */
[----:B------:R-:W-:Y:S01]  /*b770*/  FMUL.FTZ R105, R105, R16 ;  /* 0x0000001069697220 */ /* 0x000fe20000410000 */
[----:B-1----:R-:W-:Y:S01]  /*b780*/  FADD.FTZ R165, R19, R8 ;  /* 0x0000000813a57221 */ /* 0x002fe20000010000 */
[----:B------:R-:W-:Y:S01]  /*b790*/  FFMA.FTZ R22, R154, UR10, -R161 ;  /* 0x0000000a9a167c23 */ /* 0x000fe200080108a1 */
[----:B------:R-:W-:Y:S01]  /*b7a0*/  FSEL R8, R6, RZ, P0 ;  /* 0x000000ff06087208 */ /* 0x000fe20000000000 */
[----:B------:R-:W-:-:S02]  /*b7b0*/  IMAD.U32 R154, RZ, RZ, UR25 ;  /* 0x00000019ff9a7e24 */ /* 0x000fc4000f8e00ff */
[----:B--2---:R-:W-:Y:S01]  /*b7c0*/  FADD.FTZ R168, R156, R165 ;  /* 0x000000a59ca87221 */ /* 0x004fe20000010000 */
[----:B------:R-:W-:Y:S01]  /*b7d0*/  FFMA.FTZ R165, R155, UR10, -R161 ;  /* 0x0000000a9ba57c23 */ /* 0x000fe200080108a1 */
[----:B------:R-:W1:Y:S01]  /*b7e0*/  MUFU.EX2 R153, R153 ;  /* 0x0000009900997308 */ /* 0x000e620000000800 */
[----:B------:R-:W-:Y:S01]  /*b7f0*/  FADD.FTZ R8, -R8, R15 ;  /* 0x0000000f08087221 */ /* 0x000fe20000010100 */
[----:B------:R-:W-:Y:S01]  /*b800*/  @!P1 LEA R154, R154, R3, 0x6 ;  /* 0x000000039a9a9211 */ /* 0x000fe200078e30ff */
[----:B0-----:R-:W-:Y:S01]  /*b810*/  FADD.FTZ R169, R21, R168 ;  /* 0x000000a815a97221 */ /* 0x001fe20000010000 */
[----:B------:R-:W-:Y:S01]  /*b820*/  FFMA.FTZ R168, R159, UR10, -R161 ;  /* 0x0000000a9fa87c23 */ /* 0x000fe200080108a1 */
[----:B------:R-:W-:Y:S01]  /*b830*/  FMUL.FTZ R8, R8, UR10 ;  /* 0x0000000a08087c20 */ /* 0x000fe20008410000 */
[----:B------:R-:W-:Y:S01]  /*b840*/  @!P1 LEA R155, R154, UR37, 0x2 ;  /* 0x000000259a9b9c11 */ /* 0x000fe2000f8e10ff */
[----:B------:R-:W-:Y:S01]  /*b850*/  FADD.FTZ R154, R20, R169 ;  /* 0x000000a9149a7221 */ /* 0x000fe20000010000 */
[----:B------:R-:W-:Y:S01]  /*b860*/  MUFU.EX2 R22, R22 ;  /* 0x0000001600167308 */ /* 0x000fe20000000800 */
[--C-:B------:R-:W-:Y:S01]  /*b870*/  FFMA.FTZ R158, R158, UR10, -R161.reuse ;  /* 0x0000000a9e9e7c23 */ /* 0x100fe200080108a1 */
[--C-:B------:R-:W-:Y:S01]  /*b880*/  FFMA.FTZ R172, R162, UR10, -R161.reuse ;  /* 0x0000000aa2ac7c23 */ /* 0x100fe200080108a1 */
[----:B------:R-:W-:Y:S01]  /*b890*/  FADD.FTZ R159, R23, R154 ;  /* 0x0000009a179f7221 */ /* 0x000fe20000010000 */
[--C-:B------:R-:W-:Y:S01]  /*b8a0*/  FFMA.FTZ R170, R170, UR10, -R161.reuse ;  /* 0x0000000aaaaa7c23 */ /* 0x100fe200080108a1 */
[--C-:B------:R-:W-:Y:S01]  /*b8b0*/  FFMA.FTZ R163, R163, UR10, -R161.reuse ;  /* 0x0000000aa3a37c23 */ /* 0x100fe200080108a1 */
[----:B------:R-:W-:Y:S01]  /*b8c0*/  FFMA.FTZ R173, R166, UR10, -R161 ;  /* 0x0000000aa6ad7c23 */ /* 0x000fe200080108a1 */
[----:B---3--:R-:W-:Y:S01]  /*b8d0*/  FADD.FTZ R154, R160, R159 ;  /* 0x0000009fa09a7221 */ /* 0x008fe20000010000 */
[----:B------:R-:W0:Y:S01]  /*b8e0*/  MUFU.EX2 R169, R8 ;  /* 0x0000000800a97308 */ /* 0x000e220000000800 */
[--C-:B------:R-:W-:Y:S01]  /*b8f0*/  FFMA.FTZ R167, R167, UR10, -R161.reuse ;  /* 0x0000000aa7a77c23 */ /* 0x100fe200080108a1 */
[--C-:B------:R-:W-:Y:S01]  /*b900*/  FFMA.FTZ R171, R171, UR10, -R161.reuse ;  /* 0x0000000aabab7c23 */ /* 0x100fe200080108a1 */
[----:B-1----:R-:W-:Y:S01]  /*b910*/  FADD.FTZ R154, R153, R154 ;  /* 0x0000009a999a7221 */ /* 0x002fe20000010000 */
[--C-:B------:R-:W-:Y:S01]  /*b920*/  FFMA.FTZ R174, R174, UR10, -R161.reuse ;  /* 0x0000000aaeae7c23 */ /* 0x100fe200080108a1 */
[--C-:B------:R-:W-:Y:S01]  /*b930*/  FFMA.FTZ R175, R175, UR10, -R161.reuse ;  /* 0x0000000aafaf7c23 */ /* 0x100fe200080108a1 */
[--C-:B------:R-:W-:Y:S01]  /*b940*/  FFMA.FTZ R178, R178, UR10, -R161.reuse ;  /* 0x0000000ab2b27c23 */ /* 0x100fe200080108a1 */
[--C-:B------:R-:W-:Y:S01]  /*b950*/  FFMA.FTZ R179, R179, UR10, -R161.reuse ;  /* 0x0000000ab3b37c23 */ /* 0x100fe200080108a1 */
[----:B------:R-:W1:Y:S01]  /*b960*/  MUFU.EX2 R157, R157 ;  /* 0x0000009d009d7308 */ /* 0x000e620000000800 */
[--C-:B------:R-:W-:Y:S01]  /*b970*/  FFMA.FTZ R182, R182, UR10, -R161.reuse ;  /* 0x0000000ab6b67c23 */ /* 0x100fe200080108a1 */
[----:B------:R-:W-:Y:S01]  /*b980*/  FFMA.FTZ R183, R183, UR10, -R161 ;  /* 0x0000000ab7b77c23 */ /* 0x000fe200080108a1 */
[----:B------:R-:W-:Y:S01]  /*b990*/  @!P1 STS [R155+0x28800], R16 ;  /* 0x028800109b009388 */ /* 0x000fe20000000800 */
[-C--:B------:R-:W-:Y:S01]  /*b9a0*/  FMUL.FTZ R108, R108, R16.reuse ;  /* 0x000000106c6c7220 */ /* 0x080fe20000410000 */
[-C--:B------:R-:W-:Y:S01]  /*b9b0*/  FMUL.FTZ R109, R109, R16.reuse ;  /* 0x000000106d6d7220 */ /* 0x080fe20000410000 */
[-C--:B------:R-:W-:Y:S01]  /*b9c0*/  FMUL.FTZ R112, R112, R16.reuse ;  /* 0x0000001070707220 */ /* 0x080fe20000410000 */
[-C--:B------:R-:W-:Y:S01]  /*b9d0*/  FMUL.FTZ R113, R113, R16.reuse ;  /* 0x0000001071717220 */ /* 0x080fe20000410000 */
[----:B------:R-:W2:Y:S01]  /*b9e0*/  MUFU.EX2 R164, R164 ;  /* 0x000000a400a47308 */ /* 0x000ea20000000800 */
[----:B0-----:R0:W-:Y:S01]  /*b9f0*/  @!P1 STS [R155+0x28820], R169 ;  /* 0x028820a99b009388 */ /* 0x0011e20000000800 */
        /* <DEDUP_REMOVED lines=16> */
[C---:B--2---:R-:W-:Y:S01]  /*bb00*/  F2FP.F16.F32.PACK_AB R162, R164.reuse, R157 ;  /* 0x0000009da4a2723e */ /* 0x044fe200000000ff */
[----:B------:R-:W-:Y:S01]  /*bb10*/  FMUL.FTZ R141, R141, R16 ;  /* 0x000000108d8d7220 */ /* 0x000fe20000410000 */
[----:B------:R-:W-:Y:S01]  /*bb20*/  F2FP.F16.F32.PACK_AB R154, R19, R18 ;  /* 0x00000012139a723e */ /* 0x000fe200000000ff */
[----:B------:R-:W-:Y:S01]  /*bb30*/  FADD.FTZ R165, R164, R165 ;  /* 0x000000a5a4a57221 */ /* 0x000fe20000010000 */
[-C--:B------:R-:W-:Y:S01]  /*bb40*/  FMUL.FTZ R144, R144, R16.reuse ;  /* 0x0000001090907220 */ /* 0x080fe20000410000 */
[----:B------:R-:W-:Y:S01]  /*bb50*/  FMUL.FTZ R145, R145, R16 ;  /* 0x0000001091917220 */ /* 0x000fe20000410000 */
[----:B------:R-:W0:Y:S01]  /*bb60*/  MUFU.EX2 R168, R168 ;  /* 0x000000a800a87308 */ /* 0x000e220000000800 */
[----:B----4-:R-:W-:Y:S01]  /*bb70*/  F2FP.F16.F32.PACK_AB R158, R23, R20 ;  /* 0x00000014179e723e */ /* 0x010fe200000000ff */
[-C--:B------:R-:W-:Y:S01]  /*bb80*/  FMUL.FTZ R148, R148, R16.reuse ;  /* 0x0000001094947220 */ /* 0x080fe20000410000 */
[----:B------:R-:W-:Y:S01]  /*bb90*/  FMUL.FTZ R149, R149, R16 ;  /* 0x0000001095957220 */ /* 0x000fe20000410000 */
[----:B------:R-:W-:Y:S01]  /*bba0*/  F2FP.F16.F32.PACK_AB R160, R153, R160 ;  /* 0x000000a099a0723e */ /* 0x000fe200000000ff */
[----:B------:R-:W-:Y:S01]  /*bbb0*/  FMUL.FTZ R26, R26, R169 ;  /* 0x000000a91a1a7220 */ /* 0x000fe20000410000 */
[----:B------:R-:W-:Y:S01]  /*bbc0*/  F2FP.F16.F32.PACK_AB R152, R152, R17 ;  /* 0x000000119898723e */ /* 0x000fe200000000ff */
[-C--:B------:R-:W-:Y:S01]  /*bbd0*/  FMUL.FTZ R27, R27, R169.reuse ;  /* 0x000000a91b1b7220 */ /* 0x080fe20000410000 */
[----:B------:R-:W-:Y:S01]  /*bbe0*/  MUFU.EX2 R172, R172 ;  /* 0x000000ac00ac7308 */ /* 0x000fe20000000800 */
[----:B---3--:R-:W-:Y:S01]  /*bbf0*/  F2FP.F16.F32.PACK_AB R153, R15, R22 ;  /* 0x000000160f99723e */ /* 0x008fe200000000ff */
[-C--:B------:R-:W-:Y:S01]  /*bc00*/  FMUL.FTZ R30, R30, R169.reuse ;  /* 0x000000a91e1e7220 */ /* 0x080fe20000410000 */
[----:B------:R-:W-:Y:S01]  /*bc10*/  F2FP.F16.F32.PACK_AB R156, R21, R156 ;  /* 0x0000009c159c723e */ /* 0x000fe200000000ff */
[-C--:B------:R-:W-:Y:S01]  /*bc20*/  FMUL.FTZ R31, R31, R169.reuse ;  /* 0x000000a91f1f7220 */ /* 0x080fe20000410000 */
[-C--:B------:R-:W-:Y:S01]  /*bc30*/  FMUL.FTZ R34, R34, R169.reuse ;  /* 0x000000a922227220 */ /* 0x080fe20000410000 */
[-C--:B------:R-:W-:Y:S01]  /*bc40*/  FMUL.FTZ R35, R35, R169.reuse ;  /* 0x000000a923237220 */ /* 0x080fe20000410000 */
[----:B------:R-:W-:Y:S01]  /*bc50*/  FMUL.FTZ R38, R38, R169 ;  /* 0x000000a926267220 */ /* 0x000fe20000410000 */
[----:B------:R1:W-:Y:S01]  /*bc60*/  MUFU.EX2 R161, R170 ;  /* 0x000000aa00a17308 */ /* 0x0003e20000000800 */
[----:B0-----:R-:W-:Y:S01]  /*bc70*/  F2FP.F16.F32.PACK_AB R155, R168, R159 ;  /* 0x0000009fa89b723e */ /* 0x001fe200000000ff */
[----:B------:R-:W-:Y:S01]  /*bc80*/  BAR.SYNC.DEFER_BLOCKING 0xf, 0x100 ;  /* 0x03c4000000007b1d */ /* 0x000fe20000010000 */
[-C--:B------:R-:W-:Y:S01]  /*bc90*/  FMUL.FTZ R39, R39, R169.reuse ;  /* 0x000000a927277220 */ /* 0x080fe20000410000 */
[-C--:B------:R-:W-:Y:S01]  /*bca0*/  FMUL.FTZ R42, R42, R169.reuse ;  /* 0x000000a92a2a7220 */ /* 0x080fe20000410000 */
[-C--:B------:R-:W-:Y:S01]  /*bcb0*/  FMUL.FTZ R43, R43, R169.reuse ;  /* 0x000000a92b2b7220 */ /* 0x080fe20000410000 */
[-C--:B------:R-:W-:Y:S01]  /*bcc0*/  FMUL.FTZ R46, R46, R169.reuse ;  /* 0x000000a92e2e7220 */ /* 0x080fe20000410000 */
[----:B------:R-:W-:Y:S01]  /*bcd0*/  FMUL.FTZ R47, R47, R169 ;  /* 0x000000a92f2f7220 */ /* 0x000fe20000410000 */
[----:B------:R-:W-:Y:S01]  /*bce0*/  MUFU.EX2 R157, R163 ;  /* 0x000000a3009d7308 */ /* 0x000fe20000000800 */
[----:B-1----:R-:W-:Y:S01]  /*bcf0*/  FFMA.FTZ R170, R169, R7, R22 ;  /* 0x00000007a9aa7223 */ /* 0x002fe20000010016 */
[-C--:B------:R-:W-:Y:S01]  /*bd00*/  FMUL.FTZ R50, R50, R169.reuse ;  /* 0x000000a932327220 */ /* 0x080fe20000410000 */
[-C--:B------:R-:W-:Y:S01]  /*bd10*/  FMUL.FTZ R51, R51, R169.reuse ;  /* 0x000000a933337220 */ /* 0x080fe20000410000 */
[-C--:B------:R-:W-:Y:S01]  /*bd20*/  FMUL.FTZ R54, R54, R169.reuse ;  /* 0x000000a936367220 */ /* 0x080fe20000410000 */
[----:B------:R-:W-:Y:S01]  /*bd30*/  FADD.FTZ R170, R15, R170 ;  /* 0x000000aa0faa7221 */ /* 0x000fe20000010000 */
[-C--:B------:R-:W-:Y:S01]  /*bd40*/  FMUL.FTZ R55, R55, R169.reuse ;  /* 0x000000a937377220 */ /* 0x080fe20000410000 */
[-C--:B------:R-:W-:Y:S01]  /*bd50*/  FMUL.FTZ R58, R58, R169.reuse ;  /* 0x000000a93a3a7220 */ /* 0x080fe20000410000 */
[----:B------:R-:W-:Y:S01]  /*bd60*/  MUFU.EX2 R173, R173 ;  /* 0x000000ad00ad7308 */ /* 0x000fe20000000800 */
[----:B------:R-:W-:Y:S01]  /*bd70*/  FADD.FTZ R7, R159, R170 ;  /* 0x000000aa9f077221 */ /* 0x000fe20000010000 */
[-C--:B------:R-:W-:Y:S01]  /*bd80*/  FMUL.FTZ R59, R59, R169.reuse ;  /* 0x000000a93b3b7220 */ /* 0x080fe20000410000 */
[-C--:B------:R-:W-:Y:S01]  /*bd90*/  FMUL.FTZ R62, R62, R169.reuse ;  /* 0x000000a93e3e7220 */ /* 0x080fe20000410000 */
[-C--:B------:R-:W-:Y:S01]  /*bda0*/  FMUL.FTZ R63, R63, R169.reuse ;  /* 0x000000a93f3f7220 */ /* 0x080fe20000410000 */
[----:B------:R-:W-:Y:S01]  /*bdb0*/  FADD.FTZ R7, R168, R7 ;  /* 0x00000007a8077221 */ /* 0x000fe20000010000 */
[-C--:B------:R-:W-:Y:S01]  /*bdc0*/  FMUL.FTZ R66, R66, R169.reuse ;  /* 0x000000a942427220 */ /* 0x080fe20000410000 */
[-C--:B------:R-:W-:Y:S01]  /*bdd0*/  FMUL.FTZ R67, R67, R169.reuse ;  /* 0x000000a943437220 */ /* 0x080fe20000410000 */
[----:B------:R-:W0:Y:S01]  /*bde0*/  MUFU.EX2 R176, R176 ;  /* 0x000000b000b07308 */ /* 0x000e220000000800 */
        /* <DEDUP_REMOVED lines=23> */
[----:B------:R0:W-:Y:S01]  /*bf60*/  MUFU.EX2 R163, R174 ;  /* 0x000000ae00a37308 */ /* 0x0001e20000000800 */
[C---:B--2---:R-:W-:Y:S01]  /*bf70*/  F2FP.F16.F32.PACK_AB R164, R177.reuse, R176 ;  /* 0x000000b0b1a4723e */ /* 0x044fe200000000ff */
[----:B------:R-:W-:Y:S01]  /*bf80*/  FADD.FTZ R17, R177, R8 ;  /* 0x00000008b1117221 */ /* 0x000fe20000010000 */
[-C--:B------:R-:W-:Y:S01]  /*bf90*/  FMUL.FTZ R107, R107, R169.reuse ;  /* 0x000000a96b6b7220 */ /* 0x080fe20000410000 */
[-C--:B------:R-:W-:Y:S01]  /*bfa0*/  FMUL.FTZ R110, R110, R169.reuse ;  /* 0x000000a96e6e7220 */ /* 0x080fe20000410000 */
[-C--:B------:R-:W-:Y:S01]  /*bfb0*/  FMUL.FTZ R111, R111, R169.reuse ;  /* 0x000000a96f6f7220 */ /* 0x080fe20000410000 */
[-C--:B------:R-:W-:Y:S01]  /*bfc0*/  FMUL.FTZ R114, R114, R169.reuse ;  /* 0x000000a972727220 */ /* 0x080fe20000410000 */
[----:B------:R-:W-:Y:S01]  /*bfd0*/  FMUL.FTZ R115, R115, R169 ;  /* 0x000000a973737220 */ /* 0x000fe20000410000 */
[----:B------:R-:W2:Y:S01]  /*bfe0*/  MUFU.EX2 R20, R171 ;  /* 0x000000ab00147308 */ /* 0x000ea20000000800 */
[----:B0-----:R-:W-:Y:S01]  /*bff0*/  FADD.FTZ R174, R172, R7 ;  /* 0x00000007acae7221 */ /* 0x001fe20000010000 */
[----:B---3--:R-:W-:Y:S01]  /*c000*/  F2FP.F16.F32.PACK_AB R159, R18, R173 ;  /* 0x000000ad129f723e */ /* 0x008fe200000000ff */
[-C--:B------:R-:W-:Y:S01]  /*c010*/  FMUL.FTZ R118, R118, R169.reuse ;  /* 0x000000a976767220 */ /* 0x080fe20000410000 */
[-C--:B------:R-:W-:Y:S01]  /*c020*/  FMUL.FTZ R119, R119, R169.reuse ;  /* 0x000000a977777220 */ /* 0x080fe20000410000 */
[C---:B------:R-:W-:Y:S01]  /*c030*/  FADD.FTZ R174, R157.reuse, R174 ;  /* 0x000000ae9dae7221 */ /* 0x040fe20000010000 */
[----:B------:R-:W-:Y:S01]  /*c040*/  F2FP.F16.F32.PACK_AB R157, R157, R172 ;  /* 0x000000ac9d9d723e */ /* 0x000fe200000000ff */
[-C--:B------:R-:W-:Y:S01]  /*c050*/  FMUL.FTZ R122, R122, R169.reuse ;  /* 0x000000a97a7a7220 */ /* 0x080fe20000410000 */
[----:B------:R-:W0:Y:S01]  /*c060*/  MUFU.EX2 R170, R175 ;  /* 0x000000af00aa7308 */ /* 0x000e220000000800 */
[----:B------:R-:W-:Y:S01]  /*c070*/  FADD.FTZ R7, R173, R174 ;  /* 0x000000aead077221 */ /* 0x000fe20000010000 */
[-C--:B------:R-:W-:Y:S01]  /*c080*/  FMUL.FTZ R123, R123, R169.reuse ;  /* 0x000000a97b7b7220 */ /* 0x080fe20000410000 */
[----:B------:R1:W-:Y:S01]  /*c090*/  STSM.16.M88.4 [R10], R156 ;  /* 0x0000009c0a007844 */ /* 0x0003e20000000200 */
[-C--:B------:R-:W-:Y:S01]  /*c0a0*/  FMUL.FTZ R126, R126, R169.reuse ;  /* 0x000000a97e7e7220 */ /* 0x080fe20000410000 */
[----:B------:R-:W-:Y:S01]  /*c0b0*/  FADD.FTZ R176, R18, R7 ;  /* 0x0000000712b07221 */ /* 0x000fe20000010000 */
[-C--:B------:R-:W-:Y:S01]  /*c0c0*/  FMUL.FTZ R127, R127, R169.reuse ;  /* 0x000000a97f7f7220 */ /* 0x080fe20000410000 */
[----:B------:R-:W-:Y:S01]  /*c0d0*/  FMUL.FTZ R130, R130, R169 ;  /* 0x000000a982827220 */ /* 0x000fe20000410000 */
[----:B------:R3:W4:Y:S01]  /*c0e0*/  MUFU.EX2 R165, R178 ;  /* 0x000000b200a57308 */ /* 0x0007220000000800 */
[----:B------:R-:W-:Y:S01]  /*c0f0*/  FADD.FTZ R7, R161, R176 ;  /* 0x000000b0a1077221 */ /* 0x000fe20000010000 */
[----:B--2---:R-:W-:Y:S01]  /*c100*/  F2FP.F16.F32.PACK_AB R161, R20, R161 ;  /* 0x000000a114a1723e */ /* 0x004fe200000000ff */
[-C--:B------:R-:W-:Y:S01]  /*c110*/  FMUL.FTZ R131, R131, R169.reuse ;  /* 0x000000a983837220 */ /* 0x080fe20000410000 */
[-C--:B------:R-:W-:Y:S01]  /*c120*/  FMUL.FTZ R134, R134, R169.reuse ;  /* 0x000000a986867220 */ /* 0x080fe20000410000 */
[----:B------:R-:W-:Y:S01]  /*c130*/  FADD.FTZ R176, R20, R7 ;  /* 0x0000000714b07221 */ /* 0x000fe20000010000 */
[-C--:B------:R-:W-:Y:S01]  /*c140*/  FMUL.FTZ R135, R135, R169.reuse ;  /* 0x000000a987877220 */ /* 0x080fe20000410000 */
[----:B------:R-:W-:Y:S01]  /*c150*/  FMUL.FTZ R138, R138, R169 ;  /* 0x000000a98a8a7220 */ /* 0x000fe20000410000 */
[----:B------:R-:W2:Y:S01]  /*c160*/  MUFU.EX2 R174, R179 ;  /* 0x000000b300ae7308 */ /* 0x000ea20000000800 */
[----:B------:R-:W-:Y:S01]  /*c170*/  FADD.FTZ R7, R163, R176 ;  /* 0x000000b0a3077221 */ /* 0x000fe20000010000 */
[----:B0-----:R-:W-:Y:S01]  /*c180*/  F2FP.F16.F32.PACK_AB R163, R170, R163 ;  /* 0x000000a3aaa3723e */ /* 0x001fe200000000ff */
[-C--:B------:R-:W-:Y:S01]  /*c190*/  FMUL.FTZ R139, R139, R169.reuse ;  /* 0x000000a98b8b7220 */ /* 0x080fe20000410000 */
[-C--:B------:R-:W-:Y:S01]  /*c1a0*/  FMUL.FTZ R142, R142, R169.reuse ;  /* 0x000000a98e8e7220 */ /* 0x080fe20000410000 */
[----:B---3--:R-:W-:Y:S01]  /*c1b0*/  FADD.FTZ R178, R170, R7 ;  /* 0x00000007aab27221 */ /* 0x008fe20000010000 */
[-C--:B------:R-:W-:Y:S01]  /*c1c0*/  FMUL.FTZ R143, R143, R169.reuse ;  /* 0x000000a98f8f7220 */ /* 0x080fe20000410000 */
[----:B------:R1:W-:Y:S01]  /*c1d0*/  STSM.16.M88.4 [R11], R160 ;  /* 0x000000a00b007844 */ /* 0x0003e20000000200 */
[----:B------:R-:W0:Y:S01]  /*c1e0*/  MUFU.EX2 R167, R182 ;  /* 0x000000b600a77308 */ /* 0x000e220000000800 */
[----:B----4-:R-:W-:Y:S01]  /*c1f0*/  FADD.FTZ R7, R165, R178 ;  /* 0x000000b2a5077221 */ /* 0x010fe20000010000 */
[-C--:B------:R-:W-:Y:S01]  /*c200*/  FMUL.FTZ R146, R146, R169.reuse ;  /* 0x000000a992927220 */ /* 0x080fe20000410000 */
[-C--:B------:R-:W-:Y:S01]  /*c210*/  FMUL.FTZ R147, R147, R169.reuse ;  /* 0x000000a993937220 */ /* 0x080fe20000410000 */
[-C--:B------:R-:W-:Y:S01]  /*c220*/  FMUL.FTZ R150, R150, R169.reuse ;  /* 0x000000a996967220 */ /* 0x080fe20000410000 */
[----:B------:R-:W-:-:S03]  /*c230*/  FMUL.FTZ R151, R151, R169 ;  /* 0x000000a997977220 */ /* 0x000fc60000410000 */
[----:B------:R-:W3:Y:S01]  /*c240*/  MUFU.EX2 R180, R180 ;  /* 0x000000b400b47308 */ /* 0x000ee20000000800 */
[C---:B--2---:R-:W-:Y:S01]  /*c250*/  FADD.FTZ R16, R174.reuse, R7 ;  /* 0x00000007ae107221 */ /* 0x044fe20000010000 */
[----:B------:R-:W-:-:S06]  /*c260*/  F2FP.F16.F32.PACK_AB R165, R174, R165 ;  /* 0x000000a5aea5723e */ /* 0x000fcc00000000ff */
[----:B------:R-:W2:Y:S01]  /*c270*/  MUFU.EX2 R181, R181 ;  /* 0x000000b500b57308 */ /* 0x000ea20000000800 */
[----:B0-----:R-:W-:-:S07]  /*c280*/  FADD.FTZ R7, R167, R16 ;  /* 0x00000010a7077221 */ /* 0x001fce0000010000 */
[----:B------:R-:W0:Y:S01]  /*c290*/  MUFU.EX2 R176, R183 ;  /* 0x000000b700b07308 */ /* 0x000e220000000800 */
[----:B---3--:R-:W-:Y:S01]  /*c2a0*/  FADD.FTZ R8, R180, R17 ;  /* 0x00000011b4087221 */ /* 0x008fe20000010000 */
[----:B--2---:R-:W-:-:S03]  /*c2b0*/  F2FP.F16.F32.PACK_AB R166, R181, R180 ;  /* 0x000000b4b5a6723e */ /* 0x004fc600000000ff */
[----:B------:R-:W-:Y:S01]  /*c2c0*/  FADD.FTZ R8, R181, R8 ;  /* 0x00000008b5087221 */ /* 0x000fe20000010000 */
[C---:B0-----:R-:W-:Y:S01]  /*c2d0*/  F2FP.F16.F32.PACK_AB R167, R176.reuse, R167 ;  /* 0x000000a7b0a7723e */ /* 0x041fe200000000ff */
[----:B------:R-:W-:-:S04]  /*c2e0*/  FADD.FTZ R7, R176, R7 ;  /* 0x00000007b0077221 */ /* 0x000fc80000010000 */
[----:B------:R1:W-:Y:S01]  /*c2f0*/  STSM.16.M88.4 [R9], R164 ;  /* 0x000000a409007844 */ /* 0x0003e20000000200 */
[----:B------:R-:W-:Y:S05]  /*c300*/  @!P5 BRA `(.L_x_4830) ;  /* 0x000000000004d947 */ /* 0x000fea0003800000 */
[----:B------:R-:W-:Y:S01]  /*c310*/  BPT.TRAP 0x1 ;  /* 0x000000040000795c */ /* 0x000fe20000300000 */
.L_x_4830:
[----:B------:R0:W2:Y:S01]  /*c320*/  SYNCS.PHASECHK.TRANS64.TRYWAIT P0, [UR30+0x28c50], R13 ;  /* 0x028c500dff0075a7 */ /* 0x0000a2000800015e */
[----:B------:R-:W-:Y:S05]  /*c330*/  @!P5 BRA `(.L_x_4831) ;  /* 0x000000000004d947 */ /* 0x000fea0003800000 */
[----:B------:R-:W-:Y:S01]  /*c340*/  BPT.TRAP 0x1 ;  /* 0x000000040000795c */ /* 0x000fe20000300000 */
.L_x_4831:
[----:B--2---:R-:W-:Y:S05]  /*c350*/  @P0 BRA `(.L_x_4832) ;  /* 0x0000000000080947 */ /* 0x004fea0003800000 */
[----:B------:R-:W2:Y:S02]  /*c360*/  SYNCS.PHASECHK.TRANS64.TRYWAIT P0, [UR30+0x28c50], R13 ;  /* 0x028c500dff0075a7 */ /* 0x000ea4000800015e */
[----:B--2---:R-:W-:Y:S05]  /*c370*/  @!P0 BRA `(.L_x_4833) ;  /* 0x0000008000b88947 */ /* 0x004fea0003800000 */
.L_x_4832:
[----:B------:R-:W-:Y:S01]  /*c380*/  ULEA UR11, UR4, UR36, 0xc ;  /* 0x00000024040b7291 */ /* 0x000fe2000f8e603f */
[----:B------:R-:W-:Y:S01]  /*c390*/  WARPGROUP.ARRIVE ;  /* 0x00000000000079c5 */ /* 0x000fe20000000000 */
[----:B------:R-:W-:Y:S01]  /*c3a0*/  UMOV UR15, 0x40000040 ;  /* 0x40000040000f7882 */ /* 0x000fe20000000000 */
[----:B------:R-:W-:Y:S01]  /*c3b0*/  UISETP.GT.AND UP1, UPT, UR42, UR38, UPT ;  /* 0x000000262a00728c */ /* 0x000fe2000bf24270 */
[----:B--2---:R-:W-:Y:S01]  /*c3c0*/  @!P6 VIADD R14, R14, 0x28c60 ;  /* 0x00028c600e0ee836 */ /* 0x004fe20000000000 */
[----:B------:R-:W-:Y:S01]  /*c3d0*/  UIADD3 UR42, UR42, -0x1, URZ ;  /* 0xffffffff2a2a7890 */ /* 0x000fe2000fffe03f */
[----:B------:R-:W-:Y:S01]  /*c3e0*/  IMAD.MOV.U32 R15, RZ, RZ, R6 ;  /* 0x000000ffff0f7224 */ /* 0x000fe200078e0006 */
[----:B------:R-:W-:Y:S01]  /*c3f0*/  UMOV UR14, UR11 ;  /* 0x0000000b000e7c82 */ /* 0x000fe20008000000 */
[----:B------:R-:W-:Y:S01]  /*c400*/  UMOV UR25, UR4 ;  /* 0x0000000400197c82 */ /* 0x000fe20008000000 */
[----:B------:R-:W-:Y:S01]  /*c410*/  HGMMA.64x256x16.F32 R24, R152, gdesc[UR12].tnspB, R24, gsb0 ;  /* 0x43e0000c98187df0 */ /* 0x000fe20008000818 */
[----:B------:R-:W-:Y:S01]  /*c420*/  UIADD3 UR14, UR11, 0x80, URZ ;  /* 0x000000800b0e7890 */ /* 0x000fe2000fffe03f */
[----:B------:R-:W-:Y:S01]  /*c430*/  PLOP3.LUT P0, PT, PT, PT, UP1, 0x80, 0x0 ;  /* 0x000000000000781c */ /* 0x000fe20003f0f018 */
[----:B------:R-:W-:Y:S01]  /*c440*/  UMOV UR15, 0x40000040 ;  /* 0x40000040000f7882 */ /* 0x000fe20000000000 */
[----:B------:R-:W-:Y:S01]  /*c450*/  @!P6 PRMT R14, RZ, 0x654, R14 ;  /* 0x00000654ff0ee816 */ /* 0x000fe2000000000e */
        /* <DEDUP_REMOVED lines=28> */
.L_x_4817:
[----:B-1-3--:R-:W1:Y:S01]  /*c620*/  SHFL.BFLY PT, R9, R8, 0x2, 0x1f ;  /* 0x0c401f0008097f89 */ /* 0x00ae6200000e0000 */
[----:B------:R-:W-:Y:S01]  /*c630*/  IMAD.MOV.U32 R10, RZ, RZ, RZ ;  /* 0x000000ffff0a7224 */ /* 0x000fe200078e00ff */
[----:B------:R-:W-:Y:S08]  /*c640*/  BAR.ARV 0x8, 0x100 ;  /* 0x0204000000007b1d */ /* 0x000ff00000002000 */
[----:B------:R-:W-:Y:S01]  /*c650*/  BAR.SYNC.DEFER_BLOCKING 0xf, 0x100 ;  /* 0x03c4000000007b1d */ /* 0x000fe20000010000 */
[----:B------:R-:W-:Y:S01]  /*c660*/  ISETP.NE.AND P0, PT, R4, RZ, PT ;  /* 0x000000ff0400720c */ /* 0x000fe20003f05270 */
[----:B------:R-:W-:-:S04]  /*c670*/  IMAD.U32 R4, RZ, RZ, UR4 ;  /* 0x00000004ff047e24 */ /* 0x000fc8000f8e00ff */
[----:B------:R-:W3:Y:S01]  /*c680*/  SHFL.BFLY PT, R2, R7, 0x2, 0x1f ;  /* 0x0c401f0007027f89 */ /* 0x000ee200000e0000 */
[----:B-1----:R-:W-:Y:S01]  /*c690*/  FADD.FTZ R9, R9, R8 ;  /* 0x0000000809097221 */ /* 0x002fe20000010000 */
[----:B------:R-:W-:-:S04]  /*c6a0*/  MOV R8, UR10 ;  /* 0x0000000a00087c02 */ /* 0x000fc80008000f00 */
[----:B------:R-:W1:Y:S01]  /*c6b0*/  SHFL.BFLY PT, R0, R9, 0x1, 0x1f ;  /* 0x0c201f0009007f89 */ /* 0x000e6200000e0000 */
[----:B---3--:R-:W-:-:S05]  /*c6c0*/  FADD.FTZ R2, R2, R7 ;  /* 0x0000000702027221 */ /* 0x008fca0000010000 */
[----:B------:R-:W3:Y:S01]  /*c6d0*/  SHFL.BFLY PT, R11, R2, 0x1, 0x1f ;  /* 0x0c201f00020b7f89 */ /* 0x000ee200000e0000 */
[----:B-1----:R-:W-:Y:S01]  /*c6e0*/  FADD.FTZ R12, R9, R0 ;  /* 0x00000000090c7221 */ /* 0x002fe20000010000 */
[----:B------:R-:W-:Y:S02]  /*c6f0*/  IMAD.MOV.U32 R0, RZ, RZ, RZ ;  /* 0x000000ffff007224 */ /* 0x000fe400078e00ff */
[----:B------:R-:W-:Y:S02]  /*c700*/  IMAD R9, R4, 0x40, R3 ;  /* 0x0000004004097824 */ /* 0x000fe400078e0203 */
[----:B------:R-:W-:Y:S01]  /*c710*/  FSETP.NE.FTZ.AND P1, PT, R12, RZ, PT ;  /* 0x000000ff0c00720b */ /* 0x000fe20003f35000 */
[----:B------:R-:W-:Y:S02]  /*c720*/  IMAD.MOV.U32 R4, RZ, RZ, -0x800000 ;  /* 0xff800000ff047424 */ /* 0x000fe400078e00ff */
[----:B------:R-:W-:-:S10]  /*c730*/  @!P0 LEA R9, R9, UR37, 0x2 ;  /* 0x0000002509098c11 */ /* 0x000fd4000f8e10ff */
[----:B------:R-:W1:Y:S01]  /*c740*/  @P1 MUFU.RCP R10, R12 ;  /* 0x0000000c000a1308 */ /* 0x000e620000001000 */
[----:B------:R-:W-:Y:S01]  /*c750*/  @P1 FMUL.FTZ R8, R8, 0.69314718246459960938 ;  /* 0x3f31721808081820 */ /* 0x000fe20000410000 */
[----:B---3--:R-:W-:Y:S01]  /*c760*/  FADD.FTZ R11, R2, R11 ;  /* 0x0000000b020b7221 */ /* 0x008fe20000010000 */
[----:B------:R-:W-:-:S04]  /*c770*/  IMAD.MOV.U32 R2, RZ, RZ, -0x800000 ;  /* 0xff800000ff027424 */ /* 0x000fc800078e00ff */
[----:B------:R-:W-:Y:S01]  /*c780*/  FSETP.NE.FTZ.AND P2, PT, R11, RZ, PT ;  /* 0x000000ff0b00720b */ /* 0x000fe20003f55000 */
[----:B------:R-:W-:Y:S01]  /*c790*/  @P1 MUFU.LG2 R3, R12 ;  /* 0x0000000c00031308 */ /* 0x000fe20000000c00 */
[----:B-1----:R1:W-:Y:S01]  /*c7a0*/  @!P0 STS [R9+0x28800], R10 ;  /* 0x0288000a09008388 */ /* 0x0023e20000000800 */
[-C--:B------:R-:W-:Y:S01]  /*c7b0*/  FMUL.FTZ R24, R24, R10.reuse ;  /* 0x0000000a18187220 */ /* 0x080fe20000410000 */
[----:B------:R-:W-:-:S09]  /*c7c0*/  FMUL.FTZ R25, R25, R10 ;  /* 0x0000000a19197220 */ /* 0x000fd20000410000 */
[----:B------:R-:W3:Y:S01]  /*c7d0*/  @P2 MUFU.RCP R0, R11 ;  /* 0x0000000b00002308 */ /* 0x000ee20000001000 */
[-C--:B------:R-:W-:Y:S01]  /*c7e0*/  FMUL.FTZ R28, R28, R10.reuse ;  /* 0x0000000a1c1c7220 */ /* 0x080fe20000410000 */
[-C--:B------:R-:W-:Y:S01]  /*c7f0*/  FMUL.FTZ R29, R29, R10.reuse ;  /* 0x0000000a1d1d7220 */ /* 0x080fe20000410000 */
[-C--:B------:R-:W-:Y:S01]  /*c800*/  FMUL.FTZ R32, R32, R10.reuse ;  /* 0x0000000a20207220 */ /* 0x080fe20000410000 */
[-C--:B------:R-:W-:Y:S01]  /*c810*/  FMUL.FTZ R33, R33, R10.reuse ;  /* 0x0000000a21217220 */ /* 0x080fe20000410000 */
[-C--:B------:R-:W-:Y:S01]  /*c820*/  FMUL.FTZ R36, R36, R10.reuse ;  /* 0x0000000a24247220 */ /* 0x080fe20000410000 */
[-C--:B------:R-:W-:Y:S01]  /*c830*/  FMUL.FTZ R37, R37, R10.reuse ;  /* 0x0000000a25257220 */ /* 0x080fe20000410000 */
[-C--:B------:R-:W-:Y:S01]  /*c840*/  FMUL.FTZ R40, R40, R10.reuse ;  /* 0x0000000a28287220 */ /* 0x080fe20000410000 */
[----:B------:R-:W5:Y:S01]  /*c850*/  @P2 MUFU.LG2 R7, R11 ;  /* 0x0000000b00072308 */ /* 0x000f620000000c00 */
        /* <DEDUP_REMOVED lines=8> */
[----:B---3--:R3:W-:Y:S01]  /*c8e0*/  @!P0 STS [R9+0x28820], R0 ;  /* 0x0288200009008388 */ /* 0x0087e20000000800 */
        /* <DEDUP_REMOVED lines=47> */
[----:B-1----:R-:W-:-:S02]  /*cbe0*/  IMAD.U32 R10, RZ, RZ, UR10 ;  /* 0x0000000aff0a7e24 */ /* 0x002fc4000f8e00ff */
[----:B------:R-:W-:Y:S01]  /*cbf0*/  @P1 FMUL.FTZ R3, R3, 0.69314718246459960938 ;  /* 0x3f31721803031820 */ /* 0x000fe20000410000 */
[----:B-----5:R-:W-:Y:S01]  /*cc00*/  @P2 FMUL.FTZ R7, R7, 0.69314718246459960938 ;  /* 0x3f31721807072820 */ /* 0x020fe20000410000 */
[----:B------:R-:W-:Y:S01]  /*cc10*/  PLOP3.LUT P0, PT, PT, PT, PT, 0x8, 0x0 ;  /* 0x000000000000781c */ /* 0x000fe20003f0e170 */
        /* <DEDUP_REMOVED lines=67> */
[----:B---3--:R-:W-:Y:S06]  /*d050*/  BAR.ARV 0xe, 0x100 ;  /* 0x0384000000007b1d */ /* 0x008fec0000002000 */
.L_x_4749:
[----:B------:R-:W-:Y:S05]  /*d060*/  @P0 BRA `(.L_x_4835) ;  /* 0x0000002000f80947 */ /* 0x000fea0003800000 */
[----:B------:R-:W1:Y:S01]  /*d070*/  S2R R0, SR_TID.X ;  /* 0x0000000000007919 */ /* 0x000e620000002100 */
[----:B------:R-:W3:Y:S01]  /*d080*/  S2UR UR5, SR_CgaCtaId ;  /* 0x00000000000579c3 */ /* 0x000ee20000008800 */
[----:B------:R-:W-:Y:S01]  /*d090*/  UMOV UR4, 0x400 ;  /* 0x0000040000047882 */ /* 0x000fe20000000000 */
[----:B------:R-:W-:-:S06]  /*d0a0*/  IMAD R3, RZ, RZ, -UR40 ;  /* 0x80000028ff037e24 */ /* 0x000fcc000f8e02ff */
[----:B------:R-:W-:Y:S08]  /*d0b0*/  BAR.SYNC.DEFER_BLOCKING 0x1, 0x100 ;  /* 0x0044000000007b1d */ /* 0x000ff00000010000 */
[----:B------:R-:W5:Y:S08]  /*d0c0*/  S2UR UR6, SR_CTAID.Y ;  /* 0x00000000000679c3 */ /* 0x000f700000002600 */
[----:B------:R-:W5:Y:S01]  /*d0d0*/  LDC R10, c[0x0][0xc50] ;  /* 0x00031400ff0a7b82 */ /* 0x000f620000000800 */
[----:B---3--:R-:W-:-:S07]  /*d0e0*/  ULEA UR4, UR5, UR4, 0x18 ;  /* 0x0000000405047291 */ /* 0x008fce000f8ec03f */
[----:B------:R-:W3:Y:S01]  /*d0f0*/  LDC R6, c[0x0][0xbe8] ;  /* 0x0002fa00ff067b82 */ /* 0x000ee20000000800 */
[----:B------:R-:W-:Y:S01]  /*d100*/  UIADD3 UR4, UR4, 0x28c20, URZ ;  /* 0x00028c2004047890 */ /* 0x000fe2000fffe03f */
[----:B-1----:R-:W-:-:S03]  /*d110*/  VIADD R20, R0, 0xffffff80 ;  /* 0xffffff8000147836 */ /* 0x002fc60000000000 */
[----:B------:R-:W-:Y:S02]  /*d120*/  UPRMT UR4, URZ, 0x654, UR4 ;  /* 0x000006543f047896 */ /* 0x000fe40008000004 */
[----:B------:R-:W-:-:S04]  /*d130*/  SHF.R.S32.HI R21, RZ, 0x1f, R20 ;  /* 0x0000001fff157819 */ /* 0x000fc80000011414 */
[----:B------:R-:W-:Y:S01]  /*d140*/  LEA.HI R9, R21, R20, RZ, 0x7 ;  /* 0x0000001415097211 */ /* 0x000fe200078f38ff */
[----:B-----5:R-:W-:Y:S01]  /*d150*/  IMAD R3, R10, R3, UR6 ;  /* 0x000000060a037e24 */ /* 0x020fe2000f8e0203 */
[----:B------:R-:W-:Y:S01]  /*d160*/  USHF.R.S32.HI UR6, URZ, 0x1f, UR40 ;  /* 0x0000001f3f067899 */ /* 0x000fe20008011428 */
[----:B------:R-:W-:Y:S01]  /*d170*/  SYNCS.ARRIVE.TRANS64.RED.A1T0 RZ, [UR4], RZ ;  /* 0x000000ffffff79a7 */ /* 0x000fe20008100404 */
[----:B------:R-:W-:Y:S02]  /*d180*/  SHF.R.S32.HI R0, RZ, 0x7, R9 ;  /* 0x00000007ff007819 */ /* 0x000fe40000011409 */
[----:B------:R-:W-:-:S03]  /*d190*/  LOP3.LUT R5, R9, 0xffffff80, RZ, 0xc0, !PT ;  /* 0xffffff8009057812 */ /* 0x000fc600078ec0ff */
[----:B------:R-:W1:Y:S01]  /*d1a0*/  SHFL.IDX PT, R7, R0, RZ, 0x1f ;  /* 0x00001fff00077589 */ /* 0x000e6200000e0000 */
[----:B---3--:R-:W-:Y:S01]  /*d1b0*/  ISETP.NE.AND P1, PT, R6, 0x1, PT ;  /* 0x000000010600780c */ /* 0x008fe20003f25270 */
[----:B------:R-:W-:Y:S01]  /*d1c0*/  IMAD.IADD R8, R20, 0x1, -R5 ;  /* 0x0000000114087824 */ /* 0x000fe200078e0a05 */
[----:B------:R-:W-:-:S04]  /*d1d0*/  SHF.R.S32.HI R5, RZ, 0x1f, R3 ;  /* 0x0000001fff057819 */ /* 0x000fc80000011403 */
[----:B------:R-:W-:Y:S02]  /*d1e0*/  SHF.R.S32.HI R155, RZ, 0x1f, R8 ;  /* 0x0000001fff9b7819 */ /* 0x000fe40000011408 */
[----:B-1----:R-:W-:Y:S02]  /*d1f0*/  ISETP.NE.AND P0, PT, R7, RZ, PT ;  /* 0x000000ff0700720c */ /* 0x002fe40003f05270 */
[----:B------:R-:W-:-:S04]  /*d200*/  LEA.HI R7, R155, R8, RZ, 0x2 ;  /* 0x000000089b077211 */ /* 0x000fc800078f10ff */
[----:B------:R-:W-:-:S07]  /*d210*/  SHF.R.S32.HI R154, RZ, 0x2, R7 ;  /* 0x00000002ff9a7819 */ /* 0x000fce0000011407 */
[----:B------:R-:W-:Y:S05]  /*d220*/  @P0 BRA `(.L_x_4836) ;  /* 0x0000000400440947 */ /* 0x000fea0003800000 */
[----:B------:R-:W1:Y:S01]  /*d230*/  LDC R16, c[0x0][0xbe8] ;  /* 0x0002fa00ff107b82 */ /* 0x000e620000000800 */
[----:B------:R-:W-:Y:S01]  /*d240*/  LOP3.LUT R9, R9, 0xffffff80, RZ, 0xc0, !PT ;  /* 0xffffff8009097812 */ /* 0x000fe200078ec0ff */
[----:B------:R-:W3:Y:S01]  /*d250*/  S2R R22, SR_CTAID.X ;  /* 0x0000000000167919 */ /* 0x000ee20000002500 */
[----:B------:R-:W-:Y:S01]  /*d260*/  LEA.HI R11, R21, R20, RZ, 0x2 ;  /* 0x00000014150b7211 */ /* 0x000fe200078f10ff */
[----:B------:R-:W-:Y:S02]  /*d270*/  ULDC.64 UR4, c[0x0][0xbd0] ;  /* 0x0002f40000047ab9 */ /* 0x000fe40000000a00 */
[C---:B------:R-:W-:Y:S01]  /*d280*/  IMAD.IADD R23, R20.reuse, 0x1, -R9 ;  /* 0x0000000114177824 */ /* 0x040fe200078e0a09 */
[----:B------:R-:W-:Y:S01]  /*d290*/  LOP3.LUT R11, R11, 0xfffffffc, RZ, 0xc0, !PT ;  /* 0xfffffffc0b0b7812 */ /* 0x000fe200078ec0ff */
[----:B------:R-:W5:Y:S01]  /*d2a0*/  S2UR UR7, SR_CTAID.Z ;  /* 0x00000000000779c3 */ /* 0x000f620000002700 */
[----:B------:R-:W-:Y:S02]  /*d2b0*/  UIMAD.WIDE.U32 UR8, UR40, UR4, URZ ;  /* 0x00000004280872a5 */ /* 0x000fe4000f8e003f */
[----:B------:R-:W-:Y:S01]  /*d2c0*/  SHF.R.S32.HI R10, RZ, 0x1f, R23 ;  /* 0x0000001fff0a7819 */ /* 0x000fe20000011417 */
[----:B------:R-:W-:Y:S01]  /*d2d0*/  UIMAD UR4, UR6, UR4, URZ ;  /* 0x00000004060472a4 */ /* 0x000fe2000f8e023f */
[----:B------:R-:W-:-:S02]  /*d2e0*/  IADD3 R11, R20, -R11, RZ ;  /* 0x8000000b140b7210 */ /* 0x000fc40007ffe0ff */
[CC--:B------:R-:W-:Y:S01]  /*d2f0*/  LEA.HI R152, R10.reuse, R23.reuse, RZ, 0x2 ;  /* 0x000000170a987211 */ /* 0x0c0fe200078f10ff */
[----:B------:R-:W3:Y:S01]  /*d300*/  LDC.64 R18, c[0x0][0xbd8] ;  /* 0x0002f600ff127b82 */ /* 0x000ee20000000a00 */
[----:B------:R-:W-:Y:S01]  /*d310*/  LEA.HI R10, R10, R23, RZ, 0x5 ;  /* 0x000000170a0a7211 */ /* 0x000fe200078f28ff */
[----:B------:R-:W-:Y:S01]  /*d320*/  UIMAD UR4, UR40, UR5, UR4 ;  /* 0x00000005280472a4 */ /* 0x000fe2000f8e0204 */
[--C-:B------:R-:W-:Y:S02]  /*d330*/  SHF.R.S32.HI R9, RZ, 0x2, R152.reuse ;  /* 0x00000002ff097819 */ /* 0x100fe40000011498 */
[----:B------:R-:W-:Y:S01]  /*d340*/  SHF.R.S32.HI R12, RZ, 0x1f, R152 ;  /* 0x0000001fff0c7819 */ /* 0x000fe20000011498 */
[----:B------:R-:W-:Y:S01]  /*d350*/  UIADD3 UR4, UR9, UR4, URZ ;  /* 0x0000000409047290 */ /* 0x000fe2000fffe03f */
[----:B------:R-:W-:Y:S02]  /*d360*/  SHF.R.S32.HI R10, RZ, 0x5, R10 ;  /* 0x00000005ff0a7819 */ /* 0x000fe4000001140a */
[----:B-1----:R-:W-:-:S02]  /*d370*/  ISETP.NE.AND P0, PT, R16, 0x1, PT ;  /* 0x000000011000780c */ /* 0x002fc40003f05270 */
[----:B------:R-:W-:Y:S02]  /*d380*/  LEA.HI R12, R12, R9, RZ, 0x3 ;  /* 0x000000090c0c7211 */ /* 0x000fe400078f18ff */
[----:B------:R-:W-:Y:S02]  /*d390*/  LOP3.LUT R152, R152, 0x7ffffffc, RZ, 0xc0, !PT ;  /* 0x7ffffffc98987812 */ /* 0x000fe400078ec0ff */
[----:B------:R-:W-:Y:S01]  /*d3a0*/  LOP3.LUT R12, R12, 0xfffffff8, RZ, 0xc0, !PT ;  /* 0xfffffff80c0c7812 */ /* 0x000fe200078ec0ff */
[----:B-----5:R-:W-:Y:S02]  /*d3b0*/  USHF.R.S32.HI UR5, URZ, 0x1f, UR7 ;  /* 0x0000001f3f057899 */ /* 0x020fe40008011407 */
[----:B------:R-:W-:Y:S02]  /*d3c0*/  IMAD.IADD R152, R23, 0x1, -R152 ;  /* 0x0000000117987824 */ /* 0x000fe400078e0a98 */
[----:B------:R-:W-:Y:S01]  /*d3d0*/  IMAD.IADD R9, R9, 0x1, -R12 ;  /* 0x0000000109097824 */ /* 0x000fe200078e0a0c */
[----:B------:R-:W-:Y:S01]  /*d3e0*/  LEA.HI R12, R11, R11, RZ, 0x1 ;  /* 0x0000000b0b0c7211 */ /* 0x000fe200078f08ff */
[----:B0-2-4-:R-:W0:Y:S01]  /*d3f0*/  @P0 LDC R14, c[0x0][0xbec] ;  /* 0x0002fb00ff0e0b82 */ /* 0x015e220000000800 */
[----:B------:R-:W-:-:S02]  /*d400*/  IMAD.SHL.U32 R152, R152, 0x2, RZ ;  /* 0x0000000298987824 */ /* 0x000fc400078e00ff */
[----:B------:R-:W-:Y:S01]  /*d410*/  LOP3.LUT R12, R12, 0x1ffffffe, RZ, 0xc0, !PT ;  /* 0x1ffffffe0c0c7812 */ /* 0x000fe200078ec0ff */
[----:B------:R-:W-:Y:S02]  /*d420*/  IMAD R153, R10, 0x10, R9 ;  /* 0x000000100a997824 */ /* 0x000fe400078e0209 */
[----:B------:R-:W-:Y:S02]  /*d430*/  IMAD.U32 R10, RZ, RZ, UR8 ;  /* 0x00000008ff0a7e24 */ /* 0x000fe4000f8e00ff */
[----:B------:R-:W1:Y:S01]  /*d440*/  @P0 LDC R17, c[0x0][0xbf0] ;  /* 0x0002fc00ff110b82 */ /* 0x000e620000000800 */
[----:B------:R-:W-:Y:S02]  /*d450*/  IMAD.IADD R12, R11, 0x1, -R12 ;  /* 0x000000010b0c7824 */ /* 0x000fe400078e0a0c */
[----:B------:R-:W-:Y:S02]  /*d460*/  IMAD.U32 R11, RZ, RZ, UR9 ;  /* 0x00000009ff0b7e24 */ /* 0x000fe4000f8e00ff */
[----:B------:R-:W-:-:S02]  /*d470*/  IMAD R9, R12, 0x8, R153 ;  /* 0x000000080c097824 */ /* 0x000fc400078e0299 */
[----:B---3--:R-:W-:Y:S02]  /*d480*/  IMAD R12, R18, UR5, RZ ;  /* 0x00000005120c7c24 */ /* 0x008fe4000f8e02ff */
[----:B------:R-:W-:Y:S01]  /*d490*/  IMAD.U32 R11, RZ, RZ, UR4 ;  /* 0x00000004ff0b7e24 */ /* 0x000fe2000f8e00ff */
[----:B------:R-:W-:Y:S01]  /*d4a0*/  LEA R9, R22, R9, 0x6 ;  /* 0x0000000916097211 */ /* 0x000fe200078e30ff */
[----:B------:R-:W-:Y:S01]  /*d4b0*/  IMAD R15, R19, UR7, R12 ;  /* 0x00000007130f7c24 */ /* 0x000fe2000f8e020c */
[----:B------:R-:W-:Y:S01]  /*d4c0*/  ULDC.64 UR4, c[0x0][0xbe0] ;  /* 0x0002f80000047ab9 */ /* 0x000fe20000000a00 */
[----:B------:R-:W-:-:S04]  /*d4d0*/  IMAD.WIDE.U32 R10, R18, UR7, R10 ;  /* 0x00000007120a7c25 */ /* 0x000fc8000f8e000a */
[----:B0-----:R-:W-:-:S04]  /*d4e0*/  @P0 IMAD.HI.U32 R12, R9, R14, RZ ;  /* 0x0000000e090c0227 */ /* 0x001fc800078e00ff */
[----:B------:R-:W-:Y:S02]  /*d4f0*/  IMAD.MOV.U32 R13, RZ, RZ, R9 ;  /* 0x000000ffff0d7224 */ /* 0x000fe400078e0009 */
[----:B------:R-:W-:Y:S01]  /*d500*/  IMAD.IADD R11, R11, 0x1, R15 ;  /* 0x000000010b0b7824 */ /* 0x000fe200078e020f */
[----:B-1----:R-:W-:Y:S01]  /*d510*/  @P0 SHF.R.U32.HI R13, RZ, R17, R12 ;  /* 0x00000011ff0d0219 */ /* 0x002fe2000001160c */
[----:B------:R-:W-:Y:S02]  /*d520*/  IMAD R12, R5, UR4, RZ ;  /* 0x00000004050c7c24 */ /* 0x000fe4000f8e02ff */
[----:B------:R-:W-:Y:S01]  /*d530*/  IMAD.WIDE.U32 R10, R3, UR4, R10 ;  /* 0x00000004030a7c25 */ /* 0x000fe2000f8e000a */
[----:B------:R-:W-:-:S03]  /*d540*/  SHF.R.S32.HI R15, RZ, 0x1f, R13 ;  /* 0x0000001fff0f7819 */ /* 0x000fc6000001140d */
[----:B------:R-:W-:Y:S01]  /*d550*/  IMAD.MOV R14, RZ, RZ, -R13 ;  /* 0x000000ffff0e7224 */ /* 0x000fe200078e0a0d */
[----:B------:R-:W-:-:S03]  /*d560*/  IADD3 R10, P0, R13, R10, RZ ;  /* 0x0000000a0d0a7210 */ /* 0x000fc60007f1e0ff */
[----:B------:R-:W-:Y:S02]  /*d570*/  IMAD R9, R16, R14, R9 ;  /* 0x0000000e10097224 */ /* 0x000fe400078e0209 */
[----:B------:R-:W-:Y:S01]  /*d580*/  IMAD R14, R3, UR5, R12 ;  /* 0x00000005030e7c24 */ /* 0x000fe2000f8e020c */
[----:B------:R-:W-:Y:S02]  /*d590*/  ULDC.64 UR4, c[0x0][0xbc8] ;  /* 0x0002f20000047ab9 */ /* 0x000fe40000000a00 */
        /* <DEDUP_REMOVED lines=10> */
[----:B------:R-:W-:Y:S01]  /*d640*/  LOP3.LUT R11, R12, 0xfffffe, RZ, 0xc0, !PT ;  /* 0x00fffffe0c0b7812 */ /* 0x000fe200078ec0ff */
[----:B------:R-:W-:Y:S01]  /*d650*/  IMAD R14, R16, UR4, RZ ;  /* 0x00000004100e7c24 */ /* 0x000fe2000f8e02ff */
[----:B------:R-:W-:Y:S01]  /*d660*/  LEA.HI.X R18, R10, UR5, R9, 0x2, P0 ;  /* 0x000000050a127c11 */ /* 0x000fe200080f1409 */
[----:B------:R-:W-:Y:S01]  /*d670*/  SHFL.IDX PT, R12, R17, 0x1, 0x1c1f ;  /* 0x003c1f00110c7f89 */ /* 0x000fe200000e0000 */
[----:B------:R-:W-:-:S02]  /*d680*/  IMAD R9, R22, 0x40, R153 ;  /* 0x0000004016097824 */ /* 0x000fc400078e0299 */
[----:B------:R-:W-:Y:S01]  /*d690*/  IMAD.IADD R15, R0, 0x1, -R11 ;  /* 0x00000001000f7824 */ /* 0x000fe200078e0a0b */
[----:B------:R-:W-:Y:S04]  /*d6a0*/  SHFL.IDX PT, R10, R17, RZ, 0x1c1f ;  /* 0x001c1fff110a7589 */ /* 0x000fe800000e0000 */
[----:B------:R-:W0:Y:S01]  /*d6b0*/  SHFL.IDX PT, R11, R18, RZ, 0x1c1f ;  /* 0x001c1fff120b7589 */ /* 0x000e2200000e0000 */
[----:B------:R-:W-:-:S03]  /*d6c0*/  LEA R15, -R15, RZ, 0x8 ;  /* 0x000000ff0f0f7211 */ /* 0x000fc600078e41ff */
[----:B------:R-:W1:Y:S01]  /*d6d0*/  SHFL.IDX PT, R13, R18, 0x1, 0x1c1f ;  /* 0x003c1f00120d7f89 */ /* 0x000e6200000e0000 */
[----:B------:R-:W-:Y:S01]  /*d6e0*/  ISETP.NE.AND P0, PT, R152, R15, PT ;  /* 0x0000000f9800720c */ /* 0x000fe20003f05270 */
[----:B------:R-:W-:-:S03]  /*d6f0*/  VIADD R15, R9, 0x8 ;  /* 0x00000008090f7836 */ /* 0x000fc60000000000 */
[-C--:B------:R-:W-:Y:S02]  /*d700*/  ISETP.GE.OR P2, PT, R9, R14.reuse, P0 ;  /* 0x0000000e0900720c */ /* 0x080fe40000746670 */
[----:B------:R-:W-:-:S11]  /*d710*/  ISETP.GE.OR P0, PT, R15, R14, P0 ;  /* 0x0000000e0f00720c */ /* 0x000fd60000706670 */
[----:B0-----:R3:W-:Y:S04]  /*d720*/  @!P2 ST.E desc[UR48][R10.64], R2 ;  /* 0x000000020a00a985 */ /* 0x0017e8000c101930 */
[----:B-1----:R3:W-:Y:S02]  /*d730*/  @!P0 ST.E desc[UR48][R12.64], R4 ;  /* 0x000000040c008985 */ /* 0x0027e4000c101930 */
.L_x_4836:
[----:B0-2-4-:R-:W0:Y:S01]  /*d740*/  S2R R14, SR_CTAID.X ;  /* 0x00000000000e7919 */ /* 0x015e220000002500 */
[----:B------:R-:W-:Y:S01]  /*d750*/  LEA.HI R21, R21, R20, RZ, 0x2 ;  /* 0x0000001415157211 */ /* 0x000fe200078f10ff */
[----:B------:R-:W1:Y:S01]  /*d760*/  S2UR UR7, SR_CTAID.Z ;  /* 0x00000000000779c3 */ /* 0x000e620000002700 */
[----:B------:R-:W-:Y:S01]  /*d770*/  SHF.R.S32.HI R9, RZ, 0x1f, R7 ;  /* 0x0000001fff097819 */ /* 0x000fe20000011407 */
[----:B------:R-:W-:Y:S01]  /*d780*/  ULDC.64 UR8, c[0x0][0xb38] ;  /* 0x0002ce0000087ab9 */ /* 0x000fe20000000a00 */
[----:B------:R-:W-:Y:S01]  /*d790*/  LOP3.LUT R21, R21, 0xfffffffc, RZ, 0xc0, !PT ;  /* 0xfffffffc15157812 */ /* 0x000fe200078ec0ff */
[----:B------:R-:W-:Y:S01]  /*d7a0*/  UIMAD UR6, UR6, UR8, URZ ;  /* 0x00000008060672a4 */ /* 0x000fe2000f8e023f */
[----:B------:R-:W-:Y:S01]  /*d7b0*/  LEA.HI R9, R9, R154, RZ, 0x3 ;  /* 0x0000009a09097211 */ /* 0x000fe200078f18ff */
[----:B------:R-:W-:Y:S01]  /*d7c0*/  UIMAD.WIDE.U32 UR4, UR40, UR8, URZ ;  /* 0x00000008280472a5 */ /* 0x000fe2000f8e003f */
[----:B------:R-:W-:Y:S01]  /*d7d0*/  LEA.HI R155, R155, R8, RZ, 0x5 ;  /* 0x000000089b9b7211 */ /* 0x000fe200078f28ff */
[----:B---3--:R-:W2:Y:S01]  /*d7e0*/  LDC.64 R12, c[0x0][0xb40] ;  /* 0x0002d000ff0c7b82 */ /* 0x008ea20000000a00 */
[----:B------:R-:W-:Y:S01]  /*d7f0*/  IMAD.IADD R21, R20, 0x1, -R21 ;  /* 0x0000000114157824 */ /* 0x000fe200078e0a15 */
[----:B------:R-:W-:Y:S01]  /*d800*/  LOP3.LUT R9, R9, 0xfffffff8, RZ, 0xc0, !PT ;  /* 0xfffffff809097812 */ /* 0x000fe200078ec0ff */
[----:B------:R-:W-:Y:S01]  /*d810*/  UIMAD UR6, UR40, UR9, UR6 ;  /* 0x00000009280672a4 */ /* 0x000fe2000f8e0206 */
[----:B------:R-:W-:Y:S01]  /*d820*/  SHF.R.S32.HI R155, RZ, 0x5, R155 ;  /* 0x00000005ff9b7819 */ /* 0x000fe2000001149b */
[----:B------:R-:W-:Y:S01]  /*d830*/  IMAD.U32 R11, RZ, RZ, UR5 ;  /* 0x00000005ff0b7e24 */ /* 0x000fe2000f8e00ff */
[----:B------:R-:W-:Y:S01]  /*d840*/  LEA.HI R2, R21, R21, RZ, 0x1 ;  /* 0x0000001515027211 */ /* 0x000fe200078f08ff */
[----:B------:R-:W-:Y:S01]  /*d850*/  IMAD.IADD R154, R154, 0x1, -R9 ;  /* 0x000000019a9a7824 */ /* 0x000fe200078e0a09 */
[----:B------:R-:W3:Y:S01]  /*d860*/  @P1 LDC R4, c[0x0][0xbec] ;  /* 0x0002fb00ff041b82 */ /* 0x000ee20000000800 */
[----:B------:R-:W-:Y:S01]  /*d870*/  UIADD3 UR6, UR5, UR6, URZ ;  /* 0x0000000605067290 */ /* 0x000fe2000fffe03f */
[----:B------:R-:W-:Y:S01]  /*d880*/  LOP3.LUT R2, R2, 0x1ffffffe, RZ, 0xc0, !PT ;  /* 0x1ffffffe02027812 */ /* 0x000fe200078ec0ff */
[----:B------:R-:W-:Y:S01]  /*d890*/  IMAD R155, R155, 0x10, R154 ;  /* 0x000000109b9b7824 */ /* 0x000fe200078e029a */
[----:B------:R-:W-:Y:S01]  /*d8a0*/  MOV R10, UR4 ;  /* 0x00000004000a7c02 */ /* 0x000fe20008000f00 */
[----:B------:R-:W-:Y:S01]  /*d8b0*/  ULDC.64 UR4, c[0x0][0xb48] ;  /* 0x0002d20000047ab9 */ /* 0x000fe20000000a00 */
[----:B------:R-:W-:Y:S01]  /*d8c0*/  BSSY B0, `(.L_x_4837) ;  /* 0x00000f1000007945 */ /* 0x000fe20003800000 */
[----:B------:R-:W-:Y:S01]  /*d8d0*/  IMAD.IADD R2, R21, 0x1, -R2 ;  /* 0x0000000115027824 */ /* 0x000fe200078e0a02 */
[----:B------:R-:W4:Y:S01]  /*d8e0*/  @P1 LDC R17, c[0x0][0xbf0] ;  /* 0x0002fc00ff111b82 */ /* 0x000f220000000800 */
[----:B-1----:R-:W-:Y:S01]  /*d8f0*/  USHF.R.S32.HI UR8, URZ, 0x1f, UR7 ;  /* 0x0000001f3f087899 */ /* 0x002fe20008011407 */
[----:B------:R-:W-:-:S02]  /*d900*/  IMAD.U32 R11, RZ, RZ, UR6 ;  /* 0x00000006ff0b7e24 */ /* 0x000fc4000f8e00ff */
[----:B------:R-:W-:-:S04]  /*d910*/  IMAD R9, R2, 0x8, R155 ;  /* 0x0000000802097824 */ /* 0x000fc800078e029b */
[----:B0-----:R-:W-:Y:S02]  /*d920*/  IMAD R15, R14, 0x40, R9 ;  /* 0x000000400e0f7824 */ /* 0x001fe400078e0209 */
[C---:B--2---:R-:W-:Y:S02]  /*d930*/  IMAD R2, R12.reuse, UR8, RZ ;  /* 0x000000080c027c24 */ /* 0x044fe4000f8e02ff */
[----:B------:R-:W-:-:S04]  /*d940*/  IMAD.WIDE.U32 R10, R12, UR7, R10 ;  /* 0x000000070c0a7c25 */ /* 0x000fc8000f8e000a */
[----:B---3--:R-:W-:-:S04]  /*d950*/  @P1 IMAD.HI.U32 R4, R15, R4, RZ ;  /* 0x000000040f041227 */ /* 0x008fc800078e00ff */
[----:B------:R-:W-:Y:S02]  /*d960*/  IMAD R13, R13, UR7, R2 ;  /* 0x000000070d0d7c24 */ /* 0x000fe4000f8e0202 */
[----:B------:R-:W-:Y:S01]  /*d970*/  IMAD.MOV.U32 R9, RZ, RZ, R15 ;  /* 0x000000ffff097224 */ /* 0x000fe200078e000f */
[----:B----4-:R-:W-:Y:S01]  /*d980*/  @P1 SHF.R.U32.HI R9, RZ, R17, R4 ;  /* 0x00000011ff091219 */ /* 0x010fe20000011604 */
[----:B------:R-:W-:Y:S02]  /*d990*/  IMAD R2, R5, UR4, RZ ;  /* 0x0000000405027c24 */ /* 0x000fe4000f8e02ff */
[----:B------:R-:W-:Y:S01]  /*d9a0*/  IMAD.IADD R11, R11, 0x1, R13 ;  /* 0x000000010b0b7824 */ /* 0x000fe200078e020d */
[--C-:B------:R-:W-:Y:S01]  /*d9b0*/  SHF.R.S32.HI R4, RZ, 0x1f, R9.reuse ;  /* 0x0000001fff047819 */ /* 0x100fe20000011409 */
[----:B------:R-:W-:Y:S02]  /*d9c0*/  IMAD R13, R3, UR5, R2 ;  /* 0x00000005030d7c24 */ /* 0x000fe4000f8e0202 */
[----:B------:R-:W-:-:S02]  /*d9d0*/  IMAD.MOV R5, RZ, RZ, -R9 ;  /* 0x000000ffff057224 */ /* 0x000fc400078e0a09 */
[----:B------:R-:W-:Y:S01]  /*d9e0*/  IMAD.WIDE.U32 R2, R3, UR4, R10 ;  /* 0x0000000403027c25 */ /* 0x000fe2000f8e000a */
[----:B------:R-:W-:-:S03]  /*d9f0*/  ULDC.64 UR4, c[0x0][0xb30] ;  /* 0x0002cc0000047ab9 */ /* 0x000fc60000000a00 */
[----:B------:R-:W-:Y:S02]  /*da00*/  IMAD R5, R6, R5, R15 ;  /* 0x0000000506057224 */ /* 0x000fe400078e020f */
[----:B------:R-:W-:Y:S02]  /*da10*/  IMAD R4, R4, UR4, RZ ;  /* 0x0000000404047c24 */ /* 0x000fe4000f8e02ff */
[----:B------:R-:W-:Y:S02]  /*da20*/  IMAD.IADD R3, R3, 0x1, R13 ;  /* 0x0000000103037824 */ /* 0x000fe400078e020d */
[C---:B------:R-:W-:Y:S01]  /*da30*/  IMAD R11, R9.reuse, UR5, R4 ;  /* 0x00000005090b7c24 */ /* 0x040fe2000f8e0204 */
[----:B------:R-:W-:Y:S01]  /*da40*/  SHF.R.S32.HI R4, RZ, 0x1f, R5 ;  /* 0x0000001fff047819 */ /* 0x000fe20000011405 */
[----:B------:R-:W-:Y:S01]  /*da50*/  IMAD.WIDE.U32 R2, R9, UR4, R2 ;  /* 0x0000000409027c25 */ /* 0x000fe2000f8e0002 */
[----:B------:R-:W-:-:S03]  /*da60*/  ULDC.64 UR4, c[0x0][0xb28] ;  /* 0x0002ca0000047ab9 */ /* 0x000fc60000000a00 */
[----:B------:R-:W-:Y:S01]  /*da70*/  IMAD R4, R4, UR4, RZ ;  /* 0x0000000404047c24 */ /* 0x000fe2000f8e02ff */
[----:B------:R-:W-:-:S03]  /*da80*/  IADD3 R3, R3, R11, RZ ;  /* 0x0000000b03037210 */ /* 0x000fc60007ffe0ff */
        /* <DEDUP_REMOVED lines=37> */
[C---:B------:R-:W-:Y:S01]  /*dce0*/  VIADD R23, R0.reuse, 0x58 ;  /* 0x0000005800177836 */ /* 0x040fe20000000000 */
[----:B------:R-:W-:-:S02]  /*dcf0*/  @!P2 LEA.HI R8, R0, R0, RZ, 0x1 ;  /* 0x000000000008a211 */ /* 0x000fc400078f08ff */
[----:B------:R-:W-:Y:S02]  /*dd00*/  @!P3 LEA.HI R10, R9, R9, RZ, 0x1 ;  /* 0x00000009090ab211 */ /* 0x000fe400078f08ff */
[----:B------:R-:W-:Y:S02]  /*dd10*/  @!P4 LEA.HI R12, R11, R11, RZ, 0x1 ;  /* 0x0000000b0b0cc211 */ /* 0x000fe400078f08ff */
[----:B------:R-:W-:Y:S02]  /*dd20*/  @!P5 LEA.HI R14, R13, R13, RZ, 0x1 ;  /* 0x0000000d0d0ed211 */ /* 0x000fe400078f08ff */
[----:B------:R-:W-:Y:S02]  /*dd30*/  @!P2 LOP3.LUT R9, R8, 0xfffffffe, RZ, 0xc0, !PT ;  /* 0xfffffffe0809a812 */ /* 0x000fe400078ec0ff */
[----:B------:R-:W-:Y:S02]  /*dd40*/  @!P3 LOP3.LUT R11, R10, 0xfffffffe, RZ, 0xc0, !PT ;  /* 0xfffffffe0a0bb812 */ /* 0x000fe400078ec0ff */
[----:B------:R-:W-:Y:S01]  /*dd50*/  @!P4 LOP3.LUT R13, R12, 0xfffffffe, RZ, 0xc0, !PT ;  /* 0xfffffffe0c0dc812 */ /* 0x000fe200078ec0ff */
[----:B-12---:R-:W-:Y:S01]  /*dd60*/  @!P2 IMAD.WIDE R8, R9, 0x4, R2 ;  /* 0x000000040908a825 */ /* 0x006fe200078e0202 */
[----:B------:R-:W-:-:S02]  /*dd70*/  @!P5 LOP3.LUT R15, R14, 0xfffffffe, RZ, 0xc0, !PT ;  /* 0xfffffffe0e0fd812 */ /* 0x000fc400078ec0ff */
[----:B------:R-:W-:Y:S01]  /*dd80*/  ISETP.GE.AND P6, PT, R22, UR4, PT ;  /* 0x0000000416007c0c */ /* 0x000fe2000bfc6270 */
[--C-:B------:R-:W-:Y:S01]  /*dd90*/  @!P3 IMAD.WIDE R10, R11, 0x4, R2.reuse ;  /* 0x000000040b0ab825 */ /* 0x100fe200078e0202 */
[----:B------:R0:W-:Y:S01]  /*dda0*/  @!P2 ST.E.64 desc[UR48][R8.64], R24 ;  /* 0x000000180800a985 */ /* 0x0001e2000c101b30 */
[----:B------:R-:W-:Y:S02]  /*ddb0*/  ISETP.GE.AND P2, PT, R18, UR4, PT ;  /* 0x0000000412007c0c */ /* 0x000fe4000bf46270 */
[--C-:B------:R-:W-:Y:S01]  /*ddc0*/  @!P4 IMAD.WIDE R12, R13, 0x4, R2.reuse ;  /* 0x000000040d0cc825 */ /* 0x100fe200078e0202 */
[----:B------:R1:W-:Y:S01]  /*ddd0*/  @!P3 ST.E.64 desc[UR48][R10.64], R28 ;  /* 0x0000001c0a00b985 */ /* 0x0003e2000c101b30 */
[----:B------:R-:W-:Y:S02]  /*dde0*/  ISETP.GE.AND P3, PT, R19, UR4, PT ;  /* 0x0000000413007c0c */ /* 0x000fe4000bf66270 */
[----:B------:R-:W-:Y:S01]  /*ddf0*/  @!P5 IMAD.WIDE R14, R15, 0x4, R2 ;  /* 0x000000040f0ed825 */ /* 0x000fe200078e0202 */
[----:B------:R2:W-:Y:S01]  /*de00*/  @!P4 ST.E.64 desc[UR48][R12.64], R32 ;  /* 0x000000200c00c985 */ /* 0x0005e2000c101b30 */
[----:B------:R-:W-:-:S02]  /*de10*/  ISETP.GE.AND P4, PT, R20, UR4, PT ;  /* 0x0000000414007c0c */ /* 0x000fc4000bf86270 */
[----:B------:R-:W-:Y:S01]  /*de20*/  @!P0 LEA.HI R16, R16, R16, RZ, 0x1 ;  /* 0x0000001010108211 */ /* 0x000fe200078f08ff */
[----:B------:R3:W-:Y:S01]  /*de30*/  @!P5 ST.E.64 desc[UR48][R14.64], R36 ;  /* 0x000000240e00d985 */ /* 0x0007e2000c101b30 */
[----:B------:R-:W-:Y:S01]  /*de40*/  ISETP.GE.AND P5, PT, R21, UR4, PT ;  /* 0x0000000415007c0c */ /* 0x000fe2000bfa6270 */
[----:B0-----:R-:W-:Y:S01]  /*de50*/  VIADD R24, R0, 0x60 ;  /* 0x0000006000187836 */ /* 0x001fe20000000000 */
[----:B------:R-:W-:Y:S02]  /*de60*/  @!P1 LEA.HI R17, R17, R17, RZ, 0x1 ;  /* 0x0000001111119211 */ /* 0x000fe400078f08ff */
[----:B------:R-:W-:Y:S02]  /*de70*/  @!P0 LOP3.LUT R9, R16, 0xfffffffe, RZ, 0xc0, !PT ;  /* 0xfffffffe10098812 */ /* 0x000fe400078ec0ff */
[----:B-1----:R-:W-:Y:S02]  /*de80*/  @!P1 LOP3.LUT R11, R17, 0xfffffffe, RZ, 0xc0, !PT ;  /* 0xfffffffe110b9812 */ /* 0x002fe400078ec0ff */
[----:B------:R-:W-:Y:S01]  /*de90*/  @!P2 LEA.HI R18, R18, R18, RZ, 0x1 ;  /* 0x000000121212a211 */ /* 0x000fe200078f08ff */
[----:B------:R-:W-:Y:S01]  /*dea0*/  @!P0 IMAD.WIDE R8, R9, 0x4, R2 ;  /* 0x0000000409088825 */ /* 0x000fe200078e0202 */
[----:B------:R-:W-:-:S02]  /*deb0*/  @!P3 LEA.HI R19, R19, R19, RZ, 0x1 ;  /* 0x000000131313b211 */ /* 0x000fc400078f08ff */
[----:B------:R-:W-:Y:S01]  /*dec0*/  @!P4 LEA.HI R20, R20, R20, RZ, 0x1 ;  /* 0x000000141414c211 */ /* 0x000fe200078f08ff */
[----:B------:R-:W-:Y:S01]  /*ded0*/  @!P1 IMAD.WIDE R10, R11, 0x4, R2 ;  /* 0x000000040b0a9825 */ /* 0x000fe200078e0202 */
[----:B------:R-:W-:Y:S01]  /*dee0*/  @!P5 LEA.HI R21, R21, R21, RZ, 0x1 ;  /* 0x000000151515d211 */ /* 0x000fe200078f08ff */
[----:B------:R0:W-:Y:S01]  /*def0*/  @!P0 ST.E.64 desc[UR48][R8.64], R40 ;  /* 0x0000002808008985 */ /* 0x0001e2000c101b30 */
[----:B------:R-:W-:Y:S02]  /*df00*/  @!P6 LEA.HI R22, R22, R22, RZ, 0x1 ;  /* 0x000000161616e211 */ /* 0x000fe400078f08ff */
[----:B--2---:R-:W-:Y:S01]  /*df10*/  @!P2 LOP3.LUT R13, R18, 0xfffffffe, RZ, 0xc0, !PT ;  /* 0xfffffffe120da812 */ /* 0x004fe200078ec0ff */
[----:B------:R1:W-:Y:S01]  /*df20*/  @!P1 ST.E.64 desc[UR48][R10.64], R44 ;  /* 0x0000002c0a009985 */ /* 0x0003e2000c101b30 */
[----:B------:R-:W-:Y:S01]  /*df30*/  @!P3 LOP3.LUT R19, R19, 0xfffffffe, RZ, 0xc0, !PT ;  /* 0xfffffffe1313b812 */ /* 0x000fe200078ec0ff */
[----:B------:R-:W-:Y:S01]  /*df40*/  VIADD R18, R0, 0x68 ;  /* 0x0000006800127836 */ /* 0x000fe20000000000 */
[----:B---3--:R-:W-:Y:S01]  /*df50*/  @!P4 LOP3.LUT R15, R20, 0xfffffffe, RZ, 0xc0, !PT ;  /* 0xfffffffe140fc812 */ /* 0x008fe200078ec0ff */
[----:B------:R-:W-:Y:S01]  /*df60*/  VIADD R20, R0, 0x78 ;  /* 0x0000007800147836 */ /* 0x000fe20000000000 */
[----:B------:R-:W-:-:S02]  /*df70*/  @!P5 LOP3.LUT R21, R21, 0xfffffffe, RZ, 0xc0, !PT ;  /* 0xfffffffe1515d812 */ /* 0x000fc400078ec0ff */
        /* <DEDUP_REMOVED lines=42> */
[C---:B------:R-:W-:Y:S01]  /*e220*/  VIADD R22, R0.reuse, 0xc0 ;  /* 0x000000c000167836 */ /* 0x040fe20000000000 */
[----:B------:R-:W-:Y:S01]  /*e230*/  IADD3 R23, R0, 0x90, RZ ;  /* 0x0000009000177810 */ /* 0x000fe20007ffe0ff */
[----:B0-----:R-:W-:Y:S01]  /*e240*/  @!P2 IMAD.WIDE R8, R13, 0x4, R2 ;  /* 0x000000040d08a825 */ /* 0x001fe200078e0202 */
[----:B------:R-:W-:-:S02]  /*e250*/  ISETP.GE.AND P1, PT, R24, UR4, PT ;  /* 0x0000000418007c0c */ /* 0x000fc4000bf26270 */
[----:B------:R-:W-:Y:S01]  /*e260*/  ISETP.GE.AND P0, PT, R23, UR4, PT ;  /* 0x0000000417007c0c */ /* 0x000fe2000bf06270 */
        /* <DEDUP_REMOVED lines=34> */
[----:B------:R2:W-:Y:S01]  /*e490*/  @!P2 ST.E.64 desc[UR48][R12.64], R104 ;  /* 0x000000680c00a985 */ /* 0x0005e2000c101b30 */
[----:B------:R-:W-:Y:S01]  /*e4a0*/  @!P5 LOP3.LUT R21, R21, 0xfffffffe, RZ, 0xc0, !PT ;  /* 0xfffffffe1515d812 */ /* 0x000fe200078ec0ff */
[----:B------:R-:W-:Y:S01]  /*e4b0*/  VIADD R20, R0, 0xd8 ;  /* 0x000000d800147836 */ /* 0x000fe20000000000 */
[----:B----4-:R-:W-:-:S02]  /*e4c0*/  @!P6 LOP3.LUT R17, R22, 0xfffffffe, RZ, 0xc0, !PT ;  /* 0xfffffffe1611e812 */ /* 0x010fc400078ec0ff */
[----:B------:R-:W-:Y:S01]  /*e4d0*/  ISETP.GE.AND P0, PT, R18, UR4, PT ;  /* 0x0000000412007c0c */ /* 0x000fe2000bf06270 */
[--C-:B0-----:R-:W-:Y:S01]  /*e4e0*/  @!P3 IMAD.WIDE R8, R19, 0x4, R2.reuse ;  /* 0x000000041308b825 */ /* 0x101fe200078e0202 */
[----:B------:R-:W-:Y:S02]  /*e4f0*/  IADD3 R19, R0, 0xd0, RZ ;  /* 0x000000d000137810 */ /* 0x000fe40007ffe0ff */
[----:B------:R-:W-:Y:S01]  /*e500*/  ISETP.GE.AND P2, PT, R20, UR4, PT ;  /* 0x0000000414007c0c */ /* 0x000fe2000bf46270 */
[--C-:B-1----:R-:W-:Y:S01]  /*e510*/  @!P4 IMAD.WIDE R10, R15, 0x4, R2.reuse ;  /* 0x000000040f0ac825 */ /* 0x102fe200078e0202 */
[----:B------:R0:W-:Y:S01]  /*e520*/  @!P3 ST.E.64 desc[UR48][R8.64], R108 ;  /* 0x0000006c0800b985 */ /* 0x0001e2000c101b30 */
[----:B------:R-:W-:Y:S02]  /*e530*/  ISETP.GE.AND P1, PT, R19, UR4, PT ;  /* 0x0000000413007c0c */ /* 0x000fe4000bf26270 */
[--C-:B------:R-:W-:Y:S01]  /*e540*/  @!P5 IMAD.WIDE R14, R21, 0x4, R2.reuse ;  /* 0x00000004150ed825 */ /* 0x100fe200078e0202 */
[----:B------:R1:W-:Y:S03]  /*e550*/  @!P4 ST.E.64 desc[UR48][R10.64], R112 ;  /* 0x000000700a00c985 */ /* 0x0003e6000c101b30 */
[----:B------:R-:W-:Y:S01]  /*e560*/  @!P6 IMAD.WIDE R16, R17, 0x4, R2 ;  /* 0x000000041110e825 */ /* 0x000fe200078e0202 */
[----:B------:R3:W-:Y:S01]  /*e570*/  @!P5 ST.E.64 desc[UR48][R14.64], R116 ;  /* 0x000000740e00d985 */ /* 0x0007e2000c101b30 */
[----:B------:R-:W-:-:S02]  /*e580*/  @!P0 LEA.HI R18, R18, R18, RZ, 0x1 ;  /* 0x0000001212128211 */ /* 0x000fc400078f08ff */
[C---:B------:R-:W-:Y:S01]  /*e590*/  VIADD R21, R0.reuse, 0xe0 ;  /* 0x000000e000157836 */ /* 0x040fe20000000000 */
[----:B------:R4:W-:Y:S01]  /*e5a0*/  @!P6 ST.E.64 desc[UR48][R16.64], R120 ;  /* 0x000000781000e985 */ /* 0x0009e2000c101b30 */
[C---:B--2---:R-:W-:Y:S01]  /*e5b0*/  VIADD R12, R0.reuse, 0xe8 ;  /* 0x000000e8000c7836 */ /* 0x044fe20000000000 */
[----:B------:R-:W-:Y:S01]  /*e5c0*/  @!P1 LEA.HI R19, R19, R19, RZ, 0x1 ;  /* 0x0000001313139211 */ /* 0x000fe200078f08ff */
[C---:B0-----:R-:W-:Y:S01]  /*e5d0*/  VIADD R9, R0.reuse, 0xf8 ;  /* 0x000000f800097836 */ /* 0x041fe20000000000 */
[----:B------:R-:W-:Y:S01]  /*e5e0*/  ISETP.GE.AND P3, PT, R21, UR4, PT ;  /* 0x0000000415007c0c */ /* 0x000fe2000bf66270 */
[----:B------:R-:W-:Y:S01]  /*e5f0*/  VIADD R13, R0, 0xf0 ;  /* 0x000000f0000d7836 */ /* 0x000fe20000000000 */
[----:B------:R-:W-:Y:S02]  /*e600*/  ISETP.GE.AND P4, PT, R12, UR4, PT ;  /* 0x000000040c007c0c */ /* 0x000fe4000bf86270 */
[----:B------:R-:W-:Y:S02]  /*e610*/  ISETP.GE.AND P6, PT, R9, UR4, PT ;  /* 0x0000000409007c0c */ /* 0x000fe4000bfc6270 */
[----:B------:R-:W-:-:S02]  /*e620*/  ISETP.GE.AND P5, PT, R13, UR4, PT ;  /* 0x000000040d007c0c */ /* 0x000fc4000bfa6270 */
[----:B------:R-:W-:Y:S02]  /*e630*/  @!P2 LEA.HI R20, R20, R20, RZ, 0x1 ;  /* 0x000000141414a211 */ /* 0x000fe400078f08ff */
[----:B-1----:R-:W-:-:S03]  /*e640*/  @!P1 LOP3.LUT R11, R19, 0xfffffffe, RZ, 0xc0, !PT ;  /* 0xfffffffe130b9812 */ /* 0x002fc600078ec0ff */
[----:B------:R-:W-:Y:S02]  /*e650*/  @!P3 LEA.HI R21, R21, R21, RZ, 0x1 ;  /* 0x000000151515b211 */ /* 0x000fe400078f08ff */
[----:B------:R-:W-:Y:S02]  /*e660*/  @!P4 LEA.HI R12, R12, R12, RZ, 0x1 ;  /* 0x0000000c0c0cc211 */ /* 0x000fe400078f08ff */
[----:B------:R-:W-:Y:S02]  /*e670*/  @!P6 LEA.HI R10, R9, R9, RZ, 0x1 ;  /* 0x00000009090ae211 */ /* 0x000fe400078f08ff */
[----:B------:R-:W-:Y:S02]  /*e680*/  @!P5 LEA.HI R8, R13, R13, RZ, 0x1 ;  /* 0x0000000d0d08d211 */ /* 0x000fe400078f08ff */
[----:B------:R-:W-:Y:S02]  /*e690*/  @!P0 LOP3.LUT R9, R18, 0xfffffffe, RZ, 0xc0, !PT ;  /* 0xfffffffe12098812 */ /* 0x000fe400078ec0ff */
[----:B------:R-:W-:-:S02]  /*e6a0*/  @!P2 LOP3.LUT R13, R20, 0xfffffffe, RZ, 0xc0, !PT ;  /* 0xfffffffe140da812 */ /* 0x000fc400078ec0ff */
[----:B---3--:R-:W-:Y:S02]  /*e6b0*/  @!P3 LOP3.LUT R15, R21, 0xfffffffe, RZ, 0xc0, !PT ;  /* 0xfffffffe150fb812 */ /* 0x008fe400078ec0ff */
        /* <DEDUP_REMOVED lines=17> */
.L_x_4838:
[----:B------:R-:W-:Y:S05]  /*e7d0*/  BSYNC B0 ;  /* 0x0000000000007941 */ /* 0x000fea0003800000 */
.L_x_4837:
[----:B------:R-:W-:Y:S01]  /*e7e0*/  VIADD R7, R7, 0x8 ;  /* 0x0000000807077836 */ /* 0x000fe20000000000 */
[----:B0-2---:R3:W0:Y:S04]  /*e7f0*/  SHFL.IDX PT, R3, R5, 0x1, 0x1c1f ;  /* 0x003c1f0005037f89 */ /* 0x00562800000e0000 */
[----:B------:R-:W-:Y:S01]  /*e800*/  ISETP.GE.AND P0, PT, R7, R6, PT ;  /* 0x000000060700720c */ /* 0x000fe20003f06270 */
[----:B-1----:R3:W1:-:S12]  /*e810*/  SHFL.IDX PT, R2, R4, 0x1, 0x1c1f ;  /* 0x003c1f0004027f89 */ /* 0x00265800000e0000 */
[----:B---3--:R-:W-:Y:S05]  /*e820*/  @P0 BRA `(.L_x_4740) ;  /* 0x0000005800a00947 */ /* 0x008fea0003800000 */
        /* <DEDUP_REMOVED lines=24> */
[----:B01----:R-:W-:Y:S01]  /*e9b0*/  @!P0 IMAD.WIDE R4, R5, 0x4, R2 ;  /* 0x0000000405048825 */ /* 0x003fe200078e0202 */
        /* <DEDUP_REMOVED lines=52> */
[----:B------:R-:W-:Y:S01]  /*ed00*/  VIADD R18, R0, 0x88 ;  /* 0x0000008800127836 */ /* 0x000fe20000000000 */
        /* <DEDUP_REMOVED lines=55> */
[----:B---3--:R-:W-:Y:S01]  /*f080*/  @!P3 LOP3.LUT R11, R16, 0xfffffffe, RZ, 0xc0, !PT ;  /* 0xfffffffe100bb812 */ /* 0x008fe200078ec0ff */
[----:B------:R-:W-:Y:S01]  /*f090*/  VIADD R16, R0, 0xe0 ;  /* 0x000000e000107836 */ /* 0x000fe20000000000 */
[----:B------:R-:W-:Y:S02]  /*f0a0*/  @!P2 LOP3.LUT R17, R17, 0xfffffffe, RZ, 0xc0, !PT ;  /* 0xfffffffe1111a812 */ /* 0x000fe400078ec0ff */
[----:B----4-:R-:W-:Y:S01]  /*f0b0*/  @!P1 LOP3.LUT R13, R20, 0xfffffffe, RZ, 0xc0, !PT ;  /* 0xfffffffe140d9812 */ /* 0x010fe200078ec0ff */
        /* <DEDUP_REMOVED lines=19> */
[C---:B------:R-:W-:Y:S01]  /*f1f0*/  VIADD R17, R0.reuse, 0xe8 ;  /* 0x000000e800117836 */ /* 0x040fe20000000000 */
[----:B------:R-:W-:Y:S01]  /*f200*/  @!P6 LEA.HI R19, R19, R19, RZ, 0x1 ;  /* 0x000000131313e211 */ /* 0x000fe200078f08ff */
        /* <DEDUP_REMOVED lines=16> */
[----:B---3--:R-:W-:Y:S02]  /*f310*/  @!P2 LOP3.LUT R11, R16, 0xfffffffe, RZ, 0xc0, !PT ;  /* 0xfffffffe100ba812 */ /* 0x008fe400078ec0ff */
        /* <DEDUP_REMOVED lines=15> */
[----:B---3--:R-:W-:-:S05]  /*f410*/  LOP3.LUT R5, R0, 0xfffffffe, RZ, 0xc0, !PT ;  /* 0xfffffffe00057812 */ /* 0x008fca00078ec0ff */
[----:B------:R-:W-:-:S05]  /*f420*/  IMAD.WIDE R2, R5, 0x4, R2 ;  /* 0x0000000405027825 */ /* 0x000fca00078e0202 */
[----:B------:R0:W-:Y:S01]  /*f430*/  ST.E.64 desc[UR48][R2.64], R150 ;  /* 0x0000009602007985 */ /* 0x0001e2000c101b30 */
[----:B------:R-:W-:Y:S05]  /*f440*/  BRA `(.L_x_4740) ;  /* 0x0000004c00987947 */ /* 0x000fea0003800000 */
.L_x_4835:
[----:B------:R-:W1:Y:S02]  /*f450*/  S2R R0, SR_TID.X ;  /* 0x0000000000007919 */ /* 0x000e640000002100 */
[----:B-1----:R-:W-:-:S05]  /*f460*/  VIADD R2, R0, 0xffffff80 ;  /* 0xffffff8000027836 */ /* 0x002fca0000000000 */
[----:B------:R-:W-:-:S13]  /*f470*/  ISETP.GT.AND P0, PT, R2, 0x3f, PT ;  /* 0x0000003f0200780c */ /* 0x000fda0003f04270 */
[----:B------:R-:W-:Y:S05]  /*f480*/  @P0 BRA `(.L_x_4740) ;  /* 0x0000004c00880947 */ /* 0x000fea0003800000 */
[----:B------:R-:W1:Y:S01]  /*f490*/  S2R R3, SR_CTAID.X ;  /* 0x0000000000037919 */ /* 0x000e620000002500 */
[----:B------:R-:W3:Y:S01]  /*f4a0*/  LDC R6, c[0x0][0xbe8] ;  /* 0x0002fa00ff067b82 */ /* 0x000ee20000000800 */
[----:B------:R-:W-:Y:S01]  /*f4b0*/  ULDC UR4, c[0x0][0xa88] ;  /* 0x0002a20000047ab9 */ /* 0x000fe20000000800 */
[----:B-1----:R-:W-:Y:S02]  /*f4c0*/  IMAD R0, R3, 0x40, R0 ;  /* 0x0000004003007824 */ /* 0x002fe400078e0200 */
[----:B---3--:R-:W-:-:S03]  /*f4d0*/  IMAD R3, R6, UR4, RZ ;  /* 0x0000000406037c24 */ /* 0x008fc6000f8e02ff */
[----:B------:R-:W-:-:S04]  /*f4e0*/  IADD3 R0, R0, -0x80, RZ ;  /* 0xffffff8000007810 */ /* 0x000fc80007ffe0ff */
[----:B------:R-:W-:-:S13]  /*f4f0*/  ISETP.GE.AND P0, PT, R0, R3, PT ;  /* 0x000000030000720c */ /* 0x000fda0003f06270 */
[----:B------:R-:W-:Y:S05]  /*f500*/  @P0 BRA `(.L_x_4740) ;  /* 0x0000004c00680947 */ /* 0x000fea0003800000 */
[----:B------:R-:W-:Y:S01]  /*f510*/  ISETP.NE.AND P0, PT, R6, 0x1, PT ;  /* 0x000000010600780c */ /* 0x000fe20003f05270 */
[----:B------:R-:W1:Y:S01]  /*f520*/  S2UR UR7, SR_CTAID.Z ;  /* 0x00000000000779c3 */ /* 0x000e620000002700 */
[----:B------:R-:W-:Y:S01]  /*f530*/  USHF.R.S32.HI UR6, URZ, 0x1f, UR40 ;  /* 0x0000001f3f067899 */ /* 0x000fe20008011428 */
[----:B------:R-:W-:Y:S01]  /*f540*/  IMAD.MOV.U32 R5, RZ, RZ, R0 ;  /* 0x000000ffff057224 */ /* 0x000fe200078e0000 */
[----:B------:R-:W-:Y:S02]  /*f550*/  ULDC.64 UR8, c[0x0][0xbd0] ;  /* 0x0002f40000087ab9 */ /* 0x000fe40000000a00 */
[----:B------:R-:W-:Y:S02]  /*f560*/  UIMAD UR6, UR6, UR8, URZ ;  /* 0x00000008060672a4 */ /* 0x000fe4000f8e023f */
[----:B------:R-:W-:Y:S01]  /*f570*/  UIMAD.WIDE.U32 UR4, UR40, UR8, URZ ;  /* 0x00000008280472a5 */ /* 0x000fe2000f8e003f */
[----:B------:R-:W3:Y:S01]  /*f580*/  LDC.64 R10, c[0x0][0xbd8] ;  /* 0x0002f600ff0a7b82 */ /* 0x000ee20000000a00 */
[----:B------:R-:W-:-:S04]  /*f590*/  UIMAD UR6, UR40, UR9, UR6 ;  /* 0x00000009280672a4 */ /* 0x000fc8000f8e0206 */
[----:B------:R-:W-:Y:S02]  /*f5a0*/  UIADD3 UR6, UR5, UR6, URZ ;  /* 0x0000000605067290 */ /* 0x000fe4000fffe03f */
[----:B------:R-:W-:Y:S01]  /*f5b0*/  IMAD.U32 R3, RZ, RZ, UR5 ;  /* 0x00000005ff037e24 */ /* 0x000fe2000f8e00ff */
[----:B------:R-:W5:Y:S01]  /*f5c0*/  @P0 LDC R7, c[0x0][0xbec] ;  /* 0x0002fb00ff070b82 */ /* 0x000f620000000800 */
[----:B------:R-:W-:Y:S01]  /*f5d0*/  IMAD.U32 R2, RZ, RZ, UR4 ;  /* 0x00000004ff027e24 */ /* 0x000fe2000f8e00ff */
[----:B------:R-:W-:Y:S01]  /*f5e0*/  ULDC.64 UR4, c[0x0][0xbe0] ;  /* 0x0002f80000047ab9 */ /* 0x000fe20000000a00 */
[----:B------:R-:W-:-:S05]  /*f5f0*/  IMAD.U32 R3, RZ, RZ, UR6 ;  /* 0x00000006ff037e24 */ /* 0x000fca000f8e00ff */
[----:B------:R-:W0:Y:S01]  /*f600*/  @P0 LDC R9, c[0x0][0xbf0] ;  /* 0x0002fc00ff090b82 */ /* 0x000e220000000800 */
[----:B-1----:R-:W-:-:S07]  /*f610*/  USHF.R.S32.HI UR8, URZ, 0x1f, UR7 ;  /* 0x0000001f3f087899 */ /* 0x002fce0008011407 */
[----:B------:R-:W1:Y:S01]  /*f620*/  S2UR UR10, SR_CTAID.Y ;  /* 0x00000000000a79c3 */ /* 0x000e620000002600 */
[C---:B---3--:R-:W-:Y:S02]  /*f630*/  IMAD R12, R10.reuse, UR8, RZ ;  /* 0x000000080a0c7c24 */ /* 0x048fe4000f8e02ff */
[----:B------:R-:W-:-:S04]  /*f640*/  IMAD.WIDE.U32 R2, R10, UR7, R2 ;  /* 0x000000070a027c25 */ /* 0x000fc8000f8e0002 */
[----:B------:R-:W-:Y:S01]  /*f650*/  IMAD R11, R11, UR7, R12 ;  /* 0x000000070b0b7c24 */ /* 0x000fe2000f8e020c */
[----:B------:R-:W1:Y:S01]  /*f660*/  LDC R8, c[0x0][0xc50] ;  /* 0x00031400ff087b82 */ /* 0x000e620000000800 */
[----:B-----5:R-:W-:-:S04]  /*f670*/  @P0 IMAD.HI.U32 R4, R0, R7, RZ ;  /* 0x0000000700040227 */ /* 0x020fc800078e00ff */
[----:B------:R-:W-:Y:S02]  /*f680*/  IMAD R7, RZ, RZ, -UR40 ;  /* 0x80000028ff077e24 */ /* 0x000fe4000f8e02ff */
[----:B------:R-:W-:Y:S01]  /*f690*/  IMAD.IADD R3, R11, 0x1, R3 ;  /* 0x000000010b037824 */ /* 0x000fe200078e0203 */
[----:B0-----:R-:W-:Y:S01]  /*f6a0*/  @P0 SHF.R.U32.HI R5, RZ, R9, R4 ;  /* 0x00000009ff050219 */ /* 0x001fe20000011604 */
[----:B-1----:R-:W-:-:S04]  /*f6b0*/  IMAD R9, R8, R7, UR10 ;  /* 0x0000000a08097e24 */ /* 0x002fc8000f8e0207 */
[----:B------:R-:W-:Y:S02]  /*f6c0*/  IMAD.MOV R7, RZ, RZ, -R5 ;  /* 0x000000ffff077224 */ /* 0x000fe400078e0a05 */
[----:B------:R-:W-:Y:S01]  /*f6d0*/  IMAD.WIDE.U32 R2, R9, UR4, R2 ;  /* 0x0000000409027c25 */ /* 0x000fe2000f8e0002 */
[----:B------:R-:W-:-:S03]  /*f6e0*/  SHF.R.S32.HI R4, RZ, 0x1f, R9 ;  /* 0x0000001fff047819 */ /* 0x000fc60000011409 */
[----:B------:R-:W-:Y:S01]  /*f6f0*/  IMAD R7, R6, R7, R0 ;  /* 0x0000000706077224 */ /* 0x000fe200078e0200 */
[----:B------:R-:W-:Y:S01]  /*f700*/  IADD3 R2, P0, R5, R2, RZ ;  /* 0x0000000205027210 */ /* 0x000fe20007f1e0ff */
[----:B------:R-:W-:-:S03]  /*f710*/  IMAD R4, R4, UR4, RZ ;  /* 0x0000000404047c24 */ /* 0x000fc6000f8e02ff */
[----:B------:R-:W-:Y:S01]  /*f720*/  SHF.R.S32.HI R0, RZ, 0x1f, R7 ;  /* 0x0000001fff007819 */ /* 0x000fe20000011407 */
[----:B------:R-:W-:Y:S01]  /*f730*/  IMAD R4, R9, UR5, R4 ;  /* 0x0000000509047c24 */ /* 0x000fe2000f8e0204 */
[----:B------:R-:W-:Y:S01]  /*f740*/  SHF.R.S32.HI R9, RZ, 0x1f, R5 ;  /* 0x0000001fff097819 */ /* 0x000fe20000011405 */
[----:B------:R-:W-:Y:S02]  /*f750*/  ULDC.64 UR4, c[0x0][0xbc8] ;  /* 0x0002f20000047ab9 */ /* 0x000fe40000000a00 */
[----:B------:R-:W-:Y:S01]  /*f760*/  IMAD R0, R0, UR4, RZ ;  /* 0x0000000400007c24 */ /* 0x000fe2000f8e02ff */
[----:B------:R-:W-:-:S03]  /*f770*/  IADD3.X R3, R9, R3, R4, P0, !PT ;  /* 0x0000000309037210 */ /* 0x000fc600007fe404 */
[C---:B------:R-:W-:Y:S02]  /*f780*/  IMAD R5, R7.reuse, UR5, R0 ;  /* 0x0000000507057c24 */ /* 0x040fe4000f8e0200 */
[----:B------:R-:W-:Y:S01]  /*f790*/  IMAD.WIDE.U32 R2, R7, UR4, R2 ;  /* 0x0000000407027c25 */ /* 0x000fe2000f8e0002 */
[----:B------:R-:W-:-:S04]  /*f7a0*/  ULDC.64 UR4, c[0x0][0xba8] ;  /* 0x0002ea0000047ab9 */ /* 0x000fc80000000a00 */
[----:B------:R-:W-:Y:S02]  /*f7b0*/  IADD3 R3, R3, R5, RZ ;  /* 0x0000000503037210 */ /* 0x000fe40007ffe0ff */
[----:B------:R-:W-:-:S04]  /*f7c0*/  LEA R4, P0, R2, UR4, 0x2 ;  /* 0x0000000402047c11 */ /* 0x000fc8000f8010ff */
[----:B------:R-:W-:Y:S01]  /*f7d0*/  LEA.HI.X R5, R2, UR5, R3, 0x2, P0 ;  /* 0x0000000502057c11 */ /* 0x000fe200080f1403 */
[----:B------:R-:W-:-:S05]  /*f7e0*/  IMAD.MOV.U32 R3, RZ, RZ, -0x800000 ;  /* 0xff800000ff037424 */ /* 0x000fca00078e00ff */
[----:B------:R1:W-:Y:S01]  /*f7f0*/  STG.E desc[UR48][R4.64], R3 ;  /* 0x0000000304007986 */ /* 0x0003e2000c101930 */
[----:B------:R-:W-:Y:S05]  /*f800*/  BRA `(.L_x_4740) ;  /* 0x0000004800a87947 */ /* 0x000fea0003800000 */
.L_x_4738:
[----:B------:R-:W-:-:S08]  /*f810*/  NOP ;  /* 0x0000000000007918 */ /* 0x000fd00000000000 */
[----:B------:R-:W0:-:S00]  /*f820*/  USETMAXREG.DEALLOC.CTAPOOL 0x18 ;  /* 0x00000018000079c8 */ /* 0x000e0000080e0500 */
        /* <DEDUP_REMOVED lines=16> */
.L_x_4839:
[----:B------:R-:W-:Y:S01]  /*f930*/  ULDC UR7, c[0x0][0xc50] ;  /* 0x0003140000077ab9 */ /* 0x000fe20000000800 */
[----:B------:R-:W-:Y:S01]  /*f940*/  UMOV UR36, UR6 ;  /* 0x0000000600247c82 */ /* 0x000fe20008000000 */
[----:B------:R-:W-:-:S11]  /*f950*/  UISETP.NE.AND UP0, UPT, UR7, 0x1, UPT ;  /* 0x000000010700788c */ /* 0x000fd6000bf05270 */
[----:B------:R-:W-:Y:S01]  /*f960*/  @UP0 ULDC UR4, c[0x0][0xc54] ;  /* 0x0003150000040ab9 */ /* 0x000fe20000000800 */
[----:B------:R-:W-:Y:S01]  /*f970*/  @UP0 ULDC UR8, c[0x0][0xc58] ;  /* 0x0003160000080ab9 */ /* 0x000fe20000000800 */
[----:B------:R-:W-:-:S04]  /*f980*/  UIMAD.WIDE.U32 UR4, UR6, UR4, URZ ;  /* 0x00000004060472a5 */ /* 0x000fc8000f8e003f */
[----:B------:R-:W-:-:S12]  /*f990*/  @UP0 USHF.R.U32.HI UR36, URZ, UR8, UR5 ;  /* 0x000000083f240299 */ /* 0x000fd80008011605 */
.L_x_4840:
        /* <DEDUP_REMOVED lines=8> */
[----:B------:R-:W-:Y:S01]  /*fa20*/  ULDC.64 UR4, c[0x0][0x418] ;  /* 0x0001060000047ab9 */ /* 0x000fe20000000a00 */
[----:B------:R-:W-:Y:S01]  /*fa30*/  ULDC UR6, c[0x0][0x448] ;  /* 0x0001120000067ab9 */ /* 0x000fe20000000800 */
[----:B------:R-:W-:Y:S02]  /*fa40*/  UISETP.NE.U32.AND UP0, UPT, UR4, URZ, UPT ;  /* 0x0000003f0400728c */ /* 0x000fe4000bf05070 */
[----:B------:R-:W-:Y:S02]  /*fa50*/  UISETP.NE.AND UP1, UPT, UR6, 0x1, UPT ;  /* 0x000000010600788c */ /* 0x000fe4000bf25270 */
[----:B------:R-:W-:Y:S01]  /*fa60*/  UISETP.NE.AND.EX UP0, UPT, UR5, URZ, UPT, UP0 ;  /* 0x0000003f0500728c */ /* 0x000fe2000bf05300 */
[----:B------:R-:W-:Y:S02]  /*fa70*/  ULDC UR6, c[0x0][0x424] ;  /* 0x0001090000067ab9 */ /* 0x000fe40000000800 */
[----:B------:R-:W-:Y:S01]  /*fa80*/  ULDC.64 UR4, c[0x0][0x9e0] ;  /* 0x0002780000047ab9 */ /* 0x000fe20000000a00 */
[----:B------:R-:W-:-:S02]  /*fa90*/  USEL UR9, UR6, 0x1, UP0 ;  /* 0x0000000106097887 */ /* 0x000fc40008000000 */
[----:B------:R-:W-:Y:S01]  /*faa0*/  UISETP.GE.AND UP0, UPT, UR5, 0x1, UPT ;  /* 0x000000010500788c */ /* 0x000fe2000bf06270 */
[----:B------:R-:W-:Y:S02]  /*fab0*/  ULDC UR10, c[0x0][0x288] ;  /* 0x0000a200000a7ab9 */ /* 0x000fe40000000800 */
[----:B------:R-:W-:Y:S01]  /*fac0*/  @UP1 ULDC UR7, c[0x0][0x44c] ;  /* 0x0001130000071ab9 */ /* 0x000fe20000000800 */
[----:B------:R-:W-:Y:S01]  /*fad0*/  ULDC UR12, c[0x0][0x2f0] ;  /* 0x0000bc00000c7ab9 */ /* 0x000fe20000000800 */
[----:B------:R-:W-:Y:S01]  /*fae0*/  UIADD3 UR11, -UR10, 0x1, URZ ;  /* 0x000000010a0b7890 */ /* 0x000fe2000fffe13f */
[----:B------:R-:W-:Y:S01]  /*faf0*/  PLOP3.LUT P1, PT, PT, PT, UP0, 0x80, 0x0 ;  /* 0x000000000000781c */ /* 0x000fe20003f2f008 */
[----:B------:R-:W-:Y:S01]  /*fb00*/  UIMAD UR13, UR9, UR12, 0x3f ;  /* 0x0000003f090d74a4 */ /* 0x000fe2000f8e020c */
[----:B------:R-:W-:Y:S01]  /*fb10*/  @UP1 ULDC UR14, c[0x0][0x450] ;  /* 0x00011400000e1ab9 */ /* 0x000fe20000000800 */
[----:B------:R-:W-:Y:S02]  /*fb20*/  UIMAD UR11, UR9, UR12, UR11 ;  /* 0x0000000c090b72a4 */ /* 0x000fe4000f8e020b */
[----:B0-----:R-:W-:-:S04]  /*fb30*/  USHF.L.U32 UR40, UR40, 0x6, URZ ;  /* 0x0000000628287899 */ /* 0x001fc8000800063f */
[----:B------:R-:W-:-:S04]  /*fb40*/  UIADD3 UR8, UR40, 0x3f, URZ ;  /* 0x0000003f28087890 */ /* 0x000fc8000fffe03f */
[----:B------:R-:W-:-:S04]  /*fb50*/  UIMAD.WIDE.U32 UR6, UR8, UR7, URZ ;  /* 0x00000007080672a5 */ /* 0x000fc8000f8e003f */
[----:B------:R-:W-:Y:S02]  /*fb60*/  @UP1 USHF.R.U32.HI UR8, URZ, UR14, UR7 ;  /* 0x0000000e3f081299 */ /* 0x000fe40008011607 */
[----:B------:R-:W-:Y:S02]  /*fb70*/  USHF.R.S32.HI UR7, URZ, 0x1f, UR13 ;  /* 0x0000001f3f077899 */ /* 0x000fe4000801140d */
[----:B------:R-:W-:Y:S02]  /*fb80*/  UIADD3 UR6, UR11, UR8, URZ ;  /* 0x000000080b067290 */ /* 0x000fe4000fffe03f */
[----:B------:R-:W-:Y:S02]  /*fb90*/  ULEA.HI UR7, UR7, UR13, URZ, 0x6 ;  /* 0x0000000d07077291 */ /* 0x000fe4000f8f303f */
[----:B------:R-:W-:Y:S02]  /*fba0*/  UIADD3 UR4, UR6, UR4, URZ ;  /* 0x0000000406047290 */ /* 0x000fe4000fffe03f */
[----:B------:R-:W-:Y:S01]  /*fbb0*/  USHF.R.S32.HI UR39, URZ, 0x6, UR7 ;  /* 0x000000063f277899 */ /* 0x000fe20008011407 */
        /* <DEDUP_REMOVED lines=11> */
.L_x_4843:
[----:B------:R-:W-:-:S11]  /*fc70*/  UISETP.NE.AND UP0, UPT, UR5, 0x1, UPT ;  /* 0x000000010500788c */ /* 0x000fd6000bf05270 */
[----:B------:R-:W-:Y:S02]  /*fc80*/  @UP0 ULDC.64 UR14, c[0x0][0x9e8] ;  /* 0x00027a00000e0ab9 */ /* 0x000fe40000000a00 */
[----:B------:R-:W-:-:S04]  /*fc90*/  UIMAD.WIDE.U32 UR6, UR8, UR14, URZ ;  /* 0x0000000e080672a5 */ /* 0x000fc8000f8e003f */
[----:B------:R-:W-:-:S12]  /*fca0*/  @UP0 USHF.R.U32.HI UR8, URZ, UR15, UR7 ;  /* 0x0000000f3f080299 */ /* 0x000fd80008011607 */
.L_x_4844:
[----:B------:R-:W-:-:S04]  /*fcb0*/  UIMAD UR8, UR8, UR5, UR5 ;  /* 0x00000005080872a4 */ /* 0x000fc8000f8e0205 */
[----:B------:R-:W-:-:S04]  /*fcc0*/  UISETP.LT.AND UP0, UPT, UR4, UR8, UPT ;  /* 0x000000080400728c */ /* 0x000fc8000bf01270 */
[----:B------:R-:W-:-:S12]  /*fcd0*/  USEL UR4, UR4, UR8, UP0 ;  /* 0x0000000804047287 */ /* 0x000fd80008000000 */
.L_x_4842:
        /* <DEDUP_REMOVED lines=11> */
[----:B------:R-:W-:Y:S01]  /*fd90*/  UIADD3 UR4, UR9, UR4, URZ ;  /* 0x0000000409047290 */ /* 0x000fe2000fffe03f */
[----:B------:R-:W-:Y:S01]  /*fda0*/  ULDC UR8, c[0x0][0x9dc] ;  /* 0x0002770000087ab9 */ /* 0x000fe20000000800 */
[----:B------:R-:W-:Y:S02]  /*fdb0*/  USEL UR12, UR39, UR44, UP0 ;  /* 0x0000002c270c7287 */ /* 0x000fe40008000000 */
        /* <DEDUP_REMOVED lines=12> */
.L_x_4846:
[----:B------:R-:W-:-:S11]  /*fe80*/  UISETP.NE.AND UP0, UPT, UR5, 0x1, UPT ;  /* 0x000000010500788c */ /* 0x000fd6000bf05270 */
[----:B------:R-:W-:Y:S02]  /*fe90*/  @UP0 ULDC.64 UR10, c[0x0][0x9e8] ;  /* 0x00027a00000a0ab9 */ /* 0x000fe40000000a00 */
[----:B------:R-:W-:-:S04]  /*fea0*/  UIMAD.WIDE.U32 UR6, UR4, UR10, URZ ;  /* 0x0000000a040672a5 */ /* 0x000fc8000f8e003f */
[----:B------:R-:W-:-:S12]  /*feb0*/  @UP0 USHF.R.U32.HI UR4, URZ, UR11, UR7 ;  /* 0x0000000b3f040299 */ /* 0x000fd80008011607 */
.L_x_4847:
[----:B------:R-:W-:-:S04]  /*fec0*/  UIMAD UR4, UR4, UR5, URZ ;  /* 0x00000005040472a4 */ /* 0x000fc8000f8e023f */
[----:B------:R-:W-:-:S04]  /*fed0*/  UISETP.LT.AND UP0, UPT, UR8, UR4, UPT ;  /* 0x000000040800728c */ /* 0x000fc8000bf01270 */
[----:B------:R-:W-:-:S12]  /*fee0*/  USEL UR8, UR8, UR4, !UP0 ;  /* 0x0000000408087287 */ /* 0x000fd8000c000000 */
.L_x_4845:
[----:B------:R-:W-:Y:S02]  /*fef0*/  USHF.R.S32.HI UR4, URZ, 0x1f, UR8 ;  /* 0x0000001f3f047899 */ /* 0x000fe40008011408 */
[----:B------:R-:W-:Y:S02]  /*ff00*/  USHF.R.U32.HI UR10, URZ, 0x10, UR42 ;  /* 0x000000103f0a7899 */ /* 0x000fe4000801162a */
[----:B------:R-:W-:Y:S02]  /*ff10*/  ULEA.HI UR4, UR4, UR8, URZ, 0x6 ;  /* 0x0000000804047291 */ /* 0x000fe4000f8f303f */
[----:B------:R-:W-:Y:S02]  /*ff20*/  ULOP3.LUT UR42, UR42, 0xffff, URZ, 0xc0, !UPT ;  /* 0x0000ffff2a2a7892 */ /* 0x000fe4000f8ec03f */
[----:B------:R-:W-:Y:S01]  /*ff30*/  USHF.R.S32.HI UR4, URZ, 0x6, UR4 ;  /* 0x000000063f047899 */ /* 0x000fe20008011404 */
[----:B------:R-:W-:-:S03]  /*ff40*/  UMOV UR46, URZ ;  /* 0x0000003f002e7c82 */ /* 0x000fc60008000000 */
[----:B------:R-:W-:-:S04]  /*ff50*/  UISETP.LT.AND UP0, UPT, URZ, UR4, UPT ;  /* 0x000000043f00728c */ /* 0x000fc8000bf01270 */
[----:B------:R-:W-:Y:S02]  /*ff60*/  USEL UR43, URZ, UR4, !UP0 ;  /* 0x000000043f2b7287 */ /* 0x000fe4000c000000 */
[----:B------:R-:W-:Y:S02]  /*ff70*/  UISETP.NE.AND UP0, UPT, UR10, URZ, UPT ;  /* 0x0000003f0a00728c */ /* 0x000fe4000bf05270 */
[----:B------:R-:W-:-:S06]  /*ff80*/  UISETP.GT.AND UP1, UPT, UR12, UR43, UPT ;  /* 0x0000002b0c00728c */ /* 0x000fcc000bf24270 */
[----:B------:R-:W-:-:S03]  /*ff90*/  PLOP3.LUT P0, PT, PT, PT, UP1, 0x80, 0x0 ;  /* 0x000000000000781c */ /* 0x000fc60003f0f018 */
[----:B------:R-:W-:-:S10]  /*ffa0*/  @!UP0 ULDC UR10, c[0x0][0x9f0] ;  /* 0x00027c00000a8ab9 */ /* 0x000fd40000000800 */
        /* <DEDUP_REMOVED lines=8> */
[----:B------:R-:W-:-:S05]  /*10030*/  IMAD.MOV R3, RZ, RZ, -R3 ;  /* 0x000000ffff037224 */ /* 0x000fca00078e0a03 */
[----:B------:R-:W-:-:S05]  /*10040*/  R2UR UR9, R3 ;  /* 0x00000000030972ca */ /* 0x000fca00000e0000 */
[----:B------:R-:W0:Y:S08]  /*10050*/  I2F.RP R0, UR11 ;  /* 0x0000000b00007d06 */ /* 0x000e300008209400 */
[----:B0-----:R-:W0:Y:S02]  /*10060*/  MUFU.RCP R0, R0 ;  /* 0x0000000000007308 */ /* 0x001e240000001000 */
[----:B0-----:R-:W-:Y:S01]  /*10070*/  VIADD R2, R0, 0xffffffe ;  /* 0x0ffffffe00027836 */ /* 0x001fe20000000000 */
[----:B------:R-:W-:Y:S01]  /*10080*/  IABS R0, UR6 ;  /* 0x0000000600007c13 */ /* 0x000fe20008000000 */
[----:B------:R-:W-:-:S03]  /*10090*/  ULOP3.LUT UR6, UR6, UR10, URZ, 0x3c, !UPT ;  /* 0x0000000a06067292 */ /* 0x000fc6000f8e3c3f */
[----:B------:R-:W-:Y:S01]  /*100a0*/  R2UR UR8, R0 ;  /* 0x00000000000872ca */ /* 0x000fe200000e0000 */
[----:B------:R-:W0:Y:S02]  /*100b0*/  F2I.FTZ.U32.TRUNC.NTZ R2, R2 ;  /* 0x0000000200027305 */ /* 0x000e24000021f000 */
        /* <DEDUP_REMOVED lines=16> */
.L_x_4848:
[----:B------:R-:W-:Y:S01]  /*101c0*/  UIMAD UR41, UR42, UR46, UR43 ;  /* 0x0000002e2a2972a4 */ /* 0x000fe2000f8e022b */
[----:B------:R-:W-:Y:S01]  /*101d0*/  MOV R0, UR12 ;  /* 0x0000000c00007c02 */ /* 0x000fe20008000f00 */
[----:B------:R-:W-:Y:S02]  /*101e0*/  IMAD.MOV.U32 R6, RZ, RZ, RZ ;  /* 0x000000ffff067224 */ /* 0x000fe400078e00ff */
[----:B------:R-:W-:Y:S02]  /*101f0*/  IMAD.MOV.U32 R9, RZ, RZ, 0x1 ;  /* 0x00000001ff097424 */ /* 0x000fe400078e00ff */
[----:B------:R-:W-:-:S05]  /*10200*/  IMAD.U32 R3, RZ, RZ, UR41 ;  /* 0x00000029ff037e24 */ /* 0x000fca000f8e00ff */
[----:B------:R-:W-:Y:S01]  /*10210*/  VIADDMNMX R18, R3, UR46, R0, PT ;  /* 0x0000002e03127c46 */ /* 0x000fe2000b800100 */
[----:B------:R-:W-:-:S03]  /*10220*/  IMAD.MOV.U32 R0, RZ, RZ, 0x1 ;  /* 0x00000001ff007424 */ /* 0x000fc600078e00ff */
        /* <DEDUP_REMOVED lines=26> */
.L_x_4849:
        /* <DEDUP_REMOVED lines=20> */
.L_x_4851:
        /* <DEDUP_REMOVED lines=15> */
.L_x_4850:
[----:B------:R-:W0:Y:S02]  /*10600*/  LDC.64 R2, c[0x0][0x9f8] ;  /* 0x00027e00ff027b82 */ /* 0x000e240000000a00 */
[----:B0-----:R-:W-:-:S04]  /*10610*/  ISETP.NE.U32.AND P0, PT, R2, RZ, PT ;  /* 0x000000ff0200720c */ /* 0x001fc80003f05070 */
[----:B------:R-:W-:-:S13]  /*10620*/  ISETP.NE.AND.EX P0, PT, R3, RZ, PT, P0 ;  /* 0x000000ff0300720c */ /* 0x000fda0003f05300 */
[----:B------:R-:W0:Y:S02]  /*10630*/  @P0 LDC.64 R2, c[0x0][0x9f8] ;  /* 0x00027e00ff020b82 */ /* 0x000e240000000a00 */
[----:B0-----:R-:W-:-:S05]  /*10640*/  @P0 IMAD.WIDE R2, R17, 0x4, R2 ;  /* 0x0000000411020825 */ /* 0x001fca00078e0202 */
[----:B------:R0:W2:Y:S01]  /*10650*/  @P0 LDG.E R17, desc[UR48][R2.64] ;  /* 0x0000003002110981 */ /* 0x0000a2000c1e1900 */
[----:B------:R-:W-:Y:S01]  /*10660*/  UMOV UR4, 0xffffffff ;  /* 0xffffffff00047882 */ /* 0x000fe20000000000 */
[----:B------:R-:W-:Y:S01]  /*10670*/  IADD3 R0, R18, -0x1, RZ ;  /* 0xffffffff12007810 */ /* 0x000fe20007ffe0ff */
        /* <DEDUP_REMOVED lines=9> */
.L_x_4948:
        /* <DEDUP_REMOVED lines=8> */
.L_x_4951:
[----:B------:R-:W-:Y:S05]  /*10790*/  @!P6 BRA `(.L_x_4853) ;  /* 0x0000000000d4e947 */ /* 0x000fea0003800000 */
[----:B------:R-:W-:Y:S01]  /*107a0*/  IMAD.MOV.U32 R16, RZ, RZ, R17 ;  /* 0x000000ffff107224 */ /* 0x000fe200078e0011 */
[----:B------:R-:W-:Y:S06]  /*107b0*/  @!P1 BRA `(.L_x_4855) ;  /* 0x0000000000509947 */ /* 0x000fec0003800000 */
[----:B------:R-:W-:Y:S01]  /*107c0*/  IMAD.MOV.U32 R8, RZ, RZ, R0 ;  /* 0x000000ffff087224 */ /* 0x000fe200078e0000 */
[----:B------:R-:W-:Y:S01]  /*107d0*/  ULDC.64 UR4, c[0x0][0x428] ;  /* 0x00010a0000047ab9 */ /* 0x000fe20000000a00 */
[----:B------:R-:W0:Y:S01]  /*107e0*/  LDC R0, c[0x0][0x43c] ;  /* 0x00010f00ff007b82 */ /* 0x000e220000000800 */
[----:B------:R-:W-:Y:S02]  /*107f0*/  IMAD R6, R18, UR4, RZ ;  /* 0x0000000412067c24 */ /* 0x000fe4000f8e02ff */
[----:B------:R-:W-:Y:S02]  /*10800*/  IMAD.MOV.U32 R7, RZ, RZ, R8 ;  /* 0x000000ffff077224 */ /* 0x000fe400078e0008 */
[----:B------:R-:W-:Y:S01]  /*10810*/  IMAD R9, R17, UR5, R6 ;  /* 0x0000000511097c24 */ /* 0x000fe2000f8e0206 */
[----:B0-----:R-:W-:-:S13]  /*10820*/  ISETP.NE.AND P0, PT, R0, 0x1, PT ;  /* 0x000000010000780c */ /* 0x001fda0003f05270 */
        /* <DEDUP_REMOVED lines=13> */
.L_x_4855:
[----:B------:R-:W-:Y:S01]  /*10900*/  IMAD.MOV.U32 R0, RZ, RZ, 0x1 ;  /* 0x00000001ff007424 */ /* 0x000fe200078e00ff */
[----:B0-----:R-:W0:Y:S04]  /*10910*/  S2R R8, SR_TID.X ;  /* 0x0000000000087919 */ /* 0x001e280000002100 */
[----:B------:R-:W-:-:S04]  /*10920*/  SHF.L.U32 R0, R0, 0x1f, RZ ;  /* 0x0000001f00007819 */ /* 0x000fc800000006ff */
[----:B------:R-:W1:Y:S01]  /*10930*/  SYNCS.PHASECHK.TRANS64.TRYWAIT P0, [UR38+0x28c40], R0 ;  /* 0x028c4000ff0075a7 */ /* 0x000e620008000166 */
[----:B0-----:R-:W-:-:S04]  /*10940*/  LOP3.LUT R2, R8, 0x7f, RZ, 0xc0, !PT ;  /* 0x0000007f08027812 */ /* 0x001fc800078ec0ff */
[----:B------:R-:W-:Y:S01]  /*10950*/  ISETP.NE.AND P1, PT, R2, RZ, PT ;  /* 0x000000ff0200720c */ /* 0x000fe20003f25270 */
[----:B-1----:R-:W-:-:S12]  /*10960*/  @!P0 BRA `(.L_x_4856) ;  /* 0x0000003c00908947 */ /* 0x002fd80003800000 */
.L_x_4952:
[----:B------:R-:W-:Y:S05]  /*10970*/  @P1 BRA `(.L_x_4857) ;  /* 0x0000000000181947 */ /* 0x000fea0003800000 */
[----:B------:R-:W1:Y:S01]  /*10980*/  S2R R2, SR_TID.X ;  /* 0x0000000000027919 */ /* 0x000e620000002100 */
[----:B0-----:R-:W-:-:S04]  /*10990*/  MOV R0, 0x2000 ;  /* 0x0000200000007802 */ /* 0x001fc80000000f00 */
[----:B------:R2:W-:Y:S01]  /*109a0*/  SYNCS.ARRIVE.TRANS64 RZ, [UR38+0x28c30], R0 ;  /* 0x028c3000ffff79a7 */ /* 0x0005e20008000026 */
[----:B-1----:R-:W-:-:S13]  /*109b0*/  LOP3.LUT P0, RZ, R2, 0x1f, RZ, 0xc0, !PT ;  /* 0x0000001f02ff7812 */ /* 0x002fda000780c0ff */
[----:B--2---:R-:W-:Y:S05]  /*109c0*/  @!P0 BRA `(.L_x_4857) ;  /* 0x0000000000048947 */ /* 0x004fea0003800000 */
[----:B------:R-:W-:Y:S01]  /*109d0*/  BPT.TRAP 0x1 ;  /* 0x000000040000795c */ /* 0x000fe20000300000 */
.L_x_4857:
        /* <DEDUP_REMOVED lines=17> */
.L_x_4853:
        /* <DEDUP_REMOVED lines=22> */
.L_x_4858:
[----:B------:R-:W0:Y:S01]  /*10c50*/  LDC R6, c[0x0][0x448] ;  /* 0x00011200ff067b82 */ /* 0x000e220000000800 */
[----:B------:R-:W1:Y:S01]  /*10c60*/  S2R R11, SR_TID.X ;  /* 0x00000000000b7919 */ /* 0x000e620000002100 */
[----:B------:R-:W-:Y:S01]  /*10c70*/  USHF.R.S32.HI UR4, URZ, 0x1f, UR36 ;  /* 0x0000001f3f047899 */ /* 0x000fe20008011424 */
[----:B------:R-:W-:Y:S01]  /*10c80*/  ULDC.64 UR8, c[0x0][0x2d8] ;  /* 0x0000b60000087ab9 */ /* 0x000fe20000000a00 */
[----:B------:R-:W2:Y:S02]  /*10c90*/  S2R R12, SR_CTAID.Z ;  /* 0x00000000000c7919 */ /* 0x000ea40000002700 */
[----:B------:R-:W-:Y:S02]  /*10ca0*/  UIMAD UR6, UR4, UR8, URZ ;  /* 0x00000008040672a4 */ /* 0x000fe4000f8e023f */
[----:B------:R-:W-:Y:S02]  /*10cb0*/  UIMAD.WIDE.U32 UR4, UR36, UR8, URZ ;  /* 0x00000008240472a5 */ /* 0x000fe4000f8e003f */
[----:B------:R-:W-:-:S04]  /*10cc0*/  UIMAD UR6, UR36, UR9, UR6 ;  /* 0x00000009240672a4 */ /* 0x000fc8000f8e0206 */
[----:B------:R-:W-:Y:S01]  /*10cd0*/  UIADD3 UR5, UR5, UR6, URZ ;  /* 0x0000000605057290 */ /* 0x000fe2000fffe03f */
[----:B0-----:R-:W-:Y:S02]  /*10ce0*/  ISETP.NE.AND P0, PT, R6, 0x1, PT ;  /* 0x000000010600780c */ /* 0x001fe40003f05270 */
[C---:B-1----:R-:W-:Y:S01]  /*10cf0*/  LOP3.LUT R10, R11.reuse, 0x7f, RZ, 0xc0, !PT ;  /* 0x0000007f0b0a7812 */ /* 0x042fe200078ec0ff */
[----:B------:R-:W-:-:S10]  /*10d00*/  IMAD.SHL.U32 R3, R11, 0x10, RZ ;  /* 0x000000100b037824 */ /* 0x000fd400078e00ff */
[----:B------:R-:W0:Y:S01]  /*10d10*/  @P0 LDC R8, c[0x0][0x44c] ;  /* 0x00011300ff080b82 */ /* 0x000e220000000800 */
[----:B------:R-:W-:-:S04]  /*10d20*/  SHF.R.U32.HI R4, RZ, 0x3, R10 ;  /* 0x00000003ff047819 */ /* 0x000fc8000001160a */
[----:B------:R-:W-:-:S03]  /*10d30*/  LOP3.LUT R3, R4, 0x70, R3, 0xf8, !PT ;  /* 0x0000007004037812 */ /* 0x000fc600078ef803 */
[----:B------:R-:W1:Y:S02]  /*10d40*/  @P0 LDC R0, c[0x0][0x450] ;  /* 0x00011400ff000b82 */ /* 0x000e640000000800 */
[----:B------:R-:W-:-:S04]  /*10d50*/  VIADD R5, R3, UR40 ;  /* 0x0000002803057c36 */ /* 0x000fc80008000000 */
[----:B------:R-:W-:Y:S02]  /*10d60*/  IMAD.MOV.U32 R7, RZ, RZ, R5 ;  /* 0x000000ffff077224 */ /* 0x000fe400078e0005 */
[----:B------:R-:W3:Y:S01]  /*10d70*/  LDC.64 R2, c[0x0][0x2e0] ;  /* 0x0000b800ff027b82 */ /* 0x000ee20000000a00 */
[----:B0-----:R-:W-:-:S05]  /*10d80*/  @P0 IMAD.HI.U32 R9, R5, R8, RZ ;  /* 0x0000000805090227 */ /* 0x001fca00078e00ff */
[----:B-1----:R-:W-:Y:S02]  /*10d90*/  @P0 SHF.R.U32.HI R7, RZ, R0, R9 ;  /* 0x00000000ff070219 */ /* 0x002fe40000011609 */
[----:B--2---:R-:W-:-:S03]  /*10da0*/  SHF.R.S32.HI R9, RZ, 0x1f, R12 ;  /* 0x0000001fff097819 */ /* 0x004fc6000001140c */
[----:B------:R-:W-:Y:S02]  /*10db0*/  IMAD.MOV R8, RZ, RZ, -R7 ;  /* 0x000000ffff087224 */ /* 0x000fe400078e0a07 */
[----:B---3--:R-:W-:Y:S02]  /*10dc0*/  IMAD R0, R9, R2, RZ ;  /* 0x0000000209007224 */ /* 0x008fe400078e02ff */
[----:B------:R-:W-:Y:S02]  /*10dd0*/  IMAD R5, R6, R8, R5 ;  /* 0x0000000806057224 */ /* 0x000fe400078e0205 */
[C---:B------:R-:W-:Y:S01]  /*10de0*/  IMAD R9, R12.reuse, R3, R0 ;  /* 0x000000030c097224 */ /* 0x040fe200078e0200 */
[----:B------:R-:W-:Y:S01]  /*10df0*/  SHF.R.S32.HI R0, RZ, 0x1f, R7 ;  /* 0x0000001fff007819 */ /* 0x000fe20000011407 */
[----:B------:R-:W-:Y:S01]  /*10e00*/  IMAD.WIDE.U32 R2, R12, R2, UR4 ;  /* 0x000000040c027e25 */ /* 0x000fe2000f8e0002 */
[----:B------:R-:W-:-:S03]  /*10e10*/  ULDC.64 UR4, c[0x0][0x2d0] ;  /* 0x0000b40000047ab9 */ /* 0x000fc60000000a00 */
[----:B------:R-:W-:Y:S02]  /*10e20*/  IMAD R0, R0, UR4, RZ ;  /* 0x0000000400007c24 */ /* 0x000fe4000f8e02ff */
[----:B------:R-:W-:Y:S02]  /*10e30*/  IMAD.IADD R3, R3, 0x1, R9 ;  /* 0x0000000103037824 */ /* 0x000fe400078e0209 */
[C---:B------:R-:W-:Y:S01]  /*10e40*/  IMAD R9, R7.reuse, UR5, R0 ;  /* 0x0000000507097c24 */ /* 0x040fe2000f8e0200 */
[----:B------:R-:W-:Y:S01]  /*10e50*/  SHF.R.S32.HI R0, RZ, 0x1f, R5 ;  /* 0x0000001fff007819 */ /* 0x000fe20000011405 */
[----:B------:R-:W-:Y:S01]  /*10e60*/  IMAD.WIDE.U32 R2, R7, UR4, R2 ;  /* 0x0000000407027c25 */ /* 0x000fe2000f8e0002 */
[----:B------:R-:W-:-:S03]  /*10e70*/  ULDC.64 UR4, c[0x0][0x2c8] ;  /* 0x0000b20000047ab9 */ /* 0x000fc60000000a00 */
[----:B------:R-:W-:Y:S02]  /*10e80*/  IMAD.IADD R3, R3, 0x1, R9 ;  /* 0x0000000103037824 */ /* 0x000fe400078e0209 */
[----:B------:R-:W-:Y:S02]  /*10e90*/  IMAD R0, R0, UR4, RZ ;  /* 0x0000000400007c24 */ /* 0x000fe4000f8e02ff */
[----:B------:R-:W-:-:S04]  /*10ea0*/  IMAD.WIDE.U32 R2, R5, UR4, R2 ;  /* 0x0000000405027c25 */ /* 0x000fc8000f8e0002 */
[----:B------:R-:W-:Y:S01]  /*10eb0*/  IMAD R7, R5, UR5, R0 ;  /* 0x0000000505077c24 */ /* 0x000fe2000f8e0200 */
[----:B------:R-:W-:Y:S01]  /*10ec0*/  ULDC.64 UR4, c[0x0][0x280] ;  /* 0x0000a00000047ab9 */ /* 0x000fe20000000a00 */
[----:B------:R-:W-:Y:S01]  /*10ed0*/  IMAD.SHL.U32 R5, R10, 0x8, RZ ;  /* 0x000000080a057824 */ /* 0x000fe200078e00ff */
[----:B------:R-:W-:Y:S01]  /*10ee0*/  LEA R0, P0, R2, UR4, 0x1 ;  /* 0x0000000402007c11 */ /* 0x000fe2000f8008ff */
[----:B------:R-:W-:Y:S01]  /*10ef0*/  ULDC UR4, c[0x0][0x2b8] ;  /* 0x0000ae0000047ab9 */ /* 0x000fe20000000800 */
[----:B------:R-:W-:-:S04]  /*10f00*/  IADD3 R7, R3, R7, RZ ;  /* 0x0000000703077210 */ /* 0x000fc80007ffe0ff */
        /* <DEDUP_REMOVED lines=11> */
[----:B------:R-:W-:Y:S02]  /*10fc0*/  VIADD R4, R4, UR40 ;  /* 0x0000002804047c36 */ /* 0x000fe40008000000 */
[----:B------:R-:W1:Y:S01]  /*10fd0*/  SHFL.IDX PT, R2, R7, RZ, 0x181f ;  /* 0x00181fff07027589 */ /* 0x000e6200000e0000 */
[----:B------:R-:W-:Y:S02]  /*10fe0*/  IMAD R6, R6, UR4, RZ ;  /* 0x0000000406067c24 */ /* 0x000fe4000f8e02ff */
[----:B------:R-:W-:-:S03]  /*10ff0*/  VIADD R11, R4, 0x10 ;  /* 0x00000010040b7836 */ /* 0x000fc60000000000 */
[----:B------:R-:W-:-:S13]  /*11000*/  ISETP.GE.AND P1, PT, R4, R6, PT ;  /* 0x000000060400720c */ /* 0x000fda0003f26270 */
[----:B------:R-:W-:Y:S02]  /*11010*/  @!P1 LEA R9, R5, UR38, 0x1 ;  /* 0x0000002605099c11 */ /* 0x000fe4000f8e08ff */
[----:B0-----:R-:W-:-:S05]  /*11020*/  @!P1 LEA R14, P2, R8, R14, 0x1 ;  /* 0x0000000e080e9211 */ /* 0x001fca00078408ff */
[----:B-1----:R-:W-:Y:S02]  /*11030*/  @!P1 IMAD.X R3, RZ, RZ, R2, P2 ;  /* 0x000000ffff039224 */ /* 0x002fe400010e0602 */
[----:B------:R-:W-:Y:S02]  /*11040*/  @!P1 IMAD.MOV.U32 R2, RZ, RZ, R14 ;  /* 0x000000ffff029224 */ /* 0x000fe400078e000e */
[----:B------:R-:W0:Y:S04]  /*11050*/  SHFL.IDX PT, R14, R0, 0x1, 0x181f ;  /* 0x00381f00000e7f89 */ /* 0x000e2800000e0000 */
[----:B------:R1:W-:Y:S01]  /*11060*/  @!P1 LDGSTS.E.BYPASS.LTC128B.128 [R9+0x20400], desc[UR48][R2.64], !P0 ;  /* 0x2040000002099fae */ /* 0x0003e2000c101d70 */
[----:B------:R-:W-:-:S03]  /*11070*/  ISETP.GE.AND P1, PT, R11, R6, PT ;  /* 0x000000060b00720c */ /* 0x000fc60003f26270 */
[----:B-1----:R-:W1:Y:S01]  /*11080*/  SHFL.IDX PT, R2, R7, 0x1, 0x181f ;  /* 0x00381f0007027f89 */ /* 0x002e6200000e0000 */
[----:B------:R-:W-:-:S09]  /*11090*/  VIADD R9, R4, 0x20 ;  /* 0x0000002004097836 */ /* 0x000fd20000000000 */
[----:B------:R-:W-:Y:S02]  /*110a0*/  @!P1 LEA R21, R5, UR38, 0x1 ;  /* 0x0000002605159c11 */ /* 0x000fe4000f8e08ff */
[----:B0-----:R-:W-:-:S05]  /*110b0*/  @!P1 LEA R14, P2, R8, R14, 0x1 ;  /* 0x0000000e080e9211 */ /* 0x001fca00078408ff */
[----:B-1----:R-:W-:Y:S01]  /*110c0*/  @!P1 IMAD.X R3, RZ, RZ, R2, P2 ;  /* 0x000000ffff039224 */ /* 0x002fe200010e0602 */
[----:B------:R-:W-:Y:S02]  /*110d0*/  @!P1 MOV R2, R14 ;  /* 0x0000000e00029202 */ /* 0x000fe40000000f00 */
[----:B------:R-:W0:Y:S04]  /*110e0*/  SHFL.IDX PT, R14, R0, 0x2, 0x181f ;  /* 0x00581f00000e7f89 */ /* 0x000e2800000e0000 */
[----:B------:R1:W-:Y:S01]  /*110f0*/  @!P1 LDGSTS.E.BYPASS.LTC128B.128 [R21+0x20c00], desc[UR48][R2.64], !P0 ;  /* 0x20c0000002159fae */ /* 0x0003e2000c101d70 */
[----:B------:R-:W-:-:S03]  /*11100*/  ISETP.GE.AND P1, PT, R9, R6, PT ;  /* 0x000000060900720c */ /* 0x000fc60003f26270 */
[----:B-1----:R-:W1:Y:S10]  /*11110*/  SHFL.IDX PT, R2, R7, 0x2, 0x181f ;  /* 0x00581f0007027f89 */ /* 0x002e7400000e0000 */
[----:B------:R-:W-:Y:S01]  /*11120*/  @!P1 LEA R9, R5, UR38, 0x1 ;  /* 0x0000002605099c11 */ /* 0x000fe2000f8e08ff */
[----:B------:R-:W2:Y:S01]  /*11130*/  SHFL.IDX PT, R7, R7, 0x3, 0x181f ;  /* 0x00781f0007077f89 */ /* 0x000ea200000e0000 */
[----:B0-----:R-:W-:-:S05]  /*11140*/  @!P1 LEA R14, P2, R8, R14, 0x1 ;  /* 0x0000000e080e9211 */ /* 0x001fca00078408ff */
[----:B-1----:R-:W-:Y:S02]  /*11150*/  @!P1 IMAD.X R3, RZ, RZ, R2, P2 ;  /* 0x000000ffff039224 */ /* 0x002fe400010e0602 */
[----:B------:R-:W-:Y:S02]  /*11160*/  @!P1 IMAD.MOV.U32 R2, RZ, RZ, R14 ;  /* 0x000000ffff029224 */ /* 0x000fe400078e000e */
[----:B------:R0:W1:Y:S04]  /*11170*/  SHFL.IDX PT, R14, R0, 0x3, 0x181f ;  /* 0x00781f00000e7f89 */ /* 0x00006800000e0000 */
[----:B--2---:R0:W-:Y:S02]  /*11180*/  @!P1 LDGSTS.E.BYPASS.LTC128B.128 [R9+0x21400], desc[UR48][R2.64], !P0 ;  /* 0x2140000002099fae */ /* 0x0041e4000c101d70 */
.L_x_4961:
[----:B0-----:R-:W-:Y:S02]  /*11190*/  VIADD R3, R4, 0x30 ;  /* 0x0000003004037836 */ /* 0x001fe40000000000 */
[----:B------:R-:W-:-:S03]  /*111a0*/  IMAD.MOV.U32 R4, RZ, RZ, 0x1 ;  /* 0x00000001ff047424 */ /* 0x000fc600078e00ff */
[----:B------:R-:W-:Y:S02]  /*111b0*/  ISETP.GE.AND P1, PT, R3, R6, PT ;  /* 0x000000060300720c */ /* 0x000fe40003f26270 */
[----:B------:R-:W-:-:S11]  /*111c0*/  SHF.L.U32 R4, R4, 0x1f, RZ ;  /* 0x0000001f04047819 */ /* 0x000fd600000006ff */
[----:B-1----:R-:W-:Y:S02]  /*111d0*/  @!P1 LEA R2, P2, R8, R14, 0x1 ;  /* 0x0000000e08029211 */ /* 0x002fe400078408ff */
        /* <DEDUP_REMOVED lines=13> */
.L_x_4962:
[----:B------:R-:W-:Y:S01]  /*112b0*/  ISETP.NE.AND P0, PT, R19, RZ, PT ;  /* 0x000000ff1300720c */ /* 0x000fe20003f05270 */
[----:B------:R-:W-:Y:S01]  /*112c0*/  BSSY B0, `(.L_x_4861) ;  /* 0x000007f000007945 */ /* 0x000fe20003800000 */
[----:B------:R-:W-:-:S11]  /*112d0*/  IMAD.MOV.U32 R0, RZ, RZ, 0x1 ;  /* 0x00000001ff007424 */ /* 0x000fd600078e00ff */
[----:B------:R-:W-:Y:S05]  /*112e0*/  @!P0 BRA `(.L_x_4862) ;  /* 0x0000000400f08947 */ /* 0x000fea0003800000 */
[----:B------:R-:W1:Y:S01]  /*112f0*/  SYNCS.PHASECHK.TRANS64.TRYWAIT P0, [UR38+0x28c60], R4 ;  /* 0x028c6004ff0075a7 */ /* 0x000e620008000166 */
[----:B------:R-:W2:Y:S02]  /*11300*/  S2R R2, SR_TID.X ;  /* 0x0000000000027919 */ /* 0x000ea40000002100 */
[----:B--2---:R-:W-:-:S04]  /*11310*/  LOP3.LUT R2, R2, 0x7f, RZ, 0xc0, !PT ;  /* 0x0000007f02027812 */ /* 0x004fc800078ec0ff */
[----:B------:R-:W-:Y:S01]  /*11320*/  ISETP.NE.AND P1, PT, R2, RZ, PT ;  /* 0x000000ff0200720c */ /* 0x000fe20003f25270 */
[----:B-1----:R-:W-:-:S12]  /*11330*/  @!P0 BRA `(.L_x_4863) ;  /* 0x00000038007c8947 */ /* 0x002fd80003800000 */
.L_x_4963:
[----:B------:R-:W-:Y:S04]  /*11340*/  BSSY B1, `(.L_x_4864) ;  /* 0x0000008000017945 */ /* 0x000fe80003800000 */
[----:B------:R-:W-:Y:S05]  /*11350*/  @P1 BRA `(.L_x_4865) ;  /* 0x0000000000181947 */ /* 0x000fea0003800000 */
[----:B0-----:R-:W0:Y:S01]  /*11360*/  S2R R3, SR_TID.X ;  /* 0x0000000000037919 */ /* 0x001e220000002100 */
[----:B------:R-:W-:-:S04]  /*11370*/  MOV R2, 0x10000 ;  /* 0x0001000000027802 */ /* 0x000fc80000000f00 */
[----:B------:R1:W-:Y:S01]  /*11380*/  SYNCS.ARRIVE.TRANS64 RZ, [UR38+0x28c50], R2 ;  /* 0x028c5002ffff79a7 */ /* 0x0003e20008000026 */
[----:B0-----:R-:W-:-:S13]  /*11390*/  LOP3.LUT P0, RZ, R3, 0x1f, RZ, 0xc0, !PT ;  /* 0x0000001f03ff7812 */ /* 0x001fda000780c0ff */
[----:B-1----:R-:W-:Y:S05]  /*113a0*/  @!P0 BRA `(.L_x_4865) ;  /* 0x0000000000048947 */ /* 0x002fea0003800000 */
[----:B------:R-:W-:Y:S01]  /*113b0*/  BPT.TRAP 0x1 ;  /* 0x000000040000795c */ /* 0x000fe20000300000 */
.L_x_4865:
[----:B------:R-:W-:Y:S05]  /*113c0*/  BSYNC B1 ;  /* 0x0000000000017941 */ /* 0x000fea0003800000 */
.L_x_4864:
        /* <DEDUP_REMOVED lines=11> */
.L_x_4866:
        /* <DEDUP_REMOVED lines=13> */
.L_x_4867:
        /* <DEDUP_REMOVED lines=13> */
.L_x_4868:
        /* <DEDUP_REMOVED lines=13> */
.L_x_4869:
        /* <DEDUP_REMOVED lines=13> */
.L_x_4870:
        /* <DEDUP_REMOVED lines=13> */
.L_x_4871:
        /* <DEDUP_REMOVED lines=13> */
.L_x_4872:
        /* <DEDUP_REMOVED lines=13> */
.L_x_4873:
        /* <DEDUP_REMOVED lines=8> */
.L_x_4862:
[----:B------:R-:W-:Y:S05]  /*11ab0*/  BSYNC B0 ;  /* 0x0000000000007941 */ /* 0x000fea0003800000 */
.L_x_4861:
[----:B0-----:R-:W2:Y:S01]  /*11ac0*/  LDL.LU R3, [R1+0x8] ;  /* 0x0000080001037983 */ /* 0x001ea20000300800 */
[----:B------:R-:W-:Y:S02]  /*11ad0*/  IMAD.MOV.U32 R9, RZ, RZ, RZ ;  /* 0x000000ffff097224 */ /* 0x000fe400078e00ff */
[----:B------:R-:W-:Y:S02]  /*11ae0*/  IMAD.MOV.U32 R6, RZ, RZ, 0x1 ;  /* 0x00000001ff067424 */ /* 0x000fe400078e00ff */
[----:B--2---:R-:W-:-:S05]  /*11af0*/  VIADD R7, R3, 0xfffffffe ;  /* 0xfffffffe03077836 */ /* 0x004fca0000000000 */
[----:B------:R-:W-:-:S13]  /*11b00*/  ISETP.GE.AND P0, PT, R7, UR41, PT ;  /* 0x0000002907007c0c */ /* 0x000fda000bf06270 */
[----:B------:R-:W-:Y:S05]  /*11b10*/  @!P0 BRA `(.L_x_4841) ;  /* 0x0000002400248947 */ /* 0x000fea0003800000 */
[----:B------:R-:W-:Y:S01]  /*11b20*/  UIADD3 UR4, UR42, 0x1, URZ ;  /* 0x000000012a047890 */ /* 0x000fe2000fffe03f */
[----:B------:R-:W0:Y:S01]  /*11b30*/  S2R R4, SR_TID.X ;  /* 0x0000000000047919 */ /* 0x000e220000002100 */
[----:B------:R-:W-:Y:S01]  /*11b40*/  ULOP3.LUT UR5, URZ, UR44, URZ, 0x33, !UPT ;  /* 0x0000002c3f057292 */ /* 0x000fe2000f8e333f */
[----:B------:R-:W-:Y:S01]  /*11b50*/  IMAD.MOV.U32 R6, RZ, RZ, 0x1 ;  /* 0x00000001ff067424 */ /* 0x000fe200078e00ff */
[----:B------:R-:W-:-:S04]  /*11b60*/  UIMAD UR4, UR4, UR46, URZ ;  /* 0x0000002e040472a4 */ /* 0x000fc8000f8e023f */
[----:B------:R-:W-:Y:S01]  /*11b70*/  IMAD.U32 R3, RZ, RZ, UR5 ;  /* 0x00000005ff037e24 */ /* 0x000fe2000f8e00ff */
[----:B------:R-:W-:Y:S01]  /*11b80*/  ULOP3.LUT UR5, URZ, UR41, URZ, 0x33, !UPT ;  /* 0x000000293f057292 */ /* 0x000fe2000f8e333f */
[----:B------:R-:W-:Y:S01]  /*11b90*/  LOP3.LUT R0, RZ, UR4, RZ, 0x33, !PT ;  /* 0x00000004ff007c12 */ /* 0x000fe2000f8e33ff */
[----:B------:R-:W-:-:S03]  /*11ba0*/  ULOP3.LUT UR4, URZ, UR39, URZ, 0x33, !UPT ;  /* 0x000000273f047292 */ /* 0x000fc6000f8e333f */
[----:B------:R-:W-:Y:S01]  /*11bb0*/  VIADDMNMX R0, R0, -UR43, R3, !PT ;  /* 0x8000002b00007c46 */ /* 0x000fe2000f800103 */
[----:B------:R-:W-:-:S03]  /*11bc0*/  IMAD.MOV.U32 R3, RZ, RZ, 0x2 ;  /* 0x00000002ff037424 */ /* 0x000fc600078e00ff */
[----:B------:R-:W-:-:S04]  /*11bd0*/  VIMNMX R0, R0, UR4, !PT ;  /* 0x0000000400007c48 */ /* 0x000fc8000ffe0100 */
[----:B------:R-:W-:-:S05]  /*11be0*/  VIADDMNMX R2, R0, R3, UR5, !PT ;  /* 0x0000000500027e46 */ /* 0x000fca000f800103 */
[----:B------:R-:W-:-:S05]  /*11bf0*/  VIADD R3, R2, 0xfffffffe ;  /* 0xfffffffe02037836 */ /* 0x000fca0000000000 */
[-C--:B------:R-:W-:Y:S02]  /*11c00*/  ISETP.NE.AND P0, PT, R3, R0.reuse, PT ;  /* 0x000000000300720c */ /* 0x080fe40003f05270 */
[----:B------:R-:W-:Y:S01]  /*11c10*/  LOP3.LUT R3, RZ, R0, RZ, 0x33, !PT ;  /* 0x00000000ff037212 */ /* 0x000fe200078e33ff */
[----:B------:R-:W-:Y:S01]  /*11c20*/  IMAD.MOV.U32 R0, RZ, RZ, 0x1 ;  /* 0x00000001ff007424 */ /* 0x000fe200078e00ff */
[----:B0-----:R-:W-:Y:S02]  /*11c30*/  LOP3.LUT R10, R4, 0x1f, RZ, 0xc0, !PT ;  /* 0x0000001f040a7812 */ /* 0x001fe400078ec0ff */
[----:B------:R-:W-:-:S04]  /*11c40*/  IADD3 R2, R2, R3, RZ ;  /* 0x0000000302027210 */ /* 0x000fc80007ffe0ff */
[----:B------:R-:W-:-:S03]  /*11c50*/  LOP3.LUT R11, R2, 0x1, RZ, 0xc0, !PT ;  /* 0x00000001020b7812 */ /* 0x000fc600078ec0ff */
[----:B------:R-:W-:Y:S05]  /*11c60*/  @!P0 BRA `(.L_x_4874) ;  /* 0x0000001400e08947 */ /* 0x000fea0003800000 */
[----:B------:R-:W-:Y:S01]  /*11c70*/  BSSY B0, `(.L_x_4874) ;  /* 0x0000177000007945 */ /* 0x000fe20003800000 */
[----:B------:R-:W-:Y:S02]  /*11c80*/  IMAD.IADD R8, R2, 0x1, -R11 ;  /* 0x0000000102087824 */ /* 0x000fe400078e0a0b */
[----:B------:R-:W-:-:S07]  /*11c90*/  IMAD.MOV.U32 R0, RZ, RZ, 0x1 ;  /* 0x00000001ff007424 */ /* 0x000fce00078e00ff */
.L_x_4915:
        /* <DEDUP_REMOVED lines=10> */
[----:B------:R-:W-:Y:S01]  /*11d40*/  IMAD.MOV.U32 R12, RZ, RZ, R7 ;  /* 0x000000ffff0c7224 */ /* 0x000fe200078e0007 */
[----:B------:R-:W-:Y:S01]  /*11d50*/  ULDC.64 UR4, c[0x0][0x428] ;  /* 0x00010a0000047ab9 */ /* 0x000fe20000000a00 */
[----:B0-----:R-:W-:-:S13]  /*11d60*/  ISETP.NE.AND P0, PT, R13, 0x1, PT ;  /* 0x000000010d00780c */ /* 0x001fda0003f05270 */
[----:B------:R-:W0:Y:S02]  /*11d70*/  @P0 LDC.64 R2, c[0x0][0x440] ;  /* 0x00011000ff020b82 */ /* 0x000e240000000a00 */
[----:B0-----:R-:W-:-:S05]  /*11d80*/  @P0 IMAD.HI.U32 R2, R7, R2, RZ ;  /* 0x0000000207020227 */ /* 0x001fca00078e00ff */
[----:B------:R-:W-:Y:S01]  /*11d90*/  @P0 SHF.R.U32.HI R12, RZ, R3, R2 ;  /* 0x00000003ff0c0219 */ /* 0x000fe20000011602 */
[----:B------:R-:W-:-:S03]  /*11da0*/  IMAD R2, R18, UR4, RZ ;  /* 0x0000000412027c24 */ /* 0x000fc6000f8e02ff */
[----:B------:R-:W-:Y:S01]  /*11db0*/  SHF.R.S32.HI R3, RZ, 0x1f, R12 ;  /* 0x0000001fff037819 */ /* 0x000fe2000001140c */
        /* <DEDUP_REMOVED lines=10> */
.L_x_4877:
[----:B------:R-:W1:Y:S01]  /*11e60*/  S2R R2, SR_TID.X ;  /* 0x0000000000027919 */ /* 0x000e620000002100 */
[----:B------:R-:W-:Y:S01]  /*11e70*/  BSSY B2, `(.L_x_4878) ;  /* 0x0000006000027945 */ /* 0x000fe20003800000 */
[----:B-1----:R-:W-:Y:S02]  /*11e80*/  LOP3.LUT R3, R2, 0x7f, RZ, 0xc0, !PT ;  /* 0x0000007f02037812 */ /* 0x002fe400078ec0ff */
[----:B------:R-:W-:Y:S02]  /*11e90*/  SHF.L.U32 R2, R0, 0x1f, RZ ;  /* 0x0000001f00027819 */ /* 0x000fe400000006ff */
[----:B------:R-:W-:Y:S02]  /*11ea0*/  ISETP.NE.AND P2, PT, R3, RZ, PT ;  /* 0x000000ff0300720c */ /* 0x000fe40003f45270 */
[----:B------:R-:W1:Y:S02]  /*11eb0*/  SYNCS.PHASECHK.TRANS64.TRYWAIT P0, [UR38+0x28c48], R2 ;  /* 0x028c4802ff0075a7 */ /* 0x000e640008000166 */
[----:B-1----:R-:W-:Y:S09]  /*11ec0*/  @!P0 BRA `(.L_x_4879) ;  /* 0x0000002c00b08947 */ /* 0x002ff20003800000 */
.L_x_4964:
[----:B------:R-:W-:Y:S05]  /*11ed0*/  BSYNC B2 ;  /* 0x0000000000027941 */ /* 0x000fea0003800000 */
.L_x_4878:
[----:B------:R-:W-:Y:S04]  /*11ee0*/  BSSY B2, `(.L_x_4880) ;  /* 0x0000007000027945 */ /* 0x000fe80003800000 */
[----:B------:R-:W-:Y:S05]  /*11ef0*/  @P2 BRA `(.L_x_4881) ;  /* 0x0000000000142947 */ /* 0x000fea0003800000 */
[----:B------:R-:W-:Y:S01]  /*11f00*/  ISETP.NE.AND P0, PT, R10, RZ, PT ;  /* 0x000000ff0a00720c */ /* 0x000fe20003f05270 */
[----:B-1----:R-:W-:-:S04]  /*11f10*/  IMAD.MOV.U32 R3, RZ, RZ, 0x2000 ;  /* 0x00002000ff037424 */ /* 0x002fc800078e00ff */
[----:B------:R2:W-:Y:S08]  /*11f20*/  SYNCS.ARRIVE.TRANS64 RZ, [UR38+0x28c38], R3 ;  /* 0x028c3803ffff79a7 */ /* 0x0005f00008000026 */
[----:B--2---:R-:W-:Y:S05]  /*11f30*/  @!P0 BRA `(.L_x_4881) ;  /* 0x0000000000048947 */ /* 0x004fea0003800000 */
[----:B------:R-:W-:Y:S01]  /*11f40*/  BPT.TRAP 0x1 ;  /* 0x000000040000795c */ /* 0x000fe20000300000 */
.L_x_4881:
[----:B------:R-:W-:Y:S05]  /*11f50*/  BSYNC B2 ;  /* 0x0000000000027941 */ /* 0x000fea0003800000 */
.L_x_4880:
        /* <DEDUP_REMOVED lines=11> */
.L_x_4882:
        /* <DEDUP_REMOVED lines=10> */
.L_x_4965:
[----:B------:R-:W-:Y:S05]  /*120b0*/  BSYNC B2 ;  /* 0x0000000000027941 */ /* 0x000fea0003800000 */
.L_x_4883:
        /* <DEDUP_REMOVED lines=9> */
.L_x_4886:
[----:B------:R-:W-:Y:S05]  /*12150*/  BSYNC B2 ;  /* 0x0000000000027941 */ /* 0x000fea0003800000 */
.L_x_4885:
        /* <DEDUP_REMOVED lines=9> */
.L_x_4887:
        /* <DEDUP_REMOVED lines=13> */
.L_x_4888:
        /* <DEDUP_REMOVED lines=13> */
.L_x_4889:
        /* <DEDUP_REMOVED lines=13> */
.L_x_4890:
        /* <DEDUP_REMOVED lines=13> */
.L_x_4891:
        /* <DEDUP_REMOVED lines=13> */
.L_x_4892:
        /* <DEDUP_REMOVED lines=13> */
.L_x_4893:
        /* <DEDUP_REMOVED lines=13> */
.L_x_4894:
        /* <DEDUP_REMOVED lines=8> */
.L_x_4876:
[----:B------:R-:W-:Y:S05]  /*12820*/  BSYNC B1 ;  /* 0x0000000000017941 */ /* 0x000fea0003800000 */
.L_x_4875:
        /* <DEDUP_REMOVED lines=27> */
.L_x_4897:
[----:B------:R-:W1:Y:S01]  /*129e0*/  S2R R2, SR_TID.X ;  /* 0x0000000000027919 */ /* 0x000e620000002100 */
[----:B------:R-:W-:Y:S01]  /*129f0*/  BSSY B2, `(.L_x_4898) ;  /* 0x0000006000027945 */ /* 0x000fe20003800000 */
[----:B-1----:R-:W-:Y:S02]  /*12a00*/  LOP3.LUT R3, R2, 0x7f, RZ, 0xc0, !PT ;  /* 0x0000007f02037812 */ /* 0x002fe400078ec0ff */
[----:B------:R-:W-:Y:S02]  /*12a10*/  SHF.L.U32 R2, R0, 0x1f, RZ ;  /* 0x0000001f00027819 */ /* 0x000fe400000006ff */
[----:B------:R-:W-:Y:S02]  /*12a20*/  ISETP.NE.AND P2, PT, R3, RZ, PT ;  /* 0x000000ff0300720c */ /* 0x000fe40003f45270 */
[----:B------:R-:W1:Y:S02]  /*12a30*/  SYNCS.PHASECHK.TRANS64.TRYWAIT P0, [UR38+0x28c40], R2 ;  /* 0x028c4002ff0075a7 */ /* 0x000e640008000166 */
[----:B-1----:R-:W-:Y:S09]  /*12a40*/  @!P0 BRA `(.L_x_4899) ;  /* 0x0000002400008947 */ /* 0x002ff20003800000 */
.L_x_4966:
[----:B------:R-:W-:Y:S05]  /*12a50*/  BSYNC B2 ;  /* 0x0000000000027941 */ /* 0x000fea0003800000 */
.L_x_4898:
[----:B------:R-:W-:Y:S04]  /*12a60*/  BSSY B2, `(.L_x_4900) ;  /* 0x0000007000027945 */ /* 0x000fe80003800000 */
[----:B------:R-:W-:Y:S05]  /*12a70*/  @P2 BRA `(.L_x_4901) ;  /* 0x0000000000142947 */ /* 0x000fea0003800000 */
[----:B------:R-:W-:Y:S01]  /*12a80*/  ISETP.NE.AND P0, PT, R10, RZ, PT ;  /* 0x000000ff0a00720c */ /* 0x000fe20003f05270 */
[----:B-1----:R-:W-:-:S04]  /*12a90*/  IMAD.MOV.U32 R3, RZ, RZ, 0x2000 ;  /* 0x00002000ff037424 */ /* 0x002fc800078e00ff */
[----:B------:R2:W-:Y:S08]  /*12aa0*/  SYNCS.ARRIVE.TRANS64 RZ, [UR38+0x28c30], R3 ;  /* 0x028c3003ffff79a7 */ /* 0x0005f00008000026 */
[----:B--2---:R-:W-:Y:S05]  /*12ab0*/  @!P0 BRA `(.L_x_4901) ;  /* 0x0000000000048947 */ /* 0x004fea0003800000 */
[----:B------:R-:W-:Y:S01]  /*12ac0*/  BPT.TRAP 0x1 ;  /* 0x000000040000795c */ /* 0x000fe20000300000 */
.L_x_4901:
[----:B------:R-:W-:Y:S05]  /*12ad0*/  BSYNC B2 ;  /* 0x0000000000027941 */ /* 0x000fea0003800000 */
.L_x_4900:
[----:B0-----:R-:W-:Y:S01]  /*12ae0*/  IMAD.MOV.U32 R4, RZ, RZ, RZ ;  /* 0x000000ffff047224 */ /* 0x001fe200078e00ff */
        /* <DEDUP_REMOVED lines=10> */
.L_x_4902:
        /* <DEDUP_REMOVED lines=11> */
.L_x_4967:
[----:B------:R-:W-:Y:S05]  /*12c40*/  BSYNC B2 ;  /* 0x0000000000027941 */ /* 0x000fea0003800000 */
.L_x_4903:
        /* <DEDUP_REMOVED lines=9> */
.L_x_4906:
[----:B------:R-:W-:Y:S05]  /*12ce0*/  BSYNC B2 ;  /* 0x0000000000027941 */ /* 0x000fea0003800000 */
.L_x_4905:
        /* <DEDUP_REMOVED lines=9> */
.L_x_4907:
        /* <DEDUP_REMOVED lines=13> */
.L_x_4908:
        /* <DEDUP_REMOVED lines=13> */
.L_x_4909:
        /* <DEDUP_REMOVED lines=13> */
.L_x_4910:
        /* <DEDUP_REMOVED lines=13> */
.L_x_4911:
        /* <DEDUP_REMOVED lines=13> */
.L_x_4912:
        /* <DEDUP_REMOVED lines=13> */
.L_x_4913:
        /* <DEDUP_REMOVED lines=13> */
.L_x_4914:
        /* <DEDUP_REMOVED lines=8> */
.L_x_4896:
[----:B------:R-:W-:Y:S05]  /*133b0*/  BSYNC B1 ;  /* 0x0000000000017941 */ /* 0x000fea0003800000 */
.L_x_4895:
[----:B------:R-:W-:Y:S01]  /*133c0*/  VIADD R7, R7, 0xfffffffe ;  /* 0xfffffffe07077836 */ /* 0x000fe20000000000 */
[----:B------:R-:W-:Y:S06]  /*133d0*/  @P1 BRA `(.L_x_4915) ;  /* 0xffffffe800301947 */ /* 0x000fec000383ffff */
[----:B------:R-:W-:Y:S05]  /*133e0*/  BSYNC B0 ;  /* 0x0000000000007941 */ /* 0x000fea0003800000 */
.L_x_4874:
        /* <DEDUP_REMOVED lines=25> */
[----:B------:R-:W-:-:S05]  /*13580*/  IADD3 R2, -R5, RZ, RZ ;  /* 0x000000ff05027210 */ /* 0x000fca0007ffe1ff */
[----:B------:R-:W-:-:S07]  /*13590*/  IMAD R7, R4, R2, R7 ;  /* 0x0000000204077224 */ /* 0x000fce00078e0207 */
.L_x_4918:
[----:B------:R-:W2:Y:S01]  /*135a0*/  S2R R2, SR_TID.X ;  /* 0x0000000000027919 */ /* 0x000ea20000002100 */
[----:B------:R-:W-:Y:S01]  /*135b0*/  BSSY B1, `(.L_x_4919) ;  /* 0x0000006000017945 */ /* 0x000fe20003800000 */
[----:B--2---:R-:W-:Y:S02]  /*135c0*/  LOP3.LUT R3, R2, 0x7f, RZ, 0xc0, !PT ;  /* 0x0000007f02037812 */ /* 0x004fe400078ec0ff */
[----:B------:R-:W-:Y:S02]  /*135d0*/  SHF.L.U32 R2, R0, 0x1f, RZ ;  /* 0x0000001f00027819 */ /* 0x000fe400000006ff */
[----:B------:R-:W-:Y:S02]  /*135e0*/  ISETP.NE.AND P1, PT, R3, RZ, PT ;  /* 0x000000ff0300720c */ /* 0x000fe40003f25270 */
[----:B------:R-:W2:Y:S02]  /*135f0*/  SYNCS.PHASECHK.TRANS64.TRYWAIT P0, [UR38+0x28c48], R2 ;  /* 0x028c4802ff0075a7 */ /* 0x000ea40008000166 */
[----:B--2---:R-:W-:Y:S09]  /*13600*/  @!P0 BRA `(.L_x_4920) ;  /* 0x0000001800408947 */ /* 0x004ff20003800000 */
.L_x_4968:
[----:B------:R-:W-:Y:S05]  /*13610*/  BSYNC B1 ;  /* 0x0000000000017941 */ /* 0x000fea0003800000 */
.L_x_4919:
[----:B------:R-:W-:Y:S04]  /*13620*/  BSSY B1, `(.L_x_4921) ;  /* 0x0000007000017945 */ /* 0x000fe80003800000 */
[----:B------:R-:W-:Y:S05]  /*13630*/  @P1 BRA `(.L_x_4922) ;  /* 0x0000000000141947 */ /* 0x000fea0003800000 */
[----:B------:R-:W-:Y:S01]  /*13640*/  ISETP.NE.AND P0, PT, R10, RZ, PT ;  /* 0x000000ff0a00720c */ /* 0x000fe20003f05270 */
[----:B--2---:R-:W-:-:S04]  /*13650*/  IMAD.MOV.U32 R3, RZ, RZ, 0x2000 ;  /* 0x00002000ff037424 */ /* 0x004fc800078e00ff */
[----:B------:R3:W-:Y:S08]  /*13660*/  SYNCS.ARRIVE.TRANS64 RZ, [UR38+0x28c38], R3 ;  /* 0x028c3803ffff79a7 */ /* 0x0007f00008000026 */
[----:B---3--:R-:W-:Y:S05]  /*13670*/  @!P0 BRA `(.L_x_4922) ;  /* 0x0000000000048947 */ /* 0x008fea0003800000 */
[----:B------:R-:W-:Y:S01]  /*13680*/  BPT.TRAP 0x1 ;  /* 0x000000040000795c */ /* 0x000fe20000300000 */
.L_x_4922:
[----:B------:R-:W-:Y:S05]  /*13690*/  BSYNC B1 ;  /* 0x0000000000017941 */ /* 0x000fea0003800000 */
.L_x_4921:
        /* <DEDUP_REMOVED lines=11> */
.L_x_4923:
        /* <DEDUP_REMOVED lines=11> */
.L_x_4969:
[----:B------:R-:W-:Y:S05]  /*13800*/  BSYNC B1 ;  /* 0x0000000000017941 */ /* 0x000fea0003800000 */
.L_x_4924:
        /* <DEDUP_REMOVED lines=9> */
.L_x_4927:
[----:B------:R-:W-:Y:S05]  /*138a0*/  BSYNC B1 ;  /* 0x0000000000017941 */ /* 0x000fea0003800000 */
.L_x_4926:
        /* <DEDUP_REMOVED lines=9> */
.L_x_4928:
        /* <DEDUP_REMOVED lines=13> */
.L_x_4929:
        /* <DEDUP_REMOVED lines=13> */
.L_x_4930:
        /* <DEDUP_REMOVED lines=13> */
.L_x_4931:
        /* <DEDUP_REMOVED lines=13> */
.L_x_4932:
        /* <DEDUP_REMOVED lines=13> */
.L_x_4933:
        /* <DEDUP_REMOVED lines=13> */
.L_x_4934:
        /* <DEDUP_REMOVED lines=13> */
.L_x_4935:
        /* <DEDUP_REMOVED lines=8> */
.L_x_4917:
[----:B------:R-:W-:Y:S05]  /*13f70*/  BSYNC B0 ;  /* 0x0000000000007941 */ /* 0x000fea0003800000 */
.L_x_4916:
[----:B------:R-:W-:Y:S01]  /*13f80*/  LOP3.LUT R0, R0, 0x1, RZ, 0x3c, !PT ;  /* 0x0000000100007812 */ /* 0x000fe200078e3cff */
[----:B------:R-:W-:Y:S01]  /*13f90*/  IMAD.MOV.U32 R6, RZ, RZ, RZ ;  /* 0x000000ffff067224 */ /* 0x000fe200078e00ff */
[----:B------:R-:W-:-:S07]  /*13fa0*/  MOV R9, RZ ;  /* 0x000000ff00097202 */ /* 0x000fce0000000f00 */
.L_x_4841:
[----:B------:R-:W2:Y:S01]  /*13fb0*/  S2R R3, SR_CgaCtaId ;  /* 0x0000000000037919 */ /* 0x000ea20000008800 */
[----:B------:R-:W-:Y:S02]  /*13fc0*/  MOV R2, 0x400 ;  /* 0x0000040000027802 */ /* 0x000fe40000000f00 */
[----:B------:R-:W-:Y:S02]  /*13fd0*/  SHF.L.U32 R9, R9, 0x1f, RZ ;  /* 0x0000001f09097819 */ /* 0x000fe400000006ff */
[----:B--2---:R-:W-:-:S04]  /*13fe0*/  LEA R2, R3, R2, 0x18 ;  /* 0x0000000203027211 */ /* 0x004fc800078ec0ff */
[----:B------:R-:W2:Y:S02]  /*13ff0*/  SYNCS.PHASECHK.TRANS64.TRYWAIT P0, [R2+URZ+0x28c20], R9 ;  /* 0x028c2009020075a7 */ /* 0x000ea4000800017f */
[----:B--2---:R-:W-:Y:S05]  /*14000*/  @!P0 BRA `(.L_x_4936) ;  /* 0x0000000c00f08947 */ /* 0x004fea0003800000 */
.L_x_4970:
[----:B------:R-:W-:-:S03]  /*14010*/  UMOV UR4, 0xffffffff ;  /* 0xffffffff00047882 */ /* 0x000fc60000000000 */
[----:B------:R-:W-:Y:S05]  /*14020*/  BRA.DIV UR4, `(.L_x_4937) ;  /* 0x0000000e04fc7947 */ /* 0x000fea000b800000 */
[----:B------:R-:W3:Y:S02]  /*14030*/  S2R R3, SR_TID.X ;  /* 0x0000000000037919 */ /* 0x000ee40000002100 */
[----:B---3--:R-:W-:-:S04]  /*14040*/  SHF.R.U32.HI R3, RZ, 0x5, R3 ;  /* 0x00000005ff037819 */ /* 0x008fc80000011603 */
[----:B------:R-:W-:-:S05]  /*14050*/  LOP3.LUT R3, R3, 0x3, RZ, 0xc0, !PT ;  /* 0x0000000303037812 */ /* 0x000fca00078ec0ff */
[----:B------:R3:W4:Y:S02]  /*14060*/  SHFL.IDX PT, R14, R3, RZ, 0x1f ;  /* 0x00001fff030e7589 */ /* 0x00072400000e0000 */
.L_x_4973:
[----:B----4-:R-:W-:-:S13]  /*14070*/  ISETP.NE.AND P0, PT, R14, RZ, PT ;  /* 0x000000ff0e00720c */ /* 0x010fda0003f05270 */
[----:B------:R-:W-:Y:S05]  /*14080*/  @P0 BRA `(.L_x_4740) ;  /* 0x0000000000880947 */ /* 0x000fea0003800000 */
[----:B------:R-:W-:-:S03]  /*14090*/  UMOV UR4, 0xffffffff ;  /* 0xffffffff00047882 */ /* 0x000fc60000000000 */
[----:B------:R-:W-:Y:S05]  /*140a0*/  BRA.DIV UR4, `(.L_x_4938) ;  /* 0x0000001204107947 */ /* 0x000fea000b800000 */
[----:B------:R-:W-:-:S13]  /*140b0*/  ELECT P6, URZ, PT ;  /* 0x00000000003f782f */ /* 0x000fda00038c0000 */
.L_x_4976:
[----:B------:R-:W-:Y:S05]  /*140c0*/  @!P6 BRA `(.L_x_4740) ;  /* 0x000000000078e947 */ /* 0x000fea0003800000 */
[----:B------:R-:W-:-:S06]  /*140d0*/  ULOP3.LUT UR4, UR45, 0x2, URZ, 0xfc, !UPT ;  /* 0x000000022d047892 */ /* 0x000fcc000f8efc3f */
[----:B---3--:R-:W-:-:S05]  /*140e0*/  IMAD.U32 R3, RZ, RZ, UR4 ;  /* 0x00000004ff037e24 */ /* 0x008fca000f8e00ff */
[----:B------:R-:W-:-:S13]  /*140f0*/  ISETP.NE.AND P2, PT, R3, 0x3, PT ;  /* 0x000000030300780c */ /* 0x000fda0003f45270 */
[----:B------:R-:W-:Y:S05]  /*14100*/  @!P2 BRA `(.L_x_4939) ;  /* 0x000000000004a947 */ /* 0x000fea0003800000 */
[----:B------:R-:W-:Y:S01]  /*14110*/  BPT.TRAP 0x1 ;  /* 0x000000040000795c */ /* 0x000fe20000300000 */
.L_x_4939:
        /* <DEDUP_REMOVED lines=8> */
[----:B------:R-:W-:-:S03]  /*141a0*/  LOP3.LUT R0, R0, R5, RZ, 0x3c, !PT ;  /* 0x0000000500007212 */ /* 0x000fc600078e3cff */
[----:B------:R-:W-:Y:S01]  /*141b0*/  IMAD R5, R3, 0x8, R8 ;  /* 0x0000000803057824 */ /* 0x000fe200078e0208 */
[----:B------:R-:W-:Y:S01]  /*141c0*/  SHF.L.U32 R0, R0, 0x1f, RZ ;  /* 0x0000001f00007819 */ /* 0x000fe200000006ff */
[----:B---3--:R-:W-:Y:S06]  /*141d0*/  @!P0 BRA `(.L_x_4940) ;  /* 0x0000000c00e48947 */ /* 0x008fec0003800000 */
.L_x_4977:
[----:B------:R-:W4:Y:S02]  /*141e0*/  SYNCS.PHASECHK.TRANS64.TRYWAIT P0, [R5+URZ], R0 ;  /* 0x00000000050075a7 */ /* 0x000f24000800017f */
[----:B----4-:R-:W-:Y:S05]  /*141f0*/  @!P0 BRA `(.L_x_4941) ;  /* 0x0000000c00f08947 */ /* 0x010fea0003800000 */
.L_x_4978:
[----:B------:R-:W-:Y:S05]  /*14200*/  @!P2 BRA `(.L_x_4942) ;  /* 0x000000000004a947 */ /* 0x000fea0003800000 */
[----:B------:R-:W-:Y:S01]  /*14210*/  BPT.TRAP 0x1 ;  /* 0x000000040000795c */ /* 0x000fe20000300000 */
.L_x_4942:
[----:B--2---:R-:W-:-:S04]  /*14220*/  VIADD R2, R2, 0x28c60 ;  /* 0x00028c6002027836 */ /* 0x004fc80000000000 */
[----:B----4-:R-:W-:-:S04]  /*14230*/  IMAD R5, R6, 0x8, R2 ;  /* 0x0000000806057824 */ /* 0x010fc800078e0202 */
[----:B------:R-:W2:Y:S02]  /*14240*/  SYNCS.PHASECHK.TRANS64.TRYWAIT P0, [R5+URZ], R4 ;  /* 0x00000004050075a7 */ /* 0x000ea4000800017f */
[----:B--2---:R-:W-:Y:S05]  /*14250*/  @!P0 BRA `(.L_x_4943) ;  /* 0x0000000c00ec8947 */ /* 0x004fea0003800000 */
.L_x_4979:
[----:B------:R-:W-:-:S07]  /*14260*/  LEA R3, R3, R2, 0x3 ;  /* 0x0000000203037211 */ /* 0x000fce00078e18ff */
.L_x_4944:
[----:B----4-:R4:W0:Y:S02]  /*14270*/  SYNCS.PHASECHK.TRANS64.TRYWAIT P0, [R3+URZ], R0 ;  /* 0x00000000030075a7 */ /* 0x010824000800017f */
[----:B0-----:R-:W-:Y:S05]  /*14280*/  @!P0 NANOSLEEP.SYNCS 0x989680 ;  /* 0x009896800000895d */ /* 0x001fea0003900000 */
[----:B------:R-:W0:Y:S02]  /*14290*/  @!P0 SYNCS.PHASECHK.TRANS64 P0, [R3+URZ], R0 ;  /* 0x00000000030085a7 */ /* 0x000e24000800007f */
[----:B0-----:R-:W-:Y:S05]  /*142a0*/  @!P0 BRA `(.L_x_4944) ;  /* 0xfffffffc00f08947 */ /* 0x001fea000383ffff */
.L_x_4740:
[----:B------:R-:W-:Y:S05]  /*142b0*/  BSYNC B6 ;  /* 0x0000000000067941 */ /* 0x000fea0003800000 */
.L_x_4737:
[----:B------:R-:W-:Y:S05]  /*142c0*/  EXIT ;  /* 0x000000000000794d */ /* 0x000fea0003800000 */
.L_x_4751:
[----:B0-----:R-:W-:-:S04]  /*142d0*/  IMAD.U32 R5, RZ, RZ, UR5 ;  /* 0x00000005ff057e24 */ /* 0x001fc8000f8e00ff */
[----:B------:R0:W1:Y:S03]  /*142e0*/  SYNCS.PHASECHK.TRANS64.TRYWAIT P1, [R5+URZ+0x28c50], R2 ;  /* 0x028c5002050075a7 */ /* 0x000066000802017f */
[----:B-1----:R-:W-:Y:S05]  /*142f0*/  @!P1 NANOSLEEP.SYNCS 0x989680 ;  /* 0x009896800000995d */ /* 0x002fea0003900000 */
[----:B------:R-:W1:Y:S02]  /*14300*/  @!P1 SYNCS.PHASECHK.TRANS64 P1, [R5+URZ+0x28c50], R2 ;  /* 0x028c5002050095a7 */ /* 0x000e64000802007f */
[----:B-1----:R-:W-:Y:S05]  /*14310*/  @!P1 BRA `(.L_x_4751) ;  /* 0xfffffffc00ec9947 */ /* 0x002fea000383ffff */
[----:B------:R-:W-:Y:S05]  /*14320*/  BRA `(.L_x_4945) ;  /* 0xfffffed400747947 */ /* 0x000fea000383ffff */
.L_x_4756:
[----:B-1----:R-:W-:-:S04]  /*14330*/  IMAD.U32 R5, RZ, RZ, UR7 ;  /* 0x00000007ff057e24 */ /* 0x002fc8000f8e00ff */
[----:B------:R1:W2:Y:S03]  /*14340*/  SYNCS.PHASECHK.TRANS64.TRYWAIT P1, [R5+URZ+0x28c50], R2 ;  /* 0x028c5002050075a7 */ /* 0x0002a6000802017f */
[----:B--2---:R-:W-:Y:S05]  /*14350*/  @!P1 NANOSLEEP.SYNCS 0x989680 ;  /* 0x009896800000995d */ /* 0x004fea0003900000 */
[----:B------:R-:W2:Y:S02]  /*14360*/  @!P1 SYNCS.PHASECHK.TRANS64 P1, [R5+URZ+0x28c50], R2 ;  /* 0x028c5002050095a7 */ /* 0x000ea4000802007f */
[----:B--2---:R-:W-:Y:S05]  /*14370*/  @!P1 BRA `(.L_x_4756) ;  /* 0xfffffffc00ec9947 */ /* 0x004fea000383ffff */
[----:B------:R-:W-:Y:S05]  /*14380*/  BRA `(.L_x_4755) ;  /* 0xfffffee0007c7947 */ /* 0x000fea000383ffff */
.L_x_4766:
[----:B0-----:R-:W-:-:S04]  /*14390*/  IMAD.U32 R9, RZ, RZ, UR37 ;  /* 0x00000025ff097e24 */ /* 0x001fc8000f8e00ff */
[----:B------:R0:W1:Y:S03]  /*143a0*/  SYNCS.PHASECHK.TRANS64.TRYWAIT P0, [R9+URZ+0x28c00], R14 ;  /* 0x028c000e090075a7 */ /* 0x000066000800017f */
[----:B-1----:R-:W-:Y:S05]  /*143b0*/  @!P0 NANOSLEEP.SYNCS 0x989680 ;  /* 0x009896800000895d */ /* 0x002fea0003900000 */
[----:B------:R-:W1:Y:S02]  /*143c0*/  @!P0 SYNCS.PHASECHK.TRANS64 P0, [R9+URZ+0x28c00], R14 ;  /* 0x028c000e090085a7 */ /* 0x000e64000800007f */
[----:B-1----:R-:W-:Y:S05]  /*143d0*/  @!P0 BRA `(.L_x_4766) ;  /* 0xfffffffc00ec8947 */ /* 0x002fea000383ffff */
[----:B------:R-:W-:Y:S05]  /*143e0*/  BRA `(.L_x_4946) ;  /* 0xfffffef800b07947 */ /* 0x000fea000383ffff */
.L_x_4770:
[----:B--2---:R-:W-:-:S04]  /*143f0*/  IMAD.U32 R5, RZ, RZ, UR37 ;  /* 0x00000025ff057e24 */ /* 0x004fc8000f8e00ff */
[----:B------:R2:W3:Y:S03]  /*14400*/  SYNCS.PHASECHK.TRANS64.TRYWAIT P0, [R5+URZ+0x28c30], R14 ;  /* 0x028c300e050075a7 */ /* 0x0004e6000800017f */
[----:B---3--:R-:W-:Y:S05]  /*14410*/  @!P0 NANOSLEEP.SYNCS 0x989680 ;  /* 0x009896800000895d */ /* 0x008fea0003900000 */
[----:B------:R-:W3:Y:S02]  /*14420*/  @!P0 SYNCS.PHASECHK.TRANS64 P0, [R5+URZ+0x28c30], R14 ;  /* 0x028c300e050085a7 */ /* 0x000ee4000800007f */
[----:B---3--:R-:W-:Y:S05]  /*14430*/  @!P0 BRA `(.L_x_4770) ;  /* 0xfffffffc00ec8947 */ /* 0x008fea000383ffff */
[----:B------:R-:W-:Y:S05]  /*14440*/  BRA `(.L_x_4769) ;  /* 0xfffffef800fc7947 */ /* 0x000fea000383ffff */
.L_x_4782:
[----:B--2---:R2:W4:Y:S02]  /*14450*/  SYNCS.PHASECHK.TRANS64.TRYWAIT P0, [R13+URZ+0x28c50], R14 ;  /* 0x028c500e0d0075a7 */ /* 0x004524000800017f */
[----:B----4-:R-:W-:Y:S05]  /*14460*/  @!P0 NANOSLEEP.SYNCS 0x989680 ;  /* 0x009896800000895d */ /* 0x010fea0003900000 */
[----:B------:R-:W4:Y:S02]  /*14470*/  @!P0 SYNCS.PHASECHK.TRANS64 P0, [R13+URZ+0x28c50], R14 ;  /* 0x028c500e0d0085a7 */ /* 0x000f24000800007f */
[----:B----4-:R-:W-:Y:S05]  /*14480*/  @!P0 BRA `(.L_x_4782) ;  /* 0xfffffffc00f08947 */ /* 0x010fea000383ffff */
[----:B------:R-:W-:Y:S05]  /*14490*/  BRA `(.L_x_4781) ;  /* 0xffffff1800647947 */ /* 0x000fea000383ffff */
.L_x_4790:
[----:B01----:R-:W-:-:S04]  /*144a0*/  IMAD.U32 R14, RZ, RZ, UR31 ;  /* 0x0000001fff0e7e24 */ /* 0x003fc8000f8e00ff */
[----:B------:R0:W1:Y:S03]  /*144b0*/  SYNCS.PHASECHK.TRANS64.TRYWAIT P0, [R14+URZ+0x28c30], R13 ;  /* 0x028c300d0e0075a7 */ /* 0x000066000800017f */
[----:B-1----:R-:W-:Y:S05]  /*144c0*/  @!P0 NANOSLEEP.SYNCS 0x989680 ;  /* 0x009896800000895d */ /* 0x002fea0003900000 */
[----:B------:R-:W1:Y:S02]  /*144d0*/  @!P0 SYNCS.PHASECHK.TRANS64 P0, [R14+URZ+0x28c30], R13 ;  /* 0x028c300d0e0085a7 */ /* 0x000e64000800007f */
[----:B-1----:R-:W-:Y:S05]  /*144e0*/  @!P0 BRA `(.L_x_4790) ;  /* 0xfffffffc00ec8947 */ /* 0x002fea000383ffff */
[----:B------:R-:W-:Y:S05]  /*144f0*/  BRA `(.L_x_4789) ;  /* 0xffffff1c00cc7947 */ /* 0x000fea000383ffff */
.L_x_4802:
[----:B-1----:R1:W2:Y:S02]  /*14500*/  SYNCS.PHASECHK.TRANS64.TRYWAIT P0, [R14+URZ+0x28c50], R13 ;  /* 0x028c500d0e0075a7 */ /* 0x0022a4000800017f */
[----:B--2---:R-:W-:Y:S05]  /*14510*/  @!P0 NANOSLEEP.SYNCS 0x989680 ;  /* 0x009896800000895d */ /* 0x004fea0003900000 */
[----:B------:R-:W2:Y:S02]  /*14520*/  @!P0 SYNCS.PHASECHK.TRANS64 P0, [R14+URZ+0x28c50], R13 ;  /* 0x028c500d0e0085a7 */ /* 0x000ea4000800007f */
[----:B--2---:R-:W-:Y:S05]  /*14530*/  @!P0 BRA `(.L_x_4802) ;  /* 0xfffffffc00f08947 */ /* 0x004fea000383ffff */
[----:B------:R-:W-:Y:S05]  /*14540*/  BRA `(.L_x_4801) ;  /* 0xffffff3c00b47947 */ /* 0x000fea000383ffff */
.L_x_4811:
[----:B-1----:R-:W-:-:S04]  /*14550*/  IMAD.U32 R6, RZ, RZ, UR28 ;  /* 0x0000001cff067e24 */ /* 0x002fc8000f8e00ff */
[----:B------:R1:W2:Y:S03]  /*14560*/  SYNCS.PHASECHK.TRANS64.TRYWAIT P1, [R6+URZ+0x28c30], R13 ;  /* 0x028c300d060075a7 */ /* 0x0002a6000802017f */
[----:B--2---:R-:W-:Y:S05]  /*14570*/  @!P1 NANOSLEEP.SYNCS 0x989680 ;  /* 0x009896800000995d */ /* 0x004fea0003900000 */
[----:B------:R-:W2:Y:S02]  /*14580*/  @!P1 SYNCS.PHASECHK.TRANS64 P1, [R6+URZ+0x28c30], R13 ;  /* 0x028c300d060095a7 */ /* 0x000ea4000802007f */
[----:B--2---:R-:W-:Y:S05]  /*14590*/  @!P1 BRA `(.L_x_4811) ;  /* 0xfffffffc00ec9947 */ /* 0x004fea000383ffff */
[----:B------:R-:W-:Y:S05]  /*145a0*/  BRA `(.L_x_4810) ;  /* 0xffffff4400587947 */ /* 0x000fea000383ffff */
.L_x_4815:
[----:B---3--:R3:W4:Y:S02]  /*145b0*/  SYNCS.PHASECHK.TRANS64.TRYWAIT P1, [R184+URZ+0x28c50], R13 ;  /* 0x028c500db80075a7 */ /* 0x008724000802017f */
[----:B----4-:R-:W-:Y:S05]  /*145c0*/  @!P1 NANOSLEEP.SYNCS 0x989680 ;  /* 0x009896800000995d */ /* 0x010fea0003900000 */
[----:B------:R-:W4:Y:S02]  /*145d0*/  @!P1 SYNCS.PHASECHK.TRANS64 P1, [R184+URZ+0x28c50], R13 ;  /* 0x028c500db80095a7 */ /* 0x000f24000802007f */
[----:B----4-:R-:W-:Y:S05]  /*145e0*/  @!P1 BRA `(.L_x_4815) ;  /* 0xfffffffc00f09947 */ /* 0x010fea000383ffff */
[----:B------:R-:W-:Y:S05]  /*145f0*/  BRA `(.L_x_4814) ;  /* 0xffffff5800747947 */ /* 0x000fea000383ffff */
.L_x_4821:
[----:B--2---:R-:W-:-:S04]  /*14600*/  IMAD.U32 R6, RZ, RZ, UR30 ;  /* 0x0000001eff067e24 */ /* 0x004fc8000f8e00ff */
[----:B------:R2:W0:Y:S03]  /*14610*/  SYNCS.PHASECHK.TRANS64.TRYWAIT P0, [R6+URZ+0x28c30], R13 ;  /* 0x028c300d060075a7 */ /* 0x000426000800017f */
[----:B0-----:R-:W-:Y:S05]  /*14620*/  @!P0 NANOSLEEP.SYNCS 0x989680 ;  /* 0x009896800000895d */ /* 0x001fea0003900000 */
[----:B------:R-:W0:Y:S02]  /*14630*/  @!P0 SYNCS.PHASECHK.TRANS64 P0, [R6+URZ+0x28c30], R13 ;  /* 0x028c300d060085a7 */ /* 0x000e24000800007f */
[----:B0-----:R-:W-:Y:S05]  /*14640*/  @!P0 BRA `(.L_x_4821) ;  /* 0xfffffffc00ec8947 */ /* 0x001fea000383ffff */
[----:B------:R-:W-:Y:S05]  /*14650*/  BRA `(.L_x_4820) ;  /* 0xffffff5c00687947 */ /* 0x000fea000383ffff */
.L_x_4833:
[----:B--2---:R2:W3:Y:S02]  /*14660*/  SYNCS.PHASECHK.TRANS64.TRYWAIT P0, [R14+URZ+0x28c50], R13 ;  /* 0x028c500d0e0075a7 */ /* 0x0044e4000800017f */
[----:B---3--:R-:W-:Y:S05]  /*14670*/  @!P0 NANOSLEEP.SYNCS 0x989680 ;  /* 0x009896800000895d */ /* 0x008fea0003900000 */
[----:B------:R-:W3:Y:S02]  /*14680*/  @!P0 SYNCS.PHASECHK.TRANS64 P0, [R14+URZ+0x28c50], R13 ;  /* 0x028c500d0e0085a7 */ /* 0x000ee4000800007f */
[----:B---3--:R-:W-:Y:S05]  /*14690*/  @!P0 BRA `(.L_x_4833) ;  /* 0xfffffffc00f08947 */ /* 0x008fea000383ffff */
[----:B------:R-:W-:Y:S05]  /*146a0*/  BRA `(.L_x_4832) ;  /* 0xffffff7c00347947 */ /* 0x000fea000383ffff */
.L_x_4852:
[----:B------:R-:W-:Y:S01]  /*146b0*/  MOV R13, R19 ;  /* 0x00000013000d7202 */ /* 0x000fe20000000f00 */
[----:B------:R-:W-:Y:S02]  /*146c0*/  IMAD.MOV.U32 R12, RZ, RZ, RZ ;  /* 0x000000ffff0c7224 */ /* 0x000fe400078e00ff */
[----:B------:R-:W-:Y:S02]  /*146d0*/  IMAD.MOV.U32 R11, RZ, RZ, 0x1f ;  /* 0x0000001fff0b7424 */ /* 0x000fe400078e00ff */
[----:B------:R-:W-:-:S07]  /*146e0*/  IMAD.MOV.U32 R15, RZ, RZ, -0x1 ;  /* 0xffffffffff0f7424 */ /* 0x000fce00078e00ff */
[----:B------:R-:W-:Y:S05]  /*146f0*/  WARPSYNC.COLLECTIVE R15, `(.L_x_4947) ;  /* 0x000000000f087348 */ /* 0x000fea0003c00000 */
[----:B------:R0:W1:Y:S02]  /*14700*/  SHFL.IDX P6, R14, R13, R12, R11 ;  /* 0x0000000c0d0e7389 */ /* 0x00006400000c000b */
[----:B01----:R-:W-:Y:S01]  /*14710*/  ENDCOLLECTIVE ;  /* 0x000000000000791b */ /* 0x003fe20003800000 */
.L_x_4947:
[----:B------:R-:W-:Y:S05]  /*14720*/  BRA `(.L_x_4948) ;  /* 0xffffffbc00f87947 */ /* 0x000fea000383ffff */
.L_x_4854:
[----:B------:R-:W-:Y:S01]  /*14730*/  BSSY B0, `(.L_x_4949) ;  /* 0x0000006000007945 */ /* 0x000fe20003800000 */
[----:B------:R-:W-:-:S07]  /*14740*/  IMAD.MOV.U32 R15, RZ, RZ, -0x1 ;  /* 0xffffffffff0f7424 */ /* 0x000fce00078e00ff */
[----:B------:R-:W-:Y:S05]  /*14750*/  WARPSYNC.COLLECTIVE R15, `(.L_x_4950) ;  /* 0x000000000f0c7348 */ /* 0x000fea0003c00000 */
[----:B------:R-:W-:Y:S02]  /*14760*/  ELECT P6, UR62, PT ;  /* 0x00000000003e782f */ /* 0x000fe400038c0000 */
[----:B------:R-:W-:Y:S01]  /*14770*/  MOV R14, UR62 ;  /* 0x0000003e000e7c02 */ /* 0x000fe20008000f00 */
[----:B------:R-:W-:Y:S10]  /*14780*/  ENDCOLLECTIVE ;  /* 0x000000000000791b */ /* 0x000ff40003800000 */
.L_x_4950:
[----:B------:R-:W-:Y:S05]  /*14790*/  BSYNC B0 ;  /* 0x0000000000007941 */ /* 0x000fea0003800000 */
.L_x_4949:
[----:B------:R-:W-:Y:S05]  /*147a0*/  BRA `(.L_x_4951) ;  /* 0xffffffbc00f87947 */ /* 0x000fea000383ffff */
.L_x_4856:
[----:B0-----:R-:W-:-:S04]  /*147b0*/  IMAD.U32 R3, RZ, RZ, UR38 ;  /* 0x00000026ff037e24 */ /* 0x001fc8000f8e00ff */
[----:B------:R0:W1:Y:S03]  /*147c0*/  SYNCS.PHASECHK.TRANS64.TRYWAIT P0, [R3+URZ+0x28c40], R0 ;  /* 0x028c4000030075a7 */ /* 0x000066000800017f */
[----:B-1----:R-:W-:Y:S05]  /*147d0*/  @!P0 NANOSLEEP.SYNCS 0x989680 ;  /* 0x009896800000895d */ /* 0x002fea0003900000 */
[----:B------:R-:W1:Y:S02]  /*147e0*/  @!P0 SYNCS.PHASECHK.TRANS64 P0, [R3+URZ+0x28c40], R0 ;  /* 0x028c4000030085a7 */ /* 0x000e64000800007f */
[----:B-1----:R-:W-:Y:S05]  /*147f0*/  @!P0 BRA `(.L_x_4856) ;  /* 0xfffffffc00ec8947 */ /* 0x002fea000383ffff */
[----:B------:R-:W-:Y:S05]  /*14800*/  BRA `(.L_x_4952) ;  /* 0xffffffc000587947 */ /* 0x000fea000383ffff */
.L_x_4859:
[----:B------:R-:W-:Y:S01]  /*14810*/  IMAD.MOV.U32 R13, RZ, RZ, R7 ;  /* 0x000000ffff0d7224 */ /* 0x000fe200078e0007 */
[----:B------:R-:W-:Y:S01]  /*14820*/  MOV R11, 0x181f ;  /* 0x0000181f000b7802 */ /* 0x000fe20000000f00 */
[----:B------:R-:W-:Y:S02]  /*14830*/  IMAD.MOV.U32 R12, RZ, RZ, RZ ;  /* 0x000000ffff0c7224 */ /* 0x000fe400078e00ff */
[----:B------:R-:W-:Y:S02]  /*14840*/  IMAD.MOV.U32 R15, RZ, RZ, -0x1 ;  /* 0xffffffffff0f7424 */ /* 0x000fe400078e00ff */
[----:B------:R-:W-:-:S07]  /*14850*/  VIADD R4, R4, UR40 ;  /* 0x0000002804047c36 */ /* 0x000fce0008000000 */
[----:B------:R-:W-:Y:S05]  /*14860*/  WARPSYNC.COLLECTIVE R15, `(.L_x_4953) ;  /* 0x000000000f087348 */ /* 0x000fea0003c00000 */
[----:B------:R0:W1:Y:S02]  /*14870*/  SHFL.IDX P6, R14, R13, R12, R11 ;  /* 0x0000000c0d0e7389 */ /* 0x00006400000c000b */
[----:B01----:R-:W-:Y:S01]  /*14880*/  ENDCOLLECTIVE ;  /* 0x000000000000791b */ /* 0x003fe20003800000 */
.L_x_4953:
[----:B------:R-:W-:Y:S02]  /*14890*/  IMAD.MOV.U32 R13, RZ, RZ, R0 ;  /* 0x000000ffff0d7224 */ /* 0x000fe400078e0000 */
[----:B------:R-:W-:-:S07]  /*148a0*/  IMAD.MOV.U32 R2, RZ, RZ, R14 ;  /* 0x000000ffff027224 */ /* 0x000fce00078e000e */
[----:B------:R-:W-:Y:S05]  /*148b0*/  WARPSYNC.COLLECTIVE R15, `(.L_x_4954) ;  /* 0x000000000f087348 */ /* 0x000fea0003c00000 */
[----:B------:R0:W1:Y:S02]  /*148c0*/  SHFL.IDX P6, R14, R13, R12, R11 ;  /* 0x0000000c0d0e7389 */ /* 0x00006400000c000b */
[----:B01----:R-:W-:Y:S01]  /*148d0*/  ENDCOLLECTIVE ;  /* 0x000000000000791b */ /* 0x003fe20003800000 */
.L_x_4954:
[----:B------:R-:W-:Y:S02]  /*148e0*/  ULDC UR4, c[0x0][0x288] ;  /* 0x0000a20000047ab9 */ /* 0x000fe40000000800 */
[----:B------:R-:W-:-:S05]  /*148f0*/  IMAD R6, R6, UR4, RZ ;  /* 0x0000000406067c24 */ /* 0x000fca000f8e02ff */
[C---:B------:R-:W-:Y:S01]  /*14900*/  ISETP.GE.AND P1, PT, R4.reuse, R6, PT ;  /* 0x000000060400720c */ /* 0x040fe20003f26270 */
[----:B------:R-:W-:Y:S01]  /*14910*/  VIADD R11, R4, 0x10 ;  /* 0x00000010040b7836 */ /* 0x000fe20000000000 */
[----:B------:R-:W-:Y:S01]  /*14920*/  MOV R13, R7 ;  /* 0x00000007000d7202 */ /* 0x000fe20000000f00 */
        /* <DEDUP_REMOVED lines=8> */
[----:B------:R0:W-:Y:S01]  /*149b0*/  @!P1 LDGSTS.E.BYPASS.LTC128B.128 [R9+0x20400], desc[UR48][R2.64], !P0 ;  /* 0x2040000002099fae */ /* 0x0001e2000c101d70 */
[----:B------:R-:W-:Y:S01]  /*149c0*/  ISETP.GE.AND P1, PT, R11, R6, PT ;  /* 0x000000060b00720c */ /* 0x000fe20003f26270 */
[----:B------:R-:W-:-:S12]  /*149d0*/  IMAD.MOV.U32 R11, RZ, RZ, 0x181f ;  /* 0x0000181fff0b7424 */ /* 0x000fd800078e00ff */
[----:B0-----:R-:W-:Y:S05]  /*149e0*/  WARPSYNC.COLLECTIVE R15, `(.L_x_4955) ;  /* 0x000000000f087348 */ /* 0x001fea0003c00000 */
[----:B------:R1:W2:Y:S02]  /*149f0*/  SHFL.IDX P6, R14, R13, R12, R11 ;  /* 0x0000000c0d0e7389 */ /* 0x0002a400000c000b */
[----:B012---:R-:W-:Y:S01]  /*14a00*/  ENDCOLLECTIVE ;  /* 0x000000000000791b */ /* 0x007fe20003800000 */
.L_x_4955:
[----:B------:R-:W-:Y:S01]  /*14a10*/  VIADD R9, R4, 0x20 ;  /* 0x0000002004097836 */ /* 0x000fe20000000000 */
[----:B------:R-:W-:Y:S01]  /*14a20*/  @!P1 LEA R21, R5, UR38, 0x1 ;  /* 0x0000002605159c11 */ /* 0x000fe2000f8e08ff */
[----:B------:R-:W-:Y:S02]  /*14a30*/  IMAD.MOV.U32 R13, RZ, RZ, R0 ;  /* 0x000000ffff0d7224 */ /* 0x000fe400078e0000 */
[----:B------:R-:W-:-:S07]  /*14a40*/  IMAD.MOV.U32 R2, RZ, RZ, R14 ;  /* 0x000000ffff027224 */ /* 0x000fce00078e000e */
[----:B------:R-:W-:Y:S05]  /*14a50*/  WARPSYNC.COLLECTIVE R15, `(.L_x_4956) ;  /* 0x000000000f087348 */ /* 0x000fea0003c00000 */
[----:B------:R0:W1:Y:S02]  /*14a60*/  SHFL.IDX P6, R14, R13, R12, R11 ;  /* 0x0000000c0d0e7389 */ /* 0x00006400000c000b */
[----:B01----:R-:W-:Y:S01]  /*14a70*/  ENDCOLLECTIVE ;  /* 0x000000000000791b */ /* 0x003fe20003800000 */
.L_x_4956:
[----:B------:R-:W-:Y:S01]  /*14a80*/  MOV R13, R7 ;  /* 0x00000007000d7202 */ /* 0x000fe20000000f00 */
[----:B------:R-:W-:Y:S01]  /*14a90*/  IMAD.MOV.U32 R12, RZ, RZ, 0x2 ;  /* 0x00000002ff0c7424 */ /* 0x000fe200078e00ff */
[----:B------:R-:W-:-:S05]  /*14aa0*/  @!P1 LEA R14, P2, R8, R14, 0x1 ;  /* 0x0000000e080e9211 */ /* 0x000fca00078408ff */
[----:B------:R-:W-:Y:S02]  /*14ab0*/  @!P1 IMAD.X R3, RZ, RZ, R2, P2 ;  /* 0x000000ffff039224 */ /* 0x000fe400010e0602 */
[----:B------:R-:W-:-:S07]  /*14ac0*/  @!P1 IMAD.MOV.U32 R2, RZ, RZ, R14 ;  /* 0x000000ffff029224 */ /* 0x000fce00078e000e */
[----:B------:R-:W-:Y:S05]  /*14ad0*/  WARPSYNC.COLLECTIVE R15, `(.L_x_4957) ;  /* 0x000000000f087348 */ /* 0x000fea0003c00000 */
[----:B------:R0:W1:Y:S02]  /*14ae0*/  SHFL.IDX P6, R14, R13, R12, R11 ;  /* 0x0000000c0d0e7389 */ /* 0x00006400000c000b */
[----:B01----:R-:W-:Y:S01]  /*14af0*/  ENDCOLLECTIVE ;  /* 0x000000000000791b */ /* 0x003fe20003800000 */
.L_x_4957:
[----:B------:R-:W-:Y:S01]  /*14b00*/  @!PT LDS RZ, [RZ] ;  /* 0x00000000fffff984 */ /* 0x000fe20000000800 */
[----:B------:R-:W-:Y:S01]  /*14b10*/  @!PT LDS RZ, [RZ] ;  /* 0x00000000fffff984 */ /* 0x000fe20000000800 */
[----:B------:R-:W-:Y:S01]  /*14b20*/  @!PT LDS RZ, [RZ] ;  /* 0x00000000fffff984 */ /* 0x000fe20000000800 */
[----:B------:R0:W-:Y:S01]  /*14b30*/  @!P1 LDGSTS.E.BYPASS.LTC128B.128 [R21+0x20c00], desc[UR48][R2.64], !P0 ;  /* 0x20c0000002159fae */ /* 0x0001e2000c101d70 */
[----:B------:R-:W-:Y:S01]  /*14b40*/  ISETP.GE.AND P1, PT, R9, R6, PT ;  /* 0x000000060900720c */ /* 0x000fe20003f26270 */
[----:B------:R-:W-:-:S12]  /*14b50*/  IMAD.MOV.U32 R13, RZ, RZ, R0 ;  /* 0x000000ffff0d7224 */ /* 0x000fd800078e0000 */
[----:B------:R-:W-:Y:S01]  /*14b60*/  @!P1 LEA R9, R5, UR38, 0x1 ;  /* 0x0000002605099c11 */ /* 0x000fe2000f8e08ff */
[----:B0-----:R-:W-:-:S07]  /*14b70*/  IMAD.MOV.U32 R2, RZ, RZ, R14 ;  /* 0x000000ffff027224 */ /* 0x001fce00078e000e */
[----:B------:R-:W-:Y:S05]  /*14b80*/  WARPSYNC.COLLECTIVE R15, `(.L_x_4958) ;  /* 0x000000000f087348 */ /* 0x000fea0003c00000 */
[----:B------:R0:W1:Y:S02]  /*14b90*/  SHFL.IDX P6, R14, R13, R12, R11 ;  /* 0x0000000c0d0e7389 */ /* 0x00006400000c000b */
[----:B01----:R-:W-:Y:S01]  /*14ba0*/  ENDCOLLECTIVE ;  /* 0x000000000000791b */ /* 0x003fe20003800000 */
.L_x_4958:
[----:B------:R-:W-:Y:S02]  /*14bb0*/  IMAD.MOV.U32 R13, RZ, RZ, R7 ;  /* 0x000000ffff0d7224 */ /* 0x000fe400078e0007 */
[----:B------:R-:W-:Y:S01]  /*14bc0*/  IMAD.MOV.U32 R12, RZ, RZ, 0x3 ;  /* 0x00000003ff0c7424 */ /* 0x000fe200078e00ff */
[----:B------:R-:W-:-:S05]  /*14bd0*/  @!P1 LEA R14, P2, R8, R14, 0x1 ;  /* 0x0000000e080e9211 */ /* 0x000fca00078408ff */
[----:B------:R-:W-:Y:S02]  /*14be0*/  @!P1 IMAD.X R3, RZ, RZ, R2, P2 ;  /* 0x000000ffff039224 */ /* 0x000fe400010e0602 */
[----:B------:R-:W-:-:S07]  /*14bf0*/  @!P1 IMAD.MOV.U32 R2, RZ, RZ, R14 ;  /* 0x000000ffff029224 */ /* 0x000fce00078e000e */
[----:B------:R-:W-:Y:S05]  /*14c00*/  WARPSYNC.COLLECTIVE R15, `(.L_x_4959) ;  /* 0x000000000f087348 */ /* 0x000fea0003c00000 */
[----:B------:R0:W1:Y:S02]  /*14c10*/  SHFL.IDX P6, R14, R13, R12, R11 ;  /* 0x0000000c0d0e7389 */ /* 0x00006400000c000b */
[----:B01----:R-:W-:Y:S01]  /*14c20*/  ENDCOLLECTIVE ;  /* 0x000000000000791b */ /* 0x003fe20003800000 */
.L_x_4959:
[----:B------:R-:W-:Y:S01]  /*14c30*/  @!PT LDS RZ, [RZ] ;  /* 0x00000000fffff984 */ /* 0x000fe20000000800 */
[----:B------:R-:W-:Y:S01]  /*14c40*/  @!PT LDS RZ, [RZ] ;  /* 0x00000000fffff984 */ /* 0x000fe20000000800 */
[----:B------:R-:W-:Y:S01]  /*14c50*/  @!PT LDS RZ, [RZ] ;  /* 0x00000000fffff984 */ /* 0x000fe20000000800 */
[----:B------:R0:W-:Y:S01]  /*14c60*/  @!P1 LDGSTS.E.BYPASS.LTC128B.128 [R9+0x21400], desc[UR48][R2.64], !P0 ;  /* 0x2140000002099fae */ /* 0x0001e2000c101d70 */
[----:B------:R-:W-:Y:S01]  /*14c70*/  IMAD.MOV.U32 R13, RZ, RZ, R0 ;  /* 0x000000ffff0d7224 */ /* 0x000fe200078e0000 */
[----:B------:R-:W-:-:S07]  /*14c80*/  MOV R7, R14 ;  /* 0x0000000e00077202 */ /* 0x000fce0000000f00 */
[----:B0-----:R-:W-:Y:S05]  /*14c90*/  WARPSYNC.COLLECTIVE R15, `(.L_x_4960) ;  /* 0x000000000f087348 */ /* 0x001fea0003c00000 */
[----:B------:R1:W2:Y:S02]  /*14ca0*/  SHFL.IDX P6, R14, R13, R12, R11 ;  /* 0x0000000c0d0e7389 */ /* 0x0002a400000c000b */
[----:B012---:R-:W-:Y:S01]  /*14cb0*/  ENDCOLLECTIVE ;  /* 0x000000000000791b */ /* 0x007fe20003800000 */
.L_x_4960:
[----:B------:R-:W-:Y:S05]  /*14cc0*/  BRA `(.L_x_4961) ;  /* 0xffffffc400307947 */ /* 0x000fea000383ffff */
.L_x_4860:
[----:B0-----:R-:W-:-:S04]  /*14cd0*/  IMAD.U32 R3, RZ, RZ, UR38 ;  /* 0x00000026ff037e24 */ /* 0x001fc8000f8e00ff */
[----:B------:R0:W1:Y:S03]  /*14ce0*/  SYNCS.PHASECHK.TRANS64.TRYWAIT P0, [R3+URZ+0x28c20], R4 ;  /* 0x028c2004030075a7 */ /* 0x000066000800017f */
[----:B-1----:R-:W-:Y:S05]  /*14cf0*/  @!P0 NANOSLEEP.SYNCS 0x989680 ;  /* 0x009896800000895d */ /* 0x002fea0003900000 */
[----:B------:R-:W1:Y:S02]  /*14d00*/  @!P0 SYNCS.PHASECHK.TRANS64 P0, [R3+URZ+0x28c20], R4 ;  /* 0x028c2004030085a7 */ /* 0x000e64000800007f */
[----:B-1----:R-:W-:Y:S05]  /*14d10*/  @!P0 BRA `(.L_x_4860) ;  /* 0xfffffffc00ec8947 */ /* 0x002fea000383ffff */
[----:B------:R-:W-:Y:S05]  /*14d20*/  BRA `(.L_x_4962) ;  /* 0xffffffc400607947 */ /* 0x000fea000383ffff */
.L_x_4863:
[----:B0-----:R-:W-:-:S04]  /*14d30*/  IMAD.U32 R3, RZ, RZ, UR38 ;  /* 0x00000026ff037e24 */ /* 0x001fc8000f8e00ff */
[----:B------:R0:W1:Y:S03]  /*14d40*/  SYNCS.PHASECHK.TRANS64.TRYWAIT P0, [R3+URZ+0x28c60], R4 ;  /* 0x028c6004030075a7 */ /* 0x000066000800017f */
[----:B-1----:R-:W-:Y:S05]  /*14d50*/  @!P0 NANOSLEEP.SYNCS 0x989680 ;  /* 0x009896800000895d */ /* 0x002fea0003900000 */
[----:B------:R-:W1:Y:S02]  /*14d60*/  @!P0 SYNCS.PHASECHK.TRANS64 P0, [R3+URZ+0x28c60], R4 ;  /* 0x028c6004030085a7 */ /* 0x000e64000800007f */
[----:B-1----:R-:W-:Y:S05]  /*14d70*/  @!P0 BRA `(.L_x_4863) ;  /* 0xfffffffc00ec8947 */ /* 0x002fea000383ffff */
[----:B------:R-:W-:Y:S05]  /*14d80*/  BRA `(.L_x_4963) ;  /* 0xffffffc4006c7947 */ /* 0x000fea000383ffff */
.L_x_4879:
[----:B-1----:R-:W-:-:S04]  /*14d90*/  IMAD.U32 R3, RZ, RZ, UR38 ;  /* 0x00000026ff037e24 */ /* 0x002fc8000f8e00ff */
[----:B------:R1:W2:Y:S03]  /*14da0*/  SYNCS.PHASECHK.TRANS64.TRYWAIT P0, [R3+URZ+0x28c48], R2 ;  /* 0x028c4802030075a7 */ /* 0x0002a6000800017f */
[----:B--2---:R-:W-:Y:S05]  /*14db0*/  @!P0 NANOSLEEP.SYNCS 0x989680 ;  /* 0x009896800000895d */ /* 0x004fea0003900000 */
[----:B------:R-:W2:Y:S02]  /*14dc0*/  @!P0 SYNCS.PHASECHK.TRANS64 P0, [R3+URZ+0x28c48], R2 ;  /* 0x028c4802030085a7 */ /* 0x000ea4000800007f */
[----:B--2---:R-:W-:Y:S05]  /*14dd0*/  @!P0 BRA `(.L_x_4879) ;  /* 0xfffffffc00ec8947 */ /* 0x004fea000383ffff */
[----:B------:R-:W-:Y:S05]  /*14de0*/  BRA `(.L_x_4964) ;  /* 0xffffffd000387947 */ /* 0x000fea000383ffff */
.L_x_4884:
[----:B01----:R-:W-:-:S04]  /*14df0*/  IMAD.U32 R3, RZ, RZ, UR38 ;  /* 0x00000026ff037e24 */ /* 0x003fc8000f8e00ff */
[----:B------:R0:W1:Y:S03]  /*14e00*/  SYNCS.PHASECHK.TRANS64.TRYWAIT P0, [R3+URZ+0x28c68], R2 ;  /* 0x028c6802030075a7 */ /* 0x000066000800017f */
[----:B-1----:R-:W-:Y:S05]  /*14e10*/  @!P0 NANOSLEEP.SYNCS 0x989680 ;  /* 0x009896800000895d */ /* 0x002fea0003900000 */
[----:B------:R-:W1:Y:S02]  /*14e20*/  @!P0 SYNCS.PHASECHK.TRANS64 P0, [R3+URZ+0x28c68], R2 ;  /* 0x028c6802030085a7 */ /* 0x000e64000800007f */
[----:B-1----:R-:W-:Y:S05]  /*14e30*/  @!P0 BRA `(.L_x_4884) ;  /* 0xfffffffc00ec8947 */ /* 0x002fea000383ffff */
[----:B------:R-:W-:Y:S05]  /*14e40*/  BRA `(.L_x_4965) ;  /* 0xffffffd000987947 */ /* 0x000fea000383ffff */
.L_x_4899:
[----:B-1----:R-:W-:-:S04]  /*14e50*/  IMAD.U32 R3, RZ, RZ, UR38 ;  /* 0x00000026ff037e24 */ /* 0x002fc8000f8e00ff */
[----:B------:R1:W2:Y:S03]  /*14e60*/  SYNCS.PHASECHK.TRANS64.TRYWAIT P0, [R3+URZ+0x28c40], R2 ;  /* 0x028c4002030075a7 */ /* 0x0002a6000800017f */
[----:B--2---:R-:W-:Y:S05]  /*14e70*/  @!P0 NANOSLEEP.SYNCS 0x989680 ;  /* 0x009896800000895d */ /* 0x004fea0003900000 */
[----:B------:R-:W2:Y:S02]  /*14e80*/  @!P0 SYNCS.PHASECHK.TRANS64 P0, [R3+URZ+0x28c40], R2 ;  /* 0x028c4002030085a7 */ /* 0x000ea4000800007f */
[----:B--2---:R-:W-:Y:S05]  /*14e90*/  @!P0 BRA `(.L_x_4899) ;  /* 0xfffffffc00ec8947 */ /* 0x004fea000383ffff */
[----:B------:R-:W-:Y:S05]  /*14ea0*/  BRA `(.L_x_4966) ;  /* 0xffffffd800e87947 */ /* 0x000fea000383ffff */
.L_x_4904:
[----:B01----:R-:W-:-:S04]  /*14eb0*/  IMAD.U32 R3, RZ, RZ, UR38 ;  /* 0x00000026ff037e24 */ /* 0x003fc8000f8e00ff */
[----:B------:R0:W1:Y:S03]  /*14ec0*/  SYNCS.PHASECHK.TRANS64.TRYWAIT P0, [R3+URZ+0x28c60], R2 ;  /* 0x028c6002030075a7 */ /* 0x000066000800017f */
[----:B-1----:R-:W-:Y:S05]  /*14ed0*/  @!P0 NANOSLEEP.SYNCS 0x989680 ;  /* 0x009896800000895d */ /* 0x002fea0003900000 */
[----:B------:R-:W1:Y:S02]  /*14ee0*/  @!P0 SYNCS.PHASECHK.TRANS64 P0, [R3+URZ+0x28c60], R2 ;  /* 0x028c6002030085a7 */ /* 0x000e64000800007f */
[----:B-1----:R-:W-:Y:S05]  /*14ef0*/  @!P0 BRA `(.L_x_4904) ;  /* 0xfffffffc00ec8947 */ /* 0x002fea000383ffff */
[----:B------:R-:W-:Y:S05]  /*14f00*/  BRA `(.L_x_4967) ;  /* 0xffffffdc004c7947 */ /* 0x000fea000383ffff */
.L_x_4920:
[----:B--2---:R-:W-:-:S04]  /*14f10*/  MOV R3, UR38 ;  /* 0x0000002600037c02 */ /* 0x004fc80008000f00 */
[----:B------:R2:W3:Y:S03]  /*14f20*/  SYNCS.PHASECHK.TRANS64.TRYWAIT P0, [R3+URZ+0x28c48], R2 ;  /* 0x028c4802030075a7 */ /* 0x0004e6000800017f */
[----:B---3--:R-:W-:Y:S05]  /*14f30*/  @!P0 NANOSLEEP.SYNCS 0x989680 ;  /* 0x009896800000895d */ /* 0x008fea0003900000 */
[----:B------:R-:W3:Y:S02]  /*14f40*/  @!P0 SYNCS.PHASECHK.TRANS64 P0, [R3+URZ+0x28c48], R2 ;  /* 0x028c4802030085a7 */ /* 0x000ee4000800007f */
[----:B---3--:R-:W-:Y:S05]  /*14f50*/  @!P0 BRA `(.L_x_4920) ;  /* 0xfffffffc00ec8947 */ /* 0x008fea000383ffff */
[----:B------:R-:W-:Y:S05]  /*14f60*/  BRA `(.L_x_4968) ;  /* 0xffffffe400a87947 */ /* 0x000fea000383ffff */
.L_x_4925:
[----:B--2---:R-:W-:-:S04]  /*14f70*/  IMAD.U32 R3, RZ, RZ, UR38 ;  /* 0x00000026ff037e24 */ /* 0x004fc8000f8e00ff */
[----:B------:R2:W3:Y:S03]  /*14f80*/  SYNCS.PHASECHK.TRANS64.TRYWAIT P0, [R3+URZ+0x28c68], R2 ;  /* 0x028c6802030075a7 */ /* 0x0004e6000800017f */
[----:B---3--:R-:W-:Y:S05]  /*14f90*/  @!P0 NANOSLEEP.SYNCS 0x989680 ;  /* 0x009896800000895d */ /* 0x008fea0003900000 */
[----:B------:R-:W3:Y:S02]  /*14fa0*/  @!P0 SYNCS.PHASECHK.TRANS64 P0, [R3+URZ+0x28c68], R2 ;  /* 0x028c6802030085a7 */ /* 0x000ee4000800007f */
[----:B---3--:R-:W-:Y:S05]  /*14fb0*/  @!P0 BRA `(.L_x_4925) ;  /* 0xfffffffc00ec8947 */ /* 0x008fea000383ffff */
[----:B------:R-:W-:Y:S05]  /*14fc0*/  BRA `(.L_x_4969) ;  /* 0xffffffe8000c7947 */ /* 0x000fea000383ffff */
.L_x_4936:
[----:B--2---:R2:W3:Y:S02]  /*14fd0*/  SYNCS.PHASECHK.TRANS64.TRYWAIT P0, [R2+URZ+0x28c20], R9 ;  /* 0x028c2009020075a7 */ /* 0x0044e4000800017f */
[----:B---3--:R-:W-:Y:S05]  /*14fe0*/  @!P0 NANOSLEEP.SYNCS 0x989680 ;  /* 0x009896800000895d */ /* 0x008fea0003900000 */
[----:B------:R-:W3:Y:S02]  /*14ff0*/  @!P0 SYNCS.PHASECHK.TRANS64 P0, [R2+URZ+0x28c20], R9 ;  /* 0x028c2009020085a7 */ /* 0x000ee4000800007f */
[----:B---3--:R-:W-:Y:S05]  /*15000*/  @!P0 BRA `(.L_x_4936) ;  /* 0xfffffffc00f08947 */ /* 0x008fea000383ffff */
[----:B------:R-:W-:Y:S05]  /*15010*/  BRA `(.L_x_4970) ;  /* 0xffffffec00fc7947 */ /* 0x000fea000383ffff */
.L_x_4937:
[----:B------:R-:W3:Y:S01]  /*15020*/  S2R R3, SR_TID.X ;  /* 0x0000000000037919 */ /* 0x000ee20000002100 */
[----:B------:R-:W-:Y:S01]  /*15030*/  BSSY B0, `(.L_x_4971) ;  /* 0x000000a000007945 */ /* 0x000fe20003800000 */
[----:B0-----:R-:W-:Y:S02]  /*15040*/  IMAD.MOV.U32 R12, RZ, RZ, RZ ;  /* 0x000000ffff0c7224 */ /* 0x001fe400078e00ff */
[----:B------:R-:W-:Y:S02]  /*15050*/  IMAD.MOV.U32 R11, RZ, RZ, 0x1f ;  /* 0x0000001fff0b7424 */ /* 0x000fe400078e00ff */
[----:B------:R-:W-:Y:S01]  /*15060*/  IMAD.MOV.U32 R15, RZ, RZ, -0x1 ;  /* 0xffffffffff0f7424 */ /* 0x000fe200078e00ff */
[----:B---3--:R-:W-:-:S04]  /*15070*/  SHF.R.U32.HI R3, RZ, 0x5, R3 ;  /* 0x00000005ff037819 */ /* 0x008fc80000011603 */
[----:B------:R-:W-:-:S05]  /*15080*/  LOP3.LUT R3, R3, 0x3, RZ, 0xc0, !PT ;  /* 0x0000000303037812 */ /* 0x000fca00078ec0ff */
[----:B------:R-:W-:-:S07]  /*15090*/  IMAD.MOV.U32 R13, RZ, RZ, R3 ;  /* 0x000000ffff0d7224 */ /* 0x000fce00078e0003 */
[----:B-12---:R-:W-:Y:S05]  /*150a0*/  WARPSYNC.COLLECTIVE R15, `(.L_x_4972) ;  /* 0x000000000f087348 */ /* 0x006fea0003c00000 */
[----:B------:R0:W3:Y:S02]  /*150b0*/  SHFL.IDX P6, R14, R13, R12, R11 ;  /* 0x0000000c0d0e7389 */ /* 0x0000e400000c000b */
[----:B0123--:R-:W-:Y:S01]  /*150c0*/  ENDCOLLECTIVE ;  /* 0x000000000000791b */ /* 0x00ffe20003800000 */
.L_x_4972:
[----:B------:R-:W-:Y:S05]  /*150d0*/  BSYNC B0 ;  /* 0x0000000000007941 */ /* 0x000fea0003800000 */
.L_x_4971:
[----:B------:R-:W-:Y:S05]  /*150e0*/  BRA `(.L_x_4973) ;  /* 0xffffffec00e07947 */ /* 0x000fea000383ffff */
.L_x_4938:
[----:B------:R-:W-:Y:S01]  /*150f0*/  BSSY B0, `(.L_x_4974) ;  /* 0x0000006000007945 */ /* 0x000fe20003800000 */
[----:B------:R-:W-:-:S07]  /*15100*/  IMAD.MOV.U32 R15, RZ, RZ, -0x1 ;  /* 0xffffffffff0f7424 */ /* 0x000fce00078e00ff */
[----:B0123--:R-:W-:Y:S05]  /*15110*/  WARPSYNC.COLLECTIVE R15, `(.L_x_4975) ;  /* 0x000000000f0c7348 */ /* 0x00ffea0003c00000 */
[----:B------:R-:W-:Y:S02]  /*15120*/  ELECT P6, UR62, PT ;  /* 0x00000000003e782f */ /* 0x000fe400038c0000 */
[----:B------:R-:W-:Y:S01]  /*15130*/  MOV R14, UR62 ;  /* 0x0000003e000e7c02 */ /* 0x000fe20008000f00 */
[----:B0123--:R-:W-:Y:S10]  /*15140*/  ENDCOLLECTIVE ;  /* 0x000000000000791b */ /* 0x00fff40003800000 */
.L_x_4975:
[----:B------:R-:W-:Y:S05]  /*15150*/  BSYNC B0 ;  /* 0x0000000000007941 */ /* 0x000fea0003800000 */
.L_x_4974:
[----:B------:R-:W-:Y:S05]  /*15160*/  BRA `(.L_x_4976) ;  /* 0xffffffec00d47947 */ /* 0x000fea000383ffff */
.L_x_4940:
[----:B---3--:R3:W4:Y:S02]  /*15170*/  SYNCS.PHASECHK.TRANS64.TRYWAIT P0, [R7+URZ], R4 ;  /* 0x00000004070075a7 */ /* 0x008724000800017f */
[----:B----4-:R-:W-:Y:S05]  /*15180*/  @!P0 NANOSLEEP.SYNCS 0x989680 ;  /* 0x009896800000895d */ /* 0x010fea0003900000 */
[----:B------:R-:W4:Y:S02]  /*15190*/  @!P0 SYNCS.PHASECHK.TRANS64 P0, [R7+URZ], R4 ;  /* 0x00000004070085a7 */ /* 0x000f24000800007f */
[----:B----4-:R-:W-:Y:S05]  /*151a0*/  @!P0 BRA `(.L_x_4940) ;  /* 0xfffffffc00f08947 */ /* 0x010fea000383ffff */
[----:B------:R-:W-:Y:S05]  /*151b0*/  BRA `(.L_x_4977) ;  /* 0xfffffff000087947 */ /* 0x000fea000383ffff */
.L_x_4941:
[----:B----4-:R4:W0:Y:S02]  /*151c0*/  SYNCS.PHASECHK.TRANS64.TRYWAIT P0, [R5+URZ], R0 ;  /* 0x00000000050075a7 */ /* 0x010824000800017f */
[----:B0-----:R-:W-:Y:S05]  /*151d0*/  @!P0 NANOSLEEP.SYNCS 0x989680 ;  /* 0x009896800000895d */ /* 0x001fea0003900000 */
[----:B------:R-:W0:Y:S02]  /*151e0*/  @!P0 SYNCS.PHASECHK.TRANS64 P0, [R5+URZ], R0 ;  /* 0x00000000050085a7 */ /* 0x000e24000800007f */
[----:B0-----:R-:W-:Y:S05]  /*151f0*/  @!P0 BRA `(.L_x_4941) ;  /* 0xfffffffc00f08947 */ /* 0x001fea000383ffff */
[----:B------:R-:W-:Y:S05]  /*15200*/  BRA `(.L_x_4978) ;  /* 0xffffffec00fc7947 */ /* 0x000fea000383ffff */
.L_x_4943:
[----:B--2---:R2:W4:Y:S02]  /*15210*/  SYNCS.PHASECHK.TRANS64.TRYWAIT P0, [R5+URZ], R4 ;  /* 0x00000004050075a7 */ /* 0x004524000800017f */
[----:B----4-:R-:W-:Y:S05]  /*15220*/  @!P0 NANOSLEEP.SYNCS 0x989680 ;  /* 0x009896800000895d */ /* 0x010fea0003900000 */
[----:B------:R-:W4:Y:S02]  /*15230*/  @!P0 SYNCS.PHASECHK.TRANS64 P0, [R5+URZ], R4 ;  /* 0x00000004050085a7 */ /* 0x000f24000800007f */
[----:B----4-:R-:W-:Y:S05]  /*15240*/  @!P0 BRA `(.L_x_4943) ;  /* 0xfffffffc00f08947 */ /* 0x010fea000383ffff */
[----:B------:R-:W-:Y:S05]  /*15250*/  BRA `(.L_x_4979) ;  /* 0xfffffff000007947 */ /* 0x000fea000383ffff */
.L_x_4980:
        /* <DEDUP_REMOVED lines=10> */
.L_x_15002:


//--------------------- .text._ZN7cutlass13device_kernelIN5flash11enable_sm90INS1_16FlashAttnFwdSm90INS1_25CollectiveMainloopFwdSm90ILi2EN4cute5tupleIJNS5_1CILi1EEES8_S8_EEENS6_IJNS7_ILi64EEESA_SA_EEELi512ENS_6half_tEfNS_4arch4Sm90ELb0ELb1ELb0ELb0ELb0ELb0ELb1ELb0ELb0ELb1ELb1ELb0EEENS1_21CollectiveEpilogueFwdINS6_IJSA_NS7_ILi512EEESA_EEES9_SC_SE_Li256ELb0ELb1ELb1ELb0EEENS1_19SingleTileSchedulerILb0ELb1ELb1ELi64EEEEEEEEEvNT_6ParamsE --------------------------
	.section	.text._ZN7cutlass13device_kernelIN5flash11enable_sm90INS1_16FlashAttnFwdSm90INS1_25CollectiveMainloopFwdSm90ILi2EN4cute5tupleIJNS5_1CILi1EEES8_S8_EEENS6_IJNS7_ILi64EEESA_SA_EEELi512ENS_6half_tEfNS_4arch4Sm90ELb0ELb1ELb0ELb0ELb0ELb0ELb1ELb0ELb0ELb1ELb1ELb0EEENS1_21CollectiveEpilogueFwdINS6_IJSA_NS7_ILi512EEESA_EEES9_SC_SE_Li256ELb0ELb1ELb1ELb0EEENS1_19SingleTileSchedulerILb0ELb1ELb1ELi64EEEEEEEEEvNT_6ParamsE,"ax",@progbits
	.align	128
.text._ZN7cutlass13device_kernelIN5flash11enable_sm90INS1_16FlashAttnFwdSm90INS1_25CollectiveMainloopFwdSm90ILi2EN4cute5tupleIJNS5_1CILi1EEES8_S8_EEENS6_IJNS7_ILi64EEESA_SA_EEELi512ENS_6half_tEfNS_4arch4Sm90ELb0ELb1ELb0ELb0ELb0ELb0ELb1ELb0ELb0ELb1ELb1ELb0EEENS1_21CollectiveEpilogueFwdINS6_IJSA_NS7_ILi512EEESA_EEES9_SC_SE_Li256ELb0ELb1ELb1ELb0EEENS1_19SingleTileSchedulerILb0ELb1ELb1ELi64EEEEEEEEEvNT_6ParamsE:
        .type           _ZN7cutlass13device_kernelIN5flash11enable_sm90INS1_16FlashAttnFwdSm90INS1_25CollectiveMainloopFwdSm90ILi2EN4cute5tupleIJNS5_1CILi1EEES8_S8_EEENS6_IJNS7_ILi64EEESA_SA_EEELi512ENS_6half_tEfNS_4arch4Sm90ELb0ELb1ELb0ELb0ELb0ELb0ELb1ELb0ELb0ELb1ELb1ELb0EEENS1_21CollectiveEpilogueFwdINS6_IJSA_NS7_ILi512EEESA_EEES9_SC_SE_Li256ELb0ELb1ELb1ELb0EEENS1_19SingleTileSchedulerILb0ELb1ELb1ELi64EEEEEEEEEvNT_6ParamsE,@function
        .size           _ZN7cutlass13device_kernelIN5flash11enable_sm90INS1_16FlashAttnFwdSm90INS1_25CollectiveMainloopFwdSm90ILi2EN4cute5tupleIJNS5_1CILi1EEES8_S8_EEENS6_IJNS7_ILi64EEESA_SA_EEELi512ENS_6half_tEfNS_4arch4Sm90ELb0ELb1ELb0ELb0ELb0ELb0ELb1ELb0ELb0ELb1ELb1ELb0EEENS1_21CollectiveEpilogueFwdINS6_IJSA_NS7_ILi512EEESA_EEES9_SC_SE_Li256ELb0ELb1ELb1ELb0EEENS1_19SingleTileSchedulerILb0ELb1ELb1ELi64EEEEEEEEEvNT_6ParamsE,(.L_x_15003 - _ZN7cutlass13device_kernelIN5flash11enable_sm90INS1_16FlashAttnFwdSm90INS1_25CollectiveMainloopFwdSm90ILi2EN4cute5tupleIJNS5_1CILi1EEES8_S8_EEENS6_IJNS7_ILi64EEESA_SA_EEELi512ENS_6half_tEfNS_4arch4Sm90ELb0ELb1ELb0ELb0ELb0ELb0ELb1ELb0ELb0ELb1ELb1ELb0EEENS1_21CollectiveEpilogueFwdINS6_IJSA_NS7_ILi512EEESA_EEES9_SC_SE_Li256ELb0ELb1ELb1ELb0EEENS1_19SingleTileSchedulerILb0ELb1ELb1ELi64EEEEEEEEEvNT_6ParamsE)
        .other          _ZN7cutlass13device_kernelIN5flash11enable_sm90INS1_16FlashAttnFwdSm90INS1_25CollectiveMainloopFwdSm90ILi2EN4cute5tupleIJNS5_1CILi1EEES8_S8_EEENS6_IJNS7_ILi64EEESA_SA_EEELi512ENS_6half_tEfNS_4arch4Sm90ELb0ELb1ELb0ELb0ELb0ELb0ELb1ELb0ELb0ELb1ELb1ELb0EEENS1_21CollectiveEpilogueFwdINS6_IJSA_NS7_ILi512EEESA_EEES9_SC_SE_Li256ELb0ELb1ELb1ELb0EEENS1_19SingleTileSchedulerILb0ELb1ELb1ELi64EEEEEEEEEvNT_6ParamsE,@"STO_CUDA_ENTRY STV_DEFAULT"
_ZN7cutlass13device_kernelIN5flash11enable_sm90INS1_16FlashAttnFwdSm90INS1_25CollectiveMainloopFwdSm90ILi2EN4cute5tupleIJNS5_1CILi1EEES8_S8_EEENS6_IJNS7_ILi64EEESA_SA_EEELi512ENS_6half_tEfNS_4arch4Sm90ELb0ELb1ELb0ELb0ELb0ELb0ELb1ELb0ELb0ELb1ELb1ELb0EEENS1_21CollectiveEpilogueFwdINS6_IJSA_NS7_ILi512EEESA_EEES9_SC_SE_Li256ELb0ELb1ELb1ELb0EEENS1_19SingleTileSchedulerILb0ELb1ELb1ELi64EEEEEEEEEvNT_6ParamsE:
        /* <DEDUP_REMOVED lines=18> */
.L_x_4982:
[----:B------:R-:W-:Y:S05]  /*0120*/  BSYNC B0 ;  /* 0x0000000000007941 */ /* 0x000fea0003800000 */
.L_x_4981:
        /* <DEDUP_REMOVED lines=39> */
.L_x_4983:
        /* <DEDUP_REMOVED lines=22> */
.L_x_4984:
        /* <DEDUP_REMOVED lines=18> */
.L_x_4985:
        /* <DEDUP_REMOVED lines=22> */
.L_x_4986:
        /* <DEDUP_REMOVED lines=22> */
.L_x_4987:
        /* <DEDUP_REMOVED lines=9> */
.L_x_4990:
        /* <DEDUP_REMOVED lines=24> */
[----:B-1----:R-:W-:Y:S05]  /*0af0*/  @!P0 BRA `(.L_x_4991) ;  /* 0x0000019400988947 */ /* 0x002fea0003800000 */
[----:B0-----:R-:W0:Y:S01]  /*0b00*/  LDC.64 R2, c[0x0][0x418] ;  /* 0x00010600ff027b82 */ /* 0x001e220000000a00 */
[----:B------:R-:W-:Y:S01]  /*0b10*/  UISETP.NE.AND UP0, UPT, UR10, 0x1, UPT ;  /* 0x000000010a00788c */ /* 0x000fe2000bf05270 */
[----:B------:R-:W-:-:S06]  /*0b20*/  VIADD R152, R12, 0xffffff80 ;  /* 0xffffff800c987836 */ /* 0x000fcc0000000000 */
[----:B------:R-:W1:Y:S08]  /*0b30*/  LDC R16, c[0x0][0x424] ;  /* 0x00010900ff107b82 */ /* 0x000e700000000800 */
[----:B------:R-:W2:Y:S08]  /*0b40*/  LDC R7, c[0x0][0x2f0] ;  /* 0x0000bc00ff077b82 */ /* 0x000eb00000000800 */
[----:B------:R-:W3:Y:S01]  /*0b50*/  S2UR UR60, SR_CTAID.X ;  /* 0x00000000003c79c3 */ /* 0x000ee20000002500 */
[----:B0-----:R-:W-:-:S04]  /*0b60*/  ISETP.NE.U32.AND P0, PT, R2, RZ, PT ;  /* 0x000000ff0200720c */ /* 0x001fc80003f05070 */
[----:B------:R-:W-:-:S04]  /*0b70*/  ISETP.NE.AND.EX P0, PT, R3, RZ, PT, P0 ;  /* 0x000000ff0300720c */ /* 0x000fc80003f05300 */
[----:B-1----:R-:W-:Y:S02]  /*0b80*/  SEL R16, R16, 0x1, P0 ;  /* 0x0000000110107807 */ /* 0x002fe40000000000 */
[----:B------:R-:W-:-:S03]  /*0b90*/  PLOP3.LUT P0, PT, PT, PT, UP0, 0x80, 0x0 ;  /* 0x000000000000781c */ /* 0x000fc60003f0f008 */
[----:B--2---:R-:W-:-:S05]  /*0ba0*/  IMAD R0, R16, R7, 0x3f ;  /* 0x0000003f10007424 */ /* 0x004fca00078e0207 */
[----:B------:R-:W-:Y:S01]  /*0bb0*/  SHF.R.S32.HI R3, RZ, 0x1f, R0 ;  /* 0x0000001fff037819 */ /* 0x000fe20000011400 */
[----:B---3--:R-:W-:-:S03]  /*0bc0*/  USHF.L.U32 UR60, UR60, 0x6, URZ ;  /* 0x000000063c3c7899 */ /* 0x008fc6000800063f */
[----:B------:R-:W-:-:S04]  /*0bd0*/  LEA.HI R3, R3, R0, RZ, 0x6 ;  /* 0x0000000003037211 */ /* 0x000fc800078f30ff */
[----:B------:R-:W-:Y:S01]  /*0be0*/  SHF.R.S32.HI R3, RZ, 0x6, R3 ;  /* 0x00000006ff037819 */ /* 0x000fe20000011403 */
[----:B------:R-:W-:Y:S06]  /*0bf0*/  @!P0 BRA `(.L_x_4992) ;  /* 0x0000002000c88947 */ /* 0x000fec0003800000 */
[----:B------:R-:W0:Y:S01]  /*0c00*/  LDC R0, c[0x0][0x288] ;  /* 0x0000a200ff007b82 */ /* 0x000e220000000800 */
[----:B------:R-:W-:Y:S01]  /*0c10*/  ULDC UR5, c[0x0][0x448] ;  /* 0x0001120000057ab9 */ /* 0x000fe20000000800 */
[----:B------:R-:W-:Y:S01]  /*0c20*/  ULDC.64 UR6, c[0x0][0xad8] ;  /* 0x0002b60000067ab9 */ /* 0x000fe20000000a00 */
[----:B------:R-:W-:Y:S02]  /*0c30*/  UISETP.NE.AND UP0, UPT, UR5, 0x1, UPT ;  /* 0x000000010500788c */ /* 0x000fe4000bf05270 */
[----:B------:R-:W-:Y:S02]  /*0c40*/  UISETP.GE.AND UP1, UPT, UR7, 0x1, UPT ;  /* 0x000000010700788c */ /* 0x000fe4000bf26270 */
[----:B------:R-:W-:-:S04]  /*0c50*/  UIADD3 UR5, UR60, 0x3f, URZ ;  /* 0x0000003f3c057890 */ /* 0x000fc8000fffe03f */
[----:B------:R-:W-:-:S03]  /*0c60*/  PLOP3.LUT P1, PT, PT, PT, UP1, 0x80, 0x0 ;  /* 0x000000000000781c */ /* 0x000fc60003f2f018 */
[----:B------:R-:W-:Y:S01]  /*0c70*/  @UP0 ULDC UR8, c[0x0][0x44c] ;  /* 0x0001130000080ab9 */ /* 0x000fe20000000800 */
[----:B------:R-:W-:Y:S01]  /*0c80*/  @UP0 ULDC UR11, c[0x0][0x450] ;  /* 0x00011400000b0ab9 */ /* 0x000fe20000000800 */
[----:B------:R-:W-:-:S04]  /*0c90*/  UIMAD.WIDE.U32 UR8, UR5, UR8, URZ ;  /* 0x00000008050872a5 */ /* 0x000fc8000f8e003f */
[----:B------:R-:W-:Y:S01]  /*0ca0*/  @UP0 USHF.R.U32.HI UR5, URZ, UR11, UR9 ;  /* 0x0000000b3f050299 */ /* 0x000fe20008011609 */
[----:B0-----:R-:W-:-:S05]  /*0cb0*/  IADD3 R5, -R0, 0x1, RZ ;  /* 0x0000000100057810 */ /* 0x001fca0007ffe1ff */
[----:B------:R-:W-:-:S05]  /*0cc0*/  IMAD R5, R16, R7, R5 ;  /* 0x0000000710057224 */ /* 0x000fca00078e0205 */
[----:B------:R-:W-:-:S13]  /*0cd0*/  R2UR UR10, R5 ;  /* 0x00000000050a72ca */ /* 0x000fda00000e0000 */
        /* <DEDUP_REMOVED lines=13> */
.L_x_4994:
[----:B------:R-:W-:-:S11]  /*0db0*/  UISETP.NE.AND UP1, UPT, UR7, 0x1, UPT ;  /* 0x000000010700788c */ /* 0x000fd6000bf25270 */
[----:B------:R-:W-:Y:S02]  /*0dc0*/  @UP1 ULDC.64 UR10, c[0x0][0xae0] ;  /* 0x0002b800000a1ab9 */ /* 0x000fe40000000a00 */
[----:B------:R-:W-:-:S04]  /*0dd0*/  UIMAD.WIDE.U32 UR8, UR5, UR10, URZ ;  /* 0x0000000a050872a5 */ /* 0x000fc8000f8e003f */
[----:B------:R-:W-:-:S12]  /*0de0*/  @UP1 USHF.R.U32.HI UR5, URZ, UR11, UR9 ;  /* 0x0000000b3f051299 */ /* 0x000fd80008011609 */
.L_x_4995:
[----:B------:R-:W-:-:S04]  /*0df0*/  UIMAD UR5, UR5, UR7, UR7 ;  /* 0x00000007050572a4 */ /* 0x000fc8000f8e0207 */
[----:B------:R-:W-:-:S04]  /*0e00*/  UISETP.LT.AND UP1, UPT, UR6, UR5, UPT ;  /* 0x000000050600728c */ /* 0x000fc8000bf21270 */
[----:B------:R-:W-:-:S12]  /*0e10*/  USEL UR6, UR6, UR5, UP1 ;  /* 0x0000000506067287 */ /* 0x000fd80008800000 */
.L_x_4993:
[----:B------:R-:W-:Y:S01]  /*0e20*/  IMAD R16, R16, R7, -R0 ;  /* 0x0000000710107224 */ /* 0x000fe200078e0a00 */
[----:B------:R-:W-:Y:S01]  /*0e30*/  UIADD3 UR6, UR6, 0x3f, URZ ;  /* 0x0000003f06067890 */ /* 0x000fe2000fffe03f */
[----:B------:R-:W-:Y:S01]  /*0e40*/  R2UR UR10, R3 ;  /* 0x00000000030a72ca */ /* 0x000fe200000e0000 */
[----:B------:R-:W-:Y:S02]  /*0e50*/  @UP0 ULDC UR8, c[0x0][0x44c] ;  /* 0x0001130000080ab9 */ /* 0x000fe40000000800 */
[----:B------:R-:W-:Y:S01]  /*0e60*/  R2UR UR11, R16 ;  /* 0x00000000100b72ca */ /* 0x000fe200000e0000 */
[----:B------:R-:W-:Y:S02]  /*0e70*/  USHF.R.S32.HI UR5, URZ, 0x1f, UR6 ;  /* 0x0000001f3f057899 */ /* 0x000fe40008011406 */
[----:B------:R-:W-:Y:S02]  /*0e80*/  UIMAD.WIDE.U32 UR8, UR60, UR8, URZ ;  /* 0x000000083c0872a5 */ /* 0x000fe4000f8e003f */
[----:B------:R-:W-:-:S03]  /*0e90*/  ULEA.HI UR5, UR5, UR6, URZ, 0x6 ;  /* 0x0000000605057291 */ /* 0x000fc6000f8f303f */
[----:B------:R-:W-:Y:S01]  /*0ea0*/  @UP0 ULDC UR6, c[0x0][0x450] ;  /* 0x0001140000060ab9 */ /* 0x000fe20000000800 */
[----:B------:R-:W-:Y:S02]  /*0eb0*/  USHF.R.S32.HI UR5, URZ, 0x6, UR5 ;  /* 0x000000063f057899 */ /* 0x000fe40008011405 */
[----:B------:R-:W-:Y:S02]  /*0ec0*/  @UP0 USHF.R.U32.HI UR60, URZ, UR6, UR9 ;  /* 0x000000063f3c0299 */ /* 0x000fe40008011609 */
[----:B------:R-:W-:Y:S02]  /*0ed0*/  UISETP.LT.AND UP0, UPT, UR10, UR5, UPT ;  /* 0x000000050a00728c */ /* 0x000fe4000bf01270 */
[----:B------:R-:W-:Y:S01]  /*0ee0*/  UIADD3 UR60, UR11, UR60, URZ ;  /* 0x0000003c0b3c7290 */ /* 0x000fe2000fffe03f */
[----:B------:R-:W-:Y:S01]  /*0ef0*/  ULDC UR6, c[0x0][0xad4] ;  /* 0x0002b50000067ab9 */ /* 0x000fe20000000800 */
[----:B------:R-:W-:Y:S02]  /*0f00*/  USEL UR5, UR10, UR5, UP0 ;  /* 0x000000050a057287 */ /* 0x000fe40008000000 */
[----:B------:R-:W-:-:S06]  /*0f10*/  UIADD3 UR6, UR60, -UR6, URZ ;  /* 0x800000063c067290 */ /* 0x000fcc000fffe03f */
[----:B------:R-:W-:Y:S01]  /*0f20*/  IMAD.U32 R0, RZ, RZ, UR6 ;  /* 0x00000006ff007e24 */ /* 0x000fe2000f8e00ff */
[----:B------:R-:W-:Y:S06]  /*0f30*/  @!P1 BRA `(.L_x_4996) ;  /* 0x0000000000409947 */ /* 0x000fec0003800000 */
        /* <DEDUP_REMOVED lines=10> */
.L_x_4997:
[----:B------:R-:W-:-:S11]  /*0fe0*/  UISETP.NE.AND UP0, UPT, UR7, 0x1, UPT ;  /* 0x000000010700788c */ /* 0x000fd6000bf05270 */
[----:B------:R-:W-:Y:S02]  /*0ff0*/  @UP0 ULDC.64 UR10, c[0x0][0xae0] ;  /* 0x0002b800000a0ab9 */ /* 0x000fe40000000a00 */
[----:B------:R-:W-:-:S04]  /*1000*/  UIMAD.WIDE.U32 UR8, UR60, UR10, URZ ;  /* 0x0000000a3c0872a5 */ /* 0x000fc8000f8e003f */
[----:B------:R-:W-:-:S12]  /*1010*/  @UP0 USHF.R.U32.HI UR60, URZ, UR11, UR9 ;  /* 0x0000000b3f3c0299 */ /* 0x000fd80008011609 */
.L_x_4998:
[----:B------:R-:W-:-:S06]  /*1020*/  UIMAD UR7, UR60, UR7, URZ ;  /* 0x000000073c0772a4 */ /* 0x000fcc000f8e023f */
[----:B------:R-:W-:-:S07]  /*1030*/  VIMNMX R0, R0, UR7, !PT ;  /* 0x0000000700007c48 */ /* 0x000fce000ffe0100 */
.L_x_4996:
        /* <DEDUP_REMOVED lines=78> */
[----:B0-----:R-:W-:Y:S02]  /*1520*/  VIADD R6, R3, 0xffffffe ;  /* 0x0ffffffe03067836 */ /* 0x001fe40000000000 */
[----:B------:R-:W-:-:S04]  /*1530*/  IMAD.MOV R3, RZ, RZ, -R11 ;  /* 0x000000ffff037224 */ /* 0x000fc800078e0a0b */
        /* <DEDUP_REMOVED lines=20> */
.L_x_4999:
        /* <DEDUP_REMOVED lines=12> */
[----:B------:R-:W0:Y:S08]  /*1740*/  S2UR UR7, SR_CgaCtaId ;  /* 0x00000000000779c3 */ /* 0x000e300000008800 */
[----:B------:R-:W-:Y:S01]  /*1750*/  BAR.SYNC.DEFER_BLOCKING 0xe, 0x100 ;  /* 0x0384000000007b1d */ /* 0x000fe20000010000 */
[----:B------:R-:W-:Y:S01]  /*1760*/  LOP3.LUT R6, R12, 0x7f, RZ, 0xc0, !PT ;  /* 0x0000007f0c067812 */ /* 0x000fe200078ec0ff */
[----:B------:R-:W-:Y:S01]  /*1770*/  VIADD R3, R3, 0xfffffffe ;  /* 0xfffffffe03037836 */ /* 0x000fe20000000000 */
[----:B------:R-:W-:-:S02]  /*1780*/  LEA.HI R5, R5, R152, RZ, 0x7 ;  /* 0x0000009805057211 */ /* 0x000fc400078f38ff */
[----:B------:R-:W-:Y:S01]  /*1790*/  ISETP.NE.AND P1, PT, R6, RZ, PT ;  /* 0x000000ff0600720c */ /* 0x000fe20003f25270 */
[----:B------:R-:W-:Y:S01]  /*17a0*/  UMOV UR9, 0x40000040 ;  /* 0x4000004000097882 */ /* 0x000fe20000000000 */
[----:B------:R-:W-:Y:S01]  /*17b0*/  SHF.R.S32.HI R2, RZ, 0x7, R5 ;  /* 0x00000007ff027819 */ /* 0x000fe20000011405 */
[----:B------:R-:W-:Y:S01]  /*17c0*/  UMOV UR11, 0x40000040 ;  /* 0x40000040000b7882 */ /* 0x000fe20000000000 */
[----:B------:R-:W-:Y:S01]  /*17d0*/  UMOV UR13, 0x40000040 ;  /* 0x40000040000d7882 */ /* 0x000fe20000000000 */
[----:B------:R-:W-:Y:S01]  /*17e0*/  UMOV UR15, 0x40000040 ;  /* 0x40000040000f7882 */ /* 0x000fe20000000000 */
[----:B------:R-:W-:Y:S01]  /*17f0*/  UMOV UR17, 0x40000040 ;  /* 0x4000004000117882 */ /* 0x000fe20000000000 */
[----:B------:R-:W-:Y:S01]  /*1800*/  UMOV UR19, 0x40000040 ;  /* 0x4000004000137882 */ /* 0x000fe20000000000 */
[----:B------:R-:W1:Y:S01]  /*1810*/  SHFL.IDX PT, R2, R2, RZ, 0x1f ;  /* 0x00001fff02027589 */ /* 0x000e6200000e0000 */
[----:B------:R-:W-:Y:S01]  /*1820*/  UMOV UR21, 0x40000040 ;  /* 0x4000004000157882 */ /* 0x000fe20000000000 */
[----:B------:R-:W-:Y:S01]  /*1830*/  UMOV UR23, 0x40000040 ;  /* 0x4000004000177882 */ /* 0x000fe20000000000 */
[----:B------:R-:W-:-:S02]  /*1840*/  LOP3.LUT R5, R5, 0xffffff80, RZ, 0xc0, !PT ;  /* 0xffffff8005057812 */ /* 0x000fc400078ec0ff */
[----:B------:R-:W-:-:S03]  /*1850*/  ISETP.GE.AND P0, PT, R3, R0, PT ;  /* 0x000000000300720c */ /* 0x000fc60003f06270 */
[----:B------:R-:W-:Y:S01]  /*1860*/  IMAD.IADD R5, R152, 0x1, -R5 ;  /* 0x0000000198057824 */ /* 0x000fe200078e0a05 */
[----:B------:R-:W-:Y:S01]  /*1870*/  WARPGROUP.ARRIVE ;  /* 0x00000000000079c5 */ /* 0x000fe20000000000 */
[----:B-1----:R-:W-:-:S03]  /*1880*/  R2UR UR4, R2 ;  /* 0x00000000020472ca */ /* 0x002fc600000e0000 */
        /* <DEDUP_REMOVED lines=9> */
[----:B0-----:R-:W-:-:S04]  /*1920*/  ULEA UR5, UR7, UR5, 0x18 ;  /* 0x0000000507057291 */ /* 0x001fc8000f8ec03f */
        /* <DEDUP_REMOVED lines=43> */
.L_x_5002:
        /* <DEDUP_REMOVED lines=170> */
.L_x_5001:
[----:B------:R-:W-:Y:S01]  /*2680*/  BAR.SYNC.DEFER_BLOCKING 0xe, 0x100 ;  /* 0x0384000000007b1d */ /* 0x000fe20000010000 */
[----:B------:R-:W-:Y:S01]  /*2690*/  VIADD R2, R2, UR4 ;  /* 0x0000000402027c36 */ /* 0x000fe20008000000 */
[----:B------:R-:W-:Y:S01]  /*26a0*/  PLOP3.LUT P0, PT, PT, PT, PT, 0x8, 0x0 ;  /* 0x000000000000781c */ /* 0x000fe20003f0e170 */
[----:B-1----:R-:W-:-:S03]  /*26b0*/  IMAD.MOV.U32 R4, RZ, RZ, RZ ;  /* 0x000000ffff047224 */ /* 0x002fc600078e00ff */
[----:B------:R-:W-:-:S05]  /*26c0*/  LEA R2, R2, UR5, 0x2 ;  /* 0x0000000502027c11 */ /* 0x000fca000f8e10ff */
[----:B------:R-:W1:Y:S04]  /*26d0*/  LDS R3, [R2+0x38400] ;  /* 0x0384000002037984 */ /* 0x000e680000000800 */
[----:B------:R2:W3:Y:S02]  /*26e0*/  LDS R0, [R2+0x38420] ;  /* 0x0384200002007984 */ /* 0x0004e40000000800 */
[----:B--2---:R-:W-:Y:S02]  /*26f0*/  IMAD.MOV.U32 R2, RZ, RZ, RZ ;  /* 0x000000ffff027224 */ /* 0x004fe400078e00ff */
        /* <DEDUP_REMOVED lines=130> */
.L_x_4992:
[----:B------:R-:W0:Y:S01]  /*2f20*/  LDC R168, c[0x0][0x288] ;  /* 0x0000a200ffa87b82 */ /* 0x000e220000000800 */
[----:B------:R-:W-:Y:S01]  /*2f30*/  ULDC UR5, c[0x0][0x448] ;  /* 0x0001120000057ab9 */ /* 0x000fe20000000800 */
[----:B------:R-:W-:Y:S01]  /*2f40*/  ULDC.64 UR6, c[0x0][0xad8] ;  /* 0x0002b60000067ab9 */ /* 0x000fe20000000a00 */
[----:B------:R-:W-:Y:S02]  /*2f50*/  UISETP.NE.AND UP0, UPT, UR5, 0x1, UPT ;  /* 0x000000010500788c */ /* 0x000fe4000bf05270 */
[----:B------:R-:W-:Y:S02]  /*2f60*/  UIADD3 UR5, UR60, 0x3f, URZ ;  /* 0x0000003f3c057890 */ /* 0x000fe4000fffe03f */
[----:B------:R-:W-:-:S06]  /*2f70*/  UISETP.GE.AND UP1, UPT, UR7, 0x1, UPT ;  /* 0x000000010700788c */ /* 0x000fcc000bf26270 */
[----:B------:R-:W-:Y:S01]  /*2f80*/  PLOP3.LUT P1, PT, PT, PT, UP1, 0x80, 0x0 ;  /* 0x000000000000781c */ /* 0x000fe20003f2f018 */
        /* <DEDUP_REMOVED lines=21> */
.L_x_5004:
[----:B------:R-:W-:-:S11]  /*30e0*/  UISETP.NE.AND UP1, UPT, UR7, 0x1, UPT ;  /* 0x000000010700788c */ /* 0x000fd6000bf25270 */
[----:B------:R-:W-:Y:S02]  /*30f0*/  @UP1 ULDC.64 UR10, c[0x0][0xae0] ;  /* 0x0002b800000a1ab9 */ /* 0x000fe40000000a00 */
[----:B------:R-:W-:-:S04]  /*3100*/  UIMAD.WIDE.U32 UR8, UR5, UR10, URZ ;  /* 0x0000000a050872a5 */ /* 0x000fc8000f8e003f */
[----:B------:R-:W-:-:S12]  /*3110*/  @UP1 USHF.R.U32.HI UR5, URZ, UR11, UR9 ;  /* 0x0000000b3f051299 */ /* 0x000fd80008011609 */
.L_x_5005:
[----:B------:R-:W-:-:S06]  /*3120*/  UIMAD UR5, UR5, UR7, UR7 ;  /* 0x00000007050572a4 */ /* 0x000fcc000f8e0207 */
[----:B------:R-:W-:-:S07]  /*3130*/  VIMNMX R0, R0, UR5, PT ;  /* 0x0000000500007c48 */ /* 0x000fce000bfe0100 */
.L_x_5003:
[----:B------:R-:W-:Y:S01]  /*3140*/  IMAD R168, R16, R7, -R168 ;  /* 0x0000000710a87224 */ /* 0x000fe200078e0aa8 */
[----:B------:R-:W-:Y:S01]  /*3150*/  @UP0 ULDC UR8, c[0x0][0x44c] ;  /* 0x0001130000080ab9 */ /* 0x000fe20000000800 */
[----:B------:R-:W-:Y:S01]  /*3160*/  VIADD R0, R0, 0x3f ;  /* 0x0000003f00007836 */ /* 0x000fe20000000000 */
[----:B------:R-:W-:Y:S02]  /*3170*/  UIMAD.WIDE.U32 UR8, UR60, UR8, URZ ;  /* 0x000000083c0872a5 */ /* 0x000fe4000f8e003f */
[----:B------:R-:W-:Y:S01]  /*3180*/  R2UR UR6, R168 ;  /* 0x00000000a80672ca */ /* 0x000fe200000e0000 */
[----:B------:R-:W-:Y:S01]  /*3190*/  @UP0 ULDC UR10, c[0x0][0x450] ;  /* 0x00011400000a0ab9 */ /* 0x000fe20000000800 */
[----:B------:R-:W-:Y:S01]  /*31a0*/  UMOV UR5, UR60 ;  /* 0x0000003c00057c82 */ /* 0x000fe20008000000 */
[----:B------:R-:W-:Y:S01]  /*31b0*/  SHF.R.S32.HI R5, RZ, 0x1f, R0 ;  /* 0x0000001fff057819 */ /* 0x000fe20000011400 */
[----:B------:R-:W-:-:S03]  /*31c0*/  @UP0 USHF.R.U32.HI UR5, URZ, UR10, UR9 ;  /* 0x0000000a3f050299 */ /* 0x000fc60008011609 */
[----:B------:R-:W-:-:S04]  /*31d0*/  LEA.HI R5, R5, R0, RZ, 0x6 ;  /* 0x0000000005057211 */ /* 0x000fc800078f30ff */
[----:B------:R-:W-:Y:S02]  /*31e0*/  SHF.R.S32.HI R0, RZ, 0x6, R5 ;  /* 0x00000006ff007819 */ /* 0x000fe40000011405 */
[----:B------:R-:W-:Y:S02]  /*31f0*/  UIADD3 UR5, UR6, UR5, URZ ;  /* 0x0000000506057290 */ /* 0x000fe4000fffe03f */
[----:B------:R-:W-:Y:S01]  /*3200*/  VIMNMX R184, R3, R0, PT ;  /* 0x0000000003b87248 */ /* 0x000fe20003fe0100 */
        /* <DEDUP_REMOVED lines=13> */
.L_x_5007:
[----:B------:R-:W-:-:S11]  /*32e0*/  UISETP.NE.AND UP0, UPT, UR7, 0x1, UPT ;  /* 0x000000010700788c */ /* 0x000fd6000bf05270 */
[----:B------:R-:W-:Y:S02]  /*32f0*/  @UP0 ULDC.64 UR10, c[0x0][0xae0] ;  /* 0x0002b800000a0ab9 */ /* 0x000fe40000000a00 */
[----:B------:R-:W-:-:S04]  /*3300*/  UIMAD.WIDE.U32 UR8, UR5, UR10, URZ ;  /* 0x0000000a050872a5 */ /* 0x000fc8000f8e003f */
[----:B------:R-:W-:-:S12]  /*3310*/  @UP0 USHF.R.U32.HI UR5, URZ, UR11, UR9 ;  /* 0x0000000b3f050299 */ /* 0x000fd80008011609 */
.L_x_5008:
[----:B------:R-:W-:-:S04]  /*3320*/  UIMAD UR5, UR5, UR7, URZ ;  /* 0x00000007050572a4 */ /* 0x000fc8000f8e023f */
[----:B------:R-:W-:-:S04]  /*3330*/  UISETP.LT.AND UP0, UPT, UR6, UR5, UPT ;  /* 0x000000050600728c */ /* 0x000fc8000bf01270 */
[----:B------:R-:W-:-:S12]  /*3340*/  USEL UR6, UR6, UR5, !UP0 ;  /* 0x0000000506067287 */ /* 0x000fd8000c000000 */
.L_x_5006:
        /* <DEDUP_REMOVED lines=8> */
[----:B------:R-:W-:-:S04]  /*33d0*/  UISETP.NE.AND UP0, UPT, UR12, URZ, UPT ;  /* 0x0000003f0c00728c */ /* 0x000fc8000bf05270 */
[----:B------:R-:W-:-:S07]  /*33e0*/  ISETP.GT.AND P0, PT, R184, UR9, PT ;  /* 0x00000009b8007c0c */ /* 0x000fce000bf04270 */
[----:B------:R-:W-:-:S06]  /*33f0*/  @!UP0 ULDC UR12, c[0x0][0xae8] ;  /* 0x0002ba00000c8ab9 */ /* 0x000fcc0000000800 */
[----:B------:R-:W-:Y:S05]  /*3400*/  @!P0 BRA `(.L_x_5009) ;  /* 0x00000000008c8947 */ /* 0x000fea0003800000 */
[----:B------:R-:W-:Y:S01]  /*3410*/  IMAD.U32 R5, RZ, RZ, UR12 ;  /* 0x0000000cff057e24 */ /* 0x000fe2000f8e00ff */
[----:B------:R-:W-:-:S04]  /*3420*/  UMOV UR4, URZ ;  /* 0x0000003f00047c82 */ /* 0x000fc80008000000 */
        /* <DEDUP_REMOVED lines=33> */
.L_x_5009:
[----:B------:R-:W-:Y:S02]  /*3640*/  UIMAD UR5, UR10, UR4, UR9 ;  /* 0x000000040a0572a4 */ /* 0x000fe4000f8e0209 */
[----:B------:R-:W-:Y:S01]  /*3650*/  IMAD.U32 R3, RZ, RZ, UR4 ;  /* 0x00000004ff037e24 */ /* 0x000fe2000f8e00ff */
[----:B------:R-:W-:Y:S01]  /*3660*/  PLOP3.LUT P0, PT, PT, PT, PT, 0x80, 0x0 ;  /* 0x000000000000781c */ /* 0x000fe20003f0f070 */
[----:B------:R-:W-:Y:S01]  /*3670*/  IMAD.MOV.U32 R2, RZ, RZ, RZ ;  /* 0x000000ffff027224 */ /* 0x000fe200078e00ff */
[----:B------:R-:W-:Y:S01]  /*3680*/  CS2R R150, SRZ ;  /* 0x0000000000967805 */ /* 0x000fe2000001ff00 */
[----:B------:R-:W-:Y:S01]  /*3690*/  IMAD.MOV.U32 R4, RZ, RZ, RZ ;  /* 0x000000ffff047224 */ /* 0x000fe200078e00ff */
[----:B------:R-:W-:Y:S01]  /*36a0*/  VIADDMNMX R184, R3, UR5, R184, PT ;  /* 0x0000000503b87c46 */ /* 0x000fe2000b8001b8 */
[----:B------:R-:W-:Y:S01]  /*36b0*/  IMAD.U32 R198, RZ, RZ, UR5 ;  /* 0x00000005ffc67e24 */ /* 0x000fe2000f8e00ff */
[----:B------:R-:W-:Y:S02]  /*36c0*/  CS2R R148, SRZ ;  /* 0x0000000000947805 */ /* 0x000fe4000001ff00 */
[----:B------:R-:W-:-:S02]  /*36d0*/  CS2R R146, SRZ ;  /* 0x0000000000927805 */ /* 0x000fc4000001ff00 */
[----:B------:R-:W-:Y:S02]  /*36e0*/  ISETP.GT.AND P1, PT, R184, UR5, PT ;  /* 0x00000005b8007c0c */ /* 0x000fe4000bf24270 */
        /* <DEDUP_REMOVED lines=70> */
[----:B------:R-:W-:Y:S01]  /*3b50*/  LOP3.LUT R3, R2, 0x1fffe, RZ, 0xc0, !PT ;  /* 0x0001fffe02037812 */ /* 0x000fe200078ec0ff */
[----:B------:R-:W-:-:S04]  /*3b60*/  VIADD R2, R199, 0x36400 ;  /* 0x00036400c7027836 */ /* 0x000fc80000000000 */
[----:B------:R-:W-:Y:S01]  /*3b70*/  IMAD.IADD R0, R0, 0x1, -R3 ;  /* 0x0000000100007824 */ /* 0x000fe200078e0a03 */
[----:B------:R-:W-:-:S03]  /*3b80*/  LOP3.LUT P0, RZ, R2, 0x3ff, RZ, 0xc0, !PT ;  /* 0x000003ff02ff7812 */ /* 0x000fc6000780c0ff */
[----:B------:R-:W-:-:S04]  /*3b90*/  IMAD R0, R0, 0x8000, R199 ;  /* 0x0000800000007824 */ /* 0x000fc800078e02c7 */
[----:B------:R-:W-:-:S05]  /*3ba0*/  VIADD R0, R0, 0x400 ;  /* 0x0000040000007836 */ /* 0x000fca0000000000 */
[----:B------:R-:W-:-:S04]  /*3bb0*/  SHF.R.U32.HI R0, RZ, 0x4, R0 ;  /* 0x00000004ff007819 */ /* 0x000fc80000011600 */
[----:B------:R-:W-:-:S04]  /*3bc0*/  LOP3.LUT R0, R0, 0x3fff, RZ, 0xc0, !PT ;  /* 0x00003fff00007812 */ /* 0x000fc800078ec0ff */
        /* <DEDUP_REMOVED lines=18> */
.L_x_5010:
        /* <DEDUP_REMOVED lines=11> */
.L_x_5195:
[----:B------:R-:W2:Y:S01]  /*3da0*/  LDL R7, [R1+0x34] ;  /* 0x0000340001077983 */ /* 0x000ea20000100800 */
[----:B------:R-:W-:Y:S01]  /*3db0*/  IMAD.IADD R197, R197, 0x1, -R2 ;  /* 0x00000001c5c57824 */ /* 0x000fe200078e0a02 */
[----:B------:R-:W-:-:S04]  /*3dc0*/  LEA.HI R6, R6, R17, RZ, 0x5 ;  /* 0x0000001106067211 */ /* 0x000fc800078f28ff */
[----:B------:R-:W-:Y:S02]  /*3dd0*/  SHF.R.S32.HI R6, RZ, 0x5, R6 ;  /* 0x00000005ff067819 */ /* 0x000fe40000011406 */
[----:B--2---:R-:W-:Y:S02]  /*3de0*/  R2UR UR4, R7 ;  /* 0x00000000070472ca */ /* 0x004fe400000e0000 */
[----:B------:R-:W-:Y:S02]  /*3df0*/  LEA.HI R7, R0, R5, RZ, 0x3 ;  /* 0x0000000500077211 */ /* 0x000fe400078f18ff */
[----:B------:R-:W-:Y:S02]  /*3e00*/  LOP3.LUT R0, R3, 0x7ffffffc, RZ, 0xc0, !PT ;  /* 0x7ffffffc03007812 */ /* 0x000fe400078ec0ff */
[----:B------:R-:W-:-:S03]  /*3e10*/  LOP3.LUT R2, R7, 0xfffffff8, RZ, 0xc0, !PT ;  /* 0xfffffff807027812 */ /* 0x000fc600078ec0ff */
[----:B------:R-:W-:Y:S02]  /*3e20*/  IMAD.IADD R0, R17, 0x1, -R0 ;  /* 0x0000000111007824 */ /* 0x000fe400078e0a00 */
[----:B------:R-:W-:Y:S02]  /*3e30*/  IMAD.IADD R195, R5, 0x1, -R2 ;  /* 0x0000000105c37824 */ /* 0x000fe400078e0a02 */
[----:B------:R-:W-:Y:S01]  /*3e40*/  ULOP3.LUT UR4, UR4, 0x1, URZ, 0xfc, !UPT ;  /* 0x0000000104047892 */ /* 0x000fe2000f8efc3f */
[----:B------:R-:W-:Y:S02]  /*3e50*/  IMAD.SHL.U32 R2, R0, 0x2, RZ ;  /* 0x0000000200027824 */ /* 0x000fe400078e00ff */
[----:B------:R-:W-:Y:S02]  /*3e60*/  IMAD R195, R6, 0x10, R195 ;  /* 0x0000001006c37824 */ /* 0x000fe400078e02c3 */
[----:B------:R-:W-:Y:S02]  /*3e70*/  IMAD R197, R197, 0x100, R2 ;  /* 0x00000100c5c57824 */ /* 0x000fe400078e0202 */
[----:B------:R-:W-:-:S05]  /*3e80*/  IMAD.U32 R3, RZ, RZ, UR4 ;  /* 0x00000004ff037e24 */ /* 0x000fca000f8e00ff */
[----:B------:R-:W-:-:S13]  /*3e90*/  ISETP.NE.AND P0, PT, R3, 0x3, PT ;  /* 0x000000030300780c */ /* 0x000fda0003f05270 */
[----:B------:R-:W-:Y:S05]  /*3ea0*/  @!P0 BRA `(.L_x_5012) ;  /* 0x0000000000048947 */ /* 0x000fea0003800000 */
[----:B------:R-:W-:Y:S01]  /*3eb0*/  BPT.TRAP 0x1 ;  /* 0x000000040000795c */ /* 0x000fe20000300000 */
.L_x_5012:
[----:B------:R1:W2:Y:S01]  /*3ec0*/  SYNCS.PHASECHK.TRANS64.TRYWAIT P1, [R199+URZ+0x38830], R4 ;  /* 0x03883004c70075a7 */ /* 0x0002a2000802017f */
[----:B------:R-:W-:Y:S05]  /*3ed0*/  @!P0 BRA `(.L_x_5013) ;  /* 0x0000000000048947 */ /* 0x000fea0003800000 */
[----:B------:R-:W-:Y:S01]  /*3ee0*/  BPT.TRAP 0x1 ;  /* 0x000000040000795c */ /* 0x000fe20000300000 */
.L_x_5013:
[----:B--2---:R-:W-:Y:S05]  /*3ef0*/  @P1 BRA `(.L_x_5014) ;  /* 0x0000000000081947 */ /* 0x004fea0003800000 */
[----:B------:R-:W2:Y:S02]  /*3f00*/  SYNCS.PHASECHK.TRANS64.TRYWAIT P1, [R199+URZ+0x38830], R4 ;  /* 0x03883004c70075a7 */ /* 0x000ea4000802017f */
[----:B--2---:R-:W-:Y:S05]  /*3f10*/  @!P1 BRA `(.L_x_5015) ;  /* 0x0000016000ac9947 */ /* 0x004fea0003800000 */
.L_x_5014:
        /* <DEDUP_REMOVED lines=31> */
[----:B------:R-:W-:Y:S02]  /*4110*/  VIADD R0, R0, 0x6 ;  /* 0x0000000600007836 */ /* 0x000fe40000000000 */
[----:B------:R-:W-:-:S03]  /*4120*/  IMAD.U32 R19, RZ, RZ, UR9 ;  /* 0x00000009ff137e24 */ /* 0x000fc6000f8e00ff */
        /* <DEDUP_REMOVED lines=11> */
[----:B------:R-:W-:Y:S02]  /*41e0*/  UMOV UR9, 0x40000040 ;  /* 0x4000004000097882 */ /* 0x000fe40000000000 */
[----:B------:R-:W-:-:S06]  /*41f0*/  IMAD.U32 R15, RZ, RZ, UR9 ;  /* 0x00000009ff0f7e24 */ /* 0x000fcc000f8e00ff */
        /* <DEDUP_REMOVED lines=19> */
.L_x_5196:
[----:B------:R-:W-:Y:S05]  /*4330*/  @!P0 BRA `(.L_x_5017) ;  /* 0x0000000000048947 */ /* 0x000fea0003800000 */
[----:B------:R-:W-:Y:S01]  /*4340*/  BPT.TRAP 0x1 ;  /* 0x000000040000795c */ /* 0x000fe20000300000 */
.L_x_5017:
[----:B------:R4:W0:Y:S01]  /*4350*/  SYNCS.PHASECHK.TRANS64.TRYWAIT P1, [R199+URZ+0x38850], R4 ;  /* 0x03885004c70075a7 */ /* 0x000822000802017f */
[----:B------:R-:W-:Y:S05]  /*4360*/  @!P0 BRA `(.L_x_5018) ;  /* 0x0000000000048947 */ /* 0x000fea0003800000 */
[----:B------:R-:W-:Y:S01]  /*4370*/  BPT.TRAP 0x1 ;  /* 0x000000040000795c */ /* 0x000fe20000300000 */
.L_x_5018:
        /* <DEDUP_REMOVED lines=11> */
.L_x_5019:
[C---:B------:R-:W-:Y:S01]  /*4430*/  R2UR UR4, R0.reuse ;  /* 0x00000000000472ca */ /* 0x040fe200000e0000 */
[----:B------:R-:W-:Y:S01]  /*4440*/  WARPGROUP.ARRIVE ;  /* 0x00000000000079c5 */ /* 0x000fe20000000000 */
[C---:B------:R-:W-:Y:S01]  /*4450*/  R2UR UR6, R17.reuse ;  /* 0x00000000110672ca */ /* 0x040fe200000e0000 */
[----:B------:R-:W-:Y:S01]  /*4460*/  UMOV UR9, 0x40000040 ;  /* 0x4000004000097882 */ /* 0x000fe20000000000 */
[----:B------:R-:W-:Y:S01]  /*4470*/  UMOV UR7, 0x40000040 ;  /* 0x4000004000077882 */ /* 0x000fe20000000000 */
[----:B------:R-:W-:Y:S01]  /*4480*/  UMOV UR5, UR9 ;  /* 0x0000000900057c82 */ /* 0x000fe20008000000 */
[----:B------:R-:W-:Y:S01]  /*4490*/  VIADD R3, R0, 0x2 ;  /* 0x0000000200037836 */ /* 0x000fe20000000000 */
[----:B------:R-:W-:Y:S01]  /*44a0*/  UMOV UR11, 0x40000040 ;  /* 0x40000040000b7882 */ /* 0x000fe20000000000 */
[C---:B-1234-:R-:W-:Y:S01]  /*44b0*/  VIADD R4, R17.reuse, 0x2 ;  /* 0x0000000211047836 */ /* 0x05efe20000000000 */
[----:B------:R-:W-:Y:S01]  /*44c0*/  UMOV UR13, 0x40000040 ;  /* 0x40000040000d7882 */ /* 0x000fe20000000000 */
[----:B------:R-:W-:Y:S01]  /*44d0*/  IMAD.U32 R7, RZ, RZ, UR9 ;  /* 0x00000009ff077e24 */ /* 0x000fe2000f8e00ff */
[----:B------:R-:W-:Y:S01]  /*44e0*/  UMOV UR9, 0x40000040 ;  /* 0x4000004000097882 */ /* 0x000fe20000000000 */
[----:B------:R-:W-:Y:S01]  /*44f0*/  VIADD R10, R17, 0x4 ;  /* 0x00000004110a7836 */ /* 0x000fe20000000000 */
        /* <DEDUP_REMOVED lines=11> */
[----:B------:R-:W-:Y:S01]  /*45b0*/  UMOV UR15, 0x40000040 ;  /* 0x40000040000f7882 */ /* 0x000fe20000000000 */
[----:B------:R-:W-:Y:S01]  /*45c0*/  IMAD.U32 R13, RZ, RZ, UR9 ;  /* 0x00000009ff0d7e24 */ /* 0x000fe2000f8e00ff */
[----:B------:R-:W-:Y:S01]  /*45d0*/  UMOV UR17, 0x40000040 ;  /* 0x4000004000117882 */ /* 0x000fe20000000000 */
        /* <DEDUP_REMOVED lines=23> */
[C---:B------:R-:W-:Y:S01]  /*4750*/  VIADD R186, R0.reuse, 0x800 ;  /* 0x0000080000ba7836 */ /* 0x040fe20000000000 */
[----:B------:R-:W-:Y:S01]  /*4760*/  UMOV UR57, 0x40000040 ;  /* 0x4000004000397882 */ /* 0x000fe20000000000 */
[----:B------:R-:W-:Y:S01]  /*4770*/  UMOV UR59, 0x40000040 ;  /* 0x40000040003b7882 */ /* 0x000fe20000000000 */
[----:B------:R-:W-:Y:S01]  /*4780*/  IMAD.MOV.U32 R23, RZ, RZ, 0x4 ;  /* 0x00000004ff177424 */ /* 0x000fe200078e00ff */
[----:B------:R-:W1:Y:S01]  /*4790*/  S2R R60, SR_TID.X ;  /* 0x00000000003c7919 */ /* 0x000e620000002100 */
[----:B------:R-:W-:Y:S01]  /*47a0*/  VIADD R185, R0, 0xa00 ;  /* 0x00000a0000b97836 */ /* 0x000fe20000000000 */
[----:B------:R-:W-:Y:S01]  /*47b0*/  LEA R61, R184, 0xffffffc0, 0x6 ;  /* 0xffffffc0b83d7811 */ /* 0x000fe200078e30ff */
[----:B------:R-:W-:-:S02]  /*47c0*/  VIADD R200, R0, 0xe00 ;  /* 0x00000e0000c87836 */ /* 0x000fc40000000000 */
[----:B------:R-:W-:Y:S01]  /*47d0*/  VIADD R187, R195, UR60 ;  /* 0x0000003cc3bb7c36 */ /* 0x000fe20008000000 */
        /* <DEDUP_REMOVED lines=72> */
[----:B------:R-:W0:Y:S01]  /*4c60*/  SHFL.IDX PT, R3, R11, RZ, 0x1f ;  /* 0x00001fff0b037589 */ /* 0x000e2200000e0000 */
[----:B------:R-:W-:Y:S01]  /*4c70*/  VIADD R10, R17, 0x800 ;  /* 0x00000800110a7836 */ /* 0x000fe20000000000 */
[----:B------:R-:W-:Y:S01]  /*4c80*/  HGMMA.64x64x16.F32 R24, gdesc[UR4], R24, gsb0 ;  /* 0x00e00000041879f0 */ /* 0x000fe20008000818 */
[----:B------:R-:W-:Y:S01]  /*4c90*/  ULDC UR6, c[0x0][0x448] ;  /* 0x0001120000067ab9 */ /* 0x000fe20000000800 */
[----:B------:R-:W-:Y:S01]  /*4ca0*/  ULDC UR7, c[0x0][0x2f0] ;  /* 0x0000bc0000077ab9 */ /* 0x000fe20000000800 */
[----:B------:R-:W-:-:S06]  /*4cb0*/  UISETP.NE.AND UP0, UPT, UR6, 0x1, UPT ;  /* 0x000000010600788c */ /* 0x000fcc000bf05270 */
[----:B------:R-:W-:Y:S02]  /*4cc0*/  PLOP3.LUT P2, PT, PT, PT, UP0, 0x80, 0x0 ;  /* 0x000000000000781c */ /* 0x000fe40003f4f008 */
[----:B------:R-:W-:-:S03]  /*4cd0*/  PLOP3.LUT P3, PT, PT, PT, UP0, 0x80, 0x0 ;  /* 0x000000000000781c */ /* 0x000fc60003f6f008 */
[----:B------:R-:W-:Y:S01]  /*4ce0*/  @UP0 ULDC UR6, c[0x0][0x44c] ;  /* 0x0001130000060ab9 */ /* 0x000fe20000000800 */
[----:B0-----:R-:W-:-:S04]  /*4cf0*/  ISETP.GT.AND P1, PT, R3, 0x7f, PT ;  /* 0x0000007f0300780c */ /* 0x001fc80003f24270 */
[----:B------:R-:W-:-:S05]  /*4d00*/  SEL R3, RZ, 0x2, !P1 ;  /* 0x00000002ff037807 */ /* 0x000fca0004800000 */
[C---:B------:R-:W-:Y:S02]  /*4d10*/  IMAD.IADD R11, R3.reuse, 0x1, R186 ;  /* 0x00000001030b7824 */ /* 0x040fe400078e02ba */
[----:B------:R-:W-:-:S03]  /*4d20*/  IMAD.IADD R22, R3, 0x1, R10 ;  /* 0x0000000103167824 */ /* 0x000fc600078e020a */
[----:B------:R-:W-:Y:S02]  /*4d30*/  R2UR UR56, R11 ;  /* 0x000000000b3872ca */ /* 0x000fe400000e0000 */
[----:B------:R-:W-:Y:S02]  /*4d40*/  R2UR UR58, R22 ;  /* 0x00000000163a72ca */ /* 0x000fe400000e0000 */
[C---:B------:R-:W-:Y:S02]  /*4d50*/  SEL R11, R23.reuse, 0x2, P1 ;  /* 0x00000002170b7807 */ /* 0x040fe40000800000 */
[----:B------:R-:W-:-:S03]  /*4d60*/  SEL R23, R23, 0x6, !P1 ;  /* 0x0000000617177807 */ /* 0x000fc60004800000 */
[--C-:B------:R-:W-:Y:S02]  /*4d70*/  IMAD.IADD R22, R186, 0x1, R11.reuse ;  /* 0x00000001ba167824 */ /* 0x100fe400078e020b */
[C---:B------:R-:W-:Y:S02]  /*4d80*/  IMAD.IADD R56, R10.reuse, 0x1, R11 ;  /* 0x000000010a387824 */ /* 0x040fe400078e020b */
[----:B------:R-:W-:Y:S01]  /*4d90*/  IMAD.IADD R10, R10, 0x1, R23 ;  /* 0x000000010a0a7824 */ /* 0x000fe200078e0217 */
[----:B------:R-:W-:Y:S02]  /*4da0*/  WARPGROUP.DEPBAR.LE gsb0, 0x0 ;  /* 0x00008000000079c5 */ /* 0x000fe40000010000 */
[----:B------:R-:W-:-:S06]  /*4db0*/  WARPGROUP.ARRIVE ;  /* 0x00000000000079c5 */ /* 0x000fcc0000000000 */
[----:B------:R-:W-:Y:S03]  /*4dc0*/  HGMMA.64x64x16.F32 R24, gdesc[UR8], R24, gsb0 ;  /* 0x00e00000081879f0 */ /* 0x000fe60008000818 */
[----:B------:R-:W-:Y:S02]  /*4dd0*/  WARPGROUP.DEPBAR.LE gsb0, 0x0 ;  /* 0x00008000000079c5 */ /* 0x000fe40000010000 */
[----:B------:R-:W-:-:S06]  /*4de0*/  WARPGROUP.ARRIVE ;  /* 0x00000000000079c5 */ /* 0x000fcc0000000000 */
[----:B------:R-:W-:Y:S01]  /*4df0*/  HGMMA.64x64x16.F32 R24, gdesc[UR12], R24, gsb0 ;  /* 0x00e000000c1879f0 */ /* 0x000fe20008000818 */
[----:B------:R-:W-:Y:S02]  /*4e00*/  ULDC.64 UR14, c[0x0][0xad8] ;  /* 0x0002b600000e7ab9 */ /* 0x000fe40000000a00 */
[----:B------:R-:W-:Y:S01]  /*4e10*/  UISETP.GE.AND UP1, UPT, UR15, 0x1, UPT ;  /* 0x000000010f00788c */ /* 0x000fe2000bf26270 */
        /* <DEDUP_REMOVED lines=140> */
[----:B------:R-:W-:Y:S01]  /*56e0*/  IMAD.MOV.U32 R59, RZ, RZ, -0x40 ;  /* 0xffffffc0ff3b7424 */ /* 0x000fe200078e00ff */
        /* <DEDUP_REMOVED lines=51> */
[----:B------:R-:W-:-:S04]  /*5a20*/  LEA.HI R3, R57, R152, RZ, 0x2 ;  /* 0x0000009839037211 */ /* 0x000fc800078f10ff */
[----:B------:R-:W-:-:S05]  /*5a30*/  LOP3.LUT R3, R3, 0xfffffffc, RZ, 0xc0, !PT ;  /* 0xfffffffc03037812 */ /* 0x000fca00078ec0ff */
[----:B------:R-:W-:-:S05]  /*5a40*/  IMAD.IADD R3, R152, 0x1, -R3 ;  /* 0x0000000198037824 */ /* 0x000fca00078e0a03 */
[----:B------:R-:W-:-:S04]  /*5a50*/  LEA.HI R10, R3, R3, RZ, 0x1 ;  /* 0x00000003030a7211 */ /* 0x000fc800078f08ff */
[----:B------:R-:W-:-:S05]  /*5a60*/  LOP3.LUT R10, R10, 0x1ffffffe, RZ, 0xc0, !PT ;  /* 0x1ffffffe0a0a7812 */ /* 0x000fca00078ec0ff */
[----:B------:R-:W-:Y:S02]  /*5a70*/  IMAD.IADD R10, R3, 0x1, -R10 ;  /* 0x00000001030a7824 */ /* 0x000fe400078e0a0a */
[----:B------:R-:W-:Y:S02]  /*5a80*/  @!P1 VIADD R3, R199, 0x38840 ;  /* 0x00038840c7039836 */ /* 0x000fe40000000000 */
[----:B------:R-:W-:-:S03]  /*5a90*/  IMAD R187, R10, 0x8, R187 ;  /* 0x000000080abb7824 */ /* 0x000fc600078e02bb */
[----:B------:R-:W-:Y:S01]  /*5aa0*/  @!P1 PRMT R3, RZ, 0x654, R3 ;  /* 0x00000654ff039816 */ /* 0x000fe20000000003 */
[----:B------:R-:W-:Y:S01]  /*5ab0*/  @P2 IMAD.HI.U32 R11, R187, UR6, RZ ;  /* 0x00000006bb0b2c27 */ /* 0x000fe2000f8e00ff */
[----:B------:R-:W-:Y:S01]  /*5ac0*/  @UP0 ULDC UR6, c[0x0][0x450] ;  /* 0x0001140000060ab9 */ /* 0x000fe20000000800 */
[----:B------:R-:W-:Y:S02]  /*5ad0*/  PLOP3.LUT P2, PT, PT, PT, UP1, 0x40, 0x0 ;  /* 0x000000000000781c */ /* 0x000fe40003f4e818 */
[----:B------:R-:W-:Y:S01]  /*5ae0*/  IMAD.MOV.U32 R10, RZ, RZ, R187 ;  /* 0x000000ffff0a7224 */ /* 0x000fe200078e00bb */
[----:B------:R-:W-:Y:S01]  /*5af0*/  @P3 SHF.R.U32.HI R10, RZ, UR6, R11 ;  /* 0x00000006ff0a3c19 */ /* 0x000fe2000801160b */
[----:B------:R-:W-:Y:S02]  /*5b00*/  ULDC UR6, c[0x0][0x288] ;  /* 0x0000a20000067ab9 */ /* 0x000fe40000000800 */
[----:B------:R-:W-:Y:S01]  /*5b10*/  IMAD.U32 R189, RZ, RZ, UR6 ;  /* 0x00000006ffbd7e24 */ /* 0x000fe2000f8e00ff */
[----:B------:R-:W-:Y:S01]  /*5b20*/  ULDC UR6, c[0x0][0xad4] ;  /* 0x0002b50000067ab9 */ /* 0x000fe20000000800 */
[----:B------:R-:W0:Y:S01]  /*5b30*/  SHFL.IDX PT, R23, R10, RZ, 0x1c1f ;  /* 0x001c1fff0a177589 */ /* 0x000e2200000e0000 */
[----:B------:R-:W-:-:S06]  /*5b40*/  ULOP3.LUT UR61, URZ, UR6, URZ, 0x33, !UPT ;  /* 0x000000063f3d7292 */ /* 0x000fcc000f8e333f */
[----:B------:R-:W-:Y:S01]  /*5b50*/  IMAD.U32 R201, RZ, RZ, UR61 ;  /* 0x0000003dffc97e24 */ /* 0x000fe2000f8e00ff */
[----:B------:R-:W-:Y:S02]  /*5b60*/  WARPGROUP.DEPBAR.LE gsb0, 0x0 ;  /* 0x00008000000079c5 */ /* 0x000fe40000010000 */
[----:B------:R-:W-:-:S06]  /*5b70*/  WARPGROUP.ARRIVE ;  /* 0x00000000000079c5 */ /* 0x000fcc0000000000 */
[----:B------:R-:W-:Y:S03]  /*5b80*/  HGMMA.64x64x16.F32 R24, gdesc[UR56], R24, gsb0 ;  /* 0x00e00000381879f0 */ /* 0x000fe60008000818 */
[----:B------:R-:W-:Y:S02]  /*5b90*/  WARPGROUP.DEPBAR.LE gsb0, 0x0 ;  /* 0x00008000000079c5 */ /* 0x000fe40000010000 */
[----:B------:R1:W-:Y:S02]  /*5ba0*/  @!P1 SYNCS.ARRIVE.TRANS64.RED.A1T0 RZ, [R3+URZ], RZ ;  /* 0x000000ff03ff99a7 */ /* 0x0003e4000810043f */
[----:B-1----:R-:W-:-:S04]  /*5bb0*/  IMAD R3, R184, R59, 0x41 ;  /* 0x00000041b8037424 */ /* 0x002fc800078e023b */
[C---:B------:R-:W-:Y:S02]  /*5bc0*/  IMAD R11, R16.reuse, UR7, R3 ;  /* 0x00000007100b7c24 */ /* 0x040fe4000f8e0203 */
[----:B------:R-:W-:-:S03]  /*5bd0*/  IMAD R3, R16, UR7, -R61 ;  /* 0x0000000710037c24 */ /* 0x000fc6000f8e0a3d */
[--C-:B------:R-:W-:Y:S01]  /*5be0*/  IADD3 R11, R11, -R189, -R2.reuse ;  /* 0x800000bd0b0b7210 */ /* 0x100fe20007ffe802 */
[----:B------:R-:W-:-:S04]  /*5bf0*/  IMAD.IADD R58, R3, 0x1, -R2 ;  /* 0x00000001033a7824 */ /* 0x000fc800078e0a02 */
[C---:B------:R-:W-:Y:S02]  /*5c00*/  VIADD R63, R11.reuse, UR14 ;  /* 0x0000000e0b3f7c36 */ /* 0x040fe40008000000 */
[----:B------:R-:W-:-:S03]  /*5c10*/  VIADD R60, R11, UR61 ;  /* 0x0000003d0b3c7c36 */ /* 0x000fc60008000000 */
[----:B0-----:R-:W-:Y:S01]  /*5c20*/  VIADDMNMX R3, R23, R63, R58, PT ;  /* 0x0000003f17037246 */ /* 0x001fe2000380013a */
[----:B------:R-:W-:Y:S01]  /*5c30*/  IMAD.IADD R11, R60, 0x1, R23 ;  /* 0x000000013c0b7824 */ /* 0x000fe200078e0217 */
[----:B------:R-:W-:Y:S06]  /*5c40*/  @P2 BRA `(.L_x_5021) ;  /* 0x00000000005c2947 */ /* 0x000fec0003800000 */
[----:B------:R-:W-:Y:S01]  /*5c50*/  IMAD R56, R16, UR7, R23 ;  /* 0x0000000710387c24 */ /* 0x000fe2000f8e0217 */
[----:B------:R-:W-:Y:S03]  /*5c60*/  BSSY B0, `(.L_x_5022) ;  /* 0x0000011000007945 */ /* 0x000fe60003800000 */
[----:B------:R-:W-:-:S05]  /*5c70*/  IMAD.IADD R56, R56, 0x1, -R189 ;  /* 0x0000000138387824 */ /* 0x000fca00078e0abd */
        /* <DEDUP_REMOVED lines=10> */
.L_x_5023:
[----:B------:R-:W-:-:S06]  /*5d20*/  UISETP.NE.AND UP2, UPT, UR15, 0x1, UPT ;  /* 0x000000010f00788c */ /* 0x000fcc000bf45270 */
[----:B------:R-:W-:-:S05]  /*5d30*/  PLOP3.LUT P2, PT, PT, PT, UP2, 0x80, 0x0 ;  /* 0x000000000000781c */ /* 0x000fca0003f4f028 */
[----:B------:R-:W-:-:S08]  /*5d40*/  @UP2 ULDC.64 UR10, c[0x0][0xae0] ;  /* 0x0002b800000a2ab9 */ /* 0x000fd00000000a00 */
[----:B------:R-:W-:-:S05]  /*5d50*/  @P2 IMAD.HI.U32 R23, R56, UR10, RZ ;  /* 0x0000000a38172c27 */ /* 0x000fca000f8e00ff */
[----:B------:R-:W-:-:S07]  /*5d60*/  @P2 SHF.R.U32.HI R56, RZ, UR11, R23 ;  /* 0x0000000bff382c19 */ /* 0x000fce0008011617 */
.L_x_5024:
[----:B------:R-:W-:Y:S05]  /*5d70*/  BSYNC B0 ;  /* 0x0000000000007941 */ /* 0x000fea0003800000 */
.L_x_5022:
[----:B------:R-:W-:-:S04]  /*5d80*/  IMAD R23, R56, UR15, -R61 ;  /* 0x0000000f38177c24 */ /* 0x000fc8000f8e0a3d */
[----:B------:R-:W-:-:S05]  /*5d90*/  IMAD.IADD R56, R23, 0x1, -R2 ;  /* 0x0000000117387824 */ /* 0x000fca00078e0a02 */
[----:B------:R-:W-:Y:S02]  /*5da0*/  VIMNMX R11, R11, R56, !PT ;  /* 0x000000380b0b7248 */ /* 0x000fe40007fe0100 */
[----:B------:R-:W-:-:S07]  /*5db0*/  VIADDMNMX R3, R56, UR15, R3, PT ;  /* 0x0000000f38037c46 */ /* 0x000fce000b800103 */
.L_x_5021:
[----:B------:R-:W0:Y:S01]  /*5dc0*/  SHFL.IDX PT, R23, R10, 0x1, 0x1c1f ;  /* 0x003c1f000a177f89 */ /* 0x000e2200000e0000 */
[----:B------:R-:W-:Y:S02]  /*5dd0*/  PLOP3.LUT P2, PT, PT, PT, UP1, 0x40, 0x0 ;  /* 0x000000000000781c */ /* 0x000fe40003f4e818 */
[----:B0-----:R-:W-:Y:S01]  /*5de0*/  VIADDMNMX R56, R23, R63, R58, PT ;  /* 0x0000003f17387246 */ /* 0x001fe2000380013a */
[----:B------:R-:W-:-:S10]  /*5df0*/  IMAD.IADD R58, R60, 0x1, R23 ;  /* 0x000000013c3a7824 */ /* 0x000fd400078e0217 */
[----:B------:R-:W-:Y:S05]  /*5e00*/  @P2 BRA `(.L_x_5025) ;  /* 0x00000000005c2947 */ /* 0x000fea0003800000 */
        /* <DEDUP_REMOVED lines=13> */
.L_x_5027:
[----:B------:R-:W-:-:S06]  /*5ee0*/  UISETP.NE.AND UP2, UPT, UR15, 0x1, UPT ;  /* 0x000000010f00788c */ /* 0x000fcc000bf45270 */
[----:B------:R-:W-:-:S05]  /*5ef0*/  PLOP3.LUT P2, PT, PT, PT, UP2, 0x80, 0x0 ;  /* 0x000000000000781c */ /* 0x000fca0003f4f028 */
[----:B------:R-:W-:-:S08]  /*5f00*/  @UP2 ULDC.64 UR10, c[0x0][0xae0] ;  /* 0x0002b800000a2ab9 */ /* 0x000fd00000000a00 */
[----:B------:R-:W-:-:S05]  /*5f10*/  @P2 IMAD.HI.U32 R23, R10, UR10, RZ ;  /* 0x0000000a0a172c27 */ /* 0x000fca000f8e00ff */
[----:B------:R-:W-:-:S07]  /*5f20*/  @P2 SHF.R.U32.HI R10, RZ, UR11, R23 ;  /* 0x0000000bff0a2c19 */ /* 0x000fce0008011617 */
.L_x_5028:
[----:B------:R-:W-:Y:S05]  /*5f30*/  BSYNC B0 ;  /* 0x0000000000007941 */ /* 0x000fea0003800000 */
.L_x_5026:
[----:B------:R-:W-:-:S04]  /*5f40*/  IMAD R23, R10, UR15, -R61 ;  /* 0x0000000f0a177c24 */ /* 0x000fc8000f8e0a3d */
[----:B------:R-:W-:-:S05]  /*5f50*/  IMAD.IADD R23, R23, 0x1, -R2 ;  /* 0x0000000117177824 */ /* 0x000fca00078e0a02 */
[----:B------:R-:W-:Y:S02]  /*5f60*/  VIMNMX R58, R58, R23, !PT ;  /* 0x000000173a3a7248 */ /* 0x000fe40007fe0100 */
[----:B------:R-:W-:-:S07]  /*5f70*/  VIADDMNMX R56, R23, UR15, R56, PT ;  /* 0x0000000f17387c46 */ /* 0x000fce000b800138 */
.L_x_5025:
[----:B------:R-:W-:Y:S01]  /*5f80*/  IMAD R10, R184, R59, 0x40 ;  /* 0x00000040b80a7424 */ /* 0x000fe200078e023b */
[----:B------:R-:W-:Y:S01]  /*5f90*/  P2R R23, PR, RZ, 0x1 ;  /* 0x00000001ff177803 */ /* 0x000fe20000000000 */
[----:B------:R-:W-:Y:S01]  /*5fa0*/  ULDC UR6, c[0x0][0xa80] ;  /* 0x0002a00000067ab9 */ /* 0x000fe20000000800 */
[----:B------:R-:W-:Y:S01]  /*5fb0*/  IMAD.MOV.U32 R192, RZ, RZ, 0x20 ;  /* 0x00000020ffc07424 */ /* 0x000fe200078e00ff */
[----:B------:R-:W-:Y:S01]  /*5fc0*/  R2UR UR10, R196 ;  /* 0x00000000c40a72ca */ /* 0x000fe200000e0000 */
[----:B------:R-:W-:Y:S01]  /*5fd0*/  UMOV UR11, 0x40000040 ;  /* 0x40000040000b7882 */ /* 0x000fe20000000000 */
[----:B------:R-:W-:Y:S01]  /*5fe0*/  BAR.SYNC.DEFER_BLOCKING 0xf, 0x100 ;  /* 0x03c4000000007b1d */ /* 0x000fe20000010000 */
[----:B------:R-:W-:Y:S01]  /*5ff0*/  ISETP.GE.AND P2, PT, R10, 0x1, PT ;  /* 0x000000010a00780c */ /* 0x000fe20003f46270 */
[----:B------:R-:W-:Y:S01]  /*6000*/  VIADD R215, R196, 0x80 ;  /* 0x00000080c4d77836 */ /* 0x000fe20000000000 */
[----:B------:R-:W-:Y:S01]  /*6010*/  ISETP.GE.AND P6, PT, R10, 0x2, PT ;  /* 0x000000020a00780c */ /* 0x000fe20003fc6270 */
[----:B------:R-:W-:Y:S01]  /*6020*/  VIADD R184, R184, 0xfffffffe ;  /* 0xfffffffeb8b87836 */ /* 0x000fe20000000000 */
[----:B------:R-:W-:Y:S01]  /*6030*/  ISETP.GT.AND P4, PT, R11, RZ, !P2 ;  /* 0x000000ff0b00720c */ /* 0x000fe20005784270 */
[----:B------:R-:W-:Y:S01]  /*6040*/  @UP0 ULDC UR19, c[0x0][0x450] ;  /* 0x0001140000130ab9 */ /* 0x000fe20000000800 */
[----:B------:R-:W-:-:S02]  /*6050*/  ISETP.GT.AND P2, PT, R58, RZ, !P2 ;  /* 0x000000ff3a00720c */ /* 0x000fc40005744270 */
[----:B------:R-:W-:Y:S02]  /*6060*/  ISETP.GT.AND P5, PT, R11, 0x1, !P6 ;  /* 0x000000010b00780c */ /* 0x000fe400077a4270 */
[----:B------:R-:W-:Y:S02]  /*6070*/  ISETP.LT.OR P2, PT, R56, 0x1, P2 ;  /* 0x000000013800780c */ /* 0x000fe40001741670 */
[----:B------:R-:W-:Y:S02]  /*6080*/  ISETP.LT.OR P4, PT, R3, 0x1, P4 ;  /* 0x000000010300780c */ /* 0x000fe40002781670 */
[----:B------:R-:W-:Y:S02]  /*6090*/  ISETP.GE.AND P3, PT, R10, 0x9, PT ;  /* 0x000000090a00780c */ /* 0x000fe40003f66270 */
[----:B------:R-:W-:Y:S02]  /*60a0*/  ISETP.GT.AND P6, PT, R58, 0x1, !P6 ;  /* 0x000000013a00780c */ /* 0x000fe400077c4270 */
[----:B------:R-:W-:-:S02]  /*60b0*/  FSEL R26, R26, -INF , !P2 ;  /* 0xff8000001a1a7808 */ /* 0x000fc40005000000 */
[----:B------:R-:W-:Y:S02]  /*60c0*/  FSEL R24, R24, -INF , !P4 ;  /* 0xff80000018187808 */ /* 0x000fe40006000000 */
[----:B------:R-:W-:Y:S02]  /*60d0*/  ISETP.GT.AND P2, PT, R11, 0x8, !P3 ;  /* 0x000000080b00780c */ /* 0x000fe40005f44270 */
[----:B------:R-:W-:Y:S02]  /*60e0*/  ISETP.LT.OR P6, PT, R56, 0x2, P6 ;  /* 0x000000023800780c */ /* 0x000fe400037c1670 */
[----:B------:R-:W-:Y:S02]  /*60f0*/  ISETP.GE.AND P4, PT, R10, 0xa, PT ;  /* 0x0000000a0a00780c */ /* 0x000fe40003f86270 */
[----:B------:R-:W-:Y:S02]  /*6100*/  ISETP.LT.OR P5, PT, R3, 0x2, P5 ;  /* 0x000000020300780c */ /* 0x000fe40002fa1670 */
[----:B------:R-:W-:-:S02]  /*6110*/  ISETP.GT.AND P3, PT, R58, 0x8, !P3 ;  /* 0x000000083a00780c */ /* 0x000fc40005f64270 */
[----:B------:R-:W-:Y:S02]  /*6120*/  FSEL R27, R27, -INF , !P6 ;  /* 0xff8000001b1b7808 */ /* 0x000fe40007000000 */
[----:B------:R-:W-:Y:S02]  /*6130*/  FSEL R25, R25, -INF , !P5 ;  /* 0xff80000019197808 */ /* 0x000fe40006800000 */
[----:B------:R-:W-:Y:S02]  /*6140*/  ISETP.GT.AND P6, PT, R11, 0x9, !P4 ;  /* 0x000000090b00780c */ /* 0x000fe400067c4270 */
[----:B------:R-:W-:Y:S02]  /*6150*/  ISETP.LT.OR P3, PT, R56, 0x9, P3 ;  /* 0x000000093800780c */ /* 0x000fe40001f61670 */
[----:B------:R-:W-:Y:S02]  /*6160*/  ISETP.GE.AND P5, PT, R10, 0x11, PT ;  /* 0x000000110a00780c */ /* 0x000fe40003fa6270 */
[----:B------:R-:W-:-:S02]  /*6170*/  ISETP.LT.OR P2, PT, R3, 0x9, P2 ;  /* 0x000000090300780c */ /* 0x000fc40001741670 */
[----:B------:R-:W-:Y:S02]  /*6180*/  ISETP.GT.AND P4, PT, R58, 0x9, !P4 ;  /* 0x000000093a00780c */ /* 0x000fe40006784270 */
[----:B------:R-:W-:Y:S02]  /*6190*/  FSEL R30, R30, -INF , !P3 ;  /* 0xff8000001e1e7808 */ /* 0x000fe40005800000 */
[----:B------:R-:W-:Y:S02]  /*61a0*/  FSEL R28, R28, -INF , !P2 ;  /* 0xff8000001c1c7808 */ /* 0x000fe40005000000 */
[----:B------:R-:W-:Y:S02]  /*61b0*/  ISETP.GT.AND P3, PT, R11, 0x10, !P5 ;  /* 0x000000100b00780c */ /* 0x000fe40006f64270 */
[----:B------:R-:W-:Y:S02]  /*61c0*/  ISETP.LT.OR P4, PT, R56, 0xa, P4 ;  /* 0x0000000a3800780c */ /* 0x000fe40002781670 */
[----:B------:R-:W-:-:S02]  /*61d0*/  ISETP.GE.AND P2, PT, R10, 0x12, PT ;  /* 0x000000120a00780c */ /* 0x000fc40003f46270 */
[----:B------:R-:W-:Y:S02]  /*61e0*/  ISETP.LT.OR P6, PT, R3, 0xa, P6 ;  /* 0x0000000a0300780c */ /* 0x000fe400037c1670 */
[----:B------:R-:W-:Y:S02]  /*61f0*/  ISETP.GT.AND P5, PT, R58, 0x10, !P5 ;  /* 0x000000103a00780c */ /* 0x000fe40006fa4270 */
[----:B------:R-:W-:Y:S02]  /*6200*/  FSEL R31, R31, -INF , !P4 ;  /* 0xff8000001f1f7808 */ /* 0x000fe40006000000 */
[----:B------:R-:W-:Y:S02]  /*6210*/  FSEL R29, R29, -INF , !P6 ;  /* 0xff8000001d1d7808 */ /* 0x000fe40007000000 */
[----:B------:R-:W-:Y:S02]  /*6220*/  ISETP.GT.AND P4, PT, R11, 0x11, !P2 ;  /* 0x000000110b00780c */ /* 0x000fe40005784270 */
[----:B------:R-:W-:-:S02]  /*6230*/  ISETP.LT.OR P5, PT, R56, 0x11, P5 ;  /* 0x000000113800780c */ /* 0x000fc40002fa1670 */
[----:B------:R-:W-:Y:S02]  /*6240*/  ISETP.GE.AND P6, PT, R10, 0x19, PT ;  /* 0x000000190a00780c */ /* 0x000fe40003fc6270 */
[----:B------:R-:W-:Y:S02]  /*6250*/  ISETP.LT.OR P3, PT, R3, 0x11, P3 ;  /* 0x000000110300780c */ /* 0x000fe40001f61670 */
[----:B------:R-:W-:Y:S02]  /*6260*/  ISETP.GT.AND P2, PT, R58, 0x11, !P2 ;  /* 0x000000113a00780c */ /* 0x000fe40005744270 */
[----:B------:R-:W-:Y:S02]  /*6270*/  FSEL R34, R34, -INF , !P5 ;  /* 0xff80000022227808 */ /* 0x000fe40006800000 */
[----:B------:R-:W-:Y:S02]  /*6280*/  FSEL R32, R32, -INF , !P3 ;  /* 0xff80000020207808 */ /* 0x000fe40005800000 */
[----:B------:R-:W-:-:S02]  /*6290*/  ISETP.GT.AND P5, PT, R11, 0x18, !P6 ;  /* 0x000000180b00780c */ /* 0x000fc400077a4270 */
[----:B------:R-:W-:Y:S02]  /*62a0*/  ISETP.LT.OR P2, PT, R56, 0x12, P2 ;  /* 0x000000123800780c */ /* 0x000fe40001741670 */
[----:B------:R-:W-:Y:S02]  /*62b0*/  ISETP.GE.AND P3, PT, R10, 0x1a, PT ;  /* 0x0000001a0a00780c */ /* 0x000fe40003f66270 */
[----:B------:R-:W-:Y:S02]  /*62c0*/  ISETP.LT.OR P4, PT, R3, 0x12, P4 ;  /* 0x000000120300780c */ /* 0x000fe40002781670 */
[----:B------:R-:W-:Y:S02]  /*62d0*/  ISETP.GT.AND P6, PT, R58, 0x18, !P6 ;  /* 0x000000183a00780c */ /* 0x000fe400077c4270 */
[----:B------:R-:W-:Y:S02]  /*62e0*/  FSEL R35, R35, -INF , !P2 ;  /* 0xff80000023237808 */ /* 0x000fe40005000000 */
[----:B------:R-:W-:-:S02]  /*62f0*/  FSEL R33, R33, -INF , !P4 ;  /* 0xff80000021217808 */ /* 0x000fc40006000000 */
[----:B------:R-:W-:Y:S02]  /*6300*/  ISETP.GT.AND P2, PT, R11, 0x19, !P3 ;  /* 0x000000190b00780c */ /* 0x000fe40005f44270 */
[----:B------:R-:W-:Y:S02]  /*6310*/  ISETP.LT.OR P6, PT, R56, 0x19, P6 ;  /* 0x000000193800780c */ /* 0x000fe400037c1670 */
[----:B------:R-:W-:Y:S02]  /*6320*/  ISETP.GE.AND P4, PT, R10, 0x21, PT ;  /* 0x000000210a00780c */ /* 0x000fe40003f86270 */
[----:B------:R-:W-:Y:S02]  /*6330*/  ISETP.LT.OR P5, PT, R3, 0x19, P5 ;  /* 0x000000190300780c */ /* 0x000fe40002fa1670 */
        /* <DEDUP_REMOVED lines=24> */
[----:B------:R-:W-:Y:S02]  /*64c0*/  ISETP.LT.OR P4, PT, R3, 0x29, P4 ;  /* 0x000000290300780c */ /* 0x000fe40002781670 */
[----:B------:R-:W-:-:S02]  /*64d0*/  ISETP.GT.AND P5, PT, R11, 0x29, !P6 ;  /* 0x000000290b00780c */ /* 0x000fc400077a4270 */
[----:B------:R-:W-:Y:S02]  /*64e0*/  ISETP.LT.OR P2, PT, R56, 0x29, P2 ;  /* 0x000000293800780c */ /* 0x000fe40001741670 */
[----:B------:R-:W-:Y:S02]  /*64f0*/  ISETP.GE.AND P3, PT, R10, 0x31, PT ;  /* 0x000000310a00780c */ /* 0x000fe40003f66270 */
[----:B------:R-:W-:Y:S02]  /*6500*/  FSEL R44, R44, -INF , !P4 ;  /* 0xff8000002c2c7808 */ /* 0x000fe40006000000 */
[----:B------:R-:W-:Y:S02]  /*6510*/  ISETP.LT.OR P5, PT, R3, 0x2a, P5 ;  /* 0x0000002a0300780c */ /* 0x000fe40002fa1670 */
[----:B------:R-:W-:Y:S02]  /*6520*/  FSEL R46, R46, -INF , !P2 ;  /* 0xff8000002e2e7808 */ /* 0x000fe40005000000 */
[----:B------:R-:W-:-:S02]  /*6530*/  ISETP.GE.AND P4, PT, R10, 0x32, PT ;  /* 0x000000320a00780c */ /* 0x000fc40003f86270 */
[----:B------:R-:W-:Y:S02]  /*6540*/  ISETP.GT.AND P2, PT, R11, 0x30, !P3 ;  /* 0x000000300b00780c */ /* 0x000fe40005f44270 */
[----:B------:R-:W-:Y:S02]  /*6550*/  FSEL R45, R45, -INF , !P5 ;  /* 0xff8000002d2d7808 */ /* 0x000fe40006800000 */
[----:B------:R-:W-:Y:S02]  /*6560*/  ISETP.GT.AND P5, PT, R11, 0x31, !P4 ;  /* 0x000000310b00780c */ /* 0x000fe400067a4270 */
[C---:B------:R-:W-:Y:S02]  /*6570*/  ISETP.LT.OR P2, PT, R3.reuse, 0x31, P2 ;  /* 0x000000310300780c */ /* 0x040fe40001741670 */
[----:B------:R-:W-:Y:S02]  /*6580*/  ISETP.LT.OR P5, PT, R3, 0x32, P5 ;  /* 0x000000320300780c */ /* 0x000fe40002fa1670 */
[----:B------:R-:W-:-:S02]  /*6590*/  FSEL R48, R48, -INF , !P2 ;  /* 0xff80000030307808 */ /* 0x000fc40005000000 */
[----:B------:R-:W-:Y:S02]  /*65a0*/  ISETP.GE.AND P2, PT, R10, 0x39, PT ;  /* 0x000000390a00780c */ /* 0x000fe40003f46270 */
[----:B------:R-:W-:Y:S02]  /*65b0*/  FSEL R49, R49, -INF , !P5 ;  /* 0xff80000031317808 */ /* 0x000fe40006800000 */
[----:B------:R-:W-:Y:S02]  /*65c0*/  ISETP.GT.AND P5, PT, R11, 0x38, !P2 ;  /* 0x000000380b00780c */ /* 0x000fe400057a4270 */
[----:B------:R-:W-:Y:S02]  /*65d0*/  ISETP.GT.AND P6, PT, R58, 0x29, !P6 ;  /* 0x000000293a00780c */ /* 0x000fe400077c4270 */
[----:B------:R-:W-:Y:S02]  /*65e0*/  ISETP.LT.OR P5, PT, R3, 0x39, P5 ;  /* 0x000000390300780c */ /* 0x000fe40002fa1670 */
[----:B------:R-:W-:-:S02]  /*65f0*/  ISETP.LT.OR P6, PT, R56, 0x2a, P6 ;  /* 0x0000002a3800780c */ /* 0x000fc400037c1670 */
[----:B------:R-:W-:Y:S02]  /*6600*/  FSEL R52, R52, -INF , !P5 ;  /* 0xff80000034347808 */ /* 0x000fe40006800000 */
[----:B------:R-:W-:Y:S02]  /*6610*/  ISETP.GE.AND P5, PT, R10, 0x3a, PT ;  /* 0x0000003a0a00780c */ /* 0x000fe40003fa6270 */
[----:B------:R-:W-:Y:S02]  /*6620*/  ISETP.GT.AND P3, PT, R58, 0x30, !P3 ;  /* 0x000000303a00780c */ /* 0x000fe40005f64270 */
[----:B------:R-:W-:Y:S02]  /*6630*/  ISETP.GT.AND P0, PT, R11, 0x39, !P5 ;  /* 0x000000390b00780c */ /* 0x000fe40006f04270 */
[----:B------:R-:W-:Y:S02]  /*6640*/  FSEL R47, R47, -INF , !P6 ;  /* 0xff8000002f2f7808 */ /* 0x000fe40007000000 */
[----:B------:R-:W-:-:S02]  /*6650*/  ISETP.LT.OR P0, PT, R3, 0x3a, P0 ;  /* 0x0000003a0300780c */ /* 0x000fc40000701670 */
[----:B------:R-:W-:Y:S02]  /*6660*/  FMNMX.FTZ R3, R24, R25, !PT ;  /* 0x0000001918037209 */ /* 0x000fe40007810000 */
[----:B------:R-:W-:Y:S02]  /*6670*/  FSEL R53, R53, -INF , !P0 ;  /* 0xff80000035357808 */ /* 0x000fe40004000000 */
[----:B------:R-:W-:Y:S02]  /*6680*/  FMNMX.FTZ R10, R28, R3, !PT ;  /* 0x000000031c0a7209 */ /* 0x000fe40007810000 */
[----:B------:R-:W-:Y:S02]  /*6690*/  ISETP.NE.AND P0, PT, R23, RZ, PT ;  /* 0x000000ff1700720c */ /* 0x000fe40003f05270 */
[----:B------:R-:W-:Y:S02]  /*66a0*/  FMNMX.FTZ R3, R29, R10, !PT ;  /* 0x0000000a1d037209 */ /* 0x000fe40007810000 */
[----:B------:R-:W-:-:S02]  /*66b0*/  ISETP.GT.AND P4, PT, R58, 0x31, !P4 ;  /* 0x000000313a00780c */ /* 0x000fc40006784270 */
[----:B------:R-:W-:Y:S02]  /*66c0*/  FMNMX.FTZ R10, R32, R3, !PT ;  /* 0x00000003200a7209 */ /* 0x000fe40007810000 */
[----:B------:R-:W-:Y:S02]  /*66d0*/  ISETP.LT.OR P3, PT, R56, 0x31, P3 ;  /* 0x000000313800780c */ /* 0x000fe40001f61670 */
[----:B------:R-:W-:Y:S02]  /*66e0*/  FMNMX.FTZ R3, R33, R10, !PT ;  /* 0x0000000a21037209 */ /* 0x000fe40007810000 */
[----:B------:R-:W-:Y:S02]  /*66f0*/  ISETP.GT.AND P2, PT, R58, 0x38, !P2 ;  /* 0x000000383a00780c */ /* 0x000fe40005744270 */
[----:B------:R-:W-:Y:S02]  /*6700*/  FMNMX.FTZ R10, R36, R3, !PT ;  /* 0x00000003240a7209 */ /* 0x000fe40007810000 */
[----:B------:R-:W-:-:S02]  /*6710*/  ISETP.LT.OR P4, PT, R56, 0x32, P4 ;  /* 0x000000323800780c */ /* 0x000fc40002781670 */
[----:B------:R-:W-:Y:S02]  /*6720*/  FMNMX.FTZ R3, R37, R10, !PT ;  /* 0x0000000a25037209 */ /* 0x000fe40007810000 */
[----:B------:R-:W-:Y:S02]  /*6730*/  FSEL R50, R50, -INF , !P3 ;  /* 0xff80000032327808 */ /* 0x000fe40005800000 */
[----:B------:R-:W-:Y:S02]  /*6740*/  FMNMX.FTZ R10, R40, R3, !PT ;  /* 0x00000003280a7209 */ /* 0x000fe40007810000 */
[----:B------:R-:W-:Y:S02]  /*6750*/  ISETP.GT.AND P5, PT, R58, 0x39, !P5 ;  /* 0x000000393a00780c */ /* 0x000fe40006fa4270 */
[----:B------:R-:W-:Y:S02]  /*6760*/  FMNMX.FTZ R3, R41, R10, !PT ;  /* 0x0000000a29037209 */ /* 0x000fe40007810000 */
[----:B------:R-:W-:-:S02]  /*6770*/  ISETP.LT.OR P2, PT, R56, 0x39, P2 ;  /* 0x000000393800780c */ /* 0x000fc40001741670 */
[----:B------:R-:W-:Y:S02]  /*6780*/  FMNMX.FTZ R10, R44, R3, !PT ;  /* 0x000000032c0a7209 */ /* 0x000fe40007810000 */
[----:B------:R-:W-:Y:S02]  /*6790*/  FSEL R51, R51, -INF , !P4 ;  /* 0xff80000033337808 */ /* 0x000fe40006000000 */
[----:B------:R-:W-:Y:S02]  /*67a0*/  FMNMX.FTZ R3, R45, R10, !PT ;  /* 0x0000000a2d037209 */ /* 0x000fe40007810000 */
[----:B------:R-:W-:Y:S02]  /*67b0*/  ISETP.LT.OR P5, PT, R56, 0x3a, P5 ;  /* 0x0000003a3800780c */ /* 0x000fe40002fa1670 */
[----:B------:R-:W-:Y:S02]  /*67c0*/  FMNMX.FTZ R10, R48, R3, !PT ;  /* 0x00000003300a7209 */ /* 0x000fe40007810000 */
[----:B------:R-:W-:-:S02]  /*67d0*/  FSEL R54, R54, -INF , !P2 ;  /* 0xff80000036367808 */ /* 0x000fc40005000000 */
[----:B------:R-:W-:Y:S02]  /*67e0*/  FMNMX.FTZ R3, R49, R10, !PT ;  /* 0x0000000a31037209 */ /* 0x000fe40007810000 */
[----:B------:R-:W-:Y:S02]  /*67f0*/  FSEL R55, R55, -INF , !P5 ;  /* 0xff80000037377808 */ /* 0x000fe40006800000 */
[----:B------:R-:W-:Y:S02]  /*6800*/  FMNMX.FTZ R10, R52, R3, !PT ;  /* 0x00000003340a7209 */ /* 0x000fe40007810000 */
[----:B------:R-:W-:Y:S02]  /*6810*/  FMNMX.FTZ R3, R26, R27, !PT ;  /* 0x0000001b1a037209 */ /* 0x000fe40007810000 */
[----:B------:R-:W-:Y:S02]  /*6820*/  FMNMX.FTZ R11, R53, R10, !PT ;  /* 0x0000000a350b7209 */ /* 0x000fe40007810000 */
[----:B------:R-:W-:-:S03]  /*6830*/  R2UR UR18, R168 ;  /* 0x00000000a81272ca */ /* 0x000fc600000e0000 */
[----:B------:R-:W0:Y:S02]  /*6840*/  SHFL.BFLY PT, R10, R11, 0x2, 0x1f ;  /* 0x0c401f000b0a7f89 */ /* 0x000e2400000e0000 */
        /* <DEDUP_REMOVED lines=38> */
[----:B------:R-:W1:Y:S08]  /*6ab0*/  MUFU.EX2 R10, R56 ;  /* 0x00000038000a7308 */ /* 0x000e700000000800 */
[----:B------:R-:W-:Y:S01]  /*6ac0*/  MUFU.EX2 R11, R11 ;  /* 0x0000000b000b7308 */ /* 0x000fe20000000800 */
[----:B0-----:R-:W-:-:S07]  /*6ad0*/  FMNMX.FTZ R25, R24, R25, !PT ;  /* 0x0000001918197209 */ /* 0x001fce0007810000 */
[----:B------:R-:W0:Y:S01]  /*6ae0*/  MUFU.EX2 R170, R170 ;  /* 0x000000aa00aa7308 */ /* 0x000e220000000800 */
[----:B-1----:R-:W-:Y:S01]  /*6af0*/  F2FP.F16.F32.PACK_AB R164, R10, R3 ;  /* 0x000000030aa4723e */ /* 0x002fe200000000ff */
[----:B------:R-:W1:Y:S01]  /*6b00*/  SHFL.BFLY PT, R188, R25, 0x1, 0x1f ;  /* 0x0c201f0019bc7f89 */ /* 0x000e6200000e0000 */
[----:B------:R-:W-:Y:S01]  /*6b10*/  FADD.FTZ R10, R3, R10 ;  /* 0x0000000a030a7221 */ /* 0x000fe20000010000 */
[----:B------:R-:W-:-:S04]  /*6b20*/  @!P1 VIADD R3, R199, 0x38860 ;  /* 0x00038860c7039836 */ /* 0x000fc80000000000 */
[----:B------:R-:W-:Y:S01]  /*6b30*/  MUFU.EX2 R169, R169 ;  /* 0x000000a900a97308 */ /* 0x000fe20000000800 */
[----:B------:R-:W-:-:S07]  /*6b40*/  @!P1 PRMT R3, RZ, 0x654, R3 ;  /* 0x00000654ff039816 */ /* 0x000fce0000000003 */
[----:B------:R-:W2:Y:S01]  /*6b50*/  MUFU.EX2 R172, R172 ;  /* 0x000000ac00ac7308 */ /* 0x000ea20000000800 */
[----:B0-----:R-:W-:Y:S01]  /*6b60*/  F2FP.F16.F32.PACK_AB R166, R170, R11 ;  /* 0x0000000baaa6723e */ /* 0x001fe200000000ff */
[----:B------:R-:W-:-:S04]  /*6b70*/  FADD.FTZ R11, R11, R10 ;  /* 0x0000000a0b0b7221 */ /* 0x000fc80000010000 */
[----:B------:R-:W-:Y:S02]  /*6b80*/  FADD.FTZ R170, R170, R11 ;  /* 0x0000000baaaa7221 */ /* 0x000fe40000010000 */
[----:B------:R-:W-:Y:S01]  /*6b90*/  MUFU.EX2 R171, R171 ;  /* 0x000000ab00ab7308 */ /* 0x000fe20000000800 */
[----:B-1----:R-:W-:-:S04]  /*6ba0*/  FMNMX.FTZ R188, R25, R188, !PT ;  /* 0x000000bc19bc7209 */ /* 0x002fc80007810000 */
[C---:B------:R-:W-:Y:S01]  /*6bb0*/  FSETP.NEU.FTZ.AND P2, PT, R188.reuse, -INF , PT ;  /* 0xff800000bc00780b */ /* 0x040fe20003f5d000 */
[----:B------:R-:W-:Y:S02]  /*6bc0*/  FMUL.FTZ R24, R188, UR6 ;  /* 0x00000006bc187c20 */ /* 0x000fe40008410000 */
[----:B------:R-:W0:Y:S01]  /*6bd0*/  MUFU.EX2 R174, R174 ;  /* 0x000000ae00ae7308 */ /* 0x000e220000000800 */
[----:B--2---:R-:W-:Y:S01]  /*6be0*/  F2FP.F16.F32.PACK_AB R160, R172, R169 ;  /* 0x000000a9aca0723e */ /* 0x004fe200000000ff */
[----:B------:R-:W-:Y:S01]  /*6bf0*/  FADD.FTZ R169, R169, R170 ;  /* 0x000000aaa9a97221 */ /* 0x000fe20000010000 */
[----:B------:R-:W-:Y:S02]  /*6c00*/  FSEL R29, R24, RZ, P2 ;  /* 0x000000ff181d7208 */ /* 0x000fe40001000000 */
[CC--:B------:R-:W-:Y:S01]  /*6c10*/  LEA.HI R24, R57.reuse, R152.reuse, RZ, 0x4 ;  /* 0x0000009839187211 */ /* 0x0c0fe200078f20ff */
[----:B------:R-:W-:Y:S01]  /*6c20*/  FADD.FTZ R172, R172, R169 ;  /* 0x000000a9acac7221 */ /* 0x000fe20000010000 */
[----:B------:R-:W-:Y:S01]  /*6c30*/  LEA.HI R57, R57, R152, RZ, 0x5 ;  /* 0x0000009839397211 */ /* 0x000fe200078f28ff */
[--C-:B------:R-:W-:Y:S01]  /*6c40*/  FFMA.FTZ R181, R26, UR6, -R29.reuse ;  /* 0x000000061ab57c23 */ /* 0x100fe2000801081d */
[----:B------:R-:W-:Y:S01]  /*6c50*/  LOP3.LUT R25, R24, 0xfffffff0, RZ, 0xc0, !PT ;  /* 0xfffffff018197812 */ /* 0x000fe200078ec0ff */
[--C-:B------:R-:W-:Y:S01]  /*6c60*/  FFMA.FTZ R202, R27, UR6, -R29.reuse ;  /* 0x000000061bca7c23 */ /* 0x100fe2000801081d */
[----:B------:R-:W-:Y:S01]  /*6c70*/  SHF.R.U32.HI R24, RZ, 0x1, R24 ;  /* 0x00000001ff187819 */ /* 0x000fe20000011618 */
[--C-:B------:R-:W-:Y:S01]  /*6c80*/  FFMA.FTZ R183, R30, UR6, -R29.reuse ;  /* 0x000000061eb77c23 */ /* 0x100fe2000801081d */
[----:B------:R-:W-:Y:S01]  /*6c90*/  FFMA.FTZ R204, R31, UR6, -R29 ;  /* 0x000000061fcc7c23 */ /* 0x000fe2000801081d */
[----:B------:R-:W-:-:S02]  /*6ca0*/  IMAD.IADD R25, R152, 0x1, -R25 ;  /* 0x0000000198197824 */ /* 0x000fc400078e0a19 */
[--C-:B------:R-:W-:Y:S01]  /*6cb0*/  FFMA.FTZ R203, R34, UR6, -R29.reuse ;  /* 0x0000000622cb7c23 */ /* 0x100fe2000801081d */
[----:B------:R-:W-:Y:S02]  /*6cc0*/  IMAD.SHL.U32 R57, R57, 0x20, RZ ;  /* 0x0000002039397824 */ /* 0x000fe400078e00ff */
[--C-:B------:R-:W-:Y:S01]  /*6cd0*/  FFMA.FTZ R206, R35, UR6, -R29.reuse ;  /* 0x0000000623ce7c23 */ /* 0x100fe2000801081d */
        /* <DEDUP_REMOVED lines=13> */
[----:B------:R-:W-:Y:S01]  /*6db0*/  FFMA.FTZ R216, R55, UR6, -R29 ;  /* 0x0000000637d87c23 */ /* 0x000fe2000801081d */
[----:B------:R-:W-:Y:S01]  /*6dc0*/  IMAD.IADD R28, R25, 0x1, -R28 ;  /* 0x00000001191c7824 */ /* 0x000fe200078e0a1c */
[----:B------:R-:W-:Y:S01]  /*6dd0*/  LOP3.LUT R57, R57, 0x7ffffc00, RZ, 0xc0, !PT ;  /* 0x7ffffc0039397812 */ /* 0x000fe200078ec0ff */
[----:B------:R-:W-:Y:S01]  /*6de0*/  MUFU.EX2 R181, R181 ;  /* 0x000000b500b57308 */ /* 0x000fe20000000800 */
[----:B------:R-:W-:Y:S01]  /*6df0*/  LOP3.LUT R26, R26, 0x7ffffe00, RZ, 0xc0, !PT ;  /* 0x7ffffe001a1a7812 */ /* 0x000fe200078ec0ff */
[C---:B------:R-:W-:Y:S01]  /*6e00*/  IMAD.SHL.U32 R25, R28.reuse, 0x40, RZ ;  /* 0x000000401c197824 */ /* 0x040fe200078e00ff */
[C---:B------:R-:W-:Y:S02]  /*6e10*/  LOP3.LUT P3, RZ, R28.reuse, 0x4, RZ, 0xc0, !PT ;  /* 0x000000041cff7812 */ /* 0x040fe4000786c0ff */
[----:B------:R-:W-:-:S02]  /*6e20*/  LOP3.LUT P2, RZ, R28, 0x2, RZ, 0xc0, !PT ;  /* 0x000000021cff7812 */ /* 0x000fc4000784c0ff */
[----:B------:R-:W-:Y:S01]  /*6e30*/  LOP3.LUT R25, R25, 0x1c0, RZ, 0xc0, !PT ;  /* 0x000001c019197812 */ /* 0x000fe200078ec0ff */
[----:B------:R-:W1:Y:S01]  /*6e40*/  MUFU.EX2 R202, R202 ;  /* 0x000000ca00ca7308 */ /* 0x000e620000000800 */
[----:B------:R-:W-:Y:S02]  /*6e50*/  SEL R192, R192, 0xffffffe0, !P2 ;  /* 0xffffffe0c0c07807 */ /* 0x000fe40005000000 */
[----:B------:R-:W-:Y:S02]  /*6e60*/  LOP3.LUT R24, R25, 0x8, R24, 0xf8, !PT ;  /* 0x0000000819187812 */ /* 0x000fe400078ef818 */
[----:B------:R-:W-:Y:S02]  /*6e70*/  SHF.R.U32.HI R25, RZ, 0x3, R25 ;  /* 0x00000003ff197819 */ /* 0x000fe40000011619 */
[----:B0-----:R-:W-:Y:S01]  /*6e80*/  F2FP.F16.F32.PACK_AB R162, R174, R171 ;  /* 0x000000abaea2723e */ /* 0x001fe200000000ff */
[----:B------:R-:W-:Y:S01]  /*6e90*/  MUFU.EX2 R183, R183 ;  /* 0x000000b700b77308 */ /* 0x000fe20000000800 */
[----:B------:R-:W-:Y:S01]  /*6ea0*/  LOP3.LUT R24, R24, R25, RZ, 0x3c, !PT ;  /* 0x0000001918187212 */ /* 0x000fe200078e3cff */
[----:B------:R-:W-:Y:S01]  /*6eb0*/  FADD.FTZ R171, R171, R172 ;  /* 0x000000acabab7221 */ /* 0x000fe20000010000 */
[----:B------:R-:W-:-:S02]  /*6ec0*/  PLOP3.LUT P2, PT, PT, PT, UP1, 0x40, 0x0 ;  /* 0x000000000000781c */ /* 0x000fc40003f4e818 */
[----:B------:R-:W-:Y:S01]  /*6ed0*/  IADD3 R24, R24, R26, R57 ;  /* 0x0000001a18187210 */ /* 0x000fe20007ffe039 */
[----:B------:R-:W-:Y:S02]  /*6ee0*/  FADD.FTZ R174, R174, R171 ;  /* 0x000000abaeae7221 */ /* 0x000fe40000010000 */
[----:B------:R-:W0:Y:S01]  /*6ef0*/  MUFU.EX2 R204, R204 ;  /* 0x000000cc00cc7308 */ /* 0x000e220000000800 */
[----:B-1----:R-:W-:Y:S01]  /*6f00*/  F2FP.F16.F32.PACK_AB R165, R202, R181 ;  /* 0x000000b5caa5723e */ /* 0x002fe200000000ff */
[----:B------:R-:W-:Y:S02]  /*6f10*/  IMAD R191, R24, 0x2, R199 ;  /* 0x0000000218bf7824 */ /* 0x000fe400078e02c7 */
[----:B------:R-:W-:Y:S02]  /*6f20*/  FADD.FTZ R202, R181, R202 ;  /* 0x000000cab5ca7221 */ /* 0x000fe40000010000 */
[C---:B------:R-:W-:Y:S02]  /*6f30*/  VIADD R193, R191.reuse, 0x36400 ;  /* 0x00036400bfc17836 */ /* 0x040fe40000000000 */
[----:B------:R-:W-:Y:S01]  /*6f40*/  MUFU.EX2 R203, R203 ;  /* 0x000000cb00cb7308 */ /* 0x000fe20000000800 */
[----:B------:R-:W-:-:S02]  /*6f50*/  VIADD R190, R191, 0x36440 ;  /* 0x00036440bfbe7836 */ /* 0x000fc40000000000 */
[C---:B------:R-:W-:Y:S02]  /*6f60*/  @P3 VIADD R190, R193.reuse, 0xffffffc0 ;  /* 0xffffffc0c1be3836 */ /* 0x040fe40000000000 */
[----:B------:R-:W-:Y:S02]  /*6f70*/  IMAD.IADD R193, R193, 0x1, R192 ;  /* 0x00000001c1c17824 */ /* 0x000fe400078e02c0 */
[----:B------:R-:W-:Y:S01]  /*6f80*/  IMAD.IADD R192, R192, 0x1, R190 ;  /* 0x00000001c0c07824 */ /* 0x000fe200078e02be */
[----:B------:R-:W1:Y:S01]  /*6f90*/  MUFU.EX2 R206, R206 ;  /* 0x000000ce00ce7308 */ /* 0x000e620000000800 */
[----:B0-----:R-:W-:Y:S01]  /*6fa0*/  F2FP.F16.F32.PACK_AB R167, R204, R183 ;  /* 0x000000b7cca7723e */ /* 0x001fe200000000ff */
[----:B------:R-:W-:-:S04]  /*6fb0*/  FADD.FTZ R183, R183, R202 ;  /* 0x000000cab7b77221 */ /* 0x000fc80000010000 */
[----:B------:R-:W-:Y:S01]  /*6fc0*/  STSM.16.M88.4 [R191+0x36400], R164 ;  /* 0x036400a4bf007844 */ /* 0x000fe20000000200 */
[----:B------:R-:W-:Y:S01]  /*6fd0*/  FADD.FTZ R204, R204, R183 ;  /* 0x000000b7cccc7221 */ /* 0x000fe20000010000 */
[----:B------:R-:W-:Y:S08]  /*6fe0*/  MUFU.EX2 R205, R205 ;  /* 0x000000cd00cd7308 */ /* 0x000ff00000000800 */
[----:B------:R-:W0:Y:S01]  /*6ff0*/  MUFU.EX2 R208, R208 ;  /* 0x000000d000d07308 */ /* 0x000e220000000800 */
[----:B-1----:R-:W-:Y:S01]  /*7000*/  F2FP.F16.F32.PACK_AB R161, R206, R203 ;  /* 0x000000cbcea1723e */ /* 0x002fe200000000ff */
[----:B------:R-:W-:-:S04]  /*7010*/  FADD.FTZ R203, R203, R204 ;  /* 0x000000cccbcb7221 */ /* 0x000fc80000010000 */
[----:B------:R-:W-:Y:S02]  /*7020*/  FADD.FTZ R206, R206, R203 ;  /* 0x000000cbcece7221 */ /* 0x000fe40000010000 */
[----:B------:R-:W-:Y:S08]  /*7030*/  MUFU.EX2 R173, R173 ;  /* 0x000000ad00ad7308 */ /* 0x000ff00000000800 */
[----:B------:R-:W1:Y:S01]  /*7040*/  MUFU.EX2 R176, R176 ;  /* 0x000000b000b07308 */ /* 0x000e620000000800 */
[----:B0-----:R-:W-:Y:S01]  /*7050*/  F2FP.F16.F32.PACK_AB R163, R208, R205 ;  /* 0x000000cdd0a3723e */ /* 0x001fe200000000ff */
[----:B------:R-:W-:-:S04]  /*7060*/  FADD.FTZ R205, R205, R206 ;  /* 0x000000cecdcd7221 */ /* 0x000fc80000010000 */
[----:B------:R-:W-:Y:S01]  /*7070*/  STSM.16.M88.4 [R193], R160 ;  /* 0x000000a0c1007844 */ /* 0x000fe20000000200 */
        /* <DEDUP_REMOVED lines=10> */
[----:B------:R-:W-:Y:S02]  /*7120*/  FADD.FTZ R178, R178, R175 ;  /* 0x000000afb2b27221 */ /* 0x000fe40000010000 */
        /* <DEDUP_REMOVED lines=9> */
[----:B------:R0:W-:Y:S01]  /*71c0*/  STSM.16.M88.4 [R190], R156 ;  /* 0x0000009cbe007844 */ /* 0x0001e20000000200 */
[----:B------:R-:W-:Y:S01]  /*71d0*/  FADD.FTZ R212, R212, R209 ;  /* 0x000000d1d4d47221 */ /* 0x000fe20000010000 */
[----:B------:R-:W-:Y:S08]  /*71e0*/  MUFU.EX2 R179, R179 ;  /* 0x000000b300b37308 */ /* 0x000ff00000000800 */
[----:B------:R-:W2:Y:S01]  /*71f0*/  MUFU.EX2 R182, R182 ;  /* 0x000000b600b67308 */ /* 0x000ea20000000800 */
[----:B-1----:R-:W-:Y:S01]  /*7200*/  F2FP.F16.F32.PACK_AB R152, R180, R177 ;  /* 0x000000b1b498723e */ /* 0x002fe200000000ff */
[----:B------:R-:W-:-:S04]  /*7210*/  FADD.FTZ R177, R177, R178 ;  /* 0x000000b2b1b17221 */ /* 0x000fc80000010000 */
[----:B------:R-:W-:Y:S02]  /*7220*/  FADD.FTZ R180, R180, R177 ;  /* 0x000000b1b4b47221 */ /* 0x000fe40000010000 */
[----:B------:R-:W-:Y:S08]  /*7230*/  MUFU.EX2 R211, R211 ;  /* 0x000000d300d37308 */ /* 0x000ff00000000800 */
[----:B------:R-:W1:Y:S01]  /*7240*/  MUFU.EX2 R214, R214 ;  /* 0x000000d600d67308 */ /* 0x000e620000000800 */
[----:B--2---:R-:W-:-:S07]  /*7250*/  F2FP.F16.F32.PACK_AB R154, R182, R179 ;  /* 0x000000b3b69a723e */ /* 0x004fce00000000ff */
        /* <DEDUP_REMOVED lines=10> */
[----:B------:R-:W-:Y:S01]  /*7300*/  HGMMA.64x256x16.F32 R24, R164, gdesc[UR8].tnspB, RZ, !UPT, gsb0 ;  /* 0x43e00008a4187df0 */ /* 0x000fe2000c0008ff */
[----:B------:R-:W-:Y:S01]  /*7310*/  R2UR UR10, R215 ;  /* 0x00000000d70a72ca */ /* 0x000fe200000e0000 */
[----:B------:R-:W-:Y:S01]  /*7320*/  UMOV UR11, 0x40000040 ;  /* 0x40000040000b7882 */ /* 0x000fe20000000000 */
[----:B------:R-:W-:Y:S01]  /*7330*/  VIADD R215, R196, 0x100 ;  /* 0x00000100c4d77836 */ /* 0x000fe20000000000 */
        /* <DEDUP_REMOVED lines=9> */
[----:B------:R-:W-:Y:S01]  /*73d0*/  HGMMA.64x256x16.F32 R24, R156, gdesc[UR8].tnspB, R24, gsb0 ;  /* 0x43e000089c187df0 */ /* 0x000fe20008000818 */
[----:B------:R-:W-:Y:S02]  /*73e0*/  UMOV UR11, 0x40000040 ;  /* 0x40000040000b7882 */ /* 0x000fe40000000000 */
[----:B------:R-:W-:Y:S02]  /*73f0*/  WARPGROUP.DEPBAR.LE gsb0, 0x0 ;  /* 0x00008000000079c5 */ /* 0x000fe40000010000 */
[----:B0-----:R-:W-:Y:S01]  /*7400*/  VIADD R156, R196, 0x180 ;  /* 0x00000180c49c7836 */ /* 0x001fe20000000000 */
[----:B------:R-:W-:-:S04]  /*7410*/  WARPGROUP.ARRIVE ;  /* 0x00000000000079c5 */ /* 0x000fc80000000000 */
[----:B------:R-:W-:-:S15]  /*7420*/  R2UR UR10, R156 ;  /* 0x000000009c0a72ca */ /* 0x000fde00000e0000 */
[----:B------:R-:W-:-:S03]  /*7430*/  NOP ;  /* 0x0000000000007918 */ /* 0x000fc60000000000 */
[----:B------:R-:W-:Y:S01]  /*7440*/  HGMMA.64x256x16.F32 R24, R152, gdesc[UR8].tnspB, R24, gsb0 ;  /* 0x43e0000898187df0 */ /* 0x000fe20008000818 */
[----:B------:R-:W-:Y:S02]  /*7450*/  @UP0 ULDC UR10, c[0x0][0x44c] ;  /* 0x00011300000a0ab9 */ /* 0x000fe40000000800 */
[----:B------:R-:W-:-:S04]  /*7460*/  UIMAD.WIDE.U32 UR10, UR60, UR10, URZ ;  /* 0x0000000a3c0a72a5 */ /* 0x000fc8000f8e003f */
[----:B------:R-:W-:-:S04]  /*7470*/  @UP0 USHF.R.U32.HI UR60, URZ, UR19, UR11 ;  /* 0x000000133f3c0299 */ /* 0x000fc8000801160b */
[----:B------:R-:W-:-:S04]  /*7480*/  UIADD3 UR60, UR18, UR60, URZ ;  /* 0x0000003c123c7290 */ /* 0x000fc8000fffe03f */
[----:B------:R-:W-:Y:S01]  /*7490*/  UIADD3 UR14, UR60, UR14, URZ ;  /* 0x0000000e3c0e7290 */ /* 0x000fe2000fffe03f */
[----:B------:R-:W-:Y:S02]  /*74a0*/  WARPGROUP.DEPBAR.LE gsb0, 0x0 ;  /* 0x00008000000079c5 */ /* 0x000fe40000010000 */
[----:B------:R0:W-:Y:S06]  /*74b0*/  MEMBAR.ALL.CTA ;  /* 0x0000000000007992 */ /* 0x0001ec0000008000 */
[----:B0-----:R-:W0:Y:S02]  /*74c0*/  FENCE.VIEW.ASYNC.S ;  /* 0x00000000000073c6 */ /* 0x001e240000000000 */
[----:B0-----:R-:W-:Y:S01]  /*74d0*/  NOP ;  /* 0x0000000000007918 */ /* 0x001fe20000000000 */
[----:B------:R-:W-:Y:S06]  /*74e0*/  BAR.ARV 0xe, 0x100 ;  /* 0x0384000000007b1d */ /* 0x000fec0000002000 */
[----:B------:R0:W-:Y:S02]  /*74f0*/  @!P1 SYNCS.ARRIVE.TRANS64.RED.A1T0 RZ, [R3+URZ], RZ ;  /* 0x000000ff03ff99a7 */ /* 0x0001e4000810043f */
[----:B0-----:R-:W-:-:S04]  /*7500*/  FADD.FTZ R3, R179, R180 ;  /* 0x000000b4b3037221 */ /* 0x001fc80000010000 */
[----:B------:R-:W-:Y:S01]  /*7510*/  FADD.FTZ R3, R182, R3 ;  /* 0x00000003b6037221 */ /* 0x000fe20000010000 */
[----:B-1----:R-:W-:Y:S06]  /*7520*/  @P2 BRA `(.L_x_5029) ;  /* 0x0000000000442947 */ /* 0x002fec0003800000 */
        /* <DEDUP_REMOVED lines=10> */
.L_x_5030:
[----:B------:R-:W-:-:S11]  /*75d0*/  UISETP.NE.AND UP2, UPT, UR15, 0x1, UPT ;  /* 0x000000010f00788c */ /* 0x000fd6000bf45270 */
[----:B------:R-:W-:Y:S02]  /*75e0*/  @UP2 ULDC.64 UR10, c[0x0][0xae0] ;  /* 0x0002b800000a2ab9 */ /* 0x000fe40000000a00 */
[----:B------:R-:W-:-:S04]  /*75f0*/  UIMAD.WIDE.U32 UR18, UR22, UR10, URZ ;  /* 0x0000000a161272a5 */ /* 0x000fc8000f8e003f */
[----:B------:R-:W-:-:S12]  /*7600*/  @UP2 USHF.R.U32.HI UR22, URZ, UR11, UR19 ;  /* 0x0000000b3f162299 */ /* 0x000fd80008011613 */
.L_x_5031:
[----:B------:R-:W-:-:S04]  /*7610*/  UIMAD UR15, UR22, UR15, UR15 ;  /* 0x0000000f160f72a4 */ /* 0x000fc8000f8e020f */
[----:B------:R-:W-:-:S04]  /*7620*/  UISETP.LT.AND UP2, UPT, UR14, UR15, UPT ;  /* 0x0000000f0e00728c */ /* 0x000fc8000bf41270 */
[----:B------:R-:W-:-:S12]  /*7630*/  USEL UR14, UR14, UR15, UP2 ;  /* 0x0000000f0e0e7287 */ /* 0x000fd80009000000 */
.L_x_5029:
[----:B------:R-:W-:Y:S01]  /*7640*/  R2UR UR11, R198 ;  /* 0x00000000c60b72ca */ /* 0x000fe200000e0000 */
[----:B------:R-:W-:Y:S01]  /*7650*/  USHF.R.S32.HI UR10, URZ, 0x1f, UR14 ;  /* 0x0000001f3f0a7899 */ /* 0x000fe2000801140e */
[----:B------:R-:W-:Y:S01]  /*7660*/  IMAD.MOV.U32 R11, RZ, RZ, RZ ;  /* 0x000000ffff0b7224 */ /* 0x000fe200078e00ff */
[----:B------:R-:W-:Y:S02]  /*7670*/  UMOV UR60, URZ ;  /* 0x0000003f003c7c82 */ /* 0x000fe40008000000 */
[----:B------:R-:W-:-:S04]  /*7680*/  ULEA.HI UR10, UR10, UR14, URZ, 0x6 ;  /* 0x0000000e0a0a7291 */ /* 0x000fc8000f8f303f */
[----:B------:R-:W-:-:S04]  /*7690*/  USHF.R.S32.HI UR10, URZ, 0x6, UR10 ;  /* 0x000000063f0a7899 */ /* 0x000fc8000801140a */
[----:B------:R-:W-:-:S04]  /*76a0*/  UISETP.LT.AND UP2, UPT, UR11, UR10, UPT ;  /* 0x0000000a0b00728c */ /* 0x000fc8000bf41270 */
[----:B------:R-:W-:-:S06]  /*76b0*/  USEL UR61, UR11, UR10, !UP2 ;  /* 0x0000000a0b3d7287 */ /* 0x000fcc000d000000 */
[----:B------:R-:W-:-:S13]  /*76c0*/  ISETP.GE.AND P2, PT, R184, UR61, PT ;  /* 0x0000003db8007c0c */ /* 0x000fda000bf46270 */
[----:B------:R-:W-:Y:S05]  /*76d0*/  @!P2 BRA `(.L_x_5032) ;  /* 0x000000380004a947 */ /* 0x000fea0003800000 */
[----:B------:R-:W-:Y:S01]  /*76e0*/  IMAD.MOV.U32 R206, RZ, RZ, RZ ;  /* 0x000000ffffce7224 */ /* 0x000fe200078e00ff */
[----:B------:R-:W-:-:S06]  /*76f0*/  UMOV UR60, URZ ;  /* 0x0000003f003c7c82 */ /* 0x000fcc0008000000 */
.L_x_5049:
[----:B------:R-:W-:-:S05]  /*7700*/  VIADD R11, R206, 0x1 ;  /* 0x00000001ce0b7836 */ /* 0x000fca0000000000 */
[----:B------:R-:W-:-:S04]  /*7710*/  ISETP.NE.AND P2, PT, R11, 0x2, PT ;  /* 0x000000020b00780c */ /* 0x000fc80003f45270 */
[----:B------:R-:W-:Y:S02]  /*7720*/  SEL R152, RZ, 0x1, P2 ;  /* 0x00000001ff987807 */ /* 0x000fe40001000000 */
[----:B------:R-:W-:Y:S02]  /*7730*/  SEL R11, R11, RZ, P2 ;  /* 0x000000ff0b0b7207 */ /* 0x000fe40001000000 */
[----:B------:R-:W-:-:S13]  /*7740*/  R2UR UR6, R152 ;  /* 0x00000000980672ca */ /* 0x000fda00000e0000 */
[----:B------:R-:W-:Y:S01]  /*7750*/  ULOP3.LUT UR60, UR60, UR6, URZ, 0x3c, !UPT ;  /* 0x000000063c3c7292 */ /* 0x000fe2000f8e3c3f */
[----:B--2---:R-:W-:Y:S11]  /*7760*/  @!P0 BRA `(.L_x_5033) ;  /* 0x0000000000048947 */ /* 0x004ff60003800000 */
[----:B------:R-:W-:Y:S01]  /*7770*/  BPT.TRAP 0x1 ;  /* 0x000000040000795c */ /* 0x000fe20000300000 */
.L_x_5033:
[----:B------:R-:W-:Y:S02]  /*7780*/  IMAD.U32 R203, RZ, RZ, UR60 ;  /* 0x0000003cffcb7e24 */ /* 0x000fe4000f8e00ff */
[----:B------:R-:W-:-:S03]  /*7790*/  IMAD R204, R11, 0x8, R199 ;  /* 0x000000080bcc7824 */ /* 0x000fc600078e02c7 */
[----:B------:R-:W-:-:S04]  /*77a0*/  SHF.L.U32 R203, R203, 0x1f, RZ ;  /* 0x0000001fcbcb7819 */ /* 0x000fc800000006ff */
[----:B------:R0:W1:Y:S01]  /*77b0*/  SYNCS.PHASECHK.TRANS64.TRYWAIT P2, [R204+URZ+0x38830], R203 ;  /* 0x038830cbcc0075a7 */ /* 0x000062000804017f */
[----:B------:R-:W-:Y:S05]  /*77c0*/  @!P0 BRA `(.L_x_5034) ;  /* 0x0000000000048947 */ /* 0x000fea0003800000 */
[----:B------:R-:W-:Y:S01]  /*77d0*/  BPT.TRAP 0x1 ;  /* 0x000000040000795c */ /* 0x000fe20000300000 */
.L_x_5034:
[----:B------:R-:W-:Y:S01]  /*77e0*/  IMAD R189, R11, 0x200, R194 ;  /* 0x000002000bbd7824 */ /* 0x000fe200078e02c2 */
[----:B-1----:R-:W-:Y:S06]  /*77f0*/  @P2 BRA `(.L_x_5035) ;  /* 0x0000000000082947 */ /* 0x002fec0003800000 */
[----:B------:R-:W1:Y:S02]  /*7800*/  SYNCS.PHASECHK.TRANS64.TRYWAIT P2, [R204+URZ+0x38830], R203 ;  /* 0x038830cbcc0075a7 */ /* 0x000e64000804017f */
[----:B-1----:R-:W-:Y:S05]  /*7810*/  @!P2 BRA `(.L_x_5036) ;  /* 0x0000012800a8a947 */ /* 0x002fea0003800000 */
.L_x_5035:
        /* <DEDUP_REMOVED lines=49> */
.L_x_5037:
[----:B------:R2:W3:Y:S01]  /*7b30*/  SYNCS.PHASECHK.TRANS64.TRYWAIT P2, [R204+URZ+0x38850], R203 ;  /* 0x038850cbcc0075a7 */ /* 0x0004e2000804017f */
[----:B------:R-:W-:Y:S05]  /*7b40*/  @!P0 BRA `(.L_x_5038) ;  /* 0x0000000000048947 */ /* 0x000fea0003800000 */
[----:B------:R-:W-:Y:S01]  /*7b50*/  BPT.TRAP 0x1 ;  /* 0x000000040000795c */ /* 0x000fe20000300000 */
.L_x_5038:
[----:B------:R-:W-:Y:S01]  /*7b60*/  IMAD R189, R11, 0x1000, R17 ;  /* 0x000010000bbd7824 */ /* 0x000fe200078e0211 */
[----:B---3--:R-:W-:Y:S06]  /*7b70*/  @P2 BRA `(.L_x_5039) ;  /* 0x0000000000082947 */ /* 0x008fec0003800000 */
[----:B------:R-:W3:Y:S02]  /*7b80*/  SYNCS.PHASECHK.TRANS64.TRYWAIT P2, [R204+URZ+0x38850], R203 ;  /* 0x038850cbcc0075a7 */ /* 0x000ee4000804017f */
[----:B---3--:R-:W-:Y:S05]  /*7b90*/  @!P2 BRA `(.L_x_5040) ;  /* 0x0000012400dca947 */ /* 0x008fea0003800000 */
.L_x_5039:
[----:B------:R-:W-:Y:S01]  /*7ba0*/  R2UR UR6, R189 ;  /* 0x00000000bd0672ca */ /* 0x000fe200000e0000 */
[----:B------:R-:W-:Y:S01]  /*7bb0*/  WARPGROUP.ARRIVE ;  /* 0x00000000000079c5 */ /* 0x000fe20000000000 */
[----:B------:R-:W-:Y:S01]  /*7bc0*/  MOV R202, UR49 ;  /* 0x0000003100ca7c02 */ /* 0x000fe20008000f00 */
[----:B------:R-:W-:Y:S01]  /*7bd0*/  UMOV UR51, 0x40000040 ;  /* 0x4000004000337882 */ /* 0x000fe20000000000 */
[----:B0123--:R-:W-:Y:S01]  /*7be0*/  MOV R203, UR48 ;  /* 0x0000003000cb7c02 */ /* 0x00ffe20008000f00 */
        /* <DEDUP_REMOVED lines=8> */
[----:B------:R-:W-:Y:S01]  /*7c70*/  UMOV UR50, UR6 ;  /* 0x0000000600327c82 */ /* 0x000fe20008000000 */
[----:B------:R-:W-:Y:S01]  /*7c80*/  R2UR UR52, R4 ;  /* 0x00000000043472ca */ /* 0x000fe200000e0000 */
[----:B------:R-:W-:Y:S01]  /*7c90*/  UMOV UR15, 0x40000040 ;  /* 0x40000040000f7882 */ /* 0x000fe20000000000 */
[----:B------:R-:W-:Y:S01]  /*7ca0*/  R2UR UR53, R5 ;  /* 0x00000000053572ca */ /* 0x000fe200000e0000 */
[----:B------:R-:W-:Y:S01]  /*7cb0*/  UMOV UR19, 0x40000040 ;  /* 0x4000004000137882 */ /* 0x000fe20000000000 */
        /* <DEDUP_REMOVED lines=17> */
[----:B------:R-:W-:Y:S01]  /*7dd0*/  PLOP3.LUT P3, PT, PT, PT, UP0, 0x80, 0x0 ;  /* 0x000000000000781c */ /* 0x000fe20003f6f008 */
[----:B------:R-:W-:-:S05]  /*7de0*/  IMAD.MOV.U32 R212, RZ, RZ, R187 ;  /* 0x000000ffffd47224 */ /* 0x000fca00078e00bb */
        /* <DEDUP_REMOVED lines=36> */
[----:B------:R-:W0:Y:S02]  /*8030*/  SHFL.IDX PT, R202, R208, RZ, 0x1f ;  /* 0x00001fffd0ca7589 */ /* 0x000e2400000e0000 */
[----:B0-----:R-:W-:Y:S01]  /*8040*/  ISETP.GT.AND P2, PT, R202, 0x7f, PT ;  /* 0x0000007fca00780c */ /* 0x001fe20003f44270 */
[----:B------:R-:W-:-:S03]  /*8050*/  VIADD R202, R189, 0x800 ;  /* 0x00000800bdca7836 */ /* 0x000fc60000000000 */
        /* <DEDUP_REMOVED lines=10> */
[----:B------:R-:W-:-:S05]  /*8100*/  IMAD.MOV.U32 R205, RZ, RZ, 0x4 ;  /* 0x00000004ffcd7424 */ /* 0x000fca00078e00ff */
        /* <DEDUP_REMOVED lines=8> */
[----:B------:R-:W-:Y:S01]  /*8190*/  @UP0 ULDC UR6, c[0x0][0x44c] ;  /* 0x0001130000060ab9 */ /* 0x000fe20000000800 */
[----:B------:R-:W-:Y:S01]  /*81a0*/  ULDC UR7, c[0x0][0x2f0] ;  /* 0x0000bc0000077ab9 */ /* 0x000fe20000000800 */
[----:B------:R-:W-:Y:S02]  /*81b0*/  WARPGROUP.DEPBAR.LE gsb0, 0x0 ;  /* 0x00008000000079c5 */ /* 0x000fe40000010000 */
[----:B------:R-:W-:-:S06]  /*81c0*/  WARPGROUP.ARRIVE ;  /* 0x00000000000079c5 */ /* 0x000fcc0000000000 */
[----:B------:R-:W-:Y:S01]  /*81d0*/  HGMMA.64x64x16.F32 R152, gdesc[UR8], R152, gsb0 ;  /* 0x00e00000089879f0 */ /* 0x000fe20008000898 */
[----:B------:R-:W-:Y:S01]  /*81e0*/  R2UR UR11, R201 ;  /* 0x00000000c90b72ca */ /* 0x000fe200000e0000 */
[----:B------:R-:W-:Y:S01]  /*81f0*/  ULDC UR10, c[0x0][0xad8] ;  /* 0x0002b600000a7ab9 */ /* 0x000fe20000000800 */
        /* <DEDUP_REMOVED lines=183> */
[----:B------:R-:W-:Y:S02]  /*8d70*/  PLOP3.LUT P2, PT, PT, PT, UP0, 0x80, 0x0 ;  /* 0x000000000000781c */ /* 0x000fe40003f4f008 */
[----:B------:R-:W-:-:S02]  /*8d80*/  IADD3 R205, R202, R203, R0 ;  /* 0x000000cbcacd7210 */ /* 0x000fc40007ffe000 */
[----:B------:R-:W-:-:S09]  /*8d90*/  IADD3 R189, R202, R203, R189 ;  /* 0x000000cbcabd7210 */ /* 0x000fd20007ffe0bd */
[----:B------:R-:W-:Y:S01]  /*8da0*/  @P2 IMAD.HI.U32 R202, R187, UR6, RZ ;  /* 0x00000006bbca2c27 */ /* 0x000fe2000f8e00ff */
[----:B------:R-:W-:Y:S01]  /*8db0*/  @UP0 ULDC UR6, c[0x0][0x450] ;  /* 0x0001140000060ab9 */ /* 0x000fe20000000800 */
[----:B------:R-:W-:-:S03]  /*8dc0*/  PLOP3.LUT P2, PT, PT, PT, UP1, 0x40, 0x0 ;  /* 0x000000000000781c */ /* 0x000fc60003f4e818 */
[----:B------:R-:W-:Y:S01]  /*8dd0*/  @P3 SHF.R.U32.HI R212, RZ, UR6, R202 ;  /* 0x00000006ffd43c19 */ /* 0x000fe200080116ca */
[----:B------:R-:W-:-:S04]  /*8de0*/  @!P1 VIADD R202, R204, 0x38840 ;  /* 0x00038840ccca9836 */ /* 0x000fc80000000000 */
[----:B------:R-:W0:Y:S01]  /*8df0*/  SHFL.IDX PT, R208, R212, RZ, 0x1c1f ;  /* 0x001c1fffd4d07589 */ /* 0x000e2200000e0000 */
[----:B------:R-:W-:Y:S01]  /*8e00*/  @!P1 PRMT R202, RZ, 0x654, R202 ;  /* 0x00000654ffca9816 */ /* 0x000fe200000000ca */
[----:B------:R-:W-:Y:S02]  /*8e10*/  WARPGROUP.DEPBAR.LE gsb0, 0x0 ;  /* 0x00008000000079c5 */ /* 0x000fe40000010000 */
[----:B------:R-:W-:-:S06]  /*8e20*/  WARPGROUP.ARRIVE ;  /* 0x00000000000079c5 */ /* 0x000fcc0000000000 */
[----:B------:R-:W-:Y:S01]  /*8e30*/  HGMMA.64x64x16.F32 R152, gdesc[UR56], R152, gsb0 ;  /* 0x00e00000389879f0 */ /* 0x000fe20008000898 */
[----:B------:R-:W-:Y:S01]  /*8e40*/  R2UR UR56, R205 ;  /* 0x00000000cd3872ca */ /* 0x000fe200000e0000 */
[----:B------:R-:W-:Y:S01]  /*8e50*/  UMOV UR57, 0x40000040 ;  /* 0x4000004000397882 */ /* 0x000fe20000000000 */
[----:B------:R-:W-:Y:S01]  /*8e60*/  R2UR UR58, R189 ;  /* 0x00000000bd3a72ca */ /* 0x000fe200000e0000 */
[----:B------:R-:W-:Y:S01]  /*8e70*/  UMOV UR59, 0x40000040 ;  /* 0x40000040003b7882 */ /* 0x000fe20000000000 */
[----:B------:R-:W1:Y:S01]  /*8e80*/  LDC R189, c[0x0][0x288] ;  /* 0x0000a200ffbd7b82 */ /* 0x000e620000000800 */
[----:B------:R-:W-:-:S05]  /*8e90*/  IMAD.SHL.U32 R205, R184, 0x40, RZ ;  /* 0x00000040b8cd7824 */ /* 0x000fca00078e00ff */
[----:B------:R-:W-:Y:S01]  /*8ea0*/  IADD3 R203, -R2, 0x1, -R205 ;  /* 0x0000000102cb7810 */ /* 0x000fe20007ffe9cd */
[----:B------:R-:W-:Y:S02]  /*8eb0*/  WARPGROUP.DEPBAR.LE gsb0, 0x0 ;  /* 0x00008000000079c5 */ /* 0x000fe40000010000 */
[----:B------:R-:W-:-:S06]  /*8ec0*/  WARPGROUP.ARRIVE ;  /* 0x00000000000079c5 */ /* 0x000fcc0000000000 */
[----:B------:R-:W-:Y:S03]  /*8ed0*/  HGMMA.64x64x16.F32 R152, gdesc[UR56], R152, gsb0 ;  /* 0x00e00000389879f0 */ /* 0x000fe60008000898 */
[----:B------:R-:W-:Y:S02]  /*8ee0*/  WARPGROUP.DEPBAR.LE gsb0, 0x0 ;  /* 0x00008000000079c5 */ /* 0x000fe40000010000 */
[----:B------:R2:W-:Y:S02]  /*8ef0*/  @!P1 SYNCS.ARRIVE.TRANS64.RED.A1T0 RZ, [R202+URZ], RZ ;  /* 0x000000ffcaff99a7 */ /* 0x0005e4000810043f */
[----:B--2---:R-:W-:-:S04]  /*8f00*/  IMAD R202, R16, UR7, R203 ;  /* 0x0000000710ca7c24 */ /* 0x004fc8000f8e02cb */
[----:B-1----:R-:W-:-:S04]  /*8f10*/  IMAD.IADD R202, R202, 0x1, -R189 ;  /* 0x00000001caca7824 */ /* 0x002fc800078e0abd */
[C---:B------:R-:W-:Y:S02]  /*8f20*/  VIADD R207, R202.reuse, UR10 ;  /* 0x0000000acacf7c36 */ /* 0x040fe40008000000 */
[----:B------:R-:W-:Y:S02]  /*8f30*/  VIADD R209, R202, UR11 ;  /* 0x0000000bcad17c36 */ /* 0x000fe40008000000 */
[C---:B0-----:R-:W-:Y:S02]  /*8f40*/  IMAD.IADD R211, R208.reuse, 0x1, R207 ;  /* 0x00000001d0d37824 */ /* 0x041fe400078e02cf */
[----:B------:R-:W-:Y:S01]  /*8f50*/  IMAD.IADD R210, R208, 0x1, R209 ;  /* 0x00000001d0d27824 */ /* 0x000fe200078e02d1 */
[----:B------:R-:W-:Y:S06]  /*8f60*/  @P2 BRA `(.L_x_5041) ;  /* 0x0000000000642947 */ /* 0x000fec0003800000 */
[----:B------:R-:W-:Y:S01]  /*8f70*/  IMAD R202, R16, UR7, R208 ;  /* 0x0000000710ca7c24 */ /* 0x000fe2000f8e02d0 */
[----:B------:R-:W-:Y:S03]  /*8f80*/  BSSY B0, `(.L_x_5042) ;  /* 0x0000013000007945 */ /* 0x000fe60003800000 */
[----:B------:R-:W-:-:S05]  /*8f90*/  IMAD.IADD R208, R202, 0x1, -R189 ;  /* 0x00000001cad07824 */ /* 0x000fca00078e0abd */
[----:B------:R-:W-:-:S13]  /*8fa0*/  ISETP.GT.AND P2, PT, R208, -0x1, PT ;  /* 0xffffffffd000780c */ /* 0x000fda0003f44270 */
[----:B------:R-:W-:Y:S05]  /*8fb0*/  @P2 BRA `(.L_x_5043) ;  /* 0x0000000000242947 */ /* 0x000fea0003800000 */
[----:B------:R-:W-:Y:S01]  /*8fc0*/  ULDC UR6, c[0x0][0xadc] ;  /* 0x0002b70000067ab9 */ /* 0x000fe20000000800 */
[----:B------:R-:W-:Y:S01]  /*8fd0*/  LOP3.LUT R213, RZ, R208, RZ, 0x33, !PT ;  /* 0x000000d0ffd57212 */ /* 0x000fe200078e33ff */
[----:B------:R-:W-:-:S05]  /*8fe0*/  IMAD.U32 R214, RZ, RZ, UR6 ;  /* 0x00000006ffd67e24 */ /* 0x000fca000f8e00ff */
[----:B------:R-:W-:-:S13]  /*8ff0*/  ISETP.NE.AND P2, PT, R214, 0x1, PT ;  /* 0x00000001d600780c */ /* 0x000fda0003f45270 */
[----:B------:R-:W0:Y:S02]  /*9000*/  @P2 LDC.64 R202, c[0x0][0xae0] ;  /* 0x0002b800ffca2b82 */ /* 0x000e240000000a00 */
[----:B0-----:R-:W-:-:S05]  /*9010*/  @P2 IMAD.HI.U32 R202, R213, R202, RZ ;  /* 0x000000cad5ca2227 */ /* 0x001fca00078e00ff */
[----:B------:R-:W-:-:S04]  /*9020*/  @P2 SHF.R.U32.HI R213, RZ, R203, R202 ;  /* 0x000000cbffd52219 */ /* 0x000fc800000116ca */
[----:B------:R-:W-:Y:S01]  /*9030*/  LOP3.LUT R208, RZ, R213, RZ, 0x33, !PT ;  /* 0x000000d5ffd07212 */ /* 0x000fe200078e33ff */
[----:B------:R-:W-:Y:S06]  /*9040*/  BRA `(.L_x_5044) ;  /* 0x0000000000187947 */ /* 0x000fec0003800000 */
.L_x_5043:
[----:B------:R-:W-:Y:S02]  /*9050*/  ULDC UR6, c[0x0][0xadc] ;  /* 0x0002b70000067ab9 */ /* 0x000fe40000000800 */
[----:B------:R-:W-:-:S05]  /*9060*/  IMAD.U32 R214, RZ, RZ, UR6 ;  /* 0x00000006ffd67e24 */ /* 0x000fca000f8e00ff */
[----:B------:R-:W-:-:S13]  /*9070*/  ISETP.NE.AND P2, PT, R214, 0x1, PT ;  /* 0x00000001d600780c */ /* 0x000fda0003f45270 */
[----:B------:R-:W0:Y:S02]  /*9080*/  @P2 LDC.64 R202, c[0x0][0xae0] ;  /* 0x0002b800ffca2b82 */ /* 0x000e240000000a00 */
[----:B0-----:R-:W-:-:S05]  /*9090*/  @P2 IMAD.HI.U32 R202, R208, R202, RZ ;  /* 0x000000cad0ca2227 */ /* 0x001fca00078e00ff */
[----:B------:R-:W-:-:S07]  /*90a0*/  @P2 SHF.R.U32.HI R208, RZ, R203, R202 ;  /* 0x000000cbffd02219 */ /* 0x000fce00000116ca */
.L_x_5044:
[----:B------:R-:W-:Y:S05]  /*90b0*/  BSYNC B0 ;  /* 0x0000000000007941 */ /* 0x000fea0003800000 */
.L_x_5042:
[----:B------:R-:W-:-:S04]  /*90c0*/  IMAD R203, R208, R214, -R205 ;  /* 0x000000d6d0cb7224 */ /* 0x000fc800078e0acd */
[----:B------:R-:W-:-:S05]  /*90d0*/  IMAD.IADD R203, R203, 0x1, -R2 ;  /* 0x00000001cbcb7824 */ /* 0x000fca00078e0a02 */
[----:B------:R-:W-:Y:S02]  /*90e0*/  VIADDMNMX R211, R203, R214, R211, PT ;  /* 0x000000d6cbd37246 */ /* 0x000fe400038001d3 */
[----:B------:R-:W-:-:S07]  /*90f0*/  VIMNMX R210, R210, R203, !PT ;  /* 0x000000cbd2d27248 */ /* 0x000fce0007fe0100 */
.L_x_5041:
[----:B------:R-:W-:Y:S01]  /*9100*/  ISETP.GT.AND P2, PT, R184, -0x1, PT ;  /* 0xffffffffb800780c */ /* 0x000fe20003f44270 */
[----:B------:R-:W0:Y:S03]  /*9110*/  SHFL.IDX PT, R212, R212, 0x1, 0x1c1f ;  /* 0x003c1f00d4d47f89 */ /* 0x000e2600000e0000 */
[C---:B------:R-:W-:Y:S02]  /*9120*/  ISETP.GT.AND P5, PT, R210.reuse, RZ, P2 ;  /* 0x000000ffd200720c */ /* 0x040fe400017a4270 */
[C---:B------:R-:W-:Y:S02]  /*9130*/  ISETP.GT.AND P4, PT, R210.reuse, 0x1, P2 ;  /* 0x00000001d200780c */ /* 0x040fe40001784270 */
[----:B------:R-:W-:Y:S02]  /*9140*/  ISETP.LT.OR P5, PT, R211, 0x1, P5 ;  /* 0x00000001d300780c */ /* 0x000fe40002fa1670 */
[----:B------:R-:W-:-:S02]  /*9150*/  ISETP.GT.AND P6, PT, R210, 0x8, P2 ;  /* 0x00000008d200780c */ /* 0x000fc400017c4270 */
[----:B------:R-:W-:Y:S02]  /*9160*/  FSEL R208, R152, -INF , !P5 ;  /* 0xff80000098d07808 */ /* 0x000fe40006800000 */
[C---:B------:R-:W-:Y:S02]  /*9170*/  ISETP.GT.AND P5, PT, R210.reuse, 0x10, P2 ;  /* 0x00000010d200780c */ /* 0x040fe400017a4270 */
[----:B------:R-:W-:Y:S02]  /*9180*/  ISETP.GT.AND P3, PT, R210, 0x9, P2 ;  /* 0x00000009d200780c */ /* 0x000fe40001764270 */
[C---:B------:R-:W-:Y:S02]  /*9190*/  ISETP.LT.OR P5, PT, R211.reuse, 0x11, P5 ;  /* 0x00000011d300780c */ /* 0x040fe40002fa1670 */
[----:B------:R-:W-:Y:S02]  /*91a0*/  ISETP.LT.OR P4, PT, R211, 0x2, P4 ;  /* 0x00000002d300780c */ /* 0x000fe40002781670 */
[----:B------:R-:W-:-:S02]  /*91b0*/  FSEL R160, R160, -INF , !P5 ;  /* 0xff800000a0a07808 */ /* 0x000fc40006800000 */
[----:B------:R-:W-:Y:S01]  /*91c0*/  ISETP.GT.AND P5, PT, R210, 0x20, P2 ;  /* 0x00000020d200780c */ /* 0x000fe200017a4270 */
[----:B0-----:R-:W-:Y:S01]  /*91d0*/  IMAD.IADD R209, R209, 0x1, R212 ;  /* 0x00000001d1d17824 */ /* 0x001fe200078e02d4 */
[C---:B------:R-:W-:Y:S02]  /*91e0*/  ISETP.LT.OR P6, PT, R211.reuse, 0x9, P6 ;  /* 0x00000009d300780c */ /* 0x040fe400037c1670 */
[C---:B------:R-:W-:Y:S02]  /*91f0*/  ISETP.LT.OR P3, PT, R211.reuse, 0xa, P3 ;  /* 0x0000000ad300780c */ /* 0x040fe40001f61670 */
[----:B------:R-:W-:Y:S02]  /*9200*/  ISETP.LT.OR P5, PT, R211, 0x21, P5 ;  /* 0x00000021d300780c */ /* 0x000fe40002fa1670 */
[----:B------:R-:W-:Y:S02]  /*9210*/  FSEL R202, R153, -INF , !P4 ;  /* 0xff80000099ca7808 */ /* 0x000fe40006000000 */
[----:B------:R-:W-:-:S02]  /*9220*/  FSEL R156, R156, -INF , !P6 ;  /* 0xff8000009c9c7808 */ /* 0x000fc40007000000 */
[----:B------:R-:W-:Y:S02]  /*9230*/  FSEL R203, R157, -INF , !P3 ;  /* 0xff8000009dcb7808 */ /* 0x000fe40005800000 */
[C---:B------:R-:W-:Y:S02]  /*9240*/  ISETP.GT.AND P4, PT, R210.reuse, 0x11, P2 ;  /* 0x00000011d200780c */ /* 0x040fe40001784270 */
[C---:B------:R-:W-:Y:S02]  /*9250*/  ISETP.GT.AND P6, PT, R210.reuse, 0x18, P2 ;  /* 0x00000018d200780c */ /* 0x040fe400017c4270 */
[----:B------:R-:W-:Y:S02]  /*9260*/  ISETP.GT.AND P3, PT, R210, 0x19, P2 ;  /* 0x00000019d200780c */ /* 0x000fe40001764270 */
[----:B------:R-:W-:Y:S02]  /*9270*/  FSEL R157, R168, -INF , !P5 ;  /* 0xff800000a89d7808 */ /* 0x000fe40006800000 */
[----:B------:R-:W-:-:S02]  /*9280*/  ISETP.GT.AND P5, PT, R210, 0x30, P2 ;  /* 0x00000030d200780c */ /* 0x000fc400017a4270 */
[C---:B------:R-:W-:Y:S02]  /*9290*/  ISETP.LT.OR P4, PT, R211.reuse, 0x12, P4 ;  /* 0x00000012d300780c */ /* 0x040fe40002781670 */
        /* <DEDUP_REMOVED lines=10> */
[----:B------:R-:W-:-:S02]  /*9340*/  PLOP3.LUT P5, PT, PT, PT, UP1, 0x40, 0x0 ;  /* 0x000000000000781c */ /* 0x000fc40003fae818 */
        /* <DEDUP_REMOVED lines=8> */
[----:B------:R-:W-:Y:S01]  /*93d0*/  ISETP.GT.AND P3, PT, R210, 0x39, P2 ;  /* 0x00000039d200780c */ /* 0x000fe20001764270 */
[----:B------:R-:W-:Y:S01]  /*93e0*/  IMAD.IADD R210, R207, 0x1, R212 ;  /* 0x00000001cfd27824 */ /* 0x000fe200078e02d4 */
[C---:B------:R-:W-:Y:S02]  /*93f0*/  ISETP.LT.OR P4, PT, R211.reuse, 0x32, P4 ;  /* 0x00000032d300780c */ /* 0x040fe40002781670 */
[C---:B------:R-:W-:Y:S02]  /*9400*/  ISETP.LT.OR P6, PT, R211.reuse, 0x39, P6 ;  /* 0x00000039d300780c */ /* 0x040fe400037c1670 */
[----:B------:R-:W-:-:S02]  /*9410*/  ISETP.LT.OR P3, PT, R211, 0x3a, P3 ;  /* 0x0000003ad300780c */ /* 0x000fc40001f61670 */
[----:B------:R-:W-:Y:S02]  /*9420*/  FSEL R177, R177, -INF , !P4 ;  /* 0xff800000b1b17808 */ /* 0x000fe40006000000 */
[----:B------:R-:W-:Y:S02]  /*9430*/  FSEL R180, R180, -INF , !P6 ;  /* 0xff800000b4b47808 */ /* 0x000fe40007000000 */
[----:B------:R-:W-:Y:S01]  /*9440*/  FSEL R181, R181, -INF , !P3 ;  /* 0xff800000b5b57808 */ /* 0x000fe20005800000 */
        /* <DEDUP_REMOVED lines=15> */
.L_x_5047:
[----:B------:R-:W-:Y:S02]  /*9540*/  ULDC UR6, c[0x0][0xadc] ;  /* 0x0002b70000067ab9 */ /* 0x000fe40000000800 */
[----:B------:R-:W-:-:S05]  /*9550*/  IMAD.U32 R211, RZ, RZ, UR6 ;  /* 0x00000006ffd37e24 */ /* 0x000fca000f8e00ff */
[----:B------:R-:W-:-:S13]  /*9560*/  ISETP.NE.AND P3, PT, R211, 0x1, PT ;  /* 0x00000001d300780c */ /* 0x000fda0003f65270 */
[----:B------:R-:W0:Y:S02]  /*9570*/  @P3 LDC.64 R152, c[0x0][0xae0] ;  /* 0x0002b800ff983b82 */ /* 0x000e240000000a00 */
[----:B0-----:R-:W-:-:S05]  /*9580*/  @P3 IMAD.HI.U32 R152, R168, R152, RZ ;  /* 0x00000098a8983227 */ /* 0x001fca00078e00ff */
[----:B------:R-:W-:-:S07]  /*9590*/  @P3 SHF.R.U32.HI R168, RZ, R153, R152 ;  /* 0x00000099ffa83219 */ /* 0x000fce0000011698 */
.L_x_5048:
[----:B------:R-:W-:Y:S05]  /*95a0*/  BSYNC B0 ;  /* 0x0000000000007941 */ /* 0x000fea0003800000 */
.L_x_5046:
[----:B------:R-:W-:-:S04]  /*95b0*/  IMAD R205, R168, R211, -R205 ;  /* 0x000000d3a8cd7224 */ /* 0x000fc800078e0acd */
[----:B------:R-:W-:-:S05]  /*95c0*/  IMAD.IADD R205, R205, 0x1, -R2 ;  /* 0x00000001cdcd7824 */ /* 0x000fca00078e0a02 */
[----:B------:R-:W-:Y:S02]  /*95d0*/  VIADDMNMX R210, R205, R211, R210, PT ;  /* 0x000000d3cdd27246 */ /* 0x000fe400038001d2 */
[----:B------:R-:W-:-:S07]  /*95e0*/  VIMNMX R209, R209, R205, !PT ;  /* 0x000000cdd1d17248 */ /* 0x000fce0007fe0100 */
.L_x_5045:
[----:B------:R-:W-:Y:S01]  /*95f0*/  FMNMX.FTZ R153, R208, R23, !PT ;  /* 0x00000017d0997209 */ /* 0x000fe20007810000 */
[----:B------:R-:W-:Y:S01]  /*9600*/  ULDC UR6, c[0x0][0xa80] ;  /* 0x0002a00000067ab9 */ /* 0x000fe20000000800 */
[----:B------:R-:W-:Y:S01]  /*9610*/  ISETP.GT.AND P4, PT, R209, RZ, P2 ;  /* 0x000000ffd100720c */ /* 0x000fe20001784270 */
[----:B------:R-:W-:Y:S01]  /*9620*/  IMAD R213, R11, 0x1000, R196 ;  /* 0x000010000bd57824 */ /* 0x000fe200078e02c4 */
[----:B------:R-:W-:Y:S01]  /*9630*/  FMNMX.FTZ R153, R202, R153, !PT ;  /* 0x00000099ca997209 */ /* 0x000fe20007810000 */
[----:B------:R-:W-:Y:S01]  /*9640*/  UMOV UR11, 0x40000040 ;  /* 0x40000040000b7882 */ /* 0x000fe20000000000 */
[----:B------:R-:W-:Y:S01]  /*9650*/  ISETP.GT.AND P3, PT, R209, 0x1, P2 ;  /* 0x00000001d100780c */ /* 0x000fe20001764270 */
[----:B------:R-:W-:Y:S01]  /*9660*/  VIADD R222, R213, 0x80 ;  /* 0x00000080d5de7836 */ /* 0x000fe20000000000 */
[----:B------:R-:W-:Y:S01]  /*9670*/  FMNMX.FTZ R152, R156, R153, !PT ;  /* 0x000000999c987209 */ /* 0x000fe20007810000 */
[----:B------:R-:W-:Y:S01]  /*9680*/  @!P1 VIADD R204, R204, 0x38860 ;  /* 0x00038860cccc9836 */ /* 0x000fe20000000000 */
        /* <DEDUP_REMOVED lines=29> */
[----:B------:R-:W-:Y:S02]  /*9860*/  ISETP.GT.AND P3, PT, R209, 0x20, P2 ;  /* 0x00000020d100780c */ /* 0x000fe40001764270 */
[----:B------:R-:W-:Y:S02]  /*9870*/  ISETP.LT.OR P6, PT, R210, 0x19, P6 ;  /* 0x00000019d200780c */ /* 0x000fe400037c1670 */
[----:B------:R-:W-:-:S02]  /*9880*/  FSEL R163, R163, -INF , !P5 ;  /* 0xff800000a3a37808 */ /* 0x000fc40006800000 */
[C---:B------:R-:W-:Y:S02]  /*9890*/  ISETP.GT.AND P5, PT, R209.reuse, 0x21, P2 ;  /* 0x00000021d100780c */ /* 0x040fe400017a4270 */
[----:B------:R-:W-:Y:S02]  /*98a0*/  ISETP.LT.OR P3, PT, R210, 0x21, P3 ;  /* 0x00000021d200780c */ /* 0x000fe40001f61670 */
[----:B------:R-:W-:Y:S02]  /*98b0*/  FSEL R166, R166, -INF , !P6 ;  /* 0xff800000a6a67808 */ /* 0x000fe40007000000 */
[----:B------:R-:W-:Y:S02]  /*98c0*/  ISETP.LT.OR P5, PT, R210, 0x22, P5 ;  /* 0x00000022d200780c */ /* 0x000fe40002fa1670 */
[----:B------:R-:W-:Y:S02]  /*98d0*/  ISETP.GT.AND P6, PT, R209, 0x28, P2 ;  /* 0x00000028d100780c */ /* 0x000fe400017c4270 */
[----:B------:R-:W-:-:S02]  /*98e0*/  R2UR UR10, R213 ;  /* 0x00000000d50a72ca */ /* 0x000fc400000e0000 */
[----:B------:R-:W-:Y:S02]  /*98f0*/  ISETP.LT.OR P6, PT, R210, 0x29, P6 ;  /* 0x00000029d200780c */ /* 0x000fe400037c1670 */
[----:B------:R-:W-:Y:S02]  /*9900*/  @!P1 PRMT R204, RZ, 0x654, R204 ;  /* 0x00000654ffcc9816 */ /* 0x000fe400000000cc */
[----:B0-----:R-:W-:-:S05]  /*9910*/  FMNMX.FTZ R153, R152, R153, !PT ;  /* 0x0000009998997209 */ /* 0x001fca0007810000 */
[----:B------:R-:W0:Y:S02]  /*9920*/  SHFL.BFLY PT, R168, R153, 0x1, 0x1f ;  /* 0x0c201f0099a87f89 */ /* 0x000e2400000e0000 */
[----:B0-----:R-:W-:Y:S02]  /*9930*/  FMNMX.FTZ R168, R153, R168, !PT ;  /* 0x000000a899a87209 */ /* 0x001fe40007810000 */
[----:B------:R-:W-:Y:S02]  /*9940*/  FSEL R153, R154, -INF , !P4 ;  /* 0xff8000009a997808 */ /* 0x000fe40006000000 */
[----:B------:R-:W-:Y:S01]  /*9950*/  ISETP.GT.AND P4, PT, R209, 0x19, P2 ;  /* 0x00000019d100780c */ /* 0x000fe20001784270 */
[----:B------:R-:W-:Y:S01]  /*9960*/  FMUL.FTZ R211, R168, UR6 ;  /* 0x00000006a8d37c20 */ /* 0x000fe20008410000 */
[----:B------:R-:W-:Y:S02]  /*9970*/  FMNMX.FTZ R152, R153, R188, !PT ;  /* 0x000000bc99987209 */ /* 0x000fe40007810000 */
[----:B------:R-:W-:-:S02]  /*9980*/  ISETP.LT.OR P4, PT, R210, 0x1a, P4 ;  /* 0x0000001ad200780c */ /* 0x000fc40002781670 */
[----:B------:R-:W-:Y:S02]  /*9990*/  FMNMX.FTZ R205, R155, R152, !PT ;  /* 0x000000989bcd7209 */ /* 0x000fe40007810000 */
[----:B------:R-:W-:Y:S02]  /*99a0*/  FSEL R167, R167, -INF , !P4 ;  /* 0xff800000a7a77808 */ /* 0x000fe40006000000 */
[----:B------:R-:W-:Y:S02]  /*99b0*/  FMNMX.FTZ R152, R158, R205, !PT ;  /* 0x000000cd9e987209 */ /* 0x000fe40007810000 */
[----:B------:R-:W-:Y:S02]  /*99c0*/  FSETP.NEU.FTZ.AND P4, PT, R168, -INF , PT ;  /* 0xff800000a800780b */ /* 0x000fe40003f9d000 */
[----:B------:R-:W-:Y:S02]  /*99d0*/  FMNMX.FTZ R205, R159, R152, !PT ;  /* 0x000000989fcd7209 */ /* 0x000fe40007810000 */
[----:B------:R-:W-:-:S02]  /*99e0*/  FSEL R152, R170, -INF , !P3 ;  /* 0xff800000aa987808 */ /* 0x000fc40005800000 */
[----:B------:R-:W-:Y:S02]  /*99f0*/  FMNMX.FTZ R154, R162, R205, !PT ;  /* 0x000000cda29a7209 */ /* 0x000fe40007810000 */
[----:B------:R-:W-:Y:S02]  /*9a00*/  ISETP.GT.AND P3, PT, R209, 0x29, P2 ;  /* 0x00000029d100780c */ /* 0x000fe40001764270 */
[----:B------:R-:W-:Y:S02]  /*9a10*/  FMNMX.FTZ R205, R163, R154, !PT ;  /* 0x0000009aa3cd7209 */ /* 0x000fe40007810000 */
[----:B------:R-:W-:Y:S02]  /*9a20*/  FSEL R154, R171, -INF , !P5 ;  /* 0xff800000ab9a7808 */ /* 0x000fe40006800000 */
[----:B------:R-:W-:Y:S02]  /*9a30*/  FMNMX.FTZ R170, R166, R205, !PT ;  /* 0x000000cda6aa7209 */ /* 0x000fe40007810000 */
[----:B------:R-:W-:-:S02]  /*9a40*/  FSEL R211, R211, RZ, P4 ;  /* 0x000000ffd3d37208 */ /* 0x000fc40002000000 */
[----:B------:R-:W-:Y:S02]  /*9a50*/  FMNMX.FTZ R171, R167, R170, !PT ;  /* 0x000000aaa7ab7209 */ /* 0x000fe40007810000 */
[----:B------:R-:W-:Y:S01]  /*9a60*/  FSEL R205, R174, -INF , !P6 ;  /* 0xff800000aecd7808 */ /* 0x000fe20007000000 */
[--C-:B------:R-:W-:Y:S01]  /*9a70*/  FFMA.FTZ R208, R208, UR6, -R211.reuse ;  /* 0x00000006d0d07c23 */ /* 0x100fe200080108d3 */
[----:B------:R-:W-:Y:S01]  /*9a80*/  FMNMX.FTZ R171, R152, R171, !PT ;  /* 0x000000ab98ab7209 */ /* 0x000fe20007810000 */
[--C-:B------:R-:W-:Y:S01]  /*9a90*/  FFMA.FTZ R203, R203, UR6, -R211.reuse ;  /* 0x00000006cbcb7c23 */ /* 0x100fe200080108d3 */
[----:B------:R-:W-:Y:S01]  /*9aa0*/  ISETP.GT.AND P5, PT, R209, 0x30, P2 ;  /* 0x00000030d100780c */ /* 0x000fe200017a4270 */
[----:B------:R0:W-:Y:S01]  /*9ab0*/  MUFU.EX2 R170, R208 ;  /* 0x000000d000aa7308 */ /* 0x0001e20000000800 */
[----:B------:R-:W-:Y:S01]  /*9ac0*/  ISETP.LT.OR P3, PT, R210, 0x2a, P3 ;  /* 0x0000002ad200780c */ /* 0x000fe20001f61670 */
[--C-:B------:R-:W-:Y:S01]  /*9ad0*/  FFMA.FTZ R202, R202, UR6, -R211.reuse ;  /* 0x00000006caca7c23 */ /* 0x100fe200080108d3 */
[----:B------:R-:W-:Y:S01]  /*9ae0*/  FMNMX.FTZ R174, R154, R171, !PT ;  /* 0x000000ab9aae7209 */ /* 0x000fe20007810000 */
[--C-:B------:R-:W-:Y:S01]  /*9af0*/  FFMA.FTZ R169, R169, UR6, -R211.reuse ;  /* 0x00000006a9a97c23 */ /* 0x100fe200080108d3 */
[----:B------:R-:W-:Y:S01]  /*9b00*/  ISETP.GT.AND P6, PT, R209, 0x31, P2 ;  /* 0x00000031d100780c */ /* 0x000fe200017c4270 */
[--C-:B------:R-:W-:Y:S01]  /*9b10*/  FFMA.FTZ R172, R172, UR6, -R211.reuse ;  /* 0x00000006acac7c23 */ /* 0x100fe200080108d3 */
[----:B------:R-:W-:Y:S01]  /*9b20*/  FSEL R207, R175, -INF , !P3 ;  /* 0xff800000afcf7808 */ /* 0x000fe20005800000 */
[----:B------:R1:W-:Y:S01]  /*9b30*/  MUFU.EX2 R171, R202 ;  /* 0x000000ca00ab7308 */ /* 0x0003e20000000800 */
[----:B------:R-:W-:Y:S01]  /*9b40*/  ISETP.LT.OR P5, PT, R210, 0x31, P5 ;  /* 0x00000031d200780c */ /* 0x000fe20002fa1670 */
[--C-:B------:R-:W-:Y:S01]  /*9b50*/  FFMA.FTZ R173, R173, UR6, -R211.reuse ;  /* 0x00000006adad7c23 */ /* 0x100fe200080108d3 */
[----:B------:R-:W-:Y:S01]  /*9b60*/  FMNMX.FTZ R174, R205, R174, !PT ;  /* 0x000000aecdae7209 */ /* 0x000fe20007810000 */
[--C-:B------:R-:W-:Y:S01]  /*9b70*/  FFMA.FTZ R176, R176, UR6, -R211.reuse ;  /* 0x00000006b0b07c23 */ /* 0x100fe200080108d3 */
[----:B------:R-:W-:Y:S01]  /*9b80*/  ISETP.GT.AND P3, PT, R209, 0x38, P2 ;  /* 0x00000038d100780c */ /* 0x000fe20001764270 */
[--C-:B------:R-:W-:Y:S01]  /*9b90*/  FFMA.FTZ R177, R177, UR6, -R211.reuse ;  /* 0x00000006b1b17c23 */ /* 0x100fe200080108d3 */
[----:B------:R-:W-:Y:S01]  /*9ba0*/  ISETP.LT.OR P6, PT, R210, 0x32, P6 ;  /* 0x00000032d200780c */ /* 0x000fe200037c1670 */
[--C-:B------:R-:W-:Y:S01]  /*9bb0*/  FFMA.FTZ R180, R180, UR6, -R211.reuse ;  /* 0x00000006b4b47c23 */ /* 0x100fe200080108d3 */
[----:B0-----:R-:W-:Y:S01]  /*9bc0*/  FSEL R208, R178, -INF , !P5 ;  /* 0xff800000b2d07808 */ /* 0x001fe20006800000 */
[--C-:B-1----:R-:W-:Y:S01]  /*9bd0*/  FFMA.FTZ R202, R157, UR6, -R211.reuse ;  /* 0x000000069dca7c23 */ /* 0x102fe200080108d3 */
[----:B------:R-:W-:Y:S01]  /*9be0*/  FMNMX.FTZ R175, R207, R174, !PT ;  /* 0x000000aecfaf7209 */ /* 0x000fe20007810000 */
[----:B------:R-:W-:Y:S01]  /*9bf0*/  MUFU.EX2 R169, R169 ;  /* 0x000000a900a97308 */ /* 0x000fe20000000800 */
[----:B------:R-:W-:Y:S01]  /*9c00*/  ISETP.GT.AND P2, PT, R209, 0x39, P2 ;  /* 0x00000039d100780c */ /* 0x000fe20001744270 */
[----:B------:R-:W-:Y:S01]  /*9c10*/  FFMA.FTZ R209, R156, UR6, -R211 ;  /* 0x000000069cd17c23 */ /* 0x000fe200080108d3 */
[----:B------:R-:W-:-:S02]  /*9c20*/  ISETP.LT.OR P3, PT, R210, 0x39, P3 ;  /* 0x00000039d200780c */ /* 0x000fc40001f61670 */
[----:B------:R-:W-:Y:S02]  /*9c30*/  FSEL R156, R179, -INF , !P6 ;  /* 0xff800000b39c7808 */ /* 0x000fe40007000000 */
[----:B------:R-:W-:Y:S01]  /*9c40*/  FMNMX.FTZ R175, R208, R175, !PT ;  /* 0x000000afd0af7209 */ /* 0x000fe20007810000 */
[----:B------:R-:W-:Y:S01]  /*9c50*/  MUFU.EX2 R174, R209 ;  /* 0x000000d100ae7308 */ /* 0x000fe20000000800 */
[----:B------:R-:W-:Y:S01]  /*9c60*/  ISETP.LT.OR P2, PT, R210, 0x3a, P2 ;  /* 0x0000003ad200780c */ /* 0x000fe20001741670 */
[--C-:B------:R-:W-:Y:S01]  /*9c70*/  FFMA.FTZ R210, R160, UR6, -R211.reuse ;  /* 0x00000006a0d27c23 */ /* 0x100fe200080108d3 */
[----:B------:R-:W-:Y:S01]  /*9c80*/  FSEL R214, R182, -INF , !P3 ;  /* 0xff800000b6d67808 */ /* 0x000fe20005800000 */
[--C-:B------:R-:W-:Y:S01]  /*9c90*/  FFMA.FTZ R182, R164, UR6, -R211.reuse ;  /* 0x00000006a4b67c23 */ /* 0x100fe200080108d3 */
[----:B------:R-:W-:Y:S02]  /*9ca0*/  FMNMX.FTZ R179, R156, R175, !PT ;  /* 0x000000af9cb37209 */ /* 0x000fe40007810000 */
[----:B------:R-:W-:Y:S01]  /*9cb0*/  FSEL R215, R183, -INF , !P2 ;  /* 0xff800000b7d77808 */ /* 0x000fe20005000000 */
[----:B------:R0:W-:Y:S01]  /*9cc0*/  MUFU.EX2 R175, R203 ;  /* 0x000000cb00af7308 */ /* 0x0001e20000000800 */
[----:B------:R-:W-:Y:S01]  /*9cd0*/  FMNMX.FTZ R178, R214, R179, !PT ;  /* 0x000000b3d6b27209 */ /* 0x000fe20007810000 */
[--C-:B------:R-:W-:Y:S01]  /*9ce0*/  FFMA.FTZ R179, R161, UR6, -R211.reuse ;  /* 0x00000006a1b37c23 */ /* 0x100fe200080108d3 */
[----:B------:R-:W-:Y:S01]  /*9cf0*/  FSEL R164, R168, RZ, P4 ;  /* 0x000000ffa8a47208 */ /* 0x000fe20002000000 */
[----:B------:R-:W-:Y:S01]  /*9d00*/  FFMA.FTZ R183, R165, UR6, -R211 ;  /* 0x00000006a5b77c23 */ /* 0x000fe200080108d3 */
[----:B------:R-:W-:-:S03]  /*9d10*/  FMNMX.FTZ R160, R215, R178, !PT ;  /* 0x000000b2d7a07209 */ /* 0x000fc60007810000 */
[----:B------:R-:W-:Y:S01]  /*9d20*/  FADD.FTZ R164, -R164, R23 ;  /* 0x00000017a4a47221 */ /* 0x000fe20000010100 */
[----:B0-----:R-:W-:Y:S01]  /*9d30*/  FFMA.FTZ R203, R181, UR6, -R211 ;  /* 0x00000006b5cb7c23 */ /* 0x001fe200080108d3 */
[----:B------:R-:W0:Y:S01]  /*9d40*/  SHFL.BFLY PT, R161, R160, 0x2, 0x1f ;  /* 0x0c401f00a0a17f89 */ /* 0x000e2200000e0000 */
[----:B------:R-:W-:Y:S01]  /*9d50*/  MUFU.EX2 R178, R210 ;  /* 0x000000d200b27308 */ /* 0x000fe20000000800 */
[----:B------:R-:W-:-:S07]  /*9d60*/  FMUL.FTZ R23, R164, UR6 ;  /* 0x00000006a4177c20 */ /* 0x000fce0008410000 */
[----:B------:R-:W1:Y:S08]  /*9d70*/  MUFU.EX2 R23, R23 ;  /* 0x0000001700177308 */ /* 0x000e700000000800 */
[----:B------:R-:W-:Y:S01]  /*9d80*/  MUFU.EX2 R179, R179 ;  /* 0x000000b300b37308 */ /* 0x000fe20000000800 */
[----:B0-----:R-:W-:-:S07]  /*9d90*/  FMNMX.FTZ R161, R160, R161, !PT ;  /* 0x000000a1a0a17209 */ /* 0x001fce0007810000 */
[----:B------:R-:W-:Y:S01]  /*9da0*/  MUFU.EX2 R182, R182 ;  /* 0x000000b600b67308 */ /* 0x000fe20000000800 */
[-C--:B-1----:R-:W-:Y:S01]  /*9db0*/  FMUL.FTZ R24, R24, R23.reuse ;  /* 0x0000001718187220 */ /* 0x082fe20000410000 */
[-C--:B------:R-:W-:Y:S01]  /*9dc0*/  FMUL.FTZ R25, R25, R23.reuse ;  /* 0x0000001719197220 */ /* 0x080fe20000410000 */
[-C--:B------:R-:W-:Y:S01]  /*9dd0*/  FMUL.FTZ R28, R28, R23.reuse ;  /* 0x000000171c1c7220 */ /* 0x080fe20000410000 */
[----:B------:R-:W0:Y:S01]  /*9de0*/  SHFL.BFLY PT, R160, R161, 0x1, 0x1f ;  /* 0x0c201f00a1a07f89 */ /* 0x000e2200000e0000 */
        /* <DEDUP_REMOVED lines=23> */
[----:B0-----:R-:W-:Y:S01]  /*9f60*/  FMNMX.FTZ R181, R161, R160, !PT ;  /* 0x000000a0a1b57209 */ /* 0x001fe20007810000 */
[-C--:B------:R-:W-:Y:S01]  /*9f70*/  FMUL.FTZ R69, R69, R23.reuse ;  /* 0x0000001745457220 */ /* 0x080fe20000410000 */
[-C--:B------:R-:W-:Y:S01]  /*9f80*/  FMUL.FTZ R72, R72, R23.reuse ;  /* 0x0000001748487220 */ /* 0x080fe20000410000 */
[-C--:B------:R-:W-:Y:S01]  /*9f90*/  FMUL.FTZ R73, R73, R23.reuse ;  /* 0x0000001749497220 */ /* 0x080fe20000410000 */
[C---:B------:R-:W-:Y:S01]  /*9fa0*/  FSETP.NEU.FTZ.AND P2, PT, R181.reuse, -INF , PT ;  /* 0xff800000b500780b */ /* 0x040fe20003f5d000 */
[----:B------:R-:W-:Y:S01]  /*9fb0*/  FMUL.FTZ R157, R181, UR6 ;  /* 0x00000006b59d7c20 */ /* 0x000fe20008410000 */
[----:B------:R-:W-:Y:S01]  /*9fc0*/  MUFU.EX2 R173, R173 ;  /* 0x000000ad00ad7308 */ /* 0x000fe20000000800 */
[----:B-1----:R-:W-:Y:S01]  /*9fd0*/  F2FP.F16.F32.PACK_AB R160, R169, R202 ;  /* 0x000000caa9a0723e */ /* 0x002fe200000000ff */
[-C--:B------:R-:W-:Y:S01]  /*9fe0*/  FMUL.FTZ R76, R76, R23.reuse ;  /* 0x000000174c4c7220 */ /* 0x080fe20000410000 */
[-C--:B------:R-:W-:Y:S01]  /*9ff0*/  FMUL.FTZ R77, R77, R23.reuse ;  /* 0x000000174d4d7220 */ /* 0x080fe20000410000 */
[----:B------:R-:W-:Y:S01]  /*a000*/  FSEL R157, R157, RZ, P2 ;  /* 0x000000ff9d9d7208 */ /* 0x000fe20001000000 */
[-C--:B------:R-:W-:Y:S01]  /*a010*/  FMUL.FTZ R80, R80, R23.reuse ;  /* 0x0000001750507220 */ /* 0x080fe20000410000 */
[-C--:B------:R-:W-:Y:S01]  /*a020*/  FMUL.FTZ R81, R81, R23.reuse ;  /* 0x0000001751517220 */ /* 0x080fe20000410000 */
[----:B------:R-:W-:Y:S01]  /*a030*/  FMUL.FTZ R84, R84, R23 ;  /* 0x0000001754547220 */ /* 0x000fe20000410000 */
[----:B------:R-:W-:Y:S01]  /*a040*/  MUFU.EX2 R176, R176 ;  /* 0x000000b000b07308 */ /* 0x000fe20000000800 */
[--C-:B------:R-:W-:Y:S01]  /*a050*/  FFMA.FTZ R209, R153, UR6, -R157.reuse ;  /* 0x0000000699d17c23 */ /* 0x100fe2000801089d */
[----:B------:R-:W-:Y:S01]  /*a060*/  FSEL R153, R181, RZ, P2 ;  /* 0x000000ffb5997208 */ /* 0x000fe20001000000 */
[--C-:B------:R-:W-:Y:S01]  /*a070*/  FFMA.FTZ R211, R158, UR6, -R157.reuse ;  /* 0x000000069ed37c23 */ /* 0x100fe2000801089d */
[----:B------:R-:W-:Y:S01]  /*a080*/  ISETP.NE.AND P2, PT, R197, RZ, PT ;  /* 0x000000ffc500720c */ /* 0x000fe20003f45270 */
[--C-:B------:R-:W-:Y:S01]  /*a090*/  FFMA.FTZ R210, R155, UR6, -R157.reuse ;  /* 0x000000069bd27c23 */ /* 0x100fe2000801089d */
[--C-:B------:R-:W-:Y:S01]  /*a0a0*/  FFMA.FTZ R212, R159, UR6, -R157.reuse ;  /* 0x000000069fd47c23 */ /* 0x100fe2000801089d */
[----:B------:R-:W-:Y:S01]  /*a0b0*/  FADD.FTZ R153, -R153, R188 ;  /* 0x000000bc99997221 */ /* 0x000fe20000010100 */
[--C-:B------:R-:W-:Y:S01]  /*a0c0*/  FFMA.FTZ R216, R205, UR6, -R157.reuse ;  /* 0x00000006cdd87c23 */ /* 0x100fe2000801089d */
[--C-:B------:R-:W-:Y:S01]  /*a0d0*/  FFMA.FTZ R217, R207, UR6, -R157.reuse ;  /* 0x00000006cfd97c23 */ /* 0x100fe2000801089d */
[--C-:B------:R-:W-:Y:S01]  /*a0e0*/  FFMA.FTZ R163, R163, UR6, -R157.reuse ;  /* 0x00000006a3a37c23 */ /* 0x100fe2000801089d */
[----:B------:R-:W-:Y:S01]  /*a0f0*/  FMUL.FTZ R153, R153, UR6 ;  /* 0x0000000699997c20 */ /* 0x000fe20008410000 */
[--C-:B------:R-:W-:Y:S01]  /*a100*/  FFMA.FTZ R159, R166, UR6, -R157.reuse ;  /* 0x00000006a69f7c23 */ /* 0x100fe2000801089d */
[--C-:B------:R-:W-:Y:S01]  /*a110*/  FFMA.FTZ R167, R167, UR6, -R157.reuse ;  /* 0x00000006a7a77c23 */ /* 0x100fe2000801089d */
[--C-:B------:R-:W-:Y:S01]  /*a120*/  FFMA.FTZ R218, R208, UR6, -R157.reuse ;  /* 0x00000006d0da7c23 */ /* 0x100fe2000801089d */
[----:B------:R0:W1:Y:S01]  /*a130*/  MUFU.EX2 R188, R153 ;  /* 0x0000009900bc7308 */ /* 0x0000620000000800 */
[----:B------:R-:W-:Y:S01]  /*a140*/  FFMA.FTZ R219, R156, UR6, -R157 ;  /* 0x000000069cdb7c23 */ /* 0x000fe2000801089d */
[----:B------:R-:W-:-:S02]  /*a150*/  @!P2 IMAD R158, R206, 0x40, R195 ;  /* 0x00000040ce9ea824 */ /* 0x000fc400078e02c3 */
[--C-:B------:R-:W-:Y:S01]  /*a160*/  FFMA.FTZ R206, R162, UR6, -R157.reuse ;  /* 0x00000006a2ce7c23 */ /* 0x100fe2000801089d */
[--C-:B------:R-:W-:Y:S01]  /*a170*/  FFMA.FTZ R220, R214, UR6, -R157.reuse ;  /* 0x00000006d6dc7c23 */ /* 0x100fe2000801089d */
[----:B------:R-:W-:Y:S01]  /*a180*/  FFMA.FTZ R221, R215, UR6, -R157 ;  /* 0x00000006d7dd7c23 */ /* 0x000fe2000801089d */
[----:B------:R-:W-:Y:S02]  /*a190*/  @!P2 IMAD R155, R158, 0x4, R199 ;  /* 0x000000049e9ba824 */ /* 0x000fe400078e02c7 */
[--C-:B------:R-:W-:Y:S01]  /*a1a0*/  FFMA.FTZ R161, R152, UR6, -R157.reuse ;  /* 0x0000000698a17c23 */ /* 0x100fe2000801089d */
[----:B------:R-:W-:Y:S01]  /*a1b0*/  MUFU.EX2 R209, R209 ;  /* 0x000000d100d17308 */ /* 0x000fe20000000800 */
[----:B0-----:R-:W-:Y:S01]  /*a1c0*/  FFMA.FTZ R153, R154, UR6, -R157 ;  /* 0x000000069a997c23 */ /* 0x001fe2000801089d */
[----:B------:R-:W-:Y:S01]  /*a1d0*/  F2FP.F16.F32.PACK_AB R152, R171, R170 ;  /* 0x000000aaab98723e */ /* 0x000fe200000000ff */
[----:B------:R-:W-:Y:S01]  /*a1e0*/  @!P2 STS [R155+0x38400], R23 ;  /* 0x038400179b00a388 */ /* 0x000fe20000000800 */
[----:B------:R-:W-:Y:S01]  /*a1f0*/  F2FP.F16.F32.PACK_AB R154, R175, R174 ;  /* 0x000000aeaf9a723e */ /* 0x000fe200000000ff */
[-C--:B------:R-:W-:Y:S01]  /*a200*/  FMUL.FTZ R85, R85, R23.reuse ;  /* 0x0000001755557220 */ /* 0x080fe20000410000 */
[----:B------:R-:W-:Y:S01]  /*a210*/  F2FP.F16.F32.PACK_AB R156, R179, R178 ;  /* 0x000000b2b39c723e */ /* 0x000fe200000000ff */
[-C--:B------:R-:W-:Y:S01]  /*a220*/  FMUL.FTZ R88, R88, R23.reuse ;  /* 0x0000001758587220 */ /* 0x080fe20000410000 */
[----:B------:R-:W-:Y:S01]  /*a230*/  MUFU.EX2 R210, R210 ;  /* 0x000000d200d27308 */ /* 0x000fe20000000800 */
[----:B-1----:R0:W-:Y:S01]  /*a240*/  @!P2 STS [R155+0x38420], R188 ;  /* 0x038420bc9b00a388 */ /* 0x0021e20000000800 */
[----:B------:R-:W-:Y:S01]  /*a250*/  F2FP.F16.F32.PACK_AB R158, R183, R182 ;  /* 0x000000b6b79e723e */ /* 0x000fe200000000ff */
[-C--:B------:R-:W-:Y:S01]  /*a260*/  FMUL.FTZ R89, R89, R23.reuse ;  /* 0x0000001759597220 */ /* 0x080fe20000410000 */
[----:B------:R-:W-:Y:S01]  /*a270*/  F2FP.F16.F32.PACK_AB R162, R173, R172 ;  /* 0x000000acada2723e */ /* 0x000fe200000000ff */
        /* <DEDUP_REMOVED lines=34> */
[----:B------:R-:W-:Y:S01]  /*a4a0*/  FMUL.FTZ R149, R149, R23 ;  /* 0x0000001795957220 */ /* 0x000fe20000410000 */
        /* <DEDUP_REMOVED lines=24> */
[----:B------:R1:W2:Y:S01]  /*a630*/  MUFU.EX2 R215, R153 ;  /* 0x0000009900d77308 */ /* 0x0002a20000000800 */
        /* <DEDUP_REMOVED lines=8> */
[----:B-1----:R-:W-:Y:S01]  /*a6c0*/  F2FP.F16.F32.PACK_AB R153, R210, R209 ;  /* 0x000000d1d299723e */ /* 0x002fe200000000ff */
[----:B------:R-:W-:Y:S01]  /*a6d0*/  BAR.SYNC.DEFER_BLOCKING 0xf, 0x100 ;  /* 0x03c4000000007b1d */ /* 0x000fe20000010000 */
[-C--:B------:R-:W-:Y:S01]  /*a6e0*/  FMUL.FTZ R78, R78, R188.reuse ;  /* 0x000000bc4e4e7220 */ /* 0x080fe20000410000 */
[-C--:B------:R-:W-:Y:S01]  /*a6f0*/  FMUL.FTZ R79, R79, R188.reuse ;  /* 0x000000bc4f4f7220 */ /* 0x080fe20000410000 */
[-C--:B------:R-:W-:Y:S01]  /*a700*/  FMUL.FTZ R82, R82, R188.reuse ;  /* 0x000000bc52527220 */ /* 0x080fe20000410000 */
[-C--:B------:R-:W-:Y:S01]  /*a710*/  FMUL.FTZ R83, R83, R188.reuse ;  /* 0x000000bc53537220 */ /* 0x080fe20000410000 */
[----:B------:R-:W-:Y:S01]  /*a720*/  FMUL.FTZ R86, R86, R188 ;  /* 0x000000bc56567220 */ /* 0x000fe20000410000 */
        /* <DEDUP_REMOVED lines=42> */
[----:B------:R-:W-:Y:S01]  /*a9d0*/  FMUL.FTZ R151, R151, R188 ;  /* 0x000000bc97977220 */ /* 0x000fe20000410000 */
[----:B------:R0:W-:Y:S01]  /*a9e0*/  STSM.16.M88.4 [R191+0x36400], R152 ;  /* 0x03640098bf007844 */ /* 0x0001e20000000200 */
[----:B------:R-:W-:Y:S01]  /*a9f0*/  FFMA.FTZ R170, R23, R3, R170 ;  /* 0x0000000317aa7223 */ /* 0x000fe200000100aa */
[----:B------:R-:W-:Y:S01]  /*aa00*/  FFMA.FTZ R209, R188, R10, R209 ;  /* 0x0000000abcd17223 */ /* 0x000fe200000100d1 */
[----:B------:R-:W-:Y:S01]  /*aa10*/  ISETP.GT.AND P2, PT, R184, UR61, PT ;  /* 0x0000003db8007c0c */ /* 0x000fe2000bf44270 */
[----:B------:R2:W-:Y:S01]  /*aa20*/  STSM.16.M88.4 [R193], R156 ;  /* 0x0000009cc1007844 */ /* 0x0005e20000000200 */
[----:B------:R-:W-:Y:S01]  /*aa30*/  MUFU.EX2 R220, R220 ;  /* 0x000000dc00dc7308 */ /* 0x000fe20000000800 */
[----:B------:R-:W-:Y:S01]  /*aa40*/  FADD.FTZ R171, R171, R170 ;  /* 0x000000aaabab7221 */ /* 0x000fe20000010000 */
[----:B------:R-:W-:Y:S01]  /*aa50*/  FADD.FTZ R210, R210, R209 ;  /* 0x000000d1d2d27221 */ /* 0x000fe20000010000 */
[----:B------:R2:W-:Y:S01]  /*aa60*/  STSM.16.M88.4 [R190], R160 ;  /* 0x000000a0be007844 */ /* 0x0005e20000000200 */
[----:B------:R-:W-:-:S02]  /*aa70*/  IMAD.MOV.U32 R23, RZ, RZ, R168 ;  /* 0x000000ffff177224 */ /* 0x000fc400078e00a8 */
[----:B------:R-:W-:Y:S01]  /*aa80*/  FADD.FTZ R174, R174, R171 ;  /* 0x000000abaeae7221 */ /* 0x000fe20000010000 */
[----:B------:R-:W-:Y:S01]  /*aa90*/  FADD.FTZ R211, R211, R210 ;  /* 0x000000d2d3d37221 */ /* 0x000fe20000010000 */
[----:B------:R-:W-:Y:S01]  /*aaa0*/  IMAD.MOV.U32 R188, RZ, RZ, R181 ;  /* 0x000000ffffbc7224 */ /* 0x000fe200078e00b5 */
[----:B------:R-:W3:Y:S01]  /*aab0*/  MUFU.EX2 R221, R221 ;  /* 0x000000dd00dd7308 */ /* 0x000ee20000000800 */
[----:B-1----:R-:W-:Y:S01]  /*aac0*/  F2FP.F16.F32.PACK_AB R165, R219, R218 ;  /* 0x000000dadba5723e */ /* 0x002fe200000000ff */
        /* <DEDUP_REMOVED lines=8> */
[----:B------:R-:W-:Y:S01]  /*ab50*/  IMAD.MOV.U32 R206, RZ, RZ, R11 ;  /* 0x000000ffffce7224 */ /* 0x000fe200078e000b */
[----:B---3--:R-:W-:Y:S01]  /*ab60*/  F2FP.F16.F32.PACK_AB R167, R221, R220 ;  /* 0x000000dcdda7723e */ /* 0x008fe200000000ff */
[----:B------:R-:W-:Y:S01]  /*ab70*/  FADD.FTZ R183, R183, R182 ;  /* 0x000000b6b7b77221 */ /* 0x000fe20000010000 */
[----:B------:R-:W-:-:S03]  /*ab80*/  FADD.FTZ R207, R208, R207 ;  /* 0x000000cfd0cf7221 */ /* 0x000fc60000010000 */
[----:B------:R2:W-:Y:S01]  /*ab90*/  STSM.16.M88.4 [R192], R164 ;  /* 0x000000a4c0007844 */ /* 0x0005e20000000200 */
[----:B------:R-:W-:Y:S01]  /*aba0*/  WARPGROUP.ARRIVE ;  /* 0x00000000000079c5 */ /* 0x000fe20000000000 */
[----:B------:R-:W-:Y:S01]  /*abb0*/  FADD.FTZ R202, R202, R183 ;  /* 0x000000b7caca7221 */ /* 0x000fe20000010000 */
[----:B------:R-:W-:-:S03]  /*abc0*/  FADD.FTZ R214, R214, R207 ;  /* 0x000000cfd6d67221 */ /* 0x000fc60000010000 */
[----:B------:R-:W-:Y:S01]  /*abd0*/  FADD.FTZ R169, R169, R202 ;  /* 0x000000caa9a97221 */ /* 0x000fe20000010000 */
[----:B------:R-:W-:Y:S01]  /*abe0*/  HGMMA.64x256x16.F32 R24, R152, gdesc[UR8].tnspB, R24, gsb0 ;  /* 0x43e0000898187df0 */ /* 0x000fe20008000818 */
[----:B------:R-:W-:Y:S01]  /*abf0*/  R2UR UR10, R222 ;  /* 0x00000000de0a72ca */ /* 0x000fe200000e0000 */
[----:B------:R-:W-:Y:S01]  /*ac00*/  UMOV UR11, 0x40000040 ;  /* 0x40000040000b7882 */ /* 0x000fe20000000000 */
[----:B------:R-:W-:Y:S02]  /*ac10*/  VIADD R222, R213, 0x100 ;  /* 0x00000100d5de7836 */ /* 0x000fe40000000000 */
[----:B------:R-:W-:Y:S01]  /*ac20*/  FADD.FTZ R215, R215, R214 ;  /* 0x000000d6d7d77221 */ /* 0x000fe20000010000 */
[----:B------:R-:W-:Y:S02]  /*ac30*/  VIADD R213, R213, 0x180 ;  /* 0x00000180d5d57836 */ /* 0x000fe40000000000 */
        /* <DEDUP_REMOVED lines=12> */
[----:B------:R-:W-:Y:S02]  /*ad00*/  WARPGROUP.DEPBAR.LE gsb0, 0x0 ;  /* 0x00008000000079c5 */ /* 0x000fe40000010000 */
[----:B------:R-:W-:Y:S01]  /*ad10*/  WARPGROUP.ARRIVE ;  /* 0x00000000000079c5 */ /* 0x000fe20000000000 */
[----:B0-----:R-:W-:-:S04]  /*ad20*/  VIADD R152, R184, 0xffffffff ;  /* 0xffffffffb8987836 */ /* 0x001fc80000000000 */
[----:B------:R-:W-:Y:S01]  /*ad30*/  IMAD.MOV.U32 R184, RZ, RZ, R152 ;  /* 0x000000ffffb87224 */ /* 0x000fe200078e0098 */
        /* <DEDUP_REMOVED lines=24> */
[----:B------:R-:W-:Y:S02]  /*aec0*/  IMAD.MOV.U32 R188, RZ, RZ, R181 ;  /* 0x000000ffffbc7224 */ /* 0x000fe400078e00b5 */
[----:B------:R-:W-:Y:S02]  /*aed0*/  IMAD.MOV.U32 R23, RZ, RZ, R168 ;  /* 0x000000ffff177224 */ /* 0x000fe400078e00a8 */
[----:B------:R-:W-:-:S07]  /*aee0*/  IMAD.MOV.U32 R184, RZ, RZ, R152 ;  /* 0x000000ffffb87224 */ /* 0x000fce00078e0098 */
.L_x_5032:
[----:B------:R-:W0:Y:S01]  /*aef0*/  S2UR UR14, SR_CTAID.X ;  /* 0x00000000000e79c3 */ /* 0x000e220000002500 */
[----:B------:R-:W-:Y:S01]  /*af00*/  ULDC UR10, c[0x0][0x448] ;  /* 0x00011200000a7ab9 */ /* 0x000fe20000000800 */
[----:B------:R-:W-:Y:S01]  /*af10*/  IADD3 R189, -R189, 0x1, RZ ;  /* 0x00000001bdbd7810 */ /* 0x000fe20007ffe1ff */
[----:B------:R-:W-:-:S04]  /*af20*/  UISETP.NE.AND UP0, UPT, UR10, 0x1, UPT ;  /* 0x000000010a00788c */ /* 0x000fc8000bf05270 */
[----:B------:R-:W-:Y:S01]  /*af30*/  IMAD R189, R16, UR7, R189 ;  /* 0x0000000710bd7c24 */ /* 0x000fe2000f8e02bd */
[----:B------:R-:W-:Y:S02]  /*af40*/  ULDC UR7, c[0x0][0xadc] ;  /* 0x0002b70000077ab9 */ /* 0x000fe40000000800 */
[----:B------:R-:W-:Y:S02]  /*af50*/  UISETP.GE.AND UP1, UPT, UR7, 0x1, UPT ;  /* 0x000000010700788c */ /* 0x000fe4000bf26270 */
[----:B------:R-:W-:Y:S02]  /*af60*/  R2UR UR15, R189 ;  /* 0x00000000bd0f72ca */ /* 0x000fe400000e0000 */
[----:B------:R-:W-:Y:S01]  /*af70*/  @UP0 ULDC UR10, c[0x0][0x44c] ;  /* 0x00011300000a0ab9 */ /* 0x000fe20000000800 */
[----:B------:R-:W-:Y:S01]  /*af80*/  @UP0 ULDC UR18, c[0x0][0x450] ;  /* 0x0001140000120ab9 */ /* 0x000fe20000000800 */
[----:B------:R-:W-:Y:S01]  /*af90*/  PLOP3.LUT P6, PT, PT, PT, UP1, 0x80, 0x0 ;  /* 0x000000000000781c */ /* 0x000fe20003fcf018 */
[----:B0-----:R-:W-:-:S04]  /*afa0*/  ULEA UR14, UR14, 0x3f, 0x6 ;  /* 0x0000003f0e0e7891 */ /* 0x001fc8000f8e303f */
[----:B------:R-:W-:-:S04]  /*afb0*/  UIMAD.WIDE.U32 UR10, UR14, UR10, URZ ;  /* 0x0000000a0e0a72a5 */ /* 0x000fc8000f8e003f */
[----:B------:R-:W-:-:S03]  /*afc0*/  @UP0 USHF.R.U32.HI UR14, URZ, UR18, UR11 ;  /* 0x000000123f0e0299 */ /* 0x000fc6000801160b */
[----:B------:R-:W-:Y:S01]  /*afd0*/  ULDC UR18, c[0x0][0xad4] ;  /* 0x0002b50000127ab9 */ /* 0x000fe20000000800 */
[----:B------:R-:W-:-:S04]  /*afe0*/  UIADD3 UR14, UR15, UR14, URZ ;  /* 0x0000000e0f0e7290 */ /* 0x000fc8000fffe03f */
[----:B------:R-:W-:Y:S01]  /*aff0*/  UIADD3 UR18, UR14, -UR18, URZ ;  /* 0x800000120e127290 */ /* 0x000fe2000fffe03f */
[----:B------:R-:W-:Y:S11]  /*b000*/  @!P6 BRA `(.L_x_5050) ;  /* 0x000000000048e947 */ /* 0x000ff60003800000 */
        /* <DEDUP_REMOVED lines=11> */
.L_x_5051:
[----:B------:R-:W-:-:S11]  /*b0c0*/  UISETP.NE.AND UP1, UPT, UR7, 0x1, UPT ;  /* 0x000000010700788c */ /* 0x000fd6000bf25270 */
[----:B------:R-:W-:Y:S02]  /*b0d0*/  @UP1 ULDC.64 UR10, c[0x0][0xae0] ;  /* 0x0002b800000a1ab9 */ /* 0x000fe40000000a00 */
[----:B------:R-:W-:-:S04]  /*b0e0*/  UIMAD.WIDE.U32 UR14, UR19, UR10, URZ ;  /* 0x0000000a130e72a5 */ /* 0x000fc8000f8e003f */
[----:B------:R-:W-:-:S12]  /*b0f0*/  @UP1 USHF.R.U32.HI UR19, URZ, UR11, UR15 ;  /* 0x0000000b3f131299 */ /* 0x000fd8000801160f */
.L_x_5052:
[----:B------:R-:W-:-:S04]  /*b100*/  UIMAD UR7, UR19, UR7, URZ ;  /* 0x00000007130772a4 */ /* 0x000fc8000f8e023f */
[----:B------:R-:W-:-:S04]  /*b110*/  UISETP.LT.AND UP1, UPT, UR18, UR7, UPT ;  /* 0x000000071200728c */ /* 0x000fc8000bf21270 */
[----:B------:R-:W-:-:S12]  /*b120*/  USEL UR18, UR18, UR7, !UP1 ;  /* 0x0000000712127287 */ /* 0x000fd8000c800000 */
.L_x_5050:
[----:B------:R-:W-:Y:S01]  /*b130*/  UIADD3 UR18, UR18, 0x3f, URZ ;  /* 0x0000003f12127890 */ /* 0x000fe2000fffe03f */
[----:B------:R-:W-:-:S03]  /*b140*/  R2UR UR10, R198 ;  /* 0x00000000c60a72ca */ /* 0x000fc600000e0000 */
[----:B------:R-:W-:-:S04]  /*b150*/  USHF.R.S32.HI UR7, URZ, 0x1f, UR18 ;  /* 0x0000001f3f077899 */ /* 0x000fc80008011412 */
[----:B------:R-:W-:-:S04]  /*b160*/  ULEA.HI UR7, UR7, UR18, URZ, 0x6 ;  /* 0x0000001207077291 */ /* 0x000fc8000f8f303f */
[----:B------:R-:W-:-:S04]  /*b170*/  USHF.R.S32.HI UR7, URZ, 0x6, UR7 ;  /* 0x000000063f077899 */ /* 0x000fc80008011407 */
[----:B------:R-:W-:-:S04]  /*b180*/  UISETP.LT.AND UP1, UPT, UR10, UR7, UPT ;  /* 0x000000070a00728c */ /* 0x000fc8000bf21270 */
[----:B------:R-:W-:-:S06]  /*b190*/  USEL UR61, UR10, UR7, !UP1 ;  /* 0x000000070a3d7287 */ /* 0x000fcc000c800000 */
[----:B------:R-:W-:-:S13]  /*b1a0*/  ISETP.GE.AND P2, PT, R184, UR61, PT ;  /* 0x0000003db8007c0c */ /* 0x000fda000bf46270 */
[----:B------:R-:W-:Y:S05]  /*b1b0*/  @!P2 BRA `(.L_x_5053) ;  /* 0x0000002800d0a947 */ /* 0x000fea0003800000 */
[----:B------:R-:W-:Y:S02]  /*b1c0*/  IMAD.MOV.U32 R211, RZ, RZ, R188 ;  /* 0x000000ffffd37224 */ /* 0x000fe400078e00bc */
[----:B------:R-:W-:Y:S02]  /*b1d0*/  IMAD.MOV.U32 R189, RZ, RZ, R23 ;  /* 0x000000ffffbd7224 */ /* 0x000fe400078e0017 */
[----:B------:R-:W-:Y:S02]  /*b1e0*/  IMAD.MOV.U32 R203, RZ, RZ, R184 ;  /* 0x000000ffffcb7224 */ /* 0x000fe400078e00b8 */
[----:B------:R-:W-:-:S07]  /*b1f0*/  IMAD.MOV.U32 R212, RZ, RZ, R11 ;  /* 0x000000ffffd47224 */ /* 0x000fce00078e000b */
.L_x_5062:
[----:B------:R-:W-:-:S05]  /*b200*/  VIADD R11, R212, 0x1 ;  /* 0x00000001d40b7836 */ /* 0x000fca0000000000 */
[----:B------:R-:W-:-:S04]  /*b210*/  ISETP.NE.AND P3, PT, R11, 0x2, PT ;  /* 0x000000020b00780c */ /* 0x000fc80003f65270 */
[----:B------:R-:W-:Y:S02]  /*b220*/  SEL R23, RZ, 0x1, P3 ;  /* 0x00000001ff177807 */ /* 0x000fe40001800000 */
[----:B------:R-:W-:Y:S02]  /*b230*/  SEL R11, R11, RZ, P3 ;  /* 0x000000ff0b0b7207 */ /* 0x000fe40001800000 */
[----:B------:R-:W-:Y:S01]  /*b240*/  R2UR UR6, R23 ;  /* 0x00000000170672ca */ /* 0x000fe200000e0000 */
[----:B------:R-:W-:Y:S02]  /*b250*/  IMAD.MOV.U32 R23, RZ, RZ, R203 ;  /* 0x000000ffff177224 */ /* 0x000fe400078e00cb */
[----:B------:R-:W-:-:S03]  /*b260*/  VIADD R203, R203, 0xffffffff ;  /* 0xffffffffcbcb7836 */ /* 0x000fc60000000000 */
[----:B------:R-:W-:-:S07]  /*b270*/  ISETP.GT.AND P2, PT, R23, UR61, PT ;  /* 0x0000003d17007c0c */ /* 0x000fce000bf44270 */
[----:B------:R-:W-:Y:S01]  /*b280*/  ULOP3.LUT UR60, UR60, UR6, URZ, 0x3c, !UPT ;  /* 0x000000063c3c7292 */ /* 0x000fe2000f8e3c3f */
[----:B0-----:R-:W-:Y:S11]  /*b290*/  @!P0 BRA `(.L_x_5054) ;  /* 0x0000000000048947 */ /* 0x001ff60003800000 */
[----:B------:R-:W-:Y:S01]  /*b2a0*/  BPT.TRAP 0x1 ;  /* 0x000000040000795c */ /* 0x000fe20000300000 */
.L_x_5054:
[----:B------:R-:W-:Y:S02]  /*b2b0*/  IMAD.U32 R23, RZ, RZ, UR60 ;  /* 0x0000003cff177e24 */ /* 0x000fe4000f8e00ff */
[----:B------:R-:W-:-:S03]  /*b2c0*/  IMAD R184, R11, 0x8, R199 ;  /* 0x000000080bb87824 */ /* 0x000fc600078e02c7 */
[----:B------:R-:W-:-:S04]  /*b2d0*/  SHF.L.U32 R23, R23, 0x1f, RZ ;  /* 0x0000001f17177819 */ /* 0x000fc800000006ff */
[----:B------:R0:W1:Y:S01]  /*b2e0*/  SYNCS.PHASECHK.TRANS64.TRYWAIT P3, [R184+URZ+0x38830], R23 ;  /* 0x03883017b80075a7 */ /* 0x000062000806017f */
[----:B------:R-:W-:Y:S05]  /*b2f0*/  @!P0 BRA `(.L_x_5055) ;  /* 0x0000000000048947 */ /* 0x000fea0003800000 */
[----:B------:R-:W-:Y:S01]  /*b300*/  BPT.TRAP 0x1 ;  /* 0x000000040000795c */ /* 0x000fe20000300000 */
.L_x_5055:
[----:B------:R-:W-:Y:S01]  /*b310*/  IMAD R188, R11, 0x200, R194 ;  /* 0x000002000bbc7824 */ /* 0x000fe200078e02c2 */
[----:B-1----:R-:W-:Y:S06]  /*b320*/  @P3 BRA `(.L_x_5056) ;  /* 0x0000000000083947 */ /* 0x002fec0003800000 */
[----:B------:R-:W1:Y:S02]  /*b330*/  SYNCS.PHASECHK.TRANS64.TRYWAIT P3, [R184+URZ+0x38830], R23 ;  /* 0x03883017b80075a7 */ /* 0x000e64000806017f */
[----:B-1----:R-:W-:Y:S05]  /*b340*/  @!P3 BRA `(.L_x_5057) ;  /* 0x000000f00004b947 */ /* 0x002fea0003800000 */
.L_x_5056:
[----:B------:R-:W-:Y:S01]  /*b350*/  R2UR UR58, R188 ;  /* 0x00000000bc3a72ca */ /* 0x000fe200000e0000 */
[----:B--2---:R-:W-:Y:S01]  /*b360*/  WARPGROUP.ARRIVE ;  /* 0x00000000000079c5 */ /* 0x004fe20000000000 */
[----:B------:R-:W-:Y:S01]  /*b370*/  R2UR UR56, R8 ;  /* 0x00000000083872ca */ /* 0x000fe200000e0000 */
[----:B------:R-:W-:Y:S01]  /*b380*/  UMOV UR59, 0x40000040 ;  /* 0x40000040003b7882 */ /* 0x000fe20000000000 */
[----:B------:R-:W-:Y:S01]  /*b390*/  R2UR UR57, R9 ;  /* 0x00000000093972ca */ /* 0x000fe200000e0000 */
[----:B------:R-:W-:-:S12]  /*b3a0*/  VIADD R202, R188, 0x2 ;  /* 0x00000002bcca7836 */ /* 0x000fd80000000000 */
[----:B------:R-:W-:Y:S01]  /*b3b0*/  HGMMA.64x64x16.F32 R152, gdesc[UR56], RZ, !UPT, gsb0 ;  /* 0x00e00000389879f0 */ /* 0x000fe2000c0008ff */
[----:B------:R-:W-:Y:S01]  /*b3c0*/  R2UR UR58, R202 ;  /* 0x00000000ca3a72ca */ /* 0x000fe200000e0000 */
[----:B------:R-:W-:Y:S01]  /*b3d0*/  UMOV UR59, 0x40000040 ;  /* 0x40000040003b7882 */ /* 0x000fe20000000000 */
[----:B------:R-:W-:Y:S01]  /*b3e0*/  R2UR UR56, R20 ;  /* 0x00000000143872ca */ /* 0x000fe200000e0000 */
[C---:B------:R-:W-:Y:S01]  /*b3f0*/  VIADD R202, R188.reuse, 0x4 ;  /* 0x00000004bcca7836 */ /* 0x040fe20000000000 */
[----:B------:R-:W-:Y:S01]  /*b400*/  R2UR UR57, R21 ;  /* 0x00000000153972ca */ /* 0x000fe200000e0000 */
[----:B------:R-:W-:Y:S01]  /*b410*/  VIADD R188, R188, 0x6 ;  /* 0x00000006bcbc7836 */ /* 0x000fe20000000000 */
[----:B------:R-:W-:Y:S02]  /*b420*/  WARPGROUP.DEPBAR.LE gsb0, 0x0 ;  /* 0x00008000000079c5 */ /* 0x000fe40000010000 */
[----:B------:R-:W-:-:S09]  /*b430*/  WARPGROUP.ARRIVE ;  /* 0x00000000000079c5 */ /* 0x000fd20000000000 */
[----:B------:R-:W-:Y:S01]  /*b440*/  HGMMA.64x64x16.F32 R152, gdesc[UR56], R152, gsb0 ;  /* 0x00e00000389879f0 */ /* 0x000fe20008000898 */
[----:B------:R-:W-:Y:S01]  /*b450*/  R2UR UR58, R202 ;  /* 0x00000000ca3a72ca */ /* 0x000fe200000e0000 */
[----:B------:R-:W-:Y:S01]  /*b460*/  UMOV UR59, 0x40000040 ;  /* 0x40000040003b7882 */ /* 0x000fe20000000000 */
[----:B------:R-:W-:Y:S02]  /*b470*/  R2UR UR56, R18 ;  /* 0x00000000123872ca */ /* 0x000fe400000e0000 */
[----:B------:R-:W-:Y:S01]  /*b480*/  R2UR UR57, R19 ;  /* 0x00000000133972ca */ /* 0x000fe200000e0000 */
[----:B------:R-:W-:Y:S02]  /*b490*/  WARPGROUP.DEPBAR.LE gsb0, 0x0 ;  /* 0x00008000000079c5 */ /* 0x000fe40000010000 */
[----:B------:R-:W-:-:S10]  /*b4a0*/  WARPGROUP.ARRIVE ;  /* 0x00000000000079c5 */ /* 0x000fd40000000000 */
[----:B------:R-:W-:Y:S01]  /*b4b0*/  HGMMA.64x64x16.F32 R152, gdesc[UR56], R152, gsb0 ;  /* 0x00e00000389879f0 */ /* 0x000fe20008000898 */
[----:B------:R-:W-:Y:S01]  /*b4c0*/  R2UR UR58, R188 ;  /* 0x00000000bc3a72ca */ /* 0x000fe200000e0000 */
[----:B------:R-:W-:Y:S01]  /*b4d0*/  UMOV UR59, 0x40000040 ;  /* 0x40000040003b7882 */ /* 0x000fe20000000000 */
[----:B------:R-:W-:Y:S02]  /*b4e0*/  R2UR UR56, R14 ;  /* 0x000000000e3872ca */ /* 0x000fe400000e0000 */
[----:B------:R-:W-:Y:S01]  /*b4f0*/  R2UR UR57, R15 ;  /* 0x000000000f3972ca */ /* 0x000fe200000e0000 */
[----:B------:R-:W-:Y:S02]  /*b500*/  WARPGROUP.DEPBAR.LE gsb0, 0x0 ;  /* 0x00008000000079c5 */ /* 0x000fe40000010000 */
[----:B------:R-:W-:-:S10]  /*b510*/  WARPGROUP.ARRIVE ;  /* 0x00000000000079c5 */ /* 0x000fd40000000000 */
[----:B------:R-:W-:Y:S03]  /*b520*/  HGMMA.64x64x16.F32 R152, gdesc[UR56], R152, gsb0 ;  /* 0x00e00000389879f0 */ /* 0x000fe60008000898 */
[----:B------:R-:W-:Y:S02]  /*b530*/  WARPGROUP.DEPBAR.LE gsb0, 0x0 ;  /* 0x00008000000079c5 */ /* 0x000fe40000010000 */
[----:B------:R-:W-:Y:S05]  /*b540*/  @!P0 BRA `(.L_x_5058) ;  /* 0x0000000000048947 */ /* 0x000fea0003800000 */
[----:B------:R-:W-:Y:S01]  /*b550*/  BPT.TRAP 0x1 ;  /* 0x000000040000795c */ /* 0x000fe20000300000 */
.L_x_5058:
[----:B------:R2:W3:Y:S01]  /*b560*/  SYNCS.PHASECHK.TRANS64.TRYWAIT P3, [R184+URZ+0x38850], R23 ;  /* 0x03885017b80075a7 */ /* 0x0004e2000806017f */
[----:B------:R-:W-:Y:S05]  /*b570*/  @!P0 BRA `(.L_x_5059) ;  /* 0x0000000000048947 */ /* 0x000fea0003800000 */
[----:B------:R-:W-:Y:S01]  /*b580*/  BPT.TRAP 0x1 ;  /* 0x000000040000795c */ /* 0x000fe20000300000 */
.L_x_5059:
[----:B---3--:R-:W-:Y:S05]  /*b590*/  @P3 BRA `(.L_x_5060) ;  /* 0x0000000000083947 */ /* 0x008fea0003800000 */
[----:B------:R-:W3:Y:S02]  /*b5a0*/  SYNCS.PHASECHK.TRANS64.TRYWAIT P3, [R184+URZ+0x38850], R23 ;  /* 0x03885017b80075a7 */ /* 0x000ee4000806017f */
[----:B---3--:R-:W-:Y:S05]  /*b5b0*/  @!P3 BRA `(.L_x_5061) ;  /* 0x000000ec007cb947 */ /* 0x008fea0003800000 */
.L_x_5060:
[----:B0123--:R-:W-:Y:S01]  /*b5c0*/  IMAD R23, R11, 0x1000, R17 ;  /* 0x000010000b177824 */ /* 0x00ffe200078e0211 */
[----:B------:R-:W-:Y:S01]  /*b5d0*/  R2UR UR56, R6 ;  /* 0x00000000063872ca */ /* 0x000fe200000e0000 */
[----:B------:R-:W-:Y:S01]  /*b5e0*/  WARPGROUP.ARRIVE ;  /* 0x00000000000079c5 */ /* 0x000fe20000000000 */
[----:B------:R-:W-:Y:S01]  /*b5f0*/  R2UR UR57, R7 ;  /* 0x00000000073972ca */ /* 0x000fe200000e0000 */
[----:B------:R-:W-:Y:S01]  /*b600*/  UMOV UR59, 0x40000040 ;  /* 0x40000040003b7882 */ /* 0x000fe20000000000 */
[C---:B------:R-:W-:Y:S01]  /*b610*/  R2UR UR58, R23.reuse ;  /* 0x00000000173a72ca */ /* 0x040fe200000e0000 */
[C---:B------:R-:W-:Y:S01]  /*b620*/  VIADD R188, R23.reuse, 0x2 ;  /* 0x0000000217bc7836 */ /* 0x040fe20000000000 */
        /* <DEDUP_REMOVED lines=11> */
[----:B------:R-:W-:Y:S01]  /*b6e0*/  HGMMA.64x64x16.F32 R152, gdesc[UR56], R152, gsb0 ;  /* 0x00e00000389879f0 */ /* 0x000fe20008000898 */
[----:B------:R-:W-:Y:S01]  /*b6f0*/  R2UR UR58, R188 ;  /* 0x00000000bc3a72ca */ /* 0x000fe200000e0000 */
[----:B------:R-:W-:Y:S01]  /*b700*/  UMOV UR59, 0x40000040 ;  /* 0x40000040003b7882 */ /* 0x000fe20000000000 */
[----:B------:R-:W-:Y:S01]  /*b710*/  R2UR UR56, R4 ;  /* 0x00000000043872ca */ /* 0x000fe200000e0000 */
[----:B------:R-:W-:Y:S01]  /*b720*/  VIADD R188, R23, 0x4 ;  /* 0x0000000417bc7836 */ /* 0x000fe20000000000 */
[----:B------:R-:W-:Y:S01]  /*b730*/  R2UR UR57, R5 ;  /* 0x00000000053972ca */ /* 0x000fe200000e0000 */
[----:B------:R-:W-:Y:S01]  /*b740*/  UMOV UR51, 0x40000040 ;  /* 0x4000004000337882 */ /* 0x000fe20000000000 */
[----:B------:R-:W0:Y:S01]  /*b750*/  S2R R202, SR_TID.X ;  /* 0x0000000000ca7919 */ /* 0x000e220000002100 */
[----:B------:R-:W-:Y:S01]  /*b760*/  UMOV UR55, 0x40000040 ;  /* 0x4000004000377882 */ /* 0x000fe20000000000 */
[----:B------:R-:W-:-:S02]  /*b770*/  IMAD.MOV.U32 R207, RZ, RZ, 0x4 ;  /* 0x00000004ffcf7424 */ /* 0x000fc400078e00ff */
[----:B------:R-:W-:Y:S01]  /*b780*/  IMAD R221, R11, 0x1000, R196 ;  /* 0x000010000bdd7824 */ /* 0x000fe200078e02c4 */
[----:B0-----:R-:W-:Y:S01]  /*b790*/  SHF.R.U32.HI R202, RZ, 0x7, R202 ;  /* 0x00000007ffca7819 */ /* 0x001fe200000116ca */
[----:B------:R-:W-:Y:S02]  /*b7a0*/  WARPGROUP.DEPBAR.LE gsb0, 0x0 ;  /* 0x00008000000079c5 */ /* 0x000fe40000010000 */
[----:B------:R-:W-:-:S06]  /*b7b0*/  WARPGROUP.ARRIVE ;  /* 0x00000000000079c5 */ /* 0x000fcc0000000000 */
[----:B------:R-:W-:Y:S01]  /*b7c0*/  HGMMA.64x64x16.F32 R152, gdesc[UR56], R152, gsb0 ;  /* 0x00e00000389879f0 */ /* 0x000fe20008000898 */
[----:B------:R-:W-:Y:S01]  /*b7d0*/  R2UR UR58, R188 ;  /* 0x00000000bc3a72ca */ /* 0x000fe200000e0000 */
[----:B------:R-:W-:Y:S01]  /*b7e0*/  UMOV UR59, 0x40000040 ;  /* 0x40000040003b7882 */ /* 0x000fe20000000000 */
[----:B------:R-:W-:Y:S01]  /*b7f0*/  R2UR UR56, R12 ;  /* 0x000000000c3872ca */ /* 0x000fe200000e0000 */
[----:B------:R-:W-:Y:S01]  /*b800*/  VIADD R188, R23, 0x6 ;  /* 0x0000000617bc7836 */ /* 0x000fe20000000000 */
[----:B------:R-:W-:-:S04]  /*b810*/  R2UR UR57, R13 ;  /* 0x000000000d3972ca */ /* 0x000fc800000e0000 */
        /* <DEDUP_REMOVED lines=23> */
[----:B------:R-:W-:Y:S02]  /*b990*/  WARPGROUP.DEPBAR.LE gsb0, 0x0 ;  /* 0x00008000000079c5 */ /* 0x000fe40000010000 */
[----:B------:R-:W-:Y:S01]  /*b9a0*/  WARPGROUP.ARRIVE ;  /* 0x00000000000079c5 */ /* 0x000fe20000000000 */
[----:B------:R-:W-:-:S05]  /*b9b0*/  VIADD R188, R23, 0x606 ;  /* 0x0000060617bc7836 */ /* 0x000fca0000000000 */
[----:B------:R-:W-:Y:S01]  /*b9c0*/  HGMMA.64x64x16.F32 R152, gdesc[UR56], R152, gsb0 ;  /* 0x00e00000389879f0 */ /* 0x000fe20008000898 */
[----:B------:R-:W-:Y:S01]  /*b9d0*/  R2UR UR54, R188 ;  /* 0x00000000bc3672ca */ /* 0x000fe200000e0000 */
[----:B------:R-:W-:Y:S01]  /*b9e0*/  UMOV UR57, 0x40000040 ;  /* 0x4000004000397882 */ /* 0x000fe20000000000 */
[----:B------:R-:W0:Y:S01]  /*b9f0*/  SHFL.IDX PT, R188, R202, RZ, 0x1f ;  /* 0x00001fffcabc7589 */ /* 0x000e2200000e0000 */
[----:B------:R-:W-:Y:S01]  /*ba00*/  UMOV UR59, 0x40000040 ;  /* 0x40000040003b7882 */ /* 0x000fe20000000000 */
[----:B0-----:R-:W-:Y:S01]  /*ba10*/  ISETP.GT.AND P3, PT, R188, 0x7f, PT ;  /* 0x0000007fbc00780c */ /* 0x001fe20003f64270 */
[----:B------:R-:W-:-:S03]  /*ba20*/  VIADD R188, R23, 0x800 ;  /* 0x0000080017bc7836 */ /* 0x000fc60000000000 */
[----:B------:R-:W-:Y:S02]  /*ba30*/  SEL R205, RZ, 0x2, !P3 ;  /* 0x00000002ffcd7807 */ /* 0x000fe40005800000 */
[C---:B------:R-:W-:Y:S02]  /*ba40*/  SEL R209, R207.reuse, 0x2, P3 ;  /* 0x00000002cfd17807 */ /* 0x040fe40001800000 */
[----:B------:R-:W-:Y:S01]  /*ba50*/  SEL R207, R207, 0x6, !P3 ;  /* 0x00000006cfcf7807 */ /* 0x000fe20005800000 */
[----:B------:R-:W-:Y:S02]  /*ba60*/  IMAD.IADD R202, R186, 0x1, R205 ;  /* 0x00000001baca7824 */ /* 0x000fe400078e02cd */
        /* <DEDUP_REMOVED lines=236> */
[----:B------:R-:W-:Y:S02]  /*c930*/  FMNMX.FTZ R188, R162, R23, !PT ;  /* 0x00000017a2bc7209 */ /* 0x000fe40007810000 */
[----:B0-----:R-:W-:Y:S02]  /*c940*/  FMNMX.FTZ R23, R204, R205, !PT ;  /* 0x000000cdcc177209 */ /* 0x001fe40007810000 */
[----:B------:R-:W-:-:S03]  /*c950*/  FMNMX.FTZ R205, R163, R188, !PT ;  /* 0x000000bca3cd7209 */ /* 0x000fc60007810000 */
[C---:B------:R-:W-:Y:S01]  /*c960*/  FADD.FTZ R189, -R23.reuse, R189 ;  /* 0x000000bd17bd7221 */ /* 0x040fe20000010100 */
[----:B------:R-:W-:Y:S01]  /*c970*/  FMNMX.FTZ R188, R166, R205, !PT ;  /* 0x000000cda6bc7209 */ /* 0x000fe20007810000 */
[----:B------:R-:W-:Y:S02]  /*c980*/  FMUL.FTZ R213, R23, UR6 ;  /* 0x0000000617d57c20 */ /* 0x000fe40008410000 */
[----:B------:R-:W-:Y:S01]  /*c990*/  FMUL.FTZ R202, R189, UR6 ;  /* 0x00000006bdca7c20 */ /* 0x000fe20008410000 */
[----:B------:R-:W-:Y:S01]  /*c9a0*/  FMNMX.FTZ R189, R167, R188, !PT ;  /* 0x000000bca7bd7209 */ /* 0x000fe20007810000 */
[--C-:B------:R-:W-:Y:S01]  /*c9b0*/  FFMA.FTZ R204, R153, UR6, -R213.reuse ;  /* 0x0000000699cc7c23 */ /* 0x100fe200080108d5 */
[--C-:B------:R-:W-:Y:S01]  /*c9c0*/  FFMA.FTZ R206, R157, UR6, -R213.reuse ;  /* 0x000000069dce7c23 */ /* 0x100fe200080108d5 */
[--C-:B------:R-:W-:Y:S01]  /*c9d0*/  FFMA.FTZ R207, R160, UR6, -R213.reuse ;  /* 0x00000006a0cf7c23 */ /* 0x100fe200080108d5 */
[----:B------:R-:W-:Y:S01]  /*c9e0*/  FMNMX.FTZ R188, R170, R189, !PT ;  /* 0x000000bdaabc7209 */ /* 0x000fe20007810000 */
[--C-:B------:R-:W-:Y:S01]  /*c9f0*/  FFMA.FTZ R189, R152, UR6, -R213.reuse ;  /* 0x0000000698bd7c23 */ /* 0x100fe200080108d5 */
[----:B------:R-:W0:Y:S01]  /*ca00*/  MUFU.EX2 R202, R202 ;  /* 0x000000ca00ca7308 */ /* 0x000e220000000800 */
        /* <DEDUP_REMOVED lines=15> */
[----:B------:R-:W-:Y:S01]  /*cb00*/  MUFU.EX2 R189, R189 ;  /* 0x000000bd00bd7308 */ /* 0x000fe20000000800 */
[----:B0-----:R-:W-:Y:S01]  /*cb10*/  FMUL.FTZ R24, R24, R202 ;  /* 0x000000ca18187220 */ /* 0x001fe20000410000 */
[----:B------:R-:W-:Y:S01]  /*cb20*/  FMNMX.FTZ R153, R179, R152, !PT ;  /* 0x00000098b3997209 */ /* 0x000fe20007810000 */
[-C--:B------:R-:W-:Y:S01]  /*cb30*/  FMUL.FTZ R25, R25, R202.reuse ;  /* 0x000000ca19197220 */ /* 0x080fe20000410000 */
[-C--:B------:R-:W-:Y:S01]  /*cb40*/  FMUL.FTZ R28, R28, R202.reuse ;  /* 0x000000ca1c1c7220 */ /* 0x080fe20000410000 */
[-C--:B------:R-:W-:Y:S01]  /*cb50*/  FMUL.FTZ R29, R29, R202.reuse ;  /* 0x000000ca1d1d7220 */ /* 0x080fe20000410000 */
[----:B------:R-:W-:Y:S01]  /*cb60*/  FMNMX.FTZ R152, R182, R153, !PT ;  /* 0x00000099b6987209 */ /* 0x000fe20007810000 */
[-C--:B------:R-:W-:Y:S01]  /*cb70*/  FMUL.FTZ R32, R32, R202.reuse ;  /* 0x000000ca20207220 */ /* 0x080fe20000410000 */
[----:B------:R-:W-:Y:S01]  /*cb80*/  MUFU.EX2 R204, R204 ;  /* 0x000000cc00cc7308 */ /* 0x000fe20000000800 */
[----:B------:R-:W-:Y:S01]  /*cb90*/  FMUL.FTZ R33, R33, R202 ;  /* 0x000000ca21217220 */ /* 0x000fe20000410000 */
[----:B------:R-:W-:Y:S01]  /*cba0*/  FMNMX.FTZ R152, R183, R152, !PT ;  /* 0x00000098b7987209 */ /* 0x000fe20007810000 */
[-C--:B------:R-:W-:Y:S01]  /*cbb0*/  FMUL.FTZ R36, R36, R202.reuse ;  /* 0x000000ca24247220 */ /* 0x080fe20000410000 */
[-C--:B------:R-:W-:Y:S01]  /*cbc0*/  FMUL.FTZ R37, R37, R202.reuse ;  /* 0x000000ca25257220 */ /* 0x080fe20000410000 */
[-C--:B------:R-:W-:Y:S01]  /*cbd0*/  FMUL.FTZ R40, R40, R202.reuse ;  /* 0x000000ca28287220 */ /* 0x080fe20000410000 */
[-C--:B------:R-:W-:Y:S01]  /*cbe0*/  FMUL.FTZ R41, R41, R202.reuse ;  /* 0x000000ca29297220 */ /* 0x080fe20000410000 */
[----:B------:R-:W0:Y:S01]  /*cbf0*/  SHFL.BFLY PT, R153, R152, 0x2, 0x1f ;  /* 0x0c401f0098997f89 */ /* 0x000e2200000e0000 */
        /* <DEDUP_REMOVED lines=23> */
[----:B0-----:R-:W-:Y:S01]  /*cd70*/  FMNMX.FTZ R153, R152, R153, !PT ;  /* 0x0000009998997209 */ /* 0x001fe20007810000 */
[----:B------:R-:W0:Y:S01]  /*cd80*/  MUFU.EX2 R208, R208 ;  /* 0x000000d000d07308 */ /* 0x000e220000000800 */
[-C--:B------:R-:W-:Y:S01]  /*cd90*/  FMUL.FTZ R84, R84, R202.reuse ;  /* 0x000000ca54547220 */ /* 0x080fe20000410000 */
[-C--:B------:R-:W-:Y:S01]  /*cda0*/  FMUL.FTZ R85, R85, R202.reuse ;  /* 0x000000ca55557220 */ /* 0x080fe20000410000 */
[-C--:B------:R-:W-:Y:S01]  /*cdb0*/  FMUL.FTZ R88, R88, R202.reuse ;  /* 0x000000ca58587220 */ /* 0x080fe20000410000 */
[----:B------:R-:W1:Y:S01]  /*cdc0*/  SHFL.BFLY PT, R188, R153, 0x1, 0x1f ;  /* 0x0c201f0099bc7f89 */ /* 0x000e6200000e0000 */
        /* <DEDUP_REMOVED lines=22> */
[----:B------:R-:W-:Y:S01]  /*cf30*/  FMUL.FTZ R125, R125, R202 ;  /* 0x000000ca7d7d7220 */ /* 0x000fe20000410000 */
[----:B-1----:R-:W-:Y:S01]  /*cf40*/  FMNMX.FTZ R188, R153, R188, !PT ;  /* 0x000000bc99bc7209 */ /* 0x002fe20007810000 */
[----:B------:R-:W-:Y:S01]  /*cf50*/  FFMA.FTZ R153, R181, UR6, -R213 ;  /* 0x00000006b5997c23 */ /* 0x000fe200080108d5 */
[-C--:B------:R-:W-:Y:S01]  /*cf60*/  FMUL.FTZ R128, R128, R202.reuse ;  /* 0x000000ca80807220 */ /* 0x080fe20000410000 */
[-C--:B------:R-:W-:Y:S01]  /*cf70*/  FMUL.FTZ R129, R129, R202.reuse ;  /* 0x000000ca81817220 */ /* 0x080fe20000410000 */
[----:B------:R-:W-:Y:S01]  /*cf80*/  MUFU.EX2 R169, R169 ;  /* 0x000000a900a97308 */ /* 0x000fe20000000800 */
[----:B------:R-:W-:Y:S01]  /*cf90*/  FADD.FTZ R152, -R188, R211 ;  /* 0x000000d3bc987221 */ /* 0x000fe20000010100 */
[-C--:B------:R-:W-:Y:S01]  /*cfa0*/  FMUL.FTZ R132, R132, R202.reuse ;  /* 0x000000ca84847220 */ /* 0x080fe20000410000 */
[-C--:B------:R-:W-:Y:S01]  /*cfb0*/  FMUL.FTZ R133, R133, R202.reuse ;  /* 0x000000ca85857220 */ /* 0x080fe20000410000 */
[-C--:B------:R-:W-:Y:S01]  /*cfc0*/  FMUL.FTZ R136, R136, R202.reuse ;  /* 0x000000ca88887220 */ /* 0x080fe20000410000 */
[----:B------:R-:W-:Y:S01]  /*cfd0*/  FMUL.FTZ R181, R152, UR6 ;  /* 0x0000000698b57c20 */ /* 0x000fe20008410000 */
[----:B------:R-:W-:Y:S01]  /*cfe0*/  FMUL.FTZ R152, R188, UR6 ;  /* 0x00000006bc987c20 */ /* 0x000fe20008410000 */
[-C--:B------:R-:W-:Y:S01]  /*cff0*/  FMUL.FTZ R137, R137, R202.reuse ;  /* 0x000000ca89897220 */ /* 0x080fe20000410000 */
[----:B------:R0:W-:Y:S01]  /*d000*/  MUFU.EX2 R211, R153 ;  /* 0x0000009900d37308 */ /* 0x0001e20000000800 */
[----:B------:R-:W-:Y:S01]  /*d010*/  FMUL.FTZ R140, R140, R202 ;  /* 0x000000ca8c8c7220 */ /* 0x000fe20000410000 */
[----:B------:R-:W-:Y:S01]  /*d020*/  FFMA.FTZ R214, R154, UR6, -R152 ;  /* 0x000000069ad67c23 */ /* 0x000fe20008010898 */
[----:B------:R-:W-:-:S02]  /*d030*/  @!P3 IMAD R154, R212, 0x40, R195 ;  /* 0x00000040d49ab824 */ /* 0x000fc400078e02c3 */
[--C-:B------:R-:W-:Y:S01]  /*d040*/  FFMA.FTZ R213, R155, UR6, -R152.reuse ;  /* 0x000000069bd57c23 */ /* 0x100fe20008010898 */
[--C-:B------:R-:W-:Y:S01]  /*d050*/  FFMA.FTZ R215, R158, UR6, -R152.reuse ;  /* 0x000000069ed77c23 */ /* 0x100fe20008010898 */
[--C-:B------:R-:W-:Y:S01]  /*d060*/  FFMA.FTZ R216, R159, UR6, -R152.reuse ;  /* 0x000000069fd87c23 */ /* 0x100fe20008010898 */
[----:B------:R-:W-:Y:S01]  /*d070*/  @!P3 IMAD R154, R154, 0x4, R199 ;  /* 0x000000049a9ab824 */ /* 0x000fe200078e02c7 */
[----:B------:R-:W1:Y:S01]  /*d080*/  MUFU.EX2 R181, R181 ;  /* 0x000000b500b57308 */ /* 0x000e620000000800 */
[----:B0-----:R-:W-:Y:S02]  /*d090*/  @!P1 VIADD R153, R184, 0x38840 ;  /* 0x00038840b8999836 */ /* 0x001fe40000000000 */
[--C-:B------:R-:W-:Y:S01]  /*d0a0*/  FFMA.FTZ R217, R162, UR6, -R152.reuse ;  /* 0x00000006a2d97c23 */ /* 0x100fe20008010898 */
[--C-:B------:R-:W-:Y:S01]  /*d0b0*/  FFMA.FTZ R218, R163, UR6, -R152.reuse ;  /* 0x00000006a3da7c23 */ /* 0x100fe20008010898 */
[--C-:B------:R-:W-:Y:S01]  /*d0c0*/  FFMA.FTZ R219, R166, UR6, -R152.reuse ;  /* 0x00000006a6db7c23 */ /* 0x100fe20008010898 */
[--C-:B------:R-:W-:Y:S01]  /*d0d0*/  FFMA.FTZ R220, R167, UR6, -R152.reuse ;  /* 0x00000006a7dc7c23 */ /* 0x100fe20008010898 */
[----:B------:R-:W-:Y:S01]  /*d0e0*/  @!P1 PRMT R153, RZ, 0x654, R153 ;  /* 0x00000654ff999816 */ /* 0x000fe20000000099 */
[--C-:B------:R-:W-:Y:S01]  /*d0f0*/  FFMA.FTZ R170, R170, UR6, -R152.reuse ;  /* 0x00000006aaaa7c23 */ /* 0x100fe20008010898 */
[--C-:B------:R-:W-:Y:S01]  /*d100*/  FFMA.FTZ R171, R171, UR6, -R152.reuse ;  /* 0x00000006abab7c23 */ /* 0x100fe20008010898 */
[--C-:B------:R-:W-:Y:S01]  /*d110*/  FFMA.FTZ R174, R174, UR6, -R152.reuse ;  /* 0x00000006aeae7c23 */ /* 0x100fe20008010898 */
[--C-:B------:R-:W-:Y:S01]  /*d120*/  FFMA.FTZ R175, R175, UR6, -R152.reuse ;  /* 0x00000006afaf7c23 */ /* 0x100fe20008010898 */
[----:B------:R0:W-:Y:S01]  /*d130*/  @!P1 SYNCS.ARRIVE.TRANS64.RED.A1T0 RZ, [R153+URZ], RZ ;  /* 0x000000ff99ff99a7 */ /* 0x0001e2000810043f */
[--C-:B------:R-:W-:Y:S01]  /*d140*/  FFMA.FTZ R178, R178, UR6, -R152.reuse ;  /* 0x00000006b2b27c23 */ /* 0x100fe20008010898 */
[--C-:B------:R-:W-:Y:S01]  /*d150*/  FFMA.FTZ R179, R179, UR6, -R152.reuse ;  /* 0x00000006b3b37c23 */ /* 0x100fe20008010898 */
[--C-:B------:R-:W-:Y:S01]  /*d160*/  FFMA.FTZ R182, R182, UR6, -R152.reuse ;  /* 0x00000006b6b67c23 */ /* 0x100fe20008010898 */
[----:B------:R-:W-:Y:S01]  /*d170*/  FFMA.FTZ R183, R183, UR6, -R152 ;  /* 0x00000006b7b77c23 */ /* 0x000fe20008010898 */
[----:B------:R-:W-:Y:S01]  /*d180*/  @!P3 STS [R154+0x38400], R202 ;  /* 0x038400ca9a00b388 */ /* 0x000fe20000000800 */
[----:B------:R-:W-:Y:S01]  /*d190*/  MUFU.EX2 R214, R214 ;  /* 0x000000d600d67308 */ /* 0x000fe20000000800 */
[----:B------:R-:W-:Y:S01]  /*d1a0*/  F2FP.F16.F32.PACK_AB R152, R204, R189 ;  /* 0x000000bdcc98723e */ /* 0x000fe200000000ff */
[----:B-1----:R-:W-:Y:S01]  /*d1b0*/  FMUL.FTZ R26, R26, R181 ;  /* 0x000000b51a1a7220 */ /* 0x002fe20000410000 */
[----:B------:R1:W-:Y:S01]  /*d1c0*/  @!P3 STS [R154+0x38420], R181 ;  /* 0x038420b59a00b388 */ /* 0x0003e20000000800 */
[----:B------:R-:W-:Y:S01]  /*d1d0*/  F2FP.F16.F32.PACK_AB R158, R210, R209 ;  /* 0x000000d1d29e723e */ /* 0x000fe200000000ff */
[-C--:B------:R-:W-:Y:S01]  /*d1e0*/  FMUL.FTZ R27, R27, R181.reuse ;  /* 0x000000b51b1b7220 */ /* 0x080fe20000410000 */
[----:B------:R-:W-:Y:S01]  /*d1f0*/  F2FP.F16.F32.PACK_AB R160, R169, R168 ;  /* 0x000000a8a9a0723e */ /* 0x000fe200000000ff */
[-C--:B------:R-:W-:Y:S01]  /*d200*/  FMUL.FTZ R30, R30, R181.reuse ;  /* 0x000000b51e1e7220 */ /* 0x080fe20000410000 */
[----:B------:R-:W0:Y:S01]  /*d210*/  MUFU.EX2 R213, R213 ;  /* 0x000000d500d57308 */ /* 0x000e220000000800 */
[-C--:B------:R-:W-:Y:S01]  /*d220*/  FMUL.FTZ R31, R31, R181.reuse ;  /* 0x000000b51f1f7220 */ /* 0x080fe20000410000 */
[-C--:B------:R-:W-:Y:S01]  /*d230*/  FMUL.FTZ R34, R34, R181.reuse ;  /* 0x000000b522227220 */ /* 0x080fe20000410000 */
[-C--:B------:R-:W-:Y:S01]  /*d240*/  FMUL.FTZ R35, R35, R181.reuse ;  /* 0x000000b523237220 */ /* 0x080fe20000410000 */
[----:B------:R-:W-:Y:S01]  /*d250*/  FMUL.FTZ R38, R38, R181 ;  /* 0x000000b526267220 */ /* 0x000fe20000410000 */
[----:B-1----:R-:W-:Y:S01]  /*d260*/  F2FP.F16.F32.PACK_AB R154, R206, R205 ;  /* 0x000000cdce9a723e */ /* 0x002fe200000000ff */
        /* <DEDUP_REMOVED lines=77> */
[----:B------:R-:W-:Y:S01]  /*d740*/  FMUL.FTZ R151, R151, R181 ;  /* 0x000000b597977220 */ /* 0x000fe20000410000 */
[----:B------:R0:W-:Y:S01]  /*d750*/  STSM.16.M88.4 [R191+0x36400], R152 ;  /* 0x03640098bf007844 */ /* 0x0001e20000000200 */
[----:B------:R-:W-:-:S02]  /*d760*/  VIADD R212, R221, 0x80 ;  /* 0x00000080ddd47836 */ /* 0x000fc40000000000 */
[----:B------:R-:W-:Y:S01]  /*d770*/  FFMA.FTZ R3, R202, R3, R189 ;  /* 0x00000003ca037223 */ /* 0x000fe200000100bd */
[----:B------:R-:W-:Y:S01]  /*d780*/  FFMA.FTZ R10, R181, R10, R214 ;  /* 0x0000000ab50a7223 */ /* 0x000fe200000100d6 */
[----:B------:R-:W-:Y:S01]  /*d790*/  MUFU.EX2 R174, R174 ;  /* 0x000000ae00ae7308 */ /* 0x000fe20000000800 */
[----:B------:R0:W-:Y:S01]  /*d7a0*/  STSM.16.M88.4 [R193], R156 ;  /* 0x0000009cc1007844 */ /* 0x0001e20000000200 */
[----:B------:R-:W-:Y:S01]  /*d7b0*/  FADD.FTZ R204, R204, R3 ;  /* 0x00000003cccc7221 */ /* 0x000fe20000010000 */
[----:B------:R-:W-:Y:S01]  /*d7c0*/  FADD.FTZ R10, R213, R10 ;  /* 0x0000000ad50a7221 */ /* 0x000fe20000010000 */
[----:B------:R-:W-:Y:S02]  /*d7d0*/  @!P1 VIADD R184, R184, 0x38860 ;  /* 0x00038860b8b89836 */ /* 0x000fe40000000000 */
[----:B------:R-:W-:Y:S01]  /*d7e0*/  FADD.FTZ R205, R205, R204 ;  /* 0x000000cccdcd7221 */ /* 0x000fe20000010000 */
[----:B------:R-:W-:Y:S01]  /*d7f0*/  FADD.FTZ R215, R215, R10 ;  /* 0x0000000ad7d77221 */ /* 0x000fe20000010000 */
[----:B------:R-:W2:Y:S01]  /*d800*/  MUFU.EX2 R175, R175 ;  /* 0x000000af00af7308 */ /* 0x000ea20000000800 */
[----:B-1----:R-:W-:Y:S01]  /*d810*/  F2FP.F16.F32.PACK_AB R161, R171, R170 ;  /* 0x000000aaaba1723e */ /* 0x002fe200000000ff */
[----:B------:R-:W-:Y:S01]  /*d820*/  FADD.FTZ R206, R206, R205 ;  /* 0x000000cdcece7221 */ /* 0x000fe20000010000 */
[----:B------:R-:W-:Y:S01]  /*d830*/  FADD.FTZ R216, R216, R215 ;  /* 0x000000d7d8d87221 */ /* 0x000fe20000010000 */
[----:B------:R-:W-:Y:S01]  /*d840*/  @!P1 PRMT R184, RZ, 0x654, R184 ;  /* 0x00000654ffb89816 */ /* 0x000fe200000000b8 */
[----:B------:R-:W-:-:S02]  /*d850*/  IMAD.MOV.U32 R189, RZ, RZ, R23 ;  /* 0x000000ffffbd7224 */ /* 0x000fc400078e0017 */
        /* <DEDUP_REMOVED lines=13> */
[----:B------:R-:W2:Y:S01]  /*d930*/  MUFU.EX2 R180, R180 ;  /* 0x000000b400b47308 */ /* 0x000ea20000000800 */
[----:B------:R-:W-:Y:S02]  /*d940*/  FADD.FTZ R170, R170, R219 ;  /* 0x000000dbaaaa7221 */ /* 0x000fe40000010000 */
[----:B------:R-:W-:Y:S02]  /*d950*/  FADD.FTZ R169, R169, R168 ;  /* 0x000000a8a9a97221 */ /* 0x000fe40000010000 */
[----:B------:R-:W-:Y:S02]  /*d960*/  FADD.FTZ R171, R171, R170 ;  /* 0x000000aaabab7221 */ /* 0x000fe40000010000 */
[----:B------:R-:W-:Y:S01]  /*d970*/  FADD.FTZ R172, R172, R169 ;  /* 0x000000a9acac7221 */ /* 0x000fe20000010000 */
[----:B------:R-:W-:Y:S01]  /*d980*/  MUFU.EX2 R178, R178 ;  /* 0x000000b200b27308 */ /* 0x000fe20000000800 */
[----:B-1----:R-:W-:Y:S01]  /*d990*/  F2FP.F16.F32.PACK_AB R164, R177, R176 ;  /* 0x000000b0b1a4723e */ /* 0x002fe200000000ff */
[----:B------:R-:W-:Y:S01]  /*d9a0*/  FADD.FTZ R174, R174, R171 ;  /* 0x000000abaeae7221 */ /* 0x000fe20000010000 */
[----:B------:R-:W-:-:S03]  /*d9b0*/  FADD.FTZ R173, R173, R172 ;  /* 0x000000acadad7221 */ /* 0x000fc60000010000 */
[----:B------:R-:W-:Y:S01]  /*d9c0*/  FADD.FTZ R175, R175, R174 ;  /* 0x000000aeafaf7221 */ /* 0x000fe20000010000 */
[----:B------:R-:W-:Y:S01]  /*d9d0*/  FADD.FTZ R176, R176, R173 ;  /* 0x000000adb0b07221 */ /* 0x000fe20000010000 */
[----:B------:R-:W1:Y:S01]  /*d9e0*/  MUFU.EX2 R179, R179 ;  /* 0x000000b300b37308 */ /* 0x000e620000000800 */
[----:B--2---:R-:W-:Y:S02]  /*d9f0*/  F2FP.F16.F32.PACK_AB R166, R211, R180 ;  /* 0x000000b4d3a6723e */ /* 0x004fe400000000ff */
[----:B------:R-:W-:-:S04]  /*da00*/  FADD.FTZ R177, R177, R176 ;  /* 0x000000b0b1b17221 */ /* 0x000fc80000010000 */
[----:B------:R-:W-:Y:S01]  /*da10*/  FADD.FTZ R180, R180, R177 ;  /* 0x000000b1b4b47221 */ /* 0x000fe20000010000 */
[----:B------:R-:W2:Y:S03]  /*da20*/  MUFU.EX2 R182, R182 ;  /* 0x000000b600b67308 */ /* 0x000ea60000000800 */
[----:B------:R-:W-:Y:S01]  /*da30*/  FADD.FTZ R3, R211, R180 ;  /* 0x000000b4d3037221 */ /* 0x000fe20000010000 */
[----:B------:R-:W-:-:S04]  /*da40*/  IMAD.MOV.U32 R211, RZ, RZ, R188 ;  /* 0x000000ffffd37224 */ /* 0x000fc800078e00bc */
[----:B------:R-:W3:Y:S01]  /*da50*/  MUFU.EX2 R183, R183 ;  /* 0x000000b700b77308 */ /* 0x000ee20000000800 */
[----:B-1----:R-:W-:Y:S01]  /*da60*/  F2FP.F16.F32.PACK_AB R165, R179, R178 ;  /* 0x000000b2b3a5723e */ /* 0x002fe200000000ff */
[----:B------:R-:W-:-:S04]  /*da70*/  FADD.FTZ R178, R178, R175 ;  /* 0x000000afb2b27221 */ /* 0x000fc80000010000 */
[----:B------:R-:W-:-:S04]  /*da80*/  FADD.FTZ R179, R179, R178 ;  /* 0x000000b2b3b37221 */ /* 0x000fc80000010000 */
[----:B--2---:R-:W-:Y:S01]  /*da90*/  FADD.FTZ R10, R182, R179 ;  /* 0x000000b3b60a7221 */ /* 0x004fe20000010000 */
[----:B---3--:R-:W-:-:S03]  /*daa0*/  F2FP.F16.F32.PACK_AB R167, R183, R182 ;  /* 0x000000b6b7a7723e */ /* 0x008fc600000000ff */
[----:B------:R-:W-:Y:S02]  /*dab0*/  FADD.FTZ R10, R183, R10 ;  /* 0x0000000ab70a7221 */ /* 0x000fe40000010000 */
[----:B------:R0:W-:Y:S01]  /*dac0*/  STSM.16.M88.4 [R192], R164 ;  /* 0x000000a4c0007844 */ /* 0x0001e20000000200 */
[----:B------:R-:W-:-:S06]  /*dad0*/  WARPGROUP.ARRIVE ;  /* 0x00000000000079c5 */ /* 0x000fcc0000000000 */
        /* <DEDUP_REMOVED lines=33> */
[----:B0-----:R-:W-:-:S07]  /*dcf0*/  IMAD.MOV.U32 R184, RZ, RZ, R203 ;  /* 0x000000ffffb87224 */ /* 0x001fce00078e00cb */
.L_x_5053:
[----:B------:R-:W-:-:S13]  /*dd00*/  R2UR UR7, R198 ;  /* 0x00000000c60772ca */ /* 0x000fda00000e0000 */
[----:B------:R-:W-:-:S13]  /*dd10*/  ISETP.GE.AND P2, PT, R184, UR7, PT ;  /* 0x00000007b8007c0c */ /* 0x000fda000bf46270 */
[----:B------:R-:W-:Y:S05]  /*dd20*/  @!P2 BRA `(.L_x_5063) ;  /* 0x00000034008ca947 */ /* 0x000fea0003800000 */
[----:B--2---:R-:W-:Y:S01]  /*dd30*/  IMAD.MOV.U32 R204, RZ, RZ, R188 ;  /* 0x000000ffffcc7224 */ /* 0x004fe200078e00bc */
[----:B------:R-:W-:Y:S01]  /*dd40*/  ULDC UR61, c[0x0][0xadc] ;  /* 0x0002b700003d7ab9 */ /* 0x000fe20000000800 */
[----:B------:R-:W-:Y:S02]  /*dd50*/  IMAD.MOV.U32 R203, RZ, RZ, R23 ;  /* 0x000000ffffcb7224 */ /* 0x000fe400078e0017 */
[----:B------:R-:W-:-:S07]  /*dd60*/  IMAD.MOV.U32 R206, RZ, RZ, R11 ;  /* 0x000000ffffce7224 */ /* 0x000fce00078e000b */
.L_x_5080:
[----:B------:R-:W-:-:S05]  /*dd70*/  VIADD R11, R206, 0x1 ;  /* 0x00000001ce0b7836 */ /* 0x000fca0000000000 */
[----:B------:R-:W-:-:S04]  /*dd80*/  ISETP.NE.AND P2, PT, R11, 0x2, PT ;  /* 0x000000020b00780c */ /* 0x000fc80003f45270 */
[----:B------:R-:W-:Y:S02]  /*dd90*/  SEL R23, RZ, 0x1, P2 ;  /* 0x00000001ff177807 */ /* 0x000fe40001000000 */
[----:B------:R-:W-:Y:S02]  /*dda0*/  SEL R11, R11, RZ, P2 ;  /* 0x000000ff0b0b7207 */ /* 0x000fe40001000000 */
[----:B------:R-:W-:-:S13]  /*ddb0*/  R2UR UR6, R23 ;  /* 0x00000000170672ca */ /* 0x000fda00000e0000 */
[----:B------:R-:W-:Y:S01]  /*ddc0*/  ULOP3.LUT UR60, UR60, UR6, URZ, 0x3c, !UPT ;  /* 0x000000063c3c7292 */ /* 0x000fe2000f8e3c3f */
[----:B---3--:R-:W-:Y:S11]  /*ddd0*/  @!P0 BRA `(.L_x_5064) ;  /* 0x0000000000048947 */ /* 0x008ff60003800000 */
[----:B------:R-:W-:Y:S01]  /*dde0*/  BPT.TRAP 0x1 ;  /* 0x000000040000795c */ /* 0x000fe20000300000 */
.L_x_5064:
[----:B------:R-:W-:Y:S02]  /*ddf0*/  IMAD.U32 R189, RZ, RZ, UR60 ;  /* 0x0000003cffbd7e24 */ /* 0x000fe4000f8e00ff */
[----:B------:R-:W-:-:S03]  /*de00*/  IMAD R202, R11, 0x8, R199 ;  /* 0x000000080bca7824 */ /* 0x000fc600078e02c7 */
[----:B------:R-:W-:-:S04]  /*de10*/  SHF.L.U32 R189, R189, 0x1f, RZ ;  /* 0x0000001fbdbd7819 */ /* 0x000fc800000006ff */
[----:B------:R0:W1:Y:S01]  /*de20*/  SYNCS.PHASECHK.TRANS64.TRYWAIT P2, [R202+URZ+0x38830], R189 ;  /* 0x038830bdca0075a7 */ /* 0x000062000804017f */
[----:B------:R-:W-:Y:S05]  /*de30*/  @!P0 BRA `(.L_x_5065) ;  /* 0x0000000000048947 */ /* 0x000fea0003800000 */
[----:B------:R-:W-:Y:S01]  /*de40*/  BPT.TRAP 0x1 ;  /* 0x000000040000795c */ /* 0x000fe20000300000 */
.L_x_5065:
[----:B------:R-:W-:Y:S01]  /*de50*/  IMAD R23, R11, 0x200, R194 ;  /* 0x000002000b177824 */ /* 0x000fe200078e02c2 */
[----:B-1----:R-:W-:Y:S06]  /*de60*/  @P2 BRA `(.L_x_5066) ;  /* 0x0000000000082947 */ /* 0x002fec0003800000 */
[----:B------:R-:W1:Y:S02]  /*de70*/  SYNCS.PHASECHK.TRANS64.TRYWAIT P2, [R202+URZ+0x38830], R189 ;  /* 0x038830bdca0075a7 */ /* 0x000e64000804017f */
[----:B-1----:R-:W-:Y:S05]  /*de80*/  @!P2 BRA `(.L_x_5067) ;  /* 0x000000c4005ca947 */ /* 0x002fea0003800000 */
.L_x_5066:
[----:B------:R-:W-:Y:S01]  /*de90*/  R2UR UR58, R23 ;  /* 0x00000000173a72ca */ /* 0x000fe200000e0000 */
[----:B------:R-:W-:Y:S01]  /*dea0*/  WARPGROUP.ARRIVE ;  /* 0x00000000000079c5 */ /* 0x000fe20000000000 */
        /* <DEDUP_REMOVED lines=8> */
[----:B------:R-:W-:Y:S01]  /*df30*/  VIADD R188, R23, 0x4 ;  /* 0x0000000417bc7836 */ /* 0x000fe20000000000 */
        /* <DEDUP_REMOVED lines=22> */
.L_x_5068:
[----:B------:R2:W3:Y:S01]  /*e0a0*/  SYNCS.PHASECHK.TRANS64.TRYWAIT P2, [R202+URZ+0x38850], R189 ;  /* 0x038850bdca0075a7 */ /* 0x0004e2000804017f */
[----:B------:R-:W-:Y:S05]  /*e0b0*/  @!P0 BRA `(.L_x_5069) ;  /* 0x0000000000048947 */ /* 0x000fea0003800000 */
[----:B------:R-:W-:Y:S01]  /*e0c0*/  BPT.TRAP 0x1 ;  /* 0x000000040000795c */ /* 0x000fe20000300000 */
.L_x_5069:
[----:B------:R-:W-:Y:S01]  /*e0d0*/  IMAD R23, R11, 0x1000, R17 ;  /* 0x000010000b177824 */ /* 0x000fe200078e0211 */
[----:B---3--:R-:W-:Y:S06]  /*e0e0*/  @P2 BRA `(.L_x_5070) ;  /* 0x0000000000082947 */ /* 0x008fec0003800000 */
[----:B------:R-:W3:Y:S02]  /*e0f0*/  SYNCS.PHASECHK.TRANS64.TRYWAIT P2, [R202+URZ+0x38850], R189 ;  /* 0x038850bdca0075a7 */ /* 0x000ee4000804017f */
[----:B---3--:R-:W-:Y:S05]  /*e100*/  @!P2 BRA `(.L_x_5071) ;  /* 0x000000c000d0a947 */ /* 0x008fea0003800000 */
.L_x_5070:
[----:B------:R-:W-:Y:S01]  /*e110*/  R2UR UR58, R23 ;  /* 0x00000000173a72ca */ /* 0x000fe200000e0000 */
[----:B------:R-:W-:Y:S01]  /*e120*/  WARPGROUP.ARRIVE ;  /* 0x00000000000079c5 */ /* 0x000fe20000000000 */
[----:B------:R-:W-:Y:S01]  /*e130*/  R2UR UR56, R6 ;  /* 0x00000000063872ca */ /* 0x000fe200000e0000 */
[----:B------:R-:W-:Y:S01]  /*e140*/  UMOV UR59, 0x40000040 ;  /* 0x40000040003b7882 */ /* 0x000fe20000000000 */
[----:B------:R-:W-:Y:S01]  /*e150*/  R2UR UR57, R7 ;  /* 0x00000000073972ca */ /* 0x000fe200000e0000 */
        /* <DEDUP_REMOVED lines=19> */
[----:B------:R-:W4:Y:S01]  /*e290*/  S2R R205, SR_TID.X ;  /* 0x0000000000cd7919 */ /* 0x000f220000002100 */
[----:B------:R-:W-:Y:S01]  /*e2a0*/  UMOV UR55, 0x40000040 ;  /* 0x4000004000377882 */ /* 0x000fe20000000000 */
[----:B------:R-:W-:Y:S01]  /*e2b0*/  IMAD.MOV.U32 R212, RZ, RZ, R187 ;  /* 0x000000ffffd47224 */ /* 0x000fe200078e00bb */
[----:B----4-:R-:W-:Y:S01]  /*e2c0*/  SHF.R.U32.HI R205, RZ, 0x7, R205 ;  /* 0x00000007ffcd7819 */ /* 0x010fe200000116cd */
[----:B------:R-:W-:-:S02]  /*e2d0*/  WARPGROUP.DEPBAR.LE gsb0, 0x0 ;  /* 0x00008000000079c5 */ /* 0x000fc40000010000 */
        /* <DEDUP_REMOVED lines=36> */
[----:B------:R-:W4:Y:S01]  /*e520*/  SHFL.IDX PT, R188, R205, RZ, 0x1f ;  /* 0x00001fffcdbc7589 */ /* 0x000f2200000e0000 */
[----:B------:R-:W-:Y:S01]  /*e530*/  UMOV UR59, 0x40000040 ;  /* 0x40000040003b7882 */ /* 0x000fe20000000000 */
[----:B----4-:R-:W-:Y:S01]  /*e540*/  ISETP.GT.AND P2, PT, R188, 0x7f, PT ;  /* 0x0000007fbc00780c */ /* 0x010fe20003f44270 */
[----:B------:R-:W-:-:S03]  /*e550*/  VIADD R188, R23, 0x800 ;  /* 0x0000080017bc7836 */ /* 0x000fc60000000000 */
[----:B0123--:R-:W-:-:S05]  /*e560*/  SEL R189, RZ, 0x2, !P2 ;  /* 0x00000002ffbd7807 */ /* 0x00ffca0005000000 */
[----:B------:R-:W-:Y:S02]  /*e570*/  IMAD.IADD R205, R186, 0x1, R189 ;  /* 0x00000001bacd7824 */ /* 0x000fe400078e02bd */
[----:B------:R-:W-:-:S03]  /*e580*/  IMAD.IADD R207, R189, 0x1, R188 ;  /* 0x00000001bdcf7824 */ /* 0x000fc600078e02bc */
[----:B------:R-:W-:Y:S01]  /*e590*/  R2UR UR56, R205 ;  /* 0x00000000cd3872ca */ /* 0x000fe200000e0000 */
[----:B------:R-:W-:Y:S01]  /*e5a0*/  IMAD.MOV.U32 R205, RZ, RZ, 0x4 ;  /* 0x00000004ffcd7424 */ /* 0x000fe200078e00ff */
[----:B------:R-:W-:-:S04]  /*e5b0*/  R2UR UR58, R207 ;  /* 0x00000000cf3a72ca */ /* 0x000fc800000e0000 */
        /* <DEDUP_REMOVED lines=9> */
[----:B------:R-:W-:Y:S01]  /*e650*/  R2UR UR7, R201 ;  /* 0x00000000c90772ca */ /* 0x000fe200000e0000 */
[----:B------:R-:W-:Y:S02]  /*e660*/  WARPGROUP.DEPBAR.LE gsb0, 0x0 ;  /* 0x00008000000079c5 */ /* 0x000fe40000010000 */
[----:B------:R-:W-:-:S06]  /*e670*/  WARPGROUP.ARRIVE ;  /* 0x00000000000079c5 */ /* 0x000fcc0000000000 */
[----:B------:R-:W-:Y:S01]  /*e680*/  HGMMA.64x64x16.F32 R152, gdesc[UR8], R152, gsb0 ;  /* 0x00e00000089879f0 */ /* 0x000fe20008000898 */
[----:B------:R-:W-:Y:S01]  /*e690*/  ULDC UR10, c[0x0][0x288] ;  /* 0x0000a200000a7ab9 */ /* 0x000fe20000000800 */
[----:B------:R-:W-:Y:S01]  /*e6a0*/  ULDC UR11, c[0x0][0xad8] ;  /* 0x0002b600000b7ab9 */ /* 0x000fe20000000800 */
[----:B------:R-:W-:Y:S02]  /*e6b0*/  WARPGROUP.DEPBAR.LE gsb0, 0x0 ;  /* 0x00008000000079c5 */ /* 0x000fe40000010000 */
[----:B------:R-:W-:-:S06]  /*e6c0*/  WARPGROUP.ARRIVE ;  /* 0x00000000000079c5 */ /* 0x000fcc0000000000 */
[----:B------:R-:W-:Y:S01]  /*e6d0*/  HGMMA.64x64x16.F32 R152, gdesc[UR12], R152, gsb0 ;  /* 0x00e000000c9879f0 */ /* 0x000fe20008000898 */
[----:B------:R-:W-:Y:S02]  /*e6e0*/  ULDC UR15, c[0x0][0x2f0] ;  /* 0x0000bc00000f7ab9 */ /* 0x000fe40000000800 */
        /* <DEDUP_REMOVED lines=182> */
[----:B------:R-:W-:Y:S01]  /*f250*/  IADD3 R23, R188, R189, R23 ;  /* 0x000000bdbc177210 */ /* 0x000fe20007ffe017 */
[----:B------:R-:W-:-:S05]  /*f260*/  @!P1 VIADD R188, R202, 0x38840 ;  /* 0x00038840cabc9836 */ /* 0x000fca0000000000 */
        /* <DEDUP_REMOVED lines=8> */
[----:B------:R-:W-:Y:S01]  /*f2f0*/  @P2 IMAD.HI.U32 R23, R187, UR6, RZ ;  /* 0x00000006bb172c27 */ /* 0x000fe2000f8e00ff */
[----:B------:R-:W-:-:S04]  /*f300*/  @UP0 ULDC UR6, c[0x0][0x450] ;  /* 0x0001140000060ab9 */ /* 0x000fc80000000800 */
[----:B------:R-:W-:Y:S01]  /*f310*/  @P2 SHF.R.U32.HI R212, RZ, UR6, R23 ;  /* 0x00000006ffd42c19 */ /* 0x000fe20008011617 */
[----:B------:R-:W-:-:S04]  /*f320*/  IMAD.SHL.U32 R23, R184, 0x40, RZ ;  /* 0x00000040b8177824 */ /* 0x000fc800078e00ff */
[----:B------:R-:W0:Y:S01]  /*f330*/  SHFL.IDX PT, R205, R212, RZ, 0x1c1f ;  /* 0x001c1fffd4cd7589 */ /* 0x000e2200000e0000 */
[----:B------:R-:W-:-:S05]  /*f340*/  IADD3 R189, -R2, 0x1, -R23 ;  /* 0x0000000102bd7810 */ /* 0x000fca0007ffe917 */
[----:B------:R-:W-:-:S04]  /*f350*/  IMAD R189, R16, UR15, R189 ;  /* 0x0000000f10bd7c24 */ /* 0x000fc8000f8e02bd */
[----:B------:R-:W-:-:S04]  /*f360*/  VIADD R189, R189, -UR10 ;  /* 0x8000000abdbd7c36 */ /* 0x000fc80008000000 */
[C---:B------:R-:W-:Y:S02]  /*f370*/  VIADD R209, R189.reuse, UR11 ;  /* 0x0000000bbdd17c36 */ /* 0x040fe40008000000 */
[----:B------:R-:W-:Y:S02]  /*f380*/  VIADD R210, R189, UR7 ;  /* 0x00000007bdd27c36 */ /* 0x000fe40008000000 */
[--C-:B0-----:R-:W-:Y:S02]  /*f390*/  IMAD.IADD R211, R209, 0x1, R205.reuse ;  /* 0x00000001d1d37824 */ /* 0x101fe400078e02cd */
[----:B------:R-:W-:Y:S01]  /*f3a0*/  IMAD.IADD R207, R210, 0x1, R205 ;  /* 0x00000001d2cf7824 */ /* 0x000fe200078e02cd */
[----:B------:R-:W-:Y:S02]  /*f3b0*/  WARPGROUP.DEPBAR.LE gsb0, 0x0 ;  /* 0x00008000000079c5 */ /* 0x000fe40000010000 */
[----:B------:R-:W-:-:S06]  /*f3c0*/  WARPGROUP.ARRIVE ;  /* 0x00000000000079c5 */ /* 0x000fcc0000000000 */
[----:B------:R-:W-:Y:S03]  /*f3d0*/  HGMMA.64x64x16.F32 R152, gdesc[UR56], R152, gsb0 ;  /* 0x00e00000389879f0 */ /* 0x000fe60008000898 */
[----:B------:R-:W-:Y:S02]  /*f3e0*/  WARPGROUP.DEPBAR.LE gsb0, 0x0 ;  /* 0x00008000000079c5 */ /* 0x000fe40000010000 */
[----:B------:R0:W-:Y:S01]  /*f3f0*/  @!P1 SYNCS.ARRIVE.TRANS64.RED.A1T0 RZ, [R188+URZ], RZ ;  /* 0x000000ffbcff99a7 */ /* 0x0001e2000810043f */
[----:B------:R-:W-:Y:S05]  /*f400*/  @!P6 BRA `(.L_x_5072) ;  /* 0x000000000064e947 */ /* 0x000fea0003800000 */
[----:B------:R-:W-:Y:S01]  /*f410*/  ULDC UR7, c[0x0][0x2f0] ;  /* 0x0000bc0000077ab9 */ /* 0x000fe20000000800 */
[----:B------:R-:W-:Y:S01]  /*f420*/  ULDC UR6, c[0x0][0x288] ;  /* 0x0000a20000067ab9 */ /* 0x000fe20000000800 */
[----:B0-----:R-:W-:Y:S01]  /*f430*/  IMAD R188, R16, UR7, R205 ;  /* 0x0000000710bc7c24 */ /* 0x001fe2000f8e02cd */
        /* <DEDUP_REMOVED lines=12> */
.L_x_5074:
[----:B------:R-:W-:-:S05]  /*f500*/  IMAD.U32 R208, RZ, RZ, UR61 ;  /* 0x0000003dffd07e24 */ /* 0x000fca000f8e00ff */
[----:B------:R-:W-:-:S13]  /*f510*/  ISETP.NE.AND P2, PT, R208, 0x1, PT ;  /* 0x00000001d000780c */ /* 0x000fda0003f45270 */
[----:B------:R-:W0:Y:S02]  /*f520*/  @P2 LDC.64 R188, c[0x0][0xae0] ;  /* 0x0002b800ffbc2b82 */ /* 0x000e240000000a00 */
[----:B0-----:R-:W-:-:S05]  /*f530*/  @P2 IMAD.HI.U32 R188, R205, R188, RZ ;  /* 0x000000bccdbc2227 */ /* 0x001fca00078e00ff */
[----:B------:R-:W-:-:S07]  /*f540*/  @P2 SHF.R.U32.HI R205, RZ, R189, R188 ;  /* 0x000000bdffcd2219 */ /* 0x000fce00000116bc */
.L_x_5075:
[----:B------:R-:W-:Y:S05]  /*f550*/  BSYNC B0 ;  /* 0x0000000000007941 */ /* 0x000fea0003800000 */
.L_x_5073:
[----:B------:R-:W-:-:S04]  /*f560*/  IMAD R205, R205, R208, -R23 ;  /* 0x000000d0cdcd7224 */ /* 0x000fc800078e0a17 */
[----:B------:R-:W-:-:S05]  /*f570*/  IMAD.IADD R188, R205, 0x1, -R2 ;  /* 0x00000001cdbc7824 */ /* 0x000fca00078e0a02 */
[----:B------:R-:W-:Y:S02]  /*f580*/  VIADDMNMX R211, R188, R208, R211, PT ;  /* 0x000000d0bcd37246 */ /* 0x000fe400038001d3 */
[----:B------:R-:W-:-:S07]  /*f590*/  VIMNMX R207, R207, R188, !PT ;  /* 0x000000bccfcf7248 */ /* 0x000fce0007fe0100 */
.L_x_5072:
[----:B------:R-:W-:-:S04]  /*f5a0*/  ISETP.GT.AND P2, PT, R184, -0x1, PT ;  /* 0xffffffffb800780c */ /* 0x000fc80003f44270 */
[C---:B------:R-:W-:Y:S02]  /*f5b0*/  ISETP.GT.AND P3, PT, R207.reuse, RZ, P2 ;  /* 0x000000ffcf00720c */ /* 0x040fe40001764270 */
[----:B------:R-:W-:Y:S02]  /*f5c0*/  ISETP.GT.AND P5, PT, R207, 0x1, P2 ;  /* 0x00000001cf00780c */ /* 0x000fe400017a4270 */
[----:B------:R-:W-:Y:S02]  /*f5d0*/  ISETP.LT.OR P4, PT, R211, 0x1, P3 ;  /* 0x00000001d300780c */ /* 0x000fe40001f81670 */
[C---:B------:R-:W-:Y:S02]  /*f5e0*/  ISETP.GT.AND P3, PT, R207.reuse, 0x8, P2 ;  /* 0x00000008cf00780c */ /* 0x040fe40001764270 */
[----:B------:R-:W-:Y:S02]  /*f5f0*/  FSEL R208, R152, -INF , !P4 ;  /* 0xff80000098d07808 */ /* 0x000fe40006000000 */
[----:B------:R-:W-:-:S02]  /*f600*/  ISETP.GT.AND P4, PT, R207, 0x9, P2 ;  /* 0x00000009cf00780c */ /* 0x000fc40001784270 */
[C---:B------:R-:W-:Y:S02]  /*f610*/  ISETP.LT.OR P5, PT, R211.reuse, 0x2, P5 ;  /* 0x00000002d300780c */ /* 0x040fe40002fa1670 */
[C---:B------:R-:W-:Y:S02]  /*f620*/  ISETP.LT.OR P3, PT, R211.reuse, 0x9, P3 ;  /* 0x00000009d300780c */ /* 0x040fe40001f61670 */
[----:B------:R-:W-:Y:S02]  /*f630*/  ISETP.LT.OR P4, PT, R211, 0xa, P4 ;  /* 0x0000000ad300780c */ /* 0x000fe40002781670 */
[----:B------:R-:W-:Y:S02]  /*f640*/  FSEL R205, R153, -INF , !P5 ;  /* 0xff80000099cd7808 */ /* 0x000fe40006800000 */
[----:B------:R-:W-:Y:S01]  /*f650*/  FSEL R189, R156, -INF , !P3 ;  /* 0xff8000009cbd7808 */ /* 0x000fe20005800000 */
[----:B------:R-:W1:Y:S01]  /*f660*/  SHFL.IDX PT, R153, R212, 0x1, 0x1c1f ;  /* 0x003c1f00d4997f89 */ /* 0x000e6200000e0000 */
[----:B0-----:R-:W-:-:S02]  /*f670*/  FSEL R188, R157, -INF , !P4 ;  /* 0xff8000009dbc7808 */ /* 0x001fc40006000000 */
        /* <DEDUP_REMOVED lines=10> */
[----:B------:R-:W-:Y:S01]  /*f720*/  ISETP.GT.AND P3, PT, R207, 0x20, P2 ;  /* 0x00000020cf00780c */ /* 0x000fe20001764270 */
[--C-:B-1----:R-:W-:Y:S01]  /*f730*/  IMAD.IADD R209, R209, 0x1, R153.reuse ;  /* 0x00000001d1d17824 */ /* 0x102fe200078e0299 */
[----:B------:R-:W-:Y:S01]  /*f740*/  ISETP.GT.AND P4, PT, R207, 0x21, P2 ;  /* 0x00000021cf00780c */ /* 0x000fe20001784270 */
[----:B------:R-:W-:Y:S01]  /*f750*/  IMAD.IADD R210, R210, 0x1, R153 ;  /* 0x00000001d2d27824 */ /* 0x000fe200078e0299 */
        /* <DEDUP_REMOVED lines=9> */
[C---:B------:R-:W-:Y:S02]  /*f7f0*/  ISETP.LT.OR P5, PT, R211.reuse, 0x29, P5 ;  /* 0x00000029d300780c */ /* 0x040fe40002fa1670 */
[C---:B------:R-:W-:Y:S02]  /*f800*/  ISETP.LT.OR P3, PT, R211.reuse, 0x2a, P3 ;  /* 0x0000002ad300780c */ /* 0x040fe40001f61670 */
[----:B------:R-:W-:Y:S02]  /*f810*/  ISETP.LT.OR P4, PT, R211, 0x31, P4 ;  /* 0x00000031d300780c */ /* 0x000fe40002781670 */
[----:B------:R-:W-:-:S02]  /*f820*/  FSEL R172, R172, -INF , !P5 ;  /* 0xff800000acac7808 */ /* 0x000fc40006800000 */
[----:B------:R-:W-:Y:S02]  /*f830*/  FSEL R173, R173, -INF , !P3 ;  /* 0xff800000adad7808 */ /* 0x000fe40005800000 */
[----:B------:R-:W-:Y:S02]  /*f840*/  FSEL R176, R176, -INF , !P4 ;  /* 0xff800000b0b07808 */ /* 0x000fe40006000000 */
[C---:B------:R-:W-:Y:S02]  /*f850*/  ISETP.GT.AND P5, PT, R207.reuse, 0x31, P2 ;  /* 0x00000031cf00780c */ /* 0x040fe400017a4270 */
[C---:B------:R-:W-:Y:S02]  /*f860*/  ISETP.GT.AND P3, PT, R207.reuse, 0x38, P2 ;  /* 0x00000038cf00780c */ /* 0x040fe40001764270 */
[----:B------:R-:W-:Y:S02]  /*f870*/  ISETP.GT.AND P4, PT, R207, 0x39, P2 ;  /* 0x00000039cf00780c */ /* 0x000fe40001784270 */
[----:B------:R-:W-:-:S02]  /*f880*/  ISETP.LT.OR P5, PT, R211, 0x32, P5 ;  /* 0x00000032d300780c */ /* 0x000fc40002fa1670 */
[C---:B------:R-:W-:Y:S02]  /*f890*/  ISETP.LT.OR P3, PT, R211.reuse, 0x39, P3 ;  /* 0x00000039d300780c */ /* 0x040fe40001f61670 */
[----:B------:R-:W-:Y:S02]  /*f8a0*/  ISETP.LT.OR P4, PT, R211, 0x3a, P4 ;  /* 0x0000003ad300780c */ /* 0x000fe40002781670 */
[----:B------:R-:W-:Y:S02]  /*f8b0*/  FSEL R177, R177, -INF , !P5 ;  /* 0xff800000b1b17808 */ /* 0x000fe40006800000 */
[----:B------:R-:W-:Y:S02]  /*f8c0*/  FSEL R180, R180, -INF , !P3 ;  /* 0xff800000b4b47808 */ /* 0x000fe40005800000 */
[----:B------:R-:W-:Y:S01]  /*f8d0*/  FSEL R181, R181, -INF , !P4 ;  /* 0xff800000b5b57808 */ /* 0x000fe20006000000 */
[----:B------:R-:W-:Y:S06]  /*f8e0*/  @!P6 BRA `(.L_x_5076) ;  /* 0x000000000064e947 */ /* 0x000fec0003800000 */
[----:B------:R-:W-:Y:S01]  /*f8f0*/  ULDC UR7, c[0x0][0x2f0] ;  /* 0x0000bc0000077ab9 */ /* 0x000fe20000000800 */
[----:B------:R-:W-:Y:S01]  /*f900*/  ULDC UR6, c[0x0][0x288] ;  /* 0x0000a20000067ab9 */ /* 0x000fe20000000800 */
        /* <DEDUP_REMOVED lines=13> */
.L_x_5078:
[----:B------:R-:W-:-:S05]  /*f9e0*/  IMAD.U32 R212, RZ, RZ, UR61 ;  /* 0x0000003dffd47e24 */ /* 0x000fca000f8e00ff */
[----:B------:R-:W-:-:S13]  /*f9f0*/  ISETP.NE.AND P3, PT, R212, 0x1, PT ;  /* 0x00000001d400780c */ /* 0x000fda0003f65270 */
[----:B------:R-:W0:Y:S02]  /*fa00*/  @P3 LDC.64 R152, c[0x0][0xae0] ;  /* 0x0002b800ff983b82 */ /* 0x000e240000000a00 */
[----:B0-----:R-:W-:-:S05]  /*fa10*/  @P3 IMAD.HI.U32 R152, R168, R152, RZ ;  /* 0x00000098a8983227 */ /* 0x001fca00078e00ff */
[----:B------:R-:W-:-:S07]  /*fa20*/  @P3 SHF.R.U32.HI R168, RZ, R153, R152 ;  /* 0x00000099ffa83219 */ /* 0x000fce0000011698 */
.L_x_5079:
[----:B------:R-:W-:Y:S05]  /*fa30*/  BSYNC B0 ;  /* 0x0000000000007941 */ /* 0x000fea0003800000 */
.L_x_5077:
[----:B------:R-:W-:-:S04]  /*fa40*/  IMAD R23, R168, R212, -R23 ;  /* 0x000000d4a8177224 */ /* 0x000fc800078e0a17 */
[----:B------:R-:W-:-:S05]  /*fa50*/  IMAD.IADD R23, R23, 0x1, -R2 ;  /* 0x0000000117177824 */ /* 0x000fca00078e0a02 */
[----:B------:R-:W-:Y:S02]  /*fa60*/  VIADDMNMX R209, R23, R212, R209, PT ;  /* 0x000000d417d17246 */ /* 0x000fe400038001d1 */
[----:B------:R-:W-:-:S07]  /*fa70*/  VIMNMX R210, R210, R23, !PT ;  /* 0x00000017d2d27248 */ /* 0x000fce0007fe0100 */
.L_x_5076:
[----:B------:R-:W-:Y:S01]  /*fa80*/  FMNMX.FTZ R152, R208, R203, !PT ;  /* 0x000000cbd0987209 */ /* 0x000fe20007810000 */
[----:B------:R-:W-:Y:S01]  /*fa90*/  ULDC UR6, c[0x0][0xa80] ;  /* 0x0002a00000067ab9 */ /* 0x000fe20000000800 */
[----:B------:R-:W-:Y:S01]  /*faa0*/  ISETP.GT.AND P3, PT, R210, 0x1, P2 ;  /* 0x00000001d200780c */ /* 0x000fe20001764270 */
[----:B------:R-:W-:Y:S01]  /*fab0*/  UMOV UR11, 0x40000040 ;  /* 0x40000040000b7882 */ /* 0x000fe20000000000 */
[----:B------:R-:W-:Y:S01]  /*fac0*/  FMNMX.FTZ R152, R205, R152, !PT ;  /* 0x00000098cd987209 */ /* 0x000fe20007810000 */
[----:B------:R-:W-:Y:S01]  /*fad0*/  @!P1 VIADD R202, R202, 0x38860 ;  /* 0x00038860caca9836 */ /* 0x000fe20000000000 */
        /* <DEDUP_REMOVED lines=10> */
[----:B------:R-:W-:Y:S02]  /*fb80*/  ISETP.LT.OR P4, PT, R209, 0x9, P4 ;  /* 0x00000009d100780c */ /* 0x000fe40002781670 */
[----:B------:R-:W-:Y:S02]  /*fb90*/  FMNMX.FTZ R152, R165, R152, !PT ;  /* 0x00000098a5987209 */ /* 0x000fe40007810000 */
[----:B------:R-:W-:Y:S02]  /*fba0*/  ISETP.GT.AND P5, PT, R210, 0x9, P2 ;  /* 0x00000009d200780c */ /* 0x000fe400017a4270 */
[----:B------:R-:W-:Y:S02]  /*fbb0*/  FMNMX.FTZ R23, R157, R152, !PT ;  /* 0x000000989d177209 */ /* 0x000fe40007810000 */
[----:B------:R-:W-:-:S02]  /*fbc0*/  FSEL R158, R158, -INF , !P4 ;  /* 0xff8000009e9e7808 */ /* 0x000fc40006000000 */
        /* <DEDUP_REMOVED lines=14> */
[C---:B------:R-:W-:Y:S01]  /*fcb0*/  ISETP.GT.AND P4, PT, R210.reuse, 0x19, P2 ;  /* 0x00000019d200780c */ /* 0x040fe20001784270 */
[----:B------:R-:W0:Y:S01]  /*fcc0*/  SHFL.BFLY PT, R23, R152, 0x2, 0x1f ;  /* 0x0c401f0098177f89 */ /* 0x000e2200000e0000 */
[----:B------:R-:W-:Y:S02]  /*fcd0*/  FSEL R163, R163, -INF , !P5 ;  /* 0xff800000a3a37808 */ /* 0x000fe40006800000 */
[----:B------:R-:W-:Y:S02]  /*fce0*/  ISETP.GT.AND P5, PT, R210, 0x20, P2 ;  /* 0x00000020d200780c */ /* 0x000fe400017a4270 */
[----:B------:R-:W-:-:S02]  /*fcf0*/  ISETP.LT.OR P4, PT, R209, 0x1a, P4 ;  /* 0x0000001ad100780c */ /* 0x000fc40002781670 */
[----:B------:R-:W-:Y:S02]  /*fd00*/  ISETP.LT.OR P5, PT, R209, 0x21, P5 ;  /* 0x00000021d100780c */ /* 0x000fe40002fa1670 */
[----:B------:R-:W-:Y:S02]  /*fd10*/  FSEL R167, R167, -INF , !P4 ;  /* 0xff800000a7a77808 */ /* 0x000fe40006000000 */
[----:B------:R-:W-:Y:S02]  /*fd20*/  ISETP.GT.AND P4, PT, R210, 0x28, P2 ;  /* 0x00000028d200780c */ /* 0x000fe40001784270 */
[----:B------:R-:W-:Y:S02]  /*fd30*/  R2UR UR7, R198 ;  /* 0x00000000c60772ca */ /* 0x000fe400000e0000 */
[----:B------:R-:W-:Y:S02]  /*fd40*/  ISETP.LT.OR P4, PT, R209, 0x29, P4 ;  /* 0x00000029d100780c */ /* 0x000fe40002781670 */
[----:B------:R-:W-:-:S02]  /*fd50*/  @!P1 PRMT R202, RZ, 0x654, R202 ;  /* 0x00000654ffca9816 */ /* 0x000fc400000000ca */
[----:B------:R-:W-:Y:S02]  /*fd60*/  FSEL R207, R174, -INF , !P4 ;  /* 0xff800000aecf7808 */ /* 0x000fe40006000000 */
[----:B------:R-:W-:Y:S02]  /*fd70*/  ISETP.GT.AND P4, PT, R210, 0x30, P2 ;  /* 0x00000030d200780c */ /* 0x000fe40001784270 */
[----:B0-----:R-:W-:Y:S02]  /*fd80*/  FMNMX.FTZ R153, R152, R23, !PT ;  /* 0x0000001798997209 */ /* 0x001fe40007810000 */
[----:B------:R-:W-:-:S03]  /*fd90*/  ISETP.LT.OR P4, PT, R209, 0x31, P4 ;  /* 0x00000031d100780c */ /* 0x000fc60002781670 */
[----:B------:R-:W0:Y:S01]  /*fda0*/  SHFL.BFLY PT, R168, R153, 0x1, 0x1f ;  /* 0x0c201f0099a87f89 */ /* 0x000e2200000e0000 */
[----:B------:R-:W-:Y:S02]  /*fdb0*/  FSEL R212, R178, -INF , !P4 ;  /* 0xff800000b2d47808 */ /* 0x000fe40006000000 */
[----:B------:R-:W-:-:S04]  /*fdc0*/  ISETP.GT.AND P4, PT, R210, 0x38, P2 ;  /* 0x00000038d200780c */ /* 0x000fc80001784270 */
[----:B------:R-:W-:Y:S02]  /*fdd0*/  ISETP.LT.OR P4, PT, R209, 0x39, P4 ;  /* 0x00000039d100780c */ /* 0x000fe40002781670 */
        /* <DEDUP_REMOVED lines=9> */
[----:B------:R-:W-:Y:S02]  /*fe70*/  ISETP.GT.AND P3, PT, R210, 0x21, P2 ;  /* 0x00000021d200780c */ /* 0x000fe40001764270 */
[----:B------:R-:W-:Y:S02]  /*fe80*/  FMNMX.FTZ R169, R159, R152, !PT ;  /* 0x000000989fa97209 */ /* 0x000fe40007810000 */
[----:B------:R-:W-:-:S02]  /*fe90*/  ISETP.LT.OR P3, PT, R209, 0x22, P3 ;  /* 0x00000022d100780c */ /* 0x000fc40001f61670 */
[----:B------:R-:W-:Y:S02]  /*fea0*/  FMNMX.FTZ R154, R162, R169, !PT ;  /* 0x000000a9a29a7209 */ /* 0x000fe40007810000 */
[----:B------:R-:W-:Y:S02]  /*feb0*/  FSEL R152, R170, -INF , !P5 ;  /* 0xff800000aa987808 */ /* 0x000fe40006800000 */
        /* <DEDUP_REMOVED lines=13> */
[----:B------:R-:W-:Y:S02]  /*ff90*/  ISETP.GT.AND P2, PT, R210, 0x39, P2 ;  /* 0x00000039d200780c */ /* 0x000fe40001744270 */
[----:B------:R-:W-:Y:S02]  /*ffa0*/  FSEL R210, R179, -INF , !P3 ;  /* 0xff800000b3d27808 */ /* 0x000fe40005800000 */
[----:B------:R-:W-:-:S02]  /*ffb0*/  FMNMX.FTZ R171, R212, R171, !PT ;  /* 0x000000abd4ab7209 */ /* 0x000fc40007810000 */
[----:B------:R-:W-:Y:S02]  /*ffc0*/  FSETP.NEU.FTZ.AND P5, PT, R23, -INF , PT ;  /* 0xff8000001700780b */ /* 0x000fe40003fbd000 */
[----:B------:R-:W-:Y:S02]  /*ffd0*/  ISETP.LT.OR P2, PT, R209, 0x3a, P2 ;  /* 0x0000003ad100780c */ /* 0x000fe40001741670 */
[----:B------:R-:W-:Y:S02]  /*ffe0*/  FSEL R209, R182, -INF , !P4 ;  /* 0xff800000b6d17808 */ /* 0x000fe40006000000 */
[----:B------:R-:W-:Y:S02]  /*fff0*/  FMNMX.FTZ R174, R210, R171, !PT ;  /* 0x000000abd2ae7209 */ /* 0x000fe40007810000 */
[----:B------:R-:W-:Y:S02]  /*10000*/  FSEL R213, R213, RZ, P5 ;  /* 0x000000ffd5d57208 */ /* 0x000fe40002800000 */
[----:B------:R-:W-:-:S02]  /*10010*/  FSEL R214, R183, -INF , !P2 ;  /* 0xff800000b7d67808 */ /* 0x000fc40005000000 */
[----:B------:R-:W-:Y:S01]  /*10020*/  FMNMX.FTZ R175, R209, R174, !PT ;  /* 0x000000aed1af7209 */ /* 0x000fe20007810000 */
[--C-:B------:R-:W-:Y:S01]  /*10030*/  FFMA.FTZ R174, R160, UR6, -R213.reuse ;  /* 0x00000006a0ae7c23 */ /* 0x100fe200080108d5 */
[--C-:B------:R-:W-:Y:S01]  /*10040*/  FFMA.FTZ R188, R188, UR6, -R213.reuse ;  /* 0x00000006bcbc7c23 */ /* 0x100fe200080108d5 */
[--C-:B------:R-:W-:Y:S01]  /*10050*/  FFMA.FTZ R182, R157, UR6, -R213.reuse ;  /* 0x000000069db67c23 */ /* 0x100fe200080108d5 */
[----:B------:R-:W-:Y:S01]  /*10060*/  FMNMX.FTZ R160, R214, R175, !PT ;  /* 0x000000afd6a07209 */ /* 0x000fe20007810000 */
[--C-:B------:R-:W-:Y:S01]  /*10070*/  FFMA.FTZ R175, R161, UR6, -R213.reuse ;  /* 0x00000006a1af7c23 */ /* 0x100fe200080108d5 */
[----:B------:R-:W-:Y:S01]  /*10080*/  MUFU.EX2 R171, R188 ;  /* 0x000000bc00ab7308 */ /* 0x000fe20000000800 */
[--C-:B------:R-:W-:Y:S01]  /*10090*/  FFMA.FTZ R183, R156, UR6, -R213.reuse ;  /* 0x000000069cb77c23 */ /* 0x100fe200080108d5 */
[----:B------:R-:W-:Y:S01]  /*100a0*/  FSEL R156, R23, RZ, P5 ;  /* 0x000000ff179c7208 */ /* 0x000fe20002800000 */
[----:B------:R-:W0:Y:S01]  /*100b0*/  SHFL.BFLY PT, R161, R160, 0x2, 0x1f ;  /* 0x0c401f00a0a17f89 */ /* 0x000e2200000e0000 */
[--C-:B------:R-:W-:Y:S01]  /*100c0*/  FFMA.FTZ R189, R189, UR6, -R213.reuse ;  /* 0x00000006bdbd7c23 */ /* 0x100fe200080108d5 */
[--C-:B------:R-:W-:Y:S01]  /*100d0*/  FFMA.FTZ R208, R208, UR6, -R213.reuse ;  /* 0x00000006d0d07c23 */ /* 0x100fe200080108d5 */
[----:B------:R-:W-:Y:S01]  /*100e0*/  FFMA.FTZ R205, R205, UR6, -R213 ;  /* 0x00000006cdcd7c23 */ /* 0x000fe200080108d5 */
[----:B------:R-:W-:Y:S01]  /*100f0*/  FADD.FTZ R156, -R156, R203 ;  /* 0x000000cb9c9c7221 */ /* 0x000fe20000010100 */
[----:B------:R1:W-:Y:S01]  /*10100*/  MUFU.EX2 R170, R189 ;  /* 0x000000bd00aa7308 */ /* 0x0003e20000000800 */
[--C-:B------:R-:W-:Y:S01]  /*10110*/  FFMA.FTZ R178, R164, UR6, -R213.reuse ;  /* 0x00000006a4b27c23 */ /* 0x100fe200080108d5 */
[--C-:B------:R-:W-:Y:S01]  /*10120*/  FFMA.FTZ R179, R165, UR6, -R213.reuse ;  /* 0x00000006a5b37c23 */ /* 0x100fe200080108d5 */
[----:B------:R-:W-:Y:S01]  /*10130*/  FMUL.FTZ R156, R156, UR6 ;  /* 0x000000069c9c7c20 */ /* 0x000fe20008410000 */
[--C-:B------:R-:W-:Y:S01]  /*10140*/  FFMA.FTZ R172, R172, UR6, -R213.reuse ;  /* 0x00000006acac7c23 */ /* 0x100fe200080108d5 */
[--C-:B------:R-:W-:Y:S01]  /*10150*/  FFMA.FTZ R173, R173, UR6, -R213.reuse ;  /* 0x00000006adad7c23 */ /* 0x100fe200080108d5 */
[--C-:B------:R-:W-:Y:S01]  /*10160*/  FFMA.FTZ R176, R176, UR6, -R213.reuse ;  /* 0x00000006b0b07c23 */ /* 0x100fe200080108d5 */
[--C-:B------:R-:W-:Y:S01]  /*10170*/  FFMA.FTZ R177, R177, UR6, -R213.reuse ;  /* 0x00000006b1b17c23 */ /* 0x100fe200080108d5 */
[----:B------:R-:W-:Y:S01]  /*10180*/  MUFU.EX2 R168, R208 ;  /* 0x000000d000a87308 */ /* 0x000fe20000000800 */
[--C-:B-1----:R-:W-:Y:S01]  /*10190*/  FFMA.FTZ R189, R181, UR6, -R213.reuse ;  /* 0x00000006b5bd7c23 */ /* 0x102fe200080108d5 */
[----:B------:R-:W-:Y:S01]  /*101a0*/  FFMA.FTZ R180, R180, UR6, -R213 ;  /* 0x00000006b4b47c23 */ /* 0x000fe200080108d5 */
[----:B------:R-:W-:-:S04]  /*101b0*/  IMAD R213, R11, 0x1000, R196 ;  /* 0x000010000bd57824 */ /* 0x000fc800078e02c4 */
[C---:B------:R-:W-:Y:S01]  /*101c0*/  VIADD R221, R213.reuse, 0x80 ;  /* 0x00000080d5dd7836 */ /* 0x040fe20000000000 */
[----:B------:R-:W1:Y:S01]  /*101d0*/  MUFU.EX2 R181, R156 ;  /* 0x0000009c00b57308 */ /* 0x000e620000000800 */
[----:B------:R-:W-:Y:S02]  /*101e0*/  R2UR UR10, R213 ;  /* 0x00000000d50a72ca */ /* 0x000fe400000e0000 */
[----:B0-----:R-:W-:-:S05]  /*101f0*/  FMNMX.FTZ R161, R160, R161, !PT ;  /* 0x000000a1a0a17209 */ /* 0x001fca0007810000 */
[----:B------:R-:W0:Y:S01]  /*10200*/  SHFL.BFLY PT, R188, R161, 0x1, 0x1f ;  /* 0x0c201f00a1bc7f89 */ /* 0x000e2200000e0000 */
[----:B------:R2:W3:Y:S08]  /*10210*/  MUFU.EX2 R169, R205 ;  /* 0x000000cd00a97308 */ /* 0x0004f00000000800 */
[----:B------:R-:W-:Y:S01]  /*10220*/  MUFU.EX2 R174, R174 ;  /* 0x000000ae00ae7308 */ /* 0x000fe20000000800 */
        /* <DEDUP_REMOVED lines=14> */
[----:B0-----:R-:W-:Y:S01]  /*10310*/  FMNMX.FTZ R188, R161, R188, !PT ;  /* 0x000000bca1bc7209 */ /* 0x001fe20007810000 */
[----:B------:R-:W-:Y:S01]  /*10320*/  MUFU.EX2 R178, R178 ;  /* 0x000000b200b27308 */ /* 0x000fe20000000800 */
[-C--:B------:R-:W-:Y:S01]  /*10330*/  FMUL.FTZ R49, R49, R181.reuse ;  /* 0x000000b531317220 */ /* 0x080fe20000410000 */
[-C--:B------:R-:W-:Y:S01]  /*10340*/  FMUL.FTZ R52, R52, R181.reuse ;  /* 0x000000b534347220 */ /* 0x080fe20000410000 */
[C---:B------:R-:W-:Y:S01]  /*10350*/  FSETP.NEU.FTZ.AND P2, PT, R188.reuse, -INF , PT ;  /* 0xff800000bc00780b */ /* 0x040fe20003f5d000 */
[----:B------:R-:W-:Y:S01]  /*10360*/  FMUL.FTZ R157, R188, UR6 ;  /* 0x00000006bc9d7c20 */ /* 0x000fe20008410000 */
[-C--:B------:R-:W-:Y:S01]  /*10370*/  FMUL.FTZ R53, R53, R181.reuse ;  /* 0x000000b535357220 */ /* 0x080fe20000410000 */
[-C--:B------:R-:W-:Y:S01]  /*10380*/  FMUL.FTZ R56, R56, R181.reuse ;  /* 0x000000b538387220 */ /* 0x080fe20000410000 */
[-C--:B------:R-:W-:Y:S01]  /*10390*/  FMUL.FTZ R57, R57, R181.reuse ;  /* 0x000000b539397220 */ /* 0x080fe20000410000 */
[----:B------:R-:W0:Y:S01]  /*103a0*/  MUFU.EX2 R179, R179 ;  /* 0x000000b300b37308 */ /* 0x000e220000000800 */
[----:B------:R-:W-:Y:S01]  /*103b0*/  FSEL R157, R157, RZ, P2 ;  /* 0x000000ff9d9d7208 */ /* 0x000fe20001000000 */
[-C--:B------:R-:W-:Y:S01]  /*103c0*/  FMUL.FTZ R60, R60, R181.reuse ;  /* 0x000000b53c3c7220 */ /* 0x080fe20000410000 */
[-C--:B------:R-:W-:Y:S01]  /*103d0*/  FMUL.FTZ R61, R61, R181.reuse ;  /* 0x000000b53d3d7220 */ /* 0x080fe20000410000 */
[-C--:B------:R-:W-:Y:S01]  /*103e0*/  FMUL.FTZ R64, R64, R181.reuse ;  /* 0x000000b540407220 */ /* 0x080fe20000410000 */
[----:B------:R-:W-:Y:S01]  /*103f0*/  FMUL.FTZ R65, R65, R181 ;  /* 0x000000b541417220 */ /* 0x000fe20000410000 */
[--C-:B------:R-:W-:Y:S01]  /*10400*/  FFMA.FTZ R203, R153, UR6, -R157.reuse ;  /* 0x0000000699cb7c23 */ /* 0x100fe2000801089d */
[----:B------:R-:W-:Y:S01]  /*10410*/  FSEL R153, R188, RZ, P2 ;  /* 0x000000ffbc997208 */ /* 0x000fe20001000000 */
[--C-:B------:R-:W-:Y:S01]  /*10420*/  FFMA.FTZ R208, R155, UR6, -R157.reuse ;  /* 0x000000069bd07c23 */ /* 0x100fe2000801089d */
[----:B------:R-:W-:Y:S01]  /*10430*/  ISETP.NE.AND P2, PT, R197, RZ, PT ;  /* 0x000000ffc500720c */ /* 0x000fe20003f45270 */
[--C-:B------:R-:W-:Y:S01]  /*10440*/  FFMA.FTZ R159, R159, UR6, -R157.reuse ;  /* 0x000000069f9f7c23 */ /* 0x100fe2000801089d */
[--C-:B--2---:R-:W-:Y:S01]  /*10450*/  FFMA.FTZ R205, R158, UR6, -R157.reuse ;  /* 0x000000069ecd7c23 */ /* 0x104fe2000801089d */
[----:B------:R-:W-:Y:S01]  /*10460*/  FADD.FTZ R153, -R153, R204 ;  /* 0x000000cc99997221 */ /* 0x000fe20000010100 */
[--C-:B------:R-:W-:Y:S01]  /*10470*/  FFMA.FTZ R215, R211, UR6, -R157.reuse ;  /* 0x00000006d3d77c23 */ /* 0x100fe2000801089d */
[----:B------:R2:W-:Y:S01]  /*10480*/  MUFU.EX2 R204, R159 ;  /* 0x0000009f00cc7308 */ /* 0x0005e20000000800 */
[--C-:B------:R-:W-:Y:S01]  /*10490*/  FFMA.FTZ R163, R163, UR6, -R157.reuse ;  /* 0x00000006a3a37c23 */ /* 0x100fe2000801089d */
[----:B------:R-:W-:Y:S01]  /*104a0*/  FMUL.FTZ R153, R153, UR6 ;  /* 0x0000000699997c20 */ /* 0x000fe20008410000 */
[--C-:B------:R-:W-:Y:S01]  /*104b0*/  FFMA.FTZ R161, R166, UR6, -R157.reuse ;  /* 0x00000006a6a17c23 */ /* 0x100fe2000801089d */
[--C-:B------:R-:W-:Y:S01]  /*104c0*/  FFMA.FTZ R167, R167, UR6, -R157.reuse ;  /* 0x00000006a7a77c23 */ /* 0x100fe2000801089d */
[--C-:B------:R-:W-:Y:S01]  /*104d0*/  FFMA.FTZ R217, R212, UR6, -R157.reuse ;  /* 0x00000006d4d97c23 */ /* 0x100fe2000801089d */
[--C-:B------:R-:W-:Y:S01]  /*104e0*/  FFMA.FTZ R218, R210, UR6, -R157.reuse ;  /* 0x00000006d2da7c23 */ /* 0x100fe2000801089d */
[----:B------:R-:W-:Y:S01]  /*104f0*/  FFMA.FTZ R219, R209, UR6, -R157 ;  /* 0x00000006d1db7c23 */ /* 0x000fe2000801089d */
[----:B------:R4:W5:Y:S01]  /*10500*/  MUFU.EX2 R216, R153 ;  /* 0x0000009900d87308 */ /* 0x0009620000000800 */
[----:B------:R-:W-:-:S02]  /*10510*/  @!P2 IMAD R156, R206, 0x40, R195 ;  /* 0x00000040ce9ca824 */ /* 0x000fc400078e02c3 */
[--C-:B------:R-:W-:Y:S01]  /*10520*/  FFMA.FTZ R206, R162, UR6, -R157.reuse ;  /* 0x00000006a2ce7c23 */ /* 0x100fe2000801089d */
[--C-:B------:R-:W-:Y:S01]  /*10530*/  FFMA.FTZ R220, R214, UR6, -R157.reuse ;  /* 0x00000006d6dc7c23 */ /* 0x100fe2000801089d */
[----:B--2---:R-:W-:Y:S01]  /*10540*/  FFMA.FTZ R159, R152, UR6, -R157 ;  /* 0x00000006989f7c23 */ /* 0x004fe2000801089d */
[----:B------:R-:W-:Y:S02]  /*10550*/  @!P2 IMAD R155, R156, 0x4, R199 ;  /* 0x000000049c9ba824 */ /* 0x000fe400078e02c7 */
[--C-:B------:R-:W-:Y:S01]  /*10560*/  FFMA.FTZ R165, R207, UR6, -R157.reuse ;  /* 0x00000006cfa57c23 */ /* 0x100fe2000801089d */
[----:B---3--:R-:W-:Y:S01]  /*10570*/  F2FP.F16.F32.PACK_AB R152, R169, R168 ;  /* 0x000000a8a998723e */ /* 0x008fe200000000ff */
[----:B------:R-:W-:Y:S01]  /*10580*/  MUFU.EX2 R203, R203 ;  /* 0x000000cb00cb7308 */ /* 0x000fe20000000800 */
[----:B----4-:R-:W-:Y:S01]  /*10590*/  FFMA.FTZ R153, R154, UR6, -R157 ;  /* 0x000000069a997c23 */ /* 0x010fe2000801089d */
[----:B------:R-:W-:Y:S01]  /*105a0*/  @!P2 STS [R155+0x38400], R181 ;  /* 0x038400b59b00a388 */ /* 0x000fe20000000800 */
[----:B------:R-:W-:Y:S01]  /*105b0*/  F2FP.F16.F32.PACK_AB R154, R171, R170 ;  /* 0x000000aaab9a723e */ /* 0x000fe200000000ff */
[-C--:B------:R-:W-:Y:S01]  /*105c0*/  FMUL.FTZ R68, R68, R181.reuse ;  /* 0x000000b544447220 */ /* 0x080fe20000410000 */
[----:B-1----:R-:W-:Y:S01]  /*105d0*/  F2FP.F16.F32.PACK_AB R156, R175, R174 ;  /* 0x000000aeaf9c723e */ /* 0x002fe200000000ff */
[-C--:B------:R-:W-:Y:S01]  /*105e0*/  FMUL.FTZ R69, R69, R181.reuse ;  /* 0x000000b545457220 */ /* 0x080fe20000410000 */
[----:B0-----:R-:W-:Y:S01]  /*105f0*/  F2FP.F16.F32.PACK_AB R158, R179, R178 ;  /* 0x000000b2b39e723e */ /* 0x001fe200000000ff */
[----:B------:R-:W-:Y:S01]  /*10600*/  MUFU.EX2 R208, R208 ;  /* 0x000000d000d07308 */ /* 0x000fe20000000800 */
[----:B-----5:R0:W-:Y:S01]  /*10610*/  @!P2 STS [R155+0x38420], R216 ;  /* 0x038420d89b00a388 */ /* 0x0201e20000000800 */
        /* <DEDUP_REMOVED lines=87> */
[----:B0-----:R-:W-:Y:S01]  /*10b90*/  F2FP.F16.F32.PACK_AB R159, R210, R209 ;  /* 0x000000d1d29f723e */ /* 0x001fe200000000ff */
[----:B------:R-:W-:Y:S01]  /*10ba0*/  FMUL.FTZ R91, R91, R216 ;  /* 0x000000d85b5b7220 */ /* 0x000fe20000410000 */
[----:B-1----:R-:W-:Y:S01]  /*10bb0*/  F2FP.F16.F32.PACK_AB R162, R173, R172 ;  /* 0x000000acada2723e */ /* 0x002fe200000000ff */
[-C--:B------:R-:W-:Y:S01]  /*10bc0*/  FMUL.FTZ R94, R94, R216.reuse ;  /* 0x000000d85e5e7220 */ /* 0x080fe20000410000 */
[-C--:B------:R-:W-:Y:S01]  /*10bd0*/  FMUL.FTZ R95, R95, R216.reuse ;  /* 0x000000d85f5f7220 */ /* 0x080fe20000410000 */
[-C--:B------:R-:W-:Y:S01]  /*10be0*/  FMUL.FTZ R98, R98, R216.reuse ;  /* 0x000000d862627220 */ /* 0x080fe20000410000 */
[-C--:B------:R-:W-:Y:S01]  /*10bf0*/  FMUL.FTZ R99, R99, R216.reuse ;  /* 0x000000d863637220 */ /* 0x080fe20000410000 */
        /* <DEDUP_REMOVED lines=9> */
[----:B---3--:R-:W-:Y:S01]  /*10c90*/  F2FP.F16.F32.PACK_AB R161, R212, R211 ;  /* 0x000000d3d4a1723e */ /* 0x008fe200000000ff */
        /* <DEDUP_REMOVED lines=25> */
[----:B------:R0:W-:Y:S01]  /*10e30*/  STSM.16.M88.4 [R191+0x36400], R152 ;  /* 0x03640098bf007844 */ /* 0x0001e20000000200 */
[----:B------:R-:W-:Y:S01]  /*10e40*/  FFMA.FTZ R168, R181, R3, R168 ;  /* 0x00000003b5a87223 */ /* 0x000fe200000100a8 */
[----:B------:R-:W-:Y:S01]  /*10e50*/  FFMA.FTZ R203, R216, R10, R203 ;  /* 0x0000000ad8cb7223 */ /* 0x000fe200000100cb */
[----:B------:R-:W-:Y:S01]  /*10e60*/  ISETP.GT.AND P2, PT, R184, UR7, PT ;  /* 0x00000007b8007c0c */ /* 0x000fe2000bf44270 */
[----:B------:R3:W-:Y:S01]  /*10e70*/  STSM.16.M88.4 [R193], R156 ;  /* 0x0000009cc1007844 */ /* 0x0007e20000000200 */
[----:B------:R-:W2:Y:S01]  /*10e80*/  MUFU.EX2 R189, R189 ;  /* 0x000000bd00bd7308 */ /* 0x000ea20000000800 */
[----:B-1----:R-:W-:Y:S01]  /*10e90*/  F2FP.F16.F32.PACK_AB R164, R177, R176 ;  /* 0x000000b0b1a4723e */ /* 0x002fe200000000ff */
[----:B------:R-:W-:Y:S01]  /*10ea0*/  FADD.FTZ R169, R169, R168 ;  /* 0x000000a8a9a97221 */ /* 0x000fe20000010000 */
[----:B------:R3:W-:Y:S01]  /*10eb0*/  STSM.16.M88.4 [R190], R160 ;  /* 0x000000a0be007844 */ /* 0x0007e20000000200 */
[----:B------:R-:W-:Y:S01]  /*10ec0*/  FADD.FTZ R208, R208, R203 ;  /* 0x000000cbd0d07221 */ /* 0x000fe20000010000 */
[----:B------:R-:W-:-:S02]  /*10ed0*/  IMAD.MOV.U32 R203, RZ, RZ, R23 ;  /* 0x000000ffffcb7224 */ /* 0x000fc400078e0017 */
[----:B------:R-:W-:Y:S01]  /*10ee0*/  FADD.FTZ R170, R170, R169 ;  /* 0x000000a9aaaa7221 */ /* 0x000fe20000010000 */
[----:B------:R-:W-:Y:S01]  /*10ef0*/  MUFU.EX2 R217, R217 ;  /* 0x000000d900d97308 */ /* 0x000fe20000000800 */
[----:B------:R-:W-:Y:S02]  /*10f00*/  FADD.FTZ R205, R205, R208 ;  /* 0x000000d0cdcd7221 */ /* 0x000fe40000010000 */
[----:B------:R-:W-:Y:S02]  /*10f10*/  FADD.FTZ R171, R171, R170 ;  /* 0x000000aaabab7221 */ /* 0x000fe40000010000 */
[----:B------:R-:W-:Y:S02]  /*10f20*/  FADD.FTZ R205, R204, R205 ;  /* 0x000000cdcccd7221 */ /* 0x000fe40000010000 */
[----:B------:R-:W-:Y:S01]  /*10f30*/  FADD.FTZ R174, R174, R171 ;  /* 0x000000abaeae7221 */ /* 0x000fe20000010000 */
[----:B------:R-:W-:Y:S01]  /*10f40*/  IMAD.MOV.U32 R204, RZ, RZ, R188 ;  /* 0x000000ffffcc7224 */ /* 0x000fe200078e00bc */
[----:B------:R-:W1:Y:S01]  /*10f50*/  MUFU.EX2 R218, R218 ;  /* 0x000000da00da7308 */ /* 0x000e620000000800 */
[----:B--2---:R-:W-:Y:S01]  /*10f60*/  F2FP.F16.F32.PACK_AB R166, R189, R180 ;  /* 0x000000b4bda6723e */ /* 0x004fe200000000ff */
[----:B------:R-:W-:Y:S01]  /*10f70*/  FADD.FTZ R206, R206, R205 ;  /* 0x000000cdcece7221 */ /* 0x000fe20000010000 */
[----:B------:R-:W-:-:S03]  /*10f80*/  FADD.FTZ R175, R175, R174 ;  /* 0x000000aeafaf7221 */ /* 0x000fc60000010000 */
[----:B------:R-:W-:Y:S01]  /*10f90*/  FADD.FTZ R206, R207, R206 ;  /* 0x000000cecfce7221 */ /* 0x000fe20000010000 */
[----:B------:R-:W-:Y:S01]  /*10fa0*/  FADD.FTZ R178, R178, R175 ;  /* 0x000000afb2b27221 */ /* 0x000fe20000010000 */
[----:B------:R-:W-:Y:S02]  /*10fb0*/  MUFU.EX2 R219, R219 ;  /* 0x000000db00db7308 */ /* 0x000fe40000000800 */
[----:B------:R-:W-:Y:S01]  /*10fc0*/  FADD.FTZ R209, R209, R206 ;  /* 0x000000ced1d17221 */ /* 0x000fe20000010000 */
[----:B------:R-:W-:Y:S01]  /*10fd0*/  FADD.FTZ R179, R179, R178 ;  /* 0x000000b2b3b37221 */ /* 0x000fe20000010000 */
[----:B------:R-:W-:Y:S02]  /*10fe0*/  IMAD.MOV.U32 R206, RZ, RZ, R11 ;  /* 0x000000ffffce7224 */ /* 0x000fe400078e000b */
[----:B------:R-:W-:Y:S01]  /*10ff0*/  FADD.FTZ R210, R210, R209 ;  /* 0x000000d1d2d27221 */ /* 0x000fe20000010000 */
[----:B------:R-:W-:Y:S01]  /*11000*/  FADD.FTZ R182, R182, R179 ;  /* 0x000000b3b6b67221 */ /* 0x000fe20000010000 */
[----:B------:R-:W2:Y:S01]  /*11010*/  MUFU.EX2 R220, R220 ;  /* 0x000000dc00dc7308 */ /* 0x000ea20000000800 */
        /* <DEDUP_REMOVED lines=9> */
[----:B--2---:R-:W-:Y:S02]  /*110b0*/  F2FP.F16.F32.PACK_AB R167, R220, R219 ;  /* 0x000000dbdca7723e */ /* 0x004fe400000000ff */
[----:B------:R-:W-:Y:S01]  /*110c0*/  FADD.FTZ R217, R217, R214 ;  /* 0x000000d6d9d97221 */ /* 0x000fe20000010000 */
[----:B------:R-:W-:Y:S02]  /*110d0*/  FADD.FTZ R177, R177, R176 ;  /* 0x000000b0b1b17221 */ /* 0x000fe40000010000 */
        /* <DEDUP_REMOVED lines=12> */
[----:B------:R-:W-:-:S02]  /*111a0*/  WARPGROUP.DEPBAR.LE gsb0, 0x0 ;  /* 0x00008000000079c5 */ /* 0x000fc40000010000 */
[----:B------:R-:W-:Y:S01]  /*111b0*/  WARPGROUP.ARRIVE ;  /* 0x00000000000079c5 */ /* 0x000fe20000000000 */
[----:B0-----:R-:W-:-:S04]  /*111c0*/  VIADD R152, R184, 0xffffffff ;  /* 0xffffffffb8987836 */ /* 0x001fc80000000000 */
[----:B------:R-:W-:-:S12]  /*111d0*/  IMAD.MOV.U32 R184, RZ, RZ, R152 ;  /* 0x000000ffffb87224 */ /* 0x000fd800078e0098 */
        /* <DEDUP_REMOVED lines=24> */
.L_x_5063:
[----:B------:R-:W0:Y:S01]  /*11360*/  SHFL.BFLY PT, R0, R3, 0x2, 0x1f ;  /* 0x0c401f0003007f89 */ /* 0x000e2200000e0000 */
[----:B------:R-:W-:Y:S01]  /*11370*/  IMAD.MOV.U32 R4, RZ, RZ, RZ ;  /* 0x000000ffff047224 */ /* 0x000fe200078e00ff */
[----:B------:R-:W-:Y:S08]  /*11380*/  BAR.ARV 0x8, 0x100 ;  /* 0x0204000000007b1d */ /* 0x000ff00000002000 */
[----:B------:R-:W-:Y:S01]  /*11390*/  BAR.SYNC.DEFER_BLOCKING 0xf, 0x100 ;  /* 0x03c4000000007b1d */ /* 0x000fe20000010000 */
[----:B------:R-:W-:-:S05]  /*113a0*/  ISETP.NE.AND P0, PT, R197, RZ, PT ;  /* 0x000000ffc500720c */ /* 0x000fca0003f05270 */
[----:B------:R-:W1:Y:S01]  /*113b0*/  SHFL.BFLY PT, R7, R10, 0x2, 0x1f ;  /* 0x0c401f000a077f89 */ /* 0x000e6200000e0000 */
[----:B0-----:R-:W-:-:S05]  /*113c0*/  FADD.FTZ R2, R0, R3 ;  /* 0x0000000300027221 */ /* 0x001fca0000010000 */
[----:B------:R-:W0:Y:S01]  /*113d0*/  SHFL.BFLY PT, R5, R2, 0x1, 0x1f ;  /* 0x0c201f0002057f89 */ /* 0x000e2200000e0000 */
[----:B-1----:R-:W-:-:S05]  /*113e0*/  FADD.FTZ R7, R7, R10 ;  /* 0x0000000a07077221 */ /* 0x002fca0000010000 */
[----:B------:R-:W1:Y:S01]  /*113f0*/  SHFL.BFLY PT, R0, R7, 0x1, 0x1f ;  /* 0x0c201f0007007f89 */ /* 0x000e6200000e0000 */
[----:B0-----:R-:W-:Y:S01]  /*11400*/  FADD.FTZ R6, R2, R5 ;  /* 0x0000000502067221 */ /* 0x001fe20000010000 */
[----:B------:R-:W-:-:S04]  /*11410*/  IMAD R2, R11, 0x40, R195 ;  /* 0x000000400b027824 */ /* 0x000fc800078e02c3 */
[----:B------:R-:W-:Y:S01]  /*11420*/  FSETP.NE.FTZ.AND P1, PT, R6, RZ, PT ;  /* 0x000000ff0600720b */ /* 0x000fe20003f35000 */
[----:B------:R-:W-:Y:S02]  /*11430*/  @!P0 IMAD R199, R2, 0x4, R199 ;  /* 0x0000000402c78824 */ /* 0x000fe400078e02c7 */
[----:B------:R-:W-:-:S10]  /*11440*/  IMAD.MOV.U32 R2, RZ, RZ, -0x800000 ;  /* 0xff800000ff027424 */ /* 0x000fd400078e00ff */
[----:B------:R-:W0:Y:S01]  /*11450*/  @P1 MUFU.RCP R4, R6 ;  /* 0x0000000600041308 */ /* 0x000e220000001000 */
[----:B-1----:R-:W-:Y:S01]  /*11460*/  FADD.FTZ R8, R7, R0 ;  /* 0x0000000007087221 */ /* 0x002fe20000010000 */
[----:B------:R-:W-:-:S04]  /*11470*/  IMAD.MOV.U32 R0, RZ, RZ, RZ ;  /* 0x000000ffff007224 */ /* 0x000fc800078e00ff */
[----:B------:R-:W-:Y:S02]  /*11480*/  FSETP.NE.FTZ.AND P2, PT, R8, RZ, PT ;  /* 0x000000ff0800720b */ /* 0x000fe40003f55000 */
[----:B------:R1:W4:Y:S01]  /*11490*/  @P1 MUFU.LG2 R3, R6 ;  /* 0x0000000600031308 */ /* 0x0003220000000c00 */
[----:B0-----:R0:W-:Y:S01]  /*114a0*/  @!P0 STS [R199+0x38400], R4 ;  /* 0x03840004c7008388 */ /* 0x0011e20000000800 */
[----:B-1----:R-:W-:Y:S02]  /*114b0*/  IMAD.U32 R6, RZ, RZ, UR6 ;  /* 0x00000006ff067e24 */ /* 0x002fe4000f8e00ff */
[----:B------:R-:W-:-:S07]  /*114c0*/  FMUL.FTZ R24, R24, R4 ;  /* 0x0000000418187220 */ /* 0x000fce0000410000 */
[----:B------:R-:W1:Y:S01]  /*114d0*/  @P2 MUFU.RCP R0, R8 ;  /* 0x0000000800002308 */ /* 0x000e620000001000 */
[-C--:B------:R-:W-:Y:S01]  /*114e0*/  FMUL.FTZ R25, R25, R4.reuse ;  /* 0x0000000419197220 */ /* 0x080fe20000410000 */
[----:B------:R-:W-:Y:S01]  /*114f0*/  @P1 FMUL.FTZ R6, R6, 0.69314718246459960938 ;  /* 0x3f31721806061820 */ /* 0x000fe20000410000 */
[-C--:B------:R-:W-:Y:S01]  /*11500*/  FMUL.FTZ R28, R28, R4.reuse ;  /* 0x000000041c1c7220 */ /* 0x080fe20000410000 */
[-C--:B------:R-:W-:Y:S01]  /*11510*/  FMUL.FTZ R29, R29, R4.reuse ;  /* 0x000000041d1d7220 */ /* 0x080fe20000410000 */
[----:B----4-:R-:W-:Y:S01]  /*11520*/  @P1 FMUL.FTZ R3, R3, 0.69314718246459960938 ;  /* 0x3f31721803031820 */ /* 0x010fe20000410000 */
[-C--:B------:R-:W-:Y:S01]  /*11530*/  FMUL.FTZ R32, R32, R4.reuse ;  /* 0x0000000420207220 */ /* 0x080fe20000410000 */
[-C--:B------:R-:W-:Y:S01]  /*11540*/  FMUL.FTZ R33, R33, R4.reuse ;  /* 0x0000000421217220 */ /* 0x080fe20000410000 */
[----:B------:R4:W5:Y:S01]  /*11550*/  @P2 MUFU.LG2 R5, R8 ;  /* 0x0000000800052308 */ /* 0x0009620000000c00 */
        /* <DEDUP_REMOVED lines=8> */
[----:B-1----:R1:W-:Y:S01]  /*115e0*/  @!P0 STS [R199+0x38420], R0 ;  /* 0x03842000c7008388 */ /* 0x0023e20000000800 */
[----:B----4-:R-:W-:-:S02]  /*115f0*/  IMAD.U32 R8, RZ, RZ, UR6 ;  /* 0x00000006ff087e24 */ /* 0x010fc4000f8e00ff */
[-C--:B------:R-:W-:Y:S01]  /*11600*/  FMUL.FTZ R52, R52, R4.reuse ;  /* 0x0000000434347220 */ /* 0x080fe20000410000 */
[-C--:B------:R-:W-:Y:S01]  /*11610*/  FMUL.FTZ R53, R53, R4.reuse ;  /* 0x0000000435357220 */ /* 0x080fe20000410000 */
[-C--:B------:R-:W-:Y:S01]  /*11620*/  FMUL.FTZ R56, R56, R4.reuse ;  /* 0x0000000438387220 */ /* 0x080fe20000410000 */
[----:B------:R-:W-:Y:S01]  /*11630*/  @P2 FMUL.FTZ R8, R8, 0.69314718246459960938 ;  /* 0x3f31721808082820 */ /* 0x000fe20000410000 */
[-C--:B------:R-:W-:Y:S01]  /*11640*/  FMUL.FTZ R57, R57, R4.reuse ;  /* 0x0000000439397220 */ /* 0x080fe20000410000 */
[-C--:B------:R-:W-:Y:S01]  /*11650*/  FMUL.FTZ R60, R60, R4.reuse ;  /* 0x000000043c3c7220 */ /* 0x080fe20000410000 */
[----:B-----5:R-:W-:Y:S01]  /*11660*/  @P2 FMUL.FTZ R5, R5, 0.69314718246459960938 ;  /* 0x3f31721805052820 */ /* 0x020fe20000410000 */
        /* <DEDUP_REMOVED lines=45> */
[----:B0-----:R-:W-:Y:S01]  /*11940*/  IMAD.MOV.U32 R4, RZ, RZ, -0x800000 ;  /* 0xff800000ff047424 */ /* 0x001fe200078e00ff */
        /* <DEDUP_REMOVED lines=67> */
[----:B-1----:R-:W-:Y:S06]  /*11d80*/  BAR.ARV 0xe, 0x100 ;  /* 0x0384000000007b1d */ /* 0x002fec0000002000 */
.L_x_5000:
[----:B------:R-:W-:Y:S05]  /*11d90*/  @P0 BRA `(.L_x_5081) ;  /* 0x0000002400180947 */ /* 0x000fea0003800000 */
[----:B--23--:R-:W2:Y:S01]  /*11da0*/  LDL R156, [R1] ;  /* 0x00000000019c7983 */ /* 0x00cea20000100800 */
        /* <DEDUP_REMOVED lines=19> */
[----:B------:R-:W-:-:S02]  /*11ee0*/  SHF.R.S32.HI R155, RZ, 0x1f, R8 ;  /* 0x0000001fff9b7819 */ /* 0x000fc40000011408 */
[----:B-1----:R-:W-:Y:S02]  /*11ef0*/  ISETP.NE.AND P0, PT, R7, RZ, PT ;  /* 0x000000ff0700720c */ /* 0x002fe40003f05270 */
[----:B------:R-:W-:-:S04]  /*11f00*/  LEA.HI R7, R155, R8, RZ, 0x2 ;  /* 0x000000089b077211 */ /* 0x000fc800078f10ff */
[----:B------:R-:W-:Y:S02]  /*11f10*/  SHF.R.S32.HI R154, RZ, 0x2, R7 ;  /* 0x00000002ff9a7819 */ /* 0x000fe40000011407 */
        /* <DEDUP_REMOVED lines=9> */
[----:B------:R-:W-:Y:S01]  /*11fb0*/  LEA.HI R11, R21, R20, RZ, 0x2 ;  /* 0x00000014150b7211 */ /* 0x000fe200078f10ff */
[----:B------:R-:W-:Y:S01]  /*11fc0*/  ULDC.64 UR4, c[0x0][0xcd0] ;  /* 0x0003340000047ab9 */ /* 0x000fe20000000a00 */
[----:B------:R-:W-:Y:S01]  /*11fd0*/  R2UR UR10, R156 ;  /* 0x000000009c0a72ca */ /* 0x000fe200000e0000 */
[C---:B------:R-:W-:Y:S01]  /*11fe0*/  IMAD.IADD R23, R20.reuse, 0x1, -R9 ;  /* 0x0000000114177824 */ /* 0x040fe200078e0a09 */
[----:B------:R-:W-:Y:S01]  /*11ff0*/  LOP3.LUT R11, R11, 0xfffffffc, RZ, 0xc0, !PT ;  /* 0xfffffffc0b0b7812 */ /* 0x000fe200078ec0ff */
[----:B------:R-:W2:Y:S03]  /*12000*/  S2UR UR7, SR_CTAID.Z ;  /* 0x00000000000779c3 */ /* 0x000ea60000002700 */
[----:B------:R-:W-:Y:S01]  /*12010*/  SHF.R.S32.HI R10, RZ, 0x1f, R23 ;  /* 0x0000001fff0a7819 */ /* 0x000fe20000011417 */
[----:B------:R-:W-:-:S03]  /*12020*/  IMAD.IADD R11, R20, 0x1, -R11 ;  /* 0x00000001140b7824 */ /* 0x000fc600078e0a0b */
[CC--:B------:R-:W-:Y:S01]  /*12030*/  LEA.HI R152, R10.reuse, R23.reuse, RZ, 0x2 ;  /* 0x000000170a987211 */ /* 0x0c0fe200078f10ff */
[----:B------:R-:W3:Y:S01]  /*12040*/  LDC.64 R18, c[0x0][0xcd8] ;  /* 0x00033600ff127b82 */ /* 0x000ee20000000a00 */
[----:B------:R-:W-:Y:S01]  /*12050*/  LEA.HI R10, R10, R23, RZ, 0x5 ;  /* 0x000000170a0a7211 */ /* 0x000fe200078f28ff */
[----:B------:R-:W-:Y:S01]  /*12060*/  UIMAD.WIDE.U32 UR8, UR10, UR4, URZ ;  /* 0x000000040a0872a5 */ /* 0x000fe2000f8e003f */
[--C-:B------:R-:W-:Y:S01]  /*12070*/  SHF.R.S32.HI R9, RZ, 0x2, R152.reuse ;  /* 0x00000002ff097819 */ /* 0x100fe20000011498 */
[----:B------:R-:W-:Y:S01]  /*12080*/  UIMAD UR4, UR6, UR4, URZ ;  /* 0x00000004060472a4 */ /* 0x000fe2000f8e023f */
[----:B------:R-:W-:Y:S02]  /*12090*/  SHF.R.S32.HI R12, RZ, 0x1f, R152 ;  /* 0x0000001fff0c7819 */ /* 0x000fe40000011498 */
[----:B------:R-:W-:Y:S01]  /*120a0*/  SHF.R.S32.HI R10, RZ, 0x5, R10 ;  /* 0x00000005ff0a7819 */ /* 0x000fe2000001140a */
[----:B------:R-:W-:Y:S01]  /*120b0*/  UIMAD UR4, UR10, UR5, UR4 ;  /* 0x000000050a0472a4 */ /* 0x000fe2000f8e0204 */
[----:B0-----:R-:W-:-:S02]  /*120c0*/  ISETP.NE.AND P0, PT, R16, 0x1, PT ;  /* 0x000000011000780c */ /* 0x001fc40003f05270 */
[----:B------:R-:W-:Y:S01]  /*120d0*/  LEA.HI R12, R12, R9, RZ, 0x3 ;  /* 0x000000090c0c7211 */ /* 0x000fe200078f18ff */
[----:B------:R-:W-:Y:S01]  /*120e0*/  UIADD3 UR4, UR9, UR4, URZ ;  /* 0x0000000409047290 */ /* 0x000fe2000fffe03f */
[----:B------:R-:W-:Y:S01]  /*120f0*/  LOP3.LUT R152, R152, 0x7ffffffc, RZ, 0xc0, !PT ;  /* 0x7ffffffc98987812 */ /* 0x000fe200078ec0ff */
[----:B------:R-:W-:Y:S01]  /*12100*/  ULDC.64 UR10, c[0x0][0x208] ;  /* 0x00008200000a7ab9 */ /* 0x000fe20000000a00 */
[----:B------:R-:W-:Y:S01]  /*12110*/  LOP3.LUT R12, R12, 0xfffffff8, RZ, 0xc0, !PT ;  /* 0xfffffff80c0c7812 */ /* 0x000fe200078ec0ff */
[----:B--2---:R-:W-:Y:S02]  /*12120*/  USHF.R.S32.HI UR5, URZ, 0x1f, UR7 ;  /* 0x0000001f3f057899 */ /* 0x004fe40008011407 */
[----:B------:R-:W-:Y:S02]  /*12130*/  IMAD.IADD R152, R23, 0x1, -R152 ;  /* 0x0000000117987824 */ /* 0x000fe400078e0a98 */
[----:B------:R-:W-:Y:S01]  /*12140*/  IMAD.IADD R9, R9, 0x1, -R12 ;  /* 0x0000000109097824 */ /* 0x000fe200078e0a0c */
[----:B------:R-:W-:Y:S01]  /*12150*/  LEA.HI R12, R11, R11, RZ, 0x1 ;  /* 0x0000000b0b0c7211 */ /* 0x000fe200078f08ff */
[----:B------:R-:W0:Y:S01]  /*12160*/  @P0 LDC R14, c[0x0][0xcec] ;  /* 0x00033b00ff0e0b82 */ /* 0x000e220000000800 */
[----:B------:R-:W-:-:S02]  /*12170*/  IMAD.SHL.U32 R152, R152, 0x2, RZ ;  /* 0x0000000298987824 */ /* 0x000fc400078e00ff */
[----:B------:R-:W-:Y:S01]  /*12180*/  LOP3.LUT R12, R12, 0x1ffffffe, RZ, 0xc0, !PT ;  /* 0x1ffffffe0c0c7812 */ /* 0x000fe200078ec0ff */
[----:B------:R-:W-:Y:S02]  /*12190*/  IMAD R153, R10, 0x10, R9 ;  /* 0x000000100a997824 */ /* 0x000fe400078e0209 */
[----:B------:R-:W-:Y:S02]  /*121a0*/  IMAD.U32 R10, RZ, RZ, UR8 ;  /* 0x00000008ff0a7e24 */ /* 0x000fe4000f8e00ff */
[----:B------:R-:W2:Y:S01]  /*121b0*/  @P0 LDC R17, c[0x0][0xcf0] ;  /* 0x00033c00ff110b82 */ /* 0x000ea20000000800 */
[----:B------:R-:W-:Y:S02]  /*121c0*/  IMAD.IADD R12, R11, 0x1, -R12 ;  /* 0x000000010b0c7824 */ /* 0x000fe400078e0a0c */
[----:B------:R-:W-:Y:S02]  /*121d0*/  IMAD.U32 R11, RZ, RZ, UR9 ;  /* 0x00000009ff0b7e24 */ /* 0x000fe4000f8e00ff */
[----:B------:R-:W-:-:S02]  /*121e0*/  IMAD R9, R12, 0x8, R153 ;  /* 0x000000080c097824 */ /* 0x000fc400078e0299 */
[----:B---3--:R-:W-:Y:S02]  /*121f0*/  IMAD R12, R18, UR5, RZ ;  /* 0x00000005120c7c24 */ /* 0x008fe4000f8e02ff */
[----:B-1----:R-:W-:Y:S02]  /*12200*/  IMAD R9, R22, 0x40, R9 ;  /* 0x0000004016097824 */ /* 0x002fe400078e0209 */
[----:B------:R-:W-:Y:S02]  /*12210*/  IMAD R15, R19, UR7, R12 ;  /* 0x00000007130f7c24 */ /* 0x000fe4000f8e020c */
[----:B------:R-:W-:Y:S01]  /*12220*/  IMAD.U32 R11, RZ, RZ, UR4 ;  /* 0x00000004ff0b7e24 */ /* 0x000fe2000f8e00ff */
[----:B------:R-:W-:Y:S01]  /*12230*/  ULDC.64 UR4, c[0x0][0xce0] ;  /* 0x0003380000047ab9 */ /* 0x000fe20000000a00 */
[----:B------:R-:W-:Y:S02]  /*12240*/  IMAD.MOV.U32 R13, RZ, RZ, R9 ;  /* 0x000000ffff0d7224 */ /* 0x000fe400078e0009 */
[----:B0-----:R-:W-:-:S04]  /*12250*/  @P0 IMAD.HI.U32 R12, R9, R14, RZ ;  /* 0x0000000e090c0227 */ /* 0x001fc800078e00ff */
[----:B------:R-:W-:Y:S01]  /*12260*/  IMAD.WIDE.U32 R10, R18, UR7, R10 ;  /* 0x00000007120a7c25 */ /* 0x000fe2000f8e000a */
[----:B--2---:R-:W-:-:S03]  /*12270*/  @P0 SHF.R.U32.HI R13, RZ, R17, R12 ;  /* 0x00000011ff0d0219 */ /* 0x004fc6000001160c */
[----:B------:R-:W-:Y:S02]  /*12280*/  IMAD.IADD R11, R11, 0x1, R15 ;  /* 0x000000010b0b7824 */ /* 0x000fe400078e020f */
[----:B------:R-:W-:Y:S01]  /*12290*/  IMAD R12, R5, UR4, RZ ;  /* 0x00000004050c7c24 */ /* 0x000fe2000f8e02ff */
[--C-:B------:R-:W-:Y:S01]  /*122a0*/  SHF.R.S32.HI R15, RZ, 0x1f, R13.reuse ;  /* 0x0000001fff0f7819 */ /* 0x100fe2000001140d */
[----:B------:R-:W-:Y:S02]  /*122b0*/  IMAD.MOV R14, RZ, RZ, -R13 ;  /* 0x000000ffff0e7224 */ /* 0x000fe400078e0a0d */
[----:B------:R-:W-:-:S04]  /*122c0*/  IMAD.WIDE.U32 R10, R3, UR4, R10 ;  /* 0x00000004030a7c25 */ /* 0x000fc8000f8e000a */
[----:B------:R-:W-:Y:S01]  /*122d0*/  IMAD R9, R16, R14, R9 ;  /* 0x0000000e10097224 */ /* 0x000fe200078e0209 */
[----:B------:R-:W-:Y:S01]  /*122e0*/  IADD3 R10, P0, R13, R10, RZ ;  /* 0x0000000a0d0a7210 */ /* 0x000fe20007f1e0ff */
        /* <DEDUP_REMOVED lines=18> */
[----:B------:R-:W-:Y:S03]  /*12410*/  SHFL.IDX PT, R10, R17, RZ, 0x1c1f ;  /* 0x001c1fff110a7589 */ /* 0x000fe600000e0000 */
        /* <DEDUP_REMOVED lines=9> */
.L_x_5082:
[----:B------:R-:W1:Y:S01]  /*124b0*/  S2R R14, SR_CTAID.X ;  /* 0x00000000000e7919 */ /* 0x000e620000002500 */
[----:B------:R-:W-:Y:S01]  /*124c0*/  LEA.HI R21, R21, R20, RZ, 0x2 ;  /* 0x0000001415157211 */ /* 0x000fe200078f10ff */
[----:B------:R-:W2:Y:S01]  /*124d0*/  S2UR UR7, SR_CTAID.Z ;  /* 0x00000000000779c3 */ /* 0x000ea20000002700 */
[----:B------:R-:W-:Y:S01]  /*124e0*/  SHF.R.S32.HI R9, RZ, 0x1f, R7 ;  /* 0x0000001fff097819 */ /* 0x000fe20000011407 */
[----:B------:R-:W-:Y:S01]  /*124f0*/  ULDC.64 UR8, c[0x0][0xc38] ;  /* 0x00030e0000087ab9 */ /* 0x000fe20000000a00 */
[----:B------:R-:W-:Y:S01]  /*12500*/  LOP3.LUT R21, R21, 0xfffffffc, RZ, 0xc0, !PT ;  /* 0xfffffffc15157812 */ /* 0x000fe200078ec0ff */
[----:B------:R-:W-:Y:S01]  /*12510*/  UIMAD UR6, UR6, UR8, URZ ;  /* 0x00000008060672a4 */ /* 0x000fe2000f8e023f */
[----:B------:R-:W-:Y:S01]  /*12520*/  LEA.HI R9, R9, R154, RZ, 0x3 ;  /* 0x0000009a09097211 */ /* 0x000fe200078f18ff */
[----:B------:R-:W-:Y:S01]  /*12530*/  BSSY B0, `(.L_x_5083) ;  /* 0x0000103000007945 */ /* 0x000fe20003800000 */
[----:B------:R-:W-:Y:S01]  /*12540*/  R2UR UR10, R156 ;  /* 0x000000009c0a72ca */ /* 0x000fe200000e0000 */
[----:B------:R-:W-:Y:S01]  /*12550*/  IMAD.IADD R21, R20, 0x1, -R21 ;  /* 0x0000000114157824 */ /* 0x000fe200078e0a15 */
[----:B0-----:R-:W0:Y:S01]  /*12560*/  LDC.64 R12, c[0x0][0xc40] ;  /* 0x00031000ff0c7b82 */ /* 0x001e220000000a00 */
        /* <DEDUP_REMOVED lines=20> */
[C---:B0-----:R-:W-:Y:S02]  /*126b0*/  IMAD R2, R12.reuse, UR8, RZ ;  /* 0x000000080c027c24 */ /* 0x041fe4000f8e02ff */
[----:B------:R-:W-:-:S04]  /*126c0*/  IMAD.WIDE.U32 R10, R12, UR7, R10 ;  /* 0x000000070c0a7c25 */ /* 0x000fc8000f8e000a */
[----:B---3--:R-:W-:-:S04]  /*126d0*/  @P1 IMAD.HI.U32 R4, R15, R4, RZ ;  /* 0x000000040f041227 */ /* 0x008fc800078e00ff */
[----:B------:R-:W-:Y:S02]  /*126e0*/  IMAD R13, R13, UR7, R2 ;  /* 0x000000070d0d7c24 */ /* 0x000fe4000f8e0202 */
[----:B------:R-:W-:Y:S01]  /*126f0*/  IMAD.MOV.U32 R9, RZ, RZ, R15 ;  /* 0x000000ffff097224 */ /* 0x000fe200078e000f */
[----:B--2---:R-:W-:Y:S01]  /*12700*/  @P1 SHF.R.U32.HI R9, RZ, R17, R4 ;  /* 0x00000011ff091219 */ /* 0x004fe20000011604 */
        /* <DEDUP_REMOVED lines=229> */
.L_x_5084:
[----:B------:R-:W-:Y:S05]  /*13560*/  BSYNC B0 ;  /* 0x0000000000007941 */ /* 0x000fea0003800000 */
.L_x_5083:
[----:B------:R-:W-:Y:S01]  /*13570*/  VIADD R7, R7, 0x8 ;  /* 0x0000000807077836 */ /* 0x000fe20000000000 */
[----:B0-2---:R4:W0:Y:S04]  /*13580*/  SHFL.IDX PT, R3, R5, 0x1, 0x1c1f ;  /* 0x003c1f0005037f89 */ /* 0x00582800000e0000 */
[----:B------:R-:W-:Y:S01]  /*13590*/  ISETP.GE.AND P0, PT, R7, R6, PT ;  /* 0x000000060700720c */ /* 0x000fe20003f06270 */
[----:B-1----:R4:W1:-:S12]  /*135a0*/  SHFL.IDX PT, R2, R4, 0x1, 0x1c1f ;  /* 0x003c1f0004027f89 */ /* 0x00285800000e0000 */
[----:B----4-:R-:W-:Y:S05]  /*135b0*/  @P0 BRA `(.L_x_4991) ;  /* 0x0000006800e80947 */ /* 0x010fea0003800000 */
        /* <DEDUP_REMOVED lines=192> */
[----:B----4-:R-:W-:-:S05]  /*141c0*/  LOP3.LUT R5, R0, 0xfffffffe, RZ, 0xc0, !PT ;  /* 0xfffffffe00057812 */ /* 0x010fca00078ec0ff */
[----:B------:R-:W-:-:S05]  /*141d0*/  IMAD.WIDE R2, R5, 0x4, R2 ;  /* 0x0000000405027825 */ /* 0x000fca00078e0202 */
[----:B------:R0:W-:Y:S01]  /*141e0*/  ST.E.64 desc[UR4][R2.64], R150 ;  /* 0x0000009602007985 */ /* 0x0001e2000c101b04 */
[----:B------:R-:W-:Y:S05]  /*141f0*/  BRA `(.L_x_4991) ;  /* 0x0000005c00d87947 */ /* 0x000fea0003800000 */
.L_x_5081:
[----:B------:R-:W1:Y:S02]  /*14200*/  S2R R0, SR_TID.X ;  /* 0x0000000000007919 */ /* 0x000e640000002100 */
[----:B-1----:R-:W-:-:S05]  /*14210*/  VIADD R2, R0, 0xffffff80 ;  /* 0xffffff8000027836 */ /* 0x002fca0000000000 */
[----:B------:R-:W-:-:S13]  /*14220*/  ISETP.GT.AND P0, PT, R2, 0x3f, PT ;  /* 0x0000003f0200780c */ /* 0x000fda0003f04270 */
[----:B------:R-:W-:Y:S05]  /*14230*/  @P0 BRA `(.L_x_4991) ;  /* 0x0000005c00c80947 */ /* 0x000fea0003800000 */
[----:B------:R-:W1:Y:S01]  /*14240*/  S2R R3, SR_CTAID.X ;  /* 0x0000000000037919 */ /* 0x000e620000002500 */
[----:B------:R-:W4:Y:S01]  /*14250*/  LDC R6, c[0x0][0xce8] ;  /* 0x00033a00ff067b82 */ /* 0x000f220000000800 */
[----:B------:R-:W-:Y:S01]  /*14260*/  ULDC UR4, c[0x0][0xb88] ;  /* 0x0002e20000047ab9 */ /* 0x000fe20000000800 */
[----:B-1----:R-:W-:Y:S02]  /*14270*/  IMAD R0, R3, 0x40, R0 ;  /* 0x0000004003007824 */ /* 0x002fe400078e0200 */
[----:B----4-:R-:W-:Y:S02]  /*14280*/  IMAD R3, R6, UR4, RZ ;  /* 0x0000000406037c24 */ /* 0x010fe4000f8e02ff */
[----:B------:R-:W-:-:S05]  /*14290*/  VIADD R0, R0, 0xffffff80 ;  /* 0xffffff8000007836 */ /* 0x000fca0000000000 */
[----:B------:R-:W-:-:S13]  /*142a0*/  ISETP.GE.AND P0, PT, R0, R3, PT ;  /* 0x000000030000720c */ /* 0x000fda0003f06270 */
[----:B------:R-:W-:Y:S05]  /*142b0*/  @P0 BRA `(.L_x_4991) ;  /* 0x0000005c00a80947 */ /* 0x000fea0003800000 */
[----:B------:R-:W4:Y:S01]  /*142c0*/  LDL R4, [R1] ;  /* 0x0000000001047983 */ /* 0x000f220000100800 */
[----:B------:R-:W-:Y:S01]  /*142d0*/  ISETP.NE.AND P0, PT, R6, 0x1, PT ;  /* 0x000000010600780c */ /* 0x000fe20003f05270 */
[----:B------:R-:W-:Y:S01]  /*142e0*/  S2UR UR7, SR_CTAID.Z ;  /* 0x00000000000779c3 */ /* 0x000fe20000002700 */
[----:B------:R-:W-:Y:S01]  /*142f0*/  ULDC.64 UR8, c[0x0][0xcd0] ;  /* 0x0003340000087ab9 */ /* 0x000fe20000000a00 */
[----:B------:R-:W-:Y:S01]  /*14300*/  IMAD.MOV.U32 R5, RZ, RZ, R0 ;  /* 0x000000ffff057224 */ /* 0x000fe200078e0000 */
[----:B------:R-:W-:-:S05]  /*14310*/  ULDC.64 UR12, c[0x0][0x208] ;  /* 0x00008200000c7ab9 */ /* 0x000fca0000000a00 */
[----:B------:R-:W1:Y:S08]  /*14320*/  LDC.64 R10, c[0x0][0xcd8] ;  /* 0x00033600ff0a7b82 */ /* 0x000e700000000a00 */
[----:B------:R-:W5:Y:S08]  /*14330*/  @P0 LDC R7, c[0x0][0xcec] ;  /* 0x00033b00ff070b82 */ /* 0x000f700000000800 */
[----:B------:R-:W2:Y:S08]  /*14340*/  @P0 LDC R9, c[0x0][0xcf0] ;  /* 0x00033c00ff090b82 */ /* 0x000eb00000000800 */
[----:B------:R-:W3:Y:S08]  /*14350*/  S2UR UR10, SR_CTAID.Y ;  /* 0x00000000000a79c3 */ /* 0x000ef00000002600 */
[----:B0-----:R-:W3:Y:S01]  /*14360*/  LDC R8, c[0x0][0xd50] ;  /* 0x00035400ff087b82 */ /* 0x001ee20000000800 */
[----:B----4-:R-:W-:Y:S01]  /*14370*/  R2UR UR11, R4 ;  /* 0x00000000040b72ca */ /* 0x010fe200000e0000 */
[----:B-----5:R-:W-:-:S05]  /*14380*/  @P0 IMAD.HI.U32 R4, R0, R7, RZ ;  /* 0x0000000700040227 */ /* 0x020fca00078e00ff */
[----:B--2---:R-:W-:-:S07]  /*14390*/  @P0 SHF.R.U32.HI R5, RZ, R9, R4 ;  /* 0x00000009ff050219 */ /* 0x004fce0000011604 */
[----:B------:R-:W-:Y:S02]  /*143a0*/  USHF.R.S32.HI UR6, URZ, 0x1f, UR11 ;  /* 0x0000001f3f067899 */ /* 0x000fe4000801140b */
[----:B------:R-:W-:Y:S01]  /*143b0*/  IMAD R7, RZ, RZ, -UR11 ;  /* 0x8000000bff077e24 */ /* 0x000fe2000f8e02ff */
[----:B------:R-:W-:Y:S02]  /*143c0*/  UIMAD.WIDE.U32 UR4, UR11, UR8, URZ ;  /* 0x000000080b0472a5 */ /* 0x000fe4000f8e003f */
[----:B------:R-:W-:Y:S01]  /*143d0*/  UIMAD UR6, UR6, UR8, URZ ;  /* 0x00000008060672a4 */ /* 0x000fe2000f8e023f */
[----:B---3--:R-:W-:Y:S01]  /*143e0*/  IMAD R9, R8, R7, UR10 ;  /* 0x0000000a08097e24 */ /* 0x008fe2000f8e0207 */
[----:B------:R-:W-:Y:S01]  /*143f0*/  USHF.R.S32.HI UR8, URZ, 0x1f, UR7 ;  /* 0x0000001f3f087899 */ /* 0x000fe20008011407 */
[----:B------:R-:W-:Y:S01]  /*14400*/  IMAD.MOV R7, RZ, RZ, -R5 ;  /* 0x000000ffff077224 */ /* 0x000fe200078e0a05 */
[----:B------:R-:W-:Y:S01]  /*14410*/  UIMAD UR6, UR11, UR9, UR6 ;  /* 0x000000090b0672a4 */ /* 0x000fe2000f8e0206 */
[----:B------:R-:W-:Y:S01]  /*14420*/  IMAD.U32 R3, RZ, RZ, UR5 ;  /* 0x00000005ff037e24 */ /* 0x000fe2000f8e00ff */
[----:B------:R-:W-:Y:S01]  /*14430*/  SHF.R.S32.HI R4, RZ, 0x1f, R9 ;  /* 0x0000001fff047819 */ /* 0x000fe20000011409 */
[----:B------:R-:W-:Y:S01]  /*14440*/  IMAD.U32 R2, RZ, RZ, UR4 ;  /* 0x00000004ff027e24 */ /* 0x000fe2000f8e00ff */
[----:B------:R-:W-:Y:S01]  /*14450*/  UIADD3 UR6, UR5, UR6, URZ ;  /* 0x0000000605067290 */ /* 0x000fe2000fffe03f */
[----:B-1----:R-:W-:-:S02]  /*14460*/  IMAD R12, R10, UR8, RZ ;  /* 0x000000080a0c7c24 */ /* 0x002fc4000f8e02ff */
        /* <DEDUP_REMOVED lines=24> */
.L_x_4989:
        /* <DEDUP_REMOVED lines=18> */
.L_x_5085:
[----:B------:R-:W-:Y:S01]  /*14710*/  ULDC UR7, c[0x0][0xd50] ;  /* 0x0003540000077ab9 */ /* 0x000fe20000000800 */
[----:B------:R-:W-:Y:S01]  /*14720*/  UMOV UR36, UR6 ;  /* 0x0000000600247c82 */ /* 0x000fe20008000000 */
[----:B------:R-:W-:-:S11]  /*14730*/  UISETP.NE.AND UP0, UPT, UR7, 0x1, UPT ;  /* 0x000000010700788c */ /* 0x000fd6000bf05270 */
[----:B------:R-:W-:Y:S01]  /*14740*/  @UP0 ULDC UR4, c[0x0][0xd54] ;  /* 0x0003550000040ab9 */ /* 0x000fe20000000800 */
[----:B------:R-:W-:Y:S01]  /*14750*/  @UP0 ULDC UR8, c[0x0][0xd58] ;  /* 0x0003560000080ab9 */ /* 0x000fe20000000800 */
[----:B------:R-:W-:-:S04]  /*14760*/  UIMAD.WIDE.U32 UR4, UR6, UR4, URZ ;  /* 0x00000004060472a5 */ /* 0x000fc8000f8e003f */
[----:B------:R-:W-:-:S12]  /*14770*/  @UP0 USHF.R.U32.HI UR36, URZ, UR8, UR5 ;  /* 0x000000083f240299 */ /* 0x000fd80008011605 */
.L_x_5086:
        /* <DEDUP_REMOVED lines=45> */
.L_x_5089:
[----:B------:R-:W-:-:S11]  /*14a50*/  UISETP.NE.AND UP0, UPT, UR5, 0x1, UPT ;  /* 0x000000010500788c */ /* 0x000fd6000bf05270 */
[----:B------:R-:W-:Y:S02]  /*14a60*/  @UP0 ULDC.64 UR14, c[0x0][0xae0] ;  /* 0x0002b800000e0ab9 */ /* 0x000fe40000000a00 */
[----:B------:R-:W-:-:S04]  /*14a70*/  UIMAD.WIDE.U32 UR6, UR8, UR14, URZ ;  /* 0x0000000e080672a5 */ /* 0x000fc8000f8e003f */
[----:B------:R-:W-:-:S12]  /*14a80*/  @UP0 USHF.R.U32.HI UR8, URZ, UR15, UR7 ;  /* 0x0000000f3f080299 */ /* 0x000fd80008011607 */
.L_x_5090:
[----:B------:R-:W-:-:S04]  /*14a90*/  UIMAD UR8, UR8, UR5, UR5 ;  /* 0x00000005080872a4 */ /* 0x000fc8000f8e0205 */
[----:B------:R-:W-:-:S04]  /*14aa0*/  UISETP.LT.AND UP0, UPT, UR4, UR8, UPT ;  /* 0x000000080400728c */ /* 0x000fc8000bf01270 */
[----:B------:R-:W-:-:S12]  /*14ab0*/  USEL UR4, UR4, UR8, UP0 ;  /* 0x0000000804047287 */ /* 0x000fd80008000000 */
.L_x_5088:
        /* <DEDUP_REMOVED lines=26> */
.L_x_5092:
[----:B------:R-:W-:-:S11]  /*14c60*/  UISETP.NE.AND UP0, UPT, UR5, 0x1, UPT ;  /* 0x000000010500788c */ /* 0x000fd6000bf05270 */
[----:B------:R-:W-:Y:S02]  /*14c70*/  @UP0 ULDC.64 UR10, c[0x0][0xae0] ;  /* 0x0002b800000a0ab9 */ /* 0x000fe40000000a00 */
[----:B------:R-:W-:-:S04]  /*14c80*/  UIMAD.WIDE.U32 UR6, UR4, UR10, URZ ;  /* 0x0000000a040672a5 */ /* 0x000fc8000f8e003f */
[----:B------:R-:W-:-:S12]  /*14c90*/  @UP0 USHF.R.U32.HI UR4, URZ, UR11, UR7 ;  /* 0x0000000b3f040299 */ /* 0x000fd80008011607 */
.L_x_5093:
[----:B------:R-:W-:-:S04]  /*14ca0*/  UIMAD UR4, UR4, UR5, URZ ;  /* 0x00000005040472a4 */ /* 0x000fc8000f8e023f */
[----:B------:R-:W-:-:S04]  /*14cb0*/  UISETP.LT.AND UP0, UPT, UR8, UR4, UPT ;  /* 0x000000040800728c */ /* 0x000fc8000bf01270 */
[----:B------:R-:W-:-:S12]  /*14cc0*/  USEL UR8, UR8, UR4, !UP0 ;  /* 0x0000000408087287 */ /* 0x000fd8000c000000 */
.L_x_5091:
        /* <DEDUP_REMOVED lines=45> */
.L_x_5094:
[----:B------:R-:W-:Y:S01]  /*14fa0*/  UIMAD UR39, UR45, UR41, UR40 ;  /* 0x000000292d2772a4 */ /* 0x000fe2000f8e0228 */
[----:B------:R-:W-:Y:S02]  /*14fb0*/  IMAD.U32 R0, RZ, RZ, UR12 ;  /* 0x0000000cff007e24 */ /* 0x000fe4000f8e00ff */
        /* <DEDUP_REMOVED lines=31> */
.L_x_5095:
        /* <DEDUP_REMOVED lines=20> */
.L_x_5097:
        /* <DEDUP_REMOVED lines=15> */
.L_x_5096:
[----:B------:R-:W0:Y:S01]  /*153e0*/  LDC.64 R2, c[0x0][0xaf0] ;  /* 0x0002bc00ff027b82 */ /* 0x000e220000000a00 */
[----:B------:R-:W-:-:S07]  /*153f0*/  ULDC.64 UR4, c[0x0][0x208] ;  /* 0x0000820000047ab9 */ /* 0x000fce0000000a00 */
[----:B------:R-:W1:Y:S01]  /*15400*/  LDC.64 R4, c[0x0][0x418] ;  /* 0x00010600ff047b82 */ /* 0x000e620000000a00 */
[----:B0-----:R-:W-:-:S04]  /*15410*/  ISETP.NE.U32.AND P0, PT, R2, RZ, PT ;  /* 0x000000ff0200720c */ /* 0x001fc80003f05070 */
[----:B------:R-:W-:-:S13]  /*15420*/  ISETP.NE.AND.EX P0, PT, R3, RZ, PT, P0 ;  /* 0x000000ff0300720c */ /* 0x000fda0003f05300 */
[----:B------:R-:W0:Y:S02]  /*15430*/  @P0 LDC.64 R2, c[0x0][0xaf0] ;  /* 0x0002bc00ff020b82 */ /* 0x000e240000000a00 */
[----:B0-----:R-:W-:-:S05]  /*15440*/  @P0 IMAD.WIDE R2, R18, 0x4, R2 ;  /* 0x0000000412020825 */ /* 0x001fca00078e0202 */
[----:B------:R-:W2:Y:S01]  /*15450*/  @P0 LDG.E R18, desc[UR4][R2.64] ;  /* 0x0000000402120981 */ /* 0x000ea2000c1e1900 */
[----:B-1----:R-:W-:Y:S01]  /*15460*/  ISETP.NE.U32.AND P0, PT, R4, RZ, PT ;  /* 0x000000ff0400720c */ /* 0x002fe20003f05070 */
        /* <DEDUP_REMOVED lines=12> */
.L_x_5198:
        /* <DEDUP_REMOVED lines=9> */
.L_x_5201:
[----:B------:R-:W-:Y:S05]  /*155c0*/  @!P6 BRA `(.L_x_5099) ;  /* 0x0000000000dce947 */ /* 0x000fea0003800000 */
[----:B------:R-:W-:Y:S01]  /*155d0*/  IMAD.MOV.U32 R16, RZ, RZ, R18 ;  /* 0x000000ffff107224 */ /* 0x000fe200078e0012 */
[----:B------:R-:W-:Y:S06]  /*155e0*/  @!P1 BRA `(.L_x_5101) ;  /* 0x0000000000549947 */ /* 0x000fec0003800000 */
[----:B0-----:R-:W0:Y:S01]  /*155f0*/  LDC R6, c[0x0][0x43c] ;  /* 0x00010f00ff067b82 */ /* 0x001e220000000800 */
[----:B------:R-:W-:Y:S01]  /*15600*/  IMAD.MOV.U32 R8, RZ, RZ, R0 ;  /* 0x000000ffff087224 */ /* 0x000fe200078e0000 */
[----:B------:R-:W-:Y:S01]  /*15610*/  ULDC.64 UR4, c[0x0][0x428] ;  /* 0x00010a0000047ab9 */ /* 0x000fe20000000a00 */
[----:B------:R-:W-:Y:S01]  /*15620*/  ULDC.64 UR6, c[0x0][0x208] ;  /* 0x0000820000067ab9 */ /* 0x000fe20000000a00 */
        /* <DEDUP_REMOVED lines=17> */
.L_x_5101:
[----:B------:R-:W-:Y:S01]  /*15740*/  IMAD.MOV.U32 R0, RZ, RZ, 0x1 ;  /* 0x00000001ff007424 */ /* 0x000fe200078e00ff */
[----:B-1----:R-:W1:Y:S04]  /*15750*/  S2R R8, SR_TID.X ;  /* 0x0000000000087919 */ /* 0x002e680000002100 */
[----:B------:R-:W-:-:S04]  /*15760*/  SHF.L.U32 R0, R0, 0x1f, RZ ;  /* 0x0000001f00007819 */ /* 0x000fc800000006ff */
[----:B------:R-:W2:Y:S01]  /*15770*/  SYNCS.PHASECHK.TRANS64.TRYWAIT P0, [UR38+0x38840], R0 ;  /* 0x03884000ff0075a7 */ /* 0x000ea20008000166 */
[----:B-1----:R-:W-:-:S04]  /*15780*/  LOP3.LUT R2, R8, 0x7f, RZ, 0xc0, !PT ;  /* 0x0000007f08027812 */ /* 0x002fc800078ec0ff */
[----:B------:R-:W-:Y:S01]  /*15790*/  ISETP.NE.AND P1, PT, R2, RZ, PT ;  /* 0x000000ff0200720c */ /* 0x000fe20003f25270 */
[----:B--2---:R-:W-:-:S12]  /*157a0*/  @!P0 BRA `(.L_x_5102) ;  /* 0x0000004c007c8947 */ /* 0x004fd80003800000 */
.L_x_5202:
[----:B------:R-:W-:Y:S05]  /*157b0*/  @P1 BRA `(.L_x_5103) ;  /* 0x0000000000181947 */ /* 0x000fea0003800000 */
[----:B------:R-:W2:Y:S01]  /*157c0*/  S2R R2, SR_TID.X ;  /* 0x0000000000027919 */ /* 0x000ea20000002100 */
[----:B-1----:R-:W-:-:S04]  /*157d0*/  IMAD.MOV.U32 R0, RZ, RZ, 0x2000 ;  /* 0x00002000ff007424 */ /* 0x002fc800078e00ff */
[----:B------:R3:W-:Y:S01]  /*157e0*/  SYNCS.ARRIVE.TRANS64 RZ, [UR38+0x38830], R0 ;  /* 0x03883000ffff79a7 */ /* 0x0007e20008000026 */
[----:B--2---:R-:W-:-:S13]  /*157f0*/  LOP3.LUT P0, RZ, R2, 0x1f, RZ, 0xc0, !PT ;  /* 0x0000001f02ff7812 */ /* 0x004fda000780c0ff */
[----:B---3--:R-:W-:Y:S05]  /*15800*/  @!P0 BRA `(.L_x_5103) ;  /* 0x0000000000048947 */ /* 0x008fea0003800000 */
[----:B------:R-:W-:Y:S01]  /*15810*/  BPT.TRAP 0x1 ;  /* 0x000000040000795c */ /* 0x000fe20000300000 */
.L_x_5103:
        /* <DEDUP_REMOVED lines=18> */
.L_x_5099:
[----:B------:R-:W-:Y:S05]  /*15940*/  WARPSYNC.ALL ;  /* 0x0000000000007948 */ /* 0x000fea0003800000 */
[----:B------:R-:W-:Y:S01]  /*15950*/  UIADD3 UR4, UR38, 0x20400, URZ ;  /* 0x0002040026047890 */ /* 0x000fe2000fffe03f */
[----:B------:R-:W-:Y:S01]  /*15960*/  BAR.SYNC.DEFER_BLOCKING 0x8, 0x100 ;  /* 0x0204000000007b1d */ /* 0x000fe20000010000 */
[----:B------:R-:W-:Y:S02]  /*15970*/  USHF.R.S32.HI UR43, URZ, 0x1f, UR36 ;  /* 0x0000001f3f2b7899 */ /* 0x000fe40008011424 */
        /* <DEDUP_REMOVED lines=19> */
.L_x_5104:
[----:B------:R-:W1:Y:S01]  /*15ab0*/  LDC R7, c[0x0][0x448] ;  /* 0x00011200ff077b82 */ /* 0x000e620000000800 */
[----:B0-----:R-:W0:Y:S01]  /*15ac0*/  S2R R6, SR_CTAID.Z ;  /* 0x0000000000067919 */ /* 0x001e220000002700 */
[----:B------:R-:W-:Y:S02]  /*15ad0*/  ULDC.64 UR8, c[0x0][0x2d8] ;  /* 0x0000b60000087ab9 */ /* 0x000fe40000000a00 */
[----:B------:R-:W-:Y:S01]  /*15ae0*/  UIMAD UR6, UR43, UR8, URZ ;  /* 0x000000082b0672a4 */ /* 0x000fe2000f8e023f */
[----:B------:R-:W2:Y:S01]  /*15af0*/  S2R R11, SR_TID.X ;  /* 0x00000000000b7919 */ /* 0x000ea20000002100 */
[----:B------:R-:W-:Y:S02]  /*15b00*/  UIMAD.WIDE.U32 UR4, UR36, UR8, URZ ;  /* 0x00000008240472a5 */ /* 0x000fe4000f8e003f */
[----:B------:R-:W3:Y:S01]  /*15b10*/  LDC.64 R2, c[0x0][0x2e0] ;  /* 0x0000b800ff027b82 */ /* 0x000ee20000000a00 */
[----:B------:R-:W-:-:S04]  /*15b20*/  UIMAD UR6, UR36, UR9, UR6 ;  /* 0x00000009240672a4 */ /* 0x000fc8000f8e0206 */
[----:B------:R-:W-:Y:S01]  /*15b30*/  UIADD3 UR5, UR5, UR6, URZ ;  /* 0x0000000605057290 */ /* 0x000fe2000fffe03f */
[----:B-1----:R-:W-:Y:S02]  /*15b40*/  ISETP.NE.AND P0, PT, R7, 0x1, PT ;  /* 0x000000010700780c */ /* 0x002fe40003f05270 */
[----:B0-----:R-:W-:Y:S02]  /*15b50*/  SHF.R.S32.HI R12, RZ, 0x1f, R6 ;  /* 0x0000001fff0c7819 */ /* 0x001fe40000011406 */
[----:B------:R-:W0:Y:S09]  /*15b60*/  S2R R6, SR_CTAID.Z ;  /* 0x0000000000067919 */ /* 0x000e320000002700 */
[----:B------:R-:W1:Y:S01]  /*15b70*/  @P0 LDC R9, c[0x0][0x44c] ;  /* 0x00011300ff090b82 */ /* 0x000e620000000800 */
[C---:B--2---:R-:W-:Y:S01]  /*15b80*/  LOP3.LUT R8, R11.reuse, 0x7f, RZ, 0xc0, !PT ;  /* 0x0000007f0b087812 */ /* 0x044fe200078ec0ff */
[----:B------:R-:W-:-:S03]  /*15b90*/  IMAD.SHL.U32 R0, R11, 0x10, RZ ;  /* 0x000000100b007824 */ /* 0x000fc600078e00ff */
[----:B------:R-:W-:-:S03]  /*15ba0*/  SHF.R.U32.HI R5, RZ, 0x3, R8 ;  /* 0x00000003ff057819 */ /* 0x000fc60000011608 */
[----:B------:R-:W2:Y:S01]  /*15bb0*/  @P0 LDC R4, c[0x0][0x450] ;  /* 0x00011400ff040b82 */ /* 0x000ea20000000800 */
[----:B------:R-:W-:-:S05]  /*15bc0*/  LOP3.LUT R0, R5, 0x70, R0, 0xf8, !PT ;  /* 0x0000007005007812 */ /* 0x000fca00078ef800 */
[----:B------:R-:W-:-:S04]  /*15bd0*/  VIADD R10, R0, UR46 ;  /* 0x0000002e000a7c36 */ /* 0x000fc80008000000 */
[----:B------:R-:W-:Y:S01]  /*15be0*/  IMAD.MOV.U32 R0, RZ, RZ, R10 ;  /* 0x000000ffff007224 */ /* 0x000fe200078e000a */
[----:B------:R4:W-:Y:S01]  /*15bf0*/  STL [R1+0x8], R10 ;  /* 0x0000080a01007387 */ /* 0x0009e20000100800 */
[----:B-1----:R-:W-:-:S05]  /*15c00*/  @P0 IMAD.HI.U32 R9, R10, R9, RZ ;  /* 0x000000090a090227 */ /* 0x002fca00078e00ff */
[----:B--2---:R-:W-:Y:S01]  /*15c10*/  @P0 SHF.R.U32.HI R0, RZ, R4, R9 ;  /* 0x00000004ff000219 */ /* 0x004fe20000011609 */
[----:B---3--:R-:W-:-:S04]  /*15c20*/  IMAD R4, R12, R2, RZ ;  /* 0x000000020c047224 */ /* 0x008fc800078e02ff */
[C---:B0-----:R-:W-:Y:S01]  /*15c30*/  IMAD R9, R6.reuse, R3, R4 ;  /* 0x0000000306097224 */ /* 0x041fe200078e0204 */
[----:B------:R-:W-:Y:S01]  /*15c40*/  SHF.R.S32.HI R4, RZ, 0x1f, R0 ;  /* 0x0000001fff047819 */ /* 0x000fe20000011400 */
[----:B------:R-:W-:Y:S01]  /*15c50*/  IMAD.WIDE.U32 R2, R6, R2, UR4 ;  /* 0x0000000406027e25 */ /* 0x000fe2000f8e0002 */
[----:B------:R-:W-:-:S03]  /*15c60*/  ULDC.64 UR4, c[0x0][0x2d0] ;  /* 0x0000b40000047ab9 */ /* 0x000fc60000000a00 */
[----:B------:R-:W-:Y:S02]  /*15c70*/  IMAD.MOV R6, RZ, RZ, -R0 ;  /* 0x000000ffff067224 */ /* 0x000fe400078e0a00 */
[----:B------:R-:W-:Y:S02]  /*15c80*/  IMAD.IADD R3, R3, 0x1, R9 ;  /* 0x0000000103037824 */ /* 0x000fe400078e0209 */
[----:B------:R-:W-:Y:S02]  /*15c90*/  IMAD R9, R4, UR4, RZ ;  /* 0x0000000404097c24 */ /* 0x000fe4000f8e02ff */
[----:B------:R-:W-:Y:S02]  /*15ca0*/  IMAD R4, R7, R6, R10 ;  /* 0x0000000607047224 */ /* 0x000fe400078e020a */
[C---:B------:R-:W-:Y:S02]  /*15cb0*/  IMAD R6, R0.reuse, UR5, R9 ;  /* 0x0000000500067c24 */ /* 0x040fe4000f8e0209 */
[----:B------:R-:W-:Y:S01]  /*15cc0*/  IMAD.WIDE.U32 R2, R0, UR4, R2 ;  /* 0x0000000400027c25 */ /* 0x000fe2000f8e0002 */
[----:B------:R-:W-:Y:S01]  /*15cd0*/  SHF.R.S32.HI R0, RZ, 0x1f, R4 ;  /* 0x0000001fff007819 */ /* 0x000fe20000011404 */
[----:B------:R-:W-:-:S02]  /*15ce0*/  ULDC.64 UR4, c[0x0][0x2c8] ;  /* 0x0000b20000047ab9 */ /* 0x000fc40000000a00 */
        /* <DEDUP_REMOVED lines=10> */
[C---:B----4-:R-:W-:Y:S02]  /*15d90*/  LOP3.LUT R10, R2.reuse, 0x38, RZ, 0xc0, !PT ;  /* 0x00000038020a7812 */ /* 0x050fe400078ec0ff */
[----:B------:R-:W-:Y:S02]  /*15da0*/  LOP3.LUT R2, R2, 0x1f8, RZ, 0xc0, !PT ;  /* 0x000001f802027812 */ /* 0x000fe400078ec0ff */
[----:B------:R-:W-:Y:S01]  /*15db0*/  ISETP.GE.AND P0, PT, R10, UR4, PT ;  /* 0x000000040a007c0c */ /* 0x000fe2000bf06270 */
[----:B------:R-:W-:Y:S01]  /*15dc0*/  UMOV UR4, 0xffffffff ;  /* 0xffffffff00047882 */ /* 0x000fe20000000000 */
[----:B------:R-:W-:Y:S01]  /*15dd0*/  LOP3.LUT R9, R2, 0x38, R11, 0x78, !PT ;  /* 0x0000003802097812 */ /* 0x000fe200078e780b */
[----:B------:R-:W-:-:S05]  /*15de0*/  IMAD.SHL.U32 R2, R8, 0x8, RZ ;  /* 0x0000000808027824 */ /* 0x000fca00078e00ff */
[----:B------:R-:W-:Y:S01]  /*15df0*/  LOP3.LUT R8, R9, 0x200, R2, 0xf8, !PT ;  /* 0x0000020009087812 */ /* 0x000fe200078ef802 */
[----:B------:R-:W-:Y:S06]  /*15e00*/  BRA.DIV UR4, `(.L_x_5105) ;  /* 0x0000004604fc7947 */ /* 0x000fec000b800000 */
[----:B------:R-:W0:Y:S01]  /*15e10*/  SHFL.IDX PT, R6, R0, RZ, 0x181f ;  /* 0x00181fff00067589 */ /* 0x000e2200000e0000 */
[----:B------:R-:W-:Y:S01]  /*15e20*/  ULDC UR4, c[0x0][0x288] ;  /* 0x0000a20000047ab9 */ /* 0x000fe20000000800 */
[----:B------:R-:W-:Y:S01]  /*15e30*/  VIADD R9, R5, UR46 ;  /* 0x0000002e05097c36 */ /* 0x000fe20008000000 */
[----:B------:R-:W-:Y:S01]  /*15e40*/  ULDC.64 UR6, c[0x0][0x208] ;  /* 0x0000820000067ab9 */ /* 0x000fe20000000a00 */
[----:B------:R-:W1:Y:S01]  /*15e50*/  SHFL.IDX PT, R4, R3, RZ, 0x181f ;  /* 0x00181fff03047589 */ /* 0x000e6200000e0000 */
[----:B------:R-:W-:Y:S02]  /*15e60*/  IMAD R2, R7, UR4, RZ ;  /* 0x0000000407027c24 */ /* 0x000fe4000f8e02ff */
[C---:B------:R-:W-:Y:S01]  /*15e70*/  VIADD R11, R9.reuse, 0x10 ;  /* 0x00000010090b7836 */ /* 0x040fe20000000000 */
[----:B------:R-:W-:Y:S01]  /*15e80*/  STL [R1+0x4], R9 ;  /* 0x0000040901007387 */ /* 0x000fe20000100800 */
[C---:B------:R-:W-:Y:S01]  /*15e90*/  VIADD R7, R9.reuse, 0x20 ;  /* 0x0000002009077836 */ /* 0x040fe20000000000 */
[----:B------:R-:W-:-:S02]  /*15ea0*/  ISETP.GE.AND P1, PT, R9, R2, PT ;  /* 0x000000020900720c */ /* 0x000fc40003f26270 */
[----:B------:R-:W-:Y:S04]  /*15eb0*/  STL [R1+0x18], R11 ;  /* 0x0000180b01007387 */ /* 0x000fe80000100800 */
[----:B------:R-:W-:Y:S07]  /*15ec0*/  STL [R1+0x1c], R7 ;  /* 0x00001c0701007387 */ /* 0x000fee0000100800 */
[----:B0-----:R-:W-:-:S02]  /*15ed0*/  @!P1 LEA R5, P2, R10, R6, 0x1 ;  /* 0x000000060a059211 */ /* 0x001fc400078408ff */
[----:B------:R-:W-:-:S03]  /*15ee0*/  @!P1 LEA R6, R8, UR38, 0x1 ;  /* 0x0000002608069c11 */ /* 0x000fc6000f8e08ff */
[----:B-1----:R-:W-:-:S05]  /*15ef0*/  @!P1 IMAD.X R4, RZ, RZ, R4, P2 ;  /* 0x000000ffff049224 */ /* 0x002fca00010e0604 */
[----:B------:R-:W-:-:S04]  /*15f00*/  @!P1 LOP3.LUT R5, R5, R4, RZ, 0x3c, !PT ;  /* 0x0000000405059212 */ /* 0x000fc800078e3cff */
[----:B------:R-:W-:-:S04]  /*15f10*/  @!P1 LOP3.LUT R4, R5, R4, RZ, 0x3c, !PT ;  /* 0x0000000405049212 */ /* 0x000fc800078e3cff */
[----:B------:R-:W-:-:S05]  /*15f20*/  @!P1 LOP3.LUT R5, R5, R4, RZ, 0x3c, !PT ;  /* 0x0000000405059212 */ /* 0x000fca00078e3cff */
[----:B------:R-:W-:Y:S01]  /*15f30*/  @!PT LDS RZ, [RZ] ;  /* 0x00000000fffff984 */ /* 0x000fe20000000800 */
[----:B------:R0:W-:Y:S01]  /*15f40*/  @!P1 LDGSTS.E.BYPASS.LTC128B.128 [R6+0x20400], desc[UR6][R4.64], !P0 ;  /* 0x2040000004069fae */ /* 0x0001e2000c101d46 */
[----:B------:R-:W-:-:S03]  /*15f50*/  ISETP.GE.AND P1, PT, R11, R2, PT ;  /* 0x000000020b00720c */ /* 0x000fc60003f26270 */
[----:B0-----:R-:W0:Y:S10]  /*15f60*/  SHFL.IDX PT, R5, R0, 0x1, 0x181f ;  /* 0x00381f0000057f89 */ /* 0x001e3400000e0000 */
[----:B------:R-:W-:Y:S01]  /*15f70*/  @!P1 LEA R6, R8, UR38, 0x1 ;  /* 0x0000002608069c11 */ /* 0x000fe2000f8e08ff */
[----:B------:R-:W1:Y:S01]  /*15f80*/  SHFL.IDX PT, R4, R3, 0x1, 0x181f ;  /* 0x00381f0003047f89 */ /* 0x000e6200000e0000 */
[----:B0-----:R-:W-:-:S05]  /*15f90*/  @!P1 LEA R5, P2, R10, R5, 0x1 ;  /* 0x000000050a059211 */ /* 0x001fca00078408ff */
[----:B-1----:R-:W-:-:S05]  /*15fa0*/  @!P1 IMAD.X R4, RZ, RZ, R4, P2 ;  /* 0x000000ffff049224 */ /* 0x002fca00010e0604 */
[----:B------:R-:W-:-:S04]  /*15fb0*/  @!P1 LOP3.LUT R5, R5, R4, RZ, 0x3c, !PT ;  /* 0x0000000405059212 */ /* 0x000fc800078e3cff */
[----:B------:R-:W-:-:S04]  /*15fc0*/  @!P1 LOP3.LUT R4, R5, R4, RZ, 0x3c, !PT ;  /* 0x0000000405049212 */ /* 0x000fc800078e3cff */
[----:B------:R-:W-:-:S05]  /*15fd0*/  @!P1 LOP3.LUT R5, R5, R4, RZ, 0x3c, !PT ;  /* 0x0000000405059212 */ /* 0x000fca00078e3cff */
[----:B------:R0:W-:Y:S01]  /*15fe0*/  @!P1 LDGSTS.E.BYPASS.LTC128B.128 [R6+0x20c00], desc[UR6][R4.64], !P0 ;  /* 0x20c0000004069fae */ /* 0x0001e2000c101d46 */
[----:B------:R-:W-:-:S03]  /*15ff0*/  ISETP.GE.AND P1, PT, R7, R2, PT ;  /* 0x000000020700720c */ /* 0x000fc60003f26270 */
[----:B0-----:R-:W0:Y:S10]  /*16000*/  SHFL.IDX PT, R5, R0, 0x2, 0x181f ;  /* 0x00581f0000057f89 */ /* 0x001e3400000e0000 */
[----:B------:R-:W-:Y:S01]  /*16010*/  @!P1 LEA R6, R8, UR38, 0x1 ;  /* 0x0000002608069c11 */ /* 0x000fe2000f8e08ff */
[----:B------:R-:W1:Y:S04]  /*16020*/  SHFL.IDX PT, R4, R3, 0x2, 0x181f ;  /* 0x00581f0003047f89 */ /* 0x000e6800000e0000 */
[----:B------:R-:W2:Y:S04]  /*16030*/  SHFL.IDX PT, R0, R0, 0x3, 0x181f ;  /* 0x00781f0000007f89 */ /* 0x000ea800000e0000 */
[----:B------:R-:W3:Y:S01]  /*16040*/  SHFL.IDX PT, R3, R3, 0x3, 0x181f ;  /* 0x00781f0003037f89 */ /* 0x000ee200000e0000 */
[----:B0-----:R-:W-:-:S05]  /*16050*/  @!P1 LEA R5, P2, R10, R5, 0x1 ;  /* 0x000000050a059211 */ /* 0x001fca00078408ff */
[----:B-1----:R-:W-:-:S05]  /*16060*/  @!P1 IMAD.X R4, RZ, RZ, R4, P2 ;  /* 0x000000ffff049224 */ /* 0x002fca00010e0604 */
[----:B------:R-:W-:-:S04]  /*16070*/  @!P1 LOP3.LUT R5, R5, R4, RZ, 0x3c, !PT ;  /* 0x0000000405059212 */ /* 0x000fc800078e3cff */
[----:B------:R-:W-:-:S04]  /*16080*/  @!P1 LOP3.LUT R4, R5, R4, RZ, 0x3c, !PT ;  /* 0x0000000405049212 */ /* 0x000fc800078e3cff */
[----:B------:R-:W-:-:S05]  /*16090*/  @!P1 LOP3.LUT R5, R5, R4, RZ, 0x3c, !PT ;  /* 0x0000000405059212 */ /* 0x000fca00078e3cff */
[----:B--23--:R0:W-:Y:S02]  /*160a0*/  @!P1 LDGSTS.E.BYPASS.LTC128B.128 [R6+0x21400], desc[UR6][R4.64], !P0 ;  /* 0x2140000004069fae */ /* 0x00c1e4000c101d46 */
.L_x_5211:
[----:B0-----:R-:W2:Y:S01]  /*160b0*/  LDL R4, [R1+0x4] ;  /* 0x0000040001047983 */ /* 0x001ea20000100800 */
        /* <DEDUP_REMOVED lines=14> */
[----:B-1----:R-:W1:Y:S01]  /*161a0*/  LDC.64 R2, c[0x0][0x3d8] ;  /* 0x0000f600ff027b82 */ /* 0x002e620000000a00 */
[----:B------:R-:W-:Y:S01]  /*161b0*/  NOP ;  /* 0x0000000000007918 */ /* 0x000fe20000000000 */
[C---:B-1----:R-:W-:Y:S01]  /*161c0*/  IMAD R0, R2.reuse, UR43, RZ ;  /* 0x0000002b02007c24 */ /* 0x042fe2000f8e02ff */
[----:B------:R-:W-:Y:S01]  /*161d0*/  UIADD3 UR4, UR38, 0x26400, URZ ;  /* 0x0002640026047890 */ /* 0x000fe2000fffe03f */
[----:B0-----:R-:W-:Y:S01]  /*161e0*/  IMAD.WIDE.U32 R4, R2, UR36, RZ ;  /* 0x0000002402047c25 */ /* 0x001fe2000f8e00ff */
        /* <DEDUP_REMOVED lines=24> */
.L_x_5106:
[----:B------:R-:W2:Y:S01]  /*16370*/  LDL.LU.64 R8, [R1+0x28] ;  /* 0x0000280001087983 */ /* 0x000ea20000300a00 */
[----:B------:R-:W1:Y:S01]  /*16380*/  LDC R7, c[0x0][0x448] ;  /* 0x00011200ff077b82 */ /* 0x000e620000000800 */
[----:B------:R-:W-:Y:S02]  /*16390*/  ULDC.64 UR4, c[0x0][0x3e0] ;  /* 0x0000f80000047ab9 */ /* 0x000fe40000000a00 */
[----:B0-----:R-:W2:Y:S04]  /*163a0*/  LDL.LU.64 R2, [R1+0x10] ;  /* 0x0000100001027983 */ /* 0x001ea80000300a00 */
[----:B------:R-:W3:Y:S01]  /*163b0*/  LDL.LU R6, [R1+0x8] ;  /* 0x0000080001067983 */ /* 0x000ee20000300800 */
[----:B------:R-:W0:Y:S01]  /*163c0*/  S2R R0, SR_CTAID.Z ;  /* 0x0000000000007919 */ /* 0x000e220000002700 */
[----:B------:R-:W4:Y:S01]  /*163d0*/  S2R R4, SR_CTAID.Z ;  /* 0x0000000000047919 */ /* 0x000f220000002700 */
[----:B-1----:R-:W-:-:S02]  /*163e0*/  ISETP.NE.AND P0, PT, R7, 0x1, PT ;  /* 0x000000010700780c */ /* 0x002fc40003f05270 */
[----:B0-----:R-:W-:-:S05]  /*163f0*/  SHF.R.S32.HI R0, RZ, 0x1f, R0 ;  /* 0x0000001fff007819 */ /* 0x001fca0000011400 */
[----:B------:R-:W-:-:S04]  /*16400*/  IMAD R0, R0, UR4, RZ ;  /* 0x0000000400007c24 */ /* 0x000fc8000f8e02ff */
[----:B----4-:R-:W-:Y:S02]  /*16410*/  IMAD R5, R4, UR5, R0 ;  /* 0x0000000504057c24 */ /* 0x010fe4000f8e0200 */
[----:B------:R-:W0:Y:S01]  /*16420*/  @P0 LDC R0, c[0x0][0x450] ;  /* 0x00011400ff000b82 */ /* 0x000e220000000800 */
[----:B------:R-:W-:Y:S01]  /*16430*/  LOP3.LUT R17, R17, 0xfffffff7, RZ, 0xc0, !PT ;  /* 0xfffffff711117812 */ /* 0x000fe200078ec0ff */
[----:B--2---:R-:W-:-:S04]  /*16440*/  IMAD.MOV.U32 R2, RZ, RZ, R8 ;  /* 0x000000ffff027224 */ /* 0x004fc800078e0008 */
[----:B------:R-:W-:Y:S01]  /*16450*/  IMAD.WIDE.U32 R2, R4, UR4, R2 ;  /* 0x0000000404027c25 */ /* 0x000fe2000f8e0002 */
[----:B------:R-:W1:Y:S01]  /*16460*/  S2R R8, SR_TID.X ;  /* 0x0000000000087919 */ /* 0x000e620000002100 */
[----:B------:R-:W-:Y:S02]  /*16470*/  ULDC.64 UR4, c[0x0][0x3d0] ;  /* 0x0000f40000047ab9 */ /* 0x000fe40000000a00 */
[----:B------:R-:W-:Y:S02]  /*16480*/  IMAD.IADD R3, R3, 0x1, R5 ;  /* 0x0000000103037824 */ /* 0x000fe400078e0205 */
[----:B------:R-:W2:Y:S01]  /*16490*/  @P0 LDC R5, c[0x0][0x44c] ;  /* 0x00011300ff050b82 */ /* 0x000ea20000000800 */
[----:B---3--:R-:W-:Y:S02]  /*164a0*/  IMAD.MOV.U32 R4, RZ, RZ, R6 ;  /* 0x000000ffff047224 */ /* 0x008fe400078e0006 */
[----:B--2---:R-:W-:-:S05]  /*164b0*/  @P0 IMAD.HI.U32 R5, R6, R5, RZ ;  /* 0x0000000506050227 */ /* 0x004fca00078e00ff */
[----:B0-----:R-:W-:-:S04]  /*164c0*/  @P0 SHF.R.U32.HI R4, RZ, R0, R5 ;  /* 0x00000000ff040219 */ /* 0x001fc80000011605 */
[--C-:B------:R-:W-:Y:S01]  /*164d0*/  SHF.R.S32.HI R5, RZ, 0x1f, R4.reuse ;  /* 0x0000001fff057819 */ /* 0x100fe20000011404 */
[----:B------:R-:W-:-:S04]  /*164e0*/  IMAD.MOV R0, RZ, RZ, -R4 ;  /* 0x000000ffff007224 */ /* 0x000fc800078e0a04 */
[----:B------:R-:W-:Y:S02]  /*164f0*/  IMAD R0, R7, R0, R6 ;  /* 0x0000000007007224 */ /* 0x000fe400078e0206 */
[----:B------:R-:W-:Y:S02]  /*16500*/  IMAD R5, R5, UR4, RZ ;  /* 0x0000000405057c24 */ /* 0x000fe4000f8e02ff */
[----:B------:R-:W-:-:S04]  /*16510*/  IMAD.WIDE.U32 R2, R4, UR4, R2 ;  /* 0x0000000404027c25 */ /* 0x000fc8000f8e0002 */
[----:B------:R-:W-:Y:S01]  /*16520*/  IMAD R5, R4, UR5, R5 ;  /* 0x0000000504057c24 */ /* 0x000fe2000f8e0205 */
[----:B------:R-:W-:Y:S01]  /*16530*/  SHF.R.S32.HI R4, RZ, 0x1f, R0 ;  /* 0x0000001fff047819 */ /* 0x000fe20000011400 */
[----:B------:R-:W-:Y:S02]  /*16540*/  ULDC.64 UR4, c[0x0][0x3c8] ;  /* 0x0000f20000047ab9 */ /* 0x000fe40000000a00 */
[----:B------:R-:W-:Y:S02]  /*16550*/  IMAD.IADD R3, R3, 0x1, R5 ;  /* 0x0000000103037824 */ /* 0x000fe400078e0205 */
[----:B------:R-:W-:Y:S02]  /*16560*/  IMAD R4, R4, UR4, RZ ;  /* 0x0000000404047c24 */ /* 0x000fe4000f8e02ff */
[----:B------:R-:W-:-:S04]  /*16570*/  IMAD.WIDE.U32 R2, R0, UR4, R2 ;  /* 0x0000000400027c25 */ /* 0x000fc8000f8e0002 */
[----:B------:R-:W-:Y:S01]  /*16580*/  IMAD R5, R0, UR5, R4 ;  /* 0x0000000500057c24 */ /* 0x000fe2000f8e0204 */
[----:B------:R-:W-:Y:S01]  /*16590*/  ULDC.64 UR4, c[0x0][0x390] ;  /* 0x0000e40000047ab9 */ /* 0x000fe20000000a00 */
[----:B-1----:R-:W-:Y:S01]  /*165a0*/  IMAD.SHL.U32 R10, R8, 0x8, RZ ;  /* 0x00000008080a7824 */ /* 0x002fe200078e00ff */
[----:B------:R-:W-:Y:S01]  /*165b0*/  LEA R0, P0, R2, UR4, 0x1 ;  /* 0x0000000402007c11 */ /* 0x000fe2000f8008ff */
[----:B------:R-:W-:Y:S01]  /*165c0*/  IMAD.IADD R3, R3, 0x1, R5 ;  /* 0x0000000103037824 */ /* 0x000fe200078e0205 */
[----:B------:R-:W-:Y:S02]  /*165d0*/  ULDC UR4, c[0x0][0x3b8] ;  /* 0x0000ee0000047ab9 */ /* 0x000fe40000000800 */
[----:B------:R-:W-:Y:S02]  /*165e0*/  LOP3.LUT R10, R10, 0x38, RZ, 0xc0, !PT ;  /* 0x000000380a0a7812 */ /* 0x000fe400078ec0ff */
        /* <DEDUP_REMOVED lines=134> */
.L_x_5221:
        /* <DEDUP_REMOVED lines=38> */
.L_x_5109:
[----:B------:R-:W-:Y:S05]  /*170b0*/  BSYNC B0 ;  /* 0x0000000000007941 */ /* 0x000fea0003800000 */
.L_x_5108:
        /* <DEDUP_REMOVED lines=9> */
.L_x_5222:
        /* <DEDUP_REMOVED lines=9> */
.L_x_5223:
        /* <DEDUP_REMOVED lines=8> */
.L_x_5115:
[----:B------:R-:W-:Y:S05]  /*17260*/  BSYNC B1 ;  /* 0x0000000000017941 */ /* 0x000fea0003800000 */
.L_x_5114:
        /* <DEDUP_REMOVED lines=11> */
.L_x_5116:
        /* <DEDUP_REMOVED lines=13> */
.L_x_5117:
        /* <DEDUP_REMOVED lines=13> */
.L_x_5118:
        /* <DEDUP_REMOVED lines=13> */
.L_x_5119:
        /* <DEDUP_REMOVED lines=13> */
.L_x_5120:
        /* <DEDUP_REMOVED lines=13> */
.L_x_5121:
        /* <DEDUP_REMOVED lines=13> */
.L_x_5122:
        /* <DEDUP_REMOVED lines=13> */
.L_x_5123:
        /* <DEDUP_REMOVED lines=8> */
.L_x_5112:
[----:B------:R-:W-:Y:S05]  /*17950*/  BSYNC B0 ;  /* 0x0000000000007941 */ /* 0x000fea0003800000 */
.L_x_5111:
[----:B0-----:R-:W3:Y:S01]  /*17960*/  LDL.LU R3, [R1+0x20] ;  /* 0x0000200001037983 */ /* 0x001ee20000300800 */
[----:B------:R-:W-:Y:S02]  /*17970*/  IMAD.MOV.U32 R9, RZ, RZ, RZ ;  /* 0x000000ffff097224 */ /* 0x000fe400078e00ff */
[----:B-1----:R-:W-:Y:S02]  /*17980*/  IMAD.MOV.U32 R6, RZ, RZ, 0x1 ;  /* 0x00000001ff067424 */ /* 0x002fe400078e00ff */
[----:B---3--:R-:W-:-:S05]  /*17990*/  VIADD R8, R3, 0xfffffffe ;  /* 0xfffffffe03087836 */ /* 0x008fca0000000000 */
        /* <DEDUP_REMOVED lines=19> */
[----:B0-----:R-:W-:-:S03]  /*17ad0*/  LOP3.LUT R10, R4, 0x1f, RZ, 0xc0, !PT ;  /* 0x0000001f040a7812 */ /* 0x001fc600078ec0ff */
[----:B------:R-:W-:-:S05]  /*17ae0*/  IMAD.IADD R2, R2, 0x1, R3 ;  /* 0x0000000102027824 */ /* 0x000fca00078e0203 */
[----:B------:R-:W-:Y:S01]  /*17af0*/  LOP3.LUT R11, R2, 0x1, RZ, 0xc0, !PT ;  /* 0x00000001020b7812 */ /* 0x000fe200078ec0ff */
[----:B------:R-:W-:Y:S06]  /*17b00*/  @!P0 BRA `(.L_x_5124) ;  /* 0x0000001400e08947 */ /* 0x000fec0003800000 */
[----:B------:R-:W-:Y:S01]  /*17b10*/  BSSY B0, `(.L_x_5124) ;  /* 0x0000177000007945 */ /* 0x000fe20003800000 */
[----:B------:R-:W-:Y:S02]  /*17b20*/  IMAD.IADD R7, R2, 0x1, -R11 ;  /* 0x0000000102077824 */ /* 0x000fe400078e0a0b */
[----:B------:R-:W-:-:S07]  /*17b30*/  IMAD.MOV.U32 R0, RZ, RZ, 0x1 ;  /* 0x00000001ff007424 */ /* 0x000fce00078e00ff */
.L_x_5165:
        /* <DEDUP_REMOVED lines=28> */
.L_x_5127:
[----:B------:R-:W1:Y:S01]  /*17d00*/  S2R R2, SR_TID.X ;  /* 0x0000000000027919 */ /* 0x000e620000002100 */
[----:B------:R-:W-:Y:S01]  /*17d10*/  BSSY B2, `(.L_x_5128) ;  /* 0x0000006000027945 */ /* 0x000fe20003800000 */
[----:B-1----:R-:W-:Y:S02]  /*17d20*/  LOP3.LUT R3, R2, 0x7f, RZ, 0xc0, !PT ;  /* 0x0000007f02037812 */ /* 0x002fe400078ec0ff */
[----:B------:R-:W-:Y:S02]  /*17d30*/  SHF.L.U32 R2, R0, 0x1f, RZ ;  /* 0x0000001f00027819 */ /* 0x000fe400000006ff */
[----:B------:R-:W-:Y:S02]  /*17d40*/  ISETP.NE.AND P2, PT, R3, RZ, PT ;  /* 0x000000ff0300720c */ /* 0x000fe40003f45270 */
[----:B------:R-:W1:Y:S02]  /*17d50*/  SYNCS.PHASECHK.TRANS64.TRYWAIT P0, [UR38+0x38848], R2 ;  /* 0x03884802ff0075a7 */ /* 0x000e640008000166 */
[----:B-1----:R-:W-:Y:S09]  /*17d60*/  @!P0 BRA `(.L_x_5129) ;  /* 0x0000003800348947 */ /* 0x002ff20003800000 */
.L_x_5224:
[----:B------:R-:W-:Y:S05]  /*17d70*/  BSYNC B2 ;  /* 0x0000000000027941 */ /* 0x000fea0003800000 */
.L_x_5128:
[----:B------:R-:W-:Y:S04]  /*17d80*/  BSSY B2, `(.L_x_5130) ;  /* 0x0000007000027945 */ /* 0x000fe80003800000 */
[----:B------:R-:W-:Y:S05]  /*17d90*/  @P2 BRA `(.L_x_5131) ;  /* 0x0000000000142947 */ /* 0x000fea0003800000 */
[----:B------:R-:W-:Y:S01]  /*17da0*/  ISETP.NE.AND P0, PT, R10, RZ, PT ;  /* 0x000000ff0a00720c */ /* 0x000fe20003f05270 */
[----:B-1----:R-:W-:-:S04]  /*17db0*/  IMAD.MOV.U32 R3, RZ, RZ, 0x2000 ;  /* 0x00002000ff037424 */ /* 0x002fc800078e00ff */
[----:B------:R3:W-:Y:S08]  /*17dc0*/  SYNCS.ARRIVE.TRANS64 RZ, [UR38+0x38838], R3 ;  /* 0x03883803ffff79a7 */ /* 0x0007f00008000026 */
[----:B---3--:R-:W-:Y:S05]  /*17dd0*/  @!P0 BRA `(.L_x_5131) ;  /* 0x0000000000048947 */ /* 0x008fea0003800000 */
[----:B------:R-:W-:Y:S01]  /*17de0*/  BPT.TRAP 0x1 ;  /* 0x000000040000795c */ /* 0x000fe20000300000 */
.L_x_5131:
[----:B------:R-:W-:Y:S05]  /*17df0*/  BSYNC B2 ;  /* 0x0000000000027941 */ /* 0x000fea0003800000 */
.L_x_5130:
        /* <DEDUP_REMOVED lines=11> */
.L_x_5132:
        /* <DEDUP_REMOVED lines=10> */
.L_x_5225:
[----:B------:R-:W-:Y:S05]  /*17f50*/  BSYNC B2 ;  /* 0x0000000000027941 */ /* 0x000fea0003800000 */
.L_x_5133:
        /* <DEDUP_REMOVED lines=9> */
.L_x_5136:
[----:B------:R-:W-:Y:S05]  /*17ff0*/  BSYNC B2 ;  /* 0x0000000000027941 */ /* 0x000fea0003800000 */
.L_x_5135:
        /* <DEDUP_REMOVED lines=9> */
.L_x_5137:
        /* <DEDUP_REMOVED lines=13> */
.L_x_5138:
        /* <DEDUP_REMOVED lines=13> */
.L_x_5139:
        /* <DEDUP_REMOVED lines=13> */
.L_x_5140:
        /* <DEDUP_REMOVED lines=13> */
.L_x_5141:
        /* <DEDUP_REMOVED lines=13> */
.L_x_5142:
        /* <DEDUP_REMOVED lines=13> */
.L_x_5143:
        /* <DEDUP_REMOVED lines=13> */
.L_x_5144:
        /* <DEDUP_REMOVED lines=8> */
.L_x_5126:
[----:B------:R-:W-:Y:S05]  /*186c0*/  BSYNC B1 ;  /* 0x0000000000017941 */ /* 0x000fea0003800000 */
.L_x_5125:
        /* <DEDUP_REMOVED lines=27> */
.L_x_5147:
[----:B------:R-:W1:Y:S01]  /*18880*/  S2R R2, SR_TID.X ;  /* 0x0000000000027919 */ /* 0x000e620000002100 */
[----:B------:R-:W-:Y:S01]  /*18890*/  BSSY B2, `(.L_x_5148) ;  /* 0x0000006000027945 */ /* 0x000fe20003800000 */
[----:B-1----:R-:W-:Y:S02]  /*188a0*/  LOP3.LUT R3, R2, 0x7f, RZ, 0xc0, !PT ;  /* 0x0000007f02037812 */ /* 0x002fe400078ec0ff */
[----:B------:R-:W-:Y:S02]  /*188b0*/  SHF.L.U32 R2, R0, 0x1f, RZ ;  /* 0x0000001f00027819 */ /* 0x000fe400000006ff */
[----:B------:R-:W-:Y:S02]  /*188c0*/  ISETP.NE.AND P2, PT, R3, RZ, PT ;  /* 0x000000ff0300720c */ /* 0x000fe40003f45270 */
[----:B------:R-:W1:Y:S02]  /*188d0*/  SYNCS.PHASECHK.TRANS64.TRYWAIT P0, [UR38+0x38840], R2 ;  /* 0x03884002ff0075a7 */ /* 0x000e640008000166 */
[----:B-1----:R-:W-:Y:S09]  /*188e0*/  @!P0 BRA `(.L_x_5149) ;  /* 0x0000002c00848947 */ /* 0x002ff20003800000 */
.L_x_5226:
[----:B------:R-:W-:Y:S05]  /*188f0*/  BSYNC B2 ;  /* 0x0000000000027941 */ /* 0x000fea0003800000 */
.L_x_5148:
[----:B------:R-:W-:Y:S04]  /*18900*/  BSSY B2, `(.L_x_5150) ;  /* 0x0000007000027945 */ /* 0x000fe80003800000 */
[----:B------:R-:W-:Y:S05]  /*18910*/  @P2 BRA `(.L_x_5151) ;  /* 0x0000000000142947 */ /* 0x000fea0003800000 */
[----:B------:R-:W-:Y:S01]  /*18920*/  ISETP.NE.AND P0, PT, R10, RZ, PT ;  /* 0x000000ff0a00720c */ /* 0x000fe20003f05270 */
[----:B-1----:R-:W-:-:S04]  /*18930*/  IMAD.MOV.U32 R3, RZ, RZ, 0x2000 ;  /* 0x00002000ff037424 */ /* 0x002fc800078e00ff */
[----:B------:R3:W-:Y:S08]  /*18940*/  SYNCS.ARRIVE.TRANS64 RZ, [UR38+0x38830], R3 ;  /* 0x03883003ffff79a7 */ /* 0x0007f00008000026 */
[----:B---3--:R-:W-:Y:S05]  /*18950*/  @!P0 BRA `(.L_x_5151) ;  /* 0x0000000000048947 */ /* 0x008fea0003800000 */
[----:B------:R-:W-:Y:S01]  /*18960*/  BPT.TRAP 0x1 ;  /* 0x000000040000795c */ /* 0x000fe20000300000 */
.L_x_5151:
[----:B------:R-:W-:Y:S05]  /*18970*/  BSYNC B2 ;  /* 0x0000000000027941 */ /* 0x000fea0003800000 */
.L_x_5150:
        /* <DEDUP_REMOVED lines=11> */
.L_x_5152:
        /* <DEDUP_REMOVED lines=11> */
.L_x_5227:
[----:B------:R-:W-:Y:S05]  /*18ae0*/  BSYNC B2 ;  /* 0x0000000000027941 */ /* 0x000fea0003800000 */
.L_x_5153:
        /* <DEDUP_REMOVED lines=9> */
.L_x_5156:
[----:B------:R-:W-:Y:S05]  /*18b80*/  BSYNC B2 ;  /* 0x0000000000027941 */ /* 0x000fea0003800000 */
.L_x_5155:
        /* <DEDUP_REMOVED lines=9> */
.L_x_5157:
        /* <DEDUP_REMOVED lines=13> */
.L_x_5158:
        /* <DEDUP_REMOVED lines=13> */
.L_x_5159:
        /* <DEDUP_REMOVED lines=13> */
.L_x_5160:
        /* <DEDUP_REMOVED lines=13> */
.L_x_5161:
        /* <DEDUP_REMOVED lines=13> */
.L_x_5162:
        /* <DEDUP_REMOVED lines=13> */
.L_x_5163:
        /* <DEDUP_REMOVED lines=13> */
.L_x_5164:
        /* <DEDUP_REMOVED lines=8> */
.L_x_5146:
[----:B------:R-:W-:Y:S05]  /*19250*/  BSYNC B1 ;  /* 0x0000000000017941 */ /* 0x000fea0003800000 */
.L_x_5145:
[----:B------:R-:W-:Y:S01]  /*19260*/  VIADD R8, R8, 0xfffffffe ;  /* 0xfffffffe08087836 */ /* 0x000fe20000000000 */
[----:B------:R-:W-:Y:S06]  /*19270*/  @P1 BRA `(.L_x_5165) ;  /* 0xffffffe800301947 */ /* 0x000fec000383ffff */
[----:B------:R-:W-:Y:S05]  /*19280*/  BSYNC B0 ;  /* 0x0000000000007941 */ /* 0x000fea0003800000 */
.L_x_5124:
        /* <DEDUP_REMOVED lines=26> */
.L_x_5168:
[----:B------:R-:W1:Y:S01]  /*19430*/  S2R R2, SR_TID.X ;  /* 0x0000000000027919 */ /* 0x000e620000002100 */
[----:B------:R-:W-:Y:S01]  /*19440*/  BSSY B1, `(.L_x_5169) ;  /* 0x0000006000017945 */ /* 0x000fe20003800000 */
[----:B-1----:R-:W-:Y:S02]  /*19450*/  LOP3.LUT R3, R2, 0x7f, RZ, 0xc0, !PT ;  /* 0x0000007f02037812 */ /* 0x002fe400078ec0ff */
[----:B------:R-:W-:Y:S02]  /*19460*/  SHF.L.U32 R2, R0, 0x1f, RZ ;  /* 0x0000001f00027819 */ /* 0x000fe400000006ff */
[----:B------:R-:W-:Y:S02]  /*19470*/  ISETP.NE.AND P1, PT, R3, RZ, PT ;  /* 0x000000ff0300720c */ /* 0x000fe40003f25270 */
[----:B------:R-:W1:Y:S02]  /*19480*/  SYNCS.PHASECHK.TRANS64.TRYWAIT P0, [UR38+0x38848], R2 ;  /* 0x03884802ff0075a7 */ /* 0x000e640008000166 */
[----:B-1----:R-:W-:Y:S09]  /*19490*/  @!P0 BRA `(.L_x_5170) ;  /* 0x0000002000c88947 */ /* 0x002ff20003800000 */
.L_x_5228:
[----:B------:R-:W-:Y:S05]  /*194a0*/  BSYNC B1 ;  /* 0x0000000000017941 */ /* 0x000fea0003800000 */
.L_x_5169:
[----:B------:R-:W-:Y:S04]  /*194b0*/  BSSY B1, `(.L_x_5171) ;  /* 0x0000007000017945 */ /* 0x000fe80003800000 */
[----:B------:R-:W-:Y:S05]  /*194c0*/  @P1 BRA `(.L_x_5172) ;  /* 0x0000000000141947 */ /* 0x000fea0003800000 */
[----:B------:R-:W-:Y:S01]  /*194d0*/  ISETP.NE.AND P0, PT, R10, RZ, PT ;  /* 0x000000ff0a00720c */ /* 0x000fe20003f05270 */
[----:B-1----:R-:W-:-:S04]  /*194e0*/  IMAD.MOV.U32 R3, RZ, RZ, 0x2000 ;  /* 0x00002000ff037424 */ /* 0x002fc800078e00ff */
[----:B------:R3:W-:Y:S08]  /*194f0*/  SYNCS.ARRIVE.TRANS64 RZ, [UR38+0x38838], R3 ;  /* 0x03883803ffff79a7 */ /* 0x0007f00008000026 */
[----:B---3--:R-:W-:Y:S05]  /*19500*/  @!P0 BRA `(.L_x_5172) ;  /* 0x0000000000048947 */ /* 0x008fea0003800000 */
[----:B------:R-:W-:Y:S01]  /*19510*/  BPT.TRAP 0x1 ;  /* 0x000000040000795c */ /* 0x000fe20000300000 */
.L_x_5172:
[----:B------:R-:W-:Y:S05]  /*19520*/  BSYNC B1 ;  /* 0x0000000000017941 */ /* 0x000fea0003800000 */
.L_x_5171:
        /* <DEDUP_REMOVED lines=11> */
.L_x_5173:
        /* <DEDUP_REMOVED lines=11> */
.L_x_5229:
[----:B------:R-:W-:Y:S05]  /*19690*/  BSYNC B1 ;  /* 0x0000000000017941 */ /* 0x000fea0003800000 */
.L_x_5174:
        /* <DEDUP_REMOVED lines=9> */
.L_x_5177:
[----:B------:R-:W-:Y:S05]  /*19730*/  BSYNC B1 ;  /* 0x0000000000017941 */ /* 0x000fea0003800000 */
.L_x_5176:
        /* <DEDUP_REMOVED lines=9> */
.L_x_5178:
        /* <DEDUP_REMOVED lines=13> */
.L_x_5179:
        /* <DEDUP_REMOVED lines=13> */
.L_x_5180:
        /* <DEDUP_REMOVED lines=13> */
.L_x_5181:
        /* <DEDUP_REMOVED lines=13> */
.L_x_5182:
        /* <DEDUP_REMOVED lines=13> */
.L_x_5183:
        /* <DEDUP_REMOVED lines=13> */
.L_x_5184:
        /* <DEDUP_REMOVED lines=13> */
.L_x_5185:
        /* <DEDUP_REMOVED lines=8> */
.L_x_5167:
[----:B------:R-:W-:Y:S05]  /*19e00*/  BSYNC B0 ;  /* 0x0000000000007941 */ /* 0x000fea0003800000 */
.L_x_5166:
[----:B------:R-:W-:Y:S01]  /*19e10*/  LOP3.LUT R0, R0, 0x1, RZ, 0x3c, !PT ;  /* 0x0000000100007812 */ /* 0x000fe200078e3cff */
[----:B------:R-:W-:Y:S02]  /*19e20*/  IMAD.MOV.U32 R6, RZ, RZ, RZ ;  /* 0x000000ffff067224 */ /* 0x000fe400078e00ff */
[----:B------:R-:W-:-:S07]  /*19e30*/  IMAD.MOV.U32 R9, RZ, RZ, RZ ;  /* 0x000000ffff097224 */ /* 0x000fce00078e00ff */
.L_x_5087:
[----:B------:R-:W1:Y:S01]  /*19e40*/  S2R R3, SR_CgaCtaId ;  /* 0x0000000000037919 */ /* 0x000e620000008800 */
[----:B------:R-:W-:Y:S02]  /*19e50*/  MOV R2, 0x400 ;  /* 0x0000040000027802 */ /* 0x000fe40000000f00 */
[----:B------:R-:W-:Y:S02]  /*19e60*/  SHF.L.U32 R9, R9, 0x1f, RZ ;  /* 0x0000001f09097819 */ /* 0x000fe400000006ff */
[----:B-1----:R-:W-:-:S04]  /*19e70*/  LEA R2, R3, R2, 0x18 ;  /* 0x0000000203027211 */ /* 0x002fc800078ec0ff */
[----:B------:R-:W1:Y:S02]  /*19e80*/  SYNCS.PHASECHK.TRANS64.TRYWAIT P0, [R2+URZ+0x38820], R9 ;  /* 0x03882009020075a7 */ /* 0x000e64000800017f */
[----:B-1----:R-:W-:Y:S05]  /*19e90*/  @!P0 BRA `(.L_x_5186) ;  /* 0x0000001800788947 */ /* 0x002fea0003800000 */
.L_x_5230:
[----:B------:R-:W-:-:S03]  /*19ea0*/  UMOV UR4, 0xffffffff ;  /* 0xffffffff00047882 */ /* 0x000fc60000000000 */
[----:B------:R-:W-:Y:S05]  /*19eb0*/  BRA.DIV UR4, `(.L_x_5187) ;  /* 0x0000001a04847947 */ /* 0x000fea000b800000 */
[----:B------:R-:W3:Y:S02]  /*19ec0*/  S2R R3, SR_TID.X ;  /* 0x0000000000037919 */ /* 0x000ee40000002100 */
[----:B---3--:R-:W-:-:S04]  /*19ed0*/  SHF.R.U32.HI R3, RZ, 0x5, R3 ;  /* 0x00000005ff037819 */ /* 0x008fc80000011603 */
[----:B------:R-:W-:-:S05]  /*19ee0*/  LOP3.LUT R3, R3, 0x3, RZ, 0xc0, !PT ;  /* 0x0000000303037812 */ /* 0x000fca00078ec0ff */
[----:B--2---:R2:W3:Y:S02]  /*19ef0*/  SHFL.IDX PT, R14, R3, RZ, 0x1f ;  /* 0x00001fff030e7589 */ /* 0x0044e400000e0000 */
.L_x_5233:
[----:B---3--:R-:W-:-:S13]  /*19f00*/  ISETP.NE.AND P0, PT, R14, RZ, PT ;  /* 0x000000ff0e00720c */ /* 0x008fda0003f05270 */
[----:B------:R-:W-:Y:S05]  /*19f10*/  @P0 BRA `(.L_x_4991) ;  /* 0x0000000000900947 */ /* 0x000fea0003800000 */
[----:B------:R-:W-:-:S03]  /*19f20*/  UMOV UR4, 0xffffffff ;  /* 0xffffffff00047882 */ /* 0x000fc60000000000 */
[----:B------:R-:W-:Y:S05]  /*19f30*/  BRA.DIV UR4, `(.L_x_5188) ;  /* 0x0000001a04987947 */ /* 0x000fea000b800000 */
[----:B------:R-:W-:-:S13]  /*19f40*/  ELECT P6, URZ, PT ;  /* 0x00000000003f782f */ /* 0x000fda00038c0000 */
.L_x_5236:
        /* <DEDUP_REMOVED lines=8> */
.L_x_5189:
        /* <DEDUP_REMOVED lines=12> */
.L_x_5237:
[----:B------:R-:W3:Y:S02]  /*1a090*/  SYNCS.PHASECHK.TRANS64.TRYWAIT P0, [R5+URZ], R0 ;  /* 0x00000000050075a7 */ /* 0x000ee4000800017f */
[----:B---3--:R-:W-:Y:S05]  /*1a0a0*/  @!P0 BRA `(.L_x_5191) ;  /* 0x0000001800708947 */ /* 0x008fea0003800000 */
.L_x_5238:
[----:B------:R-:W-:Y:S05]  /*1a0b0*/  @!P2 BRA `(.L_x_5192) ;  /* 0x000000000004a947 */ /* 0x000fea0003800000 */
[----:B------:R-:W-:Y:S01]  /*1a0c0*/  BPT.TRAP 0x1 ;  /* 0x000000040000795c */ /* 0x000fe20000300000 */
.L_x_5192:
[----:B-1----:R-:W-:-:S04]  /*1a0d0*/  VIADD R2, R2, 0x38860 ;  /* 0x0003886002027836 */ /* 0x002fc80000000000 */
[----:B---3--:R-:W-:-:S04]  /*1a0e0*/  IMAD R5, R6, 0x8, R2 ;  /* 0x0000000806057824 */ /* 0x008fc800078e0202 */
[----:B------:R-:W1:Y:S02]  /*1a0f0*/  SYNCS.PHASECHK.TRANS64.TRYWAIT P0, [R5+URZ], R4 ;  /* 0x00000004050075a7 */ /* 0x000e64000800017f */
[----:B-1----:R-:W-:Y:S05]  /*1a100*/  @!P0 BRA `(.L_x_5193) ;  /* 0x00000018006c8947 */ /* 0x002fea0003800000 */
.L_x_5239:
[----:B------:R-:W-:-:S07]  /*1a110*/  IMAD R3, R3, 0x8, R2 ;  /* 0x0000000803037824 */ /* 0x000fce00078e0202 */
.L_x_5194:
[----:B---3--:R3:W4:Y:S02]  /*1a120*/  SYNCS.PHASECHK.TRANS64.TRYWAIT P0, [R3+URZ], R0 ;  /* 0x00000000030075a7 */ /* 0x008724000800017f */
[----:B----4-:R-:W-:Y:S05]  /*1a130*/  @!P0 NANOSLEEP.SYNCS 0x989680 ;  /* 0x009896800000895d */ /* 0x010fea0003900000 */
[----:B------:R-:W4:Y:S02]  /*1a140*/  @!P0 SYNCS.PHASECHK.TRANS64 P0, [R3+URZ], R0 ;  /* 0x00000000030085a7 */ /* 0x000f24000800007f */
[----:B----4-:R-:W-:Y:S05]  /*1a150*/  @!P0 BRA `(.L_x_5194) ;  /* 0xfffffffc00f08947 */ /* 0x010fea000383ffff */
.L_x_4991:
[----:B------:R-:W-:Y:S05]  /*1a160*/  BSYNC B6 ;  /* 0x0000000000067941 */ /* 0x000fea0003800000 */
.L_x_4988:
[----:B------:R-:W-:Y:S05]  /*1a170*/  EXIT ;  /* 0x000000000000794d */ /* 0x000fea0003800000 */
.L_x_5011:
[----:B0-----:R0:W1:Y:S02]  /*1a180*/  SYNCS.PHASECHK.TRANS64.TRYWAIT P0, [R199+URZ+0x38800], R4 ;  /* 0x03880004c70075a7 */ /* 0x001064000800017f */
[----:B-1----:R-:W-:Y:S05]  /*1a190*/  @!P0 NANOSLEEP.SYNCS 0x989680 ;  /* 0x009896800000895d */ /* 0x002fea0003900000 */
[----:B------:R-:W1:Y:S02]  /*1a1a0*/  @!P0 SYNCS.PHASECHK.TRANS64 P0, [R199+URZ+0x38800], R4 ;  /* 0x03880004c70085a7 */ /* 0x000e64000800007f */
[----:B-1----:R-:W-:Y:S05]  /*1a1b0*/  @!P0 BRA `(.L_x_5011) ;  /* 0xfffffffc00f08947 */ /* 0x002fea000383ffff */
[----:B------:R-:W-:Y:S05]  /*1a1c0*/  BRA `(.L_x_5195) ;  /* 0xfffffe9800f47947 */ /* 0x000fea000383ffff */
.L_x_5015:
[----:B--2---:R2:W3:Y:S02]  /*1a1d0*/  SYNCS.PHASECHK.TRANS64.TRYWAIT P1, [R199+URZ+0x38830], R4 ;  /* 0x03883004c70075a7 */ /* 0x0044e4000802017f */
[----:B---3--:R-:W-:Y:S05]  /*1a1e0*/  @!P1 NANOSLEEP.SYNCS 0x989680 ;  /* 0x009896800000995d */ /* 0x008fea0003900000 */
[----:B------:R-:W3:Y:S02]  /*1a1f0*/  @!P1 SYNCS.PHASECHK.TRANS64 P1, [R199+URZ+0x38830], R4 ;  /* 0x03883004c70095a7 */ /* 0x000ee4000802007f */
[----:B---3--:R-:W-:Y:S05]  /*1a200*/  @!P1 BRA `(.L_x_5015) ;  /* 0xfffffffc00f09947 */ /* 0x008fea000383ffff */
[----:B------:R-:W-:Y:S05]  /*1a210*/  BRA `(.L_x_5014) ;  /* 0xfffffe9c00407947 */ /* 0x000fea000383ffff */
.L_x_5016:
[----:B---3--:R3:W4:Y:S02]  /*1a220*/  SYNCS.PHASECHK.TRANS64.TRYWAIT P1, [R199+URZ+0x38810], R4 ;  /* 0x03881004c70075a7 */ /* 0x008724000802017f */
[----:B----4-:R-:W-:Y:S05]  /*1a230*/  @!P1 NANOSLEEP.SYNCS 0x989680 ;  /* 0x009896800000995d */ /* 0x010fea0003900000 */
[----:B------:R-:W4:Y:S02]  /*1a240*/  @!P1 SYNCS.PHASECHK.TRANS64 P1, [R199+URZ+0x38810], R4 ;  /* 0x03881004c70095a7 */ /* 0x000f24000802007f */
[----:B----4-:R-:W-:Y:S05]  /*1a250*/  @!P1 BRA `(.L_x_5016) ;  /* 0xfffffffc00f09947 */ /* 0x010fea000383ffff */
[----:B------:R-:W-:Y:S05]  /*1a260*/  BRA `(.L_x_5196) ;  /* 0xfffffea000307947 */ /* 0x000fea000383ffff */
.L_x_5020:
[----:B------:R0:W0:Y:S02]  /*1a270*/  SYNCS.PHASECHK.TRANS64.TRYWAIT P1, [R199+URZ+0x38850], R4 ;  /* 0x03885004c70075a7 */ /* 0x000024000802017f */
[----:B0-----:R-:W-:Y:S05]  /*1a280*/  @!P1 NANOSLEEP.SYNCS 0x989680 ;  /* 0x009896800000995d */ /* 0x001fea0003900000 */
[----:B------:R-:W0:Y:S02]  /*1a290*/  @!P1 SYNCS.PHASECHK.TRANS64 P1, [R199+URZ+0x38850], R4 ;  /* 0x03885004c70095a7 */ /* 0x000e24000802007f */
[----:B0-----:R-:W-:Y:S05]  /*1a2a0*/  @!P1 BRA `(.L_x_5020) ;  /* 0xfffffffc00f09947 */ /* 0x001fea000383ffff */
[----:B------:R-:W-:Y:S05]  /*1a2b0*/  BRA `(.L_x_5019) ;  /* 0xfffffea0005c7947 */ /* 0x000fea000383ffff */
.L_x_5036:
[----:B-1----:R1:W2:Y:S02]  /*1a2c0*/  SYNCS.PHASECHK.TRANS64.TRYWAIT P2, [R204+URZ+0x38830], R203 ;  /* 0x038830cbcc0075a7 */ /* 0x0022a4000804017f */
[----:B--2---:R-:W-:Y:S05]  /*1a2d0*/  @!P2 NANOSLEEP.SYNCS 0x989680 ;  /* 0x009896800000a95d */ /* 0x004fea0003900000 */
[----:B------:R-:W2:Y:S02]  /*1a2e0*/  @!P2 SYNCS.PHASECHK.TRANS64 P2, [R204+URZ+0x38830], R203 ;  /* 0x038830cbcc00a5a7 */ /* 0x000ea4000804007f */
[----:B--2---:R-:W-:Y:S05]  /*1a2f0*/  @!P2 BRA `(.L_x_5036) ;  /* 0xfffffffc00f0a947 */ /* 0x004fea000383ffff */
[----:B------:R-:W-:Y:S05]  /*1a300*/  BRA `(.L_x_5035) ;  /* 0xfffffed400447947 */ /* 0x000fea000383ffff */
.L_x_5040:
[----:B---3--:R3:W4:Y:S02]  /*1a310*/  SYNCS.PHASECHK.TRANS64.TRYWAIT P2, [R204+URZ+0x38850], R203 ;  /* 0x038850cbcc0075a7 */ /* 0x008724000804017f */
[----:B----4-:R-:W-:Y:S05]  /*1a320*/  @!P2 NANOSLEEP.SYNCS 0x989680 ;  /* 0x009896800000a95d */ /* 0x010fea0003900000 */
[----:B------:R-:W4:Y:S02]  /*1a330*/  @!P2 SYNCS.PHASECHK.TRANS64 P2, [R204+URZ+0x38850], R203 ;  /* 0x038850cbcc00a5a7 */ /* 0x000f24000804007f */
[----:B----4-:R-:W-:Y:S05]  /*1a340*/  @!P2 BRA `(.L_x_5040) ;  /* 0xfffffffc00f0a947 */ /* 0x010fea000383ffff */
[----:B------:R-:W-:Y:S05]  /*1a350*/  BRA `(.L_x_5039) ;  /* 0xfffffed800107947 */ /* 0x000fea000383ffff */
.L_x_5057:
[----:B-1----:R1:W3:Y:S02]  /*1a360*/  SYNCS.PHASECHK.TRANS64.TRYWAIT P3, [R184+URZ+0x38830], R23 ;  /* 0x03883017b80075a7 */ /* 0x0022e4000806017f */
[----:B---3--:R-:W-:Y:S05]  /*1a370*/  @!P3 NANOSLEEP.SYNCS 0x989680 ;  /* 0x009896800000b95d */ /* 0x008fea0003900000 */
[----:B------:R-:W3:Y:S02]  /*1a380*/  @!P3 SYNCS.PHASECHK.TRANS64 P3, [R184+URZ+0x38830], R23 ;  /* 0x03883017b800b5a7 */ /* 0x000ee4000806007f */
[----:B---3--:R-:W-:Y:S05]  /*1a390*/  @!P3 BRA `(.L_x_5057) ;  /* 0xfffffffc00f0b947 */ /* 0x008fea000383ffff */
[----:B------:R-:W-:Y:S05]  /*1a3a0*/  BRA `(.L_x_5056) ;  /* 0xffffff0c00e87947 */ /* 0x000fea000383ffff */
.L_x_5061:
[----:B---3--:R3:W4:Y:S02]  /*1a3b0*/  SYNCS.PHASECHK.TRANS64.TRYWAIT P3, [R184+URZ+0x38850], R23 ;  /* 0x03885017b80075a7 */ /* 0x008724000806017f */
[----:B----4-:R-:W-:Y:S05]  /*1a3c0*/  @!P3 NANOSLEEP.SYNCS 0x989680 ;  /* 0x009896800000b95d */ /* 0x010fea0003900000 */
[----:B------:R-:W4:Y:S02]  /*1a3d0*/  @!P3 SYNCS.PHASECHK.TRANS64 P3, [R184+URZ+0x38850], R23 ;  /* 0x03885017b800b5a7 */ /* 0x000f24000806007f */
[----:B----4-:R-:W-:Y:S05]  /*1a3e0*/  @!P3 BRA `(.L_x_5061) ;  /* 0xfffffffc00f0b947 */ /* 0x010fea000383ffff */
[----:B------:R-:W-:Y:S05]  /*1a3f0*/  BRA `(.L_x_5060) ;  /* 0xffffff1000707947 */ /* 0x000fea000383ffff */
.L_x_5067:
[----:B-1----:R1:W2:Y:S02]  /*1a400*/  SYNCS.PHASECHK.TRANS64.TRYWAIT P2, [R202+URZ+0x38830], R189 ;  /* 0x038830bdca0075a7 */ /* 0x0022a4000804017f */
[----:B--2---:R-:W-:Y:S05]  /*1a410*/  @!P2 NANOSLEEP.SYNCS 0x989680 ;  /* 0x009896800000a95d */ /* 0x004fea0003900000 */
[----:B------:R-:W2:Y:S02]  /*1a420*/  @!P2 SYNCS.PHASECHK.TRANS64 P2, [R202+URZ+0x38830], R189 ;  /* 0x038830bdca00a5a7 */ /* 0x000ea4000804007f */
[----:B--2---:R-:W-:Y:S05]  /*1a430*/  @!P2 BRA `(.L_x_5067) ;  /* 0xfffffffc00f0a947 */ /* 0x004fea000383ffff */
[----:B------:R-:W-:Y:S05]  /*1a440*/  BRA `(.L_x_5066) ;  /* 0xffffff3800907947 */ /* 0x000fea000383ffff */
.L_x_5071:
[----:B---3--:R3:W4:Y:S02]  /*1a450*/  SYNCS.PHASECHK.TRANS64.TRYWAIT P2, [R202+URZ+0x38850], R189 ;  /* 0x038850bdca0075a7 */ /* 0x008724000804017f */
[----:B----4-:R-:W-:Y:S05]  /*1a460*/  @!P2 NANOSLEEP.SYNCS 0x989680 ;  /* 0x009896800000a95d */ /* 0x010fea0003900000 */
[----:B------:R-:W4:Y:S02]  /*1a470*/  @!P2 SYNCS.PHASECHK.TRANS64 P2, [R202+URZ+0x38850], R189 ;  /* 0x038850bdca00a5a7 */ /* 0x000f24000804007f */
[----:B----4-:R-:W-:Y:S05]  /*1a480*/  @!P2 BRA `(.L_x_5071) ;  /* 0xfffffffc00f0a947 */ /* 0x010fea000383ffff */
[----:B------:R-:W-:Y:S05]  /*1a490*/  BRA `(.L_x_5070) ;  /* 0xffffff3c001c7947 */ /* 0x000fea000383ffff */
.L_x_5098:
[----:B------:R-:W-:Y:S02]  /*1a4a0*/  IMAD.MOV.U32 R13, RZ, RZ, R6 ;  /* 0x000000ffff0d7224 */ /* 0x000fe400078e0006 */
[----:B------:R-:W-:Y:S02]  /*1a4b0*/  IMAD.MOV.U32 R12, RZ, RZ, RZ ;  /* 0x000000ffff0c7224 */ /* 0x000fe400078e00ff */
[----:B------:R-:W-:Y:S02]  /*1a4c0*/  IMAD.MOV.U32 R11, RZ, RZ, 0x1f ;  /* 0x0000001fff0b7424 */ /* 0x000fe400078e00ff */
[----:B------:R-:W-:-:S07]  /*1a4d0*/  IMAD.MOV.U32 R15, RZ, RZ, -0x1 ;  /* 0xffffffffff0f7424 */ /* 0x000fce00078e00ff */
[----:B------:R-:W-:Y:S05]  /*1a4e0*/  WARPSYNC.COLLECTIVE R15, `(.L_x_5197) ;  /* 0x000000000f087348 */ /* 0x000fea0003c00000 */
[----:B------:R0:W1:Y:S02]  /*1a4f0*/  SHFL.IDX P6, R14, R13, R12, R11 ;  /* 0x0000000c0d0e7389 */ /* 0x00006400000c000b */
[----:B01----:R-:W-:Y:S01]  /*1a500*/  ENDCOLLECTIVE ;  /* 0x000000000000791b */ /* 0x003fe20003800000 */
.L_x_5197:
[----:B------:R-:W-:Y:S05]  /*1a510*/  BRA `(.L_x_5198) ;  /* 0xffffffb000047947 */ /* 0x000fea000383ffff */
.L_x_5100:
[----:B------:R-:W-:Y:S01]  /*1a520*/  BSSY B0, `(.L_x_5199) ;  /* 0x0000006000007945 */ /* 0x000fe20003800000 */
[----:B------:R-:W-:-:S07]  /*1a530*/  IMAD.MOV.U32 R15, RZ, RZ, -0x1 ;  /* 0xffffffffff0f7424 */ /* 0x000fce00078e00ff */
[----:B0-----:R-:W-:Y:S05]  /*1a540*/  WARPSYNC.COLLECTIVE R15, `(.L_x_5200) ;  /* 0x000000000f0c7348 */ /* 0x001fea0003c00000 */
[----:B------:R-:W-:Y:S02]  /*1a550*/  ELECT P6, UR62, PT ;  /* 0x00000000003e782f */ /* 0x000fe400038c0000 */
[----:B------:R-:W-:Y:S01]  /*1a560*/  MOV R14, UR62 ;  /* 0x0000003e000e7c02 */ /* 0x000fe20008000f00 */
[----:B0-----:R-:W-:Y:S10]  /*1a570*/  ENDCOLLECTIVE ;  /* 0x000000000000791b */ /* 0x001ff40003800000 */
.L_x_5200:
[----:B------:R-:W-:Y:S05]  /*1a580*/  BSYNC B0 ;  /* 0x0000000000007941 */ /* 0x000fea0003800000 */
.L_x_5199:
[----:B------:R-:W-:Y:S05]  /*1a590*/  BRA `(.L_x_5201) ;  /* 0xffffffb000087947 */ /* 0x000fea000383ffff */
.L_x_5102:
[----:B-1----:R-:W-:-:S04]  /*1a5a0*/  IMAD.U32 R3, RZ, RZ, UR38 ;  /* 0x00000026ff037e24 */ /* 0x002fc8000f8e00ff */
[----:B------:R1:W2:Y:S03]  /*1a5b0*/  SYNCS.PHASECHK.TRANS64.TRYWAIT P0, [R3+URZ+0x38840], R0 ;  /* 0x03884000030075a7 */ /* 0x0002a6000800017f */
[----:B--2---:R-:W-:Y:S05]  /*1a5c0*/  @!P0 NANOSLEEP.SYNCS 0x989680 ;  /* 0x009896800000895d */ /* 0x004fea0003900000 */
[----:B------:R-:W2:Y:S02]  /*1a5d0*/  @!P0 SYNCS.PHASECHK.TRANS64 P0, [R3+URZ+0x38840], R0 ;  /* 0x03884000030085a7 */ /* 0x000ea4000800007f */
[----:B--2---:R-:W-:Y:S05]  /*1a5e0*/  @!P0 BRA `(.L_x_5102) ;  /* 0xfffffffc00ec8947 */ /* 0x004fea000383ffff */
[----:B------:R-:W-:Y:S05]  /*1a5f0*/  BRA `(.L_x_5202) ;  /* 0xffffffb0006c7947 */ /* 0x000fea000383ffff */
.L_x_5105:
        /* <DEDUP_REMOVED lines=8> */
.L_x_5203:
[----:B------:R0:W-:Y:S01]  /*1a680*/  STL [R1+0x4], R9 ;  /* 0x0000040901007387 */ /* 0x0001e20000100800 */
[----:B------:R-:W-:Y:S02]  /*1a690*/  IMAD.MOV.U32 R13, RZ, RZ, R0 ;  /* 0x000000ffff0d7224 */ /* 0x000fe400078e0000 */
[----:B------:R-:W-:-:S07]  /*1a6a0*/  IMAD.MOV.U32 R4, RZ, RZ, R14 ;  /* 0x000000ffff047224 */ /* 0x000fce00078e000e */
[----:B0-----:R-:W-:Y:S05]  /*1a6b0*/  WARPSYNC.COLLECTIVE R15, `(.L_x_5204) ;  /* 0x000000000f087348 */ /* 0x001fea0003c00000 */
[----:B------:R1:W2:Y:S02]  /*1a6c0*/  SHFL.IDX P6, R14, R13, R12, R11 ;  /* 0x0000000c0d0e7389 */ /* 0x0002a400000c000b */
[----:B012---:R-:W-:Y:S01]  /*1a6d0*/  ENDCOLLECTIVE ;  /* 0x000000000000791b */ /* 0x007fe20003800000 */
.L_x_5204:
[----:B------:R-:W-:Y:S01]  /*1a6e0*/  ULDC UR4, c[0x0][0x288] ;  /* 0x0000a20000047ab9 */ /* 0x000fe20000000800 */
[----:B------:R-:W-:Y:S01]  /*1a6f0*/  ULDC.64 UR6, c[0x0][0x208] ;  /* 0x0000820000067ab9 */ /* 0x000fe20000000a00 */
[----:B------:R-:W-:Y:S02]  /*1a700*/  IMAD R2, R7, UR4, RZ ;  /* 0x0000000407027c24 */ /* 0x000fe4000f8e02ff */
[----:B------:R-:W-:-:S03]  /*1a710*/  VIADD R7, R9, 0x10 ;  /* 0x0000001009077836 */ /* 0x000fc60000000000 */
[----:B------:R-:W-:Y:S02]  /*1a720*/  ISETP.GE.AND P1, PT, R9, R2, PT ;  /* 0x000000020900720c */ /* 0x000fe40003f26270 */
[----:B------:R0:W-:Y:S01]  /*1a730*/  STL [R1+0x18], R7 ;  /* 0x0000180701007387 */ /* 0x0001e20000100800 */
[----:B------:R-:W-:Y:S02]  /*1a740*/  IMAD.MOV.U32 R13, RZ, RZ, R3 ;  /* 0x000000ffff0d7224 */ /* 0x000fe400078e0003 */
[----:B------:R-:W-:Y:S02]  /*1a750*/  IMAD.MOV.U32 R12, RZ, RZ, 0x1 ;  /* 0x00000001ff0c7424 */ /* 0x000fe400078e00ff */
[----:B------:R-:W-:-:S06]  /*1a760*/  IMAD.MOV.U32 R6, RZ, RZ, R14 ;  /* 0x000000ffff067224 */ /* 0x000fcc00078e000e */
[----:B------:R-:W-:Y:S02]  /*1a770*/  @!P1 LEA R5, P2, R10, R6, 0x1 ;  /* 0x000000060a059211 */ /* 0x000fe400078408ff */
[----:B------:R-:W-:-:S03]  /*1a780*/  @!P1 LEA R6, R8, UR38, 0x1 ;  /* 0x0000002608069c11 */ /* 0x000fc6000f8e08ff */
        /* <DEDUP_REMOVED lines=9> */
[----:B0-----:R-:W-:-:S12]  /*1a820*/  VIADD R7, R9, 0x20 ;  /* 0x0000002009077836 */ /* 0x001fd80000000000 */
[----:B-1----:R-:W-:Y:S05]  /*1a830*/  WARPSYNC.COLLECTIVE R15, `(.L_x_5205) ;  /* 0x000000000f087348 */ /* 0x002fea0003c00000 */
[----:B------:R0:W2:Y:S02]  /*1a840*/  SHFL.IDX P6, R14, R13, R12, R11 ;  /* 0x0000000c0d0e7389 */ /* 0x0000a400000c000b */
[----:B012---:R-:W-:Y:S01]  /*1a850*/  ENDCOLLECTIVE ;  /* 0x000000000000791b */ /* 0x007fe20003800000 */
.L_x_5205:
[----:B------:R0:W-:Y:S01]  /*1a860*/  STL [R1+0x1c], R7 ;  /* 0x00001c0701007387 */ /* 0x0001e20000100800 */
[----:B------:R-:W-:Y:S01]  /*1a870*/  @!P1 LEA R6, R8, UR38, 0x1 ;  /* 0x0000002608069c11 */ /* 0x000fe2000f8e08ff */
[----:B------:R-:W-:Y:S02]  /*1a880*/  IMAD.MOV.U32 R13, RZ, RZ, R0 ;  /* 0x000000ffff0d7224 */ /* 0x000fe400078e0000 */
[----:B------:R-:W-:-:S07]  /*1a890*/  IMAD.MOV.U32 R4, RZ, RZ, R14 ;  /* 0x000000ffff047224 */ /* 0x000fce00078e000e */
[----:B0-----:R-:W-:Y:S05]  /*1a8a0*/  WARPSYNC.COLLECTIVE R15, `(.L_x_5206) ;  /* 0x000000000f087348 */ /* 0x001fea0003c00000 */
[----:B------:R1:W2:Y:S02]  /*1a8b0*/  SHFL.IDX P6, R14, R13, R12, R11 ;  /* 0x0000000c0d0e7389 */ /* 0x0002a400000c000b */
[----:B012---:R-:W-:Y:S01]  /*1a8c0*/  ENDCOLLECTIVE ;  /* 0x000000000000791b */ /* 0x007fe20003800000 */
.L_x_5206:
        /* <DEDUP_REMOVED lines=17> */
.L_x_5207:
[----:B------:R-:W-:Y:S01]  /*1a9e0*/  @!P1 LEA R6, R8, UR38, 0x1 ;  /* 0x0000002608069c11 */ /* 0x000fe2000f8e08ff */
[----:B------:R-:W-:Y:S02]  /*1a9f0*/  IMAD.MOV.U32 R13, RZ, RZ, R0 ;  /* 0x000000ffff0d7224 */ /* 0x000fe400078e0000 */
[----:B------:R-:W-:-:S07]  /*1aa00*/  IMAD.MOV.U32 R4, RZ, RZ, R14 ;  /* 0x000000ffff047224 */ /* 0x000fce00078e000e */
[----:B------:R-:W-:Y:S05]  /*1aa10*/  WARPSYNC.COLLECTIVE R15, `(.L_x_5208) ;  /* 0x000000000f087348 */ /* 0x000fea0003c00000 */
[----:B------:R0:W1:Y:S02]  /*1aa20*/  SHFL.IDX P6, R14, R13, R12, R11 ;  /* 0x0000000c0d0e7389 */ /* 0x00006400000c000b */
[----:B01----:R-:W-:Y:S01]  /*1aa30*/  ENDCOLLECTIVE ;  /* 0x000000000000791b */ /* 0x003fe20003800000 */
.L_x_5208:
        /* <DEDUP_REMOVED lines=16> */
.L_x_5209:
[----:B------:R-:W-:Y:S02]  /*1ab40*/  IMAD.MOV.U32 R13, RZ, RZ, R0 ;  /* 0x000000ffff0d7224 */ /* 0x000fe400078e0000 */
[----:B------:R-:W-:-:S07]  /*1ab50*/  IMAD.MOV.U32 R3, RZ, RZ, R14 ;  /* 0x000000ffff037224 */ /* 0x000fce00078e000e */
[----:B------:R-:W-:Y:S05]  /*1ab60*/  WARPSYNC.COLLECTIVE R15, `(.L_x_5210) ;  /* 0x000000000f087348 */ /* 0x000fea0003c00000 */
[----:B------:R0:W1:Y:S02]  /*1ab70*/  SHFL.IDX P6, R14, R13, R12, R11 ;  /* 0x0000000c0d0e7389 */ /* 0x00006400000c000b */
[----:B01----:R-:W-:Y:S01]  /*1ab80*/  ENDCOLLECTIVE ;  /* 0x000000000000791b */ /* 0x003fe20003800000 */
.L_x_5210:
[----:B------:R-:W-:Y:S01]  /*1ab90*/  IMAD.MOV.U32 R0, RZ, RZ, R14 ;  /* 0x000000ffff007224 */ /* 0x000fe200078e000e */
[----:B------:R-:W-:Y:S06]  /*1aba0*/  BRA `(.L_x_5211) ;  /* 0xffffffb400407947 */ /* 0x000fec000383ffff */
.L_x_5107:
        /* <DEDUP_REMOVED lines=8> */
.L_x_5213:
[----:B------:R-:W-:Y:S05]  /*1ac30*/  BSYNC B0 ;  /* 0x0000000000007941 */ /* 0x000fea0003800000 */
.L_x_5212:
        /* <DEDUP_REMOVED lines=17> */
.L_x_5214:
        /* <DEDUP_REMOVED lines=49> */
.L_x_5215:
[----:B------:R-:W-:Y:S02]  /*1b060*/  IMAD.MOV.U32 R13, RZ, RZ, R0 ;  /* 0x000000ffff0d7224 */ /* 0x000fe400078e0000 */
[----:B------:R-:W-:-:S07]  /*1b070*/  IMAD.MOV.U32 R8, RZ, RZ, R14 ;  /* 0x000000ffff087224 */ /* 0x000fce00078e000e */
[----:B------:R-:W-:Y:S05]  /*1b080*/  WARPSYNC.COLLECTIVE R15, `(.L_x_5216) ;  /* 0x000000000f087348 */ /* 0x000fea0003c00000 */
[----:B------:R0:W1:Y:S02]  /*1b090*/  SHFL.IDX P6, R14, R13, R12, R11 ;  /* 0x0000000c0d0e7389 */ /* 0x00006400000c000b */
[----:B01----:R-:W-:Y:S01]  /*1b0a0*/  ENDCOLLECTIVE ;  /* 0x000000000000791b */ /* 0x003fe20003800000 */
.L_x_5216:
        /* <DEDUP_REMOVED lines=31> */
.L_x_5217:
[----:B------:R-:W-:Y:S02]  /*1b2a0*/  IMAD.MOV.U32 R13, RZ, RZ, R0 ;  /* 0x000000ffff0d7224 */ /* 0x000fe400078e0000 */
[----:B------:R-:W-:-:S07]  /*1b2b0*/  IMAD.MOV.U32 R2, RZ, RZ, R14 ;  /* 0x000000ffff027224 */ /* 0x000fce00078e000e */
[----:B------:R-:W-:Y:S05]  /*1b2c0*/  WARPSYNC.COLLECTIVE R15, `(.L_x_5218) ;  /* 0x000000000f087348 */ /* 0x000fea0003c00000 */
[----:B------:R0:W1:Y:S02]  /*1b2d0*/  SHFL.IDX P6, R14, R13, R12, R11 ;  /* 0x0000000c0d0e7389 */ /* 0x00006400000c000b */
[----:B01----:R-:W-:Y:S01]  /*1b2e0*/  ENDCOLLECTIVE ;  /* 0x000000000000791b */ /* 0x003fe20003800000 */
.L_x_5218:
        /* <DEDUP_REMOVED lines=35> */
.L_x_5219:
[----:B------:R-:W-:Y:S02]  /*1b520*/  IMAD.MOV.U32 R13, RZ, RZ, R0 ;  /* 0x000000ffff0d7224 */ /* 0x000fe400078e0000 */
[----:B------:R-:W-:-:S07]  /*1b530*/  IMAD.MOV.U32 R6, RZ, RZ, R14 ;  /* 0x000000ffff067224 */ /* 0x000fce00078e000e */
[----:B------:R-:W-:Y:S05]  /*1b540*/  WARPSYNC.COLLECTIVE R15, `(.L_x_5220) ;  /* 0x000000000f087348 */ /* 0x000fea0003c00000 */
[----:B------:R0:W1:Y:S02]  /*1b550*/  SHFL.IDX P6, R14, R13, R12, R11 ;  /* 0x0000000c0d0e7389 */ /* 0x00006400000c000b */
[----:B01----:R-:W-:Y:S01]  /*1b560*/  ENDCOLLECTIVE ;  /* 0x000000000000791b */ /* 0x003fe20003800000 */
.L_x_5220:
[----:B------:R-:W-:Y:S05]  /*1b570*/  BRA `(.L_x_5221) ;  /* 0xffffffb800347947 */ /* 0x000fea000383ffff */
.L_x_5110:
[----:B0-----:R-:W-:-:S04]  /*1b580*/  IMAD.U32 R3, RZ, RZ, UR38 ;  /* 0x00000026ff037e24 */ /* 0x001fc8000f8e00ff */
[----:B------:R0:W3:Y:S03]  /*1b590*/  SYNCS.PHASECHK.TRANS64.TRYWAIT P0, [R3+URZ+0x38820], R2 ;  /* 0x03882002030075a7 */ /* 0x0000e6000800017f */
[----:B---3--:R-:W-:Y:S05]  /*1b5a0*/  @!P0 NANOSLEEP.SYNCS 0x989680 ;  /* 0x009896800000895d */ /* 0x008fea0003900000 */
[----:B------:R-:W3:Y:S02]  /*1b5b0*/  @!P0 SYNCS.PHASECHK.TRANS64 P0, [R3+URZ+0x38820], R2 ;  /* 0x03882002030085a7 */ /* 0x000ee4000800007f */
[----:B---3--:R-:W-:Y:S05]  /*1b5c0*/  @!P0 BRA `(.L_x_5110) ;  /* 0xfffffffc00ec8947 */ /* 0x008fea000383ffff */
[----:B------:R-:W-:Y:S05]  /*1b5d0*/  BRA `(.L_x_5222) ;  /* 0xffffffb800dc7947 */ /* 0x000fea000383ffff */
.L_x_5113:
[----:B0-----:R-:W-:-:S04]  /*1b5e0*/  IMAD.U32 R3, RZ, RZ, UR38 ;  /* 0x00000026ff037e24 */ /* 0x001fc8000f8e00ff */
[----:B------:R0:W3:Y:S03]  /*1b5f0*/  SYNCS.PHASECHK.TRANS64.TRYWAIT P0, [R3+URZ+0x38860], R2 ;  /* 0x03886002030075a7 */ /* 0x0000e6000800017f */
[----:B---3--:R-:W-:Y:S05]  /*1b600*/  @!P0 NANOSLEEP.SYNCS 0x989680 ;  /* 0x009896800000895d */ /* 0x008fea0003900000 */
[----:B------:R-:W3:Y:S02]  /*1b610*/  @!P0 SYNCS.PHASECHK.TRANS64 P0, [R3+URZ+0x38860], R2 ;  /* 0x03886002030085a7 */ /* 0x000ee4000800007f */
[----:B---3--:R-:W-:Y:S05]  /*1b620*/  @!P0 BRA `(.L_x_5113) ;  /* 0xfffffffc00ec8947 */ /* 0x008fea000383ffff */
[----:B------:R-:W-:Y:S05]  /*1b630*/  BRA `(.L_x_5223) ;  /* 0xffffffb800e87947 */ /* 0x000fea000383ffff */
.L_x_5129:
[----:B-1----:R-:W-:-:S04]  /*1b640*/  IMAD.U32 R3, RZ, RZ, UR38 ;  /* 0x00000026ff037e24 */ /* 0x002fc8000f8e00ff */
[----:B------:R1:W3:Y:S03]  /*1b650*/  SYNCS.PHASECHK.TRANS64.TRYWAIT P0, [R3+URZ+0x38848], R2 ;  /* 0x03884802030075a7 */ /* 0x0002e6000800017f */
[----:B---3--:R-:W-:Y:S05]  /*1b660*/  @!P0 NANOSLEEP.SYNCS 0x989680 ;  /* 0x009896800000895d */ /* 0x008fea0003900000 */
[----:B------:R-:W3:Y:S02]  /*1b670*/  @!P0 SYNCS.PHASECHK.TRANS64 P0, [R3+URZ+0x38848], R2 ;  /* 0x03884802030085a7 */ /* 0x000ee4000800007f */
[----:B---3--:R-:W-:Y:S05]  /*1b680*/  @!P0 BRA `(.L_x_5129) ;  /* 0xfffffffc00ec8947 */ /* 0x008fea000383ffff */
[----:B------:R-:W-:Y:S05]  /*1b690*/  BRA `(.L_x_5224) ;  /* 0xffffffc400b47947 */ /* 0x000fea000383ffff */
.L_x_5134:
[----:B01----:R-:W-:-:S04]  /*1b6a0*/  IMAD.U32 R3, RZ, RZ, UR38 ;  /* 0x00000026ff037e24 */ /* 0x003fc8000f8e00ff */
[----:B------:R0:W1:Y:S03]  /*1b6b0*/  SYNCS.PHASECHK.TRANS64.TRYWAIT P0, [R3+URZ+0x38868], R2 ;  /* 0x03886802030075a7 */ /* 0x000066000800017f */
[----:B-1----:R-:W-:Y:S05]  /*1b6c0*/  @!P0 NANOSLEEP.SYNCS 0x989680 ;  /* 0x009896800000895d */ /* 0x002fea0003900000 */
[----:B------:R-:W1:Y:S02]  /*1b6d0*/  @!P0 SYNCS.PHASECHK.TRANS64 P0, [R3+URZ+0x38868], R2 ;  /* 0x03886802030085a7 */ /* 0x000e64000800007f */
[----:B-1----:R-:W-:Y:S05]  /*1b6e0*/  @!P0 BRA `(.L_x_5134) ;  /* 0xfffffffc00ec8947 */ /* 0x002fea000383ffff */
[----:B------:R-:W-:Y:S05]  /*1b6f0*/  BRA `(.L_x_5225) ;  /* 0xffffffc800147947 */ /* 0x000fea000383ffff */
.L_x_5149:
[----:B-1----:R-:W-:-:S04]  /*1b700*/  IMAD.U32 R3, RZ, RZ, UR38 ;  /* 0x00000026ff037e24 */ /* 0x002fc8000f8e00ff */
[----:B------:R1:W3:Y:S03]  /*1b710*/  SYNCS.PHASECHK.TRANS64.TRYWAIT P0, [R3+URZ+0x38840], R2 ;  /* 0x03884002030075a7 */ /* 0x0002e6000800017f */
[----:B---3--:R-:W-:Y:S05]  /*1b720*/  @!P0 NANOSLEEP.SYNCS 0x989680 ;  /* 0x009896800000895d */ /* 0x008fea0003900000 */
[----:B------:R-:W3:Y:S02]  /*1b730*/  @!P0 SYNCS.PHASECHK.TRANS64 P0, [R3+URZ+0x38840], R2 ;  /* 0x03884002030085a7 */ /* 0x000ee4000800007f */
[----:B---3--:R-:W-:Y:S05]  /*1b740*/  @!P0 BRA `(.L_x_5149) ;  /* 0xfffffffc00ec8947 */ /* 0x008fea000383ffff */
[----:B------:R-:W-:Y:S05]  /*1b750*/  BRA `(.L_x_5226) ;  /* 0xffffffd000647947 */ /* 0x000fea000383ffff */
.L_x_5154:
[----:B01----:R-:W-:-:S04]  /*1b760*/  IMAD.U32 R3, RZ, RZ, UR38 ;  /* 0x00000026ff037e24 */ /* 0x003fc8000f8e00ff */
[----:B------:R0:W1:Y:S03]  /*1b770*/  SYNCS.PHASECHK.TRANS64.TRYWAIT P0, [R3+URZ+0x38860], R2 ;  /* 0x03886002030075a7 */ /* 0x000066000800017f */
[----:B-1----:R-:W-:Y:S05]  /*1b780*/  @!P0 NANOSLEEP.SYNCS 0x989680 ;  /* 0x009896800000895d */ /* 0x002fea0003900000 */
[----:B------:R-:W1:Y:S02]  /*1b790*/  @!P0 SYNCS.PHASECHK.TRANS64 P0, [R3+URZ+0x38860], R2 ;  /* 0x03886002030085a7 */ /* 0x000e64000800007f */
[----:B-1----:R-:W-:Y:S05]  /*1b7a0*/  @!P0 BRA `(.L_x_5154) ;  /* 0xfffffffc00ec8947 */ /* 0x002fea000383ffff */
[----:B------:R-:W-:Y:S05]  /*1b7b0*/  BRA `(.L_x_5227) ;  /* 0xffffffd000c87947 */ /* 0x000fea000383ffff */
.L_x_5170:
[----:B-1----:R-:W-:-:S04]  /*1b7c0*/  IMAD.U32 R3, RZ, RZ, UR38 ;  /* 0x00000026ff037e24 */ /* 0x002fc8000f8e00ff */
[----:B------:R1:W3:Y:S03]  /*1b7d0*/  SYNCS.PHASECHK.TRANS64.TRYWAIT P0, [R3+URZ+0x38848], R2 ;  /* 0x03884802030075a7 */ /* 0x0002e6000800017f */
[----:B---3--:R-:W-:Y:S05]  /*1b7e0*/  @!P0 NANOSLEEP.SYNCS 0x989680 ;  /* 0x009896800000895d */ /* 0x008fea0003900000 */
[----:B------:R-:W3:Y:S02]  /*1b7f0*/  @!P0 SYNCS.PHASECHK.TRANS64 P0, [R3+URZ+0x38848], R2 ;  /* 0x03884802030085a7 */ /* 0x000ee4000800007f */
[----:B---3--:R-:W-:Y:S05]  /*1b800*/  @!P0 BRA `(.L_x_5170) ;  /* 0xfffffffc00ec8947 */ /* 0x008fea000383ffff */
[----:B------:R-:W-:Y:S05]  /*1b810*/  BRA `(.L_x_5228) ;  /* 0xffffffdc00207947 */ /* 0x000fea000383ffff */
.L_x_5175:
[----:B-1----:R-:W-:-:S04]  /*1b820*/  IMAD.U32 R3, RZ, RZ, UR38 ;  /* 0x00000026ff037e24 */ /* 0x002fc8000f8e00ff */
[----:B------:R1:W3:Y:S03]  /*1b830*/  SYNCS.PHASECHK.TRANS64.TRYWAIT P0, [R3+URZ+0x38868], R2 ;  /* 0x03886802030075a7 */ /* 0x0002e6000800017f */
[----:B---3--:R-:W-:Y:S05]  /*1b840*/  @!P0 NANOSLEEP.SYNCS 0x989680 ;  /* 0x009896800000895d */ /* 0x008fea0003900000 */
[----:B------:R-:W3:Y:S02]  /*1b850*/  @!P0 SYNCS.PHASECHK.TRANS64 P0, [R3+URZ+0x38868], R2 ;  /* 0x03886802030085a7 */ /* 0x000ee4000800007f */
[----:B---3--:R-:W-:Y:S05]  /*1b860*/  @!P0 BRA `(.L_x_5175) ;  /* 0xfffffffc00ec8947 */ /* 0x008fea000383ffff */
[----:B------:R-:W-:Y:S05]  /*1b870*/  BRA `(.L_x_5229) ;  /* 0xffffffdc00847947 */ /* 0x000fea000383ffff */
.L_x_5186:
[----:B-1----:R1:W3:Y:S02]  /*1b880*/  SYNCS.PHASECHK.TRANS64.TRYWAIT P0, [R2+URZ+0x38820], R9 ;  /* 0x03882009020075a7 */ /* 0x0022e4000800017f */
[----:B---3--:R-:W-:Y:S05]  /*1b890*/  @!P0 NANOSLEEP.SYNCS 0x989680 ;  /* 0x009896800000895d */ /* 0x008fea0003900000 */
[----:B------:R-:W3:Y:S02]  /*1b8a0*/  @!P0 SYNCS.PHASECHK.TRANS64 P0, [R2+URZ+0x38820], R9 ;  /* 0x03882009020085a7 */ /* 0x000ee4000800007f */
[----:B---3--:R-:W-:Y:S05]  /*1b8b0*/  @!P0 BRA `(.L_x_5186) ;  /* 0xfffffffc00f08947 */ /* 0x008fea000383ffff */
[----:B------:R-:W-:Y:S05]  /*1b8c0*/  BRA `(.L_x_5230) ;  /* 0xffffffe400747947 */ /* 0x000fea000383ffff */
.L_x_5187:
        /* <DEDUP_REMOVED lines=11> */
.L_x_5232:
[----:B------:R-:W-:Y:S05]  /*1b980*/  BSYNC B0 ;  /* 0x0000000000007941 */ /* 0x000fea0003800000 */
.L_x_5231:
[----:B------:R-:W-:Y:S05]  /*1b990*/  BRA `(.L_x_5233) ;  /* 0xffffffe400587947 */ /* 0x000fea000383ffff */
.L_x_5188:
[----:B------:R-:W-:Y:S01]  /*1b9a0*/  BSSY B0, `(.L_x_5234) ;  /* 0x0000006000007945 */ /* 0x000fe20003800000 */
[----:B------:R-:W-:-:S07]  /*1b9b0*/  IMAD.MOV.U32 R15, RZ, RZ, -0x1 ;  /* 0xffffffffff0f7424 */ /* 0x000fce00078e00ff */
[----:B012---:R-:W-:Y:S05]  /*1b9c0*/  WARPSYNC.COLLECTIVE R15, `(.L_x_5235) ;  /* 0x000000000f0c7348 */ /* 0x007fea0003c00000 */
[----:B------:R-:W-:Y:S02]  /*1b9d0*/  ELECT P6, UR62, PT ;  /* 0x00000000003e782f */ /* 0x000fe400038c0000 */
[----:B------:R-:W-:Y:S01]  /*1b9e0*/  MOV R14, UR62 ;  /* 0x0000003e000e7c02 */ /* 0x000fe20008000f00 */
[----:B012---:R-:W-:Y:S10]  /*1b9f0*/  ENDCOLLECTIVE ;  /* 0x000000000000791b */ /* 0x007ff40003800000 */
.L_x_5235:
[----:B------:R-:W-:Y:S05]  /*1ba00*/  BSYNC B0 ;  /* 0x0000000000007941 */ /* 0x000fea0003800000 */
.L_x_5234:
[----:B------:R-:W-:Y:S05]  /*1ba10*/  BRA `(.L_x_5236) ;  /* 0xffffffe4004c7947 */ /* 0x000fea000383ffff */
.L_x_5190:
[----:B--2---:R2:W3:Y:S02]  /*1ba20*/  SYNCS.PHASECHK.TRANS64.TRYWAIT P0, [R7+URZ], R4 ;  /* 0x00000004070075a7 */ /* 0x0044e4000800017f */
[----:B---3--:R-:W-:Y:S05]  /*1ba30*/  @!P0 NANOSLEEP.SYNCS 0x989680 ;  /* 0x009896800000895d */ /* 0x008fea0003900000 */
[----:B------:R-:W3:Y:S02]  /*1ba40*/  @!P0 SYNCS.PHASECHK.TRANS64 P0, [R7+URZ], R4 ;  /* 0x00000004070085a7 */ /* 0x000ee4000800007f */
[----:B---3--:R-:W-:Y:S05]  /*1ba50*/  @!P0 BRA `(.L_x_5190) ;  /* 0xfffffffc00f08947 */ /* 0x008fea000383ffff */
[----:B------:R-:W-:Y:S05]  /*1ba60*/  BRA `(.L_x_5237) ;  /* 0xffffffe400887947 */ /* 0x000fea000383ffff */
.L_x_5191:
[----:B---3--:R3:W4:Y:S02]  /*1ba70*/  SYNCS.PHASECHK.TRANS64.TRYWAIT P0, [R5+URZ], R0 ;  /* 0x00000000050075a7 */ /* 0x008724000800017f */
[----:B----4-:R-:W-:Y:S05]  /*1ba80*/  @!P0 NANOSLEEP.SYNCS 0x989680 ;  /* 0x009896800000895d */ /* 0x010fea0003900000 */
[----:B------:R-:W4:Y:S02]  /*1ba90*/  @!P0 SYNCS.PHASECHK.TRANS64 P0, [R5+URZ], R0 ;  /* 0x00000000050085a7 */ /* 0x000f24000800007f */
[----:B----4-:R-:W-:Y:S05]  /*1baa0*/  @!P0 BRA `(.L_x_5191) ;  /* 0xfffffffc00f08947 */ /* 0x010fea000383ffff */
[----:B------:R-:W-:Y:S05]  /*1bab0*/  BRA `(.L_x_5238) ;  /* 0xffffffe4007c7947 */ /* 0x000fea000383ffff */
.L_x_5193:
[----:B-1----:R1:W3:Y:S02]  /*1bac0*/  SYNCS.PHASECHK.TRANS64.TRYWAIT P0, [R5+URZ], R4 ;  /* 0x00000004050075a7 */ /* 0x0022e4000800017f */
[----:B---3--:R-:W-:Y:S05]  /*1bad0*/  @!P0 NANOSLEEP.SYNCS 0x989680 ;  /* 0x009896800000895d */ /* 0x008fea0003900000 */
[----:B------:R-:W3:Y:S02]  /*1bae0*/  @!P0 SYNCS.PHASECHK.TRANS64 P0, [R5+URZ], R4 ;  /* 0x00000004050085a7 */ /* 0x000ee4000800007f */
[----:B---3--:R-:W-:Y:S05]  /*1baf0*/  @!P0 BRA `(.L_x_5193) ;  /* 0xfffffffc00f08947 */ /* 0x008fea000383ffff */
[----:B------:R-:W-:Y:S05]  /*1bb00*/  BRA `(.L_x_5239) ;  /* 0xffffffe400807947 */ /* 0x000fea000383ffff */
.L_x_5240:
        /* <DEDUP_REMOVED lines=15> */
.L_x_15003:


//--------------------- .text._ZN7cutlass13device_kernelIN5flash11enable_sm90INS1_16FlashAttnFwdSm90INS1_25CollectiveMainloopFwdSm90ILi2EN4cute5tupleIJNS5_1CILi1EEES8_S8_EEENS6_IJNS7_ILi64EEESA_SA_EEELi512ENS_6half_tEfNS_4arch4Sm90ELb0ELb1ELb0ELb1ELb0ELb0ELb0ELb0ELb0ELb1ELb1ELb0EEENS1_21CollectiveEpilogueFwdINS6_IJSA_NS7_ILi512EEESA_EEES9_SC_SE_Li256ELb1ELb1ELb1ELb0EEENS1_36VarlenDynamicPersistentTileSchedulerILi64ELi64ELi256ELi128ELb1ELb1ELb1ELb1ELb0ELb1EEEEEEEEEvNT_6ParamsE --------------------------
	.section	.text._ZN7cutlass13device_kernelIN5flash11enable_sm90INS1_16FlashAttnFwdSm90INS1_25CollectiveMainloopFwdSm90ILi2EN4cute5tupleIJNS5_1CILi1EEES8_S8_EEENS6_IJNS7_ILi64EEESA_SA_EEELi512ENS_6half_tEfNS_4arch4Sm90ELb0ELb1ELb0ELb1ELb0ELb0ELb0ELb0ELb0ELb1ELb1ELb0EEENS1_21CollectiveEpilogueFwdINS6_IJSA_NS7_ILi512EEESA_EEES9_SC_SE_Li256ELb1ELb1ELb1ELb0EEENS1_36VarlenDynamicPersistentTileSchedulerILi64ELi64ELi256ELi128ELb1ELb1ELb1ELb1ELb0ELb1EEEEEEEEEvNT_6ParamsE,"ax",@progbits
	.align	128
.text._ZN7cutlass13device_kernelIN5flash11enable_sm90INS1_16FlashAttnFwdSm90INS1_25CollectiveMainloopFwdSm90ILi2EN4cute5tupleIJNS5_1CILi1EEES8_S8_EEENS6_IJNS7_ILi64EEESA_SA_EEELi512ENS_6half_tEfNS_4arch4Sm90ELb0ELb1ELb0ELb1ELb0ELb0ELb0ELb0ELb0ELb1ELb1ELb0EEENS1_21CollectiveEpilogueFwdINS6_IJSA_NS7_ILi512EEESA_EEES9_SC_SE_Li256ELb1ELb1ELb1ELb0EEENS1_36VarlenDynamicPersistentTileSchedulerILi64ELi64ELi256ELi128ELb1ELb1ELb1ELb1ELb0ELb1EEEEEEEEEvNT_6ParamsE:
        .type           _ZN7cutlass13device_kernelIN5flash11enable_sm90INS1_16FlashAttnFwdSm90INS1_25CollectiveMainloopFwdSm90ILi2EN4cute5tupleIJNS5_1CILi1EEES8_S8_EEENS6_IJNS7_ILi64EEESA_SA_EEELi512ENS_6half_tEfNS_4arch4Sm90ELb0ELb1ELb0ELb1ELb0ELb0ELb0ELb0ELb0ELb1ELb1ELb0EEENS1_21CollectiveEpilogueFwdINS6_IJSA_NS7_ILi512EEESA_EEES9_SC_SE_Li256ELb1ELb1ELb1ELb0EEENS1_36VarlenDynamicPersistentTileSchedulerILi64ELi64ELi256ELi128ELb1ELb1ELb1ELb1ELb0ELb1EEEEEEEEEvNT_6ParamsE,@function
        .size           _ZN7cutlass13device_kernelIN5flash11enable_sm90INS1_16FlashAttnFwdSm90INS1_25CollectiveMainloopFwdSm90ILi2EN4cute5tupleIJNS5_1CILi1EEES8_S8_EEENS6_IJNS7_ILi64EEESA_SA_EEELi512ENS_6half_tEfNS_4arch4Sm90ELb0ELb1ELb0ELb1ELb0ELb0ELb0ELb0ELb0ELb1ELb1ELb0EEENS1_21CollectiveEpilogueFwdINS6_IJSA_NS7_ILi512EEESA_EEES9_SC_SE_Li256ELb1ELb1ELb1ELb0EEENS1_36VarlenDynamicPersistentTileSchedulerILi64ELi64ELi256ELi128ELb1ELb1ELb1ELb1ELb0ELb1EEEEEEEEEvNT_6ParamsE,(.L_x_15004 - _ZN7cutlass13device_kernelIN5flash11enable_sm90INS1_16FlashAttnFwdSm90INS1_25CollectiveMainloopFwdSm90ILi2EN4cute5tupleIJNS5_1CILi1EEES8_S8_EEENS6_IJNS7_ILi64EEESA_SA_EEELi512ENS_6half_tEfNS_4arch4Sm90ELb0ELb1ELb0ELb1ELb0ELb0ELb0ELb0ELb0ELb1ELb1ELb0EEENS1_21CollectiveEpilogueFwdINS6_IJSA_NS7_ILi512EEESA_EEES9_SC_SE_Li256ELb1ELb1ELb1ELb0EEENS1_36VarlenDynamicPersistentTileSchedulerILi64ELi64ELi256ELi128ELb1ELb1ELb1ELb1ELb0ELb1EEEEEEEEEvNT_6ParamsE)
        .other          _ZN7cutlass13device_kernelIN5flash11enable_sm90INS1_16FlashAttnFwdSm90INS1_25CollectiveMainloopFwdSm90ILi2EN4cute5tupleIJNS5_1CILi1EEES8_S8_EEENS6_IJNS7_ILi64EEESA_SA_EEELi512ENS_6half_tEfNS_4arch4Sm90ELb0ELb1ELb0ELb1ELb0ELb0ELb0ELb0ELb0ELb1ELb1ELb0EEENS1_21CollectiveEpilogueFwdINS6_IJSA_NS7_ILi512EEESA_EEES9_SC_SE_Li256ELb1ELb1ELb1ELb0EEENS1_36VarlenDynamicPersistentTileSchedulerILi64ELi64ELi256ELi128ELb1ELb1ELb1ELb1ELb0ELb1EEEEEEEEEvNT_6ParamsE,@"STO_CUDA_ENTRY STV_DEFAULT"
_ZN7cutlass13device_kernelIN5flash11enable_sm90INS1_16FlashAttnFwdSm90INS1_25CollectiveMainloopFwdSm90ILi2EN4cute5tupleIJNS5_1CILi1EEES8_S8_EEENS6_IJNS7_ILi64EEESA_SA_EEELi512ENS_6half_tEfNS_4arch4Sm90ELb0ELb1ELb0ELb1ELb0ELb0ELb0ELb0ELb0ELb1ELb1ELb0EEENS1_21CollectiveEpilogueFwdINS6_IJSA_NS7_ILi512EEESA_EEES9_SC_SE_Li256ELb1ELb1ELb1ELb0EEENS1_36VarlenDynamicPersistentTileSchedulerILi64ELi64ELi256ELi128ELb1ELb1ELb1ELb1ELb0ELb1EEEEEEEEEvNT_6ParamsE:
        /* <DEDUP_REMOVED lines=18> */
.L_x_5242:
[----:B------:R-:W-:Y:S05]  /*0120*/  BSYNC B0 ;  /* 0x0000000000007941 */ /* 0x000fea0003800000 */
.L_x_5241:
        /* <DEDUP_REMOVED lines=37> */
.L_x_5243:
        /* <DEDUP_REMOVED lines=22> */
.L_x_5244:
        /* <DEDUP_REMOVED lines=18> */
.L_x_5245:
        /* <DEDUP_REMOVED lines=22> */
.L_x_5246:
        /* <DEDUP_REMOVED lines=22> */
.L_x_5247:
[----:B------:R-:W-:Y:S01]  /*08c0*/  PLOP3.LUT P0, PT, PT, PT, UP0, 0x80, 0x0 ;  /* 0x000000000000781c */ /* 0x000fe20003f0f008 */
[----:B------:R-:W-:Y:S01]  /*08d0*/  UMOV UR36, 0x1 ;  /* 0x0000000100247882 */ /* 0x000fe20000000000 */
[----:B------:R-:W-:Y:S01]  /*08e0*/  NOP ;  /* 0x0000000000007918 */ /* 0x000fe20000000000 */
[----:B------:R-:W-:Y:S01]  /*08f0*/  USEL UR36, UR36, 0x2, !UP0 ;  /* 0x0000000224247887 */ /* 0x000fe2000c000000 */
[----:B------:R-:W-:Y:S01]  /*0900*/  ULDC.64 UR40, c[0x0][0x208] ;  /* 0x0000820000287ab9 */ /* 0x000fe20000000a00 */
[----:B012-4-:R-:W-:Y:S08]  /*0910*/  BAR.SYNC.DEFER_BLOCKING 0x0 ;  /* 0x0000000000007b1d */ /* 0x017ff00000010000 */
[----:B------:R-:W-:Y:S05]  /*0920*/  @!P0 BRA `(.L_x_5248) ;  /* 0x0000011800d08947 */ /* 0x000fea0003800000 */
.L_x_5249:
        /* <DEDUP_REMOVED lines=25> */
[----:B------:R-:W-:Y:S01]  /*0ac0*/  R2UR UR5, R9 ;  /* 0x00000000090572ca */ /* 0x000fe200000e0000 */
[----:B------:R-:W-:Y:S01]  /*0ad0*/  UMOV UR37, URZ ;  /* 0x0000003f00257c82 */ /* 0x000fe20008000000 */
        /* <DEDUP_REMOVED lines=9> */
[----:B------:R-:W-:Y:S01]  /*0b70*/  IMAD.IADD R10, R6, 0x1, -R11 ;  /* 0x00000001060a7824 */ /* 0x000fe200078e0a0b */
[----:B------:R-:W-:Y:S02]  /*0b80*/  SHF.R.S32.HI R7, RZ, 0x1f, R2 ;  /* 0x0000001fff077819 */ /* 0x000fe40000011402 */
[----:B------:R-:W-:Y:S01]  /*0b90*/  LEA.HI R2, R0, R5, RZ, 0x1 ;  /* 0x0000000500027211 */ /* 0x000fe200078f08ff */
[----:B------:R-:W-:Y:S01]  /*0ba0*/  IMAD.IADD R0, R6, 0x1, -R3 ;  /* 0x0000000106007824 */ /* 0x000fe200078e0a03 */
[----:B------:R-:W-:Y:S02]  /*0bb0*/  LEA.HI R7, R7, R4, RZ, 0x2 ;  /* 0x0000000407077211 */ /* 0x000fe400078f10ff */
[----:B------:R-:W-:Y:S02]  /*0bc0*/  LOP3.LUT R2, R2, 0x1ffffffe, RZ, 0xc0, !PT ;  /* 0x1ffffffe02027812 */ /* 0x000fe400078ec0ff */
[----:B------:R-:W-:-:S02]  /*0bd0*/  SHF.R.S32.HI R3, RZ, 0x1f, R0 ;  /* 0x0000001fff037819 */ /* 0x000fc40000011400 */
[----:B------:R-:W-:Y:S01]  /*0be0*/  SHF.R.S32.HI R225, RZ, 0x7, R8 ;  /* 0x00000007ffe17819 */ /* 0x000fe20000011408 */
[----:B------:R-:W-:Y:S01]  /*0bf0*/  IMAD.IADD R2, R5, 0x1, -R2 ;  /* 0x0000000105027824 */ /* 0x000fe200078e0a02 */
[----:B------:R-:W-:Y:S02]  /*0c00*/  LEA.HI R5, R3, R0, RZ, 0x3 ;  /* 0x0000000003057211 */ /* 0x000fe400078f18ff */
[----:B------:R-:W-:Y:S01]  /*0c10*/  LOP3.LUT R7, R7, 0x3ffffc, RZ, 0xc0, !PT ;  /* 0x003ffffc07077812 */ /* 0x000fe200078ec0ff */
[----:B------:R-:W-:Y:S01]  /*0c20*/  IMAD R12, R225, 0x100, R0 ;  /* 0x00000100e10c7824 */ /* 0x000fe200078e0200 */
[----:B------:R-:W-:Y:S01]  /*0c30*/  LOP3.LUT R9, R8, 0xffffff80, RZ, 0xc0, !PT ;  /* 0xffffff8008097812 */ /* 0x000fe200078ec0ff */
[----:B------:R-:W-:Y:S01]  /*0c40*/  IMAD.SHL.U32 R2, R2, 0x8, RZ ;  /* 0x0000000802027824 */ /* 0x000fe200078e00ff */
[----:B------:R-:W-:Y:S01]  /*0c50*/  LOP3.LUT R187, R224, 0xfffffff8, RZ, 0xc0, !PT ;  /* 0xfffffff8e0bb7812 */ /* 0x000fe200078ec0ff */
[----:B------:R-:W-:Y:S01]  /*0c60*/  IMAD.IADD R7, R4, 0x1, -R7 ;  /* 0x0000000104077824 */ /* 0x000fe200078e0a07 */
[C---:B------:R-:W-:Y:S01]  /*0c70*/  LOP3.LUT R11, R5.reuse, 0xfffffff8, RZ, 0xc0, !PT ;  /* 0xfffffff8050b7812 */ /* 0x040fe200078ec0ff */
[----:B------:R-:W-:Y:S01]  /*0c80*/  IMAD.SHL.U32 R5, R5, 0x40, RZ ;  /* 0x0000004005057824 */ /* 0x000fe200078e00ff */
[----:B------:R-:W-:Y:S01]  /*0c90*/  LEA.HI R8, R8, R225, RZ, 0x1 ;  /* 0x000000e108087211 */ /* 0x000fe200078f08ff */
[C---:B------:R-:W-:Y:S01]  /*0ca0*/  IMAD.IADD R9, R6.reuse, 0x1, -R9 ;  /* 0x0000000106097824 */ /* 0x040fe200078e0a09 */
[----:B------:R-:W-:Y:S01]  /*0cb0*/  SHF.R.S32.HI R224, RZ, 0x3, R224 ;  /* 0x00000003ffe07819 */ /* 0x000fe200000114e0 */
[----:B------:R-:W-:Y:S01]  /*0cc0*/  IMAD.IADD R187, R6, 0x1, -R187 ;  /* 0x0000000106bb7824 */ /* 0x000fe200078e0abb */
[----:B------:R-:W-:Y:S01]  /*0cd0*/  LEA.HI R6, R10, R10, RZ, 0x1 ;  /* 0x0000000a0a067211 */ /* 0x000fe200078f08ff */
[----:B------:R-:W-:Y:S01]  /*0ce0*/  IMAD.IADD R11, R0, 0x1, -R11 ;  /* 0x00000001000b7824 */ /* 0x000fe200078e0a0b */
[----:B------:R-:W-:Y:S01]  /*0cf0*/  LOP3.LUT R8, R8, 0xfffffe, RZ, 0xc0, !PT ;  /* 0x00fffffe08087812 */ /* 0x000fe200078ec0ff */
[----:B------:R-:W-:Y:S01]  /*0d00*/  IMAD R15, R7, 0x10, R12 ;  /* 0x00000010070f7824 */ /* 0x000fe200078e020c */
[----:B------:R-:W-:Y:S01]  /*0d10*/  LOP3.LUT R7, R5, 0x7ffffe00, RZ, 0xc0, !PT ;  /* 0x7ffffe0005077812 */ /* 0x000fe200078ec0ff */
[----:B------:R-:W-:Y:S01]  /*0d20*/  IMAD.SHL.U32 R5, R11, 0x40, RZ ;  /* 0x000000400b057824 */ /* 0x000fe200078e00ff */
[----:B------:R-:W-:Y:S01]  /*0d30*/  LOP3.LUT R3, R6, 0x1ffffffe, RZ, 0xc0, !PT ;  /* 0x1ffffffe06037812 */ /* 0x000fe200078ec0ff */
[----:B------:R-:W-:Y:S01]  /*0d40*/  IMAD.IADD R8, R225, 0x1, -R8 ;  /* 0x00000001e1087824 */ /* 0x000fe200078e0a08 */
[----:B------:R-:W-:Y:S01]  /*0d50*/  SHF.R.S32.HI R6, RZ, 0x1f, R9 ;  /* 0x0000001fff067819 */ /* 0x000fe20000011409 */
[----:B------:R-:W-:Y:S01]  /*0d60*/  IMAD R7, R4, 0x400, R7 ;  /* 0x0000040004077824 */ /* 0x000fe200078e0207 */
[----:B------:R-:W-:Y:S01]  /*0d70*/  LOP3.LUT R5, R5, 0x1c0, RZ, 0xc0, !PT ;  /* 0x000001c005057812 */ /* 0x000fe200078ec0ff */
[----:B------:R-:W-:Y:S01]  /*0d80*/  IMAD.IADD R13, R10, 0x1, -R3 ;  /* 0x000000010a0d7824 */ /* 0x000fe200078e0a03 */
[----:B------:R-:W-:Y:S01]  /*0d90*/  LEA.HI R3, R6, R9, RZ, 0x2 ;  /* 0x0000000906037211 */ /* 0x000fe200078f10ff */
[--C-:B------:R-:W-:Y:S01]  /*0da0*/  IMAD.U32 R4, R15, 0x40, R2.reuse ;  /* 0x000000400f047824 */ /* 0x100fe200078e0002 */
[----:B------:R-:W-:Y:S01]  /*0db0*/  LOP3.LUT R2, R5, 0x8, R2, 0xf8, !PT ;  /* 0x0000000805027812 */ /* 0x000fe200078ef802 */
[----:B------:R-:W-:Y:S01]  /*0dc0*/  IMAD.SHL.U32 R185, R187, 0x8, RZ ;  /* 0x00000008bbb97824 */ /* 0x000fe200078e00ff */
[----:B------:R-:W-:-:S02]  /*0dd0*/  SHF.R.U32.HI R5, RZ, 0x3, R5 ;  /* 0x00000003ff057819 */ /* 0x000fc40000011605 */
[----:B------:R-:W-:Y:S01]  /*0de0*/  LOP3.LUT R10, R3, 0x7ffffffc, RZ, 0xc0, !PT ;  /* 0x7ffffffc030a7812 */ /* 0x000fe200078ec0ff */
[----:B------:R0:W-:Y:S01]  /*0df0*/  STL [R1+0x54], R4 ;  /* 0x0000540401007387 */ /* 0x0001e20000100800 */
[--C-:B------:R-:W-:Y:S01]  /*0e00*/  SHF.R.S32.HI R0, RZ, 0x2, R3.reuse ;  /* 0x00000002ff007819 */ /* 0x100fe20000011403 */
[----:B------:R-:W-:Y:S01]  /*0e10*/  VIADD R192, R185, 0x40 ;  /* 0x00000040b9c07836 */ /* 0x000fe20000000000 */
[----:B------:R-:W-:Y:S01]  /*0e20*/  LOP3.LUT R2, R2, R5, RZ, 0x3c, !PT ;  /* 0x0000000502027212 */ /* 0x000fe200078e3cff */
[----:B------:R-:W-:Y:S01]  /*0e30*/  IMAD.IADD R10, R9, 0x1, -R10 ;  /* 0x00000001090a7824 */ /* 0x000fe200078e0a0a */
[----:B------:R-:W-:Y:S02]  /*0e40*/  SHF.R.S32.HI R3, RZ, 0x1f, R3 ;  /* 0x0000001fff037819 */ /* 0x000fe40000011403 */
[----:B------:R-:W-:Y:S01]  /*0e50*/  R2P PR, R11, 0x6 ;  /* 0x000000060b007804 */ /* 0x000fe20000000000 */
[----:B------:R-:W-:Y:S01]  /*0e60*/  IMAD.IADD R7, R7, 0x1, R2 ;  /* 0x0000000107077824 */ /* 0x000fe200078e0202 */
[----:B------:R-:W-:Y:S01]  /*0e70*/  LEA.HI R3, R3, R0, RZ, 0x3 ;  /* 0x0000000003037211 */ /* 0x000fe200078f18ff */
[----:B0-----:R-:W-:Y:S01]  /*0e80*/  IMAD.SHL.U32 R4, R8, 0x100, RZ ;  /* 0x0000010008047824 */ /* 0x001fe200078e00ff */
[----:B------:R-:W-:Y:S01]  /*0e90*/  LEA.HI R6, R6, R9, RZ, 0x5 ;  /* 0x0000000906067211 */ /* 0x000fe200078f28ff */
[----:B------:R-:W-:Y:S01]  /*0ea0*/  IMAD.SHL.U32 R2, R10, 0x2, RZ ;  /* 0x000000020a027824 */ /* 0x000fe200078e00ff */
[----:B------:R-:W-:-:S02]  /*0eb0*/  LOP3.LUT R3, R3, 0xfffffff8, RZ, 0xc0, !PT ;  /* 0xfffffff803037812 */ /* 0x000fc400078ec0ff */
[----:B------:R-:W-:Y:S01]  /*0ec0*/  LEA R19, R7, UR46, 0x1 ;  /* 0x0000002e07137c11 */ /* 0x000fe2000f8e08ff */
[----:B------:R-:W-:Y:S01]  /*0ed0*/  IMAD.IADD R17, R2, 0x1, R4 ;  /* 0x0000000102117824 */ /* 0x000fe200078e0204 */
[----:B------:R-:W-:Y:S01]  /*0ee0*/  SHF.R.S32.HI R6, RZ, 0x5, R6 ;  /* 0x00000005ff067819 */ /* 0x000fe20000011406 */
[----:B------:R-:W-:Y:S01]  /*0ef0*/  IMAD.IADD R3, R0, 0x1, -R3 ;  /* 0x0000000100037824 */ /* 0x000fe200078e0a03 */
[----:B------:R0:W-:Y:S01]  /*0f00*/  STL [R1+0x50], R4 ;  /* 0x0000500401007387 */ /* 0x0001e20000100800 */
[C---:B------:R-:W-:Y:S01]  /*0f10*/  VIADD R223, R17.reuse, 0x8 ;  /* 0x0000000811df7836 */ /* 0x040fe20000000000 */
[----:B------:R-:W-:Y:S01]  /*0f20*/  SHF.R.S32.HI R0, RZ, 0x1f, R17 ;  /* 0x0000001fff007819 */ /* 0x000fe20000011411 */
[----:B------:R-:W-:Y:S01]  /*0f30*/  VIADD R222, R17, 0x10 ;  /* 0x0000001011de7836 */ /* 0x000fe20000000000 */
[----:B------:R-:W-:Y:S01]  /*0f40*/  SEL R23, R23, 0xffffffe0, !P1 ;  /* 0xffffffe017177807 */ /* 0x000fe20004800000 */
[C---:B------:R-:W-:Y:S01]  /*0f50*/  VIADD R221, R17.reuse, 0x18 ;  /* 0x0000001811dd7836 */ /* 0x040fe20000000000 */
[----:B------:R-:W-:Y:S01]  /*0f60*/  SHF.R.S32.HI R0, RZ, 0x1f, R223 ;  /* 0x0000001fff007819 */ /* 0x000fe200000114df */
[----:B------:R-:W-:-:S02]  /*0f70*/  VIADD R220, R17, 0x20 ;  /* 0x0000002011dc7836 */ /* 0x000fc40000000000 */
[C---:B------:R-:W-:Y:S01]  /*0f80*/  VIADD R219, R17.reuse, 0x28 ;  /* 0x0000002811db7836 */ /* 0x040fe20000000000 */
[----:B0-----:R-:W-:Y:S01]  /*0f90*/  SHF.R.S32.HI R4, RZ, 0x1f, R222 ;  /* 0x0000001fff047819 */ /* 0x001fe200000114de */
[C---:B------:R-:W-:Y:S01]  /*0fa0*/  VIADD R218, R17.reuse, 0x30 ;  /* 0x0000003011da7836 */ /* 0x040fe20000000000 */
[----:B------:R-:W-:Y:S01]  /*0fb0*/  SHF.R.S32.HI R0, RZ, 0x1f, R220 ;  /* 0x0000001fff007819 */ /* 0x000fe200000114dc */
[C---:B------:R-:W-:Y:S01]  /*0fc0*/  VIADD R217, R17.reuse, 0x38 ;  /* 0x0000003811d97836 */ /* 0x040fe20000000000 */
[----:B------:R-:W-:Y:S01]  /*0fd0*/  SHF.R.S32.HI R4, RZ, 0x1f, R219 ;  /* 0x0000001fff047819 */ /* 0x000fe200000114db */
[C---:B------:R-:W-:Y:S02]  /*0fe0*/  VIADD R216, R17.reuse, 0x40 ;  /* 0x0000004011d87836 */ /* 0x040fe40000000000 */
[C---:B------:R-:W-:Y:S01]  /*0ff0*/  VIADD R215, R17.reuse, 0x48 ;  /* 0x0000004811d77836 */ /* 0x040fe20000000000 */
[----:B------:R-:W-:Y:S01]  /*1000*/  SHF.R.S32.HI R0, RZ, 0x1f, R217 ;  /* 0x0000001fff007819 */ /* 0x000fe200000114d9 */
[----:B------:R-:W-:Y:S01]  /*1010*/  VIADD R214, R17, 0x50 ;  /* 0x0000005011d67836 */ /* 0x000fe20000000000 */
[----:B------:R-:W-:Y:S01]  /*1020*/  SHF.R.S32.HI R4, RZ, 0x1f, R216 ;  /* 0x0000001fff047819 */ /* 0x000fe200000114d8 */
[----:B------:R-:W-:-:S02]  /*1030*/  VIADD R184, R19, 0x26800 ;  /* 0x0002680013b87836 */ /* 0x000fc40000000000 */
[----:B------:R-:W-:Y:S01]  /*1040*/  IMAD R16, R6, 0x10, R3 ;  /* 0x0000001006107824 */ /* 0x000fe200078e0203 */
        /* <DEDUP_REMOVED lines=49> */
[----:B------:R-:W-:Y:S01]  /*1360*/  IMAD R186, R13, 0x8, R16 ;  /* 0x000000080dba7824 */ /* 0x000fe200078e0210 */
[----:B------:R-:W-:Y:S01]  /*1370*/  SHF.R.S32.HI R226, RZ, 0x1f, R193 ;  /* 0x0000001fffe27819 */ /* 0x000fe200000114c1 */
[----:B------:R-:W-:-:S07]  /*1380*/  IMAD.IADD R23, R23, 0x1, R22 ;  /* 0x0000000117177824 */ /* 0x000fce00078e0216 */
.L_x_5362:
[----:B------:R-:W-:Y:S02]  /*1390*/  ULDC.64 UR8, c[0x0][0xa28] ;  /* 0x00028a0000087ab9 */ /* 0x000fe40000000a00 */
[----:B------:R-:W-:-:S04]  /*13a0*/  UISETP.NE.U32.AND UP0, UPT, UR8, URZ, UPT ;  /* 0x0000003f0800728c */ /* 0x000fc8000bf05070 */
[----:B------:R-:W-:-:S03]  /*13b0*/  UISETP.NE.AND.EX UP0, UPT, UR9, URZ, UPT, UP0 ;  /* 0x0000003f0900728c */ /* 0x000fc6000bf05300 */
[----:B------:R-:W-:Y:S02]  /*13c0*/  ULDC.64 UR8, c[0x0][0xa18] ;  /* 0x0002860000087ab9 */ /* 0x000fe40000000a00 */
[----:B------:R-:W-:Y:S01]  /*13d0*/  UISETP.NE.U32.AND UP1, UPT, UR8, URZ, UPT ;  /* 0x0000003f0800728c */ /* 0x000fe2000bf25070 */
[----:B------:R-:W-:-:S03]  /*13e0*/  PLOP3.LUT P0, PT, PT, PT, UP0, 0x80, 0x0 ;  /* 0x000000000000781c */ /* 0x000fc60003f0f008 */
[----:B------:R-:W-:-:S03]  /*13f0*/  UISETP.NE.AND.EX UP1, UPT, UR9, URZ, UPT, UP1 ;  /* 0x0000003f0900728c */ /* 0x000fc6000bf25310 */
[----:B------:R-:W-:Y:S02]  /*1400*/  @UP0 ULDC.64 UR8, c[0x0][0xa28] ;  /* 0x00028a0000080ab9 */ /* 0x000fe40000000a00 */
[----:B------:R-:W-:Y:S01]  /*1410*/  @UP0 UIMAD.WIDE UR8, UR6, 0x4, UR8 ;  /* 0x00000004060808a5 */ /* 0x000fe2000f8e0208 */
[----:B------:R-:W-:-:S05]  /*1420*/  PLOP3.LUT P2, PT, PT, PT, UP1, 0x80, 0x0 ;  /* 0x000000000000781c */ /* 0x000fca0003f4f018 */
[----:B------:R-:W-:Y:S01]  /*1430*/  @UP1 ULDC.64 UR10, c[0x0][0xa18] ;  /* 0x00028600000a1ab9 */ /* 0x000fe20000000a00 */
[----:B0-23--:R-:W-:Y:S02]  /*1440*/  IMAD.U32 R4, RZ, RZ, UR8 ;  /* 0x00000008ff047e24 */ /* 0x00dfe4000f8e00ff */
[----:B----4-:R-:W-:Y:S01]  /*1450*/  IMAD.U32 R5, RZ, RZ, UR9 ;  /* 0x00000009ff057e24 */ /* 0x010fe2000f8e00ff */
[----:B------:R-:W-:Y:S02]  /*1460*/  @UP1 UIMAD.WIDE UR8, UR6, 0x4, UR10 ;  /* 0x00000004060818a5 */ /* 0x000fe4000f8e020a */
[----:B------:R-:W-:Y:S02]  /*1470*/  ULOP3.LUT UR4, UR7, 0xff000000, URZ, 0xc0, !UPT ;  /* 0xff00000007047892 */ /* 0x000fe4000f8ec03f */
[----:B------:R-:W2:Y:S01]  /*1480*/  @P0 LDG.E R4, desc[UR40][R4.64] ;  /* 0x0000002804040981 */ /* 0x000ea2000c1e1900 */
[----:B------:R-:W-:Y:S01]  /*1490*/  ULDC.64 UR10, c[0x0][0xa20] ;  /* 0x00028800000a7ab9 */ /* 0x000fe20000000a00 */
[----:B-1----:R-:W-:-:S02]  /*14a0*/  IMAD.U32 R6, RZ, RZ, UR8 ;  /* 0x00000008ff067e24 */ /* 0x002fc4000f8e00ff */
[----:B------:R-:W-:Y:S01]  /*14b0*/  IMAD.U32 R7, RZ, RZ, UR9 ;  /* 0x00000009ff077e24 */ /* 0x000fe2000f8e00ff */
[----:B------:R-:W-:-:S04]  /*14c0*/  ULDC.64 UR8, c[0x0][0x418] ;  /* 0x0001060000087ab9 */ /* 0x000fc80000000a00 */
[----:B------:R-:W3:Y:S01]  /*14d0*/  @P2 LDG.E R6, desc[UR40][R6.64] ;  /* 0x0000002806062981 */ /* 0x000ee2000c1e1900 */
[----:B------:R-:W-:Y:S01]  /*14e0*/  UISETP.NE.U32.AND UP0, UPT, UR8, URZ, UPT ;  /* 0x0000003f0800728c */ /* 0x000fe2000bf05070 */
[----:B------:R-:W-:Y:S01]  /*14f0*/  ISETP.NE.U32.AND P1, PT, RZ, UR10, PT ;  /* 0x0000000aff007c0c */ /* 0x000fe2000bf25070 */
[----:B------:R-:W-:Y:S02]  /*1500*/  ULOP3.LUT UR45, UR7, 0xff0000, URZ, 0xc0, !UPT ;  /* 0x00ff0000072d7892 */ /* 0x000fe4000f8ec03f */
[----:B------:R-:W-:Y:S01]  /*1510*/  UISETP.NE.AND.EX UP0, UPT, UR9, URZ, UPT, UP0 ;  /* 0x0000003f0900728c */ /* 0x000fe2000bf05300 */
[----:B------:R-:W-:Y:S01]  /*1520*/  ISETP.NE.AND.EX P1, PT, RZ, UR11, PT, P1 ;  /* 0x0000000bff007c0c */ /* 0x000fe2000bf25310 */
[----:B------:R-:W-:Y:S01]  /*1530*/  ULDC UR8, c[0x0][0x424] ;  /* 0x0001090000087ab9 */ /* 0x000fe20000000800 */
[----:B------:R-:W-:Y:S02]  /*1540*/  USHF.R.U32.HI UR4, URZ, 0x8, UR4 ;  /* 0x000000083f047899 */ /* 0x000fe40008011604 */
[----:B------:R-:W-:Y:S01]  /*1550*/  USEL UR8, UR8, 0x1, UP0 ;  /* 0x0000000108087887 */ /* 0x000fe20008000000 */
[----:B------:R-:W-:Y:S01]  /*1560*/  ULDC UR9, c[0x0][0x2f0] ;  /* 0x0000bc0000097ab9 */ /* 0x000fe20000000800 */
[----:B------:R-:W-:Y:S01]  /*1570*/  UMOV UR49, URZ ;  /* 0x0000003f00317c82 */ /* 0x000fe20008000000 */
[----:B------:R-:W-:Y:S01]  /*1580*/  ULEA.HI UR45, UR45, UR4, URZ, 0x10 ;  /* 0x000000042d2d7291 */ /* 0x000fe2000f8f803f */
[----:B------:R-:W-:Y:S01]  /*1590*/  ULDC UR51, c[0x0][0x288] ;  /* 0x0000a20000337ab9 */ /* 0x000fe20000000800 */
[----:B------:R-:W-:-:S02]  /*15a0*/  UIMAD UR4, UR8, UR9, URZ ;  /* 0x00000009080472a4 */ /* 0x000fc4000f8e023f */
[----:B------:R-:W-:Y:S01]  /*15b0*/  ULOP3.LUT UR44, UR7, 0xffff, URZ, 0xc0, !UPT ;  /* 0x0000ffff072c7892 */ /* 0x000fe2000f8ec03f */
[----:B--2---:R-:W-:Y:S02]  /*15c0*/  @P0 R2UR UR49, R4 ;  /* 0x00000000043102ca */ /* 0x004fe400000e0000 */
        /* <DEDUP_REMOVED lines=15> */
.L_x_5250:
[----:B------:R-:W-:Y:S01]  /*16c0*/  UMOV UR43, UR6 ;  /* 0x00000006002b7c82 */ /* 0x000fe20008000000 */
[----:B------:R-:W-:Y:S05]  /*16d0*/  @!P1 BRA `(.L_x_5251) ;  /* 0x00000000001c9947 */ /* 0x000fea0003800000 */
[----:B------:R-:W-:Y:S02]  /*16e0*/  ULDC.64 UR8, c[0x0][0xa20] ;  /* 0x0002880000087ab9 */ /* 0x000fe40000000a00 */
[----:B------:R-:W-:-:S06]  /*16f0*/  UIMAD.WIDE UR6, UR6, 0x4, UR8 ;  /* 0x00000004060678a5 */ /* 0x000fcc000f8e0208 */
[----:B------:R-:W-:Y:S02]  /*1700*/  IMAD.U32 R4, RZ, RZ, UR6 ;  /* 0x00000006ff047e24 */ /* 0x000fe4000f8e00ff */
[----:B------:R-:W-:-:S05]  /*1710*/  IMAD.U32 R5, RZ, RZ, UR7 ;  /* 0x00000007ff057e24 */ /* 0x000fca000f8e00ff */
[----:B------:R-:W2:Y:S02]  /*1720*/  LDG.E R4, desc[UR40][R4.64] ;  /* 0x0000002804047981 */ /* 0x000ea4000c1e1900 */
[----:B--2---:R-:W-:Y:S01]  /*1730*/  R2UR UR4, R4 ;  /* 0x00000000040472ca */ /* 0x004fe200000e0000 */
[----:B------:R-:W-:-:S14]  /*1740*/  BRA `(.L_x_5252) ;  /* 0x0000000000347947 */ /* 0x000fdc0003800000 */
.L_x_5251:
        /* <DEDUP_REMOVED lines=13> */
.L_x_5252:
[----:B------:R-:W-:Y:S02]  /*1820*/  UISETP.NE.AND UP0, UPT, UR47, 0x1, UPT ;  /* 0x000000012f00788c */ /* 0x000fe4000bf05270 */
[----:B------:R-:W-:Y:S02]  /*1830*/  UIADD3 UR49, UR4, -UR49, URZ ;  /* 0x8000003104317290 */ /* 0x000fe4000fffe03f */
[----:B------:R-:W-:Y:S02]  /*1840*/  USHF.L.U32 UR42, UR5, 0x6, URZ ;  /* 0x00000006052a7899 */ /* 0x000fe4000800063f */
[----:B------:R-:W-:Y:S01]  /*1850*/  UIADD3 UR4, UR49, 0x3f, URZ ;  /* 0x0000003f31047890 */ /* 0x000fe2000fffe03f */
[----:B------:R-:W-:-:S03]  /*1860*/  PLOP3.LUT P0, PT, PT, PT, UP0, 0x80, 0x0 ;  /* 0x000000000000781c */ /* 0x000fc60003f0f008 */
[----:B------:R-:W-:-:S04]  /*1870*/  USHF.R.S32.HI UR6, URZ, 0x1f, UR4 ;  /* 0x0000001f3f067899 */ /* 0x000fc80008011404 */
[----:B------:R-:W-:-:S04]  /*1880*/  ULEA.HI UR6, UR6, UR4, URZ, 0x6 ;  /* 0x0000000406067291 */ /* 0x000fc8000f8f303f */
[----:B------:R-:W-:Y:S02]  /*1890*/  USHF.R.S32.HI UR6, URZ, 0x6, UR6 ;  /* 0x000000063f067899 */ /* 0x000fe40008011406 */
[----:B------:R-:W-:Y:S10]  /*18a0*/  @!P0 BRA `(.L_x_5253) ;  /* 0x0000002400108947 */ /* 0x000ff40003800000 */
[----:B------:R-:W-:Y:S01]  /*18b0*/  ULDC UR4, c[0x0][0x448] ;  /* 0x0001120000047ab9 */ /* 0x000fe20000000800 */
[----:B------:R-:W-:Y:S02]  /*18c0*/  UIADD3 UR7, UR42, 0x3f, URZ ;  /* 0x0000003f2a077890 */ /* 0x000fe4000fffe03f */
[----:B------:R-:W-:Y:S02]  /*18d0*/  UISETP.NE.AND UP0, UPT, UR4, 0x1, UPT ;  /* 0x000000010400788c */ /* 0x000fe4000bf05270 */
[----:B------:R-:W-:Y:S01]  /*18e0*/  UIADD3 UR10, UR49, 0x1, -UR51 ;  /* 0x00000001310a7890 */ /* 0x000fe2000fffe833 */
[----:B------:R-:W-:Y:S02]  /*18f0*/  ULDC.64 UR4, c[0x0][0x9e0] ;  /* 0x0002780000047ab9 */ /* 0x000fe40000000a00 */
[----:B------:R-:W-:-:S06]  /*1900*/  UISETP.GE.AND UP1, UPT, UR5, 0x1, UPT ;  /* 0x000000010500788c */ /* 0x000fcc000bf26270 */
        /* <DEDUP_REMOVED lines=18> */
.L_x_5255:
[----:B------:R-:W-:-:S11]  /*1a30*/  UISETP.NE.AND UP1, UPT, UR5, 0x1, UPT ;  /* 0x000000010500788c */ /* 0x000fd6000bf25270 */
[----:B------:R-:W-:Y:S02]  /*1a40*/  @UP1 ULDC.64 UR10, c[0x0][0x9e8] ;  /* 0x00027a00000a1ab9 */ /* 0x000fe40000000a00 */
[----:B------:R-:W-:-:S04]  /*1a50*/  UIMAD.WIDE.U32 UR8, UR7, UR10, URZ ;  /* 0x0000000a070872a5 */ /* 0x000fc8000f8e003f */
[----:B------:R-:W-:-:S12]  /*1a60*/  @UP1 USHF.R.U32.HI UR7, URZ, UR11, UR9 ;  /* 0x0000000b3f071299 */ /* 0x000fd80008011609 */
.L_x_5256:
[----:B------:R-:W-:-:S04]  /*1a70*/  UIMAD UR7, UR7, UR5, UR5 ;  /* 0x00000005070772a4 */ /* 0x000fc8000f8e0205 */
[----:B------:R-:W-:-:S04]  /*1a80*/  UISETP.LT.AND UP1, UPT, UR4, UR7, UPT ;  /* 0x000000070400728c */ /* 0x000fc8000bf21270 */
[----:B------:R-:W-:-:S12]  /*1a90*/  USEL UR4, UR4, UR7, UP1 ;  /* 0x0000000704047287 */ /* 0x000fd80008800000 */
.L_x_5254:
[----:B------:R-:W-:Y:S01]  /*1aa0*/  UIADD3 UR4, UR4, 0x3f, URZ ;  /* 0x0000003f04047890 */ /* 0x000fe2000fffe03f */
[----:B------:R-:W-:Y:S01]  /*1ab0*/  @UP0 ULDC UR8, c[0x0][0x44c] ;  /* 0x0001130000080ab9 */ /* 0x000fe20000000800 */
[----:B------:R-:W-:Y:S02]  /*1ac0*/  @UP0 ULDC UR10, c[0x0][0x450] ;  /* 0x00011400000a0ab9 */ /* 0x000fe40000000800 */
[----:B------:R-:W-:Y:S02]  /*1ad0*/  USHF.R.S32.HI UR7, URZ, 0x1f, UR4 ;  /* 0x0000001f3f077899 */ /* 0x000fe40008011404 */
[----:B------:R-:W-:Y:S02]  /*1ae0*/  UIMAD.WIDE.U32 UR8, UR42, UR8, URZ ;  /* 0x000000082a0872a5 */ /* 0x000fe4000f8e003f */
[----:B------:R-:W-:-:S03]  /*1af0*/  ULEA.HI UR7, UR7, UR4, URZ, 0x6 ;  /* 0x0000000407077291 */ /* 0x000fc6000f8f303f */
[----:B------:R-:W-:Y:S01]  /*1b00*/  UMOV UR4, UR42 ;  /* 0x0000002a00047c82 */ /* 0x000fe20008000000 */
[----:B------:R-:W-:Y:S02]  /*1b10*/  @UP0 USHF.R.U32.HI UR4, URZ, UR10, UR9 ;  /* 0x0000000a3f040299 */ /* 0x000fe40008011609 */
[----:B------:R-:W-:Y:S02]  /*1b20*/  USHF.R.S32.HI UR7, URZ, 0x6, UR7 ;  /* 0x000000063f077899 */ /* 0x000fe40008011407 */
[----:B------:R-:W-:Y:S02]  /*1b30*/  UIADD3 UR49, UR4, UR49, -UR51 ;  /* 0x0000003104317290 */ /* 0x000fe4000fffe833 */
[----:B------:R-:W-:Y:S01]  /*1b40*/  UISETP.LT.AND UP0, UPT, UR6, UR7, UPT ;  /* 0x000000070600728c */ /* 0x000fe2000bf01270 */
[----:B------:R-:W-:-:S03]  /*1b50*/  ULDC UR4, c[0x0][0x9dc] ;  /* 0x0002770000047ab9 */ /* 0x000fc60000000800 */
        /* <DEDUP_REMOVED lines=13> */
.L_x_5258:
[----:B------:R-:W-:-:S11]  /*1c30*/  UISETP.NE.AND UP0, UPT, UR5, 0x1, UPT ;  /* 0x000000010500788c */ /* 0x000fd6000bf05270 */
[----:B------:R-:W-:Y:S02]  /*1c40*/  @UP0 ULDC.64 UR10, c[0x0][0x9e8] ;  /* 0x00027a00000a0ab9 */ /* 0x000fe40000000a00 */
[----:B------:R-:W-:-:S04]  /*1c50*/  UIMAD.WIDE.U32 UR6, UR49, UR10, URZ ;  /* 0x0000000a310672a5 */ /* 0x000fc8000f8e003f */
[----:B------:R-:W-:-:S12]  /*1c60*/  @UP0 USHF.R.U32.HI UR49, URZ, UR11, UR7 ;  /* 0x0000000b3f310299 */ /* 0x000fd80008011607 */
.L_x_5259:
[----:B------:R-:W-:-:S04]  /*1c70*/  UIMAD UR5, UR49, UR5, URZ ;  /* 0x00000005310572a4 */ /* 0x000fc8000f8e023f */
[----:B------:R-:W-:-:S04]  /*1c80*/  UISETP.LT.AND UP0, UPT, UR4, UR5, UPT ;  /* 0x000000050400728c */ /* 0x000fc8000bf01270 */
[----:B------:R-:W-:-:S12]  /*1c90*/  USEL UR4, UR4, UR5, !UP0 ;  /* 0x0000000504047287 */ /* 0x000fd8000c000000 */
.L_x_5257:
[----:B------:R-:W-:Y:S02]  /*1ca0*/  USHF.R.S32.HI UR5, URZ, 0x1f, UR4 ;  /* 0x0000001f3f057899 */ /* 0x000fe40008011404 */
[----:B------:R-:W-:Y:S02]  /*1cb0*/  ULOP3.LUT UR20, UR45, 0xff, URZ, 0xc0, !UPT ;  /* 0x000000ff2d147892 */ /* 0x000fe4000f8ec03f */
[----:B------:R-:W-:-:S03]  /*1cc0*/  ULEA.HI UR5, UR5, UR4, URZ, 0x6 ;  /* 0x0000000405057291 */ /* 0x000fc6000f8f303f */
[----:B------:R-:W-:Y:S01]  /*1cd0*/  UMOV UR4, URZ ;  /* 0x0000003f00047c82 */ /* 0x000fe20008000000 */
[----:B------:R-:W-:-:S04]  /*1ce0*/  USHF.R.S32.HI UR5, URZ, 0x6, UR5 ;  /* 0x000000063f057899 */ /* 0x000fc80008011405 */
[----:B------:R-:W-:-:S04]  /*1cf0*/  UISETP.LT.AND UP0, UPT, URZ, UR5, UPT ;  /* 0x000000053f00728c */ /* 0x000fc8000bf01270 */
[----:B------:R-:W-:-:S04]  /*1d00*/  USEL UR10, URZ, UR5, !UP0 ;  /* 0x000000053f0a7287 */ /* 0x000fc8000c000000 */
[----:B------:R-:W-:-:S06]  /*1d10*/  UISETP.GT.AND UP0, UPT, UR9, UR10, UPT ;  /* 0x0000000a0900728c */ /* 0x000fcc000bf04270 */
[----:B------:R-:W-:-:S13]  /*1d20*/  PLOP3.LUT P0, PT, PT, PT, UP0, 0x80, 0x0 ;  /* 0x000000000000781c */ /* 0x000fda0003f0f008 */
[----:B------:R-:W-:Y:S05]  /*1d30*/  @!P0 BRA `(.L_x_5260) ;  /* 0x0000000000948947 */ /* 0x000fea0003800000 */
[----:B------:R-:W-:-:S04]  /*1d40*/  USHF.R.U32.HI UR11, URZ, 0x10, UR45 ;  /* 0x000000103f0b7899 */ /* 0x000fc8000801162d */
[----:B------:R-:W-:-:S11]  /*1d50*/  UISETP.NE.AND UP0, UPT, UR11, URZ, UPT ;  /* 0x0000003f0b00728c */ /* 0x000fd6000bf05270 */
[----:B------:R-:W-:Y:S02]  /*1d60*/  @!UP0 ULDC UR11, c[0x0][0x9f0] ;  /* 0x00027c00000b8ab9 */ /* 0x000fe40000000800 */
        /* <DEDUP_REMOVED lines=9> */
[----:B------:R-:W-:-:S05]  /*1e00*/  IABS R5, R5 ;  /* 0x0000000500057213 */ /* 0x000fca0000000000 */
[----:B------:R-:W0:Y:S01]  /*1e10*/  I2F.RP R0, UR12 ;  /* 0x0000000c00007d06 */ /* 0x000e220008209400 */
[----:B------:R-:W-:-:S05]  /*1e20*/  IMAD.MOV.U32 R4, RZ, RZ, R5 ;  /* 0x000000ffff047224 */ /* 0x000fca00078e0005 */
[----:B------:R-:W-:Y:S02]  /*1e30*/  R2UR UR8, R4 ;  /* 0x00000000040872ca */ /* 0x000fe400000e0000 */
        /* <DEDUP_REMOVED lines=21> */
.L_x_5260:
[----:B------:R-:W-:Y:S01]  /*1f90*/  UIMAD UR20, UR20, UR4, UR10 ;  /* 0x00000004141472a4 */ /* 0x000fe2000f8e020a */
[----:B------:R-:W-:Y:S01]  /*1fa0*/  IMAD.U32 R0, RZ, RZ, UR9 ;  /* 0x00000009ff007e24 */ /* 0x000fe2000f8e00ff */
[----:B------:R-:W-:Y:S01]  /*1fb0*/  PLOP3.LUT P0, PT, PT, PT, PT, 0x80, 0x0 ;  /* 0x000000000000781c */ /* 0x000fe20003f0f070 */
[----:B------:R-:W-:Y:S01]  /*1fc0*/  IMAD.U32 R3, RZ, RZ, UR4 ;  /* 0x00000004ff037e24 */ /* 0x000fe2000f8e00ff */
[----:B------:R-:W-:Y:S01]  /*1fd0*/  CS2R R150, SRZ ;  /* 0x0000000000967805 */ /* 0x000fe2000001ff00 */
[----:B------:R-:W-:Y:S01]  /*1fe0*/  IMAD.MOV.U32 R12, RZ, RZ, RZ ;  /* 0x000000ffff0c7224 */ /* 0x000fe200078e00ff */
[----:B------:R-:W-:Y:S02]  /*1ff0*/  CS2R R148, SRZ ;  /* 0x0000000000947805 */ /* 0x000fe4000001ff00 */
[----:B------:R-:W-:Y:S02]  /*2000*/  CS2R R146, SRZ ;  /* 0x0000000000927805 */ /* 0x000fe4000001ff00 */
[----:B------:R-:W-:Y:S01]  /*2010*/  VIADDMNMX R0, R3, UR20, R0, PT ;  /* 0x0000001403007c46 */ /* 0x000fe2000b800100 */
[----:B------:R-:W-:Y:S01]  /*2020*/  IMAD.MOV.U32 R3, RZ, RZ, RZ ;  /* 0x000000ffff037224 */ /* 0x000fe200078e00ff */
[----:B------:R-:W-:-:S02]  /*2030*/  CS2R R144, SRZ ;  /* 0x0000000000907805 */ /* 0x000fc4000001ff00 */
[----:B------:R-:W-:Y:S02]  /*2040*/  CS2R R142, SRZ ;  /* 0x00000000008e7805 */ /* 0x000fe4000001ff00 */
[----:B------:R-:W-:Y:S02]  /*2050*/  R2UR UR22, R0 ;  /* 0x00000000001672ca */ /* 0x000fe400000e0000 */
        /* <DEDUP_REMOVED lines=12> */
[----:B------:R-:W-:Y:S01]  /*2120*/  UISETP.GT.AND UP0, UPT, UR22, UR20, UPT ;  /* 0x000000141600728c */ /* 0x000fe2000bf04270 */
[----:B------:R-:W-:Y:S02]  /*2130*/  CS2R R116, SRZ ;  /* 0x0000000000747805 */ /* 0x000fe4000001ff00 */
[----:B------:R-:W-:Y:S02]  /*2140*/  CS2R R114, SRZ ;  /* 0x0000000000727805 */ /* 0x000fe4000001ff00 */
[----:B------:R-:W-:Y:S02]  /*2150*/  CS2R R112, SRZ ;  /* 0x0000000000707805 */ /* 0x000fe4000001ff00 */
[----:B------:R-:W-:-:S02]  /*2160*/  CS2R R110, SRZ ;  /* 0x00000000006e7805 */ /* 0x000fc4000001ff00 */
[----:B------:R-:W-:Y:S02]  /*2170*/  CS2R R108, SRZ ;  /* 0x00000000006c7805 */ /* 0x000fe4000001ff00 */
[----:B------:R-:W-:Y:S02]  /*2180*/  PLOP3.LUT P1, PT, PT, PT, UP0, 0x80, 0x0 ;  /* 0x000000000000781c */ /* 0x000fe40003f2f008 */
        /* <DEDUP_REMOVED lines=44> */
[----:B------:R-:W-:Y:S02]  /*2450*/  ISETP.NE.AND P0, PT, RZ, UR47, PT ;  /* 0x0000002fff007c0c */ /* 0x000fe4000bf05270 */
[----:B0-----:R-:W-:Y:S01]  /*2460*/  R2UR UR4, R0 ;  /* 0x00000000000472ca */ /* 0x001fe200000e0000 */
[----:B------:R-:W-:-:S05]  /*2470*/  IMAD.MOV.U32 R0, RZ, RZ, 0x1 ;  /* 0x00000001ff007424 */ /* 0x000fca00078e00ff */
[----:B------:R-:W-:-:S04]  /*2480*/  SEL R0, R0, 0x2, !P0 ;  /* 0x0000000200007807 */ /* 0x000fc80004000000 */
[----:B------:R-:W-:-:S03]  /*2490*/  LOP3.LUT R0, R0, 0x1, RZ, 0xfc, !PT ;  /* 0x0000000100007812 */ /* 0x000fc600078efcff */
[----:B------:R-:W-:Y:S01]  /*24a0*/  ULEA.HI UR5, UR4, UR4, URZ, 0x1 ;  /* 0x0000000404057291 */ /* 0x000fe2000f8f083f */
[----:B------:R-:W-:-:S03]  /*24b0*/  ISETP.NE.AND P0, PT, R0, 0x3, PT ;  /* 0x000000030000780c */ /* 0x000fc60003f05270 */
        /* <DEDUP_REMOVED lines=9> */
.L_x_5262:
[----:B------:R-:W-:Y:S01]  /*2550*/  ULEA UR23, UR37, UR46, 0x3 ;  /* 0x0000002e25177291 */ /* 0x000fe2000f8e183f */
[----:B------:R-:W-:-:S05]  /*2560*/  IMAD.U32 R0, RZ, RZ, UR38 ;  /* 0x00000026ff007e24 */ /* 0x000fca000f8e00ff */
[----:B------:R-:W-:-:S04]  /*2570*/  SHF.L.U32 R0, R0, 0x1f, RZ ;  /* 0x0000001f00007819 */ /* 0x000fc800000006ff */
[----:B------:R-:W0:Y:S02]  /*2580*/  SYNCS.PHASECHK.TRANS64.TRYWAIT P1, [UR23+0x28c50], R0 ;  /* 0x028c5000ff0075a7 */ /* 0x000e240008020157 */
[----:B0-----:R-:W-:Y:S05]  /*2590*/  @!P1 BRA `(.L_x_5263) ;  /* 0x0000017c005c9947 */ /* 0x001fea0003800000 */
.L_x_5513:
        /* <DEDUP_REMOVED lines=9> */
[----:B------:R-:W-:-:S02]  /*2630*/  UIADD3 UR6, UR18, 0x80, URZ ;  /* 0x0000008012067890 */ /* 0x000fc4000fffe03f */
[----:B------:R-:W-:Y:S01]  /*2640*/  ULOP3.LUT UR16, UR4, 0x10000, URZ, 0xfc, !UPT ;  /* 0x0001000004107892 */ /* 0x000fe2000f8efc3f */
[----:B------:R-:W-:Y:S01]  /*2650*/  UMOV UR7, 0x40000040 ;  /* 0x4000004000077882 */ /* 0x000fe20000000000 */
[----:B------:R-:W-:Y:S02]  /*2660*/  UMOV UR5, 0x40000040 ;  /* 0x4000004000057882 */ /* 0x000fe40000000000 */
[----:B------:R-:W-:Y:S02]  /*2670*/  UIADD3 UR4, UR16, 0x2, URZ ;  /* 0x0000000210047890 */ /* 0x000fe4000fffe03f */
[----:B------:R-:W-:Y:S02]  /*2680*/  UIADD3 UR10, UR18, 0x100, URZ ;  /* 0x00000100120a7890 */ /* 0x000fe4000fffe03f */
[----:B------:R-:W-:Y:S01]  /*2690*/  UIADD3 UR8, UR16, 0x4, URZ ;  /* 0x0000000410087890 */ /* 0x000fe2000fffe03f */
[----:B------:R-:W-:Y:S01]  /*26a0*/  UMOV UR11, 0x40000040 ;  /* 0x40000040000b7882 */ /* 0x000fe20000000000 */
[----:B------:R-:W-:Y:S01]  /*26b0*/  WARPGROUP.ARRIVE ;  /* 0x00000000000079c5 */ /* 0x000fe20000000000 */
[----:B------:R-:W-:Y:S01]  /*26c0*/  UMOV UR9, 0x40000040 ;  /* 0x4000004000097882 */ /* 0x000fe20000000000 */
[----:B------:R-:W-:-:S02]  /*26d0*/  UIADD3 UR14, UR18, 0x180, URZ ;  /* 0x00000180120e7890 */ /* 0x000fc4000fffe03f */
[----:B------:R-:W-:Y:S02]  /*26e0*/  UIADD3 UR12, UR16, 0x6, URZ ;  /* 0x00000006100c7890 */ /* 0x000fe4000fffe03f */
[----:B------:R-:W-:Y:S01]  /*26f0*/  HGMMA.64x256x16.F32 R24, gdesc[UR16].tnspB, RZ, !UPT, gsb0 ;  /* 0x43e00000101879f0 */ /* 0x000fe2000c0008ff */
[----:B------:R-:W-:Y:S01]  /*2700*/  UMOV UR15, 0x40000040 ;  /* 0x40000040000f7882 */ /* 0x000fe20000000000 */
        /* <DEDUP_REMOVED lines=9> */
[----:B------:R-:W-:-:S06]  /*27a0*/  UISETP.GE.AND UP0, UPT, UR6, UR20, UPT ;  /* 0x000000140600728c */ /* 0x000fcc000bf06270 */
[----:B------:R-:W-:Y:S01]  /*27b0*/  PLOP3.LUT P1, PT, PT, PT, UP0, 0x80, 0x0 ;  /* 0x000000000000781c */ /* 0x000fe20003f2f008 */
        /* <DEDUP_REMOVED lines=12> */
.L_x_5269:
[----:B------:R-:W-:Y:S01]  /*2880*/  BAR.SYNC.DEFER_BLOCKING 0xe, 0x100 ;  /* 0x0384000000007b1d */ /* 0x000fe20000010000 */
[----:B------:R-:W-:Y:S01]  /*2890*/  IMAD.U32 R3, RZ, RZ, UR37 ;  /* 0x00000025ff037e24 */ /* 0x000fe2000f8e00ff */
[----:B------:R-:W-:-:S03]  /*28a0*/  UIADD3 UR37, UR37, 0x1, URZ ;  /* 0x0000000125257890 */ /* 0x000fc6000fffe03f */
[----:B01----:R-:W-:Y:S01]  /*28b0*/  IMAD R0, R3, 0x40, R16 ;  /* 0x0000004003007824 */ /* 0x003fe200078e0210 */
[----:B------:R-:W-:Y:S01]  /*28c0*/  UISETP.NE.AND UP0, UPT, UR37, 0x2, UPT ;  /* 0x000000022500788c */ /* 0x000fe2000bf05270 */
[----:B------:R-:W-:Y:S01]  /*28d0*/  UMOV UR6, UR22 ;  /* 0x0000001600067c82 */ /* 0x000fe20008000000 */
[----:B------:R-:W-:Y:S02]  /*28e0*/  UIADD3 UR22, UR22, -0x1, URZ ;  /* 0xffffffff16167890 */ /* 0x000fe4000fffe03f */
[----:B------:R-:W-:Y:S01]  /*28f0*/  LEA R0, R0, UR46, 0x2 ;  /* 0x0000002e00007c11 */ /* 0x000fe2000f8e10ff */
[----:B------:R-:W-:Y:S02]  /*2900*/  UISETP.GT.AND UP1, UPT, UR6, UR20, UPT ;  /* 0x000000140600728c */ /* 0x000fe4000bf24270 */
[----:B------:R-:W-:Y:S02]  /*2910*/  USEL UR6, URZ, 0x1, UP0 ;  /* 0x000000013f067887 */ /* 0x000fe40008000000 */
[----:B------:R-:W-:-:S02]  /*2920*/  USEL UR37, UR37, URZ, UP0 ;  /* 0x0000003f25257287 */ /* 0x000fc40008000000 */
        /* <DEDUP_REMOVED lines=133> */
.L_x_5265:
[----:B------:R-:W-:Y:S01]  /*3180*/  ULEA UR23, UR37, UR46, 0x3 ;  /* 0x0000002e25177291 */ /* 0x000fe2000f8e183f */
[----:B------:R-:W-:-:S05]  /*3190*/  IMAD.U32 R0, RZ, RZ, UR38 ;  /* 0x00000026ff007e24 */ /* 0x000fca000f8e00ff */
[----:B------:R-:W-:-:S04]  /*31a0*/  SHF.L.U32 R0, R0, 0x1f, RZ ;  /* 0x0000001f00007819 */ /* 0x000fc800000006ff */
[----:B------:R0:W1:Y:S01]  /*31b0*/  SYNCS.PHASECHK.TRANS64.TRYWAIT P1, [UR23+0x28c50], R0 ;  /* 0x028c5000ff0075a7 */ /* 0x0000620008020157 */
[----:B------:R-:W-:Y:S05]  /*31c0*/  @!P0 BRA `(.L_x_5266) ;  /* 0x0000000000048947 */ /* 0x000fea0003800000 */
[----:B------:R-:W-:Y:S01]  /*31d0*/  BPT.TRAP 0x1 ;  /* 0x000000040000795c */ /* 0x000fe20000300000 */
.L_x_5266:
[----:B-1----:R-:W-:Y:S05]  /*31e0*/  @P1 BRA `(.L_x_5267) ;  /* 0x0000000000081947 */ /* 0x002fea0003800000 */
[----:B------:R-:W1:Y:S02]  /*31f0*/  SYNCS.PHASECHK.TRANS64.TRYWAIT P1, [UR23+0x28c50], R0 ;  /* 0x028c5000ff0075a7 */ /* 0x000e640008020157 */
[----:B-1----:R-:W-:Y:S05]  /*3200*/  @!P1 BRA `(.L_x_5268) ;  /* 0x0000017000589947 */ /* 0x002fea0003800000 */
.L_x_5267:
[----:B------:R-:W-:Y:S01]  /*3210*/  ULEA UR18, UR37, UR21, 0xc ;  /* 0x0000001525127291 */ /* 0x000fe2000f8e603f */
[----:B------:R-:W-:Y:S01]  /*3220*/  WARPGROUP.ARRIVE ;  /* 0x00000000000079c5 */ /* 0x000fe20000000000 */
[----:B------:R-:W-:Y:S01]  /*3230*/  UMOV UR19, 0x40000040 ;  /* 0x4000004000137882 */ /* 0x000fe20000000000 */
[----:B------:R-:W-:Y:S01]  /*3240*/  UMOV UR7, 0x40000040 ;  /* 0x4000004000077882 */ /* 0x000fe20000000000 */
[----:B------:R-:W-:Y:S01]  /*3250*/  UIADD3 UR6, UR18, 0x80, URZ ;  /* 0x0000008012067890 */ /* 0x000fe2000fffe03f */
[----:B01----:R-:W-:Y:S01]  /*3260*/  IMAD.U32 R0, RZ, RZ, UR23 ;  /* 0x00000017ff007e24 */ /* 0x003fe2000f8e00ff */
[----:B------:R-:W-:Y:S01]  /*3270*/  UIADD3 UR10, UR18, 0x100, URZ ;  /* 0x00000100120a7890 */ /* 0x000fe2000fffe03f */
[----:B------:R-:W-:Y:S01]  /*3280*/  PLOP3.LUT P1, PT, PT, PT, UP1, 0x80, 0x0 ;  /* 0x000000000000781c */ /* 0x000fe20003f2f018 */
[----:B------:R-:W-:Y:S01]  /*3290*/  UMOV UR11, 0x40000040 ;  /* 0x40000040000b7882 */ /* 0x000fe20000000000 */
        /* <DEDUP_REMOVED lines=21> */
.L_x_5264:
[----:B------:R-:W-:Y:S01]  /*33f0*/  BAR.SYNC.DEFER_BLOCKING 0xe, 0x100 ;  /* 0x0384000000007b1d */ /* 0x000fe20000010000 */
[----:B------:R-:W-:Y:S01]  /*3400*/  IMAD.U32 R3, RZ, RZ, UR37 ;  /* 0x00000025ff037e24 */ /* 0x000fe2000f8e00ff */
[----:B------:R-:W-:Y:S01]  /*3410*/  UIADD3 UR37, UR37, 0x1, URZ ;  /* 0x0000000125257890 */ /* 0x000fe2000fffe03f */
[----:B------:R-:W-:Y:S01]  /*3420*/  PLOP3.LUT P0, PT, PT, PT, PT, 0x8, 0x0 ;  /* 0x000000000000781c */ /* 0x000fe20003f0e170 */
[----:B------:R-:W-:Y:S02]  /*3430*/  IMAD.MOV.U32 R12, RZ, RZ, RZ ;  /* 0x000000ffff0c7224 */ /* 0x000fe400078e00ff */
[----:B01----:R-:W-:Y:S01]  /*3440*/  IMAD R0, R3, 0x40, R16 ;  /* 0x0000004003007824 */ /* 0x003fe200078e0210 */
        /* <DEDUP_REMOVED lines=138> */
.L_x_5253:
        /* <DEDUP_REMOVED lines=24> */
.L_x_5271:
[----:B------:R-:W-:-:S11]  /*3e70*/  UISETP.NE.AND UP1, UPT, UR5, 0x1, UPT ;  /* 0x000000010500788c */ /* 0x000fd6000bf25270 */
[----:B------:R-:W-:Y:S02]  /*3e80*/  @UP1 ULDC.64 UR10, c[0x0][0x9e8] ;  /* 0x00027a00000a1ab9 */ /* 0x000fe40000000a00 */
[----:B------:R-:W-:-:S04]  /*3e90*/  UIMAD.WIDE.U32 UR8, UR7, UR10, URZ ;  /* 0x0000000a070872a5 */ /* 0x000fc8000f8e003f */
[----:B------:R-:W-:-:S12]  /*3ea0*/  @UP1 USHF.R.U32.HI UR7, URZ, UR11, UR9 ;  /* 0x0000000b3f071299 */ /* 0x000fd80008011609 */
.L_x_5272:
[----:B------:R-:W-:-:S04]  /*3eb0*/  UIMAD UR7, UR7, UR5, UR5 ;  /* 0x00000005070772a4 */ /* 0x000fc8000f8e0205 */
[----:B------:R-:W-:-:S04]  /*3ec0*/  UISETP.LT.AND UP1, UPT, UR4, UR7, UPT ;  /* 0x000000070400728c */ /* 0x000fc8000bf21270 */
[----:B------:R-:W-:-:S12]  /*3ed0*/  USEL UR4, UR4, UR7, UP1 ;  /* 0x0000000704047287 */ /* 0x000fd80008800000 */
.L_x_5270:
[----:B------:R-:W-:Y:S01]  /*3ee0*/  UIADD3 UR4, UR4, 0x3f, URZ ;  /* 0x0000003f04047890 */ /* 0x000fe2000fffe03f */
[----:B------:R-:W-:Y:S01]  /*3ef0*/  @UP0 ULDC UR8, c[0x0][0x44c] ;  /* 0x0001130000080ab9 */ /* 0x000fe20000000800 */
[----:B------:R-:W-:Y:S02]  /*3f00*/  @UP0 ULDC UR10, c[0x0][0x450] ;  /* 0x00011400000a0ab9 */ /* 0x000fe40000000800 */
[----:B------:R-:W-:Y:S02]  /*3f10*/  USHF.R.S32.HI UR7, URZ, 0x1f, UR4 ;  /* 0x0000001f3f077899 */ /* 0x000fe40008011404 */
[----:B------:R-:W-:Y:S02]  /*3f20*/  UIMAD.WIDE.U32 UR8, UR42, UR8, URZ ;  /* 0x000000082a0872a5 */ /* 0x000fe4000f8e003f */
[----:B------:R-:W-:-:S03]  /*3f30*/  ULEA.HI UR7, UR7, UR4, URZ, 0x6 ;  /* 0x0000000407077291 */ /* 0x000fc6000f8f303f */
[----:B------:R-:W-:Y:S01]  /*3f40*/  UMOV UR4, UR42 ;  /* 0x0000002a00047c82 */ /* 0x000fe20008000000 */
[----:B------:R-:W-:Y:S02]  /*3f50*/  USHF.R.S32.HI UR7, URZ, 0x6, UR7 ;  /* 0x000000063f077899 */ /* 0x000fe40008011407 */
[----:B------:R-:W-:Y:S02]  /*3f60*/  @UP0 USHF.R.U32.HI UR4, URZ, UR10, UR9 ;  /* 0x0000000a3f040299 */ /* 0x000fe40008011609 */
[----:B------:R-:W-:Y:S02]  /*3f70*/  UISETP.LT.AND UP0, UPT, UR6, UR7, UPT ;  /* 0x000000070600728c */ /* 0x000fe4000bf01270 */
[----:B------:R-:W-:Y:S01]  /*3f80*/  UIADD3 UR4, UR4, UR49, -UR51 ;  /* 0x0000003104047290 */ /* 0x000fe2000fffe833 */
        /* <DEDUP_REMOVED lines=14> */
.L_x_5274:
[----:B------:R-:W-:-:S11]  /*4070*/  UISETP.NE.AND UP0, UPT, UR5, 0x1, UPT ;  /* 0x000000010500788c */ /* 0x000fd6000bf05270 */
[----:B------:R-:W-:Y:S02]  /*4080*/  @UP0 ULDC.64 UR10, c[0x0][0x9e8] ;  /* 0x00027a00000a0ab9 */ /* 0x000fe40000000a00 */
[----:B------:R-:W-:-:S04]  /*4090*/  UIMAD.WIDE.U32 UR8, UR4, UR10, URZ ;  /* 0x0000000a040872a5 */ /* 0x000fc8000f8e003f */
[----:B------:R-:W-:-:S12]  /*40a0*/  @UP0 USHF.R.U32.HI UR4, URZ, UR11, UR9 ;  /* 0x0000000b3f040299 */ /* 0x000fd80008011609 */
.L_x_5275:
[----:B------:R-:W-:-:S04]  /*40b0*/  UIMAD UR4, UR4, UR5, URZ ;  /* 0x00000005040472a4 */ /* 0x000fc8000f8e023f */
[----:B------:R-:W-:-:S04]  /*40c0*/  UISETP.LT.AND UP0, UPT, UR7, UR4, UPT ;  /* 0x000000040700728c */ /* 0x000fc8000bf01270 */
[----:B------:R-:W-:-:S12]  /*40d0*/  USEL UR7, UR7, UR4, !UP0 ;  /* 0x0000000407077287 */ /* 0x000fd8000c000000 */
.L_x_5273:
[----:B------:R-:W-:Y:S02]  /*40e0*/  USHF.R.S32.HI UR4, URZ, 0x1f, UR7 ;  /* 0x0000001f3f047899 */ /* 0x000fe40008011407 */
[----:B------:R-:W-:Y:S02]  /*40f0*/  ULOP3.LUT UR10, UR45, 0xff, URZ, 0xc0, !UPT ;  /* 0x000000ff2d0a7892 */ /* 0x000fe4000f8ec03f */
[----:B------:R-:W-:-:S04]  /*4100*/  ULEA.HI UR4, UR4, UR7, URZ, 0x6 ;  /* 0x0000000704047291 */ /* 0x000fc8000f8f303f */
[----:B------:R-:W-:-:S04]  /*4110*/  USHF.R.S32.HI UR4, URZ, 0x6, UR4 ;  /* 0x000000063f047899 */ /* 0x000fc80008011404 */
[----:B------:R-:W-:-:S04]  /*4120*/  UISETP.LT.AND UP0, UPT, URZ, UR4, UPT ;  /* 0x000000043f00728c */ /* 0x000fc8000bf01270 */
[----:B------:R-:W-:-:S03]  /*4130*/  USEL UR48, URZ, UR4, !UP0 ;  /* 0x000000043f307287 */ /* 0x000fc6000c000000 */
[----:B------:R-:W-:Y:S01]  /*4140*/  UMOV UR4, URZ ;  /* 0x0000003f00047c82 */ /* 0x000fe20008000000 */
        /* <DEDUP_REMOVED lines=40> */
.L_x_5276:
        /* <DEDUP_REMOVED lines=103> */
.L_x_5277:
[----:B------:R-:W-:Y:S01]  /*4a40*/  ULEA.HI UR4, UR39, UR39, URZ, 0x1 ;  /* 0x0000002727047291 */ /* 0x000fe2000f8f083f */
[----:B------:R-:W-:Y:S01]  /*4a50*/  IMAD.MOV.U32 R3, RZ, RZ, 0x1 ;  /* 0x00000001ff037424 */ /* 0x000fe200078e00ff */
[----:B------:R-:W-:Y:S02]  /*4a60*/  ISETP.NE.AND P0, PT, RZ, UR47, PT ;  /* 0x0000002fff007c0c */ /* 0x000fe4000bf05270 */
[----:B------:R-:W-:Y:S02]  /*4a70*/  ULOP3.LUT UR4, UR4, 0xfffffffe, URZ, 0xc0, !UPT ;  /* 0xfffffffe04047892 */ /* 0x000fe4000f8ec03f */
[----:B------:R-:W-:Y:S02]  /*4a80*/  SEL R3, R3, 0x2, !P0 ;  /* 0x0000000203037807 */ /* 0x000fe40004000000 */
[----:B------:R-:W-:Y:S02]  /*4a90*/  UIADD3 UR4, UR39, -UR4, URZ ;  /* 0x8000000427047290 */ /* 0x000fe4000fffe03f */
[----:B------:R-:W-:-:S04]  /*4aa0*/  LOP3.LUT R3, R3, 0x1, RZ, 0xfc, !PT ;  /* 0x0000000103037812 */ /* 0x000fc800078efcff */
[----:B------:R-:W-:Y:S01]  /*4ab0*/  IMAD.U32 R0, RZ, RZ, UR4 ;  /* 0x00000004ff007e24 */ /* 0x000fe2000f8e00ff */
[----:B------:R-:W-:-:S04]  /*4ac0*/  ISETP.NE.AND P0, PT, R3, 0x3, PT ;  /* 0x000000030300780c */ /* 0x000fc80003f05270 */
[----:B------:R-:W-:-:S04]  /*4ad0*/  SHF.L.U32 R0, R0, 0x1f, RZ ;  /* 0x0000001f00007819 */ /* 0x000fc800000006ff */
[----:B------:R-:W0:Y:S02]  /*4ae0*/  SYNCS.PHASECHK.TRANS64.TRYWAIT P1, [UR46+0x28c00], R0 ;  /* 0x028c0000ff0075a7 */ /* 0x000e24000802016e */
[----:B0-----:R-:W-:Y:S05]  /*4af0*/  @!P1 BRA `(.L_x_5278) ;  /* 0x0000015800349947 */ /* 0x001fea0003800000 */
.L_x_5514:
[----:B------:R-:W-:Y:S05]  /*4b00*/  @!P0 BRA `(.L_x_5279) ;  /* 0x0000000000048947 */ /* 0x000fea0003800000 */
[----:B------:R-:W-:Y:S01]  /*4b10*/  BPT.TRAP 0x1 ;  /* 0x000000040000795c */ /* 0x000fe20000300000 */
.L_x_5279:
[----:B------:R-:W-:Y:S02]  /*4b20*/  IMAD.U32 R7, RZ, RZ, UR37 ;  /* 0x00000025ff077e24 */ /* 0x000fe4000f8e00ff */
[----:B------:R-:W-:-:S03]  /*4b30*/  IMAD.U32 R8, RZ, RZ, UR38 ;  /* 0x00000026ff087e24 */ /* 0x000fc6000f8e00ff */
[----:B------:R-:W-:Y:S02]  /*4b40*/  LEA R7, R7, UR46, 0x3 ;  /* 0x0000002e07077c11 */ /* 0x000fe4000f8e18ff */
[----:B------:R-:W-:-:S04]  /*4b50*/  SHF.L.U32 R8, R8, 0x1f, RZ ;  /* 0x0000001f08087819 */ /* 0x000fc800000006ff */
[----:B------:R1:W2:Y:S01]  /*4b60*/  SYNCS.PHASECHK.TRANS64.TRYWAIT P1, [R7+URZ+0x28c30], R8 ;  /* 0x028c3008070075a7 */ /* 0x0002a2000802017f */
[----:B------:R-:W-:Y:S05]  /*4b70*/  @!P0 BRA `(.L_x_5280) ;  /* 0x0000000000048947 */ /* 0x000fea0003800000 */
[----:B------:R-:W-:Y:S01]  /*4b80*/  BPT.TRAP 0x1 ;  /* 0x000000040000795c */ /* 0x000fe20000300000 */
.L_x_5280:
[----:B--2---:R-:W-:Y:S05]  /*4b90*/  @P1 BRA `(.L_x_5281) ;  /* 0x0000000000081947 */ /* 0x004fea0003800000 */
[----:B------:R-:W2:Y:S02]  /*4ba0*/  SYNCS.PHASECHK.TRANS64.TRYWAIT P1, [R7+URZ+0x28c30], R8 ;  /* 0x028c3008070075a7 */ /* 0x000ea4000802017f */
[----:B--2---:R-:W-:Y:S05]  /*4bb0*/  @!P1 BRA `(.L_x_5282) ;  /* 0x00000158001c9947 */ /* 0x004fea0003800000 */
.L_x_5281:
        /* <DEDUP_REMOVED lines=15> */
[----:B------:R-:W-:Y:S01]  /*4cb0*/  VIADD R3, R186, UR42 ;  /* 0x0000002aba037c36 */ /* 0x000fe20008000000 */
[----:B------:R-:W-:Y:S01]  /*4cc0*/  UMOV UR7, 0x40000040 ;  /* 0x4000004000077882 */ /* 0x000fe20000000000 */
[----:B------:R-:W-:Y:S01]  /*4cd0*/  UMOV UR5, 0x40000040 ;  /* 0x4000004000057882 */ /* 0x000fe20000000000 */
[----:B------:R-:W-:Y:S01]  /*4ce0*/  ULOP3.LUT UR4, UR4, 0x3fff, URZ, 0xc0, !UPT ;  /* 0x00003fff04047892 */ /* 0x000fe2000f8ec03f */
[----:B------:R-:W-:Y:S01]  /*4cf0*/  IMAD.MOV.U32 R4, RZ, RZ, R3 ;  /* 0x000000ffff047224 */ /* 0x000fe200078e0003 */
[----:B------:R-:W-:Y:S01]  /*4d00*/  UMOV UR11, 0x40000040 ;  /* 0x40000040000b7882 */ /* 0x000fe20000000000 */
[----:B------:R-:W-:Y:S01]  /*4d10*/  UMOV UR9, 0x40000040 ;  /* 0x4000004000097882 */ /* 0x000fe20000000000 */
[----:B------:R-:W-:Y:S01]  /*4d20*/  ULEA UR18, UR37, UR18, 0x9 ;  /* 0x0000001225127291 */ /* 0x000fe2000f8e483f */
[----:B------:R-:W-:Y:S01]  /*4d30*/  LEA R11, R168, 0xffffffc0, 0x6 ;  /* 0xffffffc0a80b7811 */ /* 0x000fe200078e30ff */
[----:B------:R-:W-:-:S02]  /*4d40*/  ULOP3.LUT UR16, UR4, 0x10000, URZ, 0xfc, !UPT ;  /* 0x0001000004107892 */ /* 0x000fc4000f8efc3f */
[----:B------:R-:W-:Y:S01]  /*4d50*/  UIADD3 UR6, UR18, 0x2, URZ ;  /* 0x0000000212067890 */ /* 0x000fe2000fffe03f */
[----:B------:R-:W-:Y:S01]  /*4d60*/  IADD3 R10, -R2, UR49, -R11 ;  /* 0x00000031020a7c10 */ /* 0x000fe2000fffe90b */
[----:B------:R-:W-:Y:S02]  /*4d70*/  UIADD3 UR4, UR16, 0x2, URZ ;  /* 0x0000000210047890 */ /* 0x000fe4000fffe03f */
[----:B------:R-:W-:Y:S02]  /*4d80*/  UIADD3 UR10, UR18, 0x4, URZ ;  /* 0x00000004120a7890 */ /* 0x000fe4000fffe03f */
[----:B------:R-:W-:Y:S02]  /*4d90*/  UIADD3 UR8, UR16, 0x4, URZ ;  /* 0x0000000410087890 */ /* 0x000fe4000fffe03f */
[----:B------:R-:W-:Y:S01]  /*4da0*/  HGMMA.64x64x16.F32 R24, gdesc[UR16], RZ, !UPT, gsb0 ;  /* 0x00e00000101879f0 */ /* 0x000fe2000c0008ff */
[----:B------:R-:W-:Y:S02]  /*4db0*/  UIADD3 UR14, UR18, 0x6, URZ ;  /* 0x00000006120e7890 */ /* 0x000fe4000fffe03f */
[----:B------:R-:W-:Y:S01]  /*4dc0*/  UIADD3 UR12, UR16, 0x6, URZ ;  /* 0x00000006100c7890 */ /* 0x000fe2000fffe03f */
[----:B------:R-:W-:Y:S01]  /*4dd0*/  UMOV UR15, 0x40000040 ;  /* 0x40000040000f7882 */ /* 0x000fe20000000000 */
[----:B------:R-:W-:Y:S01]  /*4de0*/  UMOV UR13, 0x40000040 ;  /* 0x40000040000d7882 */ /* 0x000fe20000000000 */
[----:B------:R-:W-:-:S02]  /*4df0*/  WARPGROUP.DEPBAR.LE gsb0, 0x0 ;  /* 0x00008000000079c5 */ /* 0x000fc40000010000 */
[----:B------:R-:W-:-:S06]  /*4e00*/  WARPGROUP.ARRIVE ;  /* 0x00000000000079c5 */ /* 0x000fcc0000000000 */
[----:B------:R-:W-:Y:S01]  /*4e10*/  HGMMA.64x64x16.F32 R24, gdesc[UR4], R24, gsb0 ;  /* 0x00e00000041879f0 */ /* 0x000fe20008000818 */
        /* <DEDUP_REMOVED lines=9> */
[----:B------:R-:W-:-:S03]  /*4eb0*/  IMAD.MOV.U32 R5, RZ, RZ, -0x40 ;  /* 0xffffffc0ff057424 */ /* 0x000fc600078e00ff */
[----:B------:R-:W-:Y:S01]  /*4ec0*/  @!P1 PRMT R3, RZ, 0x654, R3 ;  /* 0x00000654ff039816 */ /* 0x000fe20000000003 */
[----:B------:R-:W0:Y:S01]  /*4ed0*/  SHFL.IDX PT, R9, R4, RZ, 0x1c1f ;  /* 0x001c1fff04097589 */ /* 0x000e2200000e0000 */
[----:B------:R-:W-:-:S04]  /*4ee0*/  IMAD R5, R168, R5, 0x41 ;  /* 0x00000041a8057424 */ /* 0x000fc800078e0205 */
[----:B------:R-:W-:Y:S01]  /*4ef0*/  VIADD R14, R5, 0xffffffff ;  /* 0xffffffff050e7836 */ /* 0x000fe20000000000 */
[----:B------:R-:W-:Y:S02]  /*4f00*/  WARPGROUP.DEPBAR.LE gsb0, 0x0 ;  /* 0x00008000000079c5 */ /* 0x000fe40000010000 */
[----:B------:R-:W-:-:S06]  /*4f10*/  WARPGROUP.ARRIVE ;  /* 0x00000000000079c5 */ /* 0x000fcc0000000000 */
[----:B------:R-:W-:Y:S01]  /*4f20*/  HGMMA.64x64x16.F32 R24, gdesc[UR8], R24, gsb0 ;  /* 0x00e00000081879f0 */ /* 0x000fe20008000818 */
[----:B------:R-:W-:Y:S02]  /*4f30*/  ULDC UR11, c[0x0][0x9dc] ;  /* 0x00027700000b7ab9 */ /* 0x000fe40000000800 */
[----:B------:R-:W-:Y:S01]  /*4f40*/  ULOP3.LUT UR6, URZ, UR11, URZ, 0x33, !UPT ;  /* 0x0000000b3f067292 */ /* 0x000fe2000f8e333f */
[----:B------:R-:W-:Y:S02]  /*4f50*/  WARPGROUP.DEPBAR.LE gsb0, 0x0 ;  /* 0x00008000000079c5 */ /* 0x000fe40000010000 */
[----:B------:R-:W-:-:S06]  /*4f60*/  WARPGROUP.ARRIVE ;  /* 0x00000000000079c5 */ /* 0x000fcc0000000000 */
[----:B------:R-:W-:Y:S01]  /*4f70*/  HGMMA.64x64x16.F32 R24, gdesc[UR12], R24, gsb0 ;  /* 0x00e000000c1879f0 */ /* 0x000fe20008000818 */
[----:B------:R-:W-:Y:S02]  /*4f80*/  ULDC.64 UR14, c[0x0][0x9e0] ;  /* 0x00027800000e7ab9 */ /* 0x000fe40000000a00 */
[----:B------:R-:W-:-:S06]  /*4f90*/  UISETP.GE.AND UP1, UPT, UR15, 0x1, UPT ;  /* 0x000000010f00788c */ /* 0x000fcc000bf26270 */
[----:B------:R-:W-:Y:S01]  /*4fa0*/  PLOP3.LUT P2, PT, PT, PT, UP1, 0x40, 0x0 ;  /* 0x000000000000781c */ /* 0x000fe20003f4e818 */
[----:B------:R-:W-:Y:S02]  /*4fb0*/  WARPGROUP.DEPBAR.LE gsb0, 0x0 ;  /* 0x00008000000079c5 */ /* 0x000fe40000010000 */
[----:B------:R3:W-:Y:S02]  /*4fc0*/  @!P1 SYNCS.ARRIVE.TRANS64.RED.A1T0 RZ, [R3+URZ], RZ ;  /* 0x000000ff03ff99a7 */ /* 0x0007e4000810043f */
[----:B---3--:R-:W-:-:S05]  /*4fd0*/  IADD3 R3, -R2, UR49, R5 ;  /* 0x0000003102037c10 */ /* 0x008fca000fffe105 */
[----:B------:R-:W-:-:S04]  /*4fe0*/  VIADD R3, R3, -UR51 ;  /* 0x8000003303037c36 */ /* 0x000fc80008000000 */
[C---:B------:R-:W-:Y:S02]  /*4ff0*/  VIADD R13, R3.reuse, UR14 ;  /* 0x0000000e030d7c36 */ /* 0x040fe40008000000 */
[----:B------:R-:W-:-:S03]  /*5000*/  VIADD R12, R3, UR6 ;  /* 0x00000006030c7c36 */ /* 0x000fc60008000000 */
[----:B0-----:R-:W-:Y:S01]  /*5010*/  VIADDMNMX R3, R9, R13, R10, PT ;  /* 0x0000000d09037246 */ /* 0x001fe2000380010a */
[----:B------:R-:W-:Y:S01]  /*5020*/  IMAD.IADD R5, R12, 0x1, R9 ;  /* 0x000000010c057824 */ /* 0x000fe200078e0209 */
[----:B------:R-:W-:Y:S06]  /*5030*/  @P2 BRA `(.L_x_5283) ;  /* 0x00000000005c2947 */ /* 0x000fec0003800000 */
[----:B------:R-:W-:Y:S01]  /*5040*/  IMAD.U32 R6, RZ, RZ, UR51 ;  /* 0x00000033ff067e24 */ /* 0x000fe2000f8e00ff */
[----:B------:R-:W-:Y:S04]  /*5050*/  BSSY B0, `(.L_x_5284) ;  /* 0x0000011000007945 */ /* 0x000fe80003800000 */
[----:B------:R-:W-:-:S04]  /*5060*/  IADD3 R6, -R6, UR49, R9 ;  /* 0x0000003106067c10 */ /* 0x000fc8000fffe109 */
        /* <DEDUP_REMOVED lines=10> */
.L_x_5285:
[----:B------:R-:W-:-:S06]  /*5110*/  UISETP.NE.AND UP2, UPT, UR15, 0x1, UPT ;  /* 0x000000010f00788c */ /* 0x000fcc000bf45270 */
[----:B------:R-:W-:-:S05]  /*5120*/  PLOP3.LUT P2, PT, PT, PT, UP2, 0x80, 0x0 ;  /* 0x000000000000781c */ /* 0x000fca0003f4f028 */
[----:B------:R-:W-:-:S08]  /*5130*/  @UP2 ULDC.64 UR6, c[0x0][0x9e8] ;  /* 0x00027a0000062ab9 */ /* 0x000fd00000000a00 */
[----:B------:R-:W-:-:S05]  /*5140*/  @P2 IMAD.HI.U32 R9, R6, UR6, RZ ;  /* 0x0000000606092c27 */ /* 0x000fca000f8e00ff */
[----:B------:R-:W-:-:S07]  /*5150*/  @P2 SHF.R.U32.HI R6, RZ, UR7, R9 ;  /* 0x00000007ff062c19 */ /* 0x000fce0008011609 */
.L_x_5286:
[----:B------:R-:W-:Y:S05]  /*5160*/  BSYNC B0 ;  /* 0x0000000000007941 */ /* 0x000fea0003800000 */
.L_x_5284:
[----:B------:R-:W-:-:S04]  /*5170*/  IMAD R9, R6, UR15, -R11 ;  /* 0x0000000f06097c24 */ /* 0x000fc8000f8e0a0b */
[----:B------:R-:W-:-:S05]  /*5180*/  IMAD.IADD R6, R9, 0x1, -R2 ;  /* 0x0000000109067824 */ /* 0x000fca00078e0a02 */
[----:B------:R-:W-:Y:S02]  /*5190*/  VIMNMX R5, R5, R6, !PT ;  /* 0x0000000605057248 */ /* 0x000fe40007fe0100 */
[----:B------:R-:W-:-:S07]  /*51a0*/  VIADDMNMX R3, R6, UR15, R3, PT ;  /* 0x0000000f06037c46 */ /* 0x000fce000b800103 */
.L_x_5283:
[C---:B------:R-:W-:Y:S02]  /*51b0*/  ISETP.GE.AND P2, PT, R14.reuse, 0x2, PT ;  /* 0x000000020e00780c */ /* 0x040fe40003f46270 */
[C---:B------:R-:W-:Y:S02]  /*51c0*/  ISETP.GE.AND P6, PT, R14.reuse, 0xa, PT ;  /* 0x0000000a0e00780c */ /* 0x040fe40003fc6270 */
        /* <DEDUP_REMOVED lines=71> */
[----:B------:R-:W-:Y:S02]  /*5640*/  ISETP.GT.AND P6, PT, R5, 0x39, !P6 ;  /* 0x000000390500780c */ /* 0x000fe400077c4270 */
[----:B------:R-:W0:Y:S02]  /*5650*/  SHFL.IDX PT, R5, R4, 0x1, 0x1c1f ;  /* 0x003c1f0004057f89 */ /* 0x000e2400000e0000 */
[----:B------:R-:W-:-:S04]  /*5660*/  ISETP.LT.OR P6, PT, R3, 0x3a, P6 ;  /* 0x0000003a0300780c */ /* 0x000fc800037c1670 */
[----:B------:R-:W-:Y:S02]  /*5670*/  FSEL R53, R53, -INF , !P6 ;  /* 0xff80000035357808 */ /* 0x000fe40007000000 */
[----:B------:R-:W-:Y:S02]  /*5680*/  PLOP3.LUT P6, PT, PT, PT, UP1, 0x40, 0x0 ;  /* 0x000000000000781c */ /* 0x000fe40003fce818 */
[----:B0-----:R-:W-:Y:S01]  /*5690*/  VIADDMNMX R3, R5, R13, R10, PT ;  /* 0x0000000d05037246 */ /* 0x001fe2000380010a */
[----:B------:R-:W-:-:S10]  /*56a0*/  IMAD.IADD R6, R12, 0x1, R5 ;  /* 0x000000010c067824 */ /* 0x000fd400078e0205 */
[----:B------:R-:W-:Y:S05]  /*56b0*/  @P6 BRA `(.L_x_5287) ;  /* 0x0000000000646947 */ /* 0x000fea0003800000 */
        /* <DEDUP_REMOVED lines=14> */
.L_x_5289:
[----:B------:R-:W-:-:S06]  /*57a0*/  UISETP.NE.AND UP2, UPT, UR15, 0x1, UPT ;  /* 0x000000010f00788c */ /* 0x000fcc000bf45270 */
[----:B------:R-:W-:-:S05]  /*57b0*/  PLOP3.LUT P6, PT, PT, PT, UP2, 0x80, 0x0 ;  /* 0x000000000000781c */ /* 0x000fca0003fcf028 */
[----:B------:R-:W-:-:S08]  /*57c0*/  @UP2 ULDC.64 UR6, c[0x0][0x9e8] ;  /* 0x00027a0000062ab9 */ /* 0x000fd00000000a00 */
[----:B------:R-:W-:Y:S01]  /*57d0*/  @P6 IMAD.HI.U32 R5, R4, UR6, RZ ;  /* 0x0000000604056c27 */ /* 0x000fe2000f8e00ff */
[----:B------:R-:W-:-:S13]  /*57e0*/  PLOP3.LUT P6, PT, PT, PT, UP2, 0x80, 0x0 ;  /* 0x000000000000781c */ /* 0x000fda0003fcf028 */
[----:B------:R-:W-:-:S07]  /*57f0*/  @P6 SHF.R.U32.HI R4, RZ, UR7, R5 ;  /* 0x00000007ff046c19 */ /* 0x000fce0008011605 */
.L_x_5290:
[----:B------:R-:W-:Y:S05]  /*5800*/  BSYNC B0 ;  /* 0x0000000000007941 */ /* 0x000fea0003800000 */
.L_x_5288:
[----:B------:R-:W-:-:S04]  /*5810*/  IMAD R5, R4, UR15, -R11 ;  /* 0x0000000f04057c24 */ /* 0x000fc8000f8e0a0b */
[----:B------:R-:W-:-:S05]  /*5820*/  IMAD.IADD R5, R5, 0x1, -R2 ;  /* 0x0000000105057824 */ /* 0x000fca00078e0a02 */
[----:B------:R-:W-:Y:S02]  /*5830*/  VIMNMX R6, R6, R5, !PT ;  /* 0x0000000506067248 */ /* 0x000fe40007fe0100 */
[----:B------:R-:W-:-:S07]  /*5840*/  VIADDMNMX R3, R5, UR15, R3, PT ;  /* 0x0000000f05037c46 */ /* 0x000fce000b800103 */
.L_x_5287:
[----:B------:R-:W-:Y:S01]  /*5850*/  BAR.SYNC.DEFER_BLOCKING 0xf, 0x100 ;  /* 0x03c4000000007b1d */ /* 0x000fe20000010000 */
[----:B------:R-:W-:Y:S02]  /*5860*/  ISETP.GT.AND P2, PT, R6, 0x1, !P2 ;  /* 0x000000010600780c */ /* 0x000fe40005744270 */
[----:B------:R-:W-:Y:S02]  /*5870*/  FMNMX.FTZ R4, R15, R25, !PT ;  /* 0x000000190f047209 */ /* 0x000fe40007810000 */
[----:B------:R-:W-:Y:S01]  /*5880*/  ISETP.LT.OR P2, PT, R3, 0x2, P2 ;  /* 0x000000020300780c */ /* 0x000fe20001741670 */
[----:B------:R-:W-:Y:S01]  /*5890*/  ULDC UR10, c[0x0][0x988] ;  /* 0x00026200000a7ab9 */ /* 0x000fe20000000800 */
        /* <DEDUP_REMOVED lines=28> */
[----:B------:R-:W-:Y:S02]  /*5a60*/  ISETP.GT.AND P3, PT, R6, 0x8, !P3 ;  /* 0x000000080600780c */ /* 0x000fe40005f64270 */
[----:B------:R-:W-:Y:S02]  /*5a70*/  FSEL R38, R38, -INF , !P2 ;  /* 0xff80000026267808 */ /* 0x000fe40005000000 */
[----:B------:R-:W-:Y:S02]  /*5a80*/  ISETP.NE.AND P2, PT, R36, RZ, PT ;  /* 0x000000ff2400720c */ /* 0x000fe40003f45270 */
[----:B------:R-:W-:Y:S02]  /*5a90*/  FMNMX.FTZ R4, R67, R4, !PT ;  /* 0x0000000443047209 */ /* 0x000fe40007810000 */
[----:B------:R-:W-:-:S02]  /*5aa0*/  ISETP.GT.AND P2, PT, R6, 0x19, !P2 ;  /* 0x000000190600780c */ /* 0x000fc40005744270 */
[C---:B------:R-:W-:Y:S02]  /*5ab0*/  ISETP.LT.OR P3, PT, R3.reuse, 0x9, P3 ;  /* 0x000000090300780c */ /* 0x040fe40001f61670 */
[----:B------:R-:W-:Y:S02]  /*5ac0*/  ISETP.LT.OR P2, PT, R3, 0x1a, P2 ;  /* 0x0000001a0300780c */ /* 0x000fe40001741670 */
[----:B------:R-:W-:Y:S02]  /*5ad0*/  FMNMX.FTZ R10, R53, R4, !PT ;  /* 0x00000004350a7209 */ /* 0x000fe40007810000 */
[----:B------:R-:W-:Y:S02]  /*5ae0*/  FSEL R39, R39, -INF , !P2 ;  /* 0xff80000027277808 */ /* 0x000fe40005000000 */
[----:B------:R-:W-:Y:S01]  /*5af0*/  ISETP.NE.AND P2, PT, R58, RZ, PT ;  /* 0x000000ff3a00720c */ /* 0x000fe20003f45270 */
[----:B------:R-:W0:Y:S01]  /*5b00*/  SHFL.BFLY PT, R5, R10, 0x2, 0x1f ;  /* 0x0c401f000a057f89 */ /* 0x000e2200000e0000 */
[----:B------:R-:W-:-:S02]  /*5b10*/  FSEL R30, R30, -INF , !P3 ;  /* 0xff8000001e1e7808 */ /* 0x000fc40005800000 */
[----:B------:R-:W-:Y:S02]  /*5b20*/  ISETP.GT.AND P2, PT, R6, 0x20, !P2 ;  /* 0x000000200600780c */ /* 0x000fe40005744270 */
[----:B------:R-:W-:Y:S02]  /*5b30*/  ISETP.NE.AND P3, PT, R60, RZ, PT ;  /* 0x000000ff3c00720c */ /* 0x000fe40003f65270 */
[----:B------:R-:W-:Y:S02]  /*5b40*/  ISETP.LT.OR P2, PT, R3, 0x21, P2 ;  /* 0x000000210300780c */ /* 0x000fe40001741670 */
[----:B------:R-:W-:Y:S02]  /*5b50*/  ISETP.NE.AND P6, PT, R9, RZ, PT ;  /* 0x000000ff0900720c */ /* 0x000fe40003fc5270 */
[----:B------:R-:W-:Y:S02]  /*5b60*/  FSEL R42, R42, -INF , !P2 ;  /* 0xff8000002a2a7808 */ /* 0x000fe40005000000 */
[----:B------:R-:W-:-:S02]  /*5b70*/  ISETP.NE.AND P2, PT, R40, RZ, PT ;  /* 0x000000ff2800720c */ /* 0x000fc40003f45270 */
[C---:B------:R-:W-:Y:S02]  /*5b80*/  ISETP.GT.AND P4, PT, R6.reuse, 0x31, !P4 ;  /* 0x000000310600780c */ /* 0x040fe40006784270 */
[C---:B------:R-:W-:Y:S02]  /*5b90*/  ISETP.GT.AND P2, PT, R6.reuse, 0x21, !P2 ;  /* 0x000000210600780c */ /* 0x040fe40005744270 */
[----:B------:R-:W-:Y:S02]  /*5ba0*/  ISETP.GT.AND P5, PT, R6, 0x38, !P5 ;  /* 0x000000380600780c */ /* 0x000fe40006fa4270 */
[C---:B------:R-:W-:Y:S02]  /*5bb0*/  ISETP.LT.OR P2, PT, R3.reuse, 0x22, P2 ;  /* 0x000000220300780c */ /* 0x040fe40001741670 */
[----:B------:R-:W-:Y:S02]  /*5bc0*/  ISETP.LT.OR P4, PT, R3, 0x32, P4 ;  /* 0x000000320300780c */ /* 0x000fe40002781670 */
[----:B------:R-:W-:-:S02]  /*5bd0*/  FSEL R43, R43, -INF , !P2 ;  /* 0xff8000002b2b7808 */ /* 0x000fc40005000000 */
[----:B------:R-:W-:Y:S02]  /*5be0*/  ISETP.GT.AND P2, PT, R6, 0x28, !P3 ;  /* 0x000000280600780c */ /* 0x000fe40005f44270 */
[----:B0-----:R-:W-:Y:S02]  /*5bf0*/  FMNMX.FTZ R11, R10, R5, !PT ;  /* 0x000000050a0b7209 */ /* 0x001fe40007810000 */
[----:B------:R-:W-:Y:S02]  /*5c00*/  ISETP.LT.OR P2, PT, R3, 0x29, P2 ;  /* 0x000000290300780c */ /* 0x000fe40001741670 */
[----:B------:R-:W-:Y:S01]  /*5c10*/  ISETP.NE.AND P3, PT, R62, RZ, PT ;  /* 0x000000ff3e00720c */ /* 0x000fe20003f65270 */
[----:B------:R-:W0:Y:S01]  /*5c20*/  SHFL.BFLY PT, R12, R11, 0x1, 0x1f ;  /* 0x0c201f000b0c7f89 */ /* 0x000e2200000e0000 */
[----:B------:R-:W-:Y:S02]  /*5c30*/  FSEL R46, R46, -INF , !P2 ;  /* 0xff8000002e2e7808 */ /* 0x000fe40005000000 */
[----:B------:R-:W-:-:S02]  /*5c40*/  ISETP.GT.AND P2, PT, R6, RZ, !P6 ;  /* 0x000000ff0600720c */ /* 0x000fc40007744270 */
[----:B------:R-:W-:Y:S02]  /*5c50*/  ISETP.GT.AND P3, PT, R6, 0x30, !P3 ;  /* 0x000000300600780c */ /* 0x000fe40005f64270 */
[C---:B------:R-:W-:Y:S02]  /*5c60*/  ISETP.LT.OR P2, PT, R3.reuse, 0x1, P2 ;  /* 0x000000010300780c */ /* 0x040fe40001741670 */
[----:B------:R-:W-:Y:S02]  /*5c70*/  ISETP.LT.OR P3, PT, R3, 0x31, P3 ;  /* 0x000000310300780c */ /* 0x000fe40001f61670 */
        /* <DEDUP_REMOVED lines=8> */
[----:B------:R-:W-:-:S02]  /*5d00*/  FMNMX.FTZ R4, R34, R5, !PT ;  /* 0x0000000522047209 */ /* 0x000fc40007810000 */
[----:B0-----:R-:W-:Y:S02]  /*5d10*/  FMNMX.FTZ R5, R11, R12, !PT ;  /* 0x0000000c0b057209 */ /* 0x001fe40007810000 */
[----:B------:R-:W-:Y:S02]  /*5d20*/  FMNMX.FTZ R9, R35, R4, !PT ;  /* 0x0000000423097209 */ /* 0x000fe40007810000 */
[C---:B------:R-:W-:Y:S01]  /*5d30*/  FSETP.NEU.FTZ.AND P2, PT, R5.reuse, -INF , PT ;  /* 0xff8000000500780b */ /* 0x040fe20003f5d000 */
[----:B------:R-:W-:Y:S01]  /*5d40*/  FMUL.FTZ R10, R5, UR10 ;  /* 0x0000000a050a7c20 */ /* 0x000fe20008410000 */
[----:B------:R-:W-:Y:S02]  /*5d50*/  FMNMX.FTZ R4, R38, R9, !PT ;  /* 0x0000000926047209 */ /* 0x000fe40007810000 */
[----:B------:R-:W-:Y:S02]  /*5d60*/  ISETP.NE.AND P6, PT, R14, RZ, PT ;  /* 0x000000ff0e00720c */ /* 0x000fe40003fc5270 */
[----:B------:R-:W-:-:S02]  /*5d70*/  FMNMX.FTZ R9, R39, R4, !PT ;  /* 0x0000000427097209 */ /* 0x000fc40007810000 */
[----:B------:R-:W-:Y:S02]  /*5d80*/  FSEL R50, R50, -INF , !P3 ;  /* 0xff80000032327808 */ /* 0x000fe40005800000 */
[----:B------:R-:W-:Y:S02]  /*5d90*/  FMNMX.FTZ R4, R42, R9, !PT ;  /* 0x000000092a047209 */ /* 0x000fe40007810000 */
[----:B------:R-:W-:Y:S02]  /*5da0*/  FSEL R10, R10, RZ, P2 ;  /* 0x000000ff0a0a7208 */ /* 0x000fe40001000000 */
[----:B------:R-:W-:Y:S02]  /*5db0*/  FMNMX.FTZ R9, R43, R4, !PT ;  /* 0x000000042b097209 */ /* 0x000fe40007810000 */
[----:B------:R-:W-:Y:S01]  /*5dc0*/  ISETP.GT.AND P2, PT, R6, 0x39, !P6 ;  /* 0x000000390600780c */ /* 0x000fe20007744270 */
[--C-:B------:R-:W-:Y:S01]  /*5dd0*/  FFMA.FTZ R6, R15, UR10, -R10.reuse ;  /* 0x0000000a0f067c23 */ /* 0x100fe2000801080a */
[----:B------:R-:W-:Y:S01]  /*5de0*/  FMNMX.FTZ R4, R46, R9, !PT ;  /* 0x000000092e047209 */ /* 0x000fe20007810000 */
[--C-:B------:R-:W-:Y:S01]  /*5df0*/  FFMA.FTZ R11, R25, UR10, -R10.reuse ;  /* 0x0000000a190b7c23 */ /* 0x100fe2000801080a */
[----:B------:R-:W-:Y:S01]  /*5e00*/  ISETP.LT.OR P5, PT, R3, 0x39, P5 ;  /* 0x000000390300780c */ /* 0x000fe20002fa1670 */
[----:B------:R0:W-:Y:S01]  /*5e10*/  MUFU.EX2 R152, R6 ;  /* 0x0000000600987308 */ /* 0x0001e20000000800 */
[----:B------:R-:W-:Y:S01]  /*5e20*/  FMNMX.FTZ R9, R47, R4, !PT ;  /* 0x000000042f097209 */ /* 0x000fe20007810000 */
[--C-:B------:R-:W-:Y:S01]  /*5e30*/  FFMA.FTZ R12, R57, UR10, -R10.reuse ;  /* 0x0000000a390c7c23 */ /* 0x100fe2000801080a */
[----:B------:R-:W-:Y:S01]  /*5e40*/  FSEL R51, R51, -INF , !P4 ;  /* 0xff80000033337808 */ /* 0x000fe20006000000 */
[--C-:B------:R-:W-:Y:S01]  /*5e50*/  FFMA.FTZ R13, R33, UR10, -R10.reuse ;  /* 0x0000000a210d7c23 */ /* 0x100fe2000801080a */
[----:B------:R-:W-:Y:S01]  /*5e60*/  FMNMX.FTZ R4, R50, R9, !PT ;  /* 0x0000000932047209 */ /* 0x000fe20007810000 */
[--C-:B------:R-:W-:Y:S01]  /*5e70*/  FFMA.FTZ R9, R29, UR10, -R10.reuse ;  /* 0x0000000a1d097c23 */ /* 0x100fe2000801080a */
[----:B------:R-:W-:Y:S01]  /*5e80*/  ISETP.LT.OR P2, PT, R3, 0x3a, P2 ;  /* 0x0000003a0300780c */ /* 0x000fe20001741670 */
[----:B------:R-:W3:Y:S01]  /*5e90*/  MUFU.EX2 R11, R11 ;  /* 0x0000000b000b7308 */ /* 0x000ee20000000800 */
[----:B------:R-:W-:Y:S01]  /*5ea0*/  FSEL R54, R54, -INF , !P5 ;  /* 0xff80000036367808 */ /* 0x000fe20006800000 */
[--C-:B0-----:R-:W-:Y:S01]  /*5eb0*/  FFMA.FTZ R6, R21, UR10, -R10.reuse ;  /* 0x0000000a15067c23 */ /* 0x101fe2000801080a */
[----:B------:R-:W-:Y:S01]  /*5ec0*/  FMNMX.FTZ R3, R51, R4, !PT ;  /* 0x0000000433037209 */ /* 0x000fe20007810000 */
[--C-:B------:R-:W-:Y:S01]  /*5ed0*/  FFMA.FTZ R14, R59, UR10, -R10.reuse ;  /* 0x0000000a3b0e7c23 */ /* 0x100fe2000801080a */
[----:B------:R-:W-:Y:S01]  /*5ee0*/  FSEL R55, R55, -INF , !P2 ;  /* 0xff80000037377808 */ /* 0x000fe20005000000 */
[--C-:B------:R-:W-:Y:S01]  /*5ef0*/  FFMA.FTZ R15, R37, UR10, -R10.reuse ;  /* 0x0000000a250f7c23 */ /* 0x100fe2000801080a */
[----:B------:R-:W-:Y:S01]  /*5f00*/  FMNMX.FTZ R4, R54, R3, !PT ;  /* 0x0000000336047209 */ /* 0x000fe20007810000 */
[----:B------:R-:W0:Y:S01]  /*5f10*/  MUFU.EX2 R154, R6 ;  /* 0x00000006009a7308 */ /* 0x000e220000000800 */
[--C-:B------:R-:W-:Y:S01]  /*5f20*/  FFMA.FTZ R20, R61, UR10, -R10.reuse ;  /* 0x0000000a3d147c23 */ /* 0x100fe2000801080a */
[--C-:B------:R-:W-:Y:S01]  /*5f30*/  FFMA.FTZ R24, R63, UR10, -R10.reuse ;  /* 0x0000000a3f187c23 */ /* 0x100fe2000801080a */
[----:B------:R-:W-:Y:S01]  /*5f40*/  FMNMX.FTZ R4, R55, R4, !PT ;  /* 0x0000000437047209 */ /* 0x000fe20007810000 */
[--C-:B------:R-:W-:Y:S01]  /*5f50*/  FFMA.FTZ R25, R45, UR10, -R10.reuse ;  /* 0x0000000a2d197c23 */ /* 0x100fe2000801080a */
[--C-:B------:R-:W-:Y:S01]  /*5f60*/  FFMA.FTZ R28, R65, UR10, -R10.reuse ;  /* 0x0000000a411c7c23 */ /* 0x100fe2000801080a */
[----:B------:R-:W-:-:S02]  /*5f70*/  FFMA.FTZ R29, R49, UR10, -R10 ;  /* 0x0000000a311d7c23 */ /* 0x000fc4000801080a */
[----:B------:R-:W4:Y:S01]  /*5f80*/  SHFL.BFLY PT, R3, R4, 0x2, 0x1f ;  /* 0x0c401f0004037f89 */ /* 0x000f2200000e0000 */
[----:B------:R-:W5:Y:S01]  /*5f90*/  MUFU.EX2 R9, R9 ;  /* 0x0000000900097308 */ /* 0x000f620000000800 */
[----:B---3--:R-:W-:Y:S01]  /*5fa0*/  FADD.FTZ R33, R152, R11 ;  /* 0x0000000b98217221 */ /* 0x008fe20000010000 */
[----:B------:R-:W-:-:S06]  /*5fb0*/  F2FP.F16.F32.PACK_AB R152, R11, R152 ;  /* 0x000000980b98723e */ /* 0x000fcc00000000ff */
[----:B------:R-:W3:Y:S01]  /*5fc0*/  MUFU.EX2 R12, R12 ;  /* 0x0000000c000c7308 */ /* 0x000ee20000000800 */
[----:B0-----:R-:W-:-:S07]  /*5fd0*/  FADD.FTZ R32, R154, R33 ;  /* 0x000000219a207221 */ /* 0x001fce0000010000 */
[----:B------:R-:W0:Y:S01]  /*5fe0*/  MUFU.EX2 R13, R13 ;  /* 0x0000000d000d7308 */ /* 0x000e220000000800 */
[C---:B-----5:R-:W-:Y:S01]  /*5ff0*/  FADD.FTZ R37, R9.reuse, R32 ;  /* 0x0000002009257221 */ /* 0x060fe20000010000 */
[----:B------:R-:W-:Y:S02]  /*6000*/  F2FP.F16.F32.PACK_AB R154, R9, R154 ;  /* 0x0000009a099a723e */ /* 0x000fe400000000ff */
[----:B----4-:R-:W-:Y:S01]  /*6010*/  FMNMX.FTZ R3, R4, R3, !PT ;  /* 0x0000000304037209 */ /* 0x010fe20007810000 */
[----:B------:R-:W-:-:S03]  /*6020*/  FFMA.FTZ R4, R41, UR10, -R10 ;  /* 0x0000000a29047c23 */ /* 0x000fc6000801080a */
[----:B------:R-:W4:Y:S01]  /*6030*/  MUFU.EX2 R14, R14 ;  /* 0x0000000e000e7308 */ /* 0x000f220000000800 */
[----:B---3--:R-:W-:Y:S01]  /*6040*/  FADD.FTZ R36, R12, R37 ;  /* 0x000000250c247221 */ /* 0x008fe20000010000 */
[----:B------:R-:W3:Y:S06]  /*6050*/  SHFL.BFLY PT, R6, R3, 0x1, 0x1f ;  /* 0x0c201f0003067f89 */ /* 0x000eec00000e0000 */
[----:B------:R5:W-:Y:S01]  /*6060*/  MUFU.EX2 R21, R4 ;  /* 0x0000000400157308 */ /* 0x000be20000000800 */
[C---:B0-----:R-:W-:Y:S01]  /*6070*/  FADD.FTZ R37, R13.reuse, R36 ;  /* 0x000000240d257221 */ /* 0x041fe20000010000 */
[----:B------:R-:W-:-:S06]  /*6080*/  F2FP.F16.F32.PACK_AB R156, R13, R12 ;  /* 0x0000000c0d9c723e */ /* 0x000fcc00000000ff */
[----:B------:R-:W0:Y:S01]  /*6090*/  MUFU.EX2 R15, R15 ;  /* 0x0000000f000f7308 */ /* 0x000e220000000800 */
[----:B----4-:R-:W-:-:S07]  /*60a0*/  FADD.FTZ R36, R14, R37 ;  /* 0x000000250e247221 */ /* 0x010fce0000010000 */
[----:B------:R-:W-:Y:S01]  /*60b0*/  MUFU.EX2 R20, R20 ;  /* 0x0000001400147308 */ /* 0x000fe20000000800 */
[----:B---3--:R-:W-:Y:S01]  /*60c0*/  FMNMX.FTZ R6, R3, R6, !PT ;  /* 0x0000000603067209 */ /* 0x008fe20007810000 */
[--C-:B------:R-:W-:Y:S01]  /*60d0*/  FFMA.FTZ R3, R67, UR10, -R10.reuse ;  /* 0x0000000a43037c23 */ /* 0x100fe2000801080a */
[----:B------:R-:W-:Y:S02]  /*60e0*/  FFMA.FTZ R10, R53, UR10, -R10 ;  /* 0x0000000a350a7c23 */ /* 0x000fe4000801080a */
[C---:B------:R-:W-:Y:S01]  /*60f0*/  FSETP.NEU.FTZ.AND P2, PT, R6.reuse, -INF , PT ;  /* 0xff8000000600780b */ /* 0x040fe20003f5d000 */
[----:B-----5:R-:W-:Y:S02]  /*6100*/  FMUL.FTZ R4, R6, UR10 ;  /* 0x0000000a06047c20 */ /* 0x020fe40008410000 */
[----:B------:R-:W-:Y:S01]  /*6110*/  MUFU.EX2 R24, R24 ;  /* 0x0000001800187308 */ /* 0x000fe20000000800 */
[----:B0-----:R-:W-:Y:S02]  /*6120*/  F2FP.F16.F32.PACK_AB R158, R15, R14 ;  /* 0x0000000e0f9e723e */ /* 0x001fe400000000ff */
[----:B------:R-:W-:-:S05]  /*6130*/  FSEL R4, R4, RZ, P2 ;  /* 0x000000ff04047208 */ /* 0x000fca0001000000 */
        /* <DEDUP_REMOVED lines=16> */
[----:B------:R-:W3:Y:S01]  /*6240*/  MUFU.EX2 R27, R27 ;  /* 0x0000001b001b7308 */ /* 0x000ee20000000800 */
[--C-:B------:R-:W-:Y:S01]  /*6250*/  FFMA.FTZ R54, R54, UR10, -R4.reuse ;  /* 0x0000000a36367c23 */ /* 0x100fe20008010804 */
[----:B------:R-:W-:Y:S01]  /*6260*/  FFMA.FTZ R4, R55, UR10, -R4 ;  /* 0x0000000a37047c23 */ /* 0x000fe20008010804 */
[----:B0-----:R-:W-:-:S02]  /*6270*/  F2FP.F16.F32.PACK_AB R162, R25, R24 ;  /* 0x0000001819a2723e */ /* 0x001fc400000000ff */
[----:B------:R-:W-:-:S03]  /*6280*/  F2FP.F16.F32.PACK_AB R160, R21, R20 ;  /* 0x0000001415a0723e */ /* 0x000fc600000000ff */
[----:B------:R-:W0:Y:S08]  /*6290*/  MUFU.EX2 R30, R30 ;  /* 0x0000001e001e7308 */ /* 0x000e300000000800 */
[----:B------:R-:W4:Y:S01]  /*62a0*/  MUFU.EX2 R31, R31 ;  /* 0x0000001f001f7308 */ /* 0x000f220000000800 */
[----:B---3--:R-:W-:Y:S01]  /*62b0*/  FADD.FTZ R33, R26, R27 ;  /* 0x0000001b1a217221 */ /* 0x008fe20000010000 */
[----:B------:R-:W-:-:S06]  /*62c0*/  F2FP.F16.F32.PACK_AB R153, R27, R26 ;  /* 0x0000001a1b99723e */ /* 0x000fcc00000000ff */
[----:B------:R-:W3:Y:S01]  /*62d0*/  MUFU.EX2 R34, R34 ;  /* 0x0000002200227308 */ /* 0x000ee20000000800 */
[----:B0-----:R-:W-:-:S07]  /*62e0*/  FADD.FTZ R32, R30, R33 ;  /* 0x000000211e207221 */ /* 0x001fce0000010000 */
[----:B------:R-:W0:Y:S01]  /*62f0*/  MUFU.EX2 R35, R35 ;  /* 0x0000002300237308 */ /* 0x000e220000000800 */
[C---:B----4-:R-:W-:Y:S01]  /*6300*/  FADD.FTZ R33, R31.reuse, R32 ;  /* 0x000000201f217221 */ /* 0x050fe20000010000 */
[----:B------:R-:W-:-:S05]  /*6310*/  F2FP.F16.F32.PACK_AB R155, R31, R30 ;  /* 0x0000001e1f9b723e */ /* 0x000fca00000000ff */
[----:B------:R4:W-:Y:S01]  /*6320*/  STSM.16.M88.4 [R19+0x26800], R152 ;  /* 0x0268009813007844 */ /* 0x0009e20000000200 */
[----:B------:R-:W5:Y:S01]  /*6330*/  MUFU.EX2 R38, R38 ;  /* 0x0000002600267308 */ /* 0x000f620000000800 */
[----:B---3--:R-:W-:Y:S01]  /*6340*/  FADD.FTZ R32, R34, R33 ;  /* 0x0000002122207221 */ /* 0x008fe20000010000 */
[----:B------:R-:W-:-:S06]  /*6350*/  FADD.FTZ R33, R15, R36 ;  /* 0x000000240f217221 */ /* 0x000fcc0000010000 */
[----:B------:R-:W3:Y:S01]  /*6360*/  MUFU.EX2 R39, R39 ;  /* 0x0000002700277308 */ /* 0x000ee20000000800 */
[C---:B0-----:R-:W-:Y:S01]  /*6370*/  FADD.FTZ R11, R35.reuse, R32 ;  /* 0x00000020230b7221 */ /* 0x041fe20000010000 */
[----:B------:R-:W-:Y:S01]  /*6380*/  FADD.FTZ R32, R20, R33 ;  /* 0x0000002114207221 */ /* 0x000fe20000010000 */
[----:B------:R-:W-:-:S03]  /*6390*/  F2FP.F16.F32.PACK_AB R157, R35, R34 ;  /* 0x00000022239d723e */ /* 0x000fc600000000ff */
[----:B------:R-:W-:Y:S02]  /*63a0*/  FADD.FTZ R13, R21, R32 ;  /* 0x00000020150d7221 */ /* 0x000fe40000010000 */
[----:B------:R-:W0:Y:S01]  /*63b0*/  MUFU.EX2 R42, R42 ;  /* 0x0000002a002a7308 */ /* 0x000e220000000800 */
[----:B-----5:R-:W-:-:S07]  /*63c0*/  FADD.FTZ R12, R38, R11 ;  /* 0x0000000b260c7221 */ /* 0x020fce0000010000 */
[----:B------:R-:W5:Y:S01]  /*63d0*/  MUFU.EX2 R43, R43 ;  /* 0x0000002b002b7308 */ /* 0x000f620000000800 */
[C---:B---3--:R-:W-:Y:S01]  /*63e0*/  FADD.FTZ R11, R39.reuse, R12 ;  /* 0x0000000c270b7221 */ /* 0x048fe20000010000 */
[----:B------:R-:W-:-:S05]  /*63f0*/  F2FP.F16.F32.PACK_AB R159, R39, R38 ;  /* 0x00000026279f723e */ /* 0x000fca00000000ff */
[----:B------:R4:W-:Y:S01]  /*6400*/  STSM.16.M88.4 [R184], R156 ;  /* 0x0000009cb8007844 */ /* 0x0009e20000000200 */
[----:B------:R-:W3:Y:S01]  /*6410*/  MUFU.EX2 R46, R46 ;  /* 0x0000002e002e7308 */ /* 0x000ee20000000800 */
[----:B0-----:R-:W-:-:S07]  /*6420*/  FADD.FTZ R12, R42, R11 ;  /* 0x0000000b2a0c7221 */ /* 0x001fce0000010000 */
[----:B------:R-:W0:Y:S01]  /*6430*/  MUFU.EX2 R47, R47 ;  /* 0x0000002f002f7308 */ /* 0x000e220000000800 */
[C---:B-----5:R-:W-:Y:S01]  /*6440*/  FADD.FTZ R11, R43.reuse, R12 ;  /* 0x0000000c2b0b7221 */ /* 0x060fe20000010000 */
[----:B------:R-:W-:-:S06]  /*6450*/  F2FP.F16.F32.PACK_AB R161, R43, R42 ;  /* 0x0000002a2ba1723e */ /* 0x000fcc00000000ff */
[----:B------:R-:W-:Y:S01]  /*6460*/  MUFU.EX2 R28, R28 ;  /* 0x0000001c001c7308 */ /* 0x000fe20000000800 */
[----:B---3--:R-:W-:-:S07]  /*6470*/  FADD.FTZ R12, R46, R11 ;  /* 0x0000000b2e0c7221 */ /* 0x008fce0000010000 */
[----:B------:R-:W3:Y:S01]  /*6480*/  MUFU.EX2 R29, R29 ;  /* 0x0000001d001d7308 */ /* 0x000ee20000000800 */
[C---:B0-----:R-:W-:Y:S01]  /*6490*/  F2FP.F16.F32.PACK_AB R163, R47.reuse, R46 ;  /* 0x0000002e2fa3723e */ /* 0x041fe200000000ff */
[----:B------:R-:W-:-:S04]  /*64a0*/  FADD.FTZ R47, R47, R12 ;  /* 0x0000000c2f2f7221 */ /* 0x000fc80000010000 */
[----:B------:R4:W-:Y:S02]  /*64b0*/  STSM.16.M88.4 [R22], R160 ;  /* 0x000000a016007844 */ /* 0x0009e40000000200 */
[----:B------:R-:W-:Y:S08]  /*64c0*/  MUFU.EX2 R50, R50 ;  /* 0x0000003200327308 */ /* 0x000ff00000000800 */
[----:B------:R-:W0:Y:S01]  /*64d0*/  MUFU.EX2 R51, R51 ;  /* 0x0000003300337308 */ /* 0x000e220000000800 */
[----:B---3--:R-:W-:-:S07]  /*64e0*/  F2FP.F16.F32.PACK_AB R164, R29, R28 ;  /* 0x0000001c1da4723e */ /* 0x008fce00000000ff */
[----:B------:R-:W-:Y:S08]  /*64f0*/  MUFU.EX2 R3, R3 ;  /* 0x0000000300037308 */ /* 0x000ff00000000800 */
[----:B------:R-:W3:Y:S01]  /*6500*/  MUFU.EX2 R10, R10 ;  /* 0x0000000a000a7308 */ /* 0x000ee20000000800 */
[----:B0-----:R-:W-:Y:S01]  /*6510*/  F2FP.F16.F32.PACK_AB R165, R51, R50 ;  /* 0x0000003233a5723e */ /* 0x001fe200000000ff */
[----:B------:R-:W-:-:S04]  /*6520*/  FADD.FTZ R50, R50, R47 ;  /* 0x0000002f32327221 */ /* 0x000fc80000010000 */
[----:B------:R-:W-:Y:S02]  /*6530*/  FADD.FTZ R51, R51, R50 ;  /* 0x0000003233337221 */ /* 0x000fe40000010000 */
[----:B------:R-:W-:Y:S08]  /*6540*/  MUFU.EX2 R54, R54 ;  /* 0x0000003600367308 */ /* 0x000ff00000000800 */
[----:B------:R0:W5:Y:S01]  /*6550*/  MUFU.EX2 R9, R4 ;  /* 0x0000000400097308 */ /* 0x0001620000000800 */
[----:B---3--:R-:W-:Y:S01]  /*6560*/  F2FP.F16.F32.PACK_AB R166, R10, R3 ;  /* 0x000000030aa6723e */ /* 0x008fe200000000ff */
[----:B0-----:R-:W-:-:S04]  /*6570*/  FADD.FTZ R4, R24, R13 ;  /* 0x0000000d18047221 */ /* 0x001fc80000010000 */
[----:B------:R-:W-:-:S04]  /*6580*/  FADD.FTZ R25, R25, R4 ;  /* 0x0000000419197221 */ /* 0x000fc80000010000 */
[----:B------:R-:W-:Y:S01]  /*6590*/  FADD.FTZ R28, R28, R25 ;  /* 0x000000191c1c7221 */ /* 0x000fe20000010000 */
[----:B-----5:R-:W-:Y:S01]  /*65a0*/  F2FP.F16.F32.PACK_AB R167, R9, R54 ;  /* 0x0000003609a7723e */ /* 0x020fe200000000ff */
[----:B------:R-:W-:Y:S02]  /*65b0*/  FADD.FTZ R54, R54, R51 ;  /* 0x0000003336367221 */ /* 0x000fe40000010000 */
[----:B------:R-:W-:Y:S02]  /*65c0*/  FADD.FTZ R28, R29, R28 ;  /* 0x0000001c1d1c7221 */ /* 0x000fe40000010000 */
[----:B------:R4:W-:Y:S02]  /*65d0*/  STSM.16.M88.4 [R23], R164 ;  /* 0x000000a417007844 */ /* 0x0009e40000000200 */
[----:B------:R-:W-:-:S04]  /*65e0*/  FADD.FTZ R3, R3, R28 ;  /* 0x0000001c03037221 */ /* 0x000fc80000010000 */
[----:B------:R-:W-:Y:S01]  /*65f0*/  FADD.FTZ R4, R10, R3 ;  /* 0x000000030a047221 */ /* 0x000fe20000010000 */
[----:B------:R-:W-:Y:S01]  /*6600*/  FADD.FTZ R3, R9, R54 ;  /* 0x0000003609037221 */ /* 0x000fe20000010000 */
[----:B------:R-:W-:Y:S06]  /*6610*/  @!P0 BRA `(.L_x_5291) ;  /* 0x0000000000048947 */ /* 0x000fec0003800000 */
[----:B------:R-:W-:Y:S01]  /*6620*/  BPT.TRAP 0x1 ;  /* 0x000000040000795c */ /* 0x000fe20000300000 */
.L_x_5291:
[----:B------:R0:W3:Y:S01]  /*6630*/  SYNCS.PHASECHK.TRANS64.TRYWAIT P2, [R7+URZ+0x28c50], R8 ;  /* 0x028c5008070075a7 */ /* 0x0000e2000804017f */
[----:B------:R-:W-:Y:S05]  /*6640*/  @!P0 BRA `(.L_x_5292) ;  /* 0x0000000000048947 */ /* 0x000fea0003800000 */
[----:B------:R-:W-:Y:S01]  /*6650*/  BPT.TRAP 0x1 ;  /* 0x000000040000795c */ /* 0x000fe20000300000 */
.L_x_5292:
[----:B---3--:R-:W-:Y:S05]  /*6660*/  @P2 BRA `(.L_x_5293) ;  /* 0x0000000000082947 */ /* 0x008fea0003800000 */
[----:B------:R-:W3:Y:S02]  /*6670*/  SYNCS.PHASECHK.TRANS64.TRYWAIT P2, [R7+URZ+0x28c50], R8 ;  /* 0x028c5008070075a7 */ /* 0x000ee4000804017f */
[----:B---3--:R-:W-:Y:S05]  /*6680*/  @!P2 BRA `(.L_x_5294) ;  /* 0x0000013c007ca947 */ /* 0x008fea0003800000 */
.L_x_5293:
[----:B------:R-:W-:Y:S01]  /*6690*/  ULEA UR18, UR37, UR50, 0xc ;  /* 0x0000003225127291 */ /* 0x000fe2000f8e603f */
[----:B------:R-:W-:Y:S01]  /*66a0*/  WARPGROUP.ARRIVE ;  /* 0x00000000000079c5 */ /* 0x000fe20000000000 */
[----:B------:R-:W-:Y:S01]  /*66b0*/  UMOV UR7, 0x40000040 ;  /* 0x4000004000077882 */ /* 0x000fe20000000000 */
[----:B------:R-:W-:Y:S01]  /*66c0*/  R2UR UR20, R168 ;  /* 0x00000000a81472ca */ /* 0x000fe200000e0000 */
[----:B------:R-:W-:Y:S01]  /*66d0*/  @UP0 ULDC UR19, c[0x0][0x450] ;  /* 0x0001140000130ab9 */ /* 0x000fe20000000800 */
[----:B------:R-:W-:Y:S01]  /*66e0*/  PLOP3.LUT P2, PT, PT, PT, UP1, 0x40, 0x0 ;  /* 0x000000000000781c */ /* 0x000fe20003f4e818 */
[----:B0123--:R-:W-:Y:S01]  /*66f0*/  @!P1 VIADD R7, R7, 0x28c60 ;  /* 0x00028c6007079836 */ /* 0x00ffe20000000000 */
[----:B------:R-:W-:Y:S02]  /*6700*/  UMOV UR6, UR18 ;  /* 0x0000001200067c82 */ /* 0x000fe40008000000 */
[----:B------:R-:W-:Y:S01]  /*6710*/  HGMMA.64x256x16.F32 R24, R152, gdesc[UR4].tnspB, RZ, !UPT, gsb0 ;  /* 0x43e0000498187df0 */ /* 0x000fe2000c0008ff */
[----:B------:R-:W-:Y:S01]  /*6720*/  UIADD3 UR6, UR18, 0x80, URZ ;  /* 0x0000008012067890 */ /* 0x000fe2000fffe03f */
[----:B------:R-:W-:Y:S01]  /*6730*/  @!P1 PRMT R7, RZ, 0x654, R7 ;  /* 0x00000654ff079816 */ /* 0x000fe20000000007 */
[----:B------:R-:W-:-:S04]  /*6740*/  UMOV UR7, 0x40000040 ;  /* 0x4000004000077882 */ /* 0x000fc80000000000 */
[----:B------:R-:W-:Y:S01]  /*6750*/  UIADD3 UR20, UR20, -0x2, URZ ;  /* 0xfffffffe14147890 */ /* 0x000fe2000fffe03f */
[----:B------:R-:W-:Y:S02]  /*6760*/  WARPGROUP.DEPBAR.LE gsb0, 0x0 ;  /* 0x00008000000079c5 */ /* 0x000fe40000010000 */
[----:B------:R-:W-:-:S15]  /*6770*/  WARPGROUP.ARRIVE ;  /* 0x00000000000079c5 */ /* 0x000fde0000000000 */
[----:B------:R-:W-:-:S03]  /*6780*/  NOP ;  /* 0x0000000000007918 */ /* 0x000fc60000000000 */
        /* <DEDUP_REMOVED lines=8> */
[----:B------:R-:W-:Y:S02]  /*6810*/  UMOV UR7, 0x40000040 ;  /* 0x4000004000077882 */ /* 0x000fe40000000000 */
[----:B------:R-:W-:Y:S01]  /*6820*/  UMOV UR18, UR42 ;  /* 0x0000002a00127c82 */ /* 0x000fe20008000000 */
[----:B------:R-:W-:Y:S02]  /*6830*/  WARPGROUP.DEPBAR.LE gsb0, 0x0 ;  /* 0x00008000000079c5 */ /* 0x000fe40000010000 */
[----:B------:R-:W-:-:S15]  /*6840*/  WARPGROUP.ARRIVE ;  /* 0x00000000000079c5 */ /* 0x000fde0000000000 */
[----:B------:R-:W-:-:S06]  /*6850*/  NOP ;  /* 0x0000000000007918 */ /* 0x000fcc0000000000 */
[----:B------:R-:W-:Y:S01]  /*6860*/  HGMMA.64x256x16.F32 R24, R164, gdesc[UR4].tnspB, R24, gsb0 ;  /* 0x43e00004a4187df0 */ /* 0x000fe20008000818 */
[----:B------:R-:W-:Y:S02]  /*6870*/  @UP0 ULDC UR6, c[0x0][0x44c] ;  /* 0x0001130000060ab9 */ /* 0x000fe40000000800 */
[----:B------:R-:W-:-:S04]  /*6880*/  UIMAD.WIDE.U32 UR6, UR42, UR6, URZ ;  /* 0x000000062a0672a5 */ /* 0x000fc8000f8e003f */
[----:B------:R-:W-:-:S04]  /*6890*/  @UP0 USHF.R.U32.HI UR18, URZ, UR19, UR7 ;  /* 0x000000133f120299 */ /* 0x000fc80008011607 */
[----:B------:R-:W-:-:S04]  /*68a0*/  UIADD3 UR6, UR18, UR49, -UR51 ;  /* 0x0000003112067290 */ /* 0x000fc8000fffe833 */
[----:B------:R-:W-:Y:S01]  /*68b0*/  UIADD3 UR14, UR6, UR14, URZ ;  /* 0x0000000e060e7290 */ /* 0x000fe2000fffe03f */
        /* <DEDUP_REMOVED lines=21> */
.L_x_5296:
[----:B------:R-:W-:-:S11]  /*6a10*/  UISETP.NE.AND UP2, UPT, UR15, 0x1, UPT ;  /* 0x000000010f00788c */ /* 0x000fd6000bf45270 */
[----:B------:R-:W-:Y:S02]  /*6a20*/  @UP2 ULDC.64 UR22, c[0x0][0x9e8] ;  /* 0x00027a0000162ab9 */ /* 0x000fe40000000a00 */
[----:B------:R-:W-:-:S04]  /*6a30*/  UIMAD.WIDE.U32 UR6, UR18, UR22, URZ ;  /* 0x00000016120672a5 */ /* 0x000fc8000f8e003f */
[----:B------:R-:W-:-:S12]  /*6a40*/  @UP2 USHF.R.U32.HI UR18, URZ, UR23, UR7 ;  /* 0x000000173f122299 */ /* 0x000fd80008011607 */
.L_x_5297:
[----:B------:R-:W-:-:S04]  /*6a50*/  UIMAD UR15, UR18, UR15, UR15 ;  /* 0x0000000f120f72a4 */ /* 0x000fc8000f8e020f */
[----:B------:R-:W-:-:S04]  /*6a60*/  UISETP.LT.AND UP2, UPT, UR14, UR15, UPT ;  /* 0x0000000f0e00728c */ /* 0x000fc8000bf41270 */
[----:B------:R-:W-:-:S12]  /*6a70*/  USEL UR14, UR14, UR15, UP2 ;  /* 0x0000000f0e0e7287 */ /* 0x000fd80009000000 */
.L_x_5295:
[----:B------:R-:W-:Y:S01]  /*6a80*/  USHF.R.S32.HI UR6, URZ, 0x1f, UR14 ;  /* 0x0000001f3f067899 */ /* 0x000fe2000801140e */
[----:B------:R-:W-:Y:S01]  /*6a90*/  ULDC UR25, c[0x0][0x9e4] ;  /* 0x0002790000197ab9 */ /* 0x000fe20000000800 */
[----:B------:R-:W-:Y:S02]  /*6aa0*/  ULDC UR22, c[0x0][0x9dc] ;  /* 0x0002770000167ab9 */ /* 0x000fe40000000800 */
[----:B------:R-:W-:Y:S01]  /*6ab0*/  ULEA.HI UR6, UR6, UR14, URZ, 0x6 ;  /* 0x0000000e06067291 */ /* 0x000fe2000f8f303f */
[----:B------:R-:W-:Y:S01]  /*6ac0*/  ULDC UR23, c[0x0][0x988] ;  /* 0x0002620000177ab9 */ /* 0x000fe20000000800 */
[----:B------:R-:W-:Y:S02]  /*6ad0*/  ULDC UR26, c[0x0][0x9e0] ;  /* 0x00027800001a7ab9 */ /* 0x000fe40000000800 */
[----:B------:R-:W-:-:S04]  /*6ae0*/  USHF.R.S32.HI UR6, URZ, 0x6, UR6 ;  /* 0x000000063f067899 */ /* 0x000fc80008011406 */
[----:B------:R-:W-:-:S04]  /*6af0*/  UISETP.LT.AND UP2, UPT, UR48, UR6, UPT ;  /* 0x000000063000728c */ /* 0x000fc8000bf41270 */
[----:B------:R-:W-:-:S04]  /*6b00*/  USEL UR21, UR48, UR6, !UP2 ;  /* 0x0000000630157287 */ /* 0x000fc8000d000000 */
[----:B------:R-:W-:-:S06]  /*6b10*/  UISETP.GE.AND UP2, UPT, UR20, UR21, UPT ;  /* 0x000000151400728c */ /* 0x000fcc000bf46270 */
[----:B------:R-:W-:-:S13]  /*6b20*/  PLOP3.LUT P2, PT, PT, PT, UP2, 0x80, 0x0 ;  /* 0x000000000000781c */ /* 0x000fda0003f4f028 */
[----:B------:R-:W-:Y:S05]  /*6b30*/  @!P2 BRA `(.L_x_5298) ;  /* 0x000000240060a947 */ /* 0x000fea0003800000 */
.L_x_5315:
[----:B------:R-:W-:-:S04]  /*6b40*/  UIADD3 UR24, UR37, 0x1, URZ ;  /* 0x0000000125187890 */ /* 0x000fc8000fffe03f */
[----:B------:R-:W-:-:S04]  /*6b50*/  UISETP.NE.AND UP2, UPT, UR24, 0x2, UPT ;  /* 0x000000021800788c */ /* 0x000fc8000bf45270 */
[----:B------:R-:W-:Y:S02]  /*6b60*/  USEL UR6, URZ, 0x1, UP2 ;  /* 0x000000013f067887 */ /* 0x000fe40009000000 */
[----:B------:R-:W-:Y:S02]  /*6b70*/  USEL UR24, UR24, URZ, UP2 ;  /* 0x0000003f18187287 */ /* 0x000fe40009000000 */
[----:B------:R-:W-:Y:S01]  /*6b80*/  ULOP3.LUT UR38, UR38, UR6, URZ, 0x3c, !UPT ;  /* 0x0000000626267292 */ /* 0x000fe2000f8e3c3f */
[----:B-12---:R-:W-:Y:S11]  /*6b90*/  @!P0 BRA `(.L_x_5299) ;  /* 0x0000000000048947 */ /* 0x006ff60003800000 */
[----:B------:R-:W-:Y:S01]  /*6ba0*/  BPT.TRAP 0x1 ;  /* 0x000000040000795c */ /* 0x000fe20000300000 */
.L_x_5299:
[----:B------:R-:W-:Y:S01]  /*6bb0*/  ULEA UR27, UR24, UR46, 0x3 ;  /* 0x0000002e181b7291 */ /* 0x000fe2000f8e183f */
[----:B0-----:R-:W-:-:S05]  /*6bc0*/  IMAD.U32 R7, RZ, RZ, UR38 ;  /* 0x00000026ff077e24 */ /* 0x001fca000f8e00ff */
[----:B------:R-:W-:-:S04]  /*6bd0*/  SHF.L.U32 R7, R7, 0x1f, RZ ;  /* 0x0000001f07077819 */ /* 0x000fc800000006ff */
[----:B------:R0:W1:Y:S01]  /*6be0*/  SYNCS.PHASECHK.TRANS64.TRYWAIT P2, [UR27+0x28c30], R7 ;  /* 0x028c3007ff0075a7 */ /* 0x000062000804015b */
[----:B------:R-:W-:Y:S05]  /*6bf0*/  @!P0 BRA `(.L_x_5300) ;  /* 0x0000000000048947 */ /* 0x000fea0003800000 */
[----:B------:R-:W-:Y:S01]  /*6c00*/  BPT.TRAP 0x1 ;  /* 0x000000040000795c */ /* 0x000fe20000300000 */
.L_x_5300:
[----:B-1----:R-:W-:Y:S05]  /*6c10*/  @P2 BRA `(.L_x_5301) ;  /* 0x0000000000082947 */ /* 0x002fea0003800000 */
[----:B------:R-:W1:Y:S02]  /*6c20*/  SYNCS.PHASECHK.TRANS64.TRYWAIT P2, [UR27+0x28c30], R7 ;  /* 0x028c3007ff0075a7 */ /* 0x000e64000804015b */
[----:B-1----:R-:W-:Y:S05]  /*6c30*/  @!P2 BRA `(.L_x_5302) ;  /* 0x000001380024a947 */ /* 0x002fea0003800000 */
.L_x_5301:
[----:B------:R-:W-:Y:S01]  /*6c40*/  R2UR UR18, R0 ;  /* 0x00000000001272ca */ /* 0x000fe200000e0000 */
[----:B----4-:R-:W-:Y:S01]  /*6c50*/  WARPGROUP.ARRIVE ;  /* 0x00000000000079c5 */ /* 0x010fe20000000000 */
[----:B------:R-:W-:Y:S01]  /*6c60*/  UMOV UR19, 0x40000040 ;  /* 0x4000004000137882 */ /* 0x000fe20000000000 */
[----:B------:R-:W-:Y:S01]  /*6c70*/  UMOV UR7, 0x40000040 ;  /* 0x4000004000077882 */ /* 0x000fe20000000000 */
[----:B------:R-:W-:Y:S01]  /*6c80*/  UMOV UR11, 0x40000040 ;  /* 0x40000040000b7882 */ /* 0x000fe20000000000 */
[----:B------:R-:W-:Y:S01]  /*6c90*/  UMOV UR15, 0x40000040 ;  /* 0x40000040000f7882 */ /* 0x000fe20000000000 */
[----:B------:R-:W-:Y:S01]  /*6ca0*/  PLOP3.LUT P2, PT, PT, PT, UP0, 0x80, 0x0 ;  /* 0x000000000000781c */ /* 0x000fe20003f4f008 */
[----:B------:R-:W-:Y:S01]  /*6cb0*/  VIADD R15, R186, UR42 ;  /* 0x0000002aba0f7c36 */ /* 0x000fe20008000000 */
[----:B------:R-:W-:Y:S01]  /*6cc0*/  PLOP3.LUT P3, PT, PT, PT, UP0, 0x80, 0x0 ;  /* 0x000000000000781c */ /* 0x000fe20003f6f008 */
[----:B------:R-:W-:-:S04]  /*6cd0*/  IMAD.U32 R10, RZ, RZ, UR27 ;  /* 0x0000001bff0a7e24 */ /* 0x000fc8000f8e00ff */
[----:B------:R-:W-:Y:S01]  /*6ce0*/  ULEA UR18, UR24, UR18, 0x9 ;  /* 0x0000001218127291 */ /* 0x000fe2000f8e483f */
[----:B-1----:R-:W-:-:S03]  /*6cf0*/  @!P1 VIADD R8, R10, 0x28c40 ;  /* 0x00028c400a089836 */ /* 0x002fc60000000000 */
[----:B------:R-:W-:Y:S02]  /*6d00*/  UIADD3 UR6, UR18, 0x2, URZ ;  /* 0x0000000212067890 */ /* 0x000fe4000fffe03f */
[----:B------:R-:W-:Y:S01]  /*6d10*/  UIADD3 UR10, UR18, 0x4, URZ ;  /* 0x00000004120a7890 */ /* 0x000fe2000fffe03f */
[----:B------:R-:W-:Y:S01]  /*6d20*/  @!P1 PRMT R8, RZ, 0x654, R8 ;  /* 0x00000654ff089816 */ /* 0x000fe20000000008 */
[----:B------:R-:W-:Y:S02]  /*6d30*/  UIADD3 UR14, UR18, 0x6, URZ ;  /* 0x00000006120e7890 */ /* 0x000fe4000fffe03f */
[----:B------:R-:W-:Y:S03]  /*6d40*/  HGMMA.64x64x16.F32 R152, gdesc[UR16], RZ, !UPT, gsb0 ;  /* 0x00e00000109879f0 */ /* 0x000fe6000c0008ff */
[----:B------:R-:W-:Y:S02]  /*6d50*/  WARPGROUP.DEPBAR.LE gsb0, 0x0 ;  /* 0x00008000000079c5 */ /* 0x000fe40000010000 */
[----:B------:R-:W-:-:S06]  /*6d60*/  WARPGROUP.ARRIVE ;  /* 0x00000000000079c5 */ /* 0x000fcc0000000000 */
[----:B------:R-:W-:Y:S01]  /*6d70*/  HGMMA.64x64x16.F32 R152, gdesc[UR4], R152, gsb0 ;  /* 0x00e00000049879f0 */ /* 0x000fe20008000898 */
[----:B------:R-:W-:Y:S01]  /*6d80*/  @UP0 ULDC UR7, c[0x0][0x44c] ;  /* 0x0001130000070ab9 */ /* 0x000fe20000000800 */
[----:B------:R-:W-:Y:S01]  /*6d90*/  USHF.L.U32 UR6, UR20, 0x6, URZ ;  /* 0x0000000614067899 */ /* 0x000fe2000800063f */
[----:B------:R-:W-:Y:S01]  /*6da0*/  @P2 IMAD.HI.U32 R9, R15, UR7, RZ ;  /* 0x000000070f092c27 */ /* 0x000fe2000f8e00ff */
[----:B------:R-:W-:Y:S01]  /*6db0*/  @UP0 ULDC UR7, c[0x0][0x450] ;  /* 0x0001140000070ab9 */ /* 0x000fe20000000800 */
[----:B------:R-:W-:-:S03]  /*6dc0*/  PLOP3.LUT P2, PT, PT, PT, UP1, 0x40, 0x0 ;  /* 0x000000000000781c */ /* 0x000fc60003f4e818 */
[----:B------:R-:W-:Y:S01]  /*6dd0*/  @P3 SHF.R.U32.HI R15, RZ, UR7, R9 ;  /* 0x00000007ff0f3c19 */ /* 0x000fe20008011609 */
[----:B------:R-:W-:-:S04]  /*6de0*/  IMAD.U32 R13, RZ, RZ, UR6 ;  /* 0x00000006ff0d7e24 */ /* 0x000fc8000f8e00ff */
[----:B------:R-:W1:Y:S01]  /*6df0*/  SHFL.IDX PT, R20, R15, RZ, 0x1c1f ;  /* 0x001c1fff0f147589 */ /* 0x000e6200000e0000 */
[----:B------:R-:W-:Y:S01]  /*6e00*/  IADD3 R13, -R2, 0x1, -R13 ;  /* 0x00000001020d7810 */ /* 0x000fe20007ffe90d */
[----:B------:R-:W-:Y:S02]  /*6e10*/  WARPGROUP.DEPBAR.LE gsb0, 0x0 ;  /* 0x00008000000079c5 */ /* 0x000fe40000010000 */
[----:B------:R-:W-:-:S06]  /*6e20*/  WARPGROUP.ARRIVE ;  /* 0x00000000000079c5 */ /* 0x000fcc0000000000 */
[----:B------:R-:W-:Y:S01]  /*6e30*/  HGMMA.64x64x16.F32 R152, gdesc[UR8], R152, gsb0 ;  /* 0x00e00000089879f0 */ /* 0x000fe20008000898 */
[----:B------:R-:W-:Y:S02]  /*6e40*/  UMOV UR11, UR22 ;  /* 0x00000016000b7c82 */ /* 0x000fe40008000000 */
[----:B------:R-:W-:Y:S01]  /*6e50*/  ULOP3.LUT UR7, URZ, UR11, URZ, 0x33, !UPT ;  /* 0x0000000b3f077292 */ /* 0x000fe2000f8e333f */
[----:B------:R-:W-:Y:S02]  /*6e60*/  WARPGROUP.DEPBAR.LE gsb0, 0x0 ;  /* 0x00008000000079c5 */ /* 0x000fe40000010000 */
[----:B------:R-:W-:-:S06]  /*6e70*/  WARPGROUP.ARRIVE ;  /* 0x00000000000079c5 */ /* 0x000fcc0000000000 */
[----:B------:R-:W-:Y:S03]  /*6e80*/  HGMMA.64x64x16.F32 R152, gdesc[UR12], R152, gsb0 ;  /* 0x00e000000c9879f0 */ /* 0x000fe60008000898 */
[----:B------:R-:W-:Y:S02]  /*6e90*/  WARPGROUP.DEPBAR.LE gsb0, 0x0 ;  /* 0x00008000000079c5 */ /* 0x000fe40000010000 */
[----:B------:R2:W-:Y:S02]  /*6ea0*/  @!P1 SYNCS.ARRIVE.TRANS64.RED.A1T0 RZ, [R8+URZ], RZ ;  /* 0x000000ff08ff99a7 */ /* 0x0005e4000810043f */
[----:B--2---:R-:W-:-:S05]  /*6eb0*/  IMAD.U32 R8, RZ, RZ, UR51 ;  /* 0x00000033ff087e24 */ /* 0x004fca000f8e00ff */
[----:B------:R-:W-:-:S05]  /*6ec0*/  IADD3 R13, -R8, UR49, R13 ;  /* 0x00000031080d7c10 */ /* 0x000fca000fffe10d */
[C---:B------:R-:W-:Y:S02]  /*6ed0*/  VIADD R14, R13.reuse, UR26 ;  /* 0x0000001a0d0e7c36 */ /* 0x040fe40008000000 */
[----:B------:R-:W-:Y:S02]  /*6ee0*/  VIADD R13, R13, UR7 ;  /* 0x000000070d0d7c36 */ /* 0x000fe40008000000 */
[C---:B-1----:R-:W-:Y:S02]  /*6ef0*/  IMAD.IADD R12, R20.reuse, 0x1, R14 ;  /* 0x00000001140c7824 */ /* 0x042fe400078e020e */
[----:B------:R-:W-:Y:S01]  /*6f00*/  IMAD.IADD R11, R20, 0x1, R13 ;  /* 0x00000001140b7824 */ /* 0x000fe200078e020d */
[----:B------:R-:W-:Y:S06]  /*6f10*/  @P2 BRA `(.L_x_5303) ;  /* 0x00000000005c2947 */ /* 0x000fec0003800000 */
[----:B------:R-:W-:Y:S01]  /*6f20*/  IMAD.U32 R8, RZ, RZ, UR51 ;  /* 0x00000033ff087e24 */ /* 0x000fe2000f8e00ff */
[----:B------:R-:W-:Y:S04]  /*6f30*/  BSSY B0, `(.L_x_5304) ;  /* 0x0000011000007945 */ /* 0x000fe80003800000 */
[----:B------:R-:W-:-:S04]  /*6f40*/  IADD3 R20, -R8, UR49, R20 ;  /* 0x0000003108147c10 */ /* 0x000fc8000fffe114 */
        /* <DEDUP_REMOVED lines=10> */
.L_x_5305:
[----:B------:R-:W-:-:S05]  /*6ff0*/  IMAD.U32 R21, RZ, RZ, UR25 ;  /* 0x00000019ff157e24 */ /* 0x000fca000f8e00ff */
[----:B------:R-:W-:-:S13]  /*7000*/  ISETP.NE.AND P2, PT, R21, 0x1, PT ;  /* 0x000000011500780c */ /* 0x000fda0003f45270 */
[----:B------:R-:W1:Y:S02]  /*7010*/  @P2 LDC.64 R8, c[0x0][0x9e8] ;  /* 0x00027a00ff082b82 */ /* 0x000e640000000a00 */
[----:B-1----:R-:W-:-:S05]  /*7020*/  @P2 IMAD.HI.U32 R8, R20, R8, RZ ;  /* 0x0000000814082227 */ /* 0x002fca00078e00ff */
[----:B------:R-:W-:-:S07]  /*7030*/  @P2 SHF.R.U32.HI R20, RZ, R9, R8 ;  /* 0x00000009ff142219 */ /* 0x000fce0000011608 */
.L_x_5306:
[----:B------:R-:W-:Y:S05]  /*7040*/  BSYNC B0 ;  /* 0x0000000000007941 */ /* 0x000fea0003800000 */
.L_x_5304:
[----:B------:R-:W-:-:S04]  /*7050*/  IMAD R20, R20, R21, -UR6 ;  /* 0x8000000614147e24 */ /* 0x000fc8000f8e0215 */
[----:B------:R-:W-:-:S05]  /*7060*/  IMAD.IADD R20, R20, 0x1, -R2 ;  /* 0x0000000114147824 */ /* 0x000fca00078e0a02 */
[----:B------:R-:W-:Y:S02]  /*7070*/  VIMNMX R11, R11, R20, !PT ;  /* 0x000000140b0b7248 */ /* 0x000fe40007fe0100 */
[----:B------:R-:W-:-:S07]  /*7080*/  VIADDMNMX R12, R20, R21, R12, PT ;  /* 0x00000015140c7246 */ /* 0x000fce000380010c */
.L_x_5303:
[----:B------:R-:W-:Y:S01]  /*7090*/  UISETP.GT.AND UP2, UPT, UR20, -0x1, UPT ;  /* 0xffffffff1400788c */ /* 0x000fe2000bf44270 */
[----:B------:R-:W1:Y:S05]  /*70a0*/  SHFL.IDX PT, R8, R15, 0x1, 0x1c1f ;  /* 0x003c1f000f087f89 */ /* 0x000e6a00000e0000 */
[----:B------:R-:W-:-:S04]  /*70b0*/  PLOP3.LUT P2, PT, PT, PT, UP2, 0x80, 0x0 ;  /* 0x000000000000781c */ /* 0x000fc80003f4f028 */
[C---:B------:R-:W-:Y:S02]  /*70c0*/  ISETP.GT.AND P5, PT, R11.reuse, RZ, P2 ;  /* 0x000000ff0b00720c */ /* 0x040fe400017a4270 */
[C---:B------:R-:W-:Y:S02]  /*70d0*/  ISETP.GT.AND P4, PT, R11.reuse, 0x1, P2 ;  /* 0x000000010b00780c */ /* 0x040fe40001784270 */
[----:B------:R-:W-:Y:S02]  /*70e0*/  ISETP.LT.OR P5, PT, R12, 0x1, P5 ;  /* 0x000000010c00780c */ /* 0x000fe40002fa1670 */
[C---:B------:R-:W-:Y:S02]  /*70f0*/  ISETP.GT.AND P6, PT, R11.reuse, 0x8, P2 ;  /* 0x000000080b00780c */ /* 0x040fe400017c4270 */
[----:B------:R-:W-:Y:S02]  /*7100*/  FSEL R152, R152, -INF , !P5 ;  /* 0xff80000098987808 */ /* 0x000fe40006800000 */
[----:B------:R-:W-:-:S02]  /*7110*/  ISETP.GT.AND P5, PT, R11, 0x10, P2 ;  /* 0x000000100b00780c */ /* 0x000fc400017a4270 */
[----:B------:R-:W-:Y:S02]  /*7120*/  ISETP.GT.AND P3, PT, R11, 0x9, P2 ;  /* 0x000000090b00780c */ /* 0x000fe40001764270 */
[----:B------:R-:W-:Y:S01]  /*7130*/  ISETP.LT.OR P5, PT, R12, 0x11, P5 ;  /* 0x000000110c00780c */ /* 0x000fe20002fa1670 */
[--C-:B-1----:R-:W-:Y:S01]  /*7140*/  IMAD.IADD R14, R14, 0x1, R8.reuse ;  /* 0x000000010e0e7824 */ /* 0x102fe200078e0208 */
[----:B------:R-:W-:Y:S01]  /*7150*/  ISETP.LT.OR P4, PT, R12, 0x2, P4 ;  /* 0x000000020c00780c */ /* 0x000fe20002781670 */
[----:B------:R-:W-:Y:S01]  /*7160*/  IMAD.IADD R13, R13, 0x1, R8 ;  /* 0x000000010d0d7824 */ /* 0x000fe200078e0208 */
        /* <DEDUP_REMOVED lines=37> */
[----:B------:R-:W-:Y:S02]  /*73c0*/  FSEL R177, R177, -INF , !P4 ;  /* 0xff800000b1b17808 */ /* 0x000fe40006000000 */
[----:B------:R-:W-:-:S02]  /*73d0*/  FSEL R180, R180, -INF , !P6 ;  /* 0xff800000b4b47808 */ /* 0x000fc40007000000 */
[----:B------:R-:W-:Y:S01]  /*73e0*/  FSEL R181, R181, -INF , !P3 ;  /* 0xff800000b5b57808 */ /* 0x000fe20005800000 */
        /* <DEDUP_REMOVED lines=14> */
.L_x_5309:
[----:B------:R-:W-:-:S05]  /*74d0*/  IMAD.U32 R12, RZ, RZ, UR25 ;  /* 0x00000019ff0c7e24 */ /* 0x000fca000f8e00ff */
[----:B------:R-:W-:-:S13]  /*74e0*/  ISETP.NE.AND P3, PT, R12, 0x1, PT ;  /* 0x000000010c00780c */ /* 0x000fda0003f65270 */
[----:B------:R-:W1:Y:S02]  /*74f0*/  @P3 LDC.64 R8, c[0x0][0x9e8] ;  /* 0x00027a00ff083b82 */ /* 0x000e640000000a00 */
[----:B-1----:R-:W-:-:S05]  /*7500*/  @P3 IMAD.HI.U32 R8, R11, R8, RZ ;  /* 0x000000080b083227 */ /* 0x002fca00078e00ff */
[----:B------:R-:W-:-:S07]  /*7510*/  @P3 SHF.R.U32.HI R11, RZ, R9, R8 ;  /* 0x00000009ff0b3219 */ /* 0x000fce0000011608 */
.L_x_5310:
[----:B------:R-:W-:Y:S05]  /*7520*/  BSYNC B0 ;  /* 0x0000000000007941 */ /* 0x000fea0003800000 */
.L_x_5308:
[----:B------:R-:W-:-:S04]  /*7530*/  IMAD R11, R11, R12, -UR6 ;  /* 0x800000060b0b7e24 */ /* 0x000fc8000f8e020c */
[----:B------:R-:W-:-:S05]  /*7540*/  IMAD.IADD R11, R11, 0x1, -R2 ;  /* 0x000000010b0b7824 */ /* 0x000fca00078e0a02 */
[----:B------:R-:W-:Y:S02]  /*7550*/  VIMNMX R13, R13, R11, !PT ;  /* 0x0000000b0d0d7248 */ /* 0x000fe40007fe0100 */
[----:B------:R-:W-:-:S07]  /*7560*/  VIADDMNMX R14, R11, R12, R14, PT ;  /* 0x0000000c0b0e7246 */ /* 0x000fce000380010e */
.L_x_5307:
[----:B------:R-:W-:Y:S01]  /*7570*/  FMNMX.FTZ R8, R152, R5, !PT ;  /* 0x0000000598087209 */ /* 0x000fe20007810000 */
[----:B------:R-:W-:Y:S01]  /*7580*/  UMOV UR10, UR23 ;  /* 0x00000017000a7c82 */ /* 0x000fe20008000000 */
[----:B------:R-:W-:Y:S02]  /*7590*/  LOP3.LUT R18, R18, 0xffffdfff, RZ, 0xc0, !PT ;  /* 0xffffdfff12127812 */ /* 0x000fe400078ec0ff */
[----:B------:R-:W-:Y:S02]  /*75a0*/  FMNMX.FTZ R8, R153, R8, !PT ;  /* 0x0000000899087209 */ /* 0x000fe40007810000 */
[----:B------:R-:W-:Y:S02]  /*75b0*/  @P0 LOP3.LUT R18, R18, 0x2000, RZ, 0xfc, !PT ;  /* 0x0000200012120812 */ /* 0x000fe400078efcff */
[----:B------:R-:W-:Y:S02]  /*75c0*/  FMNMX.FTZ R8, R156, R8, !PT ;  /* 0x000000089c087209 */ /* 0x000fe40007810000 */
[----:B------:R-:W-:-:S02]  /*75d0*/  ISETP.GT.AND P0, PT, R13, 0x31, P2 ;  /* 0x000000310d00780c */ /* 0x000fc40001704270 */
[----:B------:R-:W-:Y:S02]  /*75e0*/  FMNMX.FTZ R8, R157, R8, !PT ;  /* 0x000000089d087209 */ /* 0x000fe40007810000 */
[----:B------:R-:W-:Y:S02]  /*75f0*/  LOP3.LUT R18, R18, 0xffffefff, RZ, 0xc0, !PT ;  /* 0xffffefff12127812 */ /* 0x000fe400078ec0ff */
[----:B------:R-:W-:Y:S02]  /*7600*/  FMNMX.FTZ R8, R160, R8, !PT ;  /* 0x00000008a0087209 */ /* 0x000fe40007810000 */
[----:B------:R-:W-:Y:S02]  /*7610*/  @P1 LOP3.LUT R18, R18, 0x1000, RZ, 0xfc, !PT ;  /* 0x0000100012121812 */ /* 0x000fe400078efcff */
[----:B------:R-:W-:Y:S02]  /*7620*/  FMNMX.FTZ R8, R161, R8, !PT ;  /* 0x00000008a1087209 */ /* 0x000fe40007810000 */
[----:B------:R-:W-:-:S02]  /*7630*/  LOP3.LUT R18, R18, 0xfffffffd, RZ, 0xc0, !PT ;  /* 0xfffffffd12127812 */ /* 0x000fc400078ec0ff */
[----:B------:R-:W-:Y:S02]  /*7640*/  FMNMX.FTZ R8, R164, R8, !PT ;  /* 0x00000008a4087209 */ /* 0x000fe40007810000 */
[----:B------:R-:W-:Y:S02]  /*7650*/  ISETP.GT.AND P3, PT, R13, 0x1, P2 ;  /* 0x000000010d00780c */ /* 0x000fe40001764270 */
[----:B------:R-:W-:Y:S02]  /*7660*/  FMNMX.FTZ R8, R165, R8, !PT ;  /* 0x00000008a5087209 */ /* 0x000fe40007810000 */
[C---:B------:R-:W-:Y:S02]  /*7670*/  ISETP.GT.AND P4, PT, R13.reuse, 0x8, P2 ;  /* 0x000000080d00780c */ /* 0x040fe40001784270 */
[----:B------:R-:W-:Y:S02]  /*7680*/  FMNMX.FTZ R8, R168, R8, !PT ;  /* 0x00000008a8087209 */ /* 0x000fe40007810000 */
[----:B------:R-:W-:-:S02]  /*7690*/  ISETP.GT.AND P5, PT, R13, 0x9, P2 ;  /* 0x000000090d00780c */ /* 0x000fc400017a4270 */
[----:B------:R-:W-:Y:S02]  /*76a0*/  FMNMX.FTZ R8, R169, R8, !PT ;  /* 0x00000008a9087209 */ /* 0x000fe40007810000 */
[----:B------:R-:W-:Y:S02]  /*76b0*/  @P0 LOP3.LUT R18, R18, 0x2, RZ, 0xfc, !PT ;  /* 0x0000000212120812 */ /* 0x000fe400078efcff */
[----:B------:R-:W-:Y:S02]  /*76c0*/  FMNMX.FTZ R8, R172, R8, !PT ;  /* 0x00000008ac087209 */ /* 0x000fe40007810000 */
[C---:B------:R-:W-:Y:S02]  /*76d0*/  ISETP.LT.OR P3, PT, R14.reuse, 0x2, P3 ;  /* 0x000000020e00780c */ /* 0x040fe40001f61670 */
[----:B------:R-:W-:Y:S02]  /*76e0*/  FMNMX.FTZ R8, R173, R8, !PT ;  /* 0x00000008ad087209 */ /* 0x000fe40007810000 */
[----:B------:R-:W-:-:S02]  /*76f0*/  ISETP.LT.OR P4, PT, R14, 0x9, P4 ;  /* 0x000000090e00780c */ /* 0x000fc40002781670 */
[----:B------:R-:W-:Y:S02]  /*7700*/  FMNMX.FTZ R8, R176, R8, !PT ;  /* 0x00000008b0087209 */ /* 0x000fe40007810000 */
[----:B------:R-:W-:Y:S02]  /*7710*/  ISETP.LT.OR P5, PT, R14, 0xa, P5 ;  /* 0x0000000a0e00780c */ /* 0x000fe40002fa1670 */
[----:B------:R-:W-:Y:S02]  /*7720*/  FMNMX.FTZ R8, R177, R8, !PT ;  /* 0x00000008b1087209 */ /* 0x000fe40007810000 */
[----:B------:R-:W-:Y:S02]  /*7730*/  ISETP.GT.AND P0, PT, R13, 0x38, P2 ;  /* 0x000000380d00780c */ /* 0x000fe40001704270 */
[----:B------:R-:W-:Y:S02]  /*7740*/  FMNMX.FTZ R8, R180, R8, !PT ;  /* 0x00000008b4087209 */ /* 0x000fe40007810000 */
[----:B------:R-:W-:-:S02]  /*7750*/  FSEL R155, R155, -INF , !P3 ;  /* 0xff8000009b9b7808 */ /* 0x000fc40005800000 */
[----:B------:R-:W-:Y:S02]  /*7760*/  FSEL R158, R158, -INF , !P4 ;  /* 0xff8000009e9e7808 */ /* 0x000fe40006000000 */
[----:B------:R-:W-:Y:S02]  /*7770*/  FSEL R159, R159, -INF , !P5 ;  /* 0xff8000009f9f7808 */ /* 0x000fe40006800000 */
[C---:B------:R-:W-:Y:S02]  /*7780*/  ISETP.GT.AND P6, PT, R13.reuse, 0x10, P2 ;  /* 0x000000100d00780c */ /* 0x040fe400017c4270 */
[C---:B------:R-:W-:Y:S02]  /*7790*/  ISETP.GT.AND P3, PT, R13.reuse, 0x11, P2 ;  /* 0x000000110d00780c */ /* 0x040fe40001764270 */
[C---:B------:R-:W-:Y:S02]  /*77a0*/  ISETP.GT.AND P4, PT, R13.reuse, 0x18, P2 ;  /* 0x000000180d00780c */ /* 0x040fe40001784270 */
[----:B------:R-:W-:-:S02]  /*77b0*/  ISETP.GT.AND P5, PT, R13, 0x19, P2 ;  /* 0x000000190d00780c */ /* 0x000fc400017a4270 */
[----:B------:R-:W-:Y:S02]  /*77c0*/  FMNMX.FTZ R8, R181, R8, !PT ;  /* 0x00000008b5087209 */ /* 0x000fe40007810000 */
[C---:B------:R-:W-:Y:S02]  /*77d0*/  ISETP.LT.OR P6, PT, R14.reuse, 0x11, P6 ;  /* 0x000000110e00780c */ /* 0x040fe400037c1670 */
[C---:B------:R-:W-:Y:S01]  /*77e0*/  ISETP.LT.OR P3, PT, R14.reuse, 0x12, P3 ;  /* 0x000000120e00780c */ /* 0x040fe20001f61670 */
[----:B------:R-:W1:Y:S01]  /*77f0*/  SHFL.BFLY PT, R9, R8, 0x2, 0x1f ;  /* 0x0c401f0008097f89 */ /* 0x000e6200000e0000 */
[C---:B------:R-:W-:Y:S02]  /*7800*/  ISETP.LT.OR P4, PT, R14.reuse, 0x19, P4 ;  /* 0x000000190e00780c */ /* 0x040fe40002781670 */
[----:B------:R-:W-:Y:S02]  /*7810*/  ISETP.LT.OR P5, PT, R14, 0x1a, P5 ;  /* 0x0000001a0e00780c */ /* 0x000fe40002fa1670 */
[----:B------:R-:W-:-:S02]  /*7820*/  LOP3.LUT R18, R18, 0xfffffff7, RZ, 0xc0, !PT ;  /* 0xfffffff712127812 */ /* 0x000fc400078ec0ff */
[----:B------:R-:W-:Y:S02]  /*7830*/  FSEL R162, R162, -INF , !P6 ;  /* 0xff800000a2a27808 */ /* 0x000fe40007000000 */
[----:B------:R-:W-:Y:S02]  /*7840*/  FSEL R163, R163, -INF , !P3 ;  /* 0xff800000a3a37808 */ /* 0x000fe40005800000 */
[----:B------:R-:W-:Y:S02]  /*7850*/  FSEL R166, R166, -INF , !P4 ;  /* 0xff800000a6a67808 */ /* 0x000fe40006000000 */
[----:B------:R-:W-:Y:S02]  /*7860*/  FSEL R167, R167, -INF , !P5 ;  /* 0xff800000a7a77808 */ /* 0x000fe40006800000 */
[----:B------:R-:W-:Y:S02]  /*7870*/  @P0 LOP3.LUT R18, R18, 0x8, RZ, 0xfc, !PT ;  /* 0x0000000812120812 */ /* 0x000fe400078efcff */
[----:B------:R-:W-:-:S02]  /*7880*/  ISETP.GT.AND P1, PT, R13, 0x20, P2 ;  /* 0x000000200d00780c */ /* 0x000fc40001724270 */
[C---:B------:R-:W-:Y:S02]  /*7890*/  ISETP.GT.AND P3, PT, R13.reuse, 0x21, P2 ;  /* 0x000000210d00780c */ /* 0x040fe40001764270 */
[C---:B------:R-:W-:Y:S02]  /*78a0*/  ISETP.GT.AND P4, PT, R13.reuse, 0x28, P2 ;  /* 0x000000280d00780c */ /* 0x040fe40001784270 */
[C---:B------:R-:W-:Y:S02]  /*78b0*/  ISETP.GT.AND P5, PT, R13.reuse, 0x29, P2 ;  /* 0x000000290d00780c */ /* 0x040fe400017a4270 */
[C---:B------:R-:W-:Y:S02]  /*78c0*/  ISETP.GT.AND P6, PT, R13.reuse, 0x30, P2 ;  /* 0x000000300d00780c */ /* 0x040fe400017c4270 */
[C---:B------:R-:W-:Y:S02]  /*78d0*/  ISETP.GT.AND P0, PT, R13.reuse, RZ, P2 ;  /* 0x000000ff0d00720c */ /* 0x040fe40001704270 */
[----:B------:R-:W-:-:S02]  /*78e0*/  ISETP.GT.AND P2, PT, R13, 0x39, P2 ;  /* 0x000000390d00780c */ /* 0x000fc40001744270 */
[----:B------:R-:W-:Y:S02]  /*78f0*/  LOP3.LUT R18, R18, 0xffffffdf, RZ, 0xc0, !PT ;  /* 0xffffffdf12127812 */ /* 0x000fe400078ec0ff */
[----:B------:R-:W-:Y:S02]  /*7900*/  ISETP.LT.OR P1, PT, R14, 0x21, P1 ;  /* 0x000000210e00780c */ /* 0x000fe40000f21670 */
[----:B-1----:R-:W-:Y:S02]  /*7910*/  FMNMX.FTZ R8, R8, R9, !PT ;  /* 0x0000000908087209 */ /* 0x002fe40007810000 */
[C---:B------:R-:W-:Y:S02]  /*7920*/  ISETP.LT.OR P0, PT, R14.reuse, 0x1, P0 ;  /* 0x000000010e00780c */ /* 0x040fe40000701670 */
[----:B------:R-:W-:Y:S01]  /*7930*/  ISETP.LT.OR P6, PT, R14, 0x31, P6 ;  /* 0x000000310e00780c */ /* 0x000fe200037c1670 */
[----:B------:R-:W1:Y:S01]  /*7940*/  SHFL.BFLY PT, R9, R8, 0x1, 0x1f ;  /* 0x0c201f0008097f89 */ /* 0x000e6200000e0000 */
[----:B------:R-:W-:-:S02]  /*7950*/  FSEL R154, R154, -INF , !P0 ;  /* 0xff8000009a9a7808 */ /* 0x000fc40004000000 */
[----:B------:R-:W-:-:S04]  /*7960*/  @P2 LOP3.LUT R18, R18, 0x20, RZ, 0xfc, !PT ;  /* 0x0000002012122812 */ /* 0x000fc800078efcff */
[C---:B------:R-:W-:Y:S02]  /*7970*/  LOP3.LUT P2, RZ, R18.reuse, 0x8, RZ, 0xc0, !PT ;  /* 0x0000000812ff7812 */ /* 0x040fe4000784c0ff */
[----:B------:R-:W-:Y:S02]  /*7980*/  LOP3.LUT R18, R18, 0xfffffeff, RZ, 0xc0, !PT ;  /* 0xfffffeff12127812 */ /* 0x000fe400078ec0ff */
[----:B------:R-:W-:Y:S02]  /*7990*/  ISETP.LT.OR P2, PT, R14, 0x39, P2 ;  /* 0x000000390e00780c */ /* 0x000fe40001741670 */
[----:B------:R-:W-:Y:S02]  /*79a0*/  @P1 LOP3.LUT R18, R18, 0x100, RZ, 0xfc, !PT ;  /* 0x0000010012121812 */ /* 0x000fe400078efcff */
[----:B------:R-:W-:Y:S02]  /*79b0*/  ISETP.LT.OR P1, PT, R14, 0x22, P3 ;  /* 0x000000220e00780c */ /* 0x000fe40001f21670 */
[----:B------:R-:W-:-:S02]  /*79c0*/  LOP3.LUT P3, RZ, R18, 0x2, RZ, 0xc0, !PT ;  /* 0x0000000212ff7812 */ /* 0x000fc4000786c0ff */
[----:B------:R-:W-:Y:S02]  /*79d0*/  LOP3.LUT R18, R18, 0xffffffbf, RZ, 0xc0, !PT ;  /* 0xffffffbf12127812 */ /* 0x000fe400078ec0ff */
[----:B------:R-:W-:Y:S02]  /*79e0*/  ISETP.LT.OR P3, PT, R14, 0x32, P3 ;  /* 0x000000320e00780c */ /* 0x000fe40001f61670 */
[----:B------:R-:W-:Y:S02]  /*79f0*/  FSEL R182, R182, -INF , !P2 ;  /* 0xff800000b6b67808 */ /* 0x000fe40005000000 */
[----:B-1----:R-:W-:Y:S02]  /*7a00*/  FMNMX.FTZ R8, R8, R9, !PT ;  /* 0x0000000908087209 */ /* 0x002fe40007810000 */
[----:B------:R-:W-:Y:S02]  /*7a10*/  FSEL R179, R179, -INF , !P3 ;  /* 0xff800000b3b37808 */ /* 0x000fe40005800000 */
[----:B------:R-:W-:-:S02]  /*7a20*/  @P1 LOP3.LUT R18, R18, 0x40, RZ, 0xfc, !PT ;  /* 0x0000004012121812 */ /* 0x000fc400078efcff */
[----:B------:R-:W-:Y:S02]  /*7a30*/  ISETP.LT.OR P1, PT, R14, 0x29, P4 ;  /* 0x000000290e00780c */ /* 0x000fe40002721670 */
[C---:B------:R-:W-:Y:S02]  /*7a40*/  LOP3.LUT P4, RZ, R18.reuse, 0x20, RZ, 0xc0, !PT ;  /* 0x0000002012ff7812 */ /* 0x040fe4000788c0ff */
[----:B------:R-:W-:Y:S02]  /*7a50*/  LOP3.LUT R18, R18, 0xffffffef, RZ, 0xc0, !PT ;  /* 0xffffffef12127812 */ /* 0x000fe400078ec0ff */
[----:B------:R-:W-:Y:S02]  /*7a60*/  ISETP.LT.OR P4, PT, R14, 0x3a, P4 ;  /* 0x0000003a0e00780c */ /* 0x000fe40002781670 */
[----:B------:R-:W-:Y:S02]  /*7a70*/  ISETP.NE.AND P2, PT, R17, RZ, PT ;  /* 0x000000ff1100720c */ /* 0x000fe40003f45270 */
[----:B------:R-:W-:-:S03]  /*7a80*/  FSEL R183, R183, -INF , !P4 ;  /* 0xff800000b7b77808 */ /* 0x000fc60006000000 */
[----:B------:R-:W-:Y:S02]  /*7a90*/  @P1 LOP3.LUT R18, R18, 0x10, RZ, 0xfc, !PT ;  /* 0x0000001012121812 */ /* 0x000fe400078efcff */
[----:B------:R-:W-:Y:S02]  /*7aa0*/  ISETP.LT.OR P1, PT, R14, 0x2a, P5 ;  /* 0x0000002a0e00780c */ /* 0x000fe40002f21670 */
[----:B------:R-:W-:Y:S02]  /*7ab0*/  FSETP.NEU.FTZ.AND P5, PT, R8, -INF , PT ;  /* 0xff8000000800780b */ /* 0x000fe40003fbd000 */
[----:B------:R-:W-:Y:S02]  /*7ac0*/  LOP3.LUT R18, R18, 0xffffbfff, RZ, 0xc0, !PT ;  /* 0xffffbfff12127812 */ /* 0x000fe400078ec0ff */
[----:B------:R-:W-:-:S05]  /*7ad0*/  FSEL R9, R8, RZ, P5 ;  /* 0x000000ff08097208 */ /* 0x000fca0002800000 */
[----:B------:R-:W-:Y:S01]  /*7ae0*/  FADD.FTZ R5, -R9, R5 ;  /* 0x0000000509057221 */ /* 0x000fe20000010100 */
[----:B------:R-:W-:Y:S01]  /*7af0*/  FMUL.FTZ R9, R8, UR10 ;  /* 0x0000000a08097c20 */ /* 0x000fe20008410000 */
[----:B------:R-:W-:Y:S02]  /*7b00*/  @P1 LOP3.LUT R18, R18, 0x4000, RZ, 0xfc, !PT ;  /* 0x0000400012121812 */ /* 0x000fe400078efcff */
[----:B------:R-:W-:Y:S02]  /*7b10*/  FMUL.FTZ R5, R5, UR10 ;  /* 0x0000000a05057c20 */ /* 0x000fe40008410000 */
[----:B------:R-:W-:Y:S02]  /*7b20*/  FSEL R9, R9, RZ, P5 ;  /* 0x000000ff09097208 */ /* 0x000fe40002800000 */
[----:B------:R-:W-:-:S03]  /*7b30*/  LOP3.LUT R18, R18, 0xffff7fff, RZ, 0xc0, !PT ;  /* 0xffff7fff12127812 */ /* 0x000fc600078ec0ff */
        /* <DEDUP_REMOVED lines=16> */
[----:B------:R-:W-:Y:S01]  /*7c40*/  FMNMX.FTZ R9, R154, R6, !PT ;  /* 0x000000069a097209 */ /* 0x000fe20007810000 */
[----:B------:R-:W-:Y:S01]  /*7c50*/  MUFU.EX2 R152, R152 ;  /* 0x0000009800987308 */ /* 0x000fe20000000800 */
[----:B------:R-:W-:-:S02]  /*7c60*/  @P6 LOP3.LUT R18, R18, 0x8000, RZ, 0xfc, !PT ;  /* 0x0000800012126812 */ /* 0x000fc400078efcff */
[----:B------:R-:W-:Y:S02]  /*7c70*/  FMNMX.FTZ R9, R155, R9, !PT ;  /* 0x000000099b097209 */ /* 0x000fe40007810000 */
[----:B------:R-:W-:Y:S02]  /*7c80*/  LOP3.LUT P6, RZ, R18, 0x100, RZ, 0xc0, !PT ;  /* 0x0000010012ff7812 */ /* 0x000fe400078cc0ff */
[----:B------:R-:W-:Y:S01]  /*7c90*/  FMNMX.FTZ R9, R158, R9, !PT ;  /* 0x000000099e097209 */ /* 0x000fe20007810000 */
[----:B------:R-:W-:Y:S01]  /*7ca0*/  MUFU.EX2 R153, R153 ;  /* 0x0000009900997308 */ /* 0x000fe20000000800 */
[----:B------:R-:W-:Y:S02]  /*7cb0*/  LOP3.LUT P1, RZ, R18, 0x40, RZ, 0xc0, !PT ;  /* 0x0000004012ff7812 */ /* 0x000fe4000782c0ff */
[----:B------:R-:W-:Y:S02]  /*7cc0*/  FMNMX.FTZ R9, R159, R9, !PT ;  /* 0x000000099f097209 */ /* 0x000fe40007810000 */
[----:B------:R-:W-:-:S02]  /*7cd0*/  FSEL R170, R170, -INF , !P6 ;  /* 0xff800000aaaa7808 */ /* 0x000fc40007000000 */
[----:B------:R-:W-:Y:S01]  /*7ce0*/  FMNMX.FTZ R9, R162, R9, !PT ;  /* 0x00000009a2097209 */ /* 0x000fe20007810000 */
[----:B------:R-:W-:Y:S01]  /*7cf0*/  MUFU.EX2 R156, R156 ;  /* 0x0000009c009c7308 */ /* 0x000fe20000000800 */
[----:B------:R-:W-:Y:S02]  /*7d00*/  LOP3.LUT P5, RZ, R18, 0x10, RZ, 0xc0, !PT ;  /* 0x0000001012ff7812 */ /* 0x000fe400078ac0ff */
[----:B------:R-:W-:Y:S02]  /*7d10*/  FMNMX.FTZ R9, R163, R9, !PT ;  /* 0x00000009a3097209 */ /* 0x000fe40007810000 */
[----:B------:R-:W-:Y:S02]  /*7d20*/  FSEL R171, R171, -INF , !P1 ;  /* 0xff800000abab7808 */ /* 0x000fe40004800000 */
[----:B------:R-:W-:Y:S01]  /*7d30*/  FMNMX.FTZ R9, R166, R9, !PT ;  /* 0x00000009a6097209 */ /* 0x000fe20007810000 */
[----:B------:R-:W1:Y:S01]  /*7d40*/  MUFU.EX2 R157, R157 ;  /* 0x0000009d009d7308 */ /* 0x000e620000000800 */
[----:B------:R-:W-:-:S02]  /*7d50*/  LOP3.LUT P1, RZ, R18, 0x4000, RZ, 0xc0, !PT ;  /* 0x0000400012ff7812 */ /* 0x000fc4000782c0ff */
[----:B------:R-:W-:Y:S02]  /*7d60*/  FMNMX.FTZ R9, R167, R9, !PT ;  /* 0x00000009a7097209 */ /* 0x000fe40007810000 */
[----:B------:R-:W-:Y:S02]  /*7d70*/  FSEL R174, R174, -INF , !P5 ;  /* 0xff800000aeae7808 */ /* 0x000fe40006800000 */
[----:B------:R-:W-:Y:S01]  /*7d80*/  FMNMX.FTZ R9, R170, R9, !PT ;  /* 0x00000009aa097209 */ /* 0x000fe20007810000 */
[----:B------:R-:W-:Y:S01]  /*7d90*/  MUFU.EX2 R160, R160 ;  /* 0x000000a000a07308 */ /* 0x000fe20000000800 */
[----:B------:R-:W-:Y:S02]  /*7da0*/  LOP3.LUT P6, RZ, R18, 0x8000, RZ, 0xc0, !PT ;  /* 0x0000800012ff7812 */ /* 0x000fe400078cc0ff */
[----:B------:R-:W-:Y:S02]  /*7db0*/  FMNMX.FTZ R9, R171, R9, !PT ;  /* 0x00000009ab097209 */ /* 0x000fe40007810000 */
[----:B------:R-:W-:-:S02]  /*7dc0*/  FSEL R175, R175, -INF , !P1 ;  /* 0xff800000afaf7808 */ /* 0x000fc40004800000 */
[----:B------:R-:W-:Y:S01]  /*7dd0*/  FMNMX.FTZ R9, R174, R9, !PT ;  /* 0x00000009ae097209 */ /* 0x000fe20007810000 */
[----:B------:R-:W-:Y:S01]  /*7de0*/  MUFU.EX2 R161, R161 ;  /* 0x000000a100a17308 */ /* 0x000fe20000000800 */
[----:B------:R-:W-:Y:S02]  /*7df0*/  FSEL R178, R178, -INF , !P6 ;  /* 0xff800000b2b27808 */ /* 0x000fe40007000000 */
[----:B------:R-:W-:Y:S02]  /*7e00*/  FMNMX.FTZ R9, R175, R9, !PT ;  /* 0x00000009af097209 */ /* 0x000fe40007810000 */
[----:B------:R-:W-:Y:S02]  /*7e10*/  LOP3.LUT P0, RZ, R18, 0x2000, RZ, 0xc0, !PT ;  /* 0x0000200012ff7812 */ /* 0x000fe4000780c0ff */
[----:B------:R-:W-:Y:S01]  /*7e20*/  FMNMX.FTZ R9, R178, R9, !PT ;  /* 0x00000009b2097209 */ /* 0x000fe20007810000 */
[----:B------:R-:W-:Y:S01]  /*7e30*/  MUFU.EX2 R164, R164 ;  /* 0x000000a400a47308 */ /* 0x000fe20000000800 */
[----:B------:R-:W-:-:S02]  /*7e40*/  LOP3.LUT P1, RZ, R18, 0x1000, RZ, 0xc0, !PT ;  /* 0x0000100012ff7812 */ /* 0x000fc4000782c0ff */
[----:B------:R-:W-:-:S04]  /*7e50*/  FMNMX.FTZ R9, R179, R9, !PT ;  /* 0x00000009b3097209 */ /* 0x000fc80007810000 */
[----:B------:R-:W-:Y:S01]  /*7e60*/  FMNMX.FTZ R9, R182, R9, !PT ;  /* 0x00000009b6097209 */ /* 0x000fe20007810000 */
[----:B------:R-:W-:Y:S03]  /*7e70*/  MUFU.EX2 R165, R165 ;  /* 0x000000a500a57308 */ /* 0x000fe60000000800 */
[----:B------:R-:W-:-:S05]  /*7e80*/  FMNMX.FTZ R9, R183, R9, !PT ;  /* 0x00000009b7097209 */ /* 0x000fca0007810000 */
[----:B------:R-:W2:Y:S01]  /*7e90*/  SHFL.BFLY PT, R11, R9, 0x2, 0x1f ;  /* 0x0c401f00090b7f89 */ /* 0x000ea200000e0000 */
[----:B------:R-:W-:Y:S08]  /*7ea0*/  MUFU.EX2 R168, R168 ;  /* 0x000000a800a87308 */ /* 0x000ff00000000800 */
[----:B------:R-:W-:Y:S08]  /*7eb0*/  MUFU.EX2 R169, R169 ;  /* 0x000000a900a97308 */ /* 0x000ff00000000800 */
[----:B------:R-:W-:Y:S01]  /*7ec0*/  MUFU.EX2 R173, R173 ;  /* 0x000000ad00ad7308 */ /* 0x000fe20000000800 */
[----:B--2---:R-:W-:-:S07]  /*7ed0*/  FMNMX.FTZ R9, R9, R11, !PT ;  /* 0x0000000b09097209 */ /* 0x004fce0007810000 */
[----:B------:R-:W-:Y:S01]  /*7ee0*/  MUFU.EX2 R176, R176 ;  /* 0x000000b000b07308 */ /* 0x000fe20000000800 */
[----:B------:R-:W2:Y:S07]  /*7ef0*/  SHFL.BFLY PT, R11, R9, 0x1, 0x1f ;  /* 0x0c201f00090b7f89 */ /* 0x000eae00000e0000 */
[----:B------:R-:W-:Y:S08]  /*7f00*/  MUFU.EX2 R177, R177 ;  /* 0x000000b100b17308 */ /* 0x000ff00000000800 */
[----:B------:R-:W-:Y:S01]  /*7f10*/  MUFU.EX2 R181, R181 ;  /* 0x000000b500b57308 */ /* 0x000fe20000000800 */
[----:B--2---:R-:W-:-:S04]  /*7f20*/  FMNMX.FTZ R9, R9, R11, !PT ;  /* 0x0000000b09097209 */ /* 0x004fc80007810000 */
[C---:B------:R-:W-:Y:S01]  /*7f30*/  FSETP.NEU.FTZ.AND P3, PT, R9.reuse, -INF , PT ;  /* 0xff8000000900780b */ /* 0x040fe20003f7d000 */
[----:B------:R-:W-:-:S03]  /*7f40*/  FMUL.FTZ R15, R9, UR10 ;  /* 0x0000000a090f7c20 */ /* 0x000fc60008410000 */
[----:B------:R-:W-:Y:S02]  /*7f50*/  FSEL R11, R9, RZ, P3 ;  /* 0x000000ff090b7208 */ /* 0x000fe40001800000 */
[----:B------:R-:W-:-:S03]  /*7f60*/  FSEL R15, R15, RZ, P3 ;  /* 0x000000ff0f0f7208 */ /* 0x000fc60001800000 */
[----:B------:R-:W-:Y:S02]  /*7f70*/  FADD.FTZ R11, -R11, R6 ;  /* 0x000000060b0b7221 */ /* 0x000fe40000010100 */
[----:B------:R2:W3:Y:S01]  /*7f80*/  MUFU.EX2 R6, R5 ;  /* 0x0000000500067308 */ /* 0x0004e20000000800 */
[--C-:B------:R-:W-:Y:S01]  /*7f90*/  FFMA.FTZ R12, R154, UR10, -R15.reuse ;  /* 0x0000000a9a0c7c23 */ /* 0x100fe2000801080f */
[--C-:B------:R-:W-:Y:S01]  /*7fa0*/  FFMA.FTZ R155, R155, UR10, -R15.reuse ;  /* 0x0000000a9b9b7c23 */ /* 0x100fe2000801080f */
[--C-:B------:R-:W-:Y:S01]  /*7fb0*/  FFMA.FTZ R159, R159, UR10, -R15.reuse ;  /* 0x0000000a9f9f7c23 */ /* 0x100fe2000801080f */
[--C-:B------:R-:W-:Y:S01]  /*7fc0*/  FFMA.FTZ R13, R162, UR10, -R15.reuse ;  /* 0x0000000aa20d7c23 */ /* 0x100fe2000801080f */
[--C-:B------:R-:W-:Y:S01]  /*7fd0*/  FFMA.FTZ R163, R163, UR10, -R15.reuse ;  /* 0x0000000aa3a37c23 */ /* 0x100fe2000801080f */
[----:B------:R-:W-:Y:S01]  /*7fe0*/  FFMA.FTZ R14, R166, UR10, -R15 ;  /* 0x0000000aa60e7c23 */ /* 0x000fe2000801080f */
[----:B-1----:R-:W-:Y:S01]  /*7ff0*/  F2FP.F16.F32.PACK_AB R154, R157, R156 ;  /* 0x0000009c9d9a723e */ /* 0x002fe200000000ff */
[----:B------:R-:W-:Y:S01]  /*8000*/  MUFU.EX2 R12, R12 ;  /* 0x0000000c000c7308 */ /* 0x000fe20000000800 */
[----:B--2---:R-:W-:Y:S01]  /*8010*/  FMUL.FTZ R5, R11, UR10 ;  /* 0x0000000a0b057c20 */ /* 0x004fe20008410000 */
[----:B------:R-:W-:-:S02]  /*8020*/  IMAD.U32 R11, RZ, RZ, UR37 ;  /* 0x00000025ff0b7e24 */ /* 0x000fc4000f8e00ff */
[--C-:B------:R-:W-:Y:S01]  /*8030*/  FFMA.FTZ R167, R167, UR10, -R15.reuse ;  /* 0x0000000aa7a77c23 */ /* 0x100fe2000801080f */
[--C-:B------:R-:W-:Y:S01]  /*8040*/  FFMA.FTZ R170, R170, UR10, -R15.reuse ;  /* 0x0000000aaaaa7c23 */ /* 0x100fe2000801080f */
[--C-:B------:R-:W-:Y:S01]  /*8050*/  FFMA.FTZ R171, R171, UR10, -R15.reuse ;  /* 0x0000000aabab7c23 */ /* 0x100fe2000801080f */
[----:B------:R-:W-:Y:S02]  /*8060*/  @!P2 IMAD R11, R11, 0x40, R16 ;  /* 0x000000400b0ba824 */ /* 0x000fe400078e0210 */
[--C-:B------:R-:W-:Y:S01]  /*8070*/  FFMA.FTZ R174, R174, UR10, -R15.reuse ;  /* 0x0000000aaeae7c23 */ /* 0x100fe2000801080f */
[----:B------:R-:W1:Y:S01]  /*8080*/  MUFU.EX2 R5, R5 ;  /* 0x0000000500057308 */ /* 0x000e620000000800 */
[----:B---3--:R-:W-:Y:S01]  /*8090*/  FFMA.FTZ R4, R6, R4, R152 ;  /* 0x0000000406047223 */ /* 0x008fe20000010098 */
[----:B------:R-:W-:Y:S01]  /*80a0*/  F2FP.F16.F32.PACK_AB R152, R153, R152 ;  /* 0x000000989998723e */ /* 0x000fe200000000ff */
[--C-:B------:R-:W-:Y:S01]  /*80b0*/  FFMA.FTZ R175, R175, UR10, -R15.reuse ;  /* 0x0000000aafaf7c23 */ /* 0x100fe2000801080f */
[----:B------:R-:W-:Y:S01]  /*80c0*/  @!P2 LEA R11, R11, UR46, 0x2 ;  /* 0x0000002e0b0bac11 */ /* 0x000fe2000f8e10ff */
[----:B------:R-:W-:Y:S01]  /*80d0*/  FADD.FTZ R4, R153, R4 ;  /* 0x0000000499047221 */ /* 0x000fe20000010000 */
[--C-:B------:R-:W-:Y:S01]  /*80e0*/  FFMA.FTZ R178, R178, UR10, -R15.reuse ;  /* 0x0000000ab2b27c23 */ /* 0x100fe2000801080f */
[--C-:B------:R-:W-:Y:S01]  /*80f0*/  FFMA.FTZ R179, R179, UR10, -R15.reuse ;  /* 0x0000000ab3b37c23 */ /* 0x100fe2000801080f */
[----:B------:R-:W2:Y:S01]  /*8100*/  MUFU.EX2 R153, R155 ;  /* 0x0000009b00997308 */ /* 0x000ea20000000800 */
[----:B------:R-:W-:Y:S01]  /*8110*/  @!P2 STS [R11+0x28800], R6 ;  /* 0x028800060b00a388 */ /* 0x000fe20000000800 */
[----:B------:R-:W-:Y:S01]  /*8120*/  FADD.FTZ R4, R156, R4 ;  /* 0x000000049c047221 */ /* 0x000fe20000010000 */
[----:B------:R-:W-:Y:S01]  /*8130*/  F2FP.F16.F32.PACK_AB R156, R161, R160 ;  /* 0x000000a0a19c723e */ /* 0x000fe200000000ff */
[----:B------:R-:W-:Y:S01]  /*8140*/  FFMA.FTZ R182, R182, UR10, -R15 ;  /* 0x0000000ab6b67c23 */ /* 0x000fe2000801080f */
[-C--:B------:R-:W-:Y:S01]  /*8150*/  FMUL.FTZ R24, R24, R6.reuse ;  /* 0x0000000618187220 */ /* 0x080fe20000410000 */
[----:B------:R-:W-:Y:S01]  /*8160*/  FADD.FTZ R4, R157, R4 ;  /* 0x000000049d047221 */ /* 0x000fe20000010000 */
[-C--:B------:R-:W-:Y:S01]  /*8170*/  FMUL.FTZ R25, R25, R6.reuse ;  /* 0x0000000619197220 */ /* 0x080fe20000410000 */
[----:B------:R-:W-:Y:S01]  /*8180*/  MUFU.EX2 R155, R159 ;  /* 0x0000009f009b7308 */ /* 0x000fe20000000800 */
[----:B-1----:R1:W-:Y:S01]  /*8190*/  @!P2 STS [R11+0x28820], R5 ;  /* 0x028820050b00a388 */ /* 0x0023e20000000800 */
[----:B------:R-:W-:Y:S01]  /*81a0*/  FFMA.FTZ R3, R5, R3, R12 ;  /* 0x0000000305037223 */ /* 0x000fe2000001000c */
[----:B------:R-:W-:Y:S01]  /*81b0*/  FADD.FTZ R4, R160, R4 ;  /* 0x00000004a0047221 */ /* 0x000fe20000010000 */
[-C--:B------:R-:W-:Y:S01]  /*81c0*/  FMUL.FTZ R28, R28, R6.reuse ;  /* 0x000000061c1c7220 */ /* 0x080fe20000410000 */
[-C--:B------:R-:W-:Y:S01]  /*81d0*/  FMUL.FTZ R29, R29, R6.reuse ;  /* 0x000000061d1d7220 */ /* 0x080fe20000410000 */
[-C--:B------:R-:W-:Y:S01]  /*81e0*/  FMUL.FTZ R32, R32, R6.reuse ;  /* 0x0000000620207220 */ /* 0x080fe20000410000 */
[----:B------:R-:W-:Y:S01]  /*81f0*/  FADD.FTZ R4, R161, R4 ;  /* 0x00000004a1047221 */ /* 0x000fe20000010000 */
[----:B------:R-:W-:Y:S01]  /*8200*/  MUFU.EX2 R13, R13 ;  /* 0x0000000d000d7308 */ /* 0x000fe20000000800 */
[----:B--2---:R-:W-:Y:S01]  /*8210*/  FADD.FTZ R3, R153, R3 ;  /* 0x0000000399037221 */ /* 0x004fe20000010000 */
[----:B------:R-:W-:Y:S01]  /*8220*/  FMUL.FTZ R33, R33, R6 ;  /* 0x0000000621217220 */ /* 0x000fe20000410000 */
[--C-:B-1----:R-:W-:Y:S01]  /*8230*/  FFMA.FTZ R11, R158, UR10, -R15.reuse ;  /* 0x0000000a9e0b7c23 */ /* 0x102fe2000801080f */
[----:B------:R-:W-:Y:S01]  /*8240*/  FADD.FTZ R4, R164, R4 ;  /* 0x00000004a4047221 */ /* 0x000fe20000010000 */
[----:B------:R-:W-:Y:S01]  /*8250*/  F2FP.F16.F32.PACK_AB R158, R165, R164 ;  /* 0x000000a4a59e723e */ /* 0x000fe200000000ff */
[----:B------:R-:W-:Y:S01]  /*8260*/  FFMA.FTZ R15, R183, UR10, -R15 ;  /* 0x0000000ab70f7c23 */ /* 0x000fe2000801080f */
        /* <DEDUP_REMOVED lines=9> */
[----:B------:R-:W1:Y:S01]  /*8300*/  MUFU.EX2 R11, R11 ;  /* 0x0000000b000b7308 */ /* 0x000e620000000800 */
[----:B------:R-:W-:Y:S01]  /*8310*/  FADD.FTZ R4, R169, R4 ;  /* 0x00000004a9047221 */ /* 0x000fe20000010000 */
[-C--:B------:R-:W-:Y:S01]  /*8320*/  FMUL.FTZ R48, R48, R6.reuse ;  /* 0x0000000630307220 */ /* 0x080fe20000410000 */
        /* <DEDUP_REMOVED lines=26> */
[----:B------:R-:W-:Y:S01]  /*84d0*/  FADD.FTZ R3, R157, R3 ;  /* 0x000000039d037221 */ /* 0x000fe20000010000 */
[-C--:B------:R-:W-:Y:S01]  /*84e0*/  FMUL.FTZ R89, R89, R6.reuse ;  /* 0x0000000659597220 */ /* 0x080fe20000410000 */
[-C--:B------:R-:W-:Y:S01]  /*84f0*/  FMUL.FTZ R92, R92, R6.reuse ;  /* 0x000000065c5c7220 */ /* 0x080fe20000410000 */
[----:B------:R-:W4:Y:S01]  /*8500*/  MUFU.EX2 R171, R171 ;  /* 0x000000ab00ab7308 */ /* 0x000f220000000800 */
[----:B--2---:R-:W-:Y:S01]  /*8510*/  FADD.FTZ R3, R14, R3 ;  /* 0x000000030e037221 */ /* 0x004fe20000010000 */
[-C--:B------:R-:W-:Y:S01]  /*8520*/  FMUL.FTZ R93, R93, R6.reuse ;  /* 0x000000065d5d7220 */ /* 0x080fe20000410000 */
[-C--:B------:R-:W-:Y:S01]  /*8530*/  FMUL.FTZ R96, R96, R6.reuse ;  /* 0x0000000660607220 */ /* 0x080fe20000410000 */
[-C--:B------:R-:W-:Y:S01]  /*8540*/  FMUL.FTZ R97, R97, R6.reuse ;  /* 0x0000000661617220 */ /* 0x080fe20000410000 */
[----:B---3--:R-:W-:Y:S01]  /*8550*/  FADD.FTZ R3, R159, R3 ;  /* 0x000000039f037221 */ /* 0x008fe20000010000 */
        /* <DEDUP_REMOVED lines=11> */
[----:B----4-:R-:W-:Y:S01]  /*8610*/  FADD.FTZ R3, R171, R3 ;  /* 0x00000003ab037221 */ /* 0x010fe20000010000 */
        /* <DEDUP_REMOVED lines=13> */
[-C--:B------:R-:W-:Y:S01]  /*86f0*/  FMUL.FTZ R136, R136, R6.reuse ;  /* 0x0000000688887220 */ /* 0x080fe20000410000 */
[----:B------:R-:W2:Y:S01]  /*8700*/  MUFU.EX2 R165, R178 ;  /* 0x000000b200a57308 */ /* 0x000ea20000000800 */
[----:B-1----:R-:W-:Y:S01]  /*8710*/  FADD.FTZ R3, R163, R3 ;  /* 0x00000003a3037221 */ /* 0x002fe20000010000 */
[----:B------:R-:W-:Y:S01]  /*8720*/  FADD.FTZ R4, R176, R4 ;  /* 0x00000004b0047221 */ /* 0x000fe20000010000 */
        /* <DEDUP_REMOVED lines=8> */
[----:B------:R-:W-:Y:S01]  /*87b0*/  FMUL.FTZ R149, R149, R6 ;  /* 0x0000000695957220 */ /* 0x000fe20000410000 */
[----:B------:R-:W-:Y:S01]  /*87c0*/  FADD.FTZ R4, R177, R4 ;  /* 0x00000004b1047221 */ /* 0x000fe20000010000 */
[----:B------:R-:W-:Y:S01]  /*87d0*/  F2FP.F16.F32.PACK_AB R153, R153, R12 ;  /* 0x0000000c9999723e */ /* 0x000fe200000000ff */
[----:B------:R-:W-:Y:S01]  /*87e0*/  FMUL.FTZ R26, R26, R5 ;  /* 0x000000051a1a7220 */ /* 0x000fe20000410000 */
[----:B------:R-:W-:Y:S01]  /*87f0*/  F2FP.F16.F32.PACK_AB R155, R155, R11 ;  /* 0x0000000b9b9b723e */ /* 0x000fe200000000ff */
[----:B------:R-:W-:Y:S01]  /*8800*/  BAR.SYNC.DEFER_BLOCKING 0xf, 0x100 ;  /* 0x03c4000000007b1d */ /* 0x000fe20000010000 */
[----:B--2---:R-:W-:Y:S01]  /*8810*/  FADD.FTZ R3, R165, R3 ;  /* 0x00000003a5037221 */ /* 0x004fe20000010000 */
[----:B------:R-:W-:Y:S01]  /*8820*/  F2FP.F16.F32.PACK_AB R157, R157, R13 ;  /* 0x0000000d9d9d723e */ /* 0x000fe200000000ff */
[-C--:B------:R-:W-:Y:S01]  /*8830*/  FMUL.FTZ R27, R27, R5.reuse ;  /* 0x000000051b1b7220 */ /* 0x080fe20000410000 */
[----:B------:R-:W-:Y:S01]  /*8840*/  F2FP.F16.F32.PACK_AB R159, R159, R14 ;  /* 0x0000000e9f9f723e */ /* 0x000fe200000000ff */
[-C--:B------:R-:W-:Y:S01]  /*8850*/  FMUL.FTZ R30, R30, R5.reuse ;  /* 0x000000051e1e7220 */ /* 0x080fe20000410000 */
[----:B------:R-:W2:Y:S01]  /*8860*/  MUFU.EX2 R166, R180 ;  /* 0x000000b400a67308 */ /* 0x000ea20000000800 */
[----:B------:R-:W-:Y:S01]  /*8870*/  F2FP.F16.F32.PACK_AB R160, R169, R168 ;  /* 0x000000a8a9a0723e */ /* 0x000fe200000000ff */
[-C--:B------:R-:W-:Y:S01]  /*8880*/  FMUL.FTZ R31, R31, R5.reuse ;  /* 0x000000051f1f7220 */ /* 0x080fe20000410000 */
[----:B-1----:R-:W-:Y:S01]  /*8890*/  FADD.FTZ R6, R179, R3 ;  /* 0x00000003b3067221 */ /* 0x002fe20000010000 */
[----:B------:R-:W-:Y:S01]  /*88a0*/  F2FP.F16.F32.PACK_AB R162, R173, R162 ;  /* 0x000000a2ada2723e */ /* 0x000fe200000000ff */
[----:B------:R-:W-:Y:S01]  /*88b0*/  FMUL.FTZ R34, R34, R5 ;  /* 0x0000000522227220 */ /* 0x000fe20000410000 */
[----:B------:R-:W-:Y:S01]  /*88c0*/  F2FP.F16.F32.PACK_AB R161, R171, R161 ;  /* 0x000000a1aba1723e */ /* 0x000fe200000000ff */
[----:B------:R-:W-:Y:S01]  /*88d0*/  FMUL.FTZ R35, R35, R5 ;  /* 0x0000000523237220 */ /* 0x000fe20000410000 */
[----:B------:R-:W1:Y:S01]  /*88e0*/  MUFU.EX2 R167, R182 ;  /* 0x000000b600a77308 */ /* 0x000e620000000800 */
[----:B------:R-:W-:Y:S01]  /*88f0*/  F2FP.F16.F32.PACK_AB R163, R175, R163 ;  /* 0x000000a3afa3723e */ /* 0x000fe200000000ff */
[-C--:B------:R-:W-:Y:S01]  /*8900*/  FMUL.FTZ R38, R38, R5.reuse ;  /* 0x0000000526267220 */ /* 0x080fe20000410000 */
[----:B------:R-:W-:Y:S01]  /*8910*/  F2FP.F16.F32.PACK_AB R164, R177, R176 ;  /* 0x000000b0b1a4723e */ /* 0x000fe200000000ff */
[----:B------:R-:W-:Y:S01]  /*8920*/  FMUL.FTZ R39, R39, R5 ;  /* 0x0000000527277220 */ /* 0x000fe20000410000 */
[----:B------:R-:W-:Y:S01]  /*8930*/  F2FP.F16.F32.PACK_AB R165, R179, R165 ;  /* 0x000000a5b3a5723e */ /* 0x000fe200000000ff */
[-C--:B------:R-:W-:Y:S01]  /*8940*/  FMUL.FTZ R42, R42, R5.reuse ;  /* 0x000000052a2a7220 */ /* 0x080fe20000410000 */
[-C--:B------:R-:W-:Y:S01]  /*8950*/  FMUL.FTZ R43, R43, R5.reuse ;  /* 0x000000052b2b7220 */ /* 0x080fe20000410000 */
[----:B------:R-:W3:Y:S01]  /*8960*/  MUFU.EX2 R15, R15 ;  /* 0x0000000f000f7308 */ /* 0x000ee20000000800 */
[----:B--2---:R-:W-:Y:S01]  /*8970*/  FADD.FTZ R4, R166, R4 ;  /* 0x00000004a6047221 */ /* 0x004fe20000010000 */
[C---:B------:R-:W-:Y:S01]  /*8980*/  F2FP.F16.F32.PACK_AB R166, R181.reuse, R166 ;  /* 0x000000a6b5a6723e */ /* 0x040fe200000000ff */
[----:B------:R2:W-:Y:S01]  /*8990*/  STSM.16.M88.4 [R19+0x26800], R152 ;  /* 0x0268009813007844 */ /* 0x0005e20000000200 */
[-C--:B------:R-:W-:Y:S01]  /*89a0*/  FMUL.FTZ R46, R46, R5.reuse ;  /* 0x000000052e2e7220 */ /* 0x080fe20000410000 */
[----:B------:R-:W-:Y:S01]  /*89b0*/  FADD.FTZ R4, R181, R4 ;  /* 0x00000004b5047221 */ /* 0x000fe20000010000 */
[-C--:B------:R-:W-:Y:S01]  /*89c0*/  FMUL.FTZ R47, R47, R5.reuse ;  /* 0x000000052f2f7220 */ /* 0x080fe20000410000 */
[----:B------:R2:W-:Y:S01]  /*89d0*/  STSM.16.M88.4 [R184], R156 ;  /* 0x0000009cb8007844 */ /* 0x0005e20000000200 */
[-C--:B------:R-:W-:Y:S01]  /*89e0*/  FMUL.FTZ R50, R50, R5.reuse ;  /* 0x0000000532327220 */ /* 0x080fe20000410000 */
[----:B-1----:R-:W-:Y:S01]  /*89f0*/  FADD.FTZ R6, R167, R6 ;  /* 0x00000006a7067221 */ /* 0x002fe20000010000 */
[-C--:B------:R-:W-:Y:S01]  /*8a00*/  FMUL.FTZ R51, R51, R5.reuse ;  /* 0x0000000533337220 */ /* 0x080fe20000410000 */
[----:B------:R2:W-:Y:S01]  /*8a10*/  STSM.16.M88.4 [R22], R160 ;  /* 0x000000a016007844 */ /* 0x0005e20000000200 */
[-C--:B------:R-:W-:Y:S01]  /*8a20*/  FMUL.FTZ R54, R54, R5.reuse ;  /* 0x0000000536367220 */ /* 0x080fe20000410000 */
[-C--:B------:R-:W-:Y:S01]  /*8a30*/  FMUL.FTZ R55, R55, R5.reuse ;  /* 0x0000000537377220 */ /* 0x080fe20000410000 */
[-C--:B------:R-:W-:Y:S01]  /*8a40*/  FMUL.FTZ R58, R58, R5.reuse ;  /* 0x000000053a3a7220 */ /* 0x080fe20000410000 */
[-C--:B------:R-:W-:Y:S01]  /*8a50*/  FMUL.FTZ R59, R59, R5.reuse ;  /* 0x000000053b3b7220 */ /* 0x080fe20000410000 */
[----:B------:R-:W-:Y:S01]  /*8a60*/  FMUL.FTZ R62, R62, R5 ;  /* 0x000000053e3e7220 */ /* 0x000fe20000410000 */
[C---:B---3--:R-:W-:Y:S01]  /*8a70*/  F2FP.F16.F32.PACK_AB R167, R15.reuse, R167 ;  /* 0x000000a70fa7723e */ /* 0x048fe200000000ff */
        /* <DEDUP_REMOVED lines=47> */
[----:B--2---:R-:W-:Y:S06]  /*8d70*/  @!P0 BRA `(.L_x_5311) ;  /* 0x0000000000048947 */ /* 0x004fec0003800000 */
[----:B------:R-:W-:Y:S01]  /*8d80*/  BPT.TRAP 0x1 ;  /* 0x000000040000795c */ /* 0x000fe20000300000 */
.L_x_5311:
[----:B------:R1:W2:Y:S01]  /*8d90*/  SYNCS.PHASECHK.TRANS64.TRYWAIT P2, [UR27+0x28c50], R7 ;  /* 0x028c5007ff0075a7 */ /* 0x0002a2000804015b */
[----:B------:R-:W-:Y:S05]  /*8da0*/  @!P0 BRA `(.L_x_5312) ;  /* 0x0000000000048947 */ /* 0x000fea0003800000 */
[----:B------:R-:W-:Y:S01]  /*8db0*/  BPT.TRAP 0x1 ;  /* 0x000000040000795c */ /* 0x000fe20000300000 */
.L_x_5312:
[----:B--2---:R-:W-:Y:S05]  /*8dc0*/  @P2 BRA `(.L_x_5313) ;  /* 0x0000000000082947 */ /* 0x004fea0003800000 */
[----:B------:R-:W2:Y:S02]  /*8dd0*/  SYNCS.PHASECHK.TRANS64.TRYWAIT P2, [UR27+0x28c50], R7 ;  /* 0x028c5007ff0075a7 */ /* 0x000ea4000804015b */
[----:B--2---:R-:W-:Y:S05]  /*8de0*/  @!P2 BRA `(.L_x_5314) ;  /* 0x0000011400d0a947 */ /* 0x004fea0003800000 */
.L_x_5313:
        /* <DEDUP_REMOVED lines=42> */
[----:B------:R-:W-:Y:S01]  /*9090*/  IMAD.MOV.U32 R6, RZ, RZ, R9 ;  /* 0x000000ffff067224 */ /* 0x000fe200078e0009 */
[----:B------:R-:W-:Y:S01]  /*90a0*/  UMOV UR37, UR24 ;  /* 0x0000001800257c82 */ /* 0x000fe20008000000 */
[----:B------:R-:W-:-:S07]  /*90b0*/  IMAD.MOV.U32 R5, RZ, RZ, R8 ;  /* 0x000000ffff057224 */ /* 0x000fce00078e0008 */
.L_x_5298:
[----:B------:R-:W-:Y:S01]  /*90c0*/  ULDC UR6, c[0x0][0x448] ;  /* 0x0001120000067ab9 */ /* 0x000fe20000000800 */
[----:B------:R-:W-:Y:S01]  /*90d0*/  ULDC UR18, c[0x0][0x9e4] ;  /* 0x0002790000127ab9 */ /* 0x000fe20000000800 */
[----:B------:R-:W-:Y:S02]  /*90e0*/  UISETP.NE.AND UP0, UPT, UR6, 0x1, UPT ;  /* 0x000000010600788c */ /* 0x000fe4000bf05270 */
[----:B------:R-:W-:Y:S02]  /*90f0*/  UISETP.GE.AND UP1, UPT, UR18, 0x1, UPT ;  /* 0x000000011200788c */ /* 0x000fe4000bf26270 */
[----:B------:R-:W-:Y:S02]  /*9100*/  UIADD3 UR14, UR42, 0x3f, URZ ;  /* 0x0000003f2a0e7890 */ /* 0x000fe4000fffe03f */
[----:B------:R-:W-:Y:S02]  /*9110*/  UIADD3 UR15, UR49, 0x1, -UR51 ;  /* 0x00000001310f7890 */ /* 0x000fe4000fffe833 */
[----:B------:R-:W-:-:S03]  /*9120*/  PLOP3.LUT P5, PT, PT, PT, UP1, 0x80, 0x0 ;  /* 0x000000000000781c */ /* 0x000fc60003faf018 */
[----:B------:R-:W-:Y:S01]  /*9130*/  @UP0 ULDC UR6, c[0x0][0x44c] ;  /* 0x0001130000060ab9 */ /* 0x000fe20000000800 */
[----:B------:R-:W-:Y:S01]  /*9140*/  @UP0 ULDC UR19, c[0x0][0x450] ;  /* 0x0001140000130ab9 */ /* 0x000fe20000000800 */
[----:B------:R-:W-:-:S04]  /*9150*/  UIMAD.WIDE.U32 UR6, UR14, UR6, URZ ;  /* 0x000000060e0672a5 */ /* 0x000fc8000f8e003f */
[----:B------:R-:W-:-:S04]  /*9160*/  @UP0 USHF.R.U32.HI UR14, URZ, UR19, UR7 ;  /* 0x000000133f0e0299 */ /* 0x000fc80008011607 */
        /* <DEDUP_REMOVED lines=13> */
.L_x_5317:
[----:B------:R-:W-:-:S11]  /*9240*/  UISETP.NE.AND UP1, UPT, UR18, 0x1, UPT ;  /* 0x000000011200788c */ /* 0x000fd6000bf25270 */
[----:B------:R-:W-:Y:S02]  /*9250*/  @UP1 ULDC.64 UR22, c[0x0][0x9e8] ;  /* 0x00027a0000161ab9 */ /* 0x000fe40000000a00 */
[----:B------:R-:W-:-:S04]  /*9260*/  UIMAD.WIDE.U32 UR6, UR14, UR22, URZ ;  /* 0x000000160e0672a5 */ /* 0x000fc8000f8e003f */
[----:B------:R-:W-:-:S12]  /*9270*/  @UP1 USHF.R.U32.HI UR14, URZ, UR23, UR7 ;  /* 0x000000173f0e1299 */ /* 0x000fd80008011607 */
.L_x_5318:
[----:B------:R-:W-:-:S04]  /*9280*/  UIMAD UR14, UR14, UR18, URZ ;  /* 0x000000120e0e72a4 */ /* 0x000fc8000f8e023f */
[----:B------:R-:W-:-:S04]  /*9290*/  UISETP.LT.AND UP1, UPT, UR11, UR14, UPT ;  /* 0x0000000e0b00728c */ /* 0x000fc8000bf21270 */
[----:B------:R-:W-:-:S12]  /*92a0*/  USEL UR11, UR11, UR14, !UP1 ;  /* 0x0000000e0b0b7287 */ /* 0x000fd8000c800000 */
.L_x_5316:
        /* <DEDUP_REMOVED lines=11> */
[----:B------:R-:W-:Y:S01]  /*9360*/  IMAD.MOV.U32 R9, RZ, RZ, R5 ;  /* 0x000000ffff097224 */ /* 0x000fe200078e0005 */
[----:B------:R-:W-:Y:S01]  /*9370*/  UMOV UR23, UR37 ;  /* 0x0000002500177c82 */ /* 0x000fe20008000000 */
[----:B------:R-:W-:-:S05]  /*9380*/  ULDC UR20, c[0x0][0x988] ;  /* 0x0002620000147ab9 */ /* 0x000fca0000000800 */
.L_x_5328:
        /* <DEDUP_REMOVED lines=8> */
[----:B---3--:R-:W-:Y:S10]  /*9410*/  @!P0 BRA `(.L_x_5320) ;  /* 0x0000000000048947 */ /* 0x008ff40003800000 */
[----:B------:R-:W-:Y:S01]  /*9420*/  BPT.TRAP 0x1 ;  /* 0x000000040000795c */ /* 0x000fe20000300000 */
.L_x_5320:
[----:B------:R-:W-:Y:S01]  /*9430*/  ULEA UR24, UR37, UR46, 0x3 ;  /* 0x0000002e25187291 */ /* 0x000fe2000f8e183f */
[----:B01----:R-:W-:-:S05]  /*9440*/  IMAD.U32 R7, RZ, RZ, UR38 ;  /* 0x00000026ff077e24 */ /* 0x003fca000f8e00ff */
[----:B------:R-:W-:-:S04]  /*9450*/  SHF.L.U32 R7, R7, 0x1f, RZ ;  /* 0x0000001f07077819 */ /* 0x000fc800000006ff */
[----:B------:R0:W1:Y:S01]  /*9460*/  SYNCS.PHASECHK.TRANS64.TRYWAIT P2, [UR24+0x28c30], R7 ;  /* 0x028c3007ff0075a7 */ /* 0x0000620008040158 */
[----:B------:R-:W-:Y:S05]  /*9470*/  @!P0 BRA `(.L_x_5321) ;  /* 0x0000000000048947 */ /* 0x000fea0003800000 */
[----:B------:R-:W-:Y:S01]  /*9480*/  BPT.TRAP 0x1 ;  /* 0x000000040000795c */ /* 0x000fe20000300000 */
.L_x_5321:
[----:B-1----:R-:W-:Y:S05]  /*9490*/  @P2 BRA `(.L_x_5322) ;  /* 0x0000000000082947 */ /* 0x002fea0003800000 */
[----:B------:R-:W1:Y:S02]  /*94a0*/  SYNCS.PHASECHK.TRANS64.TRYWAIT P2, [UR24+0x28c30], R7 ;  /* 0x028c3007ff0075a7 */ /* 0x000e640008040158 */
[----:B-1----:R-:W-:Y:S05]  /*94b0*/  @!P2 BRA `(.L_x_5323) ;  /* 0x000001100030a947 */ /* 0x002fea0003800000 */
.L_x_5322:
[----:B------:R-:W-:Y:S01]  /*94c0*/  R2UR UR18, R0 ;  /* 0x00000000001272ca */ /* 0x000fe200000e0000 */
[----:B----4-:R-:W-:Y:S01]  /*94d0*/  WARPGROUP.ARRIVE ;  /* 0x00000000000079c5 */ /* 0x010fe20000000000 */
[----:B------:R-:W-:Y:S01]  /*94e0*/  UMOV UR19, 0x40000040 ;  /* 0x4000004000137882 */ /* 0x000fe20000000000 */
[----:B------:R-:W-:Y:S01]  /*94f0*/  UMOV UR7, 0x40000040 ;  /* 0x4000004000077882 */ /* 0x000fe20000000000 */
[----:B------:R-:W-:Y:S01]  /*9500*/  UMOV UR11, 0x40000040 ;  /* 0x40000040000b7882 */ /* 0x000fe20000000000 */
[----:B------:R-:W-:Y:S01]  /*9510*/  UMOV UR15, 0x40000040 ;  /* 0x40000040000f7882 */ /* 0x000fe20000000000 */
[----:B------:R-:W-:-:S07]  /*9520*/  ISETP.NE.AND P2, PT, R17, RZ, PT ;  /* 0x000000ff1100720c */ /* 0x000fce0003f45270 */
[----:B------:R-:W-:-:S04]  /*9530*/  ULEA UR18, UR37, UR18, 0x9 ;  /* 0x0000001225127291 */ /* 0x000fc8000f8e483f */
[----:B------:R-:W-:Y:S02]  /*9540*/  UIADD3 UR6, UR18, 0x2, URZ ;  /* 0x0000000212067890 */ /* 0x000fe4000fffe03f */
[----:B------:R-:W-:Y:S02]  /*9550*/  UIADD3 UR10, UR18, 0x4, URZ ;  /* 0x00000004120a7890 */ /* 0x000fe4000fffe03f */
[----:B------:R-:W-:Y:S02]  /*9560*/  UIADD3 UR14, UR18, 0x6, URZ ;  /* 0x00000006120e7890 */ /* 0x000fe4000fffe03f */
[----:B------:R-:W-:Y:S03]  /*9570*/  HGMMA.64x64x16.F32 R152, gdesc[UR16], RZ, !UPT, gsb0 ;  /* 0x00e00000109879f0 */ /* 0x000fe6000c0008ff */
[----:B------:R-:W-:Y:S02]  /*9580*/  WARPGROUP.DEPBAR.LE gsb0, 0x0 ;  /* 0x00008000000079c5 */ /* 0x000fe40000010000 */
[----:B------:R-:W-:-:S06]  /*9590*/  WARPGROUP.ARRIVE ;  /* 0x00000000000079c5 */ /* 0x000fcc0000000000 */
[----:B------:R-:W-:Y:S03]  /*95a0*/  HGMMA.64x64x16.F32 R152, gdesc[UR4], R152, gsb0 ;  /* 0x00e00000049879f0 */ /* 0x000fe60008000898 */
[----:B------:R-:W-:Y:S02]  /*95b0*/  WARPGROUP.DEPBAR.LE gsb0, 0x0 ;  /* 0x00008000000079c5 */ /* 0x000fe40000010000 */
[----:B------:R-:W-:-:S06]  /*95c0*/  WARPGROUP.ARRIVE ;  /* 0x00000000000079c5 */ /* 0x000fcc0000000000 */
[----:B------:R-:W-:Y:S01]  /*95d0*/  HGMMA.64x64x16.F32 R152, gdesc[UR8], R152, gsb0 ;  /* 0x00e00000089879f0 */ /* 0x000fe20008000898 */
[----:B------:R-:W-:Y:S02]  /*95e0*/  UMOV UR10, UR20 ;  /* 0x00000014000a7c82 */ /* 0x000fe40008000000 */
        /* <DEDUP_REMOVED lines=20> */
[----:B-1----:R-:W1:Y:S02]  /*9730*/  SHFL.BFLY PT, R6, R5, 0x2, 0x1f ;  /* 0x0c401f0005067f89 */ /* 0x002e6400000e0000 */
[----:B-1----:R-:W-:-:S05]  /*9740*/  FMNMX.FTZ R5, R5, R6, !PT ;  /* 0x0000000605057209 */ /* 0x002fca0007810000 */
[----:B------:R-:W1:Y:S02]  /*9750*/  SHFL.BFLY PT, R6, R5, 0x1, 0x1f ;  /* 0x0c201f0005067f89 */ /* 0x000e6400000e0000 */
[----:B-1----:R-:W-:-:S05]  /*9760*/  FMNMX.FTZ R5, R5, R6, !PT ;  /* 0x0000000605057209 */ /* 0x002fca0007810000 */
        /* <DEDUP_REMOVED lines=19> */
[----:B------:R-:W-:Y:S01]  /*98a0*/  FMUL.FTZ R9, R9, UR10 ;  /* 0x0000000a09097c20 */ /* 0x000fe20008410000 */
[----:B------:R-:W-:Y:S02]  /*98b0*/  MUFU.EX2 R152, R152 ;  /* 0x0000009800987308 */ /* 0x000fe40000000800 */
[----:B------:R-:W-:-:S04]  /*98c0*/  FMNMX.FTZ R6, R155, R6, !PT ;  /* 0x000000069b067209 */ /* 0x000fc80007810000 */
[----:B------:R-:W-:Y:S02]  /*98d0*/  FMNMX.FTZ R6, R158, R6, !PT ;  /* 0x000000069e067209 */ /* 0x000fe40007810000 */
[----:B------:R-:W1:Y:S02]  /*98e0*/  MUFU.EX2 R9, R9 ;  /* 0x0000000900097308 */ /* 0x000e640000000800 */
[----:B------:R-:W-:-:S04]  /*98f0*/  FMNMX.FTZ R6, R159, R6, !PT ;  /* 0x000000069f067209 */ /* 0x000fc80007810000 */
[----:B------:R-:W-:Y:S02]  /*9900*/  FMNMX.FTZ R6, R162, R6, !PT ;  /* 0x00000006a2067209 */ /* 0x000fe40007810000 */
[----:B------:R-:W3:Y:S02]  /*9910*/  MUFU.EX2 R153, R153 ;  /* 0x0000009900997308 */ /* 0x000ee40000000800 */
[----:B------:R-:W-:-:S04]  /*9920*/  FMNMX.FTZ R6, R163, R6, !PT ;  /* 0x00000006a3067209 */ /* 0x000fc80007810000 */
[----:B------:R-:W-:Y:S02]  /*9930*/  FMNMX.FTZ R6, R166, R6, !PT ;  /* 0x00000006a6067209 */ /* 0x000fe40007810000 */
[----:B------:R-:W4:Y:S01]  /*9940*/  MUFU.EX2 R156, R156 ;  /* 0x0000009c009c7308 */ /* 0x000f220000000800 */
[----:B-1----:R-:W-:Y:S01]  /*9950*/  FFMA.FTZ R4, R9, R4, R152 ;  /* 0x0000000409047223 */ /* 0x002fe20000010098 */
[----:B------:R-:W-:Y:S01]  /*9960*/  FMNMX.FTZ R6, R167, R6, !PT ;  /* 0x00000006a7067209 */ /* 0x000fe20007810000 */
[-C--:B------:R-:W-:Y:S01]  /*9970*/  FMUL.FTZ R24, R24, R9.reuse ;  /* 0x0000000918187220 */ /* 0x080fe20000410000 */
[-C--:B------:R-:W-:Y:S01]  /*9980*/  FMUL.FTZ R25, R25, R9.reuse ;  /* 0x0000000919197220 */ /* 0x080fe20000410000 */
[-C--:B------:R-:W-:Y:S01]  /*9990*/  FMUL.FTZ R28, R28, R9.reuse ;  /* 0x000000091c1c7220 */ /* 0x080fe20000410000 */
[----:B------:R-:W-:Y:S01]  /*99a0*/  FMNMX.FTZ R6, R170, R6, !PT ;  /* 0x00000006aa067209 */ /* 0x000fe20007810000 */
[-C--:B------:R-:W-:Y:S01]  /*99b0*/  FMUL.FTZ R29, R29, R9.reuse ;  /* 0x000000091d1d7220 */ /* 0x080fe20000410000 */
[----:B------:R-:W1:Y:S01]  /*99c0*/  MUFU.EX2 R157, R157 ;  /* 0x0000009d009d7308 */ /* 0x000e620000000800 */
[----:B---3--:R-:W-:Y:S01]  /*99d0*/  FADD.FTZ R4, R153, R4 ;  /* 0x0000000499047221 */ /* 0x008fe20000010000 */
[----:B------:R-:W-:Y:S01]  /*99e0*/  FMNMX.FTZ R6, R171, R6, !PT ;  /* 0x00000006ab067209 */ /* 0x000fe20007810000 */
[-C--:B------:R-:W-:Y:S01]  /*99f0*/  FMUL.FTZ R32, R32, R9.reuse ;  /* 0x0000000920207220 */ /* 0x080fe20000410000 */
[----:B------:R-:W-:Y:S01]  /*9a00*/  F2FP.F16.F32.PACK_AB R188, R153, R152 ;  /* 0x0000009899bc723e */ /* 0x000fe200000000ff */
[-C--:B------:R-:W-:Y:S01]  /*9a10*/  FMUL.FTZ R33, R33, R9.reuse ;  /* 0x0000000921217220 */ /* 0x080fe20000410000 */
[----:B------:R-:W-:Y:S01]  /*9a20*/  FMNMX.FTZ R6, R174, R6, !PT ;  /* 0x00000006ae067209 */ /* 0x000fe20007810000 */
[-C--:B------:R-:W-:Y:S01]  /*9a30*/  FMUL.FTZ R36, R36, R9.reuse ;  /* 0x0000000924247220 */ /* 0x080fe20000410000 */
[----:B------:R-:W3:Y:S01]  /*9a40*/  MUFU.EX2 R152, R160 ;  /* 0x000000a000987308 */ /* 0x000ee20000000800 */
[----:B----4-:R-:W-:Y:S01]  /*9a50*/  FADD.FTZ R4, R156, R4 ;  /* 0x000000049c047221 */ /* 0x010fe20000010000 */
[----:B------:R-:W-:Y:S01]  /*9a60*/  FMNMX.FTZ R6, R175, R6, !PT ;  /* 0x00000006af067209 */ /* 0x000fe20007810000 */
[-C--:B------:R-:W-:Y:S01]  /*9a70*/  FMUL.FTZ R37, R37, R9.reuse ;  /* 0x0000000925257220 */ /* 0x080fe20000410000 */
[-C--:B------:R-:W-:Y:S01]  /*9a80*/  FMUL.FTZ R40, R40, R9.reuse ;  /* 0x0000000928287220 */ /* 0x080fe20000410000 */
[-C--:B------:R-:W-:Y:S01]  /*9a90*/  FMUL.FTZ R41, R41, R9.reuse ;  /* 0x0000000929297220 */ /* 0x080fe20000410000 */
[----:B------:R-:W-:Y:S01]  /*9aa0*/  FMNMX.FTZ R6, R178, R6, !PT ;  /* 0x00000006b2067209 */ /* 0x000fe20007810000 */
[-C--:B------:R-:W-:Y:S01]  /*9ab0*/  FMUL.FTZ R44, R44, R9.reuse ;  /* 0x000000092c2c7220 */ /* 0x080fe20000410000 */
[----:B------:R-:W4:Y:S01]  /*9ac0*/  MUFU.EX2 R161, R161 ;  /* 0x000000a100a17308 */ /* 0x000f220000000800 */
[----:B-1----:R-:W-:Y:S01]  /*9ad0*/  FADD.FTZ R4, R157, R4 ;  /* 0x000000049d047221 */ /* 0x002fe20000010000 */
[----:B------:R-:W-:Y:S01]  /*9ae0*/  FMNMX.FTZ R6, R179, R6, !PT ;  /* 0x00000006b3067209 */ /* 0x000fe20007810000 */
[-C--:B------:R-:W-:Y:S01]  /*9af0*/  FMUL.FTZ R45, R45, R9.reuse ;  /* 0x000000092d2d7220 */ /* 0x080fe20000410000 */
[----:B------:R-:W-:Y:S01]  /*9b00*/  F2FP.F16.F32.PACK_AB R190, R157, R156 ;  /* 0x0000009c9dbe723e */ /* 0x000fe200000000ff */
[-C--:B------:R-:W-:Y:S01]  /*9b10*/  FMUL.FTZ R48, R48, R9.reuse ;  /* 0x0000000930307220 */ /* 0x080fe20000410000 */
[----:B------:R-:W-:Y:S01]  /*9b20*/  FMNMX.FTZ R6, R182, R6, !PT ;  /* 0x00000006b6067209 */ /* 0x000fe20007810000 */
[-C--:B------:R-:W-:Y:S01]  /*9b30*/  FMUL.FTZ R49, R49, R9.reuse ;  /* 0x0000000931317220 */ /* 0x080fe20000410000 */
[----:B------:R-:W1:Y:S01]  /*9b40*/  MUFU.EX2 R164, R164 ;  /* 0x000000a400a47308 */ /* 0x000e620000000800 */
[----:B---3--:R-:W-:Y:S01]  /*9b50*/  FADD.FTZ R4, R152, R4 ;  /* 0x0000000498047221 */ /* 0x008fe20000010000 */
[----:B------:R-:W-:Y:S01]  /*9b60*/  FMNMX.FTZ R6, R183, R6, !PT ;  /* 0x00000006b7067209 */ /* 0x000fe20007810000 */
[-C--:B------:R-:W-:Y:S01]  /*9b70*/  FMUL.FTZ R52, R52, R9.reuse ;  /* 0x0000000934347220 */ /* 0x080fe20000410000 */
[-C--:B------:R-:W-:Y:S01]  /*9b80*/  FMUL.FTZ R53, R53, R9.reuse ;  /* 0x0000000935357220 */ /* 0x080fe20000410000 */
[-C--:B------:R-:W-:Y:S01]  /*9b90*/  FMUL.FTZ R56, R56, R9.reuse ;  /* 0x0000000938387220 */ /* 0x080fe20000410000 */
[-C--:B------:R-:W-:Y:S01]  /*9ba0*/  FMUL.FTZ R57, R57, R9.reuse ;  /* 0x0000000939397220 */ /* 0x080fe20000410000 */
[----:B--2---:R-:W2:Y:S01]  /*9bb0*/  SHFL.BFLY PT, R10, R6, 0x2, 0x1f ;  /* 0x0c401f00060a7f89 */ /* 0x004ea200000e0000 */
[----:B------:R-:W3:Y:S01]  /*9bc0*/  MUFU.EX2 R165, R165 ;  /* 0x000000a500a57308 */ /* 0x000ee20000000800 */
[C---:B----4-:R-:W-:Y:S01]  /*9bd0*/  FADD.FTZ R4, R161.reuse, R4 ;  /* 0x00000004a1047221 */ /* 0x050fe20000010000 */
[----:B------:R-:W-:Y:S01]  /*9be0*/  F2FP.F16.F32.PACK_AB R152, R161, R152 ;  /* 0x00000098a198723e */ /* 0x000fe200000000ff */
[-C--:B------:R-:W-:Y:S01]  /*9bf0*/  FMUL.FTZ R60, R60, R9.reuse ;  /* 0x000000093c3c7220 */ /* 0x080fe20000410000 */
[-C--:B------:R-:W-:Y:S01]  /*9c00*/  FMUL.FTZ R61, R61, R9.reuse ;  /* 0x000000093d3d7220 */ /* 0x080fe20000410000 */
[-C--:B------:R-:W-:Y:S01]  /*9c10*/  FMUL.FTZ R64, R64, R9.reuse ;  /* 0x0000000940407220 */ /* 0x080fe20000410000 */
[-C--:B------:R-:W-:Y:S01]  /*9c20*/  FMUL.FTZ R65, R65, R9.reuse ;  /* 0x0000000941417220 */ /* 0x080fe20000410000 */
[-C--:B------:R-:W-:Y:S01]  /*9c30*/  FMUL.FTZ R68, R68, R9.reuse ;  /* 0x0000000944447220 */ /* 0x080fe20000410000 */
[----:B------:R-:W4:Y:S01]  /*9c40*/  MUFU.EX2 R156, R168 ;  /* 0x000000a8009c7308 */ /* 0x000f220000000800 */
        /* <DEDUP_REMOVED lines=14> */
[----:B--2---:R-:W-:Y:S01]  /*9d30*/  FMNMX.FTZ R6, R6, R10, !PT ;  /* 0x0000000a06067209 */ /* 0x004fe20007810000 */
[----:B------:R-:W2:Y:S01]  /*9d40*/  MUFU.EX2 R172, R172 ;  /* 0x000000ac00ac7308 */ /* 0x000ea20000000800 */
[----:B----4-:R-:W-:Y:S01]  /*9d50*/  FADD.FTZ R4, R156, R4 ;  /* 0x000000049c047221 */ /* 0x010fe20000010000 */
[-C--:B------:R-:W-:Y:S01]  /*9d60*/  FMUL.FTZ R92, R92, R9.reuse ;  /* 0x000000095c5c7220 */ /* 0x080fe20000410000 */
[-C--:B------:R-:W-:Y:S01]  /*9d70*/  FMUL.FTZ R93, R93, R9.reuse ;  /* 0x000000095d5d7220 */ /* 0x080fe20000410000 */
[----:B------:R-:W3:Y:S01]  /*9d80*/  SHFL.BFLY PT, R10, R6, 0x1, 0x1f ;  /* 0x0c201f00060a7f89 */ /* 0x000ee200000e0000 */
[-C--:B------:R-:W-:Y:S01]  /*9d90*/  FMUL.FTZ R96, R96, R9.reuse ;  /* 0x0000000960607220 */ /* 0x080fe20000410000 */
[-C--:B------:R-:W-:Y:S01]  /*9da0*/  FMUL.FTZ R97, R97, R9.reuse ;  /* 0x0000000961617220 */ /* 0x080fe20000410000 */
[-C--:B------:R-:W-:Y:S01]  /*9db0*/  FMUL.FTZ R100, R100, R9.reuse ;  /* 0x0000000964647220 */ /* 0x080fe20000410000 */
[----:B------:R-:W4:Y:S01]  /*9dc0*/  MUFU.EX2 R173, R173 ;  /* 0x000000ad00ad7308 */ /* 0x000f220000000800 */
[C---:B-1----:R-:W-:Y:S01]  /*9dd0*/  FADD.FTZ R4, R169.reuse, R4 ;  /* 0x00000004a9047221 */ /* 0x042fe20000010000 */
[----:B------:R-:W-:Y:S01]  /*9de0*/  F2FP.F16.F32.PACK_AB R156, R169, R156 ;  /* 0x0000009ca99c723e */ /* 0x000fe200000000ff */
[-C--:B------:R-:W-:Y:S01]  /*9df0*/  FMUL.FTZ R101, R101, R9.reuse ;  /* 0x0000000965657220 */ /* 0x080fe20000410000 */
        /* <DEDUP_REMOVED lines=16> */
[----:B---3--:R-:W-:Y:S01]  /*9f00*/  FMNMX.FTZ R6, R6, R10, !PT ;  /* 0x0000000a06067209 */ /* 0x008fe20007810000 */
[-C--:B------:R-:W-:Y:S01]  /*9f10*/  FMUL.FTZ R128, R128, R9.reuse ;  /* 0x0000000980807220 */ /* 0x080fe20000410000 */
[-C--:B------:R-:W-:Y:S01]  /*9f20*/  FMUL.FTZ R129, R129, R9.reuse ;  /* 0x0000000981817220 */ /* 0x080fe20000410000 */
[-C--:B------:R-:W-:Y:S01]  /*9f30*/  FMUL.FTZ R132, R132, R9.reuse ;  /* 0x0000000984847220 */ /* 0x080fe20000410000 */
[----:B------:R-:W3:Y:S01]  /*9f40*/  MUFU.EX2 R180, R180 ;  /* 0x000000b400b47308 */ /* 0x000ee20000000800 */
[C---:B------:R-:W-:Y:S01]  /*9f50*/  FADD.FTZ R8, -R6.reuse, R8 ;  /* 0x0000000806087221 */ /* 0x040fe20000010100 */
[----:B------:R-:W-:Y:S01]  /*9f60*/  FMUL.FTZ R10, R6, UR10 ;  /* 0x0000000a060a7c20 */ /* 0x000fe20008410000 */
[----:B-1----:R-:W-:Y:S01]  /*9f70*/  FADD.FTZ R4, R160, R4 ;  /* 0x00000004a0047221 */ /* 0x002fe20000010000 */
[-C--:B------:R-:W-:Y:S01]  /*9f80*/  FMUL.FTZ R133, R133, R9.reuse ;  /* 0x0000000985857220 */ /* 0x080fe20000410000 */
        /* <DEDUP_REMOVED lines=13> */
[----:B------:R-:W4:Y:S01]  /*a060*/  MUFU.EX2 R8, R8 ;  /* 0x0000000800087308 */ /* 0x000f220000000800 */
[--C-:B------:R-:W-:Y:S01]  /*a070*/  FFMA.FTZ R175, R175, UR10, -R10.reuse ;  /* 0x0000000aafaf7c23 */ /* 0x100fe2000801080a */
[--C-:B------:R-:W-:Y:S01]  /*a080*/  FFMA.FTZ R178, R178, UR10, -R10.reuse ;  /* 0x0000000ab2b27c23 */ /* 0x100fe2000801080a */
[--C-:B------:R-:W-:Y:S01]  /*a090*/  FFMA.FTZ R179, R179, UR10, -R10.reuse ;  /* 0x0000000ab3b37c23 */ /* 0x100fe2000801080a */
[--C-:B------:R-:W-:Y:S01]  /*a0a0*/  FFMA.FTZ R182, R182, UR10, -R10.reuse ;  /* 0x0000000ab6b67c23 */ /* 0x100fe2000801080a */
[----:B------:R-:W-:Y:S01]  /*a0b0*/  FFMA.FTZ R183, R183, UR10, -R10 ;  /* 0x0000000ab7b77c23 */ /* 0x000fe2000801080a */
[----:B------:R-:W-:Y:S01]  /*a0c0*/  IMAD.U32 R10, RZ, RZ, UR24 ;  /* 0x00000018ff0a7e24 */ /* 0x000fe2000f8e00ff */
[----:B-1----:R-:W-:Y:S01]  /*a0d0*/  F2FP.F16.F32.PACK_AB R154, R165, R164 ;  /* 0x000000a4a59a723e */ /* 0x002fe200000000ff */
[----:B------:R-:W1:Y:S01]  /*a0e0*/  MUFU.EX2 R155, R155 ;  /* 0x0000009b009b7308 */ /* 0x000e620000000800 */
[C---:B--2---:R-:W-:Y:S01]  /*a0f0*/  FADD.FTZ R4, R177.reuse, R4 ;  /* 0x00000004b1047221 */ /* 0x044fe20000010000 */
[----:B------:R-:W-:Y:S01]  /*a100*/  @!P1 VIADD R11, R10, 0x28c40 ;  /* 0x00028c400a0b9836 */ /* 0x000fe20000000000 */
[----:B------:R-:W-:Y:S01]  /*a110*/  F2FP.F16.F32.PACK_AB R160, R177, R160 ;  /* 0x000000a0b1a0723e */ /* 0x000fe200000000ff */
[-C--:B------:R-:W-:Y:S01]  /*a120*/  FMUL.FTZ R136, R136, R9.reuse ;  /* 0x0000000988887220 */ /* 0x080fe20000410000 */
[----:B---3--:R-:W-:Y:S01]  /*a130*/  FADD.FTZ R4, R180, R4 ;  /* 0x00000004b4047221 */ /* 0x008fe20000010000 */
[----:B------:R-:W-:Y:S01]  /*a140*/  FMUL.FTZ R137, R137, R9 ;  /* 0x0000000989897220 */ /* 0x000fe20000410000 */
[----:B------:R-:W-:Y:S01]  /*a150*/  @!P1 PRMT R11, RZ, 0x654, R11 ;  /* 0x00000654ff0b9816 */ /* 0x000fe2000000000b */
[----:B------:R2:W3:Y:S01]  /*a160*/  MUFU.EX2 R191, R158 ;  /* 0x0000009e00bf7308 */ /* 0x0004e20000000800 */
[----:B----4-:R-:W-:Y:S01]  /*a170*/  FFMA.FTZ R3, R8, R3, R189 ;  /* 0x0000000308037223 */ /* 0x010fe200000100bd */
[-C--:B------:R-:W-:Y:S01]  /*a180*/  FMUL.FTZ R140, R140, R9.reuse ;  /* 0x000000098c8c7220 */ /* 0x080fe20000410000 */
[----:B------:R4:W-:Y:S01]  /*a190*/  @!P1 SYNCS.ARRIVE.TRANS64.RED.A1T0 RZ, [R11+URZ], RZ ;  /* 0x000000ff0bff99a7 */ /* 0x0009e2000810043f */
[-C--:B------:R-:W-:Y:S01]  /*a1a0*/  FMUL.FTZ R141, R141, R9.reuse ;  /* 0x000000098d8d7220 */ /* 0x080fe20000410000 */
[-C--:B------:R-:W-:Y:S01]  /*a1b0*/  FMUL.FTZ R144, R144, R9.reuse ;  /* 0x0000000990907220 */ /* 0x080fe20000410000 */
[-C--:B------:R-:W-:Y:S01]  /*a1c0*/  FMUL.FTZ R145, R145, R9.reuse ;  /* 0x0000000991917220 */ /* 0x080fe20000410000 */
[----:B------:R-:W-:Y:S01]  /*a1d0*/  FMUL.FTZ R148, R148, R9 ;  /* 0x0000000994947220 */ /* 0x000fe20000410000 */
[----:B------:R-:W5:Y:S01]  /*a1e0*/  MUFU.EX2 R159, R159 ;  /* 0x0000009f009f7308 */ /* 0x000f620000000800 */
[C---:B-1----:R-:W-:Y:S01]  /*a1f0*/  FADD.FTZ R3, R155.reuse, R3 ;  /* 0x000000039b037221 */ /* 0x042fe20000010000 */
[----:B------:R-:W-:Y:S01]  /*a200*/  F2FP.F16.F32.PACK_AB R189, R155, R189 ;  /* 0x000000bd9bbd723e */ /* 0x000fe200000000ff */
[----:B----4-:R-:W-:Y:S01]  /*a210*/  IMAD.U32 R11, RZ, RZ, UR23 ;  /* 0x00000017ff0b7e24 */ /* 0x010fe2000f8e00ff */
[----:B--2---:R-:W-:Y:S01]  /*a220*/  F2FP.F16.F32.PACK_AB R158, R173, R172 ;  /* 0x000000acad9e723e */ /* 0x004fe200000000ff */
[----:B------:R-:W-:Y:S01]  /*a230*/  FMUL.FTZ R149, R149, R9 ;  /* 0x0000000995957220 */ /* 0x000fe20000410000 */
[-C--:B------:R-:W-:Y:S01]  /*a240*/  FMUL.FTZ R26, R26, R8.reuse ;  /* 0x000000081a1a7220 */ /* 0x080fe20000410000 */
[----:B------:R-:W-:Y:S01]  /*a250*/  @!P2 IMAD R11, R11, 0x40, R16 ;  /* 0x000000400b0ba824 */ /* 0x000fe200078e0210 */
[----:B------:R-:W1:Y:S01]  /*a260*/  MUFU.EX2 R153, R162 ;  /* 0x000000a200997308 */ /* 0x000e620000000800 */
[----:B---3--:R-:W-:Y:S01]  /*a270*/  FADD.FTZ R3, R191, R3 ;  /* 0x00000003bf037221 */ /* 0x008fe20000010000 */
[-C--:B------:R-:W-:Y:S01]  /*a280*/  FMUL.FTZ R27, R27, R8.reuse ;  /* 0x000000081b1b7220 */ /* 0x080fe20000410000 */
[-C--:B------:R-:W-:Y:S01]  /*a290*/  FMUL.FTZ R30, R30, R8.reuse ;  /* 0x000000081e1e7220 */ /* 0x080fe20000410000 */
[----:B------:R-:W-:Y:S01]  /*a2a0*/  @!P2 LEA R11, R11, UR46, 0x2 ;  /* 0x0000002e0b0bac11 */ /* 0x000fe2000f8e10ff */
[-C--:B------:R-:W-:Y:S01]  /*a2b0*/  FMUL.FTZ R31, R31, R8.reuse ;  /* 0x000000081f1f7220 */ /* 0x080fe20000410000 */
[-C--:B------:R-:W-:Y:S01]  /*a2c0*/  FMUL.FTZ R34, R34, R8.reuse ;  /* 0x0000000822227220 */ /* 0x080fe20000410000 */
[-C--:B------:R-:W-:Y:S01]  /*a2d0*/  FMUL.FTZ R35, R35, R8.reuse ;  /* 0x0000000823237220 */ /* 0x080fe20000410000 */
[----:B------:R-:W2:Y:S01]  /*a2e0*/  MUFU.EX2 R163, R163 ;  /* 0x000000a300a37308 */ /* 0x000ea20000000800 */
[C---:B-----5:R-:W-:Y:S01]  /*a2f0*/  FADD.FTZ R3, R159.reuse, R3 ;  /* 0x000000039f037221 */ /* 0x060fe20000010000 */
[----:B------:R3:W-:Y:S01]  /*a300*/  @!P2 STS [R11+0x28800], R9 ;  /* 0x028800090b00a388 */ /* 0x0007e20000000800 */
[----:B------:R-:W-:Y:S01]  /*a310*/  F2FP.F16.F32.PACK_AB R191, R159, R191 ;  /* 0x000000bf9fbf723e */ /* 0x000fe200000000ff */
[-C--:B------:R-:W-:Y:S01]  /*a320*/  FMUL.FTZ R38, R38, R8.reuse ;  /* 0x0000000826267220 */ /* 0x080fe20000410000 */
[-C--:B------:R-:W-:Y:S01]  /*a330*/  FMUL.FTZ R39, R39, R8.reuse ;  /* 0x0000000827277220 */ /* 0x080fe20000410000 */
[----:B------:R3:W-:Y:S01]  /*a340*/  @!P2 STS [R11+0x28820], R8 ;  /* 0x028820080b00a388 */ /* 0x0007e20000000800 */
[-C--:B------:R-:W-:Y:S01]  /*a350*/  FMUL.FTZ R42, R42, R8.reuse ;  /* 0x000000082a2a7220 */ /* 0x080fe20000410000 */
[----:B------:R-:W4:Y:S01]  /*a360*/  MUFU.EX2 R166, R166 ;  /* 0x000000a600a67308 */ /* 0x000f220000000800 */
[----:B-1----:R-:W-:Y:S01]  /*a370*/  FADD.FTZ R3, R153, R3 ;  /* 0x0000000399037221 */ /* 0x002fe20000010000 */
[----:B------:R-:W-:Y:S01]  /*a380*/  BAR.SYNC.DEFER_BLOCKING 0xf, 0x100 ;  /* 0x03c4000000007b1d */ /* 0x000fe20000010000 */
        /* <DEDUP_REMOVED lines=20> */
[----:B------:R-:W-:Y:S01]  /*a4d0*/  FMUL.FTZ R74, R74, R8 ;  /* 0x000000084a4a7220 */ /* 0x000fe20000410000 */
[----:B------:R-:W4:Y:S01]  /*a4e0*/  MUFU.EX2 R171, R171 ;  /* 0x000000ab00ab7308 */ /* 0x000f220000000800 */
[C---:B-1----:R-:W-:Y:S01]  /*a4f0*/  FADD.FTZ R3, R167.reuse, R3 ;  /* 0x00000003a7037221 */ /* 0x042fe20000010000 */
[----:B------:R-:W-:Y:S01]  /*a500*/  F2FP.F16.F32.PACK_AB R155, R167, R166 ;  /* 0x000000a6a79b723e */ /* 0x000fe200000000ff */
[----:B------:R3:W-:Y:S01]  /*a510*/  STSM.16.M88.4 [R19+0x26800], R188 ;  /* 0x026800bc13007844 */ /* 0x0007e20000000200 */
[-C--:B------:R-:W-:Y:S01]  /*a520*/  FMUL.FTZ R75, R75, R8.reuse ;  /* 0x000000084b4b7220 */ /* 0x080fe20000410000 */
[-C--:B------:R-:W-:Y:S01]  /*a530*/  FMUL.FTZ R78, R78, R8.reuse ;  /* 0x000000084e4e7220 */ /* 0x080fe20000410000 */
[-C--:B------:R-:W-:Y:S01]  /*a540*/  FMUL.FTZ R79, R79, R8.reuse ;  /* 0x000000084f4f7220 */ /* 0x080fe20000410000 */
[----:B------:R3:W-:Y:S01]  /*a550*/  STSM.16.M88.4 [R184], R152 ;  /* 0x00000098b8007844 */ /* 0x0007e20000000200 */
        /* <DEDUP_REMOVED lines=23> */
[----:B------:R-:W-:Y:S01]  /*a6d0*/  FMUL.FTZ R114, R114, R8 ;  /* 0x0000000872727220 */ /* 0x000fe20000410000 */
[----:B------:R-:W1:Y:S01]  /*a6e0*/  MUFU.EX2 R179, R179 ;  /* 0x000000b300b37308 */ /* 0x000e620000000800 */
[C---:B--2---:R-:W-:Y:S01]  /*a6f0*/  FADD.FTZ R3, R175.reuse, R3 ;  /* 0x00000003af037221 */ /* 0x044fe20000010000 */
[----:B------:R-:W-:Y:S01]  /*a700*/  F2FP.F16.F32.PACK_AB R159, R175, R174 ;  /* 0x000000aeaf9f723e */ /* 0x000fe200000000ff */
[-C--:B------:R-:W-:Y:S01]  /*a710*/  FMUL.FTZ R115, R115, R8.reuse ;  /* 0x0000000873737220 */ /* 0x080fe20000410000 */
[-C--:B------:R-:W-:Y:S01]  /*a720*/  FMUL.FTZ R118, R118, R8.reuse ;  /* 0x0000000876767220 */ /* 0x080fe20000410000 */
[-C--:B------:R-:W-:Y:S01]  /*a730*/  FMUL.FTZ R119, R119, R8.reuse ;  /* 0x0000000877777220 */ /* 0x080fe20000410000 */
[-C--:B------:R-:W-:Y:S01]  /*a740*/  FMUL.FTZ R122, R122, R8.reuse ;  /* 0x000000087a7a7220 */ /* 0x080fe20000410000 */
[----:B------:R3:W-:Y:S01]  /*a750*/  STSM.16.M88.4 [R22], R156 ;  /* 0x0000009c16007844 */ /* 0x0007e20000000200 */
        /* <DEDUP_REMOVED lines=21> */
[----:B------:R-:W-:Y:S01]  /*a8b0*/  FMUL.FTZ R151, R151, R8 ;  /* 0x0000000897977220 */ /* 0x000fe20000410000 */
[C---:B----4-:R-:W-:Y:S01]  /*a8c0*/  FADD.FTZ R3, R163.reuse, R12 ;  /* 0x0000000ca3037221 */ /* 0x050fe20000010000 */
[----:B------:R-:W-:-:S02]  /*a8d0*/  F2FP.F16.F32.PACK_AB R163, R163, R182 ;  /* 0x000000b6a3a3723e */ /* 0x000fc400000000ff */
[C---:B-1----:R-:W-:Y:S01]  /*a8e0*/  F2FP.F16.F32.PACK_AB R162, R181.reuse, R180 ;  /* 0x000000b4b5a2723e */ /* 0x042fe200000000ff */
[----:B------:R-:W-:-:S04]  /*a8f0*/  FADD.FTZ R4, R181, R4 ;  /* 0x00000004b5047221 */ /* 0x000fc80000010000 */
[----:B------:R3:W-:Y:S01]  /*a900*/  STSM.16.M88.4 [R23], R160 ;  /* 0x000000a017007844 */ /* 0x0007e20000000200 */
[----:B------:R-:W-:Y:S05]  /*a910*/  @!P0 BRA `(.L_x_5324) ;  /* 0x0000000000048947 */ /* 0x000fea0003800000 */
[----:B------:R-:W-:Y:S01]  /*a920*/  BPT.TRAP 0x1 ;  /* 0x000000040000795c */ /* 0x000fe20000300000 */
.L_x_5324:
[----:B------:R1:W2:Y:S01]  /*a930*/  SYNCS.PHASECHK.TRANS64.TRYWAIT P2, [UR24+0x28c50], R7 ;  /* 0x028c5007ff0075a7 */ /* 0x0002a20008040158 */
[----:B------:R-:W-:Y:S05]  /*a940*/  @!P0 BRA `(.L_x_5325) ;  /* 0x0000000000048947 */ /* 0x000fea0003800000 */
[----:B------:R-:W-:Y:S01]  /*a950*/  BPT.TRAP 0x1 ;  /* 0x000000040000795c */ /* 0x000fe20000300000 */
.L_x_5325:
[----:B--2---:R-:W-:Y:S05]  /*a960*/  @P2 BRA `(.L_x_5326) ;  /* 0x0000000000082947 */ /* 0x004fea0003800000 */
[----:B------:R-:W2:Y:S02]  /*a970*/  SYNCS.PHASECHK.TRANS64.TRYWAIT P2, [UR24+0x28c50], R7 ;  /* 0x028c5007ff0075a7 */ /* 0x000ea40008040158 */
[----:B--2---:R-:W-:Y:S05]  /*a980*/  @!P2 BRA `(.L_x_5327) ;  /* 0x000000fc0014a947 */ /* 0x004fea0003800000 */
.L_x_5326:
[----:B------:R-:W-:Y:S01]  /*a990*/  ULEA UR11, UR37, UR50, 0xc ;  /* 0x00000032250b7291 */ /* 0x000fe2000f8e603f */
[----:B------:R-:W-:Y:S01]  /*a9a0*/  WARPGROUP.ARRIVE ;  /* 0x00000000000079c5 */ /* 0x000fe20000000000 */
[----:B------:R-:W-:Y:S01]  /*a9b0*/  UMOV UR7, 0x40000040 ;  /* 0x4000004000077882 */ /* 0x000fe20000000000 */
[----:B------:R-:W-:Y:S01]  /*a9c0*/  PLOP3.LUT P2, PT, PT, PT, UP1, 0x80, 0x0 ;  /* 0x000000000000781c */ /* 0x000fe20003f4f018 */
[----:B--2---:R-:W-:Y:S01]  /*a9d0*/  @!P1 VIADD R10, R10, 0x28c60 ;  /* 0x00028c600a0a9836 */ /* 0x004fe20000000000 */
[----:B------:R-:W-:Y:S01]  /*a9e0*/  UMOV UR23, UR37 ;  /* 0x0000002500177c82 */ /* 0x000fe20008000000 */
[----:B---3--:R-:W-:Y:S01]  /*a9f0*/  IMAD.MOV.U32 R8, RZ, RZ, R6 ;  /* 0x000000ffff087224 */ /* 0x008fe200078e0006 */
        /* <DEDUP_REMOVED lines=33> */
[----:B------:R-:W-:-:S05]  /*ac10*/  UMOV UR20, UR22 ;  /* 0x0000001600147c82 */ /* 0x000fca0008000000 */
.L_x_5319:
[----:B------:R-:W-:-:S06]  /*ac20*/  UISETP.GE.AND UP1, UPT, UR20, UR48, UPT ;  /* 0x000000301400728c */ /* 0x000fcc000bf26270 */
[----:B------:R-:W-:-:S13]  /*ac30*/  PLOP3.LUT P2, PT, PT, PT, UP1, 0x80, 0x0 ;  /* 0x000000000000781c */ /* 0x000fda0003f4f018 */
[----:B------:R-:W-:Y:S05]  /*ac40*/  @!P2 BRA `(.L_x_5329) ;  /* 0x0000002000e8a947 */ /* 0x000fea0003800000 */
[----:B--23--:R-:W-:Y:S01]  /*ac50*/  IMAD.MOV.U32 R10, RZ, RZ, R6 ;  /* 0x000000ffff0a7224 */ /* 0x00cfe200078e0006 */
[----:B------:R-:W-:Y:S01]  /*ac60*/  UMOV UR22, UR37 ;  /* 0x0000002500167c82 */ /* 0x000fe20008000000 */
[----:B------:R-:W-:Y:S01]  /*ac70*/  IMAD.MOV.U32 R11, RZ, RZ, R5 ;  /* 0x000000ffff0b7224 */ /* 0x000fe200078e0005 */
[----:B------:R-:W-:Y:S01]  /*ac80*/  ULDC UR23, c[0x0][0x9e4] ;  /* 0x0002790000177ab9 */ /* 0x000fe20000000800 */
[----:B------:R-:W-:Y:S01]  /*ac90*/  ULDC UR24, c[0x0][0x9dc] ;  /* 0x0002770000187ab9 */ /* 0x000fe20000000800 */
[----:B------:R-:W-:Y:S01]  /*aca0*/  ULDC UR21, c[0x0][0x988] ;  /* 0x0002620000157ab9 */ /* 0x000fe20000000800 */
[----:B------:R-:W-:-:S05]  /*acb0*/  ULDC UR25, c[0x0][0x9e0] ;  /* 0x0002780000197ab9 */ /* 0x000fca0000000800 */
.L_x_5346:
[----:B------:R-:W-:-:S04]  /*acc0*/  UIADD3 UR37, UR22, 0x1, URZ ;  /* 0x0000000116257890 */ /* 0x000fc8000fffe03f */
[----:B------:R-:W-:-:S04]  /*acd0*/  UISETP.NE.AND UP1, UPT, UR37, 0x2, UPT ;  /* 0x000000022500788c */ /* 0x000fc8000bf25270 */
[----:B------:R-:W-:Y:S02]  /*ace0*/  USEL UR6, URZ, 0x1, UP1 ;  /* 0x000000013f067887 */ /* 0x000fe40008800000 */
[----:B------:R-:W-:Y:S02]  /*acf0*/  USEL UR37, UR37, URZ, UP1 ;  /* 0x0000003f25257287 */ /* 0x000fe40008800000 */
[----:B------:R-:W-:Y:S01]  /*ad00*/  ULOP3.LUT UR38, UR38, UR6, URZ, 0x3c, !UPT ;  /* 0x0000000626267292 */ /* 0x000fe2000f8e3c3f */
[----:B0123--:R-:W-:Y:S11]  /*ad10*/  @!P0 BRA `(.L_x_5330) ;  /* 0x0000000000048947 */ /* 0x00fff60003800000 */
[----:B------:R-:W-:Y:S01]  /*ad20*/  BPT.TRAP 0x1 ;  /* 0x000000040000795c */ /* 0x000fe20000300000 */
.L_x_5330:
[----:B------:R-:W-:Y:S01]  /*ad30*/  ULEA UR26, UR37, UR46, 0x3 ;  /* 0x0000002e251a7291 */ /* 0x000fe2000f8e183f */
[----:B------:R-:W-:-:S05]  /*ad40*/  IMAD.U32 R8, RZ, RZ, UR38 ;  /* 0x00000026ff087e24 */ /* 0x000fca000f8e00ff */
[----:B------:R-:W-:-:S04]  /*ad50*/  SHF.L.U32 R8, R8, 0x1f, RZ ;  /* 0x0000001f08087819 */ /* 0x000fc800000006ff */
[----:B------:R2:W3:Y:S01]  /*ad60*/  SYNCS.PHASECHK.TRANS64.TRYWAIT P2, [UR26+0x28c30], R8 ;  /* 0x028c3008ff0075a7 */ /* 0x0004e2000804015a */
[----:B------:R-:W-:Y:S05]  /*ad70*/  @!P0 BRA `(.L_x_5331) ;  /* 0x0000000000048947 */ /* 0x000fea0003800000 */
[----:B------:R-:W-:Y:S01]  /*ad80*/  BPT.TRAP 0x1 ;  /* 0x000000040000795c */ /* 0x000fe20000300000 */
.L_x_5331:
[----:B---3--:R-:W-:Y:S05]  /*ad90*/  @P2 BRA `(.L_x_5332) ;  /* 0x0000000000082947 */ /* 0x008fea0003800000 */
[----:B------:R-:W3:Y:S02]  /*ada0*/  SYNCS.PHASECHK.TRANS64.TRYWAIT P2, [UR26+0x28c30], R8 ;  /* 0x028c3008ff0075a7 */ /* 0x000ee4000804015a */
[----:B---3--:R-:W-:Y:S05]  /*adb0*/  @!P2 BRA `(.L_x_5333) ;  /* 0x000000f8001ca947 */ /* 0x008fea0003800000 */
.L_x_5332:
[----:B------:R-:W-:Y:S01]  /*adc0*/  R2UR UR18, R0 ;  /* 0x00000000001272ca */ /* 0x000fe200000e0000 */
[----:B----4-:R-:W-:Y:S01]  /*add0*/  WARPGROUP.ARRIVE ;  /* 0x00000000000079c5 */ /* 0x010fe20000000000 */
[----:B------:R-:W-:Y:S01]  /*ade0*/  UMOV UR19, 0x40000040 ;  /* 0x4000004000137882 */ /* 0x000fe20000000000 */
[----:B------:R-:W-:Y:S01]  /*adf0*/  UMOV UR7, 0x40000040 ;  /* 0x4000004000077882 */ /* 0x000fe20000000000 */
[----:B------:R-:W-:Y:S01]  /*ae00*/  UMOV UR11, 0x40000040 ;  /* 0x40000040000b7882 */ /* 0x000fe20000000000 */
[----:B------:R-:W-:Y:S01]  /*ae10*/  UMOV UR15, 0x40000040 ;  /* 0x40000040000f7882 */ /* 0x000fe20000000000 */
[----:B------:R-:W-:Y:S01]  /*ae20*/  PLOP3.LUT P2, PT, PT, PT, UP0, 0x80, 0x0 ;  /* 0x000000000000781c */ /* 0x000fe20003f4f008 */
[----:B------:R-:W-:Y:S02]  /*ae30*/  VIADD R15, R186, UR42 ;  /* 0x0000002aba0f7c36 */ /* 0x000fe40008000000 */
[----:B------:R-:W-:-:S04]  /*ae40*/  IMAD.U32 R9, RZ, RZ, UR26 ;  /* 0x0000001aff097e24 */ /* 0x000fc8000f8e00ff */
[----:B------:R-:W-:Y:S01]  /*ae50*/  ULEA UR18, UR37, UR18, 0x9 ;  /* 0x0000001225127291 */ /* 0x000fe2000f8e483f */
[----:B---3--:R-:W-:-:S03]  /*ae60*/  @!P1 VIADD R5, R9, 0x28c40 ;  /* 0x00028c4009059836 */ /* 0x008fc60000000000 */
        /* <DEDUP_REMOVED lines=11> */
[----:B------:R-:W-:-:S04]  /*af20*/  @UP0 ULDC UR7, c[0x0][0x450] ;  /* 0x0001140000070ab9 */ /* 0x000fc80000000800 */
[----:B------:R-:W-:Y:S01]  /*af30*/  @P2 SHF.R.U32.HI R15, RZ, UR7, R6 ;  /* 0x00000007ff0f2c19 */ /* 0x000fe20008011606 */
[----:B------:R-:W-:Y:S01]  /*af40*/  IMAD.U32 R13, RZ, RZ, UR6 ;  /* 0x00000006ff0d7e24 */ /* 0x000fe2000f8e00ff */
[----:B------:R-:W-:-:S03]  /*af50*/  ULOP3.LUT UR7, URZ, UR24, URZ, 0x33, !UPT ;  /* 0x000000183f077292 */ /* 0x000fc6000f8e333f */
[----:B------:R-:W3:Y:S01]  /*af60*/  SHFL.IDX PT, R20, R15, RZ, 0x1c1f ;  /* 0x001c1fff0f147589 */ /* 0x000ee200000e0000 */
[----:B------:R-:W-:Y:S01]  /*af70*/  IADD3 R13, -R2, 0x1, -R13 ;  /* 0x00000001020d7810 */ /* 0x000fe20007ffe90d */
        /* <DEDUP_REMOVED lines=8> */
[----:B----4-:R-:W-:-:S05]  /*b000*/  IMAD.U32 R5, RZ, RZ, UR51 ;  /* 0x00000033ff057e24 */ /* 0x010fca000f8e00ff */
[----:B------:R-:W-:-:S05]  /*b010*/  IADD3 R13, -R5, UR49, R13 ;  /* 0x00000031050d7c10 */ /* 0x000fca000fffe10d */
[C---:B------:R-:W-:Y:S02]  /*b020*/  VIADD R14, R13.reuse, UR25 ;  /* 0x000000190d0e7c36 */ /* 0x040fe40008000000 */
[----:B------:R-:W-:Y:S02]  /*b030*/  VIADD R13, R13, UR7 ;  /* 0x000000070d0d7c36 */ /* 0x000fe40008000000 */
[--C-:B---3--:R-:W-:Y:S02]  /*b040*/  IMAD.IADD R12, R14, 0x1, R20.reuse ;  /* 0x000000010e0c7824 */ /* 0x108fe400078e0214 */
[----:B------:R-:W-:Y:S01]  /*b050*/  IMAD.IADD R5, R13, 0x1, R20 ;  /* 0x000000010d057824 */ /* 0x000fe200078e0214 */
[----:B------:R-:W-:Y:S06]  /*b060*/  @!P5 BRA `(.L_x_5334) ;  /* 0x00000000005cd947 */ /* 0x000fec0003800000 */
        /* <DEDUP_REMOVED lines=8> */
[----:B01----:R-:W0:Y:S02]  /*b0f0*/  @P2 LDC.64 R6, c[0x0][0x9e8] ;  /* 0x00027a00ff062b82 */ /* 0x003e240000000a00 */
[----:B0-----:R-:W-:-:S05]  /*b100*/  @P2 IMAD.HI.U32 R6, R20, R6, RZ ;  /* 0x0000000614062227 */ /* 0x001fca00078e00ff */
[----:B------:R-:W-:-:S04]  /*b110*/  @P2 SHF.R.U32.HI R20, RZ, R7, R6 ;  /* 0x00000007ff142219 */ /* 0x000fc80000011606 */
[----:B------:R-:W-:Y:S01]  /*b120*/  LOP3.LUT R20, RZ, R20, RZ, 0x33, !PT ;  /* 0x00000014ff147212 */ /* 0x000fe200078e33ff */
[----:B------:R-:W-:Y:S06]  /*b130*/  BRA `(.L_x_5337) ;  /* 0x0000000000147947 */ /* 0x000fec0003800000 */
.L_x_5336:
[----:B------:R-:W-:-:S05]  /*b140*/  IMAD.U32 R21, RZ, RZ, UR23 ;  /* 0x00000017ff157e24 */ /* 0x000fca000f8e00ff */
[----:B------:R-:W-:-:S13]  /*b150*/  ISETP.NE.AND P2, PT, R21, 0x1, PT ;  /* 0x000000011500780c */ /* 0x000fda0003f45270 */
[----:B01----:R-:W0:Y:S02]  /*b160*/  @P2 LDC.64 R6, c[0x0][0x9e8] ;  /* 0x00027a00ff062b82 */ /* 0x003e240000000a00 */
[----:B0-----:R-:W-:-:S05]  /*b170*/  @P2 IMAD.HI.U32 R6, R20, R6, RZ ;  /* 0x0000000614062227 */ /* 0x001fca00078e00ff */
[----:B------:R-:W-:-:S07]  /*b180*/  @P2 SHF.R.U32.HI R20, RZ, R7, R6 ;  /* 0x00000007ff142219 */ /* 0x000fce0000011606 */
.L_x_5337:
[----:B------:R-:W-:Y:S05]  /*b190*/  BSYNC B0 ;  /* 0x0000000000007941 */ /* 0x000fea0003800000 */
.L_x_5335:
[----:B------:R-:W-:-:S04]  /*b1a0*/  IMAD R20, R20, R21, -UR6 ;  /* 0x8000000614147e24 */ /* 0x000fc8000f8e0215 */
[----:B------:R-:W-:-:S05]  /*b1b0*/  IMAD.IADD R20, R20, 0x1, -R2 ;  /* 0x0000000114147824 */ /* 0x000fca00078e0a02 */
[----:B------:R-:W-:Y:S02]  /*b1c0*/  VIMNMX R5, R5, R20, !PT ;  /* 0x0000001405057248 */ /* 0x000fe40007fe0100 */
[----:B------:R-:W-:-:S07]  /*b1d0*/  VIADDMNMX R12, R20, R21, R12, PT ;  /* 0x00000015140c7246 */ /* 0x000fce000380010c */
.L_x_5334:
[----:B------:R-:W-:Y:S01]  /*b1e0*/  UISETP.GT.AND UP1, UPT, UR20, -0x1, UPT ;  /* 0xffffffff1400788c */ /* 0x000fe2000bf24270 */
[----:B------:R-:W3:Y:S05]  /*b1f0*/  SHFL.IDX PT, R15, R15, 0x1, 0x1c1f ;  /* 0x003c1f000f0f7f89 */ /* 0x000eea00000e0000 */
[----:B------:R-:W-:-:S04]  /*b200*/  PLOP3.LUT P2, PT, PT, PT, UP1, 0x80, 0x0 ;  /* 0x000000000000781c */ /* 0x000fc80003f4f018 */
[C---:B------:R-:W-:Y:S02]  /*b210*/  ISETP.GT.AND P3, PT, R5.reuse, RZ, P2 ;  /* 0x000000ff0500720c */ /* 0x040fe40001764270 */
[C---:B------:R-:W-:Y:S02]  /*b220*/  ISETP.GT.AND P6, PT, R5.reuse, 0x1, P2 ;  /* 0x000000010500780c */ /* 0x040fe400017c4270 */
[----:B------:R-:W-:Y:S02]  /*b230*/  ISETP.LT.OR P4, PT, R12, 0x1, P3 ;  /* 0x000000010c00780c */ /* 0x000fe40001f81670 */
[C---:B------:R-:W-:Y:S02]  /*b240*/  ISETP.GT.AND P3, PT, R5.reuse, 0x8, P2 ;  /* 0x000000080500780c */ /* 0x040fe40001764270 */
[----:B------:R-:W-:Y:S02]  /*b250*/  FSEL R152, R152, -INF , !P4 ;  /* 0xff80000098987808 */ /* 0x000fe40006000000 */
[----:B------:R-:W-:-:S02]  /*b260*/  ISETP.GT.AND P4, PT, R5, 0x9, P2 ;  /* 0x000000090500780c */ /* 0x000fc40001784270 */
[C---:B------:R-:W-:Y:S02]  /*b270*/  ISETP.LT.OR P6, PT, R12.reuse, 0x2, P6 ;  /* 0x000000020c00780c */ /* 0x040fe400037c1670 */
[----:B------:R-:W-:Y:S01]  /*b280*/  ISETP.LT.OR P3, PT, R12, 0x9, P3 ;  /* 0x000000090c00780c */ /* 0x000fe20001f61670 */
[--C-:B---3--:R-:W-:Y:S01]  /*b290*/  IMAD.IADD R14, R14, 0x1, R15.reuse ;  /* 0x000000010e0e7824 */ /* 0x108fe200078e020f */
[----:B------:R-:W-:Y:S01]  /*b2a0*/  ISETP.LT.OR P4, PT, R12, 0xa, P4 ;  /* 0x0000000a0c00780c */ /* 0x000fe20002781670 */
[----:B------:R-:W-:Y:S01]  /*b2b0*/  IMAD.IADD R13, R13, 0x1, R15 ;  /* 0x000000010d0d7824 */ /* 0x000fe200078e020f */
        /* <DEDUP_REMOVED lines=38> */
[----:B------:R-:W-:Y:S01]  /*b520*/  FSEL R181, R181, -INF , !P4 ;  /* 0xff800000b5b57808 */ /* 0x000fe20006000000 */
        /* <DEDUP_REMOVED lines=14> */
.L_x_5340:
[----:B------:R-:W-:-:S05]  /*b610*/  IMAD.U32 R5, RZ, RZ, UR23 ;  /* 0x00000017ff057e24 */ /* 0x000fca000f8e00ff */
[----:B------:R-:W-:-:S13]  /*b620*/  ISETP.NE.AND P3, PT, R5, 0x1, PT ;  /* 0x000000010500780c */ /* 0x000fda0003f65270 */
[----:B01----:R-:W0:Y:S02]  /*b630*/  @P3 LDC.64 R6, c[0x0][0x9e8] ;  /* 0x00027a00ff063b82 */ /* 0x003e240000000a00 */
[----:B0-----:R-:W-:-:S05]  /*b640*/  @P3 IMAD.HI.U32 R6, R15, R6, RZ ;  /* 0x000000060f063227 */ /* 0x001fca00078e00ff */
[----:B------:R-:W-:-:S07]  /*b650*/  @P3 SHF.R.U32.HI R15, RZ, R7, R6 ;  /* 0x00000007ff0f3219 */ /* 0x000fce0000011606 */
.L_x_5341:
[----:B------:R-:W-:Y:S05]  /*b660*/  BSYNC B0 ;  /* 0x0000000000007941 */ /* 0x000fea0003800000 */
.L_x_5339:
[----:B------:R-:W-:-:S04]  /*b670*/  IMAD R15, R15, R5, -UR6 ;  /* 0x800000060f0f7e24 */ /* 0x000fc8000f8e0205 */
[----:B------:R-:W-:-:S05]  /*b680*/  IMAD.IADD R15, R15, 0x1, -R2 ;  /* 0x000000010f0f7824 */ /* 0x000fca00078e0a02 */
[----:B------:R-:W-:Y:S02]  /*b690*/  VIMNMX R13, R13, R15, !PT ;  /* 0x0000000f0d0d7248 */ /* 0x000fe40007fe0100 */
[----:B------:R-:W-:-:S07]  /*b6a0*/  VIADDMNMX R14, R15, R5, R14, PT ;  /* 0x000000050f0e7246 */ /* 0x000fce000380010e */
.L_x_5338:
        /* <DEDUP_REMOVED lines=20> */
[C---:B------:R-:W-:Y:S02]  /*b7f0*/  ISETP.GT.AND P6, PT, R13.reuse, RZ, P2 ;  /* 0x000000ff0d00720c */ /* 0x040fe400017c4270 */
[----:B------:R-:W-:Y:S02]  /*b800*/  FMNMX.FTZ R5, R172, R5, !PT ;  /* 0x00000005ac057209 */ /* 0x000fe40007810000 */
[----:B------:R-:W-:Y:S02]  /*b810*/  ISETP.GT.AND P4, PT, R13, 0x1, P2 ;  /* 0x000000010d00780c */ /* 0x000fe40001784270 */
[----:B------:R-:W-:Y:S02]  /*b820*/  FMNMX.FTZ R5, R173, R5, !PT ;  /* 0x00000005ad057209 */ /* 0x000fe40007810000 */
[----:B------:R-:W-:-:S02]  /*b830*/  ISETP.LT.OR P6, PT, R14, 0x1, P6 ;  /* 0x000000010e00780c */ /* 0x000fc400037c1670 */
[----:B------:R-:W-:Y:S02]  /*b840*/  FMNMX.FTZ R5, R176, R5, !PT ;  /* 0x00000005b0057209 */ /* 0x000fe40007810000 */
[----:B------:R-:W-:Y:S02]  /*b850*/  ISETP.LT.OR P4, PT, R14, 0x2, P4 ;  /* 0x000000020e00780c */ /* 0x000fe40002781670 */
[----:B------:R-:W-:Y:S02]  /*b860*/  FMNMX.FTZ R5, R177, R5, !PT ;  /* 0x00000005b1057209 */ /* 0x000fe40007810000 */
[----:B------:R-:W-:Y:S02]  /*b870*/  FSEL R154, R154, -INF , !P6 ;  /* 0xff8000009a9a7808 */ /* 0x000fe40007000000 */
[----:B------:R-:W-:Y:S02]  /*b880*/  FMNMX.FTZ R5, R180, R5, !PT ;  /* 0x00000005b4057209 */ /* 0x000fe40007810000 */
[----:B------:R-:W-:-:S02]  /*b890*/  FSEL R155, R155, -INF , !P4 ;  /* 0xff8000009b9b7808 */ /* 0x000fc40006000000 */
[----:B------:R-:W-:Y:S02]  /*b8a0*/  FMNMX.FTZ R5, R181, R5, !PT ;  /* 0x00000005b5057209 */ /* 0x000fe40007810000 */
[C---:B------:R-:W-:Y:S02]  /*b8b0*/  ISETP.GT.AND P4, PT, R13.reuse, 0x10, P2 ;  /* 0x000000100d00780c */ /* 0x040fe40001784270 */
[----:B------:R-:W-:Y:S01]  /*b8c0*/  ISETP.GT.AND P6, PT, R13, 0x38, P2 ;  /* 0x000000380d00780c */ /* 0x000fe200017c4270 */
[----:B------:R-:W3:Y:S01]  /*b8d0*/  SHFL.BFLY PT, R6, R5, 0x2, 0x1f ;  /* 0x0c401f0005067f89 */ /* 0x000ee200000e0000 */
[C---:B------:R-:W-:Y:S02]  /*b8e0*/  ISETP.LT.OR P4, PT, R14.reuse, 0x11, P4 ;  /* 0x000000110e00780c */ /* 0x040fe40002781670 */
[----:B------:R-:W-:Y:S02]  /*b8f0*/  ISETP.LT.OR P6, PT, R14, 0x39, P6 ;  /* 0x000000390e00780c */ /* 0x000fe400037c1670 */
[----:B------:R-:W-:-:S02]  /*b900*/  FSEL R162, R162, -INF , !P4 ;  /* 0xff800000a2a27808 */ /* 0x000fc40006000000 */
[----:B------:R-:W-:Y:S02]  /*b910*/  ISETP.GT.AND P4, PT, R13, 0x19, P2 ;  /* 0x000000190d00780c */ /* 0x000fe40001784270 */
[----:B------:R-:W-:Y:S02]  /*b920*/  FSEL R182, R182, -INF , !P6 ;  /* 0xff800000b6b67808 */ /* 0x000fe40007000000 */
[----:B------:R-:W-:-:S04]  /*b930*/  ISETP.LT.OR P4, PT, R14, 0x1a, P4 ;  /* 0x0000001a0e00780c */ /* 0x000fc80002781670 */
[----:B------:R-:W-:Y:S02]  /*b940*/  FSEL R167, R167, -INF , !P4 ;  /* 0xff800000a7a77808 */ /* 0x000fe40006000000 */
[----:B------:R-:W-:-:S04]  /*b950*/  ISETP.GT.AND P4, PT, R13, 0x28, P2 ;  /* 0x000000280d00780c */ /* 0x000fc80001784270 */
[----:B------:R-:W-:Y:S02]  /*b960*/  ISETP.LT.OR P4, PT, R14, 0x29, P4 ;  /* 0x000000290e00780c */ /* 0x000fe40002781670 */
[----:B---3--:R-:W-:Y:S02]  /*b970*/  FMNMX.FTZ R5, R5, R6, !PT ;  /* 0x0000000605057209 */ /* 0x008fe40007810000 */
[----:B------:R-:W-:Y:S02]  /*b980*/  FSEL R174, R174, -INF , !P4 ;  /* 0xff800000aeae7808 */ /* 0x000fe40006000000 */
[----:B------:R-:W-:Y:S01]  /*b990*/  ISETP.GT.AND P4, PT, R13, 0x30, P2 ;  /* 0x000000300d00780c */ /* 0x000fe20001784270 */
[----:B------:R-:W3:Y:S03]  /*b9a0*/  SHFL.BFLY PT, R6, R5, 0x1, 0x1f ;  /* 0x0c201f0005067f89 */ /* 0x000ee600000e0000 */
[----:B------:R-:W-:-:S04]  /*b9b0*/  ISETP.LT.OR P4, PT, R14, 0x31, P4 ;  /* 0x000000310e00780c */ /* 0x000fc80002781670 */
[----:B------:R-:W-:Y:S02]  /*b9c0*/  FSEL R178, R178, -INF , !P4 ;  /* 0xff800000b2b27808 */ /* 0x000fe40006000000 */
[----:B---3--:R-:W-:-:S04]  /*b9d0*/  FMNMX.FTZ R5, R5, R6, !PT ;  /* 0x0000000605057209 */ /* 0x008fc80007810000 */
[C---:B------:R-:W-:Y:S01]  /*b9e0*/  FSETP.NEU.FTZ.AND P3, PT, R5.reuse, -INF , PT ;  /* 0xff8000000500780b */ /* 0x040fe20003f7d000 */
[----:B------:R-:W-:-:S03]  /*b9f0*/  FMUL.FTZ R6, R5, UR10 ;  /* 0x0000000a05067c20 */ /* 0x000fc60008410000 */
[----:B01----:R-:W-:Y:S02]  /*ba00*/  FSEL R7, R5, RZ, P3 ;  /* 0x000000ff05077208 */ /* 0x003fe40001800000 */
[----:B------:R-:W-:Y:S02]  /*ba10*/  FSEL R6, R6, RZ, P3 ;  /* 0x000000ff06067208 */ /* 0x000fe40001800000 */
[----:B------:R-:W-:Y:S01]  /*ba20*/  ISETP.GT.AND P3, PT, R13, 0x8, P2 ;  /* 0x000000080d00780c */ /* 0x000fe20001764270 */
[----:B------:R-:W-:Y:S02]  /*ba30*/  FADD.FTZ R7, -R7, R11 ;  /* 0x0000000b07077221 */ /* 0x000fe40000010100 */
        /* <DEDUP_REMOVED lines=16> */
[----:B------:R-:W-:Y:S01]  /*bb40*/  ISETP.LT.OR P3, PT, R14, 0x9, P3 ;  /* 0x000000090e00780c */ /* 0x000fe20001f61670 */
[----:B------:R-:W-:Y:S01]  /*bb50*/  FMUL.FTZ R7, R7, UR10 ;  /* 0x0000000a07077c20 */ /* 0x000fe20008410000 */
[----:B------:R-:W-:Y:S01]  /*bb60*/  FMNMX.FTZ R6, R154, R10, !PT ;  /* 0x0000000a9a067209 */ /* 0x000fe20007810000 */
[----:B------:R-:W-:Y:S01]  /*bb70*/  MUFU.EX2 R152, R152 ;  /* 0x0000009800987308 */ /* 0x000fe20000000800 */
[----:B------:R-:W-:-:S02]  /*bb80*/  FSEL R158, R158, -INF , !P3 ;  /* 0xff8000009e9e7808 */ /* 0x000fc40005800000 */
[----:B------:R-:W-:Y:S02]  /*bb90*/  FMNMX.FTZ R6, R155, R6, !PT ;  /* 0x000000069b067209 */ /* 0x000fe40007810000 */
[----:B------:R-:W-:Y:S02]  /*bba0*/  ISETP.GT.AND P3, PT, R13, 0x11, P2 ;  /* 0x000000110d00780c */ /* 0x000fe40001764270 */
[----:B------:R-:W-:Y:S01]  /*bbb0*/  FMNMX.FTZ R6, R158, R6, !PT ;  /* 0x000000069e067209 */ /* 0x000fe20007810000 */
[----:B------:R-:W0:Y:S01]  /*bbc0*/  MUFU.EX2 R7, R7 ;  /* 0x0000000700077308 */ /* 0x000e220000000800 */
[----:B------:R-:W-:Y:S02]  /*bbd0*/  ISETP.LT.OR P3, PT, R14, 0x12, P3 ;  /* 0x000000120e00780c */ /* 0x000fe40001f61670 */
[----:B------:R-:W-:Y:S02]  /*bbe0*/  FMNMX.FTZ R6, R159, R6, !PT ;  /* 0x000000069f067209 */ /* 0x000fe40007810000 */
[----:B------:R-:W-:-:S02]  /*bbf0*/  FSEL R163, R163, -INF , !P3 ;  /* 0xff800000a3a37808 */ /* 0x000fc40005800000 */
[----:B------:R-:W-:Y:S01]  /*bc00*/  FMNMX.FTZ R6, R162, R6, !PT ;  /* 0x00000006a2067209 */ /* 0x000fe20007810000 */
[----:B------:R-:W1:Y:S01]  /*bc10*/  MUFU.EX2 R153, R153 ;  /* 0x0000009900997308 */ /* 0x000e620000000800 */
[----:B------:R-:W-:Y:S02]  /*bc20*/  ISETP.GT.AND P3, PT, R13, 0x20, P2 ;  /* 0x000000200d00780c */ /* 0x000fe40001764270 */
[----:B------:R-:W-:Y:S02]  /*bc30*/  FMNMX.FTZ R6, R163, R6, !PT ;  /* 0x00000006a3067209 */ /* 0x000fe40007810000 */
[----:B------:R-:W-:Y:S02]  /*bc40*/  ISETP.LT.OR P3, PT, R14, 0x21, P3 ;  /* 0x000000210e00780c */ /* 0x000fe40001f61670 */
[----:B------:R-:W-:Y:S01]  /*bc50*/  FMNMX.FTZ R6, R166, R6, !PT ;  /* 0x00000006a6067209 */ /* 0x000fe20007810000 */
[----:B------:R-:W3:Y:S01]  /*bc60*/  MUFU.EX2 R156, R156 ;  /* 0x0000009c009c7308 */ /* 0x000ee20000000800 */
[----:B------:R-:W-:Y:S01]  /*bc70*/  FSEL R170, R170, -INF , !P3 ;  /* 0xff800000aaaa7808 */ /* 0x000fe20005800000 */
[----:B0-----:R-:W-:Y:S01]  /*bc80*/  FFMA.FTZ R4, R7, R4, R152 ;  /* 0x0000000407047223 */ /* 0x001fe20000010098 */
[----:B------:R-:W-:Y:S01]  /*bc90*/  FMNMX.FTZ R6, R167, R6, !PT ;  /* 0x00000006a7067209 */ /* 0x000fe20007810000 */
[-C--:B------:R-:W-:Y:S01]  /*bca0*/  FMUL.FTZ R24, R24, R7.reuse ;  /* 0x0000000718187220 */ /* 0x080fe20000410000 */
[----:B------:R-:W-:Y:S01]  /*bcb0*/  ISETP.GT.AND P3, PT, R13, 0x29, P2 ;  /* 0x000000290d00780c */ /* 0x000fe20001764270 */
[-C--:B------:R-:W-:Y:S01]  /*bcc0*/  FMUL.FTZ R25, R25, R7.reuse ;  /* 0x0000000719197220 */ /* 0x080fe20000410000 */
[----:B------:R-:W-:Y:S01]  /*bcd0*/  FMNMX.FTZ R6, R170, R6, !PT ;  /* 0x00000006aa067209 */ /* 0x000fe20007810000 */
[----:B------:R-:W0:Y:S01]  /*bce0*/  MUFU.EX2 R157, R157 ;  /* 0x0000009d009d7308 */ /* 0x000e220000000800 */
[----:B------:R-:W-:Y:S01]  /*bcf0*/  ISETP.LT.OR P3, PT, R14, 0x2a, P3 ;  /* 0x0000002a0e00780c */ /* 0x000fe20001f61670 */
[----:B-1----:R-:W-:Y:S01]  /*bd00*/  FADD.FTZ R4, R153, R4 ;  /* 0x0000000499047221 */ /* 0x002fe20000010000 */
[----:B------:R-:W-:Y:S01]  /*bd10*/  FMNMX.FTZ R6, R171, R6, !PT ;  /* 0x00000006ab067209 */ /* 0x000fe20007810000 */
[-C--:B------:R-:W-:Y:S01]  /*bd20*/  FMUL.FTZ R28, R28, R7.reuse ;  /* 0x000000071c1c7220 */ /* 0x080fe20000410000 */
[----:B------:R-:W-:Y:S01]  /*bd30*/  FSEL R175, R175, -INF , !P3 ;  /* 0xff800000afaf7808 */ /* 0x000fe20005800000 */
[-C--:B------:R-:W-:Y:S01]  /*bd40*/  FMUL.FTZ R29, R29, R7.reuse ;  /* 0x000000071d1d7220 */ /* 0x080fe20000410000 */
[----:B------:R-:W-:Y:S01]  /*bd50*/  ISETP.GT.AND P3, PT, R13, 0x31, P2 ;  /* 0x000000310d00780c */ /* 0x000fe20001764270 */
[----:B------:R-:W1:Y:S01]  /*bd60*/  MUFU.EX2 R160, R160 ;  /* 0x000000a000a07308 */ /* 0x000e620000000800 */
[----:B------:R-:W-:Y:S01]  /*bd70*/  FMNMX.FTZ R6, R174, R6, !PT ;  /* 0x00000006ae067209 */ /* 0x000fe20007810000 */
[----:B---3--:R-:W-:Y:S01]  /*bd80*/  FADD.FTZ R4, R156, R4 ;  /* 0x000000049c047221 */ /* 0x008fe20000010000 */
[----:B------:R-:W-:Y:S01]  /*bd90*/  ISETP.LT.OR P3, PT, R14, 0x32, P3 ;  /* 0x000000320e00780c */ /* 0x000fe20001f61670 */
[-C--:B------:R-:W-:Y:S01]  /*bda0*/  FMUL.FTZ R32, R32, R7.reuse ;  /* 0x0000000720207220 */ /* 0x080fe20000410000 */
[----:B------:R-:W-:Y:S01]  /*bdb0*/  FMNMX.FTZ R6, R175, R6, !PT ;  /* 0x00000006af067209 */ /* 0x000fe20007810000 */
[-C--:B------:R-:W-:Y:S01]  /*bdc0*/  FMUL.FTZ R33, R33, R7.reuse ;  /* 0x0000000721217220 */ /* 0x080fe20000410000 */
[----:B------:R-:W-:Y:S01]  /*bdd0*/  ISETP.GT.AND P2, PT, R13, 0x39, P2 ;  /* 0x000000390d00780c */ /* 0x000fe20001744270 */
[----:B------:R-:W3:Y:S01]  /*bde0*/  MUFU.EX2 R161, R161 ;  /* 0x000000a100a17308 */ /* 0x000ee20000000800 */
[----:B------:R-:W-:Y:S01]  /*bdf0*/  FSEL R179, R179, -INF , !P3 ;  /* 0xff800000b3b37808 */ /* 0x000fe20005800000 */
[----:B0-----:R-:W-:Y:S01]  /*be00*/  FADD.FTZ R4, R157, R4 ;  /* 0x000000049d047221 */ /* 0x001fe20000010000 */
[----:B------:R-:W-:Y:S01]  /*be10*/  FMNMX.FTZ R6, R178, R6, !PT ;  /* 0x00000006b2067209 */ /* 0x000fe20007810000 */
[-C--:B------:R-:W-:Y:S01]  /*be20*/  FMUL.FTZ R36, R36, R7.reuse ;  /* 0x0000000724247220 */ /* 0x080fe20000410000 */
[----:B------:R-:W-:Y:S01]  /*be30*/  ISETP.LT.OR P2, PT, R14, 0x3a, P2 ;  /* 0x0000003a0e00780c */ /* 0x000fe20001741670 */
[-C--:B------:R-:W-:Y:S01]  /*be40*/  FMUL.FTZ R37, R37, R7.reuse ;  /* 0x0000000725257220 */ /* 0x080fe20000410000 */
[----:B------:R-:W-:Y:S01]  /*be50*/  FMNMX.FTZ R6, R179, R6, !PT ;  /* 0x00000006b3067209 */ /* 0x000fe20007810000 */
[----:B------:R-:W0:Y:S01]  /*be60*/  MUFU.EX2 R164, R164 ;  /* 0x000000a400a47308 */ /* 0x000e220000000800 */
[----:B------:R-:W-:Y:S01]  /*be70*/  FSEL R183, R183, -INF , !P2 ;  /* 0xff800000b7b77808 */ /* 0x000fe20005000000 */
[----:B-1----:R-:W-:Y:S01]  /*be80*/  FADD.FTZ R4, R160, R4 ;  /* 0x00000004a0047221 */ /* 0x002fe20000010000 */
[----:B------:R-:W-:Y:S01]  /*be90*/  FMNMX.FTZ R6, R182, R6, !PT ;  /* 0x00000006b6067209 */ /* 0x000fe20007810000 */
[-C--:B------:R-:W-:Y:S01]  /*bea0*/  FMUL.FTZ R40, R40, R7.reuse ;  /* 0x0000000728287220 */ /* 0x080fe20000410000 */
[----:B------:R-:W-:Y:S01]  /*beb0*/  ISETP.NE.AND P3, PT, R17, RZ, PT ;  /* 0x000000ff1100720c */ /* 0x000fe20003f65270 */
[-C--:B------:R-:W-:Y:S01]  /*bec0*/  FMUL.FTZ R41, R41, R7.reuse ;  /* 0x0000000729297220 */ /* 0x080fe20000410000 */
[----:B------:R-:W-:Y:S01]  /*bed0*/  FMNMX.FTZ R6, R183, R6, !PT ;  /* 0x00000006b7067209 */ /* 0x000fe20007810000 */
[----:B------:R-:W1:Y:S01]  /*bee0*/  MUFU.EX2 R165, R165 ;  /* 0x000000a500a57308 */ /* 0x000e620000000800 */
[----:B------:R-:W-:Y:S01]  /*bef0*/  F2FP.F16.F32.PACK_AB R152, R153, R152 ;  /* 0x000000989998723e */ /* 0x000fe200000000ff */
[----:B---3--:R-:W-:Y:S01]  /*bf00*/  FADD.FTZ R4, R161, R4 ;  /* 0x00000004a1047221 */ /* 0x008fe20000010000 */
[-C--:B------:R-:W-:Y:S01]  /*bf10*/  FMUL.FTZ R44, R44, R7.reuse ;  /* 0x000000072c2c7220 */ /* 0x080fe20000410000 */
[----:B------:R-:W3:Y:S01]  /*bf20*/  SHFL.BFLY PT, R11, R6, 0x2, 0x1f ;  /* 0x0c401f00060b7f89 */ /* 0x000ee200000e0000 */
[-C--:B------:R-:W-:Y:S01]  /*bf30*/  FMUL.FTZ R45, R45, R7.reuse ;  /* 0x000000072d2d7220 */ /* 0x080fe20000410000 */
[-C--:B------:R-:W-:Y:S01]  /*bf40*/  FMUL.FTZ R48, R48, R7.reuse ;  /* 0x0000000730307220 */ /* 0x080fe20000410000 */
[-C--:B------:R-:W-:Y:S01]  /*bf50*/  FMUL.FTZ R49, R49, R7.reuse ;  /* 0x0000000731317220 */ /* 0x080fe20000410000 */
[----:B------:R-:W4:Y:S01]  /*bf60*/  MUFU.EX2 R168, R168 ;  /* 0x000000a800a87308 */ /* 0x000f220000000800 */
        /* <DEDUP_REMOVED lines=18> */
[----:B------:R-:W-:Y:S01]  /*c090*/  FMUL.FTZ R77, R77, R7 ;  /* 0x000000074d4d7220 */ /* 0x000fe20000410000 */
[----:B---3--:R-:W-:Y:S01]  /*c0a0*/  FMNMX.FTZ R6, R6, R11, !PT ;  /* 0x0000000b06067209 */ /* 0x008fe20007810000 */
[-C--:B------:R-:W-:Y:S01]  /*c0b0*/  FMUL.FTZ R80, R80, R7.reuse ;  /* 0x0000000750507220 */ /* 0x080fe20000410000 */
[-C--:B------:R-:W-:Y:S01]  /*c0c0*/  FMUL.FTZ R81, R81, R7.reuse ;  /* 0x0000000751517220 */ /* 0x080fe20000410000 */
[-C--:B------:R-:W-:Y:S01]  /*c0d0*/  FMUL.FTZ R84, R84, R7.reuse ;  /* 0x0000000754547220 */ /* 0x080fe20000410000 */
[----:B------:R-:W3:Y:S01]  /*c0e0*/  MUFU.EX2 R173, R173 ;  /* 0x000000ad00ad7308 */ /* 0x000ee20000000800 */
[----:B------:R-:W4:Y:S01]  /*c0f0*/  SHFL.BFLY PT, R11, R6, 0x1, 0x1f ;  /* 0x0c201f00060b7f89 */ /* 0x000f2200000e0000 */
[----:B0-----:R-:W-:Y:S01]  /*c100*/  FADD.FTZ R4, R169, R4 ;  /* 0x00000004a9047221 */ /* 0x001fe20000010000 */
        /* <DEDUP_REMOVED lines=20> */
[----:B------:R-:W-:Y:S01]  /*c250*/  FMUL.FTZ R117, R117, R7 ;  /* 0x0000000775757220 */ /* 0x000fe20000410000 */
[----:B------:R-:W-:Y:S01]  /*c260*/  MUFU.EX2 R181, R181 ;  /* 0x000000b500b57308 */ /* 0x000fe20000000800 */
[----:B----4-:R-:W-:Y:S01]  /*c270*/  FMNMX.FTZ R6, R6, R11, !PT ;  /* 0x0000000b06067209 */ /* 0x010fe20007810000 */
[----:B0-----:R-:W-:Y:S01]  /*c280*/  FADD.FTZ R4, R176, R4 ;  /* 0x00000004b0047221 */ /* 0x001fe20000010000 */
[-C--:B------:R-:W-:Y:S01]  /*c290*/  FMUL.FTZ R120, R120, R7.reuse ;  /* 0x0000000778787220 */ /* 0x080fe20000410000 */
[-C--:B------:R-:W-:Y:S01]  /*c2a0*/  FMUL.FTZ R121, R121, R7.reuse ;  /* 0x0000000779797220 */ /* 0x080fe20000410000 */
[C---:B------:R-:W-:Y:S01]  /*c2b0*/  FSETP.NEU.FTZ.AND P2, PT, R6.reuse, -INF , PT ;  /* 0xff8000000600780b */ /* 0x040fe20003f5d000 */
[----:B------:R-:W-:Y:S01]  /*c2c0*/  FMUL.FTZ R15, R6, UR10 ;  /* 0x0000000a060f7c20 */ /* 0x000fe20008410000 */
[-C--:B------:R-:W-:Y:S01]  /*c2d0*/  FMUL.FTZ R124, R124, R7.reuse ;  /* 0x000000077c7c7220 */ /* 0x080fe20000410000 */
[-C--:B------:R-:W-:Y:S01]  /*c2e0*/  FMUL.FTZ R125, R125, R7.reuse ;  /* 0x000000077d7d7220 */ /* 0x080fe20000410000 */
[----:B------:R-:W-:Y:S01]  /*c2f0*/  FSEL R11, R6, RZ, P2 ;  /* 0x000000ff060b7208 */ /* 0x000fe20001000000 */
[----:B-1----:R-:W-:Y:S01]  /*c300*/  FADD.FTZ R4, R177, R4 ;  /* 0x00000004b1047221 */ /* 0x002fe20000010000 */
[----:B------:R-:W-:Y:S01]  /*c310*/  FSEL R15, R15, RZ, P2 ;  /* 0x000000ff0f0f7208 */ /* 0x000fe20001000000 */
[-C--:B------:R-:W-:Y:S01]  /*c320*/  FMUL.FTZ R128, R128, R7.reuse ;  /* 0x0000000780807220 */ /* 0x080fe20000410000 */
[-C--:B------:R-:W-:Y:S01]  /*c330*/  FMUL.FTZ R129, R129, R7.reuse ;  /* 0x0000000781817220 */ /* 0x080fe20000410000 */
[----:B------:R-:W-:Y:S01]  /*c340*/  FADD.FTZ R11, -R11, R10 ;  /* 0x0000000a0b0b7221 */ /* 0x000fe20000010100 */
[----:B------:R-:W-:Y:S01]  /*c350*/  FMUL.FTZ R132, R132, R7 ;  /* 0x0000000784847220 */ /* 0x000fe20000410000 */
[--C-:B------:R-:W-:Y:S01]  /*c360*/  FFMA.FTZ R12, R154, UR10, -R15.reuse ;  /* 0x0000000a9a0c7c23 */ /* 0x100fe2000801080f */
[----:B------:R-:W-:Y:S01]  /*c370*/  FFMA.FTZ R155, R155, UR10, -R15 ;  /* 0x0000000a9b9b7c23 */ /* 0x000fe2000801080f */
[----:B------:R-:W-:Y:S01]  /*c380*/  FMUL.FTZ R10, R11, UR10 ;  /* 0x0000000a0b0a7c20 */ /* 0x000fe20008410000 */
[----:B------:R-:W-:-:S02]  /*c390*/  IMAD.U32 R11, RZ, RZ, UR22 ;  /* 0x00000016ff0b7e24 */ /* 0x000fc4000f8e00ff */
[--C-:B------:R-:W-:Y:S01]  /*c3a0*/  FFMA.FTZ R159, R159, UR10, -R15.reuse ;  /* 0x0000000a9f9f7c23 */ /* 0x100fe2000801080f */
[----:B------:R-:W-:Y:S01]  /*c3b0*/  MUFU.EX2 R153, R155 ;  /* 0x0000009b00997308 */ /* 0x000fe20000000800 */
[--C-:B------:R-:W-:Y:S01]  /*c3c0*/  FFMA.FTZ R13, R162, UR10, -R15.reuse ;  /* 0x0000000aa20d7c23 */ /* 0x100fe2000801080f */
[----:B------:R-:W-:Y:S02]  /*c3d0*/  @!P3 IMAD R11, R11, 0x40, R16 ;  /* 0x000000400b0bb824 */ /* 0x000fe400078e0210 */
[--C-:B------:R-:W-:Y:S01]  /*c3e0*/  FFMA.FTZ R163, R163, UR10, -R15.reuse ;  /* 0x0000000aa3a37c23 */ /* 0x100fe2000801080f */
[--C-:B------:R-:W-:Y:S01]  /*c3f0*/  FFMA.FTZ R14, R166, UR10, -R15.reuse ;  /* 0x0000000aa60e7c23 */ /* 0x100fe2000801080f */
[----:B------:R-:W-:Y:S01]  /*c400*/  F2FP.F16.F32.PACK_AB R154, R157, R156 ;  /* 0x0000009c9d9a723e */ /* 0x000fe200000000ff */
[--C-:B------:R-:W-:Y:S01]  /*c410*/  FFMA.FTZ R167, R167, UR10, -R15.reuse ;  /* 0x0000000aa7a77c23 */ /* 0x100fe2000801080f */
[----:B------:R-:W-:Y:S01]  /*c420*/  @!P3 LEA R11, R11, UR46, 0x2 ;  /* 0x0000002e0b0bbc11 */ /* 0x000fe2000f8e10ff */
[----:B------:R-:W0:Y:S01]  /*c430*/  MUFU.EX2 R10, R10 ;  /* 0x0000000a000a7308 */ /* 0x000e220000000800 */
[--C-:B------:R-:W-:Y:S01]  /*c440*/  FFMA.FTZ R170, R170, UR10, -R15.reuse ;  /* 0x0000000aaaaa7c23 */ /* 0x100fe2000801080f */
[--C-:B------:R-:W-:Y:S01]  /*c450*/  FFMA.FTZ R171, R171, UR10, -R15.reuse ;  /* 0x0000000aabab7c23 */ /* 0x100fe2000801080f */
[----:B------:R-:W-:Y:S01]  /*c460*/  F2FP.F16.F32.PACK_AB R156, R161, R160 ;  /* 0x000000a0a19c723e */ /* 0x000fe200000000ff */
[----:B------:R-:W-:Y:S01]  /*c470*/  @!P3 STS [R11+0x28800], R7 ;  /* 0x028800070b00b388 */ /* 0x000fe20000000800 */
[--C-:B------:R-:W-:Y:S01]  /*c480*/  FFMA.FTZ R174, R174, UR10, -R15.reuse ;  /* 0x0000000aaeae7c23 */ /* 0x100fe2000801080f */
[--C-:B------:R-:W-:Y:S01]  /*c490*/  FFMA.FTZ R175, R175, UR10, -R15.reuse ;  /* 0x0000000aafaf7c23 */ /* 0x100fe2000801080f */
[--C-:B------:R-:W-:Y:S01]  /*c4a0*/  FFMA.FTZ R178, R178, UR10, -R15.reuse ;  /* 0x0000000ab2b27c23 */ /* 0x100fe2000801080f */
[----:B------:R-:W1:Y:S01]  /*c4b0*/  MUFU.EX2 R12, R12 ;  /* 0x0000000c000c7308 */ /* 0x000e620000000800 */
[--C-:B------:R-:W-:Y:S01]  /*c4c0*/  FFMA.FTZ R179, R179, UR10, -R15.reuse ;  /* 0x0000000ab3b37c23 */ /* 0x100fe2000801080f */
[--C-:B------:R-:W-:Y:S01]  /*c4d0*/  FFMA.FTZ R182, R182, UR10, -R15.reuse ;  /* 0x0000000ab6b67c23 */ /* 0x100fe2000801080f */
[----:B------:R-:W-:Y:S01]  /*c4e0*/  F2FP.F16.F32.PACK_AB R160, R169, R168 ;  /* 0x000000a8a9a0723e */ /* 0x000fe200000000ff */
[-C--:B------:R-:W-:Y:S01]  /*c4f0*/  FMUL.FTZ R133, R133, R7.reuse ;  /* 0x0000000785857220 */ /* 0x080fe20000410000 */
[----:B------:R-:W-:Y:S01]  /*c500*/  F2FP.F16.F32.PACK_AB R162, R173, R172 ;  /* 0x000000acada2723e */ /* 0x000fe200000000ff */
[-C--:B------:R-:W-:Y:S01]  /*c510*/  FMUL.FTZ R136, R136, R7.reuse ;  /* 0x0000000788887220 */ /* 0x080fe20000410000 */
[-C--:B------:R-:W-:Y:S01]  /*c520*/  FMUL.FTZ R137, R137, R7.reuse ;  /* 0x0000000789897220 */ /* 0x080fe20000410000 */
[----:B------:R-:W-:Y:S01]  /*c530*/  MUFU.EX2 R155, R159 ;  /* 0x0000009f009b7308 */ /* 0x000fe20000000800 */
[----:B0-----:R0:W-:Y:S01]  /*c540*/  @!P3 STS [R11+0x28820], R10 ;  /* 0x0288200a0b00b388 */ /* 0x0011e20000000800 */
[-C--:B------:R-:W-:Y:S01]  /*c550*/  FMUL.FTZ R140, R140, R7.reuse ;  /* 0x000000078c8c7220 */ /* 0x080fe20000410000 */
[-C--:B------:R-:W-:Y:S01]  /*c560*/  FMUL.FTZ R141, R141, R7.reuse ;  /* 0x000000078d8d7220 */ /* 0x080fe20000410000 */
[-C--:B------:R-:W-:Y:S01]  /*c570*/  FMUL.FTZ R144, R144, R7.reuse ;  /* 0x0000000790907220 */ /* 0x080fe20000410000 */
[-C--:B------:R-:W-:Y:S01]  /*c580*/  FMUL.FTZ R145, R145, R7.reuse ;  /* 0x0000000791917220 */ /* 0x080fe20000410000 */
[-C--:B------:R-:W-:Y:S01]  /*c590*/  FMUL.FTZ R148, R148, R7.reuse ;  /* 0x0000000794947220 */ /* 0x080fe20000410000 */
[----:B------:R-:W-:Y:S01]  /*c5a0*/  FMUL.FTZ R149, R149, R7 ;  /* 0x0000000795957220 */ /* 0x000fe20000410000 */
[----:B------:R-:W-:Y:S01]  /*c5b0*/  MUFU.EX2 R13, R13 ;  /* 0x0000000d000d7308 */ /* 0x000fe20000000800 */
[----:B-1----:R-:W-:Y:S01]  /*c5c0*/  FFMA.FTZ R3, R10, R3, R12 ;  /* 0x000000030a037223 */ /* 0x002fe2000001000c */
[----:B------:R-:W-:Y:S01]  /*c5d0*/  FMUL.FTZ R26, R26, R10 ;  /* 0x0000000a1a1a7220 */ /* 0x000fe20000410000 */
[----:B0-----:R-:W-:Y:S01]  /*c5e0*/  FFMA.FTZ R11, R158, UR10, -R15 ;  /* 0x0000000a9e0b7c23 */ /* 0x001fe2000801080f */
[----:B------:R-:W-:Y:S01]  /*c5f0*/  F2FP.F16.F32.PACK_AB R158, R165, R164 ;  /* 0x000000a4a59e723e */ /* 0x000fe200000000ff */
[----:B------:R-:W-:Y:S01]  /*c600*/  FADD.FTZ R3, R153, R3 ;  /* 0x0000000399037221 */ /* 0x000fe20000010000 */
[----:B------:R-:W-:Y:S01]  /*c610*/  FFMA.FTZ R15, R183, UR10, -R15 ;  /* 0x0000000ab70f7c23 */ /* 0x000fe2000801080f */
[----:B------:R-:W-:Y:S01]  /*c620*/  F2FP.F16.F32.PACK_AB R153, R153, R12 ;  /* 0x0000000c9999723e */ /* 0x000fe200000000ff */
[----:B------:R-:W-:Y:S01]  /*c630*/  MUFU.EX2 R157, R163 ;  /* 0x000000a3009d7308 */ /* 0x000fe20000000800 */
[----:B------:R-:W-:Y:S01]  /*c640*/  F2FP.F16.F32.PACK_AB R164, R177, R176 ;  /* 0x000000b0b1a4723e */ /* 0x000fe200000000ff */
        /* <DEDUP_REMOVED lines=27> */
[C---:B------:R-:W-:Y:S01]  /*c800*/  FADD.FTZ R3, R155.reuse, R3 ;  /* 0x000000039b037221 */ /* 0x040fe20000010000 */
[----:B------:R-:W-:Y:S01]  /*c810*/  F2FP.F16.F32.PACK_AB R155, R155, R11 ;  /* 0x0000000b9b9b723e */ /* 0x000fe200000000ff */
[----:B------:R-:W-:Y:S01]  /*c820*/  BAR.SYNC.DEFER_BLOCKING 0xf, 0x100 ;  /* 0x03c4000000007b1d */ /* 0x000fe20000010000 */
[-C--:B------:R-:W-:Y:S01]  /*c830*/  FMUL.FTZ R74, R74, R10.reuse ;  /* 0x0000000a4a4a7220 */ /* 0x080fe20000410000 */
[----:B------:R-:W-:Y:S01]  /*c840*/  FADD.FTZ R3, R13, R3 ;  /* 0x000000030d037221 */ /* 0x000fe20000010000 */
[-C--:B------:R-:W-:Y:S01]  /*c850*/  FMUL.FTZ R75, R75, R10.reuse ;  /* 0x0000000a4b4b7220 */ /* 0x080fe20000410000 */
[-C--:B------:R-:W-:Y:S01]  /*c860*/  FMUL.FTZ R78, R78, R10.reuse ;  /* 0x0000000a4e4e7220 */ /* 0x080fe20000410000 */
[-C--:B------:R-:W-:Y:S01]  /*c870*/  FMUL.FTZ R79, R79, R10.reuse ;  /* 0x0000000a4f4f7220 */ /* 0x080fe20000410000 */
[----:B------:R-:W0:Y:S01]  /*c880*/  MUFU.EX2 R161, R170 ;  /* 0x000000aa00a17308 */ /* 0x000e220000000800 */
[C---:B------:R-:W-:Y:S01]  /*c890*/  FADD.FTZ R3, R157.reuse, R3 ;  /* 0x000000039d037221 */ /* 0x040fe20000010000 */
[----:B------:R-:W-:Y:S01]  /*c8a0*/  F2FP.F16.F32.PACK_AB R157, R157, R13 ;  /* 0x0000000d9d9d723e */ /* 0x000fe200000000ff */
[-C--:B------:R-:W-:Y:S01]  /*c8b0*/  FMUL.FTZ R82, R82, R10.reuse ;  /* 0x0000000a52527220 */ /* 0x080fe20000410000 */
[-C--:B------:R-:W-:Y:S01]  /*c8c0*/  FMUL.FTZ R83, R83, R10.reuse ;  /* 0x0000000a53537220 */ /* 0x080fe20000410000 */
[----:B-1----:R-:W-:Y:S01]  /*c8d0*/  FADD.FTZ R3, R14, R3 ;  /* 0x000000030e037221 */ /* 0x002fe20000010000 */
[-C--:B------:R-:W-:Y:S01]  /*c8e0*/  FMUL.FTZ R86, R86, R10.reuse ;  /* 0x0000000a56567220 */ /* 0x080fe20000410000 */
[----:B------:R-:W-:Y:S01]  /*c8f0*/  FMUL.FTZ R87, R87, R10 ;  /* 0x0000000a57577220 */ /* 0x000fe20000410000 */
        /* <DEDUP_REMOVED lines=10> */
[----:B------:R0:W-:Y:S01]  /*c9a0*/  STSM.16.M88.4 [R19+0x26800], R152 ;  /* 0x0268009813007844 */ /* 0x0001e20000000200 */
[-C--:B------:R-:W-:Y:S01]  /*c9b0*/  FMUL.FTZ R99, R99, R10.reuse ;  /* 0x0000000a63637220 */ /* 0x080fe20000410000 */
[-C--:B------:R-:W-:Y:S01]  /*c9c0*/  FMUL.FTZ R102, R102, R10.reuse ;  /* 0x0000000a66667220 */ /* 0x080fe20000410000 */
[-C--:B------:R-:W-:Y:S01]  /*c9d0*/  FMUL.FTZ R103, R103, R10.reuse ;  /* 0x0000000a67677220 */ /* 0x080fe20000410000 */
[----:B------:R0:W-:Y:S01]  /*c9e0*/  STSM.16.M88.4 [R184], R156 ;  /* 0x0000009cb8007844 */ /* 0x0001e20000000200 */
        /* <DEDUP_REMOVED lines=37> */
[----:B------:R-:W-:-:S04]  /*cc40*/  FMUL.FTZ R151, R151, R10 ;  /* 0x0000000a97977220 */ /* 0x000fc80000410000 */
[----:B------:R-:W3:Y:S01]  /*cc50*/  MUFU.EX2 R15, R15 ;  /* 0x0000000f000f7308 */ /* 0x000ee20000000800 */
[----:B----4-:R-:W-:Y:S01]  /*cc60*/  FADD.FTZ R4, R166, R4 ;  /* 0x00000004a6047221 */ /* 0x010fe20000010000 */
[----:B------:R-:W-:-:S03]  /*cc70*/  F2FP.F16.F32.PACK_AB R166, R181, R166 ;  /* 0x000000a6b5a6723e */ /* 0x000fc600000000ff */
[----:B------:R-:W-:Y:S01]  /*cc80*/  FADD.FTZ R4, R181, R4 ;  /* 0x00000004b5047221 */ /* 0x000fe20000010000 */
[----:B-1----:R-:W-:Y:S01]  /*cc90*/  FADD.FTZ R12, R167, R12 ;  /* 0x0000000ca70c7221 */ /* 0x002fe20000010000 */
[----:B---3--:R-:W-:-:S03]  /*cca0*/  F2FP.F16.F32.PACK_AB R167, R15, R167 ;  /* 0x000000a70fa7723e */ /* 0x008fc600000000ff */
[----:B------:R-:W-:Y:S02]  /*ccb0*/  FADD.FTZ R3, R15, R12 ;  /* 0x0000000c0f037221 */ /* 0x000fe40000010000 */
[----:B------:R0:W-:Y:S01]  /*ccc0*/  STSM.16.M88.4 [R23], R164 ;  /* 0x000000a417007844 */ /* 0x0001e20000000200 */
[----:B------:R-:W-:Y:S05]  /*ccd0*/  @!P0 BRA `(.L_x_5342) ;  /* 0x0000000000048947 */ /* 0x000fea0003800000 */
[----:B------:R-:W-:Y:S01]  /*cce0*/  BPT.TRAP 0x1 ;  /* 0x000000040000795c */ /* 0x000fe20000300000 */
.L_x_5342:
[----:B------:R1:W3:Y:S01]  /*ccf0*/  SYNCS.PHASECHK.TRANS64.TRYWAIT P2, [UR26+0x28c50], R8 ;  /* 0x028c5008ff0075a7 */ /* 0x0002e2000804015a */
[----:B------:R-:W-:Y:S05]  /*cd00*/  @!P0 BRA `(.L_x_5343) ;  /* 0x0000000000048947 */ /* 0x000fea0003800000 */
[----:B------:R-:W-:Y:S01]  /*cd10*/  BPT.TRAP 0x1 ;  /* 0x000000040000795c */ /* 0x000fe20000300000 */
.L_x_5343:
[----:B---3--:R-:W-:Y:S05]  /*cd20*/  @P2 BRA `(.L_x_5344) ;  /* 0x0000000000082947 */ /* 0x008fea0003800000 */
[----:B------:R-:W3:Y:S02]  /*cd30*/  SYNCS.PHASECHK.TRANS64.TRYWAIT P2, [UR26+0x28c50], R8 ;  /* 0x028c5008ff0075a7 */ /* 0x000ee4000804015a */
[----:B---3--:R-:W-:Y:S05]  /*cd40*/  @!P2 BRA `(.L_x_5345) ;  /* 0x000000d80050a947 */ /* 0x008fea0003800000 */
.L_x_5344:
[----:B------:R-:W-:Y:S01]  /*cd50*/  ULEA UR11, UR37, UR50, 0xc ;  /* 0x00000032250b7291 */ /* 0x000fe2000f8e603f */
[----:B------:R-:W-:Y:S01]  /*cd60*/  WARPGROUP.ARRIVE ;  /* 0x00000000000079c5 */ /* 0x000fe20000000000 */
[----:B------:R-:W-:Y:S01]  /*cd70*/  UMOV UR7, 0x40000040 ;  /* 0x4000004000077882 */ /* 0x000fe20000000000 */
[----:B------:R-:W-:Y:S01]  /*cd80*/  UISETP.GT.AND UP1, UPT, UR20, UR48, UPT ;  /* 0x000000301400728c */ /* 0x000fe2000bf24270 */
[----:B---3--:R-:W-:Y:S01]  /*cd90*/  @!P1 VIADD R9, R9, 0x28c60 ;  /* 0x00028c6009099836 */ /* 0x008fe20000000000 */
        /* <DEDUP_REMOVED lines=37> */
.L_x_5329:
[----:B01----:R-:W0:Y:S01]  /*cff0*/  SHFL.BFLY PT, R7, R4, 0x2, 0x1f ;  /* 0x0c401f0004077f89 */ /* 0x003e2200000e0000 */
[----:B------:R-:W-:Y:S08]  /*d000*/  BAR.ARV 0x8, 0x100 ;  /* 0x0204000000007b1d */ /* 0x000ff00000002000 */
[----:B------:R-:W-:Y:S01]  /*d010*/  BAR.SYNC.DEFER_BLOCKING 0xf, 0x100 ;  /* 0x03c4000000007b1d */ /* 0x000fe20000010000 */
[----:B------:R-:W-:Y:S01]  /*d020*/  ISETP.NE.AND P0, PT, R17, RZ, PT ;  /* 0x000000ff1100720c */ /* 0x000fe20003f05270 */
[----:B------:R-:W-:Y:S01]  /*d030*/  IMAD.U32 R11, RZ, RZ, UR37 ;  /* 0x00000025ff0b7e24 */ /* 0x000fe2000f8e00ff */
[----:B------:R-:W-:Y:S01]  /*d040*/  UIADD3 UR37, UR37, 0x1, URZ ;  /* 0x0000000125257890 */ /* 0x000fe2000fffe03f */
[----:B------:R-:W-:Y:S01]  /*d050*/  IMAD.MOV.U32 R12, RZ, RZ, -0x800000 ;  /* 0xff800000ff0c7424 */ /* 0x000fe200078e00ff */
[----:B------:R-:W-:-:S02]  /*d060*/  UIADD3 UR39, UR39, 0x1, URZ ;  /* 0x0000000127277890 */ /* 0x000fc4000fffe03f */
[----:B------:R-:W-:Y:S01]  /*d070*/  UISETP.NE.AND UP0, UPT, UR37, 0x2, UPT ;  /* 0x000000022500788c */ /* 0x000fe2000bf05270 */
[----:B------:R-:W2:Y:S03]  /*d080*/  SHFL.BFLY PT, R0, R3, 0x2, 0x1f ;  /* 0x0c401f0003007f89 */ /* 0x000ea600000e0000 */
[----:B------:R-:W-:Y:S01]  /*d090*/  USEL UR4, URZ, 0x1, UP0 ;  /* 0x000000013f047887 */ /* 0x000fe20008000000 */
[----:B0-----:R-:W-:Y:S01]  /*d0a0*/  FADD.FTZ R7, R7, R4 ;  /* 0x0000000407077221 */ /* 0x001fe20000010000 */
[----:B------:R-:W-:Y:S01]  /*d0b0*/  USEL UR37, UR37, URZ, UP0 ;  /* 0x0000003f25257287 */ /* 0x000fe20008000000 */
[----:B------:R-:W-:Y:S01]  /*d0c0*/  @!P0 IMAD R4, R11, 0x40, R16 ;  /* 0x000000400b048824 */ /* 0x000fe200078e0210 */
[----:B------:R-:W-:Y:S01]  /*d0d0*/  ULOP3.LUT UR38, UR38, UR4, URZ, 0x3c, !UPT ;  /* 0x0000000426267292 */ /* 0x000fe2000f8e3c3f */
[----:B--2---:R-:W-:Y:S01]  /*d0e0*/  FADD.FTZ R8, R0, R3 ;  /* 0x0000000300087221 */ /* 0x004fe20000010000 */
[----:B------:R-:W-:Y:S01]  /*d0f0*/  IMAD.MOV.U32 R3, RZ, RZ, RZ ;  /* 0x000000ffff037224 */ /* 0x000fe200078e00ff */
[----:B------:R-:W0:Y:S04]  /*d100*/  SHFL.BFLY PT, R0, R7, 0x1, 0x1f ;  /* 0x0c201f0007007f89 */ /* 0x000e2800000e0000 */
[----:B---3--:R-:W1:Y:S01]  /*d110*/  SHFL.BFLY PT, R9, R8, 0x1, 0x1f ;  /* 0x0c201f0008097f89 */ /* 0x008e6200000e0000 */
[----:B0-----:R-:W-:Y:S01]  /*d120*/  FADD.FTZ R10, R7, R0 ;  /* 0x00000000070a7221 */ /* 0x001fe20000010000 */
[----:B------:R-:W-:-:S02]  /*d130*/  IMAD.MOV.U32 R0, RZ, RZ, RZ ;  /* 0x000000ffff007224 */ /* 0x000fc400078e00ff */
[----:B-1----:R-:W-:Y:S02]  /*d140*/  FADD.FTZ R9, R8, R9 ;  /* 0x0000000908097221 */ /* 0x002fe40000010000 */
[----:B------:R-:W-:Y:S02]  /*d150*/  FSETP.NE.FTZ.AND P1, PT, R10, RZ, PT ;  /* 0x000000ff0a00720b */ /* 0x000fe40003f35000 */
[----:B------:R-:W-:Y:S02]  /*d160*/  @!P0 LEA R8, R4, UR46, 0x2 ;  /* 0x0000002e04088c11 */ /* 0x000fe4000f8e10ff */
[----:B------:R-:W-:-:S09]  /*d170*/  FSETP.NE.FTZ.AND P2, PT, R9, RZ, PT ;  /* 0x000000ff0900720b */ /* 0x000fd20003f55000 */
[----:B------:R-:W0:Y:S08]  /*d180*/  @P1 MUFU.RCP R3, R10 ;  /* 0x0000000a00031308 */ /* 0x000e300000001000 */
[----:B------:R-:W1:Y:S08]  /*d190*/  @P2 MUFU.RCP R0, R9 ;  /* 0x0000000900002308 */ /* 0x000e700000001000 */
[----:B------:R-:W2:Y:S01]  /*d1a0*/  @P1 MUFU.LG2 R7, R10 ;  /* 0x0000000a00071308 */ /* 0x000ea20000000c00 */
[----:B0-----:R-:W-:Y:S01]  /*d1b0*/  @!P0 STS [R8+0x28800], R3 ;  /* 0x0288000308008388 */ /* 0x001fe20000000800 */
[-C--:B------:R-:W-:Y:S01]  /*d1c0*/  FMUL.FTZ R24, R24, R3.reuse ;  /* 0x0000000318187220 */ /* 0x080fe20000410000 */
[-C--:B------:R-:W-:Y:S01]  /*d1d0*/  FMUL.FTZ R25, R25, R3.reuse ;  /* 0x0000000319197220 */ /* 0x080fe20000410000 */
[-C--:B------:R-:W-:Y:S01]  /*d1e0*/  FMUL.FTZ R28, R28, R3.reuse ;  /* 0x000000031c1c7220 */ /* 0x080fe20000410000 */
[-C--:B------:R-:W-:Y:S01]  /*d1f0*/  FMUL.FTZ R29, R29, R3.reuse ;  /* 0x000000031d1d7220 */ /* 0x080fe20000410000 */
[-C--:B------:R-:W-:Y:S01]  /*d200*/  FMUL.FTZ R32, R32, R3.reuse ;  /* 0x0000000320207220 */ /* 0x080fe20000410000 */
[-C--:B------:R-:W-:Y:S01]  /*d210*/  FMUL.FTZ R33, R33, R3.reuse ;  /* 0x0000000321217220 */ /* 0x080fe20000410000 */
[----:B------:R0:W3:Y:S01]  /*d220*/  @P2 MUFU.LG2 R4, R9 ;  /* 0x0000000900042308 */ /* 0x0000e20000000c00 */
[----:B-1----:R1:W-:Y:S01]  /*d230*/  @!P0 STS [R8+0x28820], R0 ;  /* 0x0288200008008388 */ /* 0x0023e20000000800 */
        /* <DEDUP_REMOVED lines=8> */
[----:B--2---:R-:W-:Y:S01]  /*d2c0*/  @P1 FMUL.FTZ R7, R7, 0.69314718246459960938 ;  /* 0x3f31721807071820 */ /* 0x004fe20000410000 */
[----:B-1----:R-:W-:Y:S02]  /*d2d0*/  IMAD.U32 R8, RZ, RZ, UR10 ;  /* 0x0000000aff087e24 */ /* 0x002fe4000f8e00ff */
[-C--:B------:R-:W-:Y:S01]  /*d2e0*/  FMUL.FTZ R49, R49, R3.reuse ;  /* 0x0000000331317220 */ /* 0x080fe20000410000 */
[----:B------:R-:W-:Y:S01]  /*d2f0*/  @P1 FMUL.FTZ R9, R9, 0.69314718246459960938 ;  /* 0x3f31721809091820 */ /* 0x000fe20000410000 */
[-C--:B------:R-:W-:Y:S01]  /*d300*/  FMUL.FTZ R52, R52, R3.reuse ;  /* 0x0000000334347220 */ /* 0x080fe20000410000 */
[----:B------:R-:W-:Y:S01]  /*d310*/  @P2 FMUL.FTZ R8, R8, 0.69314718246459960938 ;  /* 0x3f31721808082820 */ /* 0x000fe20000410000 */
[-C--:B------:R-:W-:Y:S01]  /*d320*/  FMUL.FTZ R53, R53, R3.reuse ;  /* 0x0000000335357220 */ /* 0x080fe20000410000 */
[----:B---3--:R-:W-:Y:S01]  /*d330*/  @P2 FMUL.FTZ R4, R4, 0.69314718246459960938 ;  /* 0x3f31721804042820 */ /* 0x008fe20000410000 */
        /* <DEDUP_REMOVED lines=117> */
.L_x_5261:
[----:B------:R-:W0:Y:S08]  /*da90*/  S2UR UR4, SR_CgaCtaId ;  /* 0x00000000000479c3 */ /* 0x000e300000008800 */
[----:B------:R-:W-:Y:S01]  /*daa0*/  BAR.SYNC.DEFER_BLOCKING 0x5, 0x180 ;  /* 0x0146000000007b1d */ /* 0x000fe20000010000 */
[----:B------:R-:W-:-:S05]  /*dab0*/  USHF.R.U32.HI UR9, URZ, 0x10, UR45 ;  /* 0x000000103f097899 */ /* 0x000fca000801162d */
        /* <DEDUP_REMOVED lines=12> */
[----:B------:R-:W-:Y:S01]  /*db80*/  ULDC.64 UR14, c[0x0][0xc00] ;  /* 0x00030000000e7ab9 */ /* 0x000fe20000000a00 */
[----:B------:R-:W-:Y:S01]  /*db90*/  F2FP.F16.F32.PACK_AB R5, R27, R26 ;  /* 0x0000001a1b05723e */ /* 0x000fe200000000ff */
[----:B------:R-:W-:Y:S01]  /*dba0*/  ULDC.64 UR12, c[0x0][0xc00] ;  /* 0x00030000000c7ab9 */ /* 0x000fe20000000a00 */
[----:B------:R-:W-:Y:S01]  /*dbb0*/  F2FP.F16.F32.PACK_AB R8, R33, R32 ;  /* 0x000000202108723e */ /* 0x000fe200000000ff */
[----:B------:R-:W-:Y:S01]  /*dbc0*/  UIMAD.WIDE UR12, UR43, 0x4, UR12 ;  /* 0x000000042b0c78a5 */ /* 0x000fe2000f8e020c */
[----:B------:R-:W-:Y:S02]  /*dbd0*/  F2FP.F16.F32.PACK_AB R10, R37, R36 ;  /* 0x00000024250a723e */ /* 0x000fe400000000ff */
[----:B------:R-:W-:Y:S01]  /*dbe0*/  F2FP.F16.F32.PACK_AB R11, R39, R38 ;  /* 0x00000026270b723e */ /* 0x000fe200000000ff */
[----:B------:R-:W-:Y:S01]  /*dbf0*/  UMOV UR10, UR46 ;  /* 0x0000002e000a7c82 */ /* 0x000fe20008000000 */
[----:B0-----:R-:W-:Y:S01]  /*dc00*/  UMOV UR11, UR4 ;  /* 0x00000004000b7c82 */ /* 0x001fe20008000000 */
[----:B------:R-:W-:Y:S01]  /*dc10*/  ULDC UR4, c[0x0][0xad4] ;  /* 0x0002b50000047ab9 */ /* 0x000fe20000000800 */
[----:B------:R-:W-:-:S02]  /*dc20*/  IMAD.U32 R14, RZ, RZ, UR10 ;  /* 0x0000000aff0e7e24 */ /* 0x000fc4000f8e00ff */
[----:B------:R-:W-:Y:S01]  /*dc30*/  IMAD.U32 R15, RZ, RZ, UR11 ;  /* 0x0000000bff0f7e24 */ /* 0x000fe2000f8e00ff */
[----:B------:R-:W-:Y:S02]  /*dc40*/  ULDC.64 UR10, c[0x0][0xc08] ;  /* 0x00030200000a7ab9 */ /* 0x000fe40000000a00 */
[----:B------:R-:W-:-:S04]  /*dc50*/  UISETP.NE.U32.AND UP0, UPT, UR10, URZ, UPT ;  /* 0x0000003f0a00728c */ /* 0x000fc8000bf05070 */
[----:B------:R-:W-:-:S11]  /*dc60*/  UISETP.NE.AND.EX UP0, UPT, UR11, URZ, UPT, UP0 ;  /* 0x0000003f0b00728c */ /* 0x000fd6000bf05300 */
[----:B------:R-:W-:Y:S02]  /*dc70*/  @UP0 ULDC.64 UR10, c[0x0][0xc08] ;  /* 0x00030200000a0ab9 */ /* 0x000fe40000000a00 */
[----:B------:R-:W-:Y:S01]  /*dc80*/  @UP0 UIMAD.WIDE UR10, UR43, 0x4, UR10 ;  /* 0x000000042b0a08a5 */ /* 0x000fe2000f8e020a */
[----:B------:R-:W-:Y:S01]  /*dc90*/  BAR.SYNC.DEFER_BLOCKING 0x1, 0x100 ;  /* 0x0044000000007b1d */ /* 0x000fe20000010000 */
        /* <DEDUP_REMOVED lines=12> */
[--C-:B0-----:R-:W-:Y:S01]  /*dd60*/  IMAD.X R5, RZ, RZ, R21.reuse, P0 ;  /* 0x000000ffff057224 */ /* 0x101fe200000e0615 */
[----:B------:R-:W-:Y:S02]  /*dd70*/  LOP3.LUT R4, R0, R9, RZ, 0x3c, !PT ;  /* 0x0000000900047212 */ /* 0x000fe400078e3cff */
[----:B----4-:R-:W-:Y:S02]  /*dd80*/  IADD3 R153, P0, R20, 0x40, RZ ;  /* 0x0000004014997810 */ /* 0x010fe40007f1e0ff */
[----:B------:R-:W-:Y:S02]  /*dd90*/  MOV R0, R4 ;  /* 0x0000000400007202 */ /* 0x000fe40000000f00 */
[----:B------:R-:W-:Y:S01]  /*dda0*/  LOP3.LUT R4, R153, 0x380, RZ, 0xc0, !PT ;  /* 0x0000038099047812 */ /* 0x000fe200078ec0ff */
[----:B------:R-:W-:Y:S01]  /*ddb0*/  IMAD.X R7, RZ, RZ, R21, P0 ;  /* 0x000000ffff077224 */ /* 0x000fe200000e0615 */
[----:B------:R-:W-:-:S02]  /*ddc0*/  F2FP.F16.F32.PACK_AB R9, R35, R34 ;  /* 0x000000222309723e */ /* 0x000fc400000000ff */
[----:B------:R-:W-:Y:S02]  /*ddd0*/  SHF.R.U64 R4, R4, 0x3, RZ ;  /* 0x0000000304047819 */ /* 0x000fe400000012ff */
[----:B------:R-:W-:Y:S01]  /*dde0*/  F2FP.F16.F32.PACK_AB R5, R43, R42 ;  /* 0x0000002a2b05723e */ /* 0x000fe200000000ff */
[----:B------:R0:W-:Y:S01]  /*ddf0*/  STSM.16.M88.4 [R0], R8 ;  /* 0x0000000800007844 */ /* 0x0001e20000000200 */
[----:B------:R-:W-:Y:S02]  /*de00*/  LOP3.LUT R6, R4, R153, RZ, 0x3c, !PT ;  /* 0x0000009904067212 */ /* 0x000fe400078e3cff */
[----:B------:R-:W-:Y:S02]  /*de10*/  IADD3 R153, P0, R20, 0x60, RZ ;  /* 0x0000006014997810 */ /* 0x000fe40007f1e0ff */
[----:B------:R-:W-:Y:S02]  /*de20*/  MOV R13, R6 ;  /* 0x00000006000d7202 */ /* 0x000fe40000000f00 */
[----:B------:R-:W-:-:S02]  /*de30*/  F2FP.F16.F32.PACK_AB R4, R41, R40 ;  /* 0x000000282904723e */ /* 0x000fc400000000ff */
[----:B------:R-:W-:Y:S02]  /*de40*/  F2FP.F16.F32.PACK_AB R6, R45, R44 ;  /* 0x0000002c2d06723e */ /* 0x000fe400000000ff */
[----:B------:R-:W-:Y:S02]  /*de50*/  F2FP.F16.F32.PACK_AB R7, R47, R46 ;  /* 0x0000002e2f07723e */ /* 0x000fe400000000ff */
[----:B0-----:R-:W-:-:S03]  /*de60*/  LOP3.LUT R0, R153, 0x380, RZ, 0xc0, !PT ;  /* 0x0000038099007812 */ /* 0x001fc600078ec0ff */
[----:B------:R0:W-:Y:S01]  /*de70*/  STSM.16.M88.4 [R13], R4 ;  /* 0x000000040d007844 */ /* 0x0001e20000000200 */
[----:B------:R-:W-:Y:S02]  /*de80*/  F2FP.F16.F32.PACK_AB R8, R49, R48 ;  /* 0x000000303108723e */ /* 0x000fe400000000ff */
[----:B------:R-:W-:Y:S02]  /*de90*/  SHF.R.U64 R0, R0, 0x3, RZ ;  /* 0x0000000300007819 */ /* 0x000fe400000012ff */
[----:B------:R-:W-:Y:S02]  /*dea0*/  F2FP.F16.F32.PACK_AB R9, R51, R50 ;  /* 0x000000323309723e */ /* 0x000fe400000000ff */
[----:B------:R-:W-:Y:S02]  /*deb0*/  F2FP.F16.F32.PACK_AB R10, R53, R52 ;  /* 0x00000034350a723e */ /* 0x000fe400000000ff */
[----:B------:R-:W-:Y:S01]  /*dec0*/  F2FP.F16.F32.PACK_AB R11, R55, R54 ;  /* 0x00000036370b723e */ /* 0x000fe200000000ff */
[----:B0-----:R-:W-:Y:S01]  /*ded0*/  IMAD.X R5, RZ, RZ, R21, P0 ;  /* 0x000000ffff057224 */ /* 0x001fe200000e0615 */
[----:B------:R-:W-:-:S02]  /*dee0*/  LOP3.LUT R4, R0, R153, RZ, 0x3c, !PT ;  /* 0x0000009900047212 */ /* 0x000fc400078e3cff */
[----:B------:R-:W-:Y:S02]  /*def0*/  IADD3 R153, P0, R20, 0x2000, RZ ;  /* 0x0000200014997810 */ /* 0x000fe40007f1e0ff */
[----:B------:R-:W-:Y:S02]  /*df00*/  MOV R0, R4 ;  /* 0x0000000400007202 */ /* 0x000fe40000000f00 */
[----:B------:R-:W-:Y:S01]  /*df10*/  LOP3.LUT R4, R153, 0x380, RZ, 0xc0, !PT ;  /* 0x0000038099047812 */ /* 0x000fe200078ec0ff */
[----:B------:R-:W-:Y:S01]  /*df20*/  IMAD.X R7, RZ, RZ, R21, P0 ;  /* 0x000000ffff077224 */ /* 0x000fe200000e0615 */
[----:B------:R-:W-:Y:S01]  /*df30*/  F2FP.F16.F32.PACK_AB R5, R59, R58 ;  /* 0x0000003a3b05723e */ /* 0x000fe200000000ff */
[----:B------:R0:W-:Y:S01]  /*df40*/  STSM.16.M88.4 [R0], R8 ;  /* 0x0000000800007844 */ /* 0x0001e20000000200 */
[----:B------:R-:W-:-:S04]  /*df50*/  SHF.R.U64 R4, R4, 0x3, RZ ;  /* 0x0000000304047819 */ /* 0x000fc800000012ff */
[----:B------:R-:W-:Y:S02]  /*df60*/  LOP3.LUT R6, R4, R153, RZ, 0x3c, !PT ;  /* 0x0000009904067212 */ /* 0x000fe400078e3cff */
[----:B------:R-:W-:Y:S02]  /*df70*/  IADD3 R153, P0, R20, 0x2020, RZ ;  /* 0x0000202014997810 */ /* 0x000fe40007f1e0ff */
[----:B------:R-:W-:Y:S02]  /*df80*/  MOV R13, R6 ;  /* 0x00000006000d7202 */ /* 0x000fe40000000f00 */
[----:B------:R-:W-:Y:S02]  /*df90*/  F2FP.F16.F32.PACK_AB R4, R57, R56 ;  /* 0x000000383904723e */ /* 0x000fe400000000ff */
[----:B------:R-:W-:Y:S02]  /*dfa0*/  F2FP.F16.F32.PACK_AB R6, R61, R60 ;  /* 0x0000003c3d06723e */ /* 0x000fe400000000ff */
[----:B------:R-:W-:-:S02]  /*dfb0*/  F2FP.F16.F32.PACK_AB R7, R63, R62 ;  /* 0x0000003e3f07723e */ /* 0x000fc400000000ff */
[----:B0-----:R-:W-:Y:S02]  /*dfc0*/  LOP3.LUT R0, R153, 0x380, RZ, 0xc0, !PT ;  /* 0x0000038099007812 */ /* 0x001fe400078ec0ff */
[----:B------:R-:W-:Y:S01]  /*dfd0*/  F2FP.F16.F32.PACK_AB R8, R65, R64 ;  /* 0x000000404108723e */ /* 0x000fe200000000ff */
[----:B------:R0:W-:Y:S01]  /*dfe0*/  STSM.16.M88.4 [R13], R4 ;  /* 0x000000040d007844 */ /* 0x0001e20000000200 */
        /* <DEDUP_REMOVED lines=94> */
[C---:B------:R-:W-:Y:S02]  /*e5d0*/  IADD3 R153, P1, R20.reuse, 0x6040, RZ ;  /* 0x0000604014997810 */ /* 0x040fe40007f3e0ff */
[----:B------:R-:W-:Y:S02]  /*e5e0*/  IADD3 R7, P0, R20, 0x6060, RZ ;  /* 0x0000606014077810 */ /* 0x000fe40007f1e0ff */
[----:B------:R-:W-:Y:S01]  /*e5f0*/  MOV R0, R4 ;  /* 0x0000000400007202 */ /* 0x000fe20000000f00 */
[--C-:B------:R-:W-:Y:S01]  /*e600*/  IMAD.X R5, RZ, RZ, R21.reuse, P1 ;  /* 0x000000ffff057224 */ /* 0x100fe200008e0615 */
[----:B------:R-:W-:Y:S01]  /*e610*/  LOP3.LUT R4, R153, 0x380, RZ, 0xc0, !PT ;  /* 0x0000038099047812 */ /* 0x000fe200078ec0ff */
[----:B------:R-:W-:Y:S01]  /*e620*/  IMAD.X R21, RZ, RZ, R21, P0 ;  /* 0x000000ffff157224 */ /* 0x000fe200000e0615 */
[----:B------:R-:W-:Y:S01]  /*e630*/  LOP3.LUT R6, R7, 0x380, RZ, 0xc0, !PT ;  /* 0x0000038007067812 */ /* 0x000fe200078ec0ff */
[----:B------:R0:W-:Y:S01]  /*e640*/  STSM.16.M88.4 [R0], R8 ;  /* 0x0000000800007844 */ /* 0x0001e20000000200 */
[----:B------:R-:W-:-:S02]  /*e650*/  SHF.R.U64 R4, R4, 0x3, RZ ;  /* 0x0000000304047819 */ /* 0x000fc400000012ff */
[----:B------:R-:W-:Y:S02]  /*e660*/  SHF.R.U64 R6, R6, 0x3, RZ ;  /* 0x0000000306067819 */ /* 0x000fe400000012ff */
[----:B------:R-:W-:Y:S02]  /*e670*/  LOP3.LUT R4, R4, R153, RZ, 0x3c, !PT ;  /* 0x0000009904047212 */ /* 0x000fe400078e3cff */
[----:B------:R-:W-:Y:S02]  /*e680*/  LOP3.LUT R20, R6, R7, RZ, 0x3c, !PT ;  /* 0x0000000706147212 */ /* 0x000fe400078e3cff */
[----:B------:R-:W-:Y:S02]  /*e690*/  F2FP.F16.F32.PACK_AB R6, R141, R140 ;  /* 0x0000008c8d06723e */ /* 0x000fe400000000ff */
[----:B------:R-:W-:Y:S02]  /*e6a0*/  F2FP.F16.F32.PACK_AB R7, R143, R142 ;  /* 0x0000008e8f07723e */ /* 0x000fe400000000ff */
[----:B------:R-:W-:-:S02]  /*e6b0*/  MOV R20, R20 ;  /* 0x0000001400147202 */ /* 0x000fc40000000f00 */
[----:B------:R-:W-:Y:S02]  /*e6c0*/  PLOP3.LUT P1, PT, PT, PT, UP0, 0x80, 0x0 ;  /* 0x000000000000781c */ /* 0x000fe40003f2f008 */
[----:B0-----:R-:W-:Y:S02]  /*e6d0*/  MOV R0, R4 ;  /* 0x0000000400007202 */ /* 0x001fe40000000f00 */
[----:B------:R-:W-:Y:S02]  /*e6e0*/  F2FP.F16.F32.PACK_AB R4, R137, R136 ;  /* 0x000000888904723e */ /* 0x000fe400000000ff */
[----:B------:R-:W-:Y:S02]  /*e6f0*/  F2FP.F16.F32.PACK_AB R5, R139, R138 ;  /* 0x0000008a8b05723e */ /* 0x000fe400000000ff */
[----:B------:R-:W-:Y:S02]  /*e700*/  F2FP.F16.F32.PACK_AB R8, R145, R144 ;  /* 0x000000909108723e */ /* 0x000fe400000000ff */
[----:B------:R-:W-:Y:S01]  /*e710*/  F2FP.F16.F32.PACK_AB R9, R147, R146 ;  /* 0x000000929309723e */ /* 0x000fe200000000ff */
[----:B------:R0:W-:Y:S01]  /*e720*/  STSM.16.M88.4 [R0], R4 ;  /* 0x0000000400007844 */ /* 0x0001e20000000200 */
[----:B------:R-:W-:-:S02]  /*e730*/  F2FP.F16.F32.PACK_AB R10, R149, R148 ;  /* 0x00000094950a723e */ /* 0x000fc400000000ff */
[----:B------:R-:W-:Y:S02]  /*e740*/  F2FP.F16.F32.PACK_AB R11, R151, R150 ;  /* 0x00000096970b723e */ /* 0x000fe400000000ff */
[----:B------:R-:W-:-:S03]  /*e750*/  ISETP.NE.U32.AND P0, PT, RZ, UR14, PT ;  /* 0x0000000eff007c0c */ /* 0x000fc6000bf05070 */
[----:B------:R1:W-:Y:S01]  /*e760*/  STSM.16.M88.4 [R20], R8 ;  /* 0x0000000814007844 */ /* 0x0003e20000000200 */
[----:B------:R-:W-:Y:S01]  /*e770*/  BAR.SYNC.DEFER_BLOCKING 0x1, 0x100 ;  /* 0x0044000000007b1d */ /* 0x000fe20000010000 */
[----:B------:R-:W-:Y:S01]  /*e780*/  ISETP.NE.AND.EX P0, PT, RZ, UR15, PT, P0 ;  /* 0x0000000fff007c0c */ /* 0x000fe2000bf05300 */
[----:B0-----:R-:W-:Y:S02]  /*e790*/  IMAD.U32 R4, RZ, RZ, UR10 ;  /* 0x0000000aff047e24 */ /* 0x001fe4000f8e00ff */
[----:B------:R-:W-:-:S05]  /*e7a0*/  IMAD.U32 R5, RZ, RZ, UR11 ;  /* 0x0000000bff057e24 */ /* 0x000fca000f8e00ff */
[----:B------:R0:W2:Y:S02]  /*e7b0*/  @P1 LDG.E R6, desc[UR40][R4.64] ;  /* 0x0000002804061981 */ /* 0x0000a4000c1e1900 */
[----:B0-----:R-:W-:Y:S02]  /*e7c0*/  IMAD.U32 R4, RZ, RZ, UR12 ;  /* 0x0000000cff047e24 */ /* 0x001fe4000f8e00ff */
[----:B------:R-:W-:-:S05]  /*e7d0*/  IMAD.U32 R5, RZ, RZ, UR13 ;  /* 0x0000000dff057e24 */ /* 0x000fca000f8e00ff */
[----:B------:R1:W5:Y:S01]  /*e7e0*/  @P0 LDG.E R0, desc[UR40][R4.64] ;  /* 0x0000002804000981 */ /* 0x000362000c1e1900 */
[----:B------:R-:W-:Y:S01]  /*e7f0*/  UISETP.NE.AND UP0, UPT, UR9, URZ, UPT ;  /* 0x0000003f0900728c */ /* 0x000fe2000bf05270 */
[----:B------:R-:W-:Y:S01]  /*e800*/  ULDC UR8, c[0x0][0xa88] ;  /* 0x0002a20000087ab9 */ /* 0x000fe20000000800 */
[----:B------:R-:W-:Y:S02]  /*e810*/  ULOP3.LUT UR45, UR45, 0xff, URZ, 0xc0, !UPT ;  /* 0x000000ff2d2d7892 */ /* 0x000fe4000f8ec03f */
[----:B------:R-:W-:Y:S01]  /*e820*/  USEL UR10, UR9, UR4, UP0 ;  /* 0x00000004090a7287 */ /* 0x000fe20008000000 */
[----:B--2---:R-:W-:Y:S01]  /*e830*/  @P1 R2UR UR8, R6 ;  /* 0x00000000060812ca */ /* 0x004fe200000e0000 */
[----:B-1----:R-:W-:-:S14]  /*e840*/  @P1 BRA `(.L_x_5349) ;  /* 0x0000000000281947 */ /* 0x002fdc0003800000 */
[----:B------:R-:W-:Y:S05]  /*e850*/  @!P0 BRA `(.L_x_5349) ;  /* 0x0000000000248947 */ /* 0x000fea0003800000 */
[----:B------:R-:W-:Y:S02]  /*e860*/  IMAD.U32 R4, RZ, RZ, UR12 ;  /* 0x0000000cff047e24 */ /* 0x000fe4000f8e00ff */
[----:B------:R-:W-:Y:S02]  /*e870*/  IMAD.U32 R6, RZ, RZ, UR12 ;  /* 0x0000000cff067e24 */ /* 0x000fe4000f8e00ff */
[----:B------:R-:W-:Y:S02]  /*e880*/  IMAD.U32 R5, RZ, RZ, UR13 ;  /* 0x0000000dff057e24 */ /* 0x000fe4000f8e00ff */
[----:B------:R-:W-:-:S03]  /*e890*/  IMAD.U32 R7, RZ, RZ, UR13 ;  /* 0x0000000dff077e24 */ /* 0x000fc6000f8e00ff */
[----:B------:R-:W2:Y:S04]  /*e8a0*/  LDG.E R4, desc[UR40][R4.64] ;  /* 0x0000002804047981 */ /* 0x000ea8000c1e1900 */
[----:B------:R-:W3:Y:S01]  /*e8b0*/  LDG.E R6, desc[UR40][R6.64+0x4] ;  /* 0x0000042806067981 */ /* 0x000ee2000c1e1900 */
[----:B--2---:R-:W-:Y:S02]  /*e8c0*/  R2UR UR4, R4 ;  /* 0x00000000040472ca */ /* 0x004fe400000e0000 */
[----:B---3--:R-:W-:-:S13]  /*e8d0*/  R2UR UR8, R6 ;  /* 0x00000000060872ca */ /* 0x008fda00000e0000 */
[----:B------:R-:W-:-:S12]  /*e8e0*/  UIADD3 UR8, -UR4, UR8, URZ ;  /* 0x0000000804087290 */ /* 0x000fd8000fffe13f */
.L_x_5349:
        /* <DEDUP_REMOVED lines=14> */
[----:B------:R-:W-:Y:S01]  /*e9d0*/  VIADD R9, R186, UR42 ;  /* 0x0000002aba097c36 */ /* 0x000fe20008000000 */
[----:B------:R-:W-:Y:S01]  /*e9e0*/  UMOV UR20, 0x9b8 ;  /* 0x000009b800147882 */ /* 0x000fe20000000000 */
[----:B------:R-:W-:Y:S01]  /*e9f0*/  UISETP.NE.U32.AND UP0, UPT, UR14, URZ, UPT ;  /* 0x0000003f0e00728c */ /* 0x000fe2000bf05070 */
[----:B------:R-:W-:Y:S01]  /*ea00*/  VIADD R20, R16, UR42 ;  /* 0x0000002a10147c36 */ /* 0x000fe20008000000 */
[----:B------:R-:W-:Y:S01]  /*ea10*/  USEL UR20, UR20, 0x978, UP1 ;  /* 0x0000097814147887 */ /* 0x000fe20008800000 */
[----:B------:R-:W-:Y:S01]  /*ea20*/  IMAD.MOV.U32 R5, RZ, RZ, R9 ;  /* 0x000000ffff057224 */ /* 0x000fe200078e0009 */
[----:B------:R-:W-:Y:S02]  /*ea30*/  UISETP.NE.AND.EX UP0, UPT, UR15, URZ, UPT, UP0 ;  /* 0x0000003f0f00728c */ /* 0x000fe4000bf05300 */
[----:B------:R-:W-:-:S02]  /*ea40*/  USEL UR16, UR45, URZ, UP1 ;  /* 0x0000003f2d107287 */ /* 0x000fc40008800000 */
[----:B------:R-:W-:Y:S02]  /*ea50*/  USEL UR18, UR43, URZ, !UP0 ;  /* 0x0000003f2b127287 */ /* 0x000fe4000c000000 */
[----:B------:R-:W-:-:S04]  /*ea60*/  USHF.R.S32.HI UR17, URZ, 0x1f, UR43 ;  /* 0x0000001f3f117899 */ /* 0x000fc8000801142b */
[----:B------:R-:W-:Y:S01]  /*ea70*/  ULDC.64 UR14, c[0x0][UR20+0x228] ;  /* 0x00008a00140e7abb */ /* 0x000fe20008000a00 */
[----:B------:R-:W-:Y:S01]  /*ea80*/  ULDC.64 UR10, c[0x0][UR20+0x220] ;  /* 0x00008800140a7abb */ /* 0x000fe20008000a00 */
[----:B------:R-:W-:Y:S02]  /*ea90*/  UIMAD.WIDE.U32 UR22, UR14, UR16, URZ ;  /* 0x000000100e1672a5 */ /* 0x000fe4000f8e003f */
[----:B------:R-:W-:Y:S01]  /*eaa0*/  UIMAD UR21, UR15, UR16, URZ ;  /* 0x000000100f1572a4 */ /* 0x000fe2000f8e023f */
[----:B0-----:R-:W-:Y:S01]  /*eab0*/  ISETP.NE.AND P0, PT, R0, 0x1, PT ;  /* 0x000000010000780c */ /* 0x001fe20003f05270 */
[----:B------:R-:W-:Y:S01]  /*eac0*/  UIMAD.WIDE.U32 UR14, UR10, UR18, URZ ;  /* 0x000000120a0e72a5 */ /* 0x000fe2000f8e003f */
[----:B------:R-:W-:Y:S01]  /*ead0*/  ULDC.64 UR12, c[0x0][UR20+0x218] ;  /* 0x00008600140c7abb */ /* 0x000fe20008000a00 */
[----:B------:R-:W-:Y:S02]  /*eae0*/  USEL UR19, UR17, URZ, !UP0 ;  /* 0x0000003f11137287 */ /* 0x000fe4000c000000 */
[----:B------:R-:W-:-:S02]  /*eaf0*/  UIMAD UR18, UR11, UR18, URZ ;  /* 0x000000120b1272a4 */ /* 0x000fc4000f8e023f */
[----:B------:R-:W-:Y:S02]  /*eb00*/  UIMAD.WIDE.U32 UR16, UR12, UR44, URZ ;  /* 0x0000002c0c1072a5 */ /* 0x000fe4000f8e003f */
[----:B------:R-:W-:Y:S02]  /*eb10*/  UIMAD UR12, UR13, UR44, URZ ;  /* 0x0000002c0d0c72a4 */ /* 0x000fe4000f8e023f */
[----:B------:R-:W-:Y:S02]  /*eb20*/  UIMAD UR18, UR10, UR19, UR18 ;  /* 0x000000130a1272a4 */ /* 0x000fe4000f8e0212 */
[----:B------:R-:W0:Y:S01]  /*eb30*/  @P0 LDC R4, c[0x0][0xbec] ;  /* 0x0002fb00ff040b82 */ /* 0x000e220000000800 */
[----:B------:R-:W-:Y:S02]  /*eb40*/  UIADD3 UR21, UR23, UR21, URZ ;  /* 0x0000001517157290 */ /* 0x000fe4000fffe03f */
[----:B------:R-:W-:Y:S02]  /*eb50*/  UIADD3 UR10, UR17, UR12, URZ ;  /* 0x0000000c110a7290 */ /* 0x000fe4000fffe03f */
[----:B------:R-:W-:-:S02]  /*eb60*/  UIADD3 UR16, UP0, UP2, UR14, UR16, UR4 ;  /* 0x000000100e107290 */ /* 0x000fc4000fa1e004 */
[----:B------:R-:W-:Y:S01]  /*eb70*/  UIADD3 UR12, UR15, UR18, URZ ;  /* 0x000000120f0c7290 */ /* 0x000fe2000fffe03f */
[----:B------:R-:W1:Y:S01]  /*eb80*/  @P0 LDC R7, c[0x0][0xbf0] ;  /* 0x0002fc00ff070b82 */ /* 0x000e620000000800 */
[----:B------:R-:W-:Y:S02]  /*eb90*/  IMAD.U32 R6, RZ, RZ, UR21 ;  /* 0x00000015ff067e24 */ /* 0x000fe4000f8e00ff */
[----:B------:R-:W-:-:S03]  /*eba0*/  UIADD3.X UR12, UR12, UR10, UR24, UP0, UP2 ;  /* 0x0000000a0c0c7290 */ /* 0x000fc600087e4418 */
[----:B------:R-:W-:Y:S01]  /*ebb0*/  ULDC.64 UR10, c[0x0][UR20+0x210] ;  /* 0x00008400140a7abb */ /* 0x000fe20008000a00 */
[----:B0-----:R-:W-:-:S05]  /*ebc0*/  @P0 IMAD.HI.U32 R4, R9, R4, RZ ;  /* 0x0000000409040227 */ /* 0x001fca00078e00ff */
[----:B-1----:R-:W-:Y:S01]  /*ebd0*/  @P0 SHF.R.U32.HI R5, RZ, R7, R4 ;  /* 0x00000007ff050219 */ /* 0x002fe20000011604 */
[----:B------:R-:W-:-:S04]  /*ebe0*/  IMAD.U32 R4, RZ, RZ, UR22 ;  /* 0x00000016ff047e24 */ /* 0x000fc8000f8e00ff */
[--C-:B------:R-:W-:Y:S01]  /*ebf0*/  IMAD.MOV R7, RZ, RZ, -R5.reuse ;  /* 0x000000ffff077224 */ /* 0x100fe200078e0a05 */
[----:B------:R-:W-:Y:S02]  /*ec00*/  IADD3 R4, P0, P2, R5, UR16, R4 ;  /* 0x0000001005047c10 */ /* 0x000fe4000fa1e004 */
[----:B------:R-:W-:Y:S01]  /*ec10*/  SHF.R.S32.HI R5, RZ, 0x1f, R5 ;  /* 0x0000001fff057819 */ /* 0x000fe20000011405 */
[----:B------:R-:W-:-:S03]  /*ec20*/  IMAD R7, R0, R7, R9 ;  /* 0x0000000700077224 */ /* 0x000fc600078e0209 */
        /* <DEDUP_REMOVED lines=9> */
[----:B------:R-:W-:Y:S02]  /*ecc0*/  IMAD.IADD R5, R5, 0x1, R9 ;  /* 0x0000000105057824 */ /* 0x000fe400078e0209 */
[----:B------:R-:W-:Y:S03]  /*ecd0*/  SHFL.IDX PT, R6, R8, 0x1, 0x1c1f ;  /* 0x003c1f0008067f89 */ /* 0x000fe600000e0000 */
[----:B------:R-:W-:Y:S02]  /*ece0*/  LEA.HI.X R10, R4, UR13, R5, 0x2, P0 ;  /* 0x0000000d040a7c11 */ /* 0x000fe400080f1405 */
[----:B------:R-:W-:Y:S04]  /*ecf0*/  SHFL.IDX PT, R4, R8, RZ, 0x1c1f ;  /* 0x001c1fff08047589 */ /* 0x000fe800000e0000 */
[----:B------:R-:W0:Y:S04]  /*ed00*/  SHFL.IDX PT, R5, R10, RZ, 0x1c1f ;  /* 0x001c1fff0a057589 */ /* 0x000e2800000e0000 */
[----:B------:R-:W1:Y:S01]  /*ed10*/  SHFL.IDX PT, R7, R10, 0x1, 0x1c1f ;  /* 0x003c1f000a077f89 */ /* 0x000e6200000e0000 */
[----:B--2---:R-:W-:-:S02]  /*ed20*/  IMAD.MOV R9, RZ, RZ, -R11 ;  /* 0x000000ffff097224 */ /* 0x004fc400078e0a0b */
[----:B------:R-:W-:Y:S02]  /*ed30*/  IMAD R11, R0, UR8, RZ ;  /* 0x00000008000b7c24 */ /* 0x000fe4000f8e02ff */
[----:B------:R-:W-:Y:S01]  /*ed40*/  VIADD R0, R20, 0x8 ;  /* 0x0000000814007836 */ /* 0x000fe20000000000 */
[----:B------:R-:W-:-:S04]  /*ed50*/  ISETP.NE.AND P0, PT, R2, R9, PT ;  /* 0x000000090200720c */ /* 0x000fc80003f05270 */
[-C--:B------:R-:W-:Y:S02]  /*ed60*/  ISETP.GE.OR P2, PT, R20, R11.reuse, P0 ;  /* 0x0000000b1400720c */ /* 0x080fe40000746670 */
[----:B------:R-:W-:-:S11]  /*ed70*/  ISETP.GE.OR P0, PT, R0, R11, P0 ;  /* 0x0000000b0000720c */ /* 0x000fd60000706670 */
[----:B0-----:R0:W-:Y:S04]  /*ed80*/  @!P2 ST.E desc[UR40][R4.64], R3 ;  /* 0x000000030400a985 */ /* 0x0011e8000c101928 */
[----:B-1----:R0:W-:Y:S02]  /*ed90*/  @!P0 ST.E desc[UR40][R6.64], R12 ;  /* 0x0000000c06008985 */ /* 0x0021e4000c101928 */
.L_x_5350:
[----:B------:R-:W-:Y:S05]  /*eda0*/  @P1 BRA `(.L_x_5351) ;  /* 0x0000001000481947 */ /* 0x000fea0003800000 */
[----:B0-----:R-:W-:Y:S01]  /*edb0*/  IMAD R3, R224, 0x40, R185 ;  /* 0x00000040e0037824 */ /* 0x001fe200078e02b9 */
[----:B------:R-:W0:Y:S01]  /*edc0*/  LDC R81, c[0x0][0xbe8] ;  /* 0x0002fa00ff517b82 */ /* 0x000e220000000800 */
[----:B------:R-:W-:Y:S01]  /*edd0*/  ULDC UR16, c[0x0][0xac8] ;  /* 0x0002b20000107ab9 */ /* 0x000fe20000000800 */
[----:B------:R-:W-:Y:S01]  /*ede0*/  ULDC.64 UR14, c[0x0][0xaa0] ;  /* 0x0002a800000e7ab9 */ /* 0x000fe20000000a00 */
[----:B------:R-:W-:-:S03]  /*edf0*/  IMAD.WIDE R14, R3, 0x2, R14 ;  /* 0x00000002030e7825 */ /* 0x000fc600078e020e */
[C---:B------:R-:W-:Y:S02]  /*ee00*/  IADD3 R41, P2, R14.reuse, 0x7000, RZ ;  /* 0x000070000e297810 */ /* 0x040fe40007f5e0ff */
[----:B------:R-:W-:Y:S02]  /*ee10*/  IADD3 R9, P3, R14, 0x1000, RZ ;  /* 0x000010000e097810 */ /* 0x000fe40007f7e0ff */
[----:B------:R-:W-:Y:S02]  /*ee20*/  LOP3.LUT R40, R41, 0x380, RZ, 0xc0, !PT ;  /* 0x0000038029287812 */ /* 0x000fe400078ec0ff */
[----:B------:R-:W-:Y:S02]  /*ee30*/  LOP3.LUT R8, R9, 0x380, RZ, 0xc0, !PT ;  /* 0x0000038009087812 */ /* 0x000fe400078ec0ff */
[----:B------:R-:W-:Y:S02]  /*ee40*/  SHF.R.U64 R40, R40, 0x3, RZ ;  /* 0x0000000328287819 */ /* 0x000fe400000012ff */
[----:B------:R-:W-:-:S02]  /*ee50*/  SHF.R.U64 R8, R8, 0x3, RZ ;  /* 0x0000000308087819 */ /* 0x000fc400000012ff */
[----:B------:R-:W-:Y:S02]  /*ee60*/  IADD3 R33, P0, R14, 0x5000, RZ ;  /* 0x000050000e217810 */ /* 0x000fe40007f1e0ff */
[----:B------:R-:W-:Y:S01]  /*ee70*/  LOP3.LUT R40, R40, R41, RZ, 0x3c, !PT ;  /* 0x0000002928287212 */ /* 0x000fe200078e3cff */
[--C-:B------:R-:W-:Y:S01]  /*ee80*/  IMAD.X R41, RZ, RZ, R15.reuse, P2 ;  /* 0x000000ffff297224 */ /* 0x100fe200010e060f */
[----:B------:R-:W-:Y:S01]  /*ee90*/  LOP3.LUT R8, R8, R9, RZ, 0x3c, !PT ;  /* 0x0000000908087212 */ /* 0x000fe200078e3cff */
[----:B------:R-:W-:Y:S01]  /*eea0*/  IMAD.X R9, RZ, RZ, R15, P3 ;  /* 0x000000ffff097224 */ /* 0x000fe200018e060f */
[C---:B------:R-:W-:Y:S02]  /*eeb0*/  IADD3 R69, P2, R14.reuse, 0xe000, RZ ;  /* 0x0000e0000e457810 */ /* 0x040fe40007f5e0ff */
[----:B------:R-:W-:Y:S01]  /*eec0*/  LOP3.LUT R32, R33, 0x380, RZ, 0xc0, !PT ;  /* 0x0000038021207812 */ /* 0x000fe200078ec0ff */
[----:B------:R-:W-:Y:S01]  /*eed0*/  UIMAD UR12, UR24, UR14, URZ ;  /* 0x0000000e180c72a4 */ /* 0x000fe2000f8e023f */
[C---:B------:R-:W-:Y:S01]  /*eee0*/  IADD3 R45, P3, R14.reuse, 0x8000, RZ ;  /* 0x000080000e2d7810 */ /* 0x040fe20007f7e0ff */
[C---:B------:R-:W-:Y:S01]  /*eef0*/  VIADD R99, R185.reuse, 0x80 ;  /* 0x00000080b9637836 */ /* 0x040fe20000000000 */
[----:B------:R-:W-:Y:S01]  /*ef00*/  IADD3 R37, P1, R14, 0x6000, RZ ;  /* 0x000060000e257810 */ /* 0x000fe20007f3e0ff */
[----:B------:R-:W-:Y:S01]  /*ef10*/  VIADD R97, R185, 0xc0 ;  /* 0x000000c0b9617836 */ /* 0x000fe20000000000 */
[----:B------:R-:W-:Y:S01]  /*ef20*/  LOP3.LUT R68, R69, 0x380, RZ, 0xc0, !PT ;  /* 0x0000038045447812 */ /* 0x000fe200078ec0ff */
[----:B------:R-:W-:Y:S01]  /*ef30*/  UIMAD.WIDE.U32 UR10, UR4, UR14, URZ ;  /* 0x0000000e040a72a5 */ /* 0x000fe2000f8e003f */
[----:B------:R-:W-:Y:S01]  /*ef40*/  SHF.R.U64 R32, R32, 0x3, RZ ;  /* 0x0000000320207819 */ /* 0x000fe200000012ff */
[----:B------:R-:W-:Y:S01]  /*ef50*/  VIADD R101, R185, 0x100 ;  /* 0x00000100b9657836 */ /* 0x000fe20000000000 */
[----:B------:R-:W-:Y:S01]  /*ef60*/  LOP3.LUT R44, R45, 0x380, RZ, 0xc0, !PT ;  /* 0x000003802d2c7812 */ /* 0x000fe200078ec0ff */
[----:B------:R-:W-:Y:S01]  /*ef70*/  VIADD R91, R185, 0x140 ;  /* 0x00000140b95b7836 */ /* 0x000fe20000000000 */
[----:B------:R-:W-:Y:S01]  /*ef80*/  LOP3.LUT R36, R37, 0x380, RZ, 0xc0, !PT ;  /* 0x0000038025247812 */ /* 0x000fe200078ec0ff */
[----:B------:R-:W5:Y:S01]  /*ef90*/  LD.E.128 R8, desc[UR40][R8.64] ;  /* 0x0000002808087980 */ /* 0x000f62000c101d00 */
[----:B------:R-:W-:-:S02]  /*efa0*/  SHF.R.U64 R68, R68, 0x3, RZ ;  /* 0x0000000344447819 */ /* 0x000fc400000012ff */
[----:B------:R-:W-:Y:S01]  /*efb0*/  LOP3.LUT R32, R32, R33, RZ, 0x3c, !PT ;  /* 0x0000002120207212 */ /* 0x000fe200078e3cff */
[--C-:B------:R-:W-:Y:S01]  /*efc0*/  IMAD.X R33, RZ, RZ, R15.reuse, P0 ;  /* 0x000000ffff217224 */ /* 0x100fe200000e060f */
[----:B------:R-:W-:Y:S01]  /*efd0*/  SHF.R.U64 R44, R44, 0x3, RZ ;  /* 0x000000032c2c7819 */ /* 0x000fe200000012ff */
[----:B------:R-:W5:Y:S01]  /*efe0*/  LD.E.128 R40, desc[UR40][R40.64] ;  /* 0x0000002828287980 */ /* 0x000f62000c101d00 */
[----:B------:R-:W-:Y:S02]  /*eff0*/  SHF.R.U64 R36, R36, 0x3, RZ ;  /* 0x0000000324247819 */ /* 0x000fe400000012ff */
[----:B------:R-:W-:Y:S01]  /*f000*/  IADD3 R61, P0, R14, 0xc000, RZ ;  /* 0x0000c0000e3d7810 */ /* 0x000fe20007f1e0ff */
[----:B------:R-:W-:Y:S01]  /*f010*/  UIMAD UR12, UR4, UR15, UR12 ;  /* 0x0000000f040c72a4 */ /* 0x000fe2000f8e020c */
[----:B------:R-:W-:Y:S01]  /*f020*/  LOP3.LUT R68, R68, R69, RZ, 0x3c, !PT ;  /* 0x0000004544447212 */ /* 0x000fe200078e3cff */
[--C-:B------:R-:W-:Y:S01]  /*f030*/  IMAD.X R69, RZ, RZ, R15.reuse, P2 ;  /* 0x000000ffff457224 */ /* 0x100fe200010e060f */
[----:B------:R-:W-:Y:S01]  /*f040*/  LOP3.LUT R44, R44, R45, RZ, 0x3c, !PT ;  /* 0x0000002d2c2c7212 */ /* 0x000fe200078e3cff */
[--C-:B------:R-:W-:Y:S01]  /*f050*/  IMAD.X R45, RZ, RZ, R15.reuse, P3 ;  /* 0x000000ffff2d7224 */ /* 0x100fe200018e060f */
[----:B0-----:R-:W-:Y:S01]  /*f060*/  ISETP.NE.AND P2, PT, R81, 0x1, PT ;  /* 0x000000015100780c */ /* 0x001fe20003f45270 */
[----:B------:R-:W5:Y:S01]  /*f070*/  LD.E.128 R32, desc[UR40][R32.64] ;  /* 0x0000002820207980 */ /* 0x000f62000c101d00 */
[----:B------:R-:W-:Y:S01]  /*f080*/  LOP3.LUT R36, R36, R37, RZ, 0x3c, !PT ;  /* 0x0000002524247212 */ /* 0x000fe200078e3cff */
[----:B------:R-:W-:Y:S01]  /*f090*/  IMAD.X R37, RZ, RZ, R15, P1 ;  /* 0x000000ffff257224 */ /* 0x000fe200008e060f */
[----:B------:R-:W-:-:S02]  /*f0a0*/  LOP3.LUT R60, R61, 0x380, RZ, 0xc0, !PT ;  /* 0x000003803d3c7812 */ /* 0x000fc400078ec0ff */
[C---:B------:R-:W-:Y:S02]  /*f0b0*/  IADD3 R13, P4, R14.reuse, 0x2000, RZ ;  /* 0x000020000e0d7810 */ /* 0x040fe40007f9e0ff */
[C---:B------:R-:W-:Y:S02]  /*f0c0*/  IADD3 R25, P5, R14.reuse, 0x3000, RZ ;  /* 0x000030000e197810 */ /* 0x040fe40007fbe0ff */
[C---:B------:R-:W-:Y:S01]  /*f0d0*/  IADD3 R29, P6, R14.reuse, 0x4000, RZ ;  /* 0x000040000e1d7810 */ /* 0x040fe20007fde0ff */
[----:B------:R-:W-:Y:S01]  /*f0e0*/  UIADD3 UR11, UR11, UR12, URZ ;  /* 0x0000000c0b0b7290 */ /* 0x000fe2000fffe03f */
[C---:B------:R-:W-:Y:S01]  /*f0f0*/  IADD3 R3, P3, R14.reuse, 0xf000, RZ ;  /* 0x0000f0000e037810 */ /* 0x040fe20007f7e0ff */
[----:B------:R-:W0:Y:S01]  /*f100*/  @P2 LDC R21, c[0x0][0xbec] ;  /* 0x0002fb00ff152b82 */ /* 0x000e220000000800 */
[----:B------:R-:W-:Y:S01]  /*f110*/  IADD3 R65, P1, R14, 0xd000, RZ ;  /* 0x0000d0000e417810 */ /* 0x000fe20007f3e0ff */
[----:B------:R-:W-:Y:S01]  /*f120*/  ULDC.64 UR12, c[0x0][0xae8] ;  /* 0x0002ba00000c7ab9 */ /* 0x000fe20000000a00 */
[----:B------:R-:W-:Y:S01]  /*f130*/  SHF.R.U64 R60, R60, 0x3, RZ ;  /* 0x000000033c3c7819 */ /* 0x000fe200000012ff */
[----:B------:R-:W-:Y:S01]  /*f140*/  USHF.R.S32.HI UR4, URZ, 0x1f, UR9 ;  /* 0x0000001f3f047899 */ /* 0x000fe20008011409 */
[----:B------:R-:W-:Y:S01]  /*f150*/  LOP3.LUT R0, R3, 0x380, RZ, 0xc0, !PT ;  /* 0x0000038003007812 */ /* 0x000fe200078ec0ff */
[--C-:B------:R-:W-:Y:S01]  /*f160*/  IMAD.X R73, RZ, RZ, R15.reuse, P3 ;  /* 0x000000ffff497224 */ /* 0x100fe200018e060f */
[----:B------:R-:W-:Y:S01]  /*f170*/  LOP3.LUT R64, R65, 0x380, RZ, 0xc0, !PT ;  /* 0x0000038041407812 */ /* 0x000fe200078ec0ff */
[----:B------:R-:W1:Y:S01]  /*f180*/  @P2 LDC R77, c[0x0][0xbf0] ;  /* 0x0002fc00ff4d2b82 */ /* 0x000e620000000800 */
[----:B------:R-:W-:Y:S01]  /*f190*/  LOP3.LUT R60, R60, R61, RZ, 0x3c, !PT ;  /* 0x0000003d3c3c7212 */ /* 0x000fe200078e3cff */
[----:B------:R-:W-:Y:S01]  /*f1a0*/  IMAD.X R61, RZ, RZ, R15, P0 ;  /* 0x000000ffff3d7224 */ /* 0x000fe200000e060f */
[----:B------:R-:W-:Y:S01]  /*f1b0*/  SHF.R.U64 R0, R0, 0x3, RZ ;  /* 0x0000000300007819 */ /* 0x000fe200000012ff */
[----:B------:R-:W5:Y:S01]  /*f1c0*/  LD.E.128 R36, desc[UR40][R36.64] ;  /* 0x0000002824247980 */ /* 0x000f62000c101d00 */
[----:B------:R-:W-:-:S02]  /*f1d0*/  SHF.R.U64 R64, R64, 0x3, RZ ;  /* 0x0000000340407819 */ /* 0x000fc400000012ff */
[----:B------:R-:W-:Y:S01]  /*f1e0*/  ISETP.GE.AND P0, PT, R192, UR16, PT ;  /* 0x00000010c0007c0c */ /* 0x000fe2000bf06270 */
[----:B------:R-:W5:Y:S01]  /*f1f0*/  LD.E.128 R44, desc[UR40][R44.64] ;  /* 0x000000282c2c7980 */ /* 0x000f62000c101d00 */
[----:B------:R-:W-:Y:S02]  /*f200*/  LOP3.LUT R72, R0, R3, RZ, 0x3c, !PT ;  /* 0x0000000300487212 */ /* 0x000fe400078e3cff */
[----:B------:R-:W-:Y:S01]  /*f210*/  LOP3.LUT R64, R64, R65, RZ, 0x3c, !PT ;  /* 0x0000004140407212 */ /* 0x000fe200078e3cff */
[----:B------:R-:W-:Y:S01]  /*f220*/  IMAD.X R65, RZ, RZ, R15, P1 ;  /* 0x000000ffff417224 */ /* 0x000fe200008e060f */
[----:B------:R-:W-:Y:S01]  /*f230*/  SEL R3, RZ, 0xffffffff, P0 ;  /* 0xffffffffff037807 */ /* 0x000fe20000000000 */
[----:B------:R-:W5:Y:S01]  /*f240*/  LD.E.128 R68, desc[UR40][R68.64] ;  /* 0x0000002844447980 */ /* 0x000f62000c101d00 */
[----:B------:R-:W-:Y:S02]  /*f250*/  ISETP.GE.AND P1, PT, R185, UR16, PT ;  /* 0x00000010b9007c0c */ /* 0x000fe4000bf26270 */
[----:B------:R-:W-:Y:S01]  /*f260*/  LOP3.LUT R12, R13, 0x380, RZ, 0xc0, !PT ;  /* 0x000003800d0c7812 */ /* 0x000fe200078ec0ff */
[----:B------:R-:W-:Y:S01]  /*f270*/  IMAD.SHL.U32 R3, R3, 0x2, RZ ;  /* 0x0000000203037824 */ /* 0x000fe200078e00ff */
[----:B------:R-:W-:-:S02]  /*f280*/  SEL R0, RZ, 0x1, P1 ;  /* 0x00000001ff007807 */ /* 0x000fc40000800000 */
[----:B------:R-:W-:Y:S02]  /*f290*/  LOP3.LUT R24, R25, 0x380, RZ, 0xc0, !PT ;  /* 0x0000038019187812 */ /* 0x000fe400078ec0ff */
[----:B------:R-:W-:Y:S01]  /*f2a0*/  LOP3.LUT R28, R29, 0x380, RZ, 0xc0, !PT ;  /* 0x000003801d1c7812 */ /* 0x000fe200078ec0ff */
[----:B------:R-:W-:Y:S01]  /*f2b0*/  UIMAD.WIDE.U32 UR10, UR44, UR12, UR10 ;  /* 0x0000000c2c0a72a5 */ /* 0x000fe2000f8e000a */
[----:B------:R-:W-:Y:S01]  /*f2c0*/  LOP3.LUT R3, R3, 0x2, R0, 0xe2, !PT ;  /* 0x0000000203037812 */ /* 0x000fe200078ee200 */
[----:B------:R-:W-:Y:S01]  /*f2d0*/  IMAD R0, R187, 0x20, R224 ;  /* 0x00000020bb007824 */ /* 0x000fe200078e02e0 */
[----:B------:R-:W-:Y:S01]  /*f2e0*/  ISETP.GE.AND P1, PT, R99, UR16, PT ;  /* 0x0000001063007c0c */ /* 0x000fe2000bf26270 */
[----:B------:R-:W5:Y:S01]  /*f2f0*/  LD.E.128 R60, desc[UR40][R60.64] ;  /* 0x000000283c3c7980 */ /* 0x000f62000c101d00 */
[----:B------:R-:W-:Y:S01]  /*f300*/  ISETP.GE.AND P0, PT, R97, UR16, PT ;  /* 0x0000001061007c0c */ /* 0x000fe2000bf06270 */
[----:B------:R-:W-:Y:S01]  /*f310*/  VIADD R80, R0, UR42 ;  /* 0x0000002a00507c36 */ /* 0x000fe20008000000 */
[----:B------:R-:W-:Y:S01]  /*f320*/  SHF.R.U64 R12, R12, 0x3, RZ ;  /* 0x000000030c0c7819 */ /* 0x000fe200000012ff */
[----:B------:R-:W5:Y:S01]  /*f330*/  LD.E.128 R64, desc[UR40][R64.64] ;  /* 0x0000002840407980 */ /* 0x000f62000c101d00 */
[----:B------:R-:W-:-:S02]  /*f340*/  SHF.R.U64 R24, R24, 0x3, RZ ;  /* 0x0000000318187819 */ /* 0x000fc400000012ff */
[----:B------:R-:W-:Y:S01]  /*f350*/  SHF.R.U64 R28, R28, 0x3, RZ ;  /* 0x000000031c1c7819 */ /* 0x000fe200000012ff */
[----:B------:R-:W5:Y:S01]  /*f360*/  LD.E.128 R72, desc[UR40][R72.64] ;  /* 0x0000002848487980 */ /* 0x000f62000c101d00 */
[----:B------:R-:W-:Y:S02]  /*f370*/  SEL R20, RZ, 0xffffffff, P1 ;  /* 0xffffffffff147807 */ /* 0x000fe40000800000 */
[----:B------:R-:W-:Y:S01]  /*f380*/  SEL R0, RZ, 0xffffffff, P0 ;  /* 0xffffffffff007807 */ /* 0x000fe20000000000 */
[----:B------:R-:W-:Y:S01]  /*f390*/  UIMAD UR11, UR44, UR13, UR11 ;  /* 0x0000000d2c0b72a4 */ /* 0x000fe2000f8e020b */
[----:B------:R-:W-:Y:S01]  /*f3a0*/  LOP3.LUT R12, R12, R13, RZ, 0x3c, !PT ;  /* 0x0000000d0c0c7212 */ /* 0x000fe200078e3cff */
[--C-:B------:R-:W-:Y:S01]  /*f3b0*/  IMAD.X R13, RZ, RZ, R15.reuse, P4 ;  /* 0x000000ffff0d7224 */ /* 0x100fe200020e060f */
[----:B------:R-:W-:Y:S01]  /*f3c0*/  LOP3.LUT R24, R24, R25, RZ, 0x3c, !PT ;  /* 0x0000001918187212 */ /* 0x000fe200078e3cff */
[--C-:B------:R-:W-:Y:S01]  /*f3d0*/  IMAD.X R25, RZ, RZ, R15.reuse, P5 ;  /* 0x000000ffff197224 */ /* 0x100fe200028e060f */
[----:B------:R-:W-:Y:S01]  /*f3e0*/  LOP3.LUT R28, R28, R29, RZ, 0x3c, !PT ;  /* 0x0000001d1c1c7212 */ /* 0x000fe200078e3cff */
[----:B------:R-:W-:Y:S01]  /*f3f0*/  IMAD.X R29, RZ, RZ, R15, P6 ;  /* 0x000000ffff1d7224 */ /* 0x000fe200030e060f */
[----:B------:R-:W-:Y:S01]  /*f400*/  IADD3 R49, P4, R14, 0x9000, RZ ;  /* 0x000090000e317810 */ /* 0x000fe20007f9e0ff */
[----:B------:R-:W-:Y:S01]  /*f410*/  IMAD.SHL.U32 R20, R20, 0x4, RZ ;  /* 0x0000000414147824 */ /* 0x000fe200078e00ff */
[C---:B------:R-:W-:Y:S01]  /*f420*/  IADD3 R53, P5, R14.reuse, 0xa000, RZ ;  /* 0x0000a0000e357810 */ /* 0x040fe20007fbe0ff */
[----:B------:R-:W-:Y:S01]  /*f430*/  ULDC.64 UR12, c[0x0][0xaf0] ;  /* 0x0002bc00000c7ab9 */ /* 0x000fe20000000a00 */
[----:B------:R-:W-:Y:S01]  /*f440*/  IADD3 R57, P6, R14, 0xb000, RZ ;  /* 0x0000b0000e397810 */ /* 0x000fe20007fde0ff */
[----:B------:R-:W-:Y:S01]  /*f450*/  IMAD.SHL.U32 R79, R0, 0x8, RZ ;  /* 0x00000008004f7824 */ /* 0x000fe200078e00ff */
[----:B------:R-:W-:Y:S01]  /*f460*/  UIMAD UR4, UR4, UR12, URZ ;  /* 0x0000000c040472a4 */ /* 0x000fe2000f8e023f */
[----:B0-----:R-:W-:Y:S01]  /*f470*/  @P2 IMAD.HI.U32 R0, R80, R21, RZ ;  /* 0x0000001550002227 */ /* 0x001fe200078e00ff */
[----:B------:R-:W-:Y:S01]  /*f480*/  LOP3.LUT R48, R49, 0x380, RZ, 0xc0, !PT ;  /* 0x0000038031307812 */ /* 0x000fe200078ec0ff */
[----:B------:R-:W5:Y:S01]  /*f490*/  LD.E.128 R24, desc[UR40][R24.64] ;  /* 0x0000002818187980 */ /* 0x000f62000c101d00 */
[----:B------:R-:W-:-:S02]  /*f4a0*/  LOP3.LUT R52, R53, 0x380, RZ, 0xc0, !PT ;  /* 0x0000038035347812 */ /* 0x000fc400078ec0ff */
[----:B------:R-:W-:Y:S01]  /*f4b0*/  LOP3.LUT R56, R57, 0x380, RZ, 0xc0, !PT ;  /* 0x0000038039387812 */ /* 0x000fe200078ec0ff */
[----:B------:R-:W5:Y:S01]  /*f4c0*/  LD.E.128 R28, desc[UR40][R28.64] ;  /* 0x000000281c1c7980 */ /* 0x000f62000c101d00 */
[----:B------:R-:W-:Y:S02]  /*f4d0*/  LOP3.LUT R5, R14, 0x380, RZ, 0xc0, !PT ;  /* 0x000003800e057812 */ /* 0x000fe400078ec0ff */
[----:B------:R-:W-:Y:S01]  /*f4e0*/  LOP3.LUT R76, R20, 0x4, R3, 0xe2, !PT ;  /* 0x00000004144c7812 */ /* 0x000fe200078ee203 */
[----:B------:R-:W-:Y:S01]  /*f4f0*/  IMAD.MOV.U32 R3, RZ, RZ, R80 ;  /* 0x000000ffff037224 */ /* 0x000fe200078e0050 */
[----:B------:R-:W-:Y:S01]  /*f500*/  UIMAD UR4, UR9, UR13, UR4 ;  /* 0x0000000d090472a4 */ /* 0x000fe2000f8e0204 */
[----:B-1----:R-:W-:Y:S01]  /*f510*/  @P2 SHF.R.U32.HI R3, RZ, R77, R0 ;  /* 0x0000004dff032219 */ /* 0x002fe20000011600 */
[----:B------:R-:W-:Y:S01]  /*f520*/  UIMAD.WIDE.U32 UR10, UR9, UR12, UR10 ;  /* 0x0000000c090a72a5 */ /* 0x000fe2000f8e000a */
[----:B------:R-:W-:Y:S02]  /*f530*/  SHF.R.U64 R48, R48, 0x3, RZ ;  /* 0x0000000330307819 */ /* 0x000fe400000012ff */
[----:B------:R-:W-:-:S02]  /*f540*/  SHF.R.U64 R52, R52, 0x3, RZ ;  /* 0x0000000334347819 */ /* 0x000fc400000012ff */
[----:B------:R-:W-:Y:S02]  /*f550*/  SHF.R.U64 R56, R56, 0x3, RZ ;  /* 0x0000000338387819 */ /* 0x000fe400000012ff */
[----:B------:R-:W-:Y:S01]  /*f560*/  SHF.R.U64 R5, R5, 0x3, RZ ;  /* 0x0000000305057819 */ /* 0x000fe200000012ff */
[----:B------:R-:W-:Y:S01]  /*f570*/  UIADD3 UR4, UR11, UR4, URZ ;  /* 0x000000040b047290 */ /* 0x000fe2000fffe03f */
[----:B------:R-:W-:Y:S02]  /*f580*/  ISETP.GE.AND P0, PT, R101, UR16, PT ;  /* 0x0000001065007c0c */ /* 0x000fe4000bf06270 */
[--C-:B------:R-:W-:Y:S01]  /*f590*/  SHF.R.S32.HI R77, RZ, 0x1f, R3.reuse ;  /* 0x0000001fff4d7819 */ /* 0x100fe20000011403 */
[----:B------:R-:W-:Y:S01]  /*f5a0*/  IMAD.U32 R20, RZ, RZ, UR10 ;  /* 0x0000000aff147e24 */ /* 0x000fe2000f8e00ff */
[----:B------:R-:W-:Y:S01]  /*f5b0*/  LOP3.LUT R76, R79, 0x8, R76, 0xe2, !PT ;  /* 0x000000084f4c7812 */ /* 0x000fe200078ee24c */
[----:B------:R-:W-:Y:S01]  /*f5c0*/  IMAD.U32 R21, RZ, RZ, UR11 ;  /* 0x0000000bff157e24 */ /* 0x000fe2000f8e00ff */
        /* <DEDUP_REMOVED lines=8> */
[----:B------:R-:W-:Y:S01]  /*f650*/  ULDC.64 UR10, c[0x0][0xae0] ;  /* 0x0002b800000a7ab9 */ /* 0x000fe20000000a00 */
[----:B------:R-:W-:Y:S01]  /*f660*/  IMAD.MOV.U32 R5, RZ, RZ, R15 ;  /* 0x000000ffff057224 */ /* 0x000fe200078e000f */
[----:B------:R-:W-:Y:S01]  /*f670*/  SEL R0, RZ, 0xffffffff, P0 ;  /* 0xffffffffff007807 */ /* 0x000fe20000000000 */
[----:B------:R-:W-:Y:S01]  /*f680*/  IMAD R78, R77, UR10, RZ ;  /* 0x0000000a4d4e7c24 */ /* 0x000fe2000f8e02ff */
[----:B------:R-:W-:Y:S01]  /*f690*/  ISETP.GE.AND P0, PT, R91, UR16, PT ;  /* 0x000000105b007c0c */ /* 0x000fe2000bf06270 */
[----:B------:R-:W-:Y:S01]  /*f6a0*/  IMAD.U32 R21, RZ, RZ, UR4 ;  /* 0x00000004ff157e24 */ /* 0x000fe2000f8e00ff */
[----:B------:R-:W5:Y:S01]  /*f6b0*/  LD.E.128 R12, desc[UR40][R12.64] ;  /* 0x000000280c0c7980 */ /* 0x000f62000c101d00 */
[----:B------:R-:W-:-:S02]  /*f6c0*/  IMAD R77, R81, R79, R80 ;  /* 0x0000004f514d7224 */ /* 0x000fc400078e0250 */
[----:B------:R-:W-:Y:S01]  /*f6d0*/  IMAD.SHL.U32 R83, R0, 0x10, RZ ;  /* 0x0000001000537824 */ /* 0x000fe200078e00ff */
[----:B------:R-:W5:Y:S01]  /*f6e0*/  LD.E.128 R4, desc[UR40][R4.64] ;  /* 0x0000002804047980 */ /* 0x000f62000c101d00 */
[C---:B------:R-:W-:Y:S01]  /*f6f0*/  IMAD R79, R3.reuse, UR11, R78 ;  /* 0x0000000b034f7c24 */ /* 0x040fe2000f8e024e */
[----:B------:R-:W-:Y:S01]  /*f700*/  SEL R0, RZ, 0xffffffff, P0 ;  /* 0xffffffffff007807 */ /* 0x000fe20000000000 */
[----:B------:R-:W-:Y:S01]  /*f710*/  IMAD.WIDE.U32 R20, R3, UR10, R20 ;  /* 0x0000000a03147c25 */ /* 0x000fe2000f8e0014 */
[----:B------:R-:W5:Y:S01]  /*f720*/  LD.E.128 R48, desc[UR40][R48.64] ;  /* 0x0000002830307980 */ /* 0x000f62000c101d00 */
[----:B------:R-:W-:Y:S01]  /*f730*/  SHF.R.S32.HI R3, RZ, 0x1f, R77 ;  /* 0x0000001fff037819 */ /* 0x000fe2000001144d */
[----:B------:R-:W-:Y:S02]  /*f740*/  ULDC.64 UR10, c[0x0][0xad8] ;  /* 0x0002b600000a7ab9 */ /* 0x000fe40000000a00 */
[----:B------:R-:W5:Y:S01]  /*f750*/  LD.E.128 R52, desc[UR40][R52.64] ;  /* 0x0000002834347980 */ /* 0x000f62000c101d00 */
[----:B------:R-:W-:-:S03]  /*f760*/  VIADD R93, R185, 0x180 ;  /* 0x00000180b95d7836 */ /* 0x000fc60000000000 */
[----:B------:R-:W5:Y:S01]  /*f770*/  LD.E.128 R56, desc[UR40][R56.64] ;  /* 0x0000002838387980 */ /* 0x000f62000c101d00 */
[----:B------:R-:W-:Y:S01]  /*f780*/  @!PT LDS RZ, [RZ] ;  /* 0x00000000fffff984 */ /* 0x000fe20000000800 */
[----:B------:R-:W-:Y:S01]  /*f790*/  @!PT LDS RZ, [RZ] ;  /* 0x00000000fffff984 */ /* 0x000fe20000000800 */
[----:B------:R-:W-:Y:S01]  /*f7a0*/  @!PT LDS RZ, [RZ] ;  /* 0x00000000fffff984 */ /* 0x000fe20000000800 */
[----:B------:R-:W-:Y:S01]  /*f7b0*/  @!PT LDS RZ, [RZ] ;  /* 0x00000000fffff984 */ /* 0x000fe20000000800 */
[----:B------:R0:W-:Y:S06]  /*f7c0*/  MEMBAR.ALL.CTA ;  /* 0x0000000000007992 */ /* 0x0001ec0000008000 */
[----:B0-----:R-:W0:Y:S01]  /*f7d0*/  FENCE.VIEW.ASYNC.S ;  /* 0x00000000000073c6 */ /* 0x001e220000000000 */
[----:B------:R-:W-:Y:S01]  /*f7e0*/  LOP3.LUT R76, R83, 0x10, R76, 0xe2, !PT ;  /* 0x00000010534c7812 */ /* 0x000fe200078ee24c */
[----:B------:R-:W-:Y:S01]  /*f7f0*/  IMAD.SHL.U32 R83, R0, 0x20, RZ ;  /* 0x0000002000537824 */ /* 0x000fe200078e00ff */
[----:B------:R-:W-:Y:S01]  /*f800*/  ISETP.GE.AND P0, PT, R93, UR16, PT ;  /* 0x000000105d007c0c */ /* 0x000fe2000bf06270 */
[----:B------:R-:W-:-:S02]  /*f810*/  IMAD.IADD R21, R21, 0x1, R79 ;  /* 0x0000000115157824 */ /* 0x000fc400078e024f */
[----:B------:R-:W-:Y:S02]  /*f820*/  IMAD R0, R3, UR10, RZ ;  /* 0x0000000a03007c24 */ /* 0x000fe4000f8e02ff */
[----:B------:R-:W-:Y:S02]  /*f830*/  VIADD R88, R224, UR42 ;  /* 0x0000002ae0587c36 */ /* 0x000fe40008000000 */
[----:B------:R-:W-:Y:S01]  /*f840*/  IMAD R89, R81, UR8, RZ ;  /* 0x0000000851597c24 */ /* 0x000fe2000f8e02ff */
[----:B------:R-:W-:Y:S01]  /*f850*/  UIADD3 UR4, UR46, 0x28c20, URZ ;  /* 0x00028c202e047890 */ /* 0x000fe2000fffe03f */
[C---:B------:R-:W-:Y:S01]  /*f860*/  IMAD R79, R77.reuse, UR11, R0 ;  /* 0x0000000b4d4f7c24 */ /* 0x040fe2000f8e0200 */
[----:B------:R-:W-:Y:S01]  /*f870*/  SEL R3, RZ, 0x40, P0 ;  /* 0x00000040ff037807 */ /* 0x000fe20000000000 */
[----:B------:R-:W-:Y:S01]  /*f880*/  IMAD.WIDE.U32 R20, R77, UR10, R20 ;  /* 0x0000000a4d147c25 */ /* 0x000fe2000f8e0014 */
[----:B------:R-:W-:Y:S01]  /*f890*/  ISETP.GE.AND P0, PT, R88, R89, PT ;  /* 0x000000595800720c */ /* 0x000fe20003f06270 */
[----:B------:R-:W-:Y:S01]  /*f8a0*/  ULDC.64 UR10, c[0x0][0xa80] ;  /* 0x0002a000000a7ab9 */ /* 0x000fe20000000a00 */
[----:B------:R-:W-:Y:S01]  /*f8b0*/  UPRMT UR4, URZ, 0x654, UR4 ;  /* 0x000006543f047896 */ /* 0x000fe20008000004 */
[----:B------:R-:W-:Y:S01]  /*f8c0*/  VIADD R95, R185, 0x1c0 ;  /* 0x000001c0b95f7836 */ /* 0x000fe20000000000 */
[----:B------:R-:W-:Y:S01]  /*f8d0*/  LEA R86, P2, R20, UR10, 0x1 ;  /* 0x0000000a14567c11 */ /* 0x000fe2000f8408ff */
[----:B------:R-:W-:Y:S01]  /*f8e0*/  IMAD.IADD R21, R21, 0x1, R79 ;  /* 0x0000000115157824 */ /* 0x000fe200078e024f */
[----:B------:R-:W-:-:S02]  /*f8f0*/  LOP3.LUT R76, R83, 0x20, R76, 0xe2, !PT ;  /* 0x00000020534c7812 */ /* 0x000fc400078ee24c */
[----:B------:R-:W-:Y:S02]  /*f900*/  ISETP.GE.AND P1, PT, R95, UR16, PT ;  /* 0x000000105f007c0c */ /* 0x000fe4000bf26270 */
[----:B------:R-:W-:Y:S01]  /*f910*/  LEA.HI.X R87, R20, UR11, R21, 0x1, P2 ;  /* 0x0000000b14577c11 */ /* 0x000fe200090f0c15 */
[----:B0-----:R-:W-:Y:S01]  /*f920*/  SYNCS.ARRIVE.TRANS64.RED.A1T0 RZ, [UR4], RZ ;  /* 0x000000ffffff79a7 */ /* 0x001fe20008100404 */
[----:B------:R-:W-:Y:S01]  /*f930*/  LOP3.LUT R3, R76, R3, RZ, 0xfc, !PT ;  /* 0x000000034c037212 */ /* 0x000fe200078efcff */
[----:B------:R0:W1:Y:S01]  /*f940*/  SHFL.IDX PT, R20, R86, RZ, 0x181f ;  /* 0x00181fff56147589 */ /* 0x00006200000e0000 */
[----:B------:R-:W-:Y:S01]  /*f950*/  SEL R0, RZ, 0x80, P1 ;  /* 0x00000080ff007807 */ /* 0x000fe20000800000 */
[----:B------:R-:W-:Y:S02]  /*f960*/  BSSY B1, `(.L_x_5352) ;  /* 0x000002a000017945 */ /* 0x000fe40003800000 */
[----:B------:R0:W2:Y:S01]  /*f970*/  SHFL.IDX PT, R21, R87, RZ, 0x181f ;  /* 0x00181fff57157589 */ /* 0x0000a200000e0000 */
[----:B------:R-:W-:-:S02]  /*f980*/  LOP3.LUT R0, R3, R0, RZ, 0xfc, !PT ;  /* 0x0000000003007212 */ /* 0x000fc400078efcff */
        /* <DEDUP_REMOVED lines=9> */
[CC--:B-1----:R-:W-:Y:S01]  /*fa20*/  @!P1 LEA R76, P2, R192.reuse, R20.reuse, 0x1 ;  /* 0x00000014c04c9211 */ /* 0x0c2fe200078408ff */
        /* <DEDUP_REMOVED lines=8> */
[-C--:B------:R-:W-:Y:S02]  /*fab0*/  @!P3 LEA R82, P6, R97, R20.reuse, 0x1 ;  /* 0x000000146152b211 */ /* 0x080fe400078c08ff */
        /* <DEDUP_REMOVED lines=9> */
[----:B------:R-:W-:Y:S01]  /*fb50*/  SHF.R.S32.HI R7, RZ, 0x1f, R93 ;  /* 0x0000001fff077819 */ /* 0x000fe2000001145d */
[----:B------:R3:W-:Y:S01]  /*fb60*/  @!P2 ST.E.128 desc[UR40][R84.64], R44 ;  /* 0x0000002c5400a985 */ /* 0x0007e2000c101d28 */
[-C--:B------:R-:W-:Y:S02]  /*fb70*/  @!P1 LEA.HI.X R5, R91, R21.reuse, R5, 0x1, P5 ;  /* 0x000000155b059211 */ /* 0x080fe400028f0c05 */
[C---:B------:R-:W-:Y:S02]  /*fb80*/  @P0 LEA R6, P5, R93.reuse, R20, 0x1 ;  /* 0x000000145d060211 */ /* 0x040fe400078a08ff */
[----:B--2---:R-:W-:Y:S01]  /*fb90*/  SHF.R.S32.HI R13, RZ, 0x1f, R95 ;  /* 0x0000001fff0d7819 */ /* 0x004fe2000001145f */
[----:B------:R3:W-:Y:S01]  /*fba0*/  @!P1 ST.E.128 desc[UR40][R4.64], R52 ;  /* 0x0000003404009985 */ /* 0x0007e2000c101d28 */
[----:B------:R-:W-:-:S02]  /*fbb0*/  @P0 LEA.HI.X R7, R93, R21, R7, 0x1, P5 ;  /* 0x000000155d070211 */ /* 0x000fc400028f0c07 */
[----:B------:R-:W-:-:S03]  /*fbc0*/  @P6 LEA R12, P5, R95, R20, 0x1 ;  /* 0x000000145f0c6211 */ /* 0x000fc600078a08ff */
[----:B------:R3:W-:Y:S01]  /*fbd0*/  @P0 ST.E.128 desc[UR40][R6.64], R60 ;  /* 0x0000003c06000985 */ /* 0x0007e2000c101d28 */
[----:B------:R-:W-:-:S05]  /*fbe0*/  @P6 LEA.HI.X R13, R95, R21, R13, 0x1, P5 ;  /* 0x000000155f0d6211 */ /* 0x000fca00028f0c0d */
[----:B------:R3:W-:Y:S04]  /*fbf0*/  @P6 ST.E.128 desc[UR40][R12.64], R68 ;  /* 0x000000440c006985 */ /* 0x0007e8000c101d28 */
.L_x_5353:
[----:B------:R-:W-:Y:S05]  /*fc00*/  BSYNC B1 ;  /* 0x0000000000017941 */ /* 0x000fea0003800000 */
.L_x_5352:
        /* <DEDUP_REMOVED lines=11> */
[----:B--2---:R-:W-:Y:S01]  /*fcc0*/  SHF.R.S32.HI R21, RZ, 0x1f, R97 ;  /* 0x0000001fff157819 */ /* 0x004fe20000011461 */
[----:B0---4-:R-:W-:Y:S02]  /*fcd0*/  @!P0 IMAD.WIDE R6, R185, 0x2, R4 ;  /* 0x00000002b9068825 */ /* 0x011fe400078e0204 */
[CC--:B------:R-:W-:Y:S02]  /*fce0*/  @!P4 LEA R12, P5, R192.reuse, R4.reuse, 0x1 ;  /* 0x00000004c00cc211 */ /* 0x0c0fe400078a08ff */
[-C--:B------:R-:W-:Y:S01]  /*fcf0*/  @!P3 LEA R14, P6, R99, R4.reuse, 0x1 ;  /* 0x00000004630eb211 */ /* 0x080fe200078c08ff */
[----:B------:R0:W-:Y:S01]  /*fd00*/  @!P0 ST.E.128 desc[UR40][R6.64], R8 ;  /* 0x0000000806008985 */ /* 0x0001e2000c101d28 */
[----:B------:R-:W-:Y:S02]  /*fd10*/  ISETP.GE.AND P0, PT, R91, UR16, PT ;  /* 0x000000105b007c0c */ /* 0x000fe4000bf06270 */
[----:B------:R-:W-:Y:S02]  /*fd20*/  @!P4 LEA.HI.X R13, R192, R5, R152, 0x1, P5 ;  /* 0x00000005c00dc211 */ /* 0x000fe400028f0c98 */
[----:B-1----:R-:W-:-:S02]  /*fd30*/  @!P2 LEA R20, P5, R97, R4, 0x1 ;  /* 0x000000046114a211 */ /* 0x002fc400078a08ff */
[-C--:B------:R-:W-:Y:S01]  /*fd40*/  @!P3 LEA.HI.X R15, R99, R5.reuse, R15, 0x1, P6 ;  /* 0x00000005630fb211 */ /* 0x080fe200030f0c0f */
[----:B------:R1:W-:Y:S01]  /*fd50*/  @!P4 ST.E.128 desc[UR40][R12.64], R24 ;  /* 0x000000180c00c985 */ /* 0x0003e2000c101d28 */
[----:B------:R-:W-:Y:S02]  /*fd60*/  LOP3.LUT P6, RZ, R3, 0x40, RZ, 0xc0, !PT ;  /* 0x0000004003ff7812 */ /* 0x000fe400078cc0ff */
[----:B------:R-:W-:Y:S01]  /*fd70*/  @!P2 LEA.HI.X R21, R97, R5, R21, 0x1, P5 ;  /* 0x000000056115a211 */ /* 0x000fe200028f0c15 */
[----:B------:R1:W-:Y:S01]  /*fd80*/  @!P3 ST.E.128 desc[UR40][R14.64], R32 ;  /* 0x000000200e00b985 */ /* 0x0003e2000c101d28 */
[----:B------:R-:W-:-:S03]  /*fd90*/  SHF.R.S32.HI R3, RZ, 0x1f, R101 ;  /* 0x0000001fff037819 */ /* 0x000fc60000011465 */
[----:B------:R1:W-:Y:S01]  /*fda0*/  @!P2 ST.E.128 desc[UR40][R20.64], R40 ;  /* 0x000000281400a985 */ /* 0x0003e2000c101d28 */
[----:B0-----:R-:W-:-:S04]  /*fdb0*/  @!P1 LEA R6, P5, R101, R4, 0x1 ;  /* 0x0000000465069211 */ /* 0x001fc800078a08ff */
[-C--:B------:R-:W-:Y:S02]  /*fdc0*/  @!P1 LEA.HI.X R7, R101, R5.reuse, R3, 0x1, P5 ;  /* 0x0000000565079211 */ /* 0x080fe400028f0c03 */
[----:B------:R-:W-:Y:S02]  /*fdd0*/  SHF.R.S32.HI R3, RZ, 0x1f, R91 ;  /* 0x0000001fff037819 */ /* 0x000fe4000001145b */
[C---:B------:R-:W-:Y:S01]  /*fde0*/  @!P0 LEA R8, P5, R91.reuse, R4, 0x1 ;  /* 0x000000045b088211 */ /* 0x040fe200078a08ff */
[----:B------:R1:W-:Y:S03]  /*fdf0*/  @!P1 ST.E.128 desc[UR40][R6.64], R48 ;  /* 0x0000003006009985 */ /* 0x0003e6000c101d28 */
[----:B------:R-:W-:Y:S02]  /*fe00*/  @!P0 LEA.HI.X R9, R91, R5, R3, 0x1, P5 ;  /* 0x000000055b098211 */ /* 0x000fe400028f0c03 */
[----:B------:R-:W-:-:S02]  /*fe10*/  SHF.R.S32.HI R3, RZ, 0x1f, R93 ;  /* 0x0000001fff037819 */ /* 0x000fc4000001145d */
[C---:B------:R-:W-:Y:S01]  /*fe20*/  @P6 LEA R10, P5, R93.reuse, R4, 0x1 ;  /* 0x000000045d0a6211 */ /* 0x040fe200078a08ff */
[----:B------:R1:W-:Y:S01]  /*fe30*/  @!P0 ST.E.128 desc[UR40][R8.64], R56 ;  /* 0x0000003808008985 */ /* 0x0003e2000c101d28 */
[----:B------:R-:W-:Y:S02]  /*fe40*/  LOP3.LUT P0, RZ, R0, 0x80, RZ, 0xc0, !PT ;  /* 0x0000008000ff7812 */ /* 0x000fe4000780c0ff */
[----:B------:R-:W-:-:S05]  /*fe50*/  @P6 LEA.HI.X R11, R93, R5, R3, 0x1, P5 ;  /* 0x000000055d0b6211 */ /* 0x000fca00028f0c03 */
[----:B------:R1:W-:Y:S06]  /*fe60*/  @P6 ST.E.128 desc[UR40][R10.64], R64 ;  /* 0x000000400a006985 */ /* 0x0003ec000c101d28 */
[----:B------:R-:W-:Y:S05]  /*fe70*/  @!P0 BRA `(.L_x_5354) ;  /* 0x0000002400648947 */ /* 0x000fea0003800000 */
[----:B------:R-:W-:Y:S02]  /*fe80*/  LEA R4, P0, R95, R4, 0x1 ;  /* 0x000000045f047211 */ /* 0x000fe400078008ff */
[----:B------:R-:W-:-:S04]  /*fe90*/  SHF.R.S32.HI R0, RZ, 0x1f, R95 ;  /* 0x0000001fff007819 */ /* 0x000fc8000001145f */
[----:B------:R-:W-:-:S05]  /*fea0*/  LEA.HI.X R5, R95, R5, R0, 0x1, P0 ;  /* 0x000000055f057211 */ /* 0x000fca00000f0c00 */
[----:B------:R0:W-:Y:S01]  /*feb0*/  ST.E.128 desc[UR40][R4.64], R72 ;  /* 0x0000004804007985 */ /* 0x0001e2000c101d28 */
[----:B------:R-:W-:Y:S05]  /*fec0*/  BRA `(.L_x_5354) ;  /* 0x0000002400507947 */ /* 0x000fea0003800000 */
.L_x_5351:
[----:B------:R-:W-:Y:S01]  /*fed0*/  ULDC.64 UR14, c[0x0][0xb08] ;  /* 0x0002c200000e7ab9 */ /* 0x000fe20000000a00 */
[----:B0-----:R-:W-:Y:S01]  /*fee0*/  VIADD R4, R186, UR42 ;  /* 0x0000002aba047c36 */ /* 0x001fe20008000000 */
[----:B------:R-:W-:Y:S01]  /*fef0*/  UIMAD UR12, UR24, UR14, URZ ;  /* 0x0000000e180c72a4 */ /* 0x000fe2000f8e023f */
[----:B------:R-:W-:Y:S01]  /*ff00*/  BSSY B1, `(.L_x_5355) ;  /* 0x00000ca000017945 */ /* 0x000fe20003800000 */
[----:B------:R-:W-:Y:S01]  /*ff10*/  UIMAD.WIDE.U32 UR10, UR4, UR14, URZ ;  /* 0x0000000e040a72a5 */ /* 0x000fe2000f8e003f */
[----:B------:R-:W-:Y:S01]  /*ff20*/  IMAD.MOV.U32 R3, RZ, RZ, R4 ;  /* 0x000000ffff037224 */ /* 0x000fe200078e0004 */
[----:B------:R-:W-:Y:S01]  /*ff30*/  UIMAD UR12, UR4, UR15, UR12 ;  /* 0x0000000f040c72a4 */ /* 0x000fe2000f8e020c */
[----:B------:R-:W-:Y:S01]  /*ff40*/  SHF.R.S32.HI R21, RZ, 0x1f, R205 ;  /* 0x0000001fff157819 */ /* 0x000fe200000114cd */
[----:B------:R-:W-:Y:S01]  /*ff50*/  ULDC UR14, c[0x0][0xbe8] ;  /* 0x0002fa00000e7ab9 */ /* 0x000fe20000000800 */
[----:B------:R-:W-:Y:S01]  /*ff60*/  USHF.R.S32.HI UR4, URZ, 0x1f, UR9 ;  /* 0x0000001f3f047899 */ /* 0x000fe20008011409 */
[----:B------:R-:W-:Y:S01]  /*ff70*/  SHF.R.S32.HI R152, RZ, 0x1f, R206 ;  /* 0x0000001fff987819 */ /* 0x000fe200000114ce */
[----:B------:R-:W-:Y:S01]  /*ff80*/  UIADD3 UR11, UR11, UR12, URZ ;  /* 0x0000000c0b0b7290 */ /* 0x000fe2000fffe03f */
[----:B------:R-:W-:Y:S01]  /*ff90*/  SHF.R.S32.HI R153, RZ, 0x1f, R207 ;  /* 0x0000001fff997819 */ /* 0x000fe200000114cf */
[----:B------:R-:W-:Y:S01]  /*ffa0*/  UISETP.NE.AND UP0, UPT, UR14, 0x1, UPT ;  /* 0x000000010e00788c */ /* 0x000fe2000bf05270 */
[----:B------:R-:W-:Y:S01]  /*ffb0*/  SHF.R.S32.HI R154, RZ, 0x1f, R208 ;  /* 0x0000001fff9a7819 */ /* 0x000fe200000114d0 */
[----:B------:R-:W-:Y:S01]  /*ffc0*/  ULDC.64 UR12, c[0x0][0xb38] ;  /* 0x0002ce00000c7ab9 */ /* 0x000fe20000000a00 */
[----:B------:R-:W-:Y:S01]  /*ffd0*/  UIMAD UR8, UR8, UR14, URZ ;  /* 0x0000000e080872a4 */ /* 0x000fe2000f8e023f */
[----:B------:R-:W-:Y:S01]  /*ffe0*/  SHF.R.S32.HI R155, RZ, 0x1f, R209 ;  /* 0x0000001fff9b7819 */ /* 0x000fe200000114d1 */
[----:B------:R-:W-:Y:S01]  /*fff0*/  UIMAD.WIDE.U32 UR10, UR44, UR12, UR10 ;  /* 0x0000000c2c0a72a5 */ /* 0x000fe2000f8e000a */
[----:B------:R-:W-:-:S02]  /*10000*/  PLOP3.LUT P0, PT, PT, PT, UP0, 0x80, 0x0 ;  /* 0x000000000000781c */ /* 0x000fc40003f0f008 */
[----:B------:R-:W-:Y:S01]  /*10010*/  SHF.R.S32.HI R156, RZ, 0x1f, R210 ;  /* 0x0000001fff9c7819 */ /* 0x000fe200000114d2 */
[----:B------:R-:W-:Y:S01]  /*10020*/  UIMAD UR11, UR44, UR13, UR11 ;  /* 0x0000000d2c0b72a4 */ /* 0x000fe2000f8e020b */
[----:B------:R-:W-:Y:S02]  /*10030*/  SHF.R.S32.HI R157, RZ, 0x1f, R211 ;  /* 0x0000001fff9d7819 */ /* 0x000fe400000114d3 */
[----:B------:R-:W-:Y:S01]  /*10040*/  ULDC.64 UR12, c[0x0][0xb40] ;  /* 0x0002d000000c7ab9 */ /* 0x000fe20000000a00 */
[----:B------:R-:W-:Y:S01]  /*10050*/  SHF.R.S32.HI R158, RZ, 0x1f, R212 ;  /* 0x0000001fff9e7819 */ /* 0x000fe200000114d4 */
[----:B------:R-:W-:Y:S01]  /*10060*/  UIMAD UR4, UR4, UR12, URZ ;  /* 0x0000000c040472a4 */ /* 0x000fe2000f8e023f */
[----:B------:R-:W-:Y:S01]  /*10070*/  SHF.R.S32.HI R159, RZ, 0x1f, R213 ;  /* 0x0000001fff9f7819 */ /* 0x000fe200000114d5 */
[----:B------:R-:W-:Y:S01]  /*10080*/  UIMAD.WIDE.U32 UR10, UR9, UR12, UR10 ;  /* 0x0000000c090a72a5 */ /* 0x000fe2000f8e000a */
[----:B------:R-:W-:Y:S01]  /*10090*/  SHF.R.S32.HI R160, RZ, 0x1f, R214 ;  /* 0x0000001fffa07819 */ /* 0x000fe200000114d6 */
[----:B------:R-:W-:Y:S01]  /*100a0*/  UIMAD UR4, UR9, UR13, UR4 ;  /* 0x0000000d090472a4 */ /* 0x000fe2000f8e0204 */
[----:B------:R-:W-:-:S02]  /*100b0*/  SHF.R.S32.HI R161, RZ, 0x1f, R215 ;  /* 0x0000001fffa17819 */ /* 0x000fc400000114d7 */
[----:B------:R-:W-:Y:S01]  /*100c0*/  @UP0 ULDC UR9, c[0x0][0xbec] ;  /* 0x0002fb0000090ab9 */ /* 0x000fe20000000800 */
[----:B------:R-:W-:Y:S01]  /*100d0*/  UIADD3 UR11, UR11, UR4, URZ ;  /* 0x000000040b0b7290 */ /* 0x000fe2000fffe03f */
[----:B------:R-:W-:Y:S01]  /*100e0*/  @P0 IMAD.HI.U32 R0, R4, UR9, RZ ;  /* 0x0000000904000c27 */ /* 0x000fe2000f8e00ff */
[----:B------:R-:W-:Y:S01]  /*100f0*/  ULDC.64 UR12, c[0x0][0xb48] ;  /* 0x0002d200000c7ab9 */ /* 0x000fe20000000a00 */
[----:B------:R-:W-:Y:S01]  /*10100*/  @UP0 ULDC UR4, c[0x0][0xbf0] ;  /* 0x0002fc0000040ab9 */ /* 0x000fe20000000800 */
[----:B------:R-:W-:Y:S01]  /*10110*/  UIMAD.WIDE.U32 UR10, UR45, UR12, UR10 ;  /* 0x0000000c2d0a72a5 */ /* 0x000fe2000f8e000a */
[----:B------:R-:W-:Y:S02]  /*10120*/  SHF.R.S32.HI R162, RZ, 0x1f, R216 ;  /* 0x0000001fffa27819 */ /* 0x000fe400000114d8 */
[----:B------:R-:W-:Y:S01]  /*10130*/  @P0 SHF.R.U32.HI R3, RZ, UR4, R0 ;  /* 0x00000004ff030c19 */ /* 0x000fe20008011600 */
[----:B------:R-:W-:Y:S01]  /*10140*/  UIMAD UR45, UR45, UR13, UR11 ;  /* 0x0000000d2d2d72a4 */ /* 0x000fe2000f8e020b */
[----:B------:R-:W-:Y:S01]  /*10150*/  SHF.R.S32.HI R163, RZ, 0x1f, R217 ;  /* 0x0000001fffa37819 */ /* 0x000fe200000114d9 */
[----:B------:R-:W-:Y:S01]  /*10160*/  IMAD.U32 R5, RZ, RZ, UR11 ;  /* 0x0000000bff057e24 */ /* 0x000fe2000f8e00ff */
[--C-:B------:R-:W-:Y:S01]  /*10170*/  SHF.R.S32.HI R0, RZ, 0x1f, R3.reuse ;  /* 0x0000001fff007819 */ /* 0x100fe20000011403 */
[----:B------:R-:W-:Y:S01]  /*10180*/  IMAD.MOV R7, RZ, RZ, -R3 ;  /* 0x000000ffff077224 */ /* 0x000fe200078e0a03 */
[----:B------:R-:W-:Y:S01]  /*10190*/  ULDC.64 UR12, c[0x0][0xb30] ;  /* 0x0002cc00000c7ab9 */ /* 0x000fe20000000a00 */
[----:B------:R-:W-:Y:S01]  /*101a0*/  IMAD.U32 R5, RZ, RZ, UR45 ;  /* 0x0000002dff057e24 */ /* 0x000fe2000f8e00ff */
[----:B------:R-:W-:Y:S01]  /*101b0*/  UIADD3 UR4, UR46, 0x28c20, URZ ;  /* 0x00028c202e047890 */ /* 0x000fe2000fffe03f */
[----:B------:R-:W-:Y:S01]  /*101c0*/  IMAD R7, R7, UR14, R4 ;  /* 0x0000000e07077c24 */ /* 0x000fe2000f8e0204 */
[----:B------:R-:W-:Y:S01]  /*101d0*/  SHF.R.S32.HI R164, RZ, 0x1f, R218 ;  /* 0x0000001fffa47819 */ /* 0x000fe200000114da */
[----:B------:R-:W-:Y:S01]  /*101e0*/  IMAD R0, R0, UR12, RZ ;  /* 0x0000000c00007c24 */ /* 0x000fe2000f8e02ff */
[----:B------:R-:W-:Y:S01]  /*101f0*/  UPRMT UR4, URZ, 0x654, UR4 ;  /* 0x000006543f047896 */ /* 0x000fe20008000004 */
[----:B------:R-:W-:Y:S01]  /*10200*/  IMAD.U32 R4, RZ, RZ, UR10 ;  /* 0x0000000aff047e24 */ /* 0x000fe2000f8e00ff */
[----:B------:R-:W-:Y:S01]  /*10210*/  ULDC.64 UR10, c[0x0][0xb28] ;  /* 0x0002ca00000a7ab9 */ /* 0x000fe20000000a00 */
[C---:B------:R-:W-:Y:S01]  /*10220*/  IMAD R9, R3.reuse, UR13, R0 ;  /* 0x0000000d03097c24 */ /* 0x040fe2000f8e0200 */
[----:B------:R-:W-:Y:S01]  /*10230*/  SHF.R.S32.HI R0, RZ, 0x1f, R7 ;  /* 0x0000001fff007819 */ /* 0x000fe20000011407 */
[----:B------:R-:W-:Y:S01]  /*10240*/  IMAD.WIDE.U32 R4, R3, UR12, R4 ;  /* 0x0000000c03047c25 */ /* 0x000fe2000f8e0004 */
[----:B------:R-:W-:-:S02]  /*10250*/  SHF.R.S32.HI R165, RZ, 0x1f, R219 ;  /* 0x0000001fffa57819 */ /* 0x000fc400000114db */
[----:B------:R-:W-:Y:S01]  /*10260*/  SHF.R.S32.HI R166, RZ, 0x1f, R220 ;  /* 0x0000001fffa67819 */ /* 0x000fe200000114dc */
[----:B------:R-:W-:Y:S01]  /*10270*/  IMAD R0, R0, UR10, RZ ;  /* 0x0000000a00007c24 */ /* 0x000fe2000f8e02ff */
[----:B------:R-:W-:Y:S01]  /*10280*/  SYNCS.ARRIVE.TRANS64.RED.A1T0 RZ, [UR4], RZ ;  /* 0x000000ffffff79a7 */ /* 0x000fe20008100404 */
[----:B------:R-:W-:Y:S01]  /*10290*/  IMAD.IADD R5, R5, 0x1, R9 ;  /* 0x0000000105057824 */ /* 0x000fe200078e0209 */
[----:B------:R-:W-:Y:S01]  /*102a0*/  SHF.R.S32.HI R13, RZ, 0x1f, R221 ;  /* 0x0000001fff0d7819 */ /* 0x000fe200000114dd */
[C---:B------:R-:W-:Y:S01]  /*102b0*/  IMAD R3, R7.reuse, UR11, R0 ;  /* 0x0000000b07037c24 */ /* 0x040fe2000f8e0200 */
[----:B------:R-:W-:Y:S01]  /*102c0*/  SHF.R.S32.HI R167, RZ, 0x1f, R222 ;  /* 0x0000001fffa77819 */ /* 0x000fe200000114de */
[----:B------:R-:W-:Y:S01]  /*102d0*/  VIADD R0, R16, UR42 ;  /* 0x0000002a10007c36 */ /* 0x000fe20008000000 */
[----:B------:R-:W-:Y:S01]  /*102e0*/  SHF.R.S32.HI R168, RZ, 0x1f, R223 ;  /* 0x0000001fffa87819 */ /* 0x000fe200000114df */
[----:B------:R-:W-:Y:S01]  /*102f0*/  IMAD.WIDE.U32 R4, R7, UR10, R4 ;  /* 0x0000000a07047c25 */ /* 0x000fe2000f8e0004 */
[----:B------:R-:W-:Y:S01]  /*10300*/  ULDC.64 UR10, c[0x0][0xb00] ;  /* 0x0002c000000a7ab9 */ /* 0x000fe20000000a00 */
[----:B------:R-:W-:-:S02]  /*10310*/  SHF.R.S32.HI R169, RZ, 0x1f, R17 ;  /* 0x0000001fffa97819 */ /* 0x000fc40000011411 */
[----:B------:R-:W-:Y:S01]  /*10320*/  ISETP.GE.AND P0, PT, R0, UR8, PT ;  /* 0x0000000800007c0c */ /* 0x000fe2000bf06270 */
[----:B------:R-:W-:Y:S01]  /*10330*/  IMAD.IADD R5, R5, 0x1, R3 ;  /* 0x0000000105057824 */ /* 0x000fe200078e0203 */
[----:B------:R-:W-:-:S04]  /*10340*/  LEA R3, P1, R4, UR10, 0x2 ;  /* 0x0000000a04037c11 */ /* 0x000fc8000f8210ff */
[----:B------:R-:W-:Y:S01]  /*10350*/  LEA.HI.X R10, R4, UR11, R5, 0x2, P1 ;  /* 0x0000000b040a7c11 */ /* 0x000fe200088f1405 */
[----:B------:R0:W1:Y:S04]  /*10360*/  SHFL.IDX PT, R11, R3, RZ, 0x1c1f ;  /* 0x001c1fff030b7589 */ /* 0x00006800000e0000 */
[----:B------:R0:W2:Y:S02]  /*10370*/  SHFL.IDX PT, R12, R10, RZ, 0x1c1f ;  /* 0x001c1fff0a0c7589 */ /* 0x0000a400000e0000 */
        /* <DEDUP_REMOVED lines=130> */
.L_x_5356:
[----:B------:R-:W-:Y:S05]  /*10ba0*/  BSYNC B1 ;  /* 0x0000000000017941 */ /* 0x000fea0003800000 */
.L_x_5355:
        /* <DEDUP_REMOVED lines=10> */
[-C--:B0--3--:R-:W-:Y:S02]  /*10c50*/  @!P4 LEA R4, P3, R17, R24.reuse, 0x2 ;  /* 0x000000181104c211 */ /* 0x089fe400078610ff */
[----:B------:R-:W-:Y:S02]  /*10c60*/  @!P2 LEA R6, P6, R223, R24, 0x2 ;  /* 0x00000018df06a211 */ /* 0x000fe400078c10ff */
[----:B------:R-:W-:Y:S02]  /*10c70*/  @!P4 LEA.HI.X R5, R17, R20, R169, 0x2, P3 ;  /* 0x000000141105c211 */ /* 0x000fe400018f14a9 */
        /* <DEDUP_REMOVED lines=9> */
[----:B-1----:R-:W-:Y:S01]  /*10d10*/  @!P0 LEA.HI.X R11, R221, R20, R13, 0x2, P6 ;  /* 0x00000014dd0b8211 */ /* 0x002fe200030f140d */
        /* <DEDUP_REMOVED lines=14> */
[-C--:B---3--:R-:W-:Y:S02]  /*10e00*/  @!P0 LEA R6, P6, R217, R24.reuse, 0x2 ;  /* 0x00000018d9068211 */ /* 0x088fe400078c10ff */
[----:B------:R-:W-:Y:S01]  /*10e10*/  ISETP.GE.AND P4, PT, R213, UR4, PT ;  /* 0x00000004d5007c0c */ /* 0x000fe2000bf86270 */
[----:B------:R3:W-:Y:S01]  /*10e20*/  @!P5 ST.E.64 desc[UR40][R14.64], R50 ;  /* 0x000000320e00d985 */ /* 0x0007e2000c101b28 */
[----:B-1----:R-:W-:-:S02]  /*10e30*/  @!P1 LEA R8, P5, R216, R24, 0x2 ;  /* 0x00000018d8089211 */ /* 0x002fc400078a10ff */
        /* <DEDUP_REMOVED lines=16> */
[----:B---3--:R-:W-:-:S03]  /*10f40*/  @!P5 LEA R14, P6, R212, R24, 0x2 ;  /* 0x00000018d40ed211 */ /* 0x008fc600078c10ff */
[----:B------:R3:W-:Y:S01]  /*10f50*/  @!P4 ST.E.64 desc[UR40][R12.64], R70 ;  /* 0x000000460c00c985 */ /* 0x0007e2000c101b28 */
[----:B------:R-:W-:Y:S02]  /*10f60*/  @!P5 LEA.HI.X R15, R212, R20, R158, 0x2, P6 ;  /* 0x00000014d40fd211 */ /* 0x000fe400030f149e */
[CC--:B0-----:R-:W-:Y:S02]  /*10f70*/  @!P0 LEA R6, P4, R211.reuse, R24.reuse, 0x2 ;  /* 0x00000018d3068211 */ /* 0x0c1fe400078810ff */
[----:B-1----:R-:W-:Y:S01]  /*10f80*/  @!P1 LEA R8, P3, R210, R24, 0x2 ;  /* 0x00000018d2089211 */ /* 0x002fe200078610ff */
        /* <DEDUP_REMOVED lines=23> */
[-C--:B-1----:R-:W-:Y:S02]  /*11100*/  @!P2 LEA R6, P6, R205, R24.reuse, 0x2 ;  /* 0x00000018cd06a211 */ /* 0x082fe400078c10ff */
[----:B------:R-:W-:Y:S01]  /*11110*/  ISETP.GE.AND P4, PT, R201, UR4, PT ;  /* 0x00000004c9007c0c */ /* 0x000fe2000bf86270 */
[----:B------:R1:W-:Y:S01]  /*11120*/  @!P3 ST.E.64 desc[UR40][R14.64], R98 ;  /* 0x000000620e00b985 */ /* 0x0003e2000c101b28 */
[----:B--2---:R-:W-:Y:S02]  /*11130*/  @!P1 LEA R8, P3, R204, R24, 0x2 ;  /* 0x00000018cc089211 */ /* 0x004fe400078610ff */
[----:B------:R-:W-:Y:S02]  /*11140*/  @!P2 LEA.HI.X R7, R205, R20, R21, 0x2, P6 ;  /* 0x00000014cd07a211 */ /* 0x000fe400030f1415 */
[----:B---3--:R-:W-:-:S02]  /*11150*/  @!P0 LEA R10, P6, R203, R24, 0x2 ;  /* 0x00000018cb0a8211 */ /* 0x008fc400078c10ff */
[-C--:B------:R-:W-:Y:S01]  /*11160*/  @!P1 LEA.HI.X R9, R204, R20.reuse, R237, 0x2, P3 ;  /* 0x00000014cc099211 */ /* 0x080fe200018f14ed */
[----:B------:R2:W-:Y:S01]  /*11170*/  @!P2 ST.E.64 desc[UR40][R6.64], R102 ;  /* 0x000000660600a985 */ /* 0x0005e2000c101b28 */
[----:B------:R-:W-:Y:S02]  /*11180*/  ISETP.GE.AND P3, PT, R200, UR4, PT ;  /* 0x00000004c8007c0c */ /* 0x000fe4000bf66270 */
[----:B------:R-:W-:Y:S01]  /*11190*/  @!P0 LEA.HI.X R11, R203, R20, R236, 0x2, P6 ;  /* 0x00000014cb0b8211 */ /* 0x000fe200030f14ec */
[----:B------:R3:W-:Y:S01]  /*111a0*/  @!P1 ST.E.64 desc[UR40][R8.64], R106 ;  /* 0x0000006a08009985 */ /* 0x0007e2000c101b28 */
[-C--:B0-----:R-:W-:Y:S02]  /*111b0*/  @!P5 LEA R4, P1, R202, R24.reuse, 0x2 ;  /* 0x00000018ca04d211 */ /* 0x081fe400078210ff */
[----:B----4-:R-:W-:Y:S01]  /*111c0*/  @!P4 LEA R12, P2, R201, R24, 0x2 ;  /* 0x00000018c90cc211 */ /* 0x010fe200078410ff */
[----:B------:R-:W-:Y:S01]  /*111d0*/  @!P0 ST.E.64 desc[UR40][R10.64], R110 ;  /* 0x0000006e0a008985 */ /* 0x000fe2000c101b28 */
[----:B------:R-:W-:-:S02]  /*111e0*/  ISETP.GE.AND P0, PT, R199, UR4, PT ;  /* 0x00000004c7007c0c */ /* 0x000fc4000bf06270 */
[----:B------:R-:W-:Y:S02]  /*111f0*/  @!P5 LEA.HI.X R5, R202, R20, R235, 0x2, P1 ;  /* 0x00000014ca05d211 */ /* 0x000fe400008f14eb */
[----:B------:R-:W-:Y:S02]  /*11200*/  ISETP.GE.AND P1, PT, R198, UR4, PT ;  /* 0x00000004c6007c0c */ /* 0x000fe4000bf26270 */
[C---:B-1----:R-:W-:Y:S01]  /*11210*/  @!P3 LEA R14, P6, R200.reuse, R24, 0x2 ;  /* 0x00000018c80eb211 */ /* 0x042fe200078c10ff */
[----:B------:R0:W-:Y:S01]  /*11220*/  @!P5 ST.E.64 desc[UR40][R4.64], R114 ;  /* 0x000000720400d985 */ /* 0x0001e2000c101b28 */
[-C--:B------:R-:W-:Y:S02]  /*11230*/  @!P4 LEA.HI.X R13, R201, R20.reuse, R234, 0x2, P2 ;  /* 0x00000014c90dc211 */ /* 0x080fe400010f14ea */
[----:B------:R-:W-:Y:S02]  /*11240*/  @!P3 LEA.HI.X R15, R200, R20, R233, 0x2, P6 ;  /* 0x00000014c80fb211 */ /* 0x000fe400030f14e9 */
[----:B------:R-:W-:Y:S01]  /*11250*/  ISETP.GE.AND P2, PT, R195, UR4, PT ;  /* 0x00000004c3007c0c */ /* 0x000fe2000bf46270 */
[----:B------:R1:W-:Y:S01]  /*11260*/  @!P4 ST.E.64 desc[UR40][R12.64], R118 ;  /* 0x000000760c00c985 */ /* 0x0003e2000c101b28 */
[----:B------:R-:W-:-:S02]  /*11270*/  ISETP.GE.AND P4, PT, R197, UR4, PT ;  /* 0x00000004c5007c0c */ /* 0x000fc4000bf86270 */
[C---:B--2---:R-:W-:Y:S01]  /*11280*/  @!P0 LEA R6, P5, R199.reuse, R24, 0x2 ;  /* 0x00000018c7068211 */ /* 0x044fe200078a10ff */
[----:B------:R2:W-:Y:S01]  /*11290*/  @!P3 ST.E.64 desc[UR40][R14.64], R122 ;  /* 0x0000007a0e00b985 */ /* 0x0005e2000c101b28 */
[----:B------:R-:W-:Y:S02]  /*112a0*/  ISETP.GE.AND P3, PT, R196, UR4, PT ;  /* 0x00000004c4007c0c */ /* 0x000fe4000bf66270 */
[----:B------:R-:W-:Y:S02]  /*112b0*/  @!P0 LEA.HI.X R7, R199, R20, R232, 0x2, P5 ;  /* 0x00000014c7078211 */ /* 0x000fe400028f14e8 */
[----:B------:R-:W-:Y:S02]  /*112c0*/  ISETP.GE.AND P5, PT, R194, UR4, PT ;  /* 0x00000004c2007c0c */ /* 0x000fe4000bfa6270 */
[-C--:B---3--:R-:W-:Y:S01]  /*112d0*/  @!P1 LEA R8, P6, R198, R24.reuse, 0x2 ;  /* 0x00000018c6089211 */ /* 0x088fe200078c10ff */
[----:B------:R3:W-:Y:S02]  /*112e0*/  @!P0 ST.E.64 desc[UR40][R6.64], R126 ;  /* 0x0000007e06008985 */ /* 0x0007e4000c101b28 */
[----:B0-----:R-:W-:-:S02]  /*112f0*/  @!P4 LEA R4, P0, R197, R24, 0x2 ;  /* 0x00000018c504c211 */ /* 0x001fc400078010ff */
[----:B------:R-:W-:Y:S02]  /*11300*/  @!P1 LEA.HI.X R9, R198, R20, R231, 0x2, P6 ;  /* 0x00000014c6099211 */ /* 0x000fe400030f14e7 */
[----:B------:R-:W-:Y:S02]  /*11310*/  @!P3 LEA R10, P6, R196, R24, 0x2 ;  /* 0x00000018c40ab211 */ /* 0x000fe400078c10ff */
[----:B------:R-:W-:Y:S01]  /*11320*/  @!P4 LEA.HI.X R5, R197, R20, R230, 0x2, P0 ;  /* 0x00000014c505c211 */ /* 0x000fe200000f14e6 */
[----:B------:R3:W-:Y:S01]  /*11330*/  @!P1 ST.E.64 desc[UR40][R8.64], R130 ;  /* 0x0000008208009985 */ /* 0x0007e2000c101b28 */
[-C--:B-1----:R-:W-:Y:S02]  /*11340*/  @!P2 LEA R12, P1, R195, R24.reuse, 0x2 ;  /* 0x00000018c30ca211 */ /* 0x082fe400078210ff */
[----:B--2---:R-:W-:Y:S01]  /*11350*/  @!P5 LEA R14, P0, R194, R24, 0x2 ;  /* 0x00000018c20ed211 */ /* 0x004fe200078010ff */
        /* <DEDUP_REMOVED lines=9> */
[----:B---3--:R-:W-:-:S04]  /*113f0*/  LEA R4, P0, R193, R24, 0x2 ;  /* 0x00000018c1047211 */ /* 0x008fc800078010ff */
[----:B------:R-:W-:-:S05]  /*11400*/  LEA.HI.X R5, R193, R20, R226, 0x2, P0 ;  /* 0x00000014c1057211 */ /* 0x000fca00000f14e2 */
[----:B------:R0:W-:Y:S01]  /*11410*/  ST.E.64 desc[UR40][R4.64], R150 ;  /* 0x0000009604007985 */ /* 0x0001e2000c101b28 */
[----:B------:R-:W-:Y:S05]  /*11420*/  BRA `(.L_x_5354) ;  /* 0x0000000c00f87947 */ /* 0x000fea0003800000 */
.L_x_5348:
        /* <DEDUP_REMOVED lines=9> */
[----:B------:R-:W-:Y:S01]  /*114c0*/  UISETP.NE.U32.AND UP1, UPT, UR10, URZ, UPT ;  /* 0x0000003f0a00728c */ /* 0x000fe2000bf25070 */
[----:B------:R-:W-:Y:S02]  /*114d0*/  ULDC UR4, c[0x0][0xa88] ;  /* 0x0002a20000047ab9 */ /* 0x000fe40000000800 */
[----:B------:R-:W2:Y:S01]  /*114e0*/  @P1 LDG.E R9, desc[UR40][R4.64] ;  /* 0x0000002804091981 */ /* 0x000ea2000c1e1900 */
[----:B------:R-:W-:Y:S01]  /*114f0*/  UISETP.NE.AND.EX UP1, UPT, UR11, URZ, UPT, UP1 ;  /* 0x0000003f0b00728c */ /* 0x000fe2000bf25310 */
[----:B------:R-:W-:-:S05]  /*11500*/  IMAD.U32 R0, RZ, RZ, UR4 ;  /* 0x00000004ff007e24 */ /* 0x000fca000f8e00ff */
[----:B------:R-:W-:-:S05]  /*11510*/  PLOP3.LUT P2, PT, PT, PT, UP1, 0x80, 0x0 ;  /* 0x000000000000781c */ /* 0x000fca0003f4f018 */
[----:B------:R-:W-:Y:S02]  /*11520*/  @UP1 ULDC.64 UR10, c[0x0][0xc08] ;  /* 0x00030200000a1ab9 */ /* 0x000fe40000000a00 */
[----:B------:R-:W-:-:S06]  /*11530*/  @UP1 UIMAD.WIDE UR10, UR43, 0x4, UR10 ;  /* 0x000000042b0a18a5 */ /* 0x000fcc000f8e020a */
[----:B------:R-:W-:Y:S02]  /*11540*/  IMAD.U32 R6, RZ, RZ, UR10 ;  /* 0x0000000aff067e24 */ /* 0x000fe4000f8e00ff */
[----:B------:R-:W-:-:S05]  /*11550*/  IMAD.U32 R7, RZ, RZ, UR11 ;  /* 0x0000000bff077e24 */ /* 0x000fca000f8e00ff */
[----:B------:R0:W5:Y:S01]  /*11560*/  @P2 LDG.E R0, desc[UR40][R6.64] ;  /* 0x0000002806002981 */ /* 0x000162000c1e1900 */
[----:B------:R-:W-:Y:S01]  /*11570*/  UISETP.NE.AND UP1, UPT, UR9, URZ, UPT ;  /* 0x0000003f0900728c */ /* 0x000fe2000bf25270 */
[----:B------:R-:W-:Y:S01]  /*11580*/  UMOV UR4, URZ ;  /* 0x0000003f00047c82 */ /* 0x000fe20008000000 */
[----:B------:R-:W1:Y:S09]  /*11590*/  S2R R8, SR_TID.X ;  /* 0x0000000000087919 */ /* 0x000e720000002100 */
[----:B------:R-:W-:Y:S01]  /*115a0*/  @!UP1 ULDC UR9, c[0x0][0xad4] ;  /* 0x0002b50000099ab9 */ /* 0x000fe20000000800 */
[----:B-1----:R-:W-:-:S05]  /*115b0*/  VIADD R3, R8, 0xffffff80 ;  /* 0xffffff8008037836 */ /* 0x002fca0000000000 */
[----:B------:R-:W-:Y:S02]  /*115c0*/  ISETP.GT.AND P0, PT, R3, 0x3f, PT ;  /* 0x0000003f0300780c */ /* 0x000fe40003f04270 */
[----:B--2---:R-:W-:Y:S01]  /*115d0*/  @P1 R2UR UR4, R9 ;  /* 0x00000000090412ca */ /* 0x004fe200000e0000 */
[----:B0-----:R-:W-:-:S14]  /*115e0*/  @P2 BRA `(.L_x_5357) ;  /* 0x0000000000102947 */ /* 0x001fdc0003800000 */
[----:B------:R-:W-:Y:S05]  /*115f0*/  @!P1 BRA `(.L_x_5357) ;  /* 0x00000000000c9947 */ /* 0x000fea0003800000 */
[----:B------:R-:W2:Y:S04]  /*11600*/  LDG.E R3, desc[UR40][R4.64] ;  /* 0x0000002804037981 */ /* 0x000ea8000c1e1900 */
[----:B-----5:R-:W2:Y:S02]  /*11610*/  LDG.E R0, desc[UR40][R4.64+0x4] ;  /* 0x0000042804007981 */ /* 0x020ea4000c1e1900 */
[----:B--2---:R-:W-:-:S07]  /*11620*/  IMAD.IADD R0, R0, 0x1, -R3 ;  /* 0x0000000100007824 */ /* 0x004fce00078e0a03 */
.L_x_5357:
[----:B------:R-:W-:Y:S01]  /*11630*/  USHF.R.S32.HI UR16, URZ, 0x1f, UR43 ;  /* 0x0000001f3f107899 */ /* 0x000fe2000801142b */
[----:B------:R-:W-:Y:S01]  /*11640*/  BSSY B1, `(.L_x_5358) ;  /* 0x000003a000017945 */ /* 0x000fe20003800000 */
[----:B------:R-:W-:Y:S02]  /*11650*/  USHF.R.S32.HI UR24, URZ, 0x1f, UR4 ;  /* 0x0000001f3f187899 */ /* 0x000fe40008011404 */
[----:B------:R-:W-:Y:S02]  /*11660*/  USEL UR8, UR43, URZ, !UP0 ;  /* 0x0000003f2b087287 */ /* 0x000fe4000c000000 */
[----:B------:R-:W-:Y:S01]  /*11670*/  USEL UR16, UR16, URZ, !UP0 ;  /* 0x0000003f10107287 */ /* 0x000fe2000c000000 */
[----:B------:R-:W-:Y:S11]  /*11680*/  @P0 BRA `(.L_x_5359) ;  /* 0x0000000000d40947 */ /* 0x000ff60003800000 */
[----:B------:R-:W0:Y:S01]  /*11690*/  LDC R9, c[0x0][0xbe8] ;  /* 0x0002fa00ff097b82 */ /* 0x000e220000000800 */
[----:B------:R-:W-:-:S05]  /*116a0*/  IMAD.U32 R5, RZ, RZ, UR42 ;  /* 0x0000002aff057e24 */ /* 0x000fca000f8e00ff */
[----:B------:R-:W-:Y:S01]  /*116b0*/  IADD3 R6, R5, -0x80, R8 ;  /* 0xffffff8005067810 */ /* 0x000fe20007ffe008 */
[----:B0----5:R-:W-:-:S05]  /*116c0*/  IMAD R3, R0, R9, RZ ;  /* 0x0000000900037224 */ /* 0x021fca00078e02ff */
[----:B------:R-:W-:-:S13]  /*116d0*/  ISETP.GE.AND P0, PT, R6, R3, PT ;  /* 0x000000030600720c */ /* 0x000fda0003f06270 */
[----:B------:R-:W-:Y:S05]  /*116e0*/  @P0 BRA `(.L_x_5359) ;  /* 0x0000000000bc0947 */ /* 0x000fea0003800000 */
[----:B------:R-:W-:Y:S01]  /*116f0*/  ISETP.NE.AND P0, PT, R9, 0x1, PT ;  /* 0x000000010900780c */ /* 0x000fe20003f05270 */
[----:B------:R-:W-:Y:S01]  /*11700*/  UISETP.GT.AND UP0, UPT, UR9, 0x1, UPT ;  /* 0x000000010900788c */ /* 0x000fe2000bf04270 */
[----:B------:R-:W-:Y:S01]  /*11710*/  UMOV UR20, 0x9b8 ;  /* 0x000009b800147882 */ /* 0x000fe20000000000 */
[----:B------:R-:W-:Y:S02]  /*11720*/  ULOP3.LUT UR17, UR45, 0xff, URZ, 0xc0, !UPT ;  /* 0x000000ff2d117892 */ /* 0x000fe4000f8ec03f */
[----:B------:R-:W-:Y:S02]  /*11730*/  USEL UR20, UR20, 0x978, UP0 ;  /* 0x0000097814147887 */ /* 0x000fe40008000000 */
[----:B------:R-:W-:-:S06]  /*11740*/  USEL UR17, UR17, URZ, UP0 ;  /* 0x0000003f11117287 */ /* 0x000fcc0008000000 */
[----:B------:R-:W0:Y:S04]  /*11750*/  @P0 LDC R3, c[0x0][0xbec] ;  /* 0x0002fb00ff030b82 */ /* 0x000e280000000800 */
[----:B------:R-:W-:Y:S01]  /*11760*/  ULDC.64 UR14, c[0x0][UR20+0x220] ;  /* 0x00008800140e7abb */ /* 0x000fe20008000a00 */
[----:B------:R-:W-:Y:S01]  /*11770*/  ULDC.64 UR12, c[0x0][UR20+0x218] ;  /* 0x00008600140c7abb */ /* 0x000fe20008000a00 */
[----:B------:R-:W-:Y:S02]  /*11780*/  ULDC.64 UR18, c[0x0][UR20+0x228] ;  /* 0x00008a0014127abb */ /* 0x000fe40008000a00 */
[----:B------:R-:W1:Y:S01]  /*11790*/  @P0 LDC R5, c[0x0][0xbf0] ;  /* 0x0002fc00ff050b82 */ /* 0x000e620000000800 */
[----:B------:R-:W-:Y:S02]  /*117a0*/  UIMAD UR15, UR15, UR8, URZ ;  /* 0x000000080f0f72a4 */ /* 0x000fe4000f8e023f */
[----:B------:R-:W-:-:S02]  /*117b0*/  UIMAD.WIDE.U32 UR10, UR12, UR44, URZ ;  /* 0x0000002c0c0a72a5 */ /* 0x000fc4000f8e003f */
[----:B------:R-:W-:Y:S02]  /*117c0*/  UIMAD UR21, UR13, UR44, URZ ;  /* 0x0000002c0d1572a4 */ /* 0x000fe4000f8e023f */
[----:B------:R-:W-:Y:S02]  /*117d0*/  UIMAD.WIDE.U32 UR22, UR18, UR17, URZ ;  /* 0x00000011121672a5 */ /* 0x000fe4000f8e003f */
[----:B------:R-:W-:Y:S02]  /*117e0*/  UIMAD.WIDE.U32 UR12, UR14, UR8, URZ ;  /* 0x000000080e0c72a5 */ /* 0x000fe4000f8e003f */
[----:B------:R-:W-:Y:S02]  /*117f0*/  UIMAD UR17, UR19, UR17, URZ ;  /* 0x00000011131172a4 */ /* 0x000fe4000f8e023f */
[----:B------:R-:W-:Y:S02]  /*11800*/  UIMAD UR15, UR14, UR16, UR15 ;  /* 0x000000100e0f72a4 */ /* 0x000fe4000f8e020f */
[----:B------:R-:W-:Y:S01]  /*11810*/  UIADD3 UR10, UP1, UP2, UR12, UR10, UR4 ;  /* 0x0000000a0c0a7290 */ /* 0x000fe2000fa3e004 */
[----:B0-----:R-:W-:Y:S01]  /*11820*/  @P0 IMAD.HI.U32 R4, R6, R3, RZ ;  /* 0x0000000306040227 */ /* 0x001fe200078e00ff */
[----:B------:R-:W-:-:S02]  /*11830*/  UIADD3 UR17, UR23, UR17, URZ ;  /* 0x0000001117117290 */ /* 0x000fc4000fffe03f */
[----:B------:R-:W-:Y:S01]  /*11840*/  UIADD3 UR21, UR11, UR21, URZ ;  /* 0x000000150b157290 */ /* 0x000fe2000fffe03f */
[----:B------:R-:W-:Y:S01]  /*11850*/  IMAD.MOV.U32 R3, RZ, RZ, R6 ;  /* 0x000000ffff037224 */ /* 0x000fe200078e0006 */
[----:B------:R-:W-:Y:S02]  /*11860*/  UIADD3 UR12, UR13, UR15, URZ ;  /* 0x0000000f0d0c7290 */ /* 0x000fe4000fffe03f */
[----:B------:R-:W-:Y:S01]  /*11870*/  IMAD.U32 R8, RZ, RZ, UR17 ;  /* 0x00000011ff087e24 */ /* 0x000fe2000f8e00ff */
[----:B-1----:R-:W-:Y:S01]  /*11880*/  @P0 SHF.R.U32.HI R3, RZ, R5, R4 ;  /* 0x00000005ff030219 */ /* 0x002fe20000011604 */
[----:B------:R-:W-:Y:S01]  /*11890*/  IMAD.U32 R4, RZ, RZ, UR22 ;  /* 0x00000016ff047e24 */ /* 0x000fe2000f8e00ff */
[----:B------:R-:W-:Y:S01]  /*118a0*/  UIADD3.X UR12, UR12, UR21, UR24, UP1, UP2 ;  /* 0x000000150c0c7290 */ /* 0x000fe20008fe4418 */
[----:B------:R-:W-:Y:S01]  /*118b0*/  IMAD.U32 R5, RZ, RZ, UR23 ;  /* 0x00000017ff057e24 */ /* 0x000fe2000f8e00ff */
[--C-:B------:R-:W-:Y:S01]  /*118c0*/  SHF.R.S32.HI R5, RZ, 0x1f, R3.reuse ;  /* 0x0000001fff057819 */ /* 0x100fe20000011403 */
[----:B------:R-:W-:Y:S01]  /*118d0*/  IMAD.MOV R7, RZ, RZ, -R3 ;  /* 0x000000ffff077224 */ /* 0x000fe200078e0a03 */
[----:B------:R-:W-:Y:S01]  /*118e0*/  IADD3 R4, P0, P1, R3, UR10, R4 ;  /* 0x0000000a03047c10 */ /* 0x000fe2000f91e004 */
[----:B------:R-:W-:-:S02]  /*118f0*/  ULDC.64 UR10, c[0x0][UR20+0x210] ;  /* 0x00008400140a7abb */ /* 0x000fc40008000a00 */
[----:B------:R-:W-:Y:S01]  /*11900*/  IMAD R7, R9, R7, R6 ;  /* 0x0000000709077224 */ /* 0x000fe200078e0206 */
[----:B------:R-:W-:Y:S01]  /*11910*/  IADD3.X R5, R5, UR12, R8, P0, P1 ;  /* 0x0000000c05057c10 */ /* 0x000fe200087e2408 */
[----:B------:R-:W-:Y:S01]  /*11920*/  ULDC.64 UR12, c[0x0][0xba8] ;  /* 0x0002ea00000c7ab9 */ /* 0x000fe20000000a00 */
[----:B------:R-:W-:Y:S01]  /*11930*/  @!UP0 ULDC UR12, c[0x0][0xb50] ;  /* 0x0002d400000c8ab9 */ /* 0x000fe20000000800 */
[C---:B------:R-:W-:Y:S01]  /*11940*/  IMAD R6, R7.reuse, UR11, RZ ;  /* 0x0000000b07067c24 */ /* 0x040fe2000f8e02ff */
[----:B------:R-:W-:Y:S01]  /*11950*/  SHF.R.S32.HI R3, RZ, 0x1f, R7 ;  /* 0x0000001fff037819 */ /* 0x000fe20000011407 */
        /* <DEDUP_REMOVED lines=8> */
.L_x_5359:
[----:B------:R-:W-:Y:S05]  /*119e0*/  BSYNC B1 ;  /* 0x0000000000017941 */ /* 0x000fea0003800000 */
.L_x_5358:
[----:B------:R-:W-:-:S06]  /*119f0*/  UISETP.GT.AND UP0, UPT, UR9, 0x1, UPT ;  /* 0x000000010900788c */ /* 0x000fcc000bf04270 */
[----:B------:R-:W-:-:S13]  /*11a00*/  PLOP3.LUT P0, PT, PT, PT, UP0, 0x80, 0x0 ;  /* 0x000000000000781c */ /* 0x000fda0003f0f008 */
[----:B------:R-:W-:Y:S05]  /*11a10*/  @P0 BRA `(.L_x_5354) ;  /* 0x00000008007c0947 */ /* 0x000fea0003800000 */
[----:B------:R-:W1:Y:S01]  /*11a20*/  LDC R11, c[0x0][0xbe8] ;  /* 0x0002fa00ff0b7b82 */ /* 0x000e620000000800 */
[----:B------:R-:W-:Y:S01]  /*11a30*/  ULDC UR14, c[0x0][0xac8] ;  /* 0x0002b200000e7ab9 */ /* 0x000fe20000000800 */
[----:B------:R-:W-:Y:S01]  /*11a40*/  ULDC.64 UR12, c[0x0][0xaa0] ;  /* 0x0002a800000c7ab9 */ /* 0x000fe20000000a00 */
[----:B------:R-:W-:Y:S01]  /*11a50*/  ISETP.GE.AND P1, PT, R192, UR14, PT ;  /* 0x0000000ec0007c0c */ /* 0x000fe2000bf26270 */
[----:B------:R-:W-:Y:S01]  /*11a60*/  UIMAD UR9, UR24, UR12, URZ ;  /* 0x0000000c180972a4 */ /* 0x000fe2000f8e023f */
[C---:B------:R-:W-:Y:S01]  /*11a70*/  ISETP.GE.AND P2, PT, R185.reuse, UR14, PT ;  /* 0x0000000eb9007c0c */ /* 0x040fe2000bf46270 */
[----:B------:R-:W-:Y:S01]  /*11a80*/  UIMAD.WIDE.U32 UR10, UR4, UR12, URZ ;  /* 0x0000000c040a72a5 */ /* 0x000fe2000f8e003f */
[----:B------:R-:W-:Y:S01]  /*11a90*/  SEL R4, RZ, 0xffffffff, P1 ;  /* 0xffffffffff047807 */ /* 0x000fe20000800000 */
[----:B------:R-:W-:Y:S01]  /*11aa0*/  UIMAD UR9, UR4, UR13, UR9 ;  /* 0x0000000d040972a4 */ /* 0x000fe2000f8e0209 */
[----:B0-----:R-:W-:Y:S01]  /*11ab0*/  SEL R3, RZ, 0x1, P2 ;  /* 0x00000001ff037807 */ /* 0x001fe20001000000 */
[C---:B------:R-:W-:Y:S01]  /*11ac0*/  VIADD R35, R185.reuse, 0x80 ;  /* 0x00000080b9237836 */ /* 0x040fe20000000000 */
[----:B------:R-:W-:Y:S01]  /*11ad0*/  ULDC.64 UR12, c[0x0][0xae8] ;  /* 0x0002ba00000c7ab9 */ /* 0x000fe20000000a00 */
[----:B------:R-:W-:Y:S01]  /*11ae0*/  IMAD.SHL.U32 R4, R4, 0x2, RZ ;  /* 0x0000000204047824 */ /* 0x000fe200078e00ff */
[----:B------:R-:W-:Y:S01]  /*11af0*/  UIADD3 UR11, UR11, UR9, URZ ;  /* 0x000000090b0b7290 */ /* 0x000fe2000fffe03f */
[----:B------:R-:W-:Y:S01]  /*11b00*/  VIADD R31, R185, 0xc0 ;  /* 0x000000c0b91f7836 */ /* 0x000fe20000000000 */
[----:B------:R-:W-:Y:S01]  /*11b10*/  ISETP.GE.AND P1, PT, R35, UR14, PT ;  /* 0x0000000e23007c0c */ /* 0x000fe2000bf26270 */
[----:B------:R-:W-:Y:S01]  /*11b20*/  VIADD R29, R185, 0x100 ;  /* 0x00000100b91d7836 */ /* 0x000fe20000000000 */
[----:B------:R-:W-:Y:S01]  /*11b30*/  LOP3.LUT R6, R4, 0x2, R3, 0xe2, !PT ;  /* 0x0000000204067812 */ /* 0x000fe200078ee203 */
[----:B------:R-:W-:Y:S01]  /*11b40*/  IMAD R3, R187, 0x20, R224 ;  /* 0x00000020bb037824 */ /* 0x000fe200078e02e0 */
[----:B------:R-:W-:Y:S01]  /*11b50*/  UIMAD.WIDE.U32 UR10, UR44, UR12, UR10 ;  /* 0x0000000c2c0a72a5 */ /* 0x000fe2000f8e000a */
[----:B------:R-:W-:Y:S01]  /*11b60*/  VIADD R33, R185, 0x140 ;  /* 0x00000140b9217836 */ /* 0x000fe20000000000 */
[----:B------:R-:W-:Y:S01]  /*11b70*/  BSSY B1, `(.L_x_5360) ;  /* 0x0000065000017945 */ /* 0x000fe20003800000 */
[----:B------:R-:W-:Y:S01]  /*11b80*/  VIADD R8, R3, UR42 ;  /* 0x0000002a03087c36 */ /* 0x000fe20008000000 */
[----:B------:R-:W-:Y:S01]  /*11b90*/  SEL R3, RZ, 0xffffffff, P1 ;  /* 0xffffffffff037807 */ /* 0x000fe20000800000 */
[----:B------:R-:W-:Y:S01]  /*11ba0*/  UIMAD UR11, UR44, UR13, UR11 ;  /* 0x0000000d2c0b72a4 */ /* 0x000fe2000f8e020b */
[----:B-1----:R-:W-:Y:S01]  /*11bb0*/  ISETP.NE.AND P0, PT, R11, 0x1, PT ;  /* 0x000000010b00780c */ /* 0x002fe20003f05270 */
[----:B------:R-:W-:Y:S01]  /*11bc0*/  VIADD R37, R185, 0x180 ;  /* 0x00000180b9257836 */ /* 0x000fe20000000000 */
[----:B------:R-:W-:Y:S01]  /*11bd0*/  ISETP.GE.AND P1, PT, R31, UR14, PT ;  /* 0x0000000e1f007c0c */ /* 0x000fe2000bf26270 */
[----:B------:R-:W-:Y:S01]  /*11be0*/  ULDC.64 UR12, c[0x0][0xaf0] ;  /* 0x0002bc00000c7ab9 */ /* 0x000fe20000000a00 */
[----:B------:R-:W-:Y:S01]  /*11bf0*/  IMAD.SHL.U32 R9, R3, 0x4, RZ ;  /* 0x0000000403097824 */ /* 0x000fe200078e00ff */
[----:B------:R-:W-:Y:S01]  /*11c00*/  UIMAD UR16, UR16, UR12, URZ ;  /* 0x0000000c101072a4 */ /* 0x000fe2000f8e023f */
[----:B------:R-:W-:Y:S01]  /*11c10*/  IMAD.MOV.U32 R3, RZ, RZ, R8 ;  /* 0x000000ffff037224 */ /* 0x000fe200078e0008 */
[----:B------:R-:W-:Y:S01]  /*11c20*/  SHF.R.S32.HI R30, RZ, 0x1f, R29 ;  /* 0x0000001fff1e7819 */ /* 0x000fe2000001141d */
[----:B-----5:R-:W-:Y:S01]  /*11c30*/  IMAD R25, R0, R11, RZ ;  /* 0x0000000b00197224 */ /* 0x020fe200078e02ff */
[----:B------:R-:W-:Y:S01]  /*11c40*/  UIMAD UR4, UR8, UR13, UR16 ;  /* 0x0000000d080472a4 */ /* 0x000fe2000f8e0210 */
[----:B------:R-:W-:Y:S01]  /*11c50*/  LOP3.LUT R6, R9, 0x4, R6, 0xe2, !PT ;  /* 0x0000000409067812 */ /* 0x000fe200078ee206 */
[----:B------:R-:W-:Y:S01]  /*11c60*/  UIMAD.WIDE.U32 UR8, UR8, UR12, UR10 ;  /* 0x0000000c080872a5 */ /* 0x000fe2000f8e000a */
[----:B------:R-:W-:Y:S01]  /*11c70*/  VIADD R26, R224, UR42 ;  /* 0x0000002ae01a7c36 */ /* 0x000fe20008000000 */
[----:B------:R-:W0:Y:S01]  /*11c80*/  @P0 LDC R5, c[0x0][0xbec] ;  /* 0x0002fb00ff050b82 */ /* 0x000e220000000800 */
[----:B------:R-:W-:Y:S01]  /*11c90*/  VIADD R27, R185, 0x1c0 ;  /* 0x000001c0b91b7836 */ /* 0x000fe20000000000 */
[----:B------:R-:W-:Y:S01]  /*11ca0*/  UIADD3 UR4, UR9, UR4, URZ ;  /* 0x0000000409047290 */ /* 0x000fe2000fffe03f */
[----:B------:R-:W-:-:S02]  /*11cb0*/  SHF.R.S32.HI R32, RZ, 0x1f, R31 ;  /* 0x0000001fff207819 */ /* 0x000fc4000001141f */
[----:B------:R-:W-:Y:S02]  /*11cc0*/  SHF.R.S32.HI R34, RZ, 0x1f, R37 ;  /* 0x0000001fff227819 */ /* 0x000fe40000011425 */
[----:B------:R-:W-:Y:S01]  /*11cd0*/  SHF.R.S32.HI R28, RZ, 0x1f, R27 ;  /* 0x0000001fff1c7819 */ /* 0x000fe2000001141b */
[----:B------:R-:W1:Y:S01]  /*11ce0*/  @P0 LDC R7, c[0x0][0xbf0] ;  /* 0x0002fc00ff070b82 */ /* 0x000e620000000800 */
[----:B------:R-:W-:Y:S02]  /*11cf0*/  SHF.R.S32.HI R36, RZ, 0x1f, R33 ;  /* 0x0000001fff247819 */ /* 0x000fe40000011421 */
[----:B------:R-:W-:Y:S02]  /*11d00*/  SHF.R.S32.HI R38, RZ, 0x1f, R35 ;  /* 0x0000001fff267819 */ /* 0x000fe40000011423 */
[----:B------:R-:W-:Y:S01]  /*11d10*/  SHF.R.S32.HI R39, RZ, 0x1f, R192 ;  /* 0x0000001fff277819 */ /* 0x000fe200000114c0 */
[----:B0-----:R-:W-:Y:S01]  /*11d20*/  @P0 IMAD.HI.U32 R4, R8, R5, RZ ;  /* 0x0000000508040227 */ /* 0x001fe200078e00ff */
[----:B------:R-:W-:-:S02]  /*11d30*/  SEL R5, RZ, 0xffffffff, P1 ;  /* 0xffffffffff057807 */ /* 0x000fc40000800000 */
[----:B------:R-:W-:-:S04]  /*11d40*/  ISETP.GE.AND P1, PT, R27, UR14, PT ;  /* 0x0000000e1b007c0c */ /* 0x000fc8000bf26270 */
[----:B------:R-:W-:Y:S02]  /*11d50*/  SEL R0, RZ, 0x80, P1 ;  /* 0x00000080ff007807 */ /* 0x000fe40000800000 */
[----:B-1----:R-:W-:Y:S01]  /*11d60*/  @P0 SHF.R.U32.HI R3, RZ, R7, R4 ;  /* 0x00000007ff030219 */ /* 0x002fe20000011604 */
[----:B------:R-:W-:Y:S01]  /*11d70*/  IMAD.SHL.U32 R7, R5, 0x8, RZ ;  /* 0x0000000805077824 */ /* 0x000fe200078e00ff */
[----:B------:R-:W-:Y:S01]  /*11d80*/  ISETP.GE.AND P0, PT, R29, UR14, PT ;  /* 0x0000000e1d007c0c */ /* 0x000fe2000bf06270 */
[----:B------:R-:W-:Y:S02]  /*11d90*/  IMAD.U32 R4, RZ, RZ, UR8 ;  /* 0x00000008ff047e24 */ /* 0x000fe4000f8e00ff */
[----:B------:R-:W-:Y:S01]  /*11da0*/  IMAD.U32 R5, RZ, RZ, UR9 ;  /* 0x00000009ff057e24 */ /* 0x000fe2000f8e00ff */
[----:B------:R-:W-:Y:S01]  /*11db0*/  LOP3.LUT R10, R7, 0x8, R6, 0xe2, !PT ;  /* 0x00000008070a7812 */ /* 0x000fe200078ee206 */
[--C-:B------:R-:W-:Y:S01]  /*11dc0*/  IMAD.MOV R7, RZ, RZ, -R3.reuse ;  /* 0x000000ffff077224 */ /* 0x100fe200078e0a03 */
[----:B------:R-:W-:Y:S01]  /*11dd0*/  SHF.R.S32.HI R6, RZ, 0x1f, R3 ;  /* 0x0000001fff067819 */ /* 0x000fe20000011403 */
[----:B------:R-:W-:Y:S01]  /*11de0*/  ULDC.64 UR8, c[0x0][0xae0] ;  /* 0x0002b80000087ab9 */ /* 0x000fe20000000a00 */
[----:B------:R-:W-:Y:S01]  /*11df0*/  SEL R9, RZ, 0xffffffff, P0 ;  /* 0xffffffffff097807 */ /* 0x000fe20000000000 */
[----:B------:R-:W-:Y:S01]  /*11e00*/  IMAD.U32 R5, RZ, RZ, UR4 ;  /* 0x00000004ff057e24 */ /* 0x000fe2000f8e00ff */
[----:B------:R-:W-:Y:S01]  /*11e10*/  ISETP.GE.AND P0, PT, R33, UR14, PT ;  /* 0x0000000e21007c0c */ /* 0x000fe2000bf06270 */
[----:B------:R-:W-:-:S02]  /*11e20*/  IMAD R6, R6, UR8, RZ ;  /* 0x0000000806067c24 */ /* 0x000fc4000f8e02ff */
[----:B------:R-:W-:Y:S01]  /*11e30*/  IMAD R7, R11, R7, R8 ;  /* 0x000000070b077224 */ /* 0x000fe200078e0208 */
[----:B------:R-:W-:Y:S01]  /*11e40*/  SEL R8, RZ, 0xffffffff, P0 ;  /* 0xffffffffff087807 */ /* 0x000fe20000000000 */
[----:B------:R-:W-:Y:S01]  /*11e50*/  IMAD.SHL.U32 R13, R9, 0x10, RZ ;  /* 0x00000010090d7824 */ /* 0x000fe200078e00ff */
[----:B------:R-:W-:Y:S01]  /*11e60*/  ISETP.GE.AND P0, PT, R37, UR14, PT ;  /* 0x0000000e25007c0c */ /* 0x000fe2000bf06270 */
[C---:B------:R-:W-:Y:S02]  /*11e70*/  IMAD R9, R3.reuse, UR9, R6 ;  /* 0x0000000903097c24 */ /* 0x040fe4000f8e0206 */
[----:B------:R-:W-:Y:S01]  /*11e80*/  IMAD.WIDE.U32 R4, R3, UR8, R4 ;  /* 0x0000000803047c25 */ /* 0x000fe2000f8e0004 */
[----:B------:R-:W-:Y:S01]  /*11e90*/  SHF.R.S32.HI R3, RZ, 0x1f, R7 ;  /* 0x0000001fff037819 */ /* 0x000fe20000011407 */
[----:B------:R-:W-:Y:S01]  /*11ea0*/  ULDC.64 UR8, c[0x0][0xad8] ;  /* 0x0002b60000087ab9 */ /* 0x000fe20000000a00 */
[----:B------:R-:W-:Y:S01]  /*11eb0*/  LOP3.LUT R10, R13, 0x10, R10, 0xe2, !PT ;  /* 0x000000100d0a7812 */ /* 0x000fe200078ee20a */
[----:B------:R-:W-:-:S02]  /*11ec0*/  IMAD.IADD R5, R5, 0x1, R9 ;  /* 0x0000000105057824 */ /* 0x000fc400078e0209 */
[----:B------:R-:W-:Y:S02]  /*11ed0*/  IMAD R6, R3, UR8, RZ ;  /* 0x0000000803067c24 */ /* 0x000fe4000f8e02ff */
[----:B------:R-:W-:-:S04]  /*11ee0*/  IMAD.WIDE.U32 R4, R7, UR8, R4 ;  /* 0x0000000807047c25 */ /* 0x000fc8000f8e0004 */
[----:B------:R-:W-:Y:S01]  /*11ef0*/  IMAD R3, R7, UR9, R6 ;  /* 0x0000000907037c24 */ /* 0x000fe2000f8e0206 */
[----:B------:R-:W-:Y:S01]  /*11f00*/  ULDC.64 UR8, c[0x0][0xa80] ;  /* 0x0002a00000087ab9 */ /* 0x000fe20000000a00 */
[----:B------:R-:W-:Y:S01]  /*11f10*/  SEL R7, RZ, 0x40, P0 ;  /* 0x00000040ff077807 */ /* 0x000fe20000000000 */
[----:B------:R-:W-:Y:S01]  /*11f20*/  IMAD.SHL.U32 R9, R8, 0x20, RZ ;  /* 0x0000002008097824 */ /* 0x000fe200078e00ff */
[----:B------:R-:W-:Y:S01]  /*11f30*/  LEA R20, P0, R4, UR8, 0x1 ;  /* 0x0000000804147c11 */ /* 0x000fe2000f8008ff */
[----:B------:R-:W-:-:S03]  /*11f40*/  IMAD.IADD R3, R5, 0x1, R3 ;  /* 0x0000000105037824 */ /* 0x000fc600078e0203 */
[----:B------:R-:W-:Y:S01]  /*11f50*/  LOP3.LUT R10, R9, 0x20, R10, 0xe2, !PT ;  /* 0x00000020090a7812 */ /* 0x000fe200078ee20a */
[----:B------:R0:W1:Y:S01]  /*11f60*/  SHFL.IDX PT, R6, R20, RZ, 0x181f ;  /* 0x00181fff14067589 */ /* 0x00006200000e0000 */
[----:B------:R-:W-:Y:S02]  /*11f70*/  LEA.HI.X R3, R4, UR9, R3, 0x1, P0 ;  /* 0x0000000904037c11 */ /* 0x000fe400080f0c03 */
[----:B------:R-:W-:Y:S02]  /*11f80*/  ISETP.GE.AND P0, PT, R26, R25, PT ;  /* 0x000000191a00720c */ /* 0x000fe40003f06270 */
[----:B------:R-:W-:Y:S02]  /*11f90*/  LOP3.LUT R21, R10, R7, RZ, 0xfc, !PT ;  /* 0x000000070a157212 */ /* 0x000fe400078efcff */
[----:B------:R0:W2:Y:S02]  /*11fa0*/  SHFL.IDX PT, R7, R3, RZ, 0x181f ;  /* 0x00181fff03077589 */ /* 0x0000a400000e0000 */
        /* <DEDUP_REMOVED lines=33> */
.L_x_5361:
[----:B------:R-:W-:Y:S05]  /*121c0*/  BSYNC B1 ;  /* 0x0000000000017941 */ /* 0x000fea0003800000 */
.L_x_5360:
        /* <DEDUP_REMOVED lines=9> */
[----:B------:R-:W-:-:S05]  /*12260*/  ISETP.GE.AND P2, PT, R29, UR14, PT ;  /* 0x0000000e1d007c0c */ /* 0x000fca000bf46270 */
[----:B-1-3--:R-:W-:Y:S02]  /*12270*/  @!P1 IMAD.WIDE R4, R185, 0x2, R6 ;  /* 0x00000002b9049825 */ /* 0x00afe400078e0206 */
        /* <DEDUP_REMOVED lines=25> */
.L_x_5354:
[----:B------:R-:W-:Y:S05]  /*12410*/  BSYNC B0 ;  /* 0x0000000000007941 */ /* 0x000fea0003800000 */
.L_x_5347:
[----:B------:R-:W-:Y:S02]  /*12420*/  ULDC UR4, c[0x0][0xc3c] ;  /* 0x00030f0000047ab9 */ /* 0x000fe40000000800 */
[----:B------:R-:W-:-:S06]  /*12430*/  UISETP.GE.AND UP0, UPT, UR6, UR4, UPT ;  /* 0x000000040600728c */ /* 0x000fcc000bf06270 */
[----:B------:R-:W-:-:S13]  /*12440*/  PLOP3.LUT P0, PT, PT, PT, UP0, 0x80, 0x0 ;  /* 0x000000000000781c */ /* 0x000fda0003f0f008 */
[----:B------:R-:W-:Y:S05]  /*12450*/  @!P0 BRA `(.L_x_5362) ;  /* 0xfffffeec00cc8947 */ /* 0x000fea000383ffff */
[----:B------:R-:W-:Y:S05]  /*12460*/  EXIT ;  /* 0x000000000000794d */ /* 0x000fea0003800000 */
.L_x_5248:
        /* <DEDUP_REMOVED lines=18> */
.L_x_5363:
        /* <DEDUP_REMOVED lines=43> */
.L_x_5367:
        /* <DEDUP_REMOVED lines=39> */
.L_x_5365:
        /* <DEDUP_REMOVED lines=12> */
.L_x_5368:
[----:B---34-:R-:W-:Y:S01]  /*12b70*/  IMAD R2, R3, UR5, R10 ;  /* 0x0000000503027c24 */ /* 0x018fe2000f8e020a */
[----:B-1----:R-:W-:Y:S01]  /*12b80*/  ISETP.NE.AND P0, PT, R8, 0x1, PT ;  /* 0x000000010800780c */ /* 0x002fe20003f05270 */
[----:B------:R-:W-:-:S03]  /*12b90*/  VIADD R14, R9, UR4 ;  /* 0x00000004090e7c36 */ /* 0x000fc60008000000 */
[----:B------:R1:W-:Y:S01]  /*12ba0*/  STL [R1], R2 ;  /* 0x0000000201007387 */ /* 0x0003e20000100800 */
[----:B------:R-:W-:-:S03]  /*12bb0*/  IADD3 R5, -R2, UR6, RZ ;  /* 0x0000000602057c10 */ /* 0x000fc6000fffe1ff */
[----:B------:R1:W-:Y:S05]  /*12bc0*/  STL [R1+0xc], R14 ;  /* 0x00000c0e01007387 */ /* 0x0003ea0000100800 */
[----:B------:R-:W-:Y:S05]  /*12bd0*/  @!P0 BRA `(.L_x_5369) ;  /* 0x0000000000e08947 */ /* 0x000fea0003800000 */
[----:B0-2---:R-:W-:Y:S02]  /*12be0*/  IABS R7, R4 ;  /* 0x0000000400077213 */ /* 0x005fe40000000000 */
[----:B------:R-:W-:Y:S02]  /*12bf0*/  IABS R9, R8 ;  /* 0x0000000800097213 */ /* 0x000fe40000000000 */
[----:B------:R-:W0:Y:S08]  /*12c00*/  I2F.RP R10, R7 ;  /* 0x00000007000a7306 */ /* 0x000e300000209400 */
[----:B------:R-:W2:Y:S08]  /*12c10*/  I2F.RP R11, R9 ;  /* 0x00000009000b7306 */ /* 0x000eb00000209400 */
[----:B0-----:R-:W1:Y:S08]  /*12c20*/  MUFU.RCP R10, R10 ;  /* 0x0000000a000a7308 */ /* 0x001e700000001000 */
[----:B--2---:R-:W-:Y:S01]  /*12c30*/  MUFU.RCP R11, R11 ;  /* 0x0000000b000b7308 */ /* 0x004fe20000001000 */
[----:B-1----:R-:W-:Y:S01]  /*12c40*/  VIADD R2, R10, 0xffffffe ;  /* 0x0ffffffe0a027836 */ /* 0x002fe20000000000 */
[----:B------:R-:W-:-:S06]  /*12c50*/  IABS R10, R4 ;  /* 0x00000004000a7213 */ /* 0x000fcc0000000000 */
[----:B------:R0:W1:Y:S02]  /*12c60*/  F2I.FTZ.U32.TRUNC.NTZ R3, R2 ;  /* 0x0000000200037305 */ /* 0x000064000021f000 */
[----:B0-----:R-:W-:Y:S02]  /*12c70*/  IMAD.MOV.U32 R2, RZ, RZ, RZ ;  /* 0x000000ffff027224 */ /* 0x001fe400078e00ff */
[----:B-1----:R-:W-:-:S04]  /*12c80*/  IMAD.MOV R12, RZ, RZ, -R3 ;  /* 0x000000ffff0c7224 */ /* 0x002fc800078e0a03 */
[----:B------:R-:W-:-:S04]  /*12c90*/  IMAD R13, R12, R7, RZ ;  /* 0x000000070c0d7224 */ /* 0x000fc800078e02ff */
[----:B------:R-:W-:Y:S01]  /*12ca0*/  IMAD.HI.U32 R3, R3, R13, R2 ;  /* 0x0000000d03037227 */ /* 0x000fe200078e0002 */
[----:B------:R-:W-:-:S03]  /*12cb0*/  IABS R2, R5 ;  /* 0x0000000500027213 */ /* 0x000fc60000000000 */
[----:B------:R-:W-:Y:S02]  /*12cc0*/  IMAD.MOV R13, RZ, RZ, -R10 ;  /* 0x000000ffff0d7224 */ /* 0x000fe400078e0a0a */
[----:B------:R-:W-:-:S04]  /*12cd0*/  IMAD.HI.U32 R10, R3, R2, RZ ;  /* 0x00000002030a7227 */ /* 0x000fc800078e00ff */
[----:B------:R-:W-:Y:S02]  /*12ce0*/  IMAD R2, R10, R13, R2 ;  /* 0x0000000d0a027224 */ /* 0x000fe400078e0202 */
[----:B------:R-:W-:-:S03]  /*12cf0*/  VIADD R3, R11, 0xffffffe ;  /* 0x0ffffffe0b037836 */ /* 0x000fc60000000000 */
[----:B------:R-:W-:-:S03]  /*12d00*/  ISETP.GT.U32.AND P1, PT, R7, R2, PT ;  /* 0x000000020700720c */ /* 0x000fc60003f24070 */
[----:B------:R-:W0:Y:S10]  /*12d10*/  F2I.FTZ.U32.TRUNC.NTZ R3, R3 ;  /* 0x0000000300037305 */ /* 0x000e34000021f000 */
[----:B------:R-:W-:-:S02]  /*12d20*/  @!P1 IMAD.IADD R2, R2, 0x1, -R7 ;  /* 0x0000000102029824 */ /* 0x000fc400078e0a07 */
[----:B------:R-:W-:Y:S01]  /*12d30*/  @!P1 VIADD R10, R10, 0x1 ;  /* 0x000000010a0a9836 */ /* 0x000fe20000000000 */
[----:B------:R-:W-:Y:S02]  /*12d40*/  ISETP.NE.AND P1, PT, R4, RZ, PT ;  /* 0x000000ff0400720c */ /* 0x000fe40003f25270 */
[----:B------:R-:W-:Y:S01]  /*12d50*/  ISETP.GE.U32.AND P0, PT, R2, R7, PT ;  /* 0x000000070200720c */ /* 0x000fe20003f06070 */
[----:B0-----:R-:W-:-:S04]  /*12d60*/  IMAD.MOV R2, RZ, RZ, -R3 ;  /* 0x000000ffff027224 */ /* 0x001fc800078e0a03 */
[----:B------:R-:W-:Y:S02]  /*12d70*/  IMAD R7, R2, R9, RZ ;  /* 0x0000000902077224 */ /* 0x000fe400078e02ff */
[----:B------:R-:W-:-:S04]  /*12d80*/  IMAD.MOV.U32 R2, RZ, RZ, RZ ;  /* 0x000000ffff027224 */ /* 0x000fc800078e00ff */
        /* <DEDUP_REMOVED lines=29> */
.L_x_5369:
        /* <DEDUP_REMOVED lines=61> */
.L_x_5370:
[----:B01----:R-:W-:-:S05]  /*13330*/  LOP3.LUT R3, RZ, R2, RZ, 0x33, !PT ;  /* 0x00000002ff037212 */ /* 0x003fca00078e33ff */
[----:B------:R-:W-:-:S05]  /*13340*/  IMAD.IADD R2, R4, 0x1, R3 ;  /* 0x0000000104027824 */ /* 0x000fca00078e0203 */
[----:B------:R1:W-:Y:S01]  /*13350*/  STL [R1+0x4], R2 ;  /* 0x0000040201007387 */ /* 0x0003e20000100800 */
[----:B------:R-:W-:Y:S05]  /*13360*/  BRA `(.L_x_5371) ;  /* 0x0000000000107947 */ /* 0x000fea0003800000 */
.L_x_5366:
[----:B------:R-:W-:Y:S01]  /*13370*/  IMAD.U32 R2, RZ, RZ, UR6 ;  /* 0x00000006ff027e24 */ /* 0x000fe2000f8e00ff */
[----:B------:R0:W-:Y:S04]  /*13380*/  STL [R1+0x4], RZ ;  /* 0x000004ff01007387 */ /* 0x0001e80000100800 */
[----:B------:R0:W-:Y:S04]  /*13390*/  STL [R1+0x8], RZ ;  /* 0x000008ff01007387 */ /* 0x0001e80000100800 */
[----:B------:R0:W-:Y:S02]  /*133a0*/  STL [R1], R2 ;  /* 0x0000000201007387 */ /* 0x0001e40000100800 */
.L_x_5371:
        /* <DEDUP_REMOVED lines=10> */
.L_x_5364:
        /* <DEDUP_REMOVED lines=8> */
[----:B------:R-:W2:Y:S01]  /*134d0*/  S2UR UR5, SR_CgaCtaId ;  /* 0x00000000000579c3 */ /* 0x000ea20000008800 */
[C---:B---3--:R-:W-:Y:S01]  /*134e0*/  IMAD.SHL.U32 R0, R6.reuse, 0x8, RZ ;  /* 0x0000000806007824 */ /* 0x048fe200078e00ff */
[----:B------:R-:W-:Y:S01]  /*134f0*/  LOP3.LUT R4, R6, 0x7f, RZ, 0xc0, !PT ;  /* 0x0000007f06047812 */ /* 0x000fe200078ec0ff */
[----:B------:R-:W-:Y:S01]  /*13500*/  UMOV UR4, 0x400 ;  /* 0x0000040000047882 */ /* 0x000fe20000000000 */
[----:B------:R-:W-:Y:S01]  /*13510*/  BSSY B8, `(.L_x_5372) ;  /* 0x00006a2000087945 */ /* 0x000fe20003800000 */
[----:B------:R-:W-:Y:S01]  /*13520*/  ULDC UR37, c[0x0][0xc] ;  /* 0x0000030000257ab9 */ /* 0x000fe20000000800 */
[----:B------:R-:W-:Y:S01]  /*13530*/  LOP3.LUT R3, R0, 0x1f8, RZ, 0xc0, !PT ;  /* 0x000001f800037812 */ /* 0x000fe200078ec0ff */
[----:B01----:R-:W-:Y:S01]  /*13540*/  IMAD.SHL.U32 R2, R4, 0x8, RZ ;  /* 0x0000000804027824 */ /* 0x003fe200078e00ff */
[----:B------:R-:W-:Y:S01]  /*13550*/  ULDC.64 UR38, c[0x0][0x198] ;  /* 0x0000660000267ab9 */ /* 0x000fe20000000a00 */
[----:B------:R-:W-:Y:S01]  /*13560*/  IMAD.MOV.U32 R0, RZ, RZ, 0x1 ;  /* 0x00000001ff007424 */ /* 0x000fe200078e00ff */
[----:B------:R-:W-:Y:S01]  /*13570*/  LOP3.LUT R3, R3, 0x38, R6, 0x78, !PT ;  /* 0x0000003803037812 */ /* 0x000fe200078e7806 */
[----:B------:R-:W-:-:S03]  /*13580*/  IMAD.SHL.U32 R6, R6, 0x10, RZ ;  /* 0x0000001006067824 */ /* 0x000fc600078e00ff */
[----:B------:R-:W-:Y:S02]  /*13590*/  LOP3.LUT R2, R3, 0x200, R2, 0xf8, !PT ;  /* 0x0000020003027812 */ /* 0x000fe400078ef802 */
[----:B------:R-:W-:-:S04]  /*135a0*/  SHF.R.U32.HI R3, RZ, 0x3, R4 ;  /* 0x00000003ff037819 */ /* 0x000fc80000011604 */
[----:B------:R-:W-:Y:S01]  /*135b0*/  LOP3.LUT R3, R3, 0x70, R6, 0xf8, !PT ;  /* 0x0000007003037812 */ /* 0x000fe200078ef806 */
[----:B--2---:R-:W-:-:S06]  /*135c0*/  ULEA UR4, UR5, UR4, 0x18 ;  /* 0x0000000405047291 */ /* 0x004fcc000f8ec03f */
[----:B------:R-:W-:-:S04]  /*135d0*/  IMAD.U32 R19, RZ, RZ, UR4 ;  /* 0x00000004ff137e24 */ /* 0x000fc8000f8e00ff */
[----:B------:R-:W-:-:S05]  /*135e0*/  IMAD R2, R2, 0x2, R19 ;  /* 0x0000000202027824 */ /* 0x000fca00078e0213 */
[----:B------:R0:W-:Y:S04]  /*135f0*/  STL [R1+0x54], R2 ;  /* 0x0000540201007387 */ /* 0x0001e80000100800 */
[----:B------:R0:W-:Y:S04]  /*13600*/  STL [R1+0x48], RZ ;  /* 0x000048ff01007387 */ /* 0x0001e80000100800 */
[----:B------:R0:W-:Y:S04]  /*13610*/  STL [R1+0x14], R0 ;  /* 0x0000140001007387 */ /* 0x0001e80000100800 */
[----:B------:R0:W-:Y:S02]  /*13620*/  STL [R1+0x10], RZ ;  /* 0x000010ff01007387 */ /* 0x0001e40000100800 */
.L_x_5500:
[----:B--2---:R-:W2:Y:S01]  /*13630*/  LDL R9, [R1+0xc] ;  /* 0x00000c0001097983 */ /* 0x004ea20000100800 */
[----:B------:R-:W-:Y:S05]  /*13640*/  YIELD ;  /* 0x0000000000007946 */ /* 0x000fea0003800000 */
[----:B------:R-:W-:Y:S01]  /*13650*/  ULDC.64 UR4, c[0x0][0xa28] ;  /* 0x00028a0000047ab9 */ /* 0x000fe20000000a00 */
[----:B0-----:R-:W-:Y:S01]  /*13660*/  IMAD.MOV.U32 R0, RZ, RZ, RZ ;  /* 0x000000ffff007224 */ /* 0x001fe200078e00ff */
[----:B------:R-:W-:Y:S01]  /*13670*/  ISETP.NE.U32.AND P0, PT, RZ, UR4, PT ;  /* 0x00000004ff007c0c */ /* 0x000fe2000bf05070 */
[----:B-1----:R-:W0:Y:S01]  /*13680*/  LDC.64 R4, c[0x0][0xa00] ;  /* 0x00028000ff047b82 */ /* 0x002e220000000a00 */
[----:B------:R-:W-:Y:S01]  /*13690*/  IMAD.MOV.U32 R10, RZ, RZ, RZ ;  /* 0x000000ffff0a7224 */ /* 0x000fe200078e00ff */
[----:B------:R-:W-:Y:S01]  /*136a0*/  ULDC.64 UR6, c[0x0][0xa08] ;  /* 0x0002820000067ab9 */ /* 0x000fe20000000a00 */
[----:B------:R-:W-:Y:S01]  /*136b0*/  ISETP.NE.AND.EX P0, PT, RZ, UR5, PT, P0 ;  /* 0x00000005ff007c0c */ /* 0x000fe2000bf05300 */
[----:B------:R-:W-:-:S12]  /*136c0*/  ULDC.64 UR4, c[0x0][0xa18] ;  /* 0x0002860000047ab9 */ /* 0x000fd80000000a00 */
        /* <DEDUP_REMOVED lines=37> */
.L_x_5373:
        /* <DEDUP_REMOVED lines=12> */
[----:B------:R-:W3:Y:S02]  /*139e0*/  LDC.64 R2, c[0x0][0xa20] ;  /* 0x00028800ff027b82 */ /* 0x000ee40000000a00 */
[----:B---3--:R-:W-:-:S05]  /*139f0*/  IMAD.WIDE R2, R9, 0x4, R2 ;  /* 0x0000000409027825 */ /* 0x008fca00078e0202 */
[----:B------:R3:W5:Y:S01]  /*13a00*/  LDG.E R7, desc[UR40][R2.64] ;  /* 0x0000002802077981 */ /* 0x000762000c1e1900 */
[----:B------:R-:W-:Y:S05]  /*13a10*/  BRA `(.L_x_5375) ;  /* 0x0000000000107947 */ /* 0x000fea0003800000 */
.L_x_5374:
[----:B------:R-:W-:Y:S05]  /*13a20*/  @!P1 BRA `(.L_x_5375) ;  /* 0x00000000000c9947 */ /* 0x000fea0003800000 */
[----:B------:R-:W3:Y:S04]  /*13a30*/  LDG.E R7, desc[UR40][R2.64] ;  /* 0x0000002802077981 */ /* 0x000ee8000c1e1900 */
[----:B------:R-:W3:Y:S02]  /*13a40*/  LDG.E R2, desc[UR40][R2.64+0x4] ;  /* 0x0000042802027981 */ /* 0x000ee4000c1e1900 */
[----:B---3--:R-:W-:-:S07]  /*13a50*/  IMAD.IADD R7, R2, 0x1, -R7 ;  /* 0x0000000102077824 */ /* 0x008fce00078e0a07 */
.L_x_5375:
        /* <DEDUP_REMOVED lines=12> */
[----:B------:R-:W-:-:S05]  /*13b20*/  VIADD R4, R0, 0x3f ;  /* 0x0000003f00047836 */ /* 0x000fca0000000000 */
[----:B------:R-:W-:-:S04]  /*13b30*/  SHF.R.S32.HI R2, RZ, 0x1f, R4 ;  /* 0x0000001fff027819 */ /* 0x000fc80000011404 */
[----:B------:R-:W-:Y:S02]  /*13b40*/  LEA.HI R4, R2, R4, RZ, 0x6 ;  /* 0x0000000402047211 */ /* 0x000fe400078f30ff */
[----:B------:R-:W-:Y:S02]  /*13b50*/  IADD3 R2, R0, 0x1, -R10 ;  /* 0x0000000100027810 */ /* 0x000fe40007ffe80a */
[----:B------:R-:W-:-:S03]  /*13b60*/  SHF.R.S32.HI R9, RZ, 0x6, R4 ;  /* 0x00000006ff097819 */ /* 0x000fc60000011404 */
[----:B------:R-:W-:Y:S02]  /*13b70*/  IMAD.IADD R7, R2, 0x1, R7 ;  /* 0x0000000102077824 */ /* 0x000fe400078e0207 */
[----:B------:R-:W3:Y:S01]  /*13b80*/  LDC.64 R2, c[0x0][0x9e0] ;  /* 0x00027800ff027b82 */ /* 0x000ee20000000a00 */
[----:B------:R2:W-:Y:S01]  /*13b90*/  STL [R1+0x58], R9 ;  /* 0x0000580901007387 */ /* 0x0005e20000100800 */
        /* <DEDUP_REMOVED lines=14> */
.L_x_5378:
[----:B------:R-:W-:-:S13]  /*13c80*/  ISETP.NE.AND P0, PT, R3, 0x1, PT ;  /* 0x000000010300780c */ /* 0x000fda0003f05270 */
[----:B------:R-:W2:Y:S02]  /*13c90*/  @P0 LDC.64 R4, c[0x0][0x9e8] ;  /* 0x00027a00ff040b82 */ /* 0x000ea40000000a00 */
[----:B--2---:R-:W-:-:S05]  /*13ca0*/  @P0 IMAD.HI.U32 R4, R8, R4, RZ ;  /* 0x0000000408040227 */ /* 0x004fca00078e00ff */
[----:B------:R-:W-:-:S07]  /*13cb0*/  @P0 SHF.R.U32.HI R8, RZ, R5, R4 ;  /* 0x00000005ff080219 */ /* 0x000fce0000011604 */
.L_x_5379:
[----:B------:R-:W-:Y:S05]  /*13cc0*/  BSYNC B0 ;  /* 0x0000000000007941 */ /* 0x000fea0003800000 */
.L_x_5377:
[----:B------:R-:W-:-:S05]  /*13cd0*/  IMAD R8, R8, R3, R3 ;  /* 0x0000000308087224 */ /* 0x000fca00078e0203 */
[----:B------:R-:W-:-:S07]  /*13ce0*/  VIMNMX R2, R2, R8, PT ;  /* 0x0000000802027248 */ /* 0x000fce0003fe0100 */
.L_x_5376:
[----:B------:R-:W2:Y:S01]  /*13cf0*/  @P1 LDC R4, c[0x0][0x44c] ;  /* 0x00011300ff041b82 */ /* 0x000ea20000000800 */
[----:B------:R-:W-:Y:S01]  /*13d00*/  IMAD.MOV.U32 R5, RZ, RZ, R11 ;  /* 0x000000ffff057224 */ /* 0x000fe200078e000b */
[----:B------:R-:W-:Y:S01]  /*13d10*/  ULDC UR4, c[0x0][0x9dc] ;  /* 0x0002770000047ab9 */ /* 0x000fe20000000800 */
[----:B------:R-:W-:-:S05]  /*13d20*/  VIADD R2, R2, 0x3f ;  /* 0x0000003f02027836 */ /* 0x000fca0000000000 */
[----:B------:R-:W3:Y:S01]  /*13d30*/  @P1 LDC R7, c[0x0][0x450] ;  /* 0x00011400ff071b82 */ /* 0x000ee20000000800 */
[----:B--2---:R-:W-:-:S05]  /*13d40*/  @P1 IMAD.HI.U32 R4, R11, R4, RZ ;  /* 0x000000040b041227 */ /* 0x004fca00078e00ff */
[----:B---3--:R-:W-:-:S04]  /*13d50*/  @P1 SHF.R.U32.HI R5, RZ, R7, R4 ;  /* 0x00000007ff051219 */ /* 0x008fc80000011604 */
[----:B------:R-:W-:Y:S02]  /*13d60*/  IADD3 R7, R5, R0, -R10 ;  /* 0x0000000005077210 */ /* 0x000fe40007ffe80a */
[----:B------:R-:W-:-:S04]  /*13d70*/  SHF.R.S32.HI R0, RZ, 0x1f, R2 ;  /* 0x0000001fff007819 */ /* 0x000fc80000011402 */
[----:B------:R-:W-:Y:S01]  /*13d80*/  LEA.HI R0, R0, R2, RZ, 0x6 ;  /* 0x0000000200007211 */ /* 0x000fe200078f30ff */
[----:B------:R-:W-:-:S03]  /*13d90*/  VIADD R2, R7, -UR4 ;  /* 0x8000000407027c36 */ /* 0x000fc60008000000 */
[----:B------:R-:W-:-:S04]  /*13da0*/  SHF.R.S32.HI R4, RZ, 0x6, R0 ;  /* 0x00000006ff047819 */ /* 0x000fc80000011400 */
        /* <DEDUP_REMOVED lines=13> */
.L_x_5382:
[----:B------:R-:W-:-:S13]  /*13e80*/  ISETP.NE.AND P0, PT, R3, 0x1, PT ;  /* 0x000000010300780c */ /* 0x000fda0003f05270 */
[----:B--2---:R-:W2:Y:S02]  /*13e90*/  @P0 LDC.64 R4, c[0x0][0x9e8] ;  /* 0x00027a00ff040b82 */ /* 0x004ea40000000a00 */
[----:B--2---:R-:W-:-:S05]  /*13ea0*/  @P0 IMAD.HI.U32 R4, R7, R4, RZ ;  /* 0x0000000407040227 */ /* 0x004fca00078e00ff */
[----:B------:R-:W-:-:S07]  /*13eb0*/  @P0 SHF.R.U32.HI R7, RZ, R5, R4 ;  /* 0x00000005ff070219 */ /* 0x000fce0000011604 */
.L_x_5383:
[----:B------:R-:W-:Y:S05]  /*13ec0*/  BSYNC B0 ;  /* 0x0000000000007941 */ /* 0x000fea0003800000 */
.L_x_5381:
[----:B------:R-:W-:-:S05]  /*13ed0*/  IMAD R3, R7, R3, RZ ;  /* 0x0000000307037224 */ /* 0x000fca00078e02ff */
[----:B------:R-:W-:-:S07]  /*13ee0*/  VIMNMX R2, R2, R3, !PT ;  /* 0x0000000302027248 */ /* 0x000fce0007fe0100 */
.L_x_5380:
[----:B------:R-:W-:Y:S01]  /*13ef0*/  SHF.R.S32.HI R3, RZ, 0x1f, R2 ;  /* 0x0000001fff037819 */ /* 0x000fe20000011402 */
[----:B------:R-:W-:Y:S01]  /*13f00*/  IMAD.MOV.U32 R5, RZ, RZ, RZ ;  /* 0x000000ffff057224 */ /* 0x000fe200078e00ff */
[----:B--2---:R-:W-:Y:S01]  /*13f10*/  SHF.R.U32.HI R4, RZ, 0x10, R6 ;  /* 0x00000010ff047819 */ /* 0x004fe20000011606 */
[----:B------:R-:W-:Y:S01]  /*13f20*/  BSSY B0, `(.L_x_5384) ;  /* 0x0000029000007945 */ /* 0x000fe20003800000 */
[----:B------:R-:W-:Y:S01]  /*13f30*/  LEA.HI R3, R3, R2, RZ, 0x6 ;  /* 0x0000000203037211 */ /* 0x000fe200078f30ff */
[----:B01----:R-:W-:Y:S01]  /*13f40*/  IMAD.MOV.U32 R10, RZ, RZ, R5 ;  /* 0x000000ffff0a7224 */ /* 0x003fe200078e0005 */
[----:B------:R-:W-:Y:S02]  /*13f50*/  ISETP.NE.AND P0, PT, R4, RZ, PT ;  /* 0x000000ff0400720c */ /* 0x000fe40003f05270 */
[----:B------:R-:W-:Y:S02]  /*13f60*/  SHF.R.S32.HI R3, RZ, 0x6, R3 ;  /* 0x00000006ff037819 */ /* 0x000fe40000011403 */
[----:B------:R-:W-:-:S02]  /*13f70*/  LOP3.LUT R8, R6, 0xff, RZ, 0xc0, !PT ;  /* 0x000000ff06087812 */ /* 0x000fc400078ec0ff */
        /* <DEDUP_REMOVED lines=35> */
.L_x_5385:
[----:B------:R-:W-:Y:S05]  /*141b0*/  BSYNC B0 ;  /* 0x0000000000007941 */ /* 0x000fea0003800000 */
.L_x_5384:
        /* <DEDUP_REMOVED lines=15> */
[----:B------:R-:W0:Y:S02]  /*142b0*/  FLO.U32 R0, UR4 ;  /* 0x0000000400007d00 */ /* 0x000e2400080e0000 */
        /* <DEDUP_REMOVED lines=10> */
.L_x_5387:
        /* <DEDUP_REMOVED lines=20> */
.L_x_5390:
[----:B------:R-:W-:Y:S05]  /*144a0*/  BSYNC B6 ;  /* 0x0000000000067941 */ /* 0x000fea0003800000 */
.L_x_5389:
        /* <DEDUP_REMOVED lines=20> */
.L_x_5393:
        /* <DEDUP_REMOVED lines=15> */
.L_x_5392:
[----:B------:R-:W-:Y:S05]  /*146e0*/  BSYNC B6 ;  /* 0x0000000000067941 */ /* 0x000fea0003800000 */
.L_x_5391:
[----:B------:R-:W3:Y:S01]  /*146f0*/  LDL R0, [R1+0xc] ;  /* 0x00000c0001007983 */ /* 0x000ee20000100800 */
[----:B------:R-:W-:Y:S02]  /*14700*/  ULDC.64 UR4, c[0x0][0x9f8] ;  /* 0x00027e0000047ab9 */ /* 0x000fe40000000a00 */
[----:B------:R-:W-:Y:S01]  /*14710*/  ISETP.NE.U32.AND P0, PT, RZ, UR4, PT ;  /* 0x00000004ff007c0c */ /* 0x000fe2000bf05070 */
[----:B------:R-:W4:Y:S03]  /*14720*/  LDL R16, [R1+0x30] ;  /* 0x0000300001107983 */ /* 0x000f260000100800 */
        /* <DEDUP_REMOVED lines=20> */
.L_x_5517:
        /* <DEDUP_REMOVED lines=9> */
.L_x_5520:
        /* <DEDUP_REMOVED lines=9> */
[----:B-1----:R-:W1:Y:S02]  /*14990*/  @P0 LDC.64 R4, c[0x0][0x440] ;  /* 0x00011000ff040b82 */ /* 0x002e640000000a00 */
        /* <DEDUP_REMOVED lines=14> */
.L_x_5397:
[----:B------:R-:W4:Y:S04]  /*14a80*/  LDL R0, [R1+0x10] ;  /* 0x0000100001007983 */ /* 0x000f280000100800 */
[----:B---3--:R-:W3:Y:S01]  /*14a90*/  LDL R2, [R1+0x14] ;  /* 0x0000140001027983 */ /* 0x008ee20000100800 */
[----:B----4-:R-:W-:Y:S01]  /*14aa0*/  IMAD R0, R0, 0x8, R19 ;  /* 0x0000000800007824 */ /* 0x010fe200078e0213 */
[----:B---3--:R-:W-:-:S04]  /*14ab0*/  SHF.L.U32 R2, R2, 0x1f, RZ ;  /* 0x0000001f02027819 */ /* 0x008fc800000006ff */
[----:B------:R-:W3:Y:S02]  /*14ac0*/  SYNCS.PHASECHK.TRANS64.TRYWAIT P0, [R0+URZ+0x28c40], R2 ;  /* 0x028c4002000075a7 */ /* 0x000ee4000800017f */
[----:B---3--:R-:W-:Y:S05]  /*14ad0*/  @!P0 BRA `(.L_x_5398) ;  /* 0x0000005c00548947 */ /* 0x008fea0003800000 */
.L_x_5521:
        /* <DEDUP_REMOVED lines=11> */
.L_x_5399:
[----:B------:R-:W4:Y:S04]  /*14b90*/  LDL R3, [R1+0x10] ;  /* 0x0000100001037983 */ /* 0x000f280000100800 */
[----:B-1----:R-:W2:Y:S04]  /*14ba0*/  LDL R4, [R1+0x20] ;  /* 0x0000200001047983 */ /* 0x002ea80000100800 */
        /* <DEDUP_REMOVED lines=21> */
.L_x_5395:
[----:B------:R-:W3:Y:S01]  /*14d00*/  LDL.LU R3, [R1+0x3c] ;  /* 0x00003c0001037983 */ /* 0x000ee20000300800 */
[----:B------:R-:W-:Y:S05]  /*14d10*/  WARPSYNC.ALL ;  /* 0x0000000000007948 */ /* 0x000fea0003800000 */
[----:B------:R-:W-:Y:S01]  /*14d20*/  ULDC.64 UR4, c[0x0][0x298] ;  /* 0x0000a60000047ab9 */ /* 0x000fe20000000a00 */
[----:B------:R-:W-:Y:S01]  /*14d30*/  BSSY B6, `(.L_x_5400) ;  /* 0x000001c000067945 */ /* 0x000fe20003800000 */
[----:B------:R-:W-:Y:S01]  /*14d40*/  BAR.SYNC.DEFER_BLOCKING 0x8, 0x100 ;  /* 0x0204000000007b1d */ /* 0x000fe20000010000 */
[----:B---3--:R-:W-:Y:S01]  /*14d50*/  SHF.R.S32.HI R0, RZ, 0x1f, R3 ;  /* 0x0000001fff007819 */ /* 0x008fe20000011403 */
[----:B-1----:R-:W-:-:S04]  /*14d60*/  IMAD.WIDE.U32 R4, R3, UR4, RZ ;  /* 0x0000000403047c25 */ /* 0x002fc8000f8e00ff */
        /* <DEDUP_REMOVED lines=24> */
.L_x_5401:
[----:B------:R-:W-:Y:S05]  /*14ef0*/  BSYNC B6 ;  /* 0x0000000000067941 */ /* 0x000fea0003800000 */
.L_x_5400:
[----:B-1----:R-:W3:Y:S01]  /*14f00*/  LDL.LU R0, [R1+0x3c] ;  /* 0x00003c0001007983 */ /* 0x002ee20000300800 */
[----:B------:R-:W-:Y:S01]  /*14f10*/  ULDC.64 UR6, c[0x0][0xa00] ;  /* 0x0002800000067ab9 */ /* 0x000fe20000000a00 */
[----:B------:R-:W-:Y:S01]  /*14f20*/  ULDC.64 UR4, c[0x0][0x2d8] ;  /* 0x0000b60000047ab9 */ /* 0x000fe20000000a00 */
[----:B0-----:R-:W0:Y:S01]  /*14f30*/  LDC R7, c[0x0][0x448] ;  /* 0x00011200ff077b82 */ /* 0x001e220000000800 */
[----:B------:R-:W3:Y:S04]  /*14f40*/  LDL.LU.64 R2, [R1+0x40] ;  /* 0x0000400001027983 */ /* 0x000ee80000300a00 */
[----:B------:R-:W4:Y:S04]  /*14f50*/  LDL R5, [R1+0xc] ;  /* 0x00000c0001057983 */ /* 0x000f280000100800 */
[----:B------:R-:W2:Y:S01]  /*14f60*/  LDL R12, [R1+0x24] ;  /* 0x00002400010c7983 */ /* 0x000ea20000100800 */
[----:B------:R-:W-:Y:S01]  /*14f70*/  ISETP.NE.U32.AND P0, PT, RZ, UR6, PT ;  /* 0x00000006ff007c0c */ /* 0x000fe2000bf05070 */
[----:B------:R-:W-:-:S03]  /*14f80*/  ULDC UR6, c[0x0][0x2b8] ;  /* 0x0000ae0000067ab9 */ /* 0x000fc60000000800 */
[----:B------:R-:W-:Y:S01]  /*14f90*/  ISETP.NE.AND.EX P0, PT, RZ, UR7, PT, P0 ;  /* 0x00000007ff007c0c */ /* 0x000fe2000bf05300 */
[----:B------:R-:W1:Y:S02]  /*14fa0*/  S2R R8, SR_TID.X ;  /* 0x0000000000087919 */ /* 0x000e640000002100 */
[----:B-1----:R-:W-:Y:S02]  /*14fb0*/  IMAD.SHL.U32 R8, R8, 0x10, RZ ;  /* 0x0000001008087824 */ /* 0x002fe400078e00ff */
[----:B---3--:R-:W-:Y:S01]  /*14fc0*/  IMAD.MOV.U32 R3, RZ, RZ, R0 ;  /* 0x000000ffff037224 */ /* 0x008fe200078e0000 */
[----:B----4-:R-:W-:-:S04]  /*14fd0*/  SHF.R.S32.HI R0, RZ, 0x1f, R5 ;  /* 0x0000001fff007819 */ /* 0x010fc80000011405 */
[----:B------:R-:W-:Y:S02]  /*14fe0*/  SEL R4, R0, RZ, !P0 ;  /* 0x000000ff00047207 */ /* 0x000fe40004000000 */
[----:B------:R-:W-:Y:S02]  /*14ff0*/  SEL R0, R5, RZ, !P0 ;  /* 0x000000ff05007207 */ /* 0x000fe40004000000 */
[----:B------:R-:W1:Y:S01]  /*15000*/  S2R R5, SR_TID.X ;  /* 0x0000000000057919 */ /* 0x000e620000002100 */
[----:B------:R-:W-:-:S04]  /*15010*/  IMAD.WIDE.U32 R2, R17, UR4, R2 ;  /* 0x0000000411027c25 */ /* 0x000fc8000f8e0002 */
[----:B------:R-:W-:Y:S01]  /*15020*/  IMAD R3, R17, UR5, R3 ;  /* 0x0000000511037c24 */ /* 0x000fe2000f8e0203 */
[----:B------:R-:W-:Y:S02]  /*15030*/  ULDC.64 UR4, c[0x0][0x2e0] ;  /* 0x0000b80000047ab9 */ /* 0x000fe40000000a00 */
[----:B------:R-:W-:Y:S02]  /*15040*/  IMAD R4, R4, UR4, RZ ;  /* 0x0000000404047c24 */ /* 0x000fe4000f8e02ff */
[----:B------:R-:W-:-:S04]  /*15050*/  IMAD.WIDE.U32 R2, R0, UR4, R2 ;  /* 0x0000000400027c25 */ /* 0x000fc8000f8e0002 */
[----:B------:R-:W-:Y:S01]  /*15060*/  IMAD R0, R0, UR5, R4 ;  /* 0x0000000500007c24 */ /* 0x000fe2000f8e0204 */
[----:B0-----:R-:W-:Y:S01]  /*15070*/  ISETP.NE.AND P0, PT, R7, 0x1, PT ;  /* 0x000000010700780c */ /* 0x001fe20003f05270 */
[----:B------:R-:W0:Y:S01]  /*15080*/  S2R R9, SR_TID.X ;  /* 0x0000000000097919 */ /* 0x000e220000002100 */
[----:B------:R-:W-:-:S11]  /*15090*/  ULDC.64 UR4, c[0x0][0x2d0] ;  /* 0x0000b40000047ab9 */ /* 0x000fd60000000a00 */
[----:B------:R-:W3:Y:S01]  /*150a0*/  @P0 LDC R6, c[0x0][0x450] ;  /* 0x00011400ff060b82 */ /* 0x000ee20000000800 */
[----:B-1----:R-:W-:-:S04]  /*150b0*/  LOP3.LUT R5, R5, 0x7f, RZ, 0xc0, !PT ;  /* 0x0000007f05057812 */ /* 0x002fc800078ec0ff */
[----:B------:R-:W-:-:S04]  /*150c0*/  SHF.R.U32.HI R5, RZ, 0x3, R5 ;  /* 0x00000003ff057819 */ /* 0x000fc80000011605 */
[----:B------:R-:W-:Y:S02]  /*150d0*/  LOP3.LUT R8, R5, 0x70, R8, 0xf8, !PT ;  /* 0x0000007005087812 */ /* 0x000fe400078ef808 */
[----:B------:R-:W1:Y:S03]  /*150e0*/  @P0 LDC R5, c[0x0][0x44c] ;  /* 0x00011300ff050b82 */ /* 0x000e660000000800 */
[----:B--2---:R-:W-:Y:S02]  /*150f0*/  IMAD.IADD R4, R8, 0x1, R12 ;  /* 0x0000000108047824 */ /* 0x004fe400078e020c */
[----:B------:R2:W5:Y:S01]  /*15100*/  LDL R8, [R1+0x54] ;  /* 0x0000540001087983 */ /* 0x0005620000100800 */
[----:B------:R-:W-:Y:S02]  /*15110*/  IMAD.IADD R3, R3, 0x1, R0 ;  /* 0x0000000103037824 */ /* 0x000fe400078e0200 */
[----:B------:R-:W-:Y:S01]  /*15120*/  IMAD.MOV.U32 R0, RZ, RZ, R4 ;  /* 0x000000ffff007224 */ /* 0x000fe200078e0004 */
[----:B------:R-:W4:Y:S01]  /*15130*/  S2R R10, SR_TID.X ;  /* 0x00000000000a7919 */ /* 0x000f220000002100 */
[----:B-1----:R-:W-:-:S05]  /*15140*/  @P0 IMAD.HI.U32 R5, R4, R5, RZ ;  /* 0x0000000504050227 */ /* 0x002fca00078e00ff */
        /* <DEDUP_REMOVED lines=10> */
[----:B0-----:R-:W-:-:S04]  /*151f0*/  IMAD.SHL.U32 R9, R9, 0x8, RZ ;  /* 0x0000000809097824 */ /* 0x001fc800078e00ff */
[----:B------:R-:W-:Y:S02]  /*15200*/  IMAD R0, R0, UR4, RZ ;  /* 0x0000000400007c24 */ /* 0x000fe4000f8e02ff */
[----:B------:R-:W-:-:S04]  /*15210*/  IMAD.WIDE.U32 R2, R4, UR4, R2 ;  /* 0x0000000404027c25 */ /* 0x000fc8000f8e0002 */
[----:B------:R-:W-:Y:S01]  /*15220*/  IMAD R0, R4, UR5, R0 ;  /* 0x0000000504007c24 */ /* 0x000fe2000f8e0200 */
[----:B------:R-:W-:Y:S01]  /*15230*/  ULDC.64 UR4, c[0x0][0x280] ;  /* 0x0000a00000047ab9 */ /* 0x000fe20000000a00 */
[----:B------:R-:W-:Y:S02]  /*15240*/  LOP3.LUT R9, R9, 0x38, RZ, 0xc0, !PT ;  /* 0x0000003809097812 */ /* 0x000fe400078ec0ff */
[----:B------:R-:W-:Y:S01]  /*15250*/  IMAD.IADD R0, R3, 0x1, R0 ;  /* 0x0000000103007824 */ /* 0x000fe200078e0200 */
[----:B------:R-:W-:Y:S01]  /*15260*/  LEA R4, P1, R2, UR4, 0x1 ;  /* 0x0000000402047c11 */ /* 0x000fe2000f8208ff */
[----:B------:R-:W-:Y:S01]  /*15270*/  UMOV UR4, 0xffffffff ;  /* 0xffffffff00047882 */ /* 0x000fe20000000000 */
[----:B----4-:R-:W-:Y:S02]  /*15280*/  LOP3.LUT R10, R10, 0x7f, RZ, 0xc0, !PT ;  /* 0x0000007f0a0a7812 */ /* 0x010fe400078ec0ff */
[----:B------:R-:W-:Y:S02]  /*15290*/  ISETP.GE.AND P0, PT, R9, UR6, PT ;  /* 0x0000000609007c0c */ /* 0x000fe4000bf06270 */
[----:B------:R-:W-:-:S02]  /*152a0*/  LEA.HI.X R0, R2, UR5, R0, 0x1, P1 ;  /* 0x0000000502007c11 */ /* 0x000fc400088f0c00 */
[----:B------:R-:W-:Y:S01]  /*152b0*/  SHF.R.U32.HI R10, RZ, 0x3, R10 ;  /* 0x00000003ff0a7819 */ /* 0x000fe2000001160a */
[----:B--2---:R-:W-:Y:S08]  /*152c0*/  BRA.DIV UR4, `(.L_x_5402) ;  /* 0x00000056046c7947 */ /* 0x004ff0000b800000 */
[----:B------:R-:W2:Y:S04]  /*152d0*/  LDL.LU R6, [R1+0x28] ;  /* 0x0000280001067983 */ /* 0x000ea80000300800 */
[----:B------:R-:W3:Y:S01]  /*152e0*/  LDL.LU R5, [R1+0x24] ;  /* 0x0000240001057983 */ /* 0x000ee20000300800 */
        /* <DEDUP_REMOVED lines=24> */
[----:B------:R-:W-:Y:S04]  /*15470*/  SHFL.IDX PT, R4, R4, 0x3, 0x181f ;  /* 0x00781f0004047f89 */ /* 0x000fe800000e0000 */
[----:B0-----:R-:W0:Y:S04]  /*15480*/  SHFL.IDX PT, R6, R0, 0x2, 0x181f ;  /* 0x00581f0000067f89 */ /* 0x001e2800000e0000 */
[----:B------:R-:W2:Y:S01]  /*15490*/  SHFL.IDX PT, R0, R0, 0x3, 0x181f ;  /* 0x00781f0000007f89 */ /* 0x000ea200000e0000 */
[----:B-1----:R-:W-:-:S05]  /*154a0*/  @!P1 LEA R5, P2, R9, R5, 0x1 ;  /* 0x0000000509059211 */ /* 0x002fca00078408ff */
[----:B0-----:R-:W-:-:S04]  /*154b0*/  @!P1 IMAD.X R6, RZ, RZ, R6, P2 ;  /* 0x000000ffff069224 */ /* 0x001fc800010e0606 */
[----:B------:R-:W-:Y:S02]  /*154c0*/  @!P1 IMAD.MOV.U32 R7, RZ, RZ, R6 ;  /* 0x000000ffff079224 */ /* 0x000fe400078e0006 */
[----:B------:R-:W-:-:S05]  /*154d0*/  @!P1 IMAD.MOV.U32 R6, RZ, RZ, R5 ;  /* 0x000000ffff069224 */ /* 0x000fca00078e0005 */
[----:B--2---:R0:W-:Y:S02]  /*154e0*/  @!P1 LDGSTS.E.BYPASS.LTC128B.128 [R8+0x21400], desc[UR40][R6.64], !P0 ;  /* 0x2140000006089fae */ /* 0x0041e4000c101d68 */
.L_x_5530:
[----:B------:R-:W-:-:S05]  /*154f0*/  VIADD R3, R3, 0x30 ;  /* 0x0000003003037836 */ /* 0x000fca0000000000 */
[----:B------:R-:W-:-:S13]  /*15500*/  ISETP.GE.AND P1, PT, R3, R2, PT ;  /* 0x000000020300720c */ /* 0x000fda0003f26270 */
[----:B------:R-:W-:-:S05]  /*15510*/  @!P1 LEA R2, P2, R9, R4, 0x1 ;  /* 0x0000000409029211 */ /* 0x000fca00078408ff */
[----:B------:R-:W-:-:S05]  /*15520*/  @!P1 IMAD.X R3, RZ, RZ, R0, P2 ;  /* 0x000000ffff039224 */ /* 0x000fca00010e0600 */
[----:B------:R-:W-:Y:S01]  /*15530*/  @!PT LDS RZ, [RZ] ;  /* 0x00000000fffff984 */ /* 0x000fe20000000800 */
[----:B------:R-:W-:Y:S01]  /*15540*/  @!PT LDS RZ, [RZ] ;  /* 0x00000000fffff984 */ /* 0x000fe20000000800 */
[----:B------:R-:W-:Y:S01]  /*15550*/  @!PT LDS RZ, [RZ] ;  /* 0x00000000fffff984 */ /* 0x000fe20000000800 */
[----:B------:R1:W-:Y:S01]  /*15560*/  @!P1 LDGSTS.E.BYPASS.LTC128B.128 [R8+0x21c00], desc[UR40][R2.64], !P0 ;  /* 0x21c0000002089fae */ /* 0x0003e2000c101d68 */
[----:B------:R-:W-:Y:S01]  /*15570*/  PLOP3.LUT P0, PT, PT, PT, PT, 0x80, 0x0 ;  /* 0x000000000000781c */ /* 0x000fe20003f0f070 */
[----:B------:R-:W-:-:S12]  /*15580*/  NOP ;  /* 0x0000000000007918 */ /* 0x000fd80000000000 */
.L_x_5403:
[----:B------:R-:W-:Y:S02]  /*15590*/  PLOP3.LUT P1, PT, P1, P0, PT, 0xa2, 0x0 ;  /* 0x000000000000781c */ /* 0x000fe40000f21472 */
[----:B------:R-:W-:-:S08]  /*155a0*/  @P0 R2UR P1, UR4, R19 ;  /* 0x00000000130402ca */ /* 0x000fd00000020000 */
[----:B------:R-:W-:-:S05]  /*155b0*/  @P0 PLOP3.LUT P0, PT, P1, PT, PT, 0x80, 0x0 ;  /* 0x000000000000081c */ /* 0x000fca0000f0f070 */
[----:B------:R-:W-:Y:S01]  /*155c0*/  @!P1 SYNCS.ARRIVE.TRANS64.RED.A0T1 RZ, [UR4+0x28c00], RZ ;  /* 0x028c00ffffff99a7 */ /* 0x000fe20008200404 */
[----:B------:R-:W-:Y:S07]  /*155d0*/  @!P1 ARRIVES.LDGSTSBAR.64.TRANSCNT [UR4+0x28c00] ;  /* 0x028c0000ff0099b0 */ /* 0x000fee0008000a84 */
[----:B------:R-:W-:Y:S05]  /*155e0*/  @P0 BRA.U.ANY `(.L_x_5403) ;  /* 0xfffffffd00e80947 */ /* 0x000fea000393ffff */
[----:B-1----:R-:W2:Y:S02]  /*155f0*/  LDL.LU R2, [R1+0x48] ;  /* 0x0000480001027983 */ /* 0x002ea40000300800 */
        /* <DEDUP_REMOVED lines=9> */
[----:B------:R-:W2:Y:S03]  /*15690*/  SYNCS.PHASECHK.TRANS64.TRYWAIT P0, [R19+URZ+0x28c20], R0 ;  /* 0x028c2000130075a7 */ /* 0x000ea6000800017f */
[----:B-12---:R-:W-:Y:S05]  /*156a0*/  @!P0 BRA `(.L_x_5405) ;  /* 0x0000005400b88947 */ /* 0x006fea0003800000 */
.L_x_5531:
[----:B------:R-:W-:Y:S05]  /*156b0*/  BSYNC B0 ;  /* 0x0000000000007941 */ /* 0x000fea0003800000 */
.L_x_5404:
[----:B------:R-:W-:Y:S01]  /*156c0*/  LOP3.LUT P0, RZ, R18, 0x1, RZ, 0xc0, !PT ;  /* 0x0000000112ff7812 */ /* 0x000fe2000780c0ff */
[----:B------:R-:W-:-:S12]  /*156d0*/  BSSY B0, `(.L_x_5406) ;  /* 0x0000097000007945 */ /* 0x000fd80003800000 */
[----:B------:R-:W-:Y:S05]  /*156e0*/  @!P0 BRA `(.L_x_5407) ;  /* 0x0000000800548947 */ /* 0x000fea0003800000 */
[----:B------:R-:W1:Y:S04]  /*156f0*/  LDL R4, [R1+0x10] ;  /* 0x0000100001047983 */ /* 0x000e680000100800 */
[----:B------:R-:W2:Y:S01]  /*15700*/  LDL R2, [R1+0x14] ;  /* 0x0000140001027983 */ /* 0x000ea20000100800 */
[----:B------:R-:W-:Y:S01]  /*15710*/  BSSY B1, `(.L_x_5408) ;  /* 0x0000008000017945 */ /* 0x000fe20003800000 */
[----:B------:R-:W3:Y:S02]  /*15720*/  S2R R3, SR_TID.X ;  /* 0x0000000000037919 */ /* 0x000ee40000002100 */
[----:B---3--:R-:W-:-:S04]  /*15730*/  LOP3.LUT R3, R3, 0x7f, RZ, 0xc0, !PT ;  /* 0x0000007f03037812 */ /* 0x008fc800078ec0ff */
[----:B------:R-:W-:Y:S01]  /*15740*/  ISETP.NE.AND P1, PT, R3, RZ, PT ;  /* 0x000000ff0300720c */ /* 0x000fe20003f25270 */
[----:B-1----:R-:W-:Y:S01]  /*15750*/  IMAD R0, R4, 0x8, R19 ;  /* 0x0000000804007824 */ /* 0x002fe200078e0213 */
[----:B--2---:R-:W-:-:S04]  /*15760*/  SHF.L.U32 R2, R2, 0x1f, RZ ;  /* 0x0000001f02027819 */ /* 0x004fc800000006ff */
[----:B------:R-:W1:Y:S02]  /*15770*/  SYNCS.PHASECHK.TRANS64.TRYWAIT P0, [R0+URZ+0x28c60], R2 ;  /* 0x028c6002000075a7 */ /* 0x000e64000800017f */
[----:B-1----:R-:W-:Y:S05]  /*15780*/  @!P0 BRA `(.L_x_5409) ;  /* 0x0000005400948947 */ /* 0x002fea0003800000 */
.L_x_5532:
[----:B------:R-:W-:Y:S05]  /*15790*/  BSYNC B1 ;  /* 0x0000000000017941 */ /* 0x000fea0003800000 */
.L_x_5408:
[----:B------:R-:W-:Y:S04]  /*157a0*/  BSSY B1, `(.L_x_5410) ;  /* 0x0000009000017945 */ /* 0x000fe80003800000 */
        /* <DEDUP_REMOVED lines=8> */
.L_x_5411:
[----:B------:R-:W-:Y:S05]  /*15830*/  BSYNC B1 ;  /* 0x0000000000017941 */ /* 0x000fea0003800000 */
.L_x_5410:
[----:B------:R-:W2:Y:S04]  /*15840*/  LDL R4, [R1+0x18] ;  /* 0x0000180001047983 */ /* 0x000ea80000100800 */
[----:B------:R-:W2:Y:S04]  /*15850*/  LDL.LU R3, [R1+0x20] ;  /* 0x0000200001037983 */ /* 0x000ea80000300800 */
[----:B-1----:R-:W3:Y:S01]  /*15860*/  LDL R2, [R1+0x10] ;  /* 0x0000100001027983 */ /* 0x002ee20000100800 */
        /* <DEDUP_REMOVED lines=10> */
.L_x_5412:
        /* <DEDUP_REMOVED lines=15> */
.L_x_5413:
        /* <DEDUP_REMOVED lines=15> */
.L_x_5414:
        /* <DEDUP_REMOVED lines=15> */
.L_x_5415:
        /* <DEDUP_REMOVED lines=15> */
.L_x_5416:
        /* <DEDUP_REMOVED lines=15> */
.L_x_5417:
        /* <DEDUP_REMOVED lines=15> */
.L_x_5418:
        /* <DEDUP_REMOVED lines=15> */
.L_x_5419:
        /* <DEDUP_REMOVED lines=10> */
.L_x_5407:
[----:B------:R-:W-:Y:S05]  /*16040*/  BSYNC B0 ;  /* 0x0000000000007941 */ /* 0x000fea0003800000 */
.L_x_5406:
[----:B------:R-:W1:Y:S04]  /*16050*/  LDL R4, [R1+0x30] ;  /* 0x0000300001047983 */ /* 0x000e680000100800 */
[----:B------:R-:W2:Y:S01]  /*16060*/  LDL R5, [R1+0x1c] ;  /* 0x00001c0001057983 */ /* 0x000ea20000100800 */
[----:B------:R-:W-:Y:S01]  /*16070*/  BSSY B0, `(.L_x_5420) ;  /* 0x00002b1000007945 */ /* 0x000fe20003800000 */
[----:B-1----:R-:W-:-:S05]  /*16080*/  VIADD R0, R4, 0xfffffffe ;  /* 0xfffffffe04007836 */ /* 0x002fca0000000000 */
[----:B--2---:R-:W-:-:S13]  /*16090*/  ISETP.GE.AND P0, PT, R0, R5, PT ;  /* 0x000000050000720c */ /* 0x004fda0003f06270 */
[----:B------:R-:W-:Y:S05]  /*160a0*/  @!P0 BRA `(.L_x_5421) ;  /* 0x0000002800b48947 */ /* 0x000fea0003800000 */
[----:B------:R-:W2:Y:S04]  /*160b0*/  LDL.LU R9, [R1+0x4c] ;  /* 0x00004c0001097983 */ /* 0x000ea80000300800 */
[----:B0-----:R-:W3:Y:S04]  /*160c0*/  LDL.LU R8, [R1+0x38] ;  /* 0x0000380001087983 */ /* 0x001ee80000300800 */
[----:B------:R-:W4:Y:S04]  /*160d0*/  LDL.LU R7, [R1+0x50] ;  /* 0x0000500001077983 */ /* 0x000f280000300800 */
[----:B------:R-:W5:Y:S04]  /*160e0*/  LDL.LU R6, [R1+0x34] ;  /* 0x0000340001067983 */ /* 0x000f680000300800 */
[----:B------:R-:W5:Y:S01]  /*160f0*/  LDL.LU R4, [R1+0x58] ;  /* 0x0000580001047983 */ /* 0x000f620000300800 */
[----:B------:R-:W-:Y:S01]  /*16100*/  LOP3.LUT R5, RZ, R5, RZ, 0x33, !PT ;  /* 0x00000005ff057212 */ /* 0x000fe200078e33ff */
[----:B------:R-:W-:Y:S01]  /*16110*/  BSSY B2, `(.L_x_5422) ;  /* 0x00000eb000027945 */ /* 0x000fe20003800000 */
[----:B--2---:R-:W-:-:S04]  /*16120*/  VIADD R2, R9, 0x1 ;  /* 0x0000000109027836 */ /* 0x004fc80000000000 */
[----:B---3--:R-:W-:Y:S01]  /*16130*/  IMAD R2, R2, R8, RZ ;  /* 0x0000000802027224 */ /* 0x008fe200078e02ff */
[----:B----4-:R-:W-:-:S04]  /*16140*/  LOP3.LUT R3, RZ, R7, RZ, 0x33, !PT ;  /* 0x00000007ff037212 */ /* 0x010fc800078e33ff */
        /* <DEDUP_REMOVED lines=45> */
.L_x_5426:
        /* <DEDUP_REMOVED lines=8> */
.L_x_5533:
[----:B------:R-:W-:Y:S05]  /*164a0*/  BSYNC B3 ;  /* 0x0000000000037941 */ /* 0x000fea0003800000 */
.L_x_5427:
        /* <DEDUP_REMOVED lines=9> */
.L_x_5430:
[----:B------:R-:W-:Y:S05]  /*16540*/  BSYNC B3 ;  /* 0x0000000000037941 */ /* 0x000fea0003800000 */
.L_x_5429:
[----:B------:R-:W2:Y:S04]  /*16550*/  LDL R6, [R1+0x10] ;  /* 0x0000100001067983 */ /* 0x000ea80000100800 */
[----:B------:R-:W3:Y:S01]  /*16560*/  LDL R7, [R1+0x18] ;  /* 0x0000180001077983 */ /* 0x000ee20000100800 */
[----:B------:R-:W-:Y:S01]  /*16570*/  IMAD.MOV.U32 R10, RZ, RZ, RZ ;  /* 0x000000ffff0a7224 */ /* 0x000fe200078e00ff */
        /* <DEDUP_REMOVED lines=10> */
.L_x_5431:
        /* <DEDUP_REMOVED lines=13> */
.L_x_5534:
[----:B------:R-:W-:Y:S05]  /*166f0*/  BSYNC B3 ;  /* 0x0000000000037941 */ /* 0x000fea0003800000 */
.L_x_5432:
        /* <DEDUP_REMOVED lines=11> */
.L_x_5435:
[----:B------:R-:W-:Y:S05]  /*167b0*/  BSYNC B3 ;  /* 0x0000000000037941 */ /* 0x000fea0003800000 */
.L_x_5434:
[----:B-12---:R-:W2:Y:S01]  /*167c0*/  LDL R2, [R1+0x10] ;  /* 0x0000100001027983 */ /* 0x006ea20000100800 */
        /* <DEDUP_REMOVED lines=9> */
.L_x_5436:
        /* <DEDUP_REMOVED lines=15> */
.L_x_5437:
        /* <DEDUP_REMOVED lines=15> */
.L_x_5438:
        /* <DEDUP_REMOVED lines=15> */
.L_x_5439:
        /* <DEDUP_REMOVED lines=15> */
.L_x_5440:
        /* <DEDUP_REMOVED lines=15> */
.L_x_5441:
        /* <DEDUP_REMOVED lines=15> */
.L_x_5442:
        /* <DEDUP_REMOVED lines=15> */
.L_x_5443:
        /* <DEDUP_REMOVED lines=10> */
.L_x_5425:
[----:B------:R-:W-:Y:S05]  /*16f90*/  BSYNC B1 ;  /* 0x0000000000017941 */ /* 0x000fea0003800000 */
.L_x_5424:
[----:B------:R-:W2:Y:S02]  /*16fa0*/  LDL.LU R6, [R1+0x30] ;  /* 0x0000300001067983 */ /* 0x000ea40000300800 */
[----:B--2---:R-:W-:-:S07]  /*16fb0*/  VIADD R0, R6, 0xfffffffd ;  /* 0xfffffffd06007836 */ /* 0x004fce0000000000 */
.L_x_5423:
[----:B------:R-:W-:Y:S05]  /*16fc0*/  BSYNC B2 ;  /* 0x0000000000027941 */ /* 0x000fea0003800000 */
.L_x_5422:
[----:B------:R-:W-:-:S05]  /*16fd0*/  VIADD R5, R5, 0xfffffffe ;  /* 0xfffffffe05057836 */ /* 0x000fca0000000000 */
[----:B------:R-:W-:-:S13]  /*16fe0*/  ISETP.NE.AND P0, PT, R5, R4, PT ;  /* 0x000000040500720c */ /* 0x000fda0003f05270 */
[----:B------:R-:W-:Y:S05]  /*16ff0*/  @!P0 BRA `(.L_x_5421) ;  /* 0x0000001800e08947 */ /* 0x000fea0003800000 */
.L_x_5484:
        /* <DEDUP_REMOVED lines=35> */
.L_x_5446:
        /* <DEDUP_REMOVED lines=8> */
.L_x_5535:
[----:B------:R-:W-:Y:S05]  /*172b0*/  BSYNC B2 ;  /* 0x0000000000027941 */ /* 0x000fea0003800000 */
.L_x_5447:
        /* <DEDUP_REMOVED lines=9> */
.L_x_5450:
[----:B------:R-:W-:Y:S05]  /*17350*/  BSYNC B2 ;  /* 0x0000000000027941 */ /* 0x000fea0003800000 */
.L_x_5449:
        /* <DEDUP_REMOVED lines=12> */
.L_x_5451:
        /* <DEDUP_REMOVED lines=13> */
.L_x_5536:
[----:B------:R-:W-:Y:S05]  /*174f0*/  BSYNC B2 ;  /* 0x0000000000027941 */ /* 0x000fea0003800000 */
.L_x_5452:
        /* <DEDUP_REMOVED lines=11> */
.L_x_5455:
[----:B------:R-:W-:Y:S05]  /*175b0*/  BSYNC B2 ;  /* 0x0000000000027941 */ /* 0x000fea0003800000 */
.L_x_5454:
        /* <DEDUP_REMOVED lines=9> */
.L_x_5456:
        /* <DEDUP_REMOVED lines=15> */
.L_x_5457:
        /* <DEDUP_REMOVED lines=15> */
.L_x_5458:
        /* <DEDUP_REMOVED lines=15> */
.L_x_5459:
        /* <DEDUP_REMOVED lines=15> */
.L_x_5460:
        /* <DEDUP_REMOVED lines=15> */
.L_x_5461:
        /* <DEDUP_REMOVED lines=15> */
.L_x_5462:
        /* <DEDUP_REMOVED lines=15> */
.L_x_5463:
        /* <DEDUP_REMOVED lines=10> */
.L_x_5445:
[----:B------:R-:W-:Y:S05]  /*17d80*/  BSYNC B1 ;  /* 0x0000000000017941 */ /* 0x000fea0003800000 */
.L_x_5444:
        /* <DEDUP_REMOVED lines=35> */
.L_x_5466:
        /* <DEDUP_REMOVED lines=8> */
.L_x_5537:
[----:B------:R-:W-:Y:S05]  /*18040*/  BSYNC B2 ;  /* 0x0000000000027941 */ /* 0x000fea0003800000 */
.L_x_5467:
        /* <DEDUP_REMOVED lines=9> */
.L_x_5470:
[----:B------:R-:W-:Y:S05]  /*180e0*/  BSYNC B2 ;  /* 0x0000000000027941 */ /* 0x000fea0003800000 */
.L_x_5469:
        /* <DEDUP_REMOVED lines=13> */
.L_x_5471:
        /* <DEDUP_REMOVED lines=13> */
.L_x_5538:
[----:B------:R-:W-:Y:S05]  /*18290*/  BSYNC B2 ;  /* 0x0000000000027941 */ /* 0x000fea0003800000 */
.L_x_5472:
        /* <DEDUP_REMOVED lines=11> */
.L_x_5475:
[----:B------:R-:W-:Y:S05]  /*18350*/  BSYNC B2 ;  /* 0x0000000000027941 */ /* 0x000fea0003800000 */
.L_x_5474:
        /* <DEDUP_REMOVED lines=10> */
.L_x_5476:
        /* <DEDUP_REMOVED lines=15> */
.L_x_5477:
        /* <DEDUP_REMOVED lines=15> */
.L_x_5478:
        /* <DEDUP_REMOVED lines=15> */
.L_x_5479:
        /* <DEDUP_REMOVED lines=15> */
.L_x_5480:
        /* <DEDUP_REMOVED lines=15> */
.L_x_5481:
        /* <DEDUP_REMOVED lines=15> */
.L_x_5482:
        /* <DEDUP_REMOVED lines=15> */
.L_x_5483:
        /* <DEDUP_REMOVED lines=10> */
.L_x_5465:
[----:B------:R-:W-:Y:S05]  /*18b30*/  BSYNC B1 ;  /* 0x0000000000017941 */ /* 0x000fea0003800000 */
.L_x_5464:
[----:B------:R-:W2:Y:S01]  /*18b40*/  LDL R2, [R1+0x1c] ;  /* 0x00001c0001027983 */ /* 0x000ea20000100800 */
[----:B------:R-:W-:Y:S01]  /*18b50*/  VIADD R0, R0, 0xfffffffe ;  /* 0xfffffffe00007836 */ /* 0x000fe20000000000 */
[----:B--2---:R-:W-:-:S13]  /*18b60*/  ISETP.GT.AND P0, PT, R6, R2, PT ;  /* 0x000000020600720c */ /* 0x004fda0003f04270 */
[----:B------:R-:W-:Y:S05]  /*18b70*/  @P0 BRA `(.L_x_5484) ;  /* 0xffffffe400200947 */ /* 0x000fea000383ffff */
.L_x_5421:
[----:B------:R-:W-:Y:S05]  /*18b80*/  BSYNC B0 ;  /* 0x0000000000007941 */ /* 0x000fea0003800000 */
.L_x_5420:
        /* <DEDUP_REMOVED lines=19> */
[----:B0-----:R-:W0:Y:S02]  /*18cc0*/  S2R R6, SR_LTMASK ;  /* 0x0000000000067919 */ /* 0x001e240000003900 */
[----:B0-----:R-:W-:-:S04]  /*18cd0*/  LOP3.LUT R6, R6, UR4, RZ, 0xc0, !PT ;  /* 0x0000000406067c12 */ /* 0x001fc8000f8ec0ff */
[----:B------:R-:W0:Y:S01]  /*18ce0*/  POPC R7, R6 ;  /* 0x0000000600077309 */ /* 0x000e220000000000 */
[----:B--2---:R-:W0:Y:S02]  /*18cf0*/  SHFL.IDX PT, R4, R3, R4, 0x1f ;  /* 0x00001f0403047589 */ /* 0x004e2400000e0000 */
[----:B0-----:R-:W-:-:S05]  /*18d00*/  IADD3 R2, R4, UR37, R7 ;  /* 0x0000002504027c10 */ /* 0x001fca000fffe007 */
[----:B------:R2:W-:Y:S02]  /*18d10*/  STL [R1], R2 ;  /* 0x0000000201007387 */ /* 0x0005e40000100800 */
.L_x_5486:
[----:B------:R-:W-:Y:S05]  /*18d20*/  BSYNC B0 ;  /* 0x0000000000007941 */ /* 0x000fea0003800000 */
.L_x_5485:
[----:B------:R-:W-:-:S05]  /*18d30*/  SEL R0, R0, RZ, P0 ;  /* 0x000000ff00007207 */ /* 0x000fca0000000000 */
[----:B------:R3:W-:Y:S02]  /*18d40*/  STL [R1+0x10], R0 ;  /* 0x0000100001007387 */ /* 0x0007e40000100800 */
.L_x_5388:
[----:B------:R-:W-:Y:S05]  /*18d50*/  BSYNC B7 ;  /* 0x0000000000077941 */ /* 0x000fea0003800000 */
.L_x_5386:
        /* <DEDUP_REMOVED lines=8> */
[----:B01----:R-:W0:Y:S04]  /*18de0*/  LDS.128 R4, [R19+0x28cd0] ;  /* 0x028cd00013047984 */ /* 0x003e280000000c00 */
[----:B0-----:R1:W-:Y:S04]  /*18df0*/  STL.64 [R1], R4 ;  /* 0x0000000401007387 */ /* 0x0013e80000100a00 */
[----:B------:R1:W-:Y:S01]  /*18e00*/  STL.64 [R1+0x8], R6 ;  /* 0x0000080601007387 */ /* 0x0003e20000100a00 */
[----:B------:R-:W-:Y:S06]  /*18e10*/  BAR.ARV 0x4, 0x180 ;  /* 0x0106000000007b1d */ /* 0x000fec0000002000 */
[----:B------:R-:W-:Y:S05]  /*18e20*/  BRA `(.L_x_5488) ;  /* 0x0000001000307947 */ /* 0x000fea0003800000 */
.L_x_5487:
[----:B------:R-:W5:Y:S01]  /*18e30*/  S2R R16, SR_TID.X ;  /* 0x0000000000107919 */ /* 0x000f620000002100 */
[----:B------:R-:W-:Y:S01]  /*18e40*/  UMOV UR4, 0xffffffff ;  /* 0xffffffff00047882 */ /* 0x000fe20000000000 */
[----:B-----5:R-:W-:-:S04]  /*18e50*/  LOP3.LUT R16, R16, 0x1f, RZ, 0xc0, !PT ;  /* 0x0000001f10107812 */ /* 0x020fc800078ec0ff */
[----:B------:R-:W-:Y:S01]  /*18e60*/  ISETP.NE.AND P0, PT, R16, 0x1f, PT ;  /* 0x0000001f1000780c */ /* 0x000fe20003f05270 */
[----:B------:R-:W-:-:S12]  /*18e70*/  BRA.DIV UR4, `(.L_x_5489) ;  /* 0x0000002204647947 */ /* 0x000fd8000b800000 */
[----:B-1----:R-:W2:Y:S01]  /*18e80*/  LDL.LU R3, [R1] ;  /* 0x0000000001037983 */ /* 0x002ea20000300800 */
[----:B------:R-:W-:-:S03]  /*18e90*/  ULDC UR4, c[0x0][0xc3c] ;  /* 0x00030f0000047ab9 */ /* 0x000fc60000000800 */
[----:B0-----:R-:W3:Y:S01]  /*18ea0*/  LDL R8, [R1+0xc] ;  /* 0x00000c0001087983 */ /* 0x001ee20000100800 */
[----:B--2---:R-:W-:Y:S02]  /*18eb0*/  IMAD.MOV.U32 R10, RZ, RZ, R3 ;  /* 0x000000ffff0a7224 */ /* 0x004fe400078e0003 */
[----:B---34-:R-:W-:-:S05]  /*18ec0*/  IMAD.IADD R0, R8, 0x1, R16 ;  /* 0x0000000108007824 */ /* 0x018fca00078e0210 */
        /* <DEDUP_REMOVED lines=16> */
[----:B---3--:R-:W-:Y:S01]  /*18fd0*/  @!P1 IMAD.MOV.U32 R7, RZ, RZ, R6 ;  /* 0x000000ffff079224 */ /* 0x008fe200078e0006 */
        /* <DEDUP_REMOVED lines=19> */
.L_x_5548:
[----:B------:R-:W-:Y:S02]  /*19110*/  ULDC UR4, c[0x0][0xc38] ;  /* 0x00030e0000047ab9 */ /* 0x000fe40000000800 */
[----:B------:R-:W-:-:S04]  /*19120*/  IMAD.U32 R8, RZ, RZ, UR4 ;  /* 0x00000004ff087e24 */ /* 0x000fc8000f8e00ff */
[----:B-1----:R-:W-:-:S04]  /*19130*/  IMAD R9, R14, R8, RZ ;  /* 0x000000080e097224 */ /* 0x002fc800078e02ff */
[----:B------:R-:W-:-:S05]  /*19140*/  IMAD.IADD R0, R0, 0x1, R9 ;  /* 0x0000000100007824 */ /* 0x000fca00078e0209 */
[----:B------:R-:W-:-:S13]  /*19150*/  ISETP.GT.AND P6, PT, R0, R4, PT ;  /* 0x000000040000720c */ /* 0x000fda0003fc4270 */
[----:B------:R-:W-:Y:S05]  /*19160*/  @P6 BRA `(.L_x_5490) ;  /* 0x0000000000ac6947 */ /* 0x000fea0003800000 */
.L_x_5493:
        /* <DEDUP_REMOVED lines=37> */
.L_x_5556:
[----:B------:R-:W-:Y:S02]  /*193c0*/  ULDC UR4, c[0x0][0xc38] ;  /* 0x00030e0000047ab9 */ /* 0x000fe40000000800 */
[----:B------:R-:W-:-:S04]  /*193d0*/  IMAD.U32 R8, RZ, RZ, UR4 ;  /* 0x00000004ff087e24 */ /* 0x000fc8000f8e00ff */
[----:B-1----:R-:W-:-:S04]  /*193e0*/  IMAD R9, R14, R8, RZ ;  /* 0x000000080e097224 */ /* 0x002fc800078e02ff */
[----:B------:R-:W-:-:S05]  /*193f0*/  IMAD.IADD R0, R9, 0x1, R0 ;  /* 0x0000000109007824 */ /* 0x000fca00078e0200 */
[----:B------:R-:W-:-:S13]  /*19400*/  ISETP.GT.AND P6, PT, R0, R4, PT ;  /* 0x000000040000720c */ /* 0x000fda0003fc4270 */
[----:B------:R-:W-:Y:S05]  /*19410*/  @!P6 BRA `(.L_x_5493) ;  /* 0xfffffffc0054e947 */ /* 0x000fea000383ffff */
.L_x_5490:
        /* <DEDUP_REMOVED lines=12> */
.L_x_5561:
[----:B------:R-:W-:-:S13]  /*194e0*/  ISETP.NE.AND P0, PT, R3, RZ, PT ;  /* 0x000000ff0300720c */ /* 0x000fda0003f05270 */
[----:B------:R-:W-:Y:S05]  /*194f0*/  @!P0 BRA `(.L_x_5495) ;  /* 0x0000000000108947 */ /* 0x000fea0003800000 */
[----:B------:R-:W-:Y:S01]  /*19500*/  UMOV UR4, 0xffffffff ;  /* 0xffffffff00047882 */ /* 0x000fe20000000000 */
[----:B------:R-:W-:Y:S02]  /*19510*/  VIADD R12, R10, 0xffffffff ;  /* 0xffffffff0a0c7836 */ /* 0x000fe40000000000 */
[----:B------:R-:W-:Y:S05]  /*19520*/  BRA.DIV UR4, `(.L_x_5496) ;  /* 0x0000002604287947 */ /* 0x000fea000b800000 */
[----:B------:R2:W4:Y:S02]  /*19530*/  SHFL.IDX PT, R6, R2, R12, 0x1f ;  /* 0x00001f0c02067589 */ /* 0x00052400000e0000 */
.L_x_5495:
[----:B----4-:R-:W-:Y:S01]  /*19540*/  IMAD R3, R6, R8, R9 ;  /* 0x0000000806037224 */ /* 0x010fe200078e0209 */
[----:B------:R-:W-:-:S03]  /*19550*/  ISETP.NE.AND P0, PT, R7, 0x1, PT ;  /* 0x000000010700780c */ /* 0x000fc60003f05270 */
[----:B------:R-:W-:Y:S01]  /*19560*/  IMAD.IADD R4, R4, 0x1, -R3 ;  /* 0x0000000104047824 */ /* 0x000fe200078e0a03 */
[----:B------:R4:W-:Y:S09]  /*19570*/  STL [R1], R3 ;  /* 0x0000000301007387 */ /* 0x0009f20000100800 */
[----:B------:R-:W-:Y:S05]  /*19580*/  @!P0 BRA `(.L_x_5497) ;  /* 0x0000000000e48947 */ /* 0x000fea0003800000 */
[----:B-1-3--:R-:W-:-:S04]  /*19590*/  IABS R5, R0 ;  /* 0x0000000000057213 */ /* 0x00afc80000000000 */
[----:B------:R-:W1:Y:S08]  /*195a0*/  I2F.RP R6, R5 ;  /* 0x0000000500067306 */ /* 0x000e700000209400 */
[----:B-1----:R-:W1:Y:S02]  /*195b0*/  MUFU.RCP R6, R6 ;  /* 0x0000000600067308 */ /* 0x002e640000001000 */
[----:B-1----:R-:W-:-:S06]  /*195c0*/  VIADD R9, R6, 0xffffffe ;  /* 0x0ffffffe06097836 */ /* 0x002fcc0000000000 */
[----:B----4-:R-:W0:Y:S02]  /*195d0*/  F2I.FTZ.U32.TRUNC.NTZ R3, R9 ;  /* 0x0000000900037305 */ /* 0x010e24000021f000 */
[----:B0-2---:R-:W-:-:S04]  /*195e0*/  IMAD.MOV R2, RZ, RZ, -R3 ;  /* 0x000000ffff027224 */ /* 0x005fc800078e0a03 */
        /* <DEDUP_REMOVED lines=38> */
[----:B------:R-:W-:Y:S01]  /*19850*/  IMAD.MOV R5, RZ, RZ, -R3 ;  /* 0x000000ffff057224 */ /* 0x000fe200078e0a03 */
[----:B------:R-:W-:-:S03]  /*19860*/  LOP3.LUT R2, R3, R7, RZ, 0x3c, !PT ;  /* 0x0000000703027212 */ /* 0x000fc600078e3cff */
[----:B------:R-:W-:Y:S01]  /*19870*/  IMAD R4, R0, R5, R4 ;  /* 0x0000000500047224 */ /* 0x000fe200078e0204 */
        /* <DEDUP_REMOVED lines=10> */
.L_x_5497:
[----:B-1-3--:R-:W3:Y:S01]  /*19920*/  LDL R5, [R1+0xc] ;  /* 0x00000c0001057983 */ /* 0x00aee20000100800 */
[----:B0-2-4-:R-:W3:Y:S02]  /*19930*/  LDC.64 R2, c[0x0][0xc90] ;  /* 0x00032400ff027b82 */ /* 0x015ee40000000a00 */
[----:B---3--:R-:W-:-:S05]  /*19940*/  IMAD.WIDE R2, R5, 0x4, R2 ;  /* 0x0000000405027825 */ /* 0x008fca00078e0202 */
        /* <DEDUP_REMOVED lines=60> */
.L_x_5498:
[----:B-1----:R-:W-:-:S05]  /*19d10*/  LOP3.LUT R3, RZ, R4, RZ, 0x33, !PT ;  /* 0x00000004ff037212 */ /* 0x002fca00078e33ff */
[----:B------:R-:W-:-:S05]  /*19d20*/  IMAD.IADD R0, R0, 0x1, R3 ;  /* 0x0000000100007824 */ /* 0x000fca00078e0203 */
[----:B------:R1:W-:Y:S01]  /*19d30*/  STL [R1+0x4], R0 ;  /* 0x0000040001007387 */ /* 0x0003e20000100800 */
[----:B------:R-:W-:Y:S05]  /*19d40*/  BRA `(.L_x_5499) ;  /* 0x0000000000287947 */ /* 0x000fea0003800000 */
.L_x_5491:
        /* <DEDUP_REMOVED lines=10> */
.L_x_5499:
[----:B0-----:R-:W2:Y:S04]  /*19df0*/  LDL R3, [R1+0x8] ;  /* 0x0000080001037983 */ /* 0x001ea80000100800 */
[----:B------:R-:W3:Y:S04]  /*19e00*/  LDL R2, [R1+0xc] ;  /* 0x00000c0001027983 */ /* 0x000ee80000100800 */
[----:B------:R-:W4:Y:S04]  /*19e10*/  LDL R5, [R1+0x4] ;  /* 0x0000040001057983 */ /* 0x000f280000100800 */
[----:B------:R-:W4:Y:S01]  /*19e20*/  LDL R4, [R1] ;  /* 0x0000000001047983 */ /* 0x000f220000100800 */
[----:B-1----:R-:W0:Y:S01]  /*19e30*/  S2R R0, SR_TID.X ;  /* 0x0000000000007919 */ /* 0x002e220000002100 */
        /* <DEDUP_REMOVED lines=11> */
.L_x_5488:
[----:B---34-:R-:W3:Y:S01]  /*19ef0*/  LDL R0, [R1+0xc] ;  /* 0x00000c0001007983 */ /* 0x018ee20000100800 */
[----:B------:R-:W-:Y:S02]  /*19f00*/  ULDC UR4, c[0x0][0xc3c] ;  /* 0x00030f0000047ab9 */ /* 0x000fe40000000800 */
[----:B---3--:R-:W-:-:S13]  /*19f10*/  ISETP.GE.AND P0, PT, R0, UR4, PT ;  /* 0x0000000400007c0c */ /* 0x008fda000bf06270 */
[----:B------:R-:W-:Y:S05]  /*19f20*/  @!P0 BRA `(.L_x_5500) ;  /* 0xffffff9400c08947 */ /* 0x000fea000383ffff */
[----:B------:R-:W-:Y:S05]  /*19f30*/  BSYNC B8 ;  /* 0x0000000000087941 */ /* 0x000fea0003800000 */
.L_x_5372:
[----:B---3--:R-:W3:Y:S01]  /*19f40*/  LDL.LU R0, [R1+0x48] ;  /* 0x0000480001007983 */ /* 0x008ee20000300800 */
[----:B------:R-:W-:Y:S01]  /*19f50*/  BSSY B0, `(.L_x_5501) ;  /* 0x000000b000007945 */ /* 0x000fe20003800000 */
[----:B01----:R-:W0:Y:S01]  /*19f60*/  S2R R5, SR_CgaCtaId ;  /* 0x0000000000057919 */ /* 0x003e220000008800 */
[----:B---3--:R-:W-:-:S05]  /*19f70*/  VIADD R0, R0, 0x1 ;  /* 0x0000000100007836 */ /* 0x008fca0000000000 */
[----:B--2---:R-:W-:-:S04]  /*19f80*/  LEA.HI R2, R0, R0, RZ, 0x1 ;  /* 0x0000000000027211 */ /* 0x004fc800078f08ff */
[----:B------:R-:W-:-:S05]  /*19f90*/  LOP3.LUT R3, R2, 0xfffffffe, RZ, 0xc0, !PT ;  /* 0xfffffffe02037812 */ /* 0x000fca00078ec0ff */
[----:B------:R-:W-:Y:S01]  /*19fa0*/  IMAD.IADD R3, R0, 0x1, -R3 ;  /* 0x0000000100037824 */ /* 0x000fe200078e0a03 */
[----:B------:R-:W-:-:S04]  /*19fb0*/  MOV R0, 0x400 ;  /* 0x0000040000007802 */ /* 0x000fc80000000f00 */
[----:B0-----:R-:W-:Y:S02]  /*19fc0*/  LEA R0, R5, R0, 0x18 ;  /* 0x0000000005007211 */ /* 0x001fe400078ec0ff */
[----:B------:R-:W-:-:S04]  /*19fd0*/  SHF.L.U32 R3, R3, 0x1f, RZ ;  /* 0x0000001f03037819 */ /* 0x000fc800000006ff */
[----:B------:R-:W0:Y:S02]  /*19fe0*/  SYNCS.PHASECHK.TRANS64.TRYWAIT P0, [R0+URZ+0x28c20], R3 ;  /* 0x028c2003000075a7 */ /* 0x000e24000800017f */
[----:B0-----:R-:W-:Y:S05]  /*19ff0*/  @!P0 BRA `(.L_x_5502) ;  /* 0x00000018009c8947 */ /* 0x001fea0003800000 */
.L_x_5564:
[----:B------:R-:W-:Y:S05]  /*1a000*/  BSYNC B0 ;  /* 0x0000000000007941 */ /* 0x000fea0003800000 */
.L_x_5501:
[----:B------:R-:W-:-:S03]  /*1a010*/  UMOV UR4, 0xffffffff ;  /* 0xffffffff00047882 */ /* 0x000fc60000000000 */
[----:B------:R-:W-:Y:S05]  /*1a020*/  BRA.DIV UR4, `(.L_x_5503) ;  /* 0x0000001a04a47947 */ /* 0x000fea000b800000 */
[----:B------:R-:W1:Y:S02]  /*1a030*/  S2R R2, SR_TID.X ;  /* 0x0000000000027919 */ /* 0x000e640000002100 */
[----:B-1----:R-:W-:-:S04]  /*1a040*/  SHF.R.U32.HI R2, RZ, 0x5, R2 ;  /* 0x00000005ff027819 */ /* 0x002fc80000011602 */
[----:B------:R-:W-:-:S05]  /*1a050*/  LOP3.LUT R2, R2, 0x3, RZ, 0xc0, !PT ;  /* 0x0000000302027812 */ /* 0x000fca00078ec0ff */
[----:B------:R1:W2:Y:S02]  /*1a060*/  SHFL.IDX PT, R14, R2, RZ, 0x1f ;  /* 0x00001fff020e7589 */ /* 0x0002a400000e0000 */
.L_x_5567:
[----:B--2---:R-:W-:Y:S01]  /*1a070*/  ISETP.NE.AND P0, PT, R14, RZ, PT ;  /* 0x000000ff0e00720c */ /* 0x004fe20003f05270 */
[----:B------:R-:W-:-:S12]  /*1a080*/  BSSY B0, `(.L_x_5504) ;  /* 0x0000027000007945 */ /* 0x000fd80003800000 */
[----:B------:R-:W-:Y:S05]  /*1a090*/  @P0 BRA `(.L_x_5505) ;  /* 0x0000000000940947 */ /* 0x000fea0003800000 */
[----:B------:R-:W-:-:S03]  /*1a0a0*/  UMOV UR4, 0xffffffff ;  /* 0xffffffff00047882 */ /* 0x000fc60000000000 */
[----:B------:R-:W-:Y:S05]  /*1a0b0*/  BRA.DIV UR4, `(.L_x_5506) ;  /* 0x0000001a04b47947 */ /* 0x000fea000b800000 */
[----:B------:R-:W-:-:S13]  /*1a0c0*/  ELECT P6, URZ, PT ;  /* 0x00000000003f782f */ /* 0x000fda00038c0000 */
.L_x_5570:
[----:B------:R-:W-:Y:S05]  /*1a0d0*/  @!P6 BRA `(.L_x_5505) ;  /* 0x000000000084e947 */ /* 0x000fea0003800000 */
[----:B------:R-:W-:-:S06]  /*1a0e0*/  ULOP3.LUT UR4, UR36, 0x2, URZ, 0xfc, !UPT ;  /* 0x0000000224047892 */ /* 0x000fcc000f8efc3f */
[----:B-1----:R-:W-:-:S05]  /*1a0f0*/  IMAD.U32 R2, RZ, RZ, UR4 ;  /* 0x00000004ff027e24 */ /* 0x002fca000f8e00ff */
[----:B------:R-:W-:-:S13]  /*1a100*/  ISETP.NE.AND P2, PT, R2, 0x3, PT ;  /* 0x000000030200780c */ /* 0x000fda0003f45270 */
[----:B------:R-:W-:Y:S05]  /*1a110*/  @!P2 BRA `(.L_x_5507) ;  /* 0x000000000004a947 */ /* 0x000fea0003800000 */
[----:B------:R-:W-:Y:S01]  /*1a120*/  BPT.TRAP 0x1 ;  /* 0x000000040000795c */ /* 0x000fe20000300000 */
.L_x_5507:
        /* <DEDUP_REMOVED lines=14> */
.L_x_5571:
[----:B------:R-:W1:Y:S02]  /*1a210*/  SYNCS.PHASECHK.TRANS64.TRYWAIT P0, [R7+URZ], R2 ;  /* 0x00000002070075a7 */ /* 0x000e64000800017f */
[----:B-1----:R-:W-:Y:S05]  /*1a220*/  @!P0 BRA `(.L_x_5509) ;  /* 0x00000018008c8947 */ /* 0x002fea0003800000 */
.L_x_5572:
[----:B------:R-:W-:Y:S05]  /*1a230*/  @!P2 BRA `(.L_x_5510) ;  /* 0x000000000004a947 */ /* 0x000fea0003800000 */
[----:B------:R-:W-:Y:S01]  /*1a240*/  BPT.TRAP 0x1 ;  /* 0x000000040000795c */ /* 0x000fe20000300000 */
.L_x_5510:
[----:B------:R-:W2:Y:S01]  /*1a250*/  LDL.LU R4, [R1+0x10] ;  /* 0x0000100001047983 */ /* 0x000ea20000300800 */
[----:B------:R-:W-:-:S04]  /*1a260*/  VIADD R0, R0, 0x28c60 ;  /* 0x00028c6000007836 */ /* 0x000fc80000000000 */
[----:B--2---:R-:W-:-:S04]  /*1a270*/  IMAD R4, R4, 0x8, R0 ;  /* 0x0000000804047824 */ /* 0x004fc800078e0200 */
[----:B------:R-:W2:Y:S02]  /*1a280*/  SYNCS.PHASECHK.TRANS64.TRYWAIT P0, [R4+URZ], R5 ;  /* 0x00000005040075a7 */ /* 0x000ea4000800017f */
[----:B--2---:R-:W-:Y:S05]  /*1a290*/  @!P0 BRA `(.L_x_5511) ;  /* 0x0000001800848947 */ /* 0x004fea0003800000 */
.L_x_5573:
[----:B------:R-:W-:-:S07]  /*1a2a0*/  IMAD R3, R3, 0x8, R0 ;  /* 0x0000000803037824 */ /* 0x000fce00078e0200 */
.L_x_5512:
[----:B---3--:R3:W4:Y:S02]  /*1a2b0*/  SYNCS.PHASECHK.TRANS64.TRYWAIT P0, [R3+URZ], R2 ;  /* 0x00000002030075a7 */ /* 0x008724000800017f */
[----:B----4-:R-:W-:Y:S05]  /*1a2c0*/  @!P0 NANOSLEEP.SYNCS 0x989680 ;  /* 0x009896800000895d */ /* 0x010fea0003900000 */
[----:B------:R-:W4:Y:S02]  /*1a2d0*/  @!P0 SYNCS.PHASECHK.TRANS64 P0, [R3+URZ], R2 ;  /* 0x00000002030085a7 */ /* 0x000f24000800007f */
[----:B----4-:R-:W-:Y:S05]  /*1a2e0*/  @!P0 BRA `(.L_x_5512) ;  /* 0xfffffffc00f08947 */ /* 0x010fea000383ffff */
.L_x_5505:
[----:B------:R-:W-:Y:S05]  /*1a2f0*/  BSYNC B0 ;  /* 0x0000000000007941 */ /* 0x000fea0003800000 */
.L_x_5504:
[----:B------:R-:W-:Y:S05]  /*1a300*/  EXIT ;  /* 0x000000000000794d */ /* 0x000fea0003800000 */
.L_x_5263:
[----:B0-----:R-:W-:-:S04]  /*1a310*/  IMAD.U32 R3, RZ, RZ, UR23 ;  /* 0x00000017ff037e24 */ /* 0x001fc8000f8e00ff */
[----:B------:R0:W1:Y:S03]  /*1a320*/  SYNCS.PHASECHK.TRANS64.TRYWAIT P1, [R3+URZ+0x28c50], R0 ;  /* 0x028c5000030075a7 */ /* 0x000066000802017f */
[----:B-1----:R-:W-:Y:S05]  /*1a330*/  @!P1 NANOSLEEP.SYNCS 0x989680 ;  /* 0x009896800000995d */ /* 0x002fea0003900000 */
[----:B------:R-:W1:Y:S02]  /*1a340*/  @!P1 SYNCS.PHASECHK.TRANS64 P1, [R3+URZ+0x28c50], R0 ;  /* 0x028c5000030095a7 */ /* 0x000e64000802007f */
[----:B-1----:R-:W-:Y:S05]  /*1a350*/  @!P1 BRA `(.L_x_5263) ;  /* 0xfffffffc00ec9947 */ /* 0x002fea000383ffff */
[----:B------:R-:W-:Y:S05]  /*1a360*/  BRA `(.L_x_5513) ;  /* 0xfffffe80008c7947 */ /* 0x000fea000383ffff */
.L_x_5268:
[----:B-1----:R-:W-:-:S04]  /*1a370*/  IMAD.U32 R3, RZ, RZ, UR23 ;  /* 0x00000017ff037e24 */ /* 0x002fc8000f8e00ff */
[----:B------:R1:W2:Y:S03]  /*1a380*/  SYNCS.PHASECHK.TRANS64.TRYWAIT P1, [R3+URZ+0x28c50], R0 ;  /* 0x028c5000030075a7 */ /* 0x0002a6000802017f */
[----:B--2---:R-:W-:Y:S05]  /*1a390*/  @!P1 NANOSLEEP.SYNCS 0x989680 ;  /* 0x009896800000995d */ /* 0x004fea0003900000 */
[----:B------:R-:W2:Y:S02]  /*1a3a0*/  @!P1 SYNCS.PHASECHK.TRANS64 P1, [R3+URZ+0x28c50], R0 ;  /* 0x028c5000030095a7 */ /* 0x000ea4000802007f */
[----:B--2---:R-:W-:Y:S05]  /*1a3b0*/  @!P1 BRA `(.L_x_5268) ;  /* 0xfffffffc00ec9947 */ /* 0x004fea000383ffff */
[----:B------:R-:W-:Y:S05]  /*1a3c0*/  BRA `(.L_x_5267) ;  /* 0xfffffe8c00907947 */ /* 0x000fea000383ffff */
.L_x_5278:
[----:B0-----:R-:W-:-:S04]  /*1a3d0*/  IMAD.U32 R3, RZ, RZ, UR46 ;  /* 0x0000002eff037e24 */ /* 0x001fc8000f8e00ff */
[----:B------:R0:W1:Y:S03]  /*1a3e0*/  SYNCS.PHASECHK.TRANS64.TRYWAIT P1, [R3+URZ+0x28c00], R0 ;  /* 0x028c0000030075a7 */ /* 0x000066000802017f */
[----:B-1----:R-:W-:Y:S05]  /*1a3f0*/  @!P1 NANOSLEEP.SYNCS 0x989680 ;  /* 0x009896800000995d */ /* 0x002fea0003900000 */
[----:B------:R-:W1:Y:S02]  /*1a400*/  @!P1 SYNCS.PHASECHK.TRANS64 P1, [R3+URZ+0x28c00], R0 ;  /* 0x028c0000030095a7 */ /* 0x000e64000802007f */
[----:B-1----:R-:W-:Y:S05]  /*1a410*/  @!P1 BRA `(.L_x_5278) ;  /* 0xfffffffc00ec9947 */ /* 0x002fea000383ffff */
[----:B------:R-:W-:Y:S05]  /*1a420*/  BRA `(.L_x_5514) ;  /* 0xfffffea400b47947 */ /* 0x000fea000383ffff */
.L_x_5282:
[----:B--2---:R2:W3:Y:S02]  /*1a430*/  SYNCS.PHASECHK.TRANS64.TRYWAIT P1, [R7+URZ+0x28c30], R8 ;  /* 0x028c3008070075a7 */ /* 0x0044e4000802017f */
[----:B---3--:R-:W-:Y:S05]  /*1a440*/  @!P1 NANOSLEEP.SYNCS 0x989680 ;  /* 0x009896800000995d */ /* 0x008fea0003900000 */
[----:B------:R-:W3:Y:S02]  /*1a450*/  @!P1 SYNCS.PHASECHK.TRANS64 P1, [R7+URZ+0x28c30], R8 ;  /* 0x028c3008070095a7 */ /* 0x000ee4000802007f */
[----:B---3--:R-:W-:Y:S05]  /*1a460*/  @!P1 BRA `(.L_x_5282) ;  /* 0xfffffffc00f09947 */ /* 0x008fea000383ffff */
[----:B------:R-:W-:Y:S05]  /*1a470*/  BRA `(.L_x_5281) ;  /* 0xfffffea400d07947 */ /* 0x000fea000383ffff */
.L_x_5294:
[----:B---3--:R3:W0:Y:S02]  /*1a480*/  SYNCS.PHASECHK.TRANS64.TRYWAIT P2, [R7+URZ+0x28c50], R8 ;  /* 0x028c5008070075a7 */ /* 0x008624000804017f */
[----:B0-----:R-:W-:Y:S05]  /*1a490*/  @!P2 NANOSLEEP.SYNCS 0x989680 ;  /* 0x009896800000a95d */ /* 0x001fea0003900000 */
[----:B------:R-:W0:Y:S02]  /*1a4a0*/  @!P2 SYNCS.PHASECHK.TRANS64 P2, [R7+URZ+0x28c50], R8 ;  /* 0x028c50080700a5a7 */ /* 0x000e24000804007f */
[----:B0-----:R-:W-:Y:S05]  /*1a4b0*/  @!P2 BRA `(.L_x_5294) ;  /* 0xfffffffc00f0a947 */ /* 0x001fea000383ffff */
[----:B------:R-:W-:Y:S05]  /*1a4c0*/  BRA `(.L_x_5293) ;  /* 0xfffffec000707947 */ /* 0x000fea000383ffff */
.L_x_5302:
[----:B-1----:R-:W-:-:S04]  /*1a4d0*/  IMAD.U32 R8, RZ, RZ, UR27 ;  /* 0x0000001bff087e24 */ /* 0x002fc8000f8e00ff */
[----:B------:R1:W2:Y:S03]  /*1a4e0*/  SYNCS.PHASECHK.TRANS64.TRYWAIT P2, [R8+URZ+0x28c30], R7 ;  /* 0x028c3007080075a7 */ /* 0x0002a6000804017f */
[----:B--2---:R-:W-:Y:S05]  /*1a4f0*/  @!P2 NANOSLEEP.SYNCS 0x989680 ;  /* 0x009896800000a95d */ /* 0x004fea0003900000 */
[----:B------:R-:W2:Y:S02]  /*1a500*/  @!P2 SYNCS.PHASECHK.TRANS64 P2, [R8+URZ+0x28c30], R7 ;  /* 0x028c30070800a5a7 */ /* 0x000ea4000804007f */
[----:B--2---:R-:W-:Y:S05]  /*1a510*/  @!P2 BRA `(.L_x_5302) ;  /* 0xfffffffc00eca947 */ /* 0x004fea000383ffff */
[----:B------:R-:W-:Y:S05]  /*1a520*/  BRA `(.L_x_5301) ;  /* 0xfffffec400c47947 */ /* 0x000fea000383ffff */
.L_x_5314:
[----:B--2---:R2:W3:Y:S02]  /*1a530*/  SYNCS.PHASECHK.TRANS64.TRYWAIT P2, [R10+URZ+0x28c50], R7 ;  /* 0x028c50070a0075a7 */ /* 0x0044e4000804017f */
[----:B---3--:R-:W-:Y:S05]  /*1a540*/  @!P2 NANOSLEEP.SYNCS 0x989680 ;  /* 0x009896800000a95d */ /* 0x008fea0003900000 */
[----:B------:R-:W3:Y:S02]  /*1a550*/  @!P2 SYNCS.PHASECHK.TRANS64 P2, [R10+URZ+0x28c50], R7 ;  /* 0x028c50070a00a5a7 */ /* 0x000ee4000804007f */
[----:B---3--:R-:W-:Y:S05]  /*1a560*/  @!P2 BRA `(.L_x_5314) ;  /* 0xfffffffc00f0a947 */ /* 0x008fea000383ffff */
[----:B------:R-:W-:Y:S05]  /*1a570*/  BRA `(.L_x_5313) ;  /* 0xfffffee8001c7947 */ /* 0x000fea000383ffff */
.L_x_5323:
[----:B-1----:R-:W-:-:S04]  /*1a580*/  IMAD.U32 R6, RZ, RZ, UR24 ;  /* 0x00000018ff067e24 */ /* 0x002fc8000f8e00ff */
[----:B------:R1:W3:Y:S03]  /*1a590*/  SYNCS.PHASECHK.TRANS64.TRYWAIT P2, [R6+URZ+0x28c30], R7 ;  /* 0x028c3007060075a7 */ /* 0x0002e6000804017f */
[----:B---3--:R-:W-:Y:S05]  /*1a5a0*/  @!P2 NANOSLEEP.SYNCS 0x989680 ;  /* 0x009896800000a95d */ /* 0x008fea0003900000 */
[----:B------:R-:W3:Y:S02]  /*1a5b0*/  @!P2 SYNCS.PHASECHK.TRANS64 P2, [R6+URZ+0x28c30], R7 ;  /* 0x028c30070600a5a7 */ /* 0x000ee4000804007f */
[----:B---3--:R-:W-:Y:S05]  /*1a5c0*/  @!P2 BRA `(.L_x_5323) ;  /* 0xfffffffc00eca947 */ /* 0x008fea000383ffff */
[----:B------:R-:W-:Y:S05]  /*1a5d0*/  BRA `(.L_x_5322) ;  /* 0xfffffeec00b87947 */ /* 0x000fea000383ffff */
.L_x_5327:
[----:B--2---:R2:W4:Y:S02]  /*1a5e0*/  SYNCS.PHASECHK.TRANS64.TRYWAIT P2, [R10+URZ+0x28c50], R7 ;  /* 0x028c50070a0075a7 */ /* 0x004524000804017f */
[----:B----4-:R-:W-:Y:S05]  /*1a5f0*/  @!P2 NANOSLEEP.SYNCS 0x989680 ;  /* 0x009896800000a95d */ /* 0x010fea0003900000 */
[----:B------:R-:W4:Y:S02]  /*1a600*/  @!P2 SYNCS.PHASECHK.TRANS64 P2, [R10+URZ+0x28c50], R7 ;  /* 0x028c50070a00a5a7 */ /* 0x000f24000804007f */
[----:B----4-:R-:W-:Y:S05]  /*1a610*/  @!P2 BRA `(.L_x_5327) ;  /* 0xfffffffc00f0a947 */ /* 0x010fea000383ffff */
[----:B------:R-:W-:Y:S05]  /*1a620*/  BRA `(.L_x_5326) ;  /* 0xffffff0000d87947 */ /* 0x000fea000383ffff */
.L_x_5333:
[----:B---3--:R-:W-:-:S04]  /*1a630*/  IMAD.U32 R5, RZ, RZ, UR26 ;  /* 0x0000001aff057e24 */ /* 0x008fc8000f8e00ff */
[----:B------:R3:W0:Y:S03]  /*1a640*/  SYNCS.PHASECHK.TRANS64.TRYWAIT P2, [R5+URZ+0x28c30], R8 ;  /* 0x028c3008050075a7 */ /* 0x000626000804017f */
[----:B0-----:R-:W-:Y:S05]  /*1a650*/  @!P2 NANOSLEEP.SYNCS 0x989680 ;  /* 0x009896800000a95d */ /* 0x001fea0003900000 */
[----:B------:R-:W0:Y:S02]  /*1a660*/  @!P2 SYNCS.PHASECHK.TRANS64 P2, [R5+URZ+0x28c30], R8 ;  /* 0x028c30080500a5a7 */ /* 0x000e24000804007f */
[----:B0-----:R-:W-:Y:S05]  /*1a670*/  @!P2 BRA `(.L_x_5333) ;  /* 0xfffffffc00eca947 */ /* 0x001fea000383ffff */
[----:B------:R-:W-:Y:S05]  /*1a680*/  BRA `(.L_x_5332) ;  /* 0xffffff0400cc7947 */ /* 0x000fea000383ffff */
.L_x_5345:
[----:B---3--:R3:W4:Y:S02]  /*1a690*/  SYNCS.PHASECHK.TRANS64.TRYWAIT P2, [R9+URZ+0x28c50], R8 ;  /* 0x028c5008090075a7 */ /* 0x008724000804017f */
[----:B----4-:R-:W-:Y:S05]  /*1a6a0*/  @!P2 NANOSLEEP.SYNCS 0x989680 ;  /* 0x009896800000a95d */ /* 0x010fea0003900000 */
[----:B------:R-:W4:Y:S02]  /*1a6b0*/  @!P2 SYNCS.PHASECHK.TRANS64 P2, [R9+URZ+0x28c50], R8 ;  /* 0x028c50080900a5a7 */ /* 0x000f24000804007f */
[----:B----4-:R-:W-:Y:S05]  /*1a6c0*/  @!P2 BRA `(.L_x_5345) ;  /* 0xfffffffc00f0a947 */ /* 0x010fea000383ffff */
[----:B------:R-:W-:Y:S05]  /*1a6d0*/  BRA `(.L_x_5344) ;  /* 0xffffff24009c7947 */ /* 0x000fea000383ffff */
.L_x_5394:
        /* <DEDUP_REMOVED lines=11> */
.L_x_5516:
[----:B------:R-:W-:Y:S05]  /*1a790*/  BSYNC B0 ;  /* 0x0000000000007941 */ /* 0x000fea0003800000 */
.L_x_5515:
[----:B------:R-:W-:Y:S05]  /*1a7a0*/  BRA `(.L_x_5517) ;  /* 0xffffffa000307947 */ /* 0x000fea000383ffff */
.L_x_5396:
[----:B------:R-:W-:Y:S01]  /*1a7b0*/  BSSY B0, `(.L_x_5518) ;  /* 0x0000006000007945 */ /* 0x000fe20003800000 */
[----:B------:R-:W-:-:S07]  /*1a7c0*/  IMAD.MOV.U32 R15, RZ, RZ, -0x1 ;  /* 0xffffffffff0f7424 */ /* 0x000fce00078e00ff */
[----:B012---:R-:W-:Y:S05]  /*1a7d0*/  WARPSYNC.COLLECTIVE R15, `(.L_x_5519) ;  /* 0x000000000f0c7348 */ /* 0x007fea0003c00000 */
[----:B------:R-:W-:Y:S02]  /*1a7e0*/  ELECT P6, UR62, PT ;  /* 0x00000000003e782f */ /* 0x000fe400038c0000 */
[----:B------:R-:W-:Y:S01]  /*1a7f0*/  MOV R14, UR62 ;  /* 0x0000003e000e7c02 */ /* 0x000fe20008000f00 */
[----:B012---:R-:W-:Y:S10]  /*1a800*/  ENDCOLLECTIVE ;  /* 0x000000000000791b */ /* 0x007ff40003800000 */
.L_x_5519:
[----:B------:R-:W-:Y:S05]  /*1a810*/  BSYNC B0 ;  /* 0x0000000000007941 */ /* 0x000fea0003800000 */
.L_x_5518:
[----:B------:R-:W-:Y:S05]  /*1a820*/  BRA `(.L_x_5520) ;  /* 0xffffffa000347947 */ /* 0x000fea000383ffff */
.L_x_5398:
[----:B---3--:R3:W4:Y:S02]  /*1a830*/  SYNCS.PHASECHK.TRANS64.TRYWAIT P0, [R0+URZ+0x28c40], R2 ;  /* 0x028c4002000075a7 */ /* 0x008724000800017f */
[----:B----4-:R-:W-:Y:S05]  /*1a840*/  @!P0 NANOSLEEP.SYNCS 0x989680 ;  /* 0x009896800000895d */ /* 0x010fea0003900000 */
[----:B------:R-:W4:Y:S02]  /*1a850*/  @!P0 SYNCS.PHASECHK.TRANS64 P0, [R0+URZ+0x28c40], R2 ;  /* 0x028c4002000085a7 */ /* 0x000f24000800007f */
[----:B----4-:R-:W-:Y:S05]  /*1a860*/  @!P0 BRA `(.L_x_5398) ;  /* 0xfffffffc00f08947 */ /* 0x010fea000383ffff */
[----:B------:R-:W-:Y:S05]  /*1a870*/  BRA `(.L_x_5521) ;  /* 0xffffffa000987947 */ /* 0x000fea000383ffff */
.L_x_5402:
[----:B------:R-:W2:Y:S01]  /*1a880*/  LDL.LU R11, [R1+0x28] ;  /* 0x00002800010b7983 */ /* 0x000ea20000300800 */
[----:B------:R-:W-:Y:S02]  /*1a890*/  IMAD.MOV.U32 R5, RZ, RZ, R12 ;  /* 0x000000ffff057224 */ /* 0x000fe400078e000c */
[----:B------:R-:W-:Y:S02]  /*1a8a0*/  IMAD.MOV.U32 R13, RZ, RZ, R0 ;  /* 0x000000ffff0d7224 */ /* 0x000fe400078e0000 */
[----:B------:R-:W-:Y:S02]  /*1a8b0*/  IMAD.MOV.U32 R12, RZ, RZ, RZ ;  /* 0x000000ffff0c7224 */ /* 0x000fe400078e00ff */
[----:B------:R-:W-:Y:S02]  /*1a8c0*/  IMAD.MOV.U32 R15, RZ, RZ, -0x1 ;  /* 0xffffffffff0f7424 */ /* 0x000fe400078e00ff */
        /* <DEDUP_REMOVED lines=8> */
.L_x_5522:
[----:B------:R-:W-:Y:S02]  /*1a950*/  IMAD.MOV.U32 R13, RZ, RZ, R4 ;  /* 0x000000ffff0d7224 */ /* 0x000fe400078e0004 */
[----:B------:R-:W-:-:S07]  /*1a960*/  IMAD.MOV.U32 R6, RZ, RZ, R14 ;  /* 0x000000ffff067224 */ /* 0x000fce00078e000e */
[----:B------:R-:W-:Y:S05]  /*1a970*/  WARPSYNC.COLLECTIVE R15, `(.L_x_5523) ;  /* 0x000000000f087348 */ /* 0x000fea0003c00000 */
[----:B------:R0:W1:Y:S02]  /*1a980*/  SHFL.IDX P6, R14, R13, R12, R11 ;  /* 0x0000000c0d0e7389 */ /* 0x00006400000c000b */
[----:B01----:R-:W-:Y:S01]  /*1a990*/  ENDCOLLECTIVE ;  /* 0x000000000000791b */ /* 0x003fe20003800000 */
.L_x_5523:
[----:B------:R-:W-:Y:S02]  /*1a9a0*/  IMAD.MOV.U32 R13, RZ, RZ, R0 ;  /* 0x000000ffff0d7224 */ /* 0x000fe400078e0000 */
[----:B------:R-:W-:Y:S02]  /*1a9b0*/  IMAD.MOV.U32 R12, RZ, RZ, 0x1 ;  /* 0x00000001ff0c7424 */ /* 0x000fe400078e00ff */
[----:B------:R-:W-:-:S07]  /*1a9c0*/  IMAD.MOV.U32 R7, RZ, RZ, R14 ;  /* 0x000000ffff077224 */ /* 0x000fce00078e000e */
[----:B------:R-:W-:Y:S05]  /*1a9d0*/  WARPSYNC.COLLECTIVE R15, `(.L_x_5524) ;  /* 0x000000000f087348 */ /* 0x000fea0003c00000 */
[----:B------:R0:W1:Y:S02]  /*1a9e0*/  SHFL.IDX P6, R14, R13, R12, R11 ;  /* 0x0000000c0d0e7389 */ /* 0x00006400000c000b */
[----:B01----:R-:W-:Y:S01]  /*1a9f0*/  ENDCOLLECTIVE ;  /* 0x000000000000791b */ /* 0x003fe20003800000 */
.L_x_5524:
        /* <DEDUP_REMOVED lines=15> */
.L_x_5525:
[----:B------:R-:W-:Y:S02]  /*1aaf0*/  IMAD.MOV.U32 R13, RZ, RZ, R0 ;  /* 0x000000ffff0d7224 */ /* 0x000fe400078e0000 */
[----:B------:R-:W-:Y:S02]  /*1ab00*/  IMAD.MOV.U32 R12, RZ, RZ, 0x2 ;  /* 0x00000002ff0c7424 */ /* 0x000fe400078e00ff */
[----:B------:R-:W-:-:S07]  /*1ab10*/  IMAD.MOV.U32 R5, RZ, RZ, R14 ;  /* 0x000000ffff057224 */ /* 0x000fce00078e000e */
[----:B------:R-:W-:Y:S05]  /*1ab20*/  WARPSYNC.COLLECTIVE R15, `(.L_x_5526) ;  /* 0x000000000f087348 */ /* 0x000fea0003c00000 */
[----:B------:R0:W1:Y:S02]  /*1ab30*/  SHFL.IDX P6, R14, R13, R12, R11 ;  /* 0x0000000c0d0e7389 */ /* 0x00006400000c000b */
[----:B01----:R-:W-:Y:S01]  /*1ab40*/  ENDCOLLECTIVE ;  /* 0x000000000000791b */ /* 0x003fe20003800000 */
.L_x_5526:
        /* <DEDUP_REMOVED lines=15> */
.L_x_5527:
[----:B------:R-:W-:Y:S02]  /*1ac40*/  IMAD.MOV.U32 R13, RZ, RZ, R0 ;  /* 0x000000ffff0d7224 */ /* 0x000fe400078e0000 */
[----:B------:R-:W-:Y:S02]  /*1ac50*/  IMAD.MOV.U32 R12, RZ, RZ, 0x3 ;  /* 0x00000003ff0c7424 */ /* 0x000fe400078e00ff */
[----:B------:R-:W-:-:S07]  /*1ac60*/  IMAD.MOV.U32 R5, RZ, RZ, R14 ;  /* 0x000000ffff057224 */ /* 0x000fce00078e000e */
[----:B------:R-:W-:Y:S05]  /*1ac70*/  WARPSYNC.COLLECTIVE R15, `(.L_x_5528) ;  /* 0x000000000f087348 */ /* 0x000fea0003c00000 */
[----:B------:R0:W1:Y:S02]  /*1ac80*/  SHFL.IDX P6, R14, R13, R12, R11 ;  /* 0x0000000c0d0e7389 */ /* 0x00006400000c000b */
[----:B01----:R-:W-:Y:S01]  /*1ac90*/  ENDCOLLECTIVE ;  /* 0x000000000000791b */ /* 0x003fe20003800000 */
.L_x_5528:
        /* <DEDUP_REMOVED lines=13> */
.L_x_5529:
[----:B------:R-:W-:Y:S01]  /*1ad70*/  IMAD.MOV.U32 R4, RZ, RZ, R14 ;  /* 0x000000ffff047224 */ /* 0x000fe200078e000e */
[----:B------:R-:W-:Y:S06]  /*1ad80*/  BRA `(.L_x_5530) ;  /* 0xffffffa400d87947 */ /* 0x000fec000383ffff */
.L_x_5405:
[----:B-1----:R1:W2:Y:S02]  /*1ad90*/  SYNCS.PHASECHK.TRANS64.TRYWAIT P0, [R19+URZ+0x28c20], R0 ;  /* 0x028c2000130075a7 */ /* 0x0022a4000800017f */
[----:B--2---:R-:W-:Y:S05]  /*1ada0*/  @!P0 NANOSLEEP.SYNCS 0x989680 ;  /* 0x009896800000895d */ /* 0x004fea0003900000 */
[----:B------:R-:W2:Y:S02]  /*1adb0*/  @!P0 SYNCS.PHASECHK.TRANS64 P0, [R19+URZ+0x28c20], R0 ;  /* 0x028c2000130085a7 */ /* 0x000ea4000800007f */
[----:B--2---:R-:W-:Y:S05]  /*1adc0*/  @!P0 BRA `(.L_x_5405) ;  /* 0xfffffffc00f08947 */ /* 0x004fea000383ffff */
[----:B------:R-:W-:Y:S05]  /*1add0*/  BRA `(.L_x_5531) ;  /* 0xffffffa800347947 */ /* 0x000fea000383ffff */
.L_x_5409:
[----:B-1----:R1:W2:Y:S02]  /*1ade0*/  SYNCS.PHASECHK.TRANS64.TRYWAIT P0, [R0+URZ+0x28c60], R2 ;  /* 0x028c6002000075a7 */ /* 0x0022a4000800017f */
[----:B--2---:R-:W-:Y:S05]  /*1adf0*/  @!P0 NANOSLEEP.SYNCS 0x989680 ;  /* 0x009896800000895d */ /* 0x004fea0003900000 */
[----:B------:R-:W2:Y:S02]  /*1ae00*/  @!P0 SYNCS.PHASECHK.TRANS64 P0, [R0+URZ+0x28c60], R2 ;  /* 0x028c6002000085a7 */ /* 0x000ea4000800007f */
[----:B--2---:R-:W-:Y:S05]  /*1ae10*/  @!P0 BRA `(.L_x_5409) ;  /* 0xfffffffc00f08947 */ /* 0x004fea000383ffff */
[----:B------:R-:W-:Y:S05]  /*1ae20*/  BRA `(.L_x_5532) ;  /* 0xffffffa800587947 */ /* 0x000fea000383ffff */
.L_x_5428:
[----:B-1----:R1:W2:Y:S02]  /*1ae30*/  SYNCS.PHASECHK.TRANS64.TRYWAIT P0, [R3+URZ+0x28c40], R2 ;  /* 0x028c4002030075a7 */ /* 0x0022a4000800017f */
[----:B--2---:R-:W-:Y:S05]  /*1ae40*/  @!P0 NANOSLEEP.SYNCS 0x989680 ;  /* 0x009896800000895d */ /* 0x004fea0003900000 */
[----:B------:R-:W2:Y:S02]  /*1ae50*/  @!P0 SYNCS.PHASECHK.TRANS64 P0, [R3+URZ+0x28c40], R2 ;  /* 0x028c4002030085a7 */ /* 0x000ea4000800007f */
[----:B--2---:R-:W-:Y:S05]  /*1ae60*/  @!P0 BRA `(.L_x_5428) ;  /* 0xfffffffc00f08947 */ /* 0x004fea000383ffff */
[----:B------:R-:W-:Y:S05]  /*1ae70*/  BRA `(.L_x_5533) ;  /* 0xffffffb400887947 */ /* 0x000fea000383ffff */
.L_x_5433:
[----:B--2---:R2:W3:Y:S02]  /*1ae80*/  SYNCS.PHASECHK.TRANS64.TRYWAIT P0, [R3+URZ+0x28c60], R2 ;  /* 0x028c6002030075a7 */ /* 0x0044e4000800017f */
[----:B---3--:R-:W-:Y:S05]  /*1ae90*/  @!P0 NANOSLEEP.SYNCS 0x989680 ;  /* 0x009896800000895d */ /* 0x008fea0003900000 */
[----:B------:R-:W3:Y:S02]  /*1aea0*/  @!P0 SYNCS.PHASECHK.TRANS64 P0, [R3+URZ+0x28c60], R2 ;  /* 0x028c6002030085a7 */ /* 0x000ee4000800007f */
[----:B---3--:R-:W-:Y:S05]  /*1aeb0*/  @!P0 BRA `(.L_x_5433) ;  /* 0xfffffffc00f08947 */ /* 0x008fea000383ffff */
[----:B------:R-:W-:Y:S05]  /*1aec0*/  BRA `(.L_x_5534) ;  /* 0xffffffb800087947 */ /* 0x000fea000383ffff */
.L_x_5448:
[----:B0-----:R0:W1:Y:S02]  /*1aed0*/  SYNCS.PHASECHK.TRANS64.TRYWAIT P0, [R4+URZ+0x28c40], R2 ;  /* 0x028c4002040075a7 */ /* 0x001064000800017f */
[----:B-1----:R-:W-:Y:S05]  /*1aee0*/  @!P0 NANOSLEEP.SYNCS 0x989680 ;  /* 0x009896800000895d */ /* 0x002fea0003900000 */
[----:B------:R-:W1:Y:S02]  /*1aef0*/  @!P0 SYNCS.PHASECHK.TRANS64 P0, [R4+URZ+0x28c40], R2 ;  /* 0x028c4002040085a7 */ /* 0x000e64000800007f */
[----:B-1----:R-:W-:Y:S05]  /*1af00*/  @!P0 BRA `(.L_x_5448) ;  /* 0xfffffffc00f08947 */ /* 0x002fea000383ffff */
[----:B------:R-:W-:Y:S05]  /*1af10*/  BRA `(.L_x_5535) ;  /* 0xffffffc000e47947 */ /* 0x000fea000383ffff */
.L_x_5453:
[----:B-1----:R1:W2:Y:S02]  /*1af20*/  SYNCS.PHASECHK.TRANS64.TRYWAIT P0, [R4+URZ+0x28c60], R2 ;  /* 0x028c6002040075a7 */ /* 0x0022a4000800017f */
[----:B--2---:R-:W-:Y:S05]  /*1af30*/  @!P0 NANOSLEEP.SYNCS 0x989680 ;  /* 0x009896800000895d */ /* 0x004fea0003900000 */
[----:B------:R-:W2:Y:S02]  /*1af40*/  @!P0 SYNCS.PHASECHK.TRANS64 P0, [R4+URZ+0x28c60], R2 ;  /* 0x028c6002040085a7 */ /* 0x000ea4000800007f */
[----:B--2---:R-:W-:Y:S05]  /*1af50*/  @!P0 BRA `(.L_x_5453) ;  /* 0xfffffffc00f08947 */ /* 0x004fea000383ffff */
[----:B------:R-:W-:Y:S05]  /*1af60*/  BRA `(.L_x_5536) ;  /* 0xffffffc400607947 */ /* 0x000fea000383ffff */
.L_x_5468:
[----:B-1----:R1:W2:Y:S02]  /*1af70*/  SYNCS.PHASECHK.TRANS64.TRYWAIT P0, [R4+URZ+0x28c40], R2 ;  /* 0x028c4002040075a7 */ /* 0x0022a4000800017f */
[----:B--2---:R-:W-:Y:S05]  /*1af80*/  @!P0 NANOSLEEP.SYNCS 0x989680 ;  /* 0x009896800000895d */ /* 0x004fea0003900000 */
[----:B------:R-:W2:Y:S02]  /*1af90*/  @!P0 SYNCS.PHASECHK.TRANS64 P0, [R4+URZ+0x28c40], R2 ;  /* 0x028c4002040085a7 */ /* 0x000ea4000800007f */
[----:B--2---:R-:W-:Y:S05]  /*1afa0*/  @!P0 BRA `(.L_x_5468) ;  /* 0xfffffffc00f08947 */ /* 0x004fea000383ffff */
[----:B------:R-:W-:Y:S05]  /*1afb0*/  BRA `(.L_x_5537) ;  /* 0xffffffd000207947 */ /* 0x000fea000383ffff */
.L_x_5473:
[----:B0-----:R0:W2:Y:S02]  /*1afc0*/  SYNCS.PHASECHK.TRANS64.TRYWAIT P0, [R4+URZ+0x28c60], R2 ;  /* 0x028c6002040075a7 */ /* 0x0010a4000800017f */
[----:B--2---:R-:W-:Y:S05]  /*1afd0*/  @!P0 NANOSLEEP.SYNCS 0x989680 ;  /* 0x009896800000895d */ /* 0x004fea0003900000 */
[----:B------:R-:W2:Y:S02]  /*1afe0*/  @!P0 SYNCS.PHASECHK.TRANS64 P0, [R4+URZ+0x28c60], R2 ;  /* 0x028c6002040085a7 */ /* 0x000ea4000800007f */
[----:B--2---:R-:W-:Y:S05]  /*1aff0*/  @!P0 BRA `(.L_x_5473) ;  /* 0xfffffffc00f08947 */ /* 0x004fea000383ffff */
[----:B------:R-:W-:Y:S05]  /*1b000*/  BRA `(.L_x_5538) ;  /* 0xffffffd000a07947 */ /* 0x000fea000383ffff */
.L_x_5489:
[----:B---34-:R-:W3:Y:S01]  /*1b010*/  LDL R0, [R1] ;  /* 0x0000000001007983 */ /* 0x018ee20000100800 */
[----:B------:R-:W-:Y:S01]  /*1b020*/  BSSY B0, `(.L_x_5539) ;  /* 0x0000008000007945 */ /* 0x000fe20003800000 */
[----:B------:R-:W-:Y:S02]  /*1b030*/  IMAD.MOV.U32 R12, RZ, RZ, RZ ;  /* 0x000000ffff0c7224 */ /* 0x000fe400078e00ff */
[----:B------:R-:W-:Y:S02]  /*1b040*/  IMAD.MOV.U32 R11, RZ, RZ, 0x1f ;  /* 0x0000001fff0b7424 */ /* 0x000fe400078e00ff */
[----:B------:R-:W-:Y:S02]  /*1b050*/  IMAD.MOV.U32 R15, RZ, RZ, -0x1 ;  /* 0xffffffffff0f7424 */ /* 0x000fe400078e00ff */
[----:B---3--:R-:W-:-:S07]  /*1b060*/  IMAD.MOV.U32 R13, RZ, RZ, R0 ;  /* 0x000000ffff0d7224 */ /* 0x008fce00078e0000 */
[----:B012---:R-:W-:Y:S05]  /*1b070*/  WARPSYNC.COLLECTIVE R15, `(.L_x_5540) ;  /* 0x000000000f087348 */ /* 0x007fea0003c00000 */
[----:B------:R3:W4:Y:S02]  /*1b080*/  SHFL.IDX P6, R14, R13, R12, R11 ;  /* 0x0000000c0d0e7389 */ /* 0x00072400000c000b */
[----:B01234-:R-:W-:Y:S01]  /*1b090*/  ENDCOLLECTIVE ;  /* 0x000000000000791b */ /* 0x01ffe20003800000 */
.L_x_5540:
[----:B------:R-:W-:Y:S05]  /*1b0a0*/  BSYNC B0 ;  /* 0x0000000000007941 */ /* 0x000fea0003800000 */
.L_x_5539:
        /* <DEDUP_REMOVED lines=9> */
.L_x_5541:
        /* <DEDUP_REMOVED lines=14> */
[C---:B------:R-:W-:Y:S02]  /*1b220*/  ISETP.GE.U32.AND P3, PT, R16.reuse, 0x4, PT ;  /* 0x000000041000780c */ /* 0x040fe40003f66070 */
[C---:B------:R-:W-:Y:S02]  /*1b230*/  ISETP.GE.U32.AND P4, PT, R16.reuse, 0x8, PT ;  /* 0x000000081000780c */ /* 0x040fe40003f86070 */
[C---:B------:R-:W-:Y:S01]  /*1b240*/  ISETP.GE.U32.AND P5, PT, R16.reuse, 0x10, PT ;  /* 0x000000101000780c */ /* 0x040fe20003fa6070 */
[----:B--2---:R-:W-:Y:S02]  /*1b250*/  @!P1 IMAD.MOV.U32 R5, RZ, RZ, R8 ;  /* 0x000000ffff059224 */ /* 0x004fe400078e0008 */
[----:B---3--:R-:W-:Y:S01]  /*1b260*/  @!P1 IMAD.MOV.U32 R7, RZ, RZ, R6 ;  /* 0x000000ffff079224 */ /* 0x008fe200078e0006 */
[----:B------:R-:W-:Y:S01]  /*1b270*/  ISETP.NE.AND P1, PT, R16, RZ, PT ;  /* 0x000000ff1000720c */ /* 0x000fe20003f25270 */
[----:B------:R-:W-:-:S02]  /*1b280*/  IMAD.MOV.U32 R6, RZ, RZ, RZ ;  /* 0x000000ffff067224 */ /* 0x000fc400078e00ff */
[----:B------:R-:W-:-:S04]  /*1b290*/  IMAD R2, R7, R5, RZ ;  /* 0x0000000507027224 */ /* 0x000fc800078e02ff */
[----:B------:R-:W-:-:S07]  /*1b2a0*/  IMAD.MOV.U32 R13, RZ, RZ, R2 ;  /* 0x000000ffff0d7224 */ /* 0x000fce00078e0002 */
[----:B------:R-:W-:Y:S05]  /*1b2b0*/  WARPSYNC.COLLECTIVE R15, `(.L_x_5542) ;  /* 0x000000000f087348 */ /* 0x000fea0003c00000 */
[----:B------:R0:W1:Y:S02]  /*1b2c0*/  SHFL.UP P6, R14, R13, R12, R11 ;  /* 0x0400000c0d0e7389 */ /* 0x00006400000c000b */
[----:B01----:R-:W-:Y:S01]  /*1b2d0*/  ENDCOLLECTIVE ;  /* 0x000000000000791b */ /* 0x003fe20003800000 */
.L_x_5542:
[----:B------:R-:W-:Y:S01]  /*1b2e0*/  IMAD.MOV.U32 R12, RZ, RZ, 0x2 ;  /* 0x00000002ff0c7424 */ /* 0x000fe200078e00ff */
[----:B------:R-:W-:-:S05]  /*1b2f0*/  SEL R3, R14, RZ, P1 ;  /* 0x000000ff0e037207 */ /* 0x000fca0000800000 */
[----:B------:R-:W-:-:S04]  /*1b300*/  IMAD.IADD R2, R2, 0x1, R3 ;  /* 0x0000000102027824 */ /* 0x000fc800078e0203 */
[----:B------:R-:W-:-:S07]  /*1b310*/  IMAD.MOV.U32 R13, RZ, RZ, R2 ;  /* 0x000000ffff0d7224 */ /* 0x000fce00078e0002 */
[----:B------:R-:W-:Y:S05]  /*1b320*/  WARPSYNC.COLLECTIVE R15, `(.L_x_5543) ;  /* 0x000000000f087348 */ /* 0x000fea0003c00000 */
[----:B------:R0:W1:Y:S02]  /*1b330*/  SHFL.UP P6, R14, R13, R12, R11 ;  /* 0x0400000c0d0e7389 */ /* 0x00006400000c000b */
[----:B01----:R-:W-:Y:S01]  /*1b340*/  ENDCOLLECTIVE ;  /* 0x000000000000791b */ /* 0x003fe20003800000 */
.L_x_5543:
[----:B------:R-:W-:Y:S01]  /*1b350*/  IMAD.MOV.U32 R12, RZ, RZ, 0x4 ;  /* 0x00000004ff0c7424 */ /* 0x000fe200078e00ff */
[----:B------:R-:W-:-:S05]  /*1b360*/  SEL R3, R14, RZ, P2 ;  /* 0x000000ff0e037207 */ /* 0x000fca0001000000 */
[----:B------:R-:W-:-:S04]  /*1b370*/  IMAD.IADD R2, R2, 0x1, R3 ;  /* 0x0000000102027824 */ /* 0x000fc800078e0203 */
[----:B------:R-:W-:-:S07]  /*1b380*/  IMAD.MOV.U32 R13, RZ, RZ, R2 ;  /* 0x000000ffff0d7224 */ /* 0x000fce00078e0002 */
[----:B------:R-:W-:Y:S05]  /*1b390*/  WARPSYNC.COLLECTIVE R15, `(.L_x_5544) ;  /* 0x000000000f087348 */ /* 0x000fea0003c00000 */
[----:B------:R0:W1:Y:S02]  /*1b3a0*/  SHFL.UP P6, R14, R13, R12, R11 ;  /* 0x0400000c0d0e7389 */ /* 0x00006400000c000b */
[----:B01----:R-:W-:Y:S01]  /*1b3b0*/  ENDCOLLECTIVE ;  /* 0x000000000000791b */ /* 0x003fe20003800000 */
.L_x_5544:
[----:B------:R-:W-:Y:S01]  /*1b3c0*/  IMAD.MOV.U32 R12, RZ, RZ, 0x8 ;  /* 0x00000008ff0c7424 */ /* 0x000fe200078e00ff */
[----:B------:R-:W-:-:S05]  /*1b3d0*/  SEL R3, R14, RZ, P3 ;  /* 0x000000ff0e037207 */ /* 0x000fca0001800000 */
[----:B------:R-:W-:-:S04]  /*1b3e0*/  IMAD.IADD R2, R2, 0x1, R3 ;  /* 0x0000000102027824 */ /* 0x000fc800078e0203 */
[----:B------:R-:W-:-:S07]  /*1b3f0*/  IMAD.MOV.U32 R13, RZ, RZ, R2 ;  /* 0x000000ffff0d7224 */ /* 0x000fce00078e0002 */
[----:B------:R-:W-:Y:S05]  /*1b400*/  WARPSYNC.COLLECTIVE R15, `(.L_x_5545) ;  /* 0x000000000f087348 */ /* 0x000fea0003c00000 */
[----:B------:R0:W1:Y:S02]  /*1b410*/  SHFL.UP P6, R14, R13, R12, R11 ;  /* 0x0400000c0d0e7389 */ /* 0x00006400000c000b */
[----:B01----:R-:W-:Y:S01]  /*1b420*/  ENDCOLLECTIVE ;  /* 0x000000000000791b */ /* 0x003fe20003800000 */
.L_x_5545:
[----:B------:R-:W-:Y:S01]  /*1b430*/  IMAD.MOV.U32 R12, RZ, RZ, 0x10 ;  /* 0x00000010ff0c7424 */ /* 0x000fe200078e00ff */
[----:B------:R-:W-:-:S05]  /*1b440*/  SEL R3, R14, RZ, P4 ;  /* 0x000000ff0e037207 */ /* 0x000fca0002000000 */
[----:B------:R-:W-:-:S04]  /*1b450*/  IMAD.IADD R2, R2, 0x1, R3 ;  /* 0x0000000102027824 */ /* 0x000fc800078e0203 */
[----:B------:R-:W-:-:S07]  /*1b460*/  IMAD.MOV.U32 R13, RZ, RZ, R2 ;  /* 0x000000ffff0d7224 */ /* 0x000fce00078e0002 */
[----:B------:R-:W-:Y:S05]  /*1b470*/  WARPSYNC.COLLECTIVE R15, `(.L_x_5546) ;  /* 0x000000000f087348 */ /* 0x000fea0003c00000 */
[----:B------:R0:W1:Y:S02]  /*1b480*/  SHFL.UP P6, R14, R13, R12, R11 ;  /* 0x0400000c0d0e7389 */ /* 0x00006400000c000b */
[----:B01----:R-:W-:Y:S01]  /*1b490*/  ENDCOLLECTIVE ;  /* 0x000000000000791b */ /* 0x003fe20003800000 */
.L_x_5546:
        /* <DEDUP_REMOVED lines=8> */
.L_x_5547:
[----:B------:R-:W-:Y:S05]  /*1b520*/  BRA `(.L_x_5548) ;  /* 0xffffffd800f87947 */ /* 0x000fea000383ffff */
.L_x_5492:
        /* <DEDUP_REMOVED lines=8> */
.L_x_5550:
[----:B------:R-:W-:Y:S05]  /*1b5b0*/  BSYNC B0 ;  /* 0x0000000000007941 */ /* 0x000fea0003800000 */
.L_x_5549:
        /* <DEDUP_REMOVED lines=9> */
.L_x_5551:
[----:B------:R-:W-:Y:S01]  /*1b650*/  IMAD.MOV.U32 R12, RZ, RZ, 0x4 ;  /* 0x00000004ff0c7424 */ /* 0x000fe200078e00ff */
[----:B------:R-:W-:-:S05]  /*1b660*/  SEL R3, R14, RZ, P2 ;  /* 0x000000ff0e037207 */ /* 0x000fca0001000000 */
[----:B------:R-:W-:-:S04]  /*1b670*/  IMAD.IADD R2, R2, 0x1, R3 ;  /* 0x0000000102027824 */ /* 0x000fc800078e0203 */
[----:B------:R-:W-:-:S07]  /*1b680*/  IMAD.MOV.U32 R13, RZ, RZ, R2 ;  /* 0x000000ffff0d7224 */ /* 0x000fce00078e0002 */
[----:B------:R-:W-:Y:S05]  /*1b690*/  WARPSYNC.COLLECTIVE R15, `(.L_x_5552) ;  /* 0x000000000f087348 */ /* 0x000fea0003c00000 */
[----:B------:R0:W1:Y:S02]  /*1b6a0*/  SHFL.UP P6, R14, R13, R12, R11 ;  /* 0x0400000c0d0e7389 */ /* 0x00006400000c000b */
[----:B01----:R-:W-:Y:S01]  /*1b6b0*/  ENDCOLLECTIVE ;  /* 0x000000000000791b */ /* 0x003fe20003800000 */
.L_x_5552:
[----:B------:R-:W-:Y:S01]  /*1b6c0*/  IMAD.MOV.U32 R12, RZ, RZ, 0x8 ;  /* 0x00000008ff0c7424 */ /* 0x000fe200078e00ff */
[----:B------:R-:W-:-:S05]  /*1b6d0*/  SEL R3, R14, RZ, P3 ;  /* 0x000000ff0e037207 */ /* 0x000fca0001800000 */
[----:B------:R-:W-:-:S04]  /*1b6e0*/  IMAD.IADD R2, R2, 0x1, R3 ;  /* 0x0000000102027824 */ /* 0x000fc800078e0203 */
[----:B------:R-:W-:-:S07]  /*1b6f0*/  IMAD.MOV.U32 R13, RZ, RZ, R2 ;  /* 0x000000ffff0d7224 */ /* 0x000fce00078e0002 */
[----:B------:R-:W-:Y:S05]  /*1b700*/  WARPSYNC.COLLECTIVE R15, `(.L_x_5553) ;  /* 0x000000000f087348 */ /* 0x000fea0003c00000 */
[----:B------:R0:W1:Y:S02]  /*1b710*/  SHFL.UP P6, R14, R13, R12, R11 ;  /* 0x0400000c0d0e7389 */ /* 0x00006400000c000b */
[----:B01----:R-:W-:Y:S01]  /*1b720*/  ENDCOLLECTIVE ;  /* 0x000000000000791b */ /* 0x003fe20003800000 */
.L_x_5553:
[----:B------:R-:W-:Y:S01]  /*1b730*/  IMAD.MOV.U32 R12, RZ, RZ, 0x10 ;  /* 0x00000010ff0c7424 */ /* 0x000fe200078e00ff */
[----:B------:R-:W-:-:S05]  /*1b740*/  SEL R3, R14, RZ, P4 ;  /* 0x000000ff0e037207 */ /* 0x000fca0002000000 */
[----:B------:R-:W-:-:S04]  /*1b750*/  IMAD.IADD R2, R2, 0x1, R3 ;  /* 0x0000000102027824 */ /* 0x000fc800078e0203 */
[----:B------:R-:W-:-:S07]  /*1b760*/  IMAD.MOV.U32 R13, RZ, RZ, R2 ;  /* 0x000000ffff0d7224 */ /* 0x000fce00078e0002 */
[----:B------:R-:W-:Y:S05]  /*1b770*/  WARPSYNC.COLLECTIVE R15, `(.L_x_5554) ;  /* 0x000000000f087348 */ /* 0x000fea0003c00000 */
[----:B------:R0:W1:Y:S02]  /*1b780*/  SHFL.UP P6, R14, R13, R12, R11 ;  /* 0x0400000c0d0e7389 */ /* 0x00006400000c000b */
[----:B01----:R-:W-:Y:S01]  /*1b790*/  ENDCOLLECTIVE ;  /* 0x000000000000791b */ /* 0x003fe20003800000 */
.L_x_5554:
        /* <DEDUP_REMOVED lines=8> */
.L_x_5555:
[----:B------:R-:W-:Y:S05]  /*1b820*/  BRA `(.L_x_5556) ;  /* 0xffffffd800e47947 */ /* 0x000fea000383ffff */
.L_x_5494:
[----:B------:R-:W-:Y:S01]  /*1b830*/  BSSY B0, `(.L_x_5557) ;  /* 0x0000006000007945 */ /* 0x000fe20003800000 */
[----:B------:R-:W-:Y:S01]  /*1b840*/  PLOP3.LUT P6, PT, P6, PT, PT, 0x8, 0x0 ;  /* 0x000000000000781c */ /* 0x000fe200037ce170 */
[----:B------:R-:W-:-:S12]  /*1b850*/  IMAD.MOV.U32 R15, RZ, RZ, -0x1 ;  /* 0xffffffffff0f7424 */ /* 0x000fd800078e00ff */
[----:B0-----:R-:W-:Y:S05]  /*1b860*/  WARPSYNC.COLLECTIVE R15, `(.L_x_5558) ;  /* 0x000000000f087348 */ /* 0x001fea0003c00000 */
[----:B------:R-:W-:Y:S01]  /*1b870*/  VOTE.ANY R14, PT, P6 ;  /* 0x00000000000e7806 */ /* 0x000fe200030e0100 */
[----:B0-----:R-:W-:Y:S06]  /*1b880*/  ENDCOLLECTIVE ;  /* 0x000000000000791b */ /* 0x001fec0003800000 */
.L_x_5558:
[----:B------:R-:W-:Y:S05]  /*1b890*/  BSYNC B0 ;  /* 0x0000000000007941 */ /* 0x000fea0003800000 */
.L_x_5557:
        /* <DEDUP_REMOVED lines=10> */
.L_x_5559:
[----:B------:R-:W-:Y:S02]  /*1b940*/  IMAD.MOV.U32 R13, RZ, RZ, R7 ;  /* 0x000000ffff0d7224 */ /* 0x000fe400078e0007 */
[----:B------:R-:W-:-:S07]  /*1b950*/  IMAD.MOV.U32 R0, RZ, RZ, R14 ;  /* 0x000000ffff007224 */ /* 0x000fce00078e000e */
[----:B------:R-:W-:Y:S05]  /*1b960*/  WARPSYNC.COLLECTIVE R15, `(.L_x_5560) ;  /* 0x000000000f087348 */ /* 0x000fea0003c00000 */
[----:B------:R0:W1:Y:S02]  /*1b970*/  SHFL.IDX P6, R14, R13, R12, R11 ;  /* 0x0000000c0d0e7389 */ /* 0x00006400000c000b */
[----:B01----:R-:W-:Y:S01]  /*1b980*/  ENDCOLLECTIVE ;  /* 0x000000000000791b */ /* 0x003fe20003800000 */
.L_x_5560:
[----:B------:R-:W-:Y:S02]  /*1b990*/  IMAD.MOV.U32 R7, RZ, RZ, R14 ;  /* 0x000000ffff077224 */ /* 0x000fe400078e000e */
[----:B------:R-:W-:-:S05]  /*1b9a0*/  IMAD.IADD R5, R10, 0x1, R16 ;  /* 0x000000010a057824 */ /* 0x000fca00078e0210 */
[----:B------:R1:W-:Y:S01]  /*1b9b0*/  STL [R1+0xc], R5 ;  /* 0x00000c0501007387 */ /* 0x0003e20000100800 */
[----:B------:R-:W-:Y:S05]  /*1b9c0*/  BRA `(.L_x_5561) ;  /* 0xffffffd800c47947 */ /* 0x000fea000383ffff */
.L_x_5496:
[----:B------:R-:W-:Y:S01]  /*1b9d0*/  BSSY B0, `(.L_x_5562) ;  /* 0x0000007000007945 */ /* 0x000fe20003800000 */
[----:B------:R-:W-:Y:S02]  /*1b9e0*/  IMAD.MOV.U32 R13, RZ, RZ, R2 ;  /* 0x000000ffff0d7224 */ /* 0x000fe400078e0002 */
[----:B------:R-:W-:Y:S02]  /*1b9f0*/  IMAD.MOV.U32 R11, RZ, RZ, 0x1f ;  /* 0x0000001fff0b7424 */ /* 0x000fe400078e00ff */
[----:B------:R-:W-:-:S07]  /*1ba00*/  IMAD.MOV.U32 R15, RZ, RZ, -0x1 ;  /* 0xffffffffff0f7424 */ /* 0x000fce00078e00ff */
[----:B01-3--:R-:W-:Y:S05]  /*1ba10*/  WARPSYNC.COLLECTIVE R15, `(.L_x_5563) ;  /* 0x000000000f087348 */ /* 0x00bfea0003c00000 */
[----:B------:R2:W4:Y:S02]  /*1ba20*/  SHFL.IDX P6, R14, R13, R12, R11 ;  /* 0x0000000c0d0e7389 */ /* 0x00052400000c000b */
[----:B01234-:R-:W-:Y:S01]  /*1ba30*/  ENDCOLLECTIVE ;  /* 0x000000000000791b */ /* 0x01ffe20003800000 */
.L_x_5563:
[----:B------:R-:W-:Y:S05]  /*1ba40*/  BSYNC B0 ;  /* 0x0000000000007941 */ /* 0x000fea0003800000 */
.L_x_5562:
[----:B------:R-:W-:Y:S01]  /*1ba50*/  IMAD.MOV.U32 R6, RZ, RZ, R14 ;  /* 0x000000ffff067224 */ /* 0x000fe200078e000e */
[----:B------:R-:W-:Y:S06]  /*1ba60*/  BRA `(.L_x_5495) ;  /* 0xffffffd800b47947 */ /* 0x000fec000383ffff */
.L_x_5502:
[----:B0-----:R0:W1:Y:S02]  /*1ba70*/  SYNCS.PHASECHK.TRANS64.TRYWAIT P0, [R0+URZ+0x28c20], R3 ;  /* 0x028c2003000075a7 */ /* 0x001064000800017f */
[----:B-1----:R-:W-:Y:S05]  /*1ba80*/  @!P0 NANOSLEEP.SYNCS 0x989680 ;  /* 0x009896800000895d */ /* 0x002fea0003900000 */
[----:B------:R-:W1:Y:S02]  /*1ba90*/  @!P0 SYNCS.PHASECHK.TRANS64 P0, [R0+URZ+0x28c20], R3 ;  /* 0x028c2003000085a7 */ /* 0x000e64000800007f */
[----:B-1----:R-:W-:Y:S05]  /*1baa0*/  @!P0 BRA `(.L_x_5502) ;  /* 0xfffffffc00f08947 */ /* 0x002fea000383ffff */
[----:B------:R-:W-:Y:S05]  /*1bab0*/  BRA `(.L_x_5564) ;  /* 0xffffffe400507947 */ /* 0x000fea000383ffff */
.L_x_5503:
        /* <DEDUP_REMOVED lines=11> */
.L_x_5566:
[----:B------:R-:W-:Y:S05]  /*1bb70*/  BSYNC B0 ;  /* 0x0000000000007941 */ /* 0x000fea0003800000 */
.L_x_5565:
[----:B------:R-:W-:Y:S05]  /*1bb80*/  BRA `(.L_x_5567) ;  /* 0xffffffe400387947 */ /* 0x000fea000383ffff */
.L_x_5506:
[----:B------:R-:W-:Y:S01]  /*1bb90*/  BSSY B1, `(.L_x_5568) ;  /* 0x0000006000017945 */ /* 0x000fe20003800000 */
[----:B------:R-:W-:-:S07]  /*1bba0*/  IMAD.MOV.U32 R15, RZ, RZ, -0x1 ;  /* 0xffffffffff0f7424 */ /* 0x000fce00078e00ff */
[----:B01----:R-:W-:Y:S05]  /*1bbb0*/  WARPSYNC.COLLECTIVE R15, `(.L_x_5569) ;  /* 0x000000000f0c7348 */ /* 0x003fea0003c00000 */
[----:B------:R-:W-:Y:S02]  /*1bbc0*/  ELECT P6, UR62, PT ;  /* 0x00000000003e782f */ /* 0x000fe400038c0000 */
[----:B------:R-:W-:Y:S01]  /*1bbd0*/  MOV R14, UR62 ;  /* 0x0000003e000e7c02 */ /* 0x000fe20008000f00 */
[----:B01----:R-:W-:Y:S10]  /*1bbe0*/  ENDCOLLECTIVE ;  /* 0x000000000000791b */ /* 0x003ff40003800000 */
.L_x_5569:
[----:B------:R-:W-:Y:S05]  /*1bbf0*/  BSYNC B1 ;  /* 0x0000000000017941 */ /* 0x000fea0003800000 */
.L_x_5568:
[----:B------:R-:W-:Y:S05]  /*1bc00*/  BRA `(.L_x_5570) ;  /* 0xffffffe400307947 */ /* 0x000fea000383ffff */
.L_x_5508:
[----:B0-----:R0:W1:Y:S02]  /*1bc10*/  SYNCS.PHASECHK.TRANS64.TRYWAIT P0, [R6+URZ], R5 ;  /* 0x00000005060075a7 */ /* 0x001064000800017f */
[----:B-1----:R-:W-:Y:S05]  /*1bc20*/  @!P0 NANOSLEEP.SYNCS 0x989680 ;  /* 0x009896800000895d */ /* 0x002fea0003900000 */
[----:B------:R-:W1:Y:S02]  /*1bc30*/  @!P0 SYNCS.PHASECHK.TRANS64 P0, [R6+URZ], R5 ;  /* 0x00000005060085a7 */ /* 0x000e64000800007f */
[----:B-1----:R-:W-:Y:S05]  /*1bc40*/  @!P0 BRA `(.L_x_5508) ;  /* 0xfffffffc00f08947 */ /* 0x002fea000383ffff */
[----:B------:R-:W-:Y:S05]  /*1bc50*/  BRA `(.L_x_5571) ;  /* 0xffffffe4006c7947 */ /* 0x000fea000383ffff */
.L_x_5509:
[----:B-1----:R1:W2:Y:S02]  /*1bc60*/  SYNCS.PHASECHK.TRANS64.TRYWAIT P0, [R7+URZ], R2 ;  /* 0x00000002070075a7 */ /* 0x0022a4000800017f */
[----:B--2---:R-:W-:Y:S05]  /*1bc70*/  @!P0 NANOSLEEP.SYNCS 0x989680 ;  /* 0x009896800000895d */ /* 0x004fea0003900000 */
[----:B------:R-:W2:Y:S02]  /*1bc80*/  @!P0 SYNCS.PHASECHK.TRANS64 P0, [R7+URZ], R2 ;  /* 0x00000002070085a7 */ /* 0x000ea4000800007f */
[----:B--2---:R-:W-:Y:S05]  /*1bc90*/  @!P0 BRA `(.L_x_5509) ;  /* 0xfffffffc00f08947 */ /* 0x004fea000383ffff */
[----:B------:R-:W-:Y:S05]  /*1bca0*/  BRA `(.L_x_5572) ;  /* 0xffffffe400607947 */ /* 0x000fea000383ffff */
.L_x_5511:
[----:B--2---:R2:W3:Y:S02]  /*1bcb0*/  SYNCS.PHASECHK.TRANS64.TRYWAIT P0, [R4+URZ], R5 ;  /* 0x00000005040075a7 */ /* 0x0044e4000800017f */
[----:B---3--:R-:W-:Y:S05]  /*1bcc0*/  @!P0 NANOSLEEP.SYNCS 0x989680 ;  /* 0x009896800000895d */ /* 0x008fea0003900000 */
[----:B------:R-:W3:Y:S02]  /*1bcd0*/  @!P0 SYNCS.PHASECHK.TRANS64 P0, [R4+URZ], R5 ;  /* 0x00000005040085a7 */ /* 0x000ee4000800007f */
[----:B---3--:R-:W-:Y:S05]  /*1bce0*/  @!P0 BRA `(.L_x_5511) ;  /* 0xfffffffc00f08947 */ /* 0x008fea000383ffff */
[----:B------:R-:W-:Y:S05]  /*1bcf0*/  BRA `(.L_x_5573) ;  /* 0xffffffe400687947 */ /* 0x000fea000383ffff */
.L_x_5574:
        /* <DEDUP_REMOVED lines=16> */
.L_x_15004:


//--------------------- .text._ZN7cutlass13device_kernelIN5flash11enable_sm90INS1_16FlashAttnFwdSm90INS1_25CollectiveMainloopFwdSm90ILi2EN4cute5tupleIJNS5_1CILi1EEES8_S8_EEENS6_IJNS7_ILi64EEESA_SA_EEELi512ENS_6half_tEfNS_4arch4Sm90ELb0ELb1ELb0ELb1ELb0ELb1ELb0ELb0ELb0ELb1ELb1ELb0EEENS1_21CollectiveEpilogueFwdINS6_IJSA_NS7_ILi512EEESA_EEES9_SC_SE_Li256ELb1ELb1ELb1ELb0EEENS1_36VarlenDynamicPersistentTileSchedulerILi64ELi64ELi256ELi128ELb1ELb1ELb1ELb1ELb0ELb1EEEEEEEEEvNT_6ParamsE --------------------------
	.section	.text._ZN7cutlass13device_kernelIN5flash11enable_sm90INS1_16FlashAttnFwdSm90INS1_25CollectiveMainloopFwdSm90ILi2EN4cute5tupleIJNS5_1CILi1EEES8_S8_EEENS6_IJNS7_ILi64EEESA_SA_EEELi512ENS_6half_tEfNS_4arch4Sm90ELb0ELb1ELb0ELb1ELb0ELb1ELb0ELb0ELb0ELb1ELb1ELb0EEENS1_21CollectiveEpilogueFwdINS6_IJSA_NS7_ILi512EEESA_EEES9_SC_SE_Li256ELb1ELb1ELb1ELb0EEENS1_36VarlenDynamicPersistentTileSchedulerILi64ELi64ELi256ELi128ELb1ELb1ELb1ELb1ELb0ELb1EEEEEEEEEvNT_6ParamsE,"ax",@progbits
	.align	128
.text._ZN7cutlass13device_kernelIN5flash11enable_sm90INS1_16FlashAttnFwdSm90INS1_25CollectiveMainloopFwdSm90ILi2EN4cute5tupleIJNS5_1CILi1EEES8_S8_EEENS6_IJNS7_ILi64EEESA_SA_EEELi512ENS_6half_tEfNS_4arch4Sm90ELb0ELb1ELb0ELb1ELb0ELb1ELb0ELb0ELb0ELb1ELb1ELb0EEENS1_21CollectiveEpilogueFwdINS6_IJSA_NS7_ILi512EEESA_EEES9_SC_SE_Li256ELb1ELb1ELb1ELb0EEENS1_36VarlenDynamicPersistentTileSchedulerILi64ELi64ELi256ELi128ELb1ELb1ELb1ELb1ELb0ELb1EEEEEEEEEvNT_6ParamsE:
        .type           _ZN7cutlass13device_kernelIN5flash11enable_sm90INS1_16FlashAttnFwdSm90INS1_25CollectiveMainloopFwdSm90ILi2EN4cute5tupleIJNS5_1CILi1EEES8_S8_EEENS6_IJNS7_ILi64EEESA_SA_EEELi512ENS_6half_tEfNS_4arch4Sm90ELb0ELb1ELb0ELb1ELb0ELb1ELb0ELb0ELb0ELb1ELb1ELb0EEENS1_21CollectiveEpilogueFwdINS6_IJSA_NS7_ILi512EEESA_EEES9_SC_SE_Li256ELb1ELb1ELb1ELb0EEENS1_36VarlenDynamicPersistentTileSchedulerILi64ELi64ELi256ELi128ELb1ELb1ELb1ELb1ELb0ELb1EEEEEEEEEvNT_6ParamsE,@function
        .size           _ZN7cutlass13device_kernelIN5flash11enable_sm90INS1_16FlashAttnFwdSm90INS1_25CollectiveMainloopFwdSm90ILi2EN4cute5tupleIJNS5_1CILi1EEES8_S8_EEENS6_IJNS7_ILi64EEESA_SA_EEELi512ENS_6half_tEfNS_4arch4Sm90ELb0ELb1ELb0ELb1ELb0ELb1ELb0ELb0ELb0ELb1ELb1ELb0EEENS1_21CollectiveEpilogueFwdINS6_IJSA_NS7_ILi512EEESA_EEES9_SC_SE_Li256ELb1ELb1ELb1ELb0EEENS1_36VarlenDynamicPersistentTileSchedulerILi64ELi64ELi256ELi128ELb1ELb1ELb1ELb1ELb0ELb1EEEEEEEEEvNT_6ParamsE,(.L_x_15005 - _ZN7cutlass13device_kernelIN5flash11enable_sm90INS1_16FlashAttnFwdSm90INS1_25CollectiveMainloopFwdSm90ILi2EN4cute5tupleIJNS5_1CILi1EEES8_S8_EEENS6_IJNS7_ILi64EEESA_SA_EEELi512ENS_6half_tEfNS_4arch4Sm90ELb0ELb1ELb0ELb1ELb0ELb1ELb0ELb0ELb0ELb1ELb1ELb0EEENS1_21CollectiveEpilogueFwdINS6_IJSA_NS7_ILi512EEESA_EEES9_SC_SE_Li256ELb1ELb1ELb1ELb0EEENS1_36VarlenDynamicPersistentTileSchedulerILi64ELi64ELi256ELi128ELb1ELb1ELb1ELb1ELb0ELb1EEEEEEEEEvNT_6ParamsE)
        .other          _ZN7cutlass13device_kernelIN5flash11enable_sm90INS1_16FlashAttnFwdSm90INS1_25CollectiveMainloopFwdSm90ILi2EN4cute5tupleIJNS5_1CILi1EEES8_S8_EEENS6_IJNS7_ILi64EEESA_SA_EEELi512ENS_6half_tEfNS_4arch4Sm90ELb0ELb1ELb0ELb1ELb0ELb1ELb0ELb0ELb0ELb1ELb1ELb0EEENS1_21CollectiveEpilogueFwdINS6_IJSA_NS7_ILi512EEESA_EEES9_SC_SE_Li256ELb1ELb1ELb1ELb0EEENS1_36VarlenDynamicPersistentTileSchedulerILi64ELi64ELi256ELi128ELb1ELb1ELb1ELb1ELb0ELb1EEEEEEEEEvNT_6ParamsE,@"STO_CUDA_ENTRY STV_DEFAULT"
_ZN7cutlass13device_kernelIN5flash11enable_sm90INS1_16FlashAttnFwdSm90INS1_25CollectiveMainloopFwdSm90ILi2EN4cute5tupleIJNS5_1CILi1EEES8_S8_EEENS6_IJNS7_ILi64EEESA_SA_EEELi512ENS_6half_tEfNS_4arch4Sm90ELb0ELb1ELb0ELb1ELb0ELb1ELb0ELb0ELb0ELb1ELb1ELb0EEENS1_21CollectiveEpilogueFwdINS6_IJSA_NS7_ILi512EEESA_EEES9_SC_SE_Li256ELb1ELb1ELb1ELb0EEENS1_36VarlenDynamicPersistentTileSchedulerILi64ELi64ELi256ELi128ELb1ELb1ELb1ELb1ELb0ELb1EEEEEEEEEvNT_6ParamsE:
        /* <DEDUP_REMOVED lines=24> */
.L_x_5576:
[----:B------:R-:W-:Y:S05]  /*0180*/  BSYNC B0 ;  /* 0x0000000000007941 */ /* 0x000fea0003800000 */
.L_x_5575:
        /* <DEDUP_REMOVED lines=37> */
.L_x_5577:
        /* <DEDUP_REMOVED lines=22> */
.L_x_5578:
        /* <DEDUP_REMOVED lines=18> */
.L_x_5579:
        /* <DEDUP_REMOVED lines=22> */
.L_x_5580:
        /* <DEDUP_REMOVED lines=22> */
.L_x_5581:
        /* <DEDUP_REMOVED lines=8> */
.L_x_5584:
        /* <DEDUP_REMOVED lines=34> */
[----:B------:R-:W-:Y:S01]  /*0bc0*/  LOP3.LUT R9, R7, 0xffffff80, RZ, 0xc0, !PT ;  /* 0xffffff8007097812 */ /* 0x000fe200078ec0ff */
[C---:B------:R-:W-:Y:S01]  /*0bd0*/  IMAD.IADD R13, R6.reuse, 0x1, -R13 ;  /* 0x00000001060d7824 */ /* 0x040fe200078e0a0d */
[--C-:B------:R-:W-:Y:S01]  /*0be0*/  SHF.R.S32.HI R203, RZ, 0x5, R4.reuse ;  /* 0x00000005ffcb7819 */ /* 0x100fe20000011404 */
[----:B------:R-:W-:Y:S01]  /*0bf0*/  IMAD.IADD R3, R6, 0x1, -R3 ;  /* 0x0000000106037824 */ /* 0x000fe200078e0a03 */
[----:B------:R-:W-:Y:S01]  /*0c00*/  LEA.HI R0, R0, R5, RZ, 0x1 ;  /* 0x0000000500007211 */ /* 0x000fe200078f08ff */
[----:B------:R-:W-:Y:S01]  /*0c10*/  IMAD.IADD R9, R6, 0x1, -R9 ;  /* 0x0000000106097824 */ /* 0x000fe200078e0a09 */
[----:B------:R-:W-:Y:S01]  /*0c20*/  LOP3.LUT R11, R10, 0xfffffffc, RZ, 0xc0, !PT ;  /* 0xfffffffc0a0b7812 */ /* 0x000fe200078ec0ff */
[----:B------:R-:W-:Y:S01]  /*0c30*/  IMAD.SHL.U32 R193, R13, 0x8, RZ ;  /* 0x000000080dc17824 */ /* 0x000fe200078e00ff */
[----:B------:R-:W-:Y:S02]  /*0c40*/  SHF.R.S32.HI R4, RZ, 0x1f, R4 ;  /* 0x0000001fff047819 */ /* 0x000fe40000011404 */
[----:B------:R-:W-:Y:S01]  /*0c50*/  SHF.R.S32.HI R8, RZ, 0x1f, R3 ;  /* 0x0000001fff087819 */ /* 0x000fe20000011403 */
[----:B------:R-:W-:Y:S01]  /*0c60*/  IMAD.IADD R188, R6, 0x1, -R11 ;  /* 0x0000000106bc7824 */ /* 0x000fe200078e0a0b */
[----:B------:R-:W-:Y:S01]  /*0c70*/  LOP3.LUT R0, R0, 0x1ffffffe, RZ, 0xc0, !PT ;  /* 0x1ffffffe00007812 */ /* 0x000fe200078ec0ff */
[C---:B------:R-:W-:Y:S01]  /*0c80*/  VIADD R218, R193.reuse, 0x40 ;  /* 0x00000040c1da7836 */ /* 0x040fe20000000000 */
[----:B------:R-:W-:Y:S01]  /*0c90*/  LEA.HI R4, R4, R203, RZ, 0x2 ;  /* 0x000000cb04047211 */ /* 0x000fe200078f10ff */
[----:B------:R-:W-:Y:S01]  /*0ca0*/  VIADD R216, R193, 0xc0 ;  /* 0x000000c0c1d87836 */ /* 0x000fe20000000000 */
[----:B------:R-:W-:Y:S01]  /*0cb0*/  SHF.R.S32.HI R6, RZ, 0x1f, R9 ;  /* 0x0000001fff067819 */ /* 0x000fe20000011409 */
[----:B------:R-:W-:Y:S01]  /*0cc0*/  IMAD.IADD R0, R5, 0x1, -R0 ;  /* 0x0000000105007824 */ /* 0x000fe200078e0a00 */
[----:B------:R-:W-:Y:S01]  /*0cd0*/  LEA.HI R12, R8, R3, RZ, 0x3 ;  /* 0x00000003080c7211 */ /* 0x000fe200078f18ff */
[C---:B------:R-:W-:Y:S01]  /*0ce0*/  VIADD R217, R193.reuse, 0x80 ;  /* 0x00000080c1d97836 */ /* 0x040fe20000000000 */
[----:B------:R-:W-:Y:S01]  /*0cf0*/  SHF.R.S32.HI R20, RZ, 0x7, R7 ;  /* 0x00000007ff147819 */ /* 0x000fe20000011407 */
[----:B------:R-:W-:Y:S01]  /*0d00*/  IMAD.SHL.U32 R0, R0, 0x8, RZ ;  /* 0x0000000800007824 */ /* 0x000fe200078e00ff */
[----:B------:R-:W-:Y:S01]  /*0d10*/  LOP3.LUT R4, R4, 0x3ffffc, RZ, 0xc0, !PT ;  /* 0x003ffffc04047812 */ /* 0x000fe200078ec0ff */
[----:B------:R-:W-:Y:S01]  /*0d20*/  VIADD R215, R193, 0x100 ;  /* 0x00000100c1d77836 */ /* 0x000fe20000000000 */
[----:B------:R-:W-:Y:S01]  /*0d30*/  LEA.HI R5, R6, R9, RZ, 0x2 ;  /* 0x0000000906057211 */ /* 0x000fe200078f10ff */
[----:B------:R-:W-:Y:S01]  /*0d40*/  IMAD R15, R20, 0x100, R3 ;  /* 0x00000100140f7824 */ /* 0x000fe200078e0203 */
[C---:B------:R-:W-:Y:S01]  /*0d50*/  LOP3.LUT R14, R12.reuse, 0xfffffff8, RZ, 0xc0, !PT ;  /* 0xfffffff80c0e7812 */ /* 0x040fe200078ec0ff */
[----:B------:R-:W-:Y:S01]  /*0d60*/  IMAD.IADD R4, R203, 0x1, -R4 ;  /* 0x00000001cb047824 */ /* 0x000fe200078e0a04 */
[----:B------:R-:W-:Y:S01]  /*0d70*/  SHF.R.S32.HI R186, RZ, 0x2, R10 ;  /* 0x00000002ffba7819 */ /* 0x000fe2000001140a */
[----:B------:R-:W-:Y:S01]  /*0d80*/  IMAD.SHL.U32 R12, R12, 0x40, RZ ;  /* 0x000000400c0c7824 */ /* 0x000fe200078e00ff */
[--C-:B------:R-:W-:Y:S01]  /*0d90*/  SHF.R.S32.HI R8, RZ, 0x2, R5.reuse ;  /* 0x00000002ff087819 */ /* 0x100fe20000011405 */
[----:B------:R-:W-:Y:S01]  /*0da0*/  IMAD.IADD R14, R3, 0x1, -R14 ;  /* 0x00000001030e7824 */ /* 0x000fe200078e0a0e */
[----:B------:R-:W-:Y:S01]  /*0db0*/  SHF.R.S32.HI R11, RZ, 0x1f, R5 ;  /* 0x0000001fff0b7819 */ /* 0x000fe20000011405 */
[----:B------:R-:W-:Y:S01]  /*0dc0*/  IMAD R17, R4, 0x10, R15 ;  /* 0x0000001004117824 */ /* 0x000fe200078e020f */
[----:B------:R-:W-:Y:S01]  /*0dd0*/  LOP3.LUT R4, R5, 0x7ffffffc, RZ, 0xc0, !PT ;  /* 0x7ffffffc05047812 */ /* 0x000fe200078ec0ff */
[----:B------:R-:W-:Y:S01]  /*0de0*/  VIADD R15, R186, 0x20 ;  /* 0x00000020ba0f7836 */ /* 0x000fe20000000000 */
[----:B------:R-:W-:Y:S01]  /*0df0*/  LEA.HI R11, R11, R8, RZ, 0x3 ;  /* 0x000000080b0b7211 */ /* 0x000fe200078f18ff */
[----:B------:R-:W-:Y:S01]  /*0e00*/  IMAD.SHL.U32 R3, R14, 0x40, RZ ;  /* 0x000000400e037824 */ /* 0x000fe200078e00ff */
[----:B------:R-:W-:Y:S01]  /*0e10*/  LOP3.LUT R12, R12, 0x7ffffe00, RZ, 0xc0, !PT ;  /* 0x7ffffe000c0c7812 */ /* 0x000fe200078ec0ff */
[----:B------:R-:W-:Y:S01]  /*0e20*/  STL [R1+0x4c], R20 ;  /* 0x00004c1401007387 */ /* 0x000fe20000100800 */
        /* <DEDUP_REMOVED lines=10> */
[----:B------:R-:W-:Y:S01]  /*0ed0*/  SHF.R.U32.HI R3, RZ, 0x3, R3 ;  /* 0x00000003ff037819 */ /* 0x000fe20000011603 */
[----:B------:R-:W-:Y:S01]  /*0ee0*/  IMAD.SHL.U32 R5, R5, 0x40, RZ ;  /* 0x0000004005057824 */ /* 0x000fe200078e00ff */
[----:B------:R-:W-:Y:S01]  /*0ef0*/  LEA.HI R7, R7, R20, RZ, 0x1 ;  /* 0x0000001407077211 */ /* 0x000fe200078f08ff */
[----:B------:R-:W-:Y:S01]  /*0f00*/  IMAD.SHL.U32 R16, R188, 0x8, RZ ;  /* 0x00000008bc107824 */ /* 0x000fe200078e00ff */
[----:B------:R-:W-:Y:S01]  /*0f10*/  LEA.HI R6, R6, R9, RZ, 0x5 ;  /* 0x0000000906067211 */ /* 0x000fe200078f28ff */
[----:B------:R0:W-:Y:S01]  /*0f20*/  STL [R1+0x6c], R8 ;  /* 0x00006c0801007387 */ /* 0x0001e20000100800 */
[----:B------:R-:W-:Y:S01]  /*0f30*/  LOP3.LUT R3, R0, R3, RZ, 0x3c, !PT ;  /* 0x0000000300037212 */ /* 0x000fe200078e3cff */
[----:B------:R-:W-:Y:S01]  /*0f40*/  IMAD.SHL.U32 R185, R4, 0x2, RZ ;  /* 0x0000000204b97824 */ /* 0x000fe200078e00ff */
[----:B------:R-:W-:-:S02]  /*0f50*/  LOP3.LUT R7, R7, 0xfffffe, RZ, 0xc0, !PT ;  /* 0x00fffffe07077812 */ /* 0x000fc400078ec0ff */
[----:B------:R-:W-:Y:S02]  /*0f60*/  LOP3.LUT R15, R15, 0x1c0, RZ, 0xc0, !PT ;  /* 0x000001c00f0f7812 */ /* 0x000fe400078ec0ff */
[----:B------:R-:W-:Y:S01]  /*0f70*/  SHF.R.S32.HI R6, RZ, 0x5, R6 ;  /* 0x00000005ff067819 */ /* 0x000fe20000011406 */
[----:B------:R-:W-:Y:S01]  /*0f80*/  IMAD.IADD R7, R20, 0x1, -R7 ;  /* 0x0000000114077824 */ /* 0x000fe200078e0a07 */
[----:B------:R-:W-:Y:S02]  /*0f90*/  SHF.R.U32.HI R9, RZ, 0x3, R15 ;  /* 0x00000003ff097819 */ /* 0x000fe4000001160f */
[----:B0-----:R-:W-:Y:S01]  /*0fa0*/  LOP3.LUT R8, R5, 0xfffffe00, RZ, 0xc0, !PT ;  /* 0xfffffe0005087812 */ /* 0x001fe200078ec0ff */
[----:B------:R-:W-:Y:S01]  /*0fb0*/  IMAD.IADD R5, R12, 0x1, R3 ;  /* 0x000000010c057824 */ /* 0x000fe200078e0203 */
[----:B------:R-:W-:Y:S01]  /*0fc0*/  SHF.R.S32.HI R3, RZ, 0x1f, R10 ;  /* 0x0000001fff037819 */ /* 0x000fe2000001140a */
[----:B------:R-:W-:Y:S01]  /*0fd0*/  IMAD R191, R6, 0x10, R11 ;  /* 0x0000001006bf7824 */ /* 0x000fe200078e020b */
[----:B------:R-:W-:Y:S01]  /*0fe0*/  LOP3.LUT R15, R15, 0x38, R16, 0xf8, !PT ;  /* 0x000000380f0f7812 */ /* 0x000fe200078ef810 */
[----:B------:R-:W-:Y:S01]  /*0ff0*/  IMAD.SHL.U32 R6, R7, 0x100, RZ ;  /* 0x0000010007067824 */ /* 0x000fe200078e00ff */
[----:B------:R-:W-:Y:S01]  /*1000*/  LEA.HI R0, R188, R188, RZ, 0x1 ;  /* 0x000000bcbc007211 */ /* 0x000fe200078f08ff */
[----:B------:R-:W-:Y:S01]  /*1010*/  IMAD R196, R5, 0x2, R2 ;  /* 0x0000000205c47824 */ /* 0x000fe200078e0202 */
[----:B------:R-:W-:Y:S01]  /*1020*/  LEA.HI R3, R3, R186, RZ, 0x3 ;  /* 0x000000ba03037211 */ /* 0x000fe200078f18ff */
[----:B------:R-:W-:Y:S01]  /*1030*/  IMAD.IADD R194, R185, 0x1, R6 ;  /* 0x00000001b9c27824 */ /* 0x000fe200078e0206 */
[----:B------:R-:W-:Y:S01]  /*1040*/  LOP3.LUT R15, R8, R15, R9, 0xf6, !PT ;  /* 0x0000000f080f7212 */ /* 0x000fe200078ef609 */
[----:B------:R0:W-:Y:S01]  /*1050*/  STL [R1+0x68], R6 ;  /* 0x0000680601007387 */ /* 0x0001e20000100800 */
[----:B------:R-:W-:Y:S01]  /*1060*/  LOP3.LUT R9, R0, 0x1ffffffe, RZ, 0xc0, !PT ;  /* 0x1ffffffe00097812 */ /* 0x000fe200078ec0ff */
[C---:B------:R-:W-:Y:S01]  /*1070*/  VIADD R25, R194.reuse, 0x10 ;  /* 0x00000010c2197836 */ /* 0x040fe20000000000 */
[----:B------:R-:W-:Y:S01]  /*1080*/  LOP3.LUT R3, R3, 0xfffffff8, RZ, 0xc0, !PT ;  /* 0xfffffff803037812 */ /* 0x000fe200078ec0ff */
[----:B------:R-:W-:Y:S01]  /*1090*/  VIADD R22, R194, 0x28 ;  /* 0x00000028c2167836 */ /* 0x000fe20000000000 */
[----:B------:R-:W-:Y:S01]  /*10a0*/  R2P PR, R14, 0x6 ;  /* 0x000000060e007804 */ /* 0x000fe20000000000 */
[----:B------:R-:W-:Y:S01]  /*10b0*/  IMAD.IADD R0, R188, 0x1, -R9 ;  /* 0x00000001bc007824 */ /* 0x000fe200078e0a09 */
[----:B------:R-:W-:Y:S01]  /*10c0*/  SHF.R.S32.HI R4, RZ, 0x1f, R218 ;  /* 0x0000001fff047819 */ /* 0x000fe200000114da */
[----:B------:R-:W-:Y:S01]  /*10d0*/  IMAD.IADD R195, R186, 0x1, -R3 ;  /* 0x00000001bac37824 */ /* 0x000fe200078e0a03 */
[----:B------:R-:W-:Y:S01]  /*10e0*/  SHF.R.S32.HI R4, RZ, 0x1f, R216 ;  /* 0x0000001fff047819 */ /* 0x000fe200000114d8 */
[----:B------:R-:W-:Y:S01]  /*10f0*/  IMAD R4, R15, 0x2, R2 ;  /* 0x000000020f047824 */ /* 0x000fe200078e0202 */
[----:B------:R-:W-:Y:S01]  /*1100*/  SHF.R.S32.HI R3, RZ, 0x1f, R217 ;  /* 0x0000001fff037819 */ /* 0x000fe200000114d9 */
[C---:B------:R-:W-:Y:S01]  /*1110*/  VIADD R15, R194.reuse, 0x40 ;  /* 0x00000040c20f7836 */ /* 0x040fe20000000000 */
[----:B------:R-:W-:Y:S01]  /*1120*/  SHF.R.S32.HI R3, RZ, 0x1f, R215 ;  /* 0x0000001fff037819 */ /* 0x000fe200000114d7 */
[C---:B------:R-:W-:Y:S01]  /*1130*/  VIADD R12, R194.reuse, 0x58 ;  /* 0x00000058c20c7836 */ /* 0x040fe20000000000 */
[----:B------:R-:W-:Y:S01]  /*1140*/  SHF.R.S32.HI R3, RZ, 0x1f, R194 ;  /* 0x0000001fff037819 */ /* 0x000fe200000114c2 */
[----:B------:R-:W-:Y:S01]  /*1150*/  VIADD R9, R194, 0x70 ;  /* 0x00000070c2097836 */ /* 0x000fe20000000000 */
[----:B------:R1:W-:Y:S01]  /*1160*/  STL [R1+0x64], R4 ;  /* 0x0000640401007387 */ /* 0x0003e20000100800 */
[----:B------:R-:W-:Y:S01]  /*1170*/  IMAD R201, R0, 0x8, R191 ;  /* 0x0000000800c97824 */ /* 0x000fe200078e02bf */
[----:B------:R-:W-:Y:S01]  /*1180*/  SHF.R.S32.HI R0, RZ, 0x1f, R25 ;  /* 0x0000001fff007819 */ /* 0x000fe20000011419 */
[C---:B0-----:R-:W-:Y:S01]  /*1190*/  VIADD R6, R194.reuse, 0x88 ;  /* 0x00000088c2067836 */ /* 0x041fe20000000000 */
[----:B------:R-:W-:Y:S01]  /*11a0*/  SHF.R.S32.HI R0, RZ, 0x1f, R22 ;  /* 0x0000001fff007819 */ /* 0x000fe20000011416 */
[C---:B------:R-:W-:Y:S01]  /*11b0*/  VIADD R3, R194.reuse, 0x98 ;  /* 0x00000098c2037836 */ /* 0x040fe20000000000 */
[----:B------:R-:W-:Y:S01]  /*11c0*/  SHF.R.S32.HI R0, RZ, 0x1f, R15 ;  /* 0x0000001fff007819 */ /* 0x000fe2000001140f */
[C---:B------:R-:W-:Y:S01]  /*11d0*/  VIADD R237, R194.reuse, 0xa0 ;  /* 0x000000a0c2ed7836 */ /* 0x040fe20000000000 */
[----:B------:R-:W-:Y:S01]  /*11e0*/  SHF.R.S32.HI R0, RZ, 0x1f, R12 ;  /* 0x0000001fff007819 */ /* 0x000fe2000001140c */
[----:B------:R-:W-:Y:S01]  /*11f0*/  VIADD R230, R194, 0xb0 ;  /* 0x000000b0c2e67836 */ /* 0x000fe20000000000 */
[----:B------:R-:W-:Y:S01]  /*1200*/  SEL R198, R198, 0xffffffe0, !P1 ;  /* 0xffffffe0c6c67807 */ /* 0x000fe20004800000 */
[C---:B-1----:R-:W-:Y:S01]  /*1210*/  VIADD R4, R194.reuse, 0x90 ;  /* 0x00000090c2047836 */ /* 0x042fe20000000000 */
        /* <DEDUP_REMOVED lines=53> */
[----:B------:R-:W-:-:S02]  /*1570*/  VIADD R200, R188, 0x10 ;  /* 0x00000010bcc87836 */ /* 0x000fc40000000000 */
[----:B------:R-:W-:-:S07]  /*1580*/  IMAD.IADD R198, R198, 0x1, R197 ;  /* 0x00000001c6c67824 */ /* 0x000fce00078e02c5 */
.L_x_5803:
[----:B------:R-:W-:Y:S01]  /*1590*/  ULDC.64 UR4, c[0x0][0xa28] ;  /* 0x00028a0000047ab9 */ /* 0x000fe20000000a00 */
[----:B01--4-:R-:W0:Y:S01]  /*15a0*/  LDC.64 R4, c[0x0][0xa08] ;  /* 0x00028200ff047b82 */ /* 0x013e220000000a00 */
        /* <DEDUP_REMOVED lines=10> */
[----:B------:R-:W1:Y:S01]  /*1650*/  @P0 LDC.64 R6, c[0x0][0xa28] ;  /* 0x00028a00ff060b82 */ /* 0x000e620000000a00 */
[----:B------:R-:W-:Y:S01]  /*1660*/  ISETP.NE.AND.EX P3, PT, RZ, UR5, PT, P3 ;  /* 0x00000005ff007c0c */ /* 0x000fe2000bf65330 */
[----:B0-----:R-:W-:-:S06]  /*1670*/  IMAD.WIDE R4, R79, 0x4, R4 ;  /* 0x000000044f047825 */ /* 0x001fcc00078e0204 */
[----:B------:R-:W0:Y:S01]  /*1680*/  @P1 LDC.64 R8, c[0x0][0xa18] ;  /* 0x00028600ff081b82 */ /* 0x000e220000000a00 */
[----:B------:R-:W-:Y:S02]  /*1690*/  ULDC UR4, c[0x0][0x288] ;  /* 0x0000a20000047ab9 */ /* 0x000fe40000000800 */
[----:B------:R-:W-:Y:S01]  /*16a0*/  IMAD.U32 R22, RZ, RZ, UR4 ;  /* 0x00000004ff167e24 */ /* 0x000fe2000f8e00ff */
[----:B------:R-:W-:Y:S02]  /*16b0*/  ULDC.64 UR4, c[0x0][0x418] ;  /* 0x0001060000047ab9 */ /* 0x000fe40000000a00 */
[----:B--2---:R2:W5:Y:S01]  /*16c0*/  @P3 LDG.E R24, desc[UR42][R4.64] ;  /* 0x0000002a04183981 */ /* 0x004562000c1e1900 */
[----:B-1----:R-:W-:-:S05]  /*16d0*/  @P0 IMAD.WIDE R6, R79, 0x4, R6 ;  /* 0x000000044f060825 */ /* 0x002fca00078e0206 */
[----:B------:R2:W5:Y:S01]  /*16e0*/  @P0 LDG.E R10, desc[UR42][R6.64] ;  /* 0x0000002a060a0981 */ /* 0x000562000c1e1900 */
[----:B0-----:R-:W-:-:S05]  /*16f0*/  @P1 IMAD.WIDE R8, R79, 0x4, R8 ;  /* 0x000000044f081825 */ /* 0x001fca00078e0208 */
[----:B------:R2:W5:Y:S01]  /*1700*/  @P1 LDG.E R22, desc[UR42][R8.64] ;  /* 0x0000002a08161981 */ /* 0x000562000c1e1900 */
[----:B------:R-:W-:Y:S01]  /*1710*/  UISETP.NE.U32.AND UP0, UPT, UR4, URZ, UPT ;  /* 0x0000003f0400728c */ /* 0x000fe2000bf05070 */
[C---:B------:R-:W-:Y:S02]  /*1720*/  LOP3.LUT R3, R78.reuse, 0xff000000, RZ, 0xc0, !PT ;  /* 0xff0000004e037812 */ /* 0x040fe400078ec0ff */
[----:B------:R-:W-:Y:S01]  /*1730*/  ULDC UR4, c[0x0][0x424] ;  /* 0x0001090000047ab9 */ /* 0x000fe20000000800 */
[----:B------:R-:W-:Y:S01]  /*1740*/  UISETP.NE.AND.EX UP0, UPT, UR5, URZ, UPT, UP0 ;  /* 0x0000003f0500728c */ /* 0x000fe2000bf05300 */
[----:B------:R-:W-:Y:S02]  /*1750*/  ISETP.NE.U32.AND P2, PT, RZ, UR6, PT ;  /* 0x00000006ff007c0c */ /* 0x000fe4000bf45070 */
[----:B------:R-:W-:Y:S01]  /*1760*/  ULDC UR5, c[0x0][0x2f0] ;  /* 0x0000bc0000057ab9 */ /* 0x000fe20000000800 */
[----:B------:R-:W-:Y:S01]  /*1770*/  USEL UR4, UR4, 0x1, UP0 ;  /* 0x0000000104047887 */ /* 0x000fe20008000000 */
[----:B------:R-:W-:-:S02]  /*1780*/  LOP3.LUT R0, R78, 0xff0000, RZ, 0xc0, !PT ;  /* 0x00ff00004e007812 */ /* 0x000fc400078ec0ff */
[----:B------:R-:W-:Y:S01]  /*1790*/  SHF.R.U32.HI R3, RZ, 0x8, R3 ;  /* 0x00000008ff037819 */ /* 0x000fe20000011603 */
[----:B------:R-:W-:Y:S01]  /*17a0*/  UIMAD UR4, UR4, UR5, URZ ;  /* 0x00000005040472a4 */ /* 0x000fe2000f8e023f */
[----:B------:R-:W-:Y:S02]  /*17b0*/  ISETP.NE.AND.EX P2, PT, RZ, UR7, PT, P2 ;  /* 0x00000007ff007c0c */ /* 0x000fe4000bf45320 */
[----:B------:R-:W-:Y:S01]  /*17c0*/  ULDC UR5, c[0x0][0x348] ;  /* 0x0000d20000057ab9 */ /* 0x000fe20000000800 */
[----:B------:R-:W-:Y:S01]  /*17d0*/  LEA.HI R205, R0, R3, RZ, 0x10 ;  /* 0x0000000300cd7211 */ /* 0x000fe200078f80ff */
[----:B------:R-:W-:Y:S01]  /*17e0*/  IMAD.MOV.U32 R214, RZ, RZ, R79 ;  /* 0x000000ffffd67224 */ /* 0x000fe200078e004f */
[----:B------:R-:W-:Y:S01]  /*17f0*/  LOP3.LUT R204, R78, 0xffff, RZ, 0xc0, !PT ;  /* 0x0000ffff4ecc7812 */ /* 0x000fe200078ec0ff */
[----:B--2---:R-:W-:Y:S07]  /*1800*/  @P1 BRA `(.L_x_5586) ;  /* 0x0000000000241947 */ /* 0x004fee0003800000 */
        /* <DEDUP_REMOVED lines=9> */
.L_x_5586:
[----:B------:R-:W-:Y:S02]  /*18a0*/  IMAD.U32 R40, RZ, RZ, UR5 ;  /* 0x00000005ff287e24 */ /* 0x000fe4000f8e00ff */
[----:B------:R-:W-:Y:S01]  /*18b0*/  IMAD.U32 R25, RZ, RZ, UR4 ;  /* 0x00000004ff197e24 */ /* 0x000fe2000f8e00ff */
[----:B------:R-:W-:Y:S06]  /*18c0*/  @!P2 BRA `(.L_x_5587) ;  /* 0x000000000010a947 */ /* 0x000fec0003800000 */
[----:B------:R-:W0:Y:S02]  /*18d0*/  LDC.64 R4, c[0x0][0xa20] ;  /* 0x00028800ff047b82 */ /* 0x000e240000000a00 */
[----:B0-----:R-:W-:-:S05]  /*18e0*/  IMAD.WIDE R4, R79, 0x4, R4 ;  /* 0x000000044f047825 */ /* 0x001fca00078e0204 */
[----:B------:R0:W5:Y:S01]  /*18f0*/  LDG.E R25, desc[UR42][R4.64] ;  /* 0x0000002a04197981 */ /* 0x000162000c1e1900 */
[----:B------:R-:W-:Y:S05]  /*1900*/  BRA `(.L_x_5588) ;  /* 0x0000000000107947 */ /* 0x000fea0003800000 */
.L_x_5587:
[----:B------:R-:W-:Y:S05]  /*1910*/  @!P3 BRA `(.L_x_5588) ;  /* 0x00000000000cb947 */ /* 0x000fea0003800000 */
[----:B------:R-:W2:Y:S04]  /*1920*/  LDG.E R0, desc[UR42][R4.64] ;  /* 0x0000002a04007981 */ /* 0x000ea8000c1e1900 */
[----:B------:R-:W2:Y:S02]  /*1930*/  LDG.E R25, desc[UR42][R4.64+0x4] ;  /* 0x0000042a04197981 */ /* 0x000ea4000c1e1900 */
[----:B--2---:R-:W-:-:S07]  /*1940*/  IMAD.IADD R25, R25, 0x1, -R0 ;  /* 0x0000000119197824 */ /* 0x004fce00078e0a00 */
.L_x_5588:
        /* <DEDUP_REMOVED lines=25> */
[----:B--2---:R-:W-:-:S03]  /*1ae0*/  @P1 IMAD.HI.U32 R3, R0, R11, RZ ;  /* 0x0000000b00031227 */ /* 0x004fc600078e00ff */
[C---:B------:R-:W-:Y:S01]  /*1af0*/  IADD3 R7, R23.reuse, 0x1, -R22 ;  /* 0x0000000117077810 */ /* 0x040fe20007ffe816 */
[----:B------:R-:W-:Y:S01]  /*1b00*/  IMAD.MOV.U32 R6, RZ, RZ, R0 ;  /* 0x000000ffff067224 */ /* 0x000fe200078e0000 */
[----:B----4-:R-:W-:Y:S01]  /*1b10*/  @P1 SHF.R.U32.HI R6, RZ, R12, R3 ;  /* 0x0000000cff061219 */ /* 0x010fe20000011603 */
[----:B------:R-:W-:-:S04]  /*1b20*/  VIADD R0, R23, 0x3f ;  /* 0x0000003f17007836 */ /* 0x000fc80000000000 */
[----:B-1----:R-:W-:Y:S01]  /*1b30*/  IMAD.IADD R9, R7, 0x1, R6 ;  /* 0x0000000107097824 */ /* 0x002fe200078e0206 */
[----:B------:R-:W-:-:S03]  /*1b40*/  SHF.R.S32.HI R3, RZ, 0x1f, R0 ;  /* 0x0000001fff037819 */ /* 0x000fc60000011400 */
[----:B------:R-:W-:Y:S01]  /*1b50*/  IMAD.IADD R4, R9, 0x1, R4 ;  /* 0x0000000109047824 */ /* 0x000fe200078e0204 */
[----:B------:R-:W-:-:S04]  /*1b60*/  LEA.HI R3, R3, R0, RZ, 0x6 ;  /* 0x0000000003037211 */ /* 0x000fc800078f30ff */
[----:B------:R-:W-:Y:S01]  /*1b70*/  SHF.R.S32.HI R43, RZ, 0x6, R3 ;  /* 0x00000006ff2b7819 */ /* 0x000fe20000011403 */
        /* <DEDUP_REMOVED lines=12> */
.L_x_5591:
[----:B------:R-:W-:-:S13]  /*1c40*/  ISETP.NE.AND P0, PT, R5, 0x1, PT ;  /* 0x000000010500780c */ /* 0x000fda0003f05270 */
[----:B------:R-:W0:Y:S02]  /*1c50*/  @P0 LDC.64 R6, c[0x0][0x9e8] ;  /* 0x00027a00ff060b82 */ /* 0x000e240000000a00 */
[----:B0-----:R-:W-:-:S05]  /*1c60*/  @P0 IMAD.HI.U32 R6, R0, R6, RZ ;  /* 0x0000000600060227 */ /* 0x001fca00078e00ff */
[----:B------:R-:W-:-:S07]  /*1c70*/  @P0 SHF.R.U32.HI R0, RZ, R7, R6 ;  /* 0x00000007ff000219 */ /* 0x000fce0000011606 */
.L_x_5592:
[----:B------:R-:W-:Y:S05]  /*1c80*/  BSYNC B0 ;  /* 0x0000000000007941 */ /* 0x000fea0003800000 */
.L_x_5590:
[----:B------:R-:W-:-:S05]  /*1c90*/  IMAD R3, R0, R5, R5 ;  /* 0x0000000500037224 */ /* 0x000fca00078e0205 */
[----:B------:R-:W-:-:S07]  /*1ca0*/  VIMNMX R4, R4, R3, PT ;  /* 0x0000000304047248 */ /* 0x000fce0003fe0100 */
.L_x_5589:
[----:B------:R-:W0:Y:S01]  /*1cb0*/  @P1 LDC R7, c[0x0][0x44c] ;  /* 0x00011300ff071b82 */ /* 0x000e220000000800 */
[----:B------:R-:W-:Y:S01]  /*1cc0*/  VIADD R4, R4, 0x3f ;  /* 0x0000003f04047836 */ /* 0x000fe20000000000 */
[----:B------:R-:W-:Y:S01]  /*1cd0*/  ULDC UR4, c[0x0][0x9dc] ;  /* 0x0002770000047ab9 */ /* 0x000fe20000000800 */
[----:B------:R-:W-:-:S03]  /*1ce0*/  IMAD.MOV.U32 R6, RZ, RZ, R192 ;  /* 0x000000ffff067224 */ /* 0x000fc600078e00c0 */
[----:B------:R-:W-:Y:S02]  /*1cf0*/  SHF.R.S32.HI R3, RZ, 0x1f, R4 ;  /* 0x0000001fff037819 */ /* 0x000fe40000011404 */
[----:B------:R-:W1:Y:S02]  /*1d00*/  @P1 LDC R9, c[0x0][0x450] ;  /* 0x00011400ff091b82 */ /* 0x000e640000000800 */
[----:B------:R-:W-:Y:S01]  /*1d10*/  LEA.HI R3, R3, R4, RZ, 0x6 ;  /* 0x0000000403037211 */ /* 0x000fe200078f30ff */
[----:B0-----:R-:W-:-:S05]  /*1d20*/  @P1 IMAD.HI.U32 R0, R192, R7, RZ ;  /* 0x00000007c0001227 */ /* 0x001fca00078e00ff */
[----:B-1----:R-:W-:Y:S02]  /*1d30*/  @P1 SHF.R.U32.HI R6, RZ, R9, R0 ;  /* 0x00000009ff061219 */ /* 0x002fe40000011600 */
[----:B------:R-:W-:Y:S02]  /*1d40*/  SHF.R.S32.HI R0, RZ, 0x6, R3 ;  /* 0x00000006ff007819 */ /* 0x000fe40000011403 */
[----:B------:R-:W-:Y:S02]  /*1d50*/  IADD3 R3, R6, R23, -R22 ;  /* 0x0000001706037210 */ /* 0x000fe40007ffe816 */
[----:B------:R-:W-:-:S03]  /*1d60*/  VIMNMX R8, R43, R0, PT ;  /* 0x000000002b087248 */ /* 0x000fc60003fe0100 */
        /* <DEDUP_REMOVED lines=12> */
.L_x_5595:
[----:B------:R-:W-:-:S13]  /*1e30*/  ISETP.NE.AND P0, PT, R5, 0x1, PT ;  /* 0x000000010500780c */ /* 0x000fda0003f05270 */
[----:B------:R-:W0:Y:S02]  /*1e40*/  @P0 LDC.64 R6, c[0x0][0x9e8] ;  /* 0x00027a00ff060b82 */ /* 0x000e240000000a00 */
[----:B0-----:R-:W-:-:S05]  /*1e50*/  @P0 IMAD.HI.U32 R4, R3, R6, RZ ;  /* 0x0000000603040227 */ /* 0x001fca00078e00ff */
[----:B------:R-:W-:-:S07]  /*1e60*/  @P0 SHF.R.U32.HI R3, RZ, R7, R4 ;  /* 0x00000007ff030219 */ /* 0x000fce0000011604 */
.L_x_5596:
[----:B------:R-:W-:Y:S05]  /*1e70*/  BSYNC B0 ;  /* 0x0000000000007941 */ /* 0x000fea0003800000 */
.L_x_5594:
[----:B------:R-:W-:-:S05]  /*1e80*/  IMAD R3, R3, R5, RZ ;  /* 0x0000000503037224 */ /* 0x000fca00078e02ff */
[----:B------:R-:W-:-:S07]  /*1e90*/  VIMNMX R0, R0, R3, !PT ;  /* 0x0000000300007248 */ /* 0x000fce0007fe0100 */
.L_x_5593:
[----:B------:R-:W-:Y:S01]  /*1ea0*/  SHF.R.S32.HI R3, RZ, 0x1f, R0 ;  /* 0x0000001fff037819 */ /* 0x000fe20000011400 */
[----:B------:R-:W-:Y:S01]  /*1eb0*/  BSSY B0, `(.L_x_5597) ;  /* 0x0000028000007945 */ /* 0x000fe20003800000 */
[----:B------:R-:W-:Y:S02]  /*1ec0*/  LOP3.LUT R220, R205, 0xff, RZ, 0xc0, !PT ;  /* 0x000000ffcddc7812 */ /* 0x000fe400078ec0ff */
[----:B------:R-:W-:Y:S02]  /*1ed0*/  LEA.HI R3, R3, R0, RZ, 0x6 ;  /* 0x0000000003037211 */ /* 0x000fe400078f30ff */
[----:B------:R-:W-:Y:S02]  /*1ee0*/  SHF.R.U32.HI R205, RZ, 0x10, R205 ;  /* 0x00000010ffcd7819 */ /* 0x000fe400000116cd */
[----:B------:R-:W-:-:S04]  /*1ef0*/  SHF.R.S32.HI R3, RZ, 0x6, R3 ;  /* 0x00000006ff037819 */ /* 0x000fc80000011403 */
[----:B------:R-:W-:Y:S01]  /*1f00*/  VIMNMX R9, RZ, R3, !PT ;  /* 0x00000003ff097248 */ /* 0x000fe20007fe0100 */
[----:B------:R-:W-:-:S03]  /*1f10*/  IMAD.MOV.U32 R3, RZ, RZ, RZ ;  /* 0x000000ffff037224 */ /* 0x000fc600078e00ff */
        /* <DEDUP_REMOVED lines=33> */
.L_x_5598:
[----:B------:R-:W-:Y:S05]  /*2130*/  BSYNC B0 ;  /* 0x0000000000007941 */ /* 0x000fea0003800000 */
.L_x_5597:
[----:B------:R-:W-:-:S05]  /*2140*/  IMAD R0, R220, R3, R9 ;  /* 0x00000003dc007224 */ /* 0x000fca00078e0209 */
        /* <DEDUP_REMOVED lines=35> */
.L_x_5601:
[----:B------:R-:W-:Y:S05]  /*2380*/  BSYNC B6 ;  /* 0x0000000000067941 */ /* 0x000fea0003800000 */
.L_x_5600:
        /* <DEDUP_REMOVED lines=20> */
.L_x_5603:
[----:B------:R-:W-:Y:S05]  /*24d0*/  BSYNC B6 ;  /* 0x0000000000067941 */ /* 0x000fea0003800000 */
.L_x_5602:
[----:B------:R-:W-:Y:S01]  /*24e0*/  ULDC.64 UR4, c[0x0][0x9f8] ;  /* 0x00027e0000047ab9 */ /* 0x000fe20000000a00 */
[----:B------:R-:W0:Y:S01]  /*24f0*/  LDC.64 R60, c[0x0][0x300] ;  /* 0x0000c000ff3c7b82 */ /* 0x000e220000000a00 */
[----:B------:R-:W-:Y:S01]  /*2500*/  ISETP.NE.U32.AND P0, PT, RZ, UR4, PT ;  /* 0x00000004ff007c0c */ /* 0x000fe2000bf05070 */
[----:B------:R-:W-:Y:S01]  /*2510*/  IMAD.IADD R39, R24, 0x1, R25 ;  /* 0x0000000118277824 */ /* 0x000fe200078e0219 */
[----:B------:R-:W-:Y:S02]  /*2520*/  ULDC.64 UR6, c[0x0][0xa08] ;  /* 0x0002820000067ab9 */ /* 0x000fe40000000a00 */
[----:B------:R-:W-:Y:S01]  /*2530*/  ISETP.NE.AND.EX P0, PT, RZ, UR5, PT, P0 ;  /* 0x00000005ff007c0c */ /* 0x000fe2000bf05300 */
[----:B------:R-:W-:Y:S02]  /*2540*/  ULDC.64 UR4, c[0x0][0x308] ;  /* 0x0000c20000047ab9 */ /* 0x000fe40000000a00 */
[----:B------:R-:W1:Y:S01]  /*2550*/  LDC.64 R58, c[0x0][0x3f8] ;  /* 0x0000fe00ff3a7b82 */ /* 0x000e620000000a00 */
[----:B------:R-:W-:-:S07]  /*2560*/  SHF.R.S32.HI R17, RZ, 0x1f, R16 ;  /* 0x0000001fff117819 */ /* 0x000fce0000011410 */
[----:B------:R-:W2:Y:S08]  /*2570*/  LDC R51, c[0x0][0x3f4] ;  /* 0x0000fd00ff337b82 */ /* 0x000eb00000000800 */
[----:B------:R-:W3:Y:S02]  /*2580*/  @P0 LDC.64 R4, c[0x0][0x9f8] ;  /* 0x00027e00ff040b82 */ /* 0x000ee40000000a00 */
[----:B---3--:R-:W-:-:S05]  /*2590*/  @P0 IMAD.WIDE R4, R79, 0x4, R4 ;  /* 0x000000044f040825 */ /* 0x008fca00078e0204 */
        /* <DEDUP_REMOVED lines=9> */
[----:B------:R-:W-:Y:S01]  /*2630*/  SHF.R.S32.HI R189, RZ, 0x1f, R188 ;  /* 0x0000001fffbd7819 */ /* 0x000fe200000114bc */
[----:B------:R-:W-:Y:S01]  /*2640*/  IMAD R3, R39, R61, R0 ;  /* 0x0000003d27037224 */ /* 0x000fe200078e0200 */
[----:B---3--:R-:W3:Y:S01]  /*2650*/  LDC.64 R4, c[0x0][0x408] ;  /* 0x00010200ff047b82 */ /* 0x008ee20000000a00 */
[----:B------:R-:W-:Y:S01]  /*2660*/  IMAD R8, R72, R60, RZ ;  /* 0x0000003c48087224 */ /* 0x000fe200078e02ff */
[----:B--2---:R-:W-:Y:S01]  /*2670*/  ISETP.GE.AND P1, PT, R16, R51, PT ;  /* 0x000000331000720c */ /* 0x004fe20003f26270 */
[----:B------:R-:W-:Y:S01]  /*2680*/  IMAD.IADD R7, R7, 0x1, R3 ;  /* 0x0000000107077824 */ /* 0x000fe200078e0203 */
[----:B------:R-:W-:Y:S01]  /*2690*/  LOP3.LUT R57, R57, 0x1c0, RZ, 0xc0, !PT ;  /* 0x000001c039397812 */ /* 0x000fe200078ec0ff */
[----:B-1----:R-:W-:Y:S01]  /*26a0*/  IMAD R3, R72, R58, RZ ;  /* 0x0000003a48037224 */ /* 0x002fe200078e02ff */
[----:B------:R-:W-:Y:S01]  /*26b0*/  P2R R73, PR, RZ, 0x2 ;  /* 0x00000002ff497803 */ /* 0x000fe20000000000 */
[----:B------:R-:W-:Y:S01]  /*26c0*/  IMAD.WIDE.U32 R20, R204, UR4, R6 ;  /* 0x00000004cc147c25 */ /* 0x000fe2000f8e0006 */
[----:B------:R-:W-:-:S03]  /*26d0*/  SHF.R.U32.HI R53, RZ, 0x3, R57 ;  /* 0x00000003ff357819 */ /* 0x000fc60000011639 */
[----:B------:R-:W-:Y:S01]  /*26e0*/  IMAD R21, R204, UR5, R21 ;  /* 0x00000005cc157c24 */ /* 0x000fe2000f8e0215 */
[----:B------:R-:W-:Y:S01]  /*26f0*/  ULDC.64 UR4, c[0x0][0x330] ;  /* 0x0000cc0000047ab9 */ /* 0x000fe20000000a00 */
[----:B------:R-:W-:Y:S01]  /*2700*/  IMAD R8, R186, R61, R8 ;  /* 0x0000003dba087224 */ /* 0x000fe200078e0208 */
[----:B------:R-:W-:Y:S01]  /*2710*/  SHF.L.U64.HI R61, R60, 0x6, R61 ;  /* 0x000000063c3d7819 */ /* 0x000fe2000001023d */
[----:B------:R-:W-:-:S04]  /*2720*/  IMAD.WIDE.U32 R28, R204, UR4, R16 ;  /* 0x00000004cc1c7c25 */ /* 0x000fc8000f8e0010 */
[----:B------:R-:W-:Y:S01]  /*2730*/  IMAD R29, R204, UR5, R29 ;  /* 0x00000005cc1d7c24 */ /* 0x000fe2000f8e021d */
[----:B------:R-:W-:Y:S01]  /*2740*/  ULDC.64 UR4, c[0x0][0x310] ;  /* 0x0000c40000047ab9 */ /* 0x000fe20000000a00 */
[C---:B------:R-:W-:Y:S01]  /*2750*/  IMAD R11, R186.reuse, R59, R3 ;  /* 0x0000003bba0b7224 */ /* 0x040fe200078e0203 */
[----:B------:R-:W-:Y:S01]  /*2760*/  SEL R3, R51, RZ, P1 ;  /* 0x000000ff33037207 */ /* 0x000fe20000800000 */
[----:B------:R-:W-:Y:S01]  /*2770*/  IMAD.WIDE.U32 R30, R186, R58, R188 ;  /* 0x0000003aba1e7225 */ /* 0x000fe200078e00bc */
[----:B---3--:R-:W-:Y:S02]  /*2780*/  SHF.L.U64.HI R56, R4, 0x6, R5 ;  /* 0x0000000604387819 */ /* 0x008fe40000010205 */
[----:B0-----:R-:W-:Y:S01]  /*2790*/  LEA.HI R52, R52, 0x8, RZ, 0x19 ;  /* 0x0000000834347811 */ /* 0x001fe200078fc8ff */
[----:B------:R-:W-:-:S04]  /*27a0*/  IMAD.WIDE.U32 R34, R186, R4, R188 ;  /* 0x00000004ba227225 */ /* 0x000fc800078e00bc */
[----:B------:R-:W-:-:S04]  /*27b0*/  IMAD.WIDE.U32 R36, R186, R4, R16 ;  /* 0x00000004ba247225 */ /* 0x000fc800078e0010 */
[----:B------:R-:W-:Y:S02]  /*27c0*/  IMAD.IADD R3, R16, 0x1, R3 ;  /* 0x0000000110037824 */ /* 0x000fe400078e0203 */
[----:B------:R-:W-:-:S03]  /*27d0*/  IMAD.WIDE.U32 R32, R186, R58, R16 ;  /* 0x0000003aba207225 */ /* 0x000fc600078e0010 */
[----:B------:R-:W-:Y:S01]  /*27e0*/  SHF.R.S32.HI R62, RZ, 0x1f, R3 ;  /* 0x0000001fff3e7819 */ /* 0x000fe20000011403 */
[----:B------:R-:W-:Y:S02]  /*27f0*/  IMAD.IADD R31, R31, 0x1, R11 ;  /* 0x000000011f1f7824 */ /* 0x000fe400078e020b */
[----:B------:R-:W-:Y:S01]  /*2800*/  IMAD.IADD R33, R11, 0x1, R33 ;  /* 0x000000010b217824 */ /* 0x000fe200078e0221 */
[----:B------:R-:W-:Y:S01]  /*2810*/  LEA.HI R62, R62, R3, RZ, 0x3 ;  /* 0x000000033e3e7211 */ /* 0x000fe200078f18ff */
[----:B-----5:R-:W-:-:S03]  /*2820*/  IMAD.WIDE.U32 R30, R76, R58, R30 ;  /* 0x0000003a4c1e7225 */ /* 0x020fc600078e001e */
[----:B------:R-:W-:Y:S01]  /*2830*/  LOP3.LUT R47, R62, 0xfffffff8, RZ, 0xc0, !PT ;  /* 0xfffffff83e2f7812 */ /* 0x000fe200078ec0ff */
[----:B------:R-:W-:-:S03]  /*2840*/  IMAD.WIDE.U32 R32, R76, R58, R32 ;  /* 0x0000003a4c207225 */ /* 0x000fc600078e0020 */
[----:B------:R-:W-:Y:S01]  /*2850*/  SHF.R.S32.HI R44, RZ, 0x1f, R47 ;  /* 0x0000001fff2c7819 */ /* 0x000fe2000001142f */
[----:B------:R-:W-:Y:S02]  /*2860*/  VIADD R54, R16, 0x20 ;  /* 0x0000002010367836 */ /* 0x000fe40000000000 */
[----:B------:R-:W-:Y:S02]  /*2870*/  IMAD.SHL.U32 R55, R4, 0x40, RZ ;  /* 0x0000004004377824 */ /* 0x000fe400078e00ff */
[----:B------:R-:W-:Y:S01]  /*2880*/  IMAD.SHL.U32 R51, R51, 0x2, RZ ;  /* 0x0000000233337824 */ /* 0x000fe200078e00ff */
[----:B----4-:R-:W-:Y:S02]  /*2890*/  SHF.R.S32.HI R0, RZ, 0x1f, R79 ;  /* 0x0000001fff007819 */ /* 0x010fe4000001144f */
[----:B------:R-:W-:Y:S02]  /*28a0*/  SEL R79, R79, RZ, !P0 ;  /* 0x000000ff4f4f7207 */ /* 0x000fe40004000000 */
[----:B------:R-:W-:-:S03]  /*28b0*/  SEL R0, R0, RZ, !P0 ;  /* 0x000000ff00007207 */ /* 0x000fc60004000000 */
[----:B------:R-:W-:-:S04]  /*28c0*/  IMAD.WIDE.U32 R20, R79, UR4, R20 ;  /* 0x000000044f147c25 */ /* 0x000fc8000f8e0014 */
[----:B------:R-:W-:-:S04]  /*28d0*/  IMAD R6, R0, UR4, RZ ;  /* 0x0000000400067c24 */ /* 0x000fc8000f8e02ff */
[----:B------:R-:W-:Y:S01]  /*28e0*/  IMAD R65, R79, UR5, R6 ;  /* 0x000000054f417c24 */ /* 0x000fe2000f8e0206 */
[----:B------:R-:W-:Y:S01]  /*28f0*/  ULDC.64 UR4, c[0x0][0x338] ;  /* 0x0000ce0000047ab9 */ /* 0x000fe20000000a00 */
[----:B------:R-:W-:-:S04]  /*2900*/  IMAD.WIDE.U32 R6, R186, R60, R16 ;  /* 0x0000003cba067225 */ /* 0x000fc800078e0010 */
[----:B------:R-:W-:Y:S01]  /*2910*/  IMAD R0, R0, UR4, RZ ;  /* 0x0000000400007c24 */ /* 0x000fe2000f8e02ff */
[----:B------:R-:W-:Y:S01]  /*2920*/  IADD3 R64, P0, R20, R6, RZ ;  /* 0x0000000614407210 */ /* 0x000fe20007f1e0ff */
[----:B------:R-:W-:Y:S02]  /*2930*/  IMAD.IADD R65, R21, 0x1, R65 ;  /* 0x0000000115417824 */ /* 0x000fe400078e0241 */
[----:B------:R-:W-:Y:S01]  /*2940*/  IMAD.WIDE.U32 R28, R79, UR4, R28 ;  /* 0x000000044f1c7c25 */ /* 0x000fe2000f8e001c */
[----:B------:R-:W-:Y:S02]  /*2950*/  ULDC UR4, c[0x0][0x2f4] ;  /* 0x0000bd0000047ab9 */ /* 0x000fe40000000800 */
[----:B------:R-:W-:Y:S01]  /*2960*/  IADD3.X R63, R65, R7, R8, P0, !PT ;  /* 0x00000007413f7210 */ /* 0x000fe200007fe408 */
[----:B------:R-:W-:Y:S01]  /*2970*/  IMAD R79, R79, UR5, R0 ;  /* 0x000000054f4f7c24 */ /* 0x000fe2000f8e0200 */
[----:B------:R-:W-:Y:S01]  /*2980*/  IADD3 R38, P0, R186, R39, RZ ;  /* 0x00000027ba267210 */ /* 0x000fe20007f1e0ff */
[----:B------:R-:W-:Y:S01]  /*2990*/  IMAD R0, R72, R4, RZ ;  /* 0x0000000448007224 */ /* 0x000fe200078e02ff */
[----:B------:R-:W-:Y:S01]  /*29a0*/  ISETP.GE.AND P4, PT, R16, UR4, PT ;  /* 0x0000000410007c0c */ /* 0x000fe2000bf86270 */
[----:B------:R-:W-:Y:S01]  /*29b0*/  IMAD.SHL.U32 R60, R60, 0x40, RZ ;  /* 0x000000403c3c7824 */ /* 0x000fe200078e00ff */
[----:B------:R-:W-:Y:S01]  /*29c0*/  ISETP.GE.AND P3, PT, R54, UR4, PT ;  /* 0x0000000436007c0c */ /* 0x000fe2000bf66270 */
[----:B------:R-:W-:-:S02]  /*29d0*/  IMAD R7, R186, R5, R0 ;  /* 0x00000005ba077224 */ /* 0x000fc400078e0200 */
[----:B------:R-:W-:Y:S02]  /*29e0*/  IMAD.X R39, R9, 0x1, R72, P0 ;  /* 0x0000000109277824 */ /* 0x000fe400000e0648 */
[----:B------:R-:W-:Y:S02]  /*29f0*/  IMAD.IADD R35, R35, 0x1, R7 ;  /* 0x0000000123237824 */ /* 0x000fe400078e0207 */
[----:B------:R-:W-:Y:S01]  /*2a00*/  IMAD.IADD R37, R7, 0x1, R37 ;  /* 0x0000000107257824 */ /* 0x000fe200078e0225 */
[----:B------:R-:W-:Y:S01]  /*2a10*/  SHF.R.S32.HI R7, RZ, 0x1f, R76 ;  /* 0x0000001fff077819 */ /* 0x000fe2000001144c */
[----:B------:R-:W-:-:S04]  /*2a20*/  IMAD.WIDE.U32 R34, R76, R4, R34 ;  /* 0x000000044c227225 */ /* 0x000fc800078e0022 */
[C---:B------:R-:W-:Y:S02]  /*2a30*/  IMAD R0, R7.reuse, R58, RZ ;  /* 0x0000003a07007224 */ /* 0x040fe400078e02ff */
[-C--:B------:R-:W-:Y:S02]  /*2a40*/  IMAD R7, R7, R4.reuse, RZ ;  /* 0x0000000407077224 */ /* 0x080fe400078e02ff */
[C---:B------:R-:W-:Y:S01]  /*2a50*/  IMAD R3, R76.reuse, R59, R0 ;  /* 0x0000003b4c037224 */ /* 0x040fe200078e0200 */
[----:B------:R-:W-:Y:S01]  /*2a60*/  LOP3.LUT R0, R57, 0x18, R16, 0xf8, !PT ;  /* 0x0000001839007812 */ /* 0x000fe200078ef810 */
[----:B------:R-:W-:Y:S01]  /*2a70*/  IMAD R7, R76, R5, R7 ;  /* 0x000000054c077224 */ /* 0x000fe200078e0207 */
[----:B------:R-:W-:Y:S01]  /*2a80*/  SHF.L.U64.HI R59, R58, 0x6, R59 ;  /* 0x000000063a3b7819 */ /* 0x000fe2000001023b */
[----:B------:R-:W-:Y:S01]  /*2a90*/  IMAD.WIDE.U32 R36, R76, R4, R36 ;  /* 0x000000044c247225 */ /* 0x000fe200078e0024 */
[----:B------:R-:W-:-:S03]  /*2aa0*/  LOP3.LUT R0, R0, R53, RZ, 0x3c, !PT ;  /* 0x0000003500007212 */ /* 0x000fc600078e3cff */
[----:B------:R-:W-:Y:S02]  /*2ab0*/  IMAD.IADD R49, R31, 0x1, R3 ;  /* 0x000000011f317824 */ /* 0x000fe400078e0203 */
[----:B------:R-:W-:Y:S01]  /*2ac0*/  IMAD R50, R203, 0x200, R0 ;  /* 0x00000200cb327824 */ /* 0x000fe200078e0200 */
[----:B------:R-:W-:Y:S01]  /*2ad0*/  LOP3.LUT R0, R57, 0x38, R62, 0xf8, !PT ;  /* 0x0000003839007812 */ /* 0x000fe200078ef83e */
[----:B------:R-:W-:Y:S02]  /*2ae0*/  IMAD.IADD R48, R3, 0x1, R33 ;  /* 0x0000000103307824 */ /* 0x000fe400078e0221 */
[----:B------:R-:W-:Y:S01]  /*2af0*/  IMAD.SHL.U32 R58, R58, 0x40, RZ ;  /* 0x000000403a3a7824 */ /* 0x000fe200078e00ff */
[----:B------:R-:W-:Y:S01]  /*2b00*/  LOP3.LUT R0, R0, R53, RZ, 0x3c, !PT ;  /* 0x0000003500007212 */ /* 0x000fe200078e3cff */
[----:B------:R-:W-:Y:S02]  /*2b10*/  IMAD.IADD R46, R35, 0x1, R7 ;  /* 0x00000001232e7824 */ /* 0x000fe400078e0207 */
[----:B------:R-:W-:-:S02]  /*2b20*/  IMAD.IADD R45, R7, 0x1, R37 ;  /* 0x00000001072d7824 */ /* 0x000fc400078e0225 */
[----:B------:R-:W-:Y:S02]  /*2b30*/  IMAD R3, R203, 0x200, R0 ;  /* 0x00000200cb037824 */ /* 0x000fe400078e0200 */
[----:B------:R-:W-:-:S07]  /*2b40*/  IMAD.IADD R0, R29, 0x1, R79 ;  /* 0x000000011d007824 */ /* 0x000fce00078e024f */
.L_x_5633:
[----:B0-----:R-:W0:Y:S01]  /*2b50*/  LDC R69, c[0x0][0x3f4] ;  /* 0x0000fd00ff457b82 */ /* 0x001e220000000800 */
[----:B------:R-:W-:Y:S01]  /*2b60*/  VIADD R41, R41, 0xffffffff ;  /* 0xffffffff29297836 */ /* 0x000fe20000000000 */
[----:B------:R-:W-:Y:S05]  /*2b70*/  YIELD ;  /* 0x0000000000007946 */ /* 0x000fea0003800000 */
[----:B------:R-:W-:Y:S01]  /*2b80*/  SHF.R.S32.HI R68, RZ, 0x1f, R41 ;  /* 0x0000001fff447819 */ /* 0x000fe20000011429 */
[----:B----4-:R-:W1:Y:S01]  /*2b90*/  LDC.64 R66, c[0x0][0x2e8] ;  /* 0x0000ba00ff427b82 */ /* 0x010e620000000a00 */
[-C--:B------:R-:W-:Y:S01]  /*2ba0*/  IMAD R5, R61, R41.reuse, RZ ;  /* 0x000000293d057224 */ /* 0x080fe200078e02ff */
[----:B------:R-:W-:Y:S01]  /*2bb0*/  BSSY B0, `(.L_x_5604) ;  /* 0x000017f000007945 */ /* 0x000fe20003800000 */
[----:B---3--:R-:W-:Y:S01]  /*2bc0*/  IMAD.WIDE.U32 R14, R60, R41, RZ ;  /* 0x000000293c0e7225 */ /* 0x008fe200078e00ff */
[----:B------:R-:W-:-:S03]  /*2bd0*/  ISETP.GT.AND P2, PT, R41, R42, PT ;  /* 0x0000002a2900720c */ /* 0x000fc60003f44270 */
[----:B------:R-:W-:Y:S01]  /*2be0*/  IMAD R5, R68, R60, R5 ;  /* 0x0000003c44057224 */ /* 0x000fe200078e0205 */
[----:B------:R-:W-:Y:S01]  /*2bf0*/  IADD3 R4, P0, R64, R14, RZ ;  /* 0x0000000e40047210 */ /* 0x000fe20007f1e0ff */
[----:B--2---:R-:W-:Y:S02]  /*2c00*/  IMAD.SHL.U32 R27, R184, 0x1000, RZ ;  /* 0x00001000b81b7824 */ /* 0x004fe400078e00ff */
        /* <DEDUP_REMOVED lines=25> */
[----:B------:R-:W-:Y:S01]  /*2da0*/  ULDC.64 UR4, c[0x0][0x3e8] ;  /* 0x0000fa0000047ab9 */ /* 0x000fe20000000a00 */
[----:B------:R-:W-:Y:S01]  /*2db0*/  IMAD.MOV.U32 R6, RZ, RZ, R34 ;  /* 0x000000ffff067224 */ /* 0x000fe200078e0022 */
[----:B------:R-:W-:Y:S01]  /*2dc0*/  ULDC.64 UR6, c[0x0][0x400] ;  /* 0x0001000000067ab9 */ /* 0x000fe20000000a00 */
[----:B------:R-:W-:Y:S02]  /*2dd0*/  IMAD.MOV.U32 R7, RZ, RZ, R46 ;  /* 0x000000ffff077224 */ /* 0x000fe400078e002e */
[-C--:B------:R-:W-:Y:S02]  /*2de0*/  IMAD R5, R68, R55.reuse, R8 ;  /* 0x0000003744057224 */ /* 0x080fe400078e0208 */
[----:B------:R-:W-:Y:S01]  /*2df0*/  IMAD.WIDE.U32 R8, R41, R55, R6 ;  /* 0x0000003729087225 */ /* 0x000fe200078e0006 */
[----:B------:R-:W-:-:S03]  /*2e00*/  IADD3 R7, P0, R30, R4, RZ ;  /* 0x000000041e077210 */ /* 0x000fc60007f1e0ff */
[----:B------:R-:W-:Y:S01]  /*2e10*/  IMAD.IADD R5, R9, 0x1, R5 ;  /* 0x0000000109057824 */ /* 0x000fe200078e0205 */
[----:B------:R-:W-:Y:S01]  /*2e20*/  LEA R4, P5, R8, UR6, 0x1 ;  /* 0x0000000608047c11 */ /* 0x000fe2000f8a08ff */
[----:B------:R-:W-:Y:S01]  /*2e30*/  IMAD.X R10, R70, 0x1, R49, P0 ;  /* 0x00000001460a7824 */ /* 0x000fe200000e0631 */
[C---:B------:R-:W-:Y:S02]  /*2e40*/  LEA R6, P0, R7.reuse, UR4, 0x1 ;  /* 0x0000000407067c11 */ /* 0x040fe4000f8008ff */
[----:B------:R-:W-:Y:S02]  /*2e50*/  LEA.HI.X R5, R8, UR7, R5, 0x1, P5 ;  /* 0x0000000708057c11 */ /* 0x000fe4000a8f0c05 */
[----:B------:R-:W-:Y:S02]  /*2e60*/  CS2R R8, SRZ ;  /* 0x0000000000087805 */ /* 0x000fe4000001ff00 */
[----:B------:R-:W-:Y:S02]  /*2e70*/  LEA.HI.X R7, R7, UR5, R10, 0x1, P0 ;  /* 0x0000000507077c11 */ /* 0x000fe400080f0c0a */
[----:B------:R-:W-:-:S02]  /*2e80*/  CS2R R10, SRZ ;  /* 0x00000000000a7805 */ /* 0x000fc4000001ff00 */
[-C--:B------:R-:W-:Y:S02]  /*2e90*/  ISETP.GE.AND P5, PT, R188, R69.reuse, PT ;  /* 0x00000045bc00720c */ /* 0x080fe40003fa6270 */
[----:B------:R-:W-:-:S11]  /*2ea0*/  ISETP.GE.AND P0, PT, R200, R69, PT ;  /* 0x00000045c800720c */ /* 0x000fd60003f06270 */
[----:B------:R0:W5:Y:S04]  /*2eb0*/  @!P5 LDG.E.64 R14, desc[UR42][R6.64] ;  /* 0x0000002a060ed981 */ /* 0x000168000c1e1b00 */
[----:B------:R0:W5:Y:S04]  /*2ec0*/  @!P0 LDG.E.64 R8, desc[UR42][R6.64+0x20] ;  /* 0x0000202a06088981 */ /* 0x000168000c1e1b00 */
[----:B------:R0:W5:Y:S04]  /*2ed0*/  @!P5 LDG.E.64 R24, desc[UR42][R4.64] ;  /* 0x0000002a0418d981 */ /* 0x000168000c1e1b00 */
[----:B------:R0:W5:Y:S02]  /*2ee0*/  @!P0 LDG.E.64 R10, desc[UR42][R4.64+0x20] ;  /* 0x0000202a040a8981 */ /* 0x000164000c1e1b00 */
.L_x_5608:
[----:B------:R-:W-:Y:S05]  /*2ef0*/  BSYNC B1 ;  /* 0x0000000000017941 */ /* 0x000fea0003800000 */
.L_x_5607:
        /* <DEDUP_REMOVED lines=16> */
.L_x_5609:
[----:B------:R-:W-:Y:S01]  /*3000*/  IMAD R74, R184, 0x8, R2 ;  /* 0x00000008b84a7824 */ /* 0x000fe200078e0202 */
[----:B------:R-:W-:Y:S01]  /*3010*/  SHF.L.U32 R75, R187, 0x1f, RZ ;  /* 0x0000001fbb4b7819 */ /* 0x000fe200000006ff */
[----:B------:R-:W-:Y:S03]  /*3020*/  BSSY B1, `(.L_x_5610) ;  /* 0x0000003000017945 */ /* 0x000fe60003800000 */
[----:B------:R-:W0:Y:S02]  /*3030*/  SYNCS.PHASECHK.TRANS64.TRYWAIT P5, [R74+URZ+0x28c90], R75 ;  /* 0x028c904b4a0075a7 */ /* 0x000e2400080a017f */
[----:B0-----:R-:W-:Y:S05]  /*3040*/  @!P5 BRA `(.L_x_5611) ;  /* 0x000001f80070d947 */ /* 0x001fea0003800000 */
.L_x_6008:
[----:B------:R-:W-:Y:S05]  /*3050*/  BSYNC B1 ;  /* 0x0000000000017941 */ /* 0x000fea0003800000 */
.L_x_5610:
        /* <DEDUP_REMOVED lines=48> */
.L_x_5616:
[----:B------:R-:W-:Y:S05]  /*3360*/  BSYNC B2 ;  /* 0x0000000000027941 */ /* 0x000fea0003800000 */
.L_x_5615:
[----:B--2---:R1:W-:Y:S02]  /*3370*/  STG.E.128 desc[UR42][R12.64], R4 ;  /* 0x000000040c007986 */ /* 0x0043e4000c101d2a */
.L_x_5614:
[----:B------:R-:W-:Y:S05]  /*3380*/  BSYNC B1 ;  /* 0x0000000000017941 */ /* 0x000fea0003800000 */
.L_x_5613:
        /* <DEDUP_REMOVED lines=51> */
.L_x_5618:
[----:B------:R-:W-:Y:S05]  /*36c0*/  BSYNC B1 ;  /* 0x0000000000017941 */ /* 0x000fea0003800000 */
.L_x_5617:
[----:B-1----:R1:W-:Y:S01]  /*36d0*/  STG.E.128 desc[UR42][R12.64+0x40], R4 ;  /* 0x000040040c007986 */ /* 0x0023e2000c101d2a */
[----:B------:R-:W-:Y:S05]  /*36e0*/  BRA `(.L_x_5612) ;  /* 0x0000000c002c7947 */ /* 0x000fea0003800000 */
.L_x_5606:
[----:B------:R-:W-:-:S05]  /*36f0*/  IMAD R5, R41, -0x40, R40 ;  /* 0xffffffc029057824 */ /* 0x000fca00078e0228 */
[----:B------:R-:W-:-:S04]  /*3700*/  VIMNMX R5, R5, 0x40, PT ;  /* 0x0000004005057848 */ /* 0x000fc80003fe0100 */
[----:B------:R-:W-:-:S04]  /*3710*/  ISETP.GE.AND P1, PT, R186, R5, PT ;  /* 0x00000005ba00720c */ /* 0x000fc80003f26270 */
[----:B------:R-:W-:-:S13]  /*3720*/  ISETP.GE.OR P0, PT, R16, R69, P1 ;  /* 0x000000451000720c */ /* 0x000fda0000f06670 */
[----:B------:R-:W0:Y:S01]  /*3730*/  @!P0 LDC.64 R8, c[0x0][0x3e8] ;  /* 0x0000fa00ff088b82 */ /* 0x000e220000000a00 */
[----:B------:R-:W-:Y:S01]  /*3740*/  @!P0 IADD3 R6, P5, R32, R4, RZ ;  /* 0x0000000420068210 */ /* 0x000fe20007fbe0ff */
[----:B------:R-:W-:Y:S02]  /*3750*/  @!P0 IMAD R4, R56, R41, RZ ;  /* 0x0000002938048224 */ /* 0x000fe400078e02ff */
[----:B------:R-:W-:Y:S02]  /*3760*/  @!P0 IMAD.MOV.U32 R5, RZ, RZ, R45 ;  /* 0x000000ffff058224 */ /* 0x000fe400078e002d */
[----:B------:R-:W-:Y:S02]  /*3770*/  @!P0 IMAD R25, R68, R55, R4 ;  /* 0x0000003744198224 */ /* 0x000fe400078e0204 */
[----:B------:R-:W1:Y:S01]  /*3780*/  @!P0 LDC.64 R12, c[0x0][0x400] ;  /* 0x00010000ff0c8b82 */ /* 0x000e620000000a00 */
[----:B------:R-:W-:Y:S02]  /*3790*/  @!P0 IMAD.MOV.U32 R4, RZ, RZ, R36 ;  /* 0x000000ffff048224 */ /* 0x000fe400078e0024 */
[----:B------:R-:W-:-:S02]  /*37a0*/  @!P0 IMAD.X R7, R70, 0x1, R48, P5 ;  /* 0x0000000146078824 */ /* 0x000fc400028e0630 */
[----:B------:R-:W-:Y:S01]  /*37b0*/  @!P0 IMAD.WIDE.U32 R10, R41, R55, R4 ;  /* 0x00000037290a8225 */ /* 0x000fe200078e0004 */
[----:B------:R-:W-:-:S03]  /*37c0*/  CS2R R4, SRZ ;  /* 0x0000000000047805 */ /* 0x000fc6000001ff00 */
[----:B------:R-:W-:Y:S01]  /*37d0*/  @!P0 IMAD.IADD R11, R25, 0x1, R11 ;  /* 0x00000001190b8824 */ /* 0x000fe200078e020b */
[----:B0-----:R-:W-:-:S04]  /*37e0*/  @!P0 LEA R8, P5, R6, R8, 0x1 ;  /* 0x0000000806088211 */ /* 0x001fc800078a08ff */
[----:B------:R-:W-:Y:S02]  /*37f0*/  @!P0 LEA.HI.X R9, R6, R9, R7, 0x1, P5 ;  /* 0x0000000906098211 */ /* 0x000fe400028f0c07 */
[----:B------:R-:W-:Y:S02]  /*3800*/  CS2R R6, SRZ ;  /* 0x0000000000067805 */ /* 0x000fe4000001ff00 */
[----:B-1----:R-:W-:-:S04]  /*3810*/  @!P0 LEA R12, P5, R10, R12, 0x1 ;  /* 0x0000000c0a0c8211 */ /* 0x002fc800078a08ff */
[----:B------:R0:W2:Y:S01]  /*3820*/  @!P0 LDG.E.128 R4, desc[UR42][R8.64] ;  /* 0x0000002a08048981 */ /* 0x0000a2000c1e1d00 */
[----:B------:R-:W-:Y:S02]  /*3830*/  @!P0 LEA.HI.X R13, R10, R13, R11, 0x1, P5 ;  /* 0x0000000d0a0d8211 */ /* 0x000fe400028f0c0b */
[----:B------:R-:W-:Y:S02]  /*3840*/  CS2R R10, SRZ ;  /* 0x00000000000a7805 */ /* 0x000fe4000001ff00 */
        /* <DEDUP_REMOVED lines=22> */
.L_x_5619:
[----:B------:R-:W-:Y:S01]  /*39b0*/  IMAD R74, R184, 0x8, R2 ;  /* 0x00000008b84a7824 */ /* 0x000fe200078e0202 */
[----:B------:R-:W-:Y:S01]  /*39c0*/  SHF.L.U32 R75, R187, 0x1f, RZ ;  /* 0x0000001fbb4b7819 */ /* 0x000fe200000006ff */
[----:B------:R-:W0:Y:S01]  /*39d0*/  LDC R77, c[0x0][0x2f4] ;  /* 0x0000bd00ff4d7b82 */ /* 0x000e220000000800 */
[----:B------:R-:W-:Y:S02]  /*39e0*/  BSSY B1, `(.L_x_5620) ;  /* 0x0000003000017945 */ /* 0x000fe40003800000 */
[----:B------:R-:W1:Y:S02]  /*39f0*/  SYNCS.PHASECHK.TRANS64.TRYWAIT P5, [R74+URZ+0x28c90], R75 ;  /* 0x028c904b4a0075a7 */ /* 0x000e6400080a017f */
[----:B-1----:R-:W-:Y:S05]  /*3a00*/  @!P5 BRA `(.L_x_5621) ;  /* 0x000001f00014d947 */ /* 0x002fea0003800000 */
.L_x_6009:
[----:B------:R-:W-:Y:S05]  /*3a10*/  BSYNC B1 ;  /* 0x0000000000017941 */ /* 0x000fea0003800000 */
.L_x_5620:
        /* <DEDUP_REMOVED lines=22> */
[----:B------:R-:W-:Y:S02]  /*3b80*/  IMAD.SHL.U32 R79, R13, 0x8, RZ ;  /* 0x000000080d4f7824 */ /* 0x000fe400078e00ff */
[----:B------:R-:W-:-:S03]  /*3b90*/  IMAD.IADD R13, R3, 0x1, R27 ;  /* 0x00000001030d7824 */ /* 0x000fc600078e021b */
[----:B------:R-:W-:Y:S01]  /*3ba0*/  LOP3.LUT R12, R57, 0x38, R79, 0xf8, !PT ;  /* 0x00000038390c7812 */ /* 0x000fe200078ef84f */
[----:B------:R-:W-:-:S03]  /*3bb0*/  IMAD R13, R13, 0x2, R2 ;  /* 0x000000020d0d7824 */ /* 0x000fc600078e0202 */
[----:B------:R-:W-:-:S05]  /*3bc0*/  LOP3.LUT R12, R12, R53, RZ, 0x3c, !PT ;  /* 0x000000350c0c7212 */ /* 0x000fca00078e3cff */
[----:B------:R-:W-:-:S04]  /*3bd0*/  IMAD R12, R203, 0x200, R12 ;  /* 0x00000200cb0c7824 */ /* 0x000fc800078e020c */
[----:B------:R-:W-:Y:S02]  /*3be0*/  IMAD.IADD R27, R27, 0x1, R12 ;  /* 0x000000011b1b7824 */ /* 0x000fe400078e020c */
[----:B------:R-:W0:Y:S02]  /*3bf0*/  LDS.128 R12, [R13+0x22400] ;  /* 0x022400000d0c7984 */ /* 0x000e240000000c00 */
[----:B------:R-:W-:-:S06]  /*3c00*/  IMAD R27, R27, 0x2, R2 ;  /* 0x000000021b1b7824 */ /* 0x000fcc00078e0202 */
[----:B------:R-:W2:Y:S01]  /*3c10*/  LDS.128 R24, [R27+0x22400] ;  /* 0x022400001b187984 */ /* 0x000ea20000000c00 */
[----:B------:R-:W-:Y:S05]  /*3c20*/  @P6 BRA `(.L_x_5623) ;  /* 0x00000004004c6947 */ /* 0x000fea0003800000 */
[----:B------:R-:W-:Y:S02]  /*3c30*/  SHF.R.U64 R80, R4, 0x10, R5 ;  /* 0x0000001004507819 */ /* 0x000fe40000001205 */
[--C-:B------:R-:W-:Y:S02]  /*3c40*/  SHF.R.U32.HI R82, RZ, 0x10, R9.reuse ;  /* 0x00000010ff527819 */ /* 0x100fe40000011609 */
[----:B------:R-:W-:Y:S01]  /*3c50*/  SHF.R.U64 R89, R8, 0x10, R9 ;  /* 0x0000001008597819 */ /* 0x000fe20000001209 */
[----:B------:R-:W-:Y:S01]  /*3c60*/  HADD2.F32 R9, -RZ, R84.H0_H0 ;  /* 0x20000054ff097230 */ /* 0x000fe20000004100 */
[--C-:B------:R-:W-:Y:S01]  /*3c70*/  SHF.R.U64 R4, R6, 0x10, R7.reuse ;  /* 0x0000001006047819 */ /* 0x100fe20000001207 */
[----:B0-----:R-:W-:Y:S01]  /*3c80*/  HADD2.F32 R6, -RZ, R13.H0_H0 ;  /* 0x2000000dff067230 */ /* 0x001fe20000004100 */
[----:B------:R-:W-:Y:S01]  /*3c90*/  SHF.R.U32.HI R85, RZ, 0x10, R7 ;  /* 0x00000010ff557819 */ /* 0x000fe20000011607 */
[--C-:B--2---:R-:W-:Y:S01]  /*3ca0*/  HADD2.F32 R7, -RZ, R25.reuse.H0_H0 ;  /* 0x20000019ff077230 */ /* 0x104fe20000004100 */
[----:B------:R-:W-:Y:S01]  /*3cb0*/  SHF.R.U32.HI R81, RZ, 0x10, R5 ;  /* 0x00000010ff517819 */ /* 0x000fe20000011605 */
[----:B------:R-:W-:Y:S01]  /*3cc0*/  HADD2.F32 R25, -RZ, R25.H1_H1 ;  /* 0x30000019ff197230 */ /* 0x000fe20000004100 */
[--C-:B------:R-:W-:Y:S01]  /*3cd0*/  SHF.R.U64 R5, R10, 0x10, R11.reuse ;  /* 0x000000100a057819 */ /* 0x100fe2000000120b */
[----:B------:R-:W-:Y:S01]  /*3ce0*/  HADD2.F32 R82, -RZ, R82.H0_H0 ;  /* 0x20000052ff527230 */ /* 0x000fe20000004100 */
[----:B------:R-:W-:Y:S01]  /*3cf0*/  SHF.R.U32.HI R83, RZ, 0x10, R11 ;  /* 0x00000010ff537819 */ /* 0x000fe2000001160b */
[----:B------:R-:W-:-:S02]  /*3d00*/  HADD2.F32 R8, -RZ, R84.H1_H1 ;  /* 0x30000054ff087230 */ /* 0x000fc40000004100 */
[-C--:B------:R-:W-:Y:S01]  /*3d10*/  FMUL.FTZ R11, R7, R9.reuse ;  /* 0x00000009070b7220 */ /* 0x080fe20000410000 */
[----:B------:R-:W-:Y:S02]  /*3d20*/  HADD2.F32 R13, -RZ, R13.H1_H1 ;  /* 0x3000000dff0d7230 */ /* 0x000fe40000004100 */
[C---:B------:R-:W-:Y:S01]  /*3d30*/  FMUL.FTZ R84, R6.reuse, R9 ;  /* 0x0000000906547220 */ /* 0x040fe20000410000 */
[----:B------:R-:W-:Y:S02]  /*3d40*/  HADD2.F32 R10, -RZ, R81.H0_H0 ;  /* 0x20000051ff0a7230 */ /* 0x000fe40000004100 */
[----:B------:R-:W-:Y:S01]  /*3d50*/  FMUL.FTZ R86, R25, R82 ;  /* 0x0000005219567220 */ /* 0x000fe20000410000 */
[----:B------:R-:W-:Y:S01]  /*3d60*/  FFMA.FTZ R6, R6, R8, -R11 ;  /* 0x0000000806067223 */ /* 0x000fe2000001080b */
[----:B------:R-:W-:Y:S01]  /*3d70*/  FMUL.FTZ R82, R13, R82 ;  /* 0x000000520d527220 */ /* 0x000fe20000410000 */
[----:B------:R-:W-:Y:S01]  /*3d80*/  FFMA.FTZ R7, R7, R8, R84 ;  /* 0x0000000807077223 */ /* 0x000fe20000010054 */
[----:B------:R-:W-:-:S02]  /*3d90*/  HADD2.F32 R11, -RZ, R87.H0_H0 ;  /* 0x20000057ff0b7230 */ /* 0x000fc40000004100 */
[-C--:B------:R-:W-:Y:S01]  /*3da0*/  FFMA.FTZ R81, R13, R10.reuse, -R86 ;  /* 0x0000000a0d517223 */ /* 0x080fe20000010856 */
[----:B------:R-:W-:Y:S02]  /*3db0*/  HADD2.F32 R9, -RZ, R27.H0_H0 ;  /* 0x2000001bff097230 */ /* 0x000fe40000004100 */
[----:B------:R-:W-:Y:S01]  /*3dc0*/  FFMA.FTZ R86, R25, R10, R82 ;  /* 0x0000000a19567223 */ /* 0x000fe20000010052 */
[----:B------:R-:W-:Y:S02]  /*3dd0*/  HADD2.F32 R8, -RZ, R15.H0_H0 ;  /* 0x2000000fff087230 */ /* 0x000fe40000004100 */
[----:B------:R-:W-:Y:S02]  /*3de0*/  HADD2.F32 R27, -RZ, R27.H1_H1 ;  /* 0x3000001bff1b7230 */ /* 0x000fe40000004100 */
[-C--:B------:R-:W-:Y:S01]  /*3df0*/  FMUL.FTZ R13, R9, R11.reuse ;  /* 0x0000000b090d7220 */ /* 0x080fe20000410000 */
[----:B------:R-:W-:Y:S02]  /*3e00*/  HADD2.F32 R84, -RZ, R83.H0_H0 ;  /* 0x20000053ff547230 */ /* 0x000fe40000004100 */
[----:B------:R-:W-:Y:S01]  /*3e10*/  FMUL.FTZ R88, R8, R11 ;  /* 0x0000000b08587220 */ /* 0x000fe20000410000 */
[----:B------:R-:W-:Y:S01]  /*3e20*/  HADD2.F32 R15, -RZ, R15.H1_H1 ;  /* 0x3000000fff0f7230 */ /* 0x000fe20000004100 */
[----:B------:R-:W-:Y:S01]  /*3e30*/  F2FP.F16.F32.PACK_AB R7, R86, R7 ;  /* 0x000000075607723e */ /* 0x000fe200000000ff */
[----:B------:R-:W-:-:S02]  /*3e40*/  HADD2.F32 R10, -RZ, R87.H1_H1 ;  /* 0x30000057ff0a7230 */ /* 0x000fc40000004100 */
[-C--:B------:R-:W-:Y:S01]  /*3e50*/  FMUL.FTZ R90, R27, R84.reuse ;  /* 0x000000541b5a7220 */ /* 0x080fe20000410000 */
[----:B------:R-:W-:Y:S02]  /*3e60*/  HADD2.F32 R82, -RZ, R85.H0_H0 ;  /* 0x20000055ff527230 */ /* 0x000fe40000004100 */
[----:B------:R-:W-:Y:S01]  /*3e70*/  FMUL.FTZ R92, R15, R84 ;  /* 0x000000540f5c7220 */ /* 0x000fe20000410000 */
[----:B------:R-:W-:Y:S02]  /*3e80*/  HADD2.F32 R11, -RZ, R80.H0_H0 ;  /* 0x20000050ff0b7230 */ /* 0x000fe40000004100 */
[-C--:B------:R-:W-:Y:S01]  /*3e90*/  FFMA.FTZ R84, R8, R10.reuse, -R13 ;  /* 0x0000000a08547223 */ /* 0x080fe2000001080d */
[----:B------:R-:W-:Y:S01]  /*3ea0*/  FFMA.FTZ R88, R9, R10, R88 ;  /* 0x0000000a09587223 */ /* 0x000fe20000010058 */
[-C--:B------:R-:W-:Y:S01]  /*3eb0*/  FFMA.FTZ R85, R15, R82.reuse, -R90 ;  /* 0x000000520f557223 */ /* 0x080fe2000001085a */
[----:B------:R-:W-:Y:S02]  /*3ec0*/  HADD2.F32 R13, -RZ, R91.H0_H0 ;  /* 0x2000005bff0d7230 */ /* 0x000fe40000004100 */
[----:B------:R-:W-:Y:S01]  /*3ed0*/  FFMA.FTZ R87, R27, R82, R92 ;  /* 0x000000521b577223 */ /* 0x000fe2000001005c */
[----:B------:R-:W-:-:S02]  /*3ee0*/  HADD2.F32 R9, -RZ, R24.H0_H0 ;  /* 0x20000018ff097230 */ /* 0x000fc40000004100 */
[----:B------:R-:W-:Y:S01]  /*3ef0*/  HADD2.F32 R8, -RZ, R12.H0_H0 ;  /* 0x2000000cff087230 */ /* 0x000fe20000004100 */
[----:B------:R-:W-:Y:S01]  /*3f00*/  F2FP.F16.F32.PACK_AB R84, R85, R84 ;  /* 0x000000545554723e */ /* 0x000fe200000000ff */
[----:B------:R-:W-:Y:S02]  /*3f10*/  HADD2.F32 R15, -RZ, R89.H0_H0 ;  /* 0x20000059ff0f7230 */ /* 0x000fe40000004100 */
[-C--:B------:R-:W-:Y:S01]  /*3f20*/  FMUL.FTZ R25, R9, R13.reuse ;  /* 0x0000000d09197220 */ /* 0x080fe20000410000 */
[----:B------:R-:W-:Y:S02]  /*3f30*/  HADD2.F32 R24, -RZ, R24.H1_H1 ;  /* 0x30000018ff187230 */ /* 0x000fe40000004100 */
[----:B------:R-:W-:Y:S01]  /*3f40*/  FMUL.FTZ R80, R8, R13 ;  /* 0x0000000d08507220 */ /* 0x000fe20000410000 */
[----:B------:R-:W-:Y:S01]  /*3f50*/  HADD2.F32 R12, -RZ, R12.H1_H1 ;  /* 0x3000000cff0c7230 */ /* 0x000fe20000004100 */
[----:B------:R-:W-:Y:S01]  /*3f60*/  F2FP.F16.F32.PACK_AB R87, R87, R88 ;  /* 0x000000585757723e */ /* 0x000fe200000000ff */
[----:B------:R-:W-:-:S02]  /*3f70*/  HADD2.F32 R10, -RZ, R93.H0_H0 ;  /* 0x2000005dff0a7230 */ /* 0x000fc40000004100 */
[-C--:B------:R-:W-:Y:S01]  /*3f80*/  FMUL.FTZ R13, R24, R15.reuse ;  /* 0x0000000f180d7220 */ /* 0x080fe20000410000 */
[----:B------:R-:W-:Y:S02]  /*3f90*/  FMUL.FTZ R15, R12, R15 ;  /* 0x0000000f0c0f7220 */ /* 0x000fe40000410000 */
[-C--:B------:R-:W-:Y:S01]  /*3fa0*/  FFMA.FTZ R25, R8, R10.reuse, -R25 ;  /* 0x0000000a08197223 */ /* 0x080fe20000010819 */
[-C--:B------:R-:W-:Y:S01]  /*3fb0*/  FFMA.FTZ R12, R12, R11.reuse, -R13 ;  /* 0x0000000b0c0c7223 */ /* 0x080fe2000001080d */
[----:B------:R-:W-:Y:S02]  /*3fc0*/  HADD2.F32 R13, -RZ, R5.H0_H0 ;  /* 0x20000005ff0d7230 */ /* 0x000fe40000004100 */
[----:B------:R-:W-:Y:S01]  /*3fd0*/  FFMA.FTZ R80, R9, R10, R80 ;  /* 0x0000000a09507223 */ /* 0x000fe20000010050 */
[----:B------:R-:W-:Y:S02]  /*3fe0*/  HADD2.F32 R8, -RZ, R26.H0_H0 ;  /* 0x2000001aff087230 */ /* 0x000fe40000004100 */
[----:B------:R-:W-:Y:S01]  /*3ff0*/  FFMA.FTZ R15, R24, R11, R15 ;  /* 0x0000000b180f7223 */ /* 0x000fe2000001000f */
[----:B------:R-:W-:Y:S01]  /*4000*/  HADD2.F32 R5, -RZ, R14.H0_H0 ;  /* 0x2000000eff057230 */ /* 0x000fe20000004100 */
[----:B------:R-:W-:Y:S01]  /*4010*/  F2FP.F16.F32.PACK_AB R12, R12, R25 ;  /* 0x000000190c0c723e */ /* 0x000fe200000000ff */
[----:B------:R-:W-:-:S02]  /*4020*/  HADD2.F32 R26, -RZ, R26.H1_H1 ;  /* 0x3000001aff1a7230 */ /* 0x000fc40000004100 */
[----:B------:R-:W-:Y:S01]  /*4030*/  HADD2.F32 R10, -RZ, R91.H1_H1 ;  /* 0x3000005bff0a7230 */ /* 0x000fe20000004100 */
[----:B------:R-:W-:Y:S01]  /*4040*/  F2FP.F16.F32.PACK_AB R24, R15, R80 ;  /* 0x000000500f18723e */ /* 0x000fe200000000ff */
[----:B------:R-:W-:Y:S02]  /*4050*/  HADD2.F32 R14, -RZ, R14.H1_H1 ;  /* 0x3000000eff0e7230 */ /* 0x000fe40000004100 */
[-C--:B------:R-:W-:Y:S01]  /*4060*/  FMUL.FTZ R83, R26, R13.reuse ;  /* 0x0000000d1a537220 */ /* 0x080fe20000410000 */
[----:B------:R-:W-:Y:S02]  /*4070*/  HADD2.F32 R9, -RZ, R93.H1_H1 ;  /* 0x3000005dff097230 */ /* 0x000fe40000004100 */
[-C--:B------:R-:W-:Y:S01]  /*4080*/  FMUL.FTZ R27, R5, R10.reuse ;  /* 0x0000000a051b7220 */ /* 0x080fe20000410000 */
[----:B------:R-:W-:Y:S02]  /*4090*/  HADD2.F32 R11, -RZ, R4.H0_H0 ;  /* 0x20000004ff0b7230 */ /* 0x000fe40000004100 */
[----:B------:R-:W-:Y:S01]  /*40a0*/  FMUL.FTZ R13, R14, R13 ;  /* 0x0000000d0e0d7220 */ /* 0x000fe20000410000 */
[C---:B------:R-:W-:Y:S01]  /*40b0*/  FMUL.FTZ R4, R8.reuse, R10 ;  /* 0x0000000a08047220 */ /* 0x040fe20000410000 */
[----:B------:R-:W-:Y:S01]  /*40c0*/  FFMA.FTZ R27, R8, R9, R27 ;  /* 0x00000009081b7223 */ /* 0x000fe2000001001b */
[----:B------:R-:W-:-:S02]  /*40d0*/  IMAD.MOV.U32 R25, RZ, RZ, R7 ;  /* 0x000000ffff197224 */ /* 0x000fc400078e0007 */
[----:B------:R-:W-:Y:S01]  /*40e0*/  FFMA.FTZ R26, R26, R11, R13 ;  /* 0x0000000b1a1a7223 */ /* 0x000fe2000001000d */
[----:B------:R-:W-:Y:S01]  /*40f0*/  FFMA.FTZ R4, R5, R9, -R4 ;  /* 0x0000000905047223 */ /* 0x000fe20000010804 */
[----:B------:R-:W-:Y:S01]  /*4100*/  FFMA.FTZ R83, R14, R11, -R83 ;  /* 0x0000000b0e537223 */ /* 0x000fe20000010853 */
[----:B------:R-:W-:Y:S01]  /*4110*/  F2FP.F16.F32.PACK_AB R13, R81, R6 ;  /* 0x00000006510d723e */ /* 0x000fe200000000ff */
[----:B------:R-:W-:Y:S01]  /*4120*/  IMAD.MOV.U32 R15, RZ, RZ, R84 ;  /* 0x000000ffff0f7224 */ /* 0x000fe200078e0054 */
[----:B------:R-:W-:Y:S01]  /*4130*/  F2FP.F16.F32.PACK_AB R26, R26, R27 ;  /* 0x0000001b1a1a723e */ /* 0x000fe200000000ff */
[----:B------:R-:W-:Y:S01]  /*4140*/  IMAD.MOV.U32 R27, RZ, RZ, R87 ;  /* 0x000000ffff1b7224 */ /* 0x000fe200078e0057 */
[----:B------:R-:W-:-:S07]  /*4150*/  F2FP.F16.F32.PACK_AB R14, R83, R4 ;  /* 0x00000004530e723e */ /* 0x000fce00000000ff */
.L_x_5623:
[----:B------:R-:W-:Y:S05]  /*4160*/  BSYNC B1 ;  /* 0x0000000000017941 */ /* 0x000fea0003800000 */
.L_x_5622:
        /* <DEDUP_REMOVED lines=10> */
.L_x_5605:
[----:B------:R-:W-:-:S06]  /*4210*/  UISETP.NE.AND UP0, UPT, UR37, 0x3, UPT ;  /* 0x000000032500788c */ /* 0x000fcc000bf05270 */
[----:B------:R-:W-:-:S13]  /*4220*/  PLOP3.LUT P0, PT, PT, PT, UP0, 0x80, 0x0 ;  /* 0x000000000000781c */ /* 0x000fda0003f0f008 */
[----:B------:R-:W-:Y:S05]  /*4230*/  @!P0 BRA `(.L_x_5624) ;  /* 0x0000000000048947 */ /* 0x000fea0003800000 */
[----:B------:R-:W-:Y:S01]  /*4240*/  BPT.TRAP 0x1 ;  /* 0x000000040000795c */ /* 0x000fe20000300000 */
.L_x_5624:
        /* <DEDUP_REMOVED lines=8> */
.L_x_6010:
[----:B------:R-:W-:Y:S05]  /*42d0*/  BSYNC B1 ;  /* 0x0000000000017941 */ /* 0x000fea0003800000 */
.L_x_5625:
[----:B------:R-:W-:Y:S05]  /*42e0*/  @P1 BRA `(.L_x_5612) ;  /* 0x00000000002c1947 */ /* 0x000fea0003800000 */
[----:B------:R-:W-:Y:S01]  /*42f0*/  @!P3 LOP3.LUT P5, RZ, R195, 0x4, RZ, 0xc0, !PT ;  /* 0x00000004c3ffb812 */ /* 0x000fe200078ac0ff */
[----:B------:R-:W-:Y:S01]  /*4300*/  @!P3 VIADD R4, R50, 0x20 ;  /* 0x000000203204b836 */ /* 0x000fe20000000000 */
[----:B------:R-:W-:Y:S02]  /*4310*/  PLOP3.LUT P6, PT, PT, PT, PT, 0x8, 0x0 ;  /* 0x000000000000781c */ /* 0x000fe40003fce170 */
[----:B------:R-:W-:-:S13]  /*4320*/  @!P3 PLOP3.LUT P6, PT, P5, PT, PT, 0x80, 0x0 ;  /* 0x000000000000b81c */ /* 0x000fda0002fcf070 */
[----:B------:R-:W-:-:S04]  /*4330*/  @P6 VIADD R4, R50, 0xffffffe0 ;  /* 0xffffffe032046836 */ /* 0x000fc80000000000 */
[----:B------:R-:W-:Y:S02]  /*4340*/  @!P3 IMAD.IADD R27, R27, 0x1, R4 ;  /* 0x000000011b1bb824 */ /* 0x000fe400078e0204 */
[----:B------:R-:W1:Y:S02]  /*4350*/  @!P4 LDS.128 R4, [R26+0x22400] ;  /* 0x022400001a04c984 */ /* 0x000e640000000c00 */
[----:B------:R-:W-:-:S06]  /*4360*/  @!P3 IMAD R8, R27, 0x2, R2 ;  /* 0x000000021b08b824 */ /* 0x000fcc00078e0202 */
[----:B------:R-:W2:Y:S04]  /*4370*/  @!P3 LDS.128 R8, [R8+0x22400] ;  /* 0x022400000808b984 */ /* 0x000ea80000000c00 */
[----:B-1----:R1:W-:Y:S04]  /*4380*/  @!P4 STG.E.128 desc[UR42][R12.64], R4 ;  /* 0x000000040c00c986 */ /* 0x0023e8000c101d2a */
[----:B--2---:R1:W-:Y:S02]  /*4390*/  @!P3 STG.E.128 desc[UR42][R12.64+0x40], R8 ;  /* 0x000040080c00b986 */ /* 0x0043e4000c101d2a */
.L_x_5612:
[----:B------:R-:W-:Y:S05]  /*43a0*/  BSYNC B0 ;  /* 0x0000000000007941 */ /* 0x000fea0003800000 */
.L_x_5604:
[----:B-1----:R-:W1:Y:S01]  /*43b0*/  S2R R4, SR_TID.X ;  /* 0x0000000000047919 */ /* 0x002e620000002100 */
[----:B------:R-:W-:Y:S01]  /*43c0*/  @!PT LDS RZ, [RZ] ;  /* 0x00000000fffff984 */ /* 0x000fe20000000800 */
[----:B------:R-:W-:Y:S01]  /*43d0*/  @!PT LDS RZ, [RZ] ;  /* 0x00000000fffff984 */ /* 0x000fe20000000800 */
[----:B------:R-:W-:Y:S01]  /*43e0*/  @!PT LDS RZ, [RZ] ;  /* 0x00000000fffff984 */ /* 0x000fe20000000800 */
[----:B------:R-:W-:Y:S01]  /*43f0*/  @!PT LDS RZ, [RZ] ;  /* 0x00000000fffff984 */ /* 0x000fe20000000800 */
[----:B------:R5:W-:Y:S06]  /*4400*/  MEMBAR.ALL.CTA ;  /* 0x0000000000007992 */ /* 0x000bec0000008000 */
[----:B-----5:R-:W5:Y:S01]  /*4410*/  FENCE.VIEW.ASYNC.S ;  /* 0x00000000000073c6 */ /* 0x020f620000000000 */
[----:B------:R-:W-:Y:S05]  /*4420*/  WARPSYNC.ALL ;  /* 0x0000000000007948 */ /* 0x000fea0003800000 */
[----:B------:R-:W-:Y:S01]  /*4430*/  BSSY B0, `(.L_x_5627) ;  /* 0x0000009000007945 */ /* 0x000fe20003800000 */
[----:B-1----:R-:W-:Y:S01]  /*4440*/  LOP3.LUT R4, R4, 0x7f, RZ, 0xc0, !PT ;  /* 0x0000007f04047812 */ /* 0x002fe200078ec0ff */
[----:B-----5:R1:W-:Y:S03]  /*4450*/  BAR.SYNC.DEFER_BLOCKING R52, 0x80 ;  /* 0x000200340000751d */ /* 0x0203e60000010000 */
[----:B------:R-:W-:-:S13]  /*4460*/  ISETP.NE.AND P5, PT, R4, RZ, PT ;  /* 0x000000ff0400720c */ /* 0x000fda0003fa5270 */
[----:B------:R-:W-:-:S05]  /*4470*/  @!P5 VIADD R4, R74, 0x28ca0 ;  /* 0x00028ca04a04d836 */ /* 0x000fca0000000000 */
[----:B------:R-:W-:-:S04]  /*4480*/  @!P5 PRMT R4, RZ, 0x654, R4 ;  /* 0x00000654ff04d816 */ /* 0x000fc80000000004 */
[----:B------:R1:W-:Y:S01]  /*4490*/  @!P5 SYNCS.ARRIVE.TRANS64.RED.A1T0 RZ, [R4+URZ], RZ ;  /* 0x000000ff04ffd9a7 */ /* 0x0003e2000810043f */
[----:B------:R-:W-:Y:S05]  /*44a0*/  @!P0 BRA `(.L_x_5628) ;  /* 0x0000000000048947 */ /* 0x000fea0003800000 */
[----:B------:R-:W-:Y:S01]  /*44b0*/  BPT.TRAP 0x1 ;  /* 0x000000040000795c */ /* 0x000fe20000300000 */
.L_x_5628:
[----:B------:R-:W-:Y:S05]  /*44c0*/  BSYNC B0 ;  /* 0x0000000000007941 */ /* 0x000fea0003800000 */
.L_x_5627:
[----:B------:R-:W5:Y:S01]  /*44d0*/  SYNCS.PHASECHK.TRANS64.TRYWAIT P0, [R74+URZ+0x28cb0], R75 ;  /* 0x028cb04b4a0075a7 */ /* 0x000f62000800017f */
[----:B------:R-:W-:Y:S04]  /*44e0*/  BSSY B0, `(.L_x_5629) ;  /* 0x0000002000007945 */ /* 0x000fe80003800000 */
[----:B-----5:R-:W-:Y:S05]  /*44f0*/  @!P0 BRA `(.L_x_5630) ;  /* 0x000001e400808947 */ /* 0x020fea0003800000 */
.L_x_6011:
[----:B------:R-:W-:Y:S05]  /*4500*/  BSYNC B0 ;  /* 0x0000000000007941 */ /* 0x000fea0003800000 */
.L_x_5629:
[----:B------:R-:W-:Y:S04]  /*4510*/  BSSY B0, `(.L_x_5631) ;  /* 0x0000052000007945 */ /* 0x000fe80003800000 */
[----:B------:R-:W-:Y:S05]  /*4520*/  @P1 BRA `(.L_x_5632) ;  /* 0x0000000400401947 */ /* 0x000fea0003800000 */
[----:B------:R-:W-:Y:S01]  /*4530*/  IMAD.WIDE R6, R41, 0x40, R38 ;  /* 0x0000004029067825 */ /* 0x000fe200078e0226 */
[----:B------:R-:W-:Y:S01]  /*4540*/  ULDC.64 UR4, c[0x0][0x328] ;  /* 0x0000ca0000047ab9 */ /* 0x000fe20000000a00 */
[----:B------:R-:W-:Y:S02]  /*4550*/  LOP3.LUT P0, RZ, R195, 0x4, RZ, 0xc0, !PT ;  /* 0x00000004c3ff7812 */ /* 0x000fe4000780c0ff */
[----:B------:R-:W-:Y:S02]  /*4560*/  IMAD R7, R7, UR4, RZ ;  /* 0x0000000407077c24 */ /* 0x000fe4000f8e02ff */
[----:B-1----:R-:W-:Y:S02]  /*4570*/  IMAD.MOV.U32 R4, RZ, RZ, R28 ;  /* 0x000000ffff047224 */ /* 0x002fe400078e001c */
[----:B------:R-:W-:Y:S02]  /*4580*/  IMAD.MOV.U32 R5, RZ, RZ, R0 ;  /* 0x000000ffff057224 */ /* 0x000fe400078e0000 */
[----:B------:R-:W-:-:S02]  /*4590*/  IMAD R7, R6, UR5, R7 ;  /* 0x0000000506077c24 */ /* 0x000fc4000f8e0207 */
[----:B------:R-:W-:Y:S01]  /*45a0*/  IMAD.WIDE.U32 R4, R6, UR4, R4 ;  /* 0x0000000406047c25 */ /* 0x000fe2000f8e0004 */
[----:B------:R-:W-:-:S03]  /*45b0*/  ULDC.64 UR4, c[0x0][0x318] ;  /* 0x0000c60000047ab9 */ /* 0x000fc60000000a00 */
[----:B------:R-:W-:Y:S01]  /*45c0*/  IMAD R9, R184, 0x8000, R50 ;  /* 0x00008000b8097824 */ /* 0x000fe200078e0232 */
[----:B---3--:R-:W-:Y:S01]  /*45d0*/  LEA R12, P1, R4, UR4, 0x1 ;  /* 0x00000004040c7c11 */ /* 0x008fe2000f8208ff */
[----:B------:R-:W-:Y:S01]  /*45e0*/  IMAD.IADD R5, R5, 0x1, R7 ;  /* 0x0000000105057824 */ /* 0x000fe200078e0207 */
[----:B------:R-:W-:Y:S01]  /*45f0*/  ULDC UR4, c[0x0][0x320] ;  /* 0x0000c80000047ab9 */ /* 0x000fe20000000800 */
[----:B------:R-:W-:Y:S02]  /*4600*/  VIADD R6, R16, 0x40 ;  /* 0x0000004010067836 */ /* 0x000fe40000000000 */
[C---:B------:R-:W-:Y:S01]  /*4610*/  VIADD R15, R9.reuse, 0x20 ;  /* 0x00000020090f7836 */ /* 0x040fe20000000000 */
[----:B------:R-:W-:Y:S01]  /*4620*/  LEA.HI.X R13, R4, UR5, R5, 0x1, P1 ;  /* 0x00000005040d7c11 */ /* 0x000fe200088f0c05 */
[C---:B------:R-:W-:Y:S01]  /*4630*/  @P0 VIADD R15, R9.reuse, 0xffffffe0 ;  /* 0xffffffe0090f0836 */ /* 0x040fe20000000000 */
[----:B------:R-:W-:Y:S01]  /*4640*/  ISETP.GE.AND P1, PT, R16, UR4, PT ;  /* 0x0000000410007c0c */ /* 0x000fe2000bf26270 */
[----:B--2-4-:R-:W-:Y:S01]  /*4650*/  IMAD R25, R9, 0x2, R2 ;  /* 0x0000000209197824 */ /* 0x014fe200078e0202 */
[----:B------:R-:W-:Y:S01]  /*4660*/  ISETP.GE.AND P0, PT, R6, UR4, PT ;  /* 0x0000000406007c0c */ /* 0x000fe2000bf06270 */
[----:B------:R-:W-:-:S02]  /*4670*/  VIADD R14, R16, 0x80 ;  /* 0x00000080100e7836 */ /* 0x000fc40000000000 */
[----:B------:R-:W-:-:S08]  /*4680*/  VIADD R24, R16, 0xc0 ;  /* 0x000000c010187836 */ /* 0x000fd00000000000 */
[----:B------:R-:W1:Y:S04]  /*4690*/  @!P1 LDS.128 R4, [R25+0x400] ;  /* 0x0004000019049984 */ /* 0x000e680000000c00 */
[----:B------:R-:W2:Y:S04]  /*46a0*/  @!P0 LDS.128 R8, [R25+0x2400] ;  /* 0x0024000019088984 */ /* 0x000ea80000000c00 */
[----:B-1----:R-:W-:Y:S01]  /*46b0*/  @!P1 STG.E.128 desc[UR42][R12.64], R4 ;  /* 0x000000040c009986 */ /* 0x002fe2000c101d2a */
[----:B------:R-:W-:Y:S01]  /*46c0*/  ISETP.GE.AND P1, PT, R14, UR4, PT ;  /* 0x000000040e007c0c */ /* 0x000fe2000bf26270 */
[----:B------:R-:W-:-:S02]  /*46d0*/  VIADD R14, R16, 0x100 ;  /* 0x00000100100e7836 */ /* 0x000fc40000000000 */
[----:B--2---:R-:W-:Y:S01]  /*46e0*/  @!P0 STG.E.128 desc[UR42][R12.64+0x80], R8 ;  /* 0x000080080c008986 */ /* 0x004fe2000c101d2a */
[----:B------:R-:W-:Y:S01]  /*46f0*/  ISETP.GE.AND P0, PT, R24, UR4, PT ;  /* 0x0000000418007c0c */ /* 0x000fe2000bf06270 */
        /* <DEDUP_REMOVED lines=16> */
[----:B------:R-:W-:Y:S02]  /*4800*/  IMAD R24, R15, 0x2, R2 ;  /* 0x000000020f187824 */ /* 0x000fe400078e0202 */
[----:B------:R-:W-:-:S06]  /*4810*/  VIADD R15, R16, 0xe0 ;  /* 0x000000e0100f7836 */ /* 0x000fcc0000000000 */
[----:B------:R-:W1:Y:S04]  /*4820*/  @!P1 LDS.128 R4, [R25+0xc400] ;  /* 0x00c4000019049984 */ /* 0x000e680000000c00 */
[----:B------:R-:W2:Y:S04]  /*4830*/  @!P0 LDS.128 R8, [R25+0xe400] ;  /* 0x00e4000019088984 */ /* 0x000ea80000000c00 */
[----:B-1----:R-:W-:Y:S01]  /*4840*/  @!P1 STG.E.128 desc[UR42][R12.64+0x300], R4 ;  /* 0x000300040c009986 */ /* 0x002fe2000c101d2a */
[----:B------:R-:W-:-:S03]  /*4850*/  ISETP.GE.AND P1, PT, R54, UR4, PT ;  /* 0x0000000436007c0c */ /* 0x000fc6000bf26270 */
        /* <DEDUP_REMOVED lines=22> */
[----:B------:R-:W-:-:S03]  /*49c0*/  ISETP.GE.AND P1, PT, R14, UR4, PT ;  /* 0x000000040e007c0c */ /* 0x000fc6000bf26270 */
[----:B--2---:R-:W-:Y:S01]  /*49d0*/  @!P0 STG.E.128 desc[UR42][R12.64+0x2c0], R8 ;  /* 0x0002c0080c008986 */ /* 0x004fe2000c101d2a */
[----:B------:R-:W-:-:S09]  /*49e0*/  ISETP.GE.AND P0, PT, R15, UR4, PT ;  /* 0x000000040f007c0c */ /* 0x000fd2000bf06270 */
[----:B------:R-:W1:Y:S04]  /*49f0*/  @!P1 LDS.128 R4, [R24+0xc400] ;  /* 0x00c4000018049984 */ /* 0x000e680000000c00 */
[----:B------:R-:W2:Y:S04]  /*4a00*/  @!P0 LDS.128 R8, [R24+0xe400] ;  /* 0x00e4000018088984 */ /* 0x000ea80000000c00 */
[----:B-1----:R1:W-:Y:S04]  /*4a10*/  @!P1 STG.E.128 desc[UR42][R12.64+0x340], R4 ;  /* 0x000340040c009986 */ /* 0x0023e8000c101d2a */
[----:B--2---:R1:W-:Y:S02]  /*4a20*/  @!P0 STG.E.128 desc[UR42][R12.64+0x3c0], R8 ;  /* 0x0003c0080c008986 */ /* 0x0043e4000c101d2a */
.L_x_5632:
[----:B------:R-:W-:Y:S05]  /*4a30*/  BSYNC B0 ;  /* 0x0000000000007941 */ /* 0x000fea0003800000 */
.L_x_5631:
        /* <DEDUP_REMOVED lines=8> */
[----:B0-----:R-:W-:-:S03]  /*4ac0*/  @!P5 VIADD R74, R74, 0x28cc0 ;  /* 0x00028cc04a4ad836 */ /* 0x001fc60000000000 */
        /* <DEDUP_REMOVED lines=8> */
.L_x_5599:
[----:B------:R-:W-:Y:S04]  /*4b50*/  BSSY B0, `(.L_x_5634) ;  /* 0x0000004000007945 */ /* 0x000fe80003800000 */
[----:B------:R-:W-:Y:S05]  /*4b60*/  @P0 BRA `(.L_x_5635) ;  /* 0x0000000000080947 */ /* 0x000fea0003800000 */
[----:B------:R-:W1:Y:S02]  /*4b70*/  FENCE.VIEW.ASYNC.G ;  /* 0x00000000000073c6 */ /* 0x000e640000000100 */
[----:B-1----:R-:W-:Y:S06]  /*4b80*/  BAR.ARV 0xc, 0x180 ;  /* 0x0306000000007b1d */ /* 0x002fec0000002000 */
.L_x_5635:
[----:B------:R-:W-:Y:S05]  /*4b90*/  BSYNC B0 ;  /* 0x0000000000007941 */ /* 0x000fea0003800000 */
.L_x_5634:
[----:B------:R-:W-:Y:S01]  /*4ba0*/  UISETP.NE.AND UP0, UPT, UR38, 0x1, UPT ;  /* 0x000000012600788c */ /* 0x000fe2000bf05270 */
[----:B------:R-:W-:Y:S05]  /*4bb0*/  BSSY B7, `(.L_x_5636) ;  /* 0x0000f2a000077945 */ /* 0x000fea0003800000 */
[----:B------:R-:W-:-:S13]  /*4bc0*/  PLOP3.LUT P0, PT, PT, PT, UP0, 0x80, 0x0 ;  /* 0x000000000000781c */ /* 0x000fda0003f0f008 */
[----:B------:R-:W-:Y:S05]  /*4bd0*/  @!P0 BRA `(.L_x_5637) ;  /* 0x00000024004c8947 */ /* 0x000fea0003800000 */
[----:B------:R-:W1:Y:S01]  /*4be0*/  LDC R0, c[0x0][0x448] ;  /* 0x00011200ff007b82 */ /* 0x000e620000000800 */
[----:B------:R-:W-:-:S07]  /*4bf0*/  IADD3 R7, R23, 0x1, -R22 ;  /* 0x0000000117077810 */ /* 0x000fce0007ffe816 */
[----:B------:R-:W0:Y:S01]  /*4c00*/  LDC.64 R4, c[0x0][0x9e0] ;  /* 0x00027800ff047b82 */ /* 0x000e220000000a00 */
[----:B-1----:R-:W-:Y:S01]  /*4c10*/  ISETP.NE.AND P1, PT, R0, 0x1, PT ;  /* 0x000000010000780c */ /* 0x002fe20003f25270 */
[----:B------:R-:W-:Y:S01]  /*4c20*/  VIADD R0, R192, 0x3f ;  /* 0x0000003fc0007836 */ /* 0x000fe20000000000 */
[----:B0-----:R-:W-:-:S11]  /*4c30*/  ISETP.GE.AND P2, PT, R5, 0x1, PT ;  /* 0x000000010500780c */ /* 0x001fd60003f46270 */
[----:B------:R-:W0:Y:S08]  /*4c40*/  @P1 LDC R3, c[0x0][0x44c] ;  /* 0x00011300ff031b82 */ /* 0x000e300000000800 */
[----:B------:R-:W1:Y:S01]  /*4c50*/  @P1 LDC R6, c[0x0][0x450] ;  /* 0x00011400ff061b82 */ /* 0x000e620000000800 */
[----:B0-----:R-:W-:-:S05]  /*4c60*/  @P1 IMAD.HI.U32 R3, R0, R3, RZ ;  /* 0x0000000300031227 */ /* 0x001fca00078e00ff */
[----:B-1----:R-:W-:-:S05]  /*4c70*/  @P1 SHF.R.U32.HI R0, RZ, R6, R3 ;  /* 0x00000006ff001219 */ /* 0x002fca0000011603 */
[----:B------:R-:W-:-:S04]  /*4c80*/  IMAD.IADD R3, R7, 0x1, R0 ;  /* 0x0000000107037824 */ /* 0x000fc800078e0200 */
        /* <DEDUP_REMOVED lines=13> */
.L_x_5640:
[----:B------:R-:W-:-:S13]  /*4d60*/  ISETP.NE.AND P0, PT, R5, 0x1, PT ;  /* 0x000000010500780c */ /* 0x000fda0003f05270 */
[----:B------:R-:W0:Y:S02]  /*4d70*/  @P0 LDC.64 R6, c[0x0][0x9e8] ;  /* 0x00027a00ff060b82 */ /* 0x000e240000000a00 */
[----:B0-----:R-:W-:-:S05]  /*4d80*/  @P0 IMAD.HI.U32 R6, R0, R6, RZ ;  /* 0x0000000600060227 */ /* 0x001fca00078e00ff */
[----:B------:R-:W-:-:S07]  /*4d90*/  @P0 SHF.R.U32.HI R0, RZ, R7, R6 ;  /* 0x00000007ff000219 */ /* 0x000fce0000011606 */
.L_x_5641:
[----:B------:R-:W-:Y:S05]  /*4da0*/  BSYNC B0 ;  /* 0x0000000000007941 */ /* 0x000fea0003800000 */
.L_x_5639:
[----:B------:R-:W-:-:S05]  /*4db0*/  IMAD R3, R0, R5, R5 ;  /* 0x0000000500037224 */ /* 0x000fca00078e0205 */
[----:B------:R-:W-:-:S07]  /*4dc0*/  VIMNMX R4, R4, R3, PT ;  /* 0x0000000304047248 */ /* 0x000fce0003fe0100 */
.L_x_5638:
        /* <DEDUP_REMOVED lines=24> */
.L_x_5644:
[----:B------:R-:W-:-:S13]  /*4f50*/  ISETP.NE.AND P0, PT, R5, 0x1, PT ;  /* 0x000000010500780c */ /* 0x000fda0003f05270 */
[----:B------:R-:W0:Y:S02]  /*4f60*/  @P0 LDC.64 R6, c[0x0][0x9e8] ;  /* 0x00027a00ff060b82 */ /* 0x000e240000000a00 */
[----:B0-----:R-:W-:-:S05]  /*4f70*/  @P0 IMAD.HI.U32 R4, R22, R6, RZ ;  /* 0x0000000616040227 */ /* 0x001fca00078e00ff */
[----:B------:R-:W-:-:S07]  /*4f80*/  @P0 SHF.R.U32.HI R22, RZ, R7, R4 ;  /* 0x00000007ff160219 */ /* 0x000fce0000011604 */
.L_x_5645:
[----:B------:R-:W-:Y:S05]  /*4f90*/  BSYNC B0 ;  /* 0x0000000000007941 */ /* 0x000fea0003800000 */
.L_x_5643:
[----:B------:R-:W-:-:S05]  /*4fa0*/  IMAD R5, R22, R5, RZ ;  /* 0x0000000516057224 */ /* 0x000fca00078e02ff */
[----:B------:R-:W-:-:S07]  /*4fb0*/  VIMNMX R0, R0, R5, !PT ;  /* 0x0000000500007248 */ /* 0x000fce0007fe0100 */
.L_x_5642:
[----:B------:R-:W-:Y:S01]  /*4fc0*/  SHF.R.S32.HI R3, RZ, 0x1f, R0 ;  /* 0x0000001fff037819 */ /* 0x000fe20000011400 */
[----:B------:R-:W-:Y:S01]  /*4fd0*/  BSSY B0, `(.L_x_5646) ;  /* 0x0000025000007945 */ /* 0x000fe20003800000 */
[----:B------:R-:W-:Y:S02]  /*4fe0*/  IMAD.MOV.U32 R5, RZ, RZ, RZ ;  /* 0x000000ffff057224 */ /* 0x000fe400078e00ff */
[----:B------:R-:W-:-:S04]  /*4ff0*/  LEA.HI R3, R3, R0, RZ, 0x6 ;  /* 0x0000000003037211 */ /* 0x000fc800078f30ff */
[----:B------:R-:W-:-:S04]  /*5000*/  SHF.R.S32.HI R3, RZ, 0x6, R3 ;  /* 0x00000006ff037819 */ /* 0x000fc80000011403 */
        /* <DEDUP_REMOVED lines=9> */
[----:B---3--:R-:W-:Y:S02]  /*50a0*/  IABS R12, R11 ;  /* 0x0000000b000c7213 */ /* 0x008fe40000000000 */
        /* <DEDUP_REMOVED lines=23> */
.L_x_5647:
[----:B------:R-:W-:Y:S05]  /*5220*/  BSYNC B0 ;  /* 0x0000000000007941 */ /* 0x000fea0003800000 */
.L_x_5646:
[-C--:B------:R-:W-:Y:S01]  /*5230*/  IMAD R0, R220, R5.reuse, R9 ;  /* 0x00000005dc007224 */ /* 0x080fe200078e0209 */
        /* <DEDUP_REMOVED lines=45> */
[----:B---3--:R-:W-:Y:S02]  /*5510*/  CS2R R70, SRZ ;  /* 0x0000000000467805 */ /* 0x008fe4000001ff00 */
[----:B------:R-:W-:Y:S02]  /*5520*/  CS2R R68, SRZ ;  /* 0x0000000000447805 */ /* 0x000fe4000001ff00 */
[----:B----4-:R-:W-:Y:S02]  /*5530*/  CS2R R66, SRZ ;  /* 0x0000000000427805 */ /* 0x010fe4000001ff00 */
        /* <DEDUP_REMOVED lines=19> */
[----:B--2---:R-:W-:-:S02]  /*5670*/  CS2R R26, SRZ ;  /* 0x00000000001a7805 */ /* 0x004fc4000001ff00 */
[----:B------:R-:W-:Y:S01]  /*5680*/  CS2R R24, SRZ ;  /* 0x0000000000187805 */ /* 0x000fe2000001ff00 */
[----:B------:R-:W-:Y:S06]  /*5690*/  @!P1 BRA `(.L_x_5648) ;  /* 0x000000e400ec9947 */ /* 0x000fec0003800000 */
[----:B------:R-:W2:Y:S04]  /*56a0*/  LDL R10, [R1+0x4c] ;  /* 0x00004c00010a7983 */ /* 0x000ea80000100800 */
[----:B--2---:R-:W0:Y:S02]  /*56b0*/  SHFL.IDX PT, R3, R10, RZ, 0x1f ;  /* 0x00001fff0a037589 */ /* 0x004e2400000e0000 */
[----:B0-----:R-:W-:-:S04]  /*56c0*/  LEA.HI R4, R3, R3, RZ, 0x1 ;  /* 0x0000000303047211 */ /* 0x001fc800078f08ff */
[----:B------:R-:W-:-:S05]  /*56d0*/  LOP3.LUT R4, R4, 0x1fffe, RZ, 0xc0, !PT ;  /* 0x0001fffe04047812 */ /* 0x000fca00078ec0ff */
[----:B------:R-:W-:Y:S02]  /*56e0*/  IMAD.IADD R3, R3, 0x1, -R4 ;  /* 0x0000000103037824 */ /* 0x000fe400078e0a04 */
[----:B------:R-:W-:Y:S02]  /*56f0*/  IMAD.U32 R4, RZ, RZ, UR37 ;  /* 0x00000025ff047e24 */ /* 0x000fe4000f8e00ff */
[----:B------:R-:W-:-:S03]  /*5700*/  IMAD R3, R3, 0x8000, R2 ;  /* 0x0000800003037824 */ /* 0x000fc600078e0202 */
[----:B------:R-:W-:Y:S01]  /*5710*/  ISETP.NE.AND P0, PT, R4, 0x3, PT ;  /* 0x000000030400780c */ /* 0x000fe20003f05270 */
[----:B------:R-:W-:-:S05]  /*5720*/  VIADD R3, R3, 0x400 ;  /* 0x0000040003037836 */ /* 0x000fca0000000000 */
[----:B------:R-:W-:-:S04]  /*5730*/  SHF.R.U32.HI R3, RZ, 0x4, R3 ;  /* 0x00000004ff037819 */ /* 0x000fc80000011603 */
[----:B------:R-:W-:-:S04]  /*5740*/  LOP3.LUT R3, R3, 0x3fff, RZ, 0xc0, !PT ;  /* 0x00003fff03037812 */ /* 0x000fc800078ec0ff */
[----:B------:R-:W-:Y:S01]  /*5750*/  LOP3.LUT R3, R3, 0x2000000, RZ, 0xfc, !PT ;  /* 0x0200000003037812 */ /* 0x000fe200078efcff */
[----:B------:R-:W-:Y:S06]  /*5760*/  @!P0 BRA `(.L_x_5649) ;  /* 0x0000000000048947 */ /* 0x000fec0003800000 */
[----:B------:R-:W-:Y:S01]  /*5770*/  BPT.TRAP 0x1 ;  /* 0x000000040000795c */ /* 0x000fe20000300000 */
.L_x_5649:
[----:B------:R-:W-:Y:S01]  /*5780*/  IMAD R9, R18, 0x8, R2 ;  /* 0x0000000812097824 */ /* 0x000fe200078e0202 */
[----:B------:R-:W-:Y:S01]  /*5790*/  SHF.L.U32 R10, R19, 0x1f, RZ ;  /* 0x0000001f130a7819 */ /* 0x000fe200000006ff */
[----:B------:R-:W-:Y:S01]  /*57a0*/  VIADD R4, R2, 0x26800 ;  /* 0x0002680002047836 */ /* 0x000fe20000000000 */
[----:B------:R-:W-:Y:S01]  /*57b0*/  BSSY B0, `(.L_x_5650) ;  /* 0x0000008000007945 */ /* 0x000fe20003800000 */
[----:B------:R-:W-:Y:S01]  /*57c0*/  IMAD R6, R18, 0x1000, R3 ;  /* 0x0000100012067824 */ /* 0x000fe200078e0203 */
[----:B------:R-:W0:Y:S01]  /*57d0*/  SYNCS.PHASECHK.TRANS64.TRYWAIT P1, [R9+URZ+0x28c50], R10 ;  /* 0x028c500a090075a7 */ /* 0x000e22000802017f */
[----:B------:R-:W-:Y:S01]  /*57e0*/  IMAD.MOV.U32 R7, RZ, RZ, 0x40000040 ;  /* 0x40000040ff077424 */ /* 0x000fe200078e00ff */
[----:B------:R-:W-:-:S04]  /*57f0*/  SHF.R.U32.HI R4, RZ, 0x4, R4 ;  /* 0x00000004ff047819 */ /* 0x000fc80000011604 */
[----:B------:R-:W-:-:S04]  /*5800*/  LOP3.LUT R4, R4, 0x3fff, RZ, 0xc0, !PT ;  /* 0x00003fff04047812 */ /* 0x000fc800078ec0ff */
[----:B------:R-:W-:Y:S01]  /*5810*/  LOP3.LUT R4, R4, 0x10000, RZ, 0xfc, !PT ;  /* 0x0001000004047812 */ /* 0x000fe200078efcff */
[----:B0-----:R-:W-:Y:S06]  /*5820*/  @!P1 BRA `(.L_x_5651) ;  /* 0x000001d000c89947 */ /* 0x001fec0003800000 */
.L_x_6012:
[----:B------:R-:W-:Y:S05]  /*5830*/  BSYNC B0 ;  /* 0x0000000000007941 */ /* 0x000fea0003800000 */
.L_x_5650:
        /* <DEDUP_REMOVED lines=24> */
[----:B-----5:R-:W-:Y:S01]  /*59c0*/  WARPGROUP.ARRIVE ;  /* 0x00000000000079c5 */ /* 0x020fe20000000000 */
[----:B------:R-:W-:Y:S01]  /*59d0*/  R2UR UR13, R11 ;  /* 0x000000000b0d72ca */ /* 0x000fe200000e0000 */
[----:B------:R-:W-:Y:S01]  /*59e0*/  VIADD R8, R8, 0xfffffffe ;  /* 0xfffffffe08087836 */ /* 0x000fe20000000000 */
[----:B------:R-:W-:Y:S03]  /*59f0*/  BSSY B0, `(.L_x_5652) ;  /* 0x00000e2000007945 */ /* 0x000fe60003800000 */
[----:B------:R-:W-:Y:S01]  /*5a00*/  HGMMA.64x256x16.F32 R24, gdesc[UR4].tnspB, RZ, !UPT, gsb0 ;  /* 0x43e00000041879f0 */ /* 0x000fe2000c0008ff */
[----:B------:R-:W-:Y:S01]  /*5a10*/  R2UR UR6, R6 ;  /* 0x00000000060672ca */ /* 0x000fe200000e0000 */
[----:B------:R-:W-:Y:S01]  /*5a20*/  VIADD R6, R4, 0x6 ;  /* 0x0000000604067836 */ /* 0x000fe20000000000 */
[----:B------:R-:W-:Y:S01]  /*5a30*/  R2UR UR7, R7 ;  /* 0x00000000070772ca */ /* 0x000fe200000e0000 */
[----:B------:R-:W-:Y:S01]  /*5a40*/  IMAD.MOV.U32 R7, RZ, RZ, 0x40000040 ;  /* 0x40000040ff077424 */ /* 0x000fe200078e00ff */
[----:B------:R-:W-:-:S02]  /*5a50*/  ISETP.GE.AND P2, PT, R8, R0, PT ;  /* 0x000000000800720c */ /* 0x000fc40003f46270 */
        /* <DEDUP_REMOVED lines=22> */
.L_x_5659:
[----:B------:R-:W-:Y:S01]  /*5bc0*/  BAR.SYNC.DEFER_BLOCKING 0xe, 0x100 ;  /* 0x0384000000007b1d */ /* 0x000fe20000010000 */
[C---:B------:R-:W-:Y:S02]  /*5bd0*/  IMAD R8, R18.reuse, 0x40, R191 ;  /* 0x0000004012087824 */ /* 0x040fe400078e02bf */
[----:B------:R-:W-:Y:S02]  /*5be0*/  VIADD R18, R18, 0x1 ;  /* 0x0000000112127836 */ /* 0x000fe40000000000 */
[----:B------:R-:W-:-:S03]  /*5bf0*/  IMAD R8, R8, 0x4, R2 ;  /* 0x0000000408087824 */ /* 0x000fc600078e0202 */
[----:B------:R-:W-:-:S04]  /*5c00*/  ISETP.NE.AND P2, PT, R18, 0x2, PT ;  /* 0x000000021200780c */ /* 0x000fc80003f45270 */
[----:B------:R-:W-:Y:S01]  /*5c10*/  SEL R18, R18, RZ, P2 ;  /* 0x000000ff12127207 */ /* 0x000fe20001000000 */
[----:B0-----:R-:W0:Y:S04]  /*5c20*/  LDS R9, [R8+0x28800] ;  /* 0x0288000008097984 */ /* 0x001e280000000800 */
[----:B-1----:R-:W1:Y:S01]  /*5c30*/  LDS R8, [R8+0x28820] ;  /* 0x0288200008087984 */ /* 0x002e620000000800 */
        /* <DEDUP_REMOVED lines=135> */
.L_x_5654:
[----:B------:R-:W-:Y:S01]  /*64b0*/  IMAD R21, R18, 0x8, R2 ;  /* 0x0000000812157824 */ /* 0x000fe200078e0202 */
[----:B------:R-:W-:-:S04]  /*64c0*/  SHF.L.U32 R8, R19, 0x1f, RZ ;  /* 0x0000001f13087819 */ /* 0x000fc800000006ff */
[----:B------:R0:W1:Y:S01]  /*64d0*/  SYNCS.PHASECHK.TRANS64.TRYWAIT P2, [R21+URZ+0x28c50], R8 ;  /* 0x028c5008150075a7 */ /* 0x000062000804017f */
[----:B------:R-:W-:Y:S05]  /*64e0*/  @!P0 BRA `(.L_x_5655) ;  /* 0x0000000000048947 */ /* 0x000fea0003800000 */
[----:B------:R-:W-:Y:S01]  /*64f0*/  BPT.TRAP 0x1 ;  /* 0x000000040000795c */ /* 0x000fe20000300000 */
.L_x_5655:
[----:B------:R-:W-:Y:S04]  /*6500*/  BSSY B1, `(.L_x_5656) ;  /* 0x0000004000017945 */ /* 0x000fe80003800000 */
[----:B-1----:R-:W-:Y:S05]  /*6510*/  @P2 BRA `(.L_x_5657) ;  /* 0x0000000000082947 */ /* 0x002fea0003800000 */
[----:B------:R-:W1:Y:S02]  /*6520*/  SYNCS.PHASECHK.TRANS64.TRYWAIT P2, [R21+URZ+0x28c50], R8 ;  /* 0x028c5008150075a7 */ /* 0x000e64000804017f */
[----:B-1----:R-:W-:Y:S05]  /*6530*/  @!P2 BRA `(.L_x_5658) ;  /* 0x000001c40098a947 */ /* 0x002fea0003800000 */
.L_x_5657:
[----:B------:R-:W-:Y:S05]  /*6540*/  BSYNC B1 ;  /* 0x0000000000017941 */ /* 0x000fea0003800000 */
.L_x_5656:
[----:B01----:R-:W-:Y:S01]  /*6550*/  IMAD R8, R18, 0x1000, R3 ;  /* 0x0000100012087824 */ /* 0x003fe200078e0203 */
[----:B------:R-:W-:Y:S01]  /*6560*/  R2UR UR4, R4 ;  /* 0x00000000040472ca */ /* 0x000fe200000e0000 */
[----:B------:R-:W-:Y:S01]  /*6570*/  IMAD.MOV.U32 R9, RZ, RZ, 0x40000040 ;  /* 0x40000040ff097424 */ /* 0x000fe200078e00ff */
[----:B------:R-:W-:Y:S01]  /*6580*/  R2UR UR5, R5 ;  /* 0x00000000050572ca */ /* 0x000fe200000e0000 */
[----:B------:R-:W-:Y:S01]  /*6590*/  WARPGROUP.ARRIVE ;  /* 0x00000000000079c5 */ /* 0x000fe20000000000 */
[C---:B------:R-:W-:Y:S01]  /*65a0*/  R2UR UR6, R8.reuse ;  /* 0x00000000080672ca */ /* 0x040fe200000e0000 */
[----:B------:R-:W-:Y:S01]  /*65b0*/  VIADD R14, R8, 0x80 ;  /* 0x00000080080e7836 */ /* 0x000fe20000000000 */
[----:B------:R-:W-:Y:S01]  /*65c0*/  R2UR UR7, R9 ;  /* 0x00000000090772ca */ /* 0x000fe200000e0000 */
[----:B------:R-:W-:Y:S02]  /*65d0*/  IMAD.MOV.U32 R15, RZ, RZ, 0x40000040 ;  /* 0x40000040ff0f7424 */ /* 0x000fe400078e00ff */
[----:B------:R-:W-:-:S02]  /*65e0*/  IMAD.MOV.U32 R9, RZ, RZ, 0x40000040 ;  /* 0x40000040ff097424 */ /* 0x000fc400078e00ff */
[----:B------:R-:W-:-:S05]  /*65f0*/  @!P1 VIADD R21, R21, 0x28c60 ;  /* 0x00028c6015159836 */ /* 0x000fca0000000000 */
[----:B------:R-:W-:-:S03]  /*6600*/  @!P1 PRMT R21, RZ, 0x654, R21 ;  /* 0x00000654ff159816 */ /* 0x000fc60000000015 */
        /* <DEDUP_REMOVED lines=27> */
[----:B------:R-:W-:Y:S03]  /*67c0*/  HGMMA.64x256x16.F32 R24, gdesc[UR4].tnspB, R24, gsb0 ;  /* 0x43e00000041879f0 */ /* 0x000fe60008000818 */
[----:B------:R-:W-:Y:S02]  /*67d0*/  WARPGROUP.DEPBAR.LE gsb0, 0x0 ;  /* 0x00008000000079c5 */ /* 0x000fe40000010000 */
[----:B------:R-:W-:Y:S06]  /*67e0*/  BAR.ARV 0xf, 0x100 ;  /* 0x03c4000000007b1d */ /* 0x000fec0000002000 */
[----:B------:R1:W-:Y:S01]  /*67f0*/  @!P1 SYNCS.ARRIVE.TRANS64.RED.A1T0 RZ, [R21+URZ], RZ ;  /* 0x000000ff15ff99a7 */ /* 0x0003e2000810043f */
[----:B------:R-:W-:Y:S05]  /*6800*/  @P3 BRA `(.L_x_5659) ;  /* 0xfffffff000ec3947 */ /* 0x000fea000383ffff */
.L_x_5653:
[----:B------:R-:W-:Y:S05]  /*6810*/  BSYNC B0 ;  /* 0x0000000000007941 */ /* 0x000fea0003800000 */
.L_x_5652:
[----:B------:R-:W-:Y:S01]  /*6820*/  BAR.SYNC.DEFER_BLOCKING 0xe, 0x100 ;  /* 0x0384000000007b1d */ /* 0x000fe20000010000 */
[C---:B------:R-:W-:Y:S01]  /*6830*/  IMAD R3, R18.reuse, 0x40, R191 ;  /* 0x0000004012037824 */ /* 0x040fe200078e02bf */
[----:B------:R-:W-:Y:S01]  /*6840*/  PLOP3.LUT P0, PT, PT, PT, PT, 0x8, 0x0 ;  /* 0x000000000000781c */ /* 0x000fe20003f0e170 */
[----:B------:R-:W-:Y:S02]  /*6850*/  VIADD R18, R18, 0x1 ;  /* 0x0000000112127836 */ /* 0x000fe40000000000 */
[----:B------:R-:W-:Y:S02]  /*6860*/  IMAD R3, R3, 0x4, R2 ;  /* 0x0000000403037824 */ /* 0x000fe400078e0202 */
[----:B------:R-:W-:Y:S01]  /*6870*/  IMAD.MOV.U32 R152, RZ, RZ, RZ ;  /* 0x000000ffff987224 */ /* 0x000fe200078e00ff */
[----:B------:R-:W-:-:S04]  /*6880*/  ISETP.NE.AND P1, PT, R18, 0x2, PT ;  /* 0x000000021200780c */ /* 0x000fc80003f25270 */
[----:B------:R-:W-:Y:S01]  /*6890*/  SEL R18, R18, RZ, P1 ;  /* 0x000000ff12127207 */ /* 0x000fe20000800000 */
[----:B------:R-:W2:Y:S04]  /*68a0*/  LDS R0, [R3+0x28820] ;  /* 0x0288200003007984 */ /* 0x000ea80000000800 */
[----:B------:R3:W4:Y:S02]  /*68b0*/  LDS R2, [R3+0x28800] ;  /* 0x0288000003027984 */ /* 0x0007240000000800 */
[----:B---3--:R-:W-:Y:S02]  /*68c0*/  IMAD.MOV.U32 R3, RZ, RZ, RZ ;  /* 0x000000ffff037224 */ /* 0x008fe400078e00ff */
        /* <DEDUP_REMOVED lines=132> */
.L_x_5637:
        /* <DEDUP_REMOVED lines=24> */
.L_x_5662:
[----:B------:R-:W-:-:S13]  /*7290*/  ISETP.NE.AND P0, PT, R5, 0x1, PT ;  /* 0x000000010500780c */ /* 0x000fda0003f05270 */
[----:B------:R-:W0:Y:S02]  /*72a0*/  @P0 LDC.64 R6, c[0x0][0x9e8] ;  /* 0x00027a00ff060b82 */ /* 0x000e240000000a00 */
[----:B0-----:R-:W-:-:S05]  /*72b0*/  @P0 IMAD.HI.U32 R6, R0, R6, RZ ;  /* 0x0000000600060227 */ /* 0x001fca00078e00ff */
[----:B------:R-:W-:-:S07]  /*72c0*/  @P0 SHF.R.U32.HI R0, RZ, R7, R6 ;  /* 0x00000007ff000219 */ /* 0x000fce0000011606 */
.L_x_5663:
[----:B------:R-:W-:Y:S05]  /*72d0*/  BSYNC B0 ;  /* 0x0000000000007941 */ /* 0x000fea0003800000 */
.L_x_5661:
[----:B------:R-:W-:-:S05]  /*72e0*/  IMAD R3, R0, R5, R5 ;  /* 0x0000000500037224 */ /* 0x000fca00078e0205 */
[----:B------:R-:W-:-:S07]  /*72f0*/  VIMNMX R4, R4, R3, PT ;  /* 0x0000000304047248 */ /* 0x000fce0003fe0100 */
.L_x_5660:
        /* <DEDUP_REMOVED lines=24> */
.L_x_5666:
[----:B------:R-:W-:-:S13]  /*7480*/  ISETP.NE.AND P0, PT, R5, 0x1, PT ;  /* 0x000000010500780c */ /* 0x000fda0003f05270 */
[----:B------:R-:W0:Y:S02]  /*7490*/  @P0 LDC.64 R6, c[0x0][0x9e8] ;  /* 0x00027a00ff060b82 */ /* 0x000e240000000a00 */
[----:B0-----:R-:W-:-:S05]  /*74a0*/  @P0 IMAD.HI.U32 R4, R3, R6, RZ ;  /* 0x0000000603040227 */ /* 0x001fca00078e00ff */
[----:B------:R-:W-:-:S07]  /*74b0*/  @P0 SHF.R.U32.HI R3, RZ, R7, R4 ;  /* 0x00000007ff030219 */ /* 0x000fce0000011604 */
.L_x_5667:
[----:B------:R-:W-:Y:S05]  /*74c0*/  BSYNC B0 ;  /* 0x0000000000007941 */ /* 0x000fea0003800000 */
.L_x_5665:
[----:B------:R-:W-:-:S05]  /*74d0*/  IMAD R3, R3, R5, RZ ;  /* 0x0000000503037224 */ /* 0x000fca00078e02ff */
[----:B------:R-:W-:-:S07]  /*74e0*/  VIMNMX R0, R0, R3, !PT ;  /* 0x0000000300007248 */ /* 0x000fce0007fe0100 */
.L_x_5664:
        /* <DEDUP_REMOVED lines=38> */
.L_x_5669:
[----:B------:R-:W-:Y:S05]  /*7750*/  BSYNC B0 ;  /* 0x0000000000007941 */ /* 0x000fea0003800000 */
.L_x_5668:
        /* <DEDUP_REMOVED lines=101> */
.L_x_5671:
[----:B------:R-:W-:Y:S05]  /*7db0*/  BSYNC B6 ;  /* 0x0000000000067941 */ /* 0x000fea0003800000 */
.L_x_5670:
        /* <DEDUP_REMOVED lines=12> */
.L_x_5675:
[----:B-1----:R1:W2:Y:S02]  /*7e80*/  SYNCS.PHASECHK.TRANS64.TRYWAIT P0, [R2+URZ+0x28c00], R3 ;  /* 0x028c0003020075a7 */ /* 0x0022a4000800017f */
[----:B--2---:R-:W-:Y:S05]  /*7e90*/  @!P0 NANOSLEEP.SYNCS 0x989680 ;  /* 0x009896800000895d */ /* 0x004fea0003900000 */
[----:B------:R-:W2:Y:S02]  /*7ea0*/  @!P0 SYNCS.PHASECHK.TRANS64 P0, [R2+URZ+0x28c00], R3 ;  /* 0x028c0003020085a7 */ /* 0x000ea4000800007f */
[----:B--2---:R-:W-:Y:S05]  /*7eb0*/  @!P0 BRA `(.L_x_5675) ;  /* 0xfffffffc00f08947 */ /* 0x004fea000383ffff */
.L_x_5674:
[----:B------:R-:W-:Y:S05]  /*7ec0*/  BSYNC B0 ;  /* 0x0000000000007941 */ /* 0x000fea0003800000 */
.L_x_5673:
[----:B------:R-:W-:Y:S05]  /*7ed0*/  BRA `(.L_x_5676) ;  /* 0x0000002c00187947 */ /* 0x000fea0003800000 */
.L_x_5672:
[----:B------:R-:W-:Y:S01]  /*7ee0*/  VIADD R4, R2, 0x20400 ;  /* 0x0002040002047836 */ /* 0x000fe20000000000 */
[----:B-----5:R-:W-:Y:S01]  /*7ef0*/  SHF.R.S32.HI R0, RZ, 0x1f, R76 ;  /* 0x0000001fff007819 */ /* 0x020fe2000001144c */
[----:B------:R-:W-:Y:S01]  /*7f00*/  ULDC.64 UR4, c[0x0][0x3f8] ;  /* 0x0000fe0000047ab9 */ /* 0x000fe20000000a00 */
[----:B------:R-:W-:Y:S01]  /*7f10*/  ULDC.64 UR6, c[0x0][0x408] ;  /* 0x0001020000067ab9 */ /* 0x000fe20000000a00 */
[----:B------:R-:W-:Y:S01]  /*7f20*/  IMAD.WIDE.U32 R24, R76, UR4, RZ ;  /* 0x000000044c187c25 */ /* 0x000fe2000f8e00ff */
[----:B------:R-:W-:Y:S01]  /*7f30*/  LOP3.LUT P0, RZ, R4, 0x3ff, RZ, 0xc0, !PT ;  /* 0x000003ff04ff7812 */ /* 0x000fe2000780c0ff */
[----:B------:R-:W-:Y:S02]  /*7f40*/  BSSY B6, `(.L_x_5677) ;  /* 0x0000019000067945 */ /* 0x000fe40003800000 */
[C---:B------:R-:W-:Y:S02]  /*7f50*/  IMAD R3, R0.reuse, UR4, RZ ;  /* 0x0000000400037c24 */ /* 0x040fe4000f8e02ff */
[----:B------:R-:W-:-:S02]  /*7f60*/  IMAD R5, R0, UR6, RZ ;  /* 0x0000000600057c24 */ /* 0x000fc4000f8e02ff */
[C---:B------:R-:W-:Y:S02]  /*7f70*/  IMAD R3, R76.reuse, UR5, R3 ;  /* 0x000000054c037c24 */ /* 0x040fe4000f8e0203 */
        /* <DEDUP_REMOVED lines=21> */
.L_x_5678:
[----:B------:R-:W-:Y:S05]  /*80d0*/  BSYNC B6 ;  /* 0x0000000000067941 */ /* 0x000fea0003800000 */
.L_x_5677:
[----:B------:R-:W0:Y:S01]  /*80e0*/  S2R R0, SR_TID.X ;  /* 0x0000000000007919 */ /* 0x000e220000002100 */
[----:B------:R-:W-:Y:S01]  /*80f0*/  ULDC.U8 UR4, c[0x0][0x410] ;  /* 0x0001040000047ab9 */ /* 0x000fe20000000000 */
[----:B------:R-:W-:Y:S01]  /*8100*/  BSSY B0, `(.L_x_5679) ;  /* 0x000029b000007945 */ /* 0x000fe20003800000 */
[----:B------:R-:W-:Y:S01]  /*8110*/  ISETP.NE.AND P0, PT, RZ, UR4, PT ;  /* 0x00000004ff007c0c */ /* 0x000fe2000bf05270 */
[C---:B------:R-:W-:Y:S02]  /*8120*/  VIADD R36, R186.reuse, 0x20 ;  /* 0x00000020ba247836 */ /* 0x040fe40000000000 */
[----:B------:R-:W-:Y:S02]  /*8130*/  IMAD.IADD R34, R186, 0x1, R192 ;  /* 0x00000001ba227824 */ /* 0x000fe400078e02c0 */
[----:B0-----:R-:W-:-:S05]  /*8140*/  VIADD R0, R0, 0xffffff80 ;  /* 0xffffff8000007836 */ /* 0x001fca0000000000 */
[----:B------:R-:W-:-:S04]  /*8150*/  SHF.R.S32.HI R3, RZ, 0x1f, R0 ;  /* 0x0000001fff037819 */ /* 0x000fc80000011400 */
[----:B------:R-:W-:-:S04]  /*8160*/  LEA.HI R3, R3, R0, RZ, 0x2 ;  /* 0x0000000003037211 */ /* 0x000fc800078f10ff */
[----:B------:R-:W-:-:S05]  /*8170*/  LOP3.LUT R3, R3, 0xfffffffc, RZ, 0xc0, !PT ;  /* 0xfffffffc03037812 */ /* 0x000fca00078ec0ff */
[----:B------:R-:W-:Y:S01]  /*8180*/  IMAD.IADD R3, R0, 0x1, -R3 ;  /* 0x0000000100037824 */ /* 0x000fe200078e0a03 */
[----:B------:R-:W-:Y:S06]  /*8190*/  @!P0 BRA `(.L_x_5680) ;  /* 0x0000001400508947 */ /* 0x000fec0003800000 */
[----:B------:R-:W0:Y:S01]  /*81a0*/  LDC R37, c[0x0][0x448] ;  /* 0x00011200ff257b82 */ /* 0x000e220000000800 */
[----:B------:R-:W-:Y:S01]  /*81b0*/  IMAD R3, R3, 0x20, R34 ;  /* 0x0000002003037824 */ /* 0x000fe200078e0222 */
[----:B------:R-:W-:Y:S01]  /*81c0*/  ULDC.64 UR4, c[0x0][0x3f8] ;  /* 0x0000fe0000047ab9 */ /* 0x000fe20000000a00 */
[----:B------:R-:W-:Y:S01]  /*81d0*/  ULDC.64 UR6, c[0x0][0x408] ;  /* 0x0001020000067ab9 */ /* 0x000fe20000000a00 */
[----:B------:R-:W-:Y:S01]  /*81e0*/  IMAD.MOV.U32 R6, RZ, RZ, R24 ;  /* 0x000000ffff067224 */ /* 0x000fe200078e0018 */
[----:B------:R-:W-:Y:S01]  /*81f0*/  SHF.R.S32.HI R31, RZ, 0x1f, R200 ;  /* 0x0000001fff1f7819 */ /* 0x000fe200000114c8 */
[----:B------:R-:W-:Y:S02]  /*8200*/  IMAD.MOV.U32 R7, RZ, RZ, R27 ;  /* 0x000000ffff077224 */ /* 0x000fe400078e001b */
[----:B------:R-:W-:Y:S02]  /*8210*/  IMAD.MOV.U32 R8, RZ, RZ, R76 ;  /* 0x000000ffff087224 */ /* 0x000fe400078e004c */
[----:B------:R-:W-:Y:S01]  /*8220*/  IMAD.MOV.U32 R9, RZ, RZ, R29 ;  /* 0x000000ffff097224 */ /* 0x000fe200078e001d */
[----:B0-----:R-:W-:-:S13]  /*8230*/  ISETP.NE.AND P0, PT, R37, 0x1, PT ;  /* 0x000000012500780c */ /* 0x001fda0003f05270 */
[----:B------:R-:W0:Y:S08]  /*8240*/  @P0 LDC R0, c[0x0][0x44c] ;  /* 0x00011300ff000b82 */ /* 0x000e300000000800 */
[----:B------:R-:W1:Y:S01]  /*8250*/  @P0 LDC R5, c[0x0][0x450] ;  /* 0x00011400ff050b82 */ /* 0x000e620000000800 */
[----:B0-----:R-:W-:-:S05]  /*8260*/  @P0 IMAD.HI.U32 R0, R3, R0, RZ ;  /* 0x0000000003000227 */ /* 0x001fca00078e00ff */
[----:B-1----:R-:W-:-:S04]  /*8270*/  @P0 SHF.R.U32.HI R3, RZ, R5, R0 ;  /* 0x00000005ff030219 */ /* 0x002fc80000011600 */
        /* <DEDUP_REMOVED lines=21> */
.L_x_6018:
[----:B------:R-:W-:Y:S01]  /*83d0*/  IMAD R37, R22, R37, RZ ;  /* 0x0000002516257224 */ /* 0x000fe200078e02ff */
[----:B------:R-:W-:Y:S01]  /*83e0*/  BSSY B1, `(.L_x_5682) ;  /* 0x000001d000017945 */ /* 0x000fe20003800000 */
[----:B------:R-:W-:Y:S02]  /*83f0*/  CS2R R26, SRZ ;  /* 0x00000000001a7805 */ /* 0x000fe4000001ff00 */
[----:B------:R-:W-:Y:S02]  /*8400*/  CS2R R24, SRZ ;  /* 0x0000000000187805 */ /* 0x000fe4000001ff00 */
[----:B------:R-:W-:Y:S02]  /*8410*/  CS2R R28, SRZ ;  /* 0x00000000001c7805 */ /* 0x000fe4000001ff00 */
[----:B------:R-:W-:Y:S02]  /*8420*/  ISETP.GE.AND P0, PT, R34, R37, PT ;  /* 0x000000252200720c */ /* 0x000fe40003f06270 */
[----:B------:R-:W-:-:S11]  /*8430*/  CS2R R20, SRZ ;  /* 0x0000000000147805 */ /* 0x000fd6000001ff00 */
[----:B------:R-:W-:Y:S05]  /*8440*/  @P0 BRA `(.L_x_5683) ;  /* 0x0000000000580947 */ /* 0x000fea0003800000 */
[----:B------:R-:W-:Y:S01]  /*8450*/  ULDC UR4, c[0x0][0x3f4] ;  /* 0x0000fd0000047ab9 */ /* 0x000fe20000000800 */
[----:B--2---:R-:W-:Y:S01]  /*8460*/  IMAD.MOV.U32 R8, RZ, RZ, R0 ;  /* 0x000000ffff087224 */ /* 0x004fe200078e0000 */
[----:B------:R-:W-:Y:S01]  /*8470*/  ISETP.GE.AND P2, PT, R188, UR4, PT ;  /* 0x00000004bc007c0c */ /* 0x000fe2000bf46270 */
[----:B-1----:R-:W-:Y:S01]  /*8480*/  IMAD.MOV.U32 R9, RZ, RZ, R3 ;  /* 0x000000ffff097224 */ /* 0x002fe200078e0003 */
[----:B------:R-:W-:Y:S01]  /*8490*/  ISETP.GE.AND P3, PT, R200, UR4, PT ;  /* 0x00000004c8007c0c */ /* 0x000fe2000bf66270 */
[----:B---3--:R-:W-:Y:S01]  /*84a0*/  IMAD.MOV.U32 R15, RZ, RZ, R5 ;  /* 0x000000ffff0f7224 */ /* 0x008fe200078e0005 */
[----:B------:R-:W-:-:S09]  /*84b0*/  CS2R R28, SRZ ;  /* 0x00000000001c7805 */ /* 0x000fd2000001ff00 */
[----:B------:R-:W-:Y:S02]  /*84c0*/  @!P2 IMAD.WIDE R32, R188, 0x2, R8 ;  /* 0x00000002bc20a825 */ /* 0x000fe400078e0208 */
[C---:B------:R-:W-:Y:S02]  /*84d0*/  @!P3 SHF.L.U64.HI R24, R200.reuse, 0x1, R31 ;  /* 0x00000001c818b819 */ /* 0x040fe4000001021f */
[----:B------:R-:W-:Y:S01]  /*84e0*/  @!P3 IMAD.SHL.U32 R9, R200, 0x2, RZ ;  /* 0x00000002c809b824 */ /* 0x000fe200078e00ff */
[----:B------:R-:W-:Y:S02]  /*84f0*/  CS2R R26, SRZ ;  /* 0x00000000001a7805 */ /* 0x000fe4000001ff00 */
[----:B------:R-:W-:Y:S01]  /*8500*/  CS2R R20, SRZ ;  /* 0x0000000000147805 */ /* 0x000fe2000001ff00 */
[----:B----4-:R-:W-:Y:S01]  /*8510*/  @!P2 IMAD.WIDE R12, R188, 0x2, R14 ;  /* 0x00000002bc0ca825 */ /* 0x010fe200078e020e */
[----:B------:R1:W5:Y:S01]  /*8520*/  @!P2 LD.E.64 R28, desc[UR42][R32.64] ;  /* 0x0000002a201ca980 */ /* 0x000362000c101b00 */
[----:B------:R-:W-:-:S02]  /*8530*/  @!P3 IADD3 R10, P0, R0, R9, RZ ;  /* 0x00000009000ab210 */ /* 0x000fc40007f1e0ff */
[----:B------:R-:W-:Y:S01]  /*8540*/  @!P3 IADD3 R8, P1, R14, R9, RZ ;  /* 0x000000090e08b210 */ /* 0x000fe20007f3e0ff */
[----:B------:R1:W5:Y:S02]  /*8550*/  @!P2 LD.E.64 R26, desc[UR42][R12.64] ;  /* 0x0000002a0c1aa980 */ /* 0x000364000c101b00 */
[--C-:B------:R-:W-:Y:S02]  /*8560*/  @!P3 IMAD.X R11, R3, 0x1, R24.reuse, P0 ;  /* 0x00000001030bb824 */ /* 0x100fe400000e0618 */
[----:B------:R-:W-:Y:S01]  /*8570*/  @!P3 IMAD.X R9, R5, 0x1, R24, P1 ;  /* 0x000000010509b824 */ /* 0x000fe200008e0618 */
[----:B------:R-:W-:Y:S02]  /*8580*/  CS2R R24, SRZ ;  /* 0x0000000000187805 */ /* 0x000fe4000001ff00 */
[----:B------:R1:W5:Y:S04]  /*8590*/  @!P3 LD.E.64 R20, desc[UR42][R10.64] ;  /* 0x0000002a0a14b980 */ /* 0x000368000c101b00 */
[----:B------:R1:W5:Y:S02]  /*85a0*/  @!P3 LD.E.64 R24, desc[UR42][R8.64] ;  /* 0x0000002a0818b980 */ /* 0x000364000c101b00 */
.L_x_5683:
[----:B------:R-:W-:Y:S05]  /*85b0*/  BSYNC B1 ;  /* 0x0000000000017941 */ /* 0x000fea0003800000 */
.L_x_5682:
[----:B-1---5:R-:W-:Y:S01]  /*85c0*/  IMAD.MOV.U32 R3, RZ, RZ, R27 ;  /* 0x000000ffff037224 */ /* 0x022fe200078e001b */
[----:B------:R-:W-:Y:S01]  /*85d0*/  UMOV UR4, 0xffffffff ;  /* 0xffffffff00047882 */ /* 0x000fe20000000000 */
[----:B---3--:R-:W-:Y:S02]  /*85e0*/  IMAD.MOV.U32 R5, RZ, RZ, R24 ;  /* 0x000000ffff057224 */ /* 0x008fe400078e0018 */
[----:B------:R-:W-:Y:S02]  /*85f0*/  IMAD.MOV.U32 R8, RZ, RZ, R25 ;  /* 0x000000ffff087224 */ /* 0x000fe400078e0019 */
[----:B--2---:R-:W-:Y:S01]  /*8600*/  IMAD.MOV.U32 R0, RZ, RZ, R26 ;  /* 0x000000ffff007224 */ /* 0x004fe200078e001a */
        /* <DEDUP_REMOVED lines=8> */
[----:B------:R-:W-:Y:S02]  /*8690*/  CS2R R8, SRZ ;  /* 0x0000000000087805 */ /* 0x000fe4000001ff00 */
[----:B------:R-:W-:Y:S02]  /*86a0*/  PRMT R40, R40, 0x5410, R0 ;  /* 0x0000541028287816 */ /* 0x000fe40000000000 */
[----:B------:R-:W-:Y:S01]  /*86b0*/  PRMT R44, R44, 0x5410, R3 ;  /* 0x000054102c2c7816 */ /* 0x000fe20000000003 */
[----:B------:R-:W-:Y:S06]  /*86c0*/  BRA.DIV UR4, `(.L_x_5684) ;  /* 0x000001a604b87947 */ /* 0x000fec000b800000 */
[----:B------:R1:W2:Y:S04]  /*86d0*/  SHFL.IDX PT, R3, R6, 0x1, 0x1c1f ;  /* 0x003c1f0006037f89 */ /* 0x0002a800000e0000 */
[----:B0-----:R-:W0:Y:S04]  /*86e0*/  SHFL.IDX PT, R4, R4, 0x1, 0x1c1f ;  /* 0x003c1f0004047f89 */ /* 0x001e2800000e0000 */
[----:B------:R-:W3:Y:S04]  /*86f0*/  SHFL.IDX PT, R7, R7, 0x1, 0x1c1f ;  /* 0x003c1f0007077f89 */ /* 0x000ee800000e0000 */
[----:B------:R1:W0:Y:S02]  /*8700*/  SHFL.IDX PT, R0, R30, 0x1, 0x1c1f ;  /* 0x003c1f001e007f89 */ /* 0x00022400000e0000 */
.L_x_6024:
[----:B------:R-:W-:Y:S01]  /*8710*/  VIADD R34, R34, 0x20 ;  /* 0x0000002022227836 */ /* 0x000fe20000000000 */
[----:B------:R-:W-:Y:S01]  /*8720*/  LEA.HI R5, R219, R219, RZ, 0x1 ;  /* 0x000000dbdb057211 */ /* 0x000fe200078f08ff */
[----:B------:R-:W-:Y:S01]  /*8730*/  BSSY B1, `(.L_x_5685) ;  /* 0x0000020000017945 */ /* 0x000fe20003800000 */
[----:B------:R-:W-:Y:S01]  /*8740*/  IMAD.SHL.U32 R38, R195, 0x40, RZ ;  /* 0x00000040c3267824 */ /* 0x000fe200078e00ff */
[----:B------:R-:W-:Y:S02]  /*8750*/  CS2R R10, SRZ ;  /* 0x00000000000a7805 */ /* 0x000fe4000001ff00 */
[----:B------:R-:W-:Y:S02]  /*8760*/  ISETP.GE.AND P0, PT, R34, R37, PT ;  /* 0x000000252200720c */ /* 0x000fe40003f06270 */
[----:B----4-:R-:W-:Y:S02]  /*8770*/  CS2R R14, SRZ ;  /* 0x00000000000e7805 */ /* 0x010fe4000001ff00 */
[----:B-1----:R-:W-:-:S02]  /*8780*/  LOP3.LUT R6, R5, 0xfffffffe, RZ, 0xc0, !PT ;  /* 0xfffffffe05067812 */ /* 0x002fc400078ec0ff */
[----:B------:R-:W-:-:S03]  /*8790*/  CS2R R12, SRZ ;  /* 0x00000000000c7805 */ /* 0x000fc6000001ff00 */
[----:B------:R-:W-:-:S05]  /*87a0*/  IMAD.IADD R6, R219, 0x1, -R6 ;  /* 0x00000001db067824 */ /* 0x000fca00078e0a06 */
[----:B------:R-:W-:Y:S01]  /*87b0*/  SHF.L.U32 R35, R6, 0x1f, RZ ;  /* 0x0000001f06237819 */ /* 0x000fe200000006ff */
[----:B------:R-:W-:Y:S06]  /*87c0*/  @P0 BRA `(.L_x_5686) ;  /* 0x0000000000580947 */ /* 0x000fec0003800000 */
[----:B------:R-:W-:Y:S01]  /*87d0*/  ULDC UR4, c[0x0][0x3f4] ;  /* 0x0000fd0000047ab9 */ /* 0x000fe20000000800 */
[----:B--2---:R-:W-:Y:S01]  /*87e0*/  IMAD.MOV.U32 R5, RZ, RZ, R3 ;  /* 0x000000ffff057224 */ /* 0x004fe200078e0003 */
[----:B------:R-:W-:Y:S02]  /*87f0*/  ISETP.GE.AND P2, PT, R188, UR4, PT ;  /* 0x00000004bc007c0c */ /* 0x000fe4000bf46270 */
[----:B------:R-:W-:Y:S02]  /*8800*/  CS2R R14, SRZ ;  /* 0x00000000000e7805 */ /* 0x000fe4000001ff00 */
[----:B------:R-:W-:Y:S01]  /*8810*/  ISETP.GE.AND P3, PT, R200, UR4, PT ;  /* 0x00000004c8007c0c */ /* 0x000fe2000bf66270 */
[----:B0-----:R-:W-:Y:S02]  /*8820*/  IMAD.MOV.U32 R10, RZ, RZ, R0 ;  /* 0x000000ffff0a7224 */ /* 0x001fe400078e0000 */
[----:B---3--:R-:W-:-:S06]  /*8830*/  IMAD.MOV.U32 R11, RZ, RZ, R7 ;  /* 0x000000ffff0b7224 */ /* 0x008fcc00078e0007 */
[----:B------:R-:W-:-:S04]  /*8840*/  @!P2 IMAD.WIDE R32, R188, 0x2, R4 ;  /* 0x00000002bc20a825 */ /* 0x000fc800078e0204 */
[C---:B------:R-:W-:Y:S01]  /*8850*/  @!P3 SHF.L.U64.HI R34, R200.reuse, 0x1, R31 ;  /* 0x00000001c822b819 */ /* 0x040fe2000001021f */
[----:B------:R-:W-:Y:S01]  /*8860*/  @!P3 IMAD.SHL.U32 R5, R200, 0x2, RZ ;  /* 0x00000002c805b824 */ /* 0x000fe200078e00ff */
[----:B------:R-:W-:Y:S01]  /*8870*/  CS2R R8, SRZ ;  /* 0x0000000000087805 */ /* 0x000fe2000001ff00 */
[----:B------:R-:W-:Y:S01]  /*8880*/  @!P2 IMAD.WIDE R30, R188, 0x2, R10 ;  /* 0x00000002bc1ea825 */ /* 0x000fe200078e020a */
[----:B------:R-:W-:Y:S01]  /*8890*/  CS2R R12, SRZ ;  /* 0x00000000000c7805 */ /* 0x000fe2000001ff00 */
[----:B------:R1:W5:Y:S01]  /*88a0*/  @!P2 LD.E.64 R14, desc[UR42][R32.64] ;  /* 0x0000002a200ea980 */ /* 0x000362000c101b00 */
[-C--:B------:R-:W-:Y:S02]  /*88b0*/  @!P3 IADD3 R4, P0, R4, R5.reuse, RZ ;  /* 0x000000050404b210 */ /* 0x080fe40007f1e0ff */
[----:B------:R-:W-:Y:S02]  /*88c0*/  CS2R R10, SRZ ;  /* 0x00000000000a7805 */ /* 0x000fe4000001ff00 */
[----:B------:R-:W-:Y:S01]  /*88d0*/  @!P3 IADD3 R6, P1, R0, R5, RZ ;  /* 0x000000050006b210 */ /* 0x000fe20007f3e0ff */
[----:B------:R1:W5:Y:S01]  /*88e0*/  @!P2 LD.E.64 R8, desc[UR42][R30.64] ;  /* 0x0000002a1e08a980 */ /* 0x000362000c101b00 */
[----:B------:R-:W-:-:S03]  /*88f0*/  @!P3 IMAD.X R5, R3, 0x1, R34, P0 ;  /* 0x000000010305b824 */ /* 0x000fc600000e0622 */
[----:B------:R-:W-:Y:S02]  /*8900*/  @!P3 IMAD.X R7, R7, 0x1, R34, P1 ;  /* 0x000000010707b824 */ /* 0x000fe400008e0622 */
[----:B------:R1:W5:Y:S04]  /*8910*/  @!P3 LD.E.64 R12, desc[UR42][R4.64] ;  /* 0x0000002a040cb980 */ /* 0x000368000c101b00 */
[----:B------:R1:W5:Y:S02]  /*8920*/  @!P3 LD.E.64 R10, desc[UR42][R6.64] ;  /* 0x0000002a060ab980 */ /* 0x000364000c101b00 */
.L_x_5686:
[----:B------:R-:W-:Y:S05]  /*8930*/  BSYNC B1 ;  /* 0x0000000000017941 */ /* 0x000fea0003800000 */
.L_x_5685:
[----:B------:R-:W4:Y:S01]  /*8940*/  SYNCS.PHASECHK.TRANS64.TRYWAIT P0, [R2+URZ+0x28c00], R35 ;  /* 0x028c0023020075a7 */ /* 0x000f22000800017f */
[----:B--2---:R-:W-:Y:S01]  /*8950*/  LOP3.LUT R3, R38, 0x1c0, RZ, 0xc0, !PT ;  /* 0x000001c026037812 */ /* 0x004fe200078ec0ff */
[----:B01---5:R-:W-:Y:S01]  /*8960*/  IMAD.MOV.U32 R4, RZ, RZ, R8 ;  /* 0x000000ffff047224 */ /* 0x023fe200078e0008 */
[----:B------:R-:W-:Y:S01]  /*8970*/  VIADDMNMX R31, R37, -R192, 0x40, PT ;  /* 0x00000040251f7446 */ /* 0x000fe200038009c0 */
[----:B------:R-:W-:Y:S01]  /*8980*/  IMAD.MOV.U32 R6, RZ, RZ, R14 ;  /* 0x000000ffff067224 */ /* 0x000fe200078e000e */
[----:B------:R-:W-:Y:S01]  /*8990*/  LOP3.LUT R0, R3, 0x18, R16, 0xf8, !PT ;  /* 0x0000001803007812 */ /* 0x000fe200078ef810 */
[----:B------:R-:W-:Y:S01]  /*89a0*/  IMAD.MOV.U32 R5, RZ, RZ, R11 ;  /* 0x000000ffff057224 */ /* 0x000fe200078e000b */
[----:B------:R-:W-:Y:S01]  /*89b0*/  SHF.R.U32.HI R3, RZ, 0x3, R3 ;  /* 0x00000003ff037819 */ /* 0x000fe20000011603 */
[----:B------:R-:W-:Y:S01]  /*89c0*/  BSSY B1, `(.L_x_5687) ;  /* 0x0000013000017945 */ /* 0x000fe20003800000 */
[----:B------:R-:W-:Y:S01]  /*89d0*/  PRMT R46, R4, 0x7610, R46 ;  /* 0x00007610042e7816 */ /* 0x000fe2000000002e */
[----:B------:R-:W-:Y:S01]  /*89e0*/  IMAD.MOV.U32 R4, RZ, RZ, R10 ;  /* 0x000000ffff047224 */ /* 0x000fe200078e000a */
[----:B------:R-:W-:Y:S01]  /*89f0*/  LOP3.LUT R0, R0, R3, RZ, 0x3c, !PT ;  /* 0x0000000300007212 */ /* 0x000fe200078e3cff */
[----:B------:R-:W-:Y:S01]  /*8a00*/  IMAD.MOV.U32 R3, RZ, RZ, R9 ;  /* 0x000000ffff037224 */ /* 0x000fe200078e0009 */
[----:B------:R-:W-:Y:S01]  /*8a10*/  PRMT R30, R5, 0x7610, R30 ;  /* 0x00007610051e7816 */ /* 0x000fe2000000001e */
[----:B------:R-:W-:Y:S01]  /*8a20*/  IMAD.MOV.U32 R5, RZ, RZ, R13 ;  /* 0x000000ffff057224 */ /* 0x000fe200078e000d */
[----:B------:R-:W-:Y:S01]  /*8a30*/  PRMT R47, R4, 0x5410, R6 ;  /* 0x00005410042f7816 */ /* 0x000fe20000000006 */
[----:B------:R-:W-:Y:S01]  /*8a40*/  IMAD.MOV.U32 R4, RZ, RZ, R12 ;  /* 0x000000ffff047224 */ /* 0x000fe200078e000c */
[----:B------:R-:W-:Y:S01]  /*8a50*/  PRMT R46, R46, 0x5410, R3 ;  /* 0x000054102e2e7816 */ /* 0x000fe20000000003 */
[----:B------:R-:W-:Y:S01]  /*8a60*/  IMAD R3, R203, 0x200, R0 ;  /* 0x00000200cb037824 */ /* 0x000fe200078e0200 */
[----:B------:R-:W-:Y:S01]  /*8a70*/  LOP3.LUT P2, RZ, R195, 0x4, RZ, 0xc0, !PT ;  /* 0x00000004c3ff7812 */ /* 0x000fe2000784c0ff */
[----:B------:R-:W-:Y:S01]  /*8a80*/  IMAD.MOV.U32 R0, RZ, RZ, R15 ;  /* 0x000000ffff007224 */ /* 0x000fe200078e000f */
[----:B------:R-:W-:Y:S01]  /*8a90*/  ISETP.GE.AND P1, PT, R186, R31, PT ;  /* 0x0000001fba00720c */ /* 0x000fe20003f26270 */
[----:B------:R-:W-:-:S03]  /*8aa0*/  IMAD R3, R3, 0x2, R2 ;  /* 0x0000000203037824 */ /* 0x000fc600078e0202 */
[----:B------:R-:W-:Y:S01]  /*8ab0*/  PRMT R48, R0, 0x5410, R4 ;  /* 0x0000541000307816 */ /* 0x000fe20000000004 */
[C---:B------:R-:W-:Y:S02]  /*8ac0*/  VIADD R4, R3.reuse, 0x20400 ;  /* 0x0002040003047836 */ /* 0x040fe40000000000 */
[----:B------:R-:W-:Y:S01]  /*8ad0*/  VIADD R0, R3, 0x20440 ;  /* 0x0002044003007836 */ /* 0x000fe20000000000 */
[----:B----4-:R-:W-:Y:S06]  /*8ae0*/  @!P0 BRA `(.L_x_5688) ;  /* 0x000001a400248947 */ /* 0x010fec0003800000 */
.L_x_6025:
[----:B------:R-:W-:Y:S05]  /*8af0*/  BSYNC B1 ;  /* 0x0000000000017941 */ /* 0x000fea0003800000 */
.L_x_5687:
[----:B------:R-:W-:Y:S01]  /*8b00*/  BSSY B1, `(.L_x_5689) ;  /* 0x000005f000017945 */ /* 0x000fe20003800000 */
[----:B------:R-:W-:Y:S01]  /*8b10*/  PRMT R30, R30, 0x5410, R5 ;  /* 0x000054101e1e7816 */ /* 0x000fe20000000005 */
[----:B------:R-:W-:Y:S02]  /*8b20*/  @P2 VIADD R0, R4, 0xffffffc0 ;  /* 0xffffffc004002836 */ /* 0x000fe40000000000 */
[----:B------:R-:W-:Y:S05]  /*8b30*/  @P1 BRA `(.L_x_5690) ;  /* 0x00000004006c1947 */ /* 0x000fea0003800000 */
[----:B------:R-:W1:Y:S01]  /*8b40*/  LDC R5, c[0x0][0x3f4] ;  /* 0x0000fd00ff057b82 */ /* 0x000e620000000800 */
[----:B------:R-:W-:Y:S01]  /*8b50*/  BSSY B2, `(.L_x_5691) ;  /* 0x000002e000027945 */ /* 0x000fe20003800000 */
[-C--:B-1----:R-:W-:Y:S02]  /*8b60*/  ISETP.GE.AND P0, PT, R188, R5.reuse, PT ;  /* 0x00000005bc00720c */ /* 0x082fe40003f06270 */
[----:B------:R-:W-:-:S11]  /*8b70*/  ISETP.GE.AND P1, PT, R200, R5, PT ;  /* 0x00000005c800720c */ /* 0x000fd60003f26270 */
[----:B------:R-:W-:Y:S05]  /*8b80*/  @P0 BRA `(.L_x_5692) ;  /* 0x0000000000a80947 */ /* 0x000fea0003800000 */
[----:B---3--:R-:W1:Y:S01]  /*8b90*/  LDS.128 R4, [R3+0x20400] ;  /* 0x0204000003047984 */ /* 0x008e620000000c00 */
[----:B------:R-:W-:Y:S01]  /*8ba0*/  SHF.R.U32.HI R33, RZ, 0x10, R29 ;  /* 0x00000010ff217819 */ /* 0x000fe2000001161d */
[--C-:B------:R-:W-:Y:S01]  /*8bb0*/  HADD2.F32 R34, -RZ, R40.reuse.H0_H0 ;  /* 0x20000028ff227230 */ /* 0x100fe20000004100 */
[----:B0-----:R-:W-:Y:S01]  /*8bc0*/  SHF.R.U32.HI R35, RZ, 0x10, R27 ;  /* 0x00000010ff237819 */ /* 0x001fe2000001161b */
[----:B------:R-:W-:Y:S01]  /*8bd0*/  HADD2.F32 R32, -RZ, R40.H1_H1 ;  /* 0x30000028ff207230 */ /* 0x000fe20000004100 */
[----:B------:R-:W-:Y:S01]  /*8be0*/  SHF.R.U64 R41, R28, 0x10, R29 ;  /* 0x000000101c297819 */ /* 0x000fe2000000121d */
[----:B------:R-:W-:Y:S01]  /*8bf0*/  HADD2.F32 R33, -RZ, R33.H0_H0 ;  /* 0x20000021ff217230 */ /* 0x000fe20000004100 */
[----:B------:R-:W-:Y:S01]  /*8c00*/  SHF.R.U64 R39, R26, 0x10, R27 ;  /* 0x000000101a277819 */ /* 0x000fe2000000121b */
[----:B------:R-:W-:Y:S02]  /*8c10*/  HADD2.F32 R35, -RZ, R35.H0_H0 ;  /* 0x20000023ff237230 */ /* 0x000fe40000004100 */
[----:B-1----:R-:W-:-:S02]  /*8c20*/  HADD2.F32 R28, -RZ, R7.H0_H0 ;  /* 0x20000007ff1c7230 */ /* 0x002fc40000004100 */
[----:B------:R-:W-:Y:S02]  /*8c30*/  HADD2.F32 R29, -RZ, R7.H1_H1 ;  /* 0x30000007ff1d7230 */ /* 0x000fe40000004100 */
[--C-:B------:R-:W-:Y:S02]  /*8c40*/  HADD2.F32 R7, -RZ, R4.reuse.H0_H0 ;  /* 0x20000004ff077230 */ /* 0x100fe40000004100 */
[----:B------:R-:W-:Y:S02]  /*8c50*/  HADD2.F32 R4, -RZ, R4.H1_H1 ;  /* 0x30000004ff047230 */ /* 0x000fe40000004100 */
[C---:B------:R-:W-:Y:S01]  /*8c60*/  FMUL.FTZ R40, R29.reuse, R33 ;  /* 0x000000211d287220 */ /* 0x040fe20000410000 */
[-C--:B------:R-:W-:Y:S01]  /*8c70*/  FMUL.FTZ R37, R29, R35.reuse ;  /* 0x000000231d257220 */ /* 0x080fe20000410000 */
[--C-:B------:R-:W-:Y:S02]  /*8c80*/  HADD2.F32 R26, -RZ, R6.reuse.H0_H0 ;  /* 0x20000006ff1a7230 */ /* 0x100fe40000004100 */
[----:B------:R-:W-:Y:S01]  /*8c90*/  FMUL.FTZ R38, R4, R34 ;  /* 0x0000002204267220 */ /* 0x000fe20000410000 */
[----:B------:R-:W-:Y:S01]  /*8ca0*/  FFMA.FTZ R42, R28, R35, R40 ;  /* 0x000000231c2a7223 */ /* 0x000fe20000010028 */
[----:B------:R-:W-:-:S02]  /*8cb0*/  HADD2.F32 R27, -RZ, R6.H1_H1 ;  /* 0x30000006ff1b7230 */ /* 0x000fc40000004100 */
[-C--:B------:R-:W-:Y:S01]  /*8cc0*/  FMUL.FTZ R40, R4, R32.reuse ;  /* 0x0000002004287220 */ /* 0x080fe20000410000 */
[C---:B------:R-:W-:Y:S01]  /*8cd0*/  FFMA.FTZ R38, R7.reuse, R32, -R38 ;  /* 0x0000002007267223 */ /* 0x040fe20000010826 */
[----:B------:R-:W-:Y:S02]  /*8ce0*/  HADD2.F32 R6, -RZ, R5.H0_H0 ;  /* 0x20000005ff067230 */ /* 0x000fe40000004100 */
[----:B------:R-:W-:Y:S01]  /*8cf0*/  FFMA.FTZ R37, R28, R33, -R37 ;  /* 0x000000211c257223 */ /* 0x000fe20000010825 */
[----:B------:R-:W-:Y:S02]  /*8d00*/  HADD2.F32 R32, -RZ, R43.H0_H0 ;  /* 0x2000002bff207230 */ /* 0x000fe40000004100 */
[----:B------:R-:W-:Y:S01]  /*8d10*/  FFMA.FTZ R33, R7, R34, R40 ;  /* 0x0000002207217223 */ /* 0x000fe20000010028 */
[----:B------:R-:W-:Y:S02]  /*8d20*/  HADD2.F32 R5, -RZ, R5.H1_H1 ;  /* 0x30000005ff057230 */ /* 0x000fe40000004100 */
[----:B------:R-:W-:-:S02]  /*8d30*/  HADD2.F32 R28, -RZ, R44.H1_H1 ;  /* 0x3000002cff1c7230 */ /* 0x000fc40000004100 */
[C---:B------:R-:W-:Y:S01]  /*8d40*/  FMUL.FTZ R35, R27.reuse, R32 ;  /* 0x000000201b237220 */ /* 0x040fe20000410000 */
[----:B------:R-:W-:Y:S02]  /*8d50*/  HADD2.F32 R29, -RZ, R39.H0_H0 ;  /* 0x20000027ff1d7230 */ /* 0x000fe40000004100 */
[----:B------:R-:W-:Y:S02]  /*8d60*/  HADD2.F32 R4, -RZ, R41.H0_H0 ;  /* 0x20000029ff047230 */ /* 0x000fe40000004100 */
[-C--:B------:R-:W-:Y:S01]  /*8d70*/  FMUL.FTZ R27, R27, R28.reuse ;  /* 0x0000001c1b1b7220 */ /* 0x080fe20000410000 */
[C---:B------:R-:W-:Y:S01]  /*8d80*/  FFMA.FTZ R35, R26.reuse, R28, -R35 ;  /* 0x0000001c1a237223 */ /* 0x040fe20000010823 */
[C---:B------:R-:W-:Y:S01]  /*8d90*/  FMUL.FTZ R7, R5.reuse, R29 ;  /* 0x0000001d05077220 */ /* 0x040fe20000410000 */
[----:B------:R-:W-:Y:S01]  /*8da0*/  FMUL.FTZ R34, R5, R4 ;  /* 0x0000000405227220 */ /* 0x000fe20000410000 */
[----:B------:R-:W-:Y:S02]  /*8db0*/  FFMA.FTZ R26, R26, R32, R27 ;  /* 0x000000201a1a7223 */ /* 0x000fe4000001001b */
[----:B------:R-:W-:Y:S01]  /*8dc0*/  FFMA.FTZ R5, R6, R4, -R7 ;  /* 0x0000000406057223 */ /* 0x000fe20000010807 */
[----:B------:R-:W-:Y:S01]  /*8dd0*/  F2FP.F16.F32.PACK_AB R7, R42, R37 ;  /* 0x000000252a07723e */ /* 0x000fe200000000ff */
[----:B------:R-:W-:Y:S01]  /*8de0*/  FFMA.FTZ R34, R6, R29, R34 ;  /* 0x0000001d06227223 */ /* 0x000fe20000010022 */
[----:B------:R-:W-:-:S02]  /*8df0*/  F2FP.F16.F32.PACK_AB R4, R33, R38 ;  /* 0x000000262104723e */ /* 0x000fc400000000ff */
[----:B------:R-:W-:Y:S02]  /*8e00*/  F2FP.F16.F32.PACK_AB R6, R26, R35 ;  /* 0x000000231a06723e */ /* 0x000fe400000000ff */
[----:B------:R-:W-:-:S05]  /*8e10*/  F2FP.F16.F32.PACK_AB R5, R34, R5 ;  /* 0x000000052205723e */ /* 0x000fca00000000ff */
[----:B------:R1:W-:Y:S02]  /*8e20*/  STS.128 [R3+0x20400], R4 ;  /* 0x0204000403007388 */ /* 0x0003e40000000c00 */
.L_x_5692:
[----:B------:R-:W-:Y:S05]  /*8e30*/  BSYNC B2 ;  /* 0x0000000000027941 */ /* 0x000fea0003800000 */
.L_x_5691:
[----:B------:R-:W-:Y:S05]  /*8e40*/  @P1 BRA `(.L_x_5690) ;  /* 0x0000000000a81947 */ /* 0x000fea0003800000 */
[----:B-1-3--:R-:W1:Y:S01]  /*8e50*/  LDS.128 R4, [R0] ;  /* 0x0000000000047984 */ /* 0x00ae620000000c00 */
[----:B------:R-:W-:Y:S01]  /*8e60*/  SHF.R.U32.HI R27, RZ, 0x10, R21 ;  /* 0x00000010ff1b7819 */ /* 0x000fe20000011615 */
[----:B------:R-:W-:Y:S01]  /*8e70*/  HADD2.F32 R28, -RZ, R43.H1_H1 ;  /* 0x3000002bff1c7230 */ /* 0x000fe20000004100 */
[--C-:B------:R-:W-:Y:S01]  /*8e80*/  SHF.R.U32.HI R29, RZ, 0x10, R25.reuse ;  /* 0x00000010ff1d7819 */ /* 0x100fe20000011619 */
[----:B------:R-:W-:Y:S01]  /*8e90*/  HADD2.F32 R26, -RZ, R45.H0_H0 ;  /* 0x2000002dff1a7230 */ /* 0x000fe20000004100 */
[----:B0-----:R-:W-:Y:S01]  /*8ea0*/  SHF.R.U64 R35, R24, 0x10, R25 ;  /* 0x0000001018237819 */ /* 0x001fe20000001219 */
        /* <DEDUP_REMOVED lines=15> */
[--C-:B------:R-:W-:Y:S02]  /*8fa0*/  HADD2.F32 R6, -RZ, R5.reuse.H0_H0 ;  /* 0x20000005ff067230 */ /* 0x100fe40000004100 */
        /* <DEDUP_REMOVED lines=19> */
[----:B------:R2:W-:Y:S02]  /*90e0*/  STS.128 [R0], R4 ;  /* 0x0000000400007388 */ /* 0x0005e40000000c00 */
.L_x_5690:
[----:B------:R-:W-:Y:S05]  /*90f0*/  BSYNC B1 ;  /* 0x0000000000017941 */ /* 0x000fea0003800000 */
.L_x_5689:
[----:B------:R-:W-:-:S13]  /*9100*/  ISETP.GE.AND P0, PT, R36, R31, PT ;  /* 0x0000001f2400720c */ /* 0x000fda0003f06270 */
[----:B------:R-:W-:Y:S05]  /*9110*/  @P0 BRA `(.L_x_5693) ;  /* 0x0000001800640947 */ /* 0x000fea0003800000 */
[----:B-12---:R-:W1:Y:S01]  /*9120*/  LDC R5, c[0x0][0x3f4] ;  /* 0x0000fd00ff057b82 */ /* 0x006e620000000800 */
[----:B------:R-:W-:Y:S01]  /*9130*/  BSSY B1, `(.L_x_5694) ;  /* 0x000002e000017945 */ /* 0x000fe20003800000 */
[-C--:B-1----:R-:W-:Y:S02]  /*9140*/  ISETP.GE.AND P0, PT, R188, R5.reuse, PT ;  /* 0x00000005bc00720c */ /* 0x082fe40003f06270 */
[----:B------:R-:W-:-:S11]  /*9150*/  ISETP.GE.AND P1, PT, R200, R5, PT ;  /* 0x00000005c800720c */ /* 0x000fd60003f26270 */
[----:B------:R-:W-:Y:S05]  /*9160*/  @P0 BRA `(.L_x_5695) ;  /* 0x0000000000a80947 */ /* 0x000fea0003800000 */
[----:B---3--:R-:W1:Y:S01]  /*9170*/  LDS.128 R4, [R3+0x21400] ;  /* 0x0214000003047984 */ /* 0x008e620000000c00 */
        /* <DEDUP_REMOVED lines=22> */
[----:B------:R-:W-:Y:S02]  /*92e0*/  HADD2.F32 R20, -RZ, R46.H1_H1 ;  /* 0x3000002eff147230 */ /* 0x000fe40000004100 */
[----:B------:R-:W-:Y:S01]  /*92f0*/  FFMA.FTZ R21, R7, R24, R28 ;  /* 0x0000001807157223 */ /* 0x000fe2000001001c */
[----:B------:R-:W-:Y:S02]  /*9300*/  HADD2.F32 R5, -RZ, R5.H1_H1 ;  /* 0x30000005ff057230 */ /* 0x000fe40000004100 */
[----:B------:R-:W-:-:S02]  /*9310*/  HADD2.F32 R14, -RZ, R48.H0_H0 ;  /* 0x20000030ff0e7230 */ /* 0x000fc40000004100 */
        /* <DEDUP_REMOVED lines=15> */
.L_x_5695:
[----:B------:R-:W-:Y:S05]  /*9410*/  BSYNC B1 ;  /* 0x0000000000017941 */ /* 0x000fea0003800000 */
.L_x_5694:
[----:B------:R-:W-:Y:S05]  /*9420*/  @P1 BRA `(.L_x_5693) ;  /* 0x0000001400a01947 */ /* 0x000fea0003800000 */
[----:B-1-3--:R-:W1:Y:S01]  /*9430*/  LDS.128 R4, [R0+0x1000] ;  /* 0x0010000000047984 */ /* 0x00ae620000000c00 */
[----:B------:R-:W-:Y:S02]  /*9440*/  SHF.R.U64 R24, R12, 0x10, R13 ;  /* 0x000000100c187819 */ /* 0x000fe4000000120d */
[----:B------:R-:W-:Y:S02]  /*9450*/  SHF.R.U32.HI R14, RZ, 0x10, R11 ;  /* 0x00000010ff0e7819 */ /* 0x000fe4000001160b */
[----:B------:R-:W-:Y:S01]  /*9460*/  SHF.R.U32.HI R12, RZ, 0x10, R13 ;  /* 0x00000010ff0c7819 */ /* 0x000fe2000001160d */
[----:B------:R-:W-:Y:S01]  /*9470*/  HADD2.F32 R13, -RZ, R47.H0_H0 ;  /* 0x2000002fff0d7230 */ /* 0x000fe20000004100 */
[----:B------:R-:W-:Y:S01]  /*9480*/  SHF.R.U64 R21, R10, 0x10, R11 ;  /* 0x000000100a157819 */ /* 0x000fe2000000120b */
[----:B------:R-:W-:Y:S02]  /*9490*/  HADD2.F32 R14, -RZ, R14.H0_H0 ;  /* 0x2000000eff0e7230 */ /* 0x000fe40000004100 */
[----:B------:R-:W-:-:S02]  /*94a0*/  HADD2.F32 R12, -RZ, R12.H0_H0 ;  /* 0x2000000cff0c7230 */ /* 0x000fc40000004100 */
[----:B------:R-:W-:Y:S02]  /*94b0*/  HADD2.F32 R11, -RZ, R48.H1_H1 ;  /* 0x30000030ff0b7230 */ /* 0x000fe40000004100 */
[--C-:B-1----:R-:W-:Y:S02]  /*94c0*/  HADD2.F32 R10, -RZ, R7.reuse.H1_H1 ;  /* 0x30000007ff0a7230 */ /* 0x102fe40000004100 */
[--C-:B------:R-:W-:Y:S02]  /*94d0*/  HADD2.F32 R3, -RZ, R4.reuse.H0_H0 ;  /* 0x20000004ff037230 */ /* 0x100fe40000004100 */
[----:B------:R-:W-:Y:S02]  /*94e0*/  HADD2.F32 R4, -RZ, R4.H1_H1 ;  /* 0x30000004ff047230 */ /* 0x000fe40000004100 */
[C---:B------:R-:W-:Y:S01]  /*94f0*/  FMUL.FTZ R20, R10.reuse, R14 ;  /* 0x0000000e0a147220 */ /* 0x040fe20000410000 */
[----:B------:R-:W-:Y:S02]  /*9500*/  HADD2.F32 R9, -RZ, R7.H0_H0 ;  /* 0x20000007ff097230 */ /* 0x000fe40000004100 */
[----:B------:R-:W-:Y:S01]  /*9510*/  FMUL.FTZ R15, R10, R12 ;  /* 0x0000000c0a0f7220 */ /* 0x000fe20000410000 */
[----:B------:R-:W-:-:S02]  /*9520*/  HADD2.F32 R7, -RZ, R6.H0_H0 ;  /* 0x20000006ff077230 */ /* 0x000fc40000004100 */
[C---:B------:R-:W-:Y:S01]  /*9530*/  FMUL.FTZ R10, R4.reuse, R13 ;  /* 0x0000000d040a7220 */ /* 0x040fe20000410000 */
[----:B------:R-:W-:Y:S02]  /*9540*/  HADD2.F32 R8, -RZ, R6.H1_H1 ;  /* 0x30000006ff087230 */ /* 0x000fe40000004100 */
[----:B------:R-:W-:Y:S01]  /*9550*/  FFMA.FTZ R20, R9, R12, -R20 ;  /* 0x0000000c09147223 */ /* 0x000fe20000010814 */
[-C--:B------:R-:W-:Y:S01]  /*9560*/  FMUL.FTZ R12, R4, R11.reuse ;  /* 0x0000000b040c7220 */ /* 0x080fe20000410000 */
[----:B------:R-:W-:Y:S01]  /*9570*/  FFMA.FTZ R11, R3, R11, -R10 ;  /* 0x0000000b030b7223 */ /* 0x000fe2000001080a */
[--C-:B------:R-:W-:Y:S02]  /*9580*/  HADD2.F32 R10, -RZ, R30.reuse.H0_H0 ;  /* 0x2000001eff0a7230 */ /* 0x100fe40000004100 */
[----:B------:R-:W-:Y:S01]  /*9590*/  FFMA.FTZ R15, R9, R14, R15 ;  /* 0x0000000e090f7223 */ /* 0x000fe2000001000f */
[----:B------:R-:W-:Y:S02]  /*95a0*/  HADD2.F32 R6, -RZ, R5.H0_H0 ;  /* 0x20000005ff067230 */ /* 0x000fe40000004100 */
[----:B------:R-:W-:Y:S01]  /*95b0*/  FFMA.FTZ R12, R3, R13, R12 ;  /* 0x0000000d030c7223 */ /* 0x000fe2000001000c */
[----:B------:R-:W-:-:S02]  /*95c0*/  HADD2.F32 R30, -RZ, R30.H1_H1 ;  /* 0x3000001eff1e7230 */ /* 0x000fc40000004100 */
[C---:B------:R-:W-:Y:S01]  /*95d0*/  FMUL.FTZ R14, R8.reuse, R10 ;  /* 0x0000000a080e7220 */ /* 0x040fe20000410000 */
[----:B------:R-:W-:Y:S02]  /*95e0*/  HADD2.F32 R5, -RZ, R5.H1_H1 ;  /* 0x30000005ff057230 */ /* 0x000fe40000004100 */
[----:B------:R-:W-:Y:S02]  /*95f0*/  HADD2.F32 R9, -RZ, R21.H0_H0 ;  /* 0x20000015ff097230 */ /* 0x000fe40000004100 */
[-C--:B------:R-:W-:Y:S01]  /*9600*/  FMUL.FTZ R13, R8, R30.reuse ;  /* 0x0000001e080d7220 */ /* 0x080fe20000410000 */
[----:B------:R-:W-:Y:S02]  /*9610*/  HADD2.F32 R4, -RZ, R24.H0_H0 ;  /* 0x20000018ff047230 */ /* 0x000fe40000004100 */
[----:B------:R-:W-:Y:S01]  /*9620*/  FFMA.FTZ R14, R7, R30, -R14 ;  /* 0x0000001e070e7223 */ /* 0x000fe2000001080e */
[----:B------:R-:W-:Y:S01]  /*9630*/  FMUL.FTZ R3, R5, R9 ;  /* 0x0000000905037220 */ /* 0x000fe20000410000 */
[----:B------:R-:W-:Y:S01]  /*9640*/  FFMA.FTZ R13, R7, R10, R13 ;  /* 0x0000000a070d7223 */ /* 0x000fe2000001000d */
[----:B------:R-:W-:Y:S01]  /*9650*/  FMUL.FTZ R8, R5, R4 ;  /* 0x0000000405087220 */ /* 0x000fe20000410000 */
[----:B------:R-:W-:Y:S01]  /*9660*/  F2FP.F16.F32.PACK_AB R7, R15, R20 ;  /* 0x000000140f07723e */ /* 0x000fe200000000ff */
[----:B------:R-:W-:Y:S01]  /*9670*/  FFMA.FTZ R3, R6, R4, -R3 ;  /* 0x0000000406037223 */ /* 0x000fe20000010803 */
[----:B------:R-:W-:Y:S01]  /*9680*/  F2FP.F16.F32.PACK_AB R4, R12, R11 ;  /* 0x0000000b0c04723e */ /* 0x000fe200000000ff */
[----:B------:R-:W-:Y:S01]  /*9690*/  FFMA.FTZ R8, R6, R9, R8 ;  /* 0x0000000906087223 */ /* 0x000fe20000010008 */
[----:B------:R-:W-:-:S04]  /*96a0*/  F2FP.F16.F32.PACK_AB R6, R13, R14 ;  /* 0x0000000e0d06723e */ /* 0x000fc800000000ff */
[----:B------:R-:W-:-:S05]  /*96b0*/  F2FP.F16.F32.PACK_AB R5, R8, R3 ;  /* 0x000000030805723e */ /* 0x000fca00000000ff */
[----:B------:R4:W-:Y:S01]  /*96c0*/  STS.128 [R0+0x1000], R4 ;  /* 0x0010000400007388 */ /* 0x0009e20000000c00 */
[----:B------:R-:W-:Y:S05]  /*96d0*/  BRA `(.L_x_5693) ;  /* 0x0000001000f47947 */ /* 0x000fea0003800000 */
.L_x_5680:
        /* <DEDUP_REMOVED lines=36> */
.L_x_6031:
[----:B------:R-:W-:Y:S01]  /*9920*/  IMAD R33, R22, R21, RZ ;  /* 0x0000001516217224 */ /* 0x000fe200078e02ff */
[----:B------:R-:W-:Y:S01]  /*9930*/  BSSY B1, `(.L_x_5697) ;  /* 0x000000f000017945 */ /* 0x000fe20003800000 */
[----:B---3--:R-:W-:Y:S01]  /*9940*/  IMAD.MOV.U32 R15, RZ, RZ, R5 ;  /* 0x000000ffff0f7224 */ /* 0x008fe200078e0005 */
[----:B------:R-:W-:Y:S02]  /*9950*/  CS2R R28, SRZ ;  /* 0x00000000001c7805 */ /* 0x000fe4000001ff00 */
[----:B------:R-:W-:Y:S02]  /*9960*/  CS2R R30, SRZ ;  /* 0x00000000001e7805 */ /* 0x000fe4000001ff00 */
[----:B------:R-:W-:Y:S02]  /*9970*/  ISETP.GE.AND P0, PT, R34, R33, PT ;  /* 0x000000212200720c */ /* 0x000fe40003f06270 */
[----:B------:R-:W-:Y:S02]  /*9980*/  CS2R R24, SRZ ;  /* 0x0000000000187805 */ /* 0x000fe4000001ff00 */
[----:B------:R-:W-:-:S09]  /*9990*/  CS2R R26, SRZ ;  /* 0x00000000001a7805 */ /* 0x000fd2000001ff00 */
[----:B------:R-:W-:Y:S05]  /*99a0*/  @P0 BRA `(.L_x_5698) ;  /* 0x00000000001c0947 */ /* 0x000fea0003800000 */
[----:B------:R-:W-:Y:S02]  /*99b0*/  ULDC UR4, c[0x0][0x3f4] ;  /* 0x0000fd0000047ab9 */ /* 0x000fe40000000800 */
[----:B------:R-:W-:-:S13]  /*99c0*/  ISETP.GE.AND P0, PT, R16, UR4, PT ;  /* 0x0000000410007c0c */ /* 0x000fda000bf06270 */
[----:B------:R-:W-:Y:S05]  /*99d0*/  @P0 BRA `(.L_x_5698) ;  /* 0x0000000000100947 */ /* 0x000fea0003800000 */
[----:B------:R-:W-:-:S04]  /*99e0*/  IMAD.WIDE R10, R16, 0x2, R10 ;  /* 0x00000002100a7825 */ /* 0x000fc800078e020a */
[----:B----4-:R-:W-:Y:S01]  /*99f0*/  IMAD.WIDE R14, R16, 0x2, R14 ;  /* 0x00000002100e7825 */ /* 0x010fe200078e020e */
[----:B------:R0:W5:Y:S04]  /*9a00*/  LD.E.128 R24, desc[UR42][R10.64] ;  /* 0x0000002a0a187980 */ /* 0x000168000c101d00 */
[----:B------:R0:W5:Y:S02]  /*9a10*/  LD.E.128 R28, desc[UR42][R14.64] ;  /* 0x0000002a0e1c7980 */ /* 0x000164000c101d00 */
.L_x_5698:
[----:B------:R-:W-:Y:S05]  /*9a20*/  BSYNC B1 ;  /* 0x0000000000017941 */ /* 0x000fea0003800000 */
.L_x_5697:
[----:B-----5:R-:W-:Y:S01]  /*9a30*/  IMAD.MOV.U32 R0, RZ, RZ, R28 ;  /* 0x000000ffff007224 */ /* 0x020fe200078e001c */
[----:B------:R-:W-:Y:S01]  /*9a40*/  UMOV UR4, 0xffffffff ;  /* 0xffffffff00047882 */ /* 0x000fe20000000000 */
[----:B------:R-:W-:Y:S02]  /*9a50*/  IMAD.MOV.U32 R4, RZ, RZ, R30 ;  /* 0x000000ffff047224 */ /* 0x000fe400078e001e */
[----:B------:R-:W-:Y:S02]  /*9a60*/  IMAD.MOV.U32 R5, RZ, RZ, R31 ;  /* 0x000000ffff057224 */ /* 0x000fe400078e001f */
        /* <DEDUP_REMOVED lines=9> */
[----:B------:R-:W-:Y:S02]  /*9b00*/  PRMT R44, R44, 0x5410, R5 ;  /* 0x000054102c2c7816 */ /* 0x000fe40000000005 */
[----:B------:R-:W-:Y:S02]  /*9b10*/  CS2R R4, SRZ ;  /* 0x0000000000047805 */ /* 0x000fe4000001ff00 */
[----:B------:R-:W-:Y:S01]  /*9b20*/  PRMT R38, R3, 0x7610, R38 ;  /* 0x0000761003267816 */ /* 0x000fe20000000026 */
[----:B------:R-:W-:Y:S06]  /*9b30*/  BRA.DIV UR4, `(.L_x_5699) ;  /* 0x00000196049c7947 */ /* 0x000fec000b800000 */
[----:B------:R-:W1:Y:S04]  /*9b40*/  SHFL.IDX PT, R3, R8, 0x1, 0x1c1f ;  /* 0x003c1f0008037f89 */ /* 0x000e6800000e0000 */
[----:B------:R-:W2:Y:S04]  /*9b50*/  SHFL.IDX PT, R0, R6, 0x1, 0x1c1f ;  /* 0x003c1f0006007f89 */ /* 0x000ea800000e0000 */
[----:B------:R-:W3:Y:S04]  /*9b60*/  SHFL.IDX PT, R7, R7, 0x1, 0x1c1f ;  /* 0x003c1f0007077f89 */ /* 0x000ee800000e0000 */
[----:B0---4-:R0:W4:Y:S01]  /*9b70*/  SHFL.IDX PT, R14, R9, 0x1, 0x1c1f ;  /* 0x003c1f00090e7f89 */ /* 0x01112200000e0000 */
[----:B-1----:R-:W-:-:S02]  /*9b80*/  IMAD.MOV.U32 R13, RZ, RZ, R3 ;  /* 0x000000ffff0d7224 */ /* 0x002fc400078e0003 */
[----:B0-2---:R-:W-:-:S07]  /*9b90*/  IMAD.MOV.U32 R12, RZ, RZ, R0 ;  /* 0x000000ffff0c7224 */ /* 0x005fce00078e0000 */
.L_x_6037:
[----:B------:R-:W0:Y:S01]  /*9ba0*/  LDC R35, c[0x0][0x3f4] ;  /* 0x0000fd00ff237b82 */ /* 0x000e220000000800 */
[----:B------:R-:W-:Y:S01]  /*9bb0*/  VIADD R34, R34, 0x20 ;  /* 0x0000002022227836 */ /* 0x000fe20000000000 */
[----:B------:R-:W-:Y:S01]  /*9bc0*/  LEA.HI R0, R219, R219, RZ, 0x1 ;  /* 0x000000dbdb007211 */ /* 0x000fe200078f08ff */
[----:B------:R-:W-:Y:S01]  /*9bd0*/  BSSY B1, `(.L_x_5700) ;  /* 0x0000014000017945 */ /* 0x000fe20003800000 */
[----:B---3--:R-:W-:Y:S01]  /*9be0*/  IMAD.MOV.U32 R15, RZ, RZ, R7 ;  /* 0x000000ffff0f7224 */ /* 0x008fe200078e0007 */
[----:B------:R-:W-:Y:S02]  /*9bf0*/  CS2R R6, SRZ ;  /* 0x0000000000067805 */ /* 0x000fe4000001ff00 */
[----:B------:R-:W-:Y:S02]  /*9c00*/  ISETP.GE.AND P0, PT, R34, R33, PT ;  /* 0x000000212200720c */ /* 0x000fe40003f06270 */
[----:B------:R-:W-:Y:S02]  /*9c10*/  CS2R R8, SRZ ;  /* 0x0000000000087805 */ /* 0x000fe4000001ff00 */
[----:B------:R-:W-:-:S02]  /*9c20*/  LOP3.LUT R0, R0, 0xfffffffe, RZ, 0xc0, !PT ;  /* 0xfffffffe00007812 */ /* 0x000fc400078ec0ff */
[----:B------:R-:W-:-:S03]  /*9c30*/  CS2R R10, SRZ ;  /* 0x00000000000a7805 */ /* 0x000fc6000001ff00 */
[----:B------:R-:W-:-:S05]  /*9c40*/  IMAD.IADD R0, R219, 0x1, -R0 ;  /* 0x00000001db007824 */ /* 0x000fca00078e0a00 */
[----:B------:R-:W-:Y:S01]  /*9c50*/  SHF.L.U32 R21, R0, 0x1f, RZ ;  /* 0x0000001f00157819 */ /* 0x000fe200000006ff */
[----:B------:R-:W-:Y:S06]  /*9c60*/  @P0 BRA `(.L_x_5701) ;  /* 0x0000000000280947 */ /* 0x000fec0003800000 */
[----:B------:R-:W-:Y:S01]  /*9c70*/  ULDC UR4, c[0x0][0x3f4] ;  /* 0x0000fd0000047ab9 */ /* 0x000fe20000000800 */
[----:B------:R-:W-:Y:S02]  /*9c80*/  CS2R R6, SRZ ;  /* 0x0000000000067805 */ /* 0x000fe4000001ff00 */
[----:B------:R-:W-:Y:S02]  /*9c90*/  ISETP.GE.AND P0, PT, R16, UR4, PT ;  /* 0x0000000410007c0c */ /* 0x000fe4000bf06270 */
[----:B------:R-:W-:Y:S02]  /*9ca0*/  CS2R R8, SRZ ;  /* 0x0000000000087805 */ /* 0x000fe4000001ff00 */
[----:B------:R-:W-:-:S09]  /*9cb0*/  CS2R R10, SRZ ;  /* 0x00000000000a7805 */ /* 0x000fd2000001ff00 */
[----:B------:R-:W-:Y:S05]  /*9cc0*/  @P0 BRA `(.L_x_5701) ;  /* 0x0000000000100947 */ /* 0x000fea0003800000 */
[----:B------:R-:W-:-:S04]  /*9cd0*/  IMAD.WIDE R12, R16, 0x2, R12 ;  /* 0x00000002100c7825 */ /* 0x000fc800078e020c */
[----:B----4-:R-:W-:Y:S01]  /*9ce0*/  IMAD.WIDE R14, R16, 0x2, R14 ;  /* 0x00000002100e7825 */ /* 0x010fe200078e020e */
[----:B------:R1:W5:Y:S04]  /*9cf0*/  LD.E.128 R8, desc[UR42][R12.64] ;  /* 0x0000002a0c087980 */ /* 0x000368000c101d00 */
[----:B------:R1:W5:Y:S02]  /*9d00*/  LD.E.128 R4, desc[UR42][R14.64] ;  /* 0x0000002a0e047980 */ /* 0x000364000c101d00 */
.L_x_5701:
[----:B------:R-:W-:Y:S05]  /*9d10*/  BSYNC B1 ;  /* 0x0000000000017941 */ /* 0x000fea0003800000 */
.L_x_5700:
[----:B------:R-:W2:Y:S01]  /*9d20*/  SYNCS.PHASECHK.TRANS64.TRYWAIT P1, [R2+URZ+0x28c00], R21 ;  /* 0x028c0015020075a7 */ /* 0x000ea2000802017f */
[----:B------:R-:W-:Y:S01]  /*9d30*/  VIADDMNMX R3, R33, -R192, 0x40, PT ;  /* 0x0000004021037446 */ /* 0x000fe200038009c0 */
[----:B-----5:R-:W-:Y:S01]  /*9d40*/  IMAD.MOV.U32 R0, RZ, RZ, R4 ;  /* 0x000000ffff007224 */ /* 0x020fe200078e0004 */
[----:B0-----:R-:W-:Y:S01]  /*9d50*/  ISETP.GE.AND P0, PT, R16, R35, PT ;  /* 0x000000231000720c */ /* 0x001fe20003f06270 */
[----:B-1----:R-:W-:Y:S01]  /*9d60*/  IMAD.MOV.U32 R12, RZ, RZ, R5 ;  /* 0x000000ffff0c7224 */ /* 0x002fe200078e0005 */
[----:B------:R-:W-:Y:S01]  /*9d70*/  BSSY B1, `(.L_x_5702) ;  /* 0x000000e000017945 */ /* 0x000fe20003800000 */
[----:B------:R-:W-:Y:S01]  /*9d80*/  IMAD.MOV.U32 R13, RZ, RZ, R9 ;  /* 0x000000ffff0d7224 */ /* 0x000fe200078e0009 */
[-C--:B------:R-:W-:Y:S02]  /*9d90*/  ISETP.GE.OR P2, PT, R186, R3.reuse, P0 ;  /* 0x00000003ba00720c */ /* 0x080fe40000746670 */
[----:B------:R-:W-:Y:S01]  /*9da0*/  PRMT R37, R0, 0x7610, R37 ;  /* 0x0000761000257816 */ /* 0x000fe20000000025 */
[----:B------:R-:W-:Y:S01]  /*9db0*/  IMAD.MOV.U32 R0, RZ, RZ, R6 ;  /* 0x000000ffff007224 */ /* 0x000fe200078e0006 */
[----:B------:R-:W-:Y:S01]  /*9dc0*/  ISETP.GE.OR P0, PT, R36, R3, P0 ;  /* 0x000000032400720c */ /* 0x000fe20000706670 */
[----:B------:R-:W-:Y:S01]  /*9dd0*/  IMAD.MOV.U32 R3, RZ, RZ, R7 ;  /* 0x000000ffff037224 */ /* 0x000fe200078e0007 */
[----:B------:R-:W-:Y:S01]  /*9de0*/  PRMT R57, R12, 0x7610, R57 ;  /* 0x000076100c397816 */ /* 0x000fe20000000039 */
[----:B------:R-:W-:-:S03]  /*9df0*/  IMAD.MOV.U32 R12, RZ, RZ, R8 ;  /* 0x000000ffff0c7224 */ /* 0x000fc600078e0008 */
[----:B------:R-:W-:Y:S01]  /*9e00*/  PRMT R0, R3, 0x5410, R0 ;  /* 0x0000541003007816 */ /* 0x000fe20000000000 */
[----:B------:R-:W-:Y:S01]  /*9e10*/  IMAD.IADD R3, R16, 0x1, R35 ;  /* 0x0000000110037824 */ /* 0x000fe200078e0223 */
[----:B------:R-:W-:Y:S02]  /*9e20*/  PRMT R37, R37, 0x5410, R12 ;  /* 0x0000541025257816 */ /* 0x000fe4000000000c */
[----:B------:R-:W-:Y:S01]  /*9e30*/  PRMT R57, R57, 0x5410, R13 ;  /* 0x0000541039397816 */ /* 0x000fe2000000000d */
[----:B--2---:R-:W-:Y:S06]  /*9e40*/  @!P1 BRA `(.L_x_5703) ;  /* 0x0000019400509947 */ /* 0x004fec0003800000 */
.L_x_6038:
[----:B------:R-:W-:Y:S05]  /*9e50*/  BSYNC B1 ;  /* 0x0000000000017941 */ /* 0x000fea0003800000 */
.L_x_5702:
[----:B------:R-:W-:Y:S01]  /*9e60*/  BSSY B1, `(.L_x_5704) ;  /* 0x0000063000017945 */ /* 0x000fe20003800000 */
[----:B------:R-:W-:Y:S01]  /*9e70*/  IMAD.MOV.U32 R20, RZ, RZ, R10 ;  /* 0x000000ffff147224 */ /* 0x000fe200078e000a */
[----:B------:R-:W-:Y:S01]  /*9e80*/  LOP3.LUT R3, R3, 0x38, RZ, 0xc0, !PT ;  /* 0x0000003803037812 */ /* 0x000fe200078ec0ff */
[----:B0-----:R-:W-:Y:S01]  /*9e90*/  IMAD.MOV.U32 R21, RZ, RZ, R11 ;  /* 0x000000ffff157224 */ /* 0x001fe200078e000b */
[----:B------:R-:W-:Y:S06]  /*9ea0*/  @P2 BRA `(.L_x_5705) ;  /* 0x0000000400782947 */ /* 0x000fec0003800000 */
[----:B------:R-:W-:Y:S01]  /*9eb0*/  IMAD.SHL.U32 R12, R195, 0x40, RZ ;  /* 0x00000040c30c7824 */ /* 0x000fe200078e00ff */
[--C-:B------:R-:W-:Y:S01]  /*9ec0*/  SHF.R.U64 R52, R28, 0x10, R29.reuse ;  /* 0x000000101c347819 */ /* 0x100fe2000000121d */
[----:B------:R-:W-:Y:S01]  /*9ed0*/  HADD2.F32 R39, -RZ, R39.H0_H0 ;  /* 0x20000027ff277230 */ /* 0x000fe20000004100 */
[----:B------:R-:W-:Y:S01]  /*9ee0*/  SHF.R.U32.HI R40, RZ, 0x10, R29 ;  /* 0x00000010ff287819 */ /* 0x000fe2000001161d */
[----:B------:R-:W-:Y:S01]  /*9ef0*/  HADD2.F32 R38, -RZ, R38.H0_H0 ;  /* 0x20000026ff267230 */ /* 0x000fe20000004100 */
[----:B------:R-:W-:Y:S02]  /*9f00*/  LOP3.LUT R32, R12, 0x1c0, RZ, 0xc0, !PT ;  /* 0x000001c00c207812 */ /* 0x000fe400078ec0ff */
[----:B------:R-:W-:Y:S01]  /*9f10*/  SHF.R.U64 R54, R24, 0x10, R25 ;  /* 0x0000001018367819 */ /* 0x000fe20000001219 */
[----:B------:R-:W-:Y:S01]  /*9f20*/  HADD2.F32 R40, -RZ, R40.H0_H0 ;  /* 0x20000028ff287230 */ /* 0x000fe20000004100 */
[----:B------:R-:W-:Y:S02]  /*9f30*/  SHF.R.U32.HI R15, RZ, 0x3, R32 ;  /* 0x00000003ff0f7819 */ /* 0x000fe40000011620 */
[----:B------:R-:W-:-:S02]  /*9f40*/  LOP3.LUT R12, R32, 0x38, R16, 0xf8, !PT ;  /* 0x00000038200c7812 */ /* 0x000fc400078ef810 */
[----:B------:R-:W-:Y:S02]  /*9f50*/  LOP3.LUT R32, R15, R3, R32, 0x1e, !PT ;  /* 0x000000030f207212 */ /* 0x000fe400078e1e20 */
[----:B------:R-:W-:Y:S02]  /*9f60*/  LOP3.LUT R12, R12, R15, RZ, 0x3c, !PT ;  /* 0x0000000f0c0c7212 */ /* 0x000fe400078e3cff */
[----:B------:R-:W-:Y:S01]  /*9f70*/  SHF.R.U32.HI R42, RZ, 0x10, R25 ;  /* 0x00000010ff2a7819 */ /* 0x000fe20000011619 */
[C---:B------:R-:W-:Y:S01]  /*9f80*/  IMAD R33, R203.reuse, 0x200, R32 ;  /* 0x00000200cb217824 */ /* 0x040fe200078e0220 */
[--C-:B------:R-:W-:Y:S01]  /*9f90*/  SHF.R.U64 R51, R30, 0x10, R31.reuse ;  /* 0x000000101e337819 */ /* 0x100fe2000000121f */
[----:B------:R-:W-:Y:S01]  /*9fa0*/  IMAD R13, R203, 0x200, R12 ;  /* 0x00000200cb0d7824 */ /* 0x000fe200078e020c */
[----:B------:R-:W-:Y:S01]  /*9fb0*/  SHF.R.U32.HI R45, RZ, 0x10, R31 ;  /* 0x00000010ff2d7819 */ /* 0x000fe2000001161f */
[--C-:B------:R-:W-:Y:S01]  /*9fc0*/  IMAD R49, R33, 0x2, R2.reuse ;  /* 0x0000000221317824 */ /* 0x100fe200078e0202 */
[--C-:B------:R-:W-:Y:S01]  /*9fd0*/  SHF.R.U64 R53, R26, 0x10, R27.reuse ;  /* 0x000000101a357819 */ /* 0x100fe2000000121b */
[----:B------:R-:W-:Y:S01]  /*9fe0*/  IMAD R47, R13, 0x2, R2 ;  /* 0x000000020d2f7824 */ /* 0x000fe200078e0202 */
[----:B------:R-:W-:-:S02]  /*9ff0*/  SHF.R.U32.HI R50, RZ, 0x10, R27 ;  /* 0x00000010ff327819 */ /* 0x000fc4000001161b */
[----:B------:R-:W0:Y:S04]  /*a000*/  LDS.128 R32, [R49+0x20400] ;  /* 0x0204000031207984 */ /* 0x000e280000000c00 */
[----:B----4-:R-:W1:Y:S01]  /*a010*/  LDS.128 R12, [R47+0x20400] ;  /* 0x020400002f0c7984 */ /* 0x010e620000000c00 */
[--C-:B0-----:R-:W-:Y:S02]  /*a020*/  HADD2.F32 R29, -RZ, R33.reuse.H0_H0 ;  /* 0x20000021ff1d7230 */ /* 0x101fe40000004100 */
[----:B------:R-:W-:Y:S02]  /*a030*/  HADD2.F32 R33, -RZ, R33.H1_H1 ;  /* 0x30000021ff217230 */ /* 0x000fe40000004100 */
[--C-:B-1----:R-:W-:Y:S02]  /*a040*/  HADD2.F32 R24, -RZ, R13.reuse.H0_H0 ;  /* 0x2000000dff187230 */ /* 0x102fe40000004100 */
[C---:B------:R-:W-:Y:S01]  /*a050*/  FMUL.FTZ R41, R29.reuse, R39 ;  /* 0x000000271d297220 */ /* 0x040fe20000410000 */
[----:B------:R-:W-:Y:S01]  /*a060*/  FMUL.FTZ R43, R29, R38 ;  /* 0x000000261d2b7220 */ /* 0x000fe20000410000 */
[----:B------:R-:W-:-:S02]  /*a070*/  HADD2.F32 R25, -RZ, R13.H1_H1 ;  /* 0x3000000dff197230 */ /* 0x000fc40000004100 */
        /* <DEDUP_REMOVED lines=9> */
[----:B------:R-:W-:Y:S02]  /*a110*/  HADD2.F32 R26, -RZ, R15.H0_H0 ;  /* 0x2000000fff1a7230 */ /* 0x000fe40000004100 */
[C---:B------:R-:W-:Y:S01]  /*a120*/  FMUL.FTZ R33, R31.reuse, R29 ;  /* 0x0000001d1f217220 */ /* 0x040fe20000410000 */
[----:B------:R-:W-:Y:S02]  /*a130*/  HADD2.F32 R35, -RZ, R35.H1_H1 ;  /* 0x30000023ff237230 */ /* 0x000fe40000004100 */
[----:B------:R-:W-:Y:S01]  /*a140*/  FMUL.FTZ R48, R31, R24 ;  /* 0x000000181f307220 */ /* 0x000fe20000410000 */
[----:B------:R-:W-:Y:S02]  /*a150*/  HADD2.F32 R42, -RZ, R45.H0_H0 ;  /* 0x2000002dff2a7230 */ /* 0x000fe40000004100 */
[----:B------:R-:W-:Y:S01]  /*a160*/  FFMA.FTZ R46, R25, R40, R46 ;  /* 0x00000028192e7223 */ /* 0x000fe2000001002e */
[----:B------:R-:W-:-:S02]  /*a170*/  HADD2.F32 R27, -RZ, R15.H1_H1 ;  /* 0x3000000fff1b7230 */ /* 0x000fc40000004100 */
[C---:B------:R-:W-:Y:S01]  /*a180*/  FFMA.FTZ R39, R26.reuse, R24, -R33 ;  /* 0x000000181a277223 */ /* 0x040fe20000010821 */
[----:B------:R-:W-:Y:S02]  /*a190*/  HADD2.F32 R38, -RZ, R50.H0_H0 ;  /* 0x20000032ff267230 */ /* 0x000fe40000004100 */
[----:B------:R-:W-:Y:S01]  /*a1a0*/  FFMA.FTZ R48, R26, R29, R48 ;  /* 0x0000001d1a307223 */ /* 0x000fe20000010030 */
[----:B------:R-:W-:Y:S02]  /*a1b0*/  HADD2.F32 R28, -RZ, R32.H0_H0 ;  /* 0x20000020ff1c7230 */ /* 0x000fe40000004100 */
[C---:B------:R-:W-:Y:S01]  /*a1c0*/  FMUL.FTZ R40, R35.reuse, R42 ;  /* 0x0000002a23287220 */ /* 0x040fe20000410000 */
[----:B------:R-:W-:Y:S02]  /*a1d0*/  HADD2.F32 R26, -RZ, R55.H0_H0 ;  /* 0x20000037ff1a7230 */ /* 0x000fe40000004100 */
[----:B------:R-:W-:Y:S01]  /*a1e0*/  FMUL.FTZ R50, R35, R38 ;  /* 0x0000002623327220 */ /* 0x000fe20000410000 */
[----:B------:R-:W-:-:S02]  /*a1f0*/  HADD2.F32 R24, -RZ, R56.H0_H0 ;  /* 0x20000038ff187230 */ /* 0x000fc40000004100 */
[C---:B------:R-:W-:Y:S01]  /*a200*/  FFMA.FTZ R40, R27.reuse, R38, -R40 ;  /* 0x000000261b287223 */ /* 0x040fe20000010828 */
[----:B------:R-:W-:Y:S02]  /*a210*/  HADD2.F32 R30, -RZ, R34.H0_H0 ;  /* 0x20000022ff1e7230 */ /* 0x000fe40000004100 */
[C---:B------:R-:W-:Y:S01]  /*a220*/  FMUL.FTZ R38, R28.reuse, R26 ;  /* 0x0000001a1c267220 */ /* 0x040fe20000410000 */
[----:B------:R-:W-:Y:S02]  /*a230*/  HADD2.F32 R29, -RZ, R55.H1_H1 ;  /* 0x30000037ff1d7230 */ /* 0x000fe40000004100 */
[----:B------:R-:W-:Y:S01]  /*a240*/  FMUL.FTZ R31, R28, R24 ;  /* 0x000000181c1f7220 */ /* 0x000fe20000410000 */
[----:B------:R-:W-:Y:S02]  /*a250*/  HADD2.F32 R13, -RZ, R12.H0_H0 ;  /* 0x2000000cff0d7230 */ /* 0x000fe40000004100 */
[----:B------:R-:W-:Y:S01]  /*a260*/  FFMA.FTZ R45, R27, R42, R50 ;  /* 0x0000002a1b2d7223 */ /* 0x000fe20000010032 */
[----:B------:R-:W-:-:S02]  /*a270*/  HADD2.F32 R15, -RZ, R14.H0_H0 ;  /* 0x2000000eff0f7230 */ /* 0x000fc40000004100 */
[C---:B------:R-:W-:Y:S01]  /*a280*/  FMUL.FTZ R28, R30.reuse, R29 ;  /* 0x0000001d1e1c7220 */ /* 0x040fe20000410000 */
[----:B------:R-:W-:Y:S02]  /*a290*/  HADD2.F32 R25, -RZ, R56.H1_H1 ;  /* 0x30000038ff197230 */ /* 0x000fe40000004100 */
[C---:B------:R-:W-:Y:S01]  /*a2a0*/  FFMA.FTZ R38, R13.reuse, R24, -R38 ;  /* 0x000000180d267223 */ /* 0x040fe20000010826 */
[----:B------:R-:W-:Y:S01]  /*a2b0*/  FFMA.FTZ R24, R13, R26, R31 ;  /* 0x0000001a0d187223 */ /* 0x000fe2000001001f */
[----:B------:R-:W-:Y:S02]  /*a2c0*/  HADD2.F32 R32, -RZ, R32.H1_H1 ;  /* 0x30000020ff207230 */ /* 0x000fe40000004100 */
[----:B------:R-:W-:Y:S02]  /*a2d0*/  HADD2.F32 R34, -RZ, R34.H1_H1 ;  /* 0x30000022ff227230 */ /* 0x000fe40000004100 */
[-C--:B------:R-:W-:Y:S01]  /*a2e0*/  FMUL.FTZ R30, R30, R25.reuse ;  /* 0x000000191e1e7220 */ /* 0x080fe20000410000 */
[----:B------:R-:W-:Y:S01]  /*a2f0*/  FFMA.FTZ R28, R15, R25, -R28 ;  /* 0x000000190f1c7223 */ /* 0x000fe2000001081c */
[----:B------:R-:W-:-:S02]  /*a300*/  HADD2.F32 R27, -RZ, R52.H0_H0 ;  /* 0x20000034ff1b7230 */ /* 0x000fc40000004100 */
[----:B------:R-:W-:Y:S02]  /*a310*/  HADD2.F32 R31, -RZ, R51.H0_H0 ;  /* 0x20000033ff1f7230 */ /* 0x000fe40000004100 */
[----:B------:R-:W-:Y:S01]  /*a320*/  FFMA.FTZ R26, R15, R29, R30 ;  /* 0x0000001d0f1a7223 */ /* 0x000fe2000001001e */
[----:B------:R-:W-:Y:S02]  /*a330*/  HADD2.F32 R13, -RZ, R54.H0_H0 ;  /* 0x20000036ff0d7230 */ /* 0x000fe40000004100 */
[----:B------:R-:W-:Y:S01]  /*a340*/  FMUL.FTZ R15, R32, R27 ;  /* 0x0000001b200f7220 */ /* 0x000fe20000410000 */
[----:B------:R-:W-:Y:S02]  /*a350*/  HADD2.F32 R25, -RZ, R53.H0_H0 ;  /* 0x20000035ff197230 */ /* 0x000fe40000004100 */
[----:B------:R-:W-:Y:S01]  /*a360*/  FMUL.FTZ R35, R34, R31 ;  /* 0x0000001f22237220 */ /* 0x000fe20000410000 */
[----:B------:R-:W-:Y:S02]  /*a370*/  HADD2.F32 R12, -RZ, R12.H1_H1 ;  /* 0x3000000cff0c7230 */ /* 0x000fe40000004100 */
[----:B------:R-:W-:Y:S01]  /*a380*/  FMUL.FTZ R32, R32, R13 ;  /* 0x0000000d20207220 */ /* 0x000fe20000410000 */
[----:B------:R-:W-:-:S02]  /*a390*/  HADD2.F32 R14, -RZ, R14.H1_H1 ;  /* 0x3000000eff0e7230 */ /* 0x000fc40000004100 */
[----:B------:R-:W-:Y:S01]  /*a3a0*/  FMUL.FTZ R34, R34, R25 ;  /* 0x0000001922227220 */ /* 0x000fe20000410000 */
[C---:B------:R-:W-:Y:S01]  /*a3b0*/  FFMA.FTZ R29, R12.reuse, R13, -R15 ;  /* 0x0000000d0c1d7223 */ /* 0x040fe2000001080f */
[----:B------:R-:W-:Y:S01]  /*a3c0*/  FFMA.FTZ R33, R12, R27, R32 ;  /* 0x0000001b0c217223 */ /* 0x000fe20000010020 */
[C---:B------:R-:W-:Y:S01]  /*a3d0*/  FFMA.FTZ R35, R14.reuse, R25, -R35 ;  /* 0x000000190e237223 */ /* 0x040fe20000010823 */
[----:B------:R-:W-:Y:S01]  /*a3e0*/  FFMA.FTZ R31, R14, R31, R34 ;  /* 0x0000001f0e1f7223 */ /* 0x000fe20000010022 */
[----:B------:R-:W-:Y:S02]  /*a3f0*/  F2FP.F16.F32.PACK_AB R13, R44, R41 ;  /* 0x000000292c0d723e */ /* 0x000fe400000000ff */
[----:B------:R-:W-:Y:S02]  /*a400*/  F2FP.F16.F32.PACK_AB R15, R40, R39 ;  /* 0x00000027280f723e */ /* 0x000fe400000000ff */
[----:B------:R-:W-:Y:S02]  /*a410*/  F2FP.F16.F32.PACK_AB R12, R29, R38 ;  /* 0x000000261d0c723e */ /* 0x000fe400000000ff */
[----:B------:R-:W-:-:S02]  /*a420*/  F2FP.F16.F32.PACK_AB R14, R35, R28 ;  /* 0x0000001c230e723e */ /* 0x000fc400000000ff */
[----:B------:R-:W-:Y:S02]  /*a430*/  F2FP.F16.F32.PACK_AB R25, R46, R43 ;  /* 0x0000002b2e19723e */ /* 0x000fe400000000ff */
[----:B------:R-:W-:Y:S01]  /*a440*/  F2FP.F16.F32.PACK_AB R27, R45, R48 ;  /* 0x000000302d1b723e */ /* 0x000fe200000000ff */
[----:B------:R0:W-:Y:S01]  /*a450*/  STS.128 [R47+0x20400], R12 ;  /* 0x0204000c2f007388 */ /* 0x0001e20000000c00 */
[----:B------:R-:W-:Y:S02]  /*a460*/  F2FP.F16.F32.PACK_AB R24, R33, R24 ;  /* 0x000000182118723e */ /* 0x000fe400000000ff */
[----:B------:R-:W-:-:S05]  /*a470*/  F2FP.F16.F32.PACK_AB R26, R31, R26 ;  /* 0x0000001a1f1a723e */ /* 0x000fca00000000ff */
[----:B------:R0:W-:Y:S02]  /*a480*/  STS.128 [R49+0x20400], R24 ;  /* 0x0204001831007388 */ /* 0x0001e40000000c00 */
.L_x_5705:
[----:B------:R-:W-:Y:S05]  /*a490*/  BSYNC B1 ;  /* 0x0000000000017941 */ /* 0x000fea0003800000 */
.L_x_5704:
[----:B------:R-:W-:Y:S01]  /*a4a0*/  PRMT R31, R20, 0x5410, R21 ;  /* 0x00005410141f7816 */ /* 0x000fe20000000015 */
[----:B------:R-:W-:Y:S06]  /*a4b0*/  @P0 BRA `(.L_x_5693) ;  /* 0x00000004007c0947 */ /* 0x000fec0003800000 */
[----:B------:R-:W4:Y:S01]  /*a4c0*/  LDL R42, [R1+0x64] ;  /* 0x00006400012a7983 */ /* 0x000f220000100800 */
[----:B0-----:R-:W-:Y:S01]  /*a4d0*/  SHF.R.S32.HI R13, RZ, 0x1f, R36 ;  /* 0x0000001fff0d7819 */ /* 0x001fe20000011424 */
[----:B------:R-:W-:Y:S01]  /*a4e0*/  IMAD.SHL.U32 R12, R36, 0x40, RZ ;  /* 0x00000040240c7824 */ /* 0x000fe200078e00ff */
[--C-:B------:R-:W-:Y:S01]  /*a4f0*/  SHF.R.U64 R41, R8, 0x10, R9.reuse ;  /* 0x0000001008297819 */ /* 0x100fe20000001209 */
[--C-:B------:R-:W-:Y:S01]  /*a500*/  HADD2.F32 R28, -RZ, R57.reuse.H0_H0 ;  /* 0x20000039ff1c7230 */ /* 0x100fe20000004100 */
[----:B------:R-:W-:Y:S01]  /*a510*/  LEA.HI R36, R13, R36, RZ, 0x3 ;  /* 0x000000240d247211 */ /* 0x000fe200078f18ff */
[----:B------:R-:W-:Y:S01]  /*a520*/  HADD2.F32 R20, -RZ, R57.H1_H1 ;  /* 0x30000039ff147230 */ /* 0x000fe20000004100 */
[----:B------:R-:W-:Y:S02]  /*a530*/  LOP3.LUT R12, R12, 0x1c0, RZ, 0xc0, !PT ;  /* 0x000001c00c0c7812 */ /* 0x000fe400078ec0ff */
[----:B------:R-:W-:Y:S01]  /*a540*/  SHF.R.U32.HI R21, RZ, 0x10, R9 ;  /* 0x00000010ff157819 */ /* 0x000fe20000011609 */
[----:B------:R-:W-:Y:S01]  /*a550*/  IMAD.SHL.U32 R36, R36, 0x40, RZ ;  /* 0x0000004024247824 */ /* 0x000fe200078e00ff */
[----:B------:R-:W-:-:S02]  /*a560*/  SHF.R.U32.HI R13, RZ, 0x3, R12 ;  /* 0x00000003ff0d7819 */ /* 0x000fc4000001160c */
[--C-:B------:R-:W-:Y:S02]  /*a570*/  SHF.R.U64 R38, R4, 0x10, R5.reuse ;  /* 0x0000001004267819 */ /* 0x100fe40000001205 */
[----:B------:R-:W-:Y:S02]  /*a580*/  LOP3.LUT R3, R13, R3, R12, 0x1e, !PT ;  /* 0x000000030d037212 */ /* 0x000fe400078e1e0c */
[----:B------:R-:W-:Y:S02]  /*a590*/  LOP3.LUT R36, R36, 0xfffffe00, RZ, 0xc0, !PT ;  /* 0xfffffe0024247812 */ /* 0x000fe400078ec0ff */
[----:B------:R-:W-:Y:S02]  /*a5a0*/  SHF.R.U32.HI R30, RZ, 0x10, R5 ;  /* 0x00000010ff1e7819 */ /* 0x000fe40000011605 */
[----:B------:R-:W-:Y:S01]  /*a5b0*/  SHF.R.U64 R40, R10, 0x10, R11 ;  /* 0x000000100a287819 */ /* 0x000fe2000000120b */
[----:B------:R-:W-:Y:S01]  /*a5c0*/  IMAD.IADD R3, R36, 0x1, R3 ;  /* 0x0000000124037824 */ /* 0x000fe200078e0203 */
[----:B------:R-:W-:Y:S01]  /*a5d0*/  SHF.R.U32.HI R39, RZ, 0x10, R11 ;  /* 0x00000010ff277819 */ /* 0x000fe2000001160b */
[----:B------:R-:W-:Y:S01]  /*a5e0*/  HADD2.F32 R30, -RZ, R30.H0_H0 ;  /* 0x2000001eff1e7230 */ /* 0x000fe20000004100 */
        /* <DEDUP_REMOVED lines=11> */
[----:B------:R-:W-:Y:S02]  /*a6a0*/  HADD2.F32 R37, -RZ, R37.H1_H1 ;  /* 0x30000025ff257230 */ /* 0x000fe40000004100 */
[----:B------:R-:W-:Y:S02]  /*a6b0*/  HADD2.F32 R10, -RZ, R26.H0_H0 ;  /* 0x2000001aff0a7230 */ /* 0x000fe40000004100 */
[--C-:B------:R-:W-:Y:S02]  /*a6c0*/  HADD2.F32 R11, -RZ, R27.reuse.H0_H0 ;  /* 0x2000001bff0b7230 */ /* 0x100fe40000004100 */
[----:B------:R-:W-:Y:S02]  /*a6d0*/  HADD2.F32 R27, -RZ, R27.H1_H1 ;  /* 0x3000001bff1b7230 */ /* 0x000fe40000004100 */
[----:B------:R-:W-:Y:S02]  /*a6e0*/  HADD2.F32 R24, -RZ, R24.H1_H1 ;  /* 0x30000018ff187230 */ /* 0x000fe40000004100 */
[----:B------:R-:W-:Y:S01]  /*a6f0*/  HADD2.F32 R26, -RZ, R26.H1_H1 ;  /* 0x3000001aff1a7230 */ /* 0x000fe20000004100 */
[----:B----4-:R-:W0:Y:S02]  /*a700*/  LDS.128 R12, [R42+0x20400] ;  /* 0x020400002a0c7984 */ /* 0x010e240000000c00 */
[----:B0-----:R-:W-:-:S02]  /*a710*/  HADD2.F32 R5, -RZ, R13.H0_H0 ;  /* 0x2000000dff057230 */ /* 0x001fc40000004100 */
[----:B------:R-:W-:Y:S02]  /*a720*/  HADD2.F32 R13, -RZ, R13.H1_H1 ;  /* 0x3000000dff0d7230 */ /* 0x000fe40000004100 */
[----:B------:R-:W-:Y:S02]  /*a730*/  HADD2.F32 R4, -RZ, R12.H0_H0 ;  /* 0x2000000cff047230 */ /* 0x000fe40000004100 */
[C---:B------:R-:W-:Y:S01]  /*a740*/  FFMA.FTZ R32, R5.reuse, R20, -R32 ;  /* 0x0000001405207223 */ /* 0x040fe20000010820 */
[----:B------:R-:W-:Y:S02]  /*a750*/  HADD2.F32 R20, -RZ, R21.H0_H0 ;  /* 0x20000015ff147230 */ /* 0x000fe40000004100 */
[----:B------:R-:W-:Y:S01]  /*a760*/  FFMA.FTZ R34, R5, R28, R34 ;  /* 0x0000001c05227223 */ /* 0x000fe20000010022 */
[C---:B------:R-:W-:Y:S01]  /*a770*/  FMUL.FTZ R5, R8.reuse, R9 ;  /* 0x0000000908057220 */ /* 0x040fe20000410000 */
[----:B------:R-:W-:Y:S01]  /*a780*/  FMUL.FTZ R8, R8, R37 ;  /* 0x0000002508087220 */ /* 0x000fe20000410000 */
[----:B------:R-:W-:-:S02]  /*a790*/  HADD2.F32 R21, -RZ, R0.H1_H1 ;  /* 0x30000000ff157230 */ /* 0x000fc40000004100 */
[-C--:B------:R-:W-:Y:S01]  /*a7a0*/  FMUL.FTZ R28, R25, R20.reuse ;  /* 0x00000014191c7220 */ /* 0x080fe20000410000 */
[C---:B------:R-:W-:Y:S01]  /*a7b0*/  FFMA.FTZ R25, R13.reuse, R20, -R36 ;  /* 0x000000140d197223 */ /* 0x040fe20000010824 */
[C---:B------:R-:W-:Y:S01]  /*a7c0*/  FFMA.FTZ R37, R4.reuse, R37, -R5 ;  /* 0x0000002504257223 */ /* 0x040fe20000010805 */
[--C-:B------:R-:W-:Y:S02]  /*a7d0*/  HADD2.F32 R5, -RZ, R31.reuse.H0_H0 ;  /* 0x2000001fff057230 */ /* 0x100fe40000004100 */
[----:B------:R-:W-:Y:S01]  /*a7e0*/  FFMA.FTZ R29, R13, R30, R28 ;  /* 0x0000001e0d1d7223 */ /* 0x000fe2000001001c */
[----:B------:R-:W-:Y:S01]  /*a7f0*/  FFMA.FTZ R13, R4, R9, R8 ;  /* 0x00000009040d7223 */ /* 0x000fe20000010008 */
[----:B------:R-:W-:Y:S02]  /*a800*/  HADD2.F32 R8, -RZ, R0.H0_H0 ;  /* 0x20000000ff087230 */ /* 0x000fe40000004100 */
[----:B------:R-:W-:Y:S01]  /*a810*/  FMUL.FTZ R9, R10, R21 ;  /* 0x000000150a097220 */ /* 0x000fe20000410000 */
[----:B------:R-:W-:-:S02]  /*a820*/  HADD2.F32 R4, -RZ, R31.H1_H1 ;  /* 0x3000001fff047230 */ /* 0x000fc40000004100 */
[-C--:B------:R-:W-:Y:S01]  /*a830*/  FMUL.FTZ R31, R10, R5.reuse ;  /* 0x000000050a1f7220 */ /* 0x080fe20000410000 */
[----:B------:R-:W-:Y:S02]  /*a840*/  HADD2.F32 R6, -RZ, R14.H0_H0 ;  /* 0x2000000eff067230 */ /* 0x000fe40000004100 */
[C---:B------:R-:W-:Y:S01]  /*a850*/  FMUL.FTZ R28, R11.reuse, R8 ;  /* 0x000000080b1c7220 */ /* 0x040fe20000410000 */
[----:B------:R-:W-:Y:S02]  /*a860*/  HADD2.F32 R7, -RZ, R15.H0_H0 ;  /* 0x2000000fff077230 */ /* 0x000fe40000004100 */
[----:B------:R-:W-:Y:S01]  /*a870*/  FMUL.FTZ R11, R11, R4 ;  /* 0x000000040b0b7220 */ /* 0x000fe20000410000 */
[----:B------:R-:W-:Y:S02]  /*a880*/  HADD2.F32 R10, -RZ, R33.H0_H0 ;  /* 0x20000021ff0a7230 */ /* 0x000fe40000004100 */
[----:B------:R-:W-:Y:S01]  /*a890*/  FFMA.FTZ R20, R6, R5, -R9 ;  /* 0x0000000506147223 */ /* 0x000fe20000010809 */
[----:B------:R-:W-:-:S02]  /*a8a0*/  HADD2.F32 R0, -RZ, R39.H0_H0 ;  /* 0x20000027ff007230 */ /* 0x000fc40000004100 */
[----:B------:R-:W-:Y:S01]  /*a8b0*/  FFMA.FTZ R31, R6, R21, R31 ;  /* 0x00000015061f7223 */ /* 0x000fe2000001001f */
[----:B------:R-:W-:Y:S02]  /*a8c0*/  HADD2.F32 R15, -RZ, R15.H1_H1 ;  /* 0x3000000fff0f7230 */ /* 0x000fe40000004100 */
[C---:B------:R-:W-:Y:S01]  /*a8d0*/  FFMA.FTZ R28, R7.reuse, R4, -R28 ;  /* 0x00000004071c7223 */ /* 0x040fe2000001081c */
[----:B------:R-:W-:Y:S01]  /*a8e0*/  FFMA.FTZ R6, R7, R8, R11 ;  /* 0x0000000807067223 */ /* 0x000fe2000001000b */
[C---:B------:R-:W-:Y:S01]  /*a8f0*/  FMUL.FTZ R30, R27.reuse, R10 ;  /* 0x0000000a1b1e7220 */ /* 0x040fe20000410000 */
[-C--:B------:R-:W-:Y:S01]  /*a900*/  FMUL.FTZ R4, R27, R0.reuse ;  /* 0x000000001b047220 */ /* 0x080fe20000410000 */
[----:B------:R-:W-:Y:S02]  /*a910*/  HADD2.F32 R9, -RZ, R38.H0_H0 ;  /* 0x20000026ff097230 */ /* 0x000fe40000004100 */
        /* <DEDUP_REMOVED lines=23> */
[----:B------:R-:W-:-:S05]  /*aa90*/  F2FP.F16.F32.PACK_AB R10, R10, R31 ;  /* 0x0000001f0a0a723e */ /* 0x000fca00000000ff */
[----:B------:R0:W-:Y:S02]  /*aaa0*/  STS.128 [R3+0x20400], R8 ;  /* 0x0204000803007388 */ /* 0x0001e40000000c00 */
.L_x_5693:
[----:B------:R-:W-:Y:S05]  /*aab0*/  BSYNC B0 ;  /* 0x0000000000007941 */ /* 0x000fea0003800000 */
.L_x_5679:
        /* <DEDUP_REMOVED lines=8> */
.L_x_5676:
[----:B--2-4-:R-:W-:-:S05]  /*ab40*/  IMAD.U32 R0, RZ, RZ, UR37 ;  /* 0x00000025ff007e24 */ /* 0x014fca000f8e00ff */
[----:B------:R-:W-:-:S13]  /*ab50*/  ISETP.NE.AND P0, PT, R0, 0x3, PT ;  /* 0x000000030000780c */ /* 0x000fda0003f05270 */
[----:B------:R-:W-:Y:S05]  /*ab60*/  @!P0 BRA `(.L_x_5706) ;  /* 0x0000000000048947 */ /* 0x000fea0003800000 */
[----:B------:R-:W-:Y:S01]  /*ab70*/  BPT.TRAP 0x1 ;  /* 0x000000040000795c */ /* 0x000fe20000300000 */
.L_x_5706:
[----:B0-----:R-:W-:Y:S01]  /*ab80*/  IMAD R14, R18, 0x8, R2 ;  /* 0x00000008120e7824 */ /* 0x001fe200078e0202 */
[----:B------:R-:W-:-:S04]  /*ab90*/  SHF.L.U32 R57, R19, 0x1f, RZ ;  /* 0x0000001f13397819 */ /* 0x000fc800000006ff */
[----:B------:R0:W2:Y:S01]  /*aba0*/  SYNCS.PHASECHK.TRANS64.TRYWAIT P2, [R14+URZ+0x28c30], R57 ;  /* 0x028c30390e0075a7 */ /* 0x0000a2000804017f */
[----:B------:R-:W-:Y:S05]  /*abb0*/  @!P0 BRA `(.L_x_5707) ;  /* 0x0000000000048947 */ /* 0x000fea0003800000 */
[----:B------:R-:W-:Y:S01]  /*abc0*/  BPT.TRAP 0x1 ;  /* 0x000000040000795c */ /* 0x000fe20000300000 */
.L_x_5707:
[----:B------:R-:W4:Y:S02]  /*abd0*/  S2R R0, SR_TID.X ;  /* 0x0000000000007919 */ /* 0x000f240000002100 */
[----:B----4-:R-:W-:-:S04]  /*abe0*/  LOP3.LUT R0, R0, 0x7f, RZ, 0xc0, !PT ;  /* 0x0000007f00007812 */ /* 0x010fc800078ec0ff */
[----:B------:R-:W-:Y:S01]  /*abf0*/  ISETP.NE.AND P1, PT, R0, RZ, PT ;  /* 0x000000ff0000720c */ /* 0x000fe20003f25270 */
[----:B------:R-:W-:-:S05]  /*ac00*/  VIADD R0, R2, 0x22400 ;  /* 0x0002240002007836 */ /* 0x000fca0000000000 */
[----:B------:R-:W-:Y:S01]  /*ac10*/  SHF.R.U32.HI R0, RZ, 0x4, R0 ;  /* 0x00000004ff007819 */ /* 0x000fe20000011600 */
[----:B--2---:R-:W-:Y:S06]  /*ac20*/  @P2 BRA `(.L_x_5708) ;  /* 0x0000000000082947 */ /* 0x004fec0003800000 */
[----:B------:R-:W2:Y:S02]  /*ac30*/  SYNCS.PHASECHK.TRANS64.TRYWAIT P2, [R14+URZ+0x28c30], R57 ;  /* 0x028c30390e0075a7 */ /* 0x000ea4000804017f */
[----:B--2---:R-:W-:Y:S05]  /*ac40*/  @!P2 BRA `(.L_x_5709) ;  /* 0x0000018400e4a947 */ /* 0x004fea0003800000 */
.L_x_5708:
[----:B------:R-:W-:Y:S01]  /*ac50*/  LOP3.LUT R0, R0, 0x3fff, RZ, 0xc0, !PT ;  /* 0x00003fff00007812 */ /* 0x000fe200078ec0ff */
[----:B------:R-:W-:Y:S05]  /*ac60*/  WARPSYNC.ALL ;  /* 0x0000000000007948 */ /* 0x000fea0003800000 */
[----:B------:R-:W-:Y:S01]  /*ac70*/  LOP3.LUT R15, R0, 0x10000, RZ, 0xfc, !PT ;  /* 0x00010000000f7812 */ /* 0x000fe200078efcff */
[----:B------:R-:W-:Y:S01]  /*ac80*/  VIADD R0, R2, 0x20400 ;  /* 0x0002040002007836 */ /* 0x000fe20000000000 */
[----:B------:R-:W-:-:S03]  /*ac90*/  WARPGROUP.ARRIVE ;  /* 0x00000000000079c5 */ /* 0x000fc60000000000 */
[----:B-1----:R-:W-:Y:S01]  /*aca0*/  IMAD R6, R18, 0x200, R15 ;  /* 0x0000020012067824 */ /* 0x002fe200078e020f */
[----:B------:R-:W-:Y:S01]  /*acb0*/  ULDC.64 UR40, c[0x0][0x9e0] ;  /* 0x0002780000287ab9 */ /* 0x000fe20000000a00 */
[----:B---3--:R-:W-:Y:S01]  /*acc0*/  IMAD.MOV.U32 R7, RZ, RZ, 0x40000040 ;  /* 0x40000040ff077424 */ /* 0x008fe200078e00ff */
[----:B------:R-:W-:Y:S01]  /*acd0*/  SHF.R.U32.HI R0, RZ, 0x4, R0 ;  /* 0x00000004ff007819 */ /* 0x000fe20000011600 */
[----:B------:R-:W-:Y:S01]  /*ace0*/  IMAD.MOV.U32 R5, RZ, RZ, 0x40000040 ;  /* 0x40000040ff057424 */ /* 0x000fe200078e00ff */
[C---:B------:R-:W-:Y:S01]  /*acf0*/  R2UR UR6, R6.reuse ;  /* 0x00000000060672ca */ /* 0x040fe200000e0000 */
[----:B------:R-:W-:Y:S01]  /*ad00*/  VIADD R8, R6, 0x2 ;  /* 0x0000000206087836 */ /* 0x000fe20000000000 */
[----:B------:R-:W-:Y:S01]  /*ad10*/  LOP3.LUT R0, R0, 0x3fff, RZ, 0xc0, !PT ;  /* 0x00003fff00007812 */ /* 0x000fe200078ec0ff */
[----:B------:R-:W-:Y:S01]  /*ad20*/  IMAD.MOV.U32 R9, RZ, RZ, 0x40000040 ;  /* 0x40000040ff097424 */ /* 0x000fe200078e00ff */
[----:B------:R-:W-:Y:S01]  /*ad30*/  R2UR UR7, R7 ;  /* 0x00000000070772ca */ /* 0x000fe200000e0000 */
[----:B------:R-:W-:Y:S01]  /*ad40*/  IMAD.MOV.U32 R11, RZ, RZ, 0x40000040 ;  /* 0x40000040ff0b7424 */ /* 0x000fe200078e00ff */
[----:B------:R-:W-:Y:S01]  /*ad50*/  LOP3.LUT R4, R0, 0x10000, RZ, 0xfc, !PT ;  /* 0x0001000000047812 */ /* 0x000fe200078efcff */
[----:B------:R-:W-:Y:S01]  /*ad60*/  VIADD R12, R6, 0x4 ;  /* 0x00000004060c7836 */ /* 0x000fe20000000000 */
[----:B------:R-:W-:Y:S01]  /*ad70*/  R2UR UR5, R5 ;  /* 0x00000000050572ca */ /* 0x000fe200000e0000 */
[----:B------:R-:W-:Y:S01]  /*ad80*/  IMAD.MOV.U32 R13, RZ, RZ, 0x40000040 ;  /* 0x40000040ff0d7424 */ /* 0x000fe200078e00ff */
[C---:B------:R-:W-:Y:S01]  /*ad90*/  R2UR UR4, R4.reuse ;  /* 0x00000000040472ca */ /* 0x040fe200000e0000 */
[----:B------:R-:W-:Y:S01]  /*ada0*/  VIADD R10, R4, 0x2 ;  /* 0x00000002040a7836 */ /* 0x000fe20000000000 */
[----:B------:R-:W1:Y:S01]  /*adb0*/  LDC R0, c[0x0][0x448] ;  /* 0x00011200ff007b82 */ /* 0x000e620000000800 */
[----:B------:R-:W-:Y:S01]  /*adc0*/  IMAD.MOV.U32 R7, RZ, RZ, 0x40000040 ;  /* 0x40000040ff077424 */ /* 0x000fe200078e00ff */
[----:B------:R-:W-:Y:S01]  /*add0*/  UISETP.GE.AND UP0, UPT, UR41, 0x1, UPT ;  /* 0x000000012900788c */ /* 0x000fe2000bf06270 */
[----:B------:R-:W-:-:S03]  /*ade0*/  LEA R56, R168, 0xffffffc0, 0x6 ;  /* 0xffffffc0a8387811 */ /* 0x000fc600078e30ff */
[----:B------:R-:W-:Y:S01]  /*adf0*/  UP2UR UR47, UPR, URZ, 0x1 ;  /* 0x000000013f2f7883 */ /* 0x000fe20008000000 */
[----:B------:R-:W-:Y:S02]  /*ae00*/  IADD3 R58, -R185, R23, -R56 ;  /* 0x00000017b93a7210 */ /* 0x000fe40007ffe938 */
[----:B------:R-:W-:Y:S02]  /*ae10*/  PLOP3.LUT P3, PT, PT, PT, UP0, 0x40, 0x0 ;  /* 0x000000000000781c */ /* 0x000fe40003f6e808 */
[----:B------:R-:W-:Y:S01]  /*ae20*/  HGMMA.64x64x16.F32 R24, gdesc[UR4], RZ, !UPT, gsb0 ;  /* 0x00e00000041879f0 */ /* 0x000fe2000c0008ff */
[----:B------:R-:W-:Y:S01]  /*ae30*/  R2UR UR6, R8 ;  /* 0x00000000080672ca */ /* 0x000fe200000e0000 */
[----:B------:R-:W-:Y:S01]  /*ae40*/  VIADD R8, R4, 0x4 ;  /* 0x0000000404087836 */ /* 0x000fe20000000000 */
[----:B------:R-:W-:Y:S01]  /*ae50*/  R2UR UR7, R9 ;  /* 0x00000000090772ca */ /* 0x000fe200000e0000 */
[----:B------:R-:W-:Y:S01]  /*ae60*/  IMAD.MOV.U32 R9, RZ, RZ, 0x40000040 ;  /* 0x40000040ff097424 */ /* 0x000fe200078e00ff */
[----:B------:R-:W-:-:S02]  /*ae70*/  R2UR UR4, R10 ;  /* 0x000000000a0472ca */ /* 0x000fc400000e0000 */
[----:B------:R-:W-:Y:S02]  /*ae80*/  R2UR UR5, R11 ;  /* 0x000000000b0572ca */ /* 0x000fe400000e0000 */
[----:B-1----:R-:W-:Y:S01]  /*ae90*/  ISETP.NE.AND P2, PT, R0, 0x1, PT ;  /* 0x000000010000780c */ /* 0x002fe20003f45270 */
[----:B------:R-:W-:-:S12]  /*aea0*/  IMAD.IADD R0, R201, 0x1, R192 ;  /* 0x00000001c9007824 */ /* 0x000fd800078e02c0 */
[----:B------:R-:W1:Y:S01]  /*aeb0*/  @P2 LDC R3, c[0x0][0x44c] ;  /* 0x00011300ff032b82 */ /* 0x000e620000000800 */
[----:B------:R-:W-:Y:S02]  /*aec0*/  WARPGROUP.DEPBAR.LE gsb0, 0x0 ;  /* 0x00008000000079c5 */ /* 0x000fe40000010000 */
[----:B------:R-:W-:-:S06]  /*aed0*/  WARPGROUP.ARRIVE ;  /* 0x00000000000079c5 */ /* 0x000fcc0000000000 */
[----:B------:R-:W-:Y:S01]  /*aee0*/  HGMMA.64x64x16.F32 R24, gdesc[UR4], R24, gsb0 ;  /* 0x00e00000041879f0 */ /* 0x000fe20008000818 */
[----:B------:R-:W-:Y:S01]  /*aef0*/  R2UR UR6, R12 ;  /* 0x000000000c0672ca */ /* 0x000fe200000e0000 */
[----:B------:R-:W-:Y:S01]  /*af00*/  VIADD R12, R6, 0x6 ;  /* 0x00000006060c7836 */ /* 0x000fe20000000000 */
[----:B------:R-:W-:Y:S01]  /*af10*/  R2UR UR7, R13 ;  /* 0x000000000d0772ca */ /* 0x000fe200000e0000 */
[----:B------:R-:W-:Y:S01]  /*af20*/  VIADD R6, R4, 0x6 ;  /* 0x0000000604067836 */ /* 0x000fe20000000000 */
[----:B------:R-:W-:Y:S01]  /*af30*/  R2UR UR4, R8 ;  /* 0x00000000080472ca */ /* 0x000fe200000e0000 */
[----:B------:R-:W-:Y:S01]  /*af40*/  IMAD.MOV.U32 R13, RZ, RZ, 0x40000040 ;  /* 0x40000040ff0d7424 */ /* 0x000fe200078e00ff */
[----:B------:R-:W-:Y:S01]  /*af50*/  R2UR UR5, R9 ;  /* 0x00000000090572ca */ /* 0x000fe200000e0000 */
[----:B------:R-:W-:Y:S02]  /*af60*/  WARPGROUP.DEPBAR.LE gsb0, 0x0 ;  /* 0x00008000000079c5 */ /* 0x000fe40000010000 */
[----:B------:R-:W-:-:S10]  /*af70*/  WARPGROUP.ARRIVE ;  /* 0x00000000000079c5 */ /* 0x000fd40000000000 */
[----:B------:R-:W-:Y:S01]  /*af80*/  HGMMA.64x64x16.F32 R24, gdesc[UR4], R24, gsb0 ;  /* 0x00e00000041879f0 */ /* 0x000fe20008000818 */
[----:B------:R-:W-:Y:S01]  /*af90*/  R2UR UR6, R12 ;  /* 0x000000000c0672ca */ /* 0x000fe200000e0000 */
[----:B-1----:R-:W-:Y:S01]  /*afa0*/  @P2 IMAD.HI.U32 R12, R0, R3, RZ ;  /* 0x00000003000c2227 */ /* 0x002fe200078e00ff */
[----:B------:R-:W-:Y:S02]  /*afb0*/  R2UR UR7, R13 ;  /* 0x000000000d0772ca */ /* 0x000fe400000e0000 */
[----:B------:R-:W-:Y:S01]  /*afc0*/  R2UR UR4, R6 ;  /* 0x00000000060472ca */ /* 0x000fe200000e0000 */
[----:B------:R-:W1:Y:S01]  /*afd0*/  @P2 LDC R13, c[0x0][0x450] ;  /* 0x00011400ff0d2b82 */ /* 0x000e620000000800 */
[----:B------:R-:W-:Y:S01]  /*afe0*/  R2UR UR5, R7 ;  /* 0x00000000070572ca */ /* 0x000fe200000e0000 */
[----:B------:R-:W-:Y:S02]  /*aff0*/  IMAD.MOV.U32 R3, RZ, RZ, R0 ;  /* 0x000000ffff037224 */ /* 0x000fe400078e0000 */
[----:B------:R-:W-:-:S05]  /*b000*/  @!P1 VIADD R0, R14, 0x28c40 ;  /* 0x00028c400e009836 */ /* 0x000fca0000000000 */
[----:B------:R-:W-:Y:S02]  /*b010*/  @!P1 PRMT R0, RZ, 0x654, R0 ;  /* 0x00000654ff009816 */ /* 0x000fe40000000000 */
[----:B-1----:R-:W-:Y:S01]  /*b020*/  @P2 SHF.R.U32.HI R3, RZ, R13, R12 ;  /* 0x0000000dff032219 */ /* 0x002fe2000001160c */
[----:B------:R-:W-:-:S04]  /*b030*/  IMAD.MOV.U32 R13, RZ, RZ, -0x40 ;  /* 0xffffffc0ff0d7424 */ /* 0x000fc800078e00ff */
[----:B------:R-:W1:Y:S01]  /*b040*/  SHFL.IDX PT, R63, R3, RZ, 0x1c1f ;  /* 0x001c1fff033f7589 */ /* 0x000e6200000e0000 */
[----:B------:R-:W-:-:S04]  /*b050*/  IMAD R12, R168, R13, 0x41 ;  /* 0x00000041a80c7424 */ /* 0x000fc800078e020d */
[----:B------:R-:W-:Y:S01]  /*b060*/  VIADD R61, R12, 0xffffffff ;  /* 0xffffffff0c3d7836 */ /* 0x000fe20000000000 */
[----:B------:R-:W-:-:S05]  /*b070*/  IADD3 R13, -R185, R12, R23 ;  /* 0x0000000cb90d7210 */ /* 0x000fca0007ffe117 */
[----:B------:R-:W-:-:S04]  /*b080*/  IMAD.IADD R13, R13, 0x1, -R22 ;  /* 0x000000010d0d7824 */ /* 0x000fc800078e0a16 */
[----:B------:R-:W-:-:S05]  /*b090*/  VIADD R59, R13, UR40 ;  /* 0x000000280d3b7c36 */ /* 0x000fca0008000000 */
[----:B-1----:R-:W-:Y:S01]  /*b0a0*/  VIADDMNMX R12, R63, R59, R58, PT ;  /* 0x0000003b3f0c7246 */ /* 0x002fe2000380013a */
[----:B------:R-:W-:Y:S02]  /*b0b0*/  WARPGROUP.DEPBAR.LE gsb0, 0x0 ;  /* 0x00008000000079c5 */ /* 0x000fe40000010000 */
[----:B------:R-:W-:-:S06]  /*b0c0*/  WARPGROUP.ARRIVE ;  /* 0x00000000000079c5 */ /* 0x000fcc0000000000 */
[----:B------:R-:W-:Y:S01]  /*b0d0*/  HGMMA.64x64x16.F32 R24, gdesc[UR4], R24, gsb0 ;  /* 0x00e00000041879f0 */ /* 0x000fe20008000818 */
[----:B------:R-:W-:Y:S02]  /*b0e0*/  ULDC UR4, c[0x0][0x9dc] ;  /* 0x0002770000047ab9 */ /* 0x000fe40000000800 */
[----:B------:R-:W-:Y:S01]  /*b0f0*/  IMAD.U32 R21, RZ, RZ, UR4 ;  /* 0x00000004ff157e24 */ /* 0x000fe2000f8e00ff */
[----:B------:R-:W-:Y:S02]  /*b100*/  WARPGROUP.DEPBAR.LE gsb0, 0x0 ;  /* 0x00008000000079c5 */ /* 0x000fe40000010000 */
[----:B------:R1:W-:Y:S02]  /*b110*/  @!P1 SYNCS.ARRIVE.TRANS64.RED.A1T0 RZ, [R0+URZ], RZ ;  /* 0x000000ff00ff99a7 */ /* 0x0003e4000810043f */
[----:B-1----:R-:W-:-:S05]  /*b120*/  LOP3.LUT R0, RZ, R21, RZ, 0x33, !PT ;  /* 0x00000015ff007212 */ /* 0x002fca00078e33ff */
[----:B------:R-:W-:-:S04]  /*b130*/  IMAD.IADD R60, R13, 0x1, R0 ;  /* 0x000000010d3c7824 */ /* 0x000fc800078e0200 */
        /* <DEDUP_REMOVED lines=14> */
.L_x_5712:
[----:B------:R-:W-:-:S06]  /*b220*/  UISETP.NE.AND UP0, UPT, UR41, 0x1, UPT ;  /* 0x000000012900788c */ /* 0x000fcc000bf05270 */
[----:B------:R-:W-:-:S05]  /*b230*/  PLOP3.LUT P3, PT, PT, PT, UP0, 0x80, 0x0 ;  /* 0x000000000000781c */ /* 0x000fca0003f6f008 */
[----:B------:R-:W-:-:S08]  /*b240*/  @UP0 ULDC.64 UR4, c[0x0][0x9e8] ;  /* 0x00027a0000040ab9 */ /* 0x000fd00000000a00 */
[----:B------:R-:W-:-:S05]  /*b250*/  @P3 IMAD.HI.U32 R20, R0, UR4, RZ ;  /* 0x0000000400143c27 */ /* 0x000fca000f8e00ff */
[----:B------:R-:W-:-:S07]  /*b260*/  @P3 SHF.R.U32.HI R0, RZ, UR5, R20 ;  /* 0x00000005ff003c19 */ /* 0x000fce0008011614 */
.L_x_5713:
[----:B------:R-:W-:Y:S05]  /*b270*/  BSYNC B0 ;  /* 0x0000000000007941 */ /* 0x000fea0003800000 */
.L_x_5711:
[----:B------:R-:W-:-:S04]  /*b280*/  IMAD R0, R0, UR41, -R56 ;  /* 0x0000002900007c24 */ /* 0x000fc8000f8e0a38 */
[----:B------:R-:W-:-:S05]  /*b290*/  IMAD.IADD R0, R0, 0x1, -R185 ;  /* 0x0000000100007824 */ /* 0x000fca00078e0ab9 */
[----:B------:R-:W-:Y:S02]  /*b2a0*/  VIMNMX R13, R13, R0, !PT ;  /* 0x000000000d0d7248 */ /* 0x000fe40007fe0100 */
[----:B------:R-:W-:-:S07]  /*b2b0*/  VIADDMNMX R12, R0, UR41, R12, PT ;  /* 0x00000029000c7c46 */ /* 0x000fce000b80010c */
.L_x_5710:
[C---:B------:R-:W-:Y:S01]  /*b2c0*/  ISETP.GE.AND P3, PT, R61.reuse, 0x2, PT ;  /* 0x000000023d00780c */ /* 0x040fe20003f66270 */
[----:B------:R-:W1:Y:S01]  /*b2d0*/  SHFL.IDX PT, R3, R3, 0x1, 0x1c1f ;  /* 0x003c1f0003037f89 */ /* 0x000e6200000e0000 */
[----:B------:R-:W-:Y:S01]  /*b2e0*/  ISETP.GE.AND P4, PT, R61, 0x9, PT ;  /* 0x000000093d00780c */ /* 0x000fe20003f86270 */
[----:B------:R-:W-:Y:S01]  /*b2f0*/  UISETP.NE.AND UP0, UPT, UR47, URZ, UPT ;  /* 0x0000003f2f00728c */ /* 0x000fe2000bf05270 */
[C---:B------:R-:W-:Y:S02]  /*b300*/  ISETP.GT.AND P6, PT, R13.reuse, 0x1, !P3 ;  /* 0x000000010d00780c */ /* 0x040fe40005fc4270 */
[----:B------:R-:W-:Y:S02]  /*b310*/  ISETP.GT.AND P5, PT, R13, 0x8, !P4 ;  /* 0x000000080d00780c */ /* 0x000fe400067a4270 */
[C---:B------:R-:W-:Y:S02]  /*b320*/  ISETP.LT.OR P6, PT, R12.reuse, 0x2, P6 ;  /* 0x000000020c00780c */ /* 0x040fe400037c1670 */
[----:B------:R-:W-:-:S02]  /*b330*/  ISETP.LT.OR P5, PT, R12, 0x9, P5 ;  /* 0x000000090c00780c */ /* 0x000fc40002fa1670 */
[----:B-----5:R-:W-:Y:S02]  /*b340*/  FSEL R76, R25, -INF , !P6 ;  /* 0xff800000194c7808 */ /* 0x020fe40007000000 */
[----:B------:R-:W-:Y:S02]  /*b350*/  ISETP.GE.AND P6, PT, R61, 0xa, PT ;  /* 0x0000000a3d00780c */ /* 0x000fe40003fc6270 */
[----:B------:R-:W-:Y:S02]  /*b360*/  FSEL R74, R28, -INF , !P5 ;  /* 0xff8000001c4a7808 */ /* 0x000fe40006800000 */
[----:B------:R-:W-:Y:S02]  /*b370*/  ISETP.GT.AND P5, PT, R13, 0x9, !P6 ;  /* 0x000000090d00780c */ /* 0x000fe400077a4270 */
[----:B------:R-:W-:Y:S02]  /*b380*/  P2R R62, PR, RZ, 0x40 ;  /* 0x00000040ff3e7803 */ /* 0x000fe40000000000 */
[----:B------:R-:W-:-:S02]  /*b390*/  ISETP.LT.OR P5, PT, R12, 0xa, P5 ;  /* 0x0000000a0c00780c */ /* 0x000fc40002fa1670 */
[----:B------:R-:W-:Y:S02]  /*b3a0*/  ISETP.GE.AND P6, PT, R61, 0x11, PT ;  /* 0x000000113d00780c */ /* 0x000fe40003fc6270 */
[----:B------:R-:W-:Y:S01]  /*b3b0*/  FSEL R72, R29, -INF , !P5 ;  /* 0xff8000001d487808 */ /* 0x000fe20006800000 */
[----:B-1----:R-:W-:Y:S01]  /*b3c0*/  IMAD.IADD R29, R60, 0x1, R3 ;  /* 0x000000013c1d7824 */ /* 0x002fe200078e0203 */
        /* <DEDUP_REMOVED lines=48> */
[----:B------:R-:W-:Y:S02]  /*b6d0*/  VIADDMNMX R25, R3, R59, R58, PT ;  /* 0x0000003b03197246 */ /* 0x000fe4000380013a */
        /* <DEDUP_REMOVED lines=13> */
[----:B------:R-:W-:-:S04]  /*b7b0*/  ISETP.LT.OR P6, PT, R12, 0x3a, P6 ;  /* 0x0000003a0c00780c */ /* 0x000fc800037c1670 */
[----:B------:R-:W-:Y:S02]  /*b7c0*/  FSEL R24, R53, -INF , !P6 ;  /* 0xff80000035187808 */ /* 0x000fe40007000000 */
[----:B------:R-:W-:-:S13]  /*b7d0*/  PLOP3.LUT P6, PT, PT, PT, UP0, 0x40, 0x0 ;  /* 0x000000000000781c */ /* 0x000fda0003fce808 */
        /* <DEDUP_REMOVED lines=14> */
.L_x_5716:
[----:B------:R-:W-:-:S06]  /*b8c0*/  UISETP.NE.AND UP0, UPT, UR41, 0x1, UPT ;  /* 0x000000012900788c */ /* 0x000fcc000bf05270 */
[----:B------:R-:W-:-:S05]  /*b8d0*/  PLOP3.LUT P6, PT, PT, PT, UP0, 0x80, 0x0 ;  /* 0x000000000000781c */ /* 0x000fca0003fcf008 */
[----:B------:R-:W-:-:S08]  /*b8e0*/  @UP0 ULDC.64 UR4, c[0x0][0x9e8] ;  /* 0x00027a0000040ab9 */ /* 0x000fd00000000a00 */
[----:B------:R-:W-:Y:S01]  /*b8f0*/  @P6 IMAD.HI.U32 R12, R3, UR4, RZ ;  /* 0x00000004030c6c27 */ /* 0x000fe2000f8e00ff */
[----:B------:R-:W-:-:S13]  /*b900*/  PLOP3.LUT P6, PT, PT, PT, UP0, 0x80, 0x0 ;  /* 0x000000000000781c */ /* 0x000fda0003fcf008 */
[----:B------:R-:W-:-:S07]  /*b910*/  @P6 SHF.R.U32.HI R3, RZ, UR5, R12 ;  /* 0x00000005ff036c19 */ /* 0x000fce000801160c */
.L_x_5717:
[----:B------:R-:W-:Y:S05]  /*b920*/  BSYNC B0 ;  /* 0x0000000000007941 */ /* 0x000fea0003800000 */
.L_x_5715:
[----:B------:R-:W-:-:S04]  /*b930*/  IMAD R12, R3, UR41, -R56 ;  /* 0x00000029030c7c24 */ /* 0x000fc8000f8e0a38 */
[----:B------:R-:W-:-:S05]  /*b940*/  IMAD.IADD R12, R12, 0x1, -R185 ;  /* 0x000000010c0c7824 */ /* 0x000fca00078e0ab9 */
[----:B------:R-:W-:Y:S02]  /*b950*/  VIMNMX R29, R29, R12, !PT ;  /* 0x0000000c1d1d7248 */ /* 0x000fe40007fe0100 */
[----:B------:R-:W-:-:S07]  /*b960*/  VIADDMNMX R25, R12, UR41, R25, PT ;  /* 0x000000290c197c46 */ /* 0x000fce000b800119 */
.L_x_5714:
[----:B------:R-:W-:Y:S01]  /*b970*/  BAR.SYNC.DEFER_BLOCKING 0xf, 0x100 ;  /* 0x03c4000000007b1d */ /* 0x000fe20000010000 */
[----:B------:R-:W-:Y:S02]  /*b980*/  ISETP.GT.AND P3, PT, R29, 0x1, !P3 ;  /* 0x000000011d00780c */ /* 0x000fe40005f64270 */
[----:B------:R-:W-:Y:S02]  /*b990*/  FMNMX.FTZ R3, R164, R76, !PT ;  /* 0x0000004ca4037209 */ /* 0x000fe40007810000 */
[----:B------:R-:W-:Y:S01]  /*b9a0*/  ISETP.LT.OR P3, PT, R25, 0x2, P3 ;  /* 0x000000021900780c */ /* 0x000fe20001f61670 */
[----:B------:R-:W-:Y:S01]  /*b9b0*/  ULDC UR4, c[0x0][0x988] ;  /* 0x0002620000047ab9 */ /* 0x000fe20000000800 */
[----:B------:R-:W-:Y:S01]  /*b9c0*/  FMNMX.FTZ R3, R74, R3, !PT ;  /* 0x000000034a037209 */ /* 0x000fe20007810000 */
[----:B------:R-:W-:Y:S01]  /*b9d0*/  IMAD.U32 R13, RZ, RZ, UR4 ;  /* 0x00000004ff0d7e24 */ /* 0x000fe2000f8e00ff */
        /* <DEDUP_REMOVED lines=32> */
[----:B------:R-:W-:Y:S01]  /*bbe0*/  ISETP.GT.AND P4, PT, R29, 0x8, !P4 ;  /* 0x000000081d00780c */ /* 0x000fe20006784270 */
[----:B------:R-:W1:Y:S01]  /*bbf0*/  SHFL.BFLY PT, R12, R27, 0x2, 0x1f ;  /* 0x0c401f001b0c7f89 */ /* 0x000e6200000e0000 */
[C---:B------:R-:W-:Y:S02]  /*bc00*/  ISETP.LT.OR P3, PT, R25.reuse, 0x1a, P3 ;  /* 0x0000001a1900780c */ /* 0x040fe40001f61670 */
[----:B------:R-:W-:Y:S02]  /*bc10*/  ISETP.LT.OR P4, PT, R25, 0x9, P4 ;  /* 0x000000091900780c */ /* 0x000fe40002781670 */
[----:B------:R-:W-:Y:S02]  /*bc20*/  FSEL R60, R39, -INF , !P3 ;  /* 0xff800000273c7808 */ /* 0x000fe40005800000 */
[----:B------:R-:W-:Y:S02]  /*bc30*/  ISETP.NE.AND P3, PT, R37, RZ, PT ;  /* 0x000000ff2500720c */ /* 0x000fe40003f65270 */
        /* <DEDUP_REMOVED lines=8> */
[----:B------:R-:W-:Y:S02]  /*bcc0*/  ISETP.GT.AND P3, PT, R29, 0x21, !P3 ;  /* 0x000000211d00780c */ /* 0x000fe40005f64270 */
[----:B-1----:R-:W-:Y:S02]  /*bcd0*/  FMNMX.FTZ R31, R27, R12, !PT ;  /* 0x0000000c1b1f7209 */ /* 0x002fe40007810000 */
[C---:B------:R-:W-:Y:S02]  /*bce0*/  ISETP.LT.OR P3, PT, R25.reuse, 0x22, P3 ;  /* 0x000000221900780c */ /* 0x040fe40001f61670 */
[----:B------:R-:W-:Y:S01]  /*bcf0*/  ISETP.LT.OR P5, PT, R25, 0x39, P5 ;  /* 0x000000391900780c */ /* 0x000fe20002fa1670 */
[----:B------:R-:W1:Y:S01]  /*bd00*/  SHFL.BFLY PT, R12, R31, 0x1, 0x1f ;  /* 0x0c201f001f0c7f89 */ /* 0x000e6200000e0000 */
[----:B------:R-:W-:-:S02]  /*bd10*/  FSEL R62, R43, -INF , !P3 ;  /* 0xff8000002b3e7808 */ /* 0x000fc40005800000 */
[----:B------:R-:W-:Y:S02]  /*bd20*/  ISETP.NE.AND P3, PT, R41, RZ, PT ;  /* 0x000000ff2900720c */ /* 0x000fe40003f65270 */
[----:B------:R-:W-:Y:S02]  /*bd30*/  FSEL R54, R54, -INF , !P5 ;  /* 0xff80000036367808 */ /* 0x000fe40006800000 */
[----:B------:R-:W-:-:S04]  /*bd40*/  ISETP.GT.AND P3, PT, R29, 0x28, !P3 ;  /* 0x000000281d00780c */ /* 0x000fc80005f64270 */
[----:B------:R-:W-:-:S04]  /*bd50*/  ISETP.LT.OR P3, PT, R25, 0x29, P3 ;  /* 0x000000291900780c */ /* 0x000fc80001f61670 */
[----:B------:R-:W-:Y:S02]  /*bd60*/  FSEL R46, R46, -INF , !P3 ;  /* 0xff8000002e2e7808 */ /* 0x000fe40005800000 */
[----:B------:R-:W-:Y:S02]  /*bd70*/  ISETP.GT.AND P3, PT, R29, 0x29, !P4 ;  /* 0x000000291d00780c */ /* 0x000fe40006764270 */
[----:B------:R-:W-:Y:S02]  /*bd80*/  ISETP.NE.AND P4, PT, R73, RZ, PT ;  /* 0x000000ff4900720c */ /* 0x000fe40003f85270 */
[----:B------:R-:W-:Y:S02]  /*bd90*/  ISETP.LT.OR P3, PT, R25, 0x2a, P3 ;  /* 0x0000002a1900780c */ /* 0x000fe40001f61670 */
[----:B------:R-:W-:Y:S02]  /*bda0*/  ISETP.GT.AND P4, PT, R29, 0x31, !P4 ;  /* 0x000000311d00780c */ /* 0x000fe40006784270 */
[----:B------:R-:W-:-:S02]  /*bdb0*/  FSEL R64, R47, -INF , !P3 ;  /* 0xff8000002f407808 */ /* 0x000fc40005800000 */
[----:B------:R-:W-:Y:S02]  /*bdc0*/  ISETP.GT.AND P3, PT, R29, RZ, !P6 ;  /* 0x000000ff1d00720c */ /* 0x000fe40007764270 */
[----:B-1----:R-:W-:Y:S02]  /*bdd0*/  FMNMX.FTZ R12, R31, R12, !PT ;  /* 0x0000000c1f0c7209 */ /* 0x002fe40007810000 */
[----:B------:R-:W-:Y:S02]  /*bde0*/  ISETP.LT.OR P3, PT, R25, 0x1, P3 ;  /* 0x000000011900780c */ /* 0x000fe40001f61670 */
[----:B------:R-:W-:Y:S01]  /*bdf0*/  ISETP.NE.AND P6, PT, R49, RZ, PT ;  /* 0x000000ff3100720c */ /* 0x000fe20003fc5270 */
[----:B------:R-:W-:Y:S01]  /*be00*/  FMUL.FTZ R3, R12, R13 ;  /* 0x0000000d0c037220 */ /* 0x000fe20000410000 */
[----:B------:R-:W-:Y:S02]  /*be10*/  FSEL R26, R26, -INF , !P3 ;  /* 0xff8000001a1a7808 */ /* 0x000fe40005800000 */
[----:B------:R-:W-:-:S02]  /*be20*/  FSETP.NEU.FTZ.AND P3, PT, R12, -INF , PT ;  /* 0xff8000000c00780b */ /* 0x000fc40003f7d000 */
[----:B------:R-:W-:Y:S02]  /*be30*/  ISETP.LT.OR P4, PT, R25, 0x32, P4 ;  /* 0x000000321900780c */ /* 0x000fe40002781670 */
[----:B------:R-:W-:Y:S02]  /*be40*/  FSEL R33, R3, RZ, P3 ;  /* 0x000000ff03217208 */ /* 0x000fe40001800000 */
[----:B------:R-:W-:Y:S02]  /*be50*/  FMNMX.FTZ R3, R26, R36, !PT ;  /* 0x000000241a037209 */ /* 0x000fe40007810000 */
[----:B------:R-:W-:Y:S01]  /*be60*/  ISETP.NE.AND P3, PT, R45, RZ, PT ;  /* 0x000000ff2d00720c */ /* 0x000fe20003f65270 */
[--C-:B------:R-:W-:Y:S01]  /*be70*/  FFMA.FTZ R27, R76, R13, -R33.reuse ;  /* 0x0000000d4c1b7223 */ /* 0x100fe20000010821 */
[----:B------:R-:W-:Y:S01]  /*be80*/  FMNMX.FTZ R3, R30, R3, !PT ;  /* 0x000000031e037209 */ /* 0x000fe20007810000 */
[-CC-:B------:R-:W-:Y:S01]  /*be90*/  FFMA.FTZ R35, R20, R13.reuse, -R33.reuse ;  /* 0x0000000d14237223 */ /* 0x180fe20000010821 */
[----:B------:R-:W-:Y:S01]  /*bea0*/  ISETP.GT.AND P3, PT, R29, 0x30, !P3 ;  /* 0x000000301d00780c */ /* 0x000fe20005f64270 */
[--C-:B------:R-:W-:Y:S01]  /*beb0*/  FFMA.FTZ R0, R0, R13, -R33.reuse ;  /* 0x0000000d00007223 */ /* 0x100fe20000010821 */
[----:B------:R-:W-:Y:S01]  /*bec0*/  FMNMX.FTZ R3, R56, R3, !PT ;  /* 0x0000000338037209 */ /* 0x000fe20007810000 */
[--C-:B------:R-:W-:Y:S01]  /*bed0*/  FFMA.FTZ R164, R164, R13, -R33.reuse ;  /* 0x0000000da4a47223 */ /* 0x100fe20000010821 */
[----:B------:R-:W-:Y:S01]  /*bee0*/  ISETP.LT.OR P3, PT, R25, 0x31, P3 ;  /* 0x000000311900780c */ /* 0x000fe20001f61670 */
[----:B------:R-:W-:Y:S01]  /*bef0*/  MUFU.EX2 R31, R0 ;  /* 0x00000000001f7308 */ /* 0x000fe20000000800 */
[----:B------:R-:W-:Y:S01]  /*bf00*/  FMNMX.FTZ R3, R34, R3, !PT ;  /* 0x0000000322037209 */ /* 0x000fe20007810000 */
[-CC-:B------:R-:W-:Y:S01]  /*bf10*/  FFMA.FTZ R74, R74, R13.reuse, -R33.reuse ;  /* 0x0000000d4a4a7223 */ /* 0x180fe20000010821 */
[----:B------:R-:W-:Y:S01]  /*bf20*/  FSEL R50, R50, -INF , !P3 ;  /* 0xff80000032327808 */ /* 0x000fe20005800000 */
[--C-:B------:R-:W-:Y:S01]  /*bf30*/  FFMA.FTZ R70, R70, R13, -R33.reuse ;  /* 0x0000000d46467223 */ /* 0x100fe20000010821 */
[----:B------:R-:W-:Y:S01]  /*bf40*/  FMNMX.FTZ R3, R58, R3, !PT ;  /* 0x000000033a037209 */ /* 0x000fe20007810000 */
[-CC-:B------:R-:W-:Y:S01]  /*bf50*/  FFMA.FTZ R68, R68, R13.reuse, -R33.reuse ;  /* 0x0000000d44447223 */ /* 0x180fe20000010821 */
        /* <DEDUP_REMOVED lines=16> */
[----:B------:R-:W-:Y:S01]  /*c060*/  FFMA.FTZ R24, R24, R13, -R33 ;  /* 0x0000000d18187223 */ /* 0x000fe20000010821 */
[----:B------:R-:W-:Y:S01]  /*c070*/  MUFU.EX2 R164, R164 ;  /* 0x000000a400a47308 */ /* 0x000fe20000000800 */
[----:B------:R-:W-:-:S04]  /*c080*/  FMNMX.FTZ R3, R46, R3, !PT ;  /* 0x000000032e037209 */ /* 0x000fc80007810000 */
[----:B------:R-:W-:-:S03]  /*c090*/  FMNMX.FTZ R3, R64, R3, !PT ;  /* 0x0000000340037209 */ /* 0x000fc60007810000 */
[----:B------:R-:W1:Y:S01]  /*c0a0*/  MUFU.EX2 R27, R27 ;  /* 0x0000001b001b7308 */ /* 0x000e620000000800 */
[----:B------:R-:W-:-:S04]  /*c0b0*/  FMNMX.FTZ R3, R50, R3, !PT ;  /* 0x0000000332037209 */ /* 0x000fc80007810000 */
[----:B------:R-:W-:-:S03]  /*c0c0*/  FMNMX.FTZ R3, R78, R3, !PT ;  /* 0x000000034e037209 */ /* 0x000fc60007810000 */
[----:B------:R-:W-:Y:S01]  /*c0d0*/  MUFU.EX2 R74, R74 ;  /* 0x0000004a004a7308 */ /* 0x000fe20000000800 */
[----:B------:R-:W-:-:S04]  /*c0e0*/  FMNMX.FTZ R3, R54, R3, !PT ;  /* 0x0000000336037209 */ /* 0x000fc80007810000 */
[----:B------:R-:W-:-:S03]  /*c0f0*/  FMNMX.FTZ R3, R76, R3, !PT ;  /* 0x000000034c037209 */ /* 0x000fc60007810000 */
[----:B------:R-:W3:Y:S01]  /*c100*/  MUFU.EX2 R25, R25 ;  /* 0x0000001900197308 */ /* 0x000ee20000000800 */
[----:B-1----:R-:W-:Y:S01]  /*c110*/  FADD.FTZ R43, R164, R27 ;  /* 0x0000001ba42b7221 */ /* 0x002fe20000010000 */
[----:B------:R-:W1:Y:S01]  /*c120*/  SHFL.BFLY PT, R72, R3, 0x2, 0x1f ;  /* 0x0c401f0003487f89 */ /* 0x000e6200000e0000 */
[----:B------:R-:W-:-:S05]  /*c130*/  F2FP.F16.F32.PACK_AB R164, R27, R164 ;  /* 0x000000a41ba4723e */ /* 0x000fca00000000ff */
[----:B------:R-:W-:Y:S08]  /*c140*/  MUFU.EX2 R70, R70 ;  /* 0x0000004600467308 */ /* 0x000ff00000000800 */
[----:B------:R-:W4:Y:S01]  /*c150*/  MUFU.EX2 R29, R68 ;  /* 0x00000044001d7308 */ /* 0x000f220000000800 */
[----:B---3--:R-:W-:-:S07]  /*c160*/  F2FP.F16.F32.PACK_AB R166, R25, R74 ;  /* 0x0000004a19a6723e */ /* 0x008fce00000000ff */
[----:B------:R-:W3:Y:S01]  /*c170*/  MUFU.EX2 R66, R66 ;  /* 0x0000004200427308 */ /* 0x000ee20000000800 */
[----:B-1----:R-:W-:-:S05]  /*c180*/  FMNMX.FTZ R72, R3, R72, !PT ;  /* 0x0000004803487209 */ /* 0x002fca0007810000 */
[----:B------:R-:W1:Y:S02]  /*c190*/  SHFL.BFLY PT, R3, R72, 0x1, 0x1f ;  /* 0x0c201f0048037f89 */ /* 0x000e6400000e0000 */
[----:B------:R-:W-:Y:S01]  /*c1a0*/  MUFU.EX2 R40, R40 ;  /* 0x0000002800287308 */ /* 0x000fe20000000800 */
[----:B----4-:R-:W-:-:S07]  /*c1b0*/  F2FP.F16.F32.PACK_AB R160, R29, R70 ;  /* 0x000000461da0723e */ /* 0x010fce00000000ff */
[----:B------:R-:W4:Y:S01]  /*c1c0*/  MUFU.EX2 R35, R35 ;  /* 0x0000002300237308 */ /* 0x000f220000000800 */
[----:B---3--:R-:W-:-:S07]  /*c1d0*/  F2FP.F16.F32.PACK_AB R162, R31, R66 ;  /* 0x000000421fa2723e */ /* 0x008fce00000000ff */
[----:B------:R-:W-:Y:S01]  /*c1e0*/  MUFU.EX2 R44, R44 ;  /* 0x0000002c002c7308 */ /* 0x000fe20000000800 */
[----:B-1----:R-:W-:-:S07]  /*c1f0*/  FMNMX.FTZ R20, R72, R3, !PT ;  /* 0x0000000348147209 */ /* 0x002fce0007810000 */
[----:B------:R-:W1:Y:S01]  /*c200*/  MUFU.EX2 R37, R28 ;  /* 0x0000001c00257308 */ /* 0x000e620000000800 */
[----:B----4-:R-:W-:Y:S02]  /*c210*/  F2FP.F16.F32.PACK_AB R156, R35, R40 ;  /* 0x00000028239c723e */ /* 0x010fe400000000ff */
[C---:B------:R-:W-:Y:S01]  /*c220*/  FSETP.NEU.FTZ.AND P3, PT, R20.reuse, -INF , PT ;  /* 0xff8000001400780b */ /* 0x040fe20003f7d000 */
[----:B------:R-:W-:-:S04]  /*c230*/  FMUL.FTZ R0, R20, R13 ;  /* 0x0000000d14007220 */ /* 0x000fc80000410000 */
[----:B------:R3:W-:Y:S01]  /*c240*/  MUFU.EX2 R3, R24 ;  /* 0x0000001800037308 */ /* 0x0007e20000000800 */
[----:B------:R-:W-:Y:S01]  /*c250*/  FSEL R33, R0, RZ, P3 ;  /* 0x000000ff00217208 */ /* 0x000fe20001800000 */
[----:B------:R-:W-:-:S04]  /*c260*/  FADD.FTZ R0, R74, R43 ;  /* 0x0000002b4a007221 */ /* 0x000fc80000010000 */
        /* <DEDUP_REMOVED lines=9> */
[----:B------:R-:W-:Y:S01]  /*c300*/  FADD.FTZ R45, R25, R0 ;  /* 0x00000000192d7221 */ /* 0x000fe20000010000 */
[-CC-:B------:R-:W-:Y:S01]  /*c310*/  FFMA.FTZ R42, R42, R13.reuse, -R33.reuse ;  /* 0x0000000d2a2a7223 */ /* 0x180fe20000010821 */
[-CC-:B------:R-:W-:Y:S01]  /*c320*/  FFMA.FTZ R62, R62, R13.reuse, -R33.reuse ;  /* 0x0000000d3e3e7223 */ /* 0x180fe20000010821 */
[-C--:B------:R-:W-:Y:S01]  /*c330*/  FFMA.FTZ R46, R46, R13.reuse, -R33 ;  /* 0x0000000d2e2e7223 */ /* 0x080fe20000010821 */
[----:B------:R-:W4:Y:S01]  /*c340*/  MUFU.EX2 R26, R26 ;  /* 0x0000001a001a7308 */ /* 0x000f220000000800 */
[----:B---3--:R-:W-:Y:S01]  /*c350*/  FADD.FTZ R24, R70, R45 ;  /* 0x0000002d46187221 */ /* 0x008fe20000010000 */
[-CC-:B------:R-:W-:Y:S01]  /*c360*/  FFMA.FTZ R64, R64, R13.reuse, -R33.reuse ;  /* 0x0000000d40407223 */ /* 0x180fe20000010821 */
[-CC-:B------:R-:W-:Y:S01]  /*c370*/  FFMA.FTZ R50, R50, R13.reuse, -R33.reuse ;  /* 0x0000000d32327223 */ /* 0x180fe20000010821 */
[-CC-:B------:R-:W-:Y:S01]  /*c380*/  FFMA.FTZ R78, R78, R13.reuse, -R33.reuse ;  /* 0x0000000d4e4e7223 */ /* 0x180fe20000010821 */
[----:B------:R-:W-:Y:S01]  /*c390*/  FADD.FTZ R47, R29, R24 ;  /* 0x000000181d2f7221 */ /* 0x000fe20000010000 */
[-CC-:B------:R-:W-:Y:S01]  /*c3a0*/  FFMA.FTZ R54, R54, R13.reuse, -R33.reuse ;  /* 0x0000000d36367223 */ /* 0x180fe20000010821 */
[----:B------:R-:W-:Y:S01]  /*c3b0*/  FFMA.FTZ R33, R76, R13, -R33 ;  /* 0x0000000d4c217223 */ /* 0x000fe20000010821 */
[----:B------:R-:W3:Y:S01]  /*c3c0*/  MUFU.EX2 R30, R30 ;  /* 0x0000001e001e7308 */ /* 0x000ee20000000800 */
[----:B------:R-:W-:Y:S01]  /*c3d0*/  FADD.FTZ R24, R66, R47 ;  /* 0x0000002f42187221 */ /* 0x000fe20000010000 */
[----:B-1----:R-:W-:-:S06]  /*c3e0*/  F2FP.F16.F32.PACK_AB R158, R37, R44 ;  /* 0x0000002c259e723e */ /* 0x002fcc00000000ff */
[----:B------:R-:W1:Y:S01]  /*c3f0*/  MUFU.EX2 R167, R56 ;  /* 0x0000003800a77308 */ /* 0x000e620000000800 */
[----:B----4-:R-:W-:Y:S01]  /*c400*/  FADD.FTZ R43, R26, R165 ;  /* 0x000000a51a2b7221 */ /* 0x010fe20000010000 */
[----:B------:R-:W-:-:S06]  /*c410*/  F2FP.F16.F32.PACK_AB R165, R165, R26 ;  /* 0x0000001aa5a5723e */ /* 0x000fcc00000000ff */
[----:B------:R-:W4:Y:S01]  /*c420*/  MUFU.EX2 R34, R34 ;  /* 0x0000002200227308 */ /* 0x000f220000000800 */
[----:B---3--:R-:W-:-:S07]  /*c430*/  FADD.FTZ R0, R30, R43 ;  /* 0x0000002b1e007221 */ /* 0x008fce0000010000 */
[----:B------:R-:W3:Y:S01]  /*c440*/  MUFU.EX2 R161, R58 ;  /* 0x0000003a00a17308 */ /* 0x000ee20000000800 */
[C---:B-1----:R-:W-:Y:S01]  /*c450*/  FADD.FTZ R45, R167.reuse, R0 ;  /* 0x00000000a72d7221 */ /* 0x042fe20000010000 */
[----:B------:R-:W-:-:S05]  /*c460*/  F2FP.F16.F32.PACK_AB R167, R167, R30 ;  /* 0x0000001ea7a7723e */ /* 0x000fca00000000ff */
[----:B------:R1:W-:Y:S01]  /*c470*/  STSM.16.M88.4 [R196+0x26800], R164 ;  /* 0x026800a4c4007844 */ /* 0x0003e20000000200 */
[----:B------:R-:W5:Y:S01]  /*c480*/  MUFU.EX2 R38, R38 ;  /* 0x0000002600267308 */ /* 0x000f620000000800 */
[----:B----4-:R-:W-:Y:S01]  /*c490*/  FADD.FTZ R0, R34, R45 ;  /* 0x0000002d22007221 */ /* 0x010fe20000010000 */
[----:B------:R-:W-:-:S04]  /*c4a0*/  FADD.FTZ R45, R31, R24 ;  /* 0x000000181f2d7221 */ /* 0x000fc80000010000 */
[----:B------:R-:W-:Y:S02]  /*c4b0*/  FADD.FTZ R24, R40, R45 ;  /* 0x0000002d28187221 */ /* 0x000fe40000010000 */
[----:B------:R-:W4:Y:S01]  /*c4c0*/  MUFU.EX2 R163, R60 ;  /* 0x0000003c00a37308 */ /* 0x000f220000000800 */
[C---:B---3--:R-:W-:Y:S01]  /*c4d0*/  FADD.FTZ R27, R161.reuse, R0 ;  /* 0x00000000a11b7221 */ /* 0x048fe20000010000 */
[----:B------:R-:W-:-:S06]  /*c4e0*/  F2FP.F16.F32.PACK_AB R161, R161, R34 ;  /* 0x00000022a1a1723e */ /* 0x000fcc00000000ff */
[----:B------:R-:W3:Y:S01]  /*c4f0*/  MUFU.EX2 R42, R42 ;  /* 0x0000002a002a7308 */ /* 0x000ee20000000800 */
[----:B-----5:R-:W-:Y:S01]  /*c500*/  FADD.FTZ R0, R38, R27 ;  /* 0x0000001b26007221 */ /* 0x020fe20000010000 */
[----:B------:R-:W-:-:S06]  /*c510*/  FADD.FTZ R27, R35, R24 ;  /* 0x00000018231b7221 */ /* 0x000fcc0000010000 */
[----:B------:R-:W5:Y:S01]  /*c520*/  MUFU.EX2 R157, R62 ;  /* 0x0000003e009d7308 */ /* 0x000f620000000800 */
[C---:B----4-:R-:W-:Y:S01]  /*c530*/  FADD.FTZ R25, R163.reuse, R0 ;  /* 0x00000000a3197221 */ /* 0x050fe20000010000 */
[----:B------:R-:W-:-:S05]  /*c540*/  F2FP.F16.F32.PACK_AB R163, R163, R38 ;  /* 0x00000026a3a3723e */ /* 0x000fca00000000ff */
[----:B------:R1:W-:Y:S01]  /*c550*/  STSM.16.M88.4 [R199], R160 ;  /* 0x000000a0c7007844 */ /* 0x0003e20000000200 */
[----:B------:R-:W4:Y:S01]  /*c560*/  MUFU.EX2 R46, R46 ;  /* 0x0000002e002e7308 */ /* 0x000f220000000800 */
[----:B---3--:R-:W-:-:S07]  /*c570*/  FADD.FTZ R0, R42, R25 ;  /* 0x000000192a007221 */ /* 0x008fce0000010000 */
[----:B------:R-:W3:Y:S01]  /*c580*/  MUFU.EX2 R41, R64 ;  /* 0x0000004000297308 */ /* 0x000ee20000000800 */
[C---:B-----5:R-:W-:Y:S01]  /*c590*/  FADD.FTZ R25, R157.reuse, R0 ;  /* 0x000000009d197221 */ /* 0x060fe20000010000 */
[----:B------:R-:W-:Y:S01]  /*c5a0*/  FADD.FTZ R0, R44, R27 ;  /* 0x0000001b2c007221 */ /* 0x000fe20000010000 */
[----:B------:R-:W-:-:S03]  /*c5b0*/  F2FP.F16.F32.PACK_AB R157, R157, R42 ;  /* 0x0000002a9d9d723e */ /* 0x000fc600000000ff */
[----:B------:R-:W-:Y:S02]  /*c5c0*/  FADD.FTZ R37, R37, R0 ;  /* 0x0000000025257221 */ /* 0x000fe40000010000 */
[----:B------:R-:W-:Y:S01]  /*c5d0*/  MUFU.EX2 R48, R48 ;  /* 0x0000003000307308 */ /* 0x000fe20000000800 */
[----:B----4-:R-:W-:-:S07]  /*c5e0*/  FADD.FTZ R24, R46, R25 ;  /* 0x000000192e187221 */ /* 0x010fce0000010000 */
[----:B------:R-:W4:Y:S01]  /*c5f0*/  MUFU.EX2 R39, R32 ;  /* 0x0000002000277308 */ /* 0x000f220000000800 */
[C---:B---3--:R-:W-:Y:S01]  /*c600*/  F2FP.F16.F32.PACK_AB R159, R41.reuse, R46 ;  /* 0x0000002e299f723e */ /* 0x048fe200000000ff */
[----:B------:R-:W-:-:S04]  /*c610*/  FADD.FTZ R41, R41, R24 ;  /* 0x0000001829297221 */ /* 0x000fc80000010000 */
[----:B------:R1:W-:Y:S02]  /*c620*/  STSM.16.M88.4 [R197], R156 ;  /* 0x0000009cc5007844 */ /* 0x0003e40000000200 */
[----:B------:R-:W-:Y:S08]  /*c630*/  MUFU.EX2 R50, R50 ;  /* 0x0000003200327308 */ /* 0x000ff00000000800 */
[----:B------:R-:W3:Y:S01]  /*c640*/  MUFU.EX2 R43, R78 ;  /* 0x0000004e002b7308 */ /* 0x000ee20000000800 */
[----:B----4-:R-:W-:Y:S01]  /*c650*/  F2FP.F16.F32.PACK_AB R152, R39, R48 ;  /* 0x000000302798723e */ /* 0x010fe200000000ff */
[----:B------:R-:W-:-:S04]  /*c660*/  FADD.FTZ R48, R48, R37 ;  /* 0x0000002530307221 */ /* 0x000fc80000010000 */
[----:B------:R-:W-:Y:S02]  /*c670*/  FADD.FTZ R39, R39, R48 ;  /* 0x0000003027277221 */ /* 0x000fe40000010000 */
[----:B------:R-:W4:Y:S08]  /*c680*/  MUFU.EX2 R52, R52 ;  /* 0x0000003400347308 */ /* 0x000f300000000800 */
[----:B------:R-:W-:Y:S01]  /*c690*/  MUFU.EX2 R54, R54 ;  /* 0x0000003600367308 */ /* 0x000fe20000000800 */
[----:B---3--:R-:W-:Y:S01]  /*c6a0*/  F2FP.F16.F32.PACK_AB R153, R43, R50 ;  /* 0x000000322b99723e */ /* 0x008fe200000000ff */
[----:B------:R-:W-:-:S04]  /*c6b0*/  FADD.FTZ R50, R50, R41 ;  /* 0x0000002932327221 */ /* 0x000fc80000010000 */
[----:B------:R-:W-:Y:S02]  /*c6c0*/  FADD.FTZ R43, R43, R50 ;  /* 0x000000322b2b7221 */ /* 0x000fe40000010000 */
[----:B------:R-:W3:Y:S01]  /*c6d0*/  MUFU.EX2 R33, R33 ;  /* 0x0000002100217308 */ /* 0x000ee20000000800 */
[----:B----4-:R-:W-:Y:S01]  /*c6e0*/  F2FP.F16.F32.PACK_AB R154, R3, R52 ;  /* 0x00000034039a723e */ /* 0x010fe200000000ff */
[----:B------:R-:W-:-:S04]  /*c6f0*/  FADD.FTZ R0, R52, R39 ;  /* 0x0000002734007221 */ /* 0x000fc80000010000 */
[----:B------:R-:W-:Y:S01]  /*c700*/  FADD.FTZ R0, R3, R0 ;  /* 0x0000000003007221 */ /* 0x000fe20000010000 */
[----:B---3--:R-:W-:Y:S01]  /*c710*/  F2FP.F16.F32.PACK_AB R155, R33, R54 ;  /* 0x00000036219b723e */ /* 0x008fe200000000ff */
[----:B------:R-:W-:-:S04]  /*c720*/  FADD.FTZ R54, R54, R43 ;  /* 0x0000002b36367221 */ /* 0x000fc80000010000 */
[----:B------:R1:W-:Y:S01]  /*c730*/  STSM.16.M88.4 [R198], R152 ;  /* 0x00000098c6007844 */ /* 0x0003e20000000200 */
[----:B------:R-:W-:Y:S01]  /*c740*/  FADD.FTZ R3, R33, R54 ;  /* 0x0000003621037221 */ /* 0x000fe20000010000 */
[----:B------:R-:W-:Y:S06]  /*c750*/  @!P0 BRA `(.L_x_5718) ;  /* 0x0000000000048947 */ /* 0x000fec0003800000 */
[----:B------:R-:W-:Y:S01]  /*c760*/  BPT.TRAP 0x1 ;  /* 0x000000040000795c */ /* 0x000fe20000300000 */
.L_x_5718:
[----:B------:R3:W4:Y:S01]  /*c770*/  SYNCS.PHASECHK.TRANS64.TRYWAIT P3, [R14+URZ+0x28c50], R57 ;  /* 0x028c50390e0075a7 */ /* 0x000722000806017f */
[----:B------:R-:W-:Y:S05]  /*c780*/  @!P0 BRA `(.L_x_5719) ;  /* 0x0000000000048947 */ /* 0x000fea0003800000 */
[----:B------:R-:W-:Y:S01]  /*c790*/  BPT.TRAP 0x1 ;  /* 0x000000040000795c */ /* 0x000fe20000300000 */
.L_x_5719:
[----:B------:R-:W0:Y:S01]  /*c7a0*/  @P2 LDC R27, c[0x0][0x44c] ;  /* 0x00011300ff1b2b82 */ /* 0x000e220000000800 */
[----:B------:R-:W-:Y:S01]  /*c7b0*/  ULDC UR44, c[0x0][0x9e4] ;  /* 0x00027900002c7ab9 */ /* 0x000fe20000000800 */
[----:B------:R-:W-:Y:S01]  /*c7c0*/  ULDC UR45, c[0x0][0x9dc] ;  /* 0x00027700002d7ab9 */ /* 0x000fe20000000800 */
[----:B------:R-:W-:Y:S01]  /*c7d0*/  ULDC UR39, c[0x0][0x988] ;  /* 0x0002620000277ab9 */ /* 0x000fe20000000800 */
[----:B------:R-:W-:Y:S01]  /*c7e0*/  ULDC UR46, c[0x0][0x9e0] ;  /* 0x00027800002e7ab9 */ /* 0x000fe20000000800 */
[----:B------:R-:W-:Y:S01]  /*c7f0*/  BSSY B0, `(.L_x_5720) ;  /* 0x0000006000007945 */ /* 0x000fe20003800000 */
[----:B------:R-:W-:Y:S02]  /*c800*/  IMAD R28, R18, 0x1000, R190 ;  /* 0x00001000121c7824 */ /* 0x000fe400078e02be */
[----:B------:R-:W0:Y:S01]  /*c810*/  @P2 LDC R30, c[0x0][0x450] ;  /* 0x00011400ff1e2b82 */ /* 0x000e220000000800 */
[----:B----4-:R-:W-:Y:S05]  /*c820*/  @P3 BRA `(.L_x_5721) ;  /* 0x0000000000083947 */ /* 0x010fea0003800000 */
[----:B------:R-:W4:Y:S02]  /*c830*/  SYNCS.PHASECHK.TRANS64.TRYWAIT P3, [R14+URZ+0x28c50], R57 ;  /* 0x028c50390e0075a7 */ /* 0x000f24000806017f */
[----:B----4-:R-:W-:Y:S05]  /*c840*/  @!P3 BRA `(.L_x_5722) ;  /* 0x0000016800f8b947 */ /* 0x010fea0003800000 */
.L_x_5721:
[----:B------:R-:W-:Y:S05]  /*c850*/  BSYNC B0 ;  /* 0x0000000000007941 */ /* 0x000fea0003800000 */
.L_x_5720:
[----:B------:R-:W-:Y:S01]  /*c860*/  IMAD.MOV.U32 R24, RZ, RZ, R28 ;  /* 0x000000ffff187224 */ /* 0x000fe200078e001c */
[----:B------:R-:W-:Y:S01]  /*c870*/  UISETP.NE.AND UP0, UPT, UR47, URZ, UPT ;  /* 0x0000003f2f00728c */ /* 0x000fe2000bf05270 */
[----:B------:R-:W-:Y:S02]  /*c880*/  IMAD.MOV.U32 R25, RZ, RZ, 0x40000040 ;  /* 0x40000040ff197424 */ /* 0x000fe400078e00ff */
[----:B0-----:R-:W-:Y:S01]  /*c890*/  @P2 IMAD.HI.U32 R27, R192, R27, RZ ;  /* 0x0000001bc01b2227 */ /* 0x001fe200078e00ff */
[----:B------:R-:W-:Y:S02]  /*c8a0*/  R2UR UR6, R24 ;  /* 0x00000000180672ca */ /* 0x000fe400000e0000 */
[C---:B------:R-:W-:Y:S01]  /*c8b0*/  R2UR UR7, R25.reuse ;  /* 0x00000000190772ca */ /* 0x040fe200000e0000 */
[----:B------:R-:W-:Y:S01]  /*c8c0*/  IMAD.MOV.U32 R169, RZ, RZ, R192 ;  /* 0x000000ffffa97224 */ /* 0x000fe200078e00c0 */
[----:B------:R-:W-:Y:S01]  /*c8d0*/  @P2 SHF.R.U32.HI R169, RZ, R30, R27 ;  /* 0x0000001effa92219 */ /* 0x000fe2000001161b */
[C---:B------:R-:W-:Y:S01]  /*c8e0*/  VIADD R24, R28.reuse, 0x80 ;  /* 0x000000801c187836 */ /* 0x040fe20000000000 */
[----:B------:R-:W-:Y:S01]  /*c8f0*/  R2UR UR11, R25 ;  /* 0x00000000190b72ca */ /* 0x000fe200000e0000 */
[C---:B------:R-:W-:Y:S01]  /*c900*/  VIADD R26, R28.reuse, 0x100 ;  /* 0x000001001c1a7836 */ /* 0x040fe20000000000 */
[----:B------:R-:W-:Y:S01]  /*c910*/  PLOP3.LUT P3, PT, PT, PT, UP0, 0x40, 0x0 ;  /* 0x000000000000781c */ /* 0x000fe20003f6e808 */
[----:B------:R-:W-:Y:S01]  /*c920*/  VIADD R28, R28, 0x180 ;  /* 0x000001801c1c7836 */ /* 0x000fe20000000000 */
[----:B------:R-:W-:Y:S01]  /*c930*/  R2UR UR10, R24 ;  /* 0x00000000180a72ca */ /* 0x000fe200000e0000 */
[----:B------:R-:W-:Y:S01]  /*c940*/  IMAD.MOV.U32 R27, RZ, RZ, 0x40000040 ;  /* 0x40000040ff1b7424 */ /* 0x000fe200078e00ff */
[----:B------:R-:W-:Y:S01]  /*c950*/  R2UR UR14, R26 ;  /* 0x000000001a0e72ca */ /* 0x000fe200000e0000 */
[----:B------:R-:W-:Y:S01]  /*c960*/  IMAD.MOV.U32 R29, RZ, RZ, 0x40000040 ;  /* 0x40000040ff1d7424 */ /* 0x000fe200078e00ff */
[----:B------:R-:W-:Y:S01]  /*c970*/  R2UR UR18, R28 ;  /* 0x000000001c1272ca */ /* 0x000fe200000e0000 */
[----:B--234-:R-:W-:Y:S01]  /*c980*/  @!P1 VIADD R14, R14, 0x28c60 ;  /* 0x00028c600e0e9836 */ /* 0x01cfe20000000000 */
[----:B------:R-:W-:-:S02]  /*c990*/  R2UR UR15, R27 ;  /* 0x000000001b0f72ca */ /* 0x000fc400000e0000 */
[----:B------:R-:W-:Y:S02]  /*c9a0*/  R2UR UR19, R29 ;  /* 0x000000001d1372ca */ /* 0x000fe400000e0000 */
[----:B------:R-:W-:Y:S01]  /*c9b0*/  WARPGROUP.ARRIVE ;  /* 0x00000000000079c5 */ /* 0x000fe20000000000 */
[----:B------:R-:W-:-:S05]  /*c9c0*/  @!P1 PRMT R14, RZ, 0x654, R14 ;  /* 0x00000654ff0e9816 */ /* 0x000fca000000000e */
        /* <DEDUP_REMOVED lines=19> */
[----:B0-----:R-:W0:Y:S01]  /*cb00*/  FENCE.VIEW.ASYNC.S ;  /* 0x00000000000073c6 */ /* 0x001e220000000000 */
[----:B-1----:R-:W-:-:S05]  /*cb10*/  IADD3 R152, R169, R23, -R22 ;  /* 0x00000017a9987210 */ /* 0x002fca0007ffe816 */
[----:B------:R-:W-:Y:S01]  /*cb20*/  VIADD R153, R152, UR40 ;  /* 0x0000002898997c36 */ /* 0x000fe20008000000 */
[----:B0-----:R-:W-:Y:S01]  /*cb30*/  NOP ;  /* 0x0000000000007918 */ /* 0x001fe20000000000 */
[----:B------:R-:W-:Y:S06]  /*cb40*/  BAR.ARV 0xe, 0x100 ;  /* 0x0384000000007b1d */ /* 0x000fec0000002000 */
[----:B------:R0:W-:Y:S02]  /*cb50*/  @!P1 SYNCS.ARRIVE.TRANS64.RED.A1T0 RZ, [R14+URZ], RZ ;  /* 0x000000ff0eff99a7 */ /* 0x0001e4000810043f */
[----:B0-----:R-:W-:Y:S01]  /*cb60*/  VIADD R14, R168, 0xfffffffe ;  /* 0xfffffffea80e7836 */ /* 0x001fe20000000000 */
[----:B------:R-:W-:Y:S06]  /*cb70*/  @P3 BRA `(.L_x_5723) ;  /* 0x0000000000543947 */ /* 0x000fec0003800000 */
[C---:B------:R-:W-:Y:S01]  /*cb80*/  ISETP.GT.AND P3, PT, R152.reuse, RZ, PT ;  /* 0x000000ff9800720c */ /* 0x040fe20003f64270 */
[----:B------:R-:W-:Y:S01]  /*cb90*/  BSSY B0, `(.L_x_5724) ;  /* 0x0000010000007945 */ /* 0x000fe20003800000 */
[----:B------:R-:W-:-:S11]  /*cba0*/  VIADD R154, R152, 0xffffffff ;  /* 0xffffffff989a7836 */ /* 0x000fd60000000000 */
[----:B------:R-:W-:Y:S05]  /*cbb0*/  @P3 BRA `(.L_x_5725) ;  /* 0x0000000000203947 */ /* 0x000fea0003800000 */
[----:B------:R-:W-:Y:S01]  /*cbc0*/  UISETP.NE.AND UP0, UPT, UR41, 0x1, UPT ;  /* 0x000000012900788c */ /* 0x000fe2000bf05270 */
[----:B------:R-:W-:-:S05]  /*cbd0*/  IMAD.MOV R152, RZ, RZ, -R152 ;  /* 0x000000ffff987224 */ /* 0x000fca00078e0a98 */
[----:B------:R-:W-:-:S05]  /*cbe0*/  PLOP3.LUT P3, PT, PT, PT, UP0, 0x80, 0x0 ;  /* 0x000000000000781c */ /* 0x000fca0003f6f008 */
[----:B------:R-:W-:-:S08]  /*cbf0*/  @UP0 ULDC.64 UR4, c[0x0][0x9e8] ;  /* 0x00027a0000040ab9 */ /* 0x000fd00000000a00 */
[----:B------:R-:W-:-:S05]  /*cc00*/  @P3 IMAD.HI.U32 R154, R152, UR4, RZ ;  /* 0x00000004989a3c27 */ /* 0x000fca000f8e00ff */
[----:B------:R-:W-:-:S04]  /*cc10*/  @P3 SHF.R.U32.HI R152, RZ, UR5, R154 ;  /* 0x00000005ff983c19 */ /* 0x000fc8000801169a */
[----:B------:R-:W-:Y:S01]  /*cc20*/  LOP3.LUT R154, RZ, R152, RZ, 0x33, !PT ;  /* 0x00000098ff9a7212 */ /* 0x000fe200078e33ff */
[----:B------:R-:W-:Y:S06]  /*cc30*/  BRA `(.L_x_5726) ;  /* 0x0000000000147947 */ /* 0x000fec0003800000 */
.L_x_5725:
[----:B------:R-:W-:-:S06]  /*cc40*/  UISETP.NE.AND UP0, UPT, UR41, 0x1, UPT ;  /* 0x000000012900788c */ /* 0x000fcc000bf05270 */
[----:B------:R-:W-:-:S05]  /*cc50*/  PLOP3.LUT P3, PT, PT, PT, UP0, 0x80, 0x0 ;  /* 0x000000000000781c */ /* 0x000fca0003f6f008 */
[----:B------:R-:W-:-:S08]  /*cc60*/  @UP0 ULDC.64 UR4, c[0x0][0x9e8] ;  /* 0x00027a0000040ab9 */ /* 0x000fd00000000a00 */
[----:B------:R-:W-:-:S05]  /*cc70*/  @P3 IMAD.HI.U32 R152, R154, UR4, RZ ;  /* 0x000000049a983c27 */ /* 0x000fca000f8e00ff */
[----:B------:R-:W-:-:S07]  /*cc80*/  @P3 SHF.R.U32.HI R154, RZ, UR5, R152 ;  /* 0x00000005ff9a3c19 */ /* 0x000fce0008011698 */
.L_x_5726:
[----:B------:R-:W-:Y:S05]  /*cc90*/  BSYNC B0 ;  /* 0x0000000000007941 */ /* 0x000fea0003800000 */
.L_x_5724:
[----:B------:R-:W-:-:S04]  /*cca0*/  IMAD.U32 R152, RZ, RZ, UR41 ;  /* 0x00000029ff987e24 */ /* 0x000fc8000f8e00ff */
[----:B------:R-:W-:-:S05]  /*ccb0*/  IMAD R154, R154, R152, UR41 ;  /* 0x000000299a9a7e24 */ /* 0x000fca000f8e0298 */
[----:B------:R-:W-:-:S07]  /*ccc0*/  VIMNMX R153, R153, R154, PT ;  /* 0x0000009a99997248 */ /* 0x000fce0003fe0100 */
.L_x_5723:
[----:B------:R-:W-:Y:S01]  /*ccd0*/  SHF.R.S32.HI R152, RZ, 0x1f, R153 ;  /* 0x0000001fff987819 */ /* 0x000fe20000011499 */
[----:B------:R-:W-:Y:S03]  /*cce0*/  BSSY B1, `(.L_x_5727) ;  /* 0x0000252000017945 */ /* 0x000fe60003800000 */
[----:B------:R-:W-:-:S04]  /*ccf0*/  LEA.HI R152, R152, R153, RZ, 0x6 ;  /* 0x0000009998987211 */ /* 0x000fc800078f30ff */
[----:B------:R-:W-:-:S04]  /*cd00*/  SHF.R.S32.HI R152, RZ, 0x6, R152 ;  /* 0x00000006ff987819 */ /* 0x000fc80000011498 */
[----:B------:R-:W-:-:S04]  /*cd10*/  VIMNMX R210, R202, R152, !PT ;  /* 0x00000098cad27248 */ /* 0x000fc80007fe0100 */
[----:B------:R-:W-:-:S13]  /*cd20*/  ISETP.GE.AND P3, PT, R14, R210, PT ;  /* 0x000000d20e00720c */ /* 0x000fda0003f66270 */
[----:B------:R-:W-:Y:S05]  /*cd30*/  @!P3 BRA `(.L_x_5728) ;  /* 0x000000240030b947 */ /* 0x000fea0003800000 */
[----:B------:R-:W-:Y:S01]  /*cd40*/  BSSY B0, `(.L_x_5729) ;  /* 0x0000248000007945 */ /* 0x000fe20003800000 */
.L_x_5748:
[----:B------:R-:W-:-:S05]  /*cd50*/  VIADD R211, R18, 0x1 ;  /* 0x0000000112d37836 */ /* 0x000fca0000000000 */
[----:B------:R-:W-:-:S04]  /*cd60*/  ISETP.NE.AND P3, PT, R211, 0x2, PT ;  /* 0x00000002d300780c */ /* 0x000fc80003f65270 */
[----:B------:R-:W-:Y:S02]  /*cd70*/  SEL R13, RZ, 0x1, P3 ;  /* 0x00000001ff0d7807 */ /* 0x000fe40001800000 */
[----:B------:R-:W-:Y:S02]  /*cd80*/  SEL R211, R211, RZ, P3 ;  /* 0x000000ffd3d37207 */ /* 0x000fe40001800000 */
[----:B------:R-:W-:Y:S01]  /*cd90*/  LOP3.LUT R19, R19, R13, RZ, 0x3c, !PT ;  /* 0x0000000d13137212 */ /* 0x000fe200078e3cff */
[----:B0-----:R-:W-:Y:S06]  /*cda0*/  @!P0 BRA `(.L_x_5730) ;  /* 0x0000000000048947 */ /* 0x001fec0003800000 */
[----:B------:R-:W-:Y:S01]  /*cdb0*/  BPT.TRAP 0x1 ;  /* 0x000000040000795c */ /* 0x000fe20000300000 */
.L_x_5730:
[----:B------:R-:W-:Y:S01]  /*cdc0*/  IMAD R212, R211, 0x8, R2 ;  /* 0x00000008d3d47824 */ /* 0x000fe200078e0202 */
[----:B------:R-:W-:-:S04]  /*cdd0*/  SHF.L.U32 R213, R19, 0x1f, RZ ;  /* 0x0000001f13d57819 */ /* 0x000fc800000006ff */
[----:B------:R0:W1:Y:S01]  /*cde0*/  SYNCS.PHASECHK.TRANS64.TRYWAIT P3, [R212+URZ+0x28c30], R213 ;  /* 0x028c30d5d40075a7 */ /* 0x000062000806017f */
[----:B------:R-:W-:Y:S05]  /*cdf0*/  @!P0 BRA `(.L_x_5731) ;  /* 0x0000000000048947 */ /* 0x000fea0003800000 */
[----:B------:R-:W-:Y:S01]  /*ce00*/  BPT.TRAP 0x1 ;  /* 0x000000040000795c */ /* 0x000fe20000300000 */
.L_x_5731:
[----:B------:R-:W-:Y:S01]  /*ce10*/  BSSY B2, `(.L_x_5732) ;  /* 0x0000006000027945 */ /* 0x000fe20003800000 */
[----:B------:R-:W-:Y:S02]  /*ce20*/  IMAD R206, R211, 0x200, R15 ;  /* 0x00000200d3ce7824 */ /* 0x000fe400078e020f */
[----:B------:R-:W-:Y:S01]  /*ce30*/  IMAD.MOV.U32 R207, RZ, RZ, 0x40000040 ;  /* 0x40000040ffcf7424 */ /* 0x000fe200078e00ff */
[----:B-1----:R-:W-:Y:S06]  /*ce40*/  @P3 BRA `(.L_x_5733) ;  /* 0x0000000000083947 */ /* 0x002fec0003800000 */
[----:B------:R-:W1:Y:S02]  /*ce50*/  SYNCS.PHASECHK.TRANS64.TRYWAIT P3, [R212+URZ+0x28c30], R213 ;  /* 0x028c30d5d40075a7 */ /* 0x000e64000806017f */
[----:B-1----:R-:W-:Y:S05]  /*ce60*/  @!P3 BRA `(.L_x_5734) ;  /* 0x000001640084b947 */ /* 0x002fea0003800000 */
.L_x_5733:
[----:B------:R-:W-:Y:S05]  /*ce70*/  BSYNC B2 ;  /* 0x0000000000027941 */ /* 0x000fea0003800000 */
.L_x_5732:
[C---:B------:R-:W-:Y:S01]  /*ce80*/  R2UR UR6, R206.reuse ;  /* 0x00000000ce0672ca */ /* 0x040fe200000e0000 */
[----:B------:R-:W-:Y:S01]  /*ce90*/  WARPGROUP.ARRIVE ;  /* 0x00000000000079c5 */ /* 0x000fe20000000000 */
[----:B------:R-:W-:Y:S01]  /*cea0*/  R2UR UR7, R207 ;  /* 0x00000000cf0772ca */ /* 0x000fe200000e0000 */
[----:B------:R-:W-:Y:S01]  /*ceb0*/  VIADD R208, R206, 0x2 ;  /* 0x00000002ced07836 */ /* 0x000fe20000000000 */
[----:B------:R-:W-:Y:S01]  /*cec0*/  R2UR UR4, R4 ;  /* 0x00000000040472ca */ /* 0x000fe200000e0000 */
[----:B------:R-:W-:Y:S01]  /*ced0*/  IMAD.MOV.U32 R209, RZ, RZ, 0x40000040 ;  /* 0x40000040ffd17424 */ /* 0x000fe200078e00ff */
[----:B------:R-:W-:Y:S01]  /*cee0*/  R2UR UR5, R5 ;  /* 0x00000000050572ca */ /* 0x000fe200000e0000 */
[----:B------:R-:W-:Y:S01]  /*cef0*/  IMAD.MOV.U32 R207, RZ, RZ, 0x40000040 ;  /* 0x40000040ffcf7424 */ /* 0x000fe200078e00ff */
[----:B------:R-:W2:Y:S01]  /*cf00*/  @P2 LDC R21, c[0x0][0x44c] ;  /* 0x00011300ff152b82 */ /* 0x000ea20000000800 */
[----:B------:R-:W-:Y:S01]  /*cf10*/  IMAD.IADD R233, R201, 0x1, R192 ;  /* 0x00000001c9e97824 */ /* 0x000fe200078e02c0 */
[----:B------:R-:W-:-:S06]  /*cf20*/  UISETP.NE.AND UP0, UPT, UR47, URZ, UPT ;  /* 0x0000003f2f00728c */ /* 0x000fcc000bf05270 */
[----:B------:R-:W3:Y:S01]  /*cf30*/  @P2 LDC R13, c[0x0][0x450] ;  /* 0x00011400ff0d2b82 */ /* 0x000ee20000000800 */
[----:B------:R-:W-:Y:S02]  /*cf40*/  PLOP3.LUT P3, PT, PT, PT, UP0, 0x40, 0x0 ;  /* 0x000000000000781c */ /* 0x000fe40003f6e808 */
[----:B------:R-:W-:Y:S01]  /*cf50*/  HGMMA.64x64x16.F32 R152, gdesc[UR4], RZ, !UPT, gsb0 ;  /* 0x00e00000049879f0 */ /* 0x000fe2000c0008ff */
[----:B------:R-:W-:Y:S01]  /*cf60*/  R2UR UR6, R208 ;  /* 0x00000000d00672ca */ /* 0x000fe200000e0000 */
[----:B------:R-:W-:Y:S01]  /*cf70*/  VIADD R208, R206, 0x4 ;  /* 0x00000004ced07836 */ /* 0x000fe20000000000 */
[----:B------:R-:W-:Y:S01]  /*cf80*/  R2UR UR7, R209 ;  /* 0x00000000d10772ca */ /* 0x000fe200000e0000 */
[----:B------:R-:W-:Y:S01]  /*cf90*/  IMAD.MOV.U32 R209, RZ, RZ, 0x40000040 ;  /* 0x40000040ffd17424 */ /* 0x000fe200078e00ff */
[----:B------:R-:W-:Y:S01]  /*cfa0*/  R2UR UR4, R10 ;  /* 0x000000000a0472ca */ /* 0x000fe200000e0000 */
[----:B------:R-:W-:Y:S01]  /*cfb0*/  VIADD R206, R206, 0x6 ;  /* 0x00000006cece7836 */ /* 0x000fe20000000000 */
[----:B------:R-:W-:Y:S01]  /*cfc0*/  R2UR UR5, R11 ;  /* 0x000000000b0572ca */ /* 0x000fe200000e0000 */
[----:B--2---:R-:W-:-:S05]  /*cfd0*/  @P2 IMAD.HI.U32 R21, R233, R21, RZ ;  /* 0x00000015e9152227 */ /* 0x004fca00078e00ff */
[----:B---3--:R-:W-:Y:S01]  /*cfe0*/  @P2 SHF.R.U32.HI R233, RZ, R13, R21 ;  /* 0x0000000dffe92219 */ /* 0x008fe20000011615 */
[----:B------:R-:W-:Y:S02]  /*cff0*/  @!P1 VIADD R13, R212, 0x28c40 ;  /* 0x00028c40d40d9836 */ /* 0x000fe40000000000 */
[----:B------:R-:W-:Y:S02]  /*d000*/  IMAD.U32 R21, RZ, RZ, UR45 ;  /* 0x0000002dff157e24 */ /* 0x000fe4000f8e00ff */
[----:B------:R-:W2:Y:S01]  /*d010*/  SHFL.IDX PT, R234, R233, RZ, 0x1c1f ;  /* 0x001c1fffe9ea7589 */ /* 0x000ea200000e0000 */
[----:B------:R-:W-:Y:S02]  /*d020*/  @!P1 PRMT R13, RZ, 0x654, R13 ;  /* 0x00000654ff0d9816 */ /* 0x000fe4000000000d */
[----:B------:R-:W-:Y:S01]  /*d030*/  LOP3.LUT R232, RZ, R21, RZ, 0x33, !PT ;  /* 0x00000015ffe87212 */ /* 0x000fe200078e33ff */
        /* <DEDUP_REMOVED lines=16> */
[----:B------:R-:W-:Y:S03]  /*d140*/  HGMMA.64x64x16.F32 R152, gdesc[UR4], R152, gsb0 ;  /* 0x00e00000049879f0 */ /* 0x000fe60008000898 */
[----:B------:R-:W-:Y:S02]  /*d150*/  WARPGROUP.DEPBAR.LE gsb0, 0x0 ;  /* 0x00008000000079c5 */ /* 0x000fe40000010000 */
[----:B------:R3:W-:Y:S02]  /*d160*/  @!P1 SYNCS.ARRIVE.TRANS64.RED.A1T0 RZ, [R13+URZ], RZ ;  /* 0x000000ff0dff99a7 */ /* 0x0007e4000810043f */
[----:B---3--:R-:W-:-:S05]  /*d170*/  IMAD.SHL.U32 R13, R14, 0x40, RZ ;  /* 0x000000400e0d7824 */ /* 0x008fca00078e00ff */
[----:B------:R-:W-:-:S04]  /*d180*/  IADD3 R231, -R185, 0x1, -R13 ;  /* 0x00000001b9e77810 */ /* 0x000fc80007ffe90d */
[----:B------:R-:W-:-:S05]  /*d190*/  IADD3 R231, -R22, R231, R23 ;  /* 0x000000e716e77210 */ /* 0x000fca0007ffe117 */
[----:B------:R-:W-:Y:S02]  /*d1a0*/  IMAD.IADD R232, R232, 0x1, R231 ;  /* 0x00000001e8e87824 */ /* 0x000fe400078e02e7 */
[----:B------:R-:W-:Y:S02]  /*d1b0*/  VIADD R231, R231, UR46 ;  /* 0x0000002ee7e77c36 */ /* 0x000fe40008000000 */
[C---:B--2---:R-:W-:Y:S02]  /*d1c0*/  IMAD.IADD R208, R234.reuse, 0x1, R232 ;  /* 0x00000001ead07824 */ /* 0x044fe400078e02e8 */
        /* <DEDUP_REMOVED lines=9> */
[----:B------:R-:W2:Y:S02]  /*d260*/  @P3 LDC.64 R206, c[0x0][0x9e8] ;  /* 0x00027a00ffce3b82 */ /* 0x000ea40000000a00 */
[----:B--2---:R-:W-:-:S05]  /*d270*/  @P3 IMAD.HI.U32 R206, R234, R206, RZ ;  /* 0x000000ceeace3227 */ /* 0x004fca00078e00ff */
[----:B------:R-:W-:-:S04]  /*d280*/  @P3 SHF.R.U32.HI R234, RZ, R207, R206 ;  /* 0x000000cfffea3219 */ /* 0x000fc800000116ce */
[----:B------:R-:W-:Y:S01]  /*d290*/  LOP3.LUT R234, RZ, R234, RZ, 0x33, !PT ;  /* 0x000000eaffea7212 */ /* 0x000fe200078e33ff */
[----:B------:R-:W-:Y:S06]  /*d2a0*/  BRA `(.L_x_5738) ;  /* 0x0000000000147947 */ /* 0x000fec0003800000 */
.L_x_5737:
[----:B------:R-:W-:-:S05]  /*d2b0*/  IMAD.U32 R235, RZ, RZ, UR44 ;  /* 0x0000002cffeb7e24 */ /* 0x000fca000f8e00ff */
[----:B------:R-:W-:-:S13]  /*d2c0*/  ISETP.NE.AND P3, PT, R235, 0x1, PT ;  /* 0x00000001eb00780c */ /* 0x000fda0003f65270 */
[----:B------:R-:W2:Y:S02]  /*d2d0*/  @P3 LDC.64 R206, c[0x0][0x9e8] ;  /* 0x00027a00ffce3b82 */ /* 0x000ea40000000a00 */
[----:B--2---:R-:W-:-:S05]  /*d2e0*/  @P3 IMAD.HI.U32 R206, R234, R206, RZ ;  /* 0x000000ceeace3227 */ /* 0x004fca00078e00ff */
[----:B------:R-:W-:-:S07]  /*d2f0*/  @P3 SHF.R.U32.HI R234, RZ, R207, R206 ;  /* 0x000000cfffea3219 */ /* 0x000fce00000116ce */
.L_x_5738:
[----:B------:R-:W-:Y:S05]  /*d300*/  BSYNC B2 ;  /* 0x0000000000027941 */ /* 0x000fea0003800000 */
.L_x_5736:
[----:B------:R-:W-:-:S04]  /*d310*/  IMAD R234, R234, R235, -R13 ;  /* 0x000000ebeaea7224 */ /* 0x000fc800078e0a0d */
[----:B------:R-:W-:-:S05]  /*d320*/  IMAD.IADD R234, R234, 0x1, -R185 ;  /* 0x00000001eaea7824 */ /* 0x000fca00078e0ab9 */
[----:B------:R-:W-:Y:S02]  /*d330*/  VIMNMX R208, R208, R234, !PT ;  /* 0x000000ead0d07248 */ /* 0x000fe40007fe0100 */
[----:B------:R-:W-:-:S07]  /*d340*/  VIADDMNMX R209, R234, R235, R209, PT ;  /* 0x000000ebead17246 */ /* 0x000fce00038001d1 */
.L_x_5735:
[----:B------:R-:W-:Y:S01]  /*d350*/  ISETP.GT.AND P3, PT, R14, -0x1, PT ;  /* 0xffffffff0e00780c */ /* 0x000fe20003f64270 */
[----:B------:R-:W-:-:S03]  /*d360*/  UISETP.NE.AND UP0, UPT, UR47, URZ, UPT ;  /* 0x0000003f2f00728c */ /* 0x000fc6000bf05270 */
[C---:B------:R-:W-:Y:S02]  /*d370*/  ISETP.GT.AND P4, PT, R208.reuse, RZ, P3 ;  /* 0x000000ffd000720c */ /* 0x040fe40001f84270 */
[C---:B------:R-:W-:Y:S02]  /*d380*/  ISETP.GT.AND P6, PT, R208.reuse, 0x8, P3 ;  /* 0x00000008d000780c */ /* 0x040fe40001fc4270 */
[C---:B------:R-:W-:Y:S02]  /*d390*/  ISETP.LT.OR P5, PT, R209.reuse, 0x1, P4 ;  /* 0x00000001d100780c */ /* 0x040fe400027a1670 */
[----:B------:R-:W-:Y:S02]  /*d3a0*/  ISETP.GT.AND P4, PT, R208, 0x1, P3 ;  /* 0x00000001d000780c */ /* 0x000fe40001f84270 */
[----:B------:R-:W-:Y:S02]  /*d3b0*/  FSEL R206, R152, -INF , !P5 ;  /* 0xff80000098ce7808 */ /* 0x000fe40006800000 */
[----:B------:R-:W-:Y:S01]  /*d3c0*/  ISETP.LT.OR P4, PT, R209, 0x2, P4 ;  /* 0x00000002d100780c */ /* 0x000fe20002781670 */
[----:B------:R-:W2:Y:S01]  /*d3d0*/  SHFL.IDX PT, R152, R233, 0x1, 0x1c1f ;  /* 0x003c1f00e9987f89 */ /* 0x000ea200000e0000 */
[----:B------:R-:W-:-:S02]  /*d3e0*/  ISETP.GT.AND P5, PT, R208, 0x9, P3 ;  /* 0x00000009d000780c */ /* 0x000fc40001fa4270 */
[----:B------:R-:W-:Y:S02]  /*d3f0*/  FSEL R207, R153, -INF , !P4 ;  /* 0xff80000099cf7808 */ /* 0x000fe40006000000 */
[----:B------:R-:W-:Y:S02]  /*d400*/  ISETP.GT.AND P4, PT, R208, 0x10, P3 ;  /* 0x00000010d000780c */ /* 0x000fe40001f84270 */
[C---:B------:R-:W-:Y:S02]  /*d410*/  ISETP.LT.OR P6, PT, R209.reuse, 0x9, P6 ;  /* 0x00000009d100780c */ /* 0x040fe400037c1670 */
[C---:B------:R-:W-:Y:S02]  /*d420*/  ISETP.LT.OR P4, PT, R209.reuse, 0x11, P4 ;  /* 0x00000011d100780c */ /* 0x040fe40002781670 */
[----:B------:R-:W-:Y:S02]  /*d430*/  ISETP.LT.OR P5, PT, R209, 0xa, P5 ;  /* 0x0000000ad100780c */ /* 0x000fe40002fa1670 */
[----:B------:R-:W-:-:S02]  /*d440*/  FSEL R160, R160, -INF , !P4 ;  /* 0xff800000a0a07808 */ /* 0x000fc40006000000 */
[----:B------:R-:W-:Y:S02]  /*d450*/  ISETP.GT.AND P4, PT, R208, 0x19, P3 ;  /* 0x00000019d000780c */ /* 0x000fe40001f84270 */
[----:B------:R-:W-:Y:S02]  /*d460*/  FSEL R156, R156, -INF , !P6 ;  /* 0xff8000009c9c7808 */ /* 0x000fe40007000000 */
[----:B------:R-:W-:Y:S02]  /*d470*/  ISETP.LT.OR P4, PT, R209, 0x1a, P4 ;  /* 0x0000001ad100780c */ /* 0x000fe40002781670 */
[----:B------:R-:W-:Y:S02]  /*d480*/  FSEL R157, R157, -INF , !P5 ;  /* 0xff8000009d9d7808 */ /* 0x000fe40006800000 */
[C---:B------:R-:W-:Y:S01]  /*d490*/  ISETP.GT.AND P6, PT, R208.reuse, 0x11, P3 ;  /* 0x00000011d000780c */ /* 0x040fe20001fc4270 */
[--C-:B--2---:R-:W-:Y:S01]  /*d4a0*/  IMAD.IADD R231, R231, 0x1, R152.reuse ;  /* 0x00000001e7e77824 */ /* 0x104fe200078e0298 */
[----:B------:R-:W-:Y:S01]  /*d4b0*/  ISETP.GT.AND P5, PT, R208, 0x18, P3 ;  /* 0x00000018d000780c */ /* 0x000fe20001fa4270 */
[----:B------:R-:W-:Y:S01]  /*d4c0*/  IMAD.IADD R232, R232, 0x1, R152 ;  /* 0x00000001e8e87824 */ /* 0x000fe200078e0298 */
[----:B------:R-:W-:-:S02]  /*d4d0*/  FSEL R165, R165, -INF , !P4 ;  /* 0xff800000a5a57808 */ /* 0x000fc40006000000 */
[----:B------:R-:W-:Y:S02]  /*d4e0*/  ISETP.GT.AND P4, PT, R208, 0x28, P3 ;  /* 0x00000028d000780c */ /* 0x000fe40001f84270 */
[C---:B------:R-:W-:Y:S02]  /*d4f0*/  ISETP.LT.OR P6, PT, R209.reuse, 0x12, P6 ;  /* 0x00000012d100780c */ /* 0x040fe400037c1670 */
[C---:B------:R-:W-:Y:S02]  /*d500*/  ISETP.LT.OR P5, PT, R209.reuse, 0x19, P5 ;  /* 0x00000019d100780c */ /* 0x040fe40002fa1670 */
[----:B------:R-:W-:Y:S02]  /*d510*/  ISETP.LT.OR P4, PT, R209, 0x29, P4 ;  /* 0x00000029d100780c */ /* 0x000fe40002781670 */
[----:B------:R-:W-:Y:S02]  /*d520*/  FSEL R161, R161, -INF , !P6 ;  /* 0xff800000a1a17808 */ /* 0x000fe40007000000 */
[----:B------:R-:W-:-:S02]  /*d530*/  FSEL R164, R164, -INF , !P5 ;  /* 0xff800000a4a47808 */ /* 0x000fc40006800000 */
[C---:B------:R-:W-:Y:S02]  /*d540*/  ISETP.GT.AND P6, PT, R208.reuse, 0x20, P3 ;  /* 0x00000020d000780c */ /* 0x040fe40001fc4270 */
[----:B------:R-:W-:Y:S02]  /*d550*/  ISETP.GT.AND P5, PT, R208, 0x21, P3 ;  /* 0x00000021d000780c */ /* 0x000fe40001fa4270 */
[----:B------:R-:W-:Y:S02]  /*d560*/  FSEL R233, R172, -INF , !P4 ;  /* 0xff800000ace97808 */ /* 0x000fe40006000000 */
[----:B------:R-:W-:Y:S02]  /*d570*/  ISETP.GT.AND P4, PT, R208, 0x31, P3 ;  /* 0x00000031d000780c */ /* 0x000fe40001f84270 */
[C---:B------:R-:W-:Y:S02]  /*d580*/  ISETP.LT.OR P6, PT, R209.reuse, 0x21, P6 ;  /* 0x00000021d100780c */ /* 0x040fe400037c1670 */
[----:B------:R-:W-:-:S02]  /*d590*/  ISETP.LT.OR P5, PT, R209, 0x22, P5 ;  /* 0x00000022d100780c */ /* 0x000fc40002fa1670 */
[----:B------:R-:W-:Y:S02]  /*d5a0*/  ISETP.LT.OR P4, PT, R209, 0x32, P4 ;  /* 0x00000032d100780c */ /* 0x000fe40002781670 */
[----:B------:R-:W-:Y:S02]  /*d5b0*/  FSEL R168, R168, -INF , !P6 ;  /* 0xff800000a8a87808 */ /* 0x000fe40007000000 */
[----:B------:R-:W-:Y:S02]  /*d5c0*/  FSEL R169, R169, -INF , !P5 ;  /* 0xff800000a9a97808 */ /* 0x000fe40006800000 */
[C---:B------:R-:W-:Y:S02]  /*d5d0*/  ISETP.GT.AND P6, PT, R208.reuse, 0x29, P3 ;  /* 0x00000029d000780c */ /* 0x040fe40001fc4270 */
[----:B------:R-:W-:Y:S02]  /*d5e0*/  ISETP.GT.AND P5, PT, R208, 0x30, P3 ;  /* 0x00000030d000780c */ /* 0x000fe40001fa4270 */
[----:B------:R-:W-:-:S02]  /*d5f0*/  FSEL R177, R177, -INF , !P4 ;  /* 0xff800000b1b17808 */ /* 0x000fc40006000000 */
[----:B------:R-:W-:Y:S02]  /*d600*/  PLOP3.LUT P4, PT, PT, PT, UP0, 0x40, 0x0 ;  /* 0x000000000000781c */ /* 0x000fe40003f8e808 */
[C---:B------:R-:W-:Y:S02]  /*d610*/  ISETP.LT.OR P6, PT, R209.reuse, 0x2a, P6 ;  /* 0x0000002ad100780c */ /* 0x040fe400037c1670 */
[----:B------:R-:W-:Y:S02]  /*d620*/  ISETP.LT.OR P5, PT, R209, 0x31, P5 ;  /* 0x00000031d100780c */ /* 0x000fe40002fa1670 */
[----:B------:R-:W-:Y:S02]  /*d630*/  FSEL R173, R173, -INF , !P6 ;  /* 0xff800000adad7808 */ /* 0x000fe40007000000 */
[----:B------:R-:W-:Y:S02]  /*d640*/  FSEL R176, R176, -INF , !P5 ;  /* 0xff800000b0b07808 */ /* 0x000fe40006800000 */
[----:B------:R-:W-:-:S02]  /*d650*/  ISETP.GT.AND P6, PT, R208, 0x38, P3 ;  /* 0x00000038d000780c */ /* 0x000fc40001fc4270 */
[----:B------:R-:W-:Y:S02]  /*d660*/  ISETP.GT.AND P5, PT, R208, 0x39, P3 ;  /* 0x00000039d000780c */ /* 0x000fe40001fa4270 */
[C---:B------:R-:W-:Y:S02]  /*d670*/  ISETP.LT.OR P6, PT, R209.reuse, 0x39, P6 ;  /* 0x00000039d100780c */ /* 0x040fe400037c1670 */
[----:B------:R-:W-:Y:S02]  /*d680*/  ISETP.LT.OR P5, PT, R209, 0x3a, P5 ;  /* 0x0000003ad100780c */ /* 0x000fe40002fa1670 */
[----:B------:R-:W-:Y:S02]  /*d690*/  FSEL R180, R180, -INF , !P6 ;  /* 0xff800000b4b47808 */ /* 0x000fe40007000000 */
[----:B------:R-:W-:Y:S01]  /*d6a0*/  FSEL R181, R181, -INF , !P5 ;  /* 0xff800000b5b57808 */ /* 0x000fe20006800000 */
[----:B------:R-:W-:Y:S08]  /*d6b0*/  @P4 BRA `(.L_x_5739) ;  /* 0x0000000000584947 */ /* 0x000ff00003800000 */
        /* <DEDUP_REMOVED lines=12> */
.L_x_5741:
[----:B------:R-:W-:-:S05]  /*d780*/  IMAD.U32 R208, RZ, RZ, UR44 ;  /* 0x0000002cffd07e24 */ /* 0x000fca000f8e00ff */
[----:B------:R-:W-:-:S13]  /*d790*/  ISETP.NE.AND P4, PT, R208, 0x1, PT ;  /* 0x00000001d000780c */ /* 0x000fda0003f85270 */
[----:B------:R-:W2:Y:S02]  /*d7a0*/  @P4 LDC.64 R152, c[0x0][0x9e8] ;  /* 0x00027a00ff984b82 */ /* 0x000ea40000000a00 */
[----:B--2---:R-:W-:-:S05]  /*d7b0*/  @P4 IMAD.HI.U32 R152, R172, R152, RZ ;  /* 0x00000098ac984227 */ /* 0x004fca00078e00ff */
[----:B------:R-:W-:-:S07]  /*d7c0*/  @P4 SHF.R.U32.HI R172, RZ, R153, R152 ;  /* 0x00000099ffac4219 */ /* 0x000fce0000011698 */
.L_x_5742:
[----:B------:R-:W-:Y:S05]  /*d7d0*/  BSYNC B2 ;  /* 0x0000000000027941 */ /* 0x000fea0003800000 */
.L_x_5740:
[----:B------:R-:W-:-:S04]  /*d7e0*/  IMAD R13, R172, R208, -R13 ;  /* 0x000000d0ac0d7224 */ /* 0x000fc800078e0a0d */
[----:B------:R-:W-:-:S05]  /*d7f0*/  IMAD.IADD R13, R13, 0x1, -R185 ;  /* 0x000000010d0d7824 */ /* 0x000fca00078e0ab9 */
[----:B------:R-:W-:Y:S02]  /*d800*/  VIMNMX R232, R232, R13, !PT ;  /* 0x0000000de8e87248 */ /* 0x000fe40007fe0100 */
[----:B------:R-:W-:-:S07]  /*d810*/  VIADDMNMX R231, R13, R208, R231, PT ;  /* 0x000000d00de77246 */ /* 0x000fce00038001e7 */
.L_x_5739:
        /* <DEDUP_REMOVED lines=33> */
[----:B------:R-:W2:Y:S01]  /*da30*/  SHFL.BFLY PT, R152, R13, 0x2, 0x1f ;  /* 0x0c401f000d987f89 */ /* 0x000ea200000e0000 */
        /* <DEDUP_REMOVED lines=9> */
[----:B--2---:R-:W-:Y:S01]  /*dad0*/  FMNMX.FTZ R152, R13, R152, !PT ;  /* 0x000000980d987209 */ /* 0x004fe20007810000 */
[----:B------:R-:W-:Y:S01]  /*dae0*/  IMAD.U32 R13, RZ, RZ, UR39 ;  /* 0x00000027ff0d7e24 */ /* 0x000fe2000f8e00ff */
[----:B------:R-:W-:Y:S02]  /*daf0*/  FSEL R174, R174, -INF , !P5 ;  /* 0xff800000aeae7808 */ /* 0x000fe40006800000 */
[----:B------:R-:W-:Y:S01]  /*db00*/  ISETP.GT.AND P5, PT, R232, 0x30, P3 ;  /* 0x00000030e800780c */ /* 0x000fe20001fa4270 */
[----:B------:R-:W2:Y:S03]  /*db10*/  SHFL.BFLY PT, R172, R152, 0x1, 0x1f ;  /* 0x0c201f0098ac7f89 */ /* 0x000ea600000e0000 */
[----:B------:R-:W-:-:S04]  /*db20*/  ISETP.LT.OR P5, PT, R231, 0x31, P5 ;  /* 0x00000031e700780c */ /* 0x000fc80002fa1670 */
[----:B------:R-:W-:Y:S02]  /*db30*/  FSEL R178, R178, -INF , !P5 ;  /* 0xff800000b2b27808 */ /* 0x000fe40006800000 */
[----:B--2---:R-:W-:-:S04]  /*db40*/  FMNMX.FTZ R172, R152, R172, !PT ;  /* 0x000000ac98ac7209 */ /* 0x004fc80007810000 */
[----:B------:R-:W-:-:S04]  /*db50*/  FSETP.NEU.FTZ.AND P4, PT, R172, -INF , PT ;  /* 0xff800000ac00780b */ /* 0x000fc80003f9d000 */
[----:B------:R-:W-:-:S05]  /*db60*/  FSEL R152, R172, RZ, P4 ;  /* 0x000000ffac987208 */ /* 0x000fca0002000000 */
[----:B------:R-:W-:Y:S01]  /*db70*/  FADD.FTZ R152, -R152, R12 ;  /* 0x0000000c98987221 */ /* 0x000fe20000010100 */
[----:B------:R-:W-:-:S05]  /*db80*/  FMUL.FTZ R12, R172, R13 ;  /* 0x0000000dac0c7220 */ /* 0x000fca0000410000 */
[----:B------:R-:W-:Y:S02]  /*db90*/  FSEL R12, R12, RZ, P4 ;  /* 0x000000ff0c0c7208 */ /* 0x000fe40002000000 */
[----:B------:R-:W-:-:S03]  /*dba0*/  ISETP.GT.AND P4, PT, R232, 0x8, P3 ;  /* 0x00000008e800780c */ /* 0x000fc60001f84270 */
[-CC-:B------:R-:W-:Y:S01]  /*dbb0*/  FFMA.FTZ R206, R206, R13.reuse, -R12.reuse ;  /* 0x0000000dcece7223 */ /* 0x180fe2000001080c */
[----:B------:R-:W-:Y:S01]  /*dbc0*/  ISETP.LT.OR P4, PT, R231, 0x9, P4 ;  /* 0x00000009e700780c */ /* 0x000fe20002781670 */
[-CC-:B------:R-:W-:Y:S01]  /*dbd0*/  FFMA.FTZ R207, R207, R13.reuse, -R12.reuse ;  /* 0x0000000dcfcf7223 */ /* 0x180fe2000001080c */
[-CC-:B------:R-:W-:Y:S01]  /*dbe0*/  FFMA.FTZ R156, R156, R13.reuse, -R12.reuse ;  /* 0x0000000d9c9c7223 */ /* 0x180fe2000001080c */
[-CC-:B------:R-:W-:Y:S01]  /*dbf0*/  FFMA.FTZ R157, R157, R13.reuse, -R12.reuse ;  /* 0x0000000d9d9d7223 */ /* 0x180fe2000001080c */
[----:B------:R-:W-:Y:S01]  /*dc00*/  FSEL R158, R158, -INF , !P4 ;  /* 0xff8000009e9e7808 */ /* 0x000fe20006000000 */
[-CC-:B------:R-:W-:Y:S01]  /*dc10*/  FFMA.FTZ R160, R160, R13.reuse, -R12.reuse ;  /* 0x0000000da0a07223 */ /* 0x180fe2000001080c */
[----:B------:R-:W-:Y:S01]  /*dc20*/  ISETP.GT.AND P4, PT, R232, 0x11, P3 ;  /* 0x00000011e800780c */ /* 0x000fe20001f84270 */
[-CC-:B------:R-:W-:Y:S01]  /*dc30*/  FFMA.FTZ R161, R161, R13.reuse, -R12.reuse ;  /* 0x0000000da1a17223 */ /* 0x180fe2000001080c */
[-CC-:B------:R-:W-:Y:S01]  /*dc40*/  FFMA.FTZ R164, R164, R13.reuse, -R12.reuse ;  /* 0x0000000da4a47223 */ /* 0x180fe2000001080c */
        /* <DEDUP_REMOVED lines=12> */
[-C--:B------:R-:W-:Y:S01]  /*dd10*/  FFMA.FTZ R181, R181, R13.reuse, -R12 ;  /* 0x0000000db5b57223 */ /* 0x080fe2000001080c */
[----:B------:R-:W-:Y:S01]  /*dd20*/  FMUL.FTZ R12, R152, R13 ;  /* 0x0000000d980c7220 */ /* 0x000fe20000410000 */
[----:B------:R-:W-:Y:S01]  /*dd30*/  MUFU.EX2 R206, R206 ;  /* 0x000000ce00ce7308 */ /* 0x000fe20000000800 */
[----:B------:R-:W-:-:S02]  /*dd40*/  FSEL R153, R170, -INF , !P4 ;  /* 0xff800000aa997808 */ /* 0x000fc40006000000 */
[----:B------:R-:W-:Y:S02]  /*dd50*/  FMNMX.FTZ R170, R154, R20, !PT ;  /* 0x000000149aaa7209 */ /* 0x000fe40007810000 */
[----:B------:R-:W-:Y:S02]  /*dd60*/  ISETP.GT.AND P4, PT, R232, 0x29, P3 ;  /* 0x00000029e800780c */ /* 0x000fe40001f84270 */
[----:B------:R-:W-:Y:S01]  /*dd70*/  FMNMX.FTZ R170, R155, R170, !PT ;  /* 0x000000aa9baa7209 */ /* 0x000fe20007810000 */
[----:B------:R-:W2:Y:S01]  /*dd80*/  MUFU.EX2 R12, R12 ;  /* 0x0000000c000c7308 */ /* 0x000ea20000000800 */
[----:B------:R-:W-:Y:S02]  /*dd90*/  ISETP.LT.OR P4, PT, R231, 0x2a, P4 ;  /* 0x0000002ae700780c */ /* 0x000fe40002781670 */
[----:B------:R-:W-:Y:S02]  /*dda0*/  FMNMX.FTZ R170, R158, R170, !PT ;  /* 0x000000aa9eaa7209 */ /* 0x000fe40007810000 */
[----:B------:R-:W-:-:S02]  /*ddb0*/  FSEL R175, R175, -INF , !P4 ;  /* 0xff800000afaf7808 */ /* 0x000fc40006000000 */
[----:B------:R-:W-:Y:S01]  /*ddc0*/  FMNMX.FTZ R170, R159, R170, !PT ;  /* 0x000000aa9faa7209 */ /* 0x000fe20007810000 */
[----:B------:R-:W3:Y:S01]  /*ddd0*/  MUFU.EX2 R152, R207 ;  /* 0x000000cf00987308 */ /* 0x000ee20000000800 */
[----:B------:R-:W-:Y:S02]  /*dde0*/  ISETP.GT.AND P4, PT, R232, 0x31, P3 ;  /* 0x00000031e800780c */ /* 0x000fe40001f84270 */
[----:B------:R-:W-:Y:S02]  /*ddf0*/  FMNMX.FTZ R170, R162, R170, !PT ;  /* 0x000000aaa2aa7209 */ /* 0x000fe40007810000 */
[----:B------:R-:W-:Y:S02]  /*de00*/  ISETP.LT.OR P4, PT, R231, 0x32, P4 ;  /* 0x00000032e700780c */ /* 0x000fe40002781670 */
[----:B------:R-:W-:Y:S01]  /*de10*/  FMNMX.FTZ R170, R163, R170, !PT ;  /* 0x000000aaa3aa7209 */ /* 0x000fe20007810000 */
[----:B------:R-:W4:Y:S01]  /*de20*/  MUFU.EX2 R156, R156 ;  /* 0x0000009c009c7308 */ /* 0x000f220000000800 */
[----:B------:R-:W-:Y:S01]  /*de30*/  ISETP.GT.AND P3, PT, R232, 0x39, P3 ;  /* 0x00000039e800780c */ /* 0x000fe20001f64270 */
[----:B--2---:R-:W-:Y:S01]  /*de40*/  FFMA.FTZ R0, R12, R0, R206 ;  /* 0x000000000c007223 */ /* 0x004fe200000100ce */
[----:B------:R-:W-:Y:S01]  /*de50*/  FMNMX.FTZ R170, R166, R170, !PT ;  /* 0x000000aaa6aa7209 */ /* 0x000fe20007810000 */
[-C--:B------:R-:W-:Y:S01]  /*de60*/  FMUL.FTZ R24, R24, R12.reuse ;  /* 0x0000000c18187220 */ /* 0x080fe20000410000 */
[----:B------:R-:W-:Y:S01]  /*de70*/  FSEL R179, R179, -INF , !P4 ;  /* 0xff800000b3b37808 */ /* 0x000fe20006000000 */
[----:B------:R-:W-:Y:S01]  /*de80*/  FMUL.FTZ R25, R25, R12 ;  /* 0x0000000c19197220 */ /* 0x000fe20000410000 */
[----:B------:R-:W-:Y:S01]  /*de90*/  FMNMX.FTZ R170, R167, R170, !PT ;  /* 0x000000aaa7aa7209 */ /* 0x000fe20007810000 */
[----:B------:R-:W2:Y:S01]  /*dea0*/  MUFU.EX2 R157, R157 ;  /* 0x0000009d009d7308 */ /* 0x000ea20000000800 */
[----:B------:R-:W-:Y:S01]  /*deb0*/  ISETP.LT.OR P3, PT, R231, 0x3a, P3 ;  /* 0x0000003ae700780c */ /* 0x000fe20001f61670 */
[----:B---3--:R-:W-:Y:S01]  /*dec0*/  FADD.FTZ R0, R152, R0 ;  /* 0x0000000098007221 */ /* 0x008fe20000010000 */
[----:B------:R-:W-:Y:S01]  /*ded0*/  FMNMX.FTZ R170, R153, R170, !PT ;  /* 0x000000aa99aa7209 */ /* 0x000fe20007810000 */
[-C--:B------:R-:W-:Y:S01]  /*dee0*/  FMUL.FTZ R28, R28, R12.reuse ;  /* 0x0000000c1c1c7220 */ /* 0x080fe20000410000 */
[----:B------:R-:W-:Y:S01]  /*def0*/  FSEL R183, R183, -INF , !P3 ;  /* 0xff800000b7b77808 */ /* 0x000fe20005800000 */
[----:B------:R-:W-:Y:S01]  /*df00*/  FMUL.FTZ R29, R29, R12 ;  /* 0x0000000c1d1d7220 */ /* 0x000fe20000410000 */
[----:B------:R-:W-:Y:S01]  /*df10*/  FMNMX.FTZ R170, R171, R170, !PT ;  /* 0x000000aaabaa7209 */ /* 0x000fe20007810000 */
[----:B------:R-:W3:Y:S01]  /*df20*/  MUFU.EX2 R160, R160 ;  /* 0x000000a000a07308 */ /* 0x000ee20000000800 */
[----:B------:R-:W-:Y:S01]  /*df30*/  F2FP.F16.F32.PACK_AB R152, R152, R206 ;  /* 0x000000ce9898723e */ /* 0x000fe200000000ff */
[----:B----4-:R-:W-:Y:S01]  /*df40*/  FADD.FTZ R0, R156, R0 ;  /* 0x000000009c007221 */ /* 0x010fe20000010000 */
[----:B------:R-:W-:Y:S01]  /*df50*/  FMNMX.FTZ R170, R174, R170, !PT ;  /* 0x000000aaaeaa7209 */ /* 0x000fe20007810000 */
[-C--:B------:R-:W-:Y:S01]  /*df60*/  FMUL.FTZ R32, R32, R12.reuse ;  /* 0x0000000c20207220 */ /* 0x080fe20000410000 */
[----:B------:R-:W-:Y:S01]  /*df70*/  ISETP.NE.AND P3, PT, R194, RZ, PT ;  /* 0x000000ffc200720c */ /* 0x000fe20003f65270 */
[----:B------:R-:W-:Y:S01]  /*df80*/  FMUL.FTZ R33, R33, R12 ;  /* 0x0000000c21217220 */ /* 0x000fe20000410000 */
[----:B------:R-:W-:Y:S01]  /*df90*/  FMNMX.FTZ R170, R175, R170, !PT ;  /* 0x000000aaafaa7209 */ /* 0x000fe20007810000 */
[----:B------:R-:W4:Y:S01]  /*dfa0*/  MUFU.EX2 R161, R161 ;  /* 0x000000a100a17308 */ /* 0x000f220000000800 */
[----:B--2---:R-:W-:Y:S01]  /*dfb0*/  FADD.FTZ R0, R157, R0 ;  /* 0x000000009d007221 */ /* 0x004fe20000010000 */
[----:B------:R-:W-:Y:S01]  /*dfc0*/  FMUL.FTZ R36, R36, R12 ;  /* 0x0000000c24247220 */ /* 0x000fe20000410000 */
[----:B------:R-:W-:Y:S01]  /*dfd0*/  FMNMX.FTZ R170, R178, R170, !PT ;  /* 0x000000aab2aa7209 */ /* 0x000fe20007810000 */
[-C--:B------:R-:W-:Y:S01]  /*dfe0*/  FMUL.FTZ R37, R37, R12.reuse ;  /* 0x0000000c25257220 */ /* 0x080fe20000410000 */
[-C--:B------:R-:W-:Y:S01]  /*dff0*/  FMUL.FTZ R40, R40, R12.reuse ;  /* 0x0000000c28287220 */ /* 0x080fe20000410000 */
[----:B------:R-:W-:Y:S01]  /*e000*/  FMUL.FTZ R41, R41, R12 ;  /* 0x0000000c29297220 */ /* 0x000fe20000410000 */
[----:B------:R-:W-:Y:S01]  /*e010*/  FMNMX.FTZ R170, R179, R170, !PT ;  /* 0x000000aab3aa7209 */ /* 0x000fe20007810000 */
[----:B------:R-:W2:Y:S01]  /*e020*/  MUFU.EX2 R164, R164 ;  /* 0x000000a400a47308 */ /* 0x000ea20000000800 */
[----:B---3--:R-:W-:Y:S01]  /*e030*/  FADD.FTZ R0, R160, R0 ;  /* 0x00000000a0007221 */ /* 0x008fe20000010000 */
[----:B------:R-:W-:Y:S01]  /*e040*/  @!P3 IMAD R18, R18, 0x40, R191 ;  /* 0x000000401212b824 */ /* 0x000fe200078e02bf */
[----:B------:R-:W-:Y:S01]  /*e050*/  FMNMX.FTZ R170, R182, R170, !PT ;  /* 0x000000aab6aa7209 */ /* 0x000fe20007810000 */
[-C--:B------:R-:W-:Y:S01]  /*e060*/  FMUL.FTZ R44, R44, R12.reuse ;  /* 0x0000000c2c2c7220 */ /* 0x080fe20000410000 */
[----:B------:R-:W-:Y:S01]  /*e070*/  FMUL.FTZ R45, R45, R12 ;  /* 0x0000000c2d2d7220 */ /* 0x000fe20000410000 */
[----:B------:R-:W-:Y:S01]  /*e080*/  @!P3 IMAD R18, R18, 0x4, R2 ;  /* 0x000000041212b824 */ /* 0x000fe200078e0202 */
[----:B------:R-:W-:Y:S01]  /*e090*/  FMNMX.FTZ R170, R183, R170, !PT ;  /* 0x000000aab7aa7209 */ /* 0x000fe20007810000 */
[----:B------:R-:W3:Y:S01]  /*e0a0*/  MUFU.EX2 R165, R165 ;  /* 0x000000a500a57308 */ /* 0x000ee20000000800 */
[----:B----4-:R-:W-:Y:S01]  /*e0b0*/  FADD.FTZ R0, R161, R0 ;  /* 0x00000000a1007221 */ /* 0x010fe20000010000 */
[-C--:B------:R-:W-:Y:S01]  /*e0c0*/  FMUL.FTZ R48, R48, R12.reuse ;  /* 0x0000000c30307220 */ /* 0x080fe20000410000 */
[----:B------:R-:W-:Y:S01]  /*e0d0*/  @!P3 STS [R18+0x28800], R12 ;  /* 0x0288000c1200b388 */ /* 0x000fe20000000800 */
[-C--:B------:R-:W-:Y:S01]  /*e0e0*/  FMUL.FTZ R49, R49, R12.reuse ;  /* 0x0000000c31317220 */ /* 0x080fe20000410000 */
[-C--:B------:R-:W-:Y:S01]  /*e0f0*/  FMUL.FTZ R52, R52, R12.reuse ;  /* 0x0000000c34347220 */ /* 0x080fe20000410000 */
[-C--:B------:R-:W-:Y:S01]  /*e100*/  FMUL.FTZ R53, R53, R12.reuse ;  /* 0x0000000c35357220 */ /* 0x080fe20000410000 */
[----:B------:R-:W4:Y:S01]  /*e110*/  SHFL.BFLY PT, R206, R170, 0x2, 0x1f ;  /* 0x0c401f00aace7f89 */ /* 0x000f2200000e0000 */
[----:B------:R-:W5:Y:S01]  /*e120*/  MUFU.EX2 R168, R168 ;  /* 0x000000a800a87308 */ /* 0x000f620000000800 */
        /* <DEDUP_REMOVED lines=16> */
[----:B-----5:R-:W-:Y:S01]  /*e230*/  FADD.FTZ R0, R168, R0 ;  /* 0x00000000a8007221 */ /* 0x020fe20000010000 */
[-C--:B------:R-:W-:Y:S01]  /*e240*/  FMUL.FTZ R80, R80, R12.reuse ;  /* 0x0000000c50507220 */ /* 0x080fe20000410000 */
[-C--:B------:R-:W-:Y:S01]  /*e250*/  FMUL.FTZ R81, R81, R12.reuse ;  /* 0x0000000c51517220 */ /* 0x080fe20000410000 */
[-C--:B------:R-:W-:Y:S01]  /*e260*/  FMUL.FTZ R84, R84, R12.reuse ;  /* 0x0000000c54547220 */ /* 0x080fe20000410000 */
[-C--:B------:R-:W-:Y:S01]  /*e270*/  FMUL.FTZ R85, R85, R12.reuse ;  /* 0x0000000c55557220 */ /* 0x080fe20000410000 */
[----:B------:R-:W-:Y:S01]  /*e280*/  FMUL.FTZ R88, R88, R12 ;  /* 0x0000000c58587220 */ /* 0x000fe20000410000 */
[----:B----4-:R-:W-:Y:S01]  /*e290*/  FMNMX.FTZ R170, R170, R206, !PT ;  /* 0x000000ceaaaa7209 */ /* 0x010fe20007810000 */
[----:B------:R-:W4:Y:S01]  /*e2a0*/  MUFU.EX2 R173, R173 ;  /* 0x000000ad00ad7308 */ /* 0x000f220000000800 */
[----:B--2---:R-:W-:Y:S01]  /*e2b0*/  FADD.FTZ R0, R169, R0 ;  /* 0x00000000a9007221 */ /* 0x004fe20000010000 */
[-C--:B------:R-:W-:Y:S01]  /*e2c0*/  FMUL.FTZ R89, R89, R12.reuse ;  /* 0x0000000c59597220 */ /* 0x080fe20000410000 */
[-C--:B------:R-:W-:Y:S01]  /*e2d0*/  FMUL.FTZ R92, R92, R12.reuse ;  /* 0x0000000c5c5c7220 */ /* 0x080fe20000410000 */
[----:B------:R-:W2:Y:S01]  /*e2e0*/  SHFL.BFLY PT, R206, R170, 0x1, 0x1f ;  /* 0x0c201f00aace7f89 */ /* 0x000ea200000e0000 */
[-C--:B------:R-:W-:Y:S01]  /*e2f0*/  FMUL.FTZ R93, R93, R12.reuse ;  /* 0x0000000c5d5d7220 */ /* 0x080fe20000410000 */
[-C--:B------:R-:W-:Y:S01]  /*e300*/  FMUL.FTZ R96, R96, R12.reuse ;  /* 0x0000000c60607220 */ /* 0x080fe20000410000 */
[-C--:B------:R-:W-:Y:S01]  /*e310*/  FMUL.FTZ R97, R97, R12.reuse ;  /* 0x0000000c61617220 */ /* 0x080fe20000410000 */
[----:B------:R-:W5:Y:S01]  /*e320*/  MUFU.EX2 R176, R176 ;  /* 0x000000b000b07308 */ /* 0x000f620000000800 */
        /* <DEDUP_REMOVED lines=8> */
[----:B----4-:R-:W-:Y:S01]  /*e3b0*/  FADD.FTZ R0, R173, R0 ;  /* 0x00000000ad007221 */ /* 0x010fe20000010000 */
[-C--:B------:R-:W-:Y:S01]  /*e3c0*/  FMUL.FTZ R112, R112, R12.reuse ;  /* 0x0000000c70707220 */ /* 0x080fe20000410000 */
[-C--:B------:R-:W-:Y:S01]  /*e3d0*/  FMUL.FTZ R113, R113, R12.reuse ;  /* 0x0000000c71717220 */ /* 0x080fe20000410000 */
[-C--:B------:R-:W-:Y:S01]  /*e3e0*/  FMUL.FTZ R116, R116, R12.reuse ;  /* 0x0000000c74747220 */ /* 0x080fe20000410000 */
[-C--:B------:R-:W-:Y:S01]  /*e3f0*/  FMUL.FTZ R117, R117, R12.reuse ;  /* 0x0000000c75757220 */ /* 0x080fe20000410000 */
[-C--:B------:R-:W-:Y:S01]  /*e400*/  FMUL.FTZ R120, R120, R12.reuse ;  /* 0x0000000c78787220 */ /* 0x080fe20000410000 */
[-C--:B------:R-:W-:Y:S01]  /*e410*/  FMUL.FTZ R121, R121, R12.reuse ;  /* 0x0000000c79797220 */ /* 0x080fe20000410000 */
[----:B------:R-:W-:Y:S01]  /*e420*/  MUFU.EX2 R181, R181 ;  /* 0x000000b500b57308 */ /* 0x000fe20000000800 */
[----:B-----5:R-:W-:Y:S01]  /*e430*/  FADD.FTZ R0, R176, R0 ;  /* 0x00000000b0007221 */ /* 0x020fe20000010000 */
[-C--:B------:R-:W-:Y:S01]  /*e440*/  FMUL.FTZ R124, R124, R12.reuse ;  /* 0x0000000c7c7c7220 */ /* 0x080fe20000410000 */
[----:B------:R-:W-:Y:S01]  /*e450*/  FMUL.FTZ R125, R125, R12 ;  /* 0x0000000c7d7d7220 */ /* 0x000fe20000410000 */
[----:B--2---:R-:W-:Y:S01]  /*e460*/  FMNMX.FTZ R170, R170, R206, !PT ;  /* 0x000000ceaaaa7209 */ /* 0x004fe20007810000 */
[-C--:B------:R-:W-:Y:S01]  /*e470*/  FMUL.FTZ R128, R128, R12.reuse ;  /* 0x0000000c80807220 */ /* 0x080fe20000410000 */
[-C--:B------:R-:W-:Y:S01]  /*e480*/  FMUL.FTZ R129, R129, R12.reuse ;  /* 0x0000000c81817220 */ /* 0x080fe20000410000 */
[-C--:B------:R-:W-:Y:S01]  /*e490*/  FMUL.FTZ R132, R132, R12.reuse ;  /* 0x0000000c84847220 */ /* 0x080fe20000410000 */
[C---:B------:R-:W-:Y:S01]  /*e4a0*/  FSETP.NEU.FTZ.AND P4, PT, R170.reuse, -INF , PT ;  /* 0xff800000aa00780b */ /* 0x040fe20003f9d000 */
[CC--:B------:R-:W-:Y:S01]  /*e4b0*/  FMUL.FTZ R209, R170.reuse, R13.reuse ;  /* 0x0000000daad17220 */ /* 0x0c0fe20000410000 */
[----:B---3--:R-:W-:Y:S01]  /*e4c0*/  FADD.FTZ R0, R177, R0 ;  /* 0x00000000b1007221 */ /* 0x008fe20000010000 */
[-C--:B------:R-:W-:Y:S01]  /*e4d0*/  FMUL.FTZ R133, R133, R12.reuse ;  /* 0x0000000c85857220 */ /* 0x080fe20000410000 */
[----:B------:R-:W-:Y:S01]  /*e4e0*/  FSEL R206, R170, RZ, P4 ;  /* 0x000000ffaace7208 */ /* 0x000fe20002000000 */
[-C--:B------:R-:W-:Y:S01]  /*e4f0*/  FMUL.FTZ R136, R136, R12.reuse ;  /* 0x0000000c88887220 */ /* 0x080fe20000410000 */
[----:B------:R-:W-:Y:S01]  /*e500*/  FSEL R209, R209, RZ, P4 ;  /* 0x000000ffd1d17208 */ /* 0x000fe20002000000 */
[-C--:B------:R-:W-:Y:S01]  /*e510*/  FMUL.FTZ R137, R137, R12.reuse ;  /* 0x0000000c89897220 */ /* 0x080fe20000410000 */
[-C--:B------:R-:W-:Y:S01]  /*e520*/  FMUL.FTZ R140, R140, R12.reuse ;  /* 0x0000000c8c8c7220 */ /* 0x080fe20000410000 */
[----:B------:R-:W-:Y:S01]  /*e530*/  FADD.FTZ R206, -R206, R20 ;  /* 0x00000014cece7221 */ /* 0x000fe20000010100 */
[----:B------:R-:W-:Y:S01]  /*e540*/  FMUL.FTZ R141, R141, R12 ;  /* 0x0000000c8d8d7220 */ /* 0x000fe20000410000 */
[-CC-:B------:R-:W-:Y:S01]  /*e550*/  FFMA.FTZ R155, R155, R13.reuse, -R209.reuse ;  /* 0x0000000d9b9b7223 */ /* 0x180fe200000108d1 */
[-CC-:B------:R-:W-:Y:S01]  /*e560*/  FFMA.FTZ R159, R159, R13.reuse, -R209.reuse ;  /* 0x0000000d9f9f7223 */ /* 0x180fe200000108d1 */
[-C--:B------:R-:W-:Y:S01]  /*e570*/  FMUL.FTZ R20, R206, R13.reuse ;  /* 0x0000000dce147220 */ /* 0x080fe20000410000 */
[-CC-:B------:R-:W-:Y:S01]  /*e580*/  FFMA.FTZ R206, R154, R13.reuse, -R209.reuse ;  /* 0x0000000d9ace7223 */ /* 0x180fe200000108d1 */
[-CC-:B------:R-:W-:Y:S01]  /*e590*/  FFMA.FTZ R207, R162, R13.reuse, -R209.reuse ;  /* 0x0000000da2cf7223 */ /* 0x180fe200000108d1 */
[-CC-:B------:R-:W-:Y:S01]  /*e5a0*/  FFMA.FTZ R163, R163, R13.reuse, -R209.reuse ;  /* 0x0000000da3a37223 */ /* 0x180fe200000108d1 */
[----:B------:R-:W-:Y:S01]  /*e5b0*/  MUFU.EX2 R155, R155 ;  /* 0x0000009b009b7308 */ /* 0x000fe20000000800 */
[----:B------:R-:W-:Y:S01]  /*e5c0*/  F2FP.F16.F32.PACK_AB R154, R157, R156 ;  /* 0x0000009c9d9a723e */ /* 0x000fe200000000ff */
[-CC-:B------:R-:W-:Y:S01]  /*e5d0*/  FFMA.FTZ R208, R166, R13.reuse, -R209.reuse ;  /* 0x0000000da6d07223 */ /* 0x180fe200000108d1 */
[-CC-:B------:R-:W-:Y:S01]  /*e5e0*/  FFMA.FTZ R167, R167, R13.reuse, -R209.reuse ;  /* 0x0000000da7a77223 */ /* 0x180fe200000108d1 */
[-CC-:B------:R-:W-:Y:S01]  /*e5f0*/  FFMA.FTZ R153, R153, R13.reuse, -R209.reuse ;  /* 0x0000000d99997223 */ /* 0x180fe200000108d1 */
[-CC-:B------:R-:W-:Y:S01]  /*e600*/  FFMA.FTZ R171, R171, R13.reuse, -R209.reuse ;  /* 0x0000000dabab7223 */ /* 0x180fe200000108d1 */
[----:B------:R-:W-:Y:S01]  /*e610*/  F2FP.F16.F32.PACK_AB R156, R161, R160 ;  /* 0x000000a0a19c723e */ /* 0x000fe200000000ff */
[-CC-:B------:R-:W-:Y:S01]  /*e620*/  FFMA.FTZ R174, R174, R13.reuse, -R209.reuse ;  /* 0x0000000daeae7223 */ /* 0x180fe200000108d1 */
[----:B------:R-:W2:Y:S01]  /*e630*/  MUFU.EX2 R20, R20 ;  /* 0x0000001400147308 */ /* 0x000ea20000000800 */
[-CC-:B------:R-:W-:Y:S01]  /*e640*/  FFMA.FTZ R175, R175, R13.reuse, -R209.reuse ;  /* 0x0000000dafaf7223 */ /* 0x180fe200000108d1 */
[-CC-:B------:R-:W-:Y:S01]  /*e650*/  FFMA.FTZ R178, R178, R13.reuse, -R209.reuse ;  /* 0x0000000db2b27223 */ /* 0x180fe200000108d1 */
[-CC-:B------:R-:W-:Y:S01]  /*e660*/  FFMA.FTZ R179, R179, R13.reuse, -R209.reuse ;  /* 0x0000000db3b37223 */ /* 0x180fe200000108d1 */
[-CC-:B------:R-:W-:Y:S01]  /*e670*/  FFMA.FTZ R182, R182, R13.reuse, -R209.reuse ;  /* 0x0000000db6b67223 */ /* 0x180fe200000108d1 */
[----:B------:R-:W-:Y:S01]  /*e680*/  FFMA.FTZ R183, R183, R13, -R209 ;  /* 0x0000000db7b77223 */ /* 0x000fe200000108d1 */
[----:B------:R-:W-:Y:S01]  /*e690*/  F2FP.F16.F32.PACK_AB R160, R169, R168 ;  /* 0x000000a8a9a0723e */ /* 0x000fe200000000ff */
[-C--:B------:R-:W-:Y:S01]  /*e6a0*/  FMUL.FTZ R144, R144, R12.reuse ;  /* 0x0000000c90907220 */ /* 0x080fe20000410000 */
[----:B------:R-:W3:Y:S01]  /*e6b0*/  MUFU.EX2 R206, R206 ;  /* 0x000000ce00ce7308 */ /* 0x000ee20000000800 */
[----:B------:R-:W-:Y:S01]  /*e6c0*/  F2FP.F16.F32.PACK_AB R162, R173, R233 ;  /* 0x000000e9ada2723e */ /* 0x000fe200000000ff */
[-C--:B------:R-:W-:Y:S01]  /*e6d0*/  FMUL.FTZ R145, R145, R12.reuse ;  /* 0x0000000c91917220 */ /* 0x080fe20000410000 */
[-C--:B------:R-:W-:Y:S01]  /*e6e0*/  FMUL.FTZ R148, R148, R12.reuse ;  /* 0x0000000c94947220 */ /* 0x080fe20000410000 */
[----:B------:R-:W-:-:S04]  /*e6f0*/  FMUL.FTZ R149, R149, R12 ;  /* 0x0000000c95957220 */ /* 0x000fc80000410000 */
[----:B------:R-:W-:Y:S01]  /*e700*/  MUFU.EX2 R159, R159 ;  /* 0x0000009f009f7308 */ /* 0x000fe20000000800 */
[----:B--2---:R2:W-:Y:S01]  /*e710*/  @!P3 STS [R18+0x28820], R20 ;  /* 0x028820141200b388 */ /* 0x0045e20000000800 */
[-C--:B------:R-:W-:Y:S01]  /*e720*/  FMUL.FTZ R26, R26, R20.reuse ;  /* 0x000000141a1a7220 */ /* 0x080fe20000410000 */
[-C--:B------:R-:W-:Y:S01]  /*e730*/  FMUL.FTZ R27, R27, R20.reuse ;  /* 0x000000141b1b7220 */ /* 0x080fe20000410000 */
[-C--:B------:R-:W-:Y:S01]  /*e740*/  FMUL.FTZ R30, R30, R20.reuse ;  /* 0x000000141e1e7220 */ /* 0x080fe20000410000 */
[-C--:B------:R-:W-:Y:S01]  /*e750*/  FMUL.FTZ R31, R31, R20.reuse ;  /* 0x000000141f1f7220 */ /* 0x080fe20000410000 */
[-C--:B------:R-:W-:Y:S01]  /*e760*/  FMUL.FTZ R34, R34, R20.reuse ;  /* 0x0000001422227220 */ /* 0x080fe20000410000 */
[-C--:B------:R-:W-:Y:S01]  /*e770*/  FMUL.FTZ R35, R35, R20.reuse ;  /* 0x0000001423237220 */ /* 0x080fe20000410000 */
[----:B------:R-:W-:Y:S01]  /*e780*/  MUFU.EX2 R157, R207 ;  /* 0x000000cf009d7308 */ /* 0x000fe20000000800 */
[----:B---3--:R-:W-:Y:S01]  /*e790*/  FFMA.FTZ R3, R20, R3, R206 ;  /* 0x0000000314037223 */ /* 0x008fe200000100ce */
[----:B------:R-:W-:Y:S01]  /*e7a0*/  FMUL.FTZ R38, R38, R20 ;  /* 0x0000001426267220 */ /* 0x000fe20000410000 */
[----:B--2---:R-:W-:Y:S01]  /*e7b0*/  FFMA.FTZ R18, R158, R13, -R209 ;  /* 0x0000000d9e127223 */ /* 0x004fe200000108d1 */
[----:B------:R-:W-:Y:S01]  /*e7c0*/  F2FP.F16.F32.PACK_AB R158, R165, R164 ;  /* 0x000000a4a59e723e */ /* 0x000fe200000000ff */
[----:B------:R-:W-:Y:S01]  /*e7d0*/  FADD.FTZ R3, R155, R3 ;  /* 0x000000039b037221 */ /* 0x000fe20000010000 */
[----:B------:R-:W-:Y:S01]  /*e7e0*/  F2FP.F16.F32.PACK_AB R164, R177, R176 ;  /* 0x000000b0b1a4723e */ /* 0x000fe200000000ff */
        /* <DEDUP_REMOVED lines=28> */
[-C--:B------:R-:W-:Y:S01]  /*e9b0*/  FMUL.FTZ R86, R86, R20.reuse ;  /* 0x0000001456567220 */ /* 0x080fe20000410000 */
[-C--:B------:R-:W-:Y:S01]  /*e9c0*/  FMUL.FTZ R87, R87, R20.reuse ;  /* 0x0000001457577220 */ /* 0x080fe20000410000 */
[----:B------:R-:W-:Y:S01]  /*e9d0*/  FADD.FTZ R3, R159, R3 ;  /* 0x000000039f037221 */ /* 0x000fe20000010000 */
[-C--:B------:R-:W-:Y:S01]  /*e9e0*/  FMUL.FTZ R90, R90, R20.reuse ;  /* 0x000000145a5a7220 */ /* 0x080fe20000410000 */
[-C--:B------:R-:W-:Y:S01]  /*e9f0*/  FMUL.FTZ R91, R91, R20.reuse ;  /* 0x000000145b5b7220 */ /* 0x080fe20000410000 */
[----:B------:R2:W5:Y:S01]  /*ea00*/  MUFU.EX2 R161, R153 ;  /* 0x0000009900a17308 */ /* 0x0005620000000800 */
[----:B------:R-:W-:Y:S01]  /*ea10*/  FADD.FTZ R3, R157, R3 ;  /* 0x000000039d037221 */ /* 0x000fe20000010000 */
[----:B------:R-:W-:Y:S01]  /*ea20*/  F2FP.F16.F32.PACK_AB R157, R163, R157 ;  /* 0x0000009da39d723e */ /* 0x000fe200000000ff */
[-C--:B------:R-:W-:Y:S01]  /*ea30*/  FMUL.FTZ R94, R94, R20.reuse ;  /* 0x000000145e5e7220 */ /* 0x080fe20000410000 */
[-C--:B------:R-:W-:Y:S01]  /*ea40*/  FMUL.FTZ R95, R95, R20.reuse ;  /* 0x000000145f5f7220 */ /* 0x080fe20000410000 */
[----:B------:R-:W-:Y:S01]  /*ea50*/  FADD.FTZ R3, R163, R3 ;  /* 0x00000003a3037221 */ /* 0x000fe20000010000 */
[-C--:B------:R-:W-:Y:S01]  /*ea60*/  FMUL.FTZ R98, R98, R20.reuse ;  /* 0x0000001462627220 */ /* 0x080fe20000410000 */
[----:B------:R-:W-:Y:S01]  /*ea70*/  FMUL.FTZ R99, R99, R20 ;  /* 0x0000001463637220 */ /* 0x000fe20000410000 */
[----:B------:R-:W0:Y:S01]  /*ea80*/  MUFU.EX2 R171, R171 ;  /* 0x000000ab00ab7308 */ /* 0x000e220000000800 */
[----:B---3--:R-:W-:Y:S01]  /*ea90*/  FADD.FTZ R3, R208, R3 ;  /* 0x00000003d0037221 */ /* 0x008fe20000010000 */
[----:B--2---:R-:W-:Y:S01]  /*eaa0*/  F2FP.F16.F32.PACK_AB R153, R155, R206 ;  /* 0x000000ce9b99723e */ /* 0x004fe200000000ff */
[----:B------:R-:W-:Y:S01]  /*eab0*/  FMUL.FTZ R102, R102, R20 ;  /* 0x0000001466667220 */ /* 0x000fe20000410000 */
[----:B------:R-:W-:Y:S01]  /*eac0*/  F2FP.F16.F32.PACK_AB R155, R159, R18 ;  /* 0x000000129f9b723e */ /* 0x000fe200000000ff */
[C---:B----4-:R-:W-:Y:S01]  /*ead0*/  FADD.FTZ R3, R167.reuse, R3 ;  /* 0x00000003a7037221 */ /* 0x050fe20000010000 */
[----:B------:R-:W-:Y:S01]  /*eae0*/  BAR.SYNC.DEFER_BLOCKING 0xf, 0x100 ;  /* 0x03c4000000007b1d */ /* 0x000fe20000010000 */
[----:B------:R-:W-:Y:S01]  /*eaf0*/  F2FP.F16.F32.PACK_AB R159, R167, R208 ;  /* 0x000000d0a79f723e */ /* 0x000fe200000000ff */
[-C--:B------:R-:W-:Y:S01]  /*eb00*/  FMUL.FTZ R103, R103, R20.reuse ;  /* 0x0000001467677220 */ /* 0x080fe20000410000 */
[----:B-----5:R-:W-:Y:S01]  /*eb10*/  FADD.FTZ R3, R161, R3 ;  /* 0x00000003a1037221 */ /* 0x020fe20000010000 */
[-C--:B------:R-:W-:Y:S01]  /*eb20*/  FMUL.FTZ R106, R106, R20.reuse ;  /* 0x000000146a6a7220 */ /* 0x080fe20000410000 */
[-C--:B------:R-:W-:Y:S01]  /*eb30*/  FMUL.FTZ R107, R107, R20.reuse ;  /* 0x000000146b6b7220 */ /* 0x080fe20000410000 */
[----:B------:R-:W2:Y:S01]  /*eb40*/  MUFU.EX2 R174, R174 ;  /* 0x000000ae00ae7308 */ /* 0x000ea20000000800 */
[-C--:B------:R-:W-:Y:S01]  /*eb50*/  FMUL.FTZ R110, R110, R20.reuse ;  /* 0x000000146e6e7220 */ /* 0x080fe20000410000 */
[-C--:B------:R-:W-:Y:S01]  /*eb60*/  FMUL.FTZ R111, R111, R20.reuse ;  /* 0x000000146f6f7220 */ /* 0x080fe20000410000 */
[-C--:B------:R-:W-:Y:S01]  /*eb70*/  FMUL.FTZ R114, R114, R20.reuse ;  /* 0x0000001472727220 */ /* 0x080fe20000410000 */
[-C--:B------:R-:W-:Y:S01]  /*eb80*/  FMUL.FTZ R115, R115, R20.reuse ;  /* 0x0000001473737220 */ /* 0x080fe20000410000 */
[C---:B0-----:R-:W-:Y:S01]  /*eb90*/  FADD.FTZ R3, R171.reuse, R3 ;  /* 0x00000003ab037221 */ /* 0x041fe20000010000 */
[----:B------:R-:W-:Y:S01]  /*eba0*/  F2FP.F16.F32.PACK_AB R161, R171, R161 ;  /* 0x000000a1aba1723e */ /* 0x000fe200000000ff */
        /* <DEDUP_REMOVED lines=11> */
[----:B------:R2:W-:Y:S01]  /*ec60*/  STSM.16.M88.4 [R196+0x26800], R152 ;  /* 0x02680098c4007844 */ /* 0x0005e20000000200 */
[-C--:B------:R-:W-:Y:S01]  /*ec70*/  FMUL.FTZ R134, R134, R20.reuse ;  /* 0x0000001486867220 */ /* 0x080fe20000410000 */
[-C--:B------:R-:W-:Y:S01]  /*ec80*/  FMUL.FTZ R135, R135, R20.reuse ;  /* 0x0000001487877220 */ /* 0x080fe20000410000 */
[-C--:B------:R-:W-:Y:S01]  /*ec90*/  FMUL.FTZ R138, R138, R20.reuse ;  /* 0x000000148a8a7220 */ /* 0x080fe20000410000 */
[----:B------:R2:W-:Y:S01]  /*eca0*/  STSM.16.M88.4 [R199], R156 ;  /* 0x0000009cc7007844 */ /* 0x0005e20000000200 */
[----:B------:R-:W-:Y:S01]  /*ecb0*/  FMUL.FTZ R139, R139, R20 ;  /* 0x000000148b8b7220 */ /* 0x000fe20000410000 */
[----:B------:R-:W4:Y:S01]  /*ecc0*/  MUFU.EX2 R166, R180 ;  /* 0x000000b400a67308 */ /* 0x000f220000000800 */
[C---:B0-----:R-:W-:Y:S01]  /*ecd0*/  FADD.FTZ R3, R175.reuse, R3 ;  /* 0x00000003af037221 */ /* 0x041fe20000010000 */
[----:B------:R-:W-:Y:S01]  /*ece0*/  F2FP.F16.F32.PACK_AB R163, R175, R174 ;  /* 0x000000aeafa3723e */ /* 0x000fe200000000ff */
[-C--:B------:R-:W-:Y:S01]  /*ecf0*/  FMUL.FTZ R142, R142, R20.reuse ;  /* 0x000000148e8e7220 */ /* 0x080fe20000410000 */
[-C--:B------:R-:W-:Y:S01]  /*ed00*/  FMUL.FTZ R143, R143, R20.reuse ;  /* 0x000000148f8f7220 */ /* 0x080fe20000410000 */
[-C--:B------:R-:W-:Y:S01]  /*ed10*/  FMUL.FTZ R146, R146, R20.reuse ;  /* 0x0000001492927220 */ /* 0x080fe20000410000 */
[-C--:B------:R-:W-:Y:S01]  /*ed20*/  FMUL.FTZ R147, R147, R20.reuse ;  /* 0x0000001493937220 */ /* 0x080fe20000410000 */
[----:B------:R2:W-:Y:S01]  /*ed30*/  STSM.16.M88.4 [R197], R160 ;  /* 0x000000a0c5007844 */ /* 0x0005e20000000200 */
[----:B------:R-:W0:Y:S01]  /*ed40*/  MUFU.EX2 R179, R179 ;  /* 0x000000b300b37308 */ /* 0x000e220000000800 */
[----:B---3--:R-:W-:Y:S01]  /*ed50*/  FADD.FTZ R3, R165, R3 ;  /* 0x00000003a5037221 */ /* 0x008fe20000010000 */
[-C--:B------:R-:W-:Y:S01]  /*ed60*/  FMUL.FTZ R150, R150, R20.reuse ;  /* 0x0000001496967220 */ /* 0x080fe20000410000 */
[----:B------:R-:W-:-:S05]  /*ed70*/  FMUL.FTZ R151, R151, R20 ;  /* 0x0000001497977220 */ /* 0x000fca0000410000 */
[----:B------:R-:W3:Y:S01]  /*ed80*/  MUFU.EX2 R182, R182 ;  /* 0x000000b600b67308 */ /* 0x000ee20000000800 */
[----:B----4-:R-:W-:Y:S01]  /*ed90*/  FADD.FTZ R0, R166, R0 ;  /* 0x00000000a6007221 */ /* 0x010fe20000010000 */
[----:B------:R-:W-:-:S03]  /*eda0*/  F2FP.F16.F32.PACK_AB R166, R181, R166 ;  /* 0x000000a6b5a6723e */ /* 0x000fc600000000ff */
[----:B------:R-:W-:-:S03]  /*edb0*/  FADD.FTZ R0, R181, R0 ;  /* 0x00000000b5007221 */ /* 0x000fc60000010000 */
[----:B------:R-:W4:Y:S01]  /*edc0*/  MUFU.EX2 R183, R183 ;  /* 0x000000b700b77308 */ /* 0x000f220000000800 */
[C---:B0-----:R-:W-:Y:S01]  /*edd0*/  FADD.FTZ R3, R179.reuse, R3 ;  /* 0x00000003b3037221 */ /* 0x041fe20000010000 */
[----:B------:R-:W-:-:S03]  /*ede0*/  F2FP.F16.F32.PACK_AB R165, R179, R165 ;  /* 0x000000a5b3a5723e */ /* 0x000fc600000000ff */
[----:B---3--:R-:W-:Y:S01]  /*edf0*/  FADD.FTZ R3, R182, R3 ;  /* 0x00000003b6037221 */ /* 0x008fe20000010000 */
[----:B----4-:R-:W-:-:S03]  /*ee00*/  F2FP.F16.F32.PACK_AB R167, R183, R182 ;  /* 0x000000b6b7a7723e */ /* 0x010fc600000000ff */
[----:B------:R-:W-:Y:S02]  /*ee10*/  FADD.FTZ R3, R183, R3 ;  /* 0x00000003b7037221 */ /* 0x000fe40000010000 */
[----:B------:R2:W-:Y:S01]  /*ee20*/  STSM.16.M88.4 [R198], R164 ;  /* 0x000000a4c6007844 */ /* 0x0005e20000000200 */
[----:B------:R-:W-:Y:S05]  /*ee30*/  @!P0 BRA `(.L_x_5743) ;  /* 0x0000000000048947 */ /* 0x000fea0003800000 */
[----:B------:R-:W-:Y:S01]  /*ee40*/  BPT.TRAP 0x1 ;  /* 0x000000040000795c */ /* 0x000fe20000300000 */
.L_x_5743:
[----:B------:R0:W3:Y:S01]  /*ee50*/  SYNCS.PHASECHK.TRANS64.TRYWAIT P3, [R212+URZ+0x28c50], R213 ;  /* 0x028c50d5d40075a7 */ /* 0x0000e2000806017f */
[----:B------:R-:W-:Y:S05]  /*ee60*/  @!P0 BRA `(.L_x_5744) ;  /* 0x0000000000048947 */ /* 0x000fea0003800000 */
[----:B------:R-:W-:Y:S01]  /*ee70*/  BPT.TRAP 0x1 ;  /* 0x000000040000795c */ /* 0x000fe20000300000 */
.L_x_5744:
[----:B------:R-:W-:Y:S04]  /*ee80*/  BSSY B2, `(.L_x_5745) ;  /* 0x0000004000027945 */ /* 0x000fe80003800000 */
[----:B---3--:R-:W-:Y:S05]  /*ee90*/  @P3 BRA `(.L_x_5746) ;  /* 0x0000000000083947 */ /* 0x008fea0003800000 */
[----:B------:R-:W3:Y:S02]  /*eea0*/  SYNCS.PHASECHK.TRANS64.TRYWAIT P3, [R212+URZ+0x28c50], R213 ;  /* 0x028c50d5d40075a7 */ /* 0x000ee4000806017f */
[----:B---3--:R-:W-:Y:S05]  /*eeb0*/  @!P3 BRA `(.L_x_5747) ;  /* 0x000001440084b947 */ /* 0x008fea0003800000 */
.L_x_5746:
[----:B------:R-:W-:Y:S05]  /*eec0*/  BSYNC B2 ;  /* 0x0000000000027941 */ /* 0x000fea0003800000 */
.L_x_5745:
[----:B------:R-:W-:Y:S01]  /*eed0*/  IMAD R168, R211, 0x1000, R190 ;  /* 0x00001000d3a87824 */ /* 0x000fe200078e02be */
[----:B------:R-:W-:Y:S01]  /*eee0*/  WARPGROUP.ARRIVE ;  /* 0x00000000000079c5 */ /* 0x000fe20000000000 */
[----:B------:R-:W-:Y:S01]  /*eef0*/  IMAD.MOV.U32 R169, RZ, RZ, 0x40000040 ;  /* 0x40000040ffa97424 */ /* 0x000fe200078e00ff */
[----:B------:R-:W-:Y:S01]  /*ef00*/  ISETP.GT.AND P3, PT, R14, R210, PT ;  /* 0x000000d20e00720c */ /* 0x000fe20003f64270 */
[----:B01-3--:R-:W-:Y:S01]  /*ef10*/  @!P1 VIADD R212, R212, 0x28c60 ;  /* 0x00028c60d4d49836 */ /* 0x00bfe20000000000 */
[----:B------:R-:W-:Y:S01]  /*ef20*/  R2UR UR6, R168 ;  /* 0x00000000a80672ca */ /* 0x000fe200000e0000 */
[----:B------:R-:W-:Y:S01]  /*ef30*/  VIADD R14, R14, 0xffffffff ;  /* 0xffffffff0e0e7836 */ /* 0x000fe20000000000 */
[----:B------:R-:W-:Y:S01]  /*ef40*/  R2UR UR7, R169 ;  /* 0x00000000a90772ca */ /* 0x000fe200000e0000 */
[----:B------:R-:W-:Y:S01]  /*ef50*/  IMAD.MOV.U32 R169, RZ, RZ, 0x40000040 ;  /* 0x40000040ffa97424 */ /* 0x000fe200078e00ff */
[----:B------:R-:W-:Y:S01]  /*ef60*/  @!P1 PRMT R212, RZ, 0x654, R212 ;  /* 0x00000654ffd49816 */ /* 0x000fe200000000d4 */
[----:B------:R-:W-:-:S02]  /*ef70*/  IMAD.MOV.U32 R20, RZ, RZ, R170 ;  /* 0x000000ffff147224 */ /* 0x000fc400078e00aa */
[----:B------:R-:W-:Y:S02]  /*ef80*/  IMAD.MOV.U32 R12, RZ, RZ, R172 ;  /* 0x000000ffff0c7224 */ /* 0x000fe400078e00ac */
[----:B------:R-:W-:-:S06]  /*ef90*/  IMAD.MOV.U32 R18, RZ, RZ, R211 ;  /* 0x000000ffff127224 */ /* 0x000fcc00078e00d3 */
[----:B------:R-:W-:Y:S03]  /*efa0*/  HGMMA.64x256x16.F32 R24, R152, gdesc[UR4].tnspB, R24, gsb0 ;  /* 0x43e0000498187df0 */ /* 0x000fe60008000818 */
[----:B------:R-:W-:Y:S02]  /*efb0*/  WARPGROUP.DEPBAR.LE gsb0, 0x0 ;  /* 0x00008000000079c5 */ /* 0x000fe40000010000 */
[----:B--2---:R-:W-:Y:S01]  /*efc0*/  VIADD R152, R168, 0x80 ;  /* 0x00000080a8987836 */ /* 0x004fe20000000000 */
[----:B------:R-:W-:Y:S01]  /*efd0*/  WARPGROUP.ARRIVE ;  /* 0x00000000000079c5 */ /* 0x000fe20000000000 */
[----:B------:R-:W-:-:S03]  /*efe0*/  IMAD.MOV.U32 R153, RZ, RZ, 0x40000040 ;  /* 0x40000040ff997424 */ /* 0x000fc600078e00ff */
[----:B------:R-:W-:Y:S01]  /*eff0*/  R2UR UR6, R152 ;  /* 0x00000000980672ca */ /* 0x000fe200000e0000 */
[C---:B------:R-:W-:Y:S01]  /*f000*/  VIADD R152, R168.reuse, 0x100 ;  /* 0x00000100a8987836 */ /* 0x040fe20000000000 */
[----:B------:R-:W-:Y:S01]  /*f010*/  R2UR UR7, R153 ;  /* 0x00000000990772ca */ /* 0x000fe200000e0000 */
[----:B------:R-:W-:Y:S02]  /*f020*/  IMAD.MOV.U32 R153, RZ, RZ, 0x40000040 ;  /* 0x40000040ff997424 */ /* 0x000fe400078e00ff */
[----:B------:R-:W-:-:S13]  /*f030*/  VIADD R168, R168, 0x180 ;  /* 0x00000180a8a87836 */ /* 0x000fda0000000000 */
        /* <DEDUP_REMOVED lines=24> */
[----:B------:R-:W-:Y:S05]  /*f1c0*/  BSYNC B0 ;  /* 0x0000000000007941 */ /* 0x000fea0003800000 */
.L_x_5729:
[----:B------:R-:W-:Y:S02]  /*f1d0*/  IMAD.MOV.U32 R20, RZ, RZ, R170 ;  /* 0x000000ffff147224 */ /* 0x000fe400078e00aa */
[----:B------:R-:W-:Y:S02]  /*f1e0*/  IMAD.MOV.U32 R12, RZ, RZ, R172 ;  /* 0x000000ffff0c7224 */ /* 0x000fe400078e00ac */
[----:B------:R-:W-:-:S07]  /*f1f0*/  IMAD.MOV.U32 R18, RZ, RZ, R211 ;  /* 0x000000ffff127224 */ /* 0x000fce00078e00d3 */
.L_x_5728:
[----:B------:R-:W-:Y:S05]  /*f200*/  BSYNC B1 ;  /* 0x0000000000017941 */ /* 0x000fea0003800000 */
.L_x_5727:
[----:B------:R-:W1:Y:S01]  /*f210*/  LDC R152, c[0x0][0x448] ;  /* 0x00011200ff987b82 */ /* 0x000e620000000800 */
[----:B------:R-:W-:-:S07]  /*f220*/  VIADD R153, R192, 0x3f ;  /* 0x0000003fc0997836 */ /* 0x000fce0000000000 */
[----:B------:R-:W2:Y:S01]  /*f230*/  LDC R155, c[0x0][0x9e4] ;  /* 0x00027900ff9b7b82 */ /* 0x000ea20000000800 */
[----:B-1----:R-:W-:Y:S02]  /*f240*/  ISETP.NE.AND P5, PT, R152, 0x1, PT ;  /* 0x000000019800780c */ /* 0x002fe40003fa5270 */
[----:B--2---:R-:W-:-:S11]  /*f250*/  ISETP.GE.AND P6, PT, R155, 0x1, PT ;  /* 0x000000019b00780c */ /* 0x004fd60003fc6270 */
[----:B------:R-:W1:Y:S08]  /*f260*/  @P5 LDC R154, c[0x0][0x44c] ;  /* 0x00011300ff9a5b82 */ /* 0x000e700000000800 */
[----:B------:R-:W2:Y:S01]  /*f270*/  @P5 LDC R152, c[0x0][0x450] ;  /* 0x00011400ff985b82 */ /* 0x000ea20000000800 */
[----:B-1----:R-:W-:-:S05]  /*f280*/  @P5 IMAD.HI.U32 R154, R153, R154, RZ ;  /* 0x0000009a999a5227 */ /* 0x002fca00078e00ff */
[----:B--2---:R-:W-:Y:S02]  /*f290*/  @P5 SHF.R.U32.HI R153, RZ, R152, R154 ;  /* 0x00000098ff995219 */ /* 0x004fe4000001169a */
[----:B------:R-:W-:-:S05]  /*f2a0*/  IADD3 R152, R23, 0x1, -R22 ;  /* 0x0000000117987810 */ /* 0x000fca0007ffe816 */
[----:B------:R-:W-:-:S04]  /*f2b0*/  IMAD.IADD R153, R152, 0x1, R153 ;  /* 0x0000000198997824 */ /* 0x000fc800078e0299 */
[----:B------:R-:W-:Y:S01]  /*f2c0*/  IMAD.IADD R21, R153, 0x1, -R21 ;  /* 0x0000000199157824 */ /* 0x000fe200078e0a15 */
[----:B------:R-:W-:Y:S06]  /*f2d0*/  @!P6 BRA `(.L_x_5749) ;  /* 0x000000000048e947 */ /* 0x000fec0003800000 */
[----:B------:R-:W-:Y:S01]  /*f2e0*/  IMAD.MOV.U32 R154, RZ, RZ, R153 ;  /* 0x000000ffff9a7224 */ /* 0x000fe200078e0099 */
[----:B------:R-:W-:Y:S04]  /*f2f0*/  BSSY B0, `(.L_x_5750) ;  /* 0x000000e000007945 */ /* 0x000fe80003800000 */
[----:B------:R-:W-:-:S13]  /*f300*/  ISETP.GT.AND P2, PT, R154, -0x1, PT ;  /* 0xffffffff9a00780c */ /* 0x000fda0003f44270 */
        /* <DEDUP_REMOVED lines=8> */
.L_x_5751:
[----:B------:R-:W-:-:S13]  /*f390*/  ISETP.NE.AND P2, PT, R155, 0x1, PT ;  /* 0x000000019b00780c */ /* 0x000fda0003f45270 */
[----:B------:R-:W1:Y:S02]  /*f3a0*/  @P2 LDC.64 R152, c[0x0][0x9e8] ;  /* 0x00027a00ff982b82 */ /* 0x000e640000000a00 */
[----:B-1----:R-:W-:-:S05]  /*f3b0*/  @P2 IMAD.HI.U32 R152, R154, R152, RZ ;  /* 0x000000989a982227 */ /* 0x002fca00078e00ff */
[----:B------:R-:W-:-:S07]  /*f3c0*/  @P2 SHF.R.U32.HI R154, RZ, R153, R152 ;  /* 0x00000099ff9a2219 */ /* 0x000fce0000011698 */
.L_x_5752:
[----:B------:R-:W-:Y:S05]  /*f3d0*/  BSYNC B0 ;  /* 0x0000000000007941 */ /* 0x000fea0003800000 */
.L_x_5750:
[----:B------:R-:W-:-:S05]  /*f3e0*/  IMAD R154, R154, R155, RZ ;  /* 0x0000009b9a9a7224 */ /* 0x000fca00078e02ff */
[----:B------:R-:W-:-:S07]  /*f3f0*/  VIMNMX R21, R21, R154, !PT ;  /* 0x0000009a15157248 */ /* 0x000fce0007fe0100 */
.L_x_5749:
[----:B------:R-:W-:Y:S01]  /*f400*/  VIADD R21, R21, 0x3f ;  /* 0x0000003f15157836 */ /* 0x000fe20000000000 */
[----:B------:R-:W-:Y:S04]  /*f410*/  BSSY B0, `(.L_x_5753) ;  /* 0x00001ac000007945 */ /* 0x000fe80003800000 */
[----:B------:R-:W-:-:S04]  /*f420*/  SHF.R.S32.HI R152, RZ, 0x1f, R21 ;  /* 0x0000001fff987819 */ /* 0x000fc80000011415 */
[----:B------:R-:W-:-:S04]  /*f430*/  LEA.HI R152, R152, R21, RZ, 0x6 ;  /* 0x0000001598987211 */ /* 0x000fc800078f30ff */
[----:B------:R-:W-:-:S04]  /*f440*/  SHF.R.S32.HI R21, RZ, 0x6, R152 ;  /* 0x00000006ff157819 */ /* 0x000fc80000011498 */
[----:B------:R-:W-:-:S04]  /*f450*/  VIMNMX R21, R202, R21, !PT ;  /* 0x00000015ca157248 */ /* 0x000fc80007fe0100 */
[----:B------:R-:W-:-:S13]  /*f460*/  ISETP.GE.AND P2, PT, R14, R21, PT ;  /* 0x000000150e00720c */ /* 0x000fda0003f46270 */
[----:B------:R-:W-:Y:S05]  /*f470*/  @!P2 BRA `(.L_x_5754) ;  /* 0x000000180094a947 */ /* 0x000fea0003800000 */
[----:B------:R-:W-:Y:S01]  /*f480*/  BSSY B1, `(.L_x_5755) ;  /* 0x00001a3000017945 */ /* 0x000fe20003800000 */
[----:B------:R-:W-:Y:S02]  /*f490*/  IMAD.MOV.U32 R208, RZ, RZ, R20 ;  /* 0x000000ffffd07224 */ /* 0x000fe400078e0014 */
[----:B------:R-:W-:Y:S02]  /*f4a0*/  IMAD.MOV.U32 R209, RZ, RZ, R12 ;  /* 0x000000ffffd17224 */ /* 0x000fe400078e000c */
[----:B------:R-:W-:Y:S02]  /*f4b0*/  IMAD.MOV.U32 R206, RZ, RZ, R14 ;  /* 0x000000ffffce7224 */ /* 0x000fe400078e000e */
[----:B------:R-:W-:-:S07]  /*f4c0*/  IMAD.MOV.U32 R210, RZ, RZ, R18 ;  /* 0x000000ffffd27224 */ /* 0x000fce00078e0012 */
.L_x_5766:
        /* <DEDUP_REMOVED lines=8> */
[----:B-1----:R-:W-:Y:S06]  /*f550*/  @!P0 BRA `(.L_x_5756) ;  /* 0x0000000000048947 */ /* 0x002fec0003800000 */
[----:B------:R-:W-:Y:S01]  /*f560*/  BPT.TRAP 0x1 ;  /* 0x000000040000795c */ /* 0x000fe20000300000 */
.L_x_5756:
[----:B------:R-:W-:Y:S01]  /*f570*/  IMAD R14, R18, 0x8, R2 ;  /* 0x00000008120e7824 */ /* 0x000fe200078e0202 */
[----:B------:R-:W-:-:S04]  /*f580*/  SHF.L.U32 R207, R19, 0x1f, RZ ;  /* 0x0000001f13cf7819 */ /* 0x000fc800000006ff */
[----:B------:R1:W2:Y:S01]  /*f590*/  SYNCS.PHASECHK.TRANS64.TRYWAIT P3, [R14+URZ+0x28c30], R207 ;  /* 0x028c30cf0e0075a7 */ /* 0x0002a2000806017f */
[----:B------:R-:W-:Y:S05]  /*f5a0*/  @!P0 BRA `(.L_x_5757) ;  /* 0x0000000000048947 */ /* 0x000fea0003800000 */
[----:B------:R-:W-:Y:S01]  /*f5b0*/  BPT.TRAP 0x1 ;  /* 0x000000040000795c */ /* 0x000fe20000300000 */
.L_x_5757:
[----:B------:R-:W-:Y:S01]  /*f5c0*/  BSSY B2, `(.L_x_5758) ;  /* 0x0000006000027945 */ /* 0x000fe20003800000 */
[----:B------:R-:W-:Y:S02]  /*f5d0*/  IMAD R154, R18, 0x200, R15 ;  /* 0x00000200129a7824 */ /* 0x000fe400078e020f */
[----:B------:R-:W-:Y:S01]  /*f5e0*/  IMAD.MOV.U32 R155, RZ, RZ, 0x40000040 ;  /* 0x40000040ff9b7424 */ /* 0x000fe200078e00ff */
[----:B--2---:R-:W-:Y:S06]  /*f5f0*/  @P3 BRA `(.L_x_5759) ;  /* 0x0000000000083947 */ /* 0x004fec0003800000 */
[----:B------:R-:W2:Y:S02]  /*f600*/  SYNCS.PHASECHK.TRANS64.TRYWAIT P3, [R14+URZ+0x28c30], R207 ;  /* 0x028c30cf0e0075a7 */ /* 0x000ea4000806017f */
[----:B--2---:R-:W-:Y:S05]  /*f610*/  @!P3 BRA `(.L_x_5760) ;  /* 0x0000013c00c0b947 */ /* 0x004fea0003800000 */
.L_x_5759:
[----:B------:R-:W-:Y:S05]  /*f620*/  BSYNC B2 ;  /* 0x0000000000027941 */ /* 0x000fea0003800000 */
.L_x_5758:
[C---:B------:R-:W-:Y:S01]  /*f630*/  R2UR UR6, R154.reuse ;  /* 0x000000009a0672ca */ /* 0x040fe200000e0000 */
[C---:B------:R-:W-:Y:S01]  /*f640*/  VIADD R152, R154.reuse, 0x2 ;  /* 0x000000029a987836 */ /* 0x040fe20000000000 */
[----:B------:R-:W-:Y:S01]  /*f650*/  R2UR UR7, R155 ;  /* 0x000000009b0772ca */ /* 0x000fe200000e0000 */
[----:B------:R-:W-:Y:S01]  /*f660*/  VIADD R12, R154, 0x4 ;  /* 0x000000049a0c7836 */ /* 0x000fe20000000000 */
[----:B------:R-:W-:Y:S01]  /*f670*/  R2UR UR4, R4 ;  /* 0x00000000040472ca */ /* 0x000fe200000e0000 */
[----:B------:R-:W-:Y:S01]  /*f680*/  VIADD R154, R154, 0x6 ;  /* 0x000000069a9a7836 */ /* 0x000fe20000000000 */
[----:B------:R-:W-:Y:S01]  /*f690*/  R2UR UR5, R5 ;  /* 0x00000000050572ca */ /* 0x000fe200000e0000 */
[----:B------:R-:W-:Y:S01]  /*f6a0*/  IMAD.MOV.U32 R153, RZ, RZ, 0x40000040 ;  /* 0x40000040ff997424 */ /* 0x000fe200078e00ff */
        /* <DEDUP_REMOVED lines=11> */
[----:B------:R-:W-:Y:S01]  /*f760*/  R2UR UR15, R13 ;  /* 0x000000000d0f72ca */ /* 0x000fe200000e0000 */
[----:B------:R-:W-:Y:S01]  /*f770*/  ULDC UR4, c[0x0][0x988] ;  /* 0x0002620000047ab9 */ /* 0x000fe20000000800 */
[----:B------:R-:W-:-:S02]  /*f780*/  R2UR UR12, R8 ;  /* 0x00000000080c72ca */ /* 0x000fc400000e0000 */
        /* <DEDUP_REMOVED lines=30> */
[----:B------:R-:W3:Y:S02]  /*f970*/  SHFL.BFLY PT, R13, R12, 0x2, 0x1f ;  /* 0x0c401f000c0d7f89 */ /* 0x000ee400000e0000 */
[----:B---3--:R-:W-:-:S05]  /*f980*/  FMNMX.FTZ R12, R12, R13, !PT ;  /* 0x0000000d0c0c7209 */ /* 0x008fca0007810000 */
[----:B------:R-:W3:Y:S02]  /*f990*/  SHFL.BFLY PT, R13, R12, 0x1, 0x1f ;  /* 0x0c201f000c0d7f89 */ /* 0x000ee400000e0000 */
[----:B---3--:R-:W-:Y:S01]  /*f9a0*/  FMNMX.FTZ R12, R12, R13, !PT ;  /* 0x0000000d0c0c7209 */ /* 0x008fe20007810000 */
[----:B------:R-:W-:-:S04]  /*f9b0*/  IMAD.U32 R13, RZ, RZ, UR4 ;  /* 0x00000004ff0d7e24 */ /* 0x000fc8000f8e00ff */
        /* <DEDUP_REMOVED lines=19> */
[----:B------:R-:W-:Y:S01]  /*faf0*/  @!P1 VIADD R20, R14, 0x28c40 ;  /* 0x00028c400e149836 */ /* 0x000fe20000000000 */
[----:B------:R-:W3:Y:S04]  /*fb00*/  MUFU.EX2 R168, R211 ;  /* 0x000000d300a87308 */ /* 0x000ee80000000800 */
[----:B------:R-:W-:-:S04]  /*fb10*/  @!P1 PRMT R20, RZ, 0x654, R20 ;  /* 0x00000654ff149816 */ /* 0x000fc80000000014 */
[----:B------:R4:W-:Y:S01]  /*fb20*/  @!P1 SYNCS.ARRIVE.TRANS64.RED.A1T0 RZ, [R20+URZ], RZ ;  /* 0x000000ff14ff99a7 */ /* 0x0009e2000810043f */
[----:B------:R-:W5:Y:S01]  /*fb30*/  MUFU.EX2 R152, R152 ;  /* 0x0000009800987308 */ /* 0x000f620000000800 */
[----:B----4-:R-:W-:-:S07]  /*fb40*/  FMNMX.FTZ R20, R154, R208, !PT ;  /* 0x000000d09a147209 */ /* 0x010fce0007810000 */
[----:B------:R-:W4:Y:S01]  /*fb50*/  MUFU.EX2 R153, R153 ;  /* 0x0000009900997308 */ /* 0x000f220000000800 */
[-C--:B---3--:R-:W-:Y:S01]  /*fb60*/  FMUL.FTZ R24, R24, R168.reuse ;  /* 0x000000a818187220 */ /* 0x088fe20000410000 */
[----:B------:R-:W-:Y:S01]  /*fb70*/  FMUL.FTZ R25, R25, R168 ;  /* 0x000000a819197220 */ /* 0x000fe20000410000 */
[----:B------:R-:W-:Y:S01]  /*fb80*/  FMNMX.FTZ R20, R155, R20, !PT ;  /* 0x000000149b147209 */ /* 0x000fe20007810000 */
[-C--:B------:R-:W-:Y:S01]  /*fb90*/  FMUL.FTZ R28, R28, R168.reuse ;  /* 0x000000a81c1c7220 */ /* 0x080fe20000410000 */
[-C--:B------:R-:W-:Y:S01]  /*fba0*/  FMUL.FTZ R29, R29, R168.reuse ;  /* 0x000000a81d1d7220 */ /* 0x080fe20000410000 */
[----:B------:R-:W-:Y:S01]  /*fbb0*/  FMUL.FTZ R32, R32, R168 ;  /* 0x000000a820207220 */ /* 0x000fe20000410000 */
[----:B------:R-:W-:Y:S01]  /*fbc0*/  FMNMX.FTZ R20, R158, R20, !PT ;  /* 0x000000149e147209 */ /* 0x000fe20007810000 */
[----:B------:R-:W-:Y:S01]  /*fbd0*/  FMUL.FTZ R33, R33, R168 ;  /* 0x000000a821217220 */ /* 0x000fe20000410000 */
[----:B-----5:R-:W-:Y:S01]  /*fbe0*/  FFMA.FTZ R0, R168, R0, R152 ;  /* 0x00000000a8007223 */ /* 0x020fe20000010098 */
[----:B------:R-:W-:Y:S01]  /*fbf0*/  FMUL.FTZ R36, R36, R168 ;  /* 0x000000a824247220 */ /* 0x000fe20000410000 */
[----:B------:R-:W-:Y:S01]  /*fc00*/  FMNMX.FTZ R20, R159, R20, !PT ;  /* 0x000000149f147209 */ /* 0x000fe20007810000 */
[-C--:B------:R-:W-:Y:S01]  /*fc10*/  FMUL.FTZ R37, R37, R168.reuse ;  /* 0x000000a825257220 */ /* 0x080fe20000410000 */
[-C--:B------:R-:W-:Y:S01]  /*fc20*/  FMUL.FTZ R40, R40, R168.reuse ;  /* 0x000000a828287220 */ /* 0x080fe20000410000 */
[----:B------:R-:W-:Y:S01]  /*fc30*/  FMUL.FTZ R41, R41, R168 ;  /* 0x000000a829297220 */ /* 0x000fe20000410000 */
[----:B------:R-:W-:Y:S01]  /*fc40*/  FMNMX.FTZ R20, R162, R20, !PT ;  /* 0x00000014a2147209 */ /* 0x000fe20007810000 */
[----:B------:R-:W-:Y:S01]  /*fc50*/  FMUL.FTZ R44, R44, R168 ;  /* 0x000000a82c2c7220 */ /* 0x000fe20000410000 */
[C---:B----4-:R-:W-:Y:S01]  /*fc60*/  FADD.FTZ R0, R153.reuse, R0 ;  /* 0x0000000099007221 */ /* 0x050fe20000010000 */
[----:B------:R-:W-:Y:S01]  /*fc70*/  F2FP.F16.F32.PACK_AB R152, R153, R152 ;  /* 0x000000989998723e */ /* 0x000fe200000000ff */
[----:B------:R-:W-:Y:S01]  /*fc80*/  @!P3 IMAD R153, R210, 0x40, R191 ;  /* 0x00000040d299b824 */ /* 0x000fe200078e02bf */
[----:B------:R-:W-:Y:S01]  /*fc90*/  FMNMX.FTZ R20, R163, R20, !PT ;  /* 0x00000014a3147209 */ /* 0x000fe20007810000 */
[-C--:B------:R-:W-:Y:S01]  /*fca0*/  FMUL.FTZ R45, R45, R168.reuse ;  /* 0x000000a82d2d7220 */ /* 0x080fe20000410000 */
[----:B------:R-:W-:Y:S01]  /*fcb0*/  FMUL.FTZ R48, R48, R168 ;  /* 0x000000a830307220 */ /* 0x000fe20000410000 */
[----:B------:R-:W-:Y:S01]  /*fcc0*/  @!P3 IMAD R153, R153, 0x4, R2 ;  /* 0x000000049999b824 */ /* 0x000fe200078e0202 */
        /* <DEDUP_REMOVED lines=61> */
[----:B------:R-:W-:Y:S01]  /*100a0*/  @!P3 STS [R153+0x28800], R168 ;  /* 0x028800a89900b388 */ /* 0x000fe20000000800 */
[----:B------:R-:W3:Y:S03]  /*100b0*/  MUFU.EX2 R156, R156 ;  /* 0x0000009c009c7308 */ /* 0x000ee60000000800 */
[----:B------:R-:W4:Y:S05]  /*100c0*/  SHFL.BFLY PT, R168, R20, 0x2, 0x1f ;  /* 0x0c401f0014a87f89 */ /* 0x000f2a00000e0000 */
[----:B------:R-:W5:Y:S08]  /*100d0*/  MUFU.EX2 R157, R157 ;  /* 0x0000009d009d7308 */ /* 0x000f700000000800 */
[----:B------:R-:W0:Y:S01]  /*100e0*/  MUFU.EX2 R160, R160 ;  /* 0x000000a000a07308 */ /* 0x000e220000000800 */
[----:B---3--:R-:W-:-:S07]  /*100f0*/  FADD.FTZ R0, R156, R0 ;  /* 0x000000009c007221 */ /* 0x008fce0000010000 */
[----:B------:R-:W3:Y:S01]  /*10100*/  MUFU.EX2 R161, R161 ;  /* 0x000000a100a17308 */ /* 0x000ee20000000800 */
[----:B-----5:R-:W-:Y:S01]  /*10110*/  FADD.FTZ R0, R157, R0 ;  /* 0x000000009d007221 */ /* 0x020fe20000010000 */
[----:B----4-:R-:W-:-:S05]  /*10120*/  FMNMX.FTZ R20, R20, R168, !PT ;  /* 0x000000a814147209 */ /* 0x010fca0007810000 */
[----:B------:R-:W4:Y:S01]  /*10130*/  SHFL.BFLY PT, R168, R20, 0x1, 0x1f ;  /* 0x0c201f0014a87f89 */ /* 0x000f2200000e0000 */
[----:B------:R-:W5:Y:S01]  /*10140*/  MUFU.EX2 R164, R164 ;  /* 0x000000a400a47308 */ /* 0x000f620000000800 */
[----:B0-----:R-:W-:-:S07]  /*10150*/  FADD.FTZ R0, R160, R0 ;  /* 0x00000000a0007221 */ /* 0x001fce0000010000 */
[----:B------:R-:W0:Y:S01]  /*10160*/  MUFU.EX2 R165, R165 ;  /* 0x000000a500a57308 */ /* 0x000e220000000800 */
[----:B---3--:R-:W-:-:S07]  /*10170*/  FADD.FTZ R0, R161, R0 ;  /* 0x00000000a1007221 */ /* 0x008fce0000010000 */
[----:B------:R-:W3:Y:S01]  /*10180*/  MUFU.EX2 R209, R209 ;  /* 0x000000d100d17308 */ /* 0x000ee20000000800 */
[----:B-----5:R-:W-:Y:S01]  /*10190*/  FADD.FTZ R0, R164, R0 ;  /* 0x00000000a4007221 */ /* 0x020fe20000010000 */
[----:B----4-:R-:W-:-:S06]  /*101a0*/  FMNMX.FTZ R20, R20, R168, !PT ;  /* 0x000000a814147209 */ /* 0x010fcc0007810000 */
[----:B------:R-:W4:Y:S01]  /*101b0*/  MUFU.EX2 R169, R169 ;  /* 0x000000a900a97308 */ /* 0x000f220000000800 */
[----:B0-----:R-:W-:Y:S01]  /*101c0*/  FADD.FTZ R0, R165, R0 ;  /* 0x00000000a5007221 */ /* 0x001fe20000010000 */
[----:B------:R-:W-:-:S04]  /*101d0*/  FADD.FTZ R168, -R20, R208 ;  /* 0x000000d014a87221 */ /* 0x000fc80000010100 */
[----:B------:R-:W-:Y:S02]  /*101e0*/  FMUL.FTZ R168, R168, R13 ;  /* 0x0000000da8a87220 */ /* 0x000fe40000410000 */
[----:B------:R-:W0:Y:S01]  /*101f0*/  MUFU.EX2 R172, R172 ;  /* 0x000000ac00ac7308 */ /* 0x000e220000000800 */
[----:B---3--:R-:W-:-:S07]  /*10200*/  FADD.FTZ R0, R209, R0 ;  /* 0x00000000d1007221 */ /* 0x008fce0000010000 */
[----:B------:R-:W3:Y:S01]  /*10210*/  MUFU.EX2 R168, R168 ;  /* 0x000000a800a87308 */ /* 0x000ee20000000800 */
[----:B----4-:R-:W-:-:S07]  /*10220*/  FADD.FTZ R0, R169, R0 ;  /* 0x00000000a9007221 */ /* 0x010fce0000010000 */
[----:B------:R-:W4:Y:S01]  /*10230*/  MUFU.EX2 R173, R173 ;  /* 0x000000ad00ad7308 */ /* 0x000f220000000800 */
[----:B0-----:R-:W-:-:S07]  /*10240*/  FADD.FTZ R0, R172, R0 ;  /* 0x00000000ac007221 */ /* 0x001fce0000010000 */
[----:B------:R-:W0:Y:S01]  /*10250*/  MUFU.EX2 R176, R176 ;  /* 0x000000b000b07308 */ /* 0x000e220000000800 */
[----:B---3--:R3:W-:Y:S01]  /*10260*/  @!P3 STS [R153+0x28820], R168 ;  /* 0x028820a89900b388 */ /* 0x0087e20000000800 */
[-C--:B------:R-:W-:Y:S01]  /*10270*/  FMUL.FTZ R26, R26, R168.reuse ;  /* 0x000000a81a1a7220 */ /* 0x080fe20000410000 */
[-C--:B------:R-:W-:Y:S01]  /*10280*/  FMUL.FTZ R27, R27, R168.reuse ;  /* 0x000000a81b1b7220 */ /* 0x080fe20000410000 */
[-C--:B------:R-:W-:Y:S01]  /*10290*/  FMUL.FTZ R30, R30, R168.reuse ;  /* 0x000000a81e1e7220 */ /* 0x080fe20000410000 */
[-C--:B------:R-:W-:Y:S01]  /*102a0*/  FMUL.FTZ R31, R31, R168.reuse ;  /* 0x000000a81f1f7220 */ /* 0x080fe20000410000 */
[-C--:B------:R-:W-:Y:S01]  /*102b0*/  FMUL.FTZ R34, R34, R168.reuse ;  /* 0x000000a822227220 */ /* 0x080fe20000410000 */
[-C--:B------:R-:W-:Y:S01]  /*102c0*/  FMUL.FTZ R35, R35, R168.reuse ;  /* 0x000000a823237220 */ /* 0x080fe20000410000 */
[----:B------:R-:W5:Y:S01]  /*102d0*/  MUFU.EX2 R177, R177 ;  /* 0x000000b100b17308 */ /* 0x000f620000000800 */
[----:B----4-:R-:W-:Y:S01]  /*102e0*/  FADD.FTZ R0, R173, R0 ;  /* 0x00000000ad007221 */ /* 0x010fe20000010000 */
[-C--:B------:R-:W-:Y:S01]  /*102f0*/  FMUL.FTZ R38, R38, R168.reuse ;  /* 0x000000a826267220 */ /* 0x080fe20000410000 */
[-C--:B---3--:R-:W-:Y:S01]  /*10300*/  FMUL.FTZ R153, R20, R13.reuse ;  /* 0x0000000d14997220 */ /* 0x088fe20000410000 */
        /* <DEDUP_REMOVED lines=20> */
[----:B0-----:R-:W-:Y:S01]  /*10450*/  FADD.FTZ R0, R176, R0 ;  /* 0x00000000b0007221 */ /* 0x001fe20000010000 */
[-C--:B------:R-:W-:Y:S01]  /*10460*/  FMUL.FTZ R46, R46, R168.reuse ;  /* 0x000000a82e2e7220 */ /* 0x080fe20000410000 */
[-C--:B------:R-:W-:Y:S01]  /*10470*/  FMUL.FTZ R47, R47, R168.reuse ;  /* 0x000000a82f2f7220 */ /* 0x080fe20000410000 */
[-C--:B------:R-:W-:Y:S01]  /*10480*/  FMUL.FTZ R50, R50, R168.reuse ;  /* 0x000000a832327220 */ /* 0x080fe20000410000 */
[----:B-----5:R-:W-:Y:S01]  /*10490*/  FADD.FTZ R0, R177, R0 ;  /* 0x00000000b1007221 */ /* 0x020fe20000010000 */
        /* <DEDUP_REMOVED lines=12> */
[----:B------:R-:W-:Y:S01]  /*10560*/  FMUL.FTZ R70, R70, R168 ;  /* 0x000000a846467220 */ /* 0x000fe20000410000 */
[----:B------:R-:W-:Y:S01]  /*10570*/  F2FP.F16.F32.PACK_AB R156, R161, R160 ;  /* 0x000000a0a19c723e */ /* 0x000fe200000000ff */
[-C--:B------:R-:W-:Y:S01]  /*10580*/  FMUL.FTZ R71, R71, R168.reuse ;  /* 0x000000a847477220 */ /* 0x080fe20000410000 */
[----:B------:R-:W-:Y:S01]  /*10590*/  F2FP.F16.F32.PACK_AB R160, R169, R209 ;  /* 0x000000d1a9a0723e */ /* 0x000fe200000000ff */
[-C--:B------:R-:W-:Y:S01]  /*105a0*/  FMUL.FTZ R74, R74, R168.reuse ;  /* 0x000000a84a4a7220 */ /* 0x080fe20000410000 */
[-C--:B------:R-:W-:Y:S01]  /*105b0*/  FMUL.FTZ R75, R75, R168.reuse ;  /* 0x000000a84b4b7220 */ /* 0x080fe20000410000 */
[----:B------:R0:W4:Y:S01]  /*105c0*/  MUFU.EX2 R181, R158 ;  /* 0x0000009e00b57308 */ /* 0x0001220000000800 */
[----:B---3--:R-:W-:Y:S01]  /*105d0*/  FFMA.FTZ R3, R168, R3, R153 ;  /* 0x00000003a8037223 */ /* 0x008fe20000010099 */
[----:B------:R-:W-:Y:S01]  /*105e0*/  F2FP.F16.F32.PACK_AB R153, R155, R153 ;  /* 0x000000999b99723e */ /* 0x000fe200000000ff */
[-C--:B------:R-:W-:Y:S01]  /*105f0*/  FMUL.FTZ R78, R78, R168.reuse ;  /* 0x000000a84e4e7220 */ /* 0x080fe20000410000 */
[-C--:B------:R-:W-:Y:S01]  /*10600*/  FMUL.FTZ R79, R79, R168.reuse ;  /* 0x000000a84f4f7220 */ /* 0x080fe20000410000 */
[----:B------:R-:W-:Y:S01]  /*10610*/  FADD.FTZ R3, R155, R3 ;  /* 0x000000039b037221 */ /* 0x000fe20000010000 */
[-C--:B------:R-:W-:Y:S01]  /*10620*/  FMUL.FTZ R82, R82, R168.reuse ;  /* 0x000000a852527220 */ /* 0x080fe20000410000 */
[----:B------:R-:W-:Y:S01]  /*10630*/  FMUL.FTZ R83, R83, R168 ;  /* 0x000000a853537220 */ /* 0x000fe20000410000 */
[----:B------:R-:W3:Y:S01]  /*10640*/  MUFU.EX2 R159, R159 ;  /* 0x0000009f009f7308 */ /* 0x000ee20000000800 */
[----:B0-----:R-:W-:Y:S01]  /*10650*/  F2FP.F16.F32.PACK_AB R158, R165, R164 ;  /* 0x000000a4a59e723e */ /* 0x001fe200000000ff */
[----:B------:R-:W-:Y:S01]  /*10660*/  FMUL.FTZ R86, R86, R168 ;  /* 0x000000a856567220 */ /* 0x000fe20000410000 */
[----:B------:R-:W-:Y:S01]  /*10670*/  F2FP.F16.F32.PACK_AB R164, R177, R176 ;  /* 0x000000b0b1a4723e */ /* 0x000fe200000000ff */
[-C--:B------:R-:W-:Y:S01]  /*10680*/  FMUL.FTZ R87, R87, R168.reuse ;  /* 0x000000a857577220 */ /* 0x080fe20000410000 */
[-C--:B------:R-:W-:Y:S01]  /*10690*/  FMUL.FTZ R90, R90, R168.reuse ;  /* 0x000000a85a5a7220 */ /* 0x080fe20000410000 */
[-C--:B------:R-:W-:Y:S01]  /*106a0*/  FMUL.FTZ R91, R91, R168.reuse ;  /* 0x000000a85b5b7220 */ /* 0x080fe20000410000 */
[-C--:B------:R-:W-:Y:S01]  /*106b0*/  FMUL.FTZ R94, R94, R168.reuse ;  /* 0x000000a85e5e7220 */ /* 0x080fe20000410000 */
[----:B------:R0:W5:Y:S01]  /*106c0*/  MUFU.EX2 R210, R162 ;  /* 0x000000a200d27308 */ /* 0x0001620000000800 */
        /* <DEDUP_REMOVED lines=8> */
[C---:B---3--:R-:W-:Y:S01]  /*10750*/  FADD.FTZ R3, R159.reuse, R3 ;  /* 0x000000039f037221 */ /* 0x048fe20000010000 */
[----:B------:R-:W-:Y:S01]  /*10760*/  F2FP.F16.F32.PACK_AB R155, R159, R181 ;  /* 0x000000b59f9b723e */ /* 0x000fe200000000ff */
[----:B------:R-:W-:Y:S01]  /*10770*/  BAR.SYNC.DEFER_BLOCKING 0xf, 0x100 ;  /* 0x03c4000000007b1d */ /* 0x000fe20000010000 */
[----:B0-----:R-:W-:Y:S01]  /*10780*/  F2FP.F16.F32.PACK_AB R162, R173, R172 ;  /* 0x000000acada2723e */ /* 0x001fe200000000ff */
[-C--:B------:R-:W-:Y:S01]  /*10790*/  FMUL.FTZ R107, R107, R168.reuse ;  /* 0x000000a86b6b7220 */ /* 0x080fe20000410000 */
[-C--:B------:R-:W-:Y:S01]  /*107a0*/  FMUL.FTZ R110, R110, R168.reuse ;  /* 0x000000a86e6e7220 */ /* 0x080fe20000410000 */
[-C--:B------:R-:W-:Y:S01]  /*107b0*/  FMUL.FTZ R111, R111, R168.reuse ;  /* 0x000000a86f6f7220 */ /* 0x080fe20000410000 */
[-C--:B------:R-:W-:Y:S01]  /*107c0*/  FMUL.FTZ R114, R114, R168.reuse ;  /* 0x000000a872727220 */ /* 0x080fe20000410000 */
[----:B------:R-:W0:Y:S01]  /*107d0*/  MUFU.EX2 R208, R208 ;  /* 0x000000d000d07308 */ /* 0x000e220000000800 */
[----:B-----5:R-:W-:Y:S01]  /*107e0*/  FADD.FTZ R3, R210, R3 ;  /* 0x00000003d2037221 */ /* 0x020fe20000010000 */
[-C--:B------:R-:W-:Y:S01]  /*107f0*/  FMUL.FTZ R115, R115, R168.reuse ;  /* 0x000000a873737220 */ /* 0x080fe20000410000 */
[-C--:B------:R-:W-:Y:S01]  /*10800*/  FMUL.FTZ R118, R118, R168.reuse ;  /* 0x000000a876767220 */ /* 0x080fe20000410000 */
[-C--:B------:R-:W-:Y:S01]  /*10810*/  FMUL.FTZ R119, R119, R168.reuse ;  /* 0x000000a877777220 */ /* 0x080fe20000410000 */
[-C--:B------:R-:W-:Y:S01]  /*10820*/  FMUL.FTZ R122, R122, R168.reuse ;  /* 0x000000a87a7a7220 */ /* 0x080fe20000410000 */
[-C--:B------:R-:W-:Y:S01]  /*10830*/  FMUL.FTZ R123, R123, R168.reuse ;  /* 0x000000a87b7b7220 */ /* 0x080fe20000410000 */
[----:B------:R-:W-:Y:S01]  /*10840*/  FMUL.FTZ R126, R126, R168 ;  /* 0x000000a87e7e7220 */ /* 0x000fe20000410000 */
        /* <DEDUP_REMOVED lines=9> */
[----:B0-----:R-:W-:Y:S01]  /*108e0*/  FADD.FTZ R3, R208, R3 ;  /* 0x00000003d0037221 */ /* 0x001fe20000010000 */
[----:B------:R0:W-:Y:S01]  /*108f0*/  STSM.16.M88.4 [R196+0x26800], R152 ;  /* 0x02680098c4007844 */ /* 0x0001e20000000200 */
[-C--:B------:R-:W-:Y:S01]  /*10900*/  FMUL.FTZ R138, R138, R168.reuse ;  /* 0x000000a88a8a7220 */ /* 0x080fe20000410000 */
[-C--:B------:R-:W-:Y:S01]  /*10910*/  FMUL.FTZ R139, R139, R168.reuse ;  /* 0x000000a88b8b7220 */ /* 0x080fe20000410000 */
[-C--:B------:R-:W-:Y:S01]  /*10920*/  FMUL.FTZ R142, R142, R168.reuse ;  /* 0x000000a88e8e7220 */ /* 0x080fe20000410000 */
[-C--:B------:R-:W-:Y:S01]  /*10930*/  FMUL.FTZ R143, R143, R168.reuse ;  /* 0x000000a88f8f7220 */ /* 0x080fe20000410000 */
[----:B------:R-:W-:Y:S01]  /*10940*/  FMUL.FTZ R146, R146, R168 ;  /* 0x000000a892927220 */ /* 0x000fe20000410000 */
[----:B------:R-:W5:Y:S01]  /*10950*/  MUFU.EX2 R171, R171 ;  /* 0x000000ab00ab7308 */ /* 0x000f620000000800 */
[C---:B---3--:R-:W-:Y:S01]  /*10960*/  FADD.FTZ R3, R167.reuse, R3 ;  /* 0x00000003a7037221 */ /* 0x048fe20000010000 */
[----:B------:R-:W-:Y:S01]  /*10970*/  F2FP.F16.F32.PACK_AB R159, R167, R208 ;  /* 0x000000d0a79f723e */ /* 0x000fe200000000ff */
[-C--:B------:R-:W-:Y:S01]  /*10980*/  FMUL.FTZ R147, R147, R168.reuse ;  /* 0x000000a893937220 */ /* 0x080fe20000410000 */
[-C--:B------:R-:W-:Y:S01]  /*10990*/  FMUL.FTZ R150, R150, R168.reuse ;  /* 0x000000a896967220 */ /* 0x080fe20000410000 */
[----:B------:R-:W-:-:S02]  /*109a0*/  FMUL.FTZ R151, R151, R168 ;  /* 0x000000a897977220 */ /* 0x000fc40000410000 */
[----:B------:R0:W-:Y:S01]  /*109b0*/  STSM.16.M88.4 [R199], R156 ;  /* 0x0000009cc7007844 */ /* 0x0001e20000000200 */
[----:B------:R-:W3:Y:S01]  /*109c0*/  MUFU.EX2 R174, R174 ;  /* 0x000000ae00ae7308 */ /* 0x000ee20000000800 */
[----:B----4-:R-:W-:-:S07]  /*109d0*/  FADD.FTZ R3, R161, R3 ;  /* 0x00000003a1037221 */ /* 0x010fce0000010000 */
[----:B------:R-:W4:Y:S01]  /*109e0*/  MUFU.EX2 R175, R175 ;  /* 0x000000af00af7308 */ /* 0x000f220000000800 */
[C---:B-----5:R-:W-:Y:S01]  /*109f0*/  FADD.FTZ R3, R171.reuse, R3 ;  /* 0x00000003ab037221 */ /* 0x060fe20000010000 */
[----:B------:R-:W-:-:S06]  /*10a00*/  F2FP.F16.F32.PACK_AB R161, R171, R161 ;  /* 0x000000a1aba1723e */ /* 0x000fcc00000000ff */
[----:B------:R-:W5:Y:S01]  /*10a10*/  MUFU.EX2 R180, R180 ;  /* 0x000000b400b47308 */ /* 0x000f620000000800 */
[----:B---3--:R-:W-:-:S07]  /*10a20*/  FADD.FTZ R3, R174, R3 ;  /* 0x00000003ae037221 */ /* 0x008fce0000010000 */
[----:B------:R-:W3:Y:S01]  /*10a30*/  MUFU.EX2 R165, R178 ;  /* 0x000000b200a57308 */ /* 0x000ee20000000800 */
[C---:B----4-:R-:W-:Y:S01]  /*10a40*/  FADD.FTZ R3, R175.reuse, R3 ;  /* 0x00000003af037221 */ /* 0x050fe20000010000 */
[----:B------:R-:W-:-:S05]  /*10a50*/  F2FP.F16.F32.PACK_AB R163, R175, R174 ;  /* 0x000000aeafa3723e */ /* 0x000fca00000000ff */
[----:B------:R0:W-:Y:S01]  /*10a60*/  STSM.16.M88.4 [R197], R160 ;  /* 0x000000a0c5007844 */ /* 0x0001e20000000200 */
[----:B------:R-:W4:Y:S01]  /*10a70*/  MUFU.EX2 R179, R179 ;  /* 0x000000b300b37308 */ /* 0x000f220000000800 */
[----:B-----5:R-:W-:-:S04]  /*10a80*/  FADD.FTZ R0, R180, R0 ;  /* 0x00000000b4007221 */ /* 0x020fc80000010000 */
[C---:B------:R-:W-:Y:S01]  /*10a90*/  FADD.FTZ R0, R166.reuse, R0 ;  /* 0x00000000a6007221 */ /* 0x040fe20000010000 */
[----:B------:R-:W-:Y:S02]  /*10aa0*/  F2FP.F16.F32.PACK_AB R166, R166, R180 ;  /* 0x000000b4a6a6723e */ /* 0x000fe400000000ff */
[----:B------:R-:W5:Y:S01]  /*10ab0*/  MUFU.EX2 R182, R182 ;  /* 0x000000b600b67308 */ /* 0x000f620000000800 */
[----:B---3--:R-:W-:-:S07]  /*10ac0*/  FADD.FTZ R3, R165, R3 ;  /* 0x00000003a5037221 */ /* 0x008fce0000010000 */
[----:B------:R-:W3:Y:S01]  /*10ad0*/  MUFU.EX2 R183, R183 ;  /* 0x000000b700b77308 */ /* 0x000ee20000000800 */
[C---:B----4-:R-:W-:Y:S01]  /*10ae0*/  FADD.FTZ R3, R179.reuse, R3 ;  /* 0x00000003b3037221 */ /* 0x050fe20000010000 */
[----:B------:R-:W-:-:S03]  /*10af0*/  F2FP.F16.F32.PACK_AB R165, R179, R165 ;  /* 0x000000a5b3a5723e */ /* 0x000fc600000000ff */
[----:B-----5:R-:W-:Y:S01]  /*10b00*/  FADD.FTZ R3, R182, R3 ;  /* 0x00000003b6037221 */ /* 0x020fe20000010000 */
[----:B---3--:R-:W-:-:S03]  /*10b10*/  F2FP.F16.F32.PACK_AB R167, R183, R182 ;  /* 0x000000b6b7a7723e */ /* 0x008fc600000000ff */
[----:B------:R-:W-:Y:S02]  /*10b20*/  FADD.FTZ R3, R183, R3 ;  /* 0x00000003b7037221 */ /* 0x000fe40000010000 */
[----:B------:R0:W-:Y:S01]  /*10b30*/  STSM.16.M88.4 [R198], R164 ;  /* 0x000000a4c6007844 */ /* 0x0001e20000000200 */
[----:B------:R-:W-:Y:S05]  /*10b40*/  @!P0 BRA `(.L_x_5761) ;  /* 0x0000000000048947 */ /* 0x000fea0003800000 */
[----:B------:R-:W-:Y:S01]  /*10b50*/  BPT.TRAP 0x1 ;  /* 0x000000040000795c */ /* 0x000fe20000300000 */
.L_x_5761:
[----:B------:R3:W4:Y:S01]  /*10b60*/  SYNCS.PHASECHK.TRANS64.TRYWAIT P3, [R14+URZ+0x28c50], R207 ;  /* 0x028c50cf0e0075a7 */ /* 0x000722000806017f */
[----:B------:R-:W-:Y:S05]  /*10b70*/  @!P0 BRA `(.L_x_5762) ;  /* 0x0000000000048947 */ /* 0x000fea0003800000 */
[----:B------:R-:W-:Y:S01]  /*10b80*/  BPT.TRAP 0x1 ;  /* 0x000000040000795c */ /* 0x000fe20000300000 */
.L_x_5762:
[----:B------:R-:W-:Y:S04]  /*10b90*/  BSSY B2, `(.L_x_5763) ;  /* 0x0000004000027945 */ /* 0x000fe80003800000 */
[----:B----4-:R-:W-:Y:S05]  /*10ba0*/  @P3 BRA `(.L_x_5764) ;  /* 0x0000000000083947 */ /* 0x010fea0003800000 */
[----:B------:R-:W4:Y:S02]  /*10bb0*/  SYNCS.PHASECHK.TRANS64.TRYWAIT P3, [R14+URZ+0x28c50], R207 ;  /* 0x028c50cf0e0075a7 */ /* 0x000f24000806017f */
[----:B----4-:R-:W-:Y:S05]  /*10bc0*/  @!P3 BRA `(.L_x_5765) ;  /* 0x000001280068b947 */ /* 0x010fea0003800000 */
.L_x_5764:
[----:B------:R-:W-:Y:S05]  /*10bd0*/  BSYNC B2 ;  /* 0x0000000000027941 */ /* 0x000fea0003800000 */
.L_x_5763:
[----:B------:R-:W-:Y:S01]  /*10be0*/  IMAD R168, R18, 0x1000, R190 ;  /* 0x0000100012a87824 */ /* 0x000fe200078e02be */
[----:B------:R-:W-:Y:S01]  /*10bf0*/  WARPGROUP.ARRIVE ;  /* 0x00000000000079c5 */ /* 0x000fe20000000000 */
[----:B------:R-:W-:Y:S02]  /*10c00*/  IMAD.MOV.U32 R169, RZ, RZ, 0x40000040 ;  /* 0x40000040ffa97424 */ /* 0x000fe400078e00ff */
[----:B-1234-:R-:W-:Y:S01]  /*10c10*/  @!P1 VIADD R14, R14, 0x28c60 ;  /* 0x00028c600e0e9836 */ /* 0x01efe20000000000 */
[----:B------:R-:W-:Y:S01]  /*10c20*/  R2UR UR6, R168 ;  /* 0x00000000a80672ca */ /* 0x000fe200000e0000 */
[----:B------:R-:W-:Y:S01]  /*10c30*/  IMAD.MOV.U32 R208, RZ, RZ, R20 ;  /* 0x000000ffffd07224 */ /* 0x000fe200078e0014 */
[----:B------:R-:W-:Y:S01]  /*10c40*/  R2UR UR7, R169 ;  /* 0x00000000a90772ca */ /* 0x000fe200000e0000 */
[----:B------:R-:W-:Y:S01]  /*10c50*/  IMAD.MOV.U32 R169, RZ, RZ, 0x40000040 ;  /* 0x40000040ffa97424 */ /* 0x000fe200078e00ff */
[----:B------:R-:W-:Y:S01]  /*10c60*/  @!P1 PRMT R14, RZ, 0x654, R14 ;  /* 0x00000654ff0e9816 */ /* 0x000fe2000000000e */
[----:B------:R-:W-:-:S02]  /*10c70*/  IMAD.MOV.U32 R209, RZ, RZ, R12 ;  /* 0x000000ffffd17224 */ /* 0x000fc400078e000c */
[----:B------:R-:W-:-:S08]  /*10c80*/  IMAD.MOV.U32 R210, RZ, RZ, R18 ;  /* 0x000000ffffd27224 */ /* 0x000fd000078e0012 */
[----:B------:R-:W-:Y:S03]  /*10c90*/  HGMMA.64x256x16.F32 R24, R152, gdesc[UR4].tnspB, R24, gsb0 ;  /* 0x43e0000498187df0 */ /* 0x000fe60008000818 */
[----:B------:R-:W-:Y:S02]  /*10ca0*/  WARPGROUP.DEPBAR.LE gsb0, 0x0 ;  /* 0x00008000000079c5 */ /* 0x000fe40000010000 */
[----:B0-----:R-:W-:Y:S01]  /*10cb0*/  VIADD R152, R168, 0x80 ;  /* 0x00000080a8987836 */ /* 0x001fe20000000000 */
        /* <DEDUP_REMOVED lines=32> */
.L_x_5755:
[----:B-1----:R-:W-:-:S07]  /*10ec0*/  IMAD.MOV.U32 R14, RZ, RZ, R206 ;  /* 0x000000ffff0e7224 */ /* 0x002fce00078e00ce */
.L_x_5754:
[----:B------:R-:W-:Y:S05]  /*10ed0*/  BSYNC B0 ;  /* 0x0000000000007941 */ /* 0x000fea0003800000 */
.L_x_5753:
[----:B------:R-:W-:Y:S01]  /*10ee0*/  ISETP.GE.AND P2, PT, R14, R202, PT ;  /* 0x000000ca0e00720c */ /* 0x000fe20003f46270 */
[----:B------:R-:W-:-:S12]  /*10ef0*/  BSSY B0, `(.L_x_5767) ;  /* 0x000024e000007945 */ /* 0x000fd80003800000 */
[----:B------:R-:W-:Y:S05]  /*10f00*/  @!P2 BRA `(.L_x_5768) ;  /* 0x000000240030a947 */ /* 0x000fea0003800000 */
[----:B------:R-:W-:Y:S02]  /*10f10*/  IMAD.MOV.U32 R208, RZ, RZ, R20 ;  /* 0x000000ffffd07224 */ /* 0x000fe400078e0014 */
[----:B------:R-:W-:Y:S02]  /*10f20*/  IMAD.MOV.U32 R210, RZ, RZ, R12 ;  /* 0x000000ffffd27224 */ /* 0x000fe400078e000c */
[----:B------:R-:W-:-:S07]  /*10f30*/  IMAD.MOV.U32 R209, RZ, RZ, R18 ;  /* 0x000000ffffd17224 */ /* 0x000fce00078e0012 */
.L_x_5787:
[----:B------:R-:W-:-:S05]  /*10f40*/  VIADD R18, R209, 0x1 ;  /* 0x00000001d1127836 */ /* 0x000fca0000000000 */
[----:B------:R-:W-:-:S04]  /*10f50*/  ISETP.NE.AND P2, PT, R18, 0x2, PT ;  /* 0x000000021200780c */ /* 0x000fc80003f45270 */
[----:B------:R-:W-:Y:S02]  /*10f60*/  SEL R12, RZ, 0x1, P2 ;  /* 0x00000001ff0c7807 */ /* 0x000fe40001000000 */
[----:B------:R-:W-:Y:S02]  /*10f70*/  SEL R18, R18, RZ, P2 ;  /* 0x000000ff12127207 */ /* 0x000fe40001000000 */
[----:B------:R-:W-:Y:S01]  /*10f80*/  LOP3.LUT R19, R19, R12, RZ, 0x3c, !PT ;  /* 0x0000000c13137212 */ /* 0x000fe200078e3cff */
[----:B-1----:R-:W-:Y:S06]  /*10f90*/  @!P0 BRA `(.L_x_5769) ;  /* 0x0000000000048947 */ /* 0x002fec0003800000 */
[----:B------:R-:W-:Y:S01]  /*10fa0*/  BPT.TRAP 0x1 ;  /* 0x000000040000795c */ /* 0x000fe20000300000 */
.L_x_5769:
[----:B------:R-:W-:Y:S01]  /*10fb0*/  IMAD R206, R18, 0x8, R2 ;  /* 0x0000000812ce7824 */ /* 0x000fe200078e0202 */
[----:B------:R-:W-:-:S04]  /*10fc0*/  SHF.L.U32 R207, R19, 0x1f, RZ ;  /* 0x0000001f13cf7819 */ /* 0x000fc800000006ff */
[----:B------:R1:W2:Y:S01]  /*10fd0*/  SYNCS.PHASECHK.TRANS64.TRYWAIT P2, [R206+URZ+0x28c30], R207 ;  /* 0x028c30cfce0075a7 */ /* 0x0002a2000804017f */
[----:B------:R-:W-:Y:S05]  /*10fe0*/  @!P0 BRA `(.L_x_5770) ;  /* 0x0000000000048947 */ /* 0x000fea0003800000 */
[----:B------:R-:W-:Y:S01]  /*10ff0*/  BPT.TRAP 0x1 ;  /* 0x000000040000795c */ /* 0x000fe20000300000 */
.L_x_5770:
[----:B------:R-:W-:Y:S01]  /*11000*/  BSSY B1, `(.L_x_5771) ;  /* 0x0000006000017945 */ /* 0x000fe20003800000 */
[----:B------:R-:W-:Y:S02]  /*11010*/  IMAD R12, R18, 0x200, R15 ;  /* 0x00000200120c7824 */ /* 0x000fe400078e020f */
[----:B------:R-:W-:Y:S01]  /*11020*/  IMAD.MOV.U32 R13, RZ, RZ, 0x40000040 ;  /* 0x40000040ff0d7424 */ /* 0x000fe200078e00ff */
[----:B--2---:R-:W-:Y:S06]  /*11030*/  @P2 BRA `(.L_x_5772) ;  /* 0x0000000000082947 */ /* 0x004fec0003800000 */
[----:B------:R-:W2:Y:S02]  /*11040*/  SYNCS.PHASECHK.TRANS64.TRYWAIT P2, [R206+URZ+0x28c30], R207 ;  /* 0x028c30cfce0075a7 */ /* 0x000ea4000804017f */
[----:B--2---:R-:W-:Y:S05]  /*11050*/  @!P2 BRA `(.L_x_5773) ;  /* 0x000001240058a947 */ /* 0x004fea0003800000 */
.L_x_5772:
[----:B------:R-:W-:Y:S05]  /*11060*/  BSYNC B1 ;  /* 0x0000000000017941 */ /* 0x000fea0003800000 */
.L_x_5771:
[C---:B------:R-:W-:Y:S01]  /*11070*/  R2UR UR6, R12.reuse ;  /* 0x000000000c0672ca */ /* 0x040fe200000e0000 */
[----:B------:R-:W-:Y:S01]  /*11080*/  WARPGROUP.ARRIVE ;  /* 0x00000000000079c5 */ /* 0x000fe20000000000 */
[----:B------:R-:W-:Y:S01]  /*11090*/  R2UR UR7, R13 ;  /* 0x000000000d0772ca */ /* 0x000fe200000e0000 */
[----:B------:R-:W-:Y:S01]  /*110a0*/  VIADD R20, R12, 0x2 ;  /* 0x000000020c147836 */ /* 0x000fe20000000000 */
[----:B------:R-:W-:Y:S01]  /*110b0*/  R2UR UR4, R4 ;  /* 0x00000000040472ca */ /* 0x000fe200000e0000 */
[----:B------:R-:W-:Y:S01]  /*110c0*/  IMAD.MOV.U32 R21, RZ, RZ, 0x40000040 ;  /* 0x40000040ff157424 */ /* 0x000fe200078e00ff */
[----:B------:R-:W-:Y:S01]  /*110d0*/  R2UR UR5, R5 ;  /* 0x00000000050572ca */ /* 0x000fe200000e0000 */
[----:B------:R-:W-:Y:S02]  /*110e0*/  IMAD.MOV.U32 R13, RZ, RZ, 0x40000040 ;  /* 0x40000040ff0d7424 */ /* 0x000fe400078e00ff */
[----:B------:R-:W-:-:S10]  /*110f0*/  IMAD.IADD R231, R201, 0x1, R192 ;  /* 0x00000001c9e77824 */ /* 0x000fd400078e02c0 */
        /* <DEDUP_REMOVED lines=9> */
[----:B------:R-:W-:-:S10]  /*11190*/  WARPGROUP.ARRIVE ;  /* 0x00000000000079c5 */ /* 0x000fd40000000000 */
[----:B------:R-:W-:Y:S01]  /*111a0*/  HGMMA.64x64x16.F32 R152, gdesc[UR4], R152, gsb0 ;  /* 0x00e00000049879f0 */ /* 0x000fe20008000898 */
[----:B------:R-:W-:Y:S01]  /*111b0*/  R2UR UR6, R20 ;  /* 0x00000000140672ca */ /* 0x000fe200000e0000 */
[----:B------:R-:W-:Y:S01]  /*111c0*/  IMAD.SHL.U32 R20, R14, 0x40, RZ ;  /* 0x000000400e147824 */ /* 0x000fe200078e00ff */
[----:B------:R-:W-:Y:S02]  /*111d0*/  R2UR UR7, R21 ;  /* 0x00000000150772ca */ /* 0x000fe400000e0000 */
[----:B------:R-:W-:Y:S02]  /*111e0*/  R2UR UR4, R8 ;  /* 0x00000000080472ca */ /* 0x000fe400000e0000 */
[----:B------:R-:W-:Y:S02]  /*111f0*/  R2UR UR5, R9 ;  /* 0x00000000090572ca */ /* 0x000fe400000e0000 */
[----:B0-----:R-:W-:-:S04]  /*11200*/  IADD3 R212, -R185, 0x1, -R20 ;  /* 0x00000001b9d47810 */ /* 0x001fc80007ffe914 */
[----:B------:R-:W-:Y:S01]  /*11210*/  IADD3 R212, -R22, R212, R23 ;  /* 0x000000d416d47210 */ /* 0x000fe20007ffe117 */
[----:B------:R-:W-:Y:S02]  /*11220*/  WARPGROUP.DEPBAR.LE gsb0, 0x0 ;  /* 0x00008000000079c5 */ /* 0x000fe40000010000 */
[----:B------:R-:W-:-:S06]  /*11230*/  WARPGROUP.ARRIVE ;  /* 0x00000000000079c5 */ /* 0x000fcc0000000000 */
[----:B------:R-:W-:Y:S01]  /*11240*/  HGMMA.64x64x16.F32 R152, gdesc[UR4], R152, gsb0 ;  /* 0x00e00000049879f0 */ /* 0x000fe20008000898 */
[----:B------:R-:W-:Y:S02]  /*11250*/  R2UR UR6, R12 ;  /* 0x000000000c0672ca */ /* 0x000fe400000e0000 */
[----:B------:R-:W-:Y:S01]  /*11260*/  R2UR UR7, R13 ;  /* 0x000000000d0772ca */ /* 0x000fe200000e0000 */
[----:B------:R-:W0:Y:S01]  /*11270*/  @P5 LDC R12, c[0x0][0x450] ;  /* 0x00011400ff0c5b82 */ /* 0x000e220000000800 */
[----:B------:R-:W-:Y:S02]  /*11280*/  R2UR UR4, R6 ;  /* 0x00000000060472ca */ /* 0x000fe400000e0000 */
[----:B------:R-:W-:-:S05]  /*11290*/  R2UR UR5, R7 ;  /* 0x00000000070572ca */ /* 0x000fca00000e0000 */
[----:B------:R-:W3:Y:S02]  /*112a0*/  @P5 LDC R13, c[0x0][0x44c] ;  /* 0x00011300ff0d5b82 */ /* 0x000ee40000000800 */
[----:B---3--:R-:W-:-:S05]  /*112b0*/  @P5 IMAD.HI.U32 R13, R231, R13, RZ ;  /* 0x0000000de70d5227 */ /* 0x008fca00078e00ff */
[----:B0-----:R-:W-:Y:S01]  /*112c0*/  @P5 SHF.R.U32.HI R231, RZ, R12, R13 ;  /* 0x0000000cffe75219 */ /* 0x001fe2000001160d */
[----:B------:R-:W-:-:S04]  /*112d0*/  @!P1 VIADD R12, R206, 0x28c40 ;  /* 0x00028c40ce0c9836 */ /* 0x000fc80000000000 */
[----:B------:R-:W0:Y:S01]  /*112e0*/  SHFL.IDX PT, R232, R231, RZ, 0x1c1f ;  /* 0x001c1fffe7e87589 */ /* 0x000e2200000e0000 */
[----:B------:R-:W-:Y:S01]  /*112f0*/  @!P1 PRMT R12, RZ, 0x654, R12 ;  /* 0x00000654ff0c9816 */ /* 0x000fe2000000000c */
[----:B------:R-:W-:Y:S02]  /*11300*/  WARPGROUP.DEPBAR.LE gsb0, 0x0 ;  /* 0x00008000000079c5 */ /* 0x000fe40000010000 */
[----:B------:R-:W-:-:S06]  /*11310*/  WARPGROUP.ARRIVE ;  /* 0x00000000000079c5 */ /* 0x000fcc0000000000 */
[----:B------:R-:W-:Y:S01]  /*11320*/  HGMMA.64x64x16.F32 R152, gdesc[UR4], R152, gsb0 ;  /* 0x00e00000049879f0 */ /* 0x000fe20008000898 */
[----:B------:R-:W-:Y:S01]  /*11330*/  ULDC UR4, c[0x0][0x9dc] ;  /* 0x0002770000047ab9 */ /* 0x000fe20000000800 */
[----:B------:R-:W-:Y:S01]  /*11340*/  ULDC UR5, c[0x0][0x9e0] ;  /* 0x0002780000057ab9 */ /* 0x000fe20000000800 */
[----:B------:R-:W-:Y:S01]  /*11350*/  ULOP3.LUT UR4, URZ, UR4, URZ, 0x33, !UPT ;  /* 0x000000043f047292 */ /* 0x000fe2000f8e333f */
[----:B------:R-:W-:-:S04]  /*11360*/  VIADD R213, R212, UR5 ;  /* 0x00000005d4d57c36 */ /* 0x000fc80008000000 */
[----:B0-----:R-:W-:Y:S02]  /*11370*/  IMAD.IADD R211, R213, 0x1, R232 ;  /* 0x00000001d5d37824 */ /* 0x001fe400078e02e8 */
[----:B------:R-:W-:-:S04]  /*11380*/  VIADD R212, R212, UR4 ;  /* 0x00000004d4d47c36 */ /* 0x000fc80008000000 */
[----:B------:R-:W-:Y:S01]  /*11390*/  IMAD.IADD R21, R212, 0x1, R232 ;  /* 0x00000001d4157824 */ /* 0x000fe200078e02e8 */
[----:B------:R-:W-:Y:S02]  /*113a0*/  WARPGROUP.DEPBAR.LE gsb0, 0x0 ;  /* 0x00008000000079c5 */ /* 0x000fe40000010000 */
[----:B------:R0:W-:Y:S01]  /*113b0*/  @!P1 SYNCS.ARRIVE.TRANS64.RED.A1T0 RZ, [R12+URZ], RZ ;  /* 0x000000ff0cff99a7 */ /* 0x0001e2000810043f */
[----:B------:R-:W-:Y:S05]  /*113c0*/  @!P6 BRA `(.L_x_5774) ;  /* 0x000000000060e947 */ /* 0x000fea0003800000 */
[----:B------:R-:W-:Y:S01]  /*113d0*/  IADD3 R232, -R22, R23, R232 ;  /* 0x0000001716e87210 */ /* 0x000fe20007ffe1e8 */
[----:B------:R-:W-:Y:S03]  /*113e0*/  BSSY B1, `(.L_x_5775) ;  /* 0x0000012000017945 */ /* 0x000fe60003800000 */
[----:B------:R-:W-:-:S13]  /*113f0*/  ISETP.GT.AND P2, PT, R232, -0x1, PT ;  /* 0xffffffffe800780c */ /* 0x000fda0003f44270 */
[----:B------:R-:W-:Y:S05]  /*11400*/  @P2 BRA `(.L_x_5776) ;  /* 0x0000000000242947 */ /* 0x000fea0003800000 */
[----:B------:R-:W-:Y:S01]  /*11410*/  ULDC UR4, c[0x0][0x9e4] ;  /* 0x0002790000047ab9 */ /* 0x000fe20000000800 */
[----:B------:R-:W-:Y:S01]  /*11420*/  LOP3.LUT R232, RZ, R232, RZ, 0x33, !PT ;  /* 0x000000e8ffe87212 */ /* 0x000fe200078e33ff */
[----:B------:R-:W-:-:S05]  /*11430*/  IMAD.U32 R233, RZ, RZ, UR4 ;  /* 0x00000004ffe97e24 */ /* 0x000fca000f8e00ff */
[----:B------:R-:W-:-:S13]  /*11440*/  ISETP.NE.AND P2, PT, R233, 0x1, PT ;  /* 0x00000001e900780c */ /* 0x000fda0003f45270 */
[----:B0-----:R-:W0:Y:S02]  /*11450*/  @P2 LDC.64 R12, c[0x0][0x9e8] ;  /* 0x00027a00ff0c2b82 */ /* 0x001e240000000a00 */
[----:B0-----:R-:W-:-:S05]  /*11460*/  @P2 IMAD.HI.U32 R12, R232, R12, RZ ;  /* 0x0000000ce80c2227 */ /* 0x001fca00078e00ff */
[----:B------:R-:W-:-:S04]  /*11470*/  @P2 SHF.R.U32.HI R232, RZ, R13, R12 ;  /* 0x0000000dffe82219 */ /* 0x000fc8000001160c */
[----:B------:R-:W-:Y:S01]  /*11480*/  LOP3.LUT R232, RZ, R232, RZ, 0x33, !PT ;  /* 0x000000e8ffe87212 */ /* 0x000fe200078e33ff */
[----:B------:R-:W-:Y:S06]  /*11490*/  BRA `(.L_x_5777) ;  /* 0x0000000000187947 */ /* 0x000fec0003800000 */
.L_x_5776:
[----:B------:R-:W-:Y:S02]  /*114a0*/  ULDC UR4, c[0x0][0x9e4] ;  /* 0x0002790000047ab9 */ /* 0x000fe40000000800 */
[----:B------:R-:W-:-:S05]  /*114b0*/  IMAD.U32 R233, RZ, RZ, UR4 ;  /* 0x00000004ffe97e24 */ /* 0x000fca000f8e00ff */
[----:B------:R-:W-:-:S13]  /*114c0*/  ISETP.NE.AND P2, PT, R233, 0x1, PT ;  /* 0x00000001e900780c */ /* 0x000fda0003f45270 */
[----:B0-----:R-:W0:Y:S02]  /*114d0*/  @P2 LDC.64 R12, c[0x0][0x9e8] ;  /* 0x00027a00ff0c2b82 */ /* 0x001e240000000a00 */
[----:B0-----:R-:W-:-:S05]  /*114e0*/  @P2 IMAD.HI.U32 R12, R232, R12, RZ ;  /* 0x0000000ce80c2227 */ /* 0x001fca00078e00ff */
[----:B------:R-:W-:-:S07]  /*114f0*/  @P2 SHF.R.U32.HI R232, RZ, R13, R12 ;  /* 0x0000000dffe82219 */ /* 0x000fce000001160c */
.L_x_5777:
[----:B------:R-:W-:Y:S05]  /*11500*/  BSYNC B1 ;  /* 0x0000000000017941 */ /* 0x000fea0003800000 */
.L_x_5775:
[----:B------:R-:W-:-:S04]  /*11510*/  IMAD R232, R232, R233, -R20 ;  /* 0x000000e9e8e87224 */ /* 0x000fc800078e0a14 */
[----:B------:R-:W-:-:S05]  /*11520*/  IMAD.IADD R232, R232, 0x1, -R185 ;  /* 0x00000001e8e87824 */ /* 0x000fca00078e0ab9 */
[----:B------:R-:W-:Y:S02]  /*11530*/  VIMNMX R21, R21, R232, !PT ;  /* 0x000000e815157248 */ /* 0x000fe40007fe0100 */
[----:B------:R-:W-:-:S07]  /*11540*/  VIADDMNMX R211, R232, R233, R211, PT ;  /* 0x000000e9e8d37246 */ /* 0x000fce00038001d3 */
.L_x_5774:
[----:B------:R-:W-:Y:S01]  /*11550*/  ISETP.GT.AND P2, PT, R14, -0x1, PT ;  /* 0xffffffff0e00780c */ /* 0x000fe20003f44270 */
[----:B------:R-:W3:Y:S03]  /*11560*/  SHFL.IDX PT, R231, R231, 0x1, 0x1c1f ;  /* 0x003c1f00e7e77f89 */ /* 0x000ee600000e0000 */
[C---:B------:R-:W-:Y:S02]  /*11570*/  ISETP.GT.AND P4, PT, R21.reuse, RZ, P2 ;  /* 0x000000ff1500720c */ /* 0x040fe40001784270 */
[----:B------:R-:W-:Y:S02]  /*11580*/  ISETP.GT.AND P3, PT, R21, 0x1, P2 ;  /* 0x000000011500780c */ /* 0x000fe40001764270 */
[C---:B------:R-:W-:Y:S02]  /*11590*/  ISETP.LT.OR P4, PT, R211.reuse, 0x1, P4 ;  /* 0x00000001d300780c */ /* 0x040fe40002781670 */
[----:B------:R-:W-:-:S02]  /*115a0*/  ISETP.LT.OR P3, PT, R211, 0x2, P3 ;  /* 0x00000002d300780c */ /* 0x000fc40001f61670 */
[----:B------:R-:W-:Y:S02]  /*115b0*/  FSEL R152, R152, -INF , !P4 ;  /* 0xff80000098987808 */ /* 0x000fe40006000000 */
[----:B------:R-:W-:Y:S02]  /*115c0*/  FSEL R153, R153, -INF , !P3 ;  /* 0xff80000099997808 */ /* 0x000fe40005800000 */
[C---:B------:R-:W-:Y:S02]  /*115d0*/  ISETP.GT.AND P4, PT, R21.reuse, 0x8, P2 ;  /* 0x000000081500780c */ /* 0x040fe40001784270 */
[----:B------:R-:W-:Y:S02]  /*115e0*/  ISETP.GT.AND P3, PT, R21, 0x9, P2 ;  /* 0x000000091500780c */ /* 0x000fe40001764270 */
[C---:B------:R-:W-:Y:S02]  /*115f0*/  ISETP.LT.OR P4, PT, R211.reuse, 0x9, P4 ;  /* 0x00000009d300780c */ /* 0x040fe40002781670 */
[----:B------:R-:W-:-:S02]  /*11600*/  ISETP.LT.OR P3, PT, R211, 0xa, P3 ;  /* 0x0000000ad300780c */ /* 0x000fc40001f61670 */
[----:B------:R-:W-:Y:S01]  /*11610*/  FSEL R156, R156, -INF , !P4 ;  /* 0xff8000009c9c7808 */ /* 0x000fe20006000000 */
[--C-:B---3--:R-:W-:Y:S01]  /*11620*/  IMAD.IADD R213, R213, 0x1, R231.reuse ;  /* 0x00000001d5d57824 */ /* 0x108fe200078e02e7 */
[----:B------:R-:W-:Y:S01]  /*11630*/  FSEL R157, R157, -INF , !P3 ;  /* 0xff8000009d9d7808 */ /* 0x000fe20005800000 */
[----:B------:R-:W-:Y:S01]  /*11640*/  IMAD.IADD R212, R212, 0x1, R231 ;  /* 0x00000001d4d47824 */ /* 0x000fe200078e02e7 */
[C---:B------:R-:W-:Y:S02]  /*11650*/  ISETP.GT.AND P4, PT, R21.reuse, 0x10, P2 ;  /* 0x000000101500780c */ /* 0x040fe40001784270 */
        /* <DEDUP_REMOVED lines=34> */
[----:B------:R-:W-:Y:S01]  /*11880*/  FSEL R181, R181, -INF , !P3 ;  /* 0xff800000b5b57808 */ /* 0x000fe20005800000 */
[----:B------:R-:W-:Y:S08]  /*11890*/  @!P6 BRA `(.L_x_5778) ;  /* 0x000000000060e947 */ /* 0x000ff00003800000 */
        /* <DEDUP_REMOVED lines=13> */
.L_x_5780:
[----:B------:R-:W-:Y:S02]  /*11970*/  ULDC UR4, c[0x0][0x9e4] ;  /* 0x0002790000047ab9 */ /* 0x000fe40000000800 */
[----:B------:R-:W-:-:S05]  /*11980*/  IMAD.U32 R21, RZ, RZ, UR4 ;  /* 0x00000004ff157e24 */ /* 0x000fca000f8e00ff */
[----:B------:R-:W-:-:S13]  /*11990*/  ISETP.NE.AND P3, PT, R21, 0x1, PT ;  /* 0x000000011500780c */ /* 0x000fda0003f65270 */
[----:B0-----:R-:W0:Y:S02]  /*119a0*/  @P3 LDC.64 R12, c[0x0][0x9e8] ;  /* 0x00027a00ff0c3b82 */ /* 0x001e240000000a00 */
[----:B0-----:R-:W-:-:S05]  /*119b0*/  @P3 IMAD.HI.U32 R12, R231, R12, RZ ;  /* 0x0000000ce70c3227 */ /* 0x001fca00078e00ff */
[----:B------:R-:W-:-:S07]  /*119c0*/  @P3 SHF.R.U32.HI R231, RZ, R13, R12 ;  /* 0x0000000dffe73219 */ /* 0x000fce000001160c */
.L_x_5781:
[----:B------:R-:W-:Y:S05]  /*119d0*/  BSYNC B1 ;  /* 0x0000000000017941 */ /* 0x000fea0003800000 */
.L_x_5779:
[----:B------:R-:W-:-:S04]  /*119e0*/  IMAD R20, R231, R21, -R20 ;  /* 0x00000015e7147224 */ /* 0x000fc800078e0a14 */
[----:B------:R-:W-:-:S05]  /*119f0*/  IMAD.IADD R20, R20, 0x1, -R185 ;  /* 0x0000000114147824 */ /* 0x000fca00078e0ab9 */
[----:B------:R-:W-:Y:S02]  /*11a00*/  VIMNMX R212, R212, R20, !PT ;  /* 0x00000014d4d47248 */ /* 0x000fe40007fe0100 */
[----:B------:R-:W-:-:S07]  /*11a10*/  VIADDMNMX R213, R20, R21, R213, PT ;  /* 0x0000001514d57246 */ /* 0x000fce00038001d5 */
.L_x_5778:
[----:B0-----:R-:W-:Y:S01]  /*11a20*/  FMNMX.FTZ R12, R152, R210, !PT ;  /* 0x000000d2980c7209 */ /* 0x001fe20007810000 */
[----:B------:R-:W-:-:S03]  /*11a30*/  ULDC UR4, c[0x0][0x988] ;  /* 0x0002620000047ab9 */ /* 0x000fc60000000800 */
        /* <DEDUP_REMOVED lines=18> */
[----:B0-----:R-:W-:Y:S01]  /*11b60*/  FMNMX.FTZ R12, R12, R13, !PT ;  /* 0x0000000d0c0c7209 */ /* 0x001fe20007810000 */
[----:B------:R-:W-:-:S03]  /*11b70*/  IMAD.U32 R13, RZ, RZ, UR4 ;  /* 0x00000004ff0d7e24 */ /* 0x000fc6000f8e00ff */
[C---:B------:R-:W-:Y:S01]  /*11b80*/  FSETP.NEU.FTZ.AND P3, PT, R12.reuse, -INF , PT ;  /* 0xff8000000c00780b */ /* 0x040fe20003f7d000 */
[----:B------:R-:W-:-:S03]  /*11b90*/  FMUL.FTZ R20, R12, R13 ;  /* 0x0000000d0c147220 */ /* 0x000fc60000410000 */
[----:B------:R-:W-:Y:S02]  /*11ba0*/  FSEL R21, R12, RZ, P3 ;  /* 0x000000ff0c157208 */ /* 0x000fe40001800000 */
[----:B------:R-:W-:Y:S02]  /*11bb0*/  FSEL R20, R20, RZ, P3 ;  /* 0x000000ff14147208 */ /* 0x000fe40001800000 */
[----:B------:R-:W-:Y:S01]  /*11bc0*/  ISETP.GT.AND P3, PT, R212, 0x1, P2 ;  /* 0x00000001d400780c */ /* 0x000fe20001764270 */
[----:B------:R-:W-:Y:S02]  /*11bd0*/  FADD.FTZ R21, -R21, R210 ;  /* 0x000000d215157221 */ /* 0x000fe40000010100 */
[-CC-:B------:R-:W-:Y:S01]  /*11be0*/  FFMA.FTZ R152, R152, R13.reuse, -R20.reuse ;  /* 0x0000000d98987223 */ /* 0x180fe20000010814 */
[----:B------:R-:W-:Y:S01]  /*11bf0*/  ISETP.LT.OR P4, PT, R213, 0x2, P3 ;  /* 0x00000002d500780c */ /* 0x000fe20001f81670 */
[-CC-:B------:R-:W-:Y:S01]  /*11c00*/  FFMA.FTZ R153, R153, R13.reuse, -R20.reuse ;  /* 0x0000000d99997223 */ /* 0x180fe20000010814 */
[----:B------:R-:W-:Y:S01]  /*11c10*/  ISETP.GT.AND P3, PT, R212, 0x8, P2 ;  /* 0x00000008d400780c */ /* 0x000fe20001764270 */
[-CC-:B------:R-:W-:Y:S01]  /*11c20*/  FFMA.FTZ R156, R156, R13.reuse, -R20.reuse ;  /* 0x0000000d9c9c7223 */ /* 0x180fe20000010814 */
[----:B------:R-:W-:Y:S01]  /*11c30*/  FSEL R155, R155, -INF , !P4 ;  /* 0xff8000009b9b7808 */ /* 0x000fe20006000000 */
[-CC-:B------:R-:W-:Y:S01]  /*11c40*/  FFMA.FTZ R157, R157, R13.reuse, -R20.reuse ;  /* 0x0000000d9d9d7223 */ /* 0x180fe20000010814 */
[----:B------:R-:W-:Y:S01]  /*11c50*/  ISETP.GT.AND P4, PT, R212, 0x9, P2 ;  /* 0x00000009d400780c */ /* 0x000fe20001784270 */
[-CC-:B------:R-:W-:Y:S01]  /*11c60*/  FFMA.FTZ R160, R160, R13.reuse, -R20.reuse ;  /* 0x0000000da0a07223 */ /* 0x180fe20000010814 */
[----:B------:R-:W-:Y:S01]  /*11c70*/  ISETP.LT.OR P3, PT, R213, 0x9, P3 ;  /* 0x00000009d500780c */ /* 0x000fe20001f61670 */
[-CC-:B------:R-:W-:Y:S01]  /*11c80*/  FFMA.FTZ R161, R161, R13.reuse, -R20.reuse ;  /* 0x0000000da1a17223 */ /* 0x180fe20000010814 */
[----:B------:R-:W-:Y:S01]  /*11c90*/  ISETP.LT.OR P4, PT, R213, 0xa, P4 ;  /* 0x0000000ad500780c */ /* 0x000fe20002781670 */
[-CC-:B------:R-:W-:Y:S01]  /*11ca0*/  FFMA.FTZ R164, R164, R13.reuse, -R20.reuse ;  /* 0x0000000da4a47223 */ /* 0x180fe20000010814 */
[----:B------:R-:W-:Y:S01]  /*11cb0*/  FSEL R158, R158, -INF , !P3 ;  /* 0xff8000009e9e7808 */ /* 0x000fe20005800000 */
[-CC-:B------:R-:W-:Y:S01]  /*11cc0*/  FFMA.FTZ R165, R165, R13.reuse, -R20.reuse ;  /* 0x0000000da5a57223 */ /* 0x180fe20000010814 */
[----:B------:R-:W-:Y:S01]  /*11cd0*/  FSEL R159, R159, -INF , !P4 ;  /* 0xff8000009f9f7808 */ /* 0x000fe20006000000 */
[-CC-:B------:R-:W-:Y:S01]  /*11ce0*/  FFMA.FTZ R168, R168, R13.reuse, -R20.reuse ;  /* 0x0000000da8a87223 */ /* 0x180fe20000010814 */
[C---:B------:R-:W-:Y:S01]  /*11cf0*/  ISETP.GT.AND P4, PT, R212.reuse, 0x11, P2 ;  /* 0x00000011d400780c */ /* 0x040fe20001784270 */
[-CC-:B------:R-:W-:Y:S01]  /*11d00*/  FFMA.FTZ R169, R169, R13.reuse, -R20.reuse ;  /* 0x0000000da9a97223 */ /* 0x180fe20000010814 */
[----:B------:R-:W-:Y:S01]  /*11d10*/  ISETP.GT.AND P3, PT, R212, 0x10, P2 ;  /* 0x00000010d400780c */ /* 0x000fe20001764270 */
        /* <DEDUP_REMOVED lines=8> */
[-C--:B------:R-:W-:Y:S01]  /*11da0*/  FFMA.FTZ R181, R181, R13.reuse, -R20 ;  /* 0x0000000db5b57223 */ /* 0x080fe20000010814 */
[----:B------:R-:W-:Y:S01]  /*11db0*/  ISETP.LT.OR P3, PT, R213, 0x11, P3 ;  /* 0x00000011d500780c */ /* 0x000fe20001f61670 */
[----:B------:R-:W-:Y:S01]  /*11dc0*/  FMUL.FTZ R21, R21, R13 ;  /* 0x0000000d15157220 */ /* 0x000fe20000410000 */
[----:B------:R-:W-:Y:S01]  /*11dd0*/  ISETP.LT.OR P4, PT, R213, 0x1a, P4 ;  /* 0x0000001ad500780c */ /* 0x000fe20002781670 */
[----:B------:R-:W-:Y:S01]  /*11de0*/  MUFU.EX2 R152, R152 ;  /* 0x0000009800987308 */ /* 0x000fe20000000800 */
[----:B------:R-:W-:-:S02]  /*11df0*/  FSEL R162, R162, -INF , !P3 ;  /* 0xff800000a2a27808 */ /* 0x000fc40005800000 */
[----:B------:R-:W-:Y:S02]  /*11e00*/  FSEL R167, R167, -INF , !P4 ;  /* 0xff800000a7a77808 */ /* 0x000fe40006000000 */
[C---:B------:R-:W-:Y:S02]  /*11e10*/  ISETP.GT.AND P4, PT, R212.reuse, 0x21, P2 ;  /* 0x00000021d400780c */ /* 0x040fe40001784270 */
[----:B------:R-:W-:Y:S01]  /*11e20*/  ISETP.GT.AND P3, PT, R212, 0x18, P2 ;  /* 0x00000018d400780c */ /* 0x000fe20001764270 */
[----:B------:R-:W0:Y:S01]  /*11e30*/  MUFU.EX2 R21, R21 ;  /* 0x0000001500157308 */ /* 0x000e220000000800 */
[C---:B------:R-:W-:Y:S02]  /*11e40*/  ISETP.LT.OR P4, PT, R213.reuse, 0x22, P4 ;  /* 0x00000022d500780c */ /* 0x040fe40002781670 */
[----:B------:R-:W-:Y:S02]  /*11e50*/  ISETP.LT.OR P3, PT, R213, 0x19, P3 ;  /* 0x00000019d500780c */ /* 0x000fe40001f61670 */
[----:B------:R-:W-:-:S02]  /*11e60*/  FSEL R171, R171, -INF , !P4 ;  /* 0xff800000abab7808 */ /* 0x000fc40006000000 */
[----:B------:R-:W-:Y:S01]  /*11e70*/  ISETP.GT.AND P4, PT, R212, 0x29, P2 ;  /* 0x00000029d400780c */ /* 0x000fe20001784270 */
[----:B------:R-:W3:Y:S01]  /*11e80*/  MUFU.EX2 R153, R153 ;  /* 0x0000009900997308 */ /* 0x000ee20000000800 */
[----:B------:R-:W-:Y:S02]  /*11e90*/  FSEL R166, R166, -INF , !P3 ;  /* 0xff800000a6a67808 */ /* 0x000fe40005800000 */
[----:B------:R-:W-:Y:S02]  /*11ea0*/  ISETP.LT.OR P4, PT, R213, 0x2a, P4 ;  /* 0x0000002ad500780c */ /* 0x000fe40002781670 */
[C---:B------:R-:W-:Y:S02]  /*11eb0*/  ISETP.GT.AND P3, PT, R212.reuse, 0x20, P2 ;  /* 0x00000020d400780c */ /* 0x040fe40001764270 */
[----:B------:R-:W-:Y:S01]  /*11ec0*/  FSEL R175, R175, -INF , !P4 ;  /* 0xff800000afaf7808 */ /* 0x000fe20006000000 */
[----:B------:R-:W4:Y:S01]  /*11ed0*/  MUFU.EX2 R156, R156 ;  /* 0x0000009c009c7308 */ /* 0x000f220000000800 */
[----:B------:R-:W-:Y:S01]  /*11ee0*/  ISETP.GT.AND P4, PT, R212, RZ, P2 ;  /* 0x000000ffd400720c */ /* 0x000fe20001784270 */
[----:B0-----:R-:W-:Y:S01]  /*11ef0*/  FFMA.FTZ R0, R21, R0, R152 ;  /* 0x0000000015007223 */ /* 0x001fe20000010098 */
[C---:B------:R-:W-:Y:S01]  /*11f00*/  ISETP.LT.OR P3, PT, R213.reuse, 0x21, P3 ;  /* 0x00000021d500780c */ /* 0x040fe20001f61670 */
[-C--:B------:R-:W-:Y:S01]  /*11f10*/  FMUL.FTZ R24, R24, R21.reuse ;  /* 0x0000001518187220 */ /* 0x080fe20000410000 */
[----:B------:R-:W-:Y:S01]  /*11f20*/  ISETP.LT.OR P4, PT, R213, 0x1, P4 ;  /* 0x00000001d500780c */ /* 0x000fe20002781670 */
[-C--:B------:R-:W-:Y:S01]  /*11f30*/  FMUL.FTZ R25, R25, R21.reuse ;  /* 0x0000001519197220 */ /* 0x080fe20000410000 */
[----:B------:R-:W-:Y:S01]  /*11f40*/  FSEL R170, R170, -INF , !P3 ;  /* 0xff800000aaaa7808 */ /* 0x000fe20005800000 */
[----:B------:R-:W0:Y:S01]  /*11f50*/  MUFU.EX2 R157, R157 ;  /* 0x0000009d009d7308 */ /* 0x000e220000000800 */
[----:B------:R-:W-:Y:S01]  /*11f60*/  FSEL R154, R154, -INF , !P4 ;  /* 0xff8000009a9a7808 */ /* 0x000fe20006000000 */
[----:B---3--:R-:W-:Y:S01]  /*11f70*/  FADD.FTZ R0, R153, R0 ;  /* 0x0000000099007221 */ /* 0x008fe20000010000 */
[----:B------:R-:W-:Y:S01]  /*11f80*/  ISETP.GT.AND P3, PT, R212, 0x28, P2 ;  /* 0x00000028d400780c */ /* 0x000fe20001764270 */
[-C--:B------:R-:W-:Y:S01]  /*11f90*/  FMUL.FTZ R28, R28, R21.reuse ;  /* 0x000000151c1c7220 */ /* 0x080fe20000410000 */
[----:B------:R-:W-:Y:S01]  /*11fa0*/  FMNMX.FTZ R20, R154, R208, !PT ;  /* 0x000000d09a147209 */ /* 0x000fe20007810000 */
[-C--:B------:R-:W-:Y:S01]  /*11fb0*/  FMUL.FTZ R29, R29, R21.reuse ;  /* 0x000000151d1d7220 */ /* 0x080fe20000410000 */
[----:B------:R-:W-:Y:S01]  /*11fc0*/  ISETP.LT.OR P3, PT, R213, 0x29, P3 ;  /* 0x00000029d500780c */ /* 0x000fe20001f61670 */
[----:B------:R-:W3:Y:S01]  /*11fd0*/  MUFU.EX2 R160, R160 ;  /* 0x000000a000a07308 */ /* 0x000ee20000000800 */
[----:B------:R-:W-:Y:S01]  /*11fe0*/  FMNMX.FTZ R20, R155, R20, !PT ;  /* 0x000000149b147209 */ /* 0x000fe20007810000 */
[----:B----4-:R-:W-:Y:S01]  /*11ff0*/  FADD.FTZ R0, R156, R0 ;  /* 0x000000009c007221 */ /* 0x010fe20000010000 */
[----:B------:R-:W-:Y:S01]  /*12000*/  FSEL R174, R174, -INF , !P3 ;  /* 0xff800000aeae7808 */ /* 0x000fe20005800000 */
[-C--:B------:R-:W-:Y:S01]  /*12010*/  FMUL.FTZ R32, R32, R21.reuse ;  /* 0x0000001520207220 */ /* 0x080fe20000410000 */
[----:B------:R-:W-:Y:S01]  /*12020*/  FMNMX.FTZ R20, R158, R20, !PT ;  /* 0x000000149e147209 */ /* 0x000fe20007810000 */
[-C--:B------:R-:W-:Y:S01]  /*12030*/  FMUL.FTZ R33, R33, R21.reuse ;  /* 0x0000001521217220 */ /* 0x080fe20000410000 */
[----:B------:R-:W-:Y:S01]  /*12040*/  ISETP.GT.AND P3, PT, R212, 0x30, P2 ;  /* 0x00000030d400780c */ /* 0x000fe20001764270 */
[----:B------:R-:W4:Y:S01]  /*12050*/  MUFU.EX2 R161, R161 ;  /* 0x000000a100a17308 */ /* 0x000f220000000800 */
[----:B------:R-:W-:Y:S01]  /*12060*/  FMNMX.FTZ R20, R159, R20, !PT ;  /* 0x000000149f147209 */ /* 0x000fe20007810000 */
[----:B0-----:R-:W-:Y:S01]  /*12070*/  FADD.FTZ R0, R157, R0 ;  /* 0x000000009d007221 */ /* 0x001fe20000010000 */
[----:B------:R-:W-:Y:S01]  /*12080*/  ISETP.LT.OR P3, PT, R213, 0x31, P3 ;  /* 0x00000031d500780c */ /* 0x000fe20001f61670 */
[-C--:B------:R-:W-:Y:S01]  /*12090*/  FMUL.FTZ R36, R36, R21.reuse ;  /* 0x0000001524247220 */ /* 0x080fe20000410000 */
[----:B------:R-:W-:Y:S01]  /*120a0*/  FMNMX.FTZ R20, R162, R20, !PT ;  /* 0x00000014a2147209 */ /* 0x000fe20007810000 */
[-C--:B------:R-:W-:Y:S01]  /*120b0*/  FMUL.FTZ R37, R37, R21.reuse ;  /* 0x0000001525257220 */ /* 0x080fe20000410000 */
[----:B------:R-:W-:Y:S01]  /*120c0*/  FSEL R178, R178, -INF , !P3 ;  /* 0xff800000b2b27808 */ /* 0x000fe20005800000 */
[----:B------:R-:W0:Y:S01]  /*120d0*/  MUFU.EX2 R164, R164 ;  /* 0x000000a400a47308 */ /* 0x000e220000000800 */
[----:B------:R-:W-:Y:S01]  /*120e0*/  FMNMX.FTZ R20, R163, R20, !PT ;  /* 0x00000014a3147209 */ /* 0x000fe20007810000 */
[----:B---3--:R-:W-:Y:S01]  /*120f0*/  FADD.FTZ R0, R160, R0 ;  /* 0x00000000a0007221 */ /* 0x008fe20000010000 */
[----:B------:R-:W-:Y:S01]  /*12100*/  ISETP.GT.AND P3, PT, R212, 0x31, P2 ;  /* 0x00000031d400780c */ /* 0x000fe20001764270 */
[-C--:B------:R-:W-:Y:S01]  /*12110*/  FMUL.FTZ R40, R40, R21.reuse ;  /* 0x0000001528287220 */ /* 0x080fe20000410000 */
[----:B------:R-:W-:Y:S01]  /*12120*/  FMNMX.FTZ R20, R166, R20, !PT ;  /* 0x00000014a6147209 */ /* 0x000fe20007810000 */
[-C--:B------:R-:W-:Y:S01]  /*12130*/  FMUL.FTZ R41, R41, R21.reuse ;  /* 0x0000001529297220 */ /* 0x080fe20000410000 */
[----:B------:R-:W-:Y:S01]  /*12140*/  ISETP.GT.AND P4, PT, R212, 0x38, P2 ;  /* 0x00000038d400780c */ /* 0x000fe20001784270 */
[----:B------:R-:W3:Y:S01]  /*12150*/  MUFU.EX2 R165, R165 ;  /* 0x000000a500a57308 */ /* 0x000ee20000000800 */
[----:B------:R-:W-:Y:S01]  /*12160*/  FMNMX.FTZ R20, R167, R20, !PT ;  /* 0x00000014a7147209 */ /* 0x000fe20007810000 */
[----:B----4-:R-:W-:Y:S01]  /*12170*/  FADD.FTZ R0, R161, R0 ;  /* 0x00000000a1007221 */ /* 0x010fe20000010000 */
[----:B------:R-:W-:Y:S01]  /*12180*/  ISETP.LT.OR P3, PT, R213, 0x32, P3 ;  /* 0x00000032d500780c */ /* 0x000fe20001f61670 */
[-C--:B------:R-:W-:Y:S01]  /*12190*/  FMUL.FTZ R44, R44, R21.reuse ;  /* 0x000000152c2c7220 */ /* 0x080fe20000410000 */
[----:B------:R-:W-:Y:S01]  /*121a0*/  FMNMX.FTZ R20, R170, R20, !PT ;  /* 0x00000014aa147209 */ /* 0x000fe20007810000 */
[-C--:B------:R-:W-:Y:S01]  /*121b0*/  FMUL.FTZ R45, R45, R21.reuse ;  /* 0x000000152d2d7220 */ /* 0x080fe20000410000 */
[----:B------:R-:W-:Y:S01]  /*121c0*/  ISETP.GT.AND P2, PT, R212, 0x39, P2 ;  /* 0x00000039d400780c */ /* 0x000fe20001744270 */
[----:B------:R-:W-:Y:S01]  /*121d0*/  MUFU.EX2 R169, R169 ;  /* 0x000000a900a97308 */ /* 0x000fe20000000800 */
[----:B------:R-:W-:Y:S01]  /*121e0*/  FMNMX.FTZ R20, R171, R20, !PT ;  /* 0x00000014ab147209 */ /* 0x000fe20007810000 */
[----:B0-----:R-:W-:Y:S01]  /*121f0*/  FADD.FTZ R0, R164, R0 ;  /* 0x00000000a4007221 */ /* 0x001fe20000010000 */
[----:B------:R-:W-:Y:S01]  /*12200*/  ISETP.LT.OR P4, PT, R213, 0x39, P4 ;  /* 0x00000039d500780c */ /* 0x000fe20002781670 */
[-C--:B------:R-:W-:Y:S01]  /*12210*/  FMUL.FTZ R48, R48, R21.reuse ;  /* 0x0000001530307220 */ /* 0x080fe20000410000 */
[----:B------:R-:W-:Y:S01]  /*12220*/  FMNMX.FTZ R20, R174, R20, !PT ;  /* 0x00000014ae147209 */ /* 0x000fe20007810000 */
[-C--:B------:R-:W-:Y:S01]  /*12230*/  FMUL.FTZ R49, R49, R21.reuse ;  /* 0x0000001531317220 */ /* 0x080fe20000410000 */
[----:B------:R-:W-:Y:S01]  /*12240*/  FSEL R179, R179, -INF , !P3 ;  /* 0xff800000b3b37808 */ /* 0x000fe20005800000 */
[----:B------:R-:W-:Y:S01]  /*12250*/  MUFU.EX2 R172, R172 ;  /* 0x000000ac00ac7308 */ /* 0x000fe20000000800 */
[----:B------:R-:W-:Y:S01]  /*12260*/  FMNMX.FTZ R20, R175, R20, !PT ;  /* 0x00000014af147209 */ /* 0x000fe20007810000 */
[----:B---3--:R-:W-:Y:S01]  /*12270*/  FADD.FTZ R0, R165, R0 ;  /* 0x00000000a5007221 */ /* 0x008fe20000010000 */
[----:B------:R-:W-:Y:S01]  /*12280*/  ISETP.LT.OR P2, PT, R213, 0x3a, P2 ;  /* 0x0000003ad500780c */ /* 0x000fe20001741670 */
[-C--:B------:R-:W-:Y:S01]  /*12290*/  FMUL.FTZ R52, R52, R21.reuse ;  /* 0x0000001534347220 */ /* 0x080fe20000410000 */
[----:B------:R-:W-:Y:S01]  /*122a0*/  FMNMX.FTZ R20, R178, R20, !PT ;  /* 0x00000014b2147209 */ /* 0x000fe20007810000 */
[-C--:B------:R-:W-:Y:S01]  /*122b0*/  FMUL.FTZ R53, R53, R21.reuse ;  /* 0x0000001535357220 */ /* 0x080fe20000410000 */
[----:B------:R-:W-:Y:S01]  /*122c0*/  FSEL R182, R182, -INF , !P4 ;  /* 0xff800000b6b67808 */ /* 0x000fe20006000000 */
[----:B------:R-:W-:Y:S01]  /*122d0*/  MUFU.EX2 R176, R176 ;  /* 0x000000b000b07308 */ /* 0x000fe20000000800 */
[----:B------:R-:W-:Y:S01]  /*122e0*/  FMNMX.FTZ R20, R179, R20, !PT ;  /* 0x00000014b3147209 */ /* 0x000fe20007810000 */
[-C--:B------:R-:W-:Y:S01]  /*122f0*/  FMUL.FTZ R56, R56, R21.reuse ;  /* 0x0000001538387220 */ /* 0x080fe20000410000 */
[----:B------:R-:W-:Y:S01]  /*12300*/  FSEL R183, R183, -INF , !P2 ;  /* 0xff800000b7b77808 */ /* 0x000fe20005000000 */
[-C--:B------:R-:W-:Y:S01]  /*12310*/  FMUL.FTZ R57, R57, R21.reuse ;  /* 0x0000001539397220 */ /* 0x080fe20000410000 */
[----:B------:R-:W-:Y:S01]  /*12320*/  FMNMX.FTZ R20, R182, R20, !PT ;  /* 0x00000014b6147209 */ /* 0x000fe20007810000 */
[-C--:B------:R-:W-:Y:S01]  /*12330*/  FMUL.FTZ R60, R60, R21.reuse ;  /* 0x000000153c3c7220 */ /* 0x080fe20000410000 */
[----:B------:R-:W-:Y:S01]  /*12340*/  F2FP.F16.F32.PACK_AB R152, R153, R152 ;  /* 0x000000989998723e */ /* 0x000fe200000000ff */
[----:B------:R-:W-:Y:S01]  /*12350*/  MUFU.EX2 R177, R177 ;  /* 0x000000b100b17308 */ /* 0x000fe20000000800 */
[----:B------:R-:W-:Y:S01]  /*12360*/  FMNMX.FTZ R20, R183, R20, !PT ;  /* 0x00000014b7147209 */ /* 0x000fe20007810000 */
[-C--:B------:R-:W-:Y:S01]  /*12370*/  FMUL.FTZ R61, R61, R21.reuse ;  /* 0x000000153d3d7220 */ /* 0x080fe20000410000 */
[----:B------:R-:W-:Y:S01]  /*12380*/  ISETP.NE.AND P3, PT, R194, RZ, PT ;  /* 0x000000ffc200720c */ /* 0x000fe20003f65270 */
        /* <DEDUP_REMOVED lines=14> */
[-C--:B------:R-:W-:Y:S01]  /*12470*/  FMUL.FTZ R85, R85, R21.reuse ;  /* 0x0000001555557220 */ /* 0x080fe20000410000 */
[-C--:B------:R-:W-:Y:S01]  /*12480*/  FMUL.FTZ R88, R88, R21.reuse ;  /* 0x0000001558587220 */ /* 0x080fe20000410000 */
[----:B------:R-:W-:Y:S02]  /*12490*/  @!P3 IMAD R212, R212, 0x4, R2 ;  /* 0x00000004d4d4b824 */ /* 0x000fe400078e0202 */
        /* <DEDUP_REMOVED lines=8> */
[----:B------:R-:W-:Y:S01]  /*12520*/  FMUL.FTZ R104, R104, R21 ;  /* 0x0000001568687220 */ /* 0x000fe20000410000 */
[----:B0-----:R-:W-:Y:S01]  /*12530*/  FMNMX.FTZ R20, R20, R153, !PT ;  /* 0x0000009914147209 */ /* 0x001fe20007810000 */
        /* <DEDUP_REMOVED lines=24> */
[----:B0-----:R-:W-:-:S02]  /*126c0*/  FMNMX.FTZ R20, R20, R153, !PT ;  /* 0x0000009914147209 */ /* 0x001fc40007810000 */
[----:B------:R0:W3:Y:S02]  /*126d0*/  MUFU.EX2 R153, R168 ;  /* 0x000000a800997308 */ /* 0x0000e40000000800 */
[C---:B------:R-:W-:Y:S01]  /*126e0*/  FSETP.NEU.FTZ.AND P2, PT, R20.reuse, -INF , PT ;  /* 0xff8000001400780b */ /* 0x040fe20003f5d000 */
[----:B------:R-:W-:-:S05]  /*126f0*/  FMUL.FTZ R211, R20, R13 ;  /* 0x0000000d14d37220 */ /* 0x000fca0000410000 */
[----:B------:R-:W-:Y:S02]  /*12700*/  FSEL R211, R211, RZ, P2 ;  /* 0x000000ffd3d37208 */ /* 0x000fe40001000000 */
[----:B0-----:R-:W-:-:S03]  /*12710*/  FSEL R168, R20, RZ, P2 ;  /* 0x000000ff14a87208 */ /* 0x001fc60001000000 */
[-CC-:B------:R-:W-:Y:S01]  /*12720*/  FFMA.FTZ R210, R154, R13.reuse, -R211.reuse ;  /* 0x0000000d9ad27223 */ /* 0x180fe200000108d3 */
[----:B------:R-:W-:Y:S01]  /*12730*/  F2FP.F16.F32.PACK_AB R154, R157, R156 ;  /* 0x0000009c9d9a723e */ /* 0x000fe200000000ff */
[----:B------:R-:W-:Y:S01]  /*12740*/  FADD.FTZ R168, -R168, R208 ;  /* 0x000000d0a8a87221 */ /* 0x000fe20000010100 */
[-CC-:B------:R-:W-:Y:S01]  /*12750*/  FFMA.FTZ R209, R155, R13.reuse, -R211.reuse ;  /* 0x0000000d9bd17223 */ /* 0x180fe200000108d3 */
[----:B------:R-:W-:Y:S01]  /*12760*/  F2FP.F16.F32.PACK_AB R156, R161, R160 ;  /* 0x000000a0a19c723e */ /* 0x000fe200000000ff */
[----:B---3--:R-:W-:Y:S01]  /*12770*/  FADD.FTZ R0, R153, R0 ;  /* 0x0000000099007221 */ /* 0x008fe20000010000 */
[----:B------:R-:W-:Y:S01]  /*12780*/  FMUL.FTZ R168, R168, R13 ;  /* 0x0000000da8a87220 */ /* 0x000fe20000410000 */
[----:B------:R-:W-:Y:S01]  /*12790*/  F2FP.F16.F32.PACK_AB R160, R169, R153 ;  /* 0x00000099a9a0723e */ /* 0x000fe200000000ff */
        /* <DEDUP_REMOVED lines=15> */
[----:B------:R-:W-:Y:S01]  /*12890*/  FFMA.FTZ R183, R183, R13, -R211 ;  /* 0x0000000db7b77223 */ /* 0x000fe200000108d3 */
[----:B------:R-:W-:Y:S01]  /*128a0*/  F2FP.F16.F32.PACK_AB R158, R165, R164 ;  /* 0x000000a4a59e723e */ /* 0x000fe200000000ff */
[----:B------:R-:W3:Y:S01]  /*128b0*/  MUFU.EX2 R209, R209 ;  /* 0x000000d100d17308 */ /* 0x000ee20000000800 */
[----:B------:R-:W-:Y:S01]  /*128c0*/  FADD.FTZ R0, R169, R0 ;  /* 0x00000000a9007221 */ /* 0x000fe20000010000 */
[----:B------:R-:W-:-:S03]  /*128d0*/  F2FP.F16.F32.PACK_AB R164, R177, R176 ;  /* 0x000000b0b1a4723e */ /* 0x000fc600000000ff */
[----:B------:R-:W-:-:S03]  /*128e0*/  FADD.FTZ R0, R172, R0 ;  /* 0x00000000ac007221 */ /* 0x000fc60000010000 */
[----:B------:R-:W4:Y:S01]  /*128f0*/  MUFU.EX2 R155, R155 ;  /* 0x0000009b009b7308 */ /* 0x000f220000000800 */
[----:B0-----:R-:W-:Y:S01]  /*12900*/  FFMA.FTZ R3, R168, R3, R153 ;  /* 0x00000003a8037223 */ /* 0x001fe20000010099 */
[----:B------:R0:W-:Y:S01]  /*12910*/  @!P3 STS [R212+0x28820], R168 ;  /* 0x028820a8d400b388 */ /* 0x0001e20000000800 */
[-C--:B------:R-:W-:Y:S01]  /*12920*/  FMUL.FTZ R26, R26, R168.reuse ;  /* 0x000000a81a1a7220 */ /* 0x080fe20000410000 */
[-C--:B------:R-:W-:Y:S01]  /*12930*/  FMUL.FTZ R27, R27, R168.reuse ;  /* 0x000000a81b1b7220 */ /* 0x080fe20000410000 */
[-C--:B------:R-:W-:Y:S01]  /*12940*/  FMUL.FTZ R30, R30, R168.reuse ;  /* 0x000000a81e1e7220 */ /* 0x080fe20000410000 */
[-C--:B------:R-:W-:Y:S01]  /*12950*/  FMUL.FTZ R31, R31, R168.reuse ;  /* 0x000000a81f1f7220 */ /* 0x080fe20000410000 */
[-C--:B------:R-:W-:Y:S01]  /*12960*/  FMUL.FTZ R34, R34, R168.reuse ;  /* 0x000000a822227220 */ /* 0x080fe20000410000 */
[----:B------:R-:W5:Y:S01]  /*12970*/  MUFU.EX2 R159, R159 ;  /* 0x0000009f009f7308 */ /* 0x000f620000000800 */
        /* <DEDUP_REMOVED lines=18> */
[----:B------:R-:W-:Y:S01]  /*12aa0*/  BAR.SYNC.DEFER_BLOCKING 0xf, 0x100 ;  /* 0x03c4000000007b1d */ /* 0x000fe20000010000 */
[-C--:B------:R-:W-:Y:S01]  /*12ab0*/  FMUL.FTZ R58, R58, R168.reuse ;  /* 0x000000a83a3a7220 */ /* 0x080fe20000410000 */
[-C--:B------:R-:W-:Y:S01]  /*12ac0*/  FMUL.FTZ R59, R59, R168.reuse ;  /* 0x000000a83b3b7220 */ /* 0x080fe20000410000 */
        /* <DEDUP_REMOVED lines=20> */
[----:B-----5:R-:W-:Y:S01]  /*12c10*/  FADD.FTZ R3, R213, R3 ;  /* 0x00000003d5037221 */ /* 0x020fe20000010000 */
[----:B------:R0:W-:Y:S01]  /*12c20*/  STSM.16.M88.4 [R196+0x26800], R152 ;  /* 0x02680098c4007844 */ /* 0x0001e20000000200 */
        /* <DEDUP_REMOVED lines=34> */
[----:B------:R-:W-:Y:S01]  /*12e50*/  FADD.FTZ R0, R176, R0 ;  /* 0x00000000b0007221 */ /* 0x000fe20000010000 */
[-C--:B------:R-:W-:Y:S01]  /*12e60*/  FMUL.FTZ R134, R134, R168.reuse ;  /* 0x000000a886867220 */ /* 0x080fe20000410000 */
[-C--:B------:R-:W-:Y:S01]  /*12e70*/  FMUL.FTZ R135, R135, R168.reuse ;  /* 0x000000a887877220 */ /* 0x080fe20000410000 */
[----:B------:R-:W3:Y:S01]  /*12e80*/  MUFU.EX2 R165, R178 ;  /* 0x000000b200a57308 */ /* 0x000ee20000000800 */
[----:B----4-:R-:W-:Y:S01]  /*12e90*/  FADD.FTZ R3, R174, R3 ;  /* 0x00000003ae037221 */ /* 0x010fe20000010000 */
[----:B------:R-:W-:Y:S01]  /*12ea0*/  FADD.FTZ R0, R177, R0 ;  /* 0x00000000b1007221 */ /* 0x000fe20000010000 */
[-C--:B------:R-:W-:Y:S01]  /*12eb0*/  FMUL.FTZ R138, R138, R168.reuse ;  /* 0x000000a88a8a7220 */ /* 0x080fe20000410000 */
[-C--:B------:R-:W-:Y:S01]  /*12ec0*/  FMUL.FTZ R139, R139, R168.reuse ;  /* 0x000000a88b8b7220 */ /* 0x080fe20000410000 */
[-C--:B------:R-:W-:Y:S01]  /*12ed0*/  FMUL.FTZ R142, R142, R168.reuse ;  /* 0x000000a88e8e7220 */ /* 0x080fe20000410000 */
[-C--:B------:R-:W-:Y:S01]  /*12ee0*/  FMUL.FTZ R143, R143, R168.reuse ;  /* 0x000000a88f8f7220 */ /* 0x080fe20000410000 */
[----:B------:R-:W-:Y:S01]  /*12ef0*/  FMUL.FTZ R146, R146, R168 ;  /* 0x000000a892927220 */ /* 0x000fe20000410000 */
[----:B------:R-:W4:Y:S01]  /*12f00*/  MUFU.EX2 R166, R180 ;  /* 0x000000b400a67308 */ /* 0x000f220000000800 */
[C---:B-----5:R-:W-:Y:S01]  /*12f10*/  FADD.FTZ R3, R175.reuse, R3 ;  /* 0x00000003af037221 */ /* 0x060fe20000010000 */
[----:B------:R-:W-:Y:S01]  /*12f20*/  F2FP.F16.F32.PACK_AB R163, R175, R174 ;  /* 0x000000aeafa3723e */ /* 0x000fe200000000ff */
[-C--:B------:R-:W-:Y:S01]  /*12f30*/  FMUL.FTZ R147, R147, R168.reuse ;  /* 0x000000a893937220 */ /* 0x080fe20000410000 */
[-C--:B------:R-:W-:Y:S01]  /*12f40*/  FMUL.FTZ R150, R150, R168.reuse ;  /* 0x000000a896967220 */ /* 0x080fe20000410000 */
[----:B------:R-:W-:-:S02]  /*12f50*/  FMUL.FTZ R151, R151, R168 ;  /* 0x000000a897977220 */ /* 0x000fc40000410000 */
[----:B------:R0:W-:Y:S01]  /*12f60*/  STSM.16.M88.4 [R197], R160 ;  /* 0x000000a0c5007844 */ /* 0x0001e20000000200 */
[----:B------:R-:W5:Y:S01]  /*12f70*/  MUFU.EX2 R179, R179 ;  /* 0x000000b300b37308 */ /* 0x000f620000000800 */
[----:B---3--:R-:W-:-:S07]  /*12f80*/  FADD.FTZ R3, R165, R3 ;  /* 0x00000003a5037221 */ /* 0x008fce0000010000 */
[----:B------:R-:W3:Y:S01]  /*12f90*/  MUFU.EX2 R182, R182 ;  /* 0x000000b600b67308 */ /* 0x000ee20000000800 */
[----:B----4-:R-:W-:Y:S01]  /*12fa0*/  FADD.FTZ R0, R166, R0 ;  /* 0x00000000a6007221 */ /* 0x010fe20000010000 */
[----:B------:R-:W-:-:S03]  /*12fb0*/  F2FP.F16.F32.PACK_AB R166, R181, R166 ;  /* 0x000000a6b5a6723e */ /* 0x000fc600000000ff */
[----:B------:R-:W-:-:S03]  /*12fc0*/  FADD.FTZ R0, R181, R0 ;  /* 0x00000000b5007221 */ /* 0x000fc60000010000 */
[----:B------:R-:W4:Y:S01]  /*12fd0*/  MUFU.EX2 R183, R183 ;  /* 0x000000b700b77308 */ /* 0x000f220000000800 */
[C---:B-----5:R-:W-:Y:S01]  /*12fe0*/  FADD.FTZ R3, R179.reuse, R3 ;  /* 0x00000003b3037221 */ /* 0x060fe20000010000 */
[----:B------:R-:W-:-:S03]  /*12ff0*/  F2FP.F16.F32.PACK_AB R165, R179, R165 ;  /* 0x000000a5b3a5723e */ /* 0x000fc600000000ff */
[----:B---3--:R-:W-:Y:S01]  /*13000*/  FADD.FTZ R3, R182, R3 ;  /* 0x00000003b6037221 */ /* 0x008fe20000010000 */
[----:B----4-:R-:W-:-:S03]  /*13010*/  F2FP.F16.F32.PACK_AB R167, R183, R182 ;  /* 0x000000b6b7a7723e */ /* 0x010fc600000000ff */
[----:B------:R-:W-:Y:S02]  /*13020*/  FADD.FTZ R3, R183, R3 ;  /* 0x00000003b7037221 */ /* 0x000fe40000010000 */
[----:B------:R0:W-:Y:S01]  /*13030*/  STSM.16.M88.4 [R198], R164 ;  /* 0x000000a4c6007844 */ /* 0x0001e20000000200 */
[----:B------:R-:W-:Y:S05]  /*13040*/  @!P0 BRA `(.L_x_5782) ;  /* 0x0000000000048947 */ /* 0x000fea0003800000 */
[----:B------:R-:W-:Y:S01]  /*13050*/  BPT.TRAP 0x1 ;  /* 0x000000040000795c */ /* 0x000fe20000300000 */
.L_x_5782:
[----:B------:R3:W4:Y:S01]  /*13060*/  SYNCS.PHASECHK.TRANS64.TRYWAIT P2, [R206+URZ+0x28c50], R207 ;  /* 0x028c50cfce0075a7 */ /* 0x000722000804017f */
[----:B------:R-:W-:Y:S05]  /*13070*/  @!P0 BRA `(.L_x_5783) ;  /* 0x0000000000048947 */ /* 0x000fea0003800000 */
[----:B------:R-:W-:Y:S01]  /*13080*/  BPT.TRAP 0x1 ;  /* 0x000000040000795c */ /* 0x000fe20000300000 */
.L_x_5783:
[----:B------:R-:W-:Y:S04]  /*13090*/  BSSY B1, `(.L_x_5784) ;  /* 0x0000004000017945 */ /* 0x000fe80003800000 */
[----:B----4-:R-:W-:Y:S05]  /*130a0*/  @P2 BRA `(.L_x_5785) ;  /* 0x0000000000082947 */ /* 0x010fea0003800000 */
[----:B------:R-:W4:Y:S02]  /*130b0*/  SYNCS.PHASECHK.TRANS64.TRYWAIT P2, [R206+URZ+0x28c50], R207 ;  /* 0x028c50cfce0075a7 */ /* 0x000f24000804017f */
[----:B----4-:R-:W-:Y:S05]  /*130c0*/  @!P2 BRA `(.L_x_5786) ;  /* 0x000001040050a947 */ /* 0x010fea0003800000 */
.L_x_5785:
[----:B------:R-:W-:Y:S05]  /*130d0*/  BSYNC B1 ;  /* 0x0000000000017941 */ /* 0x000fea0003800000 */
.L_x_5784:
[----:B0-----:R-:W-:Y:S01]  /*130e0*/  IMAD R168, R18, 0x1000, R190 ;  /* 0x0000100012a87824 */ /* 0x001fe200078e02be */
[----:B------:R-:W-:Y:S01]  /*130f0*/  WARPGROUP.ARRIVE ;  /* 0x00000000000079c5 */ /* 0x000fe20000000000 */
[----:B------:R-:W-:Y:S01]  /*13100*/  IMAD.MOV.U32 R169, RZ, RZ, 0x40000040 ;  /* 0x40000040ffa97424 */ /* 0x000fe200078e00ff */
[----:B------:R-:W-:Y:S01]  /*13110*/  ISETP.GT.AND P2, PT, R14, R202, PT ;  /* 0x000000ca0e00720c */ /* 0x000fe20003f44270 */
[----:B-1234-:R-:W-:Y:S01]  /*13120*/  @!P1 VIADD R206, R206, 0x28c60 ;  /* 0x00028c60cece9836 */ /* 0x01efe20000000000 */
        /* <DEDUP_REMOVED lines=10> */
[----:B------:R-:W-:Y:S01]  /*131d0*/  VIADD R152, R168, 0x80 ;  /* 0x00000080a8987836 */ /* 0x000fe20000000000 */
        /* <DEDUP_REMOVED lines=31> */
.L_x_5768:
[----:B------:R-:W-:Y:S05]  /*133d0*/  BSYNC B0 ;  /* 0x0000000000007941 */ /* 0x000fea0003800000 */
.L_x_5767:
[----:B------:R-:W2:Y:S01]  /*133e0*/  SHFL.BFLY PT, R4, R0, 0x2, 0x1f ;  /* 0x0c401f0000047f89 */ /* 0x000ea200000e0000 */
[----:B------:R-:W-:Y:S02]  /*133f0*/  IMAD.MOV.U32 R152, RZ, RZ, -0x800000 ;  /* 0xff800000ff987424 */ /* 0x000fe400078e00ff */
[----:B------:R-:W-:Y:S01]  /*13400*/  VIADD R219, R219, 0x1 ;  /* 0x00000001dbdb7836 */ /* 0x000fe20000000000 */
[----:B------:R-:W-:Y:S08]  /*13410*/  BAR.ARV 0x8, 0x100 ;  /* 0x0204000000007b1d */ /* 0x000ff00000002000 */
[----:B------:R-:W-:Y:S01]  /*13420*/  BAR.SYNC.DEFER_BLOCKING 0xf, 0x100 ;  /* 0x03c4000000007b1d */ /* 0x000fe20000010000 */
[----:B--2---:R-:W-:-:S05]  /*13430*/  FADD.FTZ R4, R4, R0 ;  /* 0x0000000004047221 */ /* 0x004fca0000010000 */
[----:B------:R-:W2:Y:S02]  /*13440*/  SHFL.BFLY PT, R0, R4, 0x1, 0x1f ;  /* 0x0c201f0004007f89 */ /* 0x000ea400000e0000 */
[----:B--2---:R-:W-:Y:S01]  /*13450*/  FADD.FTZ R0, R4, R0 ;  /* 0x0000000004007221 */ /* 0x004fe20000010000 */
[----:B------:R-:W-:-:S04]  /*13460*/  IMAD.MOV.U32 R4, RZ, RZ, RZ ;  /* 0x000000ffff047224 */ /* 0x000fc800078e00ff */
[----:B------:R-:W-:-:S13]  /*13470*/  FSETP.NE.FTZ.AND P0, PT, R0, RZ, PT ;  /* 0x000000ff0000720b */ /* 0x000fda0003f15000 */
[----:B------:R-:W2:Y:S01]  /*13480*/  @P0 MUFU.RCP R4, R0 ;  /* 0x0000000000040308 */ /* 0x000ea20000001000 */
[----:B------:R-:W-:-:S07]  /*13490*/  @P0 FMUL.FTZ R5, R13, 0.69314718246459960938 ;  /* 0x3f3172180d050820 */ /* 0x000fce0000410000 */
[----:B------:R-:W3:Y:S01]  /*134a0*/  @P0 MUFU.LG2 R0, R0 ;  /* 0x0000000000000308 */ /* 0x000ee20000000c00 */
        /* <DEDUP_REMOVED lines=8> */
[----:B---3--:R-:W-:Y:S01]  /*13530*/  @P0 FMUL.FTZ R0, R0, 0.69314718246459960938 ;  /* 0x3f31721800000820 */ /* 0x008fe20000410000 */
[-C--:B------:R-:W-:Y:S01]  /*13540*/  FMUL.FTZ R40, R40, R4.reuse ;  /* 0x0000000428287220 */ /* 0x080fe20000410000 */
[-C--:B------:R-:W-:Y:S01]  /*13550*/  FMUL.FTZ R41, R41, R4.reuse ;  /* 0x0000000429297220 */ /* 0x080fe20000410000 */
[----:B------:R-:W-:Y:S01]  /*13560*/  FMUL.FTZ R44, R44, R4 ;  /* 0x000000042c2c7220 */ /* 0x000fe20000410000 */
[----:B------:R-:W-:Y:S01]  /*13570*/  @P0 FFMA.FTZ R152, R5, R12, R0 ;  /* 0x0000000c05980223 */ /* 0x000fe20000010000 */
[-C--:B------:R-:W-:Y:S01]  /*13580*/  FMUL.FTZ R45, R45, R4.reuse ;  /* 0x000000042d2d7220 */ /* 0x080fe20000410000 */
[----:B------:R-:W2:Y:S01]  /*13590*/  SHFL.BFLY PT, R0, R3, 0x2, 0x1f ;  /* 0x0c401f0003007f89 */ /* 0x000ea200000e0000 */
        /* <DEDUP_REMOVED lines=52> */
[----:B--2---:R-:W-:Y:S01]  /*138e0*/  FADD.FTZ R3, R0, R3 ;  /* 0x0000000300037221 */ /* 0x004fe20000010000 */
[----:B------:R-:W-:-:S02]  /*138f0*/  IMAD.MOV.U32 R0, RZ, RZ, RZ ;  /* 0x000000ffff007224 */ /* 0x000fc400078e00ff */
[-C--:B------:R-:W-:Y:S01]  /*13900*/  FMUL.FTZ R148, R148, R4.reuse ;  /* 0x0000000494947220 */ /* 0x080fe20000410000 */
[----:B------:R-:W-:Y:S01]  /*13910*/  FMUL.FTZ R149, R149, R4 ;  /* 0x0000000495957220 */ /* 0x000fe20000410000 */
        /* <DEDUP_REMOVED lines=15> */
[----:B------:R-:W-:Y:S01]  /*13a10*/  FMUL.FTZ R43, R43, R0 ;  /* 0x000000002b2b7220 */ /* 0x000fe20000410000 */
        /* <DEDUP_REMOVED lines=23> */
[----:B------:R2:W-:Y:S01]  /*13b90*/  @!P0 STS [R5+0x28800], R4 ;  /* 0x0288000405008388 */ /* 0x0005e20000000800 */
        /* <DEDUP_REMOVED lines=39> */
[----:B------:R-:W-:Y:S06]  /*13e10*/  BAR.ARV 0xe, 0x100 ;  /* 0x0384000000007b1d */ /* 0x000fec0000002000 */
[----:B------:R-:W-:-:S02]  /*13e20*/  PLOP3.LUT P0, PT, PT, PT, PT, 0x8, 0x0 ;  /* 0x000000000000781c */ /* 0x000fc40003f0e170 */
[----:B------:R-:W-:Y:S02]  /*13e30*/  LOP3.LUT R19, R19, R0, RZ, 0x3c, !PT ;  /* 0x0000000013137212 */ /* 0x000fe400078e3cff */
[----:B------:R-:W-:-:S09]  /*13e40*/  SEL R18, R18, RZ, P1 ;  /* 0x000000ff12127207 */ /* 0x000fd20000800000 */
.L_x_5648:
[----:B------:R-:W-:Y:S05]  /*13e50*/  BSYNC B7 ;  /* 0x0000000000077941 */ /* 0x000fea0003800000 */
.L_x_5636:
[----:B------:R-:W2:Y:S08]  /*13e60*/  S2UR UR5, SR_CgaCtaId ;  /* 0x00000000000579c3 */ /* 0x000eb00000008800 */
[----:B------:R-:W-:Y:S06]  /*13e70*/  BAR.SYNC.DEFER_BLOCKING 0x5, 0x180 ;  /* 0x0146000000007b1d */ /* 0x000fec0000010000 */
[----:B------:R-:W-:Y:S01]  /*13e80*/  UMOV UR4, 0x400 ;  /* 0x0000040000047882 */ /* 0x000fe20000000000 */
[----:B------:R-:W-:Y:S01]  /*13e90*/  BSSY B0, `(.L_x_5788) ;  /* 0x00004a0000007945 */ /* 0x000fe20003800000 */
[----:B--2---:R-:W-:-:S06]  /*13ea0*/  ULEA UR4, UR5, UR4, 0x18 ;  /* 0x0000000405047291 */ /* 0x004fcc000f8ec03f */
[----:B------:R-:W-:-:S05]  /*13eb0*/  IMAD.U32 R2, RZ, RZ, UR4 ;  /* 0x00000004ff027e24 */ /* 0x000fca000f8e00ff */
[----:B-----5:R2:W3:Y:S01]  /*13ec0*/  LDS.128 R76, [R2+0x28cd0] ;  /* 0x028cd000024c7984 */ /* 0x0204e20000000c00 */
[----:B------:R-:W-:Y:S06]  /*13ed0*/  BAR.ARV 0x4, 0x180 ;  /* 0x0106000000007b1d */ /* 0x000fec0000002000 */
[----:B------:R-:W-:Y:S05]  /*13ee0*/  @P0 BRA `(.L_x_5789) ;  /* 0x0000003800a00947 */ /* 0x000fea0003800000 */
[----:B------:R-:W4:Y:S01]  /*13ef0*/  LDL R8, [R1+0x6c] ;  /* 0x00006c0001087983 */ /* 0x000f220000100800 */
[----:B------:R-:W-:Y:S01]  /*13f00*/  F2FP.F16.F32.PACK_AB R10, R29, R28 ;  /* 0x0000001c1d0a723e */ /* 0x000fe200000000ff */
[----:B------:R-:W-:Y:S01]  /*13f10*/  ULDC.64 UR4, c[0x0][0xc08] ;  /* 0x0003020000047ab9 */ /* 0x000fe20000000a00 */
[----:B------:R-:W-:Y:S01]  /*13f20*/  F2FP.F16.F32.PACK_AB R11, R31, R30 ;  /* 0x0000001e1f0b723e */ /* 0x000fe200000000ff */
[----:B------:R-:W1:Y:S01]  /*13f30*/  S2R R0, SR_SWINHI ;  /* 0x0000000000007919 */ /* 0x000e620000002f00 */
[----:B------:R-:W-:Y:S01]  /*13f40*/  F2FP.F16.F32.PACK_AB R12, R33, R32 ;  /* 0x00000020210c723e */ /* 0x000fe200000000ff */
[----:B------:R-:W-:Y:S01]  /*13f50*/  ULDC.64 UR6, c[0x0][0xc00] ;  /* 0x0003000000067ab9 */ /* 0x000fe20000000a00 */
[----:B------:R-:W-:Y:S02]  /*13f60*/  F2FP.F16.F32.PACK_AB R13, R35, R34 ;  /* 0x00000022230d723e */ /* 0x000fe400000000ff */
[----:B------:R-:W-:Y:S02]  /*13f70*/  F2FP.F16.F32.PACK_AB R14, R37, R36 ;  /* 0x00000024250e723e */ /* 0x000fe400000000ff */
[----:B------:R-:W-:-:S02]  /*13f80*/  F2FP.F16.F32.PACK_AB R15, R39, R38 ;  /* 0x00000026270f723e */ /* 0x000fc400000000ff */
[----:B------:R-:W-:Y:S02]  /*13f90*/  MOV R20, R2 ;  /* 0x0000000200147202 */ /* 0x000fe40000000f00 */
[----:B-1----:R-:W-:Y:S01]  /*13fa0*/  MOV R21, R0 ;  /* 0x0000000000157202 */ /* 0x002fe20000000f00 */
[----:B------:R-:W-:Y:S02]  /*13fb0*/  BAR.SYNC.DEFER_BLOCKING 0x1, 0x100 ;  /* 0x0044000000007b1d */ /* 0x000fe40000010000 */
[----:B----4-:R-:W-:-:S04]  /*13fc0*/  IMAD.WIDE R22, R8, 0x2, R20 ;  /* 0x0000000208167825 */ /* 0x010fc800078e0214 */
[----:B0-----:R-:W-:Y:S01]  /*13fd0*/  IMAD.MOV.U32 R9, RZ, RZ, R23 ;  /* 0x000000ffff097224 */ /* 0x001fe200078e0017 */
        /* <DEDUP_REMOVED lines=161> */
[----:B------:R-:W-:Y:S01]  /*149f0*/  ISETP.NE.U32.AND P0, PT, RZ, UR4, PT ;  /* 0x00000004ff007c0c */ /* 0x000fe2000bf05070 */
[----:B------:R-:W-:Y:S02]  /*14a00*/  ULDC UR4, c[0x0][0xa88] ;  /* 0x0002a20000047ab9 */ /* 0x000fe40000000800 */
[----:B------:R0:W-:Y:S01]  /*14a10*/  STSM.16.M88.4 [R12], R8 ;  /* 0x000000080c007844 */ /* 0x0001e20000000200 */
[----:B------:R-:W-:Y:S02]  /*14a20*/  ISETP.NE.AND.EX P0, PT, RZ, UR5, PT, P0 ;  /* 0x00000005ff007c0c */ /* 0x000fe4000bf05300 */
[----:B0-----:R-:W-:-:S11]  /*14a30*/  LOP3.LUT R8, R0, 0x380, RZ, 0xc0, !PT ;  /* 0x0000038000087812 */ /* 0x001fd600078ec0ff */
[----:B------:R-:W0:Y:S01]  /*14a40*/  @P0 LDC.64 R10, c[0x0][0xc08] ;  /* 0x00030200ff0a0b82 */ /* 0x000e220000000a00 */
[----:B------:R-:W-:Y:S02]  /*14a50*/  F2FP.F16.F32.PACK_AB R12, R145, R144 ;  /* 0x00000090910c723e */ /* 0x000fe400000000ff */
[----:B------:R-:W-:-:S04]  /*14a60*/  SHF.R.U64 R8, R8, 0x3, RZ ;  /* 0x0000000308087819 */ /* 0x000fc800000012ff */
[----:B------:R-:W-:Y:S01]  /*14a70*/  LOP3.LUT R22, R8, R0, RZ, 0x3c, !PT ;  /* 0x0000000008167212 */ /* 0x000fe200078e3cff */
[----:B------:R-:W-:-:S03]  /*14a80*/  IMAD.U32 R8, RZ, RZ, UR4 ;  /* 0x00000004ff087e24 */ /* 0x000fc6000f8e00ff */
[----:B------:R-:W-:-:S05]  /*14a90*/  MOV R22, R22 ;  /* 0x0000001600167202 */ /* 0x000fca0000000f00 */
[----:B------:R1:W-:Y:S01]  /*14aa0*/  STSM.16.M88.4 [R22], R12 ;  /* 0x0000000c16007844 */ /* 0x0003e20000000200 */
[----:B0-----:R-:W-:Y:S01]  /*14ab0*/  @P0 IMAD.WIDE R10, R214, 0x4, R10 ;  /* 0x00000004d60a0825 */ /* 0x001fe200078e020a */
[----:B------:R-:W-:Y:S01]  /*14ac0*/  BAR.SYNC.DEFER_BLOCKING 0x1, 0x100 ;  /* 0x0044000000007b1d */ /* 0x000fe20000010000 */
[----:B------:R-:W-:-:S04]  /*14ad0*/  ISETP.NE.U32.AND P1, PT, RZ, UR6, PT ;  /* 0x00000006ff007c0c */ /* 0x000fc8000bf25070 */
[----:B------:R-:W-:Y:S01]  /*14ae0*/  ISETP.NE.AND.EX P1, PT, RZ, UR7, PT, P1 ;  /* 0x00000007ff007c0c */ /* 0x000fe2000bf25310 */
[----:B------:R0:W5:Y:S01]  /*14af0*/  @P0 LDG.E R8, desc[UR42][R10.64] ;  /* 0x0000002a0a080981 */ /* 0x000162000c1e1900 */
[----:B------:R-:W-:Y:S01]  /*14b00*/  IMAD.MOV.U32 R0, RZ, RZ, RZ ;  /* 0x000000ffff007224 */ /* 0x000fe200078e00ff */
[----:B0-----:R-:W0:Y:S02]  /*14b10*/  LDC.64 R10, c[0x0][0xc00] ;  /* 0x00030000ff0a7b82 */ /* 0x001e240000000a00 */
[----:B0-----:R-:W-:-:S08]  /*14b20*/  IMAD.WIDE R10, R214, 0x4, R10 ;  /* 0x00000004d60a7825 */ /* 0x001fd000078e020a */
[----:B------:R1:W5:Y:S01]  /*14b30*/  @P1 LDG.E R0, desc[UR42][R10.64] ;  /* 0x0000002a0a001981 */ /* 0x000362000c1e1900 */
[----:B------:R-:W-:Y:S05]  /*14b40*/  @P0 BRA `(.L_x_5790) ;  /* 0x0000000000100947 */ /* 0x000fea0003800000 */
[----:B------:R-:W-:Y:S05]  /*14b50*/  @!P1 BRA `(.L_x_5790) ;  /* 0x00000000000c9947 */ /* 0x000fea0003800000 */
[----:B-----5:R-:W4:Y:S04]  /*14b60*/  LDG.E R8, desc[UR42][R10.64] ;  /* 0x0000002a0a087981 */ /* 0x020f28000c1e1900 */
[----:B-1----:R-:W4:Y:S02]  /*14b70*/  LDG.E R10, desc[UR42][R10.64+0x4] ;  /* 0x0000042a0a0a7981 */ /* 0x002f24000c1e1900 */
[----:B----4-:R-:W-:-:S07]  /*14b80*/  IMAD.IADD R8, R10, 0x1, -R8 ;  /* 0x000000010a087824 */ /* 0x010fce00078e0a08 */
.L_x_5790:
[----:B------:R-:W4:Y:S01]  /*14b90*/  LDL R9, [R1+0x4c] ;  /* 0x00004c0001097983 */ /* 0x000f220000100800 */
[----:B------:R-:W-:Y:S01]  /*14ba0*/  ISETP.NE.AND P1, PT, R205, RZ, PT ;  /* 0x000000ffcd00720c */ /* 0x000fe20003f25270 */
[----:B------:R-:W-:-:S03]  /*14bb0*/  ULDC UR4, c[0x0][0xad4] ;  /* 0x0002b50000047ab9 */ /* 0x000fc60000000800 */
[----:B------:R-:W-:Y:S01]  /*14bc0*/  SEL R205, R205, UR4, P1 ;  /* 0x00000004cdcd7c07 */ /* 0x000fe20008800000 */
[----:B----4-:R-:W0:Y:S02]  /*14bd0*/  SHFL.IDX PT, R9, R9, RZ, 0x1f ;  /* 0x00001fff09097589 */ /* 0x010e2400000e0000 */
[----:B0-----:R-:W-:Y:S02]  /*14be0*/  ISETP.NE.AND P0, PT, R9, RZ, PT ;  /* 0x000000ff0900720c */ /* 0x001fe40003f05270 */
[----:B-----5:R-:W-:-:S11]  /*14bf0*/  SHF.R.S32.HI R9, RZ, 0x1f, R0 ;  /* 0x0000001fff097819 */ /* 0x020fd60000011400 */
[----:B------:R-:W-:Y:S05]  /*14c00*/  @P0 BRA `(.L_x_5791) ;  /* 0x0000000000f80947 */ /* 0x000fea0003800000 */
[----:B------:R-:W4:Y:S01]  /*14c10*/  LDL R155, [R1+0x68] ;  /* 0x00006800019b7983 */ /* 0x000f220000100800 */
[----:B-1----:R-:W-:Y:S01]  /*14c20*/  IMAD.MOV.U32 R14, RZ, RZ, 0x9b8 ;  /* 0x000009b8ff0e7424 */ /* 0x002fe200078e00ff */
[----:B------:R-:W-:Y:S01]  /*14c30*/  ISETP.GT.AND P1, PT, R205, 0x1, PT ;  /* 0x00000001cd00780c */ /* 0x000fe20003f24270 */
[----:B------:R-:W0:Y:S01]  /*14c40*/  LDC R154, c[0x0][0xbe8] ;  /* 0x0002fa00ff9a7b82 */ /* 0x000e220000000800 */
[----:B------:R-:W-:Y:S01]  /*14c50*/  ISETP.NE.U32.AND P0, PT, RZ, UR6, PT ;  /* 0x00000006ff007c0c */ /* 0x000fe2000bf05070 */
[----:B---3--:R-:W-:Y:S01]  /*14c60*/  IMAD.IADD R76, R201, 0x1, R192 ;  /* 0x00000001c94c7824 */ /* 0x008fe200078e02c0 */
[----:B------:R-:W-:Y:S02]  /*14c70*/  SEL R14, R14, 0x978, P1 ;  /* 0x000009780e0e7807 */ /* 0x000fe40000800000 */
[----:B------:R-:W-:Y:S02]  /*14c80*/  ISETP.NE.AND.EX P0, PT, RZ, UR7, PT, P0 ;  /* 0x00000007ff007c0c */ /* 0x000fe4000bf05300 */
[----:B------:R-:W-:Y:S01]  /*14c90*/  SHF.R.S32.HI R15, RZ, 0x1f, R214 ;  /* 0x0000001fff0f7819 */ /* 0x000fe200000114d6 */
[----:B------:R-:W1:Y:S01]  /*14ca0*/  LDC.64 R12, c[0x0][R14+0x220] ;  /* 0x000088000e0c7b82 */ /* 0x000e620000000a00 */
[----:B------:R-:W-:-:S02]  /*14cb0*/  SEL R22, R214, RZ, !P0 ;  /* 0x000000ffd6167207 */ /* 0x000fc40004000000 */
[----:B------:R-:W-:Y:S02]  /*14cc0*/  SEL R15, R15, RZ, !P0 ;  /* 0x000000ff0f0f7207 */ /* 0x000fe40004000000 */
[----:B------:R-:W-:-:S03]  /*14cd0*/  SEL R153, R220, RZ, P1 ;  /* 0x000000ffdc997207 */ /* 0x000fc60000800000 */
[----:B------:R-:W3:Y:S01]  /*14ce0*/  LDC.64 R10, c[0x0][R14+0x218] ;  /* 0x000086000e0a7b82 */ /* 0x000ee20000000a00 */
[----:B0-----:R-:W-:Y:S01]  /*14cf0*/  ISETP.NE.AND P0, PT, R154, 0x1, PT ;  /* 0x000000019a00780c */ /* 0x001fe20003f05270 */
[----:B-1----:R-:W-:-:S04]  /*14d00*/  IMAD R13, R13, R22, RZ ;  /* 0x000000160d0d7224 */ /* 0x002fc800078e02ff */
[C---:B------:R-:W-:Y:S02]  /*14d10*/  IMAD R15, R12.reuse, R15, R13 ;  /* 0x0000000f0c0f7224 */ /* 0x040fe400078e020d */
[----:B------:R-:W-:-:S04]  /*14d20*/  IMAD.WIDE.U32 R12, R12, R22, RZ ;  /* 0x000000160c0c7225 */ /* 0x000fc800078e00ff */
[-C--:B---3--:R-:W-:Y:S02]  /*14d30*/  IMAD R22, R11, R204.reuse, RZ ;  /* 0x000000cc0b167224 */ /* 0x088fe400078e02ff */
[----:B------:R-:W-:-:S04]  /*14d40*/  IMAD.WIDE.U32 R10, R10, R204, RZ ;  /* 0x000000cc0a0a7225 */ /* 0x000fc800078e00ff */
[----:B------:R-:W-:Y:S01]  /*14d50*/  IMAD.IADD R22, R11, 0x1, R22 ;  /* 0x000000010b167824 */ /* 0x000fe200078e0216 */
[----:B------:R-:W-:Y:S01]  /*14d60*/  IADD3 R23, P2, P3, R12, R10, R0 ;  /* 0x0000000a0c177210 */ /* 0x000fe20007b5e000 */
[----:B------:R-:W0:Y:S01]  /*14d70*/  @P0 LDC R11, c[0x0][0xbec] ;  /* 0x0002fb00ff0b0b82 */ /* 0x000e220000000800 */
[----:B------:R-:W-:-:S05]  /*14d80*/  IMAD.IADD R15, R13, 0x1, R15 ;  /* 0x000000010d0f7824 */ /* 0x000fca00078e020f */
[----:B------:R-:W-:Y:S01]  /*14d90*/  IADD3.X R15, R15, R22, R9, P2, P3 ;  /* 0x000000160f0f7210 */ /* 0x000fe200017e6409 */
[----:B------:R-:W-:Y:S01]  /*14da0*/  IMAD.MOV.U32 R22, RZ, RZ, R76 ;  /* 0x000000ffff167224 */ /* 0x000fe200078e004c */
[----:B------:R-:W1:Y:S01]  /*14db0*/  @P0 LDC R10, c[0x0][0xbf0] ;  /* 0x0002fc00ff0a0b82 */ /* 0x000e620000000800 */
[----:B0-----:R-:W-:-:S05]  /*14dc0*/  @P0 IMAD.HI.U32 R11, R76, R11, RZ ;  /* 0x0000000b4c0b0227 */ /* 0x001fca00078e00ff */
[----:B-1----:R-:W-:Y:S02]  /*14dd0*/  @P0 SHF.R.U32.HI R22, RZ, R10, R11 ;  /* 0x0000000aff160219 */ /* 0x002fe4000001160b */
[----:B------:R-:W0:Y:S02]  /*14de0*/  LDC.64 R10, c[0x0][R14+0x228] ;  /* 0x00008a000e0a7b82 */ /* 0x000e240000000a00 */
[----:B0-----:R-:W-:-:S04]  /*14df0*/  IMAD.WIDE.U32 R12, R10, R153, RZ ;  /* 0x000000990a0c7225 */ /* 0x001fc800078e00ff */
[----:B------:R-:W-:Y:S01]  /*14e00*/  IMAD R10, R11, R153, RZ ;  /* 0x000000990b0a7224 */ /* 0x000fe200078e02ff */
[----:B------:R-:W-:Y:S01]  /*14e10*/  IADD3 R12, P0, P2, R22, R23, R12 ;  /* 0x00000017160c7210 */ /* 0x000fe20007a1e00c */
[--C-:B------:R-:W-:Y:S01]  /*14e20*/  IMAD.MOV R23, RZ, RZ, -R22.reuse ;  /* 0x000000ffff177224 */ /* 0x100fe200078e0a16 */
[----:B------:R-:W-:Y:S01]  /*14e30*/  SHF.R.S32.HI R22, RZ, 0x1f, R22 ;  /* 0x0000001fff167819 */ /* 0x000fe20000011416 */
[----:B------:R-:W-:Y:S02]  /*14e40*/  IMAD.IADD R13, R13, 0x1, R10 ;  /* 0x000000010d0d7824 */ /* 0x000fe400078e020a */
[----:B------:R0:W1:Y:S01]  /*14e50*/  LDC.64 R10, c[0x0][R14+0x210] ;  /* 0x000084000e0a7b82 */ /* 0x0000620000000a00 */
[----:B------:R-:W-:Y:S02]  /*14e60*/  IMAD R23, R154, R23, R76 ;  /* 0x000000179a177224 */ /* 0x000fe400078e024c */
[----:B------:R-:W-:Y:S01]  /*14e70*/  IADD3.X R13, R22, R15, R13, P0, P2 ;  /* 0x0000000f160d7210 */ /* 0x000fe200007e440d */
[----:B------:R-:W-:-:S02]  /*14e80*/  IMAD.IADD R15, R191, 0x1, R192 ;  /* 0x00000001bf0f7824 */ /* 0x000fc400078e02c0 */
[----:B0-----:R-:W-:Y:S01]  /*14e90*/  SHF.R.S32.HI R14, RZ, 0x1f, R23 ;  /* 0x0000001fff0e7819 */ /* 0x001fe20000011417 */
[-C--:B-1----:R-:W-:Y:S02]  /*14ea0*/  IMAD R11, R11, R23.reuse, RZ ;  /* 0x000000170b0b7224 */ /* 0x082fe400078e02ff */
[----:B------:R-:W-:-:S04]  /*14eb0*/  IMAD.WIDE.U32 R12, R10, R23, R12 ;  /* 0x000000170a0c7225 */ /* 0x000fc800078e000c */
[----:B------:R-:W-:Y:S02]  /*14ec0*/  IMAD R14, R10, R14, R11 ;  /* 0x0000000e0a0e7224 */ /* 0x000fe400078e020b */
[----:B------:R-:W0:Y:S02]  /*14ed0*/  LDC.64 R10, c[0x0][0xba8] ;  /* 0x0002ea00ff0a7b82 */ /* 0x000e240000000a00 */
[----:B------:R-:W-:-:S06]  /*14ee0*/  IMAD.IADD R14, R13, 0x1, R14 ;  /* 0x000000010d0e7824 */ /* 0x000fcc00078e020e */
[----:B0-----:R-:W0:Y:S08]  /*14ef0*/  @!P1 LDC R10, c[0x0][0xb50] ;  /* 0x0002d400ff0a9b82 */ /* 0x001e300000000800 */
[----:B------:R-:W1:Y:S01]  /*14f00*/  @!P1 LDC R11, c[0x0][0xb54] ;  /* 0x0002d500ff0b9b82 */ /* 0x000e620000000800 */
[----:B0-----:R-:W-:-:S04]  /*14f10*/  LEA R13, P0, R12, R10, 0x2 ;  /* 0x0000000a0c0d7211 */ /* 0x001fc800078010ff */
[----:B-1----:R-:W-:Y:S02]  /*14f20*/  LEA.HI.X R14, R12, R11, R14, 0x2, P0 ;  /* 0x0000000b0c0e7211 */ /* 0x002fe400000f140e */
[----:B------:R-:W-:Y:S04]  /*14f30*/  SHFL.IDX PT, R12, R13, 0x1, 0x1c1f ;  /* 0x003c1f000d0c7f89 */ /* 0x000fe800000e0000 */
[----:B------:R-:W-:Y:S01]  /*14f40*/  SHFL.IDX PT, R11, R14, RZ, 0x1c1f ;  /* 0x001c1fff0e0b7589 */ /* 0x000fe200000e0000 */
[----:B----4-:R-:W-:-:S05]  /*14f50*/  IMAD.MOV R10, RZ, RZ, -R155 ;  /* 0x000000ffff0a7224 */ /* 0x010fca00078e0a9b */
[----:B------:R-:W-:Y:S02]  /*14f60*/  ISETP.NE.AND P0, PT, R185, R10, PT ;  /* 0x0000000ab900720c */ /* 0x000fe40003f05270 */
[----:B------:R-:W0:Y:S04]  /*14f70*/  SHFL.IDX PT, R10, R13, RZ, 0x1c1f ;  /* 0x001c1fff0d0a7589 */ /* 0x000e2800000e0000 */
[----:B------:R1:W3:Y:S02]  /*14f80*/  SHFL.IDX PT, R13, R14, 0x1, 0x1c1f ;  /* 0x003c1f000e0d7f89 */ /* 0x0002e400000e0000 */
[----:B-1----:R-:W-:-:S05]  /*14f90*/  IMAD R14, R8, R154, RZ ;  /* 0x0000009a080e7224 */ /* 0x002fca00078e02ff */
[C---:B------:R-:W-:Y:S01]  /*14fa0*/  ISETP.GE.OR P1, PT, R15.reuse, R14, P0 ;  /* 0x0000000e0f00720c */ /* 0x040fe20000726670 */
[----:B------:R-:W-:-:S05]  /*14fb0*/  VIADD R15, R15, 0x8 ;  /* 0x000000080f0f7836 */ /* 0x000fca0000000000 */
[----:B------:R-:W-:-:S07]  /*14fc0*/  ISETP.GE.OR P0, PT, R15, R14, P0 ;  /* 0x0000000e0f00720c */ /* 0x000fce0000706670 */
[----:B0-----:R0:W-:Y:S06]  /*14fd0*/  @!P1 ST.E desc[UR42][R10.64], R152 ;  /* 0x000000980a009985 */ /* 0x0011ec000c10192a */
[----:B---3--:R0:W-:Y:S02]  /*14fe0*/  @!P0 ST.E desc[UR42][R12.64], R3 ;  /* 0x000000030c008985 */ /* 0x0081e4000c10192a */
.L_x_5791:
[----:B------:R-:W-:Y:S02]  /*14ff0*/  ISETP.GT.AND P1, PT, R205, 0x1, PT ;  /* 0x00000001cd00780c */ /* 0x000fe40003f24270 */
[----:B------:R-:W-:-:S04]  /*15000*/  ISETP.NE.U32.AND P0, PT, RZ, UR6, PT ;  /* 0x00000006ff007c0c */ /* 0x000fc8000bf05070 */
[----:B------:R-:W-:-:S04]  /*15010*/  ISETP.NE.AND.EX P0, PT, RZ, UR7, PT, P0 ;  /* 0x00000007ff007c0c */ /* 0x000fc8000bf05300 */
[----:B0-----:R-:W-:-:S03]  /*15020*/  SEL R3, R214, RZ, !P0 ;  /* 0x000000ffd6037207 */ /* 0x001fc60004000000 */
[----:B------:R-:W-:Y:S06]  /*15030*/  @P1 BRA `(.L_x_5792) ;  /* 0x00000010003c1947 */ /* 0x000fec0003800000 */
[----:B------:R-:W0:Y:S01]  /*15040*/  S2R R81, SR_TID.X ;  /* 0x0000000000517919 */ /* 0x000e220000002100 */
[----:B------:R-:W4:Y:S01]  /*15050*/  LDC R83, c[0x0][0xbe8] ;  /* 0x0002fa00ff537b82 */ /* 0x000f220000000800 */
[----:B------:R-:W-:Y:S01]  /*15060*/  ULDC.64 UR4, c[0x0][0xaa0] ;  /* 0x0002a80000047ab9 */ /* 0x000fe20000000a00 */
[----:B0-----:R-:W-:-:S05]  /*15070*/  VIADD R81, R81, 0xffffff80 ;  /* 0xffffff8051517836 */ /* 0x001fca0000000000 */
[----:B------:R-:W-:-:S04]  /*15080*/  SHF.R.S32.HI R80, RZ, 0x1f, R81 ;  /* 0x0000001fff507819 */ /* 0x000fc80000011451 */
[----:B------:R-:W-:-:S04]  /*15090*/  LEA.HI R80, R80, R81, RZ, 0x3 ;  /* 0x0000005150507211 */ /* 0x000fc800078f18ff */
[----:B---3--:R-:W-:-:S05]  /*150a0*/  SHF.R.S32.HI R76, RZ, 0x3, R80 ;  /* 0x00000003ff4c7819 */ /* 0x008fca0000011450 */
[----:B------:R-:W-:-:S04]  /*150b0*/  IMAD R5, R76, 0x40, R193 ;  /* 0x000000404c057824 */ /* 0x000fc800078e02c1 */
[----:B------:R-:W-:-:S03]  /*150c0*/  IMAD.WIDE R4, R5, 0x2, R20 ;  /* 0x0000000205047825 */ /* 0x000fc600078e0214 */
[C---:B------:R-:W-:Y:S02]  /*150d0*/  IADD3 R41, P2, R4.reuse, 0x7000, RZ ;  /* 0x0000700004297810 */ /* 0x040fe40007f5e0ff */
[----:B-1----:R-:W-:Y:S02]  /*150e0*/  IADD3 R13, P3, R4, 0x1000, RZ ;  /* 0x00001000040d7810 */ /* 0x002fe40007f7e0ff */
[----:B------:R-:W-:Y:S02]  /*150f0*/  LOP3.LUT R40, R41, 0x380, RZ, 0xc0, !PT ;  /* 0x0000038029287812 */ /* 0x000fe400078ec0ff */
[----:B------:R-:W-:Y:S02]  /*15100*/  LOP3.LUT R12, R13, 0x380, RZ, 0xc0, !PT ;  /* 0x000003800d0c7812 */ /* 0x000fe400078ec0ff */
[----:B------:R-:W-:Y:S02]  /*15110*/  SHF.R.U64 R40, R40, 0x3, RZ ;  /* 0x0000000328287819 */ /* 0x000fe400000012ff */
[----:B------:R-:W-:-:S02]  /*15120*/  SHF.R.U64 R12, R12, 0x3, RZ ;  /* 0x000000030c0c7819 */ /* 0x000fc400000012ff */
[----:B------:R-:W-:Y:S01]  /*15130*/  LOP3.LUT R40, R40, R41, RZ, 0x3c, !PT ;  /* 0x0000002928287212 */ /* 0x000fe200078e3cff */
[--C-:B------:R-:W-:Y:S01]  /*15140*/  IMAD.X R41, RZ, RZ, R5.reuse, P2 ;  /* 0x000000ffff297224 */ /* 0x100fe200010e0605 */
[----:B------:R-:W-:Y:S02]  /*15150*/  IADD3 R69, P2, R4, 0xe000, RZ ;  /* 0x0000e00004457810 */ /* 0x000fe40007f5e0ff */
[----:B------:R-:W-:Y:S01]  /*15160*/  LOP3.LUT R12, R12, R13, RZ, 0x3c, !PT ;  /* 0x0000000d0c0c7212 */ /* 0x000fe200078e3cff */
[----:B------:R-:W-:Y:S01]  /*15170*/  IMAD.X R13, RZ, RZ, R5, P3 ;  /* 0x000000ffff0d7224 */ /* 0x000fe200018e0605 */
[----:B------:R-:W-:Y:S01]  /*15180*/  LOP3.LUT R68, R69, 0x380, RZ, 0xc0, !PT ;  /* 0x0000038045447812 */ /* 0x000fe200078ec0ff */
[----:B------:R-:W-:Y:S01]  /*15190*/  IMAD R9, R9, UR4, RZ ;  /* 0x0000000409097c24 */ /* 0x000fe2000f8e02ff */
[----:B------:R-:W-:Y:S01]  /*151a0*/  IADD3 R21, P4, R4, 0x2000, RZ ;  /* 0x0000200004157810 */ /* 0x000fe20007f9e0ff */
[----:B----4-:R-:W-:Y:S01]  /*151b0*/  IMAD R87, R8, R83, RZ ;  /* 0x0000005308577224 */ /* 0x010fe200078e02ff */
[C---:B------:R-:W-:Y:S01]  /*151c0*/  IADD3 R25, P5, R4.reuse, 0x3000, RZ ;  /* 0x0000300004197810 */ /* 0x040fe20007fbe0ff */
[----:B------:R-:W5:Y:S01]  /*151d0*/  LD.E.128 R12, desc[UR42][R12.64] ;  /* 0x0000002a0c0c7980 */ /* 0x000f62000c101d00 */
[----:B------:R-:W-:-:S02]  /*151e0*/  IADD3 R29, P6, R4, 0x4000, RZ ;  /* 0x00004000041d7810 */ /* 0x000fc40007fde0ff */
[C---:B------:R-:W-:Y:S01]  /*151f0*/  IADD3 R33, P0, R4.reuse, 0x5000, RZ ;  /* 0x0000500004217810 */ /* 0x040fe20007f1e0ff */
[----:B------:R-:W5:Y:S01]  /*15200*/  LD.E.128 R40, desc[UR42][R40.64] ;  /* 0x0000002a28287980 */ /* 0x000f62000c101d00 */
[C---:B------:R-:W-:Y:S02]  /*15210*/  IADD3 R37, P1, R4.reuse, 0x6000, RZ ;  /* 0x0000600004257810 */ /* 0x040fe40007f3e0ff */
[----:B------:R-:W-:Y:S02]  /*15220*/  IADD3 R45, P3, R4, 0x8000, RZ ;  /* 0x00008000042d7810 */ /* 0x000fe40007f7e0ff */
[----:B------:R-:W-:Y:S02]  /*15230*/  SHF.R.U64 R68, R68, 0x3, RZ ;  /* 0x0000000344447819 */ /* 0x000fe400000012ff */
[----:B------:R-:W-:Y:S02]  /*15240*/  LOP3.LUT R20, R21, 0x380, RZ, 0xc0, !PT ;  /* 0x0000038015147812 */ /* 0x000fe400078ec0ff */
[----:B------:R-:W-:-:S02]  /*15250*/  LOP3.LUT R24, R25, 0x380, RZ, 0xc0, !PT ;  /* 0x0000038019187812 */ /* 0x000fc400078ec0ff */
[----:B------:R-:W-:Y:S02]  /*15260*/  LOP3.LUT R28, R29, 0x380, RZ, 0xc0, !PT ;  /* 0x000003801d1c7812 */ /* 0x000fe400078ec0ff */
[----:B------:R-:W-:Y:S02]  /*15270*/  LOP3.LUT R32, R33, 0x380, RZ, 0xc0, !PT ;  /* 0x0000038021207812 */ /* 0x000fe400078ec0ff */
[----:B------:R-:W-:Y:S02]  /*15280*/  LOP3.LUT R36, R37, 0x380, RZ, 0xc0, !PT ;  /* 0x0000038025247812 */ /* 0x000fe400078ec0ff */
[----:B------:R-:W-:Y:S02]  /*15290*/  LOP3.LUT R44, R45, 0x380, RZ, 0xc0, !PT ;  /* 0x000003802d2c7812 */ /* 0x000fe400078ec0ff */
[----:B------:R-:W-:Y:S01]  /*152a0*/  LOP3.LUT R68, R68, R69, RZ, 0x3c, !PT ;  /* 0x0000004544447212 */ /* 0x000fe200078e3cff */
[----:B------:R-:W-:Y:S01]  /*152b0*/  IMAD.X R69, RZ, RZ, R5, P2 ;  /* 0x000000ffff457224 */ /* 0x000fe200010e0605 */
[----:B------:R-:W-:-:S02]  /*152c0*/  LOP3.LUT R11, R4, 0x380, RZ, 0xc0, !PT ;  /* 0x00000380040b7812 */ /* 0x000fc400078ec0ff */
[----:B------:R-:W-:Y:S02]  /*152d0*/  ISETP.NE.AND P2, PT, R83, 0x1, PT ;  /* 0x000000015300780c */ /* 0x000fe40003f45270 */
[----:B------:R-:W-:Y:S01]  /*152e0*/  SHF.R.U64 R20, R20, 0x3, RZ ;  /* 0x0000000314147819 */ /* 0x000fe200000012ff */
[----:B------:R-:W-:Y:S01]  /*152f0*/  IMAD R9, R0, UR5, R9 ;  /* 0x0000000500097c24 */ /* 0x000fe2000f8e0209 */
[----:B------:R-:W-:Y:S01]  /*15300*/  SHF.R.U64 R24, R24, 0x3, RZ ;  /* 0x0000000318187819 */ /* 0x000fe200000012ff */
[----:B------:R-:W5:Y:S01]  /*15310*/  LD.E.128 R68, desc[UR42][R68.64] ;  /* 0x0000002a44447980 */ /* 0x000f62000c101d00 */
[----:B------:R-:W-:Y:S02]  /*15320*/  SHF.R.U64 R28, R28, 0x3, RZ ;  /* 0x000000031c1c7819 */ /* 0x000fe400000012ff */
[----:B------:R-:W-:Y:S02]  /*15330*/  SHF.R.U64 R32, R32, 0x3, RZ ;  /* 0x0000000320207819 */ /* 0x000fe400000012ff */
[----:B------:R-:W-:-:S02]  /*15340*/  SHF.R.U64 R36, R36, 0x3, RZ ;  /* 0x0000000324247819 */ /* 0x000fc400000012ff */
[----:B------:R-:W-:Y:S01]  /*15350*/  SHF.R.U64 R44, R44, 0x3, RZ ;  /* 0x000000032c2c7819 */ /* 0x000fe200000012ff */
[----:B------:R-:W0:Y:S01]  /*15360*/  @P2 LDC R85, c[0x0][0xbec] ;  /* 0x0002fb00ff552b82 */ /* 0x000e220000000800 */
        /* <DEDUP_REMOVED lines=14> */
[----:B------:R-:W1:Y:S01]  /*15450*/  @P2 LDC R84, c[0x0][0xbf0] ;  /* 0x0002fc00ff542b82 */ /* 0x000e620000000800 */
[C---:B------:R-:W-:Y:S01]  /*15460*/  IADD3 R53, P5, R4.reuse, 0xa000, RZ ;  /* 0x0000a00004357810 */ /* 0x040fe20007fbe0ff */
[----:B------:R-:W5:Y:S01]  /*15470*/  LD.E.128 R20, desc[UR42][R20.64] ;  /* 0x0000002a14147980 */ /* 0x000f62000c101d00 */
[----:B------:R-:W-:-:S02]  /*15480*/  IADD3 R57, P6, R4, 0xb000, RZ ;  /* 0x0000b00004397810 */ /* 0x000fc40007fde0ff */
[C---:B------:R-:W-:Y:S01]  /*15490*/  IADD3 R61, P0, R4.reuse, 0xc000, RZ ;  /* 0x0000c000043d7810 */ /* 0x040fe20007f1e0ff */
[----:B------:R-:W5:Y:S01]  /*154a0*/  LD.E.128 R24, desc[UR42][R24.64] ;  /* 0x0000002a18187980 */ /* 0x000f62000c101d00 */
[C---:B------:R-:W-:Y:S02]  /*154b0*/  IADD3 R65, P1, R4.reuse, 0xd000, RZ ;  /* 0x0000d00004417810 */ /* 0x040fe40007f3e0ff */
[----:B------:R-:W-:Y:S01]  /*154c0*/  IADD3 R7, P3, R4, 0xf000, RZ ;  /* 0x0000f00004077810 */ /* 0x000fe20007f7e0ff */
[----:B------:R-:W5:Y:S01]  /*154d0*/  LD.E.128 R28, desc[UR42][R28.64] ;  /* 0x0000002a1c1c7980 */ /* 0x000f62000c101d00 */
[----:B------:R-:W-:Y:S01]  /*154e0*/  LOP3.LUT R4, R11, R4, RZ, 0x3c, !PT ;  /* 0x000000040b047212 */ /* 0x000fe200078e3cff */
[----:B------:R-:W-:Y:S01]  /*154f0*/  IMAD.WIDE.U32 R10, R0, UR4, RZ ;  /* 0x00000004000a7c25 */ /* 0x000fe2000f8e00ff */
[----:B------:R-:W-:Y:S01]  /*15500*/  ULDC.64 UR4, c[0x0][0xae8] ;  /* 0x0002ba0000047ab9 */ /* 0x000fe20000000a00 */
[----:B------:R-:W3:Y:S01]  /*15510*/  LDC R0, c[0x0][0xac8] ;  /* 0x0002b200ff007b82 */ /* 0x000ee20000000800 */
[----:B------:R-:W-:Y:S01]  /*15520*/  LOP3.LUT R82, R80, 0xfffffff8, RZ, 0xc0, !PT ;  /* 0xfffffff850527812 */ /* 0x000fe200078ec0ff */
[----:B------:R-:W-:Y:S01]  /*15530*/  IMAD.IADD R11, R11, 0x1, R9 ;  /* 0x000000010b0b7824 */ /* 0x000fe200078e0209 */
[----:B------:R-:W-:Y:S01]  /*15540*/  SHF.R.S32.HI R9, RZ, 0x1f, R3 ;  /* 0x0000001fff097819 */ /* 0x000fe20000011403 */
[----:B------:R-:W-:Y:S01]  /*15550*/  IMAD.X R73, RZ, RZ, R5, P3 ;  /* 0x000000ffff497224 */ /* 0x000fe200018e0605 */
[----:B------:R-:W-:Y:S01]  /*15560*/  LOP3.LUT R60, R61, 0x380, RZ, 0xc0, !PT ;  /* 0x000003803d3c7812 */ /* 0x000fe200078ec0ff */
[----:B------:R-:W-:Y:S01]  /*15570*/  IMAD.WIDE.U32 R10, R204, UR4, R10 ;  /* 0x00000004cc0a7c25 */ /* 0x000fe2000f8e000a */
[----:B------:R-:W-:Y:S01]  /*15580*/  LOP3.LUT R64, R65, 0x380, RZ, 0xc0, !PT ;  /* 0x0000038041407812 */ /* 0x000fe200078ec0ff */
[----:B------:R-:W5:Y:S01]  /*15590*/  LD.E.128 R32, desc[UR42][R32.64] ;  /* 0x0000002a20207980 */ /* 0x000f62000c101d00 */
[----:B------:R-:W-:Y:S01]  /*155a0*/  SHF.R.U64 R60, R60, 0x3, RZ ;  /* 0x000000033c3c7819 */ /* 0x000fe200000012ff */
[----:B------:R-:W-:Y:S01]  /*155b0*/  IMAD R11, R204, UR5, R11 ;  /* 0x00000005cc0b7c24 */ /* 0x000fe2000f8e020b */
[----:B------:R-:W-:Y:S01]  /*155c0*/  ULDC.64 UR4, c[0x0][0xaf0] ;  /* 0x0002bc0000047ab9 */ /* 0x000fe20000000a00 */
[----:B------:R-:W-:Y:S01]  /*155d0*/  IMAD.IADD R81, R81, 0x1, -R82 ;  /* 0x0000000151517824 */ /* 0x000fe200078e0a52 */
[----:B------:R-:W-:Y:S01]  /*155e0*/  LOP3.LUT R60, R60, R61, RZ, 0x3c, !PT ;  /* 0x0000003d3c3c7212 */ /* 0x000fe200078e3cff */
[----:B------:R-:W-:Y:S01]  /*155f0*/  IMAD R80, R9, UR4, RZ ;  /* 0x0000000409507c24 */ /* 0x000fe2000f8e02ff */
[----:B------:R-:W-:Y:S01]  /*15600*/  SHF.R.U64 R64, R64, 0x3, RZ ;  /* 0x0000000340407819 */ /* 0x000fe200000012ff */
[----:B------:R-:W-:Y:S01]  /*15610*/  IMAD.WIDE.U32 R10, R3, UR4, R10 ;  /* 0x00000004030a7c25 */ /* 0x000fe2000f8e000a */
[----:B------:R-:W-:Y:S01]  /*15620*/  LOP3.LUT R48, R49, 0x380, RZ, 0xc0, !PT ;  /* 0x0000038031307812 */ /* 0x000fe200078ec0ff */
[----:B------:R-:W5:Y:S01]  /*15630*/  LD.E.128 R36, desc[UR42][R36.64] ;  /* 0x0000002a24247980 */ /* 0x000f62000c101d00 */
[----:B------:R-:W-:Y:S01]  /*15640*/  LOP3.LUT R64, R64, R65, RZ, 0x3c, !PT ;  /* 0x0000004140407212 */ /* 0x000fe200078e3cff */
[----:B------:R-:W-:Y:S01]  /*15650*/  IMAD R9, R3, UR5, R80 ;  /* 0x0000000503097c24 */ /* 0x000fe2000f8e0250 */
[----:B------:R-:W-:Y:S01]  /*15660*/  LOP3.LUT R52, R53, 0x380, RZ, 0xc0, !PT ;  /* 0x0000038035347812 */ /* 0x000fe200078ec0ff */
[----:B------:R-:W-:Y:S01]  /*15670*/  IMAD R3, R81, 0x20, R76 ;  /* 0x0000002051037824 */ /* 0x000fe200078e024c */
[----:B------:R-:W-:Y:S01]  /*15680*/  LOP3.LUT R56, R57, 0x380, RZ, 0xc0, !PT ;  /* 0x0000038039387812 */ /* 0x000fe200078ec0ff */
[----:B------:R-:W-:Y:S01]  /*15690*/  IMAD.X R61, RZ, RZ, R5, P0 ;  /* 0x000000ffff3d7224 */ /* 0x000fe200000e0605 */
[-C--:B---3--:R-:W-:Y:S01]  /*156a0*/  ISETP.GE.AND P0, PT, R218, R0.reuse, PT ;  /* 0x00000000da00720c */ /* 0x088fe20003f06270 */
[----:B------:R-:W-:Y:S01]  /*156b0*/  IMAD.IADD R82, R192, 0x1, R3 ;  /* 0x00000001c0527824 */ /* 0x000fe200078e0203 */
[----:B------:R-:W-:Y:S01]  /*156c0*/  LOP3.LUT R6, R7, 0x380, RZ, 0xc0, !PT ;  /* 0x0000038007067812 */ /* 0x000fe200078ec0ff */
[----:B------:R-:W-:Y:S01]  /*156d0*/  IMAD.X R65, RZ, RZ, R5, P1 ;  /* 0x000000ffff417224 */ /* 0x000fe200008e0605 */
[----:B------:R-:W-:Y:S01]  /*156e0*/  SEL R80, RZ, 0xffffffff, P0 ;  /* 0xffffffffff507807 */ /* 0x000fe20000000000 */
[----:B0-----:R-:W-:Y:S01]  /*156f0*/  @P2 IMAD.HI.U32 R3, R82, R85, RZ ;  /* 0x0000005552032227 */ /* 0x001fe200078e00ff */
[-C--:B------:R-:W-:Y:S01]  /*15700*/  ISETP.GE.AND P1, PT, R193, R0.reuse, PT ;  /* 0x00000000c100720c */ /* 0x080fe20003f26270 */
[----:B------:R-:W-:Y:S01]  /*15710*/  ULDC.64 UR4, c[0x0][0xae0] ;  /* 0x0002b80000047ab9 */ /* 0x000fe20000000a00 */
[----:B------:R-:W-:Y:S01]  /*15720*/  ISETP.GE.AND P0, PT, R217, R0, PT ;  /* 0x00000000d900720c */ /* 0x000fe20003f06270 */
[----:B------:R-:W-:Y:S01]  /*15730*/  IMAD.IADD R11, R11, 0x1, R9 ;  /* 0x000000010b0b7824 */ /* 0x000fe200078e0209 */
[----:B------:R-:W-:Y:S01]  /*15740*/  SHF.R.U64 R48, R48, 0x3, RZ ;  /* 0x0000000330307819 */ /* 0x000fe200000012ff */
[--C-:B------:R-:W-:Y:S01]  /*15750*/  IMAD.MOV.U32 R9, RZ, RZ, R82.reuse ;  /* 0x000000ffff097224 */ /* 0x100fe200078e0052 */
[----:B-1----:R-:W-:Y:S01]  /*15760*/  @P2 SHF.R.U32.HI R9, RZ, R84, R3 ;  /* 0x00000054ff092219 */ /* 0x002fe20000011603 */
[----:B------:R-:W-:Y:S01]  /*15770*/  IMAD.SHL.U32 R84, R80, 0x2, RZ ;  /* 0x0000000250547824 */ /* 0x000fe200078e00ff */
[----:B------:R-:W-:Y:S01]  /*15780*/  SEL R3, RZ, 0x1, P1 ;  /* 0x00000001ff037807 */ /* 0x000fe20000800000 */
[----:B------:R-:W5:Y:S01]  /*15790*/  LD.E.128 R44, desc[UR42][R44.64] ;  /* 0x0000002a2c2c7980 */ /* 0x000f62000c101d00 */
[----:B------:R-:W-:Y:S01]  /*157a0*/  SEL R80, RZ, 0xffffffff, P0 ;  /* 0xffffffffff507807 */ /* 0x000fe20000000000 */
[----:B------:R-:W-:Y:S01]  /*157b0*/  IMAD.MOV R81, RZ, RZ, -R9 ;  /* 0x000000ffff517224 */ /* 0x000fe200078e0a09 */
[----:B------:R-:W-:Y:S01]  /*157c0*/  ISETP.GE.AND P0, PT, R216, R0, PT ;  /* 0x00000000d800720c */ /* 0x000fe20003f06270 */
[----:B------:R-:W5:Y:S01]  /*157d0*/  LD.E.128 R60, desc[UR42][R60.64] ;  /* 0x0000002a3c3c7980 */ /* 0x000f62000c101d00 */
[----:B------:R-:W-:Y:S01]  /*157e0*/  LOP3.LUT R3, R84, 0x2, R3, 0xe2, !PT ;  /* 0x0000000254037812 */ /* 0x000fe200078ee203 */
[----:B------:R-:W-:Y:S01]  /*157f0*/  IMAD.SHL.U32 R84, R80, 0x4, RZ ;  /* 0x0000000450547824 */ /* 0x000fe200078e00ff */
[----:B------:R-:W-:Y:S01]  /*15800*/  SEL R80, RZ, 0xffffffff, P0 ;  /* 0xffffffffff507807 */ /* 0x000fe20000000000 */
[----:B------:R-:W-:Y:S01]  /*15810*/  IMAD R81, R83, R81, R82 ;  /* 0x0000005153517224 */ /* 0x000fe200078e0252 */
[----:B------:R-:W-:Y:S01]  /*15820*/  SHF.R.U64 R52, R52, 0x3, RZ ;  /* 0x0000000334347819 */ /* 0x000fe200000012ff */
[----:B------:R-:W5:Y:S01]  /*15830*/  LD.E.128 R64, desc[UR42][R64.64] ;  /* 0x0000002a40407980 */ /* 0x000f62000c101d00 */
[----:B------:R-:W-:-:S02]  /*15840*/  SHF.R.U64 R56, R56, 0x3, RZ ;  /* 0x0000000338387819 */ /* 0x000fc400000012ff */
[----:B------:R-:W-:Y:S01]  /*15850*/  LOP3.LUT R8, R84, 0x4, R3, 0xe2, !PT ;  /* 0x0000000454087812 */ /* 0x000fe200078ee203 */
[----:B------:R-:W-:Y:S01]  /*15860*/  VIADD R3, R193, 0x140 ;  /* 0x00000140c1037836 */ /* 0x000fe20000000000 */
[----:B------:R-:W-:Y:S02]  /*15870*/  SHF.R.S32.HI R82, RZ, 0x1f, R9 ;  /* 0x0000001fff527819 */ /* 0x000fe40000011409 */
[----:B------:R-:W-:Y:S02]  /*15880*/  SHF.R.U64 R6, R6, 0x3, RZ ;  /* 0x0000000306067819 */ /* 0x000fe400000012ff */
[-C--:B------:R-:W-:Y:S01]  /*15890*/  ISETP.GE.AND P0, PT, R215, R0.reuse, PT ;  /* 0x00000000d700720c */ /* 0x080fe20003f06270 */
[----:B------:R-:W-:Y:S01]  /*158a0*/  IMAD.SHL.U32 R83, R80, 0x8, RZ ;  /* 0x0000000850537824 */ /* 0x000fe200078e00ff */
[----:B------:R-:W-:Y:S01]  /*158b0*/  LOP3.LUT R48, R48, R49, RZ, 0x3c, !PT ;  /* 0x0000003130307212 */ /* 0x000fe200078e3cff */
[--C-:B------:R-:W-:Y:S01]  /*158c0*/  IMAD.X R49, RZ, RZ, R5.reuse, P4 ;  /* 0x000000ffff317224 */ /* 0x100fe200020e0605 */
[----:B------:R-:W-:Y:S01]  /*158d0*/  LOP3.LUT R52, R52, R53, RZ, 0x3c, !PT ;  /* 0x0000003534347212 */ /* 0x000fe200078e3cff */
[--C-:B------:R-:W-:Y:S01]  /*158e0*/  IMAD.X R53, RZ, RZ, R5.reuse, P5 ;  /* 0x000000ffff357224 */ /* 0x100fe200028e0605 */
[----:B------:R-:W-:Y:S01]  /*158f0*/  LOP3.LUT R56, R56, R57, RZ, 0x3c, !PT ;  /* 0x0000003938387212 */ /* 0x000fe200078e3cff */
[----:B------:R-:W-:Y:S01]  /*15900*/  IMAD.X R57, RZ, RZ, R5, P6 ;  /* 0x000000ffff397224 */ /* 0x000fe200030e0605 */
[----:B------:R-:W-:Y:S01]  /*15910*/  LOP3.LUT R72, R6, R7, RZ, 0x3c, !PT ;  /* 0x0000000706487212 */ /* 0x000fe200078e3cff */
[----:B------:R-:W-:Y:S01]  /*15920*/  IMAD R82, R82, UR4, RZ ;  /* 0x0000000452527c24 */ /* 0x000fe2000f8e02ff */
[----:B------:R-:W-:Y:S01]  /*15930*/  SEL R80, RZ, 0xffffffff, P0 ;  /* 0xffffffffff507807 */ /* 0x000fe20000000000 */
[----:B------:R-:W-:Y:S01]  /*15940*/  IMAD.WIDE.U32 R10, R9, UR4, R10 ;  /* 0x00000004090a7c25 */ /* 0x000fe2000f8e000a */
[----:B------:R-:W-:Y:S01]  /*15950*/  ISETP.GE.AND P0, PT, R3, R0, PT ;  /* 0x000000000300720c */ /* 0x000fe20003f06270 */
[----:B------:R-:W5:Y:S01]  /*15960*/  LD.E.128 R4, desc[UR42][R4.64] ;  /* 0x0000002a04047980 */ /* 0x000f62000c101d00 */
[----:B------:R-:W-:Y:S01]  /*15970*/  LOP3.LUT R8, R83, 0x8, R8, 0xe2, !PT ;  /* 0x0000000853087812 */ /* 0x000fe200078ee208 */
[----:B------:R-:W-:Y:S01]  /*15980*/  IMAD R83, R9, UR5, R82 ;  /* 0x0000000509537c24 */ /* 0x000fe2000f8e0252 */
[----:B------:R-:W-:Y:S01]  /*15990*/  SEL R9, RZ, 0xffffffff, P0 ;  /* 0xffffffffff097807 */ /* 0x000fe20000000000 */
[----:B------:R-:W5:Y:S01]  /*159a0*/  LD.E.128 R48, desc[UR42][R48.64] ;  /* 0x0000002a30307980 */ /* 0x000f62000c101d00 */
[----:B------:R-:W-:-:S02]  /*159b0*/  IMAD.SHL.U32 R85, R80, 0x10, RZ ;  /* 0x0000001050557824 */ /* 0x000fc400078e00ff */
[----:B------:R-:W-:Y:S01]  /*159c0*/  VIADD R91, R193, 0x180 ;  /* 0x00000180c15b7836 */ /* 0x000fe20000000000 */
[----:B------:R-:W5:Y:S01]  /*159d0*/  LD.E.128 R52, desc[UR42][R52.64] ;  /* 0x0000002a34347980 */ /* 0x000f62000c101d00 */
[----:B------:R-:W-:-:S03]  /*159e0*/  SHF.R.S32.HI R80, RZ, 0x1f, R81 ;  /* 0x0000001fff507819 */ /* 0x000fc60000011451 */
[----:B------:R-:W5:Y:S04]  /*159f0*/  LD.E.128 R56, desc[UR42][R56.64] ;  /* 0x0000002a38387980 */ /* 0x000f68000c101d00 */
[----:B------:R-:W5:Y:S01]  /*15a00*/  LD.E.128 R72, desc[UR42][R72.64] ;  /* 0x0000002a48487980 */ /* 0x000f62000c101d00 */
[----:B------:R-:W-:Y:S01]  /*15a10*/  IMAD.SHL.U32 R9, R9, 0x20, RZ ;  /* 0x0000002009097824 */ /* 0x000fe200078e00ff */
[----:B------:R-:W-:Y:S01]  /*15a20*/  ULDC.64 UR4, c[0x0][0xad8] ;  /* 0x0002b60000047ab9 */ /* 0x000fe20000000a00 */
[----:B------:R-:W-:Y:S01]  /*15a30*/  @!PT LDS RZ, [RZ] ;  /* 0x00000000fffff984 */ /* 0x000fe20000000800 */
[----:B------:R-:W-:Y:S01]  /*15a40*/  @!PT LDS RZ, [RZ] ;  /* 0x00000000fffff984 */ /* 0x000fe20000000800 */
[----:B------:R-:W-:Y:S01]  /*15a50*/  @!PT LDS RZ, [RZ] ;  /* 0x00000000fffff984 */ /* 0x000fe20000000800 */
[----:B------:R-:W-:Y:S01]  /*15a60*/  @!PT LDS RZ, [RZ] ;  /* 0x00000000fffff984 */ /* 0x000fe20000000800 */
[----:B------:R0:W-:Y:S06]  /*15a70*/  MEMBAR.ALL.CTA ;  /* 0x0000000000007992 */ /* 0x0001ec0000008000 */
[----:B0-----:R-:W0:Y:S01]  /*15a80*/  FENCE.VIEW.ASYNC.S ;  /* 0x00000000000073c6 */ /* 0x001e220000000000 */
[----:B------:R-:W-:-:S02]  /*15a90*/  LOP3.LUT R8, R85, 0x10, R8, 0xe2, !PT ;  /* 0x0000001055087812 */ /* 0x000fc400078ee208 */
[-C--:B------:R-:W-:Y:S01]  /*15aa0*/  ISETP.GE.AND P0, PT, R91, R0.reuse, PT ;  /* 0x000000005b00720c */ /* 0x080fe20003f06270 */
[----:B------:R-:W-:Y:S01]  /*15ab0*/  IMAD.IADD R11, R11, 0x1, R83 ;  /* 0x000000010b0b7824 */ /* 0x000fe200078e0253 */
[----:B------:R-:W-:Y:S01]  /*15ac0*/  LOP3.LUT R8, R9, 0x20, R8, 0xe2, !PT ;  /* 0x0000002009087812 */ /* 0x000fe200078ee208 */
[----:B------:R-:W-:Y:S01]  /*15ad0*/  IMAD R80, R80, UR4, RZ ;  /* 0x0000000450507c24 */ /* 0x000fe2000f8e02ff */
[----:B------:R-:W-:Y:S01]  /*15ae0*/  SEL R9, RZ, 0x40, P0 ;  /* 0x00000040ff097807 */ /* 0x000fe20000000000 */
[----:B------:R-:W-:Y:S02]  /*15af0*/  IMAD.IADD R76, R76, 0x1, R192 ;  /* 0x000000014c4c7824 */ /* 0x000fe400078e02c0 */
[----:B------:R-:W-:Y:S02]  /*15b00*/  VIADD R89, R193, 0x1c0 ;  /* 0x000001c0c1597836 */ /* 0x000fe40000000000 */
[C---:B------:R-:W-:Y:S02]  /*15b10*/  IMAD R83, R81.reuse, UR5, R80 ;  /* 0x0000000551537c24 */ /* 0x040fe4000f8e0250 */
[----:B------:R-:W-:Y:S01]  /*15b20*/  IMAD.WIDE.U32 R10, R81, UR4, R10 ;  /* 0x00000004510a7c25 */ /* 0x000fe2000f8e000a */
[----:B------:R-:W-:Y:S01]  /*15b30*/  LOP3.LUT R82, R8, R9, RZ, 0xfc, !PT ;  /* 0x0000000908527212 */ /* 0x000fe200078efcff */
[----:B------:R-:W-:Y:S01]  /*15b40*/  ULDC.64 UR4, c[0x0][0xa80] ;  /* 0x0002a00000047ab9 */ /* 0x000fe20000000a00 */
[----:B------:R-:W-:Y:S01]  /*15b50*/  ISETP.GE.AND P1, PT, R76, R87, PT ;  /* 0x000000574c00720c */ /* 0x000fe20003f26270 */
[----:B------:R-:W-:Y:S01]  /*15b60*/  VIADD R8, R2, 0x28c20 ;  /* 0x00028c2002087836 */ /* 0x000fe20000000000 */
[----:B------:R-:W-:Y:S01]  /*15b70*/  ISETP.GE.AND P0, PT, R89, R0, PT ;  /* 0x000000005900720c */ /* 0x000fe20003f06270 */
[----:B------:R-:W-:Y:S01]  /*15b80*/  IMAD.IADD R11, R11, 0x1, R83 ;  /* 0x000000010b0b7824 */ /* 0x000fe200078e0253 */
[----:B------:R-:W-:-:S02]  /*15b90*/  LEA R84, P2, R10, UR4, 0x1 ;  /* 0x000000040a547c11 */ /* 0x000fc4000f8408ff */
[----:B------:R-:W-:Y:S02]  /*15ba0*/  PRMT R8, RZ, 0x654, R8 ;  /* 0x00000654ff087816 */ /* 0x000fe40000000008 */
[----:B------:R-:W-:Y:S02]  /*15bb0*/  SEL R9, RZ, 0x80, P0 ;  /* 0x00000080ff097807 */ /* 0x000fe40000000000 */
[----:B------:R-:W-:Y:S01]  /*15bc0*/  LEA.HI.X R85, R10, UR5, R11, 0x1, P2 ;  /* 0x000000050a557c11 */ /* 0x000fe200090f0c0b */
[----:B0-----:R0:W-:Y:S01]  /*15bd0*/  SYNCS.ARRIVE.TRANS64.RED.A1T0 RZ, [R8+URZ], RZ ;  /* 0x000000ff08ff79a7 */ /* 0x0011e2000810043f */
[----:B------:R-:W-:Y:S01]  /*15be0*/  LOP3.LUT R83, R82, R9, RZ, 0xfc, !PT ;  /* 0x0000000952537212 */ /* 0x000fe200078efcff */
[----:B------:R-:W-:Y:S02]  /*15bf0*/  BSSY B1, `(.L_x_5793) ;  /* 0x000002a000017945 */ /* 0x000fe40003800000 */
[----:B------:R1:W3:Y:S01]  /*15c00*/  SHFL.IDX PT, R9, R85, RZ, 0x181f ;  /* 0x00181fff55097589 */ /* 0x0002e200000e0000 */
[----:B------:R-:W-:-:S03]  /*15c10*/  SHF.R.S32.HI R152, RZ, 0x1f, R215 ;  /* 0x0000001fff987819 */ /* 0x000fc600000114d7 */
[----:B0-----:R1:W0:Y:S01]  /*15c20*/  SHFL.IDX PT, R8, R84, RZ, 0x181f ;  /* 0x00181fff54087589 */ /* 0x00122200000e0000 */
[----:B------:R-:W-:Y:S02]  /*15c30*/  SHF.R.S32.HI R153, RZ, 0x1f, R216 ;  /* 0x0000001fff997819 */ /* 0x000fe400000114d8 */
[----:B------:R-:W-:Y:S02]  /*15c40*/  SHF.R.S32.HI R154, RZ, 0x1f, R217 ;  /* 0x0000001fff9a7819 */ /* 0x000fe400000114d9 */
[----:B------:R-:W-:Y:S01]  /*15c50*/  SHF.R.S32.HI R155, RZ, 0x1f, R218 ;  /* 0x0000001fff9b7819 */ /* 0x000fe200000114da */
[----:B------:R-:W-:Y:S06]  /*15c60*/  @P1 BRA `(.L_x_5794) ;  /* 0x0000000000881947 */ /* 0x000fec0003800000 */
[-C--:B------:R-:W-:Y:S02]  /*15c70*/  ISETP.GE.AND P5, PT, R218, R0.reuse, PT ;  /* 0x00000000da00720c */ /* 0x080fe40003fa6270 */
[-C--:B------:R-:W-:Y:S02]  /*15c80*/  ISETP.GE.AND P0, PT, R193, R0.reuse, PT ;  /* 0x00000000c100720c */ /* 0x080fe40003f06270 */
[-C--:B------:R-:W-:Y:S02]  /*15c90*/  ISETP.GE.AND P4, PT, R217, R0.reuse, PT ;  /* 0x00000000d900720c */ /* 0x080fe40003f86270 */
[-C--:B------:R-:W-:Y:S02]  /*15ca0*/  ISETP.GE.AND P3, PT, R216, R0.reuse, PT ;  /* 0x00000000d800720c */ /* 0x080fe40003f66270 */
[----:B------:R-:W-:Y:S02]  /*15cb0*/  ISETP.GE.AND P2, PT, R215, R0, PT ;  /* 0x00000000d700720c */ /* 0x000fe40003f46270 */
[----:B------:R-:W-:-:S03]  /*15cc0*/  SHF.R.S32.HI R86, RZ, 0x1f, R3 ;  /* 0x0000001fff567819 */ /* 0x000fc60000011403 */
[C---:B0-----:R-:W-:Y:S02]  /*15cd0*/  @!P5 LEA R10, P1, R218.reuse, R8, 0x1 ;  /* 0x00000008da0ad211 */ /* 0x041fe400078208ff */
[----:B---3--:R-:W-:Y:S02]  /*15ce0*/  @!P0 IMAD.WIDE R80, R193, 0x2, R8 ;  /* 0x00000002c1508825 */ /* 0x008fe400078e0208 */
[----:B------:R-:W-:Y:S02]  /*15cf0*/  @!P5 LEA.HI.X R11, R218, R9, R155, 0x1, P1 ;  /* 0x00000009da0bd211 */ /* 0x000fe400008f0c9b */
[----:B------:R-:W-:Y:S01]  /*15d00*/  ISETP.GE.AND P1, PT, R3, R0, PT ;  /* 0x000000000300720c */ /* 0x000fe20003f26270 */
[----:B-----5:R0:W-:Y:S01]  /*15d10*/  @!P0 ST.E.128 desc[UR42][R80.64], R4 ;  /* 0x0000000450008985 */ /* 0x0201e2000c101d2a */
[----:B------:R-:W-:-:S03]  /*15d20*/  LOP3.LUT P0, RZ, R82, 0x40, RZ, 0xc0, !PT ;  /* 0x0000004052ff7812 */ /* 0x000fc6000780c0ff */
[----:B------:R3:W-:Y:S01]  /*15d30*/  @!P5 ST.E.128 desc[UR42][R10.64], R20 ;  /* 0x000000140a00d985 */ /* 0x0007e2000c101d2a */
[----:B0-----:R-:W-:Y:S02]  /*15d40*/  SHF.R.S32.HI R5, RZ, 0x1f, R91 ;  /* 0x0000001fff057819 */ /* 0x001fe4000001145b */
[----:B------:R-:W-:Y:S02]  /*15d50*/  SHF.R.S32.HI R80, RZ, 0x1f, R89 ;  /* 0x0000001fff507819 */ /* 0x000fe40000011459 */
[CC--:B---3--:R-:W-:Y:S02]  /*15d60*/  @!P4 LEA R22, P5, R217.reuse, R8.reuse, 0x1 ;  /* 0x00000008d916c211 */ /* 0x0c8fe400078a08ff */
[-C--:B------:R-:W-:Y:S02]  /*15d70*/  @!P3 LEA R20, P6, R216, R8.reuse, 0x1 ;  /* 0x00000008d814b211 */ /* 0x080fe400078c08ff */
[----:B------:R-:W-:Y:S02]  /*15d80*/  @!P4 LEA.HI.X R23, R217, R9, R154, 0x1, P5 ;  /* 0x00000009d917c211 */ /* 0x000fe400028f0c9a */
[----:B------:R-:W-:-:S02]  /*15d90*/  @!P2 LEA R10, P5, R215, R8, 0x1 ;  /* 0x00000008d70aa211 */ /* 0x000fc400078a08ff */
[-C--:B------:R-:W-:Y:S01]  /*15da0*/  @!P3 LEA.HI.X R21, R216, R9.reuse, R153, 0x1, P6 ;  /* 0x00000009d815b211 */ /* 0x080fe200030f0c99 */
[----:B------:R4:W-:Y:S01]  /*15db0*/  @!P4 ST.E.128 desc[UR42][R22.64], R28 ;  /* 0x0000001c1600c985 */ /* 0x0009e2000c101d2a */
[----:B------:R-:W-:Y:S02]  /*15dc0*/  LOP3.LUT P6, RZ, R83, 0x80, RZ, 0xc0, !PT ;  /* 0x0000008053ff7812 */ /* 0x000fe400078cc0ff */
[----:B------:R-:W-:Y:S01]  /*15dd0*/  @!P2 LEA.HI.X R11, R215, R9, R152, 0x1, P5 ;  /* 0x00000009d70ba211 */ /* 0x000fe200028f0c98 */
[----:B------:R4:W-:Y:S01]  /*15de0*/  @!P3 ST.E.128 desc[UR42][R20.64], R36 ;  /* 0x000000241400b985 */ /* 0x0009e2000c101d2a */
[----:B------:R-:W-:-:S03]  /*15df0*/  @!P1 LEA R6, P5, R3, R8, 0x1 ;  /* 0x0000000803069211 */ /* 0x000fc600078a08ff */
[----:B------:R4:W-:Y:S01]  /*15e00*/  @!P2 ST.E.128 desc[UR42][R10.64], R44 ;  /* 0x0000002c0a00a985 */ /* 0x0009e2000c101d2a */
[----:B------:R-:W-:Y:S02]  /*15e10*/  @!P1 LEA.HI.X R7, R3, R9, R86, 0x1, P5 ;  /* 0x0000000903079211 */ /* 0x000fe400028f0c56 */
[----:B------:R-:W-:-:S03]  /*15e20*/  @P0 LEA R4, P5, R91, R8, 0x1 ;  /* 0x000000085b040211 */ /* 0x000fc600078a08ff */
[----:B------:R4:W-:Y:S01]  /*15e30*/  @!P1 ST.E.128 desc[UR42][R6.64], R52 ;  /* 0x0000003406009985 */ /* 0x0009e2000c101d2a */
[----:B------:R-:W-:Y:S02]  /*15e40*/  @P0 LEA.HI.X R5, R91, R9, R5, 0x1, P5 ;  /* 0x000000095b050211 */ /* 0x000fe400028f0c05 */
[----:B------:R-:W-:-:S03]  /*15e50*/  @P6 LEA R8, P5, R89, R8, 0x1 ;  /* 0x0000000859086211 */ /* 0x000fc600078a08ff */
[----:B------:R4:W-:Y:S01]  /*15e60*/  @P0 ST.E.128 desc[UR42][R4.64], R60 ;  /* 0x0000003c04000985 */ /* 0x0009e2000c101d2a */
[----:B------:R-:W-:-:S05]  /*15e70*/  @P6 LEA.HI.X R9, R89, R9, R80, 0x1, P5 ;  /* 0x0000000959096211 */ /* 0x000fca00028f0c50 */
[----:B------:R4:W-:Y:S04]  /*15e80*/  @P6 ST.E.128 desc[UR42][R8.64], R68 ;  /* 0x0000004408006985 */ /* 0x0009e8000c101d2a */
.L_x_5794:
[----:B------:R-:W-:Y:S05]  /*15e90*/  BSYNC B1 ;  /* 0x0000000000017941 */ /* 0x000fea0003800000 */
.L_x_5793:
[----:B------:R-:W-:Y:S01]  /*15ea0*/  VIADD R76, R76, 0x20 ;  /* 0x000000204c4c7836 */ /* 0x000fe20000000000 */
[----:B----45:R4:W0:Y:S04]  /*15eb0*/  SHFL.IDX PT, R5, R85, 0x1, 0x181f ;  /* 0x00381f0055057f89 */ /* 0x03082800000e0000 */
[----:B------:R-:W-:Y:S01]  /*15ec0*/  ISETP.GE.AND P0, PT, R76, R87, PT ;  /* 0x000000574c00720c */ /* 0x000fe20003f06270 */
[----:B------:R4:W0:-:S12]  /*15ed0*/  SHFL.IDX PT, R4, R84, 0x1, 0x181f ;  /* 0x00381f0054047f89 */ /* 0x00081800000e0000 */
[----:B----4-:R-:W-:Y:S05]  /*15ee0*/  @P0 BRA `(.L_x_5795) ;  /* 0x0000002800680947 */ /* 0x010fea0003800000 */
[-C--:B------:R-:W-:Y:S02]  /*15ef0*/  ISETP.GE.AND P2, PT, R193, R0.reuse, PT ;  /* 0x00000000c100720c */ /* 0x080fe40003f46270 */
[-C--:B------:R-:W-:Y:S02]  /*15f00*/  ISETP.GE.AND P6, PT, R218, R0.reuse, PT ;  /* 0x00000000da00720c */ /* 0x080fe40003fc6270 */
[-C--:B------:R-:W-:Y:S02]  /*15f10*/  ISETP.GE.AND P4, PT, R217, R0.reuse, PT ;  /* 0x00000000d900720c */ /* 0x080fe40003f86270 */
[-C--:B------:R-:W-:Y:S02]  /*15f20*/  ISETP.GE.AND P3, PT, R216, R0.reuse, PT ;  /* 0x00000000d800720c */ /* 0x080fe40003f66270 */
[----:B------:R-:W-:-:S05]  /*15f30*/  ISETP.GE.AND P1, PT, R3, R0, PT ;  /* 0x000000000300720c */ /* 0x000fca0003f26270 */
[----:B0--3--:R-:W-:Y:S02]  /*15f40*/  @!P2 IMAD.WIDE R8, R193, 0x2, R4 ;  /* 0x00000002c108a825 */ /* 0x009fe400078e0204 */
[CC--:B------:R-:W-:Y:S02]  /*15f50*/  @!P6 LEA R6, P0, R218.reuse, R4.reuse, 0x1 ;  /* 0x00000004da06e211 */ /* 0x0c0fe400078008ff */
[----:B------:R-:W-:Y:S01]  /*15f60*/  @!P4 LEA R10, P5, R217, R4, 0x1 ;  /* 0x00000004d90ac211 */ /* 0x000fe200078a08ff */
[----:B------:R0:W-:Y:S01]  /*15f70*/  @!P2 ST.E.128 desc[UR42][R8.64], R12 ;  /* 0x0000000c0800a985 */ /* 0x0001e2000c101d2a */
[----:B------:R-:W-:Y:S02]  /*15f80*/  ISETP.GE.AND P2, PT, R215, R0, PT ;  /* 0x00000000d700720c */ /* 0x000fe40003f46270 */
[----:B------:R-:W-:Y:S02]  /*15f90*/  @!P6 LEA.HI.X R7, R218, R5, R155, 0x1, P0 ;  /* 0x00000005da07e211 */ /* 0x000fe400000f0c9b */
[----:B------:R-:W-:-:S02]  /*15fa0*/  LOP3.LUT P0, RZ, R82, 0x40, RZ, 0xc0, !PT ;  /* 0x0000004052ff7812 */ /* 0x000fc4000780c0ff */
[-C--:B------:R-:W-:Y:S01]  /*15fb0*/  @!P4 LEA.HI.X R11, R217, R5.reuse, R154, 0x1, P5 ;  /* 0x00000005d90bc211 */ /* 0x080fe200028f0c9a */
[----:B------:R3:W-:Y:S01]  /*15fc0*/  @!P6 ST.E.128 desc[UR42][R6.64], R24 ;  /* 0x000000180600e985 */ /* 0x0007e2000c101d2a */
[CC--:B------:R-:W-:Y:S02]  /*15fd0*/  @!P3 LEA R22, P5, R216.reuse, R4.reuse, 0x1 ;  /* 0x00000004d816b211 */ /* 0x0c0fe400078a08ff */
[----:B------:R-:W-:Y:S01]  /*15fe0*/  SHF.R.S32.HI R0, RZ, 0x1f, R3 ;  /* 0x0000001fff007819 */ /* 0x000fe20000011403 */
[----:B------:R3:W-:Y:S01]  /*15ff0*/  @!P4 ST.E.128 desc[UR42][R10.64], R32 ;  /* 0x000000200a00c985 */ /* 0x0007e2000c101d2a */
[C---:B------:R-:W-:Y:S02]  /*16000*/  @!P1 LEA R20, P6, R3.reuse, R4, 0x1 ;  /* 0x0000000403149211 */ /* 0x040fe400078c08ff */
[-C--:B------:R-:W-:Y:S02]  /*16010*/  @!P3 LEA.HI.X R23, R216, R5.reuse, R153, 0x1, P5 ;  /* 0x00000005d817b211 */ /* 0x080fe400028f0c99 */
[----:B------:R-:W-:-:S02]  /*16020*/  @!P1 LEA.HI.X R21, R3, R5, R0, 0x1, P6 ;  /* 0x0000000503159211 */ /* 0x000fc400030f0c00 */
[-C--:B0-----:R-:W-:Y:S01]  /*16030*/  @!P2 LEA R12, P5, R215, R4.reuse, 0x1 ;  /* 0x00000004d70ca211 */ /* 0x081fe200078a08ff */
[----:B------:R3:W-:Y:S01]  /*16040*/  @!P3 ST.E.128 desc[UR42][R22.64], R40 ;  /* 0x000000281600b985 */ /* 0x0007e2000c101d2a */
[----:B------:R-:W-:Y:S02]  /*16050*/  SHF.R.S32.HI R0, RZ, 0x1f, R91 ;  /* 0x0000001fff007819 */ /* 0x000fe4000001145b */
[----:B------:R-:W-:Y:S02]  /*16060*/  @P0 LEA R8, P6, R91, R4, 0x1 ;  /* 0x000000045b080211 */ /* 0x000fe400078c08ff */
[-C--:B------:R-:W-:Y:S02]  /*16070*/  @!P2 LEA.HI.X R13, R215, R5.reuse, R152, 0x1, P5 ;  /* 0x00000005d70da211 */ /* 0x080fe400028f0c98 */
[----:B------:R-:W-:-:S03]  /*16080*/  @P0 LEA.HI.X R9, R91, R5, R0, 0x1, P6 ;  /* 0x000000055b090211 */ /* 0x000fc600030f0c00 */
        /* <DEDUP_REMOVED lines=10> */
.L_x_5792:
[----:B------:R-:W-:Y:S01]  /*16130*/  ULDC.64 UR4, c[0x0][0xb08] ;  /* 0x0002c20000047ab9 */ /* 0x000fe20000000a00 */
[----:B-1----:R-:W-:Y:S01]  /*16140*/  IMAD.IADD R12, R201, 0x1, R192 ;  /* 0x00000001c90c7824 */ /* 0x002fe200078e02c0 */
[----:B------:R-:W-:Y:S01]  /*16150*/  BSSY B1, `(.L_x_5796) ;  /* 0x00000f9000017945 */ /* 0x000fe20003800000 */
[----:B------:R-:W-:Y:S01]  /*16160*/  IMAD R9, R9, UR4, RZ ;  /* 0x0000000409097c24 */ /* 0x000fe2000f8e02ff */
[----:B------:R-:W-:Y:S01]  /*16170*/  SHF.R.S32.HI R22, RZ, 0x1f, R221 ;  /* 0x0000001fff167819 */ /* 0x000fe200000114dd */
[C---:B------:R-:W-:Y:S01]  /*16180*/  IMAD.WIDE.U32 R10, R0.reuse, UR4, RZ ;  /* 0x00000004000a7c25 */ /* 0x040fe2000f8e00ff */
[----:B---3--:R-:W-:Y:S02]  /*16190*/  SHF.R.S32.HI R76, RZ, 0x1f, R222 ;  /* 0x0000001fff4c7819 */ /* 0x008fe400000114de */
[----:B------:R-:W-:Y:S01]  /*161a0*/  SHF.R.S32.HI R152, RZ, 0x1f, R223 ;  /* 0x0000001fff987819 */ /* 0x000fe200000114df */
[----:B------:R-:W-:Y:S01]  /*161b0*/  IMAD R9, R0, UR5, R9 ;  /* 0x0000000500097c24 */ /* 0x000fe2000f8e0209 */
[----:B------:R-:W-:Y:S01]  /*161c0*/  ULDC.64 UR4, c[0x0][0xb38] ;  /* 0x0002ce0000047ab9 */ /* 0x000fe20000000a00 */
[----:B------:R-:W-:Y:S01]  /*161d0*/  SHF.R.S32.HI R0, RZ, 0x1f, R3 ;  /* 0x0000001fff007819 */ /* 0x000fe20000011403 */
[----:B------:R-:W-:Y:S01]  /*161e0*/  IMAD.IADD R192, R191, 0x1, R192 ;  /* 0x00000001bfc07824 */ /* 0x000fe200078e02c0 */
[----:B------:R-:W-:Y:S01]  /*161f0*/  SHF.R.S32.HI R153, RZ, 0x1f, R224 ;  /* 0x0000001fff997819 */ /* 0x000fe200000114e0 */
[----:B------:R-:W-:Y:S01]  /*16200*/  IMAD.IADD R11, R11, 0x1, R9 ;  /* 0x000000010b0b7824 */ /* 0x000fe200078e0209 */
[----:B------:R-:W-:Y:S01]  /*16210*/  SHF.R.S32.HI R154, RZ, 0x1f, R225 ;  /* 0x0000001fff9a7819 */ /* 0x000fe200000114e1 */
[----:B------:R-:W-:Y:S01]  /*16220*/  IMAD.MOV.U32 R9, RZ, RZ, R12 ;  /* 0x000000ffff097224 */ /* 0x000fe200078e000c */
        /* <DEDUP_REMOVED lines=15> */
[----:B------:R-:W0:Y:S01]  /*16320*/  LDC R0, c[0x0][0xbe8] ;  /* 0x0002fa00ff007b82 */ /* 0x000e220000000800 */
[C---:B------:R-:W-:Y:S01]  /*16330*/  VIADD R165, R194.reuse, 0x90 ;  /* 0x00000090c2a57836 */ /* 0x040fe20000000000 */
[----:B------:R-:W-:Y:S01]  /*16340*/  SHF.R.S32.HI R163, RZ, 0x1f, R163 ;  /* 0x0000001fffa37819 */ /* 0x000fe200000114a3 */
[----:B------:R-:W-:Y:S01]  /*16350*/  IMAD.IADD R11, R11, 0x1, R3 ;  /* 0x000000010b0b7824 */ /* 0x000fe200078e0203 */
[----:B------:R-:W-:Y:S01]  /*16360*/  SHF.R.S32.HI R235, RZ, 0x1f, R194 ;  /* 0x0000001fffeb7819 */ /* 0x000fe200000114c2 */
[----:B------:R-:W-:Y:S01]  /*16370*/  VIADD R167, R194, 0x88 ;  /* 0x00000088c2a77836 */ /* 0x000fe20000000000 */
[----:B------:R-:W-:Y:S01]  /*16380*/  SHF.R.S32.HI R165, RZ, 0x1f, R165 ;  /* 0x0000001fffa57819 */ /* 0x000fe200000114a5 */
[----:B------:R-:W-:-:S03]  /*16390*/  IMAD.WIDE.U32 R10, R220, UR4, R10 ;  /* 0x00000004dc0a7c25 */ /* 0x000fc6000f8e000a */
[----:B------:R-:W-:Y:S01]  /*163a0*/  SHF.R.S32.HI R167, RZ, 0x1f, R167 ;  /* 0x0000001fffa77819 */ /* 0x000fe200000114a7 */
[----:B------:R-:W-:Y:S01]  /*163b0*/  IMAD R11, R220, UR5, R11 ;  /* 0x00000005dc0b7c24 */ /* 0x000fe2000f8e020b */
[----:B------:R-:W-:Y:S01]  /*163c0*/  ULDC.64 UR4, c[0x0][0xb30] ;  /* 0x0002cc0000047ab9 */ /* 0x000fe20000000a00 */
[C---:B------:R-:W-:Y:S02]  /*163d0*/  VIADD R169, R194.reuse, 0x80 ;  /* 0x00000080c2a97836 */ /* 0x040fe40000000000 */
[C---:B------:R-:W-:Y:S02]  /*163e0*/  VIADD R171, R194.reuse, 0x78 ;  /* 0x00000078c2ab7836 */ /* 0x040fe40000000000 */
        /* <DEDUP_REMOVED lines=20> */
[----:B------:R-:W0:Y:S01]  /*16530*/  @P0 LDC R13, c[0x0][0xbec] ;  /* 0x0002fb00ff0d0b82 */ /* 0x000e220000000800 */
[C---:B------:R-:W-:Y:S01]  /*16540*/  VIADD R212, R194.reuse, 0x20 ;  /* 0x00000020c2d47836 */ /* 0x040fe20000000000 */
[----:B------:R-:W-:Y:S01]  /*16550*/  SHF.R.S32.HI R206, RZ, 0x1f, R206 ;  /* 0x0000001fffce7819 */ /* 0x000fe200000114ce */
[C---:B------:R-:W-:Y:S01]  /*16560*/  VIADD R214, R194.reuse, 0x18 ;  /* 0x00000018c2d67836 */ /* 0x040fe20000000000 */
[----:B------:R-:W-:Y:S01]  /*16570*/  SHF.R.S32.HI R208, RZ, 0x1f, R208 ;  /* 0x0000001fffd07819 */ /* 0x000fe200000114d0 */
[C---:B------:R-:W-:Y:S01]  /*16580*/  VIADD R232, R194.reuse, 0x10 ;  /* 0x00000010c2e87836 */ /* 0x040fe20000000000 */
[----:B------:R-:W-:Y:S01]  /*16590*/  SHF.R.S32.HI R210, RZ, 0x1f, R210 ;  /* 0x0000001fffd27819 */ /* 0x000fe200000114d2 */
[C---:B------:R-:W-:Y:S01]  /*165a0*/  VIADD R234, R194.reuse, 0x8 ;  /* 0x00000008c2ea7836 */ /* 0x040fe20000000000 */
[----:B------:R-:W1:Y:S01]  /*165b0*/  @P0 LDC R3, c[0x0][0xbf0] ;  /* 0x0002fc00ff030b82 */ /* 0x000e620000000800 */
        /* <DEDUP_REMOVED lines=11> */
[----:B------:R-:W-:Y:S02]  /*16670*/  VIADD R176, R194, 0x60 ;  /* 0x00000060c2b07836 */ /* 0x000fe40000000000 */
[----:B0-----:R-:W-:-:S04]  /*16680*/  @P0 IMAD.HI.U32 R13, R12, R13, RZ ;  /* 0x0000000d0c0d0227 */ /* 0x001fc800078e00ff */
[C---:B------:R-:W-:Y:S02]  /*16690*/  VIADD R178, R194.reuse, 0x58 ;  /* 0x00000058c2b27836 */ /* 0x040fe40000000000 */
[C---:B------:R-:W-:Y:S01]  /*166a0*/  VIADD R180, R194.reuse, 0x50 ;  /* 0x00000050c2b47836 */ /* 0x040fe20000000000 */
[----:B-1----:R-:W-:Y:S01]  /*166b0*/  @P0 SHF.R.U32.HI R9, RZ, R3, R13 ;  /* 0x00000003ff090219 */ /* 0x002fe2000001160d */
[C---:B------:R-:W-:Y:S02]  /*166c0*/  VIADD R182, R194.reuse, 0x48 ;  /* 0x00000048c2b67836 */ /* 0x040fe40000000000 */
[----:B------:R-:W-:Y:S02]  /*166d0*/  VIADD R190, R194, 0x40 ;  /* 0x00000040c2be7836 */ /* 0x000fe40000000000 */
[----:B------:R-:W-:Y:S02]  /*166e0*/  IMAD.MOV R3, RZ, RZ, -R9 ;  /* 0x000000ffff037224 */ /* 0x000fe400078e0a09 */
[----:B------:R-:W-:-:S04]  /*166f0*/  IMAD.WIDE.U32 R10, R9, UR4, R10 ;  /* 0x00000004090a7c25 */ /* 0x000fc8000f8e000a */
[----:B------:R-:W-:Y:S02]  /*16700*/  IMAD R3, R0, R3, R12 ;  /* 0x0000000300037224 */ /* 0x000fe400078e020c */
[----:B------:R-:W-:Y:S01]  /*16710*/  IMAD R0, R8, R0, RZ ;  /* 0x0000000008007224 */ /* 0x000fe200078e02ff */
[----:B------:R-:W-:Y:S01]  /*16720*/  SHF.R.S32.HI R8, RZ, 0x1f, R9 ;  /* 0x0000001fff087819 */ /* 0x000fe20000011409 */
[C---:B------:R-:W-:Y:S02]  /*16730*/  VIADD R205, R194.reuse, 0x38 ;  /* 0x00000038c2cd7836 */ /* 0x040fe40000000000 */
[----:B------:R-:W-:Y:S02]  /*16740*/  VIADD R207, R194, 0x30 ;  /* 0x00000030c2cf7836 */ /* 0x000fe40000000000 */
[----:B------:R-:W-:Y:S02]  /*16750*/  IMAD R8, R8, UR4, RZ ;  /* 0x0000000408087c24 */ /* 0x000fe4000f8e02ff */
[----:B------:R-:W-:-:S02]  /*16760*/  VIADD R209, R194, 0x28 ;  /* 0x00000028c2d17836 */ /* 0x000fc40000000000 */
[----:B------:R-:W-:Y:S01]  /*16770*/  IMAD R9, R9, UR5, R8 ;  /* 0x0000000509097c24 */ /* 0x000fe2000f8e0208 */
[----:B------:R-:W-:Y:S01]  /*16780*/  SHF.R.S32.HI R8, RZ, 0x1f, R3 ;  /* 0x0000001fff087819 */ /* 0x000fe20000011403 */
[----:B------:R-:W-:Y:S01]  /*16790*/  ULDC.64 UR4, c[0x0][0xb28] ;  /* 0x0002ca0000047ab9 */ /* 0x000fe20000000a00 */
[----:B------:R-:W-:Y:S02]  /*167a0*/  VIADD R211, R194, 0x20 ;  /* 0x00000020c2d37836 */ /* 0x000fe40000000000 */
[----:B------:R-:W-:Y:S02]  /*167b0*/  IMAD.IADD R11, R11, 0x1, R9 ;  /* 0x000000010b0b7824 */ /* 0x000fe400078e0209 */
[----:B------:R-:W-:Y:S02]  /*167c0*/  IMAD R8, R8, UR4, RZ ;  /* 0x0000000408087c24 */ /* 0x000fe4000f8e02ff */
[----:B------:R-:W-:-:S04]  /*167d0*/  IMAD.WIDE.U32 R10, R3, UR4, R10 ;  /* 0x00000004030a7c25 */ /* 0x000fc8000f8e000a */
[----:B------:R-:W-:Y:S01]  /*167e0*/  IMAD R8, R3, UR5, R8 ;  /* 0x0000000503087c24 */ /* 0x000fe2000f8e0208 */
[----:B------:R-:W-:Y:S01]  /*167f0*/  ULDC.64 UR4, c[0x0][0xb00] ;  /* 0x0002c00000047ab9 */ /* 0x000fe20000000a00 */
[----:B------:R-:W-:Y:S01]  /*16800*/  VIADD R213, R194, 0x18 ;  /* 0x00000018c2d57836 */ /* 0x000fe20000000000 */
[----:B------:R-:W-:Y:S01]  /*16810*/  LEA R3, P0, R10, UR4, 0x2 ;  /* 0x000000040a037c11 */ /* 0x000fe2000f8010ff */
[----:B------:R-:W-:Y:S02]  /*16820*/  IMAD.IADD R9, R11, 0x1, R8 ;  /* 0x000000010b097824 */ /* 0x000fe400078e0208 */
[----:B------:R-:W-:Y:S02]  /*16830*/  VIADD R8, R2, 0x28c20 ;  /* 0x00028c2002087836 */ /* 0x000fe40000000000 */
[----:B------:R0:W1:Y:S01]  /*16840*/  SHFL.IDX PT, R20, R3, RZ, 0x1c1f ;  /* 0x001c1fff03147589 */ /* 0x00006200000e0000 */
[----:B------:R-:W-:Y:S01]  /*16850*/  LEA.HI.X R14, R10, UR5, R9, 0x2, P0 ;  /* 0x000000050a0e7c11 */ /* 0x000fe200080f1409 */
[----:B------:R-:W-:Y:S01]  /*16860*/  VIADD R231, R194, 0x10 ;  /* 0x00000010c2e77836 */ /* 0x000fe20000000000 */
[----:B------:R-:W-:Y:S01]  /*16870*/  ISETP.GE.AND P0, PT, R192, R0, PT ;  /* 0x00000000c000720c */ /* 0x000fe20003f06270 */
[----:B------:R-:W-:Y:S01]  /*16880*/  VIADD R233, R194, 0x8 ;  /* 0x00000008c2e97836 */ /* 0x000fe20000000000 */
[----:B------:R-:W-:Y:S01]  /*16890*/  PRMT R8, RZ, 0x654, R8 ;  /* 0x00000654ff087816 */ /* 0x000fe20000000008 */
[----:B------:R0:W3:Y:S03]  /*168a0*/  SHFL.IDX PT, R15, R14, RZ, 0x1c1f ;  /* 0x001c1fff0e0f7589 */ /* 0x0000e600000e0000 */
[----:B------:R0:W-:Y:S07]  /*168b0*/  SYNCS.ARRIVE.TRANS64.RED.A1T0 RZ, [R8+URZ], RZ ;  /* 0x000000ff08ff79a7 */ /* 0x0001ee000810043f */
[----:B------:R-:W-:Y:S05]  /*168c0*/  @P0 BRA `(.L_x_5797) ;  /* 0x0000000800040947 */ /* 0x000fea0003800000 */
[----:B------:R-:W-:Y:S02]  /*168d0*/  ULDC UR4, c[0x0][0xac8] ;  /* 0x0002b20000047ab9 */ /* 0x000fe40000000800 */
[----:B------:R-:W-:Y:S02]  /*168e0*/  ISETP.GE.AND P0, PT, R194, UR4, PT ;  /* 0x00000004c2007c0c */ /* 0x000fe4000bf06270 */
[----:B------:R-:W-:Y:S02]  /*168f0*/  ISETP.GE.AND P4, PT, R176, UR4, PT ;  /* 0x00000004b0007c0c */ /* 0x000fe4000bf86270 */
[----:B------:R-:W-:-:S09]  /*16900*/  ISETP.GE.AND P5, PT, R174, UR4, PT ;  /* 0x00000004ae007c0c */ /* 0x000fd2000bfa6270 */
[----:B01----:R-:W-:-:S04]  /*16910*/  @!P0 LEA R8, P1, R194, R20, 0x2 ;  /* 0x00000014c2088211 */ /* 0x003fc800078210ff */
[----:B---3--:R-:W-:Y:S02]  /*16920*/  @!P0 LEA.HI.X R9, R194, R15, R235, 0x2, P1 ;  /* 0x0000000fc2098211 */ /* 0x008fe400008f14eb */
        /* <DEDUP_REMOVED lines=31> */
[----:B------:R-:W-:-:S09]  /*16b20*/  ISETP.GE.AND P0, PT, R182, UR4, PT ;  /* 0x00000004b6007c0c */ /* 0x000fd2000bf06270 */
[-C--:B------:R-:W-:Y:S02]  /*16b30*/  @!P1 LEA R10, P6, R180, R20.reuse, 0x2 ;  /* 0x00000014b40a9211 */ /* 0x080fe400078c10ff */
[----:B0-----:R-:W-:Y:S02]  /*16b40*/  @!P2 LEA R8, P3, R190, R20, 0x2 ;  /* 0x00000014be08a211 */ /* 0x001fe400078610ff */
[-C--:B------:R-:W-:Y:S02]  /*16b50*/  @!P1 LEA.HI.X R11, R180, R15.reuse, R181, 0x2, P6 ;  /* 0x0000000fb40b9211 */ /* 0x080fe400030f14b5 */
[----:B------:R-:W-:Y:S02]  /*16b60*/  @!P2 LEA.HI.X R9, R190, R15, R202, 0x2, P3 ;  /* 0x0000000fbe09a211 */ /* 0x000fe400018f14ca */
[----:B------:R-:W-:-:S03]  /*16b70*/  ISETP.GE.AND P3, PT, R178, UR4, PT ;  /* 0x00000004b2007c0c */ /* 0x000fc6000bf66270 */
        /* <DEDUP_REMOVED lines=10> */
[----:B------:R-:W-:Y:S02]  /*16c20*/  @!P5 LEA R12, P6, R174, R20, 0x2 ;  /* 0x00000014ae0cd211 */ /* 0x000fe400078c10ff */
[-C--:B------:R-:W-:Y:S01]  /*16c30*/  @!P4 LEA.HI.X R11, R176, R15.reuse, R177, 0x2, P2 ;  /* 0x0000000fb00bc211 */ /* 0x080fe200010f14b1 */
[----:B------:R0:W-:Y:S01]  /*16c40*/  @!P3 ST.E.64 desc[UR42][R8.64], R68 ;  /* 0x000000440800b985 */ /* 0x0001e2000c101b2a */
[----:B------:R-:W-:-:S02]  /*16c50*/  @!P5 LEA.HI.X R13, R174, R15, R175, 0x2, P6 ;  /* 0x0000000fae0dd211 */ /* 0x000fc400030f14af */
[----:B------:R-:W-:Y:S01]  /*16c60*/  ISETP.GE.AND P2, PT, R168, UR4, PT ;  /* 0x00000004a8007c0c */ /* 0x000fe2000bf46270 */
[----:B------:R1:W-:Y:S01]  /*16c70*/  @!P4 ST.E.64 desc[UR42][R10.64], R72 ;  /* 0x000000480a00c985 */ /* 0x0003e2000c101b2a */
[----:B------:R-:W-:-:S03]  /*16c80*/  ISETP.GE.AND P3, PT, R166, UR4, PT ;  /* 0x00000004a6007c0c */ /* 0x000fc6000bf66270 */
[----:B------:R3:W-:Y:S01]  /*16c90*/  @!P5 ST.E.64 desc[UR42][R12.64], R6 ;  /* 0x000000060c00d985 */ /* 0x0007e2000c101b2a */
[----:B0-----:R-:W-:-:S07]  /*16ca0*/  @!P1 LEA R8, P5, R170, R20, 0x2 ;  /* 0x00000014aa089211 */ /* 0x001fce00078a10ff */
[-C--:B-1----:R-:W-:Y:S02]  /*16cb0*/  @!P2 LEA R10, P6, R168, R20.reuse, 0x2 ;  /* 0x00000014a80aa211 */ /* 0x082fe400078c10ff */
[-C--:B------:R-:W-:Y:S02]  /*16cc0*/  @!P1 LEA.HI.X R9, R170, R15.reuse, R171, 0x2, P5 ;  /* 0x0000000faa099211 */ /* 0x080fe400028f14ab */
[----:B---3--:R-:W-:Y:S02]  /*16cd0*/  @!P0 LEA R6, P4, R172, R20, 0x2 ;  /* 0x00000014ac068211 */ /* 0x008fe400078810ff */
[----:B------:R-:W-:Y:S02]  /*16ce0*/  ISETP.GE.AND P5, PT, R162, UR4, PT ;  /* 0x00000004a2007c0c */ /* 0x000fe4000bfa6270 */
[----:B------:R-:W-:Y:S02]  /*16cf0*/  @!P0 LEA.HI.X R7, R172, R15, R173, 0x2, P4 ;  /* 0x0000000fac078211 */ /* 0x000fe400020f14ad */
[----:B------:R-:W-:-:S02]  /*16d00*/  ISETP.GE.AND P4, PT, R164, UR4, PT ;  /* 0x00000004a4007c0c */ /* 0x000fc4000bf86270 */
[----:B------:R-:W-:Y:S01]  /*16d10*/  @!P2 LEA.HI.X R11, R168, R15, R169, 0x2, P6 ;  /* 0x0000000fa80ba211 */ /* 0x000fe200030f14a9 */
[----:B------:R0:W-:Y:S04]  /*16d20*/  @!P0 ST.E.64 desc[UR42][R6.64], R80 ;  /* 0x0000005006008985 */ /* 0x0001e8000c101b2a */
        /* <DEDUP_REMOVED lines=10> */
[----:B---3--:R-:W-:-:S03]  /*16dd0*/  @!P5 LEA R10, P6, R162, R20, 0x2 ;  /* 0x00000014a20ad211 */ /* 0x008fc600078c10ff */
[----:B------:R1:W-:Y:S01]  /*16de0*/  @!P4 ST.E.64 desc[UR42][R8.64], R96 ;  /* 0x000000600800c985 */ /* 0x0003e2000c101b2a */
[----:B------:R-:W-:Y:S02]  /*16df0*/  @!P5 LEA.HI.X R11, R162, R15, R163, 0x2, P6 ;  /* 0x0000000fa20bd211 */ /* 0x000fe400030f14a3 */
[----:B------:R-:W-:-:S03]  /*16e00*/  ISETP.GE.AND P4, PT, R228, UR4, PT ;  /* 0x00000004e4007c0c */ /* 0x000fc6000bf86270 */
[----:B------:R3:W-:Y:S01]  /*16e10*/  @!P5 ST.E.64 desc[UR42][R10.64], R100 ;  /* 0x000000640a00d985 */ /* 0x0007e2000c101b2a */
[----:B------:R-:W-:Y:S02]  /*16e20*/  ISETP.GE.AND P5, PT, R229, UR4, PT ;  /* 0x00000004e5007c0c */ /* 0x000fe4000bfa6270 */
[CC--:B0-----:R-:W-:Y:S02]  /*16e30*/  @!P2 LEA R6, P6, R237.reuse, R20.reuse, 0x2 ;  /* 0x00000014ed06a211 */ /* 0x0c1fe400078c10ff */
[CC--:B-1----:R-:W-:Y:S02]  /*16e40*/  @!P1 LEA R8, P3, R236.reuse, R20.reuse, 0x2 ;  /* 0x00000014ec089211 */ /* 0x0c2fe400078610ff */
[-C--:B------:R-:W-:Y:S02]  /*16e50*/  @!P2 LEA.HI.X R7, R237, R15.reuse, R161, 0x2, P6 ;  /* 0x0000000fed07a211 */ /* 0x080fe400030f14a1 */
[----:B------:R-:W-:Y:S02]  /*16e60*/  @!P1 LEA.HI.X R9, R236, R15, R160, 0x2, P3 ;  /* 0x0000000fec099211 */ /* 0x000fe400018f14a0 */
[----:B---3--:R-:W-:Y:S01]  /*16e70*/  @!P0 LEA R10, P6, R230, R20, 0x2 ;  /* 0x00000014e60a8211 */ /* 0x008fe200078c10ff */
[----:B------:R0:W-:Y:S01]  /*16e80*/  @!P2 ST.E.64 desc[UR42][R6.64], R104 ;  /* 0x000000680600a985 */ /* 0x0001e2000c101b2a */
[----:B------:R-:W-:-:S02]  /*16e90*/  ISETP.GE.AND P3, PT, R227, UR4, PT ;  /* 0x00000004e3007c0c */ /* 0x000fc4000bf66270 */
[----:B------:R-:W-:Y:S01]  /*16ea0*/  @!P0 LEA.HI.X R11, R230, R15, R159, 0x2, P6 ;  /* 0x0000000fe60b8211 */ /* 0x000fe200030f149f */
[----:B------:R1:W-:Y:S04]  /*16eb0*/  @!P1 ST.E.64 desc[UR42][R8.64], R108 ;  /* 0x0000006c08009985 */ /* 0x0003e8000c101b2a */
[----:B------:R3:W-:Y:S01]  /*16ec0*/  @!P0 ST.E.64 desc[UR42][R10.64], R112 ;  /* 0x000000700a008985 */ /* 0x0007e2000c101b2a */
[----:B------:R-:W-:Y:S02]  /*16ed0*/  ISETP.GE.AND P0, PT, R226, UR4, PT ;  /* 0x00000004e2007c0c */ /* 0x000fe4000bf06270 */
[-C--:B0-----:R-:W-:Y:S02]  /*16ee0*/  @!P5 LEA R6, P1, R229, R20.reuse, 0x2 ;  /* 0x00000014e506d211 */ /* 0x081fe400078210ff */
[----:B-1----:R-:W-:-:S02]  /*16ef0*/  @!P4 LEA R8, P2, R228, R20, 0x2 ;  /* 0x00000014e408c211 */ /* 0x002fc400078410ff */
[-C--:B------:R-:W-:Y:S02]  /*16f00*/  @!P5 LEA.HI.X R7, R229, R15.reuse, R158, 0x2, P1 ;  /* 0x0000000fe507d211 */ /* 0x080fe400008f149e */
[----:B---3--:R-:W-:Y:S02]  /*16f10*/  @!P3 LEA R10, P6, R227, R20, 0x2 ;  /* 0x00000014e30ab211 */ /* 0x008fe400078c10ff */
[----:B------:R-:W-:Y:S01]  /*16f20*/  ISETP.GE.AND P1, PT, R225, UR4, PT ;  /* 0x00000004e1007c0c */ /* 0x000fe2000bf26270 */
[----:B------:R0:W-:Y:S01]  /*16f30*/  @!P5 ST.E.64 desc[UR42][R6.64], R116 ;  /* 0x000000740600d985 */ /* 0x0001e2000c101b2a */
[-C--:B------:R-:W-:Y:S02]  /*16f40*/  @!P4 LEA.HI.X R9, R228, R15.reuse, R157, 0x2, P2 ;  /* 0x0000000fe409c211 */ /* 0x080fe400010f149d */
        /* <DEDUP_REMOVED lines=12> */
[----:B---3--:R-:W-:-:S03]  /*17010*/  @!P3 LEA R10, P6, R223, R20, 0x2 ;  /* 0x00000014df0ab211 */ /* 0x008fc600078c10ff */
        /* <DEDUP_REMOVED lines=12> */
.L_x_5797:
[----:B------:R-:W-:Y:S05]  /*170e0*/  BSYNC B1 ;  /* 0x0000000000017941 */ /* 0x000fea0003800000 */
.L_x_5796:
[----:B----4-:R-:W-:Y:S01]  /*170f0*/  VIADD R7, R192, 0x8 ;  /* 0x00000008c0077836 */ /* 0x010fe20000000000 */
[----:B------:R4:W1:Y:S04]  /*17100*/  SHFL.IDX PT, R23, R14, 0x1, 0x1c1f ;  /* 0x003c1f000e177f89 */ /* 0x00086800000e0000 */
[----:B------:R-:W-:Y:S01]  /*17110*/  ISETP.GE.AND P0, PT, R7, R0, PT ;  /* 0x000000000700720c */ /* 0x000fe20003f06270 */
[----:B0-----:R-:W0:-:S12]  /*17120*/  SHFL.IDX PT, R3, R3, 0x1, 0x1c1f ;  /* 0x003c1f0003037f89 */ /* 0x001e1800000e0000 */
[----:B----4-:R-:W-:Y:S05]  /*17130*/  @P0 BRA `(.L_x_5795) ;  /* 0x0000001400d40947 */ /* 0x010fea0003800000 */
[----:B------:R-:W-:Y:S02]  /*17140*/  ULDC UR4, c[0x0][0xac8] ;  /* 0x0002b20000047ab9 */ /* 0x000fe40000000800 */
[----:B------:R-:W-:Y:S02]  /*17150*/  ISETP.GE.AND P4, PT, R194, UR4, PT ;  /* 0x00000004c2007c0c */ /* 0x000fe4000bf86270 */
[----:B------:R-:W-:Y:S02]  /*17160*/  ISETP.GE.AND P2, PT, R233, UR4, PT ;  /* 0x00000004e9007c0c */ /* 0x000fe4000bf46270 */
[----:B------:R-:W-:Y:S02]  /*17170*/  ISETP.GE.AND P1, PT, R231, UR4, PT ;  /* 0x00000004e7007c0c */ /* 0x000fe4000bf26270 */
[----:B------:R-:W-:-:S07]  /*17180*/  ISETP.GE.AND P0, PT, R213, UR4, PT ;  /* 0x00000004d5007c0c */ /* 0x000fce000bf06270 */
[----:B0-----:R-:W-:-:S04]  /*17190*/  @!P4 LEA R6, P3, R194, R3, 0x2 ;  /* 0x00000003c206c211 */ /* 0x001fc800078610ff */
[----:B-1----:R-:W-:Y:S02]  /*171a0*/  @!P4 LEA.HI.X R7, R194, R23, R235, 0x2, P3 ;  /* 0x00000017c207c211 */ /* 0x002fe400018f14eb */
        /* <DEDUP_REMOVED lines=14> */
[-C--:B0-----:R-:W-:Y:S02]  /*17290*/  @!P3 LEA R6, P1, R211, R3.reuse, 0x2 ;  /* 0x00000003d306b211 */ /* 0x081fe400078210ff */
        /* <DEDUP_REMOVED lines=45> */
[-C--:B------:R-:W-:Y:S02]  /*17570*/  @!P5 LEA R12, P6, R168, R3.reuse, 0x2 ;  /* 0x00000003a80cd211 */ /* 0x080fe400078c10ff */
[----:B------:R-:W-:Y:S01]  /*17580*/  @!P4 LEA R14, P0, R166, R3, 0x2 ;  /* 0x00000003a60ec211 */ /* 0x000fe200078010ff */
[----:B------:R4:W-:Y:S01]  /*17590*/  @!P2 ST.E.64 desc[UR42][R10.64], R86 ;  /* 0x000000560a00a985 */ /* 0x0009e2000c101b2a */
[----:B------:R-:W-:Y:S02]  /*175a0*/  ISETP.GE.AND P2, PT, R162, UR4, PT ;  /* 0x00000004a2007c0c */ /* 0x000fe4000bf46270 */
[----:B------:R-:W-:Y:S02]  /*175b0*/  ISETP.GE.AND P1, PT, R237, UR4, PT ;  /* 0x00000004ed007c0c */ /* 0x000fe4000bf26270 */
[----:B---3--:R-:W-:-:S02]  /*175c0*/  @!P4 LEA.HI.X R15, R166, R23, R167, 0x2, P0 ;  /* 0x00000017a60fc211 */ /* 0x008fc400000f14a7 */
[----:B------:R-:W-:Y:S02]  /*175d0*/  @!P5 LEA.HI.X R13, R168, R23, R169, 0x2, P6 ;  /* 0x00000017a80dd211 */ /* 0x000fe400030f14a9 */
[----:B------:R-:W-:Y:S02]  /*175e0*/  ISETP.GE.AND P0, PT, R236, UR4, PT ;  /* 0x00000004ec007c0c */ /* 0x000fe4000bf06270 */
[----:B------:R-:W-:Y:S01]  /*175f0*/  @!P3 LEA R20, P6, R164, R3, 0x2 ;  /* 0x00000003a414b211 */ /* 0x000fe200078c10ff */
[----:B------:R3:W-:Y:S01]  /*17600*/  @!P5 ST.E.64 desc[UR42][R12.64], R90 ;  /* 0x0000005a0c00d985 */ /* 0x0007e2000c101b2a */
[----:B------:R-:W-:Y:S02]  /*17610*/  ISETP.GE.AND P5, PT, R230, UR4, PT ;  /* 0x00000004e6007c0c */ /* 0x000fe4000bfa6270 */
[----:B------:R-:W-:Y:S01]  /*17620*/  @!P3 LEA.HI.X R21, R164, R23, R165, 0x2, P6 ;  /* 0x00000017a415b211 */ /* 0x000fe200030f14a5 */
[----:B------:R5:W-:Y:S01]  /*17630*/  @!P4 ST.E.64 desc[UR42][R14.64], R94 ;  /* 0x0000005e0e00c985 */ /* 0x000be2000c101b2a */
[----:B0-----:R-:W-:-:S02]  /*17640*/  @!P2 LEA R4, P6, R162, R3, 0x2 ;  /* 0x00000003a204a211 */ /* 0x001fc400078c10ff */
[----:B------:R-:W-:Y:S01]  /*17650*/  ISETP.GE.AND P4, PT, R229, UR4, PT ;  /* 0x00000004e5007c0c */ /* 0x000fe2000bf86270 */
[----:B------:R-:W-:Y:S01]  /*17660*/  @!P3 ST.E.64 desc[UR42][R20.64], R98 ;  /* 0x000000621400b985 */ /* 0x000fe2000c101b2a */
[C---:B------:R-:W-:Y:S02]  /*17670*/  @!P1 LEA R6, P3, R237.reuse, R3, 0x2 ;  /* 0x00000003ed069211 */ /* 0x040fe400078610ff */
[----:B------:R-:W-:Y:S02]  /*17680*/  @!P2 LEA.HI.X R5, R162, R23, R163, 0x2, P6 ;  /* 0x00000017a205a211 */ /* 0x000fe400030f14a3 */
[----:B-1----:R-:W-:Y:S02]  /*17690*/  @!P0 LEA R8, P6, R236, R3, 0x2 ;  /* 0x00000003ec088211 */ /* 0x002fe400078c10ff */
[----:B------:R-:W-:Y:S01]  /*176a0*/  @!P1 LEA.HI.X R7, R237, R23, R161, 0x2, P3 ;  /* 0x00000017ed079211 */ /* 0x000fe200018f14a1 */
[----:B------:R0:W-:Y:S01]  /*176b0*/  @!P2 ST.E.64 desc[UR42][R4.64], R102 ;  /* 0x000000660400a985 */ /* 0x0001e2000c101b2a */
[----:B------:R-:W-:-:S02]  /*176c0*/  ISETP.GE.AND P3, PT, R228, UR4, PT ;  /* 0x00000004e4007c0c */ /* 0x000fc4000bf66270 */
[----:B------:R-:W-:Y:S01]  /*176d0*/  @!P0 LEA.HI.X R9, R236, R23, R160, 0x2, P6 ;  /* 0x00000017ec098211 */ /* 0x000fe200030f14a0 */
[----:B------:R1:W-:Y:S01]  /*176e0*/  @!P1 ST.E.64 desc[UR42][R6.64], R106 ;  /* 0x0000006a06009985 */ /* 0x0003e2000c101b2a */
[CC--:B----4-:R-:W-:Y:S02]  /*176f0*/  @!P5 LEA R10, P1, R230.reuse, R3.reuse, 0x2 ;  /* 0x00000003e60ad211 */ /* 0x0d0fe400078210ff */
[----:B---3--:R-:W-:Y:S01]  /*17700*/  @!P4 LEA R12, P2, R229, R3, 0x2 ;  /* 0x00000003e50cc211 */ /* 0x008fe200078410ff */
[----:B------:R3:W-:Y:S01]  /*17710*/  @!P0 ST.E.64 desc[UR42][R8.64], R110 ;  /* 0x0000006e08008985 */ /* 0x0007e2000c101b2a */
[----:B------:R-:W-:Y:S02]  /*17720*/  ISETP.GE.AND P0, PT, R227, UR4, PT ;  /* 0x00000004e3007c0c */ /* 0x000fe4000bf06270 */
[----:B------:R-:W-:Y:S02]  /*17730*/  @!P5 LEA.HI.X R11, R230, R23, R159, 0x2, P1 ;  /* 0x00000017e60bd211 */ /* 0x000fe400008f149f */
[----:B------:R-:W-:-:S02]  /*17740*/  ISETP.GE.AND P1, PT, R226, UR4, PT ;  /* 0x00000004e2007c0c */ /* 0x000fc4000bf26270 */
[C---:B-----5:R-:W-:Y:S01]  /*17750*/  @!P3 LEA R14, P6, R228.reuse, R3, 0x2 ;  /* 0x00000003e40eb211 */ /* 0x060fe200078c10ff */
[----:B------:R4:W-:Y:S01]  /*17760*/  @!P5 ST.E.64 desc[UR42][R10.64], R114 ;  /* 0x000000720a00d985 */ /* 0x0009e2000c101b2a */
[-C--:B------:R-:W-:Y:S02]  /*17770*/  @!P4 LEA.HI.X R13, R229, R23.reuse, R158, 0x2, P2 ;  /* 0x00000017e50dc211 */ /* 0x080fe400010f149e */
[----:B------:R-:W-:Y:S02]  /*17780*/  @!P3 LEA.HI.X R15, R228, R23, R157, 0x2, P6 ;  /* 0x00000017e40fb211 */ /* 0x000fe400030f149d */
[----:B------:R-:W-:Y:S01]  /*17790*/  ISETP.GE.AND P2, PT, R223, UR4, PT ;  /* 0x00000004df007c0c */ /* 0x000fe2000bf46270 */
[----:B------:R5:W-:Y:S01]  /*177a0*/  @!P4 ST.E.64 desc[UR42][R12.64], R118 ;  /* 0x000000760c00c985 */ /* 0x000be2000c101b2a */
[----:B------:R-:W-:Y:S02]  /*177b0*/  ISETP.GE.AND P4, PT, R225, UR4, PT ;  /* 0x00000004e1007c0c */ /* 0x000fe4000bf86270 */
[----:B0-----:R-:W-:Y:S01]  /*177c0*/  @!P0 LEA R4, P5, R227, R3, 0x2 ;  /* 0x00000003e3048211 */ /* 0x001fe200078a10ff */
[----:B------:R0:W-:Y:S01]  /*177d0*/  @!P3 ST.E.64 desc[UR42][R14.64], R122 ;  /* 0x0000007a0e00b985 */ /* 0x0001e2000c101b2a */
[----:B------:R-:W-:-:S02]  /*177e0*/  ISETP.GE.AND P3, PT, R224, UR4, PT ;  /* 0x00000004e0007c0c */ /* 0x000fc4000bf66270 */
[----:B------:R-:W-:Y:S02]  /*177f0*/  @!P0 LEA.HI.X R5, R227, R23, R156, 0x2, P5 ;  /* 0x00000017e3058211 */ /* 0x000fe400028f149c */
[----:B------:R-:W-:Y:S02]  /*17800*/  ISETP.GE.AND P5, PT, R222, UR4, PT ;  /* 0x00000004de007c0c */ /* 0x000fe4000bfa6270 */
[CC--:B-1----:R-:W-:Y:S01]  /*17810*/  @!P1 LEA R6, P6, R226.reuse, R3.reuse, 0x2 ;  /* 0x00000003e2069211 */ /* 0x0c2fe200078c10ff */
[----:B------:R1:W-:Y:S02]  /*17820*/  @!P0 ST.E.64 desc[UR42][R4.64], R126 ;  /* 0x0000007e04008985 */ /* 0x0003e4000c101b2a */
[----:B---3--:R-:W-:Y:S02]  /*17830*/  @!P4 LEA R8, P0, R225, R3, 0x2 ;  /* 0x00000003e108c211 */ /* 0x008fe400078010ff */
[----:B------:R-:W-:Y:S02]  /*17840*/  @!P1 LEA.HI.X R7, R226, R23, R155, 0x2, P6 ;  /* 0x00000017e2079211 */ /* 0x000fe400030f149b */
[----:B----4-:R-:W-:-:S02]  /*17850*/  @!P3 LEA R10, P6, R224, R3, 0x2 ;  /* 0x00000003e00ab211 */ /* 0x010fc400078c10ff */
[----:B------:R-:W-:Y:S01]  /*17860*/  @!P4 LEA.HI.X R9, R225, R23, R154, 0x2, P0 ;  /* 0x00000017e109c211 */ /* 0x000fe200000f149a */
[----:B------:R1:W-:Y:S01]  /*17870*/  @!P1 ST.E.64 desc[UR42][R6.64], R130 ;  /* 0x0000008206009985 */ /* 0x0003e2000c101b2a */
[CC--:B-----5:R-:W-:Y:S02]  /*17880*/  @!P2 LEA R12, P1, R223.reuse, R3.reuse, 0x2 ;  /* 0x00000003df0ca211 */ /* 0x0e0fe400078210ff */
[----:B0-----:R-:W-:Y:S01]  /*17890*/  @!P5 LEA R14, P0, R222, R3, 0x2 ;  /* 0x00000003de0ed211 */ /* 0x001fe200078010ff */
        /* <DEDUP_REMOVED lines=9> */
[----:B-1----:R-:W-:-:S04]  /*17930*/  LEA R4, P0, R221, R3, 0x2 ;  /* 0x00000003dd047211 */ /* 0x002fc800078010ff */
[----:B------:R-:W-:-:S05]  /*17940*/  LEA.HI.X R5, R221, R23, R22, 0x2, P0 ;  /* 0x00000017dd057211 */ /* 0x000fca00000f1416 */
[----:B------:R0:W-:Y:S01]  /*17950*/  ST.E.64 desc[UR42][R4.64], R150 ;  /* 0x0000009604007985 */ /* 0x0001e2000c101b2a */
[----:B------:R-:W-:Y:S05]  /*17960*/  BRA `(.L_x_5795) ;  /* 0x0000000c00c87947 */ /* 0x000fea0003800000 */
.L_x_5789:
[----:B------:R-:W-:Y:S01]  /*17970*/  ULDC.64 UR4, c[0x0][0xc08] ;  /* 0x0003020000047ab9 */ /* 0x000fe20000000a00 */
[----:B------:R-:W4:Y:S01]  /*17980*/  LDC.64 R4, c[0x0][0xc00] ;  /* 0x00030000ff047b82 */ /* 0x000f220000000a00 */
[----:B------:R-:W-:Y:S01]  /*17990*/  ISETP.NE.U32.AND P0, PT, RZ, UR4, PT ;  /* 0x00000004ff007c0c */ /* 0x000fe2000bf05070 */
[----:B------:R-:W-:-:S03]  /*179a0*/  IMAD.MOV.U32 R3, RZ, RZ, RZ ;  /* 0x000000ffff037224 */ /* 0x000fc600078e00ff */
[----:B------:R-:W-:Y:S01]  /*179b0*/  ISETP.NE.AND.EX P1, PT, RZ, UR5, PT, P0 ;  /* 0x00000005ff007c0c */ /* 0x000fe2000bf25300 */
[----:B------:R-:W-:Y:S02]  /*179c0*/  ULDC.64 UR4, c[0x0][0xc00] ;  /* 0x0003000000047ab9 */ /* 0x000fe40000000a00 */
[----:B------:R-:W-:-:S04]  /*179d0*/  ISETP.NE.U32.AND P0, PT, RZ, UR4, PT ;  /* 0x00000004ff007c0c */ /* 0x000fc8000bf05070 */
[----:B------:R-:W-:-:S06]  /*179e0*/  ISETP.NE.AND.EX P0, PT, RZ, UR5, PT, P0 ;  /* 0x00000005ff007c0c */ /* 0x000fcc000bf05300 */
[----:B------:R-:W0:Y:S01]  /*179f0*/  @P1 LDC.64 R6, c[0x0][0xc08] ;  /* 0x00030200ff061b82 */ /* 0x000e220000000a00 */
[----:B------:R-:W-:Y:S02]  /*17a00*/  ULDC UR4, c[0x0][0xa88] ;  /* 0x0002a20000047ab9 */ /* 0x000fe40000000800 */
[----:B------:R-:W-:Y:S02]  /*17a10*/  IMAD.U32 R0, RZ, RZ, UR4 ;  /* 0x00000004ff007e24 */ /* 0x000fe4000f8e00ff */
[----:B----4-:R-:W-:-:S05]  /*17a20*/  IMAD.WIDE R4, R214, 0x4, R4 ;  /* 0x00000004d6047825 */ /* 0x010fca00078e0204 */
[----:B------:R4:W5:Y:S01]  /*17a30*/  @P0 LDG.E R3, desc[UR42][R4.64] ;  /* 0x0000002a04030981 */ /* 0x000962000c1e1900 */
[----:B0-----:R-:W-:-:S05]  /*17a40*/  @P1 IMAD.WIDE R6, R214, 0x4, R6 ;  /* 0x00000004d6061825 */ /* 0x001fca00078e0206 */
[----:B------:R4:W5:Y:S01]  /*17a50*/  @P1 LDG.E R0, desc[UR42][R6.64] ;  /* 0x0000002a06001981 */ /* 0x000962000c1e1900 */
[----:B------:R-:W-:Y:S02]  /*17a60*/  ISETP.NE.AND P2, PT, R205, RZ, PT ;  /* 0x000000ffcd00720c */ /* 0x000fe40003f45270 */
[----:B------:R-:W-:Y:S01]  /*17a70*/  SHF.R.S32.HI R26, RZ, 0x1f, R214 ;  /* 0x0000001fff1a7819 */ /* 0x000fe200000114d6 */
[----:B------:R-:W0:Y:S10]  /*17a80*/  S2R R29, SR_TID.X ;  /* 0x00000000001d7919 */ /* 0x000e340000002100 */
[----:B------:R-:W1:Y:S01]  /*17a90*/  @!P2 LDC R205, c[0x0][0xad4] ;  /* 0x0002b500ffcdab82 */ /* 0x000e620000000800 */
[----:B0-----:R-:W-:Y:S01]  /*17aa0*/  VIADD R8, R29, 0xffffff80 ;  /* 0xffffff801d087836 */ /* 0x001fe20000000000 */
[----:B-1----:R-:W-:-:S04]  /*17ab0*/  ISETP.GT.AND P2, PT, R205, 0x1, PT ;  /* 0x00000001cd00780c */ /* 0x002fc80003f44270 */
[----:B------:R-:W-:Y:S01]  /*17ac0*/  ISETP.GT.AND P3, PT, R8, 0x3f, PT ;  /* 0x0000003f0800780c */ /* 0x000fe20003f64270 */
[----:B----4-:R-:W-:-:S12]  /*17ad0*/  @P1 BRA `(.L_x_5798) ;  /* 0x0000000000101947 */ /* 0x010fd80003800000 */
[----:B------:R-:W-:Y:S05]  /*17ae0*/  @!P0 BRA `(.L_x_5798) ;  /* 0x00000000000c8947 */ /* 0x000fea0003800000 */
[----:B------:R-:W4:Y:S04]  /*17af0*/  LDG.E R7, desc[UR42][R4.64] ;  /* 0x0000002a04077981 */ /* 0x000f28000c1e1900 */
[----:B-----5:R-:W4:Y:S02]  /*17b00*/  LDG.E R0, desc[UR42][R4.64+0x4] ;  /* 0x0000042a04007981 */ /* 0x020f24000c1e1900 */
[----:B----4-:R-:W-:-:S07]  /*17b10*/  IMAD.IADD R0, R0, 0x1, -R7 ;  /* 0x0000000100007824 */ /* 0x010fce00078e0a07 */
.L_x_5798:
[----:B------:R-:W-:Y:S01]  /*17b20*/  BSSY B1, `(.L_x_5799) ;  /* 0x0000035000017945 */ /* 0x000fe20003800000 */
[----:B------:R-:W-:Y:S02]  /*17b30*/  SEL R27, R214, RZ, !P0 ;  /* 0x000000ffd61b7207 */ /* 0x000fe40004000000 */
[----:B------:R-:W-:Y:S02]  /*17b40*/  SEL R26, R26, RZ, !P0 ;  /* 0x000000ff1a1a7207 */ /* 0x000fe40004000000 */
[----:B-----5:R-:W-:Y:S01]  /*17b50*/  SHF.R.S32.HI R24, RZ, 0x1f, R3 ;  /* 0x0000001fff187819 */ /* 0x020fe20000011403 */
[----:B------:R-:W-:Y:S06]  /*17b60*/  @P3 BRA `(.L_x_5800) ;  /* 0x0000000000c03947 */ /* 0x000fec0003800000 */
[----:B------:R-:W0:Y:S01]  /*17b70*/  LDC R31, c[0x0][0xbe8] ;  /* 0x0002fa00ff1f7b82 */ /* 0x000e220000000800 */
[----:B------:R-:W-:Y:S01]  /*17b80*/  IADD3 R29, R192, -0x80, R29 ;  /* 0xffffff80c01d7810 */ /* 0x000fe20007ffe01d */
[----:B0-----:R-:W-:-:S05]  /*17b90*/  IMAD R4, R0, R31, RZ ;  /* 0x0000001f00047224 */ /* 0x001fca00078e02ff */
        /* <DEDUP_REMOVED lines=9> */
[----:B------:R-:W4:Y:S08]  /*17c30*/  LDC.64 R14, c[0x0][R22+0x218] ;  /* 0x00008600160e7b82 */ /* 0x000f300000000a00 */
[----:B------:R-:W5:Y:S08]  /*17c40*/  LDC.64 R8, c[0x0][R22+0x228] ;  /* 0x00008a0016087b82 */ /* 0x000f700000000a00 */
[----:B------:R-:W2:Y:S08]  /*17c50*/  LDC.64 R6, c[0x0][R22+0x210] ;  /* 0x0000840016067b82 */ /* 0x000eb00000000a00 */
[----:B------:R-:W3:Y:S08]  /*17c60*/  @P1 LDC R20, c[0x0][0xbec] ;  /* 0x0002fb00ff141b82 */ /* 0x000ef00000000800 */
[----:B------:R-:W5:Y:S01]  /*17c70*/  @P1 LDC R25, c[0x0][0xbf0] ;  /* 0x0002fc00ff191b82 */ /* 0x000f620000000800 */
[----:B-1----:R-:W-:-:S07]  /*17c80*/  IMAD R13, R13, R27, RZ ;  /* 0x0000001b0d0d7224 */ /* 0x002fce00078e02ff */
[----:B0-----:R-:W0:Y:S01]  /*17c90*/  @!P0 LDC R4, c[0x0][0xb50] ;  /* 0x0002d400ff048b82 */ /* 0x001e220000000800 */
[----:B------:R-:W-:-:S04]  /*17ca0*/  IMAD.WIDE.U32 R10, R12, R27, RZ ;  /* 0x0000001b0c0a7225 */ /* 0x000fc800078e00ff */
[----:B---3--:R-:W-:-:S03]  /*17cb0*/  @P1 IMAD.HI.U32 R20, R29, R20, RZ ;  /* 0x000000141d141227 */ /* 0x008fc600078e00ff */
[----:B------:R-:W1:Y:S01]  /*17cc0*/  @!P0 LDC R5, c[0x0][0xb54] ;  /* 0x0002d500ff058b82 */ /* 0x000e620000000800 */
[-C--:B----4-:R-:W-:Y:S02]  /*17cd0*/  IMAD R23, R15, R204.reuse, RZ ;  /* 0x000000cc0f177224 */ /* 0x090fe400078e02ff */
[----:B------:R-:W-:Y:S01]  /*17ce0*/  IMAD.WIDE.U32 R14, R14, R204, RZ ;  /* 0x000000cc0e0e7225 */ /* 0x000fe200078e00ff */
[----:B-----5:R-:W-:-:S03]  /*17cf0*/  @P1 SHF.R.U32.HI R21, RZ, R25, R20 ;  /* 0x00000019ff151219 */ /* 0x020fc60000011614 */
        /* <DEDUP_REMOVED lines=12> */
[----:B--2---:R-:W-:Y:S01]  /*17dc0*/  IMAD R7, R7, R11, RZ ;  /* 0x0000000b07077224 */ /* 0x004fe200078e02ff */
[----:B------:R-:W-:Y:S02]  /*17dd0*/  SHF.R.S32.HI R21, RZ, 0x1f, R21 ;  /* 0x0000001fff157819 */ /* 0x000fe40000011415 */
[----:B------:R-:W-:Y:S02]  /*17de0*/  SHF.R.S32.HI R13, RZ, 0x1f, R11 ;  /* 0x0000001fff0d7819 */ /* 0x000fe4000001140b */
[----:B------:R-:W-:-:S03]  /*17df0*/  IADD3.X R9, R21, R10, R15, P0, P1 ;  /* 0x0000000a15097210 */ /* 0x000fc600007e240f */
[C---:B------:R-:W-:Y:S02]  /*17e00*/  IMAD R13, R6.reuse, R13, R7 ;  /* 0x0000000d060d7224 */ /* 0x040fe400078e0207 */
[----:B------:R-:W-:-:S04]  /*17e10*/  IMAD.WIDE.U32 R6, R6, R11, R8 ;  /* 0x0000000b06067225 */ /* 0x000fc800078e0008 */
[----:B------:R-:W-:Y:S01]  /*17e20*/  IMAD.IADD R7, R7, 0x1, R13 ;  /* 0x0000000107077824 */ /* 0x000fe200078e020d */
[----:B0-----:R-:W-:-:S04]  /*17e30*/  LEA R4, P0, R6, R4, 0x2 ;  /* 0x0000000406047211 */ /* 0x001fc800078010ff */
[----:B-1----:R-:W-:Y:S01]  /*17e40*/  LEA.HI.X R5, R6, R5, R7, 0x2, P0 ;  /* 0x0000000506057211 */ /* 0x002fe200000f1407 */
[----:B------:R-:W-:-:S05]  /*17e50*/  IMAD.MOV.U32 R7, RZ, RZ, -0x800000 ;  /* 0xff800000ff077424 */ /* 0x000fca00078e00ff */
[----:B------:R0:W-:Y:S03]  /*17e60*/  STG.E desc[UR42][R4.64], R7 ;  /* 0x0000000704007986 */ /* 0x0001e6000c10192a */
.L_x_5800:
[----:B------:R-:W-:Y:S05]  /*17e70*/  BSYNC B1 ;  /* 0x0000000000017941 */ /* 0x000fea0003800000 */
.L_x_5799:
[----:B------:R-:W-:Y:S05]  /*17e80*/  @P2 BRA `(.L_x_5795) ;  /* 0x0000000800802947 */ /* 0x000fea0003800000 */
[----:B0-----:R-:W0:Y:S01]  /*17e90*/  S2R R5, SR_TID.X ;  /* 0x0000000000057919 */ /* 0x001e220000002100 */
[----:B------:R-:W1:Y:S01]  /*17ea0*/  LDC R9, c[0x0][0xbe8] ;  /* 0x0002fa00ff097b82 */ /* 0x000e620000000800 */
[----:B------:R-:W-:Y:S01]  /*17eb0*/  ULDC.64 UR4, c[0x0][0xaa0] ;  /* 0x0002a80000047ab9 */ /* 0x000fe20000000a00 */
[C---:B------:R-:W-:Y:S01]  /*17ec0*/  VIADD R31, R193.reuse, 0x140 ;  /* 0x00000140c11f7836 */ /* 0x040fe20000000000 */
[----:B------:R-:W-:Y:S01]  /*17ed0*/  BSSY B1, `(.L_x_5801) ;  /* 0x0000077000017945 */ /* 0x000fe20003800000 */
[----:B------:R-:W-:Y:S01]  /*17ee0*/  IMAD R4, R24, UR4, RZ ;  /* 0x0000000418047c24 */ /* 0x000fe2000f8e02ff */
[----:B------:R-:W-:Y:S01]  /*17ef0*/  SHF.R.S32.HI R30, RZ, 0x1f, R215 ;  /* 0x0000001fff1e7819 */ /* 0x000fe200000114d7 */
[----:B------:R-:W-:Y:S01]  /*17f00*/  VIADD R29, R193, 0x1c0 ;  /* 0x000001c0c11d7836 */ /* 0x000fe20000000000 */
[----:B------:R-:W-:Y:S01]  /*17f10*/  SHF.R.S32.HI R28, RZ, 0x1f, R31 ;  /* 0x0000001fff1c7819 */ /* 0x000fe2000001141f */
[----:B------:R-:W-:Y:S01]  /*17f20*/  IMAD R7, R3, UR5, R4 ;  /* 0x0000000503077c24 */ /* 0x000fe2000f8e0204 */
[----:B------:R-:W4:Y:S01]  /*17f30*/  LDC R22, c[0x0][0xac8] ;  /* 0x0002b200ff167b82 */ /* 0x000f220000000800 */
[----:B------:R-:W-:-:S02]  /*17f40*/  SHF.R.S32.HI R32, RZ, 0x1f, R216 ;  /* 0x0000001fff207819 */ /* 0x000fc400000114d8 */
[----:B------:R-:W-:Y:S02]  /*17f50*/  SHF.R.S32.HI R33, RZ, 0x1f, R217 ;  /* 0x0000001fff217819 */ /* 0x000fe400000114d9 */
[----:B------:R-:W-:Y:S02]  /*17f60*/  SHF.R.S32.HI R34, RZ, 0x1f, R218 ;  /* 0x0000001fff227819 */ /* 0x000fe400000114da */
[----:B-1----:R-:W-:Y:S01]  /*17f70*/  ISETP.NE.AND P0, PT, R9, 0x1, PT ;  /* 0x000000010900780c */ /* 0x002fe20003f05270 */
[----:B------:R-:W-:Y:S02]  /*17f80*/  IMAD R25, R0, R9, RZ ;  /* 0x0000000900197224 */ /* 0x000fe400078e02ff */
[----:B0-----:R-:W-:Y:S02]  /*17f90*/  VIADD R6, R5, 0xffffff80 ;  /* 0xffffff8005067836 */ /* 0x001fe40000000000 */
[----:B------:R-:W-:Y:S01]  /*17fa0*/  IMAD.WIDE.U32 R4, R3, UR4, RZ ;  /* 0x0000000403047c25 */ /* 0x000fe2000f8e00ff */
[----:B------:R-:W-:Y:S01]  /*17fb0*/  ULDC.64 UR4, c[0x0][0xae8] ;  /* 0x0002ba0000047ab9 */ /* 0x000fe20000000a00 */
[----:B----4-:R-:W-:-:S02]  /*17fc0*/  ISETP.GE.AND P1, PT, R193, R22, PT ;  /* 0x00000016c100720c */ /* 0x010fc40003f26270 */
[----:B------:R-:W-:-:S04]  /*17fd0*/  SHF.R.S32.HI R3, RZ, 0x1f, R6 ;  /* 0x0000001fff037819 */ /* 0x000fc80000011406 */
[----:B------:R-:W0:Y:S01]  /*17fe0*/  @P0 LDC R11, c[0x0][0xbec] ;  /* 0x0002fb00ff0b0b82 */ /* 0x000e220000000800 */
[----:B------:R-:W-:Y:S01]  /*17ff0*/  IMAD.IADD R5, R5, 0x1, R7 ;  /* 0x0000000105057824 */ /* 0x000fe200078e0207 */
[----:B------:R-:W-:Y:S02]  /*18000*/  SEL R10, RZ, 0x1, P1 ;  /* 0x00000001ff0a7807 */ /* 0x000fe40000800000 */
[----:B------:R-:W-:Y:S01]  /*18010*/  LEA.HI R3, R3, R6, RZ, 0x3 ;  /* 0x0000000603037211 */ /* 0x000fe200078f18ff */
[----:B------:R-:W-:-:S03]  /*18020*/  IMAD.WIDE.U32 R4, R204, UR4, R4 ;  /* 0x00000004cc047c25 */ /* 0x000fc6000f8e0004 */
[----:B------:R-:W1:Y:S01]  /*18030*/  @P0 LDC R13, c[0x0][0xbf0] ;  /* 0x0002fc00ff0d0b82 */ /* 0x000e620000000800 */
[----:B------:R-:W-:Y:S01]  /*18040*/  LOP3.LUT R7, R3, 0xfffffff8, RZ, 0xc0, !PT ;  /* 0xfffffff803077812 */ /* 0x000fe200078ec0ff */
[----:B------:R-:W-:Y:S01]  /*18050*/  IMAD R5, R204, UR5, R5 ;  /* 0x00000005cc057c24 */ /* 0x000fe2000f8e0205 */
[----:B------:R-:W-:Y:S01]  /*18060*/  SHF.R.S32.HI R15, RZ, 0x3, R3 ;  /* 0x00000003ff0f7819 */ /* 0x000fe20000011403 */
[----:B------:R-:W-:Y:S02]  /*18070*/  ULDC.64 UR4, c[0x0][0xaf0] ;  /* 0x0002bc0000047ab9 */ /* 0x000fe40000000a00 */
[----:B------:R-:W-:Y:S02]  /*18080*/  IMAD.IADD R6, R6, 0x1, -R7 ;  /* 0x0000000106067824 */ /* 0x000fe400078e0a07 */
[----:B------:R-:W-:Y:S01]  /*18090*/  IMAD R3, R26, UR4, RZ ;  /* 0x000000041a037c24 */ /* 0x000fe2000f8e02ff */
[----:B------:R-:W-:Y:S01]  /*180a0*/  SHF.R.S32.HI R26, RZ, 0x1f, R29 ;  /* 0x0000001fff1a7819 */ /* 0x000fe2000001141d */
[----:B------:R-:W-:-:S02]  /*180b0*/  IMAD R7, R6, 0x20, R15 ;  /* 0x0000002006077824 */ /* 0x000fc400078e020f */
[----:B------:R-:W-:-:S04]  /*180c0*/  IMAD.WIDE.U32 R4, R27, UR4, R4 ;  /* 0x000000041b047c25 */ /* 0x000fc8000f8e0004 */
[----:B------:R-:W-:Y:S02]  /*180d0*/  IMAD.IADD R8, R192, 0x1, R7 ;  /* 0x00000001c0087824 */ /* 0x000fe400078e0207 */
[----:B------:R-:W-:Y:S01]  /*180e0*/  IMAD R7, R27, UR5, R3 ;  /* 0x000000051b077c24 */ /* 0x000fe2000f8e0203 */
[----:B------:R-:W-:Y:S01]  /*180f0*/  ULDC.64 UR4, c[0x0][0xae0] ;  /* 0x0002b80000047ab9 */ /* 0x000fe20000000a00 */
[----:B0-----:R-:W-:-:S04]  /*18100*/  @P0 IMAD.HI.U32 R6, R8, R11, RZ ;  /* 0x0000000b08060227 */ /* 0x001fc800078e00ff */
[----:B------:R-:W-:Y:S01]  /*18110*/  IMAD.MOV.U32 R3, RZ, RZ, R8 ;  /* 0x000000ffff037224 */ /* 0x000fe200078e0008 */
[----:B-1----:R-:W-:Y:S01]  /*18120*/  @P0 SHF.R.U32.HI R3, RZ, R13, R6 ;  /* 0x0000000dff030219 */ /* 0x002fe20000011606 */
[----:B------:R-:W-:Y:S01]  /*18130*/  IMAD.IADD R5, R5, 0x1, R7 ;  /* 0x0000000105057824 */ /* 0x000fe200078e0207 */
[-C--:B------:R-:W-:Y:S01]  /*18140*/  ISETP.GE.AND P0, PT, R218, R22.reuse, PT ;  /* 0x00000016da00720c */ /* 0x080fe20003f06270 */
[----:B------:R-:W-:Y:S01]  /*18150*/  IMAD.IADD R192, R15, 0x1, R192 ;  /* 0x000000010fc07824 */ /* 0x000fe200078e02c0 */
[----:B------:R-:W-:Y:S01]  /*18160*/  SHF.R.S32.HI R6, RZ, 0x1f, R3 ;  /* 0x0000001fff067819 */ /* 0x000fe20000011403 */
[----:B------:R-:W-:Y:S01]  /*18170*/  IMAD.WIDE.U32 R4, R3, UR4, R4 ;  /* 0x0000000403047c25 */ /* 0x000fe2000f8e0004 */
[----:B------:R-:W-:Y:S02]  /*18180*/  SEL R7, RZ, 0xffffffff, P0 ;  /* 0xffffffffff077807 */ /* 0x000fe40000000000 */
[----:B------:R-:W-:Y:S01]  /*18190*/  ISETP.GE.AND P0, PT, R217, R22, PT ;  /* 0x00000016d900720c */ /* 0x000fe20003f06270 */
[----:B------:R-:W-:-:S02]  /*181a0*/  IMAD R6, R6, UR4, RZ ;  /* 0x0000000406067c24 */ /* 0x000fc4000f8e02ff */
[----:B------:R-:W-:Y:S02]  /*181b0*/  IMAD.SHL.U32 R11, R7, 0x2, RZ ;  /* 0x00000002070b7824 */ /* 0x000fe400078e00ff */
[----:B------:R-:W-:Y:S01]  /*181c0*/  IMAD R7, R3, UR5, R6 ;  /* 0x0000000503077c24 */ /* 0x000fe2000f8e0206 */
[----:B------:R-:W-:Y:S01]  /*181d0*/  SEL R6, RZ, 0xffffffff, P0 ;  /* 0xffffffffff067807 */ /* 0x000fe20000000000 */
[----:B------:R-:W-:Y:S01]  /*181e0*/  IMAD.MOV R3, RZ, RZ, -R3 ;  /* 0x000000ffff037224 */ /* 0x000fe200078e0a03 */
[----:B------:R-:W-:Y:S01]  /*181f0*/  ISETP.GE.AND P0, PT, R216, R22, PT ;  /* 0x00000016d800720c */ /* 0x000fe20003f06270 */
[----:B------:R-:W-:Y:S01]  /*18200*/  IMAD.IADD R5, R5, 0x1, R7 ;  /* 0x0000000105057824 */ /* 0x000fe200078e0207 */
[----:B------:R-:W-:Y:S01]  /*18210*/  LOP3.LUT R10, R11, 0x2, R10, 0xe2, !PT ;  /* 0x000000020b0a7812 */ /* 0x000fe200078ee20a */
[----:B------:R-:W-:Y:S01]  /*18220*/  IMAD R3, R9, R3, R8 ;  /* 0x0000000309037224 */ /* 0x000fe200078e0208 */
[----:B------:R-:W-:Y:S01]  /*18230*/  ULDC.64 UR4, c[0x0][0xad8] ;  /* 0x0002b60000047ab9 */ /* 0x000fe20000000a00 */
[----:B------:R-:W-:Y:S01]  /*18240*/  IMAD.SHL.U32 R7, R6, 0x4, RZ ;  /* 0x0000000406077824 */ /* 0x000fe200078e00ff */
[----:B------:R-:W-:Y:S01]  /*18250*/  SEL R6, RZ, 0xffffffff, P0 ;  /* 0xffffffffff067807 */ /* 0x000fe20000000000 */
[----:B------:R-:W-:Y:S01]  /*18260*/  IMAD.WIDE.U32 R4, R3, UR4, R4 ;  /* 0x0000000403047c25 */ /* 0x000fe2000f8e0004 */
[----:B------:R-:W-:-:S02]  /*18270*/  SHF.R.S32.HI R0, RZ, 0x1f, R3 ;  /* 0x0000001fff007819 */ /* 0x000fc40000011403 */
[----:B------:R-:W-:Y:S01]  /*18280*/  LOP3.LUT R10, R7, 0x4, R10, 0xe2, !PT ;  /* 0x00000004070a7812 */ /* 0x000fe200078ee20a */
[----:B------:R-:W-:Y:S01]  /*18290*/  IMAD.SHL.U32 R7, R6, 0x8, RZ ;  /* 0x0000000806077824 */ /* 0x000fe200078e00ff */
[-C--:B------:R-:W-:Y:S01]  /*182a0*/  ISETP.GE.AND P0, PT, R215, R22.reuse, PT ;  /* 0x00000016d700720c */ /* 0x080fe20003f06270 */
[----:B------:R-:W-:Y:S02]  /*182b0*/  IMAD R0, R0, UR4, RZ ;  /* 0x0000000400007c24 */ /* 0x000fe4000f8e02ff */
[----:B------:R-:W-:Y:S01]  /*182c0*/  VIADD R27, R193, 0x180 ;  /* 0x00000180c11b7836 */ /* 0x000fe20000000000 */
[----:B------:R-:W-:Y:S02]  /*182d0*/  SEL R6, RZ, 0xffffffff, P0 ;  /* 0xffffffffff067807 */ /* 0x000fe40000000000 */
[----:B------:R-:W-:Y:S01]  /*182e0*/  LOP3.LUT R10, R7, 0x8, R10, 0xe2, !PT ;  /* 0x00000008070a7812 */ /* 0x000fe200078ee20a */
[----:B------:R-:W-:Y:S01]  /*182f0*/  IMAD R7, R3, UR5, R0 ;  /* 0x0000000503077c24 */ /* 0x000fe2000f8e0200 */
[-C--:B------:R-:W-:Y:S01]  /*18300*/  ISETP.GE.AND P0, PT, R31, R22.reuse, PT ;  /* 0x000000161f00720c */ /* 0x080fe20003f06270 */
[----:B------:R-:W-:Y:S01]  /*18310*/  ULDC.64 UR4, c[0x0][0xa80] ;  /* 0x0002a00000047ab9 */ /* 0x000fe20000000a00 */
[----:B------:R-:W-:Y:S01]  /*18320*/  IMAD.SHL.U32 R9, R6, 0x10, RZ ;  /* 0x0000001006097824 */ /* 0x000fe200078e00ff */
[----:B------:R-:W-:Y:S01]  /*18330*/  ISETP.GE.AND P1, PT, R27, R22, PT ;  /* 0x000000161b00720c */ /* 0x000fe20003f26270 */
[----:B------:R-:W-:Y:S01]  /*18340*/  IMAD.IADD R3, R5, 0x1, R7 ;  /* 0x0000000105037824 */ /* 0x000fe200078e0207 */
[----:B------:R-:W-:-:S02]  /*18350*/  SEL R0, RZ, 0xffffffff, P0 ;  /* 0xffffffffff007807 */ /* 0x000fc40000000000 */
[----:B------:R-:W-:Y:S02]  /*18360*/  LEA R20, P0, R4, UR4, 0x1 ;  /* 0x0000000404147c11 */ /* 0x000fe4000f8008ff */
[----:B------:R-:W-:Y:S01]  /*18370*/  LOP3.LUT R10, R9, 0x10, R10, 0xe2, !PT ;  /* 0x00000010090a7812 */ /* 0x000fe200078ee20a */
[----:B------:R-:W-:Y:S01]  /*18380*/  IMAD.SHL.U32 R9, R0, 0x20, RZ ;  /* 0x0000002000097824 */ /* 0x000fe200078e00ff */
[----:B------:R-:W-:Y:S02]  /*18390*/  LEA.HI.X R3, R4, UR5, R3, 0x1, P0 ;  /* 0x0000000504037c11 */ /* 0x000fe400080f0c03 */
[----:B------:R-:W-:Y:S01]  /*183a0*/  ISETP.GE.AND P0, PT, R192, R25, PT ;  /* 0x00000019c000720c */ /* 0x000fe20003f06270 */
[----:B------:R0:W1:Y:S01]  /*183b0*/  SHFL.IDX PT, R4, R20, RZ, 0x181f ;  /* 0x00181fff14047589 */ /* 0x00006200000e0000 */
[----:B------:R-:W-:Y:S02]  /*183c0*/  SEL R5, RZ, 0x40, P1 ;  /* 0x00000040ff057807 */ /* 0x000fe40000800000 */
[----:B------:R-:W-:-:S02]  /*183d0*/  LOP3.LUT R10, R9, 0x20, R10, 0xe2, !PT ;  /* 0x00000020090a7812 */ /* 0x000fc400078ee20a */
[----:B------:R-:W-:Y:S02]  /*183e0*/  ISETP.GE.AND P1, PT, R29, R22, PT ;  /* 0x000000161d00720c */ /* 0x000fe40003f26270 */
[----:B------:R-:W-:Y:S02]  /*183f0*/  LOP3.LUT R21, R10, R5, RZ, 0xfc, !PT ;  /* 0x000000050a157212 */ /* 0x000fe400078efcff */
[----:B------:R-:W-:Y:S01]  /*18400*/  SEL R0, RZ, 0x80, P1 ;  /* 0x00000080ff007807 */ /* 0x000fe20000800000 */
[----:B------:R0:W4:Y:S01]  /*18410*/  SHFL.IDX PT, R5, R3, RZ, 0x181f ;  /* 0x00181fff03057589 */ /* 0x00012200000e0000 */
[----:B------:R-:W-:Y:S02]  /*18420*/  SHF.R.S32.HI R24, RZ, 0x1f, R27 ;  /* 0x0000001fff187819 */ /* 0x000fe4000001141b */
[----:B------:R-:W-:Y:S01]  /*18430*/  LOP3.LUT R23, R21, R0, RZ, 0xfc, !PT ;  /* 0x0000000015177212 */ /* 0x000fe200078efcff */
[----:B------:R-:W-:Y:S06]  /*18440*/  @P0 BRA `(.L_x_5802) ;  /* 0x00000000007c0947 */ /* 0x000fec0003800000 */
[-C--:B------:R-:W-:Y:S02]  /*18450*/  ISETP.GE.AND P2, PT, R218, R22.reuse, PT ;  /* 0x00000016da00720c */ /* 0x080fe40003f46270 */
[-C--:B------:R-:W-:Y:S02]  /*18460*/  ISETP.GE.AND P1, PT, R193, R22.reuse, PT ;  /* 0x00000016c100720c */ /* 0x080fe40003f26270 */
[-C--:B------:R-:W-:Y:S02]  /*18470*/  ISETP.GE.AND P5, PT, R217, R22.reuse, PT ;  /* 0x00000016d900720c */ /* 0x080fe40003fa6270 */
[----:B------:R-:W-:-:S07]  /*18480*/  ISETP.GE.AND P3, PT, R216, R22, PT ;  /* 0x00000016d800720c */ /* 0x000fce0003f66270 */
[CC--:B-1----:R-:W-:Y:S02]  /*18490*/  @!P2 LEA R8, P0, R218.reuse, R4.reuse, 0x1 ;  /* 0x00000004da08a211 */ /* 0x0c2fe400078008ff */
[----:B----4-:R-:W-:Y:S02]  /*184a0*/  @!P1 IMAD.WIDE R6, R193, 0x2, R4 ;  /* 0x00000002c1069825 */ /* 0x010fe400078e0204 */
        /* <DEDUP_REMOVED lines=25> */
.L_x_5802:
[----:B------:R-:W-:Y:S05]  /*18640*/  BSYNC B1 ;  /* 0x0000000000017941 */ /* 0x000fea0003800000 */
.L_x_5801:
[----:B------:R-:W-:Y:S01]  /*18650*/  VIADD R0, R192, 0x20 ;  /* 0x00000020c0007836 */ /* 0x000fe20000000000 */
[----:B----4-:R4:W0:Y:S04]  /*18660*/  SHFL.IDX PT, R5, R3, 0x1, 0x181f ;  /* 0x00381f0003057f89 */ /* 0x01082800000e0000 */
[----:B------:R-:W-:Y:S01]  /*18670*/  ISETP.GE.AND P0, PT, R0, R25, PT ;  /* 0x000000190000720c */ /* 0x000fe20003f06270 */
[----:B-1----:R4:W1:-:S12]  /*18680*/  SHFL.IDX PT, R4, R20, 0x1, 0x181f ;  /* 0x00381f0014047f89 */ /* 0x00285800000e0000 */
[----:B----4-:R-:W-:Y:S05]  /*18690*/  @P0 BRA `(.L_x_5795) ;  /* 0x00000000007c0947 */ /* 0x010fea0003800000 */
[-C--:B------:R-:W-:Y:S02]  /*186a0*/  ISETP.GE.AND P5, PT, R218, R22.reuse, PT ;  /* 0x00000016da00720c */ /* 0x080fe40003fa6270 */
[-C--:B------:R-:W-:Y:S02]  /*186b0*/  ISETP.GE.AND P6, PT, R193, R22.reuse, PT ;  /* 0x00000016c100720c */ /* 0x080fe40003fc6270 */
[-C--:B------:R-:W-:Y:S02]  /*186c0*/  ISETP.GE.AND P4, PT, R217, R22.reuse, PT ;  /* 0x00000016d900720c */ /* 0x080fe40003f86270 */
[-C--:B------:R-:W-:Y:S02]  /*186d0*/  ISETP.GE.AND P3, PT, R216, R22.reuse, PT ;  /* 0x00000016d800720c */ /* 0x080fe40003f66270 */
[-C--:B------:R-:W-:Y:S02]  /*186e0*/  ISETP.GE.AND P2, PT, R215, R22.reuse, PT ;  /* 0x00000016d700720c */ /* 0x080fe40003f46270 */
[----:B------:R-:W-:-:S03]  /*186f0*/  ISETP.GE.AND P1, PT, R31, R22, PT ;  /* 0x000000161f00720c */ /* 0x000fc60003f26270 */
[CC--:B-1----:R-:W-:Y:S02]  /*18700*/  @!P5 LEA R8, P0, R218.reuse, R4.reuse, 0x1 ;  /* 0x00000004da08d211 */ /* 0x0c2fe400078008ff */
[----:B0-----:R-:W-:Y:S02]  /*18710*/  @!P6 IMAD.WIDE R6, R193, 0x2, R4 ;  /* 0x00000002c106e825 */ /* 0x001fe400078e0204 */
[----:B------:R-:W-:Y:S02]  /*18720*/  @!P5 LEA.HI.X R9, R218, R5, R34, 0x1, P0 ;  /* 0x00000005da09d211 */ /* 0x000fe400000f0c22 */
[----:B------:R-:W-:Y:S01]  /*18730*/  LOP3.LUT P0, RZ, R21, 0x40, RZ, 0xc0, !PT ;  /* 0x0000004015ff7812 */ /* 0x000fe2000780c0ff */
[----:B------:R0:W-:Y:S01]  /*18740*/  @!P6 ST.E.128 desc[UR42][R6.64], RZ ;  /* 0x000000ff0600e985 */ /* 0x0001e2000c101d2a */
[----:B------:R-:W-:-:S03]  /*18750*/  @!P4 LEA R10, P6, R217, R4, 0x1 ;  /* 0x00000004d90ac211 */ /* 0x000fc600078c08ff */
[----:B------:R4:W-:Y:S01]  /*18760*/  @!P5 ST.E.128 desc[UR42][R8.64], RZ ;  /* 0x000000ff0800d985 */ /* 0x0009e2000c101d2a */
[CC--:B------:R-:W-:Y:S02]  /*18770*/  @!P3 LEA R12, P5, R216.reuse, R4.reuse, 0x1 ;  /* 0x00000004d80cb211 */ /* 0x0c0fe400078a08ff */
[-C--:B------:R-:W-:Y:S02]  /*18780*/  @!P4 LEA.HI.X R11, R217, R5.reuse, R33, 0x1, P6 ;  /* 0x00000005d90bc211 */ /* 0x080fe400030f0c21 */
[-C--:B------:R-:W-:Y:S02]  /*18790*/  @!P2 LEA R14, P6, R215, R4.reuse, 0x1 ;  /* 0x00000004d70ea211 */ /* 0x080fe400078c08ff */
[-C--:B------:R-:W-:Y:S01]  /*187a0*/  @!P3 LEA.HI.X R13, R216, R5.reuse, R32, 0x1, P5 ;  /* 0x00000005d80db211 */ /* 0x080fe200028f0c20 */
[----:B------:R4:W-:Y:S01]  /*187b0*/  @!P4 ST.E.128 desc[UR42][R10.64], RZ ;  /* 0x000000ff0a00c985 */ /* 0x0009e2000c101d2a */
[----:B------:R-:W-:Y:S02]  /*187c0*/  LOP3.LUT P5, RZ, R23, 0x80, RZ, 0xc0, !PT ;  /* 0x0000008017ff7812 */ /* 0x000fe400078ac0ff */
[----:B------:R-:W-:Y:S01]  /*187d0*/  @!P2 LEA.HI.X R15, R215, R5, R30, 0x1, P6 ;  /* 0x00000005d70fa211 */ /* 0x000fe200030f0c1e */
[----:B------:R4:W-:Y:S01]  /*187e0*/  @!P3 ST.E.128 desc[UR42][R12.64], RZ ;  /* 0x000000ff0c00b985 */ /* 0x0009e2000c101d2a */
[----:B------:R-:W-:-:S03]  /*187f0*/  @!P1 LEA R20, P6, R31, R4, 0x1 ;  /* 0x000000041f149211 */ /* 0x000fc600078c08ff */
[----:B------:R4:W-:Y:S01]  /*18800*/  @!P2 ST.E.128 desc[UR42][R14.64], RZ ;  /* 0x000000ff0e00a985 */ /* 0x0009e2000c101d2a */
[----:B------:R-:W-:Y:S02]  /*18810*/  @!P1 LEA.HI.X R21, R31, R5, R28, 0x1, P6 ;  /* 0x000000051f159211 */ /* 0x000fe400030f0c1c */
[----:B0-----:R-:W-:-:S03]  /*18820*/  @P0 LEA R6, P6, R27, R4, 0x1 ;  /* 0x000000041b060211 */ /* 0x001fc600078c08ff */
[----:B------:R4:W-:Y:S01]  /*18830*/  @!P1 ST.E.128 desc[UR42][R20.64], RZ ;  /* 0x000000ff14009985 */ /* 0x0009e2000c101d2a */
[----:B------:R-:W-:Y:S02]  /*18840*/  @P0 LEA.HI.X R7, R27, R5, R24, 0x1, P6 ;  /* 0x000000051b070211 */ /* 0x000fe400030f0c18 */
[----:B------:R-:W-:-:S03]  /*18850*/  @P5 LEA R4, P6, R29, R4, 0x1 ;  /* 0x000000041d045211 */ /* 0x000fc600078c08ff */
[----:B------:R4:W-:Y:S01]  /*18860*/  @P0 ST.E.128 desc[UR42][R6.64], RZ ;  /* 0x000000ff06000985 */ /* 0x0009e2000c101d2a */
[----:B------:R-:W-:-:S05]  /*18870*/  @P5 LEA.HI.X R5, R29, R5, R26, 0x1, P6 ;  /* 0x000000051d055211 */ /* 0x000fca00030f0c1a */
[----:B------:R4:W-:Y:S04]  /*18880*/  @P5 ST.E.128 desc[UR42][R4.64], RZ ;  /* 0x000000ff04005985 */ /* 0x0009e8000c101d2a */
.L_x_5795:
[----:B------:R-:W-:Y:S05]  /*18890*/  BSYNC B0 ;  /* 0x0000000000007941 */ /* 0x000fea0003800000 */
.L_x_5788:
[----:B------:R-:W-:Y:S02]  /*188a0*/  ULDC UR4, c[0x0][0xc3c] ;  /* 0x00030f0000047ab9 */ /* 0x000fe40000000800 */
[----:B---3--:R-:W-:-:S13]  /*188b0*/  ISETP.GE.AND P0, PT, R79, UR4, PT ;  /* 0x000000044f007c0c */ /* 0x008fda000bf06270 */
[----:B------:R-:W-:Y:S05]  /*188c0*/  @!P0 BRA `(.L_x_5803) ;  /* 0xfffffe8c00308947 */ /* 0x000fea000383ffff */
[----:B------:R-:W-:Y:S05]  /*188d0*/  BRA `(.L_x_5585) ;  /* 0x000000a000447947 */ /* 0x000fea0003800000 */
.L_x_5583:
        /* <DEDUP_REMOVED lines=20> */
.L_x_5804:
        /* <DEDUP_REMOVED lines=43> */
.L_x_5808:
        /* <DEDUP_REMOVED lines=39> */
.L_x_5806:
        /* <DEDUP_REMOVED lines=12> */
.L_x_5809:
        /* <DEDUP_REMOVED lines=63> */
.L_x_5810:
        /* <DEDUP_REMOVED lines=61> */
.L_x_5811:
[----:B01----:R-:W-:-:S05]  /*197c0*/  LOP3.LUT R3, RZ, R2, RZ, 0x33, !PT ;  /* 0x00000002ff037212 */ /* 0x003fca00078e33ff */
[----:B------:R-:W-:-:S05]  /*197d0*/  IMAD.IADD R2, R4, 0x1, R3 ;  /* 0x0000000104027824 */ /* 0x000fca00078e0203 */
[----:B------:R1:W-:Y:S01]  /*197e0*/  STL [R1+0x4], R2 ;  /* 0x0000040201007387 */ /* 0x0003e20000100800 */
[----:B------:R-:W-:Y:S05]  /*197f0*/  BRA `(.L_x_5812) ;  /* 0x0000000000107947 */ /* 0x000fea0003800000 */
.L_x_5807:
[----:B------:R-:W-:Y:S01]  /*19800*/  IMAD.U32 R2, RZ, RZ, UR6 ;  /* 0x00000006ff027e24 */ /* 0x000fe2000f8e00ff */
[----:B------:R0:W-:Y:S04]  /*19810*/  STL [R1+0x4], RZ ;  /* 0x000004ff01007387 */ /* 0x0001e80000100800 */
[----:B------:R0:W-:Y:S04]  /*19820*/  STL [R1+0x8], RZ ;  /* 0x000008ff01007387 */ /* 0x0001e80000100800 */
[----:B------:R0:W-:Y:S02]  /*19830*/  STL [R1], R2 ;  /* 0x0000000201007387 */ /* 0x0001e40000100800 */
.L_x_5812:
        /* <DEDUP_REMOVED lines=10> */
.L_x_5805:
        /* <DEDUP_REMOVED lines=24> */
[----:B----4-:R-:W-:-:S06]  /*19a60*/  ULEA UR4, UR5, UR4, 0x18 ;  /* 0x0000000405047291 */ /* 0x010fcc000f8ec03f */
[----:B------:R-:W-:-:S04]  /*19a70*/  IMAD.U32 R18, RZ, RZ, UR4 ;  /* 0x00000004ff127e24 */ /* 0x000fc8000f8e00ff */
[----:B------:R-:W-:-:S05]  /*19a80*/  IMAD R2, R3, 0x2, R18 ;  /* 0x0000000203027824 */ /* 0x000fca00078e0212 */
[----:B------:R0:W-:Y:S04]  /*19a90*/  STL [R1+0x60], R2 ;  /* 0x0000600201007387 */ /* 0x0001e80000100800 */
[----:B------:R0:W-:Y:S04]  /*19aa0*/  STL [R1+0x54], RZ ;  /* 0x000054ff01007387 */ /* 0x0001e80000100800 */
[----:B------:R0:W-:Y:S04]  /*19ab0*/  STL [R1+0x18], R0 ;  /* 0x0000180001007387 */ /* 0x0001e80000100800 */
[----:B------:R0:W-:Y:S04]  /*19ac0*/  STL [R1+0x10], RZ ;  /* 0x000010ff01007387 */ /* 0x0001e80000100800 */
[----:B------:R0:W-:Y:S02]  /*19ad0*/  STL [R1+0x14], R0 ;  /* 0x0000140001007387 */ /* 0x0001e40000100800 */
.L_x_5997:
[----:B------:R-:W2:Y:S01]  /*19ae0*/  LDL R14, [R1+0xc] ;  /* 0x00000c00010e7983 */ /* 0x000ea20000100800 */
[----:B------:R-:W-:Y:S05]  /*19af0*/  YIELD ;  /* 0x0000000000007946 */ /* 0x000fea0003800000 */
[----:B------:R-:W-:Y:S01]  /*19b00*/  ULDC.64 UR4, c[0x0][0xa28] ;  /* 0x00028a0000047ab9 */ /* 0x000fe20000000a00 */
[----:B01----:R-:W-:Y:S02]  /*19b10*/  CS2R R6, SRZ ;  /* 0x0000000000067805 */ /* 0x003fe4000001ff00 */
[----:B------:R-:W-:Y:S01]  /*19b20*/  ISETP.NE.U32.AND P0, PT, RZ, UR4, PT ;  /* 0x00000004ff007c0c */ /* 0x000fe2000bf05070 */
[----:B------:R-:W1:Y:S01]  /*19b30*/  LDC.64 R12, c[0x0][0xa00] ;  /* 0x00028000ff0c7b82 */ /* 0x000e620000000a00 */
[----:B------:R-:W-:Y:S01]  /*19b40*/  ULDC.64 UR6, c[0x0][0xa08] ;  /* 0x0002820000067ab9 */ /* 0x000fe20000000a00 */
[----:B------:R-:W-:Y:S01]  /*19b50*/  ULDC.64 UR8, c[0x0][0xa10] ;  /* 0x0002840000087ab9 */ /* 0x000fe20000000a00 */
[----:B------:R-:W-:Y:S01]  /*19b60*/  ISETP.NE.AND.EX P0, PT, RZ, UR5, PT, P0 ;  /* 0x00000005ff007c0c */ /* 0x000fe2000bf05300 */
[----:B------:R-:W-:-:S04]  /*19b70*/  ULDC.64 UR4, c[0x0][0xa18] ;  /* 0x0002860000047ab9 */ /* 0x000fc80000000a00 */
[----:B------:R-:W4:Y:S08]  /*19b80*/  LDC.64 R4, c[0x0][0xa08] ;  /* 0x00028200ff047b82 */ /* 0x000f300000000a00 */
[----:B0-----:R-:W2:Y:S02]  /*19b90*/  @P0 LDC.64 R2, c[0x0][0xa28] ;  /* 0x00028a00ff020b82 */ /* 0x001ea40000000a00 */
[----:B--2---:R-:W-:-:S05]  /*19ba0*/  @P0 IMAD.WIDE R2, R14, 0x4, R2 ;  /* 0x000000040e020825 */ /* 0x004fca00078e0202 */
[----:B------:R0:W5:Y:S01]  /*19bb0*/  @P0 LDG.E R6, desc[UR42][R2.64] ;  /* 0x0000002a02060981 */ /* 0x000162000c1e1900 */
[----:B------:R-:W-:Y:S01]  /*19bc0*/  ISETP.NE.U32.AND P0, PT, RZ, UR4, PT ;  /* 0x00000004ff007c0c */ /* 0x000fe2000bf05070 */
[----:B-1----:R-:W-:Y:S01]  /*19bd0*/  IMAD.WIDE R12, R14, 0x4, R12 ;  /* 0x000000040e0c7825 */ /* 0x002fe200078e020c */
[----:B------:R-:W-:Y:S02]  /*19be0*/  ISETP.NE.U32.AND P2, PT, RZ, UR6, PT ;  /* 0x00000006ff007c0c */ /* 0x000fe4000bf45070 */
[----:B------:R-:W-:Y:S01]  /*19bf0*/  ISETP.NE.AND.EX P0, PT, RZ, UR5, PT, P0 ;  /* 0x00000005ff007c0c */ /* 0x000fe2000bf05300 */
[----:B------:R-:W-:Y:S01]  /*19c00*/  ULDC.64 UR4, c[0x0][0xa00] ;  /* 0x0002800000047ab9 */ /* 0x000fe20000000a00 */
[----:B------:R-:W-:Y:S01]  /*19c10*/  ISETP.NE.U32.AND P4, PT, RZ, UR8, PT ;  /* 0x00000008ff007c0c */ /* 0x000fe2000bf85070 */
[----:B---3--:R-:W-:Y:S01]  /*19c20*/  IMAD.MOV.U32 R8, RZ, RZ, RZ ;  /* 0x000000ffff087224 */ /* 0x008fe200078e00ff */
[----:B------:R-:W-:Y:S01]  /*19c30*/  ISETP.NE.U32.AND P1, PT, RZ, UR4, PT ;  /* 0x00000004ff007c0c */ /* 0x000fe2000bf25070 */
[----:B0-----:R-:W0:Y:S01]  /*19c40*/  LDC.64 R2, c[0x0][0xa10] ;  /* 0x00028400ff027b82 */ /* 0x001e220000000a00 */
[----:B------:R-:W-:-:S02]  /*19c50*/  IMAD.MOV.U32 R0, RZ, RZ, RZ ;  /* 0x000000ffff007224 */ /* 0x000fc400078e00ff */
[----:B------:R-:W-:Y:S01]  /*19c60*/  ISETP.NE.AND.EX P3, PT, RZ, UR5, PT, P1 ;  /* 0x00000005ff007c0c */ /* 0x000fe2000bf65310 */
[----:B----4-:R-:W-:-:S04]  /*19c70*/  IMAD.WIDE R4, R14, 0x4, R4 ;  /* 0x000000040e047825 */ /* 0x010fc800078e0204 */
[----:B------:R-:W1:Y:S01]  /*19c80*/  @P0 LDC.64 R10, c[0x0][0xa18] ;  /* 0x00028600ff0a0b82 */ /* 0x000e620000000a00 */
[----:B------:R-:W-:Y:S01]  /*19c90*/  ULDC UR4, c[0x0][0x288] ;  /* 0x0000a20000047ab9 */ /* 0x000fe20000000800 */
[----:B------:R-:W-:Y:S02]  /*19ca0*/  ISETP.NE.AND.EX P1, PT, RZ, UR7, PT, P2 ;  /* 0x00000007ff007c0c */ /* 0x000fe4000bf25320 */
[----:B------:R-:W-:-:S04]  /*19cb0*/  ISETP.NE.AND.EX P2, PT, RZ, UR9, PT, P4 ;  /* 0x00000009ff007c0c */ /* 0x000fc8000bf45340 */
[----:B------:R-:W2:Y:S07]  /*19cc0*/  @P3 LDG.E R7, desc[UR42][R12.64] ;  /* 0x0000002a0c073981 */ /* 0x000eae000c1e1900 */
[----:B------:R3:W5:Y:S01]  /*19cd0*/  @P1 LDG.E R8, desc[UR42][R4.64] ;  /* 0x0000002a04081981 */ /* 0x000762000c1e1900 */
[----:B0-----:R-:W-:-:S05]  /*19ce0*/  IMAD.WIDE R2, R14, 0x4, R2 ;  /* 0x000000040e027825 */ /* 0x001fca00078e0202 */
[----:B------:R3:W5:Y:S01]  /*19cf0*/  @P2 LDG.E R0, desc[UR42][R2.64] ;  /* 0x0000002a02002981 */ /* 0x000762000c1e1900 */
[----:B-1----:R-:W-:-:S03]  /*19d00*/  @P0 IMAD.WIDE R10, R14, 0x4, R10 ;  /* 0x000000040e0a0825 */ /* 0x002fc600078e020a */
[----:B--2---:R0:W-:Y:S02]  /*19d10*/  STL [R1+0x40], R7 ;  /* 0x0000400701007387 */ /* 0x0041e40000100800 */
[----:B0-----:R-:W-:Y:S01]  /*19d20*/  IMAD.U32 R7, RZ, RZ, UR4 ;  /* 0x00000004ff077e24 */ /* 0x001fe2000f8e00ff */
        /* <DEDUP_REMOVED lines=12> */
[----:B0-----:R-:W-:Y:S01]  /*19df0*/  IMAD.U32 R7, RZ, RZ, UR4 ;  /* 0x00000004ff077e24 */ /* 0x001fe2000f8e00ff */
[----:B---3--:R-:W-:Y:S06]  /*19e00*/  @P0 BRA `(.L_x_5814) ;  /* 0x0000000000140947 */ /* 0x008fec0003800000 */
[----:B------:R-:W-:Y:S05]  /*19e10*/  @!P3 BRA `(.L_x_5814) ;  /* 0x000000000010b947 */ /* 0x000fea0003800000 */
[----:B------:R-:W2:Y:S04]  /*19e20*/  LDG.E R9, desc[UR42][R12.64] ;  /* 0x0000002a0c097981 */ /* 0x000ea8000c1e1900 */
[----:B------:R-:W2:Y:S02]  /*19e30*/  LDG.E R12, desc[UR42][R12.64+0x4] ;  /* 0x0000042a0c0c7981 */ /* 0x000ea4000c1e1900 */
[----:B--2--5:R-:W-:-:S05]  /*19e40*/  IMAD.IADD R15, R12, 0x1, -R9 ;  /* 0x000000010c0f7824 */ /* 0x024fca00078e0a09 */
[----:B------:R0:W-:Y:S02]  /*19e50*/  STL [R1+0x38], R15 ;  /* 0x0000380f01007387 */ /* 0x0001e40000100800 */
.L_x_5814:
        /* <DEDUP_REMOVED lines=16> */
.L_x_5815:
[----:B------:R-:W-:Y:S05]  /*19f60*/  @!P1 BRA `(.L_x_5816) ;  /* 0x00000000000c9947 */ /* 0x000fea0003800000 */
[----:B------:R-:W2:Y:S04]  /*19f70*/  LDG.E R7, desc[UR42][R4.64] ;  /* 0x0000002a04077981 */ /* 0x000ea8000c1e1900 */
[----:B------:R-:W2:Y:S02]  /*19f80*/  LDG.E R4, desc[UR42][R4.64+0x4] ;  /* 0x0000042a04047981 */ /* 0x000ea4000c1e1900 */
[----:B--2---:R-:W-:-:S07]  /*19f90*/  IMAD.IADD R7, R4, 0x1, -R7 ;  /* 0x0000000104077824 */ /* 0x004fce00078e0a07 */
.L_x_5816:
        /* <DEDUP_REMOVED lines=16> */
[----:B------:R-:W-:-:S04]  /*1a0a0*/  IADD3 R20, R6, 0x1, -R15 ;  /* 0x0000000106147810 */ /* 0x000fc80007ffe80f */
[----:B------:R-:W-:Y:S01]  /*1a0b0*/  SHF.R.S32.HI R3, RZ, 0x1f, R2 ;  /* 0x0000001fff037819 */ /* 0x000fe20000011402 */
[----:B------:R-:W-:-:S03]  /*1a0c0*/  IMAD.IADD R7, R20, 0x1, R7 ;  /* 0x0000000114077824 */ /* 0x000fc600078e0207 */
[----:B------:R-:W-:Y:S02]  /*1a0d0*/  LEA.HI R4, R3, R2, RZ, 0x6 ;  /* 0x0000000203047211 */ /* 0x000fe400078f30ff */
[----:B------:R-:W1:Y:S02]  /*1a0e0*/  LDC.64 R2, c[0x0][0x9e0] ;  /* 0x00027800ff027b82 */ /* 0x000e640000000a00 */
[----:B------:R-:W-:-:S05]  /*1a0f0*/  SHF.R.S32.HI R12, RZ, 0x6, R4 ;  /* 0x00000006ff0c7819 */ /* 0x000fca0000011404 */
[----:B------:R2:W-:Y:S01]  /*1a100*/  STL [R1+0x5c], R12 ;  /* 0x00005c0c01007387 */ /* 0x0005e20000100800 */
[----:B-1----:R-:W-:Y:S01]  /*1a110*/  ISETP.GE.AND P3, PT, R3, 0x1, PT ;  /* 0x000000010300780c */ /* 0x002fe20003f66270 */
        /* <DEDUP_REMOVED lines=13> */
.L_x_5819:
[----:B------:R-:W-:-:S13]  /*1a1f0*/  ISETP.NE.AND P0, PT, R3, 0x1, PT ;  /* 0x000000010300780c */ /* 0x000fda0003f05270 */
[----:B------:R-:W1:Y:S02]  /*1a200*/  @P0 LDC.64 R4, c[0x0][0x9e8] ;  /* 0x00027a00ff040b82 */ /* 0x000e640000000a00 */
[----:B-1----:R-:W-:-:S05]  /*1a210*/  @P0 IMAD.HI.U32 R4, R8, R4, RZ ;  /* 0x0000000408040227 */ /* 0x002fca00078e00ff */
[----:B------:R-:W-:-:S07]  /*1a220*/  @P0 SHF.R.U32.HI R8, RZ, R5, R4 ;  /* 0x00000005ff080219 */ /* 0x000fce0000011604 */
.L_x_5820:
[----:B------:R-:W-:Y:S05]  /*1a230*/  BSYNC B0 ;  /* 0x0000000000007941 */ /* 0x000fea0003800000 */
.L_x_5818:
[----:B------:R-:W-:-:S05]  /*1a240*/  IMAD R8, R8, R3, R3 ;  /* 0x0000000308087224 */ /* 0x000fca00078e0203 */
[----:B------:R-:W-:-:S07]  /*1a250*/  VIMNMX R2, R2, R8, PT ;  /* 0x0000000802027248 */ /* 0x000fce0003fe0100 */
.L_x_5817:
[----:B------:R-:W1:Y:S01]  /*1a260*/  @P1 LDC R5, c[0x0][0x44c] ;  /* 0x00011300ff051b82 */ /* 0x000e620000000800 */
[----:B------:R-:W-:Y:S01]  /*1a270*/  VIADD R2, R2, 0x3f ;  /* 0x0000003f02027836 */ /* 0x000fe20000000000 */
[----:B------:R-:W-:Y:S01]  /*1a280*/  ULDC UR4, c[0x0][0x9dc] ;  /* 0x0002770000047ab9 */ /* 0x000fe20000000800 */
[----:B------:R-:W-:Y:S02]  /*1a290*/  IMAD.MOV.U32 R4, RZ, RZ, R13 ;  /* 0x000000ffff047224 */ /* 0x000fe400078e000d */
[----:B------:R-:W-:-:S03]  /*1a2a0*/  IMAD.IADD R17, R6, 0x1, -R15 ;  /* 0x0000000106117824 */ /* 0x000fc600078e0a0f */
[----:B------:R-:W2:Y:S01]  /*1a2b0*/  @P1 LDC R7, c[0x0][0x450] ;  /* 0x00011400ff071b82 */ /* 0x000ea20000000800 */
[----:B-1----:R-:W-:-:S05]  /*1a2c0*/  @P1 IMAD.HI.U32 R5, R13, R5, RZ ;  /* 0x000000050d051227 */ /* 0x002fca00078e00ff */
[----:B--2---:R-:W-:Y:S02]  /*1a2d0*/  @P1 SHF.R.U32.HI R4, RZ, R7, R5 ;  /* 0x00000007ff041219 */ /* 0x004fe40000011605 */
[----:B------:R-:W-:-:S03]  /*1a2e0*/  SHF.R.S32.HI R7, RZ, 0x1f, R2 ;  /* 0x0000001fff077819 */ /* 0x000fc60000011402 */
[----:B------:R-:W-:Y:S01]  /*1a2f0*/  IMAD.IADD R6, R17, 0x1, R4 ;  /* 0x0000000111067824 */ /* 0x000fe200078e0204 */
[----:B------:R-:W-:-:S03]  /*1a300*/  LEA.HI R7, R7, R2, RZ, 0x6 ;  /* 0x0000000207077211 */ /* 0x000fc600078f30ff */
[----:B------:R-:W-:Y:S01]  /*1a310*/  VIADD R2, R6, -UR4 ;  /* 0x8000000406027c36 */ /* 0x000fe20008000000 */
[----:B------:R-:W-:-:S04]  /*1a320*/  SHF.R.S32.HI R7, RZ, 0x6, R7 ;  /* 0x00000006ff077819 */ /* 0x000fc80000011407 */
[----:B------:R-:W-:Y:S01]  /*1a330*/  VIMNMX R7, R12, R7, PT ;  /* 0x000000070c077248 */ /* 0x000fe20003fe0100 */
        /* <DEDUP_REMOVED lines=11> */
.L_x_5823:
[----:B------:R-:W-:-:S13]  /*1a3f0*/  ISETP.NE.AND P0, PT, R3, 0x1, PT ;  /* 0x000000010300780c */ /* 0x000fda0003f05270 */
[----:B------:R-:W1:Y:S02]  /*1a400*/  @P0 LDC.64 R4, c[0x0][0x9e8] ;  /* 0x00027a00ff040b82 */ /* 0x000e640000000a00 */
[----:B-1----:R-:W-:-:S05]  /*1a410*/  @P0 IMAD.HI.U32 R4, R6, R4, RZ ;  /* 0x0000000406040227 */ /* 0x002fca00078e00ff */
[----:B------:R-:W-:-:S07]  /*1a420*/  @P0 SHF.R.U32.HI R6, RZ, R5, R4 ;  /* 0x00000005ff060219 */ /* 0x000fce0000011604 */
.L_x_5824:
[----:B------:R-:W-:Y:S05]  /*1a430*/  BSYNC B0 ;  /* 0x0000000000007941 */ /* 0x000fea0003800000 */
.L_x_5822:
[----:B------:R-:W-:-:S05]  /*1a440*/  IMAD R3, R6, R3, RZ ;  /* 0x0000000306037224 */ /* 0x000fca00078e02ff */
[----:B------:R-:W-:-:S07]  /*1a450*/  VIMNMX R2, R2, R3, !PT ;  /* 0x0000000302027248 */ /* 0x000fce0007fe0100 */
.L_x_5821:
[----:B------:R-:W-:Y:S01]  /*1a460*/  SHF.R.S32.HI R5, RZ, 0x1f, R2 ;  /* 0x0000001fff057819 */ /* 0x000fe20000011402 */
[----:B------:R-:W-:Y:S01]  /*1a470*/  BSSY B0, `(.L_x_5825) ;  /* 0x0000028000007945 */ /* 0x000fe20003800000 */
[----:B------:R-:W-:Y:S02]  /*1a480*/  LOP3.LUT R13, R11, 0xff, RZ, 0xc0, !PT ;  /* 0x000000ff0b0d7812 */ /* 0x000fe400078ec0ff */
[----:B------:R-:W-:Y:S01]  /*1a490*/  LEA.HI R5, R5, R2, RZ, 0x6 ;  /* 0x0000000205057211 */ /* 0x000fe200078f30ff */
[----:B------:R-:W-:Y:S01]  /*1a4a0*/  IMAD.MOV.U32 R2, RZ, RZ, RZ ;  /* 0x000000ffff027224 */ /* 0x000fe200078e00ff */
[----:B------:R-:W-:Y:S01]  /*1a4b0*/  SHF.R.U32.HI R4, RZ, 0x10, R11 ;  /* 0x00000010ff047819 */ /* 0x000fe2000001160b */
[----:B------:R1:W-:Y:S01]  /*1a4c0*/  STL [R1+0x50], R13 ;  /* 0x0000500d01007387 */ /* 0x0003e20000100800 */
[----:B------:R-:W-:-:S04]  /*1a4d0*/  SHF.R.S32.HI R5, RZ, 0x6, R5 ;  /* 0x00000006ff057819 */ /* 0x000fc80000011405 */
        /* <DEDUP_REMOVED lines=33> */
.L_x_5826:
[----:B------:R-:W-:Y:S05]  /*1a6f0*/  BSYNC B0 ;  /* 0x0000000000007941 */ /* 0x000fea0003800000 */
.L_x_5825:
[-C--:B------:R-:W-:Y:S01]  /*1a700*/  IMAD R5, R13, R2.reuse, R5 ;  /* 0x000000020d057224 */ /* 0x080fe200078e0205 */
[----:B------:R-:W-:Y:S04]  /*1a710*/  BSSY B0, `(.L_x_5827) ;  /* 0x00001b8000007945 */ /* 0x000fe80003800000 */
[C---:B------:R-:W-:Y:S01]  /*1a720*/  VIADDMNMX R2, R5.reuse, R2, R7, PT ;  /* 0x0000000205027246 */ /* 0x040fe20003800107 */
[----:B------:R-:W-:-:S04]  /*1a730*/  IMAD R5, R5, 0x40, -R9 ;  /* 0x0000004005057824 */ /* 0x000fc800078e0a09 */
[----:B------:R-:W-:Y:S01]  /*1a740*/  IMAD R2, R2, 0x40, -R9 ;  /* 0x0000004002027824 */ /* 0x000fe200078e0a09 */
[----:B------:R-:W-:-:S04]  /*1a750*/  VIMNMX R5, RZ, R5, !PT ;  /* 0x00000005ff057248 */ /* 0x000fc80007fe0100 */
[----:B------:R-:W-:Y:S02]  /*1a760*/  VIMNMX R2, R2, R10, PT ;  /* 0x0000000a02027248 */ /* 0x000fe40003fe0100 */
[----:B------:R-:W-:Y:S02]  /*1a770*/  SHF.R.U32.HI R3, RZ, 0x6, R5 ;  /* 0x00000006ff037819 */ /* 0x000fe40000011605 */
[----:B------:R-:W-:-:S13]  /*1a780*/  ISETP.GT.AND P0, PT, R2, R5, PT ;  /* 0x000000050200720c */ /* 0x000fda0003f04270 */
[----:B------:R-:W-:-:S05]  /*1a790*/  @P0 VIADD R2, R2, 0x3f ;  /* 0x0000003f02020836 */ /* 0x000fca0000000000 */
[----:B------:R-:W-:-:S04]  /*1a7a0*/  @P0 SHF.R.S32.HI R5, RZ, 0x1f, R2 ;  /* 0x0000001fff050819 */ /* 0x000fc80000011402 */
[----:B------:R-:W-:Y:S01]  /*1a7b0*/  @P0 LEA.HI R2, R5, R2, RZ, 0x6 ;  /* 0x0000000205020211 */ /* 0x000fe200078f30ff */
[----:B------:R-:W-:-:S03]  /*1a7c0*/  IMAD.MOV.U32 R5, RZ, RZ, R3 ;  /* 0x000000ffff057224 */ /* 0x000fc600078e0003 */
        /* <DEDUP_REMOVED lines=11> */
.L_x_6041:
[----:B--2---:R-:W-:Y:S02]  /*1a880*/  ISETP.NE.AND P0, PT, R14, RZ, PT ;  /* 0x000000ff0e00720c */ /* 0x004fe40003f05270 */
[----:B------:R-:W-:-:S11]  /*1a890*/  PLOP3.LUT P6, PT, PT, PT, PT, 0x8, 0x0 ;  /* 0x000000000000781c */ /* 0x000fd60003fce170 */
[----:B------:R-:W-:Y:S05]  /*1a8a0*/  @P0 BRA `(.L_x_5830) ;  /* 0x00000000000c0947 */ /* 0x000fea0003800000 */
[----:B------:R-:W-:-:S03]  /*1a8b0*/  UMOV UR4, 0xffffffff ;  /* 0xffffffff00047882 */ /* 0x000fc60000000000 */
[----:B------:R-:W-:Y:S05]  /*1a8c0*/  BRA.DIV UR4, `(.L_x_5831) ;  /* 0x0000008e04987947 */ /* 0x000fea000b800000 */
[----:B------:R-:W-:-:S13]  /*1a8d0*/  ELECT P6, URZ, PT ;  /* 0x00000000003f782f */ /* 0x000fda00038c0000 */
.L_x_5830:
        /* <DEDUP_REMOVED lines=9> */
.L_x_6044:
[----:B------:R-:W-:Y:S05]  /*1a970*/  BSYNC B1 ;  /* 0x0000000000017941 */ /* 0x000fea0003800000 */
.L_x_5832:
[----:B------:R-:W-:Y:S04]  /*1a980*/  BSSY B1, `(.L_x_5834) ;  /* 0x00000bb000017945 */ /* 0x000fe80003800000 */
[----:B------:R-:W-:Y:S05]  /*1a990*/  @!P6 BRA `(.L_x_5835) ;  /* 0x0000000800e4e947 */ /* 0x000fea0003800000 */
[----:B------:R-:W2:Y:S04]  /*1a9a0*/  LDL R7, [R1+0x10] ;  /* 0x0000100001077983 */ /* 0x000ea80000100800 */
[----:B------:R-:W3:Y:S01]  /*1a9b0*/  LDL R9, [R1+0x18] ;  /* 0x0000180001097983 */ /* 0x000ee20000100800 */
[----:B------:R-:W-:Y:S01]  /*1a9c0*/  BSSY B2, `(.L_x_5836) ;  /* 0x0000008000027945 */ /* 0x000fe20003800000 */
[----:B------:R-:W4:Y:S02]  /*1a9d0*/  S2R R8, SR_TID.X ;  /* 0x0000000000087919 */ /* 0x000f240000002100 */
[----:B----4-:R-:W-:-:S04]  /*1a9e0*/  LOP3.LUT R8, R8, 0x7f, RZ, 0xc0, !PT ;  /* 0x0000007f08087812 */ /* 0x010fc800078ec0ff */
[----:B------:R-:W-:Y:S01]  /*1a9f0*/  ISETP.NE.AND P1, PT, R8, RZ, PT ;  /* 0x000000ff0800720c */ /* 0x000fe20003f25270 */
[----:B--2---:R-:W-:Y:S01]  /*1aa00*/  IMAD R7, R7, 0x8, R18 ;  /* 0x0000000807077824 */ /* 0x004fe200078e0212 */
[----:B---3--:R-:W-:-:S04]  /*1aa10*/  SHF.L.U32 R10, R9, 0x1f, RZ ;  /* 0x0000001f090a7819 */ /* 0x008fc800000006ff */
[----:B------:R-:W2:Y:S02]  /*1aa20*/  SYNCS.PHASECHK.TRANS64.TRYWAIT P0, [R7+URZ+0x28ca0], R10 ;  /* 0x028ca00a070075a7 */ /* 0x000ea4000800017f */
[----:B--2---:R-:W-:Y:S05]  /*1aa30*/  @!P0 BRA `(.L_x_5837) ;  /* 0x0000008c00708947 */ /* 0x004fea0003800000 */
.L_x_6045:
[----:B------:R-:W-:Y:S05]  /*1aa40*/  BSYNC B2 ;  /* 0x0000000000027941 */ /* 0x000fea0003800000 */
.L_x_5836:
[----:B------:R-:W-:Y:S04]  /*1aa50*/  BSSY B2, `(.L_x_5838) ;  /* 0x0000009000027945 */ /* 0x000fe80003800000 */
        /* <DEDUP_REMOVED lines=8> */
.L_x_5839:
[----:B------:R-:W-:Y:S05]  /*1aae0*/  BSYNC B2 ;  /* 0x0000000000027941 */ /* 0x000fea0003800000 */
.L_x_5838:
[----:B------:R-:W3:Y:S01]  /*1aaf0*/  LDL R8, [R1+0x10] ;  /* 0x0000100001087983 */ /* 0x000ee20000100800 */
[----:B------:R-:W-:Y:S01]  /*1ab00*/  IMAD.MOV.U32 R12, RZ, RZ, RZ ;  /* 0x000000ffff0c7224 */ /* 0x000fe200078e00ff */
[----:B------:R-:W-:Y:S01]  /*1ab10*/  UIADD3 UR4, UP0, UR40, 0x570, URZ ;  /* 0x0000057028047890 */ /* 0x000fe2000ff1e03f */
[----:B-1----:R-:W-:Y:S01]  /*1ab20*/  IMAD R6, R5, 0x40, R0 ;  /* 0x0000004005067824 */ /* 0x002fe200078e0200 */
[----:B------:R-:W-:Y:S01]  /*1ab30*/  PLOP3.LUT P0, PT, PT, PT, PT, 0x80, 0x0 ;  /* 0x000000000000781c */ /* 0x000fe20003f0f070 */
[----:B------:R-:W-:Y:S01]  /*1ab40*/  VIADD R9, R7, 0x28c90 ;  /* 0x00028c9007097836 */ /* 0x000fe20000000000 */
[----:B------:R-:W-:Y:S01]  /*1ab50*/  R2UR UR10, R12 ;  /* 0x000000000c0a72ca */ /* 0x000fe200000e0000 */
[----:B------:R-:W-:Y:S01]  /*1ab60*/  VIADD R6, R6, 0xffffffc0 ;  /* 0xffffffc006067836 */ /* 0x000fe20000000000 */
[----:B------:R-:W-:Y:S01]  /*1ab70*/  UIADD3.X UR5, URZ, UR41, URZ, UP0, !UPT ;  /* 0x000000293f057290 */ /* 0x000fe200087fe43f */
[----:B------:R-:W-:Y:S01]  /*1ab80*/  UMOV UR6, 0x0 ;  /* 0x0000000000067882 */ /* 0x000fe20000000000 */
[----:B------:R-:W-:Y:S01]  /*1ab90*/  UMOV UR7, 0x12f00000 ;  /* 0x12f0000000077882 */ /* 0x000fe20000000000 */
[----:B---3--:R-:W-:-:S04]  /*1aba0*/  IMAD R8, R8, 0x2000, R18 ;  /* 0x0000200008087824 */ /* 0x008fc800078e0212 */
[----:B------:R-:W-:-:S07]  /*1abb0*/  VIADD R8, R8, 0x22400 ;  /* 0x0002240008087836 */ /* 0x000fce0000000000 */
.L_x_5840:
        /* <DEDUP_REMOVED lines=13> */
.L_x_6046:
[----:B------:R-:W-:Y:S05]  /*1ac90*/  BSYNC B2 ;  /* 0x0000000000027941 */ /* 0x000fea0003800000 */
.L_x_5841:
[----:B------:R-:W-:Y:S01]  /*1aca0*/  BSSY B2, `(.L_x_5843) ;  /* 0x000000b000027945 */ /* 0x000fe20003800000 */
[----:B-12---:R-:W-:Y:S02]  /*1acb0*/  IMAD.MOV.U32 R10, RZ, RZ, 0x0 ;  /* 0x00000000ff0a7424 */ /* 0x006fe400078e00ff */
        /* <DEDUP_REMOVED lines=9> */
.L_x_5844:
[----:B------:R-:W-:Y:S05]  /*1ad50*/  BSYNC B2 ;  /* 0x0000000000027941 */ /* 0x000fea0003800000 */
.L_x_5843:
        /* <DEDUP_REMOVED lines=10> */
.L_x_5845:
        /* <DEDUP_REMOVED lines=12> */
[----:B------:R-:W-:Y:S01]  /*1aec0*/  R2UR UR7, R11 ;  /* 0x000000000b0772ca */ /* 0x000fe200000e0000 */
[----:B------:R-:W-:Y:S01]  /*1aed0*/  UMOV UR10, 0x40 ;  /* 0x00000040000a7882 */ /* 0x000fe20000000000 */
[----:B------:R-:W-:-:S13]  /*1aee0*/  PLOP3.LUT P0, PT, PT, PT, PT, 0x80, 0x0 ;  /* 0x000000000000781c */ /* 0x000fda0003f0f070 */
.L_x_5846:
        /* <DEDUP_REMOVED lines=15> */
.L_x_5847:
        /* <DEDUP_REMOVED lines=15> */
.L_x_5848:
        /* <DEDUP_REMOVED lines=15> */
.L_x_5849:
        /* <DEDUP_REMOVED lines=15> */
.L_x_5850:
        /* <DEDUP_REMOVED lines=15> */
.L_x_5851:
        /* <DEDUP_REMOVED lines=15> */
.L_x_5852:
        /* <DEDUP_REMOVED lines=10> */
.L_x_5835:
[----:B------:R-:W-:Y:S05]  /*1b530*/  BSYNC B1 ;  /* 0x0000000000017941 */ /* 0x000fea0003800000 */
.L_x_5834:
[----:B------:R-:W1:Y:S04]  /*1b540*/  LDL.LU R10, [R1+0x10] ;  /* 0x00001000010a7983 */ /* 0x000e680000300800 */
[----:B------:R-:W2:Y:S01]  /*1b550*/  LDL.LU R9, [R1+0x18] ;  /* 0x0000180001097983 */ /* 0x000ea20000300800 */
[----:B------:R-:W-:Y:S01]  /*1b560*/  VIADD R5, R5, 0xfffffffe ;  /* 0xfffffffe05057836 */ /* 0x000fe20000000000 */
[----:B------:R-:W-:-:S04]  /*1b570*/  PLOP3.LUT P0, PT, PT, PT, PT, 0x8, 0x0 ;  /* 0x000000000000781c */ /* 0x000fc80003f0e170 */
[----:B------:R-:W-:Y:S01]  /*1b580*/  ISETP.GE.AND P2, PT, R5, R3, PT ;  /* 0x000000030500720c */ /* 0x000fe20003f46270 */
[----:B-1----:R-:W-:-:S05]  /*1b590*/  VIADD R6, R10, 0x1 ;  /* 0x000000010a067836 */ /* 0x002fca0000000000 */
[----:B------:R-:W-:-:S04]  /*1b5a0*/  ISETP.NE.AND P1, PT, R6, 0x2, PT ;  /* 0x000000020600780c */ /* 0x000fc80003f25270 */
[----:B------:R-:W-:Y:S02]  /*1b5b0*/  SEL R7, RZ, 0x1, P1 ;  /* 0x00000001ff077807 */ /* 0x000fe40000800000 */
[----:B------:R-:W-:Y:S02]  /*1b5c0*/  SEL R6, R6, RZ, P1 ;  /* 0x000000ff06067207 */ /* 0x000fe40000800000 */
[----:B--2---:R-:W-:-:S03]  /*1b5d0*/  LOP3.LUT R9, R9, R7, RZ, 0x3c, !PT ;  /* 0x0000000709097212 */ /* 0x004fc600078e3cff */
[----:B------:R1:W-:Y:S04]  /*1b5e0*/  STL [R1+0x10], R6 ;  /* 0x0000100601007387 */ /* 0x0003e80000100800 */
[----:B------:R1:W-:Y:S01]  /*1b5f0*/  STL [R1+0x18], R9 ;  /* 0x0000180901007387 */ /* 0x0003e20000100800 */
[----:B------:R-:W-:Y:S05]  /*1b600*/  @!P2 BRA `(.L_x_5828) ;  /* 0x0000000c0020a947 */ /* 0x000fea0003800000 */
.L_x_5872:
[----:B------:R-:W-:Y:S05]  /*1b610*/  YIELD ;  /* 0x0000000000007946 */ /* 0x000fea0003800000 */
[----:B------:R-:W-:Y:S04]  /*1b620*/  BSSY B1, `(.L_x_5853) ;  /* 0x00000ba000017945 */ /* 0x000fe80003800000 */
[----:B--2---:R-:W-:Y:S05]  /*1b630*/  @!P6 BRA `(.L_x_5854) ;  /* 0x0000000800e0e947 */ /* 0x004fea0003800000 */
[----:B-1----:R-:W2:Y:S04]  /*1b640*/  LDL R6, [R1+0x10] ;  /* 0x0000100001067983 */ /* 0x002ea80000100800 */
        /* <DEDUP_REMOVED lines=9> */
.L_x_6047:
[----:B------:R-:W-:Y:S05]  /*1b6e0*/  BSYNC B2 ;  /* 0x0000000000027941 */ /* 0x000fea0003800000 */
.L_x_5855:
        /* <DEDUP_REMOVED lines=9> */
.L_x_5858:
[----:B------:R-:W-:Y:S05]  /*1b780*/  BSYNC B2 ;  /* 0x0000000000027941 */ /* 0x000fea0003800000 */
.L_x_5857:
        /* <DEDUP_REMOVED lines=12> */
.L_x_5859:
        /* <DEDUP_REMOVED lines=13> */
.L_x_6048:
[----:B------:R-:W-:Y:S05]  /*1b920*/  BSYNC B2 ;  /* 0x0000000000027941 */ /* 0x000fea0003800000 */
.L_x_5860:
[----:B------:R-:W-:Y:S01]  /*1b930*/  BSSY B2, `(.L_x_5862) ;  /* 0x000000b000027945 */ /* 0x000fe20003800000 */
[----:B------:R-:W-:Y:S02]  /*1b940*/  IMAD.MOV.U32 R10, RZ, RZ, 0x0 ;  /* 0x00000000ff0a7424 */ /* 0x000fe400078e00ff */
[----:B------:R-:W-:Y:S01]  /*1b950*/  IMAD.MOV.U32 R11, RZ, RZ, 0x12f00000 ;  /* 0x12f00000ff0b7424 */ /* 0x000fe200078e00ff */
[----:B------:R-:W-:Y:S06]  /*1b960*/  @P2 BRA `(.L_x_5863) ;  /* 0x00000000001c2947 */ /* 0x000fec0003800000 */
[----:B------:R-:W3:Y:S01]  /*1b970*/  S2R R8, SR_TID.X ;  /* 0x0000000000087919 */ /* 0x000ee20000002100 */
[----:B-12---:R-:W-:-:S04]  /*1b980*/  IMAD.MOV.U32 R7, RZ, RZ, 0x10000 ;  /* 0x00010000ff077424 */ /* 0x006fc800078e00ff */
[----:B------:R4:W-:Y:S01]  /*1b990*/  SYNCS.ARRIVE.TRANS64 RZ, [R6+URZ+0x28cb0], R7 ;  /* 0x028cb00706ff79a7 */ /* 0x0009e2000800003f */
[----:B---3--:R-:W-:-:S04]  /*1b9a0*/  LOP3.LUT R8, R8, 0x1f, RZ, 0xc0, !PT ;  /* 0x0000001f08087812 */ /* 0x008fc800078ec0ff */
[----:B------:R-:W-:-:S13]  /*1b9b0*/  ISETP.NE.AND P1, PT, R8, RZ, PT ;  /* 0x000000ff0800720c */ /* 0x000fda0003f25270 */
[----:B----4-:R-:W-:Y:S05]  /*1b9c0*/  @!P1 BRA `(.L_x_5863) ;  /* 0x0000000000049947 */ /* 0x010fea0003800000 */
[----:B------:R-:W-:Y:S01]  /*1b9d0*/  BPT.TRAP 0x1 ;  /* 0x000000040000795c */ /* 0x000fe20000300000 */
.L_x_5863:
[----:B------:R-:W-:Y:S05]  /*1b9e0*/  BSYNC B2 ;  /* 0x0000000000027941 */ /* 0x000fea0003800000 */
.L_x_5862:
        /* <DEDUP_REMOVED lines=10> */
.L_x_5864:
        /* <DEDUP_REMOVED lines=15> */
.L_x_5865:
        /* <DEDUP_REMOVED lines=15> */
.L_x_5866:
        /* <DEDUP_REMOVED lines=15> */
.L_x_5867:
        /* <DEDUP_REMOVED lines=15> */
.L_x_5868:
        /* <DEDUP_REMOVED lines=15> */
.L_x_5869:
        /* <DEDUP_REMOVED lines=15> */
.L_x_5870:
        /* <DEDUP_REMOVED lines=15> */
.L_x_5871:
        /* <DEDUP_REMOVED lines=10> */
.L_x_5854:
[----:B------:R-:W-:Y:S05]  /*1c1c0*/  BSYNC B1 ;  /* 0x0000000000017941 */ /* 0x000fea0003800000 */
.L_x_5853:
[----:B------:R-:W1:Y:S04]  /*1c1d0*/  LDL.LU R10, [R1+0x10] ;  /* 0x00001000010a7983 */ /* 0x000e680000300800 */
[----:B------:R-:W2:Y:S01]  /*1c1e0*/  LDL.LU R8, [R1+0x18] ;  /* 0x0000180001087983 */ /* 0x000ea20000300800 */
[C---:B------:R-:W-:Y:S01]  /*1c1f0*/  ISETP.GT.AND P2, PT, R5.reuse, R3, PT ;  /* 0x000000030500720c */ /* 0x040fe20003f44270 */
[----:B------:R-:W-:Y:S02]  /*1c200*/  VIADD R5, R5, 0xffffffff ;  /* 0xffffffff05057836 */ /* 0x000fe40000000000 */
[----:B-1----:R-:W-:-:S05]  /*1c210*/  VIADD R6, R10, 0x1 ;  /* 0x000000010a067836 */ /* 0x002fca0000000000 */
[----:B------:R-:W-:-:S04]  /*1c220*/  ISETP.NE.AND P1, PT, R6, 0x2, PT ;  /* 0x000000020600780c */ /* 0x000fc80003f25270 */
[----:B------:R-:W-:Y:S02]  /*1c230*/  SEL R7, RZ, 0x1, P1 ;  /* 0x00000001ff077807 */ /* 0x000fe40000800000 */
[----:B------:R-:W-:Y:S02]  /*1c240*/  SEL R6, R6, RZ, P1 ;  /* 0x000000ff06067207 */ /* 0x000fe40000800000 */
[----:B--2---:R-:W-:-:S05]  /*1c250*/  LOP3.LUT R8, R8, R7, RZ, 0x3c, !PT ;  /* 0x0000000708087212 */ /* 0x004fca00078e3cff */
[----:B------:R2:W-:Y:S04]  /*1c260*/  STL [R1+0x18], R8 ;  /* 0x0000180801007387 */ /* 0x0005e80000100800 */
[----:B------:R2:W-:Y:S01]  /*1c270*/  STL [R1+0x10], R6 ;  /* 0x0000100601007387 */ /* 0x0005e20000100800 */
[----:B------:R-:W-:Y:S05]  /*1c280*/  @P2 BRA `(.L_x_5872) ;  /* 0xfffffff000e02947 */ /* 0x000fea000383ffff */
.L_x_5828:
[----:B------:R-:W-:Y:S05]  /*1c290*/  BSYNC B0 ;  /* 0x0000000000007941 */ /* 0x000fea0003800000 */
.L_x_5827:
[----:B--2---:R-:W2:Y:S01]  /*1c2a0*/  LDL R8, [R1+0x28] ;  /* 0x0000280001087983 */ /* 0x004ea20000100800 */
[----:B------:R-:W3:Y:S01]  /*1c2b0*/  LDC R0, c[0x0][0x448] ;  /* 0x00011200ff007b82 */ /* 0x000ee20000000800 */
[----:B------:R-:W-:Y:S07]  /*1c2c0*/  @!P0 WARPSYNC.ALL ;  /* 0x0000000000008948 */ /* 0x000fee0003800000 */
[----:B------:R-:W-:Y:S01]  /*1c2d0*/  @!P0 BAR.SYNC.DEFER_BLOCKING 0xc, 0x180 ;  /* 0x0306000000008b1d */ /* 0x000fe20000010000 */
[----:B---3--:R-:W-:-:S13]  /*1c2e0*/  ISETP.NE.AND P1, PT, R0, 0x1, PT ;  /* 0x000000010000780c */ /* 0x008fda0003f25270 */
[----:B------:R-:W3:Y:S08]  /*1c2f0*/  @P1 LDC R0, c[0x0][0x44c] ;  /* 0x00011300ff001b82 */ /* 0x000ef00000000800 */
[----:B------:R-:W4:Y:S01]  /*1c300*/  @P1 LDC R3, c[0x0][0x450] ;  /* 0x00011400ff031b82 */ /* 0x000f220000000800 */
[----:B--2---:R-:W-:-:S04]  /*1c310*/  VIADD R2, R8, 0x3f ;  /* 0x0000003f08027836 */ /* 0x004fc80000000000 */
[----:B---3--:R-:W-:-:S05]  /*1c320*/  @P1 IMAD.HI.U32 R0, R2, R0, RZ ;  /* 0x0000000002001227 */ /* 0x008fca00078e00ff */
[----:B----4-:R-:W-:-:S05]  /*1c330*/  @P1 SHF.R.U32.HI R2, RZ, R3, R0 ;  /* 0x00000003ff021219 */ /* 0x010fca0000011600 */
[----:B------:R-:W-:Y:S02]  /*1c340*/  IMAD.IADD R0, R20, 0x1, R2 ;  /* 0x0000000114007824 */ /* 0x000fe400078e0202 */
[----:B------:R-:W2:Y:S02]  /*1c350*/  LDC.64 R2, c[0x0][0x9e0] ;  /* 0x00027800ff027b82 */ /* 0x000ea40000000a00 */
[----:B--2---:R-:W-:Y:S01]  /*1c360*/  ISETP.GE.AND P2, PT, R3, 0x1, PT ;  /* 0x000000010300780c */ /* 0x004fe20003f46270 */
[----:B------:R-:W-:-:S12]  /*1c370*/  IMAD.IADD R2, R0, 0x1, R2 ;  /* 0x0000000100027824 */ /* 0x000fd800078e0202 */
[----:B------:R-:W-:Y:S05]  /*1c380*/  @!P2 BRA `(.L_x_5873) ;  /* 0x000000000048a947 */ /* 0x000fea0003800000 */
[C---:B------:R-:W-:Y:S01]  /*1c390*/  ISETP.GT.AND P0, PT, R0.reuse, RZ, PT ;  /* 0x000000ff0000720c */ /* 0x040fe20003f04270 */
[----:B------:R-:W-:Y:S01]  /*1c3a0*/  BSSY B0, `(.L_x_5874) ;  /* 0x000000e000007945 */ /* 0x000fe20003800000 */
[----:B------:R-:W-:-:S11]  /*1c3b0*/  VIADD R5, R0, 0xffffffff ;  /* 0xffffffff00057836 */ /* 0x000fd60000000000 */
[----:B------:R-:W-:Y:S05]  /*1c3c0*/  @P0 BRA `(.L_x_5875) ;  /* 0x00000000001c0947 */ /* 0x000fea0003800000 */
[----:B------:R-:W-:Y:S01]  /*1c3d0*/  ISETP.NE.AND P0, PT, R3, 0x1, PT ;  /* 0x000000010300780c */ /* 0x000fe20003f05270 */
[----:B------:R-:W-:-:S12]  /*1c3e0*/  IMAD.MOV R0, RZ, RZ, -R0 ;  /* 0x000000ffff007224 */ /* 0x000fd800078e0a00 */
[----:B-1----:R-:W1:Y:S02]  /*1c3f0*/  @P0 LDC.64 R6, c[0x0][0x9e8] ;  /* 0x00027a00ff060b82 */ /* 0x002e640000000a00 */
[----:B-1----:R-:W-:-:S05]  /*1c400*/  @P0 IMAD.HI.U32 R6, R0, R6, RZ ;  /* 0x0000000600060227 */ /* 0x002fca00078e00ff */
[----:B------:R-:W-:-:S04]  /*1c410*/  @P0 SHF.R.U32.HI R0, RZ, R7, R6 ;  /* 0x00000007ff000219 */ /* 0x000fc80000011606 */
[----:B------:R-:W-:Y:S01]  /*1c420*/  LOP3.LUT R5, RZ, R0, RZ, 0x33, !PT ;  /* 0x00000000ff057212 */ /* 0x000fe200078e33ff */
[----:B------:R-:W-:Y:S06]  /*1c430*/  BRA `(.L_x_5876) ;  /* 0x0000000000107947 */ /* 0x000fec0003800000 */
.L_x_5875:
[----:B------:R-:W-:-:S13]  /*1c440*/  ISETP.NE.AND P0, PT, R3, 0x1, PT ;  /* 0x000000010300780c */ /* 0x000fda0003f05270 */
[----:B-1----:R-:W1:Y:S02]  /*1c450*/  @P0 LDC.64 R6, c[0x0][0x9e8] ;  /* 0x00027a00ff060b82 */ /* 0x002e640000000a00 */
[----:B-1----:R-:W-:-:S05]  /*1c460*/  @P0 IMAD.HI.U32 R6, R5, R6, RZ ;  /* 0x0000000605060227 */ /* 0x002fca00078e00ff */
[----:B------:R-:W-:-:S07]  /*1c470*/  @P0 SHF.R.U32.HI R5, RZ, R7, R6 ;  /* 0x00000007ff050219 */ /* 0x000fce0000011606 */
.L_x_5876:
[----:B------:R-:W-:Y:S05]  /*1c480*/  BSYNC B0 ;  /* 0x0000000000007941 */ /* 0x000fea0003800000 */
.L_x_5874:
[----:B------:R-:W-:-:S05]  /*1c490*/  IMAD R5, R5, R3, R3 ;  /* 0x0000000305057224 */ /* 0x000fca00078e0203 */
[----:B------:R-:W-:-:S07]  /*1c4a0*/  VIMNMX R2, R2, R5, PT ;  /* 0x0000000502027248 */ /* 0x000fce0003fe0100 */
.L_x_5873:
[----:B------:R-:W2:Y:S01]  /*1c4b0*/  LDL R7, [R1+0x5c] ;  /* 0x00005c0001077983 */ /* 0x000ea20000100800 */
[----:B------:R-:W3:Y:S01]  /*1c4c0*/  @P1 LDC R5, c[0x0][0x44c] ;  /* 0x00011300ff051b82 */ /* 0x000ee20000000800 */
[----:B------:R-:W-:Y:S01]  /*1c4d0*/  IMAD.MOV.U32 R0, RZ, RZ, R8 ;  /* 0x000000ffff007224 */ /* 0x000fe200078e0008 */
[----:B------:R-:W-:-:S06]  /*1c4e0*/  ULDC UR4, c[0x0][0x9dc] ;  /* 0x0002770000047ab9 */ /* 0x000fcc0000000800 */
[----:B-1----:R-:W1:Y:S01]  /*1c4f0*/  @P1 LDC R6, c[0x0][0x450] ;  /* 0x00011400ff061b82 */ /* 0x002e620000000800 */
[----:B---3--:R-:W-:-:S05]  /*1c500*/  @P1 IMAD.HI.U32 R5, R8, R5, RZ ;  /* 0x0000000508051227 */ /* 0x008fca00078e00ff */
[----:B-1----:R-:W-:Y:S01]  /*1c510*/  @P1 SHF.R.U32.HI R0, RZ, R6, R5 ;  /* 0x00000006ff001219 */ /* 0x002fe20000011605 */
[----:B------:R-:W-:-:S04]  /*1c520*/  VIADD R5, R2, 0x3f ;  /* 0x0000003f02057836 */ /* 0x000fc80000000000 */
[----:B------:R-:W-:Y:S01]  /*1c530*/  IMAD.IADD R2, R17, 0x1, R0 ;  /* 0x0000000111027824 */ /* 0x000fe200078e0200 */
[----:B------:R-:W-:-:S04]  /*1c540*/  SHF.R.S32.HI R0, RZ, 0x1f, R5 ;  /* 0x0000001fff007819 */ /* 0x000fc80000011405 */
[----:B------:R-:W-:-:S04]  /*1c550*/  LEA.HI R0, R0, R5, RZ, 0x6 ;  /* 0x0000000500007211 */ /* 0x000fc800078f30ff */
[----:B------:R-:W-:Y:S01]  /*1c560*/  SHF.R.S32.HI R8, RZ, 0x6, R0 ;  /* 0x00000006ff087819 */ /* 0x000fe20000011400 */
        /* <DEDUP_REMOVED lines=14> */
.L_x_5879:
[----:B------:R-:W-:-:S13]  /*1c650*/  ISETP.NE.AND P0, PT, R3, 0x1, PT ;  /* 0x000000010300780c */ /* 0x000fda0003f05270 */
[----:B------:R-:W1:Y:S02]  /*1c660*/  @P0 LDC.64 R6, c[0x0][0x9e8] ;  /* 0x00027a00ff060b82 */ /* 0x000e640000000a00 */
[----:B-1----:R-:W-:-:S05]  /*1c670*/  @P0 IMAD.HI.U32 R6, R2, R6, RZ ;  /* 0x0000000602060227 */ /* 0x002fca00078e00ff */
[----:B------:R-:W-:-:S07]  /*1c680*/  @P0 SHF.R.U32.HI R2, RZ, R7, R6 ;  /* 0x00000007ff020219 */ /* 0x000fce0000011606 */
.L_x_5880:
[----:B------:R-:W-:Y:S05]  /*1c690*/  BSYNC B0 ;  /* 0x0000000000007941 */ /* 0x000fea0003800000 */
.L_x_5878:
[----:B------:R-:W-:-:S05]  /*1c6a0*/  IMAD R2, R2, R3, RZ ;  /* 0x0000000302027224 */ /* 0x000fca00078e02ff */
[----:B------:R-:W-:-:S07]  /*1c6b0*/  VIMNMX R0, R0, R2, !PT ;  /* 0x0000000200007248 */ /* 0x000fce0007fe0100 */
.L_x_5877:
[----:B------:R-:W-:Y:S01]  /*1c6c0*/  SHF.R.S32.HI R2, RZ, 0x1f, R0 ;  /* 0x0000001fff027819 */ /* 0x000fe20000011400 */
[----:B------:R-:W-:Y:S01]  /*1c6d0*/  BSSY B0, `(.L_x_5881) ;  /* 0x0000025000007945 */ /* 0x000fe20003800000 */
[----:B------:R-:W-:Y:S02]  /*1c6e0*/  ISETP.NE.AND P1, PT, R4, RZ, PT ;  /* 0x000000ff0400720c */ /* 0x000fe40003f25270 */
[----:B------:R-:W-:-:S04]  /*1c6f0*/  LEA.HI R2, R2, R0, RZ, 0x6 ;  /* 0x0000000002027211 */ /* 0x000fc800078f30ff */
[----:B------:R-:W-:-:S04]  /*1c700*/  SHF.R.S32.HI R2, RZ, 0x6, R2 ;  /* 0x00000006ff027819 */ /* 0x000fc80000011402 */
[----:B------:R-:W-:-:S03]  /*1c710*/  VIMNMX R8, RZ, R2, !PT ;  /* 0x00000002ff087248 */ /* 0x000fc60007fe0100 */
[----:B------:R-:W1:Y:S01]  /*1c720*/  @!P1 LDC R4, c[0x0][0x9f0] ;  /* 0x00027c00ff049b82 */ /* 0x000e620000000800 */
[----:B------:R-:W-:Y:S01]  /*1c730*/  ISETP.GT.AND P0, PT, R5, R8, PT ;  /* 0x000000080500720c */ /* 0x000fe20003f04270 */
[----:B------:R2:W-:Y:S04]  /*1c740*/  STL [R1+0x34], R8 ;  /* 0x0000340801007387 */ /* 0x0005e80000100800 */
[----:B------:R2:W-:Y:S08]  /*1c750*/  STL [R1+0x3c], RZ ;  /* 0x00003cff01007387 */ /* 0x0005f00000100800 */
[----:B--2---:R-:W-:Y:S05]  /*1c760*/  @!P0 BRA `(.L_x_5882) ;  /* 0x00000000006c8947 */ /* 0x004fea0003800000 */
[-C--:B-1----:R-:W-:Y:S02]  /*1c770*/  IABS R0, R4.reuse ;  /* 0x0000000400007213 */ /* 0x082fe40000000000 */
[----:B------:R-:W-:Y:S02]  /*1c780*/  IABS R7, R4 ;  /* 0x0000000400077213 */ /* 0x000fe40000000000 */
[----:B------:R-:W1:Y:S03]  /*1c790*/  I2F.RP R2, R0 ;  /* 0x0000000000027306 */ /* 0x000e660000209400 */
[----:B------:R-:W-:-:S05]  /*1c7a0*/  IMAD.MOV R7, RZ, RZ, -R7 ;  /* 0x000000ffff077224 */ /* 0x000fca00078e0a07 */
[----:B-1----:R-:W1:Y:S02]  /*1c7b0*/  MUFU.RCP R2, R2 ;  /* 0x0000000200027308 */ /* 0x002e640000001000 */
[----:B-1----:R-:W-:-:S06]  /*1c7c0*/  VIADD R2, R2, 0xffffffe ;  /* 0x0ffffffe02027836 */ /* 0x002fcc0000000000 */
[----:B------:R-:W1:Y:S02]  /*1c7d0*/  F2I.FTZ.U32.TRUNC.NTZ R3, R2 ;  /* 0x0000000200037305 */ /* 0x000e64000021f000 */
[----:B-1----:R-:W-:-:S04]  /*1c7e0*/  IMAD.MOV R2, RZ, RZ, -R3 ;  /* 0x000000ffff027224 */ /* 0x002fc800078e0a03 */
        /* <DEDUP_REMOVED lines=19> */
.L_x_5882:
[----:B------:R-:W-:Y:S05]  /*1c920*/  BSYNC B0 ;  /* 0x0000000000007941 */ /* 0x000fea0003800000 */
.L_x_5881:
        /* <DEDUP_REMOVED lines=15> */
[----:B------:R-:W3:Y:S01]  /*1ca20*/  LDC.64 R2, c[0x0][0xc60] ;  /* 0x00031800ff027b82 */ /* 0x000ee20000000a00 */
[----:B------:R-:W2:Y:S02]  /*1ca30*/  FLO.U32 R0, UR4 ;  /* 0x0000000400007d00 */ /* 0x000ea400080e0000 */
[----:B--2---:R-:W-:-:S06]  /*1ca40*/  ISETP.EQ.U32.AND P0, PT, R0, R5, PT ;  /* 0x000000050000720c */ /* 0x004fcc0003f02070 */
[----:B------:R-:W3:Y:S07]  /*1ca50*/  POPC R5, UR4 ;  /* 0x0000000400057d09 */ /* 0x000eee0008000000 */
[----:B---3--:R-:W2:Y:S01]  /*1ca60*/  @P0 ATOMG.E.ADD.STRONG.GPU PT, R3, desc[UR42][R2.64], R5 ;  /* 0x00000005020309a8 */ /* 0x008ea200081ee1ea */
[----:B-1----:R-:W1:Y:S02]  /*1ca70*/  S2R R4, SR_LTMASK ;  /* 0x0000000000047919 */ /* 0x002e640000003900 */
[----:B-1----:R-:W-:-:S04]  /*1ca80*/  LOP3.LUT R4, R4, UR4, RZ, 0xc0, !PT ;  /* 0x0000000404047c12 */ /* 0x002fc8000f8ec0ff */
[----:B------:R-:W1:Y:S01]  /*1ca90*/  POPC R7, R4 ;  /* 0x0000000400077309 */ /* 0x000e620000000000 */
[----:B--2---:R-:W1:Y:S02]  /*1caa0*/  SHFL.IDX PT, R0, R3, R0, 0x1f ;  /* 0x00001f0003007589 */ /* 0x004e6400000e0000 */
[----:B-1----:R-:W-:-:S05]  /*1cab0*/  IADD3 R0, R0, UR37, R7 ;  /* 0x0000002500007c10 */ /* 0x002fca000fffe007 */
[----:B------:R2:W-:Y:S01]  /*1cac0*/  STL [R1], R0 ;  /* 0x0000000001007387 */ /* 0x0005e20000100800 */
[----:B------:R-:W-:Y:S05]  /*1cad0*/  BRA `(.L_x_5885) ;  /* 0x0000004800647947 */ /* 0x000fea0003800000 */
.L_x_5884:
        /* <DEDUP_REMOVED lines=20> */
.L_x_5887:
[----:B------:R-:W-:Y:S05]  /*1cc20*/  BSYNC B6 ;  /* 0x0000000000067941 */ /* 0x000fea0003800000 */
.L_x_5886:
        /* <DEDUP_REMOVED lines=8> */
[----:B------:R2:W3:Y:S01]  /*1ccb0*/  LDC.64 R2, c[0x4][R17] ;  /* 0x0100000011027b82 */ /* 0x0004e20000000a00 */
[----:B-1----:R-:W-:Y:S02]  /*1ccc0*/  IMAD.U32 R4, RZ, RZ, UR6 ;  /* 0x00000006ff047e24 */ /* 0x002fe4000f8e00ff */
[----:B------:R-:W-:Y:S02]  /*1ccd0*/  IMAD.U32 R5, RZ, RZ, UR7 ;  /* 0x00000007ff057e24 */ /* 0x000fe4000f8e00ff */
[----:B------:R-:W-:Y:S02]  /*1cce0*/  IMAD.U32 R6, RZ, RZ, UR8 ;  /* 0x00000008ff067e24 */ /* 0x000fe4000f8e00ff */
[----:B------:R-:W-:-:S02]  /*1ccf0*/  IMAD.U32 R7, RZ, RZ, UR9 ;  /* 0x00000009ff077e24 */ /* 0x000fc4000f8e00ff */
[----:B------:R-:W-:Y:S02]  /*1cd00*/  IMAD.U32 R10, RZ, RZ, UR4 ;  /* 0x00000004ff0a7e24 */ /* 0x000fe4000f8e00ff */
[----:B------:R-:W-:Y:S02]  /*1cd10*/  IMAD.U32 R11, RZ, RZ, UR5 ;  /* 0x00000005ff0b7e24 */ /* 0x000fe4000f8e00ff */
[----:B------:R-:W-:Y:S02]  /*1cd20*/  IMAD.MOV.U32 R8, RZ, RZ, 0x70 ;  /* 0x00000070ff087424 */ /* 0x000fe400078e00ff */
[----:B------:R-:W-:Y:S02]  /*1cd30*/  IMAD.MOV.U32 R12, RZ, RZ, 0x1 ;  /* 0x00000001ff0c7424 */ /* 0x000fe400078e00ff */
[----:B--2---:R-:W-:-:S07]  /*1cd40*/  IMAD.MOV.U32 R13, RZ, RZ, RZ ;  /* 0x000000ffff0d7224 */ /* 0x004fce00078e00ff */
[----:B------:R-:W-:-:S07]  /*1cd50*/  LEPC R20, `(.L_x_5890) ;  /* 0x000000001014794e */ /* 0x000fce0000000000 */
[----:B0--3--:R-:W-:Y:S05]  /*1cd60*/  CALL.ABS.NOINC R2 ;  /* 0x0000000002007343 */ /* 0x009fea0003c00000 */
.L_x_5890:
        /* <DEDUP_REMOVED lines=15> */
.L_x_5889:
[----:B------:R-:W-:Y:S05]  /*1ce60*/  BSYNC B6 ;  /* 0x0000000000067941 */ /* 0x000fea0003800000 */
.L_x_5888:
[----:B------:R-:W2:Y:S01]  /*1ce70*/  LDL R0, [R1+0xc] ;  /* 0x00000c0001007983 */ /* 0x000ea20000100800 */
[----:B------:R-:W-:Y:S02]  /*1ce80*/  ULDC.64 UR4, c[0x0][0x9f8] ;  /* 0x00027e0000047ab9 */ /* 0x000fe40000000a00 */
[----:B------:R-:W-:Y:S01]  /*1ce90*/  ISETP.NE.U32.AND P0, PT, RZ, UR4, PT ;  /* 0x00000004ff007c0c */ /* 0x000fe2000bf05070 */
[----:B------:R-:W3:Y:S03]  /*1cea0*/  LDL R17, [R1+0x30] ;  /* 0x0000300001117983 */ /* 0x000ee60000100800 */
[----:B------:R-:W-:Y:S01]  /*1ceb0*/  ISETP.NE.AND.EX P0, PT, RZ, UR5, PT, P0 ;  /* 0x00000005ff007c0c */ /* 0x000fe2000bf05300 */
[----:B------:R-:W-:-:S12]  /*1cec0*/  ULDC.64 UR4, c[0x0][0xa08] ;  /* 0x0002820000047ab9 */ /* 0x000fd80000000a00 */
[----:B------:R-:W4:Y:S01]  /*1ced0*/  @P0 LDC.64 R2, c[0x0][0x9f8] ;  /* 0x00027e00ff020b82 */ /* 0x000f220000000a00 */
[----:B--2---:R-:W-:Y:S02]  /*1cee0*/  IMAD.MOV.U32 R7, RZ, RZ, R0 ;  /* 0x000000ffff077224 */ /* 0x004fe400078e0000 */
[----:B----4-:R-:W-:-:S05]  /*1cef0*/  @P0 IMAD.WIDE R2, R0, 0x4, R2 ;  /* 0x0000000400020825 */ /* 0x010fca00078e0202 */
[----:B------:R2:W4:Y:S01]  /*1cf00*/  @P0 LDG.E R7, desc[UR42][R2.64] ;  /* 0x0000002a02070981 */ /* 0x000522000c1e1900 */
[----:B---3--:R-:W-:Y:S01]  /*1cf10*/  VIADD R0, R17, 0xffffffff ;  /* 0xffffffff11007836 */ /* 0x008fe20000000000 */
[----:B--2---:R-:W2:Y:S02]  /*1cf20*/  LDC.64 R2, c[0x0][0x418] ;  /* 0x00010600ff027b82 */ /* 0x004ea40000000a00 */
[----:B--2---:R-:W-:Y:S01]  /*1cf30*/  LOP3.LUT P0, RZ, R2, UR4, RZ, 0xfc, !PT ;  /* 0x0000000402ff7c12 */ /* 0x004fe2000f80fcff */
[----:B------:R-:W-:-:S03]  /*1cf40*/  UMOV UR4, 0xffffffff ;  /* 0xffffffff00047882 */ /* 0x000fc60000000000 */
[----:B------:R-:W-:Y:S02]  /*1cf50*/  LOP3.LUT P0, RZ, R3, UR5, RZ, 0xfc, P0 ;  /* 0x0000000503ff7c12 */ /* 0x000fe4000800fcff */
[----:B----4-:R-:W-:Y:S01]  /*1cf60*/  SHF.R.S32.HI R8, RZ, 0x1f, R7 ;  /* 0x0000001fff087819 */ /* 0x010fe20000011407 */
        /* <DEDUP_REMOVED lines=8> */
.L_x_6051:
        /* <DEDUP_REMOVED lines=11> */
.L_x_6054:
[----:B------:R-:W-:Y:S05]  /*1d0a0*/  @!P6 BRA `(.L_x_5892) ;  /* 0x0000000000fce947 */ /* 0x000fea0003800000 */
[----:B------:R-:W-:-:S04]  /*1d0b0*/  ISETP.NE.U32.AND P0, PT, R2, RZ, PT ;  /* 0x000000ff0200720c */ /* 0x000fc80003f05070 */
[----:B------:R-:W-:-:S13]  /*1d0c0*/  ISETP.NE.AND.EX P0, PT, R3, RZ, PT, P0 ;  /* 0x000000ff0300720c */ /* 0x000fda0003f05300 */
[----:B------:R-:W-:Y:S05]  /*1d0d0*/  @!P0 BRA `(.L_x_5894) ;  /* 0x0000000000508947 */ /* 0x000fea0003800000 */
[----:B------:R-:W3:Y:S01]  /*1d0e0*/  LDC R6, c[0x0][0x43c] ;  /* 0x00010f00ff067b82 */ /* 0x000ee20000000800 */
[----:B------:R-:W-:Y:S01]  /*1d0f0*/  IMAD.MOV.U32 R9, RZ, RZ, R0 ;  /* 0x000000ffff097224 */ /* 0x000fe200078e0000 */
[----:B------:R-:W-:-:S03]  /*1d100*/  ULDC.64 UR4, c[0x0][0x428] ;  /* 0x00010a0000047ab9 */ /* 0x000fc60000000a00 */
        /* <DEDUP_REMOVED lines=17> */
.L_x_5894:
[----:B---3--:R-:W3:Y:S01]  /*1d220*/  LDL R2, [R1+0x14] ;  /* 0x0000140001027983 */ /* 0x008ee20000100800 */
[----:B-1----:R-:W-:Y:S01]  /*1d230*/  IMAD R0, R19, 0x8, R18 ;  /* 0x0000000813007824 */ /* 0x002fe200078e0212 */
[----:B---3--:R-:W-:-:S04]  /*1d240*/  SHF.L.U32 R2, R2, 0x1f, RZ ;  /* 0x0000001f02027819 */ /* 0x008fc800000006ff */
[----:B------:R-:W1:Y:S02]  /*1d250*/  SYNCS.PHASECHK.TRANS64.TRYWAIT P0, [R0+URZ+0x28c40], R2 ;  /* 0x028c4002000075a7 */ /* 0x000e64000800017f */
[----:B-1----:R-:W-:Y:S05]  /*1d260*/  @!P0 BRA `(.L_x_5895) ;  /* 0x0000006800088947 */ /* 0x002fea0003800000 */
.L_x_6055:
        /* <DEDUP_REMOVED lines=11> */
.L_x_5896:
[----:B------:R-:W3:Y:S04]  /*1d320*/  LDL R4, [R1+0x2c] ;  /* 0x00002c0001047983 */ /* 0x000ee80000100800 */
[----:B------:R-:W4:Y:S04]  /*1d330*/  LDL R3, [R1+0x20] ;  /* 0x0000200001037983 */ /* 0x000f280000100800 */
[----:B-1----:R-:W2:Y:S01]  /*1d340*/  LDL.LU R2, [R1+0x1c] ;  /* 0x00001c0001027983 */ /* 0x002ea20000300800 */
        /* <DEDUP_REMOVED lines=12> */
[----:B---3--:R-:W-:Y:S02]  /*1d410*/  R2UR UR11, R4 ;  /* 0x00000000040b72ca */ /* 0x008fe400000e0000 */
[----:B----4-:R-:W-:Y:S02]  /*1d420*/  R2UR UR4, R3 ;  /* 0x00000000030472ca */ /* 0x010fe400000e0000 */
[----:B--2---:R-:W-:-:S04]  /*1d430*/  LOP3.LUT R2, R2, 0xfffffffe, RZ, 0xc0, !PT ;  /* 0xfffffffe02027812 */ /* 0x004fc800078ec0ff */
[----:B------:R-:W-:-:S07]  /*1d440*/  @P0 LOP3.LUT R2, R2, 0x1, RZ, 0xfc, !PT ;  /* 0x0000000102020812 */ /* 0x000fce00078efcff */
[----:B------:R-:W-:Y:S01]  /*1d450*/  ULEA UR11, UR11, UR4, 0x6 ;  /* 0x000000040b0b7291 */ /* 0x000fe2000f8e303f */
[----:B------:R3:W-:Y:S02]  /*1d460*/  STL [R1+0x1c], R2 ;  /* 0x00001c0201007387 */ /* 0x0007e40000100800 */
[----:B------:R-:W-:-:S06]  /*1d470*/  UMOV UR4, 0x0 ;  /* 0x0000000000047882 */ /* 0x000fcc0000000000 */
[----:B------:R3:W-:Y:S01]  /*1d480*/  UTMALDG.4D [UR8], [UR6], desc[UR4] ;  /* 0x00000408060075b4 */ /* 0x0007e20008019000 */
[----:B------:R-:W-:Y:S02]  /*1d490*/  NOP ;  /* 0x0000000000007918 */ /* 0x000fe40000000000 */
.L_x_5892:
[----:B------:R-:W1:Y:S01]  /*1d4a0*/  LDL.LU R3, [R1+0x40] ;  /* 0x0000400001037983 */ /* 0x000e620000300800 */
[----:B------:R-:W-:Y:S05]  /*1d4b0*/  WARPSYNC.ALL ;  /* 0x0000000000007948 */ /* 0x000fea0003800000 */
[----:B---3--:R-:W-:Y:S01]  /*1d4c0*/  ULDC.64 UR4, c[0x0][0x298] ;  /* 0x0000a60000047ab9 */ /* 0x008fe20000000a00 */
        /* <DEDUP_REMOVED lines=21> */
[----:B------:R-:W-:Y:S02]  /*1d620*/  IMAD.U32 R10, RZ, RZ, UR8 ;  /* 0x00000008ff0a7e24 */ /* 0x000fe4000f8e00ff */
[----:B------:R-:W-:Y:S02]  /*1d630*/  IMAD.U32 R11, RZ, RZ, UR9 ;  /* 0x00000009ff0b7e24 */ /* 0x000fe4000f8e00ff */
[----:B------:R-:W-:Y:S02]  /*1d640*/  IMAD.MOV.U32 R8, RZ, RZ, 0x70 ;  /* 0x00000070ff087424 */ /* 0x000fe400078e00ff */
[----:B------:R-:W-:Y:S02]  /*1d650*/  IMAD.MOV.U32 R12, RZ, RZ, 0x1 ;  /* 0x00000001ff0c7424 */ /* 0x000fe400078e00ff */
[----:B------:R-:W-:-:S07]  /*1d660*/  IMAD.MOV.U32 R13, RZ, RZ, RZ ;  /* 0x000000ffff0d7224 */ /* 0x000fce00078e00ff */
[----:B------:R-:W-:-:S07]  /*1d670*/  LEPC R20, `(.L_x_5898) ;  /* 0x000000001014794e */ /* 0x000fce0000000000 */
[----:B01----:R-:W-:Y:S05]  /*1d680*/  CALL.ABS.NOINC R2 ;  /* 0x0000000002007343 */ /* 0x003fea0003c00000 */
.L_x_5898:
[----:B------:R-:W-:Y:S05]  /*1d690*/  BSYNC B6 ;  /* 0x0000000000067941 */ /* 0x000fea0003800000 */
.L_x_5897:
[----:B-1----:R-:W3:Y:S01]  /*1d6a0*/  LDL.LU R0, [R1+0x40] ;  /* 0x0000400001007983 */ /* 0x002ee20000300800 */
[----:B------:R-:W-:Y:S01]  /*1d6b0*/  ULDC.64 UR6, c[0x0][0xa00] ;  /* 0x0002800000067ab9 */ /* 0x000fe20000000a00 */
[----:B------:R-:W-:Y:S01]  /*1d6c0*/  ULDC.64 UR4, c[0x0][0x2d8] ;  /* 0x0000b60000047ab9 */ /* 0x000fe20000000a00 */
[----:B--2---:R-:W1:Y:S01]  /*1d6d0*/  LDC R7, c[0x0][0x448] ;  /* 0x00011200ff077b82 */ /* 0x004e620000000800 */
[----:B------:R-:W3:Y:S04]  /*1d6e0*/  LDL.LU.64 R2, [R1+0x48] ;  /* 0x0000480001027983 */ /* 0x000ee80000300a00 */
[----:B------:R-:W2:Y:S04]  /*1d6f0*/  LDL R5, [R1+0xc] ;  /* 0x00000c0001057983 */ /* 0x000ea80000100800 */
[----:B------:R-:W4:Y:S01]  /*1d700*/  LDL R12, [R1+0x28] ;  /* 0x00002800010c7983 */ /* 0x000f220000100800 */
[----:B------:R-:W-:Y:S01]  /*1d710*/  ISETP.NE.U32.AND P0, PT, RZ, UR6, PT ;  /* 0x00000006ff007c0c */ /* 0x000fe2000bf05070 */
[----:B------:R-:W-:-:S03]  /*1d720*/  ULDC UR6, c[0x0][0x2b8] ;  /* 0x0000ae0000067ab9 */ /* 0x000fc60000000800 */
[----:B------:R-:W-:Y:S01]  /*1d730*/  ISETP.NE.AND.EX P0, PT, RZ, UR7, PT, P0 ;  /* 0x00000007ff007c0c */ /* 0x000fe2000bf05300 */
[----:B------:R-:W0:Y:S02]  /*1d740*/  S2R R8, SR_TID.X ;  /* 0x0000000000087919 */ /* 0x000e240000002100 */
[----:B0-----:R-:W-:Y:S02]  /*1d750*/  IMAD.SHL.U32 R8, R8, 0x10, RZ ;  /* 0x0000001008087824 */ /* 0x001fe400078e00ff */
[----:B---3--:R-:W-:Y:S01]  /*1d760*/  IMAD.MOV.U32 R3, RZ, RZ, R0 ;  /* 0x000000ffff037224 */ /* 0x008fe200078e0000 */
[----:B--2---:R-:W-:-:S04]  /*1d770*/  SHF.R.S32.HI R0, RZ, 0x1f, R5 ;  /* 0x0000001fff007819 */ /* 0x004fc80000011405 */
[----:B------:R-:W-:Y:S02]  /*1d780*/  SEL R4, R0, RZ, !P0 ;  /* 0x000000ff00047207 */ /* 0x000fe40004000000 */
[----:B------:R-:W-:Y:S02]  /*1d790*/  SEL R0, R5, RZ, !P0 ;  /* 0x000000ff05007207 */ /* 0x000fe40004000000 */
[----:B------:R-:W0:Y:S01]  /*1d7a0*/  S2R R5, SR_TID.X ;  /* 0x0000000000057919 */ /* 0x000e220000002100 */
[----:B------:R-:W-:-:S04]  /*1d7b0*/  IMAD.WIDE.U32 R2, R16, UR4, R2 ;  /* 0x0000000410027c25 */ /* 0x000fc8000f8e0002 */
[----:B------:R-:W-:Y:S01]  /*1d7c0*/  IMAD R3, R16, UR5, R3 ;  /* 0x0000000510037c24 */ /* 0x000fe2000f8e0203 */
[----:B------:R-:W-:Y:S02]  /*1d7d0*/  ULDC.64 UR4, c[0x0][0x2e0] ;  /* 0x0000b80000047ab9 */ /* 0x000fe40000000a00 */
[----:B------:R-:W-:Y:S02]  /*1d7e0*/  IMAD R4, R4, UR4, RZ ;  /* 0x0000000404047c24 */ /* 0x000fe4000f8e02ff */
[----:B------:R-:W-:-:S04]  /*1d7f0*/  IMAD.WIDE.U32 R2, R0, UR4, R2 ;  /* 0x0000000400027c25 */ /* 0x000fc8000f8e0002 */
[----:B------:R-:W-:Y:S01]  /*1d800*/  IMAD R0, R0, UR5, R4 ;  /* 0x0000000500007c24 */ /* 0x000fe2000f8e0204 */
[----:B-1----:R-:W-:Y:S01]  /*1d810*/  ISETP.NE.AND P0, PT, R7, 0x1, PT ;  /* 0x000000010700780c */ /* 0x002fe20003f05270 */
[----:B------:R-:W1:Y:S01]  /*1d820*/  S2R R9, SR_TID.X ;  /* 0x0000000000097919 */ /* 0x000e620000002100 */
[----:B------:R-:W-:-:S11]  /*1d830*/  ULDC.64 UR4, c[0x0][0x2d0] ;  /* 0x0000b40000047ab9 */ /* 0x000fd60000000a00 */
[----:B------:R-:W2:Y:S01]  /*1d840*/  @P0 LDC R6, c[0x0][0x450] ;  /* 0x00011400ff060b82 */ /* 0x000ea20000000800 */
[----:B0-----:R-:W-:-:S04]  /*1d850*/  LOP3.LUT R5, R5, 0x7f, RZ, 0xc0, !PT ;  /* 0x0000007f05057812 */ /* 0x001fc800078ec0ff */
[----:B------:R-:W-:-:S04]  /*1d860*/  SHF.R.U32.HI R5, RZ, 0x3, R5 ;  /* 0x00000003ff057819 */ /* 0x000fc80000011605 */
[----:B------:R-:W-:Y:S02]  /*1d870*/  LOP3.LUT R8, R5, 0x70, R8, 0xf8, !PT ;  /* 0x0000007005087812 */ /* 0x000fe400078ef808 */
[----:B------:R-:W0:Y:S03]  /*1d880*/  @P0 LDC R5, c[0x0][0x44c] ;  /* 0x00011300ff050b82 */ /* 0x000e260000000800 */
[----:B----4-:R-:W-:Y:S02]  /*1d890*/  IMAD.IADD R4, R8, 0x1, R12 ;  /* 0x0000000108047824 */ /* 0x010fe400078e020c */
[----:B------:R3:W5:Y:S01]  /*1d8a0*/  LDL R8, [R1+0x60] ;  /* 0x0000600001087983 */ /* 0x0007620000100800 */
[----:B------:R-:W-:Y:S02]  /*1d8b0*/  IMAD.IADD R3, R3, 0x1, R0 ;  /* 0x0000000103037824 */ /* 0x000fe400078e0200 */
[----:B------:R-:W-:Y:S01]  /*1d8c0*/  IMAD.MOV.U32 R0, RZ, RZ, R4 ;  /* 0x000000ffff007224 */ /* 0x000fe200078e0004 */
[----:B------:R-:W4:Y:S01]  /*1d8d0*/  S2R R10, SR_TID.X ;  /* 0x00000000000a7919 */ /* 0x000f220000002100 */
[----:B0-----:R-:W-:-:S05]  /*1d8e0*/  @P0 IMAD.HI.U32 R5, R4, R5, RZ ;  /* 0x0000000504050227 */ /* 0x001fca00078e00ff */
[----:B--2---:R-:W-:-:S05]  /*1d8f0*/  @P0 SHF.R.U32.HI R0, RZ, R6, R5 ;  /* 0x00000006ff000219 */ /* 0x004fca0000011605 */
        /* <DEDUP_REMOVED lines=9> */
[----:B-1----:R-:W-:-:S04]  /*1d990*/  IMAD.SHL.U32 R9, R9, 0x8, RZ ;  /* 0x0000000809097824 */ /* 0x002fc800078e00ff */
        /* <DEDUP_REMOVED lines=12> */
[----:B---3--:R-:W-:Y:S08]  /*1da60*/  BRA.DIV UR4, `(.L_x_5899) ;  /* 0x00000062041c7947 */ /* 0x008ff0000b800000 */
        /* <DEDUP_REMOVED lines=34> */
.L_x_6064:
        /* <DEDUP_REMOVED lines=10> */
.L_x_5900:
        /* <DEDUP_REMOVED lines=18> */
.L_x_6065:
[----:B------:R-:W-:Y:S05]  /*1de50*/  BSYNC B0 ;  /* 0x0000000000007941 */ /* 0x000fea0003800000 */
.L_x_5901:
        /* <DEDUP_REMOVED lines=13> */
.L_x_6066:
[----:B------:R-:W-:Y:S05]  /*1df30*/  BSYNC B1 ;  /* 0x0000000000017941 */ /* 0x000fea0003800000 */
.L_x_5905:
        /* <DEDUP_REMOVED lines=9> */
.L_x_5908:
[----:B------:R-:W-:Y:S05]  /*1dfd0*/  BSYNC B1 ;  /* 0x0000000000017941 */ /* 0x000fea0003800000 */
.L_x_5907:
        /* <DEDUP_REMOVED lines=12> */
.L_x_5909:
        /* <DEDUP_REMOVED lines=15> */
.L_x_5910:
        /* <DEDUP_REMOVED lines=15> */
.L_x_5911:
        /* <DEDUP_REMOVED lines=15> */
.L_x_5912:
        /* <DEDUP_REMOVED lines=15> */
.L_x_5913:
        /* <DEDUP_REMOVED lines=15> */
.L_x_5914:
        /* <DEDUP_REMOVED lines=15> */
.L_x_5915:
        /* <DEDUP_REMOVED lines=15> */
.L_x_5916:
        /* <DEDUP_REMOVED lines=10> */
.L_x_5904:
[----:B------:R-:W-:Y:S05]  /*1e7d0*/  BSYNC B0 ;  /* 0x0000000000007941 */ /* 0x000fea0003800000 */
.L_x_5903:
        /* <DEDUP_REMOVED lines=8> */
[----:B------:R-:W4:Y:S04]  /*1e860*/  LDL.LU R7, [R1+0x58] ;  /* 0x0000580001077983 */ /* 0x000f280000300800 */
[----:B------:R-:W5:Y:S04]  /*1e870*/  LDL.LU R6, [R1+0x34] ;  /* 0x0000340001067983 */ /* 0x000f680000300800 */
[----:B------:R-:W5:Y:S01]  /*1e880*/  LDL.LU R4, [R1+0x5c] ;  /* 0x00005c0001047983 */ /* 0x000f620000300800 */
[----:B------:R-:W-:Y:S01]  /*1e890*/  BSSY B2, `(.L_x_5919) ;  /* 0x00000e9000027945 */ /* 0x000fe20003800000 */
[----:B--2---:R-:W-:-:S04]  /*1e8a0*/  VIADD R2, R9, 0x1 ;  /* 0x0000000109027836 */ /* 0x004fc80000000000 */
[----:B---3--:R-:W-:Y:S01]  /*1e8b0*/  IMAD R2, R2, R8, RZ ;  /* 0x0000000802027224 */ /* 0x008fe200078e02ff */
[----:B------:R-:W-:Y:S02]  /*1e8c0*/  LOP3.LUT R8, RZ, R5, RZ, 0x33, !PT ;  /* 0x00000005ff087212 */ /* 0x000fe400078e33ff */
[----:B----4-:R-:W-:Y:S02]  /*1e8d0*/  LOP3.LUT R3, RZ, R7, RZ, 0x33, !PT ;  /* 0x00000007ff037212 */ /* 0x010fe400078e33ff */
        /* <DEDUP_REMOVED lines=44> */
.L_x_5923:
        /* <DEDUP_REMOVED lines=8> */
.L_x_6067:
[----:B------:R-:W-:Y:S05]  /*1ec20*/  BSYNC B3 ;  /* 0x0000000000037941 */ /* 0x000fea0003800000 */
.L_x_5924:
        /* <DEDUP_REMOVED lines=9> */
.L_x_5927:
[----:B------:R-:W-:Y:S05]  /*1ecc0*/  BSYNC B3 ;  /* 0x0000000000037941 */ /* 0x000fea0003800000 */
.L_x_5926:
        /* <DEDUP_REMOVED lines=12> */
.L_x_5928:
        /* <DEDUP_REMOVED lines=13> */
.L_x_6068:
[----:B------:R-:W-:Y:S05]  /*1ee60*/  BSYNC B3 ;  /* 0x0000000000037941 */ /* 0x000fea0003800000 */
.L_x_5929:
        /* <DEDUP_REMOVED lines=11> */
.L_x_5932:
[----:B------:R-:W-:Y:S05]  /*1ef20*/  BSYNC B3 ;  /* 0x0000000000037941 */ /* 0x000fea0003800000 */
.L_x_5931:
        /* <DEDUP_REMOVED lines=9> */
.L_x_5933:
        /* <DEDUP_REMOVED lines=15> */
.L_x_5934:
        /* <DEDUP_REMOVED lines=15> */
.L_x_5935:
        /* <DEDUP_REMOVED lines=15> */
.L_x_5936:
        /* <DEDUP_REMOVED lines=15> */
.L_x_5937:
        /* <DEDUP_REMOVED lines=15> */
.L_x_5938:
        /* <DEDUP_REMOVED lines=15> */
.L_x_5939:
        /* <DEDUP_REMOVED lines=15> */
.L_x_5940:
        /* <DEDUP_REMOVED lines=10> */
.L_x_5922:
[----:B------:R-:W-:Y:S05]  /*1f6f0*/  BSYNC B1 ;  /* 0x0000000000017941 */ /* 0x000fea0003800000 */
.L_x_5921:
[----:B------:R-:W2:Y:S02]  /*1f700*/  LDL.LU R5, [R1+0x30] ;  /* 0x0000300001057983 */ /* 0x000ea40000300800 */
[----:B--2---:R-:W-:-:S07]  /*1f710*/  VIADD R0, R5, 0xfffffffd ;  /* 0xfffffffd05007836 */ /* 0x004fce0000000000 */
.L_x_5920:
[----:B------:R-:W-:Y:S05]  /*1f720*/  BSYNC B2 ;  /* 0x0000000000027941 */ /* 0x000fea0003800000 */
.L_x_5919:
[----:B------:R-:W-:-:S05]  /*1f730*/  VIADD R8, R8, 0xfffffffe ;  /* 0xfffffffe08087836 */ /* 0x000fca0000000000 */
[----:B------:R-:W-:-:S13]  /*1f740*/  ISETP.NE.AND P0, PT, R8, R4, PT ;  /* 0x000000040800720c */ /* 0x000fda0003f05270 */
[----:B------:R-:W-:Y:S05]  /*1f750*/  @!P0 BRA `(.L_x_5918) ;  /* 0x0000001800d88947 */ /* 0x000fea0003800000 */
.L_x_5981:
        /* <DEDUP_REMOVED lines=35> */
.L_x_5943:
        /* <DEDUP_REMOVED lines=8> */
.L_x_6069:
[----:B------:R-:W-:Y:S05]  /*1fa10*/  BSYNC B2 ;  /* 0x0000000000027941 */ /* 0x000fea0003800000 */
.L_x_5944:
        /* <DEDUP_REMOVED lines=9> */
.L_x_5947:
[----:B------:R-:W-:Y:S05]  /*1fab0*/  BSYNC B2 ;  /* 0x0000000000027941 */ /* 0x000fea0003800000 */
.L_x_5946:
        /* <DEDUP_REMOVED lines=12> */
.L_x_5948:
        /* <DEDUP_REMOVED lines=13> */
.L_x_6070:
[----:B------:R-:W-:Y:S05]  /*1fc50*/  BSYNC B2 ;  /* 0x0000000000027941 */ /* 0x000fea0003800000 */
.L_x_5949:
        /* <DEDUP_REMOVED lines=11> */
.L_x_5952:
[----:B------:R-:W-:Y:S05]  /*1fd10*/  BSYNC B2 ;  /* 0x0000000000027941 */ /* 0x000fea0003800000 */
.L_x_5951:
        /* <DEDUP_REMOVED lines=9> */
.L_x_5953:
        /* <DEDUP_REMOVED lines=15> */
.L_x_5954:
        /* <DEDUP_REMOVED lines=15> */
.L_x_5955:
        /* <DEDUP_REMOVED lines=15> */
.L_x_5956:
        /* <DEDUP_REMOVED lines=15> */
.L_x_5957:
        /* <DEDUP_REMOVED lines=15> */
.L_x_5958:
        /* <DEDUP_REMOVED lines=15> */
.L_x_5959:
        /* <DEDUP_REMOVED lines=15> */
.L_x_5960:
        /* <DEDUP_REMOVED lines=10> */
.L_x_5942:
[----:B------:R-:W-:Y:S05]  /*204e0*/  BSYNC B1 ;  /* 0x0000000000017941 */ /* 0x000fea0003800000 */
.L_x_5941:
        /* <DEDUP_REMOVED lines=35> */
.L_x_5963:
        /* <DEDUP_REMOVED lines=8> */
.L_x_6071:
[----:B------:R-:W-:Y:S05]  /*207a0*/  BSYNC B2 ;  /* 0x0000000000027941 */ /* 0x000fea0003800000 */
.L_x_5964:
        /* <DEDUP_REMOVED lines=9> */
.L_x_5967:
[----:B------:R-:W-:Y:S05]  /*20840*/  BSYNC B2 ;  /* 0x0000000000027941 */ /* 0x000fea0003800000 */
.L_x_5966:
        /* <DEDUP_REMOVED lines=12> */
.L_x_5968:
        /* <DEDUP_REMOVED lines=13> */
.L_x_6072:
[----:B------:R-:W-:Y:S05]  /*209e0*/  BSYNC B2 ;  /* 0x0000000000027941 */ /* 0x000fea0003800000 */
.L_x_5969:
        /* <DEDUP_REMOVED lines=11> */
.L_x_5972:
[----:B------:R-:W-:Y:S05]  /*20aa0*/  BSYNC B2 ;  /* 0x0000000000027941 */ /* 0x000fea0003800000 */
.L_x_5971:
        /* <DEDUP_REMOVED lines=9> */
.L_x_5973:
        /* <DEDUP_REMOVED lines=15> */
.L_x_5974:
        /* <DEDUP_REMOVED lines=15> */
.L_x_5975:
        /* <DEDUP_REMOVED lines=15> */
.L_x_5976:
        /* <DEDUP_REMOVED lines=15> */
.L_x_5977:
        /* <DEDUP_REMOVED lines=15> */
.L_x_5978:
        /* <DEDUP_REMOVED lines=15> */
.L_x_5979:
        /* <DEDUP_REMOVED lines=15> */
.L_x_5980:
        /* <DEDUP_REMOVED lines=10> */
.L_x_5962:
[----:B------:R-:W-:Y:S05]  /*21270*/  BSYNC B1 ;  /* 0x0000000000017941 */ /* 0x000fea0003800000 */
.L_x_5961:
[----:B------:R-:W2:Y:S01]  /*21280*/  LDL R5, [R1+0x24] ;  /* 0x0000240001057983 */ /* 0x000ea20000100800 */
[----:B------:R-:W-:Y:S01]  /*21290*/  VIADD R0, R0, 0xfffffffe ;  /* 0xfffffffe00007836 */ /* 0x000fe20000000000 */
[----:B--2---:R-:W-:-:S13]  /*212a0*/  ISETP.GT.AND P0, PT, R6, R5, PT ;  /* 0x000000050600720c */ /* 0x004fda0003f04270 */
[----:B------:R-:W-:Y:S05]  /*212b0*/  @P0 BRA `(.L_x_5981) ;  /* 0xffffffe400280947 */ /* 0x000fea000383ffff */
.L_x_5918:
[----:B------:R-:W-:Y:S05]  /*212c0*/  BSYNC B0 ;  /* 0x0000000000007941 */ /* 0x000fea0003800000 */
.L_x_5917:
        /* <DEDUP_REMOVED lines=24> */
.L_x_5983:
[----:B------:R-:W-:Y:S05]  /*21450*/  BSYNC B0 ;  /* 0x0000000000007941 */ /* 0x000fea0003800000 */
.L_x_5982:
[----:B------:R-:W-:-:S07]  /*21460*/  SEL R19, R19, RZ, P0 ;  /* 0x000000ff13137207 */ /* 0x000fce0000000000 */
.L_x_5885:
[----:B------:R-:W-:Y:S05]  /*21470*/  BSYNC B7 ;  /* 0x0000000000077941 */ /* 0x000fea0003800000 */
.L_x_5883:
[----:B--2---:R-:W2:Y:S02]  /*21480*/  LDL R0, [R1+0x1c] ;  /* 0x00001c0001007983 */ /* 0x004ea40000100800 */
        /* <DEDUP_REMOVED lines=13> */
.L_x_5984:
[----:B------:R-:W2:Y:S01]  /*21560*/  S2R R16, SR_TID.X ;  /* 0x0000000000107919 */ /* 0x000ea20000002100 */
[----:B------:R-:W-:Y:S01]  /*21570*/  UMOV UR4, 0xffffffff ;  /* 0xffffffff00047882 */ /* 0x000fe20000000000 */
[----:B--2---:R-:W-:-:S04]  /*21580*/  LOP3.LUT R16, R16, 0x1f, RZ, 0xc0, !PT ;  /* 0x0000001f10107812 */ /* 0x004fc800078ec0ff */
[----:B------:R-:W-:Y:S01]  /*21590*/  ISETP.NE.AND P0, PT, R16, 0x1f, PT ;  /* 0x0000001f1000780c */ /* 0x000fe20003f05270 */
[----:B------:R-:W-:-:S12]  /*215a0*/  BRA.DIV UR4, `(.L_x_5986) ;  /* 0x0000002e04307947 */ /* 0x000fd8000b800000 */
[----:B-1----:R-:W2:Y:S01]  /*215b0*/  LDL.LU R2, [R1] ;  /* 0x0000000001027983 */ /* 0x002ea20000300800 */
        /* <DEDUP_REMOVED lines=15> */
[----:B------:R-:W-:Y:S01]  /*216b0*/  SHFL.IDX PT, R0, R10, 0x1, 0x1f ;  /* 0x00201f000a007f89 */ /* 0x000fe200000e0000 */
        /* <DEDUP_REMOVED lines=10> */
[----:B------:R-:W-:Y:S04]  /*21760*/  SHFL.IDX PT, R5, R10, RZ, 0x1f ;  /* 0x00001fff0a057589 */ /* 0x000fe800000e0000 */
        /* <DEDUP_REMOVED lines=13> */
.L_x_6082:
[----:B------:R-:W-:Y:S02]  /*21840*/  ULDC UR4, c[0x0][0xc38] ;  /* 0x00030e0000047ab9 */ /* 0x000fe40000000800 */
[----:B------:R-:W-:-:S04]  /*21850*/  IMAD.U32 R2, RZ, RZ, UR4 ;  /* 0x00000004ff027e24 */ /* 0x000fc8000f8e00ff */
[----:B-1----:R-:W-:-:S04]  /*21860*/  IMAD R9, R9, R2, RZ ;  /* 0x0000000209097224 */ /* 0x002fc800078e02ff */
[----:B------:R-:W-:-:S05]  /*21870*/  IMAD.IADD R0, R0, 0x1, R9 ;  /* 0x0000000100007824 */ /* 0x000fca00078e0209 */
[----:B------:R-:W-:-:S13]  /*21880*/  ISETP.GT.AND P6, PT, R0, R5, PT ;  /* 0x000000050000720c */ /* 0x000fda0003fc4270 */
[----:B------:R-:W-:Y:S05]  /*21890*/  @P6 BRA `(.L_x_5987) ;  /* 0x0000000000ac6947 */ /* 0x000fea0003800000 */
.L_x_5990:
        /* <DEDUP_REMOVED lines=37> */
.L_x_6090:
[----:B------:R-:W-:Y:S02]  /*21af0*/  ULDC UR4, c[0x0][0xc38] ;  /* 0x00030e0000047ab9 */ /* 0x000fe40000000800 */
[----:B------:R-:W-:-:S04]  /*21b00*/  IMAD.U32 R2, RZ, RZ, UR4 ;  /* 0x00000004ff027e24 */ /* 0x000fc8000f8e00ff */
[----:B-1----:R-:W-:-:S04]  /*21b10*/  IMAD R9, R9, R2, RZ ;  /* 0x0000000209097224 */ /* 0x002fc800078e02ff */
[----:B------:R-:W-:-:S05]  /*21b20*/  IMAD.IADD R0, R9, 0x1, R0 ;  /* 0x0000000109007824 */ /* 0x000fca00078e0200 */
[----:B------:R-:W-:-:S13]  /*21b30*/  ISETP.GT.AND P6, PT, R0, R5, PT ;  /* 0x000000050000720c */ /* 0x000fda0003fc4270 */
[----:B------:R-:W-:Y:S05]  /*21b40*/  @!P6 BRA `(.L_x_5990) ;  /* 0xfffffffc0054e947 */ /* 0x000fea000383ffff */
.L_x_5987:
        /* <DEDUP_REMOVED lines=12> */
.L_x_6095:
[----:B------:R-:W-:-:S13]  /*21c10*/  ISETP.NE.AND P0, PT, R0, RZ, PT ;  /* 0x000000ff0000720c */ /* 0x000fda0003f05270 */
[----:B------:R-:W-:Y:S05]  /*21c20*/  @!P0 BRA `(.L_x_5992) ;  /* 0x0000000000108947 */ /* 0x000fea0003800000 */
[----:B------:R-:W-:Y:S01]  /*21c30*/  UMOV UR4, 0xffffffff ;  /* 0xffffffff00047882 */ /* 0x000fe20000000000 */
[----:B-1----:R-:W-:Y:S02]  /*21c40*/  VIADD R7, R7, 0xffffffff ;  /* 0xffffffff07077836 */ /* 0x002fe40000000000 */
[----:B------:R-:W-:Y:S05]  /*21c50*/  BRA.DIV UR4, `(.L_x_5993) ;  /* 0x0000003204247947 */ /* 0x000fea000b800000 */
[----:B------:R3:W4:Y:S02]  /*21c60*/  SHFL.IDX PT, R8, R3, R7, 0x1f ;  /* 0x00001f0703087589 */ /* 0x00072400000e0000 */
.L_x_5992:
[----:B------:R-:W-:Y:S01]  /*21c70*/  ISETP.NE.AND P0, PT, R6, 0x1, PT ;  /* 0x000000010600780c */ /* 0x000fe20003f05270 */
[----:B----4-:R-:W-:-:S05]  /*21c80*/  IMAD R0, R8, R2, R9 ;  /* 0x0000000208007224 */ /* 0x010fca00078e0209 */
[----:B------:R4:W-:Y:S02]  /*21c90*/  STL [R1], R0 ;  /* 0x0000000001007387 */ /* 0x0009e40000100800 */
[----:B----4-:R-:W-:-:S05]  /*21ca0*/  IMAD.IADD R0, R5, 0x1, -R0 ;  /* 0x0000000105007824 */ /* 0x010fca00078e0a00 */
[----:B------:R-:W-:Y:S05]  /*21cb0*/  @!P0 BRA `(.L_x_5994) ;  /* 0x0000000000e48947 */ /* 0x000fea0003800000 */
[----:B------:R-:W-:-:S04]  /*21cc0*/  IABS R5, R4 ;  /* 0x0000000400057213 */ /* 0x000fc80000000000 */
[----:B-1-3--:R-:W1:Y:S08]  /*21cd0*/  I2F.RP R7, R5 ;  /* 0x0000000500077306 */ /* 0x00ae700000209400 */
[----:B-1----:R-:W1:Y:S02]  /*21ce0*/  MUFU.RCP R7, R7 ;  /* 0x0000000700077308 */ /* 0x002e640000001000 */
[----:B-1----:R-:W-:-:S06]  /*21cf0*/  VIADD R9, R7, 0xffffffe ;  /* 0x0ffffffe07097836 */ /* 0x002fcc0000000000 */
[----:B0-----:R-:W0:Y:S02]  /*21d00*/  F2I.FTZ.U32.TRUNC.NTZ R3, R9 ;  /* 0x0000000900037305 */ /* 0x001e24000021f000 */
        /* <DEDUP_REMOVED lines=52> */
.L_x_5994:
[----:B0--3--:R-:W3:Y:S01]  /*22050*/  LDL R3, [R1+0xc] ;  /* 0x00000c0001037983 */ /* 0x009ee20000100800 */
[----:B-1----:R-:W3:Y:S02]  /*22060*/  LDC.64 R6, c[0x0][0xc90] ;  /* 0x00032400ff067b82 */ /* 0x002ee40000000a00 */
[----:B---3--:R-:W-:-:S05]  /*22070*/  IMAD.WIDE R6, R3, 0x4, R6 ;  /* 0x0000000403067825 */ /* 0x008fca00078e0206 */
[----:B------:R-:W3:Y:S02]  /*22080*/  LDG.E R3, desc[UR42][R6.64] ;  /* 0x0000002a06037981 */ /* 0x000ee4000c1e1900 */
[----:B---3--:R-:W-:-:S05]  /*22090*/  IMAD R5, R4, R3, RZ ;  /* 0x0000000304057224 */ /* 0x008fca00078e02ff */
        /* <DEDUP_REMOVED lines=58> */
.L_x_5995:
[----:B------:R-:W-:-:S05]  /*22440*/  LOP3.LUT R3, RZ, R0, RZ, 0x33, !PT ;  /* 0x00000000ff037212 */ /* 0x000fca00078e33ff */
[----:B------:R-:W-:-:S05]  /*22450*/  IMAD.IADD R0, R4, 0x1, R3 ;  /* 0x0000000104007824 */ /* 0x000fca00078e0203 */
[----:B------:R3:W-:Y:S01]  /*22460*/  STL [R1+0x4], R0 ;  /* 0x0000040001007387 */ /* 0x0007e20000100800 */
[----:B------:R-:W-:Y:S05]  /*22470*/  BRA `(.L_x_5996) ;  /* 0x0000000000287947 */ /* 0x000fea0003800000 */
.L_x_5988:
        /* <DEDUP_REMOVED lines=10> */
.L_x_5996:
[----:B0-----:R-:W4:Y:S04]  /*22520*/  LDL R3, [R1+0x8] ;  /* 0x0000080001037983 */ /* 0x001f280000100800 */
[----:B-1----:R-:W5:Y:S04]  /*22530*/  LDL R2, [R1+0xc] ;  /* 0x00000c0001027983 */ /* 0x002f680000100800 */
[----:B------:R-:W2:Y:S04]  /*22540*/  LDL R5, [R1+0x4] ;  /* 0x0000040001057983 */ /* 0x000ea80000100800 */
[----:B------:R-:W2:Y:S01]  /*22550*/  LDL R4, [R1] ;  /* 0x0000000001047983 */ /* 0x000ea20000100800 */
[----:B---3--:R-:W0:Y:S01]  /*22560*/  S2R R0, SR_TID.X ;  /* 0x0000000000007919 */ /* 0x008e220000002100 */
[----:B------:R-:W-:Y:S05]  /*22570*/  WARPSYNC.ALL ;  /* 0x0000000000007948 */ /* 0x000fea0003800000 */
[----:B0-----:R-:W-:Y:S01]  /*22580*/  LOP3.LUT R0, R0, 0x1f, RZ, 0xc0, !PT ;  /* 0x0000001f00007812 */ /* 0x001fe200078ec0ff */
[----:B------:R-:W-:Y:S03]  /*22590*/  BAR.SYNC.DEFER_BLOCKING 0x4, 0x180 ;  /* 0x0106000000007b1d */ /* 0x000fe60000010000 */
[----:B------:R-:W-:-:S13]  /*225a0*/  ISETP.NE.AND P0, PT, R0, RZ, PT ;  /* 0x000000ff0000720c */ /* 0x000fda0003f05270 */
[----:B------:R-:W-:Y:S01]  /*225b0*/  @!P0 MOV R0, 0x400 ;  /* 0x0000040000008802 */ /* 0x000fe20000000f00 */
[----:B----4-:R-:W-:Y:S02]  /*225c0*/  IMAD.MOV.U32 R6, RZ, RZ, R3 ;  /* 0x000000ffff067224 */ /* 0x010fe400078e0003 */
[----:B------:R-:W0:Y:S01]  /*225d0*/  @!P0 S2R R3, SR_CgaCtaId ;  /* 0x0000000000038919 */ /* 0x000e220000008800 */
[----:B-----5:R-:W-:Y:S01]  /*225e0*/  IMAD.MOV.U32 R7, RZ, RZ, R2 ;  /* 0x000000ffff077224 */ /* 0x020fe200078e0002 */
[----:B0-----:R-:W-:-:S05]  /*225f0*/  @!P0 LEA R18, R3, R0, 0x18 ;  /* 0x0000000003128211 */ /* 0x001fca00078ec0ff */
[----:B--2---:R0:W-:Y:S01]  /*22600*/  @!P0 STS.128 [R18+0x28cd0], R4 ;  /* 0x028cd00412008388 */ /* 0x0041e20000000c00 */
[----:B------:R-:W-:Y:S06]  /*22610*/  BAR.ARV 0x5, 0x180 ;  /* 0x0146000000007b1d */ /* 0x000fec0000002000 */
.L_x_5985:
[----:B------:R-:W2:Y:S01]  /*22620*/  LDL R0, [R1+0xc] ;  /* 0x00000c0001007983 */ /* 0x000ea20000100800 */
[----:B------:R-:W-:Y:S02]  /*22630*/  ULDC UR4, c[0x0][0xc3c] ;  /* 0x00030f0000047ab9 */ /* 0x000fe40000000800 */
[----:B--2---:R-:W-:-:S13]  /*22640*/  ISETP.GE.AND P0, PT, R0, UR4, PT ;  /* 0x0000000400007c0c */ /* 0x004fda000bf06270 */
[----:B------:R-:W-:Y:S05]  /*22650*/  @!P0 BRA `(.L_x_5997) ;  /* 0xffffff7400208947 */ /* 0x000fea000383ffff */
[----:B------:R-:W-:Y:S05]  /*22660*/  BSYNC B8 ;  /* 0x0000000000087941 */ /* 0x000fea0003800000 */
.L_x_5813:
        /* <DEDUP_REMOVED lines=12> */
.L_x_6098:
[----:B------:R-:W-:Y:S05]  /*22730*/  BSYNC B0 ;  /* 0x0000000000007941 */ /* 0x000fea0003800000 */
.L_x_5998:
[----:B------:R-:W-:-:S03]  /*22740*/  UMOV UR4, 0xffffffff ;  /* 0xffffffff00047882 */ /* 0x000fc60000000000 */
[----:B------:R-:W-:Y:S05]  /*22750*/  BRA.DIV UR4, `(.L_x_6000) ;  /* 0x0000002604a47947 */ /* 0x000fea000b800000 */
[----:B------:R-:W1:Y:S02]  /*22760*/  S2R R2, SR_TID.X ;  /* 0x0000000000027919 */ /* 0x000e640000002100 */
[----:B-1----:R-:W-:-:S04]  /*22770*/  SHF.R.U32.HI R2, RZ, 0x5, R2 ;  /* 0x00000005ff027819 */ /* 0x002fc80000011602 */
[----:B------:R-:W-:-:S05]  /*22780*/  LOP3.LUT R2, R2, 0x3, RZ, 0xc0, !PT ;  /* 0x0000000302027812 */ /* 0x000fca00078ec0ff */
[----:B------:R1:W2:Y:S02]  /*22790*/  SHFL.IDX PT, R14, R2, RZ, 0x1f ;  /* 0x00001fff020e7589 */ /* 0x0002a400000e0000 */
.L_x_6101:
[----:B--2---:R-:W-:-:S13]  /*227a0*/  ISETP.NE.AND P0, PT, R14, RZ, PT ;  /* 0x000000ff0e00720c */ /* 0x004fda0003f05270 */
[----:B------:R-:W-:Y:S05]  /*227b0*/  @P0 BRA `(.L_x_5585) ;  /* 0x00000000008c0947 */ /* 0x000fea0003800000 */
[----:B------:R-:W-:-:S03]  /*227c0*/  UMOV UR4, 0xffffffff ;  /* 0xffffffff00047882 */ /* 0x000fc60000000000 */
[----:B------:R-:W-:Y:S05]  /*227d0*/  BRA.DIV UR4, `(.L_x_6001) ;  /* 0x0000002604b87947 */ /* 0x000fea000b800000 */
[----:B------:R-:W-:-:S13]  /*227e0*/  ELECT P6, URZ, PT ;  /* 0x00000000003f782f */ /* 0x000fda00038c0000 */
.L_x_6104:
[----:B------:R-:W-:Y:S05]  /*227f0*/  @!P6 BRA `(.L_x_5585) ;  /* 0x00000000007ce947 */ /* 0x000fea0003800000 */
[----:B------:R-:W-:-:S06]  /*22800*/  ULOP3.LUT UR4, UR36, 0x2, URZ, 0xfc, !UPT ;  /* 0x0000000224047892 */ /* 0x000fcc000f8efc3f */
[----:B-1----:R-:W-:-:S05]  /*22810*/  IMAD.U32 R2, RZ, RZ, UR4 ;  /* 0x00000004ff027e24 */ /* 0x002fca000f8e00ff */
[----:B------:R-:W-:-:S13]  /*22820*/  ISETP.NE.AND P2, PT, R2, 0x3, PT ;  /* 0x000000030200780c */ /* 0x000fda0003f45270 */
[----:B------:R-:W-:Y:S05]  /*22830*/  @!P2 BRA `(.L_x_6002) ;  /* 0x000000000004a947 */ /* 0x000fea0003800000 */
[----:B------:R-:W-:Y:S01]  /*22840*/  BPT.TRAP 0x1 ;  /* 0x000000040000795c */ /* 0x000fe20000300000 */
.L_x_6002:
        /* <DEDUP_REMOVED lines=13> */
.L_x_6105:
[----:B------:R-:W1:Y:S02]  /*22920*/  SYNCS.PHASECHK.TRANS64.TRYWAIT P0, [R7+URZ], R2 ;  /* 0x00000002070075a7 */ /* 0x000e64000800017f */
[----:B-1----:R-:W-:Y:S05]  /*22930*/  @!P0 BRA `(.L_x_6004) ;  /* 0x0000002400948947 */ /* 0x002fea0003800000 */
.L_x_6106:
[----:B------:R-:W-:Y:S05]  /*22940*/  @!P2 BRA `(.L_x_6005) ;  /* 0x000000000004a947 */ /* 0x000fea0003800000 */
[----:B------:R-:W-:Y:S01]  /*22950*/  BPT.TRAP 0x1 ;  /* 0x000000040000795c */ /* 0x000fe20000300000 */
.L_x_6005:
[----:B------:R-:W-:-:S04]  /*22960*/  VIADD R0, R0, 0x28c60 ;  /* 0x00028c6000007836 */ /* 0x000fc80000000000 */
[----:B------:R-:W-:-:S04]  /*22970*/  IMAD R4, R19, 0x8, R0 ;  /* 0x0000000813047824 */ /* 0x000fc800078e0200 */
[----:B------:R-:W2:Y:S02]  /*22980*/  SYNCS.PHASECHK.TRANS64.TRYWAIT P0, [R4+URZ], R5 ;  /* 0x00000005040075a7 */ /* 0x000ea4000800017f */
[----:B--2---:R-:W-:Y:S05]  /*22990*/  @!P0 BRA `(.L_x_6006) ;  /* 0x0000002400908947 */ /* 0x004fea0003800000 */
.L_x_6107:
[----:B------:R-:W-:-:S07]  /*229a0*/  IMAD R3, R3, 0x8, R0 ;  /* 0x0000000803037824 */ /* 0x000fce00078e0200 */
.L_x_6007:
[----:B----4-:R4:W0:Y:S02]  /*229b0*/  SYNCS.PHASECHK.TRANS64.TRYWAIT P0, [R3+URZ], R2 ;  /* 0x00000002030075a7 */ /* 0x010824000800017f */
[----:B0-----:R-:W-:Y:S05]  /*229c0*/  @!P0 NANOSLEEP.SYNCS 0x989680 ;  /* 0x009896800000895d */ /* 0x001fea0003900000 */
[----:B------:R-:W0:Y:S02]  /*229d0*/  @!P0 SYNCS.PHASECHK.TRANS64 P0, [R3+URZ], R2 ;  /* 0x00000002030085a7 */ /* 0x000e24000800007f */
[----:B0-----:R-:W-:Y:S05]  /*229e0*/  @!P0 BRA `(.L_x_6007) ;  /* 0xfffffffc00f08947 */ /* 0x001fea000383ffff */
.L_x_5585:
[----:B------:R-:W-:Y:S05]  /*229f0*/  BSYNC B9 ;  /* 0x0000000000097941 */ /* 0x000fea0003800000 */
.L_x_5582:
[----:B------:R-:W-:Y:S05]  /*22a00*/  EXIT ;  /* 0x000000000000794d */ /* 0x000fea0003800000 */
.L_x_5611:
[----:B0-----:R0:W1:Y:S02]  /*22a10*/  SYNCS.PHASECHK.TRANS64.TRYWAIT P5, [R74+URZ+0x28c90], R75 ;  /* 0x028c904b4a0075a7 */ /* 0x00106400080a017f */
[----:B-1----:R-:W-:Y:S05]  /*22a20*/  @!P5 NANOSLEEP.SYNCS 0x989680 ;  /* 0x009896800000d95d */ /* 0x002fea0003900000 */
[----:B------:R-:W1:Y:S02]  /*22a30*/  @!P5 SYNCS.PHASECHK.TRANS64 P5, [R74+URZ+0x28c90], R75 ;  /* 0x028c904b4a00d5a7 */ /* 0x000e6400080a007f */
[----:B-1----:R-:W-:Y:S05]  /*22a40*/  @!P5 BRA `(.L_x_5611) ;  /* 0xfffffffc00f0d947 */ /* 0x002fea000383ffff */
[----:B------:R-:W-:Y:S05]  /*22a50*/  BRA `(.L_x_6008) ;  /* 0xfffffe04007c7947 */ /* 0x000fea000383ffff */
.L_x_5621:
[----:B-1----:R1:W2:Y:S02]  /*22a60*/  SYNCS.PHASECHK.TRANS64.TRYWAIT P5, [R74+URZ+0x28c90], R75 ;  /* 0x028c904b4a0075a7 */ /* 0x0022a400080a017f */
[----:B--2---:R-:W-:Y:S05]  /*22a70*/  @!P5 NANOSLEEP.SYNCS 0x989680 ;  /* 0x009896800000d95d */ /* 0x004fea0003900000 */
[----:B------:R-:W2:Y:S02]  /*22a80*/  @!P5 SYNCS.PHASECHK.TRANS64 P5, [R74+URZ+0x28c90], R75 ;  /* 0x028c904b4a00d5a7 */ /* 0x000ea400080a007f */
[----:B--2---:R-:W-:Y:S05]  /*22a90*/  @!P5 BRA `(.L_x_5621) ;  /* 0xfffffffc00f0d947 */ /* 0x004fea000383ffff */
[----:B------:R-:W-:Y:S05]  /*22aa0*/  BRA `(.L_x_6009) ;  /* 0xfffffe0c00d87947 */ /* 0x000fea000383ffff */
.L_x_5626:
[----:B0-----:R0:W1:Y:S02]  /*22ab0*/  SYNCS.PHASECHK.TRANS64.TRYWAIT P5, [R74+URZ+0x28c90], R75 ;  /* 0x028c904b4a0075a7 */ /* 0x00106400080a017f */
[----:B-1----:R-:W-:Y:S05]  /*22ac0*/  @!P5 NANOSLEEP.SYNCS 0x989680 ;  /* 0x009896800000d95d */ /* 0x002fea0003900000 */
[----:B------:R-:W1:Y:S02]  /*22ad0*/  @!P5 SYNCS.PHASECHK.TRANS64 P5, [R74+URZ+0x28c90], R75 ;  /* 0x028c904b4a00d5a7 */ /* 0x000e6400080a007f */
[----:B-1----:R-:W-:Y:S05]  /*22ae0*/  @!P5 BRA `(.L_x_5626) ;  /* 0xfffffffc00f0d947 */ /* 0x002fea000383ffff */
[----:B------:R-:W-:Y:S05]  /*22af0*/  BRA `(.L_x_6010) ;  /* 0xfffffe1400f47947 */ /* 0x000fea000383ffff */
.L_x_5630:
[----:B------:R0:W0:Y:S02]  /*22b00*/  SYNCS.PHASECHK.TRANS64.TRYWAIT P0, [R74+URZ+0x28cb0], R75 ;  /* 0x028cb04b4a0075a7 */ /* 0x000024000800017f */
[----:B0-----:R-:W-:Y:S05]  /*22b10*/  @!P0 NANOSLEEP.SYNCS 0x989680 ;  /* 0x009896800000895d */ /* 0x001fea0003900000 */
[----:B------:R-:W0:Y:S02]  /*22b20*/  @!P0 SYNCS.PHASECHK.TRANS64 P0, [R74+URZ+0x28cb0], R75 ;  /* 0x028cb04b4a0085a7 */ /* 0x000e24000800007f */
[----:B0-----:R-:W-:Y:S05]  /*22b30*/  @!P0 BRA `(.L_x_5630) ;  /* 0xfffffffc00f08947 */ /* 0x001fea000383ffff */
[----:B------:R-:W-:Y:S05]  /*22b40*/  BRA `(.L_x_6011) ;  /* 0xfffffe18006c7947 */ /* 0x000fea000383ffff */
.L_x_5651:
[----:B0-----:R0:W1:Y:S02]  /*22b50*/  SYNCS.PHASECHK.TRANS64.TRYWAIT P1, [R9+URZ+0x28c50], R10 ;  /* 0x028c500a090075a7 */ /* 0x001064000802017f */
[----:B-1----:R-:W-:Y:S05]  /*22b60*/  @!P1 NANOSLEEP.SYNCS 0x989680 ;  /* 0x009896800000995d */ /* 0x002fea0003900000 */
[----:B------:R-:W1:Y:S02]  /*22b70*/  @!P1 SYNCS.PHASECHK.TRANS64 P1, [R9+URZ+0x28c50], R10 ;  /* 0x028c500a090095a7 */ /* 0x000e64000802007f */
[----:B-1----:R-:W-:Y:S05]  /*22b80*/  @!P1 BRA `(.L_x_5651) ;  /* 0xfffffffc00f09947 */ /* 0x002fea000383ffff */
[----:B------:R-:W-:Y:S05]  /*22b90*/  BRA `(.L_x_6012) ;  /* 0xfffffe2c00247947 */ /* 0x000fea000383ffff */
.L_x_5658:
[----:B-1----:R1:W2:Y:S02]  /*22ba0*/  SYNCS.PHASECHK.TRANS64.TRYWAIT P2, [R21+URZ+0x28c50], R8 ;  /* 0x028c5008150075a7 */ /* 0x0022a4000804017f */
[----:B--2---:R-:W-:Y:S05]  /*22bb0*/  @!P2 NANOSLEEP.SYNCS 0x989680 ;  /* 0x009896800000a95d */ /* 0x004fea0003900000 */
[----:B------:R-:W2:Y:S02]  /*22bc0*/  @!P2 SYNCS.PHASECHK.TRANS64 P2, [R21+URZ+0x28c50], R8 ;  /* 0x028c50081500a5a7 */ /* 0x000ea4000804007f */
[----:B--2---:R-:W-:Y:S05]  /*22bd0*/  @!P2 BRA `(.L_x_5658) ;  /* 0xfffffffc00f0a947 */ /* 0x004fea000383ffff */
[----:B------:R-:W-:Y:S05]  /*22be0*/  BRA `(.L_x_5657) ;  /* 0xfffffe3800547947 */ /* 0x000fea000383ffff */
.L_x_5681:
        /* <DEDUP_REMOVED lines=8> */
.L_x_6014:
[----:B------:R-:W-:Y:S05]  /*22c70*/  BSYNC B1 ;  /* 0x0000000000017941 */ /* 0x000fea0003800000 */
.L_x_6013:
        /* <DEDUP_REMOVED lines=8> */
.L_x_6015:
[----:B------:R-:W-:Y:S02]  /*22d00*/  IMAD.MOV.U32 R13, RZ, RZ, R7 ;  /* 0x000000ffff0d7224 */ /* 0x000fe400078e0007 */
[----:B------:R-:W-:-:S07]  /*22d10*/  IMAD.MOV.U32 R0, RZ, RZ, R14 ;  /* 0x000000ffff007224 */ /* 0x000fce00078e000e */
[----:B------:R-:W-:Y:S05]  /*22d20*/  WARPSYNC.COLLECTIVE R15, `(.L_x_6016) ;  /* 0x000000000f087348 */ /* 0x000fea0003c00000 */
[----:B------:R0:W1:Y:S02]  /*22d30*/  SHFL.IDX P6, R14, R13, R12, R11 ;  /* 0x0000000c0d0e7389 */ /* 0x00006400000c000b */
[----:B01----:R-:W-:Y:S01]  /*22d40*/  ENDCOLLECTIVE ;  /* 0x000000000000791b */ /* 0x003fe20003800000 */
.L_x_6016:
[----:B------:R-:W-:Y:S02]  /*22d50*/  IMAD.MOV.U32 R13, RZ, RZ, R30 ;  /* 0x000000ffff0d7224 */ /* 0x000fe400078e001e */
[----:B------:R-:W-:-:S07]  /*22d60*/  IMAD.MOV.U32 R5, RZ, RZ, R14 ;  /* 0x000000ffff057224 */ /* 0x000fce00078e000e */
[----:B------:R-:W-:Y:S05]  /*22d70*/  WARPSYNC.COLLECTIVE R15, `(.L_x_6017) ;  /* 0x000000000f087348 */ /* 0x000fea0003c00000 */
[----:B------:R0:W1:Y:S02]  /*22d80*/  SHFL.IDX P6, R14, R13, R12, R11 ;  /* 0x0000000c0d0e7389 */ /* 0x00006400000c000b */
[----:B01----:R-:W-:Y:S01]  /*22d90*/  ENDCOLLECTIVE ;  /* 0x000000000000791b */ /* 0x003fe20003800000 */
.L_x_6017:
[----:B------:R-:W-:Y:S05]  /*22da0*/  BRA `(.L_x_6018) ;  /* 0xfffffe5400887947 */ /* 0x000fea000383ffff */
.L_x_5684:
[----:B------:R-:W-:Y:S01]  /*22db0*/  BSSY B1, `(.L_x_6019) ;  /* 0x0000008000017945 */ /* 0x000fe20003800000 */
[----:B------:R-:W-:Y:S02]  /*22dc0*/  IMAD.MOV.U32 R13, RZ, RZ, R6 ;  /* 0x000000ffff0d7224 */ /* 0x000fe400078e0006 */
[----:B------:R-:W-:Y:S02]  /*22dd0*/  IMAD.MOV.U32 R12, RZ, RZ, 0x1 ;  /* 0x00000001ff0c7424 */ /* 0x000fe400078e00ff */
[----:B------:R-:W-:Y:S02]  /*22de0*/  IMAD.MOV.U32 R11, RZ, RZ, 0x1c1f ;  /* 0x00001c1fff0b7424 */ /* 0x000fe400078e00ff */
[----:B------:R-:W-:-:S07]  /*22df0*/  IMAD.MOV.U32 R15, RZ, RZ, -0x1 ;  /* 0xffffffffff0f7424 */ /* 0x000fce00078e00ff */
[----:B0---4-:R-:W-:Y:S05]  /*22e00*/  WARPSYNC.COLLECTIVE R15, `(.L_x_6020) ;  /* 0x000000000f087348 */ /* 0x011fea0003c00000 */
[----:B----4-:R1:W2:Y:S02]  /*22e10*/  SHFL.IDX P6, R14, R13, R12, R11 ;  /* 0x0000000c0d0e7389 */ /* 0x0102a400000c000b */
[----:B012---:R-:W-:Y:S01]  /*22e20*/  ENDCOLLECTIVE ;  /* 0x000000000000791b */ /* 0x007fe20003800000 */
.L_x_6020:
[----:B------:R-:W-:Y:S05]  /*22e30*/  BSYNC B1 ;  /* 0x0000000000017941 */ /* 0x000fea0003800000 */
.L_x_6019:
        /* <DEDUP_REMOVED lines=8> */
.L_x_6021:
[----:B------:R-:W-:Y:S02]  /*22ec0*/  IMAD.MOV.U32 R13, RZ, RZ, R7 ;  /* 0x000000ffff0d7224 */ /* 0x000fe400078e0007 */
[----:B------:R-:W-:-:S07]  /*22ed0*/  IMAD.MOV.U32 R4, RZ, RZ, R14 ;  /* 0x000000ffff047224 */ /* 0x000fce00078e000e */
[----:B------:R-:W-:Y:S05]  /*22ee0*/  WARPSYNC.COLLECTIVE R15, `(.L_x_6022) ;  /* 0x000000000f087348 */ /* 0x000fea0003c00000 */
[----:B------:R0:W1:Y:S02]  /*22ef0*/  SHFL.IDX P6, R14, R13, R12, R11 ;  /* 0x0000000c0d0e7389 */ /* 0x00006400000c000b */
[----:B01----:R-:W-:Y:S01]  /*22f00*/  ENDCOLLECTIVE ;  /* 0x000000000000791b */ /* 0x003fe20003800000 */
.L_x_6022:
[----:B------:R-:W-:Y:S02]  /*22f10*/  IMAD.MOV.U32 R13, RZ, RZ, R30 ;  /* 0x000000ffff0d7224 */ /* 0x000fe400078e001e */
[----:B------:R-:W-:-:S07]  /*22f20*/  IMAD.MOV.U32 R7, RZ, RZ, R14 ;  /* 0x000000ffff077224 */ /* 0x000fce00078e000e */
[----:B------:R-:W-:Y:S05]  /*22f30*/  WARPSYNC.COLLECTIVE R15, `(.L_x_6023) ;  /* 0x000000000f087348 */ /* 0x000fea0003c00000 */
[----:B------:R0:W1:Y:S02]  /*22f40*/  SHFL.IDX P6, R14, R13, R12, R11 ;  /* 0x0000000c0d0e7389 */ /* 0x00006400000c000b */
[----:B01----:R-:W-:Y:S01]  /*22f50*/  ENDCOLLECTIVE ;  /* 0x000000000000791b */ /* 0x003fe20003800000 */
.L_x_6023:
[----:B------:R-:W-:Y:S01]  /*22f60*/  IMAD.MOV.U32 R0, RZ, RZ, R14 ;  /* 0x000000ffff007224 */ /* 0x000fe200078e000e */
[----:B------:R-:W-:Y:S06]  /*22f70*/  BRA `(.L_x_6024) ;  /* 0xfffffe5400e47947 */ /* 0x000fec000383ffff */
.L_x_5688:
[----:B0-----:R0:W1:Y:S02]  /*22f80*/  SYNCS.PHASECHK.TRANS64.TRYWAIT P0, [R2+URZ+0x28c00], R35 ;  /* 0x028c0023020075a7 */ /* 0x001064000800017f */
[----:B-1----:R-:W-:Y:S05]  /*22f90*/  @!P0 NANOSLEEP.SYNCS 0x989680 ;  /* 0x009896800000895d */ /* 0x002fea0003900000 */
[----:B------:R-:W1:Y:S02]  /*22fa0*/  @!P0 SYNCS.PHASECHK.TRANS64 P0, [R2+URZ+0x28c00], R35 ;  /* 0x028c0023020085a7 */ /* 0x000e64000800007f */
[----:B-1----:R-:W-:Y:S05]  /*22fb0*/  @!P0 BRA `(.L_x_5688) ;  /* 0xfffffffc00f08947 */ /* 0x002fea000383ffff */
[----:B------:R-:W-:Y:S05]  /*22fc0*/  BRA `(.L_x_6025) ;  /* 0xfffffe5800c87947 */ /* 0x000fea000383ffff */
.L_x_5696:
        /* <DEDUP_REMOVED lines=8> */
.L_x_6027:
[----:B------:R-:W-:Y:S05]  /*23050*/  BSYNC B1 ;  /* 0x0000000000017941 */ /* 0x000fea0003800000 */
.L_x_6026:
        /* <DEDUP_REMOVED lines=8> */
.L_x_6028:
[----:B------:R-:W-:Y:S02]  /*230e0*/  IMAD.MOV.U32 R13, RZ, RZ, R7 ;  /* 0x000000ffff0d7224 */ /* 0x000fe400078e0007 */
[----:B------:R-:W-:-:S07]  /*230f0*/  IMAD.MOV.U32 R0, RZ, RZ, R14 ;  /* 0x000000ffff007224 */ /* 0x000fce00078e000e */
[----:B------:R-:W-:Y:S05]  /*23100*/  WARPSYNC.COLLECTIVE R15, `(.L_x_6029) ;  /* 0x000000000f087348 */ /* 0x000fea0003c00000 */
[----:B------:R0:W1:Y:S02]  /*23110*/  SHFL.IDX P6, R14, R13, R12, R11 ;  /* 0x0000000c0d0e7389 */ /* 0x00006400000c000b */
[----:B01----:R-:W-:Y:S01]  /*23120*/  ENDCOLLECTIVE ;  /* 0x000000000000791b */ /* 0x003fe20003800000 */
.L_x_6029:
[----:B------:R-:W-:Y:S02]  /*23130*/  IMAD.MOV.U32 R10, RZ, RZ, R0 ;  /* 0x000000ffff0a7224 */ /* 0x000fe400078e0000 */
[----:B------:R-:W-:Y:S02]  /*23140*/  IMAD.MOV.U32 R13, RZ, RZ, R9 ;  /* 0x000000ffff0d7224 */ /* 0x000fe400078e0009 */
[----:B------:R-:W-:-:S07]  /*23150*/  IMAD.MOV.U32 R5, RZ, RZ, R14 ;  /* 0x000000ffff057224 */ /* 0x000fce00078e000e */
[----:B------:R-:W-:Y:S05]  /*23160*/  WARPSYNC.COLLECTIVE R15, `(.L_x_6030) ;  /* 0x000000000f087348 */ /* 0x000fea0003c00000 */
[----:B------:R0:W1:Y:S02]  /*23170*/  SHFL.IDX P6, R14, R13, R12, R11 ;  /* 0x0000000c0d0e7389 */ /* 0x00006400000c000b */
[----:B01----:R-:W-:Y:S01]  /*23180*/  ENDCOLLECTIVE ;  /* 0x000000000000791b */ /* 0x003fe20003800000 */
.L_x_6030:
[----:B------:R-:W-:Y:S01]  /*23190*/  IMAD.MOV.U32 R11, RZ, RZ, R3 ;  /* 0x000000ffff0b7224 */ /* 0x000fe200078e0003 */
[----:B------:R-:W-:Y:S06]  /*231a0*/  BRA `(.L_x_6031) ;  /* 0xfffffe6400dc7947 */ /* 0x000fec000383ffff */
.L_x_5699:
[----:B------:R-:W-:Y:S01]  /*231b0*/  BSSY B1, `(.L_x_6032) ;  /* 0x0000008000017945 */ /* 0x000fe20003800000 */
[----:B------:R-:W-:Y:S02]  /*231c0*/  IMAD.MOV.U32 R13, RZ, RZ, R8 ;  /* 0x000000ffff0d7224 */ /* 0x000fe400078e0008 */
[----:B------:R-:W-:Y:S02]  /*231d0*/  IMAD.MOV.U32 R12, RZ, RZ, 0x1 ;  /* 0x00000001ff0c7424 */ /* 0x000fe400078e00ff */
[----:B0-----:R-:W-:Y:S02]  /*231e0*/  IMAD.MOV.U32 R11, RZ, RZ, 0x1c1f ;  /* 0x00001c1fff0b7424 */ /* 0x001fe400078e00ff */
[----:B------:R-:W-:-:S07]  /*231f0*/  IMAD.MOV.U32 R15, RZ, RZ, -0x1 ;  /* 0xffffffffff0f7424 */ /* 0x000fce00078e00ff */
[----:B----4-:R-:W-:Y:S05]  /*23200*/  WARPSYNC.COLLECTIVE R15, `(.L_x_6033) ;  /* 0x000000000f087348 */ /* 0x010fea0003c00000 */
[----:B----4-:R0:W1:Y:S02]  /*23210*/  SHFL.IDX P6, R14, R13, R12, R11 ;  /* 0x0000000c0d0e7389 */ /* 0x01006400000c000b */
[----:B01----:R-:W-:Y:S01]  /*23220*/  ENDCOLLECTIVE ;  /* 0x000000000000791b */ /* 0x003fe20003800000 */
.L_x_6033:
[----:B------:R-:W-:Y:S05]  /*23230*/  BSYNC B1 ;  /* 0x0000000000017941 */ /* 0x000fea0003800000 */
.L_x_6032:
        /* <DEDUP_REMOVED lines=8> */
.L_x_6034:
[----:B------:R-:W-:Y:S02]  /*232c0*/  IMAD.MOV.U32 R13, RZ, RZ, R7 ;  /* 0x000000ffff0d7224 */ /* 0x000fe400078e0007 */
[----:B------:R-:W-:-:S07]  /*232d0*/  IMAD.MOV.U32 R0, RZ, RZ, R14 ;  /* 0x000000ffff007224 */ /* 0x000fce00078e000e */
[----:B------:R-:W-:Y:S05]  /*232e0*/  WARPSYNC.COLLECTIVE R15, `(.L_x_6035) ;  /* 0x000000000f087348 */ /* 0x000fea0003c00000 */
[----:B------:R0:W1:Y:S02]  /*232f0*/  SHFL.IDX P6, R14, R13, R12, R11 ;  /* 0x0000000c0d0e7389 */ /* 0x00006400000c000b */
[----:B01----:R-:W-:Y:S01]  /*23300*/  ENDCOLLECTIVE ;  /* 0x000000000000791b */ /* 0x003fe20003800000 */
.L_x_6035:
[----:B------:R-:W-:Y:S02]  /*23310*/  IMAD.MOV.U32 R13, RZ, RZ, R9 ;  /* 0x000000ffff0d7224 */ /* 0x000fe400078e0009 */
[----:B------:R-:W-:-:S07]  /*23320*/  IMAD.MOV.U32 R7, RZ, RZ, R14 ;  /* 0x000000ffff077224 */ /* 0x000fce00078e000e */
[----:B------:R-:W-:Y:S05]  /*23330*/  WARPSYNC.COLLECTIVE R15, `(.L_x_6036) ;  /* 0x000000000f087348 */ /* 0x000fea0003c00000 */
[----:B------:R0:W1:Y:S02]  /*23340*/  SHFL.IDX P6, R14, R13, R12, R11 ;  /* 0x0000000c0d0e7389 */ /* 0x00006400000c000b */
[----:B01----:R-:W-:Y:S01]  /*23350*/  ENDCOLLECTIVE ;  /* 0x000000000000791b */ /* 0x003fe20003800000 */
.L_x_6036:
[----:B------:R-:W-:Y:S02]  /*23360*/  IMAD.MOV.U32 R12, RZ, RZ, R0 ;  /* 0x000000ffff0c7224 */ /* 0x000fe400078e0000 */
[----:B------:R-:W-:Y:S01]  /*23370*/  IMAD.MOV.U32 R13, RZ, RZ, R3 ;  /* 0x000000ffff0d7224 */ /* 0x000fe200078e0003 */
[----:B------:R-:W-:Y:S06]  /*23380*/  BRA `(.L_x_6037) ;  /* 0xfffffe6800047947 */ /* 0x000fec000383ffff */
.L_x_5703:
[----:B0-----:R0:W1:Y:S02]  /*23390*/  SYNCS.PHASECHK.TRANS64.TRYWAIT P1, [R2+URZ+0x28c00], R21 ;  /* 0x028c0015020075a7 */ /* 0x001064000802017f */
[----:B-1----:R-:W-:Y:S05]  /*233a0*/  @!P1 NANOSLEEP.SYNCS 0x989680 ;  /* 0x009896800000995d */ /* 0x002fea0003900000 */
[----:B------:R-:W1:Y:S02]  /*233b0*/  @!P1 SYNCS.PHASECHK.TRANS64 P1, [R2+URZ+0x28c00], R21 ;  /* 0x028c0015020095a7 */ /* 0x000e64000802007f */
[----:B-1----:R-:W-:Y:S05]  /*233c0*/  @!P1 BRA `(.L_x_5703) ;  /* 0xfffffffc00f09947 */ /* 0x002fea000383ffff */
[----:B------:R-:W-:Y:S05]  /*233d0*/  BRA `(.L_x_6038) ;  /* 0xfffffe68009c7947 */ /* 0x000fea000383ffff */
.L_x_5709:
[----:B--2---:R2:W4:Y:S02]  /*233e0*/  SYNCS.PHASECHK.TRANS64.TRYWAIT P2, [R14+URZ+0x28c30], R57 ;  /* 0x028c30390e0075a7 */ /* 0x004524000804017f */
[----:B----4-:R-:W-:Y:S05]  /*233f0*/  @!P2 NANOSLEEP.SYNCS 0x989680 ;  /* 0x009896800000a95d */ /* 0x010fea0003900000 */
[----:B------:R-:W4:Y:S02]  /*23400*/  @!P2 SYNCS.PHASECHK.TRANS64 P2, [R14+URZ+0x28c30], R57 ;  /* 0x028c30390e00a5a7 */ /* 0x000f24000804007f */
[----:B----4-:R-:W-:Y:S05]  /*23410*/  @!P2 BRA `(.L_x_5709) ;  /* 0xfffffffc00f0a947 */ /* 0x010fea000383ffff */
[----:B------:R-:W-:Y:S05]  /*23420*/  BRA `(.L_x_5708) ;  /* 0xfffffe7800087947 */ /* 0x000fea000383ffff */
.L_x_5722:
[----:B----4-:R4:W0:Y:S02]  /*23430*/  SYNCS.PHASECHK.TRANS64.TRYWAIT P3, [R14+URZ+0x28c50], R57 ;  /* 0x028c50390e0075a7 */ /* 0x010824000806017f */
[----:B0-----:R-:W-:Y:S05]  /*23440*/  @!P3 NANOSLEEP.SYNCS 0x989680 ;  /* 0x009896800000b95d */ /* 0x001fea0003900000 */
[----:B------:R-:W0:Y:S02]  /*23450*/  @!P3 SYNCS.PHASECHK.TRANS64 P3, [R14+URZ+0x28c50], R57 ;  /* 0x028c50390e00b5a7 */ /* 0x000e24000806007f */
[----:B0-----:R-:W-:Y:S05]  /*23460*/  @!P3 BRA `(.L_x_5722) ;  /* 0xfffffffc00f0b947 */ /* 0x001fea000383ffff */
[----:B------:R-:W-:Y:S05]  /*23470*/  BRA `(.L_x_5721) ;  /* 0xfffffe9000f47947 */ /* 0x000fea000383ffff */
.L_x_5734:
[----:B-1----:R1:W2:Y:S02]  /*23480*/  SYNCS.PHASECHK.TRANS64.TRYWAIT P3, [R212+URZ+0x28c30], R213 ;  /* 0x028c30d5d40075a7 */ /* 0x0022a4000806017f */
[----:B--2---:R-:W-:Y:S05]  /*23490*/  @!P3 NANOSLEEP.SYNCS 0x989680 ;  /* 0x009896800000b95d */ /* 0x004fea0003900000 */
[----:B------:R-:W2:Y:S02]  /*234a0*/  @!P3 SYNCS.PHASECHK.TRANS64 P3, [R212+URZ+0x28c30], R213 ;  /* 0x028c30d5d400b5a7 */ /* 0x000ea4000806007f */
[----:B--2---:R-:W-:Y:S05]  /*234b0*/  @!P3 BRA `(.L_x_5734) ;  /* 0xfffffffc00f0b947 */ /* 0x004fea000383ffff */
[----:B------:R-:W-:Y:S05]  /*234c0*/  BRA `(.L_x_5733) ;  /* 0xfffffe9800687947 */ /* 0x000fea000383ffff */
.L_x_5747:
[----:B---3--:R3:W4:Y:S02]  /*234d0*/  SYNCS.PHASECHK.TRANS64.TRYWAIT P3, [R212+URZ+0x28c50], R213 ;  /* 0x028c50d5d40075a7 */ /* 0x008724000806017f */
[----:B----4-:R-:W-:Y:S05]  /*234e0*/  @!P3 NANOSLEEP.SYNCS 0x989680 ;  /* 0x009896800000b95d */ /* 0x010fea0003900000 */
[----:B------:R-:W4:Y:S02]  /*234f0*/  @!P3 SYNCS.PHASECHK.TRANS64 P3, [R212+URZ+0x28c50], R213 ;  /* 0x028c50d5d400b5a7 */ /* 0x000f24000806007f */
[----:B----4-:R-:W-:Y:S05]  /*23500*/  @!P3 BRA `(.L_x_5747) ;  /* 0xfffffffc00f0b947 */ /* 0x010fea000383ffff */
[----:B------:R-:W-:Y:S05]  /*23510*/  BRA `(.L_x_5746) ;  /* 0xfffffeb800687947 */ /* 0x000fea000383ffff */
.L_x_5760:
[----:B--2---:R2:W3:Y:S02]  /*23520*/  SYNCS.PHASECHK.TRANS64.TRYWAIT P3, [R14+URZ+0x28c30], R207 ;  /* 0x028c30cf0e0075a7 */ /* 0x0044e4000806017f */
[----:B---3--:R-:W-:Y:S05]  /*23530*/  @!P3 NANOSLEEP.SYNCS 0x989680 ;  /* 0x009896800000b95d */ /* 0x008fea0003900000 */
[----:B------:R-:W3:Y:S02]  /*23540*/  @!P3 SYNCS.PHASECHK.TRANS64 P3, [R14+URZ+0x28c30], R207 ;  /* 0x028c30cf0e00b5a7 */ /* 0x000ee4000806007f */
[----:B---3--:R-:W-:Y:S05]  /*23550*/  @!P3 BRA `(.L_x_5760) ;  /* 0xfffffffc00f0b947 */ /* 0x008fea000383ffff */
[----:B------:R-:W-:Y:S05]  /*23560*/  BRA `(.L_x_5759) ;  /* 0xfffffec0002c7947 */ /* 0x000fea000383ffff */
.L_x_5765:
[----:B----4-:R4:W0:Y:S02]  /*23570*/  SYNCS.PHASECHK.TRANS64.TRYWAIT P3, [R14+URZ+0x28c50], R207 ;  /* 0x028c50cf0e0075a7 */ /* 0x010824000806017f */
[----:B0-----:R-:W-:Y:S05]  /*23580*/  @!P3 NANOSLEEP.SYNCS 0x989680 ;  /* 0x009896800000b95d */ /* 0x001fea0003900000 */
[----:B------:R-:W0:Y:S02]  /*23590*/  @!P3 SYNCS.PHASECHK.TRANS64 P3, [R14+URZ+0x28c50], R207 ;  /* 0x028c50cf0e00b5a7 */ /* 0x000e24000806007f */
[----:B0-----:R-:W-:Y:S05]  /*235a0*/  @!P3 BRA `(.L_x_5765) ;  /* 0xfffffffc00f0b947 */ /* 0x001fea000383ffff */
[----:B------:R-:W-:Y:S05]  /*235b0*/  BRA `(.L_x_5764) ;  /* 0xfffffed400847947 */ /* 0x000fea000383ffff */
.L_x_5773:
[----:B--2---:R2:W3:Y:S02]  /*235c0*/  SYNCS.PHASECHK.TRANS64.TRYWAIT P2, [R206+URZ+0x28c30], R207 ;  /* 0x028c30cfce0075a7 */ /* 0x0044e4000804017f */
[----:B---3--:R-:W-:Y:S05]  /*235d0*/  @!P2 NANOSLEEP.SYNCS 0x989680 ;  /* 0x009896800000a95d */ /* 0x008fea0003900000 */
[----:B------:R-:W3:Y:S02]  /*235e0*/  @!P2 SYNCS.PHASECHK.TRANS64 P2, [R206+URZ+0x28c30], R207 ;  /* 0x028c30cfce00a5a7 */ /* 0x000ee4000804007f */
[----:B---3--:R-:W-:Y:S05]  /*235f0*/  @!P2 BRA `(.L_x_5773) ;  /* 0xfffffffc00f0a947 */ /* 0x008fea000383ffff */
[----:B------:R-:W-:Y:S05]  /*23600*/  BRA `(.L_x_5772) ;  /* 0xfffffed800947947 */ /* 0x000fea000383ffff */
.L_x_5786:
[----:B----4-:R4:W0:Y:S02]  /*23610*/  SYNCS.PHASECHK.TRANS64.TRYWAIT P2, [R206+URZ+0x28c50], R207 ;  /* 0x028c50cfce0075a7 */ /* 0x010824000804017f */
[----:B0-----:R-:W-:Y:S05]  /*23620*/  @!P2 NANOSLEEP.SYNCS 0x989680 ;  /* 0x009896800000a95d */ /* 0x001fea0003900000 */
[----:B------:R-:W0:Y:S02]  /*23630*/  @!P2 SYNCS.PHASECHK.TRANS64 P2, [R206+URZ+0x28c50], R207 ;  /* 0x028c50cfce00a5a7 */ /* 0x000e24000804007f */
[----:B0-----:R-:W-:Y:S05]  /*23640*/  @!P2 BRA `(.L_x_5786) ;  /* 0xfffffffc00f0a947 */ /* 0x001fea000383ffff */
[----:B------:R-:W-:Y:S05]  /*23650*/  BRA `(.L_x_5785) ;  /* 0xfffffef8009c7947 */ /* 0x000fea000383ffff */
.L_x_5829:
        /* <DEDUP_REMOVED lines=11> */
.L_x_6040:
[----:B------:R-:W-:Y:S05]  /*23710*/  BSYNC B1 ;  /* 0x0000000000017941 */ /* 0x000fea0003800000 */
.L_x_6039:
[----:B------:R-:W-:Y:S05]  /*23720*/  BRA `(.L_x_6041) ;  /* 0xffffff7000547947 */ /* 0x000fea000383ffff */
.L_x_5831:
[----:B------:R-:W-:Y:S01]  /*23730*/  BSSY B1, `(.L_x_6042) ;  /* 0x0000006000017945 */ /* 0x000fe20003800000 */
[----:B0-----:R-:W-:-:S07]  /*23740*/  IMAD.MOV.U32 R15, RZ, RZ, -0x1 ;  /* 0xffffffffff0f7424 */ /* 0x001fce00078e00ff */
[----:B-1----:R-:W-:Y:S05]  /*23750*/  WARPSYNC.COLLECTIVE R15, `(.L_x_6043) ;  /* 0x000000000f0c7348 */ /* 0x002fea0003c00000 */
[----:B------:R-:W-:Y:S02]  /*23760*/  ELECT P6, UR62, PT ;  /* 0x00000000003e782f */ /* 0x000fe400038c0000 */
[----:B------:R-:W-:Y:S01]  /*23770*/  MOV R14, UR62 ;  /* 0x0000003e000e7c02 */ /* 0x000fe20008000f00 */
[----:B-1----:R-:W-:Y:S10]  /*23780*/  ENDCOLLECTIVE ;  /* 0x000000000000791b */ /* 0x002ff40003800000 */
.L_x_6043:
[----:B------:R-:W-:Y:S05]  /*23790*/  BSYNC B1 ;  /* 0x0000000000017941 */ /* 0x000fea0003800000 */
.L_x_6042:
[----:B------:R-:W-:Y:S05]  /*237a0*/  BRA `(.L_x_5830) ;  /* 0xffffff70004c7947 */ /* 0x000fea000383ffff */
.L_x_5833:
[----:B-1----:R1:W2:Y:S02]  /*237b0*/  SYNCS.PHASECHK.TRANS64.TRYWAIT P0, [R18+URZ+0x28c20], R6 ;  /* 0x028c2006120075a7 */ /* 0x0022a4000800017f */
[----:B--2---:R-:W-:Y:S05]  /*237c0*/  @!P0 NANOSLEEP.SYNCS 0x989680 ;  /* 0x009896800000895d */ /* 0x004fea0003900000 */
[----:B------:R-:W2:Y:S02]  /*237d0*/  @!P0 SYNCS.PHASECHK.TRANS64 P0, [R18+URZ+0x28c20], R6 ;  /* 0x028c2006120085a7 */ /* 0x000ea4000800007f */
[----:B--2---:R-:W-:Y:S05]  /*237e0*/  @!P0 BRA `(.L_x_5833) ;  /* 0xfffffffc00f08947 */ /* 0x004fea000383ffff */
[----:B------:R-:W-:Y:S05]  /*237f0*/  BRA `(.L_x_6044) ;  /* 0xffffff70005c7947 */ /* 0x000fea000383ffff */
.L_x_5837:
[----:B--2---:R2:W3:Y:S02]  /*23800*/  SYNCS.PHASECHK.TRANS64.TRYWAIT P0, [R7+URZ+0x28ca0], R10 ;  /* 0x028ca00a070075a7 */ /* 0x0044e4000800017f */
[----:B---3--:R-:W-:Y:S05]  /*23810*/  @!P0 NANOSLEEP.SYNCS 0x989680 ;  /* 0x009896800000895d */ /* 0x008fea0003900000 */
[----:B------:R-:W3:Y:S02]  /*23820*/  @!P0 SYNCS.PHASECHK.TRANS64 P0, [R7+URZ+0x28ca0], R10 ;  /* 0x028ca00a070085a7 */ /* 0x000ee4000800007f */
[----:B---3--:R-:W-:Y:S05]  /*23830*/  @!P0 BRA `(.L_x_5837) ;  /* 0xfffffffc00f08947 */ /* 0x008fea000383ffff */
[----:B------:R-:W-:Y:S05]  /*23840*/  BRA `(.L_x_6045) ;  /* 0xffffff70007c7947 */ /* 0x000fea000383ffff */
.L_x_5842:
[----:B-1----:R1:W3:Y:S02]  /*23850*/  SYNCS.PHASECHK.TRANS64.TRYWAIT P0, [R7+URZ+0x28cc0], R10 ;  /* 0x028cc00a070075a7 */ /* 0x0022e4000800017f */
[----:B---3--:R-:W-:Y:S05]  /*23860*/  @!P0 NANOSLEEP.SYNCS 0x989680 ;  /* 0x009896800000895d */ /* 0x008fea0003900000 */
[----:B------:R-:W3:Y:S02]  /*23870*/  @!P0 SYNCS.PHASECHK.TRANS64 P0, [R7+URZ+0x28cc0], R10 ;  /* 0x028cc00a070085a7 */ /* 0x000ee4000800007f */
[----:B---3--:R-:W-:Y:S05]  /*23880*/  @!P0 BRA `(.L_x_5842) ;  /* 0xfffffffc00f08947 */ /* 0x008fea000383ffff */
[----:B------:R-:W-:Y:S05]  /*23890*/  BRA `(.L_x_6046) ;  /* 0xffffff7000fc7947 */ /* 0x000fea000383ffff */
.L_x_5856:
[----:B-1----:R1:W2:Y:S02]  /*238a0*/  SYNCS.PHASECHK.TRANS64.TRYWAIT P1, [R6+URZ+0x28ca0], R7 ;  /* 0x028ca007060075a7 */ /* 0x0022a4000802017f */
[----:B--2---:R-:W-:Y:S05]  /*238b0*/  @!P1 NANOSLEEP.SYNCS 0x989680 ;  /* 0x009896800000995d */ /* 0x004fea0003900000 */
[----:B------:R-:W2:Y:S02]  /*238c0*/  @!P1 SYNCS.PHASECHK.TRANS64 P1, [R6+URZ+0x28ca0], R7 ;  /* 0x028ca007060095a7 */ /* 0x000ea4000802007f */
[----:B--2---:R-:W-:Y:S05]  /*238d0*/  @!P1 BRA `(.L_x_5856) ;  /* 0xfffffffc00f09947 */ /* 0x004fea000383ffff */
[----:B------:R-:W-:Y:S05]  /*238e0*/  BRA `(.L_x_6047) ;  /* 0xffffff7c007c7947 */ /* 0x000fea000383ffff */
.L_x_5861:
[----:B--2---:R2:W3:Y:S02]  /*238f0*/  SYNCS.PHASECHK.TRANS64.TRYWAIT P1, [R6+URZ+0x28cc0], R7 ;  /* 0x028cc007060075a7 */ /* 0x0044e4000802017f */
[----:B---3--:R-:W-:Y:S05]  /*23900*/  @!P1 NANOSLEEP.SYNCS 0x989680 ;  /* 0x009896800000995d */ /* 0x008fea0003900000 */
[----:B------:R-:W3:Y:S02]  /*23910*/  @!P1 SYNCS.PHASECHK.TRANS64 P1, [R6+URZ+0x28cc0], R7 ;  /* 0x028cc007060095a7 */ /* 0x000ee4000802007f */
[----:B---3--:R-:W-:Y:S05]  /*23920*/  @!P1 BRA `(.L_x_5861) ;  /* 0xfffffffc00f09947 */ /* 0x008fea000383ffff */
[----:B------:R-:W-:Y:S05]  /*23930*/  BRA `(.L_x_6048) ;  /* 0xffffff7c00f87947 */ /* 0x000fea000383ffff */
.L_x_5891:
[----:B-1----:R-:W1:Y:S01]  /*23940*/  S2R R4, SR_TID.X ;  /* 0x0000000000047919 */ /* 0x002e620000002100 */
[----:B------:R-:W-:Y:S01]  /*23950*/  BSSY B0, `(.L_x_6049) ;  /* 0x000000a000007945 */ /* 0x000fe20003800000 */
[----:B------:R-:W-:Y:S02]  /*23960*/  IMAD.MOV.U32 R12, RZ, RZ, RZ ;  /* 0x000000ffff0c7224 */ /* 0x000fe400078e00ff */
[----:B------:R-:W-:Y:S02]  /*23970*/  IMAD.MOV.U32 R11, RZ, RZ, 0x1f ;  /* 0x0000001fff0b7424 */ /* 0x000fe400078e00ff */
[----:B0-----:R-:W-:Y:S01]  /*23980*/  IMAD.MOV.U32 R15, RZ, RZ, -0x1 ;  /* 0xffffffffff0f7424 */ /* 0x001fe200078e00ff */
[----:B-1----:R-:W-:-:S04]  /*23990*/  SHF.R.U32.HI R4, RZ, 0x5, R4 ;  /* 0x00000005ff047819 */ /* 0x002fc80000011604 */
[----:B------:R-:W-:-:S05]  /*239a0*/  LOP3.LUT R4, R4, 0x3, RZ, 0xc0, !PT ;  /* 0x0000000304047812 */ /* 0x000fca00078ec0ff */
[----:B------:R-:W-:-:S07]  /*239b0*/  IMAD.MOV.U32 R13, RZ, RZ, R4 ;  /* 0x000000ffff0d7224 */ /* 0x000fce00078e0004 */
[----:B--2---:R-:W-:Y:S05]  /*239c0*/  WARPSYNC.COLLECTIVE R15, `(.L_x_6050) ;  /* 0x000000000f087348 */ /* 0x004fea0003c00000 */
[----:B------:R0:W1:Y:S02]  /*239d0*/  SHFL.IDX P6, R14, R13, R12, R11 ;  /* 0x0000000c0d0e7389 */ /* 0x00006400000c000b */
[----:B012---:R-:W-:Y:S01]  /*239e0*/  ENDCOLLECTIVE ;  /* 0x000000000000791b */ /* 0x007fe20003800000 */
.L_x_6050:
[----:B------:R-:W-:Y:S05]  /*239f0*/  BSYNC B0 ;  /* 0x0000000000007941 */ /* 0x000fea0003800000 */
.L_x_6049:
[----:B------:R-:W-:Y:S05]  /*23a00*/  BRA `(.L_x_6051) ;  /* 0xffffff9400787947 */ /* 0x000fea000383ffff */
.L_x_5893:
[----:B------:R-:W-:Y:S01]  /*23a10*/  BSSY B0, `(.L_x_6052) ;  /* 0x0000006000007945 */ /* 0x000fe20003800000 */
[----:B0-----:R-:W-:-:S07]  /*23a20*/  IMAD.MOV.U32 R15, RZ, RZ, -0x1 ;  /* 0xffffffffff0f7424 */ /* 0x001fce00078e00ff */
[----:B-12---:R-:W-:Y:S05]  /*23a30*/  WARPSYNC.COLLECTIVE R15, `(.L_x_6053) ;  /* 0x000000000f0c7348 */ /* 0x006fea0003c00000 */
[----:B------:R-:W-:Y:S02]  /*23a40*/  ELECT P6, UR62, PT ;  /* 0x00000000003e782f */ /* 0x000fe400038c0000 */
[----:B------:R-:W-:Y:S01]  /*23a50*/  MOV R14, UR62 ;  /* 0x0000003e000e7c02 */ /* 0x000fe20008000f00 */
[----:B-12---:R-:W-:Y:S10]  /*23a60*/  ENDCOLLECTIVE ;  /* 0x000000000000791b */ /* 0x006ff40003800000 */
.L_x_6053:
[----:B------:R-:W-:Y:S05]  /*23a70*/  BSYNC B0 ;  /* 0x0000000000007941 */ /* 0x000fea0003800000 */
.L_x_6052:
[----:B------:R-:W-:Y:S05]  /*23a80*/  BRA `(.L_x_6054) ;  /* 0xffffff9400847947 */ /* 0x000fea000383ffff */
.L_x_5895:
[----:B-1----:R1:W3:Y:S02]  /*23a90*/  SYNCS.PHASECHK.TRANS64.TRYWAIT P0, [R0+URZ+0x28c40], R2 ;  /* 0x028c4002000075a7 */ /* 0x0022e4000800017f */
[----:B---3--:R-:W-:Y:S05]  /*23aa0*/  @!P0 NANOSLEEP.SYNCS 0x989680 ;  /* 0x009896800000895d */ /* 0x008fea0003900000 */
[----:B------:R-:W3:Y:S02]  /*23ab0*/  @!P0 SYNCS.PHASECHK.TRANS64 P0, [R0+URZ+0x28c40], R2 ;  /* 0x028c4002000085a7 */ /* 0x000ee4000800007f */
[----:B---3--:R-:W-:Y:S05]  /*23ac0*/  @!P0 BRA `(.L_x_5895) ;  /* 0xfffffffc00f08947 */ /* 0x008fea000383ffff */
[----:B------:R-:W-:Y:S05]  /*23ad0*/  BRA `(.L_x_6055) ;  /* 0xffffff9400e47947 */ /* 0x000fea000383ffff */
.L_x_5899:
        /* <DEDUP_REMOVED lines=13> */
.L_x_6056:
[----:B------:R-:W-:Y:S02]  /*23bb0*/  IMAD.MOV.U32 R13, RZ, RZ, R4 ;  /* 0x000000ffff0d7224 */ /* 0x000fe400078e0004 */
[----:B------:R-:W-:-:S07]  /*23bc0*/  IMAD.MOV.U32 R6, RZ, RZ, R14 ;  /* 0x000000ffff067224 */ /* 0x000fce00078e000e */
[----:B------:R-:W-:Y:S05]  /*23bd0*/  WARPSYNC.COLLECTIVE R15, `(.L_x_6057) ;  /* 0x000000000f087348 */ /* 0x000fea0003c00000 */
[----:B------:R0:W1:Y:S02]  /*23be0*/  SHFL.IDX P6, R14, R13, R12, R11 ;  /* 0x0000000c0d0e7389 */ /* 0x00006400000c000b */
[----:B01----:R-:W-:Y:S01]  /*23bf0*/  ENDCOLLECTIVE ;  /* 0x000000000000791b */ /* 0x003fe20003800000 */
.L_x_6057:
[----:B------:R-:W-:Y:S02]  /*23c00*/  IMAD.MOV.U32 R13, RZ, RZ, R3 ;  /* 0x000000ffff0d7224 */ /* 0x000fe400078e0003 */
[----:B------:R-:W-:Y:S02]  /*23c10*/  IMAD.MOV.U32 R12, RZ, RZ, 0x1 ;  /* 0x00000001ff0c7424 */ /* 0x000fe400078e00ff */
[----:B------:R-:W-:-:S07]  /*23c20*/  IMAD.MOV.U32 R7, RZ, RZ, R14 ;  /* 0x000000ffff077224 */ /* 0x000fce00078e000e */
[----:B------:R-:W-:Y:S05]  /*23c30*/  WARPSYNC.COLLECTIVE R15, `(.L_x_6058) ;  /* 0x000000000f087348 */ /* 0x000fea0003c00000 */
[----:B------:R0:W1:Y:S02]  /*23c40*/  SHFL.IDX P6, R14, R13, R12, R11 ;  /* 0x0000000c0d0e7389 */ /* 0x00006400000c000b */
[----:B01----:R-:W-:Y:S01]  /*23c50*/  ENDCOLLECTIVE ;  /* 0x000000000000791b */ /* 0x003fe20003800000 */
.L_x_6058:
        /* <DEDUP_REMOVED lines=15> */
.L_x_6059:
[----:B------:R-:W-:Y:S02]  /*23d50*/  IMAD.MOV.U32 R13, RZ, RZ, R3 ;  /* 0x000000ffff0d7224 */ /* 0x000fe400078e0003 */
[----:B------:R-:W-:Y:S02]  /*23d60*/  IMAD.MOV.U32 R12, RZ, RZ, 0x2 ;  /* 0x00000002ff0c7424 */ /* 0x000fe400078e00ff */
[----:B------:R-:W-:-:S07]  /*23d70*/  IMAD.MOV.U32 R5, RZ, RZ, R14 ;  /* 0x000000ffff057224 */ /* 0x000fce00078e000e */
[----:B------:R-:W-:Y:S05]  /*23d80*/  WARPSYNC.COLLECTIVE R15, `(.L_x_6060) ;  /* 0x000000000f087348 */ /* 0x000fea0003c00000 */
[----:B------:R0:W1:Y:S02]  /*23d90*/  SHFL.IDX P6, R14, R13, R12, R11 ;  /* 0x0000000c0d0e7389 */ /* 0x00006400000c000b */
[----:B01----:R-:W-:Y:S01]  /*23da0*/  ENDCOLLECTIVE ;  /* 0x000000000000791b */ /* 0x003fe20003800000 */
.L_x_6060:
        /* <DEDUP_REMOVED lines=15> */
.L_x_6061:
[----:B------:R-:W-:Y:S02]  /*23ea0*/  IMAD.MOV.U32 R13, RZ, RZ, R3 ;  /* 0x000000ffff0d7224 */ /* 0x000fe400078e0003 */
[----:B------:R-:W-:Y:S02]  /*23eb0*/  IMAD.MOV.U32 R12, RZ, RZ, 0x3 ;  /* 0x00000003ff0c7424 */ /* 0x000fe400078e00ff */
[----:B------:R-:W-:-:S07]  /*23ec0*/  IMAD.MOV.U32 R5, RZ, RZ, R14 ;  /* 0x000000ffff057224 */ /* 0x000fce00078e000e */
[----:B------:R-:W-:Y:S05]  /*23ed0*/  WARPSYNC.COLLECTIVE R15, `(.L_x_6062) ;  /* 0x000000000f087348 */ /* 0x000fea0003c00000 */
[----:B------:R0:W1:Y:S02]  /*23ee0*/  SHFL.IDX P6, R14, R13, R12, R11 ;  /* 0x0000000c0d0e7389 */ /* 0x00006400000c000b */
[----:B01----:R-:W-:Y:S01]  /*23ef0*/  ENDCOLLECTIVE ;  /* 0x000000000000791b */ /* 0x003fe20003800000 */
.L_x_6062:
        /* <DEDUP_REMOVED lines=13> */
.L_x_6063:
[----:B------:R-:W-:Y:S01]  /*23fd0*/  IMAD.MOV.U32 R3, RZ, RZ, R14 ;  /* 0x000000ffff037224 */ /* 0x000fe200078e000e */
[----:B------:R-:W-:Y:S06]  /*23fe0*/  BRA `(.L_x_6064) ;  /* 0xffffff9c00287947 */ /* 0x000fec000383ffff */
.L_x_5902:
[----:B0-----:R0:W1:Y:S02]  /*23ff0*/  SYNCS.PHASECHK.TRANS64.TRYWAIT P0, [R18+URZ+0x28c20], R0 ;  /* 0x028c2000120075a7 */ /* 0x001064000800017f */
[----:B-1----:R-:W-:Y:S05]  /*24000*/  @!P0 NANOSLEEP.SYNCS 0x989680 ;  /* 0x009896800000895d */ /* 0x002fea0003900000 */
[----:B------:R-:W1:Y:S02]  /*24010*/  @!P0 SYNCS.PHASECHK.TRANS64 P0, [R18+URZ+0x28c20], R0 ;  /* 0x028c2000120085a7 */ /* 0x000e64000800007f */
[----:B-1----:R-:W-:Y:S05]  /*24020*/  @!P0 BRA `(.L_x_5902) ;  /* 0xfffffffc00f08947 */ /* 0x002fea000383ffff */
[----:B------:R-:W-:Y:S05]  /*24030*/  BRA `(.L_x_6065) ;  /* 0xffffff9c00847947 */ /* 0x000fea000383ffff */
.L_x_5906:
[----:B0-----:R0:W1:Y:S02]  /*24040*/  SYNCS.PHASECHK.TRANS64.TRYWAIT P0, [R0+URZ+0x28c60], R2 ;  /* 0x028c6002000075a7 */ /* 0x001064000800017f */
[----:B-1----:R-:W-:Y:S05]  /*24050*/  @!P0 NANOSLEEP.SYNCS 0x989680 ;  /* 0x009896800000895d */ /* 0x002fea0003900000 */
[----:B------:R-:W1:Y:S02]  /*24060*/  @!P0 SYNCS.PHASECHK.TRANS64 P0, [R0+URZ+0x28c60], R2 ;  /* 0x028c6002000085a7 */ /* 0x000e64000800007f */
[----:B-1----:R-:W-:Y:S05]  /*24070*/  @!P0 BRA `(.L_x_5906) ;  /* 0xfffffffc00f08947 */ /* 0x002fea000383ffff */
[----:B------:R-:W-:Y:S05]  /*24080*/  BRA `(.L_x_6066) ;  /* 0xffffff9c00a87947 */ /* 0x000fea000383ffff */
.L_x_5925:
[----:B-1----:R1:W2:Y:S02]  /*24090*/  SYNCS.PHASECHK.TRANS64.TRYWAIT P0, [R2+URZ+0x28c40], R6 ;  /* 0x028c4006020075a7 */ /* 0x0022a4000800017f */
[----:B--2---:R-:W-:Y:S05]  /*240a0*/  @!P0 NANOSLEEP.SYNCS 0x989680 ;  /* 0x009896800000895d */ /* 0x004fea0003900000 */
[----:B------:R-:W2:Y:S02]  /*240b0*/  @!P0 SYNCS.PHASECHK.TRANS64 P0, [R2+URZ+0x28c40], R6 ;  /* 0x028c4006020085a7 */ /* 0x000ea4000800007f */
[----:B--2---:R-:W-:Y:S05]  /*240c0*/  @!P0 BRA `(.L_x_5925) ;  /* 0xfffffffc00f08947 */ /* 0x004fea000383ffff */
[----:B------:R-:W-:Y:S05]  /*240d0*/  BRA `(.L_x_6067) ;  /* 0xffffffa800d07947 */ /* 0x000fea000383ffff */
.L_x_5930:
[----:B0-----:R0:W2:Y:S02]  /*240e0*/  SYNCS.PHASECHK.TRANS64.TRYWAIT P0, [R2+URZ+0x28c60], R6 ;  /* 0x028c6006020075a7 */ /* 0x0010a4000800017f */
[----:B--2---:R-:W-:Y:S05]  /*240f0*/  @!P0 NANOSLEEP.SYNCS 0x989680 ;  /* 0x009896800000895d */ /* 0x004fea0003900000 */
[----:B------:R-:W2:Y:S02]  /*24100*/  @!P0 SYNCS.PHASECHK.TRANS64 P0, [R2+URZ+0x28c60], R6 ;  /* 0x028c6006020085a7 */ /* 0x000ea4000800007f */
[----:B--2---:R-:W-:Y:S05]  /*24110*/  @!P0 BRA `(.L_x_5930) ;  /* 0xfffffffc00f08947 */ /* 0x004fea000383ffff */
[----:B------:R-:W-:Y:S05]  /*24120*/  BRA `(.L_x_6068) ;  /* 0xffffffac004c7947 */ /* 0x000fea000383ffff */
.L_x_5945:
[----:B-1----:R1:W2:Y:S02]  /*24130*/  SYNCS.PHASECHK.TRANS64.TRYWAIT P0, [R2+URZ+0x28c40], R3 ;  /* 0x028c4003020075a7 */ /* 0x0022a4000800017f */
[----:B--2---:R-:W-:Y:S05]  /*24140*/  @!P0 NANOSLEEP.SYNCS 0x989680 ;  /* 0x009896800000895d */ /* 0x004fea0003900000 */
[----:B------:R-:W2:Y:S02]  /*24150*/  @!P0 SYNCS.PHASECHK.TRANS64 P0, [R2+URZ+0x28c40], R3 ;  /* 0x028c4003020085a7 */ /* 0x000ea4000800007f */
[----:B--2---:R-:W-:Y:S05]  /*24160*/  @!P0 BRA `(.L_x_5945) ;  /* 0xfffffffc00f08947 */ /* 0x004fea000383ffff */
[----:B------:R-:W-:Y:S05]  /*24170*/  BRA `(.L_x_6069) ;  /* 0xffffffb800247947 */ /* 0x000fea000383ffff */
.L_x_5950:
[----:B--2---:R2:W3:Y:S02]  /*24180*/  SYNCS.PHASECHK.TRANS64.TRYWAIT P0, [R2+URZ+0x28c60], R3 ;  /* 0x028c6003020075a7 */ /* 0x0044e4000800017f */
[----:B---3--:R-:W-:Y:S05]  /*24190*/  @!P0 NANOSLEEP.SYNCS 0x989680 ;  /* 0x009896800000895d */ /* 0x008fea0003900000 */
[----:B------:R-:W3:Y:S02]  /*241a0*/  @!P0 SYNCS.PHASECHK.TRANS64 P0, [R2+URZ+0x28c60], R3 ;  /* 0x028c6003020085a7 */ /* 0x000ee4000800007f */
[----:B---3--:R-:W-:Y:S05]  /*241b0*/  @!P0 BRA `(.L_x_5950) ;  /* 0xfffffffc00f08947 */ /* 0x008fea000383ffff */
[----:B------:R-:W-:Y:S05]  /*241c0*/  BRA `(.L_x_6070) ;  /* 0xffffffb800a07947 */ /* 0x000fea000383ffff */
.L_x_5965:
[----:B-1----:R1:W2:Y:S02]  /*241d0*/  SYNCS.PHASECHK.TRANS64.TRYWAIT P0, [R3+URZ+0x28c40], R2 ;  /* 0x028c4002030075a7 */ /* 0x0022a4000800017f */
[----:B--2---:R-:W-:Y:S05]  /*241e0*/  @!P0 NANOSLEEP.SYNCS 0x989680 ;  /* 0x009896800000895d */ /* 0x004fea0003900000 */
[----:B------:R-:W2:Y:S02]  /*241f0*/  @!P0 SYNCS.PHASECHK.TRANS64 P0, [R3+URZ+0x28c40], R2 ;  /* 0x028c4002030085a7 */ /* 0x000ea4000800007f */
[----:B--2---:R-:W-:Y:S05]  /*24200*/  @!P0 BRA `(.L_x_5965) ;  /* 0xfffffffc00f08947 */ /* 0x004fea000383ffff */
[----:B------:R-:W-:Y:S05]  /*24210*/  BRA `(.L_x_6071) ;  /* 0xffffffc400607947 */ /* 0x000fea000383ffff */
.L_x_5970:
[----:B--2---:R2:W3:Y:S02]  /*24220*/  SYNCS.PHASECHK.TRANS64.TRYWAIT P0, [R3+URZ+0x28c60], R2 ;  /* 0x028c6002030075a7 */ /* 0x0044e4000800017f */
[----:B---3--:R-:W-:Y:S05]  /*24230*/  @!P0 NANOSLEEP.SYNCS 0x989680 ;  /* 0x009896800000895d */ /* 0x008fea0003900000 */
[----:B------:R-:W3:Y:S02]  /*24240*/  @!P0 SYNCS.PHASECHK.TRANS64 P0, [R3+URZ+0x28c60], R2 ;  /* 0x028c6002030085a7 */ /* 0x000ee4000800007f */
[----:B---3--:R-:W-:Y:S05]  /*24250*/  @!P0 BRA `(.L_x_5970) ;  /* 0xfffffffc00f08947 */ /* 0x008fea000383ffff */
[----:B------:R-:W-:Y:S05]  /*24260*/  BRA `(.L_x_6072) ;  /* 0xffffffc400dc7947 */ /* 0x000fea000383ffff */
.L_x_5986:
[----:B------:R-:W2:Y:S01]  /*24270*/  LDL R0, [R1] ;  /* 0x0000000001007983 */ /* 0x000ea20000100800 */
[----:B------:R-:W-:Y:S01]  /*24280*/  BSSY B0, `(.L_x_6073) ;  /* 0x0000008000007945 */ /* 0x000fe20003800000 */
[----:B------:R-:W-:Y:S02]  /*24290*/  IMAD.MOV.U32 R12, RZ, RZ, RZ ;  /* 0x000000ffff0c7224 */ /* 0x000fe400078e00ff */
[----:B------:R-:W-:Y:S02]  /*242a0*/  IMAD.MOV.U32 R11, RZ, RZ, 0x1f ;  /* 0x0000001fff0b7424 */ /* 0x000fe400078e00ff */
[----:B0-----:R-:W-:Y:S02]  /*242b0*/  IMAD.MOV.U32 R15, RZ, RZ, -0x1 ;  /* 0xffffffffff0f7424 */ /* 0x001fe400078e00ff */
[----:B--2---:R-:W-:-:S07]  /*242c0*/  IMAD.MOV.U32 R13, RZ, RZ, R0 ;  /* 0x000000ffff0d7224 */ /* 0x004fce00078e0000 */
[----:B-1----:R-:W-:Y:S05]  /*242d0*/  WARPSYNC.COLLECTIVE R15, `(.L_x_6074) ;  /* 0x000000000f087348 */ /* 0x002fea0003c00000 */
[----:B------:R0:W2:Y:S02]  /*242e0*/  SHFL.IDX P6, R14, R13, R12, R11 ;  /* 0x0000000c0d0e7389 */ /* 0x0000a400000c000b */
[----:B012---:R-:W-:Y:S01]  /*242f0*/  ENDCOLLECTIVE ;  /* 0x000000000000791b */ /* 0x007fe20003800000 */
.L_x_6074:
[----:B------:R-:W-:Y:S05]  /*24300*/  BSYNC B0 ;  /* 0x0000000000007941 */ /* 0x000fea0003800000 */
.L_x_6073:
        /* <DEDUP_REMOVED lines=9> */
.L_x_6075:
        /* <DEDUP_REMOVED lines=26> */
.L_x_6076:
        /* <DEDUP_REMOVED lines=8> */
.L_x_6077:
        /* <DEDUP_REMOVED lines=8> */
.L_x_6078:
        /* <DEDUP_REMOVED lines=8> */
.L_x_6079:
        /* <DEDUP_REMOVED lines=8> */
.L_x_6080:
        /* <DEDUP_REMOVED lines=9> */
.L_x_6081:
[----:B------:R-:W-:Y:S01]  /*247d0*/  IMAD.MOV.U32 R9, RZ, RZ, R14 ;  /* 0x000000ffff097224 */ /* 0x000fe200078e000e */
[----:B------:R-:W-:Y:S06]  /*247e0*/  BRA `(.L_x_6082) ;  /* 0xffffffd000147947 */ /* 0x000fec000383ffff */
.L_x_5989:
        /* <DEDUP_REMOVED lines=8> */
.L_x_6084:
[----:B------:R-:W-:Y:S05]  /*24870*/  BSYNC B0 ;  /* 0x0000000000007941 */ /* 0x000fea0003800000 */
.L_x_6083:
        /* <DEDUP_REMOVED lines=10> */
.L_x_6085:
        /* <DEDUP_REMOVED lines=8> */
.L_x_6086:
        /* <DEDUP_REMOVED lines=8> */
.L_x_6087:
        /* <DEDUP_REMOVED lines=8> */
.L_x_6088:
        /* <DEDUP_REMOVED lines=9> */
.L_x_6089:
[----:B------:R-:W-:Y:S01]  /*24b30*/  IMAD.MOV.U32 R9, RZ, RZ, R14 ;  /* 0x000000ffff097224 */ /* 0x000fe200078e000e */
[----:B------:R-:W-:Y:S06]  /*24b40*/  BRA `(.L_x_6090) ;  /* 0xffffffcc00e87947 */ /* 0x000fec000383ffff */
.L_x_5991:
[----:B------:R-:W-:Y:S01]  /*24b50*/  BSSY B0, `(.L_x_6091) ;  /* 0x0000006000007945 */ /* 0x000fe20003800000 */
[----:B------:R-:W-:Y:S01]  /*24b60*/  PLOP3.LUT P6, PT, P6, PT, PT, 0x8, 0x0 ;  /* 0x000000000000781c */ /* 0x000fe200037ce170 */
[----:B------:R-:W-:-:S12]  /*24b70*/  IMAD.MOV.U32 R15, RZ, RZ, -0x1 ;  /* 0xffffffffff0f7424 */ /* 0x000fd800078e00ff */
[----:B0-----:R-:W-:Y:S05]  /*24b80*/  WARPSYNC.COLLECTIVE R15, `(.L_x_6092) ;  /* 0x000000000f087348 */ /* 0x001fea0003c00000 */
[----:B------:R-:W-:Y:S01]  /*24b90*/  VOTE.ANY R14, PT, P6 ;  /* 0x00000000000e7806 */ /* 0x000fe200030e0100 */
[----:B0-----:R-:W-:Y:S06]  /*24ba0*/  ENDCOLLECTIVE ;  /* 0x000000000000791b */ /* 0x001fec0003800000 */
.L_x_6092:
[----:B------:R-:W-:Y:S05]  /*24bb0*/  BSYNC B0 ;  /* 0x0000000000007941 */ /* 0x000fea0003800000 */
.L_x_6091:
        /* <DEDUP_REMOVED lines=10> */
.L_x_6093:
[----:B------:R-:W-:Y:S02]  /*24c60*/  IMAD.MOV.U32 R13, RZ, RZ, R6 ;  /* 0x000000ffff0d7224 */ /* 0x000fe400078e0006 */
[----:B------:R-:W-:-:S07]  /*24c70*/  IMAD.MOV.U32 R4, RZ, RZ, R14 ;  /* 0x000000ffff047224 */ /* 0x000fce00078e000e */
[----:B------:R-:W-:Y:S05]  /*24c80*/  WARPSYNC.COLLECTIVE R15, `(.L_x_6094) ;  /* 0x000000000f087348 */ /* 0x000fea0003c00000 */
[----:B------:R0:W1:Y:S02]  /*24c90*/  SHFL.IDX P6, R14, R13, R12, R11 ;  /* 0x0000000c0d0e7389 */ /* 0x00006400000c000b */
[----:B01----:R-:W-:Y:S01]  /*24ca0*/  ENDCOLLECTIVE ;  /* 0x000000000000791b */ /* 0x003fe20003800000 */
.L_x_6094:
[----:B------:R-:W-:Y:S02]  /*24cb0*/  IMAD.MOV.U32 R6, RZ, RZ, R14 ;  /* 0x000000ffff067224 */ /* 0x000fe400078e000e */
[----:B------:R-:W-:-:S05]  /*24cc0*/  IMAD.IADD R10, R7, 0x1, R10 ;  /* 0x00000001070a7824 */ /* 0x000fca00078e020a */
[----:B------:R2:W-:Y:S01]  /*24cd0*/  STL [R1+0xc], R10 ;  /* 0x00000c0a01007387 */ /* 0x0005e20000100800 */
[----:B------:R-:W-:Y:S05]  /*24ce0*/  BRA `(.L_x_6095) ;  /* 0xffffffcc00c87947 */ /* 0x000fea000383ffff */
.L_x_5993:
[----:B------:R-:W-:Y:S01]  /*24cf0*/  BSSY B0, `(.L_x_6096) ;  /* 0x0000008000007945 */ /* 0x000fe20003800000 */
[----:B------:R-:W-:Y:S02]  /*24d00*/  IMAD.MOV.U32 R13, RZ, RZ, R3 ;  /* 0x000000ffff0d7224 */ /* 0x000fe400078e0003 */
[----:B------:R-:W-:Y:S02]  /*24d10*/  IMAD.MOV.U32 R12, RZ, RZ, R7 ;  /* 0x000000ffff0c7224 */ /* 0x000fe400078e0007 */
[----:B------:R-:W-:Y:S02]  /*24d20*/  IMAD.MOV.U32 R11, RZ, RZ, 0x1f ;  /* 0x0000001fff0b7424 */ /* 0x000fe400078e00ff */
[----:B------:R-:W-:-:S07]  /*24d30*/  IMAD.MOV.U32 R15, RZ, RZ, -0x1 ;  /* 0xffffffffff0f7424 */ /* 0x000fce00078e00ff */
[----:B0-2---:R-:W-:Y:S05]  /*24d40*/  WARPSYNC.COLLECTIVE R15, `(.L_x_6097) ;  /* 0x000000000f087348 */ /* 0x005fea0003c00000 */
[----:B------:R1:W3:Y:S02]  /*24d50*/  SHFL.IDX P6, R14, R13, R12, R11 ;  /* 0x0000000c0d0e7389 */ /* 0x0002e400000c000b */
[----:B0123--:R-:W-:Y:S01]  /*24d60*/  ENDCOLLECTIVE ;  /* 0x000000000000791b */ /* 0x00ffe20003800000 */
.L_x_6097:
[----:B------:R-:W-:Y:S05]  /*24d70*/  BSYNC B0 ;  /* 0x0000000000007941 */ /* 0x000fea0003800000 */
.L_x_6096:
[----:B------:R-:W-:Y:S01]  /*24d80*/  IMAD.MOV.U32 R8, RZ, RZ, R14 ;  /* 0x000000ffff087224 */ /* 0x000fe200078e000e */
[----:B------:R-:W-:Y:S06]  /*24d90*/  BRA `(.L_x_5992) ;  /* 0xffffffcc00b47947 */ /* 0x000fec000383ffff */
.L_x_5999:
[----:B0-----:R0:W1:Y:S02]  /*24da0*/  SYNCS.PHASECHK.TRANS64.TRYWAIT P0, [R0+URZ+0x28c20], R3 ;  /* 0x028c2003000075a7 */ /* 0x001064000800017f */
[----:B-1----:R-:W-:Y:S05]  /*24db0*/  @!P0 NANOSLEEP.SYNCS 0x989680 ;  /* 0x009896800000895d */ /* 0x002fea0003900000 */
[----:B------:R-:W1:Y:S02]  /*24dc0*/  @!P0 SYNCS.PHASECHK.TRANS64 P0, [R0+URZ+0x28c20], R3 ;  /* 0x028c2003000085a7 */ /* 0x000e64000800007f */
[----:B-1----:R-:W-:Y:S05]  /*24dd0*/  @!P0 BRA `(.L_x_5999) ;  /* 0xfffffffc00f08947 */ /* 0x002fea000383ffff */
[----:B------:R-:W-:Y:S05]  /*24de0*/  BRA `(.L_x_6098) ;  /* 0xffffffd800507947 */ /* 0x000fea000383ffff */
.L_x_6000:
        /* <DEDUP_REMOVED lines=11> */
.L_x_6100:
[----:B------:R-:W-:Y:S05]  /*24ea0*/  BSYNC B0 ;  /* 0x0000000000007941 */ /* 0x000fea0003800000 */
.L_x_6099:
[----:B------:R-:W-:Y:S05]  /*24eb0*/  BRA `(.L_x_6101) ;  /* 0xffffffd800387947 */ /* 0x000fea000383ffff */
.L_x_6001:
[----:B------:R-:W-:Y:S01]  /*24ec0*/  BSSY B0, `(.L_x_6102) ;  /* 0x0000006000007945 */ /* 0x000fe20003800000 */
[----:B------:R-:W-:-:S07]  /*24ed0*/  IMAD.MOV.U32 R15, RZ, RZ, -0x1 ;  /* 0xffffffffff0f7424 */ /* 0x000fce00078e00ff */
[----:B01-3--:R-:W-:Y:S05]  /*24ee0*/  WARPSYNC.COLLECTIVE R15, `(.L_x_6103) ;  /* 0x000000000f0c7348 */ /* 0x00bfea0003c00000 */
[----:B------:R-:W-:Y:S02]  /*24ef0*/  ELECT P6, UR62, PT ;  /* 0x00000000003e782f */ /* 0x000fe400038c0000 */
[----:B------:R-:W-:Y:S01]  /*24f00*/  MOV R14, UR62 ;  /* 0x0000003e000e7c02 */ /* 0x000fe20008000f00 */
[----:B01-3--:R-:W-:Y:S10]  /*24f10*/  ENDCOLLECTIVE ;  /* 0x000000000000791b */ /* 0x00bff40003800000 */
.L_x_6103:
[----:B------:R-:W-:Y:S05]  /*24f20*/  BSYNC B0 ;  /* 0x0000000000007941 */ /* 0x000fea0003800000 */
.L_x_6102:
[----:B------:R-:W-:Y:S05]  /*24f30*/  BRA `(.L_x_6104) ;  /* 0xffffffd8002c7947 */ /* 0x000fea000383ffff */
.L_x_6003:
[----:B0-----:R0:W1:Y:S02]  /*24f40*/  SYNCS.PHASECHK.TRANS64.TRYWAIT P0, [R6+URZ], R5 ;  /* 0x00000005060075a7 */ /* 0x001064000800017f */
[----:B-1----:R-:W-:Y:S05]  /*24f50*/  @!P0 NANOSLEEP.SYNCS 0x989680 ;  /* 0x009896800000895d */ /* 0x002fea0003900000 */
[----:B------:R-:W1:Y:S02]  /*24f60*/  @!P0 SYNCS.PHASECHK.TRANS64 P0, [R6+URZ], R5 ;  /* 0x00000005060085a7 */ /* 0x000e64000800007f */
[----:B-1----:R-:W-:Y:S05]  /*24f70*/  @!P0 BRA `(.L_x_6003) ;  /* 0xfffffffc00f08947 */ /* 0x002fea000383ffff */
[----:B------:R-:W-:Y:S05]  /*24f80*/  BRA `(.L_x_6105) ;  /* 0xffffffd800647947 */ /* 0x000fea000383ffff */
.L_x_6004:
[----:B-1----:R1:W2:Y:S02]  /*24f90*/  SYNCS.PHASECHK.TRANS64.TRYWAIT P0, [R7+URZ], R2 ;  /* 0x00000002070075a7 */ /* 0x0022a4000800017f */
[----:B--2---:R-:W-:Y:S05]  /*24fa0*/  @!P0 NANOSLEEP.SYNCS 0x989680 ;  /* 0x009896800000895d */ /* 0x004fea0003900000 */
[----:B------:R-:W2:Y:S02]  /*24fb0*/  @!P0 SYNCS.PHASECHK.TRANS64 P0, [R7+URZ], R2 ;  /* 0x00000002070085a7 */ /* 0x000ea4000800007f */
[----:B--2---:R-:W-:Y:S05]  /*24fc0*/  @!P0 BRA `(.L_x_6004) ;  /* 0xfffffffc00f08947 */ /* 0x004fea000383ffff */
[----:B------:R-:W-:Y:S05]  /*24fd0*/  BRA `(.L_x_6106) ;  /* 0xffffffd800587947 */ /* 0x000fea000383ffff */
.L_x_6006:
[----:B--2---:R2:W4:Y:S02]  /*24fe0*/  SYNCS.PHASECHK.TRANS64.TRYWAIT P0, [R4+URZ], R5 ;  /* 0x00000005040075a7 */ /* 0x004524000800017f */
[----:B----4-:R-:W-:Y:S05]  /*24ff0*/  @!P0 NANOSLEEP.SYNCS 0x989680 ;  /* 0x009896800000895d */ /* 0x010fea0003900000 */
[----:B------:R-:W4:Y:S02]  /*25000*/  @!P0 SYNCS.PHASECHK.TRANS64 P0, [R4+URZ], R5 ;  /* 0x00000005040085a7 */ /* 0x000f24000800007f */
[----:B----4-:R-:W-:Y:S05]  /*25010*/  @!P0 BRA `(.L_x_6006) ;  /* 0xfffffffc00f08947 */ /* 0x010fea000383ffff */
[----:B------:R-:W-:Y:S05]  /*25020*/  BRA `(.L_x_6107) ;  /* 0xffffffd8005c7947 */ /* 0x000fea000383ffff */
.L_x_6108:
        /* <DEDUP_REMOVED lines=13> */
.L_x_15005:


//--------------------- .text._ZN7cutlass13device_kernelIN5flash11enable_sm90INS1_16FlashAttnFwdSm90INS1_25CollectiveMainloopFwdSm90ILi2EN4cute5tupleIJNS5_1CILi1EEES8_S8_EEENS6_IJNS7_ILi64EEESA_SA_EEELi512ENS_6half_tEfNS_4arch4Sm90ELb0ELb1ELb0ELb1ELb0ELb0ELb1ELb0ELb0ELb1ELb1ELb0EEENS1_21CollectiveEpilogueFwdINS6_IJSA_NS7_ILi512EEESA_EEES9_SC_SE_Li256ELb1ELb1ELb1ELb0EEENS1_36VarlenDynamicPersistentTileSchedulerILi64ELi64ELi256ELi128ELb1ELb1ELb1ELb1ELb0ELb1EEEEEEEEEvNT_6ParamsE --------------------------
	.section	.text._ZN7cutlass13device_kernelIN5flash11enable_sm90INS1_16FlashAttnFwdSm90INS1_25CollectiveMainloopFwdSm90ILi2EN4cute5tupleIJNS5_1CILi1EEES8_S8_EEENS6_IJNS7_ILi64EEESA_SA_EEELi512ENS_6half_tEfNS_4arch4Sm90ELb0ELb1ELb0ELb1ELb0ELb0ELb1ELb0ELb0ELb1ELb1ELb0EEENS1_21CollectiveEpilogueFwdINS6_IJSA_NS7_ILi512EEESA_EEES9_SC_SE_Li256ELb1ELb1ELb1ELb0EEENS1_36VarlenDynamicPersistentTileSchedulerILi64ELi64ELi256ELi128ELb1ELb1ELb1ELb1ELb0ELb1EEEEEEEEEvNT_6ParamsE,"ax",@progbits
	.align	128
.text._ZN7cutlass13device_kernelIN5flash11enable_sm90INS1_16FlashAttnFwdSm90INS1_25CollectiveMainloopFwdSm90ILi2EN4cute5tupleIJNS5_1CILi1EEES8_S8_EEENS6_IJNS7_ILi64EEESA_SA_EEELi512ENS_6half_tEfNS_4arch4Sm90ELb0ELb1ELb0ELb1ELb0ELb0ELb1ELb0ELb0ELb1ELb1ELb0EEENS1_21CollectiveEpilogueFwdINS6_IJSA_NS7_ILi512EEESA_EEES9_SC_SE_Li256ELb1ELb1ELb1ELb0EEENS1_36VarlenDynamicPersistentTileSchedulerILi64ELi64ELi256ELi128ELb1ELb1ELb1ELb1ELb0ELb1EEEEEEEEEvNT_6ParamsE:
        .type           _ZN7cutlass13device_kernelIN5flash11enable_sm90INS1_16FlashAttnFwdSm90INS1_25CollectiveMainloopFwdSm90ILi2EN4cute5tupleIJNS5_1CILi1EEES8_S8_EEENS6_IJNS7_ILi64EEESA_SA_EEELi512ENS_6half_tEfNS_4arch4Sm90ELb0ELb1ELb0ELb1ELb0ELb0ELb1ELb0ELb0ELb1ELb1ELb0EEENS1_21CollectiveEpilogueFwdINS6_IJSA_NS7_ILi512EEESA_EEES9_SC_SE_Li256ELb1ELb1ELb1ELb0EEENS1_36VarlenDynamicPersistentTileSchedulerILi64ELi64ELi256ELi128ELb1ELb1ELb1ELb1ELb0ELb1EEEEEEEEEvNT_6ParamsE,@function
        .size           _ZN7cutlass13device_kernelIN5flash11enable_sm90INS1_16FlashAttnFwdSm90INS1_25CollectiveMainloopFwdSm90ILi2EN4cute5tupleIJNS5_1CILi1EEES8_S8_EEENS6_IJNS7_ILi64EEESA_SA_EEELi512ENS_6half_tEfNS_4arch4Sm90ELb0ELb1ELb0ELb1ELb0ELb0ELb1ELb0ELb0ELb1ELb1ELb0EEENS1_21CollectiveEpilogueFwdINS6_IJSA_NS7_ILi512EEESA_EEES9_SC_SE_Li256ELb1ELb1ELb1ELb0EEENS1_36VarlenDynamicPersistentTileSchedulerILi64ELi64ELi256ELi128ELb1ELb1ELb1ELb1ELb0ELb1EEEEEEEEEvNT_6ParamsE,(.L_x_15006 - _ZN7cutlass13device_kernelIN5flash11enable_sm90INS1_16FlashAttnFwdSm90INS1_25CollectiveMainloopFwdSm90ILi2EN4cute5tupleIJNS5_1CILi1EEES8_S8_EEENS6_IJNS7_ILi64EEESA_SA_EEELi512ENS_6half_tEfNS_4arch4Sm90ELb0ELb1ELb0ELb1ELb0ELb0ELb1ELb0ELb0ELb1ELb1ELb0EEENS1_21CollectiveEpilogueFwdINS6_IJSA_NS7_ILi512EEESA_EEES9_SC_SE_Li256ELb1ELb1ELb1ELb0EEENS1_36VarlenDynamicPersistentTileSchedulerILi64ELi64ELi256ELi128ELb1ELb1ELb1ELb1ELb0ELb1EEEEEEEEEvNT_6ParamsE)
        .other          _ZN7cutlass13device_kernelIN5flash11enable_sm90INS1_16FlashAttnFwdSm90INS1_25CollectiveMainloopFwdSm90ILi2EN4cute5tupleIJNS5_1CILi1EEES8_S8_EEENS6_IJNS7_ILi64EEESA_SA_EEELi512ENS_6half_tEfNS_4arch4Sm90ELb0ELb1ELb0ELb1ELb0ELb0ELb1ELb0ELb0ELb1ELb1ELb0EEENS1_21CollectiveEpilogueFwdINS6_IJSA_NS7_ILi512EEESA_EEES9_SC_SE_Li256ELb1ELb1ELb1ELb0EEENS1_36VarlenDynamicPersistentTileSchedulerILi64ELi64ELi256ELi128ELb1ELb1ELb1ELb1ELb0ELb1EEEEEEEEEvNT_6ParamsE,@"STO_CUDA_ENTRY STV_DEFAULT"
_ZN7cutlass13device_kernelIN5flash11enable_sm90INS1_16FlashAttnFwdSm90INS1_25CollectiveMainloopFwdSm90ILi2EN4cute5tupleIJNS5_1CILi1EEES8_S8_EEENS6_IJNS7_ILi64EEESA_SA_EEELi512ENS_6half_tEfNS_4arch4Sm90ELb0ELb1ELb0ELb1ELb0ELb0ELb1ELb0ELb0ELb1ELb1ELb0EEENS1_21CollectiveEpilogueFwdINS6_IJSA_NS7_ILi512EEESA_EEES9_SC_SE_Li256ELb1ELb1ELb1ELb0EEENS1_36VarlenDynamicPersistentTileSchedulerILi64ELi64ELi256ELi128ELb1ELb1ELb1ELb1ELb0ELb1EEEEEEEEEvNT_6ParamsE:
        /* <DEDUP_REMOVED lines=18> */
.L_x_6110:
[----:B------:R-:W-:Y:S05]  /*0120*/  BSYNC B0 ;  /* 0x0000000000007941 */ /* 0x000fea0003800000 */
.L_x_6109:
        /* <DEDUP_REMOVED lines=39> */
.L_x_6111:
        /* <DEDUP_REMOVED lines=22> */
.L_x_6112:
        /* <DEDUP_REMOVED lines=18> */
.L_x_6113:
        /* <DEDUP_REMOVED lines=22> */
.L_x_6114:
        /* <DEDUP_REMOVED lines=22> */
.L_x_6115:
[----:B------:R-:W-:Y:S01]  /*08e0*/  PLOP3.LUT P0, PT, PT, PT, UP0, 0x80, 0x0 ;  /* 0x000000000000781c */ /* 0x000fe20003f0f008 */
[----:B------:R-:W-:Y:S01]  /*08f0*/  UMOV UR36, 0x1 ;  /* 0x0000000100247882 */ /* 0x000fe20000000000 */
[----:B------:R-:W-:Y:S01]  /*0900*/  NOP ;  /* 0x0000000000007918 */ /* 0x000fe20000000000 */
[----:B------:R-:W-:Y:S01]  /*0910*/  USEL UR36, UR36, 0x2, !UP0 ;  /* 0x0000000224247887 */ /* 0x000fe2000c000000 */
[----:B------:R-:W-:Y:S01]  /*0920*/  ULDC.64 UR38, c[0x0][0x208] ;  /* 0x0000820000267ab9 */ /* 0x000fe20000000a00 */
[----:B0123--:R-:W-:Y:S08]  /*0930*/  BAR.SYNC.DEFER_BLOCKING 0x0 ;  /* 0x0000000000007b1d */ /* 0x00fff00000010000 */
[----:B------:R-:W-:Y:S05]  /*0940*/  @!P0 BRA `(.L_x_6116) ;  /* 0x0000015400988947 */ /* 0x000fea0003800000 */
.L_x_6117:
        /* <DEDUP_REMOVED lines=21> */
[----:B------:R-:W-:Y:S01]  /*0aa0*/  UMOV UR37, URZ ;  /* 0x0000003f00257c82 */ /* 0x000fe20008000000 */
[----:B------:R-:W-:Y:S01]  /*0ab0*/  IMAD.MOV.U32 R227, RZ, RZ, RZ ;  /* 0x000000ffffe37224 */ /* 0x000fe200078e00ff */
[----:B------:R-:W-:-:S04]  /*0ac0*/  SHF.R.S32.HI R3, RZ, 0x1f, R6 ;  /* 0x0000001fff037819 */ /* 0x000fc80000011406 */
[CC--:B------:R-:W-:Y:S02]  /*0ad0*/  LEA.HI R2, R3.reuse, R6.reuse, RZ, 0x5 ;  /* 0x0000000603027211 */ /* 0x0c0fe400078f28ff */
[CC--:B------:R-:W-:Y:S02]  /*0ae0*/  LEA.HI R0, R3.reuse, R6.reuse, RZ, 0x4 ;  /* 0x0000000603007211 */ /* 0x0c0fe400078f20ff */
[CC--:B------:R-:W-:Y:S02]  /*0af0*/  LEA.HI R7, R3.reuse, R6.reuse, RZ, 0x7 ;  /* 0x0000000603077211 */ /* 0x0c0fe400078f38ff */
[CC--:B------:R-:W-:Y:S02]  /*0b00*/  LEA.HI R5, R3.reuse, R6.reuse, RZ, 0x3 ;  /* 0x0000000603057211 */ /* 0x0c0fe400078f18ff */
[----:B------:R-:W-:Y:S02]  /*0b10*/  LEA.HI R3, R3, R6, RZ, 0x2 ;  /* 0x0000000603037211 */ /* 0x000fe400078f10ff */
[----:B------:R-:W-:-:S02]  /*0b20*/  LOP3.LUT R13, R5, 0xfffffff8, RZ, 0xc0, !PT ;  /* 0xfffffff8050d7812 */ /* 0x000fc400078ec0ff */
[----:B------:R-:W-:Y:S02]  /*0b30*/  LOP3.LUT R15, R3, 0xfffffffc, RZ, 0xc0, !PT ;  /* 0xfffffffc030f7812 */ /* 0x000fe400078ec0ff */
[----:B------:R-:W-:Y:S01]  /*0b40*/  LOP3.LUT R3, R0, 0xfffffff0, RZ, 0xc0, !PT ;  /* 0xfffffff000037812 */ /* 0x000fe200078ec0ff */
[C---:B------:R-:W-:Y:S01]  /*0b50*/  IMAD.IADD R13, R6.reuse, 0x1, -R13 ;  /* 0x00000001060d7824 */ /* 0x040fe200078e0a0d */
[----:B------:R-:W-:Y:S01]  /*0b60*/  LOP3.LUT R11, R7, 0xffffff80, RZ, 0xc0, !PT ;  /* 0xffffff80070b7812 */ /* 0x000fe200078ec0ff */
[C---:B------:R-:W-:Y:S01]  /*0b70*/  IMAD.IADD R15, R6.reuse, 0x1, -R15 ;  /* 0x00000001060f7824 */ /* 0x040fe200078e0a0f */
[--C-:B------:R-:W-:Y:S01]  /*0b80*/  SHF.R.S32.HI R4, RZ, 0x5, R2.reuse ;  /* 0x00000005ff047819 */ /* 0x100fe20000011402 */
[C---:B------:R-:W-:Y:S01]  /*0b90*/  IMAD.IADD R3, R6.reuse, 0x1, -R3 ;  /* 0x0000000106037824 */ /* 0x040fe200078e0a03 */
[----:B------:R-:W-:Y:S01]  /*0ba0*/  SHF.R.S32.HI R9, RZ, 0x1f, R2 ;  /* 0x0000001fff097819 */ /* 0x000fe20000011402 */
[----:B------:R-:W-:Y:S01]  /*0bb0*/  IMAD.IADD R11, R6, 0x1, -R11 ;  /* 0x00000001060b7824 */ /* 0x000fe200078e0a0b */
[----:B------:R-:W-:Y:S01]  /*0bc0*/  SHF.R.S32.HI R5, RZ, 0x4, R0 ;  /* 0x00000004ff057819 */ /* 0x000fe20000011400 */
[----:B------:R-:W-:Y:S01]  /*0bd0*/  IMAD.SHL.U32 R22, R13, 0x8, RZ ;  /* 0x000000080d167824 */ /* 0x000fe200078e00ff */
[----:B------:R-:W-:-:S02]  /*0be0*/  LEA.HI R9, R9, R4, RZ, 0x2 ;  /* 0x0000000409097211 */ /* 0x000fc400078f10ff */
[----:B------:R-:W-:Y:S01]  /*0bf0*/  LEA.HI R0, R0, R5, RZ, 0x1 ;  /* 0x0000000500007211 */ /* 0x000fe200078f08ff */
[----:B------:R-:W-:Y:S01]  /*0c00*/  VIADD R194, R22, 0x40 ;  /* 0x0000004016c27836 */ /* 0x000fe20000000000 */
[----:B------:R-:W-:Y:S02]  /*0c10*/  SHF.R.S32.HI R6, RZ, 0x1f, R3 ;  /* 0x0000001fff067819 */ /* 0x000fe40000011403 */
[----:B------:R-:W-:Y:S02]  /*0c20*/  LOP3.LUT R0, R0, 0x1ffffffe, RZ, 0xc0, !PT ;  /* 0x1ffffffe00007812 */ /* 0x000fe400078ec0ff */
[----:B------:R-:W-:Y:S02]  /*0c30*/  SHF.R.S32.HI R228, RZ, 0x7, R7 ;  /* 0x00000007ffe47819 */ /* 0x000fe40000011407 */
[----:B------:R-:W-:Y:S01]  /*0c40*/  LOP3.LUT R9, R9, 0x3ffffc, RZ, 0xc0, !PT ;  /* 0x003ffffc09097812 */ /* 0x000fe200078ec0ff */
[----:B------:R-:W-:Y:S01]  /*0c50*/  IMAD.IADD R0, R5, 0x1, -R0 ;  /* 0x0000000105007824 */ /* 0x000fe200078e0a00 */
[----:B------:R-:W-:Y:S01]  /*0c60*/  LEA.HI R8, R15, R15, RZ, 0x1 ;  /* 0x0000000f0f087211 */ /* 0x000fe200078f08ff */
[----:B------:R-:W-:Y:S01]  /*0c70*/  IMAD R10, R228, 0x100, R3 ;  /* 0x00000100e40a7824 */ /* 0x000fe200078e0203 */
[----:B------:R-:W-:Y:S01]  /*0c80*/  LEA.HI R6, R6, R3, RZ, 0x3 ;  /* 0x0000000306067211 */ /* 0x000fe200078f18ff */
[----:B------:R-:W-:Y:S01]  /*0c90*/  IMAD.IADD R9, R4, 0x1, -R9 ;  /* 0x0000000104097824 */ /* 0x000fe200078e0a09 */
[----:B------:R-:W-:Y:S01]  /*0ca0*/  SHF.R.S32.HI R2, RZ, 0x1f, R11 ;  /* 0x0000001fff027819 */ /* 0x000fe2000001140b */
[----:B------:R-:W-:Y:S01]  /*0cb0*/  IMAD.SHL.U32 R0, R0, 0x8, RZ ;  /* 0x0000000800007824 */ /* 0x000fe200078e00ff */
[----:B------:R-:W-:Y:S01]  /*0cc0*/  LOP3.LUT R12, R8, 0x1ffffffe, RZ, 0xc0, !PT ;  /* 0x1ffffffe080c7812 */ /* 0x000fe200078ec0ff */
[----:B------:R-:W-:Y:S01]  /*0cd0*/  IMAD R19, R9, 0x10, R10 ;  /* 0x0000001009137824 */ /* 0x000fe200078e020a */
[C---:B------:R-:W-:Y:S01]  /*0ce0*/  LOP3.LUT R8, R6.reuse, 0xfffffff8, RZ, 0xc0, !PT ;  /* 0xfffffff806087812 */ /* 0x040fe200078ec0ff */
[----:B------:R-:W-:Y:S01]  /*0cf0*/  IMAD.SHL.U32 R9, R6, 0x40, RZ ;  /* 0x0000004006097824 */ /* 0x000fe200078e00ff */
[----:B------:R-:W-:Y:S01]  /*0d00*/  LEA.HI R5, R2, R11, RZ, 0x2 ;  /* 0x0000000b02057211 */ /* 0x000fe200078f10ff */
[----:B------:R-:W-:Y:S01]  /*0d10*/  IMAD.IADD R12, R15, 0x1, -R12 ;  /* 0x000000010f0c7824 */ /* 0x000fe200078e0a0c */
[----:B------:R-:W-:Y:S01]  /*0d20*/  LEA.HI R7, R7, R228, RZ, 0x1 ;  /* 0x000000e407077211 */ /* 0x000fe200078f08ff */
[----:B------:R-:W-:Y:S01]  /*0d30*/  IMAD.IADD R8, R3, 0x1, -R8 ;  /* 0x0000000103087824 */ /* 0x000fe200078e0a08 */
[----:B------:R-:W-:-:S02]  /*0d40*/  LOP3.LUT R10, R5, 0x7ffffffc, RZ, 0xc0, !PT ;  /* 0x7ffffffc050a7812 */ /* 0x000fc400078ec0ff */
[----:B------:R-:W-:Y:S01]  /*0d50*/  LEA.HI R3, R2, R11, RZ, 0x5 ;  /* 0x0000000b02037211 */ /* 0x000fe200078f28ff */
[----:B------:R-:W-:Y:S01]  /*0d60*/  IMAD.SHL.U32 R6, R8, 0x40, RZ ;  /* 0x0000004008067824 */ /* 0x000fe200078e00ff */
[----:B------:R-:W-:Y:S01]  /*0d70*/  LOP3.LUT R7, R7, 0xfffffe, RZ, 0xc0, !PT ;  /* 0x00fffffe07077812 */ /* 0x000fe200078ec0ff */
[----:B------:R-:W-:Y:S01]  /*0d80*/  IMAD.IADD R10, R11, 0x1, -R10 ;  /* 0x000000010b0a7824 */ /* 0x000fe200078e0a0a */
[----:B------:R-:W-:Y:S02]  /*0d90*/  LOP3.LUT R11, R9, 0x7ffffe00, RZ, 0xc0, !PT ;  /* 0x7ffffe00090b7812 */ /* 0x000fe400078ec0ff */
[----:B------:R-:W-:Y:S01]  /*0da0*/  LOP3.LUT R9, R6, 0x1c0, RZ, 0xc0, !PT ;  /* 0x000001c006097812 */ /* 0x000fe200078ec0ff */
[----:B------:R-:W-:Y:S01]  /*0db0*/  IMAD.IADD R7, R228, 0x1, -R7 ;  /* 0x00000001e4077824 */ /* 0x000fe200078e0a07 */
[----:B------:R-:W-:Y:S01]  /*0dc0*/  SHF.R.S32.HI R2, RZ, 0x2, R5 ;  /* 0x00000002ff027819 */ /* 0x000fe20000011405 */
[----:B------:R-:W-:Y:S01]  /*0dd0*/  IMAD R11, R4, 0x400, R11 ;  /* 0x00000400040b7824 */ /* 0x000fe200078e020b */
[----:B------:R-:W-:Y:S01]  /*0de0*/  SHF.R.S32.HI R5, RZ, 0x1f, R5 ;  /* 0x0000001fff057819 */ /* 0x000fe20000011405 */
[--C-:B------:R-:W-:Y:S01]  /*0df0*/  IMAD.U32 R4, R19, 0x40, R0.reuse ;  /* 0x0000004013047824 */ /* 0x100fe200078e0000 */
[----:B------:R-:W-:Y:S01]  /*0e00*/  LOP3.LUT R0, R9, 0x8, R0, 0xf8, !PT ;  /* 0x0000000809007812 */ /* 0x000fe200078ef800 */
[----:B------:R-:W-:Y:S01]  /*0e10*/  IMAD.SHL.U32 R19, R10, 0x2, RZ ;  /* 0x000000020a137824 */ /* 0x000fe200078e00ff */
[----:B------:R-:W-:Y:S01]  /*0e20*/  SHF.R.U32.HI R9, RZ, 0x3, R9 ;  /* 0x00000003ff097819 */ /* 0x000fe20000011609 */
[----:B------:R-:W-:Y:S01]  /*0e30*/  IMAD.MOV.U32 R6, RZ, RZ, R18 ;  /* 0x000000ffff067224 */ /* 0x000fe200078e0012 */
[----:B------:R-:W-:Y:S01]  /*0e40*/  LEA.HI R5, R5, R2, RZ, 0x3 ;  /* 0x0000000205057211 */ /* 0x000fe200078f18ff */
[----:B------:R0:W-:Y:S01]  /*0e50*/  STL [R1+0x68], R4 ;  /* 0x0000680401007387 */ /* 0x0001e20000100800 */
[----:B------:R-:W-:-:S02]  /*0e60*/  LOP3.LUT R0, R0, R9, RZ, 0x3c, !PT ;  /* 0x0000000900007212 */ /* 0x000fc400078e3cff */
[----:B------:R-:W-:Y:S02]  /*0e70*/  LOP3.LUT R5, R5, 0xfffffff8, RZ, 0xc0, !PT ;  /* 0xfffffff805057812 */ /* 0x000fe400078ec0ff */
[----:B------:R-:W-:Y:S01]  /*0e80*/  R2P PR, R8, 0x6 ;  /* 0x0000000608007804 */ /* 0x000fe20000000000 */
[----:B------:R-:W-:Y:S01]  /*0e90*/  IMAD.IADD R0, R11, 0x1, R0 ;  /* 0x000000010b007824 */ /* 0x000fe200078e0200 */
[----:B------:R-:W-:Y:S01]  /*0ea0*/  SHF.R.S32.HI R3, RZ, 0x5, R3 ;  /* 0x00000005ff037819 */ /* 0x000fe20000011403 */
[----:B------:R-:W-:Y:S02]  /*0eb0*/  IMAD.IADD R2, R2, 0x1, -R5 ;  /* 0x0000000102027824 */ /* 0x000fe400078e0a05 */
[----:B0-----:R-:W-:Y:S01]  /*0ec0*/  IMAD.SHL.U32 R4, R7, 0x100, RZ ;  /* 0x0000010007047824 */ /* 0x001fe200078e00ff */
[----:B------:R-:W-:Y:S01]  /*0ed0*/  LEA R186, R0, UR41, 0x1 ;  /* 0x0000002900ba7c11 */ /* 0x000fe2000f8e08ff */
[----:B------:R-:W-:Y:S01]  /*0ee0*/  IMAD R23, R3, 0x10, R2 ;  /* 0x0000001003177824 */ /* 0x000fe200078e0202 */
[----:B------:R-:W-:Y:S01]  /*0ef0*/  SEL R188, R188, 0xffffffe0, !P1 ;  /* 0xffffffe0bcbc7807 */ /* 0x000fe20004800000 */
[----:B------:R-:W-:Y:S01]  /*0f00*/  IMAD.IADD R184, R19, 0x1, R4 ;  /* 0x0000000113b87824 */ /* 0x000fe200078e0204 */
[----:B------:R0:W-:Y:S01]  /*0f10*/  STL [R1+0x64], R4 ;  /* 0x0000640401007387 */ /* 0x0001e20000100800 */
[----:B------:R-:W-:-:S02]  /*0f20*/  VIADD R189, R186, 0x36400 ;  /* 0x00036400babd7836 */ /* 0x000fc40000000000 */
[C---:B------:R-:W-:Y:S01]  /*0f30*/  VIADD R226, R184.reuse, 0x8 ;  /* 0x00000008b8e27836 */ /* 0x040fe20000000000 */
[----:B------:R-:W-:Y:S01]  /*0f40*/  SHF.R.S32.HI R3, RZ, 0x1f, R184 ;  /* 0x0000001fff037819 */ /* 0x000fe200000114b8 */
[C---:B------:R-:W-:Y:S02]  /*0f50*/  VIADD R225, R184.reuse, 0x10 ;  /* 0x00000010b8e17836 */ /* 0x040fe40000000000 */
        /* <DEDUP_REMOVED lines=63> */
[----:B------:R-:W-:Y:S01]  /*1350*/  IMAD.MOV.U32 R5, RZ, RZ, R17 ;  /* 0x000000ffff057224 */ /* 0x000fe200078e0011 */
[----:B------:R-:W-:Y:S01]  /*1360*/  SHF.R.S32.HI R229, RZ, 0x1f, R196 ;  /* 0x0000001fffe57819 */ /* 0x000fe200000114c4 */
[----:B------:R-:W-:-:S02]  /*1370*/  IMAD.MOV.U32 R2, RZ, RZ, RZ ;  /* 0x000000ffff027224 */ /* 0x000fc400078e00ff */
[----:B------:R-:W-:Y:S02]  /*1380*/  IMAD R190, R12, 0x8, R23 ;  /* 0x000000080cbe7824 */ /* 0x000fe400078e0217 */
[----:B------:R-:W-:-:S07]  /*1390*/  IMAD.IADD R188, R188, 0x1, R187 ;  /* 0x00000001bcbc7824 */ /* 0x000fce00078e02bb */
.L_x_6225:
[----:B------:R-:W-:Y:S01]  /*13a0*/  ULDC.64 UR6, c[0x0][0xb20] ;  /* 0x0002c80000067ab9 */ /* 0x000fe20000000a00 */
[----:B012-4-:R-:W0:Y:S01]  /*13b0*/  LDC R17, c[0x0][0x288] ;  /* 0x0000a200ff117b82 */ /* 0x017e220000000800 */
[----:B------:R-:W-:Y:S01]  /*13c0*/  UISETP.NE.U32.AND UP0, UPT, UR6, URZ, UPT ;  /* 0x0000003f0600728c */ /* 0x000fe2000bf05070 */
[----:B------:R-:W-:-:S03]  /*13d0*/  IMAD.MOV.U32 R13, RZ, RZ, RZ ;  /* 0x000000ffff0d7224 */ /* 0x000fc600078e00ff */
[----:B------:R-:W-:-:S03]  /*13e0*/  UISETP.NE.AND.EX UP0, UPT, UR7, URZ, UPT, UP0 ;  /* 0x0000003f0700728c */ /* 0x000fc6000bf05300 */
[----:B------:R-:W-:Y:S01]  /*13f0*/  ULDC.64 UR6, c[0x0][0xb10] ;  /* 0x0002c40000067ab9 */ /* 0x000fe20000000a00 */
[----:B------:R-:W1:Y:S01]  /*1400*/  LDC.64 R14, c[0x0][0x418] ;  /* 0x00010600ff0e7b82 */ /* 0x000e620000000a00 */
[----:B------:R-:W-:Y:S01]  /*1410*/  UISETP.NE.U32.AND UP1, UPT, UR6, URZ, UPT ;  /* 0x0000003f0600728c */ /* 0x000fe2000bf25070 */
[----:B------:R-:W-:-:S03]  /*1420*/  PLOP3.LUT P0, PT, PT, PT, UP0, 0x80, 0x0 ;  /* 0x000000000000781c */ /* 0x000fc60003f0f008 */
[----:B------:R-:W-:-:S03]  /*1430*/  UISETP.NE.AND.EX UP1, UPT, UR7, URZ, UPT, UP1 ;  /* 0x0000003f0700728c */ /* 0x000fc6000bf25310 */
[----:B------:R-:W-:Y:S01]  /*1440*/  @UP0 ULDC.64 UR6, c[0x0][0xb20] ;  /* 0x0002c80000060ab9 */ /* 0x000fe20000000a00 */
[----:B------:R-:W2:Y:S01]  /*1450*/  LDC R3, c[0x0][0x424] ;  /* 0x00010900ff037b82 */ /* 0x000ea20000000800 */
[----:B------:R-:W-:Y:S01]  /*1460*/  @UP0 UIMAD.WIDE UR6, UR4, 0x4, UR6 ;  /* 0x00000004040608a5 */ /* 0x000fe2000f8e0206 */
[----:B------:R-:W-:-:S05]  /*1470*/  PLOP3.LUT P2, PT, PT, PT, UP1, 0x80, 0x0 ;  /* 0x000000000000781c */ /* 0x000fca0003f4f018 */
[----:B------:R-:W-:Y:S01]  /*1480*/  @UP1 ULDC.64 UR8, c[0x0][0xb10] ;  /* 0x0002c40000081ab9 */ /* 0x000fe20000000a00 */
[----:B------:R-:W-:Y:S01]  /*1490*/  IMAD.U32 R8, RZ, RZ, UR6 ;  /* 0x00000006ff087e24 */ /* 0x000fe2000f8e00ff */
[----:B---3--:R-:W3:Y:S01]  /*14a0*/  LDC R16, c[0x0][0x2f0] ;  /* 0x0000bc00ff107b82 */ /* 0x008ee20000000800 */
[----:B------:R-:W-:Y:S01]  /*14b0*/  IMAD.U32 R9, RZ, RZ, UR7 ;  /* 0x00000007ff097e24 */ /* 0x000fe2000f8e00ff */
[----:B------:R-:W-:-:S04]  /*14c0*/  @UP1 UIMAD.WIDE UR6, UR4, 0x4, UR8 ;  /* 0x00000004040618a5 */ /* 0x000fc8000f8e0208 */
[----:B------:R4:W5:Y:S02]  /*14d0*/  @P0 LDG.E R13, desc[UR38][R8.64] ;  /* 0x00000026080d0981 */ /* 0x000964000c1e1900 */
[----:B------:R-:W-:Y:S02]  /*14e0*/  IMAD.U32 R10, RZ, RZ, UR6 ;  /* 0x00000006ff0a7e24 */ /* 0x000fe4000f8e00ff */
[----:B------:R-:W-:Y:S01]  /*14f0*/  IMAD.U32 R11, RZ, RZ, UR7 ;  /* 0x00000007ff0b7e24 */ /* 0x000fe2000f8e00ff */
[----:B-1----:R-:W-:Y:S01]  /*1500*/  ISETP.NE.U32.AND P0, PT, R14, RZ, PT ;  /* 0x000000ff0e00720c */ /* 0x002fe20003f05070 */
[----:B------:R-:W-:-:S03]  /*1510*/  ULDC.64 UR6, c[0x0][0xb18] ;  /* 0x0002c60000067ab9 */ /* 0x000fc60000000a00 */
[----:B0-----:R4:W5:Y:S01]  /*1520*/  @P2 LDG.E R17, desc[UR38][R10.64] ;  /* 0x000000260a112981 */ /* 0x001962000c1e1900 */
[----:B------:R-:W-:Y:S02]  /*1530*/  ISETP.NE.AND.EX P0, PT, R15, RZ, PT, P0 ;  /* 0x000000ff0f00720c */ /* 0x000fe40003f05300 */
[C---:B------:R-:W-:Y:S02]  /*1540*/  LOP3.LUT R0, R6.reuse, 0xff000000, RZ, 0xc0, !PT ;  /* 0xff00000006007812 */ /* 0x040fe400078ec0ff */
[----:B------:R-:W-:Y:S02]  /*1550*/  ISETP.NE.U32.AND P1, PT, RZ, UR6, PT ;  /* 0x00000006ff007c0c */ /* 0x000fe4000bf25070 */
[----:B--2---:R-:W-:Y:S02]  /*1560*/  SEL R3, R3, 0x1, P0 ;  /* 0x0000000103037807 */ /* 0x004fe40000000000 */
[----:B------:R-:W-:Y:S02]  /*1570*/  LOP3.LUT R195, R6, 0xff0000, RZ, 0xc0, !PT ;  /* 0x00ff000006c37812 */ /* 0x000fe400078ec0ff */
[----:B------:R-:W-:Y:S01]  /*1580*/  SHF.R.U32.HI R0, RZ, 0x8, R0 ;  /* 0x00000008ff007819 */ /* 0x000fe20000011600 */
[----:B---3--:R-:W-:Y:S01]  /*1590*/  IMAD R16, R3, R16, RZ ;  /* 0x0000001003107224 */ /* 0x008fe200078e02ff */
[----:B------:R-:W-:-:S02]  /*15a0*/  ISETP.NE.AND.EX P1, PT, RZ, UR7, PT, P1 ;  /* 0x00000007ff007c0c */ /* 0x000fc4000bf25310 */
[----:B------:R-:W-:Y:S01]  /*15b0*/  LEA.HI R195, R195, R0, RZ, 0x10 ;  /* 0x00000000c3c37211 */ /* 0x000fe200078f80ff */
[----:B----4-:R-:W-:Y:S10]  /*15c0*/  @P2 BRA `(.L_x_6118) ;  /* 0x00000000002c2947 */ /* 0x010ff40003800000 */
        /* <DEDUP_REMOVED lines=8> */
[----:B-----5:R-:W2:Y:S04]  /*1650*/  LDG.E R17, desc[UR38][R8.64] ;  /* 0x0000002608117981 */ /* 0x020ea8000c1e1900 */
[----:B------:R-:W2:Y:S02]  /*1660*/  LDG.E R0, desc[UR38][R8.64+0x4] ;  /* 0x0000042608007981 */ /* 0x000ea4000c1e1900 */
[----:B--2---:R-:W-:-:S07]  /*1670*/  IMAD.IADD R17, R0, 0x1, -R17 ;  /* 0x0000000100117824 */ /* 0x004fce00078e0a11 */
.L_x_6118:
[----:B------:R-:W-:Y:S01]  /*1680*/  LOP3.LUT R192, R6, 0xffff, RZ, 0xc0, !PT ;  /* 0x0000ffff06c07812 */ /* 0x000fe200078ec0ff */
[----:B------:R-:W-:Y:S01]  /*1690*/  IMAD.U32 R193, RZ, RZ, UR4 ;  /* 0x00000004ffc17e24 */ /* 0x000fe2000f8e00ff */
[----:B------:R-:W-:Y:S06]  /*16a0*/  @!P1 BRA `(.L_x_6119) ;  /* 0x0000000000189947 */ /* 0x000fec0003800000 */
[----:B------:R-:W-:Y:S02]  /*16b0*/  ULDC.64 UR6, c[0x0][0xb18] ;  /* 0x0002c60000067ab9 */ /* 0x000fe40000000a00 */
[----:B------:R-:W-:-:S06]  /*16c0*/  UIMAD.WIDE UR4, UR4, 0x4, UR6 ;  /* 0x00000004040478a5 */ /* 0x000fcc000f8e0206 */
[----:B------:R-:W-:Y:S02]  /*16d0*/  IMAD.U32 R6, RZ, RZ, UR4 ;  /* 0x00000004ff067e24 */ /* 0x000fe4000f8e00ff */
[----:B------:R-:W-:-:S05]  /*16e0*/  IMAD.U32 R7, RZ, RZ, UR5 ;  /* 0x00000005ff077e24 */ /* 0x000fca000f8e00ff */
[----:B------:R0:W5:Y:S01]  /*16f0*/  LDG.E R16, desc[UR38][R6.64] ;  /* 0x0000002606107981 */ /* 0x000162000c1e1900 */
[----:B------:R-:W-:Y:S05]  /*1700*/  BRA `(.L_x_6120) ;  /* 0x00000000002c7947 */ /* 0x000fea0003800000 */
.L_x_6119:
        /* <DEDUP_REMOVED lines=9> */
[----:B------:R-:W2:Y:S02]  /*17a0*/  LDG.E R3, desc[UR38][R6.64+0x4] ;  /* 0x0000042606037981 */ /* 0x000ea4000c1e1900 */
[----:B--2---:R-:W-:-:S07]  /*17b0*/  IMAD.IADD R16, R3, 0x1, -R16 ;  /* 0x0000000103107824 */ /* 0x004fce00078e0a10 */
.L_x_6120:
[----:B------:R-:W-:Y:S01]  /*17c0*/  UISETP.NE.AND UP0, UPT, UR40, 0x1, UPT ;  /* 0x000000012800788c */ /* 0x000fe2000bf05270 */
[----:B-----5:R-:W-:Y:S02]  /*17d0*/  IMAD.IADD R16, R16, 0x1, -R13 ;  /* 0x0000000110107824 */ /* 0x020fe400078e0a0d */
[----:B------:R-:W-:Y:S02]  /*17e0*/  IMAD.SHL.U32 R185, R5, 0x40, RZ ;  /* 0x0000004005b97824 */ /* 0x000fe400078e00ff */
[----:B------:R-:W-:Y:S01]  /*17f0*/  VIADD R0, R16, 0x3f ;  /* 0x0000003f10007836 */ /* 0x000fe20000000000 */
[----:B------:R-:W-:-:S04]  /*1800*/  PLOP3.LUT P0, PT, PT, PT, UP0, 0x80, 0x0 ;  /* 0x000000000000781c */ /* 0x000fc80003f0f008 */
[----:B------:R-:W-:-:S04]  /*1810*/  SHF.R.S32.HI R3, RZ, 0x1f, R0 ;  /* 0x0000001fff037819 */ /* 0x000fc80000011400 */
[----:B------:R-:W-:-:S04]  /*1820*/  LEA.HI R3, R3, R0, RZ, 0x6 ;  /* 0x0000000003037211 */ /* 0x000fc800078f30ff */
[----:B------:R-:W-:Y:S01]  /*1830*/  SHF.R.S32.HI R8, RZ, 0x6, R3 ;  /* 0x00000006ff087819 */ /* 0x000fe20000011403 */
[----:B------:R-:W-:Y:S06]  /*1840*/  @!P0 BRA `(.L_x_6121) ;  /* 0x0000002000788947 */ /* 0x000fec0003800000 */
[----:B------:R-:W1:Y:S01]  /*1850*/  LDC R0, c[0x0][0x448] ;  /* 0x00011200ff007b82 */ /* 0x000e620000000800 */
[----:B0-----:R-:W-:-:S07]  /*1860*/  IADD3 R7, R16, 0x1, -R17 ;  /* 0x0000000110077810 */ /* 0x001fce0007ffe811 */
        /* <DEDUP_REMOVED lines=21> */
.L_x_6123:
[----:B------:R-:W-:-:S13]  /*19c0*/  ISETP.NE.AND P0, PT, R5, 0x1, PT ;  /* 0x000000010500780c */ /* 0x000fda0003f05270 */
[----:B------:R-:W0:Y:S02]  /*19d0*/  @P0 LDC.64 R6, c[0x0][0xae0] ;  /* 0x0002b800ff060b82 */ /* 0x000e240000000a00 */
[----:B0-----:R-:W-:-:S05]  /*19e0*/  @P0 IMAD.HI.U32 R6, R0, R6, RZ ;  /* 0x0000000600060227 */ /* 0x001fca00078e00ff */
[----:B------:R-:W-:-:S07]  /*19f0*/  @P0 SHF.R.U32.HI R0, RZ, R7, R6 ;  /* 0x00000007ff000219 */ /* 0x000fce0000011606 */
.L_x_6124:
[----:B------:R-:W-:-:S05]  /*1a00*/  IMAD R3, R0, R5, R5 ;  /* 0x0000000500037224 */ /* 0x000fca00078e0205 */
[----:B------:R-:W-:-:S07]  /*1a10*/  VIMNMX R4, R4, R3, PT ;  /* 0x0000000304047248 */ /* 0x000fce0003fe0100 */
.L_x_6122:
[----:B------:R-:W0:Y:S01]  /*1a20*/  @P1 LDC R6, c[0x0][0x44c] ;  /* 0x00011300ff061b82 */ /* 0x000e220000000800 */
[----:B------:R-:W-:Y:S01]  /*1a30*/  VIADD R4, R4, 0x3f ;  /* 0x0000003f04047836 */ /* 0x000fe20000000000 */
[----:B------:R-:W-:Y:S01]  /*1a40*/  ULDC UR4, c[0x0][0xad4] ;  /* 0x0002b50000047ab9 */ /* 0x000fe20000000800 */
[----:B------:R-:W-:-:S03]  /*1a50*/  IMAD.MOV.U32 R0, RZ, RZ, R185 ;  /* 0x000000ffff007224 */ /* 0x000fc600078e00b9 */
[----:B------:R-:W-:Y:S02]  /*1a60*/  SHF.R.S32.HI R3, RZ, 0x1f, R4 ;  /* 0x0000001fff037819 */ /* 0x000fe40000011404 */
[----:B------:R-:W1:Y:S02]  /*1a70*/  @P1 LDC R7, c[0x0][0x450] ;  /* 0x00011400ff071b82 */ /* 0x000e640000000800 */
[----:B------:R-:W-:-:S04]  /*1a80*/  LEA.HI R3, R3, R4, RZ, 0x6 ;  /* 0x0000000403037211 */ /* 0x000fc800078f30ff */
[----:B------:R-:W-:-:S04]  /*1a90*/  SHF.R.S32.HI R3, RZ, 0x6, R3 ;  /* 0x00000006ff037819 */ /* 0x000fc80000011403 */
[----:B------:R-:W-:Y:S01]  /*1aa0*/  VIMNMX R11, R8, R3, PT ;  /* 0x00000003080b7248 */ /* 0x000fe20003fe0100 */
[----:B0-----:R-:W-:-:S05]  /*1ab0*/  @P1 IMAD.HI.U32 R6, R185, R6, RZ ;  /* 0x00000006b9061227 */ /* 0x001fca00078e00ff */
[----:B-1----:R-:W-:-:S04]  /*1ac0*/  @P1 SHF.R.U32.HI R0, RZ, R7, R6 ;  /* 0x00000007ff001219 */ /* 0x002fc80000011606 */
[----:B------:R-:W-:-:S05]  /*1ad0*/  IADD3 R16, R0, R16, -R17 ;  /* 0x0000001000107210 */ /* 0x000fca0007ffe811 */
        /* <DEDUP_REMOVED lines=11> */
.L_x_6126:
[----:B------:R-:W-:-:S13]  /*1b90*/  ISETP.NE.AND P0, PT, R5, 0x1, PT ;  /* 0x000000010500780c */ /* 0x000fda0003f05270 */
[----:B------:R-:W0:Y:S02]  /*1ba0*/  @P0 LDC.64 R6, c[0x0][0xae0] ;  /* 0x0002b800ff060b82 */ /* 0x000e240000000a00 */
[----:B0-----:R-:W-:-:S05]  /*1bb0*/  @P0 IMAD.HI.U32 R4, R16, R6, RZ ;  /* 0x0000000610040227 */ /* 0x001fca00078e00ff */
[----:B------:R-:W-:-:S07]  /*1bc0*/  @P0 SHF.R.U32.HI R16, RZ, R7, R4 ;  /* 0x00000007ff100219 */ /* 0x000fce0000011604 */
.L_x_6127:
[----:B------:R-:W-:-:S05]  /*1bd0*/  IMAD R5, R16, R5, RZ ;  /* 0x0000000510057224 */ /* 0x000fca00078e02ff */
[----:B------:R-:W-:-:S07]  /*1be0*/  VIMNMX R0, R0, R5, !PT ;  /* 0x0000000500007248 */ /* 0x000fce0007fe0100 */
.L_x_6125:
[----:B------:R-:W-:Y:S02]  /*1bf0*/  SHF.R.S32.HI R3, RZ, 0x1f, R0 ;  /* 0x0000001fff037819 */ /* 0x000fe40000011400 */
[----:B------:R-:W-:Y:S02]  /*1c00*/  LOP3.LUT R8, R195, 0xff, RZ, 0xc0, !PT ;  /* 0x000000ffc3087812 */ /* 0x000fe400078ec0ff */
[----:B------:R-:W-:-:S04]  /*1c10*/  LEA.HI R3, R3, R0, RZ, 0x6 ;  /* 0x0000000003037211 */ /* 0x000fc800078f30ff */
[----:B------:R-:W-:-:S04]  /*1c20*/  SHF.R.S32.HI R3, RZ, 0x6, R3 ;  /* 0x00000006ff037819 */ /* 0x000fc80000011403 */
[----:B------:R-:W-:Y:S01]  /*1c30*/  VIMNMX R10, RZ, R3, !PT ;  /* 0x00000003ff0a7248 */ /* 0x000fe20007fe0100 */
[----:B------:R-:W-:-:S03]  /*1c40*/  IMAD.MOV.U32 R3, RZ, RZ, RZ ;  /* 0x000000ffff037224 */ /* 0x000fc600078e00ff */
[----:B------:R-:W-:-:S13]  /*1c50*/  ISETP.GT.AND P0, PT, R11, R10, PT ;  /* 0x0000000a0b00720c */ /* 0x000fda0003f04270 */
[----:B------:R-:W-:Y:S05]  /*1c60*/  @!P0 BRA `(.L_x_6128) ;  /* 0x00000000007c8947 */ /* 0x000fea0003800000 */
[----:B------:R-:W-:-:S04]  /*1c70*/  SHF.R.U32.HI R0, RZ, 0x10, R195 ;  /* 0x00000010ff007819 */ /* 0x000fc800000116c3 */
[----:B------:R-:W-:-:S13]  /*1c80*/  ISETP.NE.AND P0, PT, R0, RZ, PT ;  /* 0x000000ff0000720c */ /* 0x000fda0003f05270 */
[----:B------:R-:W0:Y:S02]  /*1c90*/  @!P0 LDC R0, c[0x0][0xae8] ;  /* 0x0002ba00ff008b82 */ /* 0x000e240000000800 */
[-C--:B0-----:R-:W-:Y:S02]  /*1ca0*/  IABS R7, R0.reuse ;  /* 0x0000000000077213 */ /* 0x081fe40000000000 */
[----:B------:R-:W-:Y:S02]  /*1cb0*/  IADD3 R3, R0, -0x1, R11 ;  /* 0xffffffff00037810 */ /* 0x000fe40007ffe00b */
[----:B------:R-:W0:Y:S01]  /*1cc0*/  I2F.RP R6, R7 ;  /* 0x0000000700067306 */ /* 0x000e220000209400 */
[----:B------:R-:W-:Y:S02]  /*1cd0*/  IABS R13, R0 ;  /* 0x00000000000d7213 */ /* 0x000fe40000000000 */
[----:B------:R-:W-:-:S05]  /*1ce0*/  IMAD.IADD R3, R3, 0x1, -R10 ;  /* 0x0000000103037824 */ /* 0x000fca00078e0a0a */
        /* <DEDUP_REMOVED lines=8> */
[----:B------:R-:W-:Y:S01]  /*1d70*/  LOP3.LUT R3, R3, R0, RZ, 0x3c, !PT ;  /* 0x0000000003037212 */ /* 0x000fe200078e3cff */
        /* <DEDUP_REMOVED lines=14> */
.L_x_6128:
[-C--:B------:R-:W-:Y:S01]  /*1e60*/  IMAD R0, R8, R3.reuse, R10 ;  /* 0x0000000308007224 */ /* 0x080fe200078e020a */
        /* <DEDUP_REMOVED lines=8> */
[----:B------:R-:W-:Y:S02]  /*1ef0*/  R2UR UR16, R11 ;  /* 0x000000000b1072ca */ /* 0x000fe400000e0000 */
        /* <DEDUP_REMOVED lines=120> */
.L_x_6131:
[----:B------:R-:W-:Y:S01]  /*2680*/  BAR.SYNC.DEFER_BLOCKING 0xe, 0x100 ;  /* 0x0384000000007b1d */ /* 0x000fe20000010000 */
[----:B------:R-:W-:Y:S01]  /*2690*/  IMAD.U32 R4, RZ, RZ, UR37 ;  /* 0x00000025ff047e24 */ /* 0x000fe2000f8e00ff */
[----:B------:R-:W-:Y:S01]  /*26a0*/  UIADD3 UR37, UR37, 0x1, URZ ;  /* 0x0000000125257890 */ /* 0x000fe2000fffe03f */
[----:B------:R-:W-:Y:S01]  /*26b0*/  ISETP.LT.AND P0, PT, R0, UR20, PT ;  /* 0x0000001400007c0c */ /* 0x000fe2000bf01270 */
[----:B------:R-:W-:Y:S01]  /*26c0*/  UIADD3 UR20, UR20, -0x1, URZ ;  /* 0xffffffff14147890 */ /* 0x000fe2000fffe03f */
[----:B01----:R-:W-:Y:S01]  /*26d0*/  IMAD R3, R4, 0x40, R23 ;  /* 0x0000004004037824 */ /* 0x003fe200078e0217 */
        /* <DEDUP_REMOVED lines=147> */
[----:B------:R-:W-:-:S06]  /*3010*/  USEL UR6, URZ, 0x1, UP0 ;  /* 0x000000013f067887 */ /* 0x000fcc0008000000 */
[----:B------:R-:W-:Y:S01]  /*3020*/  LOP3.LUT R2, R2, UR6, RZ, 0x3c, !PT ;  /* 0x0000000602027c12 */ /* 0x000fe2000f8e3cff */
        /* <DEDUP_REMOVED lines=16> */
.L_x_6130:
[----:B------:R-:W-:Y:S01]  /*3130*/  BAR.SYNC.DEFER_BLOCKING 0xe, 0x100 ;  /* 0x0384000000007b1d */ /* 0x000fe20000010000 */
[----:B------:R-:W-:Y:S01]  /*3140*/  IMAD.U32 R0, RZ, RZ, UR37 ;  /* 0x00000025ff007e24 */ /* 0x000fe2000f8e00ff */
[----:B------:R-:W-:Y:S01]  /*3150*/  UIADD3 UR37, UR37, 0x1, URZ ;  /* 0x0000000125257890 */ /* 0x000fe2000fffe03f */
[----:B------:R-:W-:Y:S01]  /*3160*/  PLOP3.LUT P0, PT, PT, PT, PT, 0x8, 0x0 ;  /* 0x000000000000781c */ /* 0x000fe20003f0e170 */
[----:B------:R-:W-:Y:S02]  /*3170*/  IMAD.MOV.U32 R20, RZ, RZ, RZ ;  /* 0x000000ffff147224 */ /* 0x000fe400078e00ff */
[----:B------:R-:W-:Y:S01]  /*3180*/  IMAD R0, R0, 0x40, R23 ;  /* 0x0000004000007824 */ /* 0x000fe200078e0217 */
[----:B------:R-:W-:-:S04]  /*3190*/  UISETP.NE.AND UP0, UPT, UR37, 0x2, UPT ;  /* 0x000000022500788c */ /* 0x000fc8000bf05270 */
[----:B------:R-:W-:Y:S01]  /*31a0*/  LEA R4, R0, UR41, 0x2 ;  /* 0x0000002900047c11 */ /* 0x000fe2000f8e10ff */
[----:B------:R-:W-:Y:S02]  /*31b0*/  USEL UR4, URZ, 0x1, UP0 ;  /* 0x000000013f047887 */ /* 0x000fe40008000000 */
[----:B------:R-:W-:-:S04]  /*31c0*/  USEL UR37, UR37, URZ, UP0 ;  /* 0x0000003f25257287 */ /* 0x000fc80008000000 */
[----:B------:R-:W-:Y:S01]  /*31d0*/  LOP3.LUT R2, R2, UR4, RZ, 0x3c, !PT ;  /* 0x0000000402027c12 */ /* 0x000fe2000f8e3cff */
[----:B01----:R-:W0:Y:S04]  /*31e0*/  LDS R3, [R4+0x38400] ;  /* 0x0384000004037984 */ /* 0x003e280000000800 */
        /* <DEDUP_REMOVED lines=132> */
.L_x_6121:
        /* <DEDUP_REMOVED lines=23> */
.L_x_6133:
[----:B------:R-:W-:-:S13]  /*3ba0*/  ISETP.NE.AND P0, PT, R5, 0x1, PT ;  /* 0x000000010500780c */ /* 0x000fda0003f05270 */
[----:B------:R-:W0:Y:S02]  /*3bb0*/  @P0 LDC.64 R6, c[0x0][0xae0] ;  /* 0x0002b800ff060b82 */ /* 0x000e240000000a00 */
[----:B0-----:R-:W-:-:S05]  /*3bc0*/  @P0 IMAD.HI.U32 R6, R0, R6, RZ ;  /* 0x0000000600060227 */ /* 0x001fca00078e00ff */
[----:B------:R-:W-:-:S07]  /*3bd0*/  @P0 SHF.R.U32.HI R0, RZ, R7, R6 ;  /* 0x00000007ff000219 */ /* 0x000fce0000011606 */
.L_x_6134:
[----:B------:R-:W-:-:S05]  /*3be0*/  IMAD R3, R0, R5, R5 ;  /* 0x0000000500037224 */ /* 0x000fca00078e0205 */
[----:B------:R-:W-:-:S07]  /*3bf0*/  VIMNMX R4, R4, R3, PT ;  /* 0x0000000304047248 */ /* 0x000fce0003fe0100 */
.L_x_6132:
[----:B------:R-:W0:Y:S01]  /*3c00*/  @P1 LDC R0, c[0x0][0x44c] ;  /* 0x00011300ff001b82 */ /* 0x000e220000000800 */
[----:B------:R-:W-:Y:S01]  /*3c10*/  VIADD R4, R4, 0x3f ;  /* 0x0000003f04047836 */ /* 0x000fe20000000000 */
[----:B------:R-:W-:Y:S01]  /*3c20*/  ULDC UR4, c[0x0][0xad4] ;  /* 0x0002b50000047ab9 */ /* 0x000fe20000000800 */
[----:B------:R-:W-:-:S03]  /*3c30*/  IMAD.IADD R7, R16, 0x1, -R17 ;  /* 0x0000000110077824 */ /* 0x000fc600078e0a11 */
[----:B------:R-:W-:Y:S02]  /*3c40*/  SHF.R.S32.HI R3, RZ, 0x1f, R4 ;  /* 0x0000001fff037819 */ /* 0x000fe40000011404 */
[----:B------:R-:W1:Y:S02]  /*3c50*/  @P1 LDC R9, c[0x0][0x450] ;  /* 0x00011400ff091b82 */ /* 0x000e640000000800 */
[----:B------:R-:W-:-:S04]  /*3c60*/  LEA.HI R3, R3, R4, RZ, 0x6 ;  /* 0x0000000403037211 */ /* 0x000fc800078f30ff */
[----:B------:R-:W-:-:S04]  /*3c70*/  SHF.R.S32.HI R3, RZ, 0x6, R3 ;  /* 0x00000006ff037819 */ /* 0x000fc80000011403 */
[----:B------:R-:W-:Y:S01]  /*3c80*/  VIMNMX R8, R8, R3, PT ;  /* 0x0000000308087248 */ /* 0x000fe20003fe0100 */
[----:B0-----:R-:W-:-:S04]  /*3c90*/  @P1 IMAD.HI.U32 R6, R185, R0, RZ ;  /* 0x00000000b9061227 */ /* 0x001fc800078e00ff */
[----:B------:R-:W-:Y:S01]  /*3ca0*/  IMAD.MOV.U32 R0, RZ, RZ, R185 ;  /* 0x000000ffff007224 */ /* 0x000fe200078e00b9 */
[----:B-1----:R-:W-:-:S05]  /*3cb0*/  @P1 SHF.R.U32.HI R0, RZ, R9, R6 ;  /* 0x00000009ff001219 */ /* 0x002fca0000011606 */
        /* <DEDUP_REMOVED lines=12> */
.L_x_6136:
[----:B------:R-:W-:-:S13]  /*3d80*/  ISETP.NE.AND P0, PT, R5, 0x1, PT ;  /* 0x000000010500780c */ /* 0x000fda0003f05270 */
[----:B------:R-:W0:Y:S02]  /*3d90*/  @P0 LDC.64 R6, c[0x0][0xae0] ;  /* 0x0002b800ff060b82 */ /* 0x000e240000000a00 */
[----:B0-----:R-:W-:-:S05]  /*3da0*/  @P0 IMAD.HI.U32 R4, R0, R6, RZ ;  /* 0x0000000600040227 */ /* 0x001fca00078e00ff */
[----:B------:R-:W-:-:S07]  /*3db0*/  @P0 SHF.R.U32.HI R0, RZ, R7, R4 ;  /* 0x00000007ff000219 */ /* 0x000fce0000011604 */
.L_x_6137:
[----:B------:R-:W-:-:S05]  /*3dc0*/  IMAD R0, R0, R5, RZ ;  /* 0x0000000500007224 */ /* 0x000fca00078e02ff */
[----:B------:R-:W-:-:S07]  /*3dd0*/  VIMNMX R3, R3, R0, !PT ;  /* 0x0000000003037248 */ /* 0x000fce0007fe0100 */
.L_x_6135:
[----:B------:R-:W-:Y:S01]  /*3de0*/  SHF.R.S32.HI R0, RZ, 0x1f, R3 ;  /* 0x0000001fff007819 */ /* 0x000fe20000011403 */
[----:B------:R-:W-:Y:S01]  /*3df0*/  IMAD.MOV.U32 R168, RZ, RZ, RZ ;  /* 0x000000ffffa87224 */ /* 0x000fe200078e00ff */
[----:B------:R-:W-:Y:S02]  /*3e00*/  LOP3.LUT R10, R195, 0xff, RZ, 0xc0, !PT ;  /* 0x000000ffc30a7812 */ /* 0x000fe400078ec0ff */
[----:B------:R-:W-:-:S04]  /*3e10*/  LEA.HI R0, R0, R3, RZ, 0x6 ;  /* 0x0000000300007211 */ /* 0x000fc800078f30ff */
[----:B------:R-:W-:-:S04]  /*3e20*/  SHF.R.S32.HI R0, RZ, 0x6, R0 ;  /* 0x00000006ff007819 */ /* 0x000fc80000011400 */
[----:B------:R-:W-:-:S04]  /*3e30*/  VIMNMX R191, RZ, R0, !PT ;  /* 0x00000000ffbf7248 */ /* 0x000fc80007fe0100 */
        /* <DEDUP_REMOVED lines=33> */
.L_x_6138:
        /* <DEDUP_REMOVED lines=101> */
.L_x_6139:
[----:B------:R-:W-:Y:S02]  /*46a0*/  LEA.HI R0, R227, R227, RZ, 0x1 ;  /* 0x000000e3e3007211 */ /* 0x000fe400078f08ff */
[----:B------:R-:W-:Y:S02]  /*46b0*/  ISETP.NE.AND P0, PT, RZ, UR40, PT ;  /* 0x00000028ff007c0c */ /* 0x000fe4000bf05270 */
[----:B------:R-:W-:-:S05]  /*46c0*/  LOP3.LUT R0, R0, 0xfffffffe, RZ, 0xc0, !PT ;  /* 0xfffffffe00007812 */ /* 0x000fca00078ec0ff */
[----:B------:R-:W-:-:S05]  /*46d0*/  IMAD.IADD R0, R227, 0x1, -R0 ;  /* 0x00000001e3007824 */ /* 0x000fca00078e0a00 */
[----:B------:R-:W-:Y:S01]  /*46e0*/  SHF.L.U32 R3, R0, 0x1f, RZ ;  /* 0x0000001f00037819 */ /* 0x000fe200000006ff */
[----:B------:R-:W-:-:S03]  /*46f0*/  IMAD.MOV.U32 R0, RZ, RZ, 0x1 ;  /* 0x00000001ff007424 */ /* 0x000fc600078e00ff */
[----:B------:R-:W0:Y:S02]  /*4700*/  SYNCS.PHASECHK.TRANS64.TRYWAIT P1, [UR41+0x38800], R3 ;  /* 0x03880003ff0075a7 */ /* 0x000e240008020169 */
[----:B------:R-:W-:-:S04]  /*4710*/  SEL R0, R0, 0x2, !P0 ;  /* 0x0000000200007807 */ /* 0x000fc80004000000 */
[----:B------:R-:W-:-:S04]  /*4720*/  LOP3.LUT R0, R0, 0x1, RZ, 0xfc, !PT ;  /* 0x0000000100007812 */ /* 0x000fc800078efcff */
[----:B------:R-:W-:Y:S01]  /*4730*/  ISETP.NE.AND P0, PT, R0, 0x3, PT ;  /* 0x000000030000780c */ /* 0x000fe20003f05270 */
[----:B0-----:R-:W-:-:S12]  /*4740*/  @!P1 BRA `(.L_x_6140) ;  /* 0x000001a400fc9947 */ /* 0x001fd80003800000 */
.L_x_6382:
[----:B------:R-:W-:Y:S05]  /*4750*/  @!P0 BRA `(.L_x_6141) ;  /* 0x0000000000048947 */ /* 0x000fea0003800000 */
[----:B------:R-:W-:Y:S01]  /*4760*/  BPT.TRAP 0x1 ;  /* 0x000000040000795c */ /* 0x000fe20000300000 */
.L_x_6141:
[----:B------:R-:W-:Y:S01]  /*4770*/  IMAD.U32 R7, RZ, RZ, UR37 ;  /* 0x00000025ff077e24 */ /* 0x000fe2000f8e00ff */
[----:B------:R-:W-:-:S04]  /*4780*/  SHF.L.U32 R4, R2, 0x1f, RZ ;  /* 0x0000001f02047819 */ /* 0x000fc800000006ff */
[----:B------:R-:W-:-:S04]  /*4790*/  LEA R7, R7, UR41, 0x3 ;  /* 0x0000002907077c11 */ /* 0x000fc8000f8e18ff */
[----:B------:R1:W2:Y:S01]  /*47a0*/  SYNCS.PHASECHK.TRANS64.TRYWAIT P1, [R7+URZ+0x38830], R4 ;  /* 0x03883004070075a7 */ /* 0x0002a2000802017f */
[----:B------:R-:W-:Y:S05]  /*47b0*/  @!P0 BRA `(.L_x_6142) ;  /* 0x0000000000048947 */ /* 0x000fea0003800000 */
[----:B------:R-:W-:Y:S01]  /*47c0*/  BPT.TRAP 0x1 ;  /* 0x000000040000795c */ /* 0x000fe20000300000 */
.L_x_6142:
[----:B--2---:R-:W-:Y:S05]  /*47d0*/  @P1 BRA `(.L_x_6143) ;  /* 0x0000000000081947 */ /* 0x004fea0003800000 */
[----:B------:R-:W2:Y:S02]  /*47e0*/  SYNCS.PHASECHK.TRANS64.TRYWAIT P1, [R7+URZ+0x38830], R4 ;  /* 0x03883004070075a7 */ /* 0x000ea4000802017f */
[----:B--2---:R-:W-:Y:S05]  /*47f0*/  @!P1 BRA `(.L_x_6144) ;  /* 0x000001a400e89947 */ /* 0x004fea0003800000 */
.L_x_6143:
        /* <DEDUP_REMOVED lines=40> */
.L_x_6383:
[----:B------:R-:W-:Y:S05]  /*4a80*/  @!P0 BRA `(.L_x_6146) ;  /* 0x0000000000048947 */ /* 0x000fea0003800000 */
[----:B------:R-:W-:Y:S01]  /*4a90*/  BPT.TRAP 0x1 ;  /* 0x000000040000795c */ /* 0x000fe20000300000 */
.L_x_6146:
[----:B------:R3:W4:Y:S01]  /*4aa0*/  SYNCS.PHASECHK.TRANS64.TRYWAIT P1, [R7+URZ+0x38850], R4 ;  /* 0x03885004070075a7 */ /* 0x000722000802017f */
[----:B------:R-:W-:Y:S05]  /*4ab0*/  @!P0 BRA `(.L_x_6147) ;  /* 0x0000000000048947 */ /* 0x000fea0003800000 */
[----:B------:R-:W-:Y:S01]  /*4ac0*/  BPT.TRAP 0x1 ;  /* 0x000000040000795c */ /* 0x000fe20000300000 */
.L_x_6147:
[----:B----4-:R-:W-:Y:S05]  /*4ad0*/  @P1 BRA `(.L_x_6148) ;  /* 0x0000000000081947 */ /* 0x010fea0003800000 */
[----:B------:R-:W4:Y:S02]  /*4ae0*/  SYNCS.PHASECHK.TRANS64.TRYWAIT P1, [R7+URZ+0x38850], R4 ;  /* 0x03885004070075a7 */ /* 0x000f24000802017f */
[----:B----4-:R-:W-:Y:S05]  /*4af0*/  @!P1 BRA `(.L_x_6149) ;  /* 0x000001a400549947 */ /* 0x010fea0003800000 */
.L_x_6148:
[----:B------:R-:W-:Y:S01]  /*4b00*/  UIADD3 UR4, UR41, 0x400, URZ ;  /* 0x0000040029047890 */ /* 0x000fe2000fffe03f */
[----:B------:R-:W-:Y:S01]  /*4b10*/  WARPGROUP.ARRIVE ;  /* 0x00000000000079c5 */ /* 0x000fe20000000000 */
[----:B------:R-:W-:-:S05]  /*4b20*/  UIADD3 UR5, UR41, 0x26400, URZ ;  /* 0x0002640029057890 */ /* 0x000fca000fffe03f */
[----:B0-----:R-:W0:Y:S01]  /*4b30*/  S2R R3, SR_TID.X ;  /* 0x0000000000037919 */ /* 0x001e220000002100 */
[----:B------:R-:W-:Y:S01]  /*4b40*/  USHF.R.U32.HI UR4, URZ, 0x4, UR4 ;  /* 0x000000043f047899 */ /* 0x000fe20008011604 */
[----:B------:R-:W-:Y:S01]  /*4b50*/  LEA R9, R168, 0xffffffc0, 0x6 ;  /* 0xffffffc0a8097811 */ /* 0x000fe200078e30ff */
[----:B------:R-:W-:Y:S01]  /*4b60*/  USHF.R.U32.HI UR5, URZ, 0x4, UR5 ;  /* 0x000000043f057899 */ /* 0x000fe20008011605 */
[----:B-1234-:R-:W1:Y:S01]  /*4b70*/  S2R R4, SR_TID.X ;  /* 0x0000000000047919 */ /* 0x01ee620000002100 */
[----:B------:R-:W-:Y:S01]  /*4b80*/  ULOP3.LUT UR4, UR4, 0x3fff, URZ, 0xc0, !UPT ;  /* 0x00003fff04047892 */ /* 0x000fe2000f8ec03f */
[----:B------:R-:W-:Y:S01]  /*4b90*/  IADD3 R8, -R19, R16, -R9 ;  /* 0x0000001013087210 */ /* 0x000fe20007ffe909 */
[----:B------:R-:W-:Y:S02]  /*4ba0*/  ULOP3.LUT UR5, UR5, 0x3fff, URZ, 0xc0, !UPT ;  /* 0x00003fff05057892 */ /* 0x000fe4000f8ec03f */
[----:B------:R-:W-:Y:S02]  /*4bb0*/  ULOP3.LUT UR4, UR4, 0x10000, URZ, 0xfc, !UPT ;  /* 0x0001000004047892 */ /* 0x000fe4000f8efc3f */
[----:B------:R-:W-:-:S02]  /*4bc0*/  ULOP3.LUT UR6, UR5, 0x10000, URZ, 0xfc, !UPT ;  /* 0x0001000005067892 */ /* 0x000fc4000f8efc3f */
[----:B------:R-:W-:Y:S01]  /*4bd0*/  ULEA UR26, UR37, UR4, 0xc ;  /* 0x00000004251a7291 */ /* 0x000fe2000f8e603f */
[----:B------:R-:W-:Y:S01]  /*4be0*/  UMOV UR25, 0x40000040 ;  /* 0x4000004000197882 */ /* 0x000fe20000000000 */
[----:B------:R-:W-:Y:S01]  /*4bf0*/  UMOV UR27, 0x40000040 ;  /* 0x40000040001b7882 */ /* 0x000fe20000000000 */
[----:B------:R-:W-:Y:S02]  /*4c00*/  UIADD3 UR28, UR6, 0x2, URZ ;  /* 0x00000002061c7890 */ /* 0x000fe4000fffe03f */
[----:B------:R-:W-:Y:S01]  /*4c10*/  UMOV UR24, UR6 ;  /* 0x0000000600187c82 */ /* 0x000fe20008000000 */
[----:B------:R-:W-:-:S03]  /*4c20*/  UIADD3 UR30, UR26, 0x2, URZ ;  /* 0x000000021a1e7890 */ /* 0x000fc6000fffe03f */
[----:B------:R-:W-:Y:S01]  /*4c30*/  HGMMA.64x64x16.F32 R24, gdesc[UR24], R24, gsb0 ;  /* 0x00e00000181879f0 */ /* 0x000fe20008000818 */
[----:B------:R-:W-:Y:S01]  /*4c40*/  UMOV UR29, 0x40000040 ;  /* 0x40000040001d7882 */ /* 0x000fe20000000000 */
[----:B------:R-:W-:Y:S01]  /*4c50*/  UMOV UR31, 0x40000040 ;  /* 0x40000040001f7882 */ /* 0x000fe20000000000 */
[----:B------:R-:W-:Y:S02]  /*4c60*/  UIADD3 UR11, UR6, 0x800, URZ ;  /* 0x00000800060b7890 */ /* 0x000fe4000fffe03f */
[----:B------:R-:W-:Y:S01]  /*4c70*/  UIADD3 UR14, UR26, 0x800, URZ ;  /* 0x000008001a0e7890 */ /* 0x000fe2000fffe03f */
[----:B0-----:R-:W-:Y:S02]  /*4c80*/  SHF.R.U32.HI R3, RZ, 0x7, R3 ;  /* 0x00000007ff037819 */ /* 0x001fe40000011603 */
[----:B-1----:R-:W-:-:S04]  /*4c90*/  LOP3.LUT R4, R4, 0x7f, RZ, 0xc0, !PT ;  /* 0x0000007f04047812 */ /* 0x002fc800078ec0ff */
[----:B------:R-:W0:Y:S01]  /*4ca0*/  SHFL.IDX PT, R3, R3, RZ, 0x1f ;  /* 0x00001fff03037589 */ /* 0x000e2200000e0000 */
[----:B------:R-:W-:Y:S02]  /*4cb0*/  ISETP.NE.AND P1, PT, R4, RZ, PT ;  /* 0x000000ff0400720c */ /* 0x000fe40003f25270 */
[----:B0-----:R-:W-:Y:S01]  /*4cc0*/  R2UR UR5, R3 ;  /* 0x00000000030572ca */ /* 0x001fe200000e0000 */
[----:B------:R-:W-:-:S04]  /*4cd0*/  IMAD.IADD R3, R190, 0x1, R185 ;  /* 0x00000001be037824 */ /* 0x000fc800078e02b9 */
[----:B------:R-:W-:-:S08]  /*4ce0*/  IMAD.MOV.U32 R4, RZ, RZ, R3 ;  /* 0x000000ffff047224 */ /* 0x000fd000078e0003 */
        /* <DEDUP_REMOVED lines=236> */
[----:B------:R-:W-:Y:S01]  /*5bb0*/  ULDC.64 UR10, c[0x0][0xad8] ;  /* 0x0002b600000a7ab9 */ /* 0x000fe20000000a00 */
[----:B------:R-:W-:Y:S02]  /*5bc0*/  USEL UR5, UR5, 0x3e, UP0 ;  /* 0x0000003e05057887 */ /* 0x000fe40008000000 */
[----:B------:R-:W-:-:S02]  /*5bd0*/  UISETP.GE.AND UP1, UPT, UR11, 0x1, UPT ;  /* 0x000000010b00788c */ /* 0x000fc4000bf26270 */
        /* <DEDUP_REMOVED lines=9> */
[----:B------:R-:W-:Y:S01]  /*5c70*/  ULDC UR26, c[0x0][0xad4] ;  /* 0x0002b500001a7ab9 */ /* 0x000fe20000000800 */
[----:B------:R-:W-:-:S06]  /*5c80*/  UISETP.NE.AND UP0, UPT, UR5, 0x1, UPT ;  /* 0x000000010500788c */ /* 0x000fcc000bf05270 */
[----:B------:R-:W-:Y:S02]  /*5c90*/  PLOP3.LUT P2, PT, PT, PT, UP0, 0x80, 0x0 ;  /* 0x000000000000781c */ /* 0x000fe40003f4f008 */
[----:B------:R-:W-:-:S03]  /*5ca0*/  PLOP3.LUT P3, PT, PT, PT, UP0, 0x80, 0x0 ;  /* 0x000000000000781c */ /* 0x000fc60003f6f008 */
[----:B------:R-:W-:-:S08]  /*5cb0*/  @UP0 ULDC UR5, c[0x0][0x44c] ;  /* 0x0001130000050ab9 */ /* 0x000fd00000000800 */
[----:B------:R-:W-:Y:S01]  /*5cc0*/  @P2 IMAD.HI.U32 R5, R3, UR5, RZ ;  /* 0x0000000503052c27 */ /* 0x000fe2000f8e00ff */
[----:B------:R-:W-:Y:S01]  /*5cd0*/  @UP0 ULDC UR5, c[0x0][0x450] ;  /* 0x0001140000050ab9 */ /* 0x000fe20000000800 */
[----:B------:R-:W-:Y:S02]  /*5ce0*/  PLOP3.LUT P2, PT, PT, PT, UP1, 0x40, 0x0 ;  /* 0x000000000000781c */ /* 0x000fe40003f4e818 */
[----:B------:R-:W-:Y:S01]  /*5cf0*/  @!P1 VIADD R3, R7, 0x38840 ;  /* 0x0003884007039836 */ /* 0x000fe20000000000 */
[----:B------:R-:W-:Y:S01]  /*5d00*/  @P3 SHF.R.U32.HI R4, RZ, UR5, R5 ;  /* 0x00000005ff043c19 */ /* 0x000fe20008011605 */
[----:B------:R-:W-:Y:S01]  /*5d10*/  IMAD.MOV.U32 R5, RZ, RZ, -0x40 ;  /* 0xffffffc0ff057424 */ /* 0x000fe200078e00ff */
[----:B------:R-:W-:Y:S02]  /*5d20*/  ULOP3.LUT UR5, URZ, UR26, URZ, 0x33, !UPT ;  /* 0x0000001a3f057292 */ /* 0x000fe4000f8e333f */
[----:B------:R-:W-:Y:S01]  /*5d30*/  @!P1 PRMT R3, RZ, 0x654, R3 ;  /* 0x00000654ff039816 */ /* 0x000fe20000000003 */
[----:B------:R-:W0:Y:S01]  /*5d40*/  SHFL.IDX PT, R13, R4, RZ, 0x1c1f ;  /* 0x001c1fff040d7589 */ /* 0x000e2200000e0000 */
[----:B------:R-:W-:-:S04]  /*5d50*/  IMAD R5, R168, R5, 0x41 ;  /* 0x00000041a8057424 */ /* 0x000fc800078e0205 */
[----:B------:R-:W-:Y:S01]  /*5d60*/  VIADD R12, R5, 0xffffffff ;  /* 0xffffffff050c7836 */ /* 0x000fe20000000000 */
[----:B------:R-:W-:-:S05]  /*5d70*/  IADD3 R6, -R19, R5, R16 ;  /* 0x0000000513067210 */ /* 0x000fca0007ffe110 */
[----:B------:R-:W-:-:S04]  /*5d80*/  IMAD.IADD R6, R6, 0x1, -R17 ;  /* 0x0000000106067824 */ /* 0x000fc800078e0a11 */
[C---:B------:R-:W-:Y:S02]  /*5d90*/  VIADD R11, R6.reuse, UR10 ;  /* 0x0000000a060b7c36 */ /* 0x040fe40008000000 */
[----:B------:R-:W-:-:S04]  /*5da0*/  VIADD R10, R6, UR5 ;  /* 0x00000005060a7c36 */ /* 0x000fc80008000000 */
[----:B0-----:R-:W-:Y:S01]  /*5db0*/  IMAD.IADD R5, R10, 0x1, R13 ;  /* 0x000000010a057824 */ /* 0x001fe200078e020d */
[----:B------:R-:W-:Y:S02]  /*5dc0*/  WARPGROUP.DEPBAR.LE gsb0, 0x0 ;  /* 0x00008000000079c5 */ /* 0x000fe40000010000 */
[----:B------:R-:W-:-:S06]  /*5dd0*/  WARPGROUP.ARRIVE ;  /* 0x00000000000079c5 */ /* 0x000fcc0000000000 */
[----:B------:R-:W-:Y:S03]  /*5de0*/  HGMMA.64x64x16.F32 R24, gdesc[UR28], R24, gsb0 ;  /* 0x00e000001c1879f0 */ /* 0x000fe60008000818 */
[----:B------:R-:W-:Y:S02]  /*5df0*/  WARPGROUP.DEPBAR.LE gsb0, 0x0 ;  /* 0x00008000000079c5 */ /* 0x000fe40000010000 */
[----:B------:R0:W-:Y:S02]  /*5e00*/  @!P1 SYNCS.ARRIVE.TRANS64.RED.A1T0 RZ, [R3+URZ], RZ ;  /* 0x000000ff03ff99a7 */ /* 0x0001e4000810043f */
[----:B0-----:R-:W-:Y:S01]  /*5e10*/  VIADDMNMX R3, R13, R11, R8, PT ;  /* 0x0000000b0d037246 */ /* 0x001fe20003800108 */
        /* <DEDUP_REMOVED lines=13> */
.L_x_6152:
[----:B------:R-:W-:-:S06]  /*5ef0*/  UISETP.NE.AND UP2, UPT, UR11, 0x1, UPT ;  /* 0x000000010b00788c */ /* 0x000fcc000bf45270 */
[----:B------:R-:W-:-:S05]  /*5f00*/  PLOP3.LUT P2, PT, PT, PT, UP2, 0x80, 0x0 ;  /* 0x000000000000781c */ /* 0x000fca0003f4f028 */
[----:B------:R-:W-:-:S08]  /*5f10*/  @UP2 ULDC.64 UR14, c[0x0][0xae0] ;  /* 0x0002b800000e2ab9 */ /* 0x000fd00000000a00 */
[----:B------:R-:W-:-:S05]  /*5f20*/  @P2 IMAD.HI.U32 R13, R6, UR14, RZ ;  /* 0x0000000e060d2c27 */ /* 0x000fca000f8e00ff */
[----:B------:R-:W-:-:S07]  /*5f30*/  @P2 SHF.R.U32.HI R6, RZ, UR15, R13 ;  /* 0x0000000fff062c19 */ /* 0x000fce000801160d */
.L_x_6153:
[----:B------:R-:W-:Y:S05]  /*5f40*/  BSYNC B0 ;  /* 0x0000000000007941 */ /* 0x000fea0003800000 */
.L_x_6151:
[----:B------:R-:W-:-:S04]  /*5f50*/  IMAD R6, R6, UR11, -R9 ;  /* 0x0000000b06067c24 */ /* 0x000fc8000f8e0a09 */
[----:B------:R-:W-:-:S05]  /*5f60*/  IMAD.IADD R6, R6, 0x1, -R19 ;  /* 0x0000000106067824 */ /* 0x000fca00078e0a13 */
[----:B------:R-:W-:Y:S02]  /*5f70*/  VIMNMX R5, R5, R6, !PT ;  /* 0x0000000605057248 */ /* 0x000fe40007fe0100 */
[----:B------:R-:W-:-:S07]  /*5f80*/  VIADDMNMX R3, R6, UR11, R3, PT ;  /* 0x0000000b06037c46 */ /* 0x000fce000b800103 */
.L_x_6150:
        /* <DEDUP_REMOVED lines=94> */
.L_x_6156:
[----:B------:R-:W-:-:S06]  /*6570*/  UISETP.NE.AND UP2, UPT, UR11, 0x1, UPT ;  /* 0x000000010b00788c */ /* 0x000fcc000bf45270 */
[----:B------:R-:W-:-:S05]  /*6580*/  PLOP3.LUT P6, PT, PT, PT, UP2, 0x80, 0x0 ;  /* 0x000000000000781c */ /* 0x000fca0003fcf028 */
[----:B------:R-:W-:-:S08]  /*6590*/  @UP2 ULDC.64 UR14, c[0x0][0xae0] ;  /* 0x0002b800000e2ab9 */ /* 0x000fd00000000a00 */
[----:B------:R-:W-:Y:S01]  /*65a0*/  @P6 IMAD.HI.U32 R5, R4, UR14, RZ ;  /* 0x0000000e04056c27 */ /* 0x000fe2000f8e00ff */
[----:B------:R-:W-:-:S13]  /*65b0*/  PLOP3.LUT P6, PT, PT, PT, UP2, 0x80, 0x0 ;  /* 0x000000000000781c */ /* 0x000fda0003fcf028 */
[----:B------:R-:W-:-:S07]  /*65c0*/  @P6 SHF.R.U32.HI R4, RZ, UR15, R5 ;  /* 0x0000000fff046c19 */ /* 0x000fce0008011605 */
.L_x_6157:
[----:B------:R-:W-:Y:S05]  /*65d0*/  BSYNC B0 ;  /* 0x0000000000007941 */ /* 0x000fea0003800000 */
.L_x_6155:
[----:B------:R-:W-:-:S04]  /*65e0*/  IMAD R4, R4, UR11, -R9 ;  /* 0x0000000b04047c24 */ /* 0x000fc8000f8e0a09 */
[----:B------:R-:W-:-:S05]  /*65f0*/  IMAD.IADD R4, R4, 0x1, -R19 ;  /* 0x0000000104047824 */ /* 0x000fca00078e0a13 */
[----:B------:R-:W-:Y:S02]  /*6600*/  VIMNMX R6, R6, R4, !PT ;  /* 0x0000000406067248 */ /* 0x000fe40007fe0100 */
[----:B------:R-:W-:-:S07]  /*6610*/  VIADDMNMX R3, R4, UR11, R3, PT ;  /* 0x0000000b04037c46 */ /* 0x000fce000b800103 */
.L_x_6154:
[----:B------:R-:W-:Y:S01]  /*6620*/  ISETP.GT.AND P2, PT, R6, 0x1, !P2 ;  /* 0x000000010600780c */ /* 0x000fe20005744270 */
[----:B------:R-:W-:Y:S01]  /*6630*/  ULDC UR19, c[0x0][0xa80] ;  /* 0x0002a00000137ab9 */ /* 0x000fe20000000800 */
[----:B------:R-:W-:Y:S01]  /*6640*/  FMNMX.FTZ R4, R24, R14, !PT ;  /* 0x0000000e18047209 */ /* 0x000fe20007810000 */
[----:B------:R-:W-:Y:S01]  /*6650*/  ULEA UR14, UR37, UR42, 0xc ;  /* 0x0000002a250e7291 */ /* 0x000fe2000f8e603f */
[----:B------:R-:W-:Y:S01]  /*6660*/  ISETP.LT.OR P2, PT, R3, 0x2, P2 ;  /* 0x000000020300780c */ /* 0x000fe20001741670 */
[----:B------:R-:W-:Y:S01]  /*6670*/  UMOV UR15, 0x40000040 ;  /* 0x40000040000f7882 */ /* 0x000fe20000000000 */
[----:B------:R-:W-:Y:S01]  /*6680*/  FMNMX.FTZ R4, R28, R4, !PT ;  /* 0x000000041c047209 */ /* 0x000fe20007810000 */
[----:B------:R-:W-:Y:S01]  /*6690*/  UIADD3 UR18, UR14, 0x80, URZ ;  /* 0x000000800e127890 */ /* 0x000fe2000fffe03f */
[----:B------:R-:W-:Y:S01]  /*66a0*/  FSEL R27, R27, -INF , !P2 ;  /* 0xff8000001b1b7808 */ /* 0x000fe20005000000 */
[----:B------:R-:W-:Y:S01]  /*66b0*/  UMOV UR23, 0x40000040 ;  /* 0x4000004000177882 */ /* 0x000fe20000000000 */
[----:B------:R-:W-:Y:S01]  /*66c0*/  ISETP.NE.AND P2, PT, R15, RZ, PT ;  /* 0x000000ff0f00720c */ /* 0x000fe20003f45270 */
[----:B------:R-:W-:Y:S01]  /*66d0*/  @!P1 VIADD R7, R7, 0x38860 ;  /* 0x0003886007079836 */ /* 0x000fe20000000000 */
[----:B------:R-:W-:-:S02]  /*66e0*/  FMNMX.FTZ R4, R20, R4, !PT ;  /* 0x0000000414047209 */ /* 0x000fc40007810000 */
[----:B------:R-:W-:Y:S01]  /*66f0*/  ISETP.GT.AND P2, PT, R6, 0x9, !P2 ;  /* 0x000000090600780c */ /* 0x000fe20005744270 */
[----:B------:R-:W-:Y:S01]  /*6700*/  UMOV UR22, UR18 ;  /* 0x0000001200167c82 */ /* 0x000fe20008000000 */
[----:B------:R-:W-:Y:S01]  /*6710*/  FMNMX.FTZ R4, R32, R4, !PT ;  /* 0x0000000420047209 */ /* 0x000fe20007810000 */
[----:B------:R-:W-:Y:S01]  /*6720*/  UIADD3 UR18, UR14, 0x100, URZ ;  /* 0x000001000e127890 */ /* 0x000fe2000fffe03f */
        /* <DEDUP_REMOVED lines=22> */
[----:B------:R-:W-:Y:S02]  /*6890*/  ISETP.GT.AND P3, PT, R6, 0x8, !P3 ;  /* 0x000000080600780c */ /* 0x000fe40005f64270 */
[----:B------:R-:W-:Y:S02]  /*68a0*/  FSEL R38, R38, -INF , !P2 ;  /* 0xff80000026267808 */ /* 0x000fe40005000000 */
[----:B------:R-:W-:Y:S02]  /*68b0*/  ISETP.NE.AND P2, PT, R33, RZ, PT ;  /* 0x000000ff2100720c */ /* 0x000fe40003f45270 */
[----:B------:R-:W-:Y:S02]  /*68c0*/  FMNMX.FTZ R5, R52, R5, !PT ;  /* 0x0000000534057209 */ /* 0x000fe40007810000 */
[----:B------:R-:W-:Y:S02]  /*68d0*/  ISETP.GT.AND P2, PT, R6, 0x19, !P2 ;  /* 0x000000190600780c */ /* 0x000fe40005744270 */
[----:B------:R-:W-:-:S02]  /*68e0*/  ISETP.LT.OR P3, PT, R3, 0x9, P3 ;  /* 0x000000090300780c */ /* 0x000fc40001f61670 */
[----:B------:R-:W-:Y:S02]  /*68f0*/  ISETP.LT.OR P2, PT, R3, 0x1a, P2 ;  /* 0x0000001a0300780c */ /* 0x000fe40001741670 */
[----:B------:R-:W-:Y:S02]  /*6900*/  FMNMX.FTZ R8, R66, R5, !PT ;  /* 0x0000000542087209 */ /* 0x000fe40007810000 */
[----:B------:R-:W-:Y:S02]  /*6910*/  FSEL R39, R39, -INF , !P2 ;  /* 0xff80000027277808 */ /* 0x000fe40005000000 */
[----:B------:R-:W-:Y:S01]  /*6920*/  ISETP.NE.AND P2, PT, R37, RZ, PT ;  /* 0x000000ff2500720c */ /* 0x000fe20003f45270 */
[----:B------:R-:W0:Y:S01]  /*6930*/  SHFL.BFLY PT, R5, R8, 0x2, 0x1f ;  /* 0x0c401f0008057f89 */ /* 0x000e2200000e0000 */
[----:B------:R-:W-:Y:S02]  /*6940*/  FSEL R30, R30, -INF , !P3 ;  /* 0xff8000001e1e7808 */ /* 0x000fe40005800000 */
[----:B------:R-:W-:-:S02]  /*6950*/  ISETP.GT.AND P2, PT, R6, 0x20, !P2 ;  /* 0x000000200600780c */ /* 0x000fc40005744270 */
[----:B------:R-:W-:Y:S01]  /*6960*/  ISETP.NE.AND P3, PT, R41, RZ, PT ;  /* 0x000000ff2900720c */ /* 0x000fe20003f65270 */
[----:B------:R-:W-:Y:S01]  /*6970*/  BAR.SYNC.DEFER_BLOCKING 0xf, 0x100 ;  /* 0x03c4000000007b1d */ /* 0x000fe20000010000 */
[----:B------:R-:W-:Y:S02]  /*6980*/  ISETP.LT.OR P2, PT, R3, 0x21, P2 ;  /* 0x000000210300780c */ /* 0x000fe40001741670 */
[----:B------:R-:W-:Y:S02]  /*6990*/  ISETP.NE.AND P6, PT, R13, RZ, PT ;  /* 0x000000ff0d00720c */ /* 0x000fe40003fc5270 */
[----:B------:R-:W-:Y:S02]  /*69a0*/  FSEL R42, R42, -INF , !P2 ;  /* 0xff8000002a2a7808 */ /* 0x000fe40005000000 */
[----:B------:R-:W-:Y:S02]  /*69b0*/  ISETP.NE.AND P2, PT, R57, RZ, PT ;  /* 0x000000ff3900720c */ /* 0x000fe40003f45270 */
[----:B------:R-:W-:-:S02]  /*69c0*/  ISETP.GT.AND P4, PT, R6, 0x31, !P4 ;  /* 0x000000310600780c */ /* 0x000fc40006784270 */
[C---:B------:R-:W-:Y:S02]  /*69d0*/  ISETP.GT.AND P2, PT, R6.reuse, 0x21, !P2 ;  /* 0x000000210600780c */ /* 0x040fe40005744270 */
[C---:B------:R-:W-:Y:S02]  /*69e0*/  ISETP.GT.AND P5, PT, R6.reuse, 0x38, !P5 ;  /* 0x000000380600780c */ /* 0x040fe40006fa4270 */
[C---:B------:R-:W-:Y:S02]  /*69f0*/  ISETP.LT.OR P2, PT, R3.reuse, 0x22, P2 ;  /* 0x000000220300780c */ /* 0x040fe40001741670 */
[----:B------:R-:W-:Y:S02]  /*6a00*/  ISETP.LT.OR P4, PT, R3, 0x32, P4 ;  /* 0x000000320300780c */ /* 0x000fe40002781670 */
[----:B------:R-:W-:Y:S02]  /*6a10*/  FSEL R43, R43, -INF , !P2 ;  /* 0xff8000002b2b7808 */ /* 0x000fe40005000000 */
[----:B------:R-:W-:-:S02]  /*6a20*/  ISETP.GT.AND P2, PT, R6, 0x28, !P3 ;  /* 0x000000280600780c */ /* 0x000fc40005f44270 */
[----:B0-----:R-:W-:Y:S02]  /*6a30*/  FMNMX.FTZ R10, R8, R5, !PT ;  /* 0x00000005080a7209 */ /* 0x001fe40007810000 */
[----:B------:R-:W-:Y:S02]  /*6a40*/  ISETP.LT.OR P2, PT, R3, 0x29, P2 ;  /* 0x000000290300780c */ /* 0x000fe40001741670 */
[----:B------:R-:W-:Y:S01]  /*6a50*/  ISETP.NE.AND P3, PT, R45, RZ, PT ;  /* 0x000000ff2d00720c */ /* 0x000fe20003f65270 */
[----:B------:R-:W0:Y:S01]  /*6a60*/  SHFL.BFLY PT, R11, R10, 0x1, 0x1f ;  /* 0x0c201f000a0b7f89 */ /* 0x000e2200000e0000 */
[----:B------:R-:W-:Y:S02]  /*6a70*/  FSEL R46, R46, -INF , !P2 ;  /* 0xff8000002e2e7808 */ /* 0x000fe40005000000 */
[C---:B------:R-:W-:Y:S02]  /*6a80*/  ISETP.GT.AND P2, PT, R6.reuse, RZ, !P6 ;  /* 0x000000ff0600720c */ /* 0x040fe40007744270 */
[----:B------:R-:W-:-:S02]  /*6a90*/  ISETP.GT.AND P3, PT, R6, 0x30, !P3 ;  /* 0x000000300600780c */ /* 0x000fc40005f64270 */
[C---:B------:R-:W-:Y:S02]  /*6aa0*/  ISETP.LT.OR P2, PT, R3.reuse, 0x1, P2 ;  /* 0x000000010300780c */ /* 0x040fe40001741670 */
[----:B------:R-:W-:Y:S02]  /*6ab0*/  ISETP.LT.OR P3, PT, R3, 0x31, P3 ;  /* 0x000000310300780c */ /* 0x000fe40001f61670 */
        /* <DEDUP_REMOVED lines=8> */
[----:B------:R-:W-:Y:S02]  /*6b40*/  FMNMX.FTZ R4, R34, R5, !PT ;  /* 0x0000000522047209 */ /* 0x000fe40007810000 */
[----:B0-----:R-:W-:-:S02]  /*6b50*/  FMNMX.FTZ R5, R10, R11, !PT ;  /* 0x0000000b0a057209 */ /* 0x001fc40007810000 */
[----:B------:R-:W-:Y:S02]  /*6b60*/  FMNMX.FTZ R9, R35, R4, !PT ;  /* 0x0000000423097209 */ /* 0x000fe40007810000 */
[C---:B------:R-:W-:Y:S01]  /*6b70*/  FSETP.NEU.FTZ.AND P2, PT, R5.reuse, -INF , PT ;  /* 0xff8000000500780b */ /* 0x040fe20003f5d000 */
[----:B------:R-:W-:Y:S01]  /*6b80*/  FMUL.FTZ R8, R5, UR19 ;  /* 0x0000001305087c20 */ /* 0x000fe20008410000 */
[----:B------:R-:W-:Y:S02]  /*6b90*/  FMNMX.FTZ R4, R38, R9, !PT ;  /* 0x0000000926047209 */ /* 0x000fe40007810000 */
[----:B------:R-:W-:Y:S02]  /*6ba0*/  ISETP.NE.AND P6, PT, R12, RZ, PT ;  /* 0x000000ff0c00720c */ /* 0x000fe40003fc5270 */
[----:B------:R-:W-:Y:S02]  /*6bb0*/  FMNMX.FTZ R9, R39, R4, !PT ;  /* 0x0000000427097209 */ /* 0x000fe40007810000 */
[----:B------:R-:W-:-:S02]  /*6bc0*/  FSEL R50, R50, -INF , !P3 ;  /* 0xff80000032327808 */ /* 0x000fc40005800000 */
        /* <DEDUP_REMOVED lines=16> */
[----:B------:R1:W2:Y:S01]  /*6cd0*/  MUFU.EX2 R9, R8 ;  /* 0x0000000800097308 */ /* 0x0002a20000000800 */
[----:B------:R-:W-:Y:S01]  /*6ce0*/  FSEL R54, R54, -INF , !P5 ;  /* 0xff80000036367808 */ /* 0x000fe20006800000 */
[--C-:B0-----:R-:W-:Y:S01]  /*6cf0*/  FFMA.FTZ R6, R28, UR19, -R11.reuse ;  /* 0x000000131c067c23 */ /* 0x101fe2000801080b */
[----:B------:R-:W-:Y:S01]  /*6d00*/  FMNMX.FTZ R3, R51, R4, !PT ;  /* 0x0000000433037209 */ /* 0x000fe20007810000 */
[--C-:B------:R-:W-:Y:S01]  /*6d10*/  FFMA.FTZ R20, R58, UR19, -R11.reuse ;  /* 0x000000133a147c23 */ /* 0x100fe2000801080b */
[----:B------:R-:W-:Y:S01]  /*6d20*/  FSEL R55, R55, -INF , !P2 ;  /* 0xff80000037377808 */ /* 0x000fe20005000000 */
[--C-:B------:R-:W-:Y:S01]  /*6d30*/  FFMA.FTZ R24, R40, UR19, -R11.reuse ;  /* 0x0000001328187c23 */ /* 0x100fe2000801080b */
[----:B------:R-:W-:Y:S01]  /*6d40*/  FMNMX.FTZ R4, R54, R3, !PT ;  /* 0x0000000336047209 */ /* 0x000fe20007810000 */
[----:B------:R-:W-:Y:S01]  /*6d50*/  MUFU.EX2 R154, R6 ;  /* 0x00000006009a7308 */ /* 0x000fe20000000800 */
[--C-:B-1----:R-:W-:Y:S01]  /*6d60*/  FFMA.FTZ R8, R56, UR19, -R11.reuse ;  /* 0x0000001338087c23 */ /* 0x102fe2000801080b */
[--C-:B------:R-:W-:Y:S01]  /*6d70*/  FFMA.FTZ R28, R64, UR19, -R11.reuse ;  /* 0x00000013401c7c23 */ /* 0x100fe2000801080b */
[----:B------:R-:W-:Y:S01]  /*6d80*/  FMNMX.FTZ R4, R55, R4, !PT ;  /* 0x0000000437047209 */ /* 0x000fe20007810000 */
[----:B------:R-:W-:Y:S01]  /*6d90*/  FFMA.FTZ R52, R52, UR19, -R11 ;  /* 0x0000001334347c23 */ /* 0x000fe2000801080b */
[----:B------:R-:W-:-:S02]  /*6da0*/  R2UR UR5, R185 ;  /* 0x00000000b90572ca */ /* 0x000fc400000e0000 */
[----:B------:R-:W-:Y:S01]  /*6db0*/  @!P1 PRMT R7, RZ, 0x654, R7 ;  /* 0x00000654ff079816 */ /* 0x000fe20000000007 */
[----:B------:R-:W0:Y:S01]  /*6dc0*/  SHFL.BFLY PT, R3, R4, 0x2, 0x1f ;  /* 0x0c401f0004037f89 */ /* 0x000e2200000e0000 */
[----:B------:R1:W-:Y:S01]  /*6dd0*/  MUFU.EX2 R13, R10 ;  /* 0x0000000a000d7308 */ /* 0x0003e20000000800 */
[----:B--2---:R-:W-:Y:S01]  /*6de0*/  FADD.FTZ R37, R152, R9 ;  /* 0x0000000998257221 */ /* 0x004fe20000010000 */
[----:B------:R-:W-:-:S06]  /*6df0*/  F2FP.F16.F32.PACK_AB R152, R9, R152 ;  /* 0x000000980998723e */ /* 0x000fcc00000000ff */
[----:B------:R-:W-:Y:S01]  /*6e00*/  MUFU.EX2 R12, R12 ;  /* 0x0000000c000c7308 */ /* 0x000fe20000000800 */
[----:B-1----:R-:W-:-:S07]  /*6e10*/  FFMA.FTZ R10, R62, UR19, -R11 ;  /* 0x000000133e0a7c23 */ /* 0x002fce000801080b */
[----:B------:R1:W2:Y:S01]  /*6e20*/  MUFU.EX2 R15, R8 ;  /* 0x00000008000f7308 */ /* 0x0002a20000000800 */
[----:B0-----:R-:W-:Y:S01]  /*6e30*/  FMNMX.FTZ R3, R4, R3, !PT ;  /* 0x0000000304037209 */ /* 0x001fe20007810000 */
[----:B------:R-:W-:-:S06]  /*6e40*/  FFMA.FTZ R4, R60, UR19, -R11 ;  /* 0x000000133c047c23 */ /* 0x000fcc000801080b */
[----:B------:R-:W-:Y:S01]  /*6e50*/  MUFU.EX2 R14, R14 ;  /* 0x0000000e000e7308 */ /* 0x000fe20000000800 */
[----:B-1----:R-:W-:Y:S01]  /*6e60*/  FFMA.FTZ R8, R44, UR19, -R11 ;  /* 0x000000132c087c23 */ /* 0x002fe2000801080b */
[----:B------:R-:W0:Y:S06]  /*6e70*/  SHFL.BFLY PT, R6, R3, 0x1, 0x1f ;  /* 0x0c201f0003067f89 */ /* 0x000e2c00000e0000 */
[----:B------:R1:W-:Y:S01]  /*6e80*/  MUFU.EX2 R25, R4 ;  /* 0x0000000400197308 */ /* 0x0003e20000000800 */
[----:B--2---:R-:W-:-:S07]  /*6e90*/  F2FP.F16.F32.PACK_AB R156, R15, R12 ;  /* 0x0000000c0f9c723e */ /* 0x004fce00000000ff */
[----:B------:R2:W3:Y:S01]  /*6ea0*/  MUFU.EX2 R21, R20 ;  /* 0x0000001400157308 */ /* 0x0004e20000000800 */
[----:B-1----:R-:W-:Y:S01]  /*6eb0*/  FADD.FTZ R4, R154, R37 ;  /* 0x000000259a047221 */ /* 0x002fe20000010000 */
[----:B------:R-:W-:-:S03]  /*6ec0*/  F2FP.F16.F32.PACK_AB R154, R13, R154 ;  /* 0x0000009a0d9a723e */ /* 0x000fc600000000ff */
[----:B------:R-:W-:-:S03]  /*6ed0*/  FADD.FTZ R37, R13, R4 ;  /* 0x000000040d257221 */ /* 0x000fc60000010000 */
[----:B------:R-:W1:Y:S01]  /*6ee0*/  MUFU.EX2 R24, R24 ;  /* 0x0000001800187308 */ /* 0x000e620000000800 */
[----:B------:R-:W-:Y:S01]  /*6ef0*/  FADD.FTZ R4, R12, R37 ;  /* 0x000000250c047221 */ /* 0x000fe20000010000 */
[--C-:B--2---:R-:W-:Y:S01]  /*6f00*/  FFMA.FTZ R20, R48, UR19, -R11.reuse ;  /* 0x0000001330147c23 */ /* 0x104fe2000801080b */
[----:B0-----:R-:W-:Y:S01]  /*6f10*/  FMNMX.FTZ R6, R3, R6, !PT ;  /* 0x0000000603067209 */ /* 0x001fe20007810000 */
[----:B------:R-:W-:Y:S01]  /*6f20*/  FFMA.FTZ R11, R66, UR19, -R11 ;  /* 0x00000013420b7c23 */ /* 0x000fe2000801080b */
[----:B------:R-:W-:Y:S02]  /*6f30*/  FADD.FTZ R41, R15, R4 ;  /* 0x000000040f297221 */ /* 0x000fe40000010000 */
[C---:B------:R-:W-:Y:S01]  /*6f40*/  FSETP.NEU.FTZ.AND P2, PT, R6.reuse, -INF , PT ;  /* 0xff8000000600780b */ /* 0x040fe20003f5d000 */
[----:B------:R-:W-:Y:S01]  /*6f50*/  FMUL.FTZ R3, R6, UR19 ;  /* 0x0000001306037c20 */ /* 0x000fe20008410000 */
[----:B------:R-:W-:Y:S01]  /*6f60*/  MUFU.EX2 R8, R8 ;  /* 0x0000000800087308 */ /* 0x000fe20000000800 */
[----:B---3--:R-:W-:-:S03]  /*6f70*/  F2FP.F16.F32.PACK_AB R158, R21, R14 ;  /* 0x0000000e159e723e */ /* 0x008fc600000000ff */
[----:B------:R-:W-:Y:S02]  /*6f80*/  FSEL R3, R3, RZ, P2 ;  /* 0x000000ff03037208 */ /* 0x000fe40001000000 */
[----:B------:R-:W-:Y:S02]  /*6f90*/  PLOP3.LUT P2, PT, PT, PT, UP1, 0x40, 0x0 ;  /* 0x000000000000781c */ /* 0x000fe40003f4e818 */
[----:B------:R0:W2:Y:S01]  /*6fa0*/  MUFU.EX2 R29, R10 ;  /* 0x0000000a001d7308 */ /* 0x0000a20000000800 */
        /* <DEDUP_REMOVED lines=9> */
[----:B------:R-:W-:Y:S01]  /*7040*/  FFMA.FTZ R42, R42, UR19, -R3 ;  /* 0x000000132a2a7c23 */ /* 0x000fe20008010803 */
[----:B0-----:R-:W-:Y:S01]  /*7050*/  FADD.FTZ R10, R14, R41 ;  /* 0x000000290e0a7221 */ /* 0x001fe20000010000 */
[--C-:B------:R-:W-:Y:S01]  /*7060*/  FFMA.FTZ R43, R43, UR19, -R3.reuse ;  /* 0x000000132b2b7c23 */ /* 0x100fe20008010803 */
[--C-:B------:R-:W-:Y:S01]  /*7070*/  FFMA.FTZ R46, R46, UR19, -R3.reuse ;  /* 0x000000132e2e7c23 */ /* 0x100fe20008010803 */
[--C-:B------:R-:W-:Y:S01]  /*7080*/  FFMA.FTZ R47, R47, UR19, -R3.reuse ;  /* 0x000000132f2f7c23 */ /* 0x100fe20008010803 */
[----:B------:R-:W-:Y:S01]  /*7090*/  FADD.FTZ R41, R21, R10 ;  /* 0x0000000a15297221 */ /* 0x000fe20000010000 */
[----:B------:R-:W0:Y:S01]  /*70a0*/  MUFU.EX2 R27, R27 ;  /* 0x0000001b001b7308 */ /* 0x000e220000000800 */
[--C-:B------:R-:W-:Y:S01]  /*70b0*/  FFMA.FTZ R50, R50, UR19, -R3.reuse ;  /* 0x0000001332327c23 */ /* 0x100fe20008010803 */
[----:B------:R-:W-:Y:S01]  /*70c0*/  FFMA.FTZ R51, R51, UR19, -R3 ;  /* 0x0000001333337c23 */ /* 0x000fe20008010803 */
[----:B-1----:R-:W-:Y:S01]  /*70d0*/  FADD.FTZ R10, R24, R41 ;  /* 0x00000029180a7221 */ /* 0x002fe20000010000 */
[--C-:B------:R-:W-:Y:S01]  /*70e0*/  FFMA.FTZ R54, R54, UR19, -R3.reuse ;  /* 0x0000001336367c23 */ /* 0x100fe20008010803 */
[----:B------:R-:W-:Y:S01]  /*70f0*/  FFMA.FTZ R55, R55, UR19, -R3 ;  /* 0x0000001337377c23 */ /* 0x000fe20008010803 */
[C---:B------:R-:W-:Y:S01]  /*7100*/  F2FP.F16.F32.PACK_AB R160, R25.reuse, R24 ;  /* 0x0000001819a0723e */ /* 0x040fe200000000ff */
[----:B------:R-:W-:Y:S01]  /*7110*/  FADD.FTZ R41, R25, R10 ;  /* 0x0000000a19297221 */ /* 0x000fe20000010000 */
[----:B------:R-:W1:Y:S01]  /*7120*/  MUFU.EX2 R30, R30 ;  /* 0x0000001e001e7308 */ /* 0x000e620000000800 */
[----:B--2---:R-:W-:-:S02]  /*7130*/  F2FP.F16.F32.PACK_AB R162, R29, R8 ;  /* 0x000000081da2723e */ /* 0x004fc400000000ff */
[----:B------:R-:W-:Y:S01]  /*7140*/  FADD.FTZ R10, R8, R41 ;  /* 0x00000029080a7221 */ /* 0x000fe20000010000 */
[----:B------:R-:W-:-:S03]  /*7150*/  IMAD.IADD R8, R16, 0x1, -R17 ;  /* 0x0000000110087824 */ /* 0x000fc600078e0a11 */
[----:B------:R-:W-:Y:S01]  /*7160*/  FADD.FTZ R3, R29, R10 ;  /* 0x0000000a1d037221 */ /* 0x000fe20000010000 */
[----:B------:R-:W2:Y:S01]  /*7170*/  MUFU.EX2 R31, R31 ;  /* 0x0000001f001f7308 */ /* 0x000ea20000000800 */
[----:B0-----:R-:W-:Y:S01]  /*7180*/  FADD.FTZ R37, R26, R27 ;  /* 0x0000001b1a257221 */ /* 0x001fe20000010000 */
[----:B------:R-:W-:Y:S02]  /*7190*/  F2FP.F16.F32.PACK_AB R153, R27, R26 ;  /* 0x0000001a1b99723e */ /* 0x000fe400000000ff */
[----:B------:R-:W-:-:S04]  /*71a0*/  R2UR UR7, R8 ;  /* 0x00000000080772ca */ /* 0x000fc800000e0000 */
[----:B------:R-:W0:Y:S01]  /*71b0*/  MUFU.EX2 R34, R34 ;  /* 0x0000002200227308 */ /* 0x000e220000000800 */
[----:B-1----:R-:W-:-:S07]  /*71c0*/  FADD.FTZ R4, R30, R37 ;  /* 0x000000251e047221 */ /* 0x002fce0000010000 */
[----:B------:R-:W1:Y:S01]  /*71d0*/  MUFU.EX2 R35, R35 ;  /* 0x0000002300237308 */ /* 0x000e620000000800 */
[C---:B--2---:R-:W-:Y:S01]  /*71e0*/  FADD.FTZ R37, R31.reuse, R4 ;  /* 0x000000041f257221 */ /* 0x044fe20000010000 */
[----:B------:R-:W-:-:S05]  /*71f0*/  F2FP.F16.F32.PACK_AB R155, R31, R30 ;  /* 0x0000001e1f9b723e */ /* 0x000fca00000000ff */
[----:B------:R2:W-:Y:S01]  /*7200*/  STSM.16.M88.4 [R186+0x36400], R152 ;  /* 0x03640098ba007844 */ /* 0x0005e20000000200 */
        /* <DEDUP_REMOVED lines=9> */
[----:B------:R-:W-:-:S05]  /*72a0*/  F2FP.F16.F32.PACK_AB R159, R39, R38 ;  /* 0x00000026279f723e */ /* 0x000fca00000000ff */
[----:B------:R2:W-:Y:S01]  /*72b0*/  STSM.16.M88.4 [R189], R156 ;  /* 0x0000009cbd007844 */ /* 0x0005e20000000200 */
[----:B------:R-:W0:Y:S01]  /*72c0*/  MUFU.EX2 R43, R43 ;  /* 0x0000002b002b7308 */ /* 0x000e220000000800 */
[----:B-1----:R-:W-:-:S07]  /*72d0*/  FADD.FTZ R4, R42, R37 ;  /* 0x000000252a047221 */ /* 0x002fce0000010000 */
[----:B------:R-:W1:Y:S01]  /*72e0*/  MUFU.EX2 R33, R28 ;  /* 0x0000001c00217308 */ /* 0x000e620000000800 */
[----:B---3--:R-:W-:-:S07]  /*72f0*/  FADD.FTZ R10, R20, R3 ;  /* 0x00000003140a7221 */ /* 0x008fce0000010000 */
[----:B------:R-:W3:Y:S01]  /*7300*/  MUFU.EX2 R46, R46 ;  /* 0x0000002e002e7308 */ /* 0x000ee20000000800 */
[C---:B0-----:R-:W-:Y:S01]  /*7310*/  FADD.FTZ R3, R43.reuse, R4 ;  /* 0x000000042b037221 */ /* 0x041fe20000010000 */
[----:B------:R-:W-:-:S06]  /*7320*/  F2FP.F16.F32.PACK_AB R161, R43, R42 ;  /* 0x0000002a2ba1723e */ /* 0x000fcc00000000ff */
[----:B------:R-:W0:Y:S01]  /*7330*/  MUFU.EX2 R52, R52 ;  /* 0x0000003400347308 */ /* 0x000e220000000800 */
[C---:B-1----:R-:W-:Y:S01]  /*7340*/  FADD.FTZ R9, R33.reuse, R10 ;  /* 0x0000000a21097221 */ /* 0x042fe20000010000 */
[----:B------:R-:W-:-:S06]  /*7350*/  F2FP.F16.F32.PACK_AB R164, R33, R20 ;  /* 0x0000001421a4723e */ /* 0x000fcc00000000ff */
[----:B------:R-:W1:Y:S01]  /*7360*/  MUFU.EX2 R47, R47 ;  /* 0x0000002f002f7308 */ /* 0x000e620000000800 */
[----:B---3--:R-:W-:-:S07]  /*7370*/  FADD.FTZ R4, R46, R3 ;  /* 0x000000032e047221 */ /* 0x008fce0000010000 */
[----:B------:R-:W3:Y:S01]  /*7380*/  MUFU.EX2 R50, R50 ;  /* 0x0000003200327308 */ /* 0x000ee20000000800 */
[----:B0-----:R-:W-:-:S07]  /*7390*/  FADD.FTZ R10, R52, R9 ;  /* 0x00000009340a7221 */ /* 0x001fce0000010000 */
[----:B------:R-:W0:Y:S01]  /*73a0*/  MUFU.EX2 R51, R51 ;  /* 0x0000003300337308 */ /* 0x000e220000000800 */
[C---:B-1----:R-:W-:Y:S01]  /*73b0*/  FADD.FTZ R9, R47.reuse, R4 ;  /* 0x000000042f097221 */ /* 0x042fe20000010000 */
[----:B------:R-:W-:-:S05]  /*73c0*/  F2FP.F16.F32.PACK_AB R163, R47, R46 ;  /* 0x0000002e2fa3723e */ /* 0x000fca00000000ff */
[----:B------:R2:W-:Y:S01]  /*73d0*/  STSM.16.M88.4 [R187], R160 ;  /* 0x000000a0bb007844 */ /* 0x0005e20000000200 */
[----:B------:R-:W1:Y:S01]  /*73e0*/  MUFU.EX2 R11, R11 ;  /* 0x0000000b000b7308 */ /* 0x000e620000000800 */
[----:B---3--:R-:W-:-:S07]  /*73f0*/  FADD.FTZ R4, R50, R9 ;  /* 0x0000000932047221 */ /* 0x008fce0000010000 */
[----:B------:R-:W3:Y:S01]  /*7400*/  MUFU.EX2 R54, R54 ;  /* 0x0000003600367308 */ /* 0x000ee20000000800 */
[C---:B0-----:R-:W-:Y:S01]  /*7410*/  FADD.FTZ R9, R51.reuse, R4 ;  /* 0x0000000433097221 */ /* 0x041fe20000010000 */
[----:B------:R-:W-:-:S06]  /*7420*/  F2FP.F16.F32.PACK_AB R165, R51, R50 ;  /* 0x0000003233a5723e */ /* 0x000fcc00000000ff */
[----:B------:R-:W0:Y:S01]  /*7430*/  MUFU.EX2 R55, R55 ;  /* 0x0000003700377308 */ /* 0x000e220000000800 */
[C---:B-1----:R-:W-:Y:S01]  /*7440*/  F2FP.F16.F32.PACK_AB R166, R11.reuse, R52 ;  /* 0x000000340ba6723e */ /* 0x042fe200000000ff */
[----:B------:R-:W-:Y:S01]  /*7450*/  FADD.FTZ R3, R11, R10 ;  /* 0x0000000a0b037221 */ /* 0x000fe20000010000 */
[----:B---3--:R-:W-:Y:S01]  /*7460*/  FADD.FTZ R4, R54, R9 ;  /* 0x0000000936047221 */ /* 0x008fe20000010000 */
[----:B0-----:R-:W-:-:S03]  /*7470*/  F2FP.F16.F32.PACK_AB R167, R55, R54 ;  /* 0x0000003637a7723e */ /* 0x001fc600000000ff */
[----:B------:R-:W-:Y:S02]  /*7480*/  FADD.FTZ R4, R55, R4 ;  /* 0x0000000437047221 */ /* 0x000fe40000010000 */
        /* <DEDUP_REMOVED lines=11> */
[----:B------:R-:W-:Y:S01]  /*7540*/  @UP0 ULDC UR18, c[0x0][0x450] ;  /* 0x0001140000120ab9 */ /* 0x000fe20000000800 */
[----:B------:R-:W-:Y:S02]  /*7550*/  WARPGROUP.DEPBAR.LE gsb0, 0x0 ;  /* 0x00008000000079c5 */ /* 0x000fe40000010000 */
[----:B------:R-:W-:-:S15]  /*7560*/  WARPGROUP.ARRIVE ;  /* 0x00000000000079c5 */ /* 0x000fde0000000000 */
[----:B------:R-:W-:-:S07]  /*7570*/  NOP ;  /* 0x0000000000007918 */ /* 0x000fce0000000000 */
[----:B------:R-:W-:Y:S03]  /*7580*/  HGMMA.64x256x16.F32 R24, R160, gdesc[UR20].tnspB, R24, gsb0 ;  /* 0x43e00014a0187df0 */ /* 0x000fe60008000818 */
[----:B------:R-:W-:Y:S02]  /*7590*/  WARPGROUP.DEPBAR.LE gsb0, 0x0 ;  /* 0x00008000000079c5 */ /* 0x000fe40000010000 */
[----:B------:R-:W-:-:S15]  /*75a0*/  WARPGROUP.ARRIVE ;  /* 0x00000000000079c5 */ /* 0x000fde0000000000 */
[----:B------:R-:W-:-:S08]  /*75b0*/  NOP ;  /* 0x0000000000007918 */ /* 0x000fd00000000000 */
[----:B------:R-:W-:Y:S01]  /*75c0*/  HGMMA.64x256x16.F32 R24, R164, gdesc[UR12].tnspB, R24, gsb0 ;  /* 0x43e0000ca4187df0 */ /* 0x000fe20008000818 */
[----:B------:R-:W-:Y:S02]  /*75d0*/  @UP0 ULDC UR14, c[0x0][0x44c] ;  /* 0x00011300000e0ab9 */ /* 0x000fe40000000800 */
[----:B------:R-:W-:-:S04]  /*75e0*/  UIMAD.WIDE.U32 UR14, UR5, UR14, URZ ;  /* 0x0000000e050e72a5 */ /* 0x000fc8000f8e003f */
[----:B------:R-:W-:-:S04]  /*75f0*/  @UP0 USHF.R.U32.HI UR5, URZ, UR18, UR15 ;  /* 0x000000123f050299 */ /* 0x000fc8000801160f */
[----:B------:R-:W-:-:S04]  /*7600*/  UIADD3 UR7, UR7, UR5, URZ ;  /* 0x0000000507077290 */ /* 0x000fc8000fffe03f */
[----:B------:R-:W-:Y:S01]  /*7610*/  UIADD3 UR10, UR7, UR10, URZ ;  /* 0x0000000a070a7290 */ /* 0x000fe2000fffe03f */
[----:B------:R-:W-:Y:S02]  /*7620*/  WARPGROUP.DEPBAR.LE gsb0, 0x0 ;  /* 0x00008000000079c5 */ /* 0x000fe40000010000 */
[----:B------:R-:W-:Y:S01]  /*7630*/  @!PT LDS RZ, [RZ] ;  /* 0x00000000fffff984 */ /* 0x000fe20000000800 */
[----:B------:R0:W-:Y:S06]  /*7640*/  MEMBAR.ALL.CTA ;  /* 0x0000000000007992 */ /* 0x0001ec0000008000 */
[----:B0-----:R-:W0:Y:S02]  /*7650*/  FENCE.VIEW.ASYNC.S ;  /* 0x00000000000073c6 */ /* 0x001e240000000000 */
[----:B0-----:R-:W-:Y:S01]  /*7660*/  NOP ;  /* 0x0000000000007918 */ /* 0x001fe20000000000 */
[----:B------:R-:W-:Y:S06]  /*7670*/  BAR.ARV 0xe, 0x100 ;  /* 0x0384000000007b1d */ /* 0x000fec0000002000 */
[----:B------:R0:W-:Y:S02]  /*7680*/  @!P1 SYNCS.ARRIVE.TRANS64.RED.A1T0 RZ, [R7+URZ], RZ ;  /* 0x000000ff07ff99a7 */ /* 0x0001e4000810043f */
[----:B0-----:R-:W-:Y:S01]  /*7690*/  VIADD R7, R168, 0xfffffffe ;  /* 0xfffffffea8077836 */ /* 0x001fe20000000000 */
[----:B--2---:R-:W-:Y:S06]  /*76a0*/  @P2 BRA `(.L_x_6158) ;  /* 0x0000000000442947 */ /* 0x004fec0003800000 */
        /* <DEDUP_REMOVED lines=10> */
.L_x_6159:
[----:B------:R-:W-:-:S11]  /*7750*/  UISETP.NE.AND UP2, UPT, UR11, 0x1, UPT ;  /* 0x000000010b00788c */ /* 0x000fd6000bf45270 */
[----:B------:R-:W-:Y:S02]  /*7760*/  @UP2 ULDC.64 UR22, c[0x0][0xae0] ;  /* 0x0002b80000162ab9 */ /* 0x000fe40000000a00 */
[----:B------:R-:W-:-:S04]  /*7770*/  UIMAD.WIDE.U32 UR14, UR5, UR22, URZ ;  /* 0x00000016050e72a5 */ /* 0x000fc8000f8e003f */
[----:B------:R-:W-:-:S12]  /*7780*/  @UP2 USHF.R.U32.HI UR5, URZ, UR23, UR15 ;  /* 0x000000173f052299 */ /* 0x000fd8000801160f */
.L_x_6160:
[----:B------:R-:W-:-:S04]  /*7790*/  UIMAD UR5, UR5, UR11, UR11 ;  /* 0x0000000b050572a4 */ /* 0x000fc8000f8e020b */
[----:B------:R-:W-:-:S04]  /*77a0*/  UISETP.LT.AND UP2, UPT, UR10, UR5, UPT ;  /* 0x000000050a00728c */ /* 0x000fc8000bf41270 */
[----:B------:R-:W-:-:S12]  /*77b0*/  USEL UR10, UR10, UR5, UP2 ;  /* 0x000000050a0a7287 */ /* 0x000fd80009000000 */
.L_x_6158:
[----:B------:R-:W-:Y:S01]  /*77c0*/  R2UR UR32, R191 ;  /* 0x00000000bf2072ca */ /* 0x000fe200000e0000 */
[----:B------:R-:W-:-:S04]  /*77d0*/  USHF.R.S32.HI UR5, URZ, 0x1f, UR10 ;  /* 0x0000001f3f057899 */ /* 0x000fc8000801140a */
[----:B------:R-:W-:-:S04]  /*77e0*/  ULEA.HI UR5, UR5, UR10, URZ, 0x6 ;  /* 0x0000000a05057291 */ /* 0x000fc8000f8f303f */
[----:B------:R-:W-:-:S04]  /*77f0*/  USHF.R.S32.HI UR5, URZ, 0x6, UR5 ;  /* 0x000000063f057899 */ /* 0x000fc80008011405 */
[----:B------:R-:W-:-:S04]  /*7800*/  UISETP.LT.AND UP2, UPT, UR32, UR5, UPT ;  /* 0x000000052000728c */ /* 0x000fc8000bf41270 */
[----:B------:R-:W-:-:S06]  /*7810*/  USEL UR32, UR32, UR5, !UP2 ;  /* 0x0000000520207287 */ /* 0x000fcc000d000000 */
[----:B------:R-:W-:-:S13]  /*7820*/  ISETP.GE.AND P2, PT, R7, UR32, PT ;  /* 0x0000002007007c0c */ /* 0x000fda000bf46270 */
[----:B------:R-:W-:Y:S05]  /*7830*/  @!P2 BRA `(.L_x_6161) ;  /* 0x000000340060a947 */ /* 0x000fea0003800000 */
.L_x_6178:
[----:B------:R-:W-:-:S04]  /*7840*/  UIADD3 UR7, UR37, 0x1, URZ ;  /* 0x0000000125077890 */ /* 0x000fc8000fffe03f */
[----:B------:R-:W-:-:S04]  /*7850*/  UISETP.NE.AND UP2, UPT, UR7, 0x2, UPT ;  /* 0x000000020700788c */ /* 0x000fc8000bf45270 */
[----:B------:R-:W-:Y:S02]  /*7860*/  USEL UR5, URZ, 0x1, UP2 ;  /* 0x000000013f057887 */ /* 0x000fe40009000000 */
[----:B------:R-:W-:-:S04]  /*7870*/  USEL UR7, UR7, URZ, UP2 ;  /* 0x0000003f07077287 */ /* 0x000fc80009000000 */
[----:B------:R-:W-:Y:S01]  /*7880*/  LOP3.LUT R2, R2, UR5, RZ, 0x3c, !PT ;  /* 0x0000000502027c12 */ /* 0x000fe2000f8e3cff */
[----:B--2---:R-:W-:Y:S07]  /*7890*/  @!P0 BRA `(.L_x_6162) ;  /* 0x0000000000048947 */ /* 0x004fee0003800000 */
[----:B------:R-:W-:Y:S01]  /*78a0*/  BPT.TRAP 0x1 ;  /* 0x000000040000795c */ /* 0x000fe20000300000 */
.L_x_6162:
[----:B------:R-:W-:Y:S01]  /*78b0*/  ULEA UR5, UR7, UR41, 0x3 ;  /* 0x0000002907057291 */ /* 0x000fe2000f8e183f */
[----:B------:R-:W-:-:S08]  /*78c0*/  SHF.L.U32 R8, R2, 0x1f, RZ ;  /* 0x0000001f02087819 */ /* 0x000fd000000006ff */
[----:B------:R0:W1:Y:S01]  /*78d0*/  SYNCS.PHASECHK.TRANS64.TRYWAIT P2, [UR5+0x38830], R8 ;  /* 0x03883008ff0075a7 */ /* 0x0000620008040145 */
[----:B------:R-:W-:Y:S05]  /*78e0*/  @!P0 BRA `(.L_x_6163) ;  /* 0x0000000000048947 */ /* 0x000fea0003800000 */
[----:B------:R-:W-:Y:S01]  /*78f0*/  BPT.TRAP 0x1 ;  /* 0x000000040000795c */ /* 0x000fe20000300000 */
.L_x_6163:
[----:B-1----:R-:W-:Y:S05]  /*7900*/  @P2 BRA `(.L_x_6164) ;  /* 0x0000000000082947 */ /* 0x002fea0003800000 */
[----:B------:R-:W1:Y:S02]  /*7910*/  SYNCS.PHASECHK.TRANS64.TRYWAIT P2, [UR5+0x38830], R8 ;  /* 0x03883008ff0075a7 */ /* 0x000e640008040145 */
[----:B-1----:R-:W-:Y:S05]  /*7920*/  @!P2 BRA `(.L_x_6165) ;  /* 0x0000017400dca947 */ /* 0x002fea0003800000 */
.L_x_6164:
[----:B------:R-:W-:Y:S01]  /*7930*/  R2UR UR10, R0 ;  /* 0x00000000000a72ca */ /* 0x000fe200000e0000 */
[----:B------:R-:W-:Y:S01]  /*7940*/  WARPGROUP.ARRIVE ;  /* 0x00000000000079c5 */ /* 0x000fe20000000000 */
[----:B------:R-:W-:Y:S01]  /*7950*/  UMOV UR11, 0x40000040 ;  /* 0x40000040000b7882 */ /* 0x000fe20000000000 */
[----:B------:R-:W-:Y:S01]  /*7960*/  UMOV UR15, 0x40000040 ;  /* 0x40000040000f7882 */ /* 0x000fe20000000000 */
[----:B------:R-:W-:Y:S01]  /*7970*/  UMOV UR19, 0x40000040 ;  /* 0x4000004000137882 */ /* 0x000fe20000000000 */
[----:B------:R-:W-:-:S08]  /*7980*/  UMOV UR23, 0x40000040 ;  /* 0x4000004000177882 */ /* 0x000fd00000000000 */
        /* <DEDUP_REMOVED lines=17> */
.L_x_6166:
[----:B------:R2:W3:Y:S01]  /*7aa0*/  SYNCS.PHASECHK.TRANS64.TRYWAIT P2, [UR5+0x38850], R8 ;  /* 0x03885008ff0075a7 */ /* 0x0004e20008040145 */
[----:B------:R-:W-:Y:S05]  /*7ab0*/  @!P0 BRA `(.L_x_6167) ;  /* 0x0000000000048947 */ /* 0x000fea0003800000 */
[----:B------:R-:W-:Y:S01]  /*7ac0*/  BPT.TRAP 0x1 ;  /* 0x000000040000795c */ /* 0x000fe20000300000 */
.L_x_6167:
[----:B---3--:R-:W-:Y:S05]  /*7ad0*/  @P2 BRA `(.L_x_6168) ;  /* 0x0000000000082947 */ /* 0x008fea0003800000 */
[----:B------:R-:W3:Y:S02]  /*7ae0*/  SYNCS.PHASECHK.TRANS64.TRYWAIT P2, [UR5+0x38850], R8 ;  /* 0x03885008ff0075a7 */ /* 0x000ee40008040145 */
[----:B---3--:R-:W-:Y:S05]  /*7af0*/  @!P2 BRA `(.L_x_6169) ;  /* 0x000001740080a947 */ /* 0x008fea0003800000 */
.L_x_6168:
[----:B------:R-:W-:Y:S01]  /*7b00*/  ULEA UR26, UR7, UR4, 0xc ;  /* 0x00000004071a7291 */ /* 0x000fe2000f8e603f */
[----:B------:R-:W-:Y:S01]  /*7b10*/  WARPGROUP.ARRIVE ;  /* 0x00000000000079c5 */ /* 0x000fe20000000000 */
[----:B------:R-:W-:Y:S01]  /*7b20*/  UMOV UR27, 0x40000040 ;  /* 0x40000040001b7882 */ /* 0x000fe20000000000 */
[----:B------:R-:W-:-:S04]  /*7b30*/  UIADD3 UR28, UR6, 0x2, URZ ;  /* 0x00000002061c7890 */ /* 0x000fc8000fffe03f */
[----:B-1----:R-:W1:Y:S01]  /*7b40*/  S2R R9, SR_TID.X ;  /* 0x0000000000097919 */ /* 0x002e620000002100 */
[----:B------:R-:W-:Y:S01]  /*7b50*/  UIADD3 UR30, UR26, 0x2, URZ ;  /* 0x000000021a1e7890 */ /* 0x000fe2000fffe03f */
[----:B------:R-:W-:Y:S01]  /*7b60*/  PLOP3.LUT P2, PT, PT, PT, UP0, 0x80, 0x0 ;  /* 0x000000000000781c */ /* 0x000fe20003f4f008 */
[----:B------:R-:W-:Y:S01]  /*7b70*/  UMOV UR29, 0x40000040 ;  /* 0x40000040001d7882 */ /* 0x000fe20000000000 */
[----:B------:R-:W-:Y:S01]  /*7b80*/  UMOV UR31, 0x40000040 ;  /* 0x40000040001f7882 */ /* 0x000fe20000000000 */
[----:B------:R-:W-:Y:S01]  /*7b90*/  HGMMA.64x64x16.F32 R152, gdesc[UR24], R152, gsb0 ;  /* 0x00e00000189879f0 */ /* 0x000fe20008000898 */
[----:B------:R-:W-:Y:S01]  /*7ba0*/  UIADD3 UR18, UR6, 0x800, URZ ;  /* 0x0000080006127890 */ /* 0x000fe2000fffe03f */
[----:B------:R-:W-:Y:S01]  /*7bb0*/  PLOP3.LUT P3, PT, PT, PT, UP0, 0x80, 0x0 ;  /* 0x000000000000781c */ /* 0x000fe20003f6f008 */
[----:B------:R-:W-:Y:S01]  /*7bc0*/  UIADD3 UR15, UR26, 0x800, URZ ;  /* 0x000008001a0f7890 */ /* 0x000fe2000fffe03f */
[----:B------:R-:W-:Y:S02]  /*7bd0*/  IMAD.IADD R20, R190, 0x1, R185 ;  /* 0x00000001be147824 */ /* 0x000fe400078e02b9 */
[----:B------:R-:W-:-:S02]  /*7be0*/  IMAD.SHL.U32 R11, R7, 0x40, RZ ;  /* 0x00000040070b7824 */ /* 0x000fc400078e00ff */
[----:B------:R-:W-:-:S03]  /*7bf0*/  IMAD.U32 R10, RZ, RZ, UR5 ;  /* 0x00000005ff0a7e24 */ /* 0x000fc6000f8e00ff */
[----:B------:R-:W-:-:S04]  /*7c00*/  IADD3 R14, -R19, 0x1, -R11 ;  /* 0x00000001130e7810 */ /* 0x000fc80007ffe90b */
[----:B------:R-:W-:Y:S02]  /*7c10*/  IADD3 R14, -R17, R14, R16 ;  /* 0x0000000e110e7210 */ /* 0x000fe40007ffe110 */
[----:B-1----:R-:W-:-:S05]  /*7c20*/  SHF.R.U32.HI R9, RZ, 0x7, R9 ;  /* 0x00000007ff097819 */ /* 0x002fca0000011609 */
[----:B0-2---:R-:W0:Y:S02]  /*7c30*/  SHFL.IDX PT, R8, R9, RZ, 0x1f ;  /* 0x00001fff09087589 */ /* 0x005e2400000e0000 */
[----:B0-----:R-:W-:-:S13]  /*7c40*/  R2UR UR10, R8 ;  /* 0x00000000080a72ca */ /* 0x001fda00000e0000 */
[----:B------:R-:W-:-:S03]  /*7c50*/  UISETP.GT.AND UP2, UPT, UR10, 0x7f, UPT ;  /* 0x0000007f0a00788c */ /* 0x000fc6000bf44270 */
[----:B------:R-:W-:Y:S01]  /*7c60*/  UMOV UR10, 0x4 ;  /* 0x00000004000a7882 */ /* 0x000fe20000000000 */
[----:B------:R-:W-:Y:S02]  /*7c70*/  USEL UR14, URZ, 0x2, !UP2 ;  /* 0x000000023f0e7887 */ /* 0x000fe4000d000000 */
[----:B------:R-:W-:Y:S01]  /*7c80*/  USEL UR11, UR10, 0x2, UP2 ;  /* 0x000000020a0b7887 */ /* 0x000fe20009000000 */
[----:B------:R-:W-:Y:S02]  /*7c90*/  WARPGROUP.DEPBAR.LE gsb0, 0x0 ;  /* 0x00008000000079c5 */ /* 0x000fe40000010000 */
[----:B------:R-:W-:Y:S01]  /*7ca0*/  WARPGROUP.ARRIVE ;  /* 0x00000000000079c5 */ /* 0x000fe20000000000 */
[----:B------:R-:W-:-:S05]  /*7cb0*/  USEL UR10, UR10, 0x6, !UP2 ;  /* 0x000000060a0a7887 */ /* 0x000fca000d000000 */
        /* <DEDUP_REMOVED lines=238> */
[----:B------:R-:W-:Y:S01]  /*8ba0*/  @UP0 ULDC UR10, c[0x0][0x44c] ;  /* 0x00011300000a0ab9 */ /* 0x000fe20000000800 */
[----:B------:R-:W-:Y:S01]  /*8bb0*/  ULDC UR26, c[0x0][0xad4] ;  /* 0x0002b500001a7ab9 */ /* 0x000fe20000000800 */
[----:B------:R-:W-:Y:S01]  /*8bc0*/  @P2 IMAD.HI.U32 R8, R20, UR10, RZ ;  /* 0x0000000a14082c27 */ /* 0x000fe2000f8e00ff */
[----:B------:R-:W-:Y:S01]  /*8bd0*/  @UP0 ULDC UR10, c[0x0][0x450] ;  /* 0x00011400000a0ab9 */ /* 0x000fe20000000800 */
[----:B------:R-:W-:Y:S01]  /*8be0*/  PLOP3.LUT P2, PT, PT, PT, UP1, 0x40, 0x0 ;  /* 0x000000000000781c */ /* 0x000fe20003f4e818 */
[----:B------:R-:W-:-:S02]  /*8bf0*/  ULOP3.LUT UR5, URZ, UR26, URZ, 0x33, !UPT ;  /* 0x0000001a3f057292 */ /* 0x000fc4000f8e333f */
[----:B------:R-:W-:Y:S01]  /*8c00*/  @P3 SHF.R.U32.HI R20, RZ, UR10, R8 ;  /* 0x0000000aff143c19 */ /* 0x000fe20008011608 */
[----:B------:R-:W-:Y:S01]  /*8c10*/  @!P1 VIADD R8, R10, 0x38840 ;  /* 0x000388400a089836 */ /* 0x000fe20000000000 */
[----:B------:R-:W-:Y:S02]  /*8c20*/  ULDC UR10, c[0x0][0xad8] ;  /* 0x0002b600000a7ab9 */ /* 0x000fe40000000800 */
[C---:B------:R-:W-:Y:S01]  /*8c30*/  VIADD R15, R14.reuse, UR10 ;  /* 0x0000000a0e0f7c36 */ /* 0x040fe20008000000 */
[----:B------:R-:W0:Y:S01]  /*8c40*/  SHFL.IDX PT, R21, R20, RZ, 0x1c1f ;  /* 0x001c1fff14157589 */ /* 0x000e2200000e0000 */
[----:B------:R-:W-:Y:S01]  /*8c50*/  @!P1 PRMT R8, RZ, 0x654, R8 ;  /* 0x00000654ff089816 */ /* 0x000fe20000000008 */
[----:B------:R-:W-:Y:S01]  /*8c60*/  VIADD R14, R14, UR5 ;  /* 0x000000050e0e7c36 */ /* 0x000fe20008000000 */
[----:B------:R-:W-:Y:S01]  /*8c70*/  ULDC UR5, c[0x0][0xadc] ;  /* 0x0002b70000057ab9 */ /* 0x000fe20000000800 */
[C---:B0-----:R-:W-:Y:S02]  /*8c80*/  IMAD.IADD R13, R21.reuse, 0x1, R15 ;  /* 0x00000001150d7824 */ /* 0x041fe400078e020f */
[----:B------:R-:W-:Y:S01]  /*8c90*/  IMAD.IADD R12, R21, 0x1, R14 ;  /* 0x00000001150c7824 */ /* 0x000fe200078e020e */
[----:B------:R-:W-:-:S02]  /*8ca0*/  WARPGROUP.DEPBAR.LE gsb0, 0x0 ;  /* 0x00008000000079c5 */ /* 0x000fc40000010000 */
[----:B------:R-:W-:-:S06]  /*8cb0*/  WARPGROUP.ARRIVE ;  /* 0x00000000000079c5 */ /* 0x000fcc0000000000 */
[----:B------:R-:W-:Y:S03]  /*8cc0*/  HGMMA.64x64x16.F32 R152, gdesc[UR28], R152, gsb0 ;  /* 0x00e000001c9879f0 */ /* 0x000fe60008000898 */
[----:B------:R-:W-:Y:S02]  /*8cd0*/  WARPGROUP.DEPBAR.LE gsb0, 0x0 ;  /* 0x00008000000079c5 */ /* 0x000fe40000010000 */
[----:B------:R0:W-:Y:S01]  /*8ce0*/  @!P1 SYNCS.ARRIVE.TRANS64.RED.A1T0 RZ, [R8+URZ], RZ ;  /* 0x000000ff08ff99a7 */ /* 0x0001e2000810043f */
        /* <DEDUP_REMOVED lines=8> */
[----:B0-----:R-:W0:Y:S02]  /*8d70*/  @P2 LDC.64 R8, c[0x0][0xae0] ;  /* 0x0002b800ff082b82 */ /* 0x001e240000000a00 */
[----:B0-----:R-:W-:-:S05]  /*8d80*/  @P2 IMAD.HI.U32 R8, R21, R8, RZ ;  /* 0x0000000815082227 */ /* 0x001fca00078e00ff */
[----:B------:R-:W-:-:S04]  /*8d90*/  @P2 SHF.R.U32.HI R21, RZ, R9, R8 ;  /* 0x00000009ff152219 */ /* 0x000fc80000011608 */
[----:B------:R-:W-:Y:S01]  /*8da0*/  LOP3.LUT R21, RZ, R21, RZ, 0x33, !PT ;  /* 0x00000015ff157212 */ /* 0x000fe200078e33ff */
[----:B------:R-:W-:Y:S06]  /*8db0*/  BRA `(.L_x_6173) ;  /* 0x0000000000147947 */ /* 0x000fec0003800000 */
.L_x_6172:
[----:B------:R-:W-:-:S05]  /*8dc0*/  IMAD.U32 R234, RZ, RZ, UR5 ;  /* 0x00000005ffea7e24 */ /* 0x000fca000f8e00ff */
[----:B------:R-:W-:-:S13]  /*8dd0*/  ISETP.NE.AND P2, PT, R234, 0x1, PT ;  /* 0x00000001ea00780c */ /* 0x000fda0003f45270 */
[----:B0-----:R-:W0:Y:S02]  /*8de0*/  @P2 LDC.64 R8, c[0x0][0xae0] ;  /* 0x0002b800ff082b82 */ /* 0x001e240000000a00 */
[----:B0-----:R-:W-:-:S05]  /*8df0*/  @P2 IMAD.HI.U32 R8, R21, R8, RZ ;  /* 0x0000000815082227 */ /* 0x001fca00078e00ff */
[----:B------:R-:W-:-:S07]  /*8e00*/  @P2 SHF.R.U32.HI R21, RZ, R9, R8 ;  /* 0x00000009ff152219 */ /* 0x000fce0000011608 */
.L_x_6173:
[----:B------:R-:W-:Y:S05]  /*8e10*/  BSYNC B0 ;  /* 0x0000000000007941 */ /* 0x000fea0003800000 */
.L_x_6171:
[----:B------:R-:W-:-:S04]  /*8e20*/  IMAD R21, R21, R234, -R11 ;  /* 0x000000ea15157224 */ /* 0x000fc800078e0a0b */
[----:B------:R-:W-:-:S05]  /*8e30*/  IMAD.IADD R21, R21, 0x1, -R19 ;  /* 0x0000000115157824 */ /* 0x000fca00078e0a13 */
[----:B------:R-:W-:Y:S02]  /*8e40*/  VIMNMX R12, R12, R21, !PT ;  /* 0x000000150c0c7248 */ /* 0x000fe40007fe0100 */
[----:B------:R-:W-:-:S07]  /*8e50*/  VIADDMNMX R13, R21, R234, R13, PT ;  /* 0x000000ea150d7246 */ /* 0x000fce000380010d */
.L_x_6170:
[----:B------:R-:W-:Y:S01]  /*8e60*/  ISETP.GT.AND P2, PT, R7, -0x1, PT ;  /* 0xffffffff0700780c */ /* 0x000fe20003f44270 */
[----:B0-----:R-:W0:Y:S03]  /*8e70*/  SHFL.IDX PT, R8, R20, 0x1, 0x1c1f ;  /* 0x003c1f0014087f89 */ /* 0x001e2600000e0000 */
        /* <DEDUP_REMOVED lines=11> */
[--C-:B0-----:R-:W-:Y:S01]  /*8f30*/  IMAD.IADD R15, R15, 0x1, R8.reuse ;  /* 0x000000010f0f7824 */ /* 0x101fe200078e0208 */
[C---:B------:R-:W-:Y:S01]  /*8f40*/  ISETP.LT.OR P6, PT, R13.reuse, 0x9, P6 ;  /* 0x000000090d00780c */ /* 0x040fe200037c1670 */
[----:B------:R-:W-:Y:S01]  /*8f50*/  IMAD.IADD R14, R14, 0x1, R8 ;  /* 0x000000010e0e7824 */ /* 0x000fe200078e0208 */
        /* <DEDUP_REMOVED lines=36> */
[----:B------:R-:W-:Y:S01]  /*91a0*/  FSEL R181, R181, -INF , !P3 ;  /* 0xff800000b5b57808 */ /* 0x000fe20005800000 */
        /* <DEDUP_REMOVED lines=13> */
.L_x_6176:
[----:B------:R-:W-:-:S05]  /*9280*/  IMAD.U32 R13, RZ, RZ, UR5 ;  /* 0x00000005ff0d7e24 */ /* 0x000fca000f8e00ff */
[----:B------:R-:W-:-:S13]  /*9290*/  ISETP.NE.AND P3, PT, R13, 0x1, PT ;  /* 0x000000010d00780c */ /* 0x000fda0003f65270 */
[----:B------:R-:W0:Y:S02]  /*92a0*/  @P3 LDC.64 R8, c[0x0][0xae0] ;  /* 0x0002b800ff083b82 */ /* 0x000e240000000a00 */
[----:B0-----:R-:W-:-:S05]  /*92b0*/  @P3 IMAD.HI.U32 R8, R12, R8, RZ ;  /* 0x000000080c083227 */ /* 0x001fca00078e00ff */
[----:B------:R-:W-:-:S07]  /*92c0*/  @P3 SHF.R.U32.HI R12, RZ, R9, R8 ;  /* 0x00000009ff0c3219 */ /* 0x000fce0000011608 */
.L_x_6177:
[----:B------:R-:W-:Y:S05]  /*92d0*/  BSYNC B0 ;  /* 0x0000000000007941 */ /* 0x000fea0003800000 */
.L_x_6175:
[----:B------:R-:W-:-:S04]  /*92e0*/  IMAD R11, R12, R13, -R11 ;  /* 0x0000000d0c0b7224 */ /* 0x000fc800078e0a0b */
[----:B------:R-:W-:-:S05]  /*92f0*/  IMAD.IADD R11, R11, 0x1, -R19 ;  /* 0x000000010b0b7824 */ /* 0x000fca00078e0a13 */
[----:B------:R-:W-:Y:S02]  /*9300*/  VIMNMX R14, R14, R11, !PT ;  /* 0x0000000b0e0e7248 */ /* 0x000fe40007fe0100 */
[----:B------:R-:W-:-:S07]  /*9310*/  VIADDMNMX R15, R11, R13, R15, PT ;  /* 0x0000000d0b0f7246 */ /* 0x000fce000380010f */
.L_x_6174:
[----:B------:R-:W-:Y:S01]  /*9320*/  FMNMX.FTZ R8, R152, R5, !PT ;  /* 0x0000000598087209 */ /* 0x000fe20007810000 */
[----:B------:R-:W-:Y:S01]  /*9330*/  ULDC UR19, c[0x0][0xa80] ;  /* 0x0002a00000137ab9 */ /* 0x000fe20000000800 */
[----:B------:R-:W-:Y:S01]  /*9340*/  LOP3.LUT R18, R18, 0xffffdfff, RZ, 0xc0, !PT ;  /* 0xffffdfff12127812 */ /* 0x000fe200078ec0ff */
[----:B------:R-:W-:Y:S01]  /*9350*/  ULEA UR10, UR7, UR42, 0xc ;  /* 0x0000002a070a7291 */ /* 0x000fe2000f8e603f */
[----:B------:R-:W-:Y:S01]  /*9360*/  FMNMX.FTZ R8, R153, R8, !PT ;  /* 0x0000000899087209 */ /* 0x000fe20007810000 */
[----:B------:R-:W-:Y:S01]  /*9370*/  UMOV UR11, 0x40000040 ;  /* 0x40000040000b7882 */ /* 0x000fe20000000000 */
[----:B------:R-:W-:Y:S01]  /*9380*/  @P1 LOP3.LUT R18, R18, 0x2000, RZ, 0xfc, !PT ;  /* 0x0000200012121812 */ /* 0x000fe200078efcff */
[----:B------:R-:W-:Y:S01]  /*9390*/  UIADD3 UR14, UR10, 0x80, URZ ;  /* 0x000000800a0e7890 */ /* 0x000fe2000fffe03f */
[----:B------:R-:W-:Y:S01]  /*93a0*/  FMNMX.FTZ R8, R156, R8, !PT ;  /* 0x000000089c087209 */ /* 0x000fe20007810000 */
[----:B------:R-:W-:Y:S01]  /*93b0*/  UMOV UR15, 0x40000040 ;  /* 0x40000040000f7882 */ /* 0x000fe20000000000 */
        /* <DEDUP_REMOVED lines=8> */
[C---:B------:R-:W-:Y:S02]  /*9440*/  ISETP.GT.AND P3, PT, R14.reuse, 0x1, P2 ;  /* 0x000000010e00780c */ /* 0x040fe40001764270 */
[----:B------:R-:W-:Y:S02]  /*9450*/  FMNMX.FTZ R8, R165, R8, !PT ;  /* 0x00000008a5087209 */ /* 0x000fe40007810000 */
[----:B------:R-:W-:Y:S02]  /*9460*/  ISETP.GT.AND P4, PT, R14, 0x8, P2 ;  /* 0x000000080e00780c */ /* 0x000fe40001784270 */
[----:B------:R-:W-:Y:S02]  /*9470*/  FMNMX.FTZ R8, R168, R8, !PT ;  /* 0x00000008a8087209 */ /* 0x000fe40007810000 */
[----:B------:R-:W-:-:S02]  /*9480*/  ISETP.GT.AND P5, PT, R14, 0x9, P2 ;  /* 0x000000090e00780c */ /* 0x000fc400017a4270 */
[----:B------:R-:W-:Y:S02]  /*9490*/  FMNMX.FTZ R8, R169, R8, !PT ;  /* 0x00000008a9087209 */ /* 0x000fe40007810000 */
[----:B------:R-:W-:Y:S02]  /*94a0*/  @P1 LOP3.LUT R18, R18, 0x2, RZ, 0xfc, !PT ;  /* 0x0000000212121812 */ /* 0x000fe400078efcff */
[----:B------:R-:W-:Y:S02]  /*94b0*/  FMNMX.FTZ R8, R172, R8, !PT ;  /* 0x00000008ac087209 */ /* 0x000fe40007810000 */
[----:B------:R-:W-:Y:S02]  /*94c0*/  ISETP.LT.OR P3, PT, R15, 0x2, P3 ;  /* 0x000000020f00780c */ /* 0x000fe40001f61670 */
        /* <DEDUP_REMOVED lines=17> */
[----:B------:R-:W0:Y:S01]  /*95e0*/  SHFL.BFLY PT, R9, R8, 0x2, 0x1f ;  /* 0x0c401f0008097f89 */ /* 0x000e2200000e0000 */
        /* <DEDUP_REMOVED lines=16> */
[C---:B------:R-:W-:Y:S02]  /*96f0*/  ISETP.LT.OR P0, PT, R15.reuse, 0x21, P0 ;  /* 0x000000210f00780c */ /* 0x040fe40000701670 */
[----:B0-----:R-:W-:Y:S02]  /*9700*/  FMNMX.FTZ R8, R8, R9, !PT ;  /* 0x0000000908087209 */ /* 0x001fe40007810000 */
[C---:B------:R-:W-:Y:S02]  /*9710*/  ISETP.LT.OR P1, PT, R15.reuse, 0x1, P1 ;  /* 0x000000010f00780c */ /* 0x040fe40000f21670 */
[----:B------:R-:W-:Y:S01]  /*9720*/  ISETP.LT.OR P6, PT, R15, 0x31, P6 ;  /* 0x000000310f00780c */ /* 0x000fe200037c1670 */
[----:B------:R-:W0:Y:S01]  /*9730*/  SHFL.BFLY PT, R9, R8, 0x1, 0x1f ;  /* 0x0c201f0008097f89 */ /* 0x000e2200000e0000 */
[----:B------:R-:W-:-:S02]  /*9740*/  FSEL R154, R154, -INF , !P1 ;  /* 0xff8000009a9a7808 */ /* 0x000fc40004800000 */
[----:B------:R-:W-:-:S04]  /*9750*/  @P2 LOP3.LUT R18, R18, 0x20, RZ, 0xfc, !PT ;  /* 0x0000002012122812 */ /* 0x000fc800078efcff */
[C---:B------:R-:W-:Y:S02]  /*9760*/  LOP3.LUT P2, RZ, R18.reuse, 0x8, RZ, 0xc0, !PT ;  /* 0x0000000812ff7812 */ /* 0x040fe4000784c0ff */
[----:B------:R-:W-:Y:S02]  /*9770*/  LOP3.LUT R18, R18, 0xfffffeff, RZ, 0xc0, !PT ;  /* 0xfffffeff12127812 */ /* 0x000fe400078ec0ff */
[C---:B------:R-:W-:Y:S02]  /*9780*/  ISETP.LT.OR P2, PT, R15.reuse, 0x39, P2 ;  /* 0x000000390f00780c */ /* 0x040fe40001741670 */
[----:B------:R-:W-:Y:S02]  /*9790*/  @P0 LOP3.LUT R18, R18, 0x100, RZ, 0xfc, !PT ;  /* 0x0000010012120812 */ /* 0x000fe400078efcff */
[----:B------:R-:W-:Y:S02]  /*97a0*/  ISETP.LT.OR P0, PT, R15, 0x22, P3 ;  /* 0x000000220f00780c */ /* 0x000fe40001f01670 */
[----:B------:R-:W-:-:S02]  /*97b0*/  LOP3.LUT P3, RZ, R18, 0x2, RZ, 0xc0, !PT ;  /* 0x0000000212ff7812 */ /* 0x000fc4000786c0ff */
[----:B------:R-:W-:Y:S02]  /*97c0*/  LOP3.LUT R18, R18, 0xffffffbf, RZ, 0xc0, !PT ;  /* 0xffffffbf12127812 */ /* 0x000fe400078ec0ff */
[----:B------:R-:W-:Y:S02]  /*97d0*/  ISETP.LT.OR P3, PT, R15, 0x32, P3 ;  /* 0x000000320f00780c */ /* 0x000fe40001f61670 */
[----:B------:R-:W-:Y:S02]  /*97e0*/  FSEL R182, R182, -INF , !P2 ;  /* 0xff800000b6b67808 */ /* 0x000fe40005000000 */
[----:B0-----:R-:W-:Y:S02]  /*97f0*/  FMNMX.FTZ R8, R8, R9, !PT ;  /* 0x0000000908087209 */ /* 0x001fe40007810000 */
[----:B------:R-:W-:Y:S02]  /*9800*/  FSEL R179, R179, -INF , !P3 ;  /* 0xff800000b3b37808 */ /* 0x000fe40005800000 */
[----:B------:R-:W-:-:S02]  /*9810*/  @P0 LOP3.LUT R18, R18, 0x40, RZ, 0xfc, !PT ;  /* 0x0000004012120812 */ /* 0x000fc400078efcff */
[C---:B------:R-:W-:Y:S02]  /*9820*/  ISETP.LT.OR P0, PT, R15.reuse, 0x29, P4 ;  /* 0x000000290f00780c */ /* 0x040fe40002701670 */
        /* <DEDUP_REMOVED lines=38> */
[----:B------:R-:W0:Y:S01]  /*9a90*/  MUFU.EX2 R153, R153 ;  /* 0x0000009900997308 */ /* 0x000e220000000800 */
        /* <DEDUP_REMOVED lines=9> */
[----:B------:R-:W-:Y:S01]  /*9b30*/  MUFU.EX2 R12, R160 ;  /* 0x000000a0000c7308 */ /* 0x000fe20000000800 */
        /* <DEDUP_REMOVED lines=18> */
[----:B------:R-:W-:Y:S02]  /*9c60*/  MUFU.EX2 R160, R168 ;  /* 0x000000a800a07308 */ /* 0x000fe40000000800 */
[----:B------:R-:W-:Y:S01]  /*9c70*/  @!P1 VIADD R10, R10, 0x38860 ;  /* 0x000388600a0a9836 */ /* 0x000fe20000000000 */
[----:B------:R-:W-:-:S04]  /*9c80*/  FMNMX.FTZ R9, R183, R9, !PT ;  /* 0x00000009b7097209 */ /* 0x000fc80007810000 */
[----:B------:R-:W-:Y:S01]  /*9c90*/  @!P1 PRMT R10, RZ, 0x654, R10 ;  /* 0x00000654ff0a9816 */ /* 0x000fe2000000000a */
[----:B------:R-:W1:Y:S01]  /*9ca0*/  SHFL.BFLY PT, R11, R9, 0x2, 0x1f ;  /* 0x0c401f00090b7f89 */ /* 0x000e6200000e0000 */
[----:B------:R-:W-:Y:S08]  /*9cb0*/  MUFU.EX2 R169, R169 ;  /* 0x000000a900a97308 */ /* 0x000ff00000000800 */
[----:B------:R-:W-:Y:S08]  /*9cc0*/  MUFU.EX2 R172, R172 ;  /* 0x000000ac00ac7308 */ /* 0x000ff00000000800 */
[----:B------:R-:W-:Y:S01]  /*9cd0*/  MUFU.EX2 R173, R173 ;  /* 0x000000ad00ad7308 */ /* 0x000fe20000000800 */
[----:B-1----:R-:W-:-:S07]  /*9ce0*/  FMNMX.FTZ R9, R9, R11, !PT ;  /* 0x0000000b09097209 */ /* 0x002fce0007810000 */
[----:B------:R-:W-:Y:S01]  /*9cf0*/  MUFU.EX2 R176, R176 ;  /* 0x000000b000b07308 */ /* 0x000fe20000000800 */
[----:B------:R-:W1:Y:S07]  /*9d00*/  SHFL.BFLY PT, R13, R9, 0x1, 0x1f ;  /* 0x0c201f00090d7f89 */ /* 0x000e6e00000e0000 */
[----:B------:R0:W-:Y:S08]  /*9d10*/  MUFU.EX2 R11, R156 ;  /* 0x0000009c000b7308 */ /* 0x0001f00000000800 */
[----:B------:R-:W-:Y:S01]  /*9d20*/  MUFU.EX2 R177, R177 ;  /* 0x000000b100b17308 */ /* 0x000fe20000000800 */
[----:B0-----:R-:W-:-:S07]  /*9d30*/  F2FP.F16.F32.PACK_AB R156, R153, R152 ;  /* 0x00000098999c723e */ /* 0x001fce00000000ff */
[----:B------:R-:W-:Y:S01]  /*9d40*/  MUFU.EX2 R180, R180 ;  /* 0x000000b400b47308 */ /* 0x000fe20000000800 */
[----:B-1----:R-:W-:-:S04]  /*9d50*/  FMNMX.FTZ R9, R9, R13, !PT ;  /* 0x0000000d09097209 */ /* 0x002fc80007810000 */
[C---:B------:R-:W-:Y:S01]  /*9d60*/  FSETP.NEU.FTZ.AND P3, PT, R9.reuse, -INF , PT ;  /* 0xff8000000900780b */ /* 0x040fe20003f7d000 */
[C---:B------:R-:W-:Y:S02]  /*9d70*/  FMUL.FTZ R14, R9.reuse, UR19 ;  /* 0x00000013090e7c20 */ /* 0x040fe40008410000 */
[----:B------:R-:W-:Y:S01]  /*9d80*/  MUFU.EX2 R181, R181 ;  /* 0x000000b500b57308 */ /* 0x000fe20000000800 */
[----:B------:R-:W-:Y:S02]  /*9d90*/  FSEL R13, R9, RZ, P3 ;  /* 0x000000ff090d7208 */ /* 0x000fe40001800000 */
[----:B------:R-:W-:-:S03]  /*9da0*/  FSEL R14, R14, RZ, P3 ;  /* 0x000000ff0e0e7208 */ /* 0x000fc60001800000 */
[----:B------:R-:W-:Y:S02]  /*9db0*/  FADD.FTZ R13, -R13, R6 ;  /* 0x000000060d0d7221 */ /* 0x000fe40000010100 */
[----:B------:R0:W1:Y:S01]  /*9dc0*/  MUFU.EX2 R6, R5 ;  /* 0x0000000500067308 */ /* 0x0000620000000800 */
[--C-:B------:R-:W-:Y:S01]  /*9dd0*/  FFMA.FTZ R154, R154, UR19, -R14.reuse ;  /* 0x000000139a9a7c23 */ /* 0x100fe2000801080e */
[--C-:B------:R-:W-:Y:S01]  /*9de0*/  FFMA.FTZ R155, R155, UR19, -R14.reuse ;  /* 0x000000139b9b7c23 */ /* 0x100fe2000801080e */
[--C-:B------:R-:W-:Y:S01]  /*9df0*/  FFMA.FTZ R159, R159, UR19, -R14.reuse ;  /* 0x000000139f9f7c23 */ /* 0x100fe2000801080e */
[--C-:B------:R-:W-:Y:S01]  /*9e00*/  FFMA.FTZ R162, R162, UR19, -R14.reuse ;  /* 0x00000013a2a27c23 */ /* 0x100fe2000801080e */
[--C-:B------:R-:W-:Y:S01]  /*9e10*/  FFMA.FTZ R163, R163, UR19, -R14.reuse ;  /* 0x00000013a3a37c23 */ /* 0x100fe2000801080e */
[--C-:B------:R-:W-:Y:S01]  /*9e20*/  FFMA.FTZ R166, R166, UR19, -R14.reuse ;  /* 0x00000013a6a67c23 */ /* 0x100fe2000801080e */
[----:B------:R-:W-:Y:S01]  /*9e30*/  FFMA.FTZ R167, R167, UR19, -R14 ;  /* 0x00000013a7a77c23 */ /* 0x000fe2000801080e */
[----:B------:R-:W-:Y:S01]  /*9e40*/  MUFU.EX2 R155, R155 ;  /* 0x0000009b009b7308 */ /* 0x000fe20000000800 */
[----:B0-----:R-:W-:Y:S01]  /*9e50*/  FMUL.FTZ R5, R13, UR19 ;  /* 0x000000130d057c20 */ /* 0x001fe20008410000 */
[----:B------:R-:W-:-:S02]  /*9e60*/  IMAD.U32 R13, RZ, RZ, UR37 ;  /* 0x00000025ff0d7e24 */ /* 0x000fc4000f8e00ff */
[--C-:B------:R-:W-:Y:S01]  /*9e70*/  FFMA.FTZ R170, R170, UR19, -R14.reuse ;  /* 0x00000013aaaa7c23 */ /* 0x100fe2000801080e */
[--C-:B------:R-:W-:Y:S01]  /*9e80*/  FFMA.FTZ R171, R171, UR19, -R14.reuse ;  /* 0x00000013abab7c23 */ /* 0x100fe2000801080e */
[--C-:B------:R-:W-:Y:S01]  /*9e90*/  FFMA.FTZ R174, R174, UR19, -R14.reuse ;  /* 0x00000013aeae7c23 */ /* 0x100fe2000801080e */
[----:B------:R-:W-:Y:S02]  /*9ea0*/  @!P2 IMAD R13, R13, 0x40, R23 ;  /* 0x000000400d0da824 */ /* 0x000fe400078e0217 */
[----:B------:R-:W-:Y:S01]  /*9eb0*/  FFMA.FTZ R175, R175, UR19, -R14 ;  /* 0x00000013afaf7c23 */ /* 0x000fe2000801080e */
[----:B------:R-:W0:Y:S01]  /*9ec0*/  MUFU.EX2 R5, R5 ;  /* 0x0000000500057308 */ /* 0x000e220000000800 */
[----:B-1----:R-:W-:Y:S01]  /*9ed0*/  FFMA.FTZ R3, R6, R3, R152 ;  /* 0x0000000306037223 */ /* 0x002fe20000010098 */
[--C-:B------:R-:W-:Y:S01]  /*9ee0*/  FFMA.FTZ R178, R178, UR19, -R14.reuse ;  /* 0x00000013b2b27c23 */ /* 0x100fe2000801080e */
[----:B------:R-:W-:Y:S01]  /*9ef0*/  @!P2 LEA R13, R13, UR41, 0x2 ;  /* 0x000000290d0dac11 */ /* 0x000fe2000f8e10ff */
[--C-:B------:R-:W-:Y:S01]  /*9f00*/  FFMA.FTZ R179, R179, UR19, -R14.reuse ;  /* 0x00000013b3b37c23 */ /* 0x100fe2000801080e */
[----:B------:R-:W-:Y:S01]  /*9f10*/  FADD.FTZ R3, R153, R3 ;  /* 0x0000000399037221 */ /* 0x000fe20000010000 */
[--C-:B------:R-:W-:Y:S01]  /*9f20*/  FFMA.FTZ R182, R182, UR19, -R14.reuse ;  /* 0x00000013b6b67c23 */ /* 0x100fe2000801080e */
[----:B------:R-:W-:Y:S01]  /*9f30*/  F2FP.F16.F32.PACK_AB R152, R161, R12 ;  /* 0x0000000ca198723e */ /* 0x000fe200000000ff */
[----:B------:R-:W-:Y:S01]  /*9f40*/  @!P2 STS [R13+0x38400], R6 ;  /* 0x038400060d00a388 */ /* 0x000fe20000000800 */
[----:B------:R-:W-:Y:S01]  /*9f50*/  FADD.FTZ R3, R11, R3 ;  /* 0x000000030b037221 */ /* 0x000fe20000010000 */
[----:B------:R-:W-:Y:S01]  /*9f60*/  MUFU.EX2 R159, R159 ;  /* 0x0000009f009f7308 */ /* 0x000fe20000000800 */
[-C--:B------:R-:W-:Y:S01]  /*9f70*/  FMUL.FTZ R24, R24, R6.reuse ;  /* 0x0000000618187220 */ /* 0x080fe20000410000 */
[-C--:B------:R-:W-:Y:S01]  /*9f80*/  FMUL.FTZ R25, R25, R6.reuse ;  /* 0x0000000619197220 */ /* 0x080fe20000410000 */
[----:B------:R-:W-:Y:S01]  /*9f90*/  FADD.FTZ R15, R157, R3 ;  /* 0x000000039d0f7221 */ /* 0x000fe20000010000 */
[-C--:B------:R-:W-:Y:S01]  /*9fa0*/  FMUL.FTZ R28, R28, R6.reuse ;  /* 0x000000061c1c7220 */ /* 0x080fe20000410000 */
[-C--:B------:R-:W-:Y:S01]  /*9fb0*/  FMUL.FTZ R29, R29, R6.reuse ;  /* 0x000000061d1d7220 */ /* 0x080fe20000410000 */
[-C--:B------:R-:W-:Y:S01]  /*9fc0*/  FMUL.FTZ R32, R32, R6.reuse ;  /* 0x0000000620207220 */ /* 0x080fe20000410000 */
[----:B0-----:R0:W-:Y:S01]  /*9fd0*/  @!P2 STS [R13+0x38420], R5 ;  /* 0x038420050d00a388 */ /* 0x0011e20000000800 */
[----:B------:R1:W2:Y:S01]  /*9fe0*/  MUFU.EX2 R3, R154 ;  /* 0x0000009a00037308 */ /* 0x0002a20000000800 */
[----:B------:R-:W-:Y:S01]  /*9ff0*/  FADD.FTZ R15, R12, R15 ;  /* 0x0000000f0c0f7221 */ /* 0x000fe20000010000 */
[-C--:B------:R-:W-:Y:S01]  /*a000*/  FMUL.FTZ R33, R33, R6.reuse ;  /* 0x0000000621217220 */ /* 0x080fe20000410000 */
[-C--:B------:R-:W-:Y:S01]  /*a010*/  FMUL.FTZ R36, R36, R6.reuse ;  /* 0x0000000624247220 */ /* 0x080fe20000410000 */
[-C--:B------:R-:W-:Y:S01]  /*a020*/  FMUL.FTZ R37, R37, R6.reuse ;  /* 0x0000000625257220 */ /* 0x080fe20000410000 */
[----:B------:R-:W-:Y:S01]  /*a030*/  FADD.FTZ R15, R161, R15 ;  /* 0x0000000fa10f7221 */ /* 0x000fe20000010000 */
[-C--:B------:R-:W-:Y:S01]  /*a040*/  FMUL.FTZ R40, R40, R6.reuse ;  /* 0x0000000628287220 */ /* 0x080fe20000410000 */
[----:B------:R-:W-:Y:S01]  /*a050*/  FMUL.FTZ R41, R41, R6 ;  /* 0x0000000629297220 */ /* 0x000fe20000410000 */
[----:B------:R3:W-:Y:S01]  /*a060*/  MUFU.EX2 R153, R162 ;  /* 0x000000a200997308 */ /* 0x0007e20000000800 */
[--C-:B0-----:R-:W-:Y:S01]  /*a070*/  FFMA.FTZ R13, R158, UR19, -R14.reuse ;  /* 0x000000139e0d7c23 */ /* 0x101fe2000801080e */
[----:B------:R-:W-:Y:S01]  /*a080*/  FFMA.FTZ R14, R183, UR19, -R14 ;  /* 0x00000013b70e7c23 */ /* 0x000fe2000801080e */
[----:B------:R-:W-:Y:S01]  /*a090*/  F2FP.F16.F32.PACK_AB R158, R157, R11 ;  /* 0x0000000b9d9e723e */ /* 0x000fe200000000ff */
[----:B------:R-:W-:Y:S01]  /*a0a0*/  FADD.FTZ R11, R164, R15 ;  /* 0x0000000fa40b7221 */ /* 0x000fe20000010000 */
[----:B-1----:R-:W-:Y:S01]  /*a0b0*/  F2FP.F16.F32.PACK_AB R154, R165, R164 ;  /* 0x000000a4a59a723e */ /* 0x002fe200000000ff */
[-C--:B------:R-:W-:Y:S01]  /*a0c0*/  FMUL.FTZ R44, R44, R6.reuse ;  /* 0x000000062c2c7220 */ /* 0x080fe20000410000 */
[----:B------:R-:W-:Y:S01]  /*a0d0*/  FMUL.FTZ R45, R45, R6 ;  /* 0x000000062d2d7220 */ /* 0x000fe20000410000 */
[----:B------:R-:W0:Y:S01]  /*a0e0*/  MUFU.EX2 R13, R13 ;  /* 0x0000000d000d7308 */ /* 0x000e220000000800 */
[----:B--2---:R-:W-:Y:S01]  /*a0f0*/  FFMA.FTZ R4, R5, R4, R3 ;  /* 0x0000000405047223 */ /* 0x004fe20000010003 */
[----:B------:R-:W-:Y:S01]  /*a100*/  FADD.FTZ R11, R165, R11 ;  /* 0x0000000ba50b7221 */ /* 0x000fe20000010000 */
[C---:B------:R-:W-:Y:S01]  /*a110*/  F2FP.F16.F32.PACK_AB R157, R155.reuse, R3 ;  /* 0x000000039b9d723e */ /* 0x040fe200000000ff */
[----:B------:R-:W-:Y:S01]  /*a120*/  FMUL.FTZ R48, R48, R6 ;  /* 0x0000000630307220 */ /* 0x000fe20000410000 */
[----:B------:R-:W-:Y:S01]  /*a130*/  FADD.FTZ R4, R155, R4 ;  /* 0x000000049b047221 */ /* 0x000fe20000010000 */
[----:B------:R-:W-:Y:S01]  /*a140*/  FADD.FTZ R11, R160, R11 ;  /* 0x0000000ba00b7221 */ /* 0x000fe20000010000 */
[----:B------:R-:W-:Y:S01]  /*a150*/  F2FP.F16.F32.PACK_AB R160, R169, R160 ;  /* 0x000000a0a9a0723e */ /* 0x000fe200000000ff */
[----:B------:R-:W1:Y:S01]  /*a160*/  MUFU.EX2 R163, R163 ;  /* 0x000000a300a37308 */ /* 0x000e620000000800 */
[----:B---3--:R-:W-:Y:S01]  /*a170*/  F2FP.F16.F32.PACK_AB R162, R173, R172 ;  /* 0x000000acada2723e */ /* 0x008fe200000000ff */
[-C--:B------:R-:W-:Y:S01]  /*a180*/  FMUL.FTZ R49, R49, R6.reuse ;  /* 0x0000000631317220 */ /* 0x080fe20000410000 */
[-C--:B------:R-:W-:Y:S01]  /*a190*/  FMUL.FTZ R52, R52, R6.reuse ;  /* 0x0000000634347220 */ /* 0x080fe20000410000 */
[-C--:B------:R-:W-:Y:S01]  /*a1a0*/  FMUL.FTZ R53, R53, R6.reuse ;  /* 0x0000000635357220 */ /* 0x080fe20000410000 */
[-C--:B------:R-:W-:Y:S01]  /*a1b0*/  FMUL.FTZ R56, R56, R6.reuse ;  /* 0x0000000638387220 */ /* 0x080fe20000410000 */
[-C--:B------:R-:W-:Y:S01]  /*a1c0*/  FMUL.FTZ R57, R57, R6.reuse ;  /* 0x0000000639397220 */ /* 0x080fe20000410000 */
[-C--:B------:R-:W-:Y:S01]  /*a1d0*/  FMUL.FTZ R60, R60, R6.reuse ;  /* 0x000000063c3c7220 */ /* 0x080fe20000410000 */
[----:B------:R-:W2:Y:S01]  /*a1e0*/  MUFU.EX2 R166, R166 ;  /* 0x000000a600a67308 */ /* 0x000ea20000000800 */
        /* <DEDUP_REMOVED lines=9> */
[----:B-1----:R-:W-:Y:S01]  /*a280*/  F2FP.F16.F32.PACK_AB R153, R163, R153 ;  /* 0x00000099a399723e */ /* 0x002fe200000000ff */
[-C--:B------:R-:W-:Y:S01]  /*a290*/  FMUL.FTZ R69, R69, R6.reuse ;  /* 0x0000000645457220 */ /* 0x080fe20000410000 */
[-C--:B------:R-:W-:Y:S01]  /*a2a0*/  FMUL.FTZ R72, R72, R6.reuse ;  /* 0x0000000648487220 */ /* 0x080fe20000410000 */
[----:B------:R-:W0:Y:S01]  /*a2b0*/  MUFU.EX2 R167, R167 ;  /* 0x000000a700a77308 */ /* 0x000e220000000800 */
[----:B------:R-:W-:Y:S01]  /*a2c0*/  FADD.FTZ R4, R163, R4 ;  /* 0x00000004a3047221 */ /* 0x000fe20000010000 */
[-C--:B------:R-:W-:Y:S01]  /*a2d0*/  FMUL.FTZ R73, R73, R6.reuse ;  /* 0x0000000649497220 */ /* 0x080fe20000410000 */
[-C--:B------:R-:W-:Y:S01]  /*a2e0*/  FMUL.FTZ R76, R76, R6.reuse ;  /* 0x000000064c4c7220 */ /* 0x080fe20000410000 */
[-C--:B------:R-:W-:Y:S01]  /*a2f0*/  FMUL.FTZ R77, R77, R6.reuse ;  /* 0x000000064d4d7220 */ /* 0x080fe20000410000 */
[----:B--2---:R-:W-:Y:S01]  /*a300*/  FADD.FTZ R3, R166, R4 ;  /* 0x00000004a6037221 */ /* 0x004fe20000010000 */
        /* <DEDUP_REMOVED lines=11> */
[C---:B0-----:R-:W-:Y:S01]  /*a3c0*/  F2FP.F16.F32.PACK_AB R155, R167.reuse, R166 ;  /* 0x000000a6a79b723e */ /* 0x041fe200000000ff */
[----:B------:R-:W-:Y:S01]  /*a3d0*/  FADD.FTZ R3, R167, R3 ;  /* 0x00000003a7037221 */ /* 0x000fe20000010000 */
        /* <DEDUP_REMOVED lines=99> */
[----:B------:R-:W-:Y:S01]  /*aa10*/  F2FP.F16.F32.PACK_AB R164, R177, R176 ;  /* 0x000000b0b1a4723e */ /* 0x000fe200000000ff */
[----:B------:R2:W-:Y:S01]  /*aa20*/  STSM.16.M88.4 [R186+0x36400], R156 ;  /* 0x0364009cba007844 */ /* 0x0005e20000000200 */
[----:B------:R-:W-:Y:S01]  /*aa30*/  F2FP.F16.F32.PACK_AB R166, R181, R180 ;  /* 0x000000b4b5a6723e */ /* 0x000fe200000000ff */
[----:B------:R-:W-:Y:S01]  /*aa40*/  FADD.FTZ R3, R170, R3 ;  /* 0x00000003aa037221 */ /* 0x000fe20000010000 */
[----:B-1----:R-:W-:Y:S01]  /*aa50*/  F2FP.F16.F32.PACK_AB R165, R179, R178 ;  /* 0x000000b2b3a5723e */ /* 0x002fe200000000ff */
[----:B------:R2:W-:Y:S01]  /*aa60*/  STSM.16.M88.4 [R189], R152 ;  /* 0x00000098bd007844 */ /* 0x0005e20000000200 */
[----:B0-----:R-:W-:Y:S01]  /*aa70*/  F2FP.F16.F32.PACK_AB R167, R14, R182 ;  /* 0x000000b60ea7723e */ /* 0x001fe200000000ff */
[----:B------:R-:W-:Y:S01]  /*aa80*/  FADD.FTZ R11, R169, R11 ;  /* 0x0000000ba90b7221 */ /* 0x000fe20000010000 */
[----:B------:R-:W-:Y:S01]  /*aa90*/  FADD.FTZ R3, R171, R3 ;  /* 0x00000003ab037221 */ /* 0x000fe20000010000 */
[----:B------:R2:W-:Y:S01]  /*aaa0*/  STSM.16.M88.4 [R187], R160 ;  /* 0x000000a0bb007844 */ /* 0x0005e20000000200 */
[----:B------:R-:W-:Y:S01]  /*aab0*/  ISETP.GT.AND P2, PT, R7, UR32, PT ;  /* 0x0000002007007c0c */ /* 0x000fe2000bf44270 */
[----:B------:R-:W-:Y:S01]  /*aac0*/  FADD.FTZ R172, R172, R11 ;  /* 0x0000000bacac7221 */ /* 0x000fe20000010000 */
[----:B------:R-:W-:Y:S01]  /*aad0*/  FADD.FTZ R174, R174, R3 ;  /* 0x00000003aeae7221 */ /* 0x000fe20000010000 */
[----:B------:R2:W-:Y:S01]  /*aae0*/  STSM.16.M88.4 [R188], R164 ;  /* 0x000000a4bc007844 */ /* 0x0005e20000000200 */
[----:B------:R-:W-:Y:S01]  /*aaf0*/  WARPGROUP.ARRIVE ;  /* 0x00000000000079c5 */ /* 0x000fe20000000000 */
[----:B------:R-:W-:Y:S01]  /*ab00*/  FADD.FTZ R173, R173, R172 ;  /* 0x000000acadad7221 */ /* 0x000fe20000010000 */
[----:B------:R-:W-:Y:S01]  /*ab10*/  FADD.FTZ R175, R175, R174 ;  /* 0x000000aeafaf7221 */ /* 0x000fe20000010000 */
[----:B------:R-:W-:Y:S01]  /*ab20*/  UMOV UR37, UR7 ;  /* 0x0000000700257c82 */ /* 0x000fe20008000000 */
[----:B------:R-:W-:-:S02]  /*ab30*/  VIADD R7, R7, 0xffffffff ;  /* 0xffffffff07077836 */ /* 0x000fc40000000000 */
[----:B------:R-:W-:Y:S01]  /*ab40*/  FADD.FTZ R176, R176, R173 ;  /* 0x000000adb0b07221 */ /* 0x000fe20000010000 */
[----:B------:R-:W-:Y:S01]  /*ab50*/  HGMMA.64x256x16.F32 R24, R156, gdesc[UR8].tnspB, R24, gsb0 ;  /* 0x43e000089c187df0 */ /* 0x000fe20008000818 */
[----:B------:R-:W-:Y:S01]  /*ab60*/  UMOV UR11, 0x40000040 ;  /* 0x40000040000b7882 */ /* 0x000fe20000000000 */
[----:B------:R-:W-:Y:S01]  /*ab70*/  FADD.FTZ R178, R178, R175 ;  /* 0x000000afb2b27221 */ /* 0x000fe20000010000 */
[----:B------:R-:W-:Y:S01]  /*ab80*/  FADD.FTZ R177, R177, R176 ;  /* 0x000000b0b1b17221 */ /* 0x000fe20000010000 */
[----:B------:R-:W-:Y:S02]  /*ab90*/  IMAD.MOV.U32 R5, RZ, RZ, R8 ;  /* 0x000000ffff057224 */ /* 0x000fe400078e0008 */
[----:B------:R-:W-:Y:S01]  /*aba0*/  FADD.FTZ R179, R179, R178 ;  /* 0x000000b2b3b37221 */ /* 0x000fe20000010000 */
[----:B------:R-:W-:Y:S01]  /*abb0*/  FADD.FTZ R180, R180, R177 ;  /* 0x000000b1b4b47221 */ /* 0x000fe20000010000 */
[----:B------:R-:W-:Y:S02]  /*abc0*/  IMAD.MOV.U32 R6, RZ, RZ, R9 ;  /* 0x000000ffff067224 */ /* 0x000fe400078e0009 */
[----:B------:R-:W-:Y:S01]  /*abd0*/  FADD.FTZ R179, R182, R179 ;  /* 0x000000b3b6b37221 */ /* 0x000fe20000010000 */
[----:B------:R-:W-:-:S03]  /*abe0*/  FADD.FTZ R3, R181, R180 ;  /* 0x000000b4b5037221 */ /* 0x000fc60000010000 */
[----:B------:R-:W-:Y:S01]  /*abf0*/  FADD.FTZ R4, R14, R179 ;  /* 0x000000b30e047221 */ /* 0x000fe20000010000 */
[----:B------:R-:W-:Y:S02]  /*ac00*/  WARPGROUP.DEPBAR.LE gsb0, 0x0 ;  /* 0x00008000000079c5 */ /* 0x000fe40000010000 */
[----:B------:R-:W-:-:S11]  /*ac10*/  WARPGROUP.ARRIVE ;  /* 0x00000000000079c5 */ /* 0x000fd60000000000 */
[----:B------:R-:W-:Y:S01]  /*ac20*/  HGMMA.64x256x16.F32 R24, R152, gdesc[UR12].tnspB, R24, gsb0 ;  /* 0x43e0000c98187df0 */ /* 0x000fe20008000818 */
[----:B------:R-:W-:Y:S01]  /*ac30*/  UIADD3 UR14, UR10, 0x100, URZ ;  /* 0x000001000a0e7890 */ /* 0x000fe2000fffe03f */
[----:B------:R-:W-:Y:S01]  /*ac40*/  UMOV UR15, 0x40000040 ;  /* 0x40000040000f7882 */ /* 0x000fe20000000000 */
[----:B------:R-:W-:Y:S01]  /*ac50*/  UIADD3 UR10, UR10, 0x180, URZ ;  /* 0x000001800a0a7890 */ /* 0x000fe2000fffe03f */
[----:B------:R-:W-:Y:S02]  /*ac60*/  WARPGROUP.DEPBAR.LE gsb0, 0x0 ;  /* 0x00008000000079c5 */ /* 0x000fe40000010000 */
[----:B------:R-:W-:-:S15]  /*ac70*/  WARPGROUP.ARRIVE ;  /* 0x00000000000079c5 */ /* 0x000fde0000000000 */
[----:B------:R-:W-:-:S07]  /*ac80*/  NOP ;  /* 0x0000000000007918 */ /* 0x000fce0000000000 */
        /* <DEDUP_REMOVED lines=16> */
[----:B------:R-:W-:Y:S01]  /*ad90*/  IMAD.MOV.U32 R6, RZ, RZ, R9 ;  /* 0x000000ffff067224 */ /* 0x000fe200078e0009 */
[----:B------:R-:W-:Y:S01]  /*ada0*/  UMOV UR37, UR7 ;  /* 0x0000000700257c82 */ /* 0x000fe20008000000 */
[----:B------:R-:W-:-:S07]  /*adb0*/  IMAD.MOV.U32 R5, RZ, RZ, R8 ;  /* 0x000000ffff057224 */ /* 0x000fce00078e0008 */
.L_x_6161:
[----:B------:R-:W0:Y:S08]  /*adc0*/  LDC R8, c[0x0][0x448] ;  /* 0x00011200ff087b82 */ /* 0x000e300000000800 */
[----:B--2---:R-:W1:Y:S01]  /*add0*/  LDC R10, c[0x0][0xadc] ;  /* 0x0002b700ff0a7b82 */ /* 0x004e620000000800 */
[----:B0-----:R-:W-:Y:S01]  /*ade0*/  ISETP.NE.AND P5, PT, R8, 0x1, PT ;  /* 0x000000010800780c */ /* 0x001fe20003fa5270 */
[----:B------:R-:W-:Y:S01]  /*adf0*/  VIADD R8, R185, 0x3f ;  /* 0x0000003fb9087836 */ /* 0x000fe20000000000 */
[----:B-1----:R-:W-:-:S11]  /*ae00*/  ISETP.GE.AND P6, PT, R10, 0x1, PT ;  /* 0x000000010a00780c */ /* 0x002fd60003fc6270 */
[----:B------:R-:W0:Y:S08]  /*ae10*/  @P5 LDC R9, c[0x0][0x44c] ;  /* 0x00011300ff095b82 */ /* 0x000e300000000800 */
[----:B------:R-:W1:Y:S01]  /*ae20*/  @P5 LDC R12, c[0x0][0x450] ;  /* 0x00011400ff0c5b82 */ /* 0x000e620000000800 */
[----:B0-----:R-:W-:-:S05]  /*ae30*/  @P5 IMAD.HI.U32 R9, R8, R9, RZ ;  /* 0x0000000908095227 */ /* 0x001fca00078e00ff */
[----:B-1----:R-:W-:Y:S02]  /*ae40*/  @P5 SHF.R.U32.HI R8, RZ, R12, R9 ;  /* 0x0000000cff085219 */ /* 0x002fe40000011609 */
[----:B------:R-:W-:-:S05]  /*ae50*/  IADD3 R9, R16, 0x1, -R17 ;  /* 0x0000000110097810 */ /* 0x000fca0007ffe811 */
[----:B------:R-:W-:-:S04]  /*ae60*/  IMAD.IADD R8, R9, 0x1, R8 ;  /* 0x0000000109087824 */ /* 0x000fc800078e0208 */
[----:B------:R-:W-:Y:S01]  /*ae70*/  VIADD R12, R8, -UR26 ;  /* 0x8000001a080c7c36 */ /* 0x000fe20008000000 */
[----:B------:R-:W-:Y:S06]  /*ae80*/  @!P6 BRA `(.L_x_6179) ;  /* 0x000000000040e947 */ /* 0x000fec0003800000 */
[----:B------:R-:W-:-:S05]  /*ae90*/  IMAD.MOV.U32 R11, RZ, RZ, R8 ;  /* 0x000000ffff0b7224 */ /* 0x000fca00078e0008 */
        /* <DEDUP_REMOVED lines=9> */
.L_x_6180:
[----:B------:R-:W-:-:S13]  /*af30*/  ISETP.NE.AND P2, PT, R10, 0x1, PT ;  /* 0x000000010a00780c */ /* 0x000fda0003f45270 */
[----:B------:R-:W0:Y:S02]  /*af40*/  @P2 LDC.64 R8, c[0x0][0xae0] ;  /* 0x0002b800ff082b82 */ /* 0x000e240000000a00 */
[----:B0-----:R-:W-:-:S05]  /*af50*/  @P2 IMAD.HI.U32 R8, R11, R8, RZ ;  /* 0x000000080b082227 */ /* 0x001fca00078e00ff */
[----:B------:R-:W-:-:S07]  /*af60*/  @P2 SHF.R.U32.HI R11, RZ, R9, R8 ;  /* 0x00000009ff0b2219 */ /* 0x000fce0000011608 */
.L_x_6181:
[----:B------:R-:W-:-:S05]  /*af70*/  IMAD R11, R11, R10, RZ ;  /* 0x0000000a0b0b7224 */ /* 0x000fca00078e02ff */
[----:B------:R-:W-:-:S07]  /*af80*/  VIMNMX R12, R12, R11, !PT ;  /* 0x0000000b0c0c7248 */ /* 0x000fce0007fe0100 */
.L_x_6179:
[----:B------:R-:W-:-:S05]  /*af90*/  VIADD R12, R12, 0x3f ;  /* 0x0000003f0c0c7836 */ /* 0x000fca0000000000 */
[----:B------:R-:W-:-:S04]  /*afa0*/  SHF.R.S32.HI R9, RZ, 0x1f, R12 ;  /* 0x0000001fff097819 */ /* 0x000fc8000001140c */
[----:B------:R-:W-:-:S04]  /*afb0*/  LEA.HI R9, R9, R12, RZ, 0x6 ;  /* 0x0000000c09097211 */ /* 0x000fc800078f30ff */
[----:B------:R-:W-:-:S04]  /*afc0*/  SHF.R.S32.HI R8, RZ, 0x6, R9 ;  /* 0x00000006ff087819 */ /* 0x000fc80000011409 */
[----:B------:R-:W-:-:S04]  /*afd0*/  VIMNMX R8, R191, R8, !PT ;  /* 0x00000008bf087248 */ /* 0x000fc80007fe0100 */
[----:B------:R-:W-:-:S13]  /*afe0*/  ISETP.GE.AND P2, PT, R7, R8, PT ;  /* 0x000000080700720c */ /* 0x000fda0003f46270 */
[----:B------:R-:W-:Y:S05]  /*aff0*/  @!P2 BRA `(.L_x_6182) ;  /* 0x000000280038a947 */ /* 0x000fea0003800000 */
[----:B------:R-:W-:Y:S01]  /*b000*/  IMAD.MOV.U32 R9, RZ, RZ, R6 ;  /* 0x000000ffff097224 */ /* 0x000fe200078e0006 */
[----:B------:R-:W-:Y:S01]  /*b010*/  UMOV UR7, UR37 ;  /* 0x0000002500077c82 */ /* 0x000fe20008000000 */
[----:B------:R-:W-:-:S07]  /*b020*/  IMAD.MOV.U32 R10, RZ, RZ, R5 ;  /* 0x000000ffff0a7224 */ /* 0x000fce00078e0005 */
.L_x_6191:
[----:B------:R-:W-:Y:S01]  /*b030*/  UIADD3 UR37, UR7, 0x1, URZ ;  /* 0x0000000107257890 */ /* 0x000fe2000fffe03f */
[C---:B------:R-:W-:Y:S01]  /*b040*/  ISETP.GT.AND P2, PT, R7.reuse, R8, PT ;  /* 0x000000080700720c */ /* 0x040fe20003f44270 */
[----:B------:R-:W-:Y:S02]  /*b050*/  VIADD R7, R7, 0xffffffff ;  /* 0xffffffff07077836 */ /* 0x000fe40000000000 */
[----:B------:R-:W-:-:S04]  /*b060*/  UISETP.NE.AND UP0, UPT, UR37, 0x2, UPT ;  /* 0x000000022500788c */ /* 0x000fc8000bf05270 */
[----:B------:R-:W-:Y:S02]  /*b070*/  USEL UR5, URZ, 0x1, UP0 ;  /* 0x000000013f057887 */ /* 0x000fe40008000000 */
[----:B------:R-:W-:-:S04]  /*b080*/  USEL UR37, UR37, URZ, UP0 ;  /* 0x0000003f25257287 */ /* 0x000fc80008000000 */
[----:B------:R-:W-:Y:S01]  /*b090*/  LOP3.LUT R2, R2, UR5, RZ, 0x3c, !PT ;  /* 0x0000000502027c12 */ /* 0x000fe2000f8e3cff */
[----:B-1----:R-:W-:Y:S07]  /*b0a0*/  @!P0 BRA `(.L_x_6183) ;  /* 0x0000000000048947 */ /* 0x002fee0003800000 */
[----:B------:R-:W-:Y:S01]  /*b0b0*/  BPT.TRAP 0x1 ;  /* 0x000000040000795c */ /* 0x000fe20000300000 */
.L_x_6183:
[----:B------:R-:W-:Y:S01]  /*b0c0*/  ULEA UR5, UR37, UR41, 0x3 ;  /* 0x0000002925057291 */ /* 0x000fe2000f8e183f */
[----:B------:R-:W-:-:S08]  /*b0d0*/  SHF.L.U32 R5, R2, 0x1f, RZ ;  /* 0x0000001f02057819 */ /* 0x000fd000000006ff */
[----:B------:R0:W1:Y:S01]  /*b0e0*/  SYNCS.PHASECHK.TRANS64.TRYWAIT P3, [UR5+0x38830], R5 ;  /* 0x03883005ff0075a7 */ /* 0x0000620008060145 */
[----:B------:R-:W-:Y:S05]  /*b0f0*/  @!P0 BRA `(.L_x_6184) ;  /* 0x0000000000048947 */ /* 0x000fea0003800000 */
[----:B------:R-:W-:Y:S01]  /*b100*/  BPT.TRAP 0x1 ;  /* 0x000000040000795c */ /* 0x000fe20000300000 */
.L_x_6184:
[----:B-1----:R-:W-:Y:S05]  /*b110*/  @P3 BRA `(.L_x_6185) ;  /* 0x0000000000083947 */ /* 0x002fea0003800000 */
[----:B------:R-:W1:Y:S02]  /*b120*/  SYNCS.PHASECHK.TRANS64.TRYWAIT P3, [UR5+0x38830], R5 ;  /* 0x03883005ff0075a7 */ /* 0x000e640008060145 */
[----:B-1----:R-:W-:Y:S05]  /*b130*/  @!P3 BRA `(.L_x_6186) ;  /* 0x000001400008b947 */ /* 0x002fea0003800000 */
.L_x_6185:
        /* <DEDUP_REMOVED lines=23> */
.L_x_6187:
[----:B------:R2:W3:Y:S01]  /*b2b0*/  SYNCS.PHASECHK.TRANS64.TRYWAIT P3, [UR5+0x38850], R5 ;  /* 0x03885005ff0075a7 */ /* 0x0004e20008060145 */
[----:B------:R-:W-:Y:S05]  /*b2c0*/  @!P0 BRA `(.L_x_6188) ;  /* 0x0000000000048947 */ /* 0x000fea0003800000 */
[----:B------:R-:W-:Y:S01]  /*b2d0*/  BPT.TRAP 0x1 ;  /* 0x000000040000795c */ /* 0x000fe20000300000 */
.L_x_6188:
[----:B---3--:R-:W-:Y:S05]  /*b2e0*/  @P3 BRA `(.L_x_6189) ;  /* 0x0000000000083947 */ /* 0x008fea0003800000 */
[----:B------:R-:W3:Y:S02]  /*b2f0*/  SYNCS.PHASECHK.TRANS64.TRYWAIT P3, [UR5+0x38850], R5 ;  /* 0x03885005ff0075a7 */ /* 0x000ee40008060145 */
[----:B---3--:R-:W-:Y:S05]  /*b300*/  @!P3 BRA `(.L_x_6190) ;  /* 0x0000013c00acb947 */ /* 0x008fea0003800000 */
.L_x_6189:
[----:B------:R-:W-:Y:S01]  /*b310*/  ULEA UR26, UR37, UR4, 0xc ;  /* 0x00000004251a7291 */ /* 0x000fe2000f8e603f */
[----:B------:R-:W-:Y:S01]  /*b320*/  WARPGROUP.ARRIVE ;  /* 0x00000000000079c5 */ /* 0x000fe20000000000 */
[----:B------:R-:W-:Y:S01]  /*b330*/  UMOV UR27, 0x40000040 ;  /* 0x40000040001b7882 */ /* 0x000fe20000000000 */
[----:B------:R-:W-:-:S04]  /*b340*/  UIADD3 UR28, UR6, 0x2, URZ ;  /* 0x00000002061c7890 */ /* 0x000fc8000fffe03f */
[----:B-1----:R-:W1:Y:S01]  /*b350*/  S2R R6, SR_TID.X ;  /* 0x0000000000067919 */ /* 0x002e620000002100 */
[----:B------:R-:W-:Y:S01]  /*b360*/  UIADD3 UR30, UR26, 0x2, URZ ;  /* 0x000000021a1e7890 */ /* 0x000fe2000fffe03f */
[----:B------:R-:W-:Y:S01]  /*b370*/  IMAD.U32 R11, RZ, RZ, UR5 ;  /* 0x00000005ff0b7e24 */ /* 0x000fe2000f8e00ff */
[----:B------:R-:W-:Y:S01]  /*b380*/  UMOV UR29, 0x40000040 ;  /* 0x40000040001d7882 */ /* 0x000fe20000000000 */
[----:B------:R-:W-:Y:S01]  /*b390*/  UMOV UR31, 0x40000040 ;  /* 0x40000040001f7882 */ /* 0x000fe20000000000 */
[----:B------:R-:W-:Y:S01]  /*b3a0*/  HGMMA.64x64x16.F32 R152, gdesc[UR24], R152, gsb0 ;  /* 0x00e00000189879f0 */ /* 0x000fe20008000898 */
[----:B------:R-:W-:Y:S01]  /*b3b0*/  UIADD3 UR15, UR6, 0x800, URZ ;  /* 0x00000800060f7890 */ /* 0x000fe2000fffe03f */
[----:B------:R-:W-:Y:S01]  /*b3c0*/  ISETP.NE.AND P3, PT, R184, RZ, PT ;  /* 0x000000ffb800720c */ /* 0x000fe20003f65270 */
[----:B------:R-:W-:Y:S01]  /*b3d0*/  UIADD3 UR18, UR26, 0x800, URZ ;  /* 0x000008001a127890 */ /* 0x000fe2000fffe03f */
[----:B------:R-:W-:Y:S01]  /*b3e0*/  ULDC UR19, c[0x0][0xa80] ;  /* 0x0002a00000137ab9 */ /* 0x000fe20000000800 */
        /* <DEDUP_REMOVED lines=249> */
[----:B------:R-:W-:Y:S01]  /*c380*/  ULEA UR10, UR37, UR42, 0xc ;  /* 0x0000002a250a7291 */ /* 0x000fe2000f8e603f */
[----:B------:R-:W-:-:S03]  /*c390*/  UMOV UR11, 0x40000040 ;  /* 0x40000040000b7882 */ /* 0x000fc60000000000 */
[----:B------:R-:W-:Y:S01]  /*c3a0*/  UIADD3 UR14, UR10, 0x80, URZ ;  /* 0x000000800a0e7890 */ /* 0x000fe2000fffe03f */
        /* <DEDUP_REMOVED lines=56> */
[----:B------:R-:W-:Y:S01]  /*c730*/  FMUL.FTZ R24, R24, R10 ;  /* 0x0000000a18187220 */ /* 0x000fe20000410000 */
        /* <DEDUP_REMOVED lines=8> */
[----:B------:R-:W-:Y:S01]  /*c7c0*/  FMUL.FTZ R32, R32, R10 ;  /* 0x0000000a20207220 */ /* 0x000fe20000410000 */
[----:B------:R-:W-:Y:S01]  /*c7d0*/  FMNMX.FTZ R6, R163, R6, !PT ;  /* 0x00000006a3067209 */ /* 0x000fe20007810000 */
[-C--:B------:R-:W-:Y:S01]  /*c7e0*/  FMUL.FTZ R33, R33, R10.reuse ;  /* 0x0000000a21217220 */ /* 0x080fe20000410000 */
[-C--:B------:R-:W-:Y:S01]  /*c7f0*/  FMUL.FTZ R36, R36, R10.reuse ;  /* 0x0000000a24247220 */ /* 0x080fe20000410000 */
[----:B------:R-:W-:Y:S01]  /*c800*/  FMUL.FTZ R37, R37, R10 ;  /* 0x0000000a25257220 */ /* 0x000fe20000410000 */
[----:B------:R-:W-:Y:S01]  /*c810*/  FMNMX.FTZ R6, R166, R6, !PT ;  /* 0x00000006a6067209 */ /* 0x000fe20007810000 */
[----:B------:R-:W0:Y:S01]  /*c820*/  MUFU.EX2 R160, R160 ;  /* 0x000000a000a07308 */ /* 0x000e220000000800 */
        /* <DEDUP_REMOVED lines=8> */
[----:B-1----:R-:W-:Y:S01]  /*c8b0*/  FADD.FTZ R3, R157, R3 ;  /* 0x000000039d037221 */ /* 0x002fe20000010000 */
[----:B------:R-:W-:Y:S01]  /*c8c0*/  FMUL.FTZ R48, R48, R10 ;  /* 0x0000000a30307220 */ /* 0x000fe20000410000 */
[----:B------:R-:W-:Y:S01]  /*c8d0*/  FMNMX.FTZ R6, R171, R6, !PT ;  /* 0x00000006ab067209 */ /* 0x000fe20007810000 */
[-C--:B------:R-:W-:Y:S01]  /*c8e0*/  FMUL.FTZ R49, R49, R10.reuse ;  /* 0x0000000a31317220 */ /* 0x080fe20000410000 */
[-C--:B------:R-:W-:Y:S01]  /*c8f0*/  FMUL.FTZ R52, R52, R10.reuse ;  /* 0x0000000a34347220 */ /* 0x080fe20000410000 */
[----:B------:R-:W-:Y:S01]  /*c900*/  FMUL.FTZ R53, R53, R10 ;  /* 0x0000000a35357220 */ /* 0x000fe20000410000 */
[----:B------:R-:W-:Y:S01]  /*c910*/  FMNMX.FTZ R6, R174, R6, !PT ;  /* 0x00000006ae067209 */ /* 0x000fe20007810000 */
[----:B------:R-:W1:Y:S01]  /*c920*/  MUFU.EX2 R164, R164 ;  /* 0x000000a400a47308 */ /* 0x000e620000000800 */
[----:B0-----:R-:W-:Y:S01]  /*c930*/  FADD.FTZ R3, R160, R3 ;  /* 0x00000003a0037221 */ /* 0x001fe20000010000 */
        /* <DEDUP_REMOVED lines=75> */
[----:B------:R-:W-:-:S03]  /*cdf0*/  UMOV UR7, UR37 ;  /* 0x0000002500077c82 */ /* 0x000fc60008000000 */
[----:B------:R-:W-:Y:S01]  /*ce00*/  FADD.FTZ R9, -R6, R9 ;  /* 0x0000000906097221 */ /* 0x000fe20000010100 */
[----:B------:R-:W-:Y:S02]  /*ce10*/  @!P3 IMAD R12, R12, 0x40, R23 ;  /* 0x000000400c0cb824 */ /* 0x000fe400078e0217 */
[----:B--2---:R-:W-:Y:S01]  /*ce20*/  FADD.FTZ R3, R180, R3 ;  /* 0x00000003b4037221 */ /* 0x004fe20000010000 */
[----:B------:R-:W-:Y:S02]  /*ce30*/  FMUL.FTZ R9, R9, UR19 ;  /* 0x0000001309097c20 */ /* 0x000fe40008410000 */
        /* <DEDUP_REMOVED lines=17> */
[-C--:B------:R-:W-:Y:S01]  /*cf50*/  FMUL.FTZ R47, R47, R9.reuse ;  /* 0x000000092f2f7220 */ /* 0x080fe20000410000 */
        /* <DEDUP_REMOVED lines=19> */
[-C--:B------:R-:W-:Y:S01]  /*d090*/  FMUL.FTZ R50, R50, R9.reuse ;  /* 0x0000000932327220 */ /* 0x080fe20000410000 */
        /* <DEDUP_REMOVED lines=17> */
[----:B0-----:R-:W-:Y:S01]  /*d1b0*/  F2FP.F16.F32.PACK_AB R158, R165, R164 ;  /* 0x000000a4a59e723e */ /* 0x001fe200000000ff */
[-C--:B------:R-:W-:Y:S01]  /*d1c0*/  FMUL.FTZ R71, R71, R9.reuse ;  /* 0x0000000947477220 */ /* 0x080fe20000410000 */
        /* <DEDUP_REMOVED lines=74> */
[----:B------:R-:W2:Y:S03]  /*d670*/  MUFU.EX2 R182, R182 ;  /* 0x000000b600b67308 */ /* 0x000ea60000000800 */
[----:B------:R-:W-:-:S05]  /*d680*/  FADD.FTZ R175, R175, R174 ;  /* 0x000000aeafaf7221 */ /* 0x000fca0000010000 */
[----:B------:R-:W3:Y:S01]  /*d690*/  MUFU.EX2 R183, R183 ;  /* 0x000000b700b77308 */ /* 0x000ee20000000800 */
[----:B0-----:R-:W-:Y:S01]  /*d6a0*/  F2FP.F16.F32.PACK_AB R165, R179, R178 ;  /* 0x000000b2b3a5723e */ /* 0x001fe200000000ff */
        /* <DEDUP_REMOVED lines=8> */
[----:B------:R-:W-:Y:S02]  /*d730*/  UMOV UR11, 0x40000040 ;  /* 0x40000040000b7882 */ /* 0x000fe40000000000 */
[----:B------:R-:W-:Y:S02]  /*d740*/  WARPGROUP.DEPBAR.LE gsb0, 0x0 ;  /* 0x00008000000079c5 */ /* 0x000fe40000010000 */
        /* <DEDUP_REMOVED lines=25> */
.L_x_6182:
[----:B------:R-:W-:-:S13]  /*d8e0*/  ISETP.GE.AND P2, PT, R7, R191, PT ;  /* 0x000000bf0700720c */ /* 0x000fda0003f46270 */
[----:B------:R-:W-:Y:S05]  /*d8f0*/  @!P2 BRA `(.L_x_6192) ;  /* 0x0000003000dca947 */ /* 0x000fea0003800000 */
[----:B-1----:R-:W-:Y:S01]  /*d900*/  IMAD.MOV.U32 R11, RZ, RZ, R6 ;  /* 0x000000ffff0b7224 */ /* 0x002fe200078e0006 */
[----:B------:R-:W-:Y:S01]  /*d910*/  UMOV UR7, UR37 ;  /* 0x0000002500077c82 */ /* 0x000fe20008000000 */
[----:B------:R-:W-:-:S07]  /*d920*/  IMAD.MOV.U32 R12, RZ, RZ, R5 ;  /* 0x000000ffff0c7224 */ /* 0x000fce00078e0005 */
.L_x_6209:
[----:B------:R-:W-:-:S04]  /*d930*/  UIADD3 UR37, UR7, 0x1, URZ ;  /* 0x0000000107257890 */ /* 0x000fc8000fffe03f */
[----:B------:R-:W-:-:S04]  /*d940*/  UISETP.NE.AND UP0, UPT, UR37, 0x2, UPT ;  /* 0x000000022500788c */ /* 0x000fc8000bf05270 */
[----:B------:R-:W-:Y:S02]  /*d950*/  USEL UR5, URZ, 0x1, UP0 ;  /* 0x000000013f057887 */ /* 0x000fe40008000000 */
[----:B------:R-:W-:-:S04]  /*d960*/  USEL UR37, UR37, URZ, UP0 ;  /* 0x0000003f25257287 */ /* 0x000fc80008000000 */
[----:B------:R-:W-:Y:S01]  /*d970*/  LOP3.LUT R2, R2, UR5, RZ, 0x3c, !PT ;  /* 0x0000000502027c12 */ /* 0x000fe2000f8e3cff */
[----:B--2---:R-:W-:Y:S07]  /*d980*/  @!P0 BRA `(.L_x_6193) ;  /* 0x0000000000048947 */ /* 0x004fee0003800000 */
[----:B------:R-:W-:Y:S01]  /*d990*/  BPT.TRAP 0x1 ;  /* 0x000000040000795c */ /* 0x000fe20000300000 */
.L_x_6193:
[----:B------:R-:W-:Y:S01]  /*d9a0*/  ULEA UR5, UR37, UR41, 0x3 ;  /* 0x0000002925057291 */ /* 0x000fe2000f8e183f */
[----:B------:R-:W-:-:S08]  /*d9b0*/  SHF.L.U32 R5, R2, 0x1f, RZ ;  /* 0x0000001f02057819 */ /* 0x000fd000000006ff */
[----:B------:R0:W1:Y:S01]  /*d9c0*/  SYNCS.PHASECHK.TRANS64.TRYWAIT P2, [UR5+0x38830], R5 ;  /* 0x03883005ff0075a7 */ /* 0x0000620008040145 */
[----:B------:R-:W-:Y:S05]  /*d9d0*/  @!P0 BRA `(.L_x_6194) ;  /* 0x0000000000048947 */ /* 0x000fea0003800000 */
[----:B------:R-:W-:Y:S01]  /*d9e0*/  BPT.TRAP 0x1 ;  /* 0x000000040000795c */ /* 0x000fe20000300000 */
.L_x_6194:
[----:B-1----:R-:W-:Y:S05]  /*d9f0*/  @P2 BRA `(.L_x_6195) ;  /* 0x0000000000082947 */ /* 0x002fea0003800000 */
[----:B------:R-:W1:Y:S02]  /*da00*/  SYNCS.PHASECHK.TRANS64.TRYWAIT P2, [UR5+0x38830], R5 ;  /* 0x03883005ff0075a7 */ /* 0x000e640008040145 */
[----:B-1----:R-:W-:Y:S05]  /*da10*/  @!P2 BRA `(.L_x_6196) ;  /* 0x000001180000a947 */ /* 0x002fea0003800000 */
.L_x_6195:
        /* <DEDUP_REMOVED lines=23> */
.L_x_6197:
[----:B------:R2:W3:Y:S01]  /*db90*/  SYNCS.PHASECHK.TRANS64.TRYWAIT P2, [UR5+0x38850], R5 ;  /* 0x03885005ff0075a7 */ /* 0x0004e20008040145 */
[----:B------:R-:W-:Y:S05]  /*dba0*/  @!P0 BRA `(.L_x_6198) ;  /* 0x0000000000048947 */ /* 0x000fea0003800000 */
[----:B------:R-:W-:Y:S01]  /*dbb0*/  BPT.TRAP 0x1 ;  /* 0x000000040000795c */ /* 0x000fe20000300000 */
.L_x_6198:
[----:B---3--:R-:W-:Y:S05]  /*dbc0*/  @P2 BRA `(.L_x_6199) ;  /* 0x0000000000082947 */ /* 0x008fea0003800000 */
[----:B------:R-:W3:Y:S02]  /*dbd0*/  SYNCS.PHASECHK.TRANS64.TRYWAIT P2, [UR5+0x38850], R5 ;  /* 0x03885005ff0075a7 */ /* 0x000ee40008040145 */
[----:B---3--:R-:W-:Y:S05]  /*dbe0*/  @!P2 BRA `(.L_x_6200) ;  /* 0x0000011400a4a947 */ /* 0x008fea0003800000 */
.L_x_6199:
[----:B------:R-:W-:Y:S01]  /*dbf0*/  ULEA UR26, UR37, UR4, 0xc ;  /* 0x00000004251a7291 */ /* 0x000fe2000f8e603f */
[----:B------:R-:W-:Y:S01]  /*dc00*/  WARPGROUP.ARRIVE ;  /* 0x00000000000079c5 */ /* 0x000fe20000000000 */
[----:B------:R-:W-:Y:S01]  /*dc10*/  UMOV UR27, 0x40000040 ;  /* 0x40000040001b7882 */ /* 0x000fe20000000000 */
[----:B------:R-:W-:-:S04]  /*dc20*/  UIADD3 UR28, UR6, 0x2, URZ ;  /* 0x00000002061c7890 */ /* 0x000fc8000fffe03f */
[----:B-1----:R-:W1:Y:S01]  /*dc30*/  S2R R6, SR_TID.X ;  /* 0x0000000000067919 */ /* 0x002e620000002100 */
[----:B------:R-:W-:Y:S01]  /*dc40*/  UIADD3 UR30, UR26, 0x2, URZ ;  /* 0x000000021a1e7890 */ /* 0x000fe2000fffe03f */
[----:B------:R-:W3:Y:S01]  /*dc50*/  @P5 LDC R8, c[0x0][0x44c] ;  /* 0x00011300ff085b82 */ /* 0x000ee20000000800 */
[----:B------:R-:W-:Y:S01]  /*dc60*/  UMOV UR29, 0x40000040 ;  /* 0x40000040001d7882 */ /* 0x000fe20000000000 */
[----:B------:R-:W-:Y:S01]  /*dc70*/  UMOV UR31, 0x40000040 ;  /* 0x40000040001f7882 */ /* 0x000fe20000000000 */
[----:B------:R-:W-:Y:S01]  /*dc80*/  HGMMA.64x64x16.F32 R152, gdesc[UR24], R152, gsb0 ;  /* 0x00e00000189879f0 */ /* 0x000fe20008000898 */
[----:B------:R-:W-:Y:S01]  /*dc90*/  UIADD3 UR15, UR6, 0x800, URZ ;  /* 0x00000800060f7890 */ /* 0x000fe2000fffe03f */
[----:B------:R-:W-:Y:S01]  /*dca0*/  IMAD.U32 R10, RZ, RZ, UR5 ;  /* 0x00000005ff0a7e24 */ /* 0x000fe2000f8e00ff */
[----:B------:R-:W-:Y:S01]  /*dcb0*/  UIADD3 UR18, UR26, 0x800, URZ ;  /* 0x000008001a127890 */ /* 0x000fe2000fffe03f */
[----:B------:R-:W-:Y:S02]  /*dcc0*/  ULDC UR5, c[0x0][0xad4] ;  /* 0x0002b50000057ab9 */ /* 0x000fe40000000800 */
[----:B------:R-:W-:Y:S01]  /*dcd0*/  ULOP3.LUT UR5, URZ, UR5, URZ, 0x33, !UPT ;  /* 0x000000053f057292 */ /* 0x000fe2000f8e333f */
[----:B-1----:R-:W-:-:S05]  /*dce0*/  SHF.R.U32.HI R6, RZ, 0x7, R6 ;  /* 0x00000007ff067819 */ /* 0x002fca0000011606 */
[----:B0-2---:R0:W1:Y:S02]  /*dcf0*/  SHFL.IDX PT, R5, R6, RZ, 0x1f ;  /* 0x00001fff06057589 */ /* 0x00506400000e0000 */
[----:B0-----:R-:W-:-:S04]  /*dd00*/  IMAD.IADD R6, R190, 0x1, R185 ;  /* 0x00000001be067824 */ /* 0x001fc800078e02b9 */
[----:B---3--:R-:W-:Y:S01]  /*dd10*/  @P5 IMAD.HI.U32 R8, R6, R8, RZ ;  /* 0x0000000806085227 */ /* 0x008fe200078e00ff */
[----:B-1----:R-:W-:Y:S02]  /*dd20*/  R2UR UR10, R5 ;  /* 0x00000000050a72ca */ /* 0x002fe400000e0000 */
[----:B------:R-:W0:Y:S11]  /*dd30*/  @P5 LDC R5, c[0x0][0x450] ;  /* 0x00011400ff055b82 */ /* 0x000e360000000800 */
[----:B------:R-:W-:-:S03]  /*dd40*/  UISETP.GT.AND UP0, UPT, UR10, 0x7f, UPT ;  /* 0x0000007f0a00788c */ /* 0x000fc6000bf04270 */
[----:B------:R-:W-:Y:S01]  /*dd50*/  UMOV UR10, 0x4 ;  /* 0x00000004000a7882 */ /* 0x000fe20000000000 */
[----:B------:R-:W-:Y:S02]  /*dd60*/  USEL UR14, URZ, 0x2, !UP0 ;  /* 0x000000023f0e7887 */ /* 0x000fe4000c000000 */
[----:B------:R-:W-:Y:S01]  /*dd70*/  USEL UR11, UR10, 0x2, UP0 ;  /* 0x000000020a0b7887 */ /* 0x000fe20008000000 */
[----:B------:R-:W-:Y:S02]  /*dd80*/  WARPGROUP.DEPBAR.LE gsb0, 0x0 ;  /* 0x00008000000079c5 */ /* 0x000fe40000010000 */
[----:B------:R-:W-:Y:S01]  /*dd90*/  WARPGROUP.ARRIVE ;  /* 0x00000000000079c5 */ /* 0x000fe20000000000 */
[----:B------:R-:W-:Y:S01]  /*dda0*/  USEL UR10, UR10, 0x6, !UP0 ;  /* 0x000000060a0a7887 */ /* 0x000fe2000c000000 */
[----:B0-----:R-:W-:Y:S01]  /*ddb0*/  @P5 SHF.R.U32.HI R6, RZ, R5, R8 ;  /* 0x00000005ff065219 */ /* 0x001fe20000011608 */
[----:B------:R-:W-:-:S03]  /*ddc0*/  @!P1 VIADD R5, R10, 0x38840 ;  /* 0x000388400a059836 */ /* 0x000fc60000000000 */
[----:B------:R-:W-:Y:S01]  /*ddd0*/  HGMMA.64x64x16.F32 R152, gdesc[UR28], R152, gsb0 ;  /* 0x00e000001c9879f0 */ /* 0x000fe20008000898 */
[----:B------:R-:W-:Y:S02]  /*dde0*/  UIADD3 UR28, UR6, 0x4, URZ ;  /* 0x00000004061c7890 */ /* 0x000fe4000fffe03f */
[----:B------:R-:W-:Y:S01]  /*ddf0*/  UIADD3 UR30, UR26, 0x4, URZ ;  /* 0x000000041a1e7890 */ /* 0x000fe2000fffe03f */
[----:B------:R-:W0:Y:S01]  /*de00*/  SHFL.IDX PT, R21, R6, RZ, 0x1c1f ;  /* 0x001c1fff06157589 */ /* 0x000e2200000e0000 */
[----:B------:R-:W-:Y:S01]  /*de10*/  UMOV UR29, 0x40000040 ;  /* 0x40000040001d7882 */ /* 0x000fe20000000000 */
[----:B------:R-:W-:Y:S01]  /*de20*/  UMOV UR31, 0x40000040 ;  /* 0x40000040001f7882 */ /* 0x000fe20000000000 */
[----:B------:R-:W-:Y:S01]  /*de30*/  @!P1 PRMT R5, RZ, 0x654, R5 ;  /* 0x00000654ff059816 */ /* 0x000fe20000000005 */
        /* <DEDUP_REMOVED lines=238> */
[----:B------:R1:W-:Y:S02]  /*ed20*/  @!P1 SYNCS.ARRIVE.TRANS64.RED.A1T0 RZ, [R5+URZ], RZ ;  /* 0x000000ff05ff99a7 */ /* 0x0003e4000810043f */
[----:B-1----:R-:W-:-:S05]  /*ed30*/  IMAD.SHL.U32 R5, R7, 0x40, RZ ;  /* 0x0000004007057824 */ /* 0x002fca00078e00ff */
[----:B------:R-:W-:-:S04]  /*ed40*/  IADD3 R14, -R19, 0x1, -R5 ;  /* 0x00000001130e7810 */ /* 0x000fc80007ffe905 */
[----:B------:R-:W-:-:S05]  /*ed50*/  IADD3 R14, -R17, R14, R16 ;  /* 0x0000000e110e7210 */ /* 0x000fca0007ffe110 */
[C---:B------:R-:W-:Y:S02]  /*ed60*/  VIADD R13, R14.reuse, UR10 ;  /* 0x0000000a0e0d7c36 */ /* 0x040fe40008000000 */
[----:B------:R-:W-:Y:S01]  /*ed70*/  VIADD R14, R14, UR5 ;  /* 0x000000050e0e7c36 */ /* 0x000fe20008000000 */
[----:B------:R-:W-:Y:S01]  /*ed80*/  ULDC UR5, c[0x0][0xadc] ;  /* 0x0002b70000057ab9 */ /* 0x000fe20000000800 */
[--C-:B0-----:R-:W-:Y:S02]  /*ed90*/  IMAD.IADD R15, R13, 0x1, R21.reuse ;  /* 0x000000010d0f7824 */ /* 0x101fe400078e0215 */
        /* <DEDUP_REMOVED lines=14> */
.L_x_6203:
[----:B------:R-:W-:-:S05]  /*ee80*/  IMAD.U32 R234, RZ, RZ, UR5 ;  /* 0x00000005ffea7e24 */ /* 0x000fca000f8e00ff */
[----:B------:R-:W-:-:S13]  /*ee90*/  ISETP.NE.AND P2, PT, R234, 0x1, PT ;  /* 0x00000001ea00780c */ /* 0x000fda0003f45270 */
[----:B------:R-:W0:Y:S02]  /*eea0*/  @P2 LDC.64 R8, c[0x0][0xae0] ;  /* 0x0002b800ff082b82 */ /* 0x000e240000000a00 */
[----:B0-----:R-:W-:-:S05]  /*eeb0*/  @P2 IMAD.HI.U32 R8, R21, R8, RZ ;  /* 0x0000000815082227 */ /* 0x001fca00078e00ff */
[----:B------:R-:W-:-:S07]  /*eec0*/  @P2 SHF.R.U32.HI R21, RZ, R9, R8 ;  /* 0x00000009ff152219 */ /* 0x000fce0000011608 */
.L_x_6204:
[----:B------:R-:W-:Y:S05]  /*eed0*/  BSYNC B0 ;  /* 0x0000000000007941 */ /* 0x000fea0003800000 */
.L_x_6202:
[----:B------:R-:W-:-:S04]  /*eee0*/  IMAD R21, R21, R234, -R5 ;  /* 0x000000ea15157224 */ /* 0x000fc800078e0a05 */
[----:B------:R-:W-:-:S05]  /*eef0*/  IMAD.IADD R21, R21, 0x1, -R19 ;  /* 0x0000000115157824 */ /* 0x000fca00078e0a13 */
[----:B------:R-:W-:Y:S02]  /*ef00*/  VIMNMX R20, R20, R21, !PT ;  /* 0x0000001514147248 */ /* 0x000fe40007fe0100 */
[----:B------:R-:W-:-:S07]  /*ef10*/  VIADDMNMX R15, R21, R234, R15, PT ;  /* 0x000000ea150f7246 */ /* 0x000fce000380010f */
.L_x_6201:
[----:B------:R-:W-:Y:S01]  /*ef20*/  ISETP.GT.AND P2, PT, R7, -0x1, PT ;  /* 0xffffffff0700780c */ /* 0x000fe20003f44270 */
[----:B------:R-:W0:Y:S03]  /*ef30*/  SHFL.IDX PT, R6, R6, 0x1, 0x1c1f ;  /* 0x003c1f0006067f89 */ /* 0x000e2600000e0000 */
        /* <DEDUP_REMOVED lines=11> */
[--C-:B0-----:R-:W-:Y:S01]  /*eff0*/  IMAD.IADD R13, R13, 0x1, R6.reuse ;  /* 0x000000010d0d7824 */ /* 0x101fe200078e0206 */
        /* <DEDUP_REMOVED lines=51> */
.L_x_6207:
[----:B------:R-:W-:-:S05]  /*f330*/  IMAD.U32 R15, RZ, RZ, UR5 ;  /* 0x00000005ff0f7e24 */ /* 0x000fca000f8e00ff */
[----:B------:R-:W-:-:S13]  /*f340*/  ISETP.NE.AND P3, PT, R15, 0x1, PT ;  /* 0x000000010f00780c */ /* 0x000fda0003f65270 */
[----:B------:R-:W0:Y:S02]  /*f350*/  @P3 LDC.64 R8, c[0x0][0xae0] ;  /* 0x0002b800ff083b82 */ /* 0x000e240000000a00 */
[----:B0-----:R-:W-:-:S05]  /*f360*/  @P3 IMAD.HI.U32 R8, R6, R8, RZ ;  /* 0x0000000806083227 */ /* 0x001fca00078e00ff */
[----:B------:R-:W-:-:S07]  /*f370*/  @P3 SHF.R.U32.HI R6, RZ, R9, R8 ;  /* 0x00000009ff063219 */ /* 0x000fce0000011608 */
.L_x_6208:
[----:B------:R-:W-:Y:S05]  /*f380*/  BSYNC B0 ;  /* 0x0000000000007941 */ /* 0x000fea0003800000 */
.L_x_6206:
[----:B------:R-:W-:-:S04]  /*f390*/  IMAD R5, R6, R15, -R5 ;  /* 0x0000000f06057224 */ /* 0x000fc800078e0a05 */
[----:B------:R-:W-:-:S05]  /*f3a0*/  IMAD.IADD R5, R5, 0x1, -R19 ;  /* 0x0000000105057824 */ /* 0x000fca00078e0a13 */
[----:B------:R-:W-:Y:S02]  /*f3b0*/  VIMNMX R14, R14, R5, !PT ;  /* 0x000000050e0e7248 */ /* 0x000fe40007fe0100 */
[----:B------:R-:W-:-:S07]  /*f3c0*/  VIADDMNMX R13, R5, R15, R13, PT ;  /* 0x0000000f050d7246 */ /* 0x000fce000380010d */
.L_x_6205:
[----:B------:R-:W-:Y:S01]  /*f3d0*/  FMNMX.FTZ R5, R152, R12, !PT ;  /* 0x0000000c98057209 */ /* 0x000fe20007810000 */
[----:B------:R-:W-:Y:S01]  /*f3e0*/  ULDC UR19, c[0x0][0xa80] ;  /* 0x0002a00000137ab9 */ /* 0x000fe20000000800 */
[----:B------:R-:W-:Y:S01]  /*f3f0*/  ULEA UR10, UR37, UR42, 0xc ;  /* 0x0000002a250a7291 */ /* 0x000fe2000f8e603f */
[----:B------:R-:W-:Y:S01]  /*f400*/  @!P1 VIADD R10, R10, 0x38860 ;  /* 0x000388600a0a9836 */ /* 0x000fe20000000000 */
[----:B------:R-:W-:Y:S01]  /*f410*/  FMNMX.FTZ R5, R153, R5, !PT ;  /* 0x0000000599057209 */ /* 0x000fe20007810000 */
[----:B------:R-:W-:Y:S01]  /*f420*/  UMOV UR11, 0x40000040 ;  /* 0x40000040000b7882 */ /* 0x000fe20000000000 */
[----:B------:R-:W-:Y:S02]  /*f430*/  UIADD3 UR14, UR10, 0x80, URZ ;  /* 0x000000800a0e7890 */ /* 0x000fe4000fffe03f */
[----:B------:R-:W-:Y:S01]  /*f440*/  FMNMX.FTZ R5, R156, R5, !PT ;  /* 0x000000059c057209 */ /* 0x000fe20007810000 */
[----:B------:R-:W-:Y:S01]  /*f450*/  UMOV UR15, 0x40000040 ;  /* 0x40000040000f7882 */ /* 0x000fe20000000000 */
[----:B------:R-:W-:-:S02]  /*f460*/  @!P1 PRMT R10, RZ, 0x654, R10 ;  /* 0x00000654ff0a9816 */ /* 0x000fc4000000000a */
        /* <DEDUP_REMOVED lines=16> */
[----:B0-----:R-:W-:-:S04]  /*f570*/  FMNMX.FTZ R5, R5, R6, !PT ;  /* 0x0000000605057209 */ /* 0x001fc80007810000 */
[C---:B------:R-:W-:Y:S01]  /*f580*/  FSETP.NEU.FTZ.AND P3, PT, R5.reuse, -INF , PT ;  /* 0xff8000000500780b */ /* 0x040fe20003f7d000 */
[----:B------:R-:W-:-:S03]  /*f590*/  FMUL.FTZ R6, R5, UR19 ;  /* 0x0000001305067c20 */ /* 0x000fc60008410000 */
[----:B------:R-:W-:Y:S02]  /*f5a0*/  FSEL R8, R5, RZ, P3 ;  /* 0x000000ff05087208 */ /* 0x000fe40001800000 */
[----:B------:R-:W-:Y:S02]  /*f5b0*/  FSEL R6, R6, RZ, P3 ;  /* 0x000000ff06067208 */ /* 0x000fe40001800000 */
[----:B------:R-:W-:Y:S01]  /*f5c0*/  ISETP.GT.AND P3, PT, R14, 0x1, P2 ;  /* 0x000000010e00780c */ /* 0x000fe20001764270 */
[----:B------:R-:W-:Y:S02]  /*f5d0*/  FADD.FTZ R8, -R8, R12 ;  /* 0x0000000c08087221 */ /* 0x000fe40000010100 */
[--C-:B------:R-:W-:Y:S01]  /*f5e0*/  FFMA.FTZ R152, R152, UR19, -R6.reuse ;  /* 0x0000001398987c23 */ /* 0x100fe20008010806 */
[----:B------:R-:W-:Y:S01]  /*f5f0*/  ISETP.LT.OR P4, PT, R13, 0x2, P3 ;  /* 0x000000020d00780c */ /* 0x000fe20001f81670 */
[--C-:B------:R-:W-:Y:S01]  /*f600*/  FFMA.FTZ R153, R153, UR19, -R6.reuse ;  /* 0x0000001399997c23 */ /* 0x100fe20008010806 */
[----:B------:R-:W-:Y:S01]  /*f610*/  ISETP.GT.AND P3, PT, R14, 0x8, P2 ;  /* 0x000000080e00780c */ /* 0x000fe20001764270 */
[--C-:B------:R-:W-:Y:S01]  /*f620*/  FFMA.FTZ R156, R156, UR19, -R6.reuse ;  /* 0x000000139c9c7c23 */ /* 0x100fe20008010806 */
[----:B------:R-:W-:Y:S01]  /*f630*/  FSEL R155, R155, -INF , !P4 ;  /* 0xff8000009b9b7808 */ /* 0x000fe20006000000 */
[--C-:B------:R-:W-:Y:S01]  /*f640*/  FFMA.FTZ R157, R157, UR19, -R6.reuse ;  /* 0x000000139d9d7c23 */ /* 0x100fe20008010806 */
[----:B------:R-:W-:Y:S01]  /*f650*/  ISETP.GT.AND P4, PT, R14, 0x9, P2 ;  /* 0x000000090e00780c */ /* 0x000fe20001784270 */
[--C-:B------:R-:W-:Y:S01]  /*f660*/  FFMA.FTZ R160, R160, UR19, -R6.reuse ;  /* 0x00000013a0a07c23 */ /* 0x100fe20008010806 */
[----:B------:R-:W-:Y:S01]  /*f670*/  ISETP.LT.OR P3, PT, R13, 0x9, P3 ;  /* 0x000000090d00780c */ /* 0x000fe20001f61670 */
[--C-:B------:R-:W-:Y:S01]  /*f680*/  FFMA.FTZ R161, R161, UR19, -R6.reuse ;  /* 0x00000013a1a17c23 */ /* 0x100fe20008010806 */
[----:B------:R-:W-:Y:S01]  /*f690*/  ISETP.LT.OR P4, PT, R13, 0xa, P4 ;  /* 0x0000000a0d00780c */ /* 0x000fe20002781670 */
[--C-:B------:R-:W-:Y:S01]  /*f6a0*/  FFMA.FTZ R164, R164, UR19, -R6.reuse ;  /* 0x00000013a4a47c23 */ /* 0x100fe20008010806 */
[----:B------:R-:W-:Y:S01]  /*f6b0*/  FSEL R158, R158, -INF , !P3 ;  /* 0xff8000009e9e7808 */ /* 0x000fe20005800000 */
[--C-:B------:R-:W-:Y:S01]  /*f6c0*/  FFMA.FTZ R165, R165, UR19, -R6.reuse ;  /* 0x00000013a5a57c23 */ /* 0x100fe20008010806 */
[----:B------:R-:W-:Y:S01]  /*f6d0*/  FSEL R159, R159, -INF , !P4 ;  /* 0xff8000009f9f7808 */ /* 0x000fe20006000000 */
[--C-:B------:R-:W-:Y:S01]  /*f6e0*/  FFMA.FTZ R168, R168, UR19, -R6.reuse ;  /* 0x00000013a8a87c23 */ /* 0x100fe20008010806 */
[C---:B------:R-:W-:Y:S01]  /*f6f0*/  ISETP.GT.AND P4, PT, R14.reuse, 0x11, P2 ;  /* 0x000000110e00780c */ /* 0x040fe20001784270 */
[--C-:B------:R-:W-:Y:S01]  /*f700*/  FFMA.FTZ R169, R169, UR19, -R6.reuse ;  /* 0x00000013a9a97c23 */ /* 0x100fe20008010806 */
[----:B------:R-:W-:Y:S01]  /*f710*/  ISETP.GT.AND P3, PT, R14, 0x10, P2 ;  /* 0x000000100e00780c */ /* 0x000fe20001764270 */
[--C-:B------:R-:W-:Y:S01]  /*f720*/  FFMA.FTZ R172, R172, UR19, -R6.reuse ;  /* 0x00000013acac7c23 */ /* 0x100fe20008010806 */
[----:B------:R-:W-:Y:S01]  /*f730*/  ISETP.LT.OR P4, PT, R13, 0x12, P4 ;  /* 0x000000120d00780c */ /* 0x000fe20002781670 */
[--C-:B------:R-:W-:Y:S01]  /*f740*/  FFMA.FTZ R173, R173, UR19, -R6.reuse ;  /* 0x00000013adad7c23 */ /* 0x100fe20008010806 */
[--C-:B------:R-:W-:Y:S01]  /*f750*/  FFMA.FTZ R176, R176, UR19, -R6.reuse ;  /* 0x00000013b0b07c23 */ /* 0x100fe20008010806 */
[--C-:B------:R-:W-:Y:S01]  /*f760*/  FFMA.FTZ R177, R177, UR19, -R6.reuse ;  /* 0x00000013b1b17c23 */ /* 0x100fe20008010806 */
[----:B------:R-:W-:Y:S01]  /*f770*/  FSEL R163, R163, -INF , !P4 ;  /* 0xff800000a3a37808 */ /* 0x000fe20006000000 */
[--C-:B------:R-:W-:Y:S01]  /*f780*/  FFMA.FTZ R180, R180, UR19, -R6.reuse ;  /* 0x00000013b4b47c23 */ /* 0x100fe20008010806 */
[----:B------:R-:W-:Y:S01]  /*f790*/  ISETP.GT.AND P4, PT, R14, 0x19, P2 ;  /* 0x000000190e00780c */ /* 0x000fe20001784270 */
[----:B------:R-:W-:Y:S01]  /*f7a0*/  FFMA.FTZ R181, R181, UR19, -R6 ;  /* 0x00000013b5b57c23 */ /* 0x000fe20008010806 */
[C---:B------:R-:W-:Y:S01]  /*f7b0*/  ISETP.LT.OR P3, PT, R13.reuse, 0x11, P3 ;  /* 0x000000110d00780c */ /* 0x040fe20001f61670 */
[----:B------:R-:W-:Y:S01]  /*f7c0*/  FMUL.FTZ R8, R8, UR19 ;  /* 0x0000001308087c20 */ /* 0x000fe20008410000 */
        /* <DEDUP_REMOVED lines=11> */
[----:B------:R-:W1:Y:S01]  /*f880*/  MUFU.EX2 R153, R153 ;  /* 0x0000009900997308 */ /* 0x000e620000000800 */
[----:B------:R-:W-:Y:S02]  /*f890*/  FSEL R166, R166, -INF , !P3 ;  /* 0xff800000a6a67808 */ /* 0x000fe40005800000 */
[----:B------:R-:W-:Y:S02]  /*f8a0*/  ISETP.LT.OR P4, PT, R13, 0x2a, P4 ;  /* 0x0000002a0d00780c */ /* 0x000fe40002781670 */
[C---:B------:R-:W-:Y:S02]  /*f8b0*/  ISETP.GT.AND P3, PT, R14.reuse, 0x20, P2 ;  /* 0x000000200e00780c */ /* 0x040fe40001764270 */
[----:B------:R-:W-:Y:S01]  /*f8c0*/  FSEL R175, R175, -INF , !P4 ;  /* 0xff800000afaf7808 */ /* 0x000fe20006000000 */
[----:B------:R-:W-:Y:S01]  /*f8d0*/  MUFU.EX2 R157, R157 ;  /* 0x0000009d009d7308 */ /* 0x000fe20000000800 */
[----:B------:R-:W-:Y:S01]  /*f8e0*/  ISETP.GT.AND P4, PT, R14, RZ, P2 ;  /* 0x000000ff0e00720c */ /* 0x000fe20001784270 */
[----:B0-----:R-:W-:Y:S01]  /*f8f0*/  FFMA.FTZ R3, R8, R3, R152 ;  /* 0x0000000308037223 */ /* 0x001fe20000010098 */
[C---:B------:R-:W-:Y:S01]  /*f900*/  ISETP.LT.OR P3, PT, R13.reuse, 0x21, P3 ;  /* 0x000000210d00780c */ /* 0x040fe20001f61670 */
[-C--:B------:R-:W-:Y:S01]  /*f910*/  FMUL.FTZ R24, R24, R8.reuse ;  /* 0x0000000818187220 */ /* 0x080fe20000410000 */
[----:B------:R-:W-:Y:S01]  /*f920*/  ISETP.LT.OR P4, PT, R13, 0x1, P4 ;  /* 0x000000010d00780c */ /* 0x000fe20002781670 */
[-C--:B------:R-:W-:Y:S01]  /*f930*/  FMUL.FTZ R25, R25, R8.reuse ;  /* 0x0000000819197220 */ /* 0x080fe20000410000 */
[----:B------:R-:W-:Y:S01]  /*f940*/  FSEL R170, R170, -INF , !P3 ;  /* 0xff800000aaaa7808 */ /* 0x000fe20005800000 */
[----:B------:R-:W-:Y:S01]  /*f950*/  MUFU.EX2 R161, R161 ;  /* 0x000000a100a17308 */ /* 0x000fe20000000800 */
[----:B------:R-:W-:Y:S01]  /*f960*/  FSEL R9, R154, -INF , !P4 ;  /* 0xff8000009a097808 */ /* 0x000fe20006000000 */
[----:B-1----:R-:W-:Y:S01]  /*f970*/  FADD.FTZ R3, R153, R3 ;  /* 0x0000000399037221 */ /* 0x002fe20000010000 */
[----:B------:R-:W-:Y:S01]  /*f980*/  ISETP.GT.AND P3, PT, R14, 0x28, P2 ;  /* 0x000000280e00780c */ /* 0x000fe20001764270 */
[-C--:B------:R-:W-:Y:S01]  /*f990*/  FMUL.FTZ R28, R28, R8.reuse ;  /* 0x000000081c1c7220 */ /* 0x080fe20000410000 */
[----:B------:R-:W-:Y:S01]  /*f9a0*/  FMNMX.FTZ R6, R9, R11, !PT ;  /* 0x0000000b09067209 */ /* 0x000fe20007810000 */
[----:B------:R-:W-:Y:S01]  /*f9b0*/  FMUL.FTZ R29, R29, R8 ;  /* 0x000000081d1d7220 */ /* 0x000fe20000410000 */
[----:B------:R-:W-:Y:S01]  /*f9c0*/  ISETP.LT.OR P3, PT, R13, 0x29, P3 ;  /* 0x000000290d00780c */ /* 0x000fe20001f61670 */
[----:B------:R-:W0:Y:S01]  /*f9d0*/  MUFU.EX2 R154, R156 ;  /* 0x0000009c009a7308 */ /* 0x000e220000000800 */
[----:B------:R-:W-:Y:S01]  /*f9e0*/  FMNMX.FTZ R6, R155, R6, !PT ;  /* 0x000000069b067209 */ /* 0x000fe20007810000 */
[-C--:B------:R-:W-:Y:S01]  /*f9f0*/  FMUL.FTZ R32, R32, R8.reuse ;  /* 0x0000000820207220 */ /* 0x080fe20000410000 */
[----:B------:R-:W-:Y:S01]  /*fa00*/  FSEL R174, R174, -INF , !P3 ;  /* 0xff800000aeae7808 */ /* 0x000fe20005800000 */
[----:B------:R-:W-:Y:S01]  /*fa10*/  FMUL.FTZ R33, R33, R8 ;  /* 0x0000000821217220 */ /* 0x000fe20000410000 */
[----:B------:R-:W-:Y:S01]  /*fa20*/  FMNMX.FTZ R6, R158, R6, !PT ;  /* 0x000000069e067209 */ /* 0x000fe20007810000 */
[----:B------:R-:W-:Y:S01]  /*fa30*/  FMUL.FTZ R36, R36, R8 ;  /* 0x0000000824247220 */ /* 0x000fe20000410000 */
[----:B------:R-:W-:Y:S01]  /*fa40*/  ISETP.GT.AND P3, PT, R14, 0x30, P2 ;  /* 0x000000300e00780c */ /* 0x000fe20001764270 */
[----:B------:R-:W1:Y:S01]  /*fa50*/  MUFU.EX2 R156, R160 ;  /* 0x000000a0009c7308 */ /* 0x000e620000000800 */
[----:B------:R-:W-:Y:S01]  /*fa60*/  FMNMX.FTZ R6, R159, R6, !PT ;  /* 0x000000069f067209 */ /* 0x000fe20007810000 */
[-C--:B------:R-:W-:Y:S01]  /*fa70*/  FMUL.FTZ R37, R37, R8.reuse ;  /* 0x0000000825257220 */ /* 0x080fe20000410000 */
[----:B------:R-:W-:Y:S01]  /*fa80*/  ISETP.LT.OR P3, PT, R13, 0x31, P3 ;  /* 0x000000310d00780c */ /* 0x000fe20001f61670 */
[----:B------:R-:W-:Y:S01]  /*fa90*/  FMUL.FTZ R40, R40, R8 ;  /* 0x0000000828287220 */ /* 0x000fe20000410000 */
[----:B------:R-:W-:Y:S01]  /*faa0*/  FMNMX.FTZ R6, R162, R6, !PT ;  /* 0x00000006a2067209 */ /* 0x000fe20007810000 */
[----:B------:R-:W-:Y:S01]  /*fab0*/  FMUL.FTZ R41, R41, R8 ;  /* 0x0000000829297220 */ /* 0x000fe20000410000 */
[----:B------:R-:W-:Y:S01]  /*fac0*/  FSEL R178, R178, -INF , !P3 ;  /* 0xff800000b2b27808 */ /* 0x000fe20005800000 */
[----:B------:R-:W2:Y:S01]  /*fad0*/  MUFU.EX2 R164, R164 ;  /* 0x000000a400a47308 */ /* 0x000ea20000000800 */
[----:B------:R-:W-:Y:S01]  /*fae0*/  FMNMX.FTZ R6, R163, R6, !PT ;  /* 0x00000006a3067209 */ /* 0x000fe20007810000 */
[----:B0-----:R-:W-:Y:S01]  /*faf0*/  FADD.FTZ R3, R154, R3 ;  /* 0x000000039a037221 */ /* 0x001fe20000010000 */
[----:B------:R-:W-:Y:S01]  /*fb00*/  ISETP.GT.AND P3, PT, R14, 0x31, P2 ;  /* 0x000000310e00780c */ /* 0x000fe20001764270 */
[----:B------:R-:W-:Y:S01]  /*fb10*/  FMUL.FTZ R44, R44, R8 ;  /* 0x000000082c2c7220 */ /* 0x000fe20000410000 */
[----:B------:R-:W-:Y:S01]  /*fb20*/  FMNMX.FTZ R6, R166, R6, !PT ;  /* 0x00000006a6067209 */ /* 0x000fe20007810000 */
[----:B------:R-:W-:Y:S01]  /*fb30*/  FADD.FTZ R3, R157, R3 ;  /* 0x000000039d037221 */ /* 0x000fe20000010000 */
[----:B------:R-:W-:Y:S01]  /*fb40*/  ISETP.GT.AND P4, PT, R14, 0x38, P2 ;  /* 0x000000380e00780c */ /* 0x000fe20001784270 */
[----:B------:R-:W0:Y:S01]  /*fb50*/  MUFU.EX2 R165, R165 ;  /* 0x000000a500a57308 */ /* 0x000e220000000800 */
[----:B------:R-:W-:Y:S01]  /*fb60*/  FMNMX.FTZ R6, R167, R6, !PT ;  /* 0x00000006a7067209 */ /* 0x000fe20007810000 */
[----:B-1----:R-:W-:Y:S01]  /*fb70*/  FADD.FTZ R3, R156, R3 ;  /* 0x000000039c037221 */ /* 0x002fe20000010000 */
[----:B------:R-:W-:Y:S01]  /*fb80*/  ISETP.LT.OR P3, PT, R13, 0x32, P3 ;  /* 0x000000320d00780c */ /* 0x000fe20001f61670 */
[----:B------:R-:W-:Y:S01]  /*fb90*/  FMUL.FTZ R45, R45, R8 ;  /* 0x000000082d2d7220 */ /* 0x000fe20000410000 */
[----:B------:R-:W-:Y:S01]  /*fba0*/  FMNMX.FTZ R6, R170, R6, !PT ;  /* 0x00000006aa067209 */ /* 0x000fe20007810000 */
[----:B------:R-:W-:Y:S01]  /*fbb0*/  FADD.FTZ R3, R161, R3 ;  /* 0x00000003a1037221 */ /* 0x000fe20000010000 */
[----:B------:R-:W-:Y:S01]  /*fbc0*/  ISETP.GT.AND P2, PT, R14, 0x39, P2 ;  /* 0x000000390e00780c */ /* 0x000fe20001744270 */
[----:B------:R-:W1:Y:S01]  /*fbd0*/  MUFU.EX2 R160, R168 ;  /* 0x000000a800a07308 */ /* 0x000e620000000800 */
[----:B------:R-:W-:Y:S01]  /*fbe0*/  FMNMX.FTZ R6, R171, R6, !PT ;  /* 0x00000006ab067209 */ /* 0x000fe20007810000 */
[----:B--2---:R-:W-:Y:S01]  /*fbf0*/  FADD.FTZ R3, R164, R3 ;  /* 0x00000003a4037221 */ /* 0x004fe20000010000 */
        /* <DEDUP_REMOVED lines=8> */
[----:B------:R-:W-:Y:S01]  /*fc80*/  ISETP.LT.OR P2, PT, R13, 0x3a, P2 ;  /* 0x0000003a0d00780c */ /* 0x000fe20001741670 */
[----:B------:R-:W-:Y:S01]  /*fc90*/  FMUL.FTZ R52, R52, R8 ;  /* 0x0000000834347220 */ /* 0x000fe20000410000 */
[----:B------:R-:W-:Y:S01]  /*fca0*/  FMNMX.FTZ R6, R178, R6, !PT ;  /* 0x00000006b2067209 */ /* 0x000fe20007810000 */
[----:B------:R-:W-:Y:S01]  /*fcb0*/  FMUL.FTZ R53, R53, R8 ;  /* 0x0000000835357220 */ /* 0x000fe20000410000 */
[----:B------:R-:W-:Y:S01]  /*fcc0*/  FSEL R182, R182, -INF , !P4 ;  /* 0xff800000b6b67808 */ /* 0x000fe20006000000 */
[----:B------:R-:W0:Y:S01]  /*fcd0*/  MUFU.EX2 R172, R172 ;  /* 0x000000ac00ac7308 */ /* 0x000e220000000800 */
[----:B------:R-:W-:Y:S01]  /*fce0*/  FMNMX.FTZ R6, R179, R6, !PT ;  /* 0x00000006b3067209 */ /* 0x000fe20007810000 */
[----:B-1----:R-:W-:Y:S01]  /*fcf0*/  FADD.FTZ R3, R160, R3 ;  /* 0x00000003a0037221 */ /* 0x002fe20000010000 */
[----:B------:R-:W-:Y:S01]  /*fd00*/  FSEL R183, R183, -INF , !P2 ;  /* 0xff800000b7b77808 */ /* 0x000fe20005000000 */
[----:B------:R-:W-:Y:S01]  /*fd10*/  FMUL.FTZ R56, R56, R8 ;  /* 0x0000000838387220 */ /* 0x000fe20000410000 */
[----:B------:R-:W-:Y:S01]  /*fd20*/  FMNMX.FTZ R6, R182, R6, !PT ;  /* 0x00000006b6067209 */ /* 0x000fe20007810000 */
[----:B------:R-:W-:Y:S01]  /*fd30*/  FMUL.FTZ R57, R57, R8 ;  /* 0x0000000839397220 */ /* 0x000fe20000410000 */
[----:B------:R-:W-:Y:S01]  /*fd40*/  ISETP.NE.AND P3, PT, R184, RZ, PT ;  /* 0x000000ffb800720c */ /* 0x000fe20003f65270 */
[----:B------:R-:W1:Y:S01]  /*fd50*/  MUFU.EX2 R173, R173 ;  /* 0x000000ad00ad7308 */ /* 0x000e620000000800 */
[----:B------:R-:W-:Y:S01]  /*fd60*/  FMNMX.FTZ R6, R183, R6, !PT ;  /* 0x00000006b7067209 */ /* 0x000fe20007810000 */
[----:B------:R-:W-:Y:S01]  /*fd70*/  FMUL.FTZ R60, R60, R8 ;  /* 0x000000083c3c7220 */ /* 0x000fe20000410000 */
[----:B------:R-:W-:Y:S01]  /*fd80*/  F2FP.F16.F32.PACK_AB R152, R153, R152 ;  /* 0x000000989998723e */ /* 0x000fe200000000ff */
[----:B------:R-:W-:Y:S01]  /*fd90*/  FMUL.FTZ R61, R61, R8 ;  /* 0x000000083d3d7220 */ /* 0x000fe20000410000 */
[----:B------:R-:W-:Y:S01]  /*fda0*/  F2FP.F16.F32.PACK_AB R154, R157, R154 ;  /* 0x0000009a9d9a723e */ /* 0x000fe200000000ff */
[----:B------:R-:W3:Y:S01]  /*fdb0*/  SHFL.BFLY PT, R12, R6, 0x2, 0x1f ;  /* 0x0c401f00060c7f89 */ /* 0x000ee200000e0000 */
[----:B------:R-:W-:Y:S01]  /*fdc0*/  F2FP.F16.F32.PACK_AB R156, R161, R156 ;  /* 0x0000009ca19c723e */ /* 0x000fe200000000ff */
[----:B------:R-:W4:Y:S01]  /*fdd0*/  MUFU.EX2 R176, R176 ;  /* 0x000000b000b07308 */ /* 0x000f220000000800 */
[----:B--2---:R-:W-:Y:S01]  /*fde0*/  F2FP.F16.F32.PACK_AB R160, R169, R160 ;  /* 0x000000a0a9a0723e */ /* 0x004fe200000000ff */
        /* <DEDUP_REMOVED lines=14> */
[----:B------:R-:W5:Y:S01]  /*fed0*/  MUFU.EX2 R180, R180 ;  /* 0x000000b400b47308 */ /* 0x000f620000000800 */
[-C--:B------:R-:W-:Y:S01]  /*fee0*/  FMUL.FTZ R89, R89, R8.reuse ;  /* 0x0000000859597220 */ /* 0x080fe20000410000 */
[-C--:B------:R-:W-:Y:S01]  /*fef0*/  FMUL.FTZ R92, R92, R8.reuse ;  /* 0x000000085c5c7220 */ /* 0x080fe20000410000 */
[-C--:B------:R-:W-:Y:S01]  /*ff00*/  FMUL.FTZ R93, R93, R8.reuse ;  /* 0x000000085d5d7220 */ /* 0x080fe20000410000 */
[-C--:B------:R-:W-:Y:S01]  /*ff10*/  FMUL.FTZ R96, R96, R8.reuse ;  /* 0x0000000860607220 */ /* 0x080fe20000410000 */
[----:B------:R-:W-:Y:S01]  /*ff20*/  FMUL.FTZ R97, R97, R8 ;  /* 0x0000000861617220 */ /* 0x000fe20000410000 */
[----:B---3--:R-:W-:Y:S01]  /*ff30*/  FMNMX.FTZ R6, R6, R12, !PT ;  /* 0x0000000c06067209 */ /* 0x008fe20007810000 */
[-C--:B------:R-:W-:Y:S01]  /*ff40*/  FMUL.FTZ R100, R100, R8.reuse ;  /* 0x0000000864647220 */ /* 0x080fe20000410000 */
[----:B------:R-:W3:Y:S01]  /*ff50*/  MUFU.EX2 R181, R181 ;  /* 0x000000b500b57308 */ /* 0x000ee20000000800 */
        /* <DEDUP_REMOVED lines=26> */
[----:B0-----:R-:W-:Y:S01]  /*10100*/  FMNMX.FTZ R6, R6, R12, !PT ;  /* 0x0000000c06067209 */ /* 0x001fe20007810000 */
[----:B------:R-:W-:-:S03]  /*10110*/  FADD.FTZ R3, R169, R3 ;  /* 0x00000003a9037221 */ /* 0x000fc60000010000 */
[----:B------:R-:W-:Y:S01]  /*10120*/  FSETP.NEU.FTZ.AND P2, PT, R6, -INF , PT ;  /* 0xff8000000600780b */ /* 0x000fe20003f5d000 */
[----:B------:R-:W-:-:S03]  /*10130*/  FADD.FTZ R3, R172, R3 ;  /* 0x00000003ac037221 */ /* 0x000fc60000010000 */
[----:B------:R-:W-:Y:S01]  /*10140*/  FSEL R12, R6, RZ, P2 ;  /* 0x000000ff060c7208 */ /* 0x000fe20001000000 */
[----:B-1----:R-:W-:-:S04]  /*10150*/  FADD.FTZ R3, R173, R3 ;  /* 0x00000003ad037221 */ /* 0x002fc80000010000 */
[----:B------:R-:W-:Y:S01]  /*10160*/  FADD.FTZ R12, -R12, R11 ;  /* 0x0000000b0c0c7221 */ /* 0x000fe20000010100 */
[----:B----4-:R-:W-:-:S03]  /*10170*/  FADD.FTZ R3, R176, R3 ;  /* 0x00000003b0037221 */ /* 0x010fc60000010000 */
[----:B------:R-:W-:Y:S01]  /*10180*/  FMUL.FTZ R11, R12, UR19 ;  /* 0x000000130c0b7c20 */ /* 0x000fe20008410000 */
[----:B------:R-:W-:Y:S02]  /*10190*/  IMAD.U32 R12, RZ, RZ, UR7 ;  /* 0x00000007ff0c7e24 */ /* 0x000fe4000f8e00ff */
[----:B--2---:R-:W-:Y:S01]  /*101a0*/  FADD.FTZ R3, R177, R3 ;  /* 0x00000003b1037221 */ /* 0x004fe20000010000 */
[----:B------:R-:W-:Y:S01]  /*101b0*/  UMOV UR7, UR37 ;  /* 0x0000002500077c82 */ /* 0x000fe20008000000 */
[----:B------:R-:W-:Y:S01]  /*101c0*/  @!P3 IMAD R12, R12, 0x40, R23 ;  /* 0x000000400c0cb824 */ /* 0x000fe200078e0217 */
[----:B------:R-:W0:Y:S01]  /*101d0*/  MUFU.EX2 R11, R11 ;  /* 0x0000000b000b7308 */ /* 0x000e220000000800 */
[----:B-----5:R-:W-:-:S03]  /*101e0*/  FADD.FTZ R3, R180, R3 ;  /* 0x00000003b4037221 */ /* 0x020fc60000010000 */
[----:B------:R-:W-:Y:S01]  /*101f0*/  @!P3 LEA R12, R12, UR41, 0x2 ;  /* 0x000000290c0cbc11 */ /* 0x000fe2000f8e10ff */
[----:B---3--:R-:W-:-:S04]  /*10200*/  FADD.FTZ R3, R181, R3 ;  /* 0x00000003b5037221 */ /* 0x008fc80000010000 */
[----:B------:R-:W-:Y:S04]  /*10210*/  @!P3 STS [R12+0x38400], R8 ;  /* 0x038400080c00b388 */ /* 0x000fe80000000800 */
        /* <DEDUP_REMOVED lines=14> */
[-C--:B------:R-:W-:Y:S01]  /*10300*/  FMUL.FTZ R50, R50, R11.reuse ;  /* 0x0000000b32327220 */ /* 0x080fe20000410000 */
[----:B------:R-:W-:Y:S01]  /*10310*/  FSEL R12, R12, RZ, P2 ;  /* 0x000000ff0c0c7208 */ /* 0x000fe20001000000 */
[-C--:B------:R-:W-:Y:S01]  /*10320*/  FMUL.FTZ R51, R51, R11.reuse ;  /* 0x0000000b33337220 */ /* 0x080fe20000410000 */
[-C--:B------:R-:W-:Y:S01]  /*10330*/  FMUL.FTZ R54, R54, R11.reuse ;  /* 0x0000000b36367220 */ /* 0x080fe20000410000 */
[-C--:B------:R-:W-:Y:S01]  /*10340*/  FMUL.FTZ R55, R55, R11.reuse ;  /* 0x0000000b37377220 */ /* 0x080fe20000410000 */
[-C--:B------:R-:W-:Y:S01]  /*10350*/  FMUL.FTZ R58, R58, R11.reuse ;  /* 0x0000000b3a3a7220 */ /* 0x080fe20000410000 */
        /* <DEDUP_REMOVED lines=41> */
[----:B0-----:R-:W-:Y:S01]  /*105f0*/  F2FP.F16.F32.PACK_AB R153, R12, R13 ;  /* 0x0000000d0c99723e */ /* 0x001fe200000000ff */
[-C--:B------:R-:W-:Y:S01]  /*10600*/  FMUL.FTZ R99, R99, R11.reuse ;  /* 0x0000000b63637220 */ /* 0x080fe20000410000 */
[----:B-1----:R-:W-:Y:S01]  /*10610*/  F2FP.F16.F32.PACK_AB R158, R165, R164 ;  /* 0x000000a4a59e723e */ /* 0x002fe200000000ff */
[-C--:B------:R-:W-:Y:S01]  /*10620*/  FMUL.FTZ R102, R102, R11.reuse ;  /* 0x0000000b66667220 */ /* 0x080fe20000410000 */
        /* <DEDUP_REMOVED lines=12> */
[----:B--2---:R-:W-:Y:S01]  /*106f0*/  F2FP.F16.F32.PACK_AB R155, R15, R14 ;  /* 0x0000000e0f9b723e */ /* 0x004fe200000000ff */
        /* <DEDUP_REMOVED lines=15> */
[----:B-1----:R-:W-:Y:S01]  /*107f0*/  F2FP.F16.F32.PACK_AB R157, R21, R20 ;  /* 0x00000014159d723e */ /* 0x002fe200000000ff */
[-C--:B------:R-:W-:Y:S01]  /*10800*/  FMUL.FTZ R143, R143, R11.reuse ;  /* 0x0000000b8f8f7220 */ /* 0x080fe20000410000 */
[-C--:B------:R-:W-:Y:S01]  /*10810*/  FMUL.FTZ R146, R146, R11.reuse ;  /* 0x0000000b92927220 */ /* 0x080fe20000410000 */
[-C--:B------:R-:W-:Y:S01]  /*10820*/  FMUL.FTZ R147, R147, R11.reuse ;  /* 0x0000000b93937220 */ /* 0x080fe20000410000 */
[-C--:B------:R-:W-:Y:S01]  /*10830*/  FMUL.FTZ R150, R150, R11.reuse ;  /* 0x0000000b96967220 */ /* 0x080fe20000410000 */
[----:B------:R-:W-:Y:S01]  /*10840*/  FMUL.FTZ R151, R151, R11 ;  /* 0x0000000b97977220 */ /* 0x000fe20000410000 */
[----:B------:R-:W-:Y:S01]  /*10850*/  FFMA.FTZ R4, R11, R4, R13 ;  /* 0x000000040b047223 */ /* 0x000fe2000001000d */
[----:B------:R-:W-:Y:S01]  /*10860*/  MUFU.EX2 R170, R170 ;  /* 0x000000aa00aa7308 */ /* 0x000fe20000000800 */
[C---:B------:R-:W-:Y:S01]  /*10870*/  ISETP.GT.AND P2, PT, R7.reuse, R191, PT ;  /* 0x000000bf0700720c */ /* 0x040fe20003f44270 */
[----:B------:R2:W-:Y:S01]  /*10880*/  STSM.16.M88.4 [R186+0x36400], R152 ;  /* 0x03640098ba007844 */ /* 0x0005e20000000200 */
[----:B------:R-:W-:Y:S01]  /*10890*/  FADD.FTZ R4, R12, R4 ;  /* 0x000000040c047221 */ /* 0x000fe20000010000 */
[----:B------:R-:W-:-:S02]  /*108a0*/  VIADD R7, R7, 0xffffffff ;  /* 0xffffffff07077836 */ /* 0x000fc40000000000 */
[----:B------:R-:W-:Y:S02]  /*108b0*/  IMAD.MOV.U32 R12, RZ, RZ, R5 ;  /* 0x000000ffff0c7224 */ /* 0x000fe400078e0005 */
[----:B------:R-:W-:Y:S01]  /*108c0*/  FADD.FTZ R4, R14, R4 ;  /* 0x000000040e047221 */ /* 0x000fe20000010000 */
[----:B------:R-:W1:Y:S01]  /*108d0*/  MUFU.EX2 R171, R171 ;  /* 0x000000ab00ab7308 */ /* 0x000e620000000800 */
[----:B0-----:R-:W-:Y:S01]  /*108e0*/  F2FP.F16.F32.PACK_AB R159, R168, R9 ;  /* 0x00000009a89f723e */ /* 0x001fe200000000ff */
[----:B------:R-:W-:Y:S02]  /*108f0*/  IMAD.MOV.U32 R11, RZ, RZ, R6 ;  /* 0x000000ffff0b7224 */ /* 0x000fe400078e0006 */
[----:B------:R-:W-:Y:S02]  /*10900*/  FADD.FTZ R15, R15, R4 ;  /* 0x000000040f0f7221 */ /* 0x000fe40000010000 */
[----:B------:R2:W-:Y:S02]  /*10910*/  STSM.16.M88.4 [R189], R156 ;  /* 0x0000009cbd007844 */ /* 0x0005e40000000200 */
[----:B------:R-:W-:Y:S01]  /*10920*/  FADD.FTZ R20, R20, R15 ;  /* 0x0000000f14147221 */ /* 0x000fe20000010000 */
[----:B------:R-:W-:Y:S03]  /*10930*/  MUFU.EX2 R174, R174 ;  /* 0x000000ae00ae7308 */ /* 0x000fe60000000800 */
[----:B------:R-:W-:-:S04]  /*10940*/  FADD.FTZ R20, R21, R20 ;  /* 0x0000001415147221 */ /* 0x000fc80000010000 */
[----:B------:R-:W-:Y:S01]  /*10950*/  FADD.FTZ R9, R9, R20 ;  /* 0x0000001409097221 */ /* 0x000fe20000010000 */
[----:B------:R-:W0:Y:S01]  /*10960*/  MUFU.EX2 R175, R175 ;  /* 0x000000af00af7308 */ /* 0x000e220000000800 */
[----:B-1----:R-:W-:Y:S02]  /*10970*/  F2FP.F16.F32.PACK_AB R161, R171, R170 ;  /* 0x000000aaaba1723e */ /* 0x002fe400000000ff */
[----:B------:R-:W-:-:S04]  /*10980*/  FADD.FTZ R9, R168, R9 ;  /* 0x00000009a8097221 */ /* 0x000fc80000010000 */
[----:B------:R-:W-:Y:S01]  /*10990*/  FADD.FTZ R170, R170, R9 ;  /* 0x00000009aaaa7221 */ /* 0x000fe20000010000 */
[----:B------:R-:W-:Y:S03]  /*109a0*/  MUFU.EX2 R178, R178 ;  /* 0x000000b200b27308 */ /* 0x000fe60000000800 */
[----:B------:R-:W-:-:S05]  /*109b0*/  FADD.FTZ R171, R171, R170 ;  /* 0x000000aaabab7221 */ /* 0x000fca0000010000 */
[----:B------:R-:W1:Y:S01]  /*109c0*/  MUFU.EX2 R179, R179 ;  /* 0x000000b300b37308 */ /* 0x000e620000000800 */
[----:B0-----:R-:W-:Y:S01]  /*109d0*/  F2FP.F16.F32.PACK_AB R163, R175, R174 ;  /* 0x000000aeafa3723e */ /* 0x001fe200000000ff */
[----:B------:R-:W-:-:S04]  /*109e0*/  FADD.FTZ R174, R174, R171 ;  /* 0x000000abaeae7221 */ /* 0x000fc80000010000 */
[----:B------:R2:W-:Y:S01]  /*109f0*/  STSM.16.M88.4 [R187], R160 ;  /* 0x000000a0bb007844 */ /* 0x0005e20000000200 */
[----:B------:R-:W-:Y:S01]  /*10a00*/  FADD.FTZ R175, R175, R174 ;  /* 0x000000aeafaf7221 */ /* 0x000fe20000010000 */
[----:B------:R-:W0:Y:S08]  /*10a10*/  MUFU.EX2 R182, R182 ;  /* 0x000000b600b67308 */ /* 0x000e300000000800 */
[----:B------:R-:W3:Y:S01]  /*10a20*/  MUFU.EX2 R183, R183 ;  /* 0x000000b700b77308 */ /* 0x000ee20000000800 */
[----:B-1----:R-:W-:Y:S01]  /*10a30*/  F2FP.F16.F32.PACK_AB R165, R179, R178 ;  /* 0x000000b2b3a5723e */ /* 0x002fe200000000ff */
[----:B------:R-:W-:-:S04]  /*10a40*/  FADD.FTZ R178, R178, R175 ;  /* 0x000000afb2b27221 */ /* 0x000fc80000010000 */
[----:B------:R-:W-:-:S04]  /*10a50*/  FADD.FTZ R179, R179, R178 ;  /* 0x000000b2b3b37221 */ /* 0x000fc80000010000 */
[----:B0-----:R-:W-:Y:S01]  /*10a60*/  FADD.FTZ R4, R182, R179 ;  /* 0x000000b3b6047221 */ /* 0x001fe20000010000 */
        /* <DEDUP_REMOVED lines=32> */
.L_x_6192:
[----:B------:R-:W0:Y:S01]  /*10c70*/  SHFL.BFLY PT, R0, R3, 0x2, 0x1f ;  /* 0x0c401f0003007f89 */ /* 0x000e2200000e0000 */
[----:B-1----:R-:W-:Y:S01]  /*10c80*/  IMAD.U32 R11, RZ, RZ, UR19 ;  /* 0x00000013ff0b7e24 */ /* 0x002fe2000f8e00ff */
[----:B------:R-:W-:Y:S06]  /*10c90*/  BAR.ARV 0x8, 0x100 ;  /* 0x0204000000007b1d */ /* 0x000fec0000002000 */
[----:B------:R-:W-:Y:S02]  /*10ca0*/  IMAD.MOV.U32 R20, RZ, RZ, -0x800000 ;  /* 0xff800000ff147424 */ /* 0x000fe400078e00ff */
[----:B------:R-:W-:Y:S01]  /*10cb0*/  BAR.SYNC.DEFER_BLOCKING 0xf, 0x100 ;  /* 0x03c4000000007b1d */ /* 0x000fe20000010000 */
[----:B------:R-:W-:Y:S01]  /*10cc0*/  ISETP.NE.AND P2, PT, R184, RZ, PT ;  /* 0x000000ffb800720c */ /* 0x000fe20003f45270 */
[----:B------:R-:W-:-:S04]  /*10cd0*/  VIADD R227, R227, 0x1 ;  /* 0x00000001e3e37836 */ /* 0x000fc80000000000 */
[----:B------:R-:W1:Y:S01]  /*10ce0*/  SHFL.BFLY PT, R9, R4, 0x2, 0x1f ;  /* 0x0c401f0004097f89 */ /* 0x000e6200000e0000 */
[----:B0-----:R-:W-:Y:S01]  /*10cf0*/  FADD.FTZ R0, R0, R3 ;  /* 0x0000000300007221 */ /* 0x001fe20000010000 */
[----:B------:R-:W-:-:S04]  /*10d00*/  IMAD.MOV.U32 R3, RZ, RZ, RZ ;  /* 0x000000ffff037224 */ /* 0x000fc800078e00ff */
[----:B------:R-:W2:Y:S01]  /*10d10*/  SHFL.BFLY PT, R7, R0, 0x1, 0x1f ;  /* 0x0c201f0000077f89 */ /* 0x000ea200000e0000 */
[----:B-1----:R-:W-:Y:S01]  /*10d20*/  FADD.FTZ R9, R9, R4 ;  /* 0x0000000409097221 */ /* 0x002fe20000010000 */
[----:B------:R-:W-:Y:S01]  /*10d30*/  IMAD.U32 R4, RZ, RZ, UR37 ;  /* 0x00000025ff047e24 */ /* 0x000fe2000f8e00ff */
[----:B------:R-:W-:-:S03]  /*10d40*/  UIADD3 UR37, UR37, 0x1, URZ ;  /* 0x0000000125257890 */ /* 0x000fc6000fffe03f */
[----:B------:R-:W0:Y:S01]  /*10d50*/  SHFL.BFLY PT, R8, R9, 0x1, 0x1f ;  /* 0x0c201f0009087f89 */ /* 0x000e2200000e0000 */
[----:B------:R-:W-:Y:S01]  /*10d60*/  @!P2 IMAD R4, R4, 0x40, R23 ;  /* 0x000000400404a824 */ /* 0x000fe200078e0217 */
[----:B------:R-:W-:Y:S01]  /*10d70*/  UISETP.NE.AND UP0, UPT, UR37, 0x2, UPT ;  /* 0x000000022500788c */ /* 0x000fe2000bf05270 */
[----:B--2---:R-:W-:-:S03]  /*10d80*/  FADD.FTZ R10, R0, R7 ;  /* 0x00000007000a7221 */ /* 0x004fc60000010000 */
[----:B------:R-:W-:Y:S01]  /*10d90*/  @!P2 LEA R4, R4, UR41, 0x2 ;  /* 0x000000290404ac11 */ /* 0x000fe2000f8e10ff */
[----:B------:R-:W-:Y:S01]  /*10da0*/  USEL UR4, URZ, 0x1, UP0 ;  /* 0x000000013f047887 */ /* 0x000fe20008000000 */
[----:B------:R-:W-:Y:S01]  /*10db0*/  FSETP.NE.FTZ.AND P0, PT, R10, RZ, PT ;  /* 0x000000ff0a00720b */ /* 0x000fe20003f15000 */
[----:B------:R-:W-:-:S04]  /*10dc0*/  USEL UR37, UR37, URZ, UP0 ;  /* 0x0000003f25257287 */ /* 0x000fc80008000000 */
[----:B------:R-:W-:-:S08]  /*10dd0*/  LOP3.LUT R2, R2, UR4, RZ, 0x3c, !PT ;  /* 0x0000000402027c12 */ /* 0x000fd0000f8e3cff */
[----:B------:R-:W1:Y:S01]  /*10de0*/  @P0 MUFU.LG2 R7, R10 ;  /* 0x0000000a00070308 */ /* 0x000e620000000c00 */
[----:B------:R-:W-:Y:S01]  /*10df0*/  @P0 FMUL.FTZ R0, R11, 0.69314718246459960938 ;  /* 0x3f3172180b000820 */ /* 0x000fe20000410000 */
[----:B0-----:R-:W-:-:S05]  /*10e00*/  FADD.FTZ R8, R9, R8 ;  /* 0x0000000809087221 */ /* 0x001fca0000010000 */
[----:B------:R-:W-:Y:S01]  /*10e10*/  FSETP.NE.FTZ.AND P1, PT, R8, RZ, PT ;  /* 0x000000ff0800720b */ /* 0x000fe20003f35000 */
[----:B------:R-:W0:Y:S01]  /*10e20*/  @P0 MUFU.RCP R3, R10 ;  /* 0x0000000a00030308 */ /* 0x000e220000001000 */
[----:B-1----:R-:W-:-:S04]  /*10e30*/  @P0 FMUL.FTZ R7, R7, 0.69314718246459960938 ;  /* 0x3f31721807070820 */ /* 0x002fc80000410000 */
[----:B------:R-:W-:Y:S01]  /*10e40*/  @P0 FFMA.FTZ R20, R0, R5, R7 ;  /* 0x0000000500140223 */ /* 0x000fe20000010007 */
[----:B------:R-:W-:-:S06]  /*10e50*/  IMAD.MOV.U32 R0, RZ, RZ, RZ ;  /* 0x000000ffff007224 */ /* 0x000fcc00078e00ff */
[----:B------:R-:W1:Y:S01]  /*10e60*/  @P1 MUFU.LG2 R5, R8 ;  /* 0x0000000800051308 */ /* 0x000e620000000c00 */
[----:B------:R-:W-:Y:S01]  /*10e70*/  PLOP3.LUT P0, PT, PT, PT, PT, 0x8, 0x0 ;  /* 0x000000000000781c */ /* 0x000fe20003f0e170 */
[----:B0-----:R-:W-:Y:S01]  /*10e80*/  @!P2 STS [R4+0x38400], R3 ;  /* 0x038400030400a388 */ /* 0x001fe20000000800 */
[-C--:B------:R-:W-:Y:S01]  /*10e90*/  FMUL.FTZ R24, R24, R3.reuse ;  /* 0x0000000318187220 */ /* 0x080fe20000410000 */
[-C--:B------:R-:W-:Y:S01]  /*10ea0*/  FMUL.FTZ R25, R25, R3.reuse ;  /* 0x0000000319197220 */ /* 0x080fe20000410000 */
[-C--:B------:R-:W-:Y:S01]  /*10eb0*/  FMUL.FTZ R28, R28, R3.reuse ;  /* 0x000000031c1c7220 */ /* 0x080fe20000410000 */
[-C--:B------:R-:W-:Y:S01]  /*10ec0*/  FMUL.FTZ R29, R29, R3.reuse ;  /* 0x000000031d1d7220 */ /* 0x080fe20000410000 */
[-C--:B------:R-:W-:Y:S01]  /*10ed0*/  FMUL.FTZ R32, R32, R3.reuse ;  /* 0x0000000320207220 */ /* 0x080fe20000410000 */
[----:B------:R-:W0:Y:S01]  /*10ee0*/  @P1 MUFU.RCP R0, R8 ;  /* 0x0000000800001308 */ /* 0x000e220000001000 */
        /* <DEDUP_REMOVED lines=63> */
[----:B------:R-:W-:-:S02]  /*112e0*/  IMAD.MOV.U32 R3, RZ, RZ, -0x800000 ;  /* 0xff800000ff037424 */ /* 0x000fc400078e00ff */
        /* <DEDUP_REMOVED lines=65> */
[----:B------:R-:W-:Y:S06]  /*11700*/  BAR.ARV 0xe, 0x100 ;  /* 0x0384000000007b1d */ /* 0x000fec0000002000 */
.L_x_6129:
[----:B------:R-:W0:Y:S08]  /*11710*/  S2UR UR4, SR_CgaCtaId ;  /* 0x00000000000479c3 */ /* 0x000e300000008800 */
[----:B------:R-:W-:Y:S01]  /*11720*/  BAR.SYNC.DEFER_BLOCKING 0x5, 0x180 ;  /* 0x0146000000007b1d */ /* 0x000fe20000010000 */
[----:B------:R-:W-:-:S05]  /*11730*/  SHF.R.U32.HI R0, RZ, 0x10, R195 ;  /* 0x00000010ff007819 */ /* 0x000fca00000116c3 */
[----:B------:R-:W-:Y:S01]  /*11740*/  UMOV UR41, 0x400 ;  /* 0x0000040000297882 */ /* 0x000fe20000000000 */
[----:B------:R-:W-:Y:S01]  /*11750*/  BSSY B0, `(.L_x_6210) ;  /* 0x0000480000007945 */ /* 0x000fe20003800000 */
[----:B0-----:R-:W-:-:S09]  /*11760*/  ULEA UR41, UR4, UR41, 0x18 ;  /* 0x0000002904297291 */ /* 0x001fd2000f8ec03f */
[----:B------:R-:W0:Y:S02]  /*11770*/  LDS.128 R4, [UR41+0x388d0] ;  /* 0x0388d029ff047984 */ /* 0x000e240008000c00 */
[----:B0-----:R-:W-:Y:S01]  /*11780*/  R2UR UR4, R7 ;  /* 0x00000000070472ca */ /* 0x001fe200000e0000 */
[----:B------:R-:W-:Y:S06]  /*11790*/  BAR.ARV 0x4, 0x180 ;  /* 0x0106000000007b1d */ /* 0x000fec0000002000 */
[----:B------:R-:W-:Y:S08]  /*117a0*/  @P0 BRA `(.L_x_6211) ;  /* 0x0000003800140947 */ /* 0x000ff00003800000 */
[----:B------:R-:W2:Y:S01]  /*117b0*/  LDL R8, [R1+0x68] ;  /* 0x0000680001087983 */ /* 0x000ea20000100800 */
[----:B------:R-:W0:Y:S01]  /*117c0*/  S2UR UR5, SR_SWINHI ;  /* 0x00000000000579c3 */ /* 0x000e220000002f00 */
[----:B------:R-:W-:Y:S01]  /*117d0*/  UMOV UR6, UR41 ;  /* 0x0000002900067c82 */ /* 0x000fe20008000000 */
[----:B0-----:R-:W-:Y:S01]  /*117e0*/  UMOV UR7, UR5 ;  /* 0x0000000500077c82 */ /* 0x001fe20008000000 */
[----:B------:R-:W-:Y:S02]  /*117f0*/  IMAD.U32 R16, RZ, RZ, UR6 ;  /* 0x00000006ff107e24 */ /* 0x000fe4000f8e00ff */
[----:B------:R-:W-:-:S03]  /*11800*/  IMAD.U32 R17, RZ, RZ, UR7 ;  /* 0x00000007ff117e24 */ /* 0x000fc6000f8e00ff */
        /* <DEDUP_REMOVED lines=11> */
[----:B------:R-:W-:Y:S02]  /*118c0*/  SHF.R.U64 R156, R156, 0x3, RZ ;  /* 0x000000039c9c7819 */ /* 0x000fe400000012ff */
[----:B------:R-:W-:Y:S02]  /*118d0*/  MOV R21, R8 ;  /* 0x0000000800157202 */ /* 0x000fe40000000f00 */
[----:B------:R-:W-:Y:S02]  /*118e0*/  LOP3.LUT R9, R152, 0x380, RZ, 0xc0, !PT ;  /* 0x0000038098097812 */ /* 0x000fe400078ec0ff */
[----:B------:R-:W-:-:S02]  /*118f0*/  SHF.R.U64 R13, R13, 0x3, RZ ;  /* 0x000000030d0d7819 */ /* 0x000fc400000012ff */
[----:B------:R-:W-:Y:S02]  /*11900*/  SHF.R.U64 R9, R9, 0x3, RZ ;  /* 0x0000000309097819 */ /* 0x000fe400000012ff */
[----:B------:R-:W-:Y:S01]  /*11910*/  LOP3.LUT R156, R156, R157, RZ, 0x3c, !PT ;  /* 0x0000009d9c9c7212 */ /* 0x000fe200078e3cff */
[--C-:B------:R-:W-:Y:S01]  /*11920*/  IMAD.X R157, RZ, RZ, R153.reuse, P2 ;  /* 0x000000ffff9d7224 */ /* 0x100fe200010e0699 */
[C---:B------:R-:W-:Y:S02]  /*11930*/  IADD3 R161, P0, R152.reuse, 0x6040, RZ ;  /* 0x0000604098a17810 */ /* 0x040fe40007f1e0ff */
[----:B------:R-:W-:Y:S01]  /*11940*/  LOP3.LUT R12, R13, R12, RZ, 0x3c, !PT ;  /* 0x0000000c0d0c7212 */ /* 0x000fe200078e3cff */
[--C-:B------:R-:W-:Y:S01]  /*11950*/  IMAD.X R13, RZ, RZ, R153.reuse, P5 ;  /* 0x000000ffff0d7224 */ /* 0x100fe200028e0699 */
[----:B------:R-:W-:Y:S01]  /*11960*/  LOP3.LUT R8, R9, R152, RZ, 0x3c, !PT ;  /* 0x0000009809087212 */ /* 0x000fe200078e3cff */
[----:B------:R-:W-:Y:S01]  /*11970*/  IMAD.MOV.U32 R9, RZ, RZ, R153 ;  /* 0x000000ffff097224 */ /* 0x000fe200078e0099 */
[----:B------:R-:W-:-:S02]  /*11980*/  IADD3 R10, P4, R152, 0x4040, RZ ;  /* 0x00004040980a7810 */ /* 0x000fc40007f9e0ff */
[----:B------:R-:W-:Y:S02]  /*11990*/  LOP3.LUT R160, R161, 0x380, RZ, 0xc0, !PT ;  /* 0x00000380a1a07812 */ /* 0x000fe400078ec0ff */
[----:B------:R-:W-:Y:S02]  /*119a0*/  MOV R7, R156 ;  /* 0x0000009c00077202 */ /* 0x000fe40000000f00 */
[----:B------:R-:W-:Y:S02]  /*119b0*/  MOV R157, R12 ;  /* 0x0000000c009d7202 */ /* 0x000fe40000000f00 */
[----:B------:R-:W-:Y:S02]  /*119c0*/  LOP3.LUT R11, R10, 0x380, RZ, 0xc0, !PT ;  /* 0x000003800a0b7812 */ /* 0x000fe400078ec0ff */
[----:B------:R-:W-:Y:S02]  /*119d0*/  MOV R12, R8 ;  /* 0x00000008000c7202 */ /* 0x000fe40000000f00 */
[----:B------:R-:W-:Y:S01]  /*119e0*/  IADD3 R163, P1, R152, 0x6020, RZ ;  /* 0x0000602098a37810 */ /* 0x000fe20007f3e0ff */
[----:B------:R-:W0:Y:S01]  /*119f0*/  LDC R9, c[0x0][0xbd4] ;  /* 0x0002f500ff097b82 */ /* 0x000e220000000800 */
[----:B------:R-:W-:-:S02]  /*11a00*/  SHF.R.U64 R160, R160, 0x3, RZ ;  /* 0x00000003a0a07819 */ /* 0x000fc400000012ff */
[----:B------:R-:W-:Y:S02]  /*11a10*/  SHF.R.U64 R11, R11, 0x3, RZ ;  /* 0x000000030b0b7819 */ /* 0x000fe400000012ff */
[----:B------:R-:W-:Y:S02]  /*11a20*/  LOP3.LUT R162, R163, 0x380, RZ, 0xc0, !PT ;  /* 0x00000380a3a27812 */ /* 0x000fe400078ec0ff */
[----:B------:R-:W-:Y:S01]  /*11a30*/  LOP3.LUT R160, R160, R161, RZ, 0x3c, !PT ;  /* 0x000000a1a0a07212 */ /* 0x000fe200078e3cff */
[--C-:B------:R-:W-:Y:S01]  /*11a40*/  IMAD.X R161, RZ, RZ, R153.reuse, P0 ;  /* 0x000000ffffa17224 */ /* 0x100fe200000e0699 */
[----:B------:R-:W-:Y:S02]  /*11a50*/  IADD3 R154, P0, R152, 0x2060, RZ ;  /* 0x00002060989a7810 */ /* 0x000fe40007f1e0ff */
[----:B------:R-:W-:Y:S01]  /*11a60*/  LOP3.LUT R10, R11, R10, RZ, 0x3c, !PT ;  /* 0x0000000a0b0a7212 */ /* 0x000fe200078e3cff */
[----:B------:R-:W-:Y:S01]  /*11a70*/  IMAD.X R11, RZ, RZ, R153, P4 ;  /* 0x000000ffff0b7224 */ /* 0x000fe200020e0699 */
[----:B------:R-:W-:-:S02]  /*11a80*/  SHF.R.U64 R162, R162, 0x3, RZ ;  /* 0x00000003a2a27819 */ /* 0x000fc400000012ff */
[----:B------:R-:W-:Y:S02]  /*11a90*/  LOP3.LUT R155, R154, 0x380, RZ, 0xc0, !PT ;  /* 0x000003809a9b7812 */ /* 0x000fe400078ec0ff */
[----:B------:R-:W-:Y:S02]  /*11aa0*/  IADD3 R159, P6, R152, 0x6060, RZ ;  /* 0x00006060989f7810 */ /* 0x000fe40007fde0ff */
[----:B------:R-:W-:Y:S01]  /*11ab0*/  LOP3.LUT R162, R162, R163, RZ, 0x3c, !PT ;  /* 0x000000a3a2a27212 */ /* 0x000fe200078e3cff */
[----:B------:R-:W-:Y:S01]  /*11ac0*/  IMAD.X R163, RZ, RZ, R153, P1 ;  /* 0x000000ffffa37224 */ /* 0x000fe200008e0699 */
[----:B------:R-:W-:Y:S02]  /*11ad0*/  MOV R156, R10 ;  /* 0x0000000a009c7202 */ /* 0x000fe40000000f00 */
[----:B------:R-:W-:Y:S02]  /*11ae0*/  SHF.R.U64 R155, R155, 0x3, RZ ;  /* 0x000000039b9b7819 */ /* 0x000fe400000012ff */
[----:B------:R-:W-:-:S02]  /*11af0*/  IADD3 R11, P1, R152, 0x2040, RZ ;  /* 0x00002040980b7810 */ /* 0x000fc40007f3e0ff */
[----:B------:R-:W-:Y:S02]  /*11b00*/  LOP3.LUT R158, R159, 0x380, RZ, 0xc0, !PT ;  /* 0x000003809f9e7812 */ /* 0x000fe400078ec0ff */
[----:B------:R-:W-:Y:S01]  /*11b10*/  LOP3.LUT R154, R155, R154, RZ, 0x3c, !PT ;  /* 0x0000009a9b9a7212 */ /* 0x000fe200078e3cff */
[----:B------:R-:W-:Y:S01]  /*11b20*/  IMAD.X R155, RZ, RZ, R153, P0 ;  /* 0x000000ffff9b7224 */ /* 0x000fe200000e0699 */
[----:B------:R-:W-:Y:S02]  /*11b30*/  LOP3.LUT R8, R11, 0x380, RZ, 0xc0, !PT ;  /* 0x000003800b087812 */ /* 0x000fe400078ec0ff */
[----:B------:R-:W-:Y:S02]  /*11b40*/  SHF.R.U64 R158, R158, 0x3, RZ ;  /* 0x000000039e9e7819 */ /* 0x000fe400000012ff */
[----:B------:R-:W-:Y:S02]  /*11b50*/  ISETP.NE.AND P0, PT, R0, RZ, PT ;  /* 0x000000ff0000720c */ /* 0x000fe40003f05270 */
[----:B------:R-:W-:-:S02]  /*11b60*/  SHF.R.U64 R8, R8, 0x3, RZ ;  /* 0x0000000308087819 */ /* 0x000fc400000012ff */
[----:B------:R-:W-:Y:S01]  /*11b70*/  LOP3.LUT R158, R158, R159, RZ, 0x3c, !PT ;  /* 0x0000009f9e9e7212 */ /* 0x000fe200078e3cff */
[--C-:B------:R-:W-:Y:S01]  /*11b80*/  IMAD.X R159, RZ, RZ, R153.reuse, P6 ;  /* 0x000000ffff9f7224 */ /* 0x100fe200030e0699 */
[----:B0-----:R-:W-:Y:S01]  /*11b90*/  SEL R0, R0, R9, P0 ;  /* 0x0000000900007207 */ /* 0x001fe20000000000 */
[----:B------:R-:W-:Y:S01]  /*11ba0*/  IMAD.X R9, RZ, RZ, R153, P1 ;  /* 0x000000ffff097224 */ /* 0x000fe200008e0699 */
[----:B------:R-:W-:Y:S02]  /*11bb0*/  IADD3 R14, P6, R152, 0x4000, RZ ;  /* 0x00004000980e7810 */ /* 0x000fe40007fde0ff */
[----:B------:R-:W-:Y:S02]  /*11bc0*/  LOP3.LUT R8, R8, R11, RZ, 0x3c, !PT ;  /* 0x0000000b08087212 */ /* 0x000fe400078e3cff */
[----:B------:R-:W-:Y:S02]  /*11bd0*/  MOV R4, R162 ;  /* 0x000000a200047202 */ /* 0x000fe40000000f00 */
[----:B------:R-:W-:-:S02]  /*11be0*/  LOP3.LUT R15, R14, 0x380, RZ, 0xc0, !PT ;  /* 0x000003800e0f7812 */ /* 0x000fc400078ec0ff */
[----:B------:R-:W-:Y:S02]  /*11bf0*/  MOV R162, R8 ;  /* 0x0000000800a27202 */ /* 0x000fe40000000f00 */
[----:B------:R-:W-:Y:S02]  /*11c00*/  IADD3 R9, P0, R152, 0x2020, RZ ;  /* 0x0000202098097810 */ /* 0x000fe40007f1e0ff */
[----:B------:R-:W-:Y:S02]  /*11c10*/  SHF.R.U64 R15, R15, 0x3, RZ ;  /* 0x000000030f0f7819 */ /* 0x000fe400000012ff */
[----:B------:R-:W-:Y:S02]  /*11c20*/  LOP3.LUT R8, R9, 0x380, RZ, 0xc0, !PT ;  /* 0x0000038009087812 */ /* 0x000fe400078ec0ff */
[----:B------:R-:W-:Y:S01]  /*11c30*/  LOP3.LUT R14, R15, R14, RZ, 0x3c, !PT ;  /* 0x0000000e0f0e7212 */ /* 0x000fe200078e3cff */
[----:B------:R-:W-:Y:S01]  /*11c40*/  IMAD.X R15, RZ, RZ, R153, P6 ;  /* 0x000000ffff0f7224 */ /* 0x000fe200030e0699 */
[----:B------:R-:W-:-:S02]  /*11c50*/  SHF.R.U64 R8, R8, 0x3, RZ ;  /* 0x0000000308087819 */ /* 0x000fc400000012ff */
[----:B------:R-:W-:Y:S02]  /*11c60*/  MOV R159, R158 ;  /* 0x0000009e009f7202 */ /* 0x000fe40000000f00 */
[----:B------:R-:W-:Y:S01]  /*11c70*/  LOP3.LUT R8, R8, R9, RZ, 0x3c, !PT ;  /* 0x0000000908087212 */ /* 0x000fe200078e3cff */
[----:B------:R-:W-:Y:S01]  /*11c80*/  IMAD.X R9, RZ, RZ, R153, P0 ;  /* 0x000000ffff097224 */ /* 0x000fe200000e0699 */
[----:B------:R-:W-:Y:S02]  /*11c90*/  MOV R158, R14 ;  /* 0x0000000e009e7202 */ /* 0x000fe40000000f00 */
[----:B------:R-:W-:Y:S02]  /*11ca0*/  IADD3 R14, P0, R152, 0x20, RZ ;  /* 0x00000020980e7810 */ /* 0x000fe40007f1e0ff */
[----:B------:R-:W-:Y:S02]  /*11cb0*/  MOV R163, R8 ;  /* 0x0000000800a37202 */ /* 0x000fe40000000f00 */
[----:B------:R-:W-:-:S02]  /*11cc0*/  LOP3.LUT R13, R14, 0x380, RZ, 0xc0, !PT ;  /* 0x000003800e0d7812 */ /* 0x000fc400078ec0ff */
[----:B------:R-:W-:Y:S02]  /*11cd0*/  F2FP.F16.F32.PACK_AB R8, R25, R24 ;  /* 0x000000181908723e */ /* 0x000fe400000000ff */
[----:B------:R-:W-:Y:S02]  /*11ce0*/  F2FP.F16.F32.PACK_AB R9, R27, R26 ;  /* 0x0000001a1b09723e */ /* 0x000fe400000000ff */
[----:B------:R-:W-:Y:S02]  /*11cf0*/  F2FP.F16.F32.PACK_AB R10, R29, R28 ;  /* 0x0000001c1d0a723e */ /* 0x000fe400000000ff */
[----:B------:R-:W-:Y:S02]  /*11d00*/  F2FP.F16.F32.PACK_AB R11, R31, R30 ;  /* 0x0000001e1f0b723e */ /* 0x000fe400000000ff */
[----:B------:R-:W-:Y:S02]  /*11d10*/  SHF.R.U64 R13, R13, 0x3, RZ ;  /* 0x000000030d0d7819 */ /* 0x000fe400000012ff */
[----:B------:R-:W-:Y:S01]  /*11d20*/  F2FP.F16.F32.PACK_AB R15, R39, R38 ;  /* 0x00000026270f723e */ /* 0x000fe200000000ff */
[----:B------:R0:W-:Y:S01]  /*11d30*/  STSM.16.M88.4 [R12], R8 ;  /* 0x000000080c007844 */ /* 0x0001e20000000200 */
[----:B------:R-:W-:-:S02]  /*11d40*/  MOV R160, R160 ;  /* 0x000000a000a07202 */ /* 0x000fc40000000f00 */
[----:B------:R-:W-:Y:S02]  /*11d50*/  MOV R161, R154 ;  /* 0x0000009a00a17202 */ /* 0x000fe40000000f00 */
[----:B------:R-:W-:Y:S01]  /*11d60*/  F2FP.F16.F32.PACK_AB R155, R71, R70 ;  /* 0x00000046479b723e */ /* 0x000fe200000000ff */
[----:B0-----:R-:W-:Y:S01]  /*11d70*/  IMAD.X R9, RZ, RZ, R153, P0 ;  /* 0x000000ffff097224 */ /* 0x001fe200000e0699 */
[----:B------:R-:W-:Y:S02]  /*11d80*/  LOP3.LUT R8, R13, R14, RZ, 0x3c, !PT ;  /* 0x0000000e0d087212 */ /* 0x000fe400078e3cff */
[----:B------:R-:W-:Y:S02]  /*11d90*/  IADD3 R10, P0, R152, 0x40, RZ ;  /* 0x00000040980a7810 */ /* 0x000fe40007f1e0ff */
[----:B------:R-:W-:Y:S02]  /*11da0*/  MOV R8, R8 ;  /* 0x0000000800087202 */ /* 0x000fe40000000f00 */
[----:B------:R-:W-:-:S02]  /*11db0*/  LOP3.LUT R9, R10, 0x380, RZ, 0xc0, !PT ;  /* 0x000003800a097812 */ /* 0x000fc400078ec0ff */
[----:B------:R-:W-:Y:S02]  /*11dc0*/  F2FP.F16.F32.PACK_AB R12, R33, R32 ;  /* 0x00000020210c723e */ /* 0x000fe400000000ff */
[----:B------:R-:W-:Y:S02]  /*11dd0*/  F2FP.F16.F32.PACK_AB R13, R35, R34 ;  /* 0x00000022230d723e */ /* 0x000fe400000000ff */
[----:B------:R-:W-:Y:S02]  /*11de0*/  F2FP.F16.F32.PACK_AB R14, R37, R36 ;  /* 0x00000024250e723e */ /* 0x000fe400000000ff */
[----:B------:R-:W-:Y:S02]  /*11df0*/  SHF.R.U64 R9, R9, 0x3, RZ ;  /* 0x0000000309097819 */ /* 0x000fe400000012ff */
[----:B------:R-:W-:Y:S01]  /*11e00*/  F2FP.F16.F32.PACK_AB R11, R47, R46 ;  /* 0x0000002e2f0b723e */ /* 0x000fe200000000ff */
[----:B------:R0:W-:Y:S02]  /*11e10*/  STSM.16.M88.4 [R8], R12 ;  /* 0x0000000c08007844 */ /* 0x0001e40000000200 */
[----:B0-----:R-:W-:Y:S01]  /*11e20*/  LOP3.LUT R8, R9, R10, RZ, 0x3c, !PT ;  /* 0x0000000a09087212 */ /* 0x001fe200078e3cff */
[----:B------:R-:W-:Y:S01]  /*11e30*/  IMAD.X R9, RZ, RZ, R153, P0 ;  /* 0x000000ffff097224 */ /* 0x000fe200000e0699 */
[----:B------:R-:W-:-:S02]  /*11e40*/  IADD3 R14, P0, R152, 0x2000, RZ ;  /* 0x00002000980e7810 */ /* 0x000fc40007f1e0ff */
[----:B------:R-:W-:Y:S02]  /*11e50*/  F2FP.F16.F32.PACK_AB R10, R45, R44 ;  /* 0x0000002c2d0a723e */ /* 0x000fe400000000ff */
[----:B------:R-:W-:Y:S02]  /*11e60*/  MOV R12, R8 ;  /* 0x00000008000c7202 */ /* 0x000fe40000000f00 */
[----:B------:R-:W-:Y:S02]  /*11e70*/  F2FP.F16.F32.PACK_AB R8, R41, R40 ;  /* 0x000000282908723e */ /* 0x000fe400000000ff */
[----:B------:R-:W-:Y:S02]  /*11e80*/  F2FP.F16.F32.PACK_AB R9, R43, R42 ;  /* 0x0000002a2b09723e */ /* 0x000fe400000000ff */
[----:B------:R-:W-:Y:S02]  /*11e90*/  LOP3.LUT R13, R14, 0x380, RZ, 0xc0, !PT ;  /* 0x000003800e0d7812 */ /* 0x000fe400078ec0ff */
[----:B------:R-:W-:Y:S01]  /*11ea0*/  F2FP.F16.F32.PACK_AB R15, R63, R62 ;  /* 0x0000003e3f0f723e */ /* 0x000fe200000000ff */
[----:B------:R0:W-:Y:S01]  /*11eb0*/  STSM.16.M88.4 [R12], R8 ;  /* 0x000000080c007844 */ /* 0x0001e20000000200 */
[----:B------:R-:W-:-:S02]  /*11ec0*/  SHF.R.U64 R13, R13, 0x3, RZ ;  /* 0x000000030d0d7819 */ /* 0x000fc400000012ff */
[----:B0-----:R-:W-:Y:S01]  /*11ed0*/  IADD3 R10, P1, R152, 0x60, RZ ;  /* 0x00000060980a7810 */ /* 0x001fe20007f3e0ff */
[--C-:B------:R-:W-:Y:S01]  /*11ee0*/  IMAD.X R9, RZ, RZ, R153.reuse, P0 ;  /* 0x000000ffff097224 */ /* 0x100fe200000e0699 */
[----:B------:R-:W-:Y:S02]  /*11ef0*/  LOP3.LUT R8, R13, R14, RZ, 0x3c, !PT ;  /* 0x0000000e0d087212 */ /* 0x000fe400078e3cff */
[----:B------:R-:W-:Y:S01]  /*11f00*/  LOP3.LUT R13, R10, 0x380, RZ, 0xc0, !PT ;  /* 0x000003800a0d7812 */ /* 0x000fe200078ec0ff */
[----:B------:R-:W-:Y:S01]  /*11f10*/  IMAD.X R153, RZ, RZ, R153, P1 ;  /* 0x000000ffff997224 */ /* 0x000fe200008e0699 */
[----:B------:R-:W-:Y:S02]  /*11f20*/  MOV R154, R8 ;  /* 0x00000008009a7202 */ /* 0x000fe40000000f00 */
[----:B------:R-:W-:Y:S02]  /*11f30*/  SHF.R.U64 R13, R13, 0x3, RZ ;  /* 0x000000030d0d7819 */ /* 0x000fe400000012ff */
[----:B------:R-:W-:-:S02]  /*11f40*/  F2FP.F16.F32.PACK_AB R8, R49, R48 ;  /* 0x000000303108723e */ /* 0x000fc400000000ff */
[----:B------:R-:W-:Y:S02]  /*11f50*/  LOP3.LUT R152, R13, R10, RZ, 0x3c, !PT ;  /* 0x0000000a0d987212 */ /* 0x000fe400078e3cff */
[----:B------:R-:W-:Y:S02]  /*11f60*/  F2FP.F16.F32.PACK_AB R9, R51, R50 ;  /* 0x000000323309723e */ /* 0x000fe400000000ff */
[----:B------:R-:W-:Y:S02]  /*11f70*/  MOV R152, R152 ;  /* 0x0000009800987202 */ /* 0x000fe40000000f00 */
[----:B------:R-:W-:Y:S02]  /*11f80*/  F2FP.F16.F32.PACK_AB R10, R53, R52 ;  /* 0x00000034350a723e */ /* 0x000fe400000000ff */
[----:B------:R-:W-:Y:S02]  /*11f90*/  F2FP.F16.F32.PACK_AB R11, R55, R54 ;  /* 0x00000036370b723e */ /* 0x000fe400000000ff */
[----:B------:R-:W-:-:S02]  /*11fa0*/  F2FP.F16.F32.PACK_AB R12, R57, R56 ;  /* 0x00000038390c723e */ /* 0x000fc400000000ff */
[----:B------:R-:W-:Y:S01]  /*11fb0*/  F2FP.F16.F32.PACK_AB R13, R59, R58 ;  /* 0x0000003a3b0d723e */ /* 0x000fe200000000ff */
[----:B------:R0:W-:Y:S01]  /*11fc0*/  STSM.16.M88.4 [R152], R8 ;  /* 0x0000000898007844 */ /* 0x0001e20000000200 */
[----:B------:R-:W-:Y:S02]  /*11fd0*/  F2FP.F16.F32.PACK_AB R14, R61, R60 ;  /* 0x0000003c3d0e723e */ /* 0x000fe400000000ff */
[----:B------:R-:W-:-:S03]  /*11fe0*/  F2FP.F16.F32.PACK_AB R153, R67, R66 ;  /* 0x000000424399723e */ /* 0x000fc600000000ff */
[----:B------:R1:W-:Y:S01]  /*11ff0*/  STSM.16.M88.4 [R154], R12 ;  /* 0x0000000c9a007844 */ /* 0x0003e20000000200 */
[----:B0-----:R-:W-:Y:S02]  /*12000*/  F2FP.F16.F32.PACK_AB R152, R65, R64 ;  /* 0x000000404198723e */ /* 0x001fe400000000ff */
[----:B------:R-:W-:Y:S02]  /*12010*/  F2FP.F16.F32.PACK_AB R8, R73, R72 ;  /* 0x000000484908723e */ /* 0x000fe400000000ff */
[----:B------:R-:W-:Y:S02]  /*12020*/  F2FP.F16.F32.PACK_AB R9, R75, R74 ;  /* 0x0000004a4b09723e */ /* 0x000fe400000000ff */
[----:B-1----:R-:W-:Y:S02]  /*12030*/  F2FP.F16.F32.PACK_AB R154, R69, R68 ;  /* 0x00000044459a723e */ /* 0x002fe400000000ff */
[----:B------:R-:W-:Y:S02]  /*12040*/  F2FP.F16.F32.PACK_AB R10, R77, R76 ;  /* 0x0000004c4d0a723e */ /* 0x000fe400000000ff */
[----:B------:R-:W-:Y:S01]  /*12050*/  F2FP.F16.F32.PACK_AB R11, R79, R78 ;  /* 0x0000004e4f0b723e */ /* 0x000fe200000000ff */
[----:B------:R0:W-:Y:S01]  /*12060*/  STSM.16.M88.4 [R163], R152 ;  /* 0x00000098a3007844 */ /* 0x0001e20000000200 */
[----:B------:R-:W-:-:S02]  /*12070*/  F2FP.F16.F32.PACK_AB R12, R81, R80 ;  /* 0x00000050510c723e */ /* 0x000fc400000000ff */
        /* <DEDUP_REMOVED lines=44> */
[----:B-1----:R-:W0:Y:S04]  /*12340*/  LDC.64 R12, c[0x0][0xd08] ;  /* 0x00034200ff0c7b82 */ /* 0x002e280000000a00 */
[----:B------:R1:W-:Y:S04]  /*12350*/  STSM.16.M88.4 [R159], R8 ;  /* 0x000000089f007844 */ /* 0x0003e80000000200 */
[----:B-1----:R-:W1:Y:S08]  /*12360*/  LDC.64 R8, c[0x0][0xd00] ;  /* 0x00034000ff087b82 */ /* 0x002e700000000a00 */
[----:B------:R-:W-:Y:S01]  /*12370*/  BAR.SYNC.DEFER_BLOCKING 0x1, 0x100 ;  /* 0x0044000000007b1d */ /* 0x000fe20000010000 */
[----:B0-----:R-:W-:-:S04]  /*12380*/  ISETP.NE.U32.AND P0, PT, R12, RZ, PT ;  /* 0x000000ff0c00720c */ /* 0x001fc80003f05070 */
[----:B------:R-:W-:-:S03]  /*12390*/  ISETP.NE.AND.EX P0, PT, R13, RZ, PT, P0 ;  /* 0x000000ff0d00720c */ /* 0x000fc60003f05300 */
[----:B------:R-:W0:Y:S10]  /*123a0*/  LDC.64 R12, c[0x0][0xd00] ;  /* 0x00034000ff0c7b82 */ /* 0x000e340000000a00 */
[----:B------:R-:W2:Y:S01]  /*123b0*/  @P0 LDC.64 R10, c[0x0][0xd08] ;  /* 0x00034200ff0a0b82 */ /* 0x000ea20000000a00 */
[----:B-1----:R-:W-:-:S04]  /*123c0*/  ISETP.NE.U32.AND P1, PT, R8, RZ, PT ;  /* 0x000000ff0800720c */ /* 0x002fc80003f25070 */
[----:B------:R-:W-:Y:S01]  /*123d0*/  ISETP.NE.AND.EX P1, PT, R9, RZ, PT, P1 ;  /* 0x000000ff0900720c */ /* 0x000fe20003f25310 */
[----:B------:R-:W-:Y:S02]  /*123e0*/  IMAD.MOV.U32 R4, RZ, RZ, RZ ;  /* 0x000000ffff047224 */ /* 0x000fe400078e00ff */
[----:B--2---:R-:W-:-:S05]  /*123f0*/  @P0 IMAD.WIDE R10, R193, 0x4, R10 ;  /* 0x00000004c10a0825 */ /* 0x004fca00078e020a */
[----:B------:R0:W2:Y:S02]  /*12400*/  @P0 LDG.E R7, desc[UR38][R10.64] ;  /* 0x000000260a070981 */ /* 0x0000a4000c1e1900 */
[----:B0-----:R-:W-:-:S05]  /*12410*/  IMAD.WIDE R10, R193, 0x4, R12 ;  /* 0x00000004c10a7825 */ /* 0x001fca00078e020c */
        /* <DEDUP_REMOVED lines=10> */
.L_x_6212:
[----:B------:R-:W0:Y:S01]  /*124c0*/  SHFL.IDX PT, R7, R228, RZ, 0x1f ;  /* 0x00001fffe4077589 */ /* 0x000e2200000e0000 */
[----:B------:R-:W-:Y:S02]  /*124d0*/  LOP3.LUT R195, R195, 0xff, RZ, 0xc0, !PT ;  /* 0x000000ffc3c37812 */ /* 0x000fe400078ec0ff */
[----:B0-----:R-:W-:Y:S02]  /*124e0*/  ISETP.NE.AND P0, PT, R7, RZ, PT ;  /* 0x000000ff0700720c */ /* 0x001fe40003f05270 */
[----:B-----5:R-:W-:-:S11]  /*124f0*/  SHF.R.S32.HI R7, RZ, 0x1f, R4 ;  /* 0x0000001fff077819 */ /* 0x020fd60000011404 */
[----:B------:R-:W-:Y:S05]  /*12500*/  @P0 BRA `(.L_x_6213) ;  /* 0x0000000000f80947 */ /* 0x000fea0003800000 */
[----:B------:R-:W2:Y:S01]  /*12510*/  LDL R155, [R1+0x64] ;  /* 0x00006400019b7983 */ /* 0x000ea20000100800 */
[----:B------:R-:W0:Y:S01]  /*12520*/  LDC R154, c[0x0][0xce8] ;  /* 0x00033a00ff9a7b82 */ /* 0x000e220000000800 */
[----:B------:R-:W-:Y:S01]  /*12530*/  IMAD.MOV.U32 R14, RZ, RZ, 0xab8 ;  /* 0x00000ab8ff0e7424 */ /* 0x000fe200078e00ff */
[----:B------:R-:W-:Y:S02]  /*12540*/  ISETP.GT.AND P1, PT, R0, 0x1, PT ;  /* 0x000000010000780c */ /* 0x000fe40003f24270 */
[----:B------:R-:W-:Y:S02]  /*12550*/  ISETP.NE.U32.AND P0, PT, R8, RZ, PT ;  /* 0x000000ff0800720c */ /* 0x000fe40003f05070 */
[----:B------:R-:W-:Y:S02]  /*12560*/  SEL R14, R14, 0xa78, P1 ;  /* 0x00000a780e0e7807 */ /* 0x000fe40000800000 */
[----:B------:R-:W-:Y:S02]  /*12570*/  ISETP.NE.AND.EX P0, PT, R9, RZ, PT, P0 ;  /* 0x000000ff0900720c */ /* 0x000fe40003f05300 */
[----:B------:R-:W1:Y:S01]  /*12580*/  LDC.64 R12, c[0x0][R14+0x220] ;  /* 0x000088000e0c7b82 */ /* 0x000e620000000a00 */
[----:B------:R-:W-:-:S02]  /*12590*/  SHF.R.S32.HI R15, RZ, 0x1f, R193 ;  /* 0x0000001fff0f7819 */ /* 0x000fc400000114c1 */
[----:B------:R-:W-:Y:S02]  /*125a0*/  SEL R153, R193, RZ, !P0 ;  /* 0x000000ffc1997207 */ /* 0x000fe40004000000 */
[----:B------:R-:W-:-:S03]  /*125b0*/  SEL R15, R15, RZ, !P0 ;  /* 0x000000ff0f0f7207 */ /* 0x000fc60004000000 */
[----:B------:R-:W3:Y:S01]  /*125c0*/  LDC.64 R10, c[0x0][R14+0x218] ;  /* 0x000086000e0a7b82 */ /* 0x000ee20000000a00 */
[----:B0-----:R-:W-:Y:S01]  /*125d0*/  ISETP.NE.AND P2, PT, R154, 0x1, PT ;  /* 0x000000019a00780c */ /* 0x001fe20003f45270 */
[----:B-1----:R-:W-:-:S12]  /*125e0*/  IMAD R13, R13, R153, RZ ;  /* 0x000000990d0d7224 */ /* 0x002fd800078e02ff */
[----:B------:R-:W0:Y:S01]  /*125f0*/  @P2 LDC R21, c[0x0][0xcec] ;  /* 0x00033b00ff152b82 */ /* 0x000e220000000800 */
[C---:B------:R-:W-:Y:S02]  /*12600*/  IMAD R15, R12.reuse, R15, R13 ;  /* 0x0000000f0c0f7224 */ /* 0x040fe400078e020d */
[----:B------:R-:W-:-:S04]  /*12610*/  IMAD.WIDE.U32 R12, R12, R153, RZ ;  /* 0x000000990c0c7225 */ /* 0x000fc800078e00ff */
[-C--:B---3--:R-:W-:Y:S01]  /*12620*/  IMAD R153, R11, R192.reuse, RZ ;  /* 0x000000c00b997224 */ /* 0x088fe200078e02ff */
[----:B------:R-:W1:Y:S01]  /*12630*/  @P2 LDC R152, c[0x0][0xcf0] ;  /* 0x00033c00ff982b82 */ /* 0x000e620000000800 */
[----:B------:R-:W-:-:S04]  /*12640*/  IMAD.WIDE.U32 R10, R10, R192, RZ ;  /* 0x000000c00a0a7225 */ /* 0x000fc800078e00ff */
[----:B------:R-:W-:Y:S01]  /*12650*/  IMAD.IADD R13, R13, 0x1, R15 ;  /* 0x000000010d0d7824 */ /* 0x000fe200078e020f */
[----:B------:R-:W-:Y:S01]  /*12660*/  IADD3 R12, P0, P3, R12, R10, R4 ;  /* 0x0000000a0c0c7210 */ /* 0x000fe20007b1e004 */
[----:B------:R-:W-:Y:S02]  /*12670*/  IMAD.IADD R15, R190, 0x1, R185 ;  /* 0x00000001be0f7824 */ /* 0x000fe400078e02b9 */
[----:B------:R-:W-:Y:S02]  /*12680*/  IMAD.IADD R156, R11, 0x1, R153 ;  /* 0x000000010b9c7824 */ /* 0x000fe400078e0299 */
[----:B0-----:R-:W-:-:S04]  /*12690*/  @P2 IMAD.HI.U32 R11, R15, R21, RZ ;  /* 0x000000150f0b2227 */ /* 0x001fc800078e00ff */
[----:B------:R-:W-:Y:S01]  /*126a0*/  IMAD.MOV.U32 R21, RZ, RZ, R15 ;  /* 0x000000ffff157224 */ /* 0x000fe200078e000f */
[----:B-1----:R-:W-:Y:S02]  /*126b0*/  @P2 SHF.R.U32.HI R21, RZ, R152, R11 ;  /* 0x00000098ff152219 */ /* 0x002fe4000001160b */
[----:B------:R-:W0:Y:S01]  /*126c0*/  LDC.64 R10, c[0x0][R14+0x228] ;  /* 0x00008a000e0a7b82 */ /* 0x000e220000000a00 */
[----:B------:R-:W-:Y:S02]  /*126d0*/  IADD3.X R152, R13, R156, R7, P0, P3 ;  /* 0x0000009c0d987210 */ /* 0x000fe400007e6407 */
[----:B------:R-:W-:-:S05]  /*126e0*/  SEL R13, R195, RZ, P1 ;  /* 0x000000ffc30d7207 */ /* 0x000fca0000800000 */
[-C--:B0-----:R-:W-:Y:S02]  /*126f0*/  IMAD R153, R11, R13.reuse, RZ ;  /* 0x0000000d0b997224 */ /* 0x081fe400078e02ff */
[----:B------:R-:W-:-:S04]  /*12700*/  IMAD.WIDE.U32 R10, R10, R13, RZ ;  /* 0x0000000d0a0a7225 */ /* 0x000fc800078e00ff */
[----:B------:R-:W-:Y:S01]  /*12710*/  IMAD.IADD R11, R11, 0x1, R153 ;  /* 0x000000010b0b7824 */ /* 0x000fe200078e0299 */
[----:B------:R-:W-:Y:S01]  /*12720*/  IADD3 R10, P0, P2, R21, R12, R10 ;  /* 0x0000000c150a7210 */ /* 0x000fe20007a1e00a */
[--C-:B------:R-:W-:Y:S01]  /*12730*/  IMAD.MOV R153, RZ, RZ, -R21.reuse ;  /* 0x000000ffff997224 */ /* 0x100fe200078e0a15 */
[----:B------:R-:W0:Y:S01]  /*12740*/  LDC.64 R12, c[0x0][0xca8] ;  /* 0x00032a00ff0c7b82 */ /* 0x000e220000000a00 */
[----:B------:R-:W-:Y:S02]  /*12750*/  SHF.R.S32.HI R21, RZ, 0x1f, R21 ;  /* 0x0000001fff157819 */ /* 0x000fe40000011415 */
[----:B------:R-:W-:Y:S02]  /*12760*/  IMAD R153, R154, R153, R15 ;  /* 0x000000999a997224 */ /* 0x000fe400078e020f */
[----:B------:R-:W-:-:S03]  /*12770*/  IADD3.X R11, R21, R152, R11, P0, P2 ;  /* 0x00000098150b7210 */ /* 0x000fc600007e440b */
[----:B------:R-:W1:Y:S01]  /*12780*/  LDC.64 R14, c[0x0][R14+0x210] ;  /* 0x000084000e0e7b82 */ /* 0x000e620000000a00 */
[----:B------:R-:W-:-:S07]  /*12790*/  SHF.R.S32.HI R21, RZ, 0x1f, R153 ;  /* 0x0000001fff157819 */ /* 0x000fce0000011499 */
[----:B0-----:R-:W0:Y:S08]  /*127a0*/  @!P1 LDC R12, c[0x0][0xc50] ;  /* 0x00031400ff0c9b82 */ /* 0x001e300000000800 */
[----:B------:R-:W3:Y:S01]  /*127b0*/  @!P1 LDC R13, c[0x0][0xc54] ;  /* 0x00031500ff0d9b82 */ /* 0x000ee20000000800 */
[-C--:B-1----:R-:W-:Y:S02]  /*127c0*/  IMAD R15, R15, R153.reuse, RZ ;  /* 0x000000990f0f7224 */ /* 0x082fe400078e02ff */
[----:B------:R-:W-:-:S04]  /*127d0*/  IMAD.WIDE.U32 R10, R14, R153, R10 ;  /* 0x000000990e0a7225 */ /* 0x000fc800078e000a */
[----:B------:R-:W-:Y:S02]  /*127e0*/  IMAD R15, R14, R21, R15 ;  /* 0x000000150e0f7224 */ /* 0x000fe400078e020f */
[----:B------:R-:W-:Y:S02]  /*127f0*/  IMAD R153, R154, UR5, RZ ;  /* 0x000000059a997c24 */ /* 0x000fe4000f8e02ff */
[----:B------:R-:W-:Y:S02]  /*12800*/  IMAD.IADD R11, R11, 0x1, R15 ;  /* 0x000000010b0b7824 */ /* 0x000fe400078e020f */
[----:B------:R-:W-:Y:S01]  /*12810*/  IMAD.IADD R14, R23, 0x1, R185 ;  /* 0x00000001170e7824 */ /* 0x000fe200078e02b9 */
[----:B0-----:R-:W-:-:S05]  /*12820*/  LEA R15, P0, R10, R12, 0x2 ;  /* 0x0000000c0a0f7211 */ /* 0x001fca00078010ff */
[----:B------:R-:W-:Y:S01]  /*12830*/  SHFL.IDX PT, R12, R15, 0x1, 0x1c1f ;  /* 0x003c1f000f0c7f89 */ /* 0x000fe200000e0000 */
[----:B---3--:R-:W-:-:S05]  /*12840*/  LEA.HI.X R21, R10, R13, R11, 0x2, P0 ;  /* 0x0000000d0a157211 */ /* 0x008fca00000f140b */
[----:B------:R-:W-:Y:S04]  /*12850*/  SHFL.IDX PT, R11, R21, RZ, 0x1c1f ;  /* 0x001c1fff150b7589 */ /* 0x000fe800000e0000 */
[----:B------:R-:W-:Y:S01]  /*12860*/  SHFL.IDX PT, R13, R21, 0x1, 0x1c1f ;  /* 0x003c1f00150d7f89 */ /* 0x000fe200000e0000 */
[----:B--2---:R-:W-:-:S05]  /*12870*/  IMAD.MOV R10, RZ, RZ, -R155 ;  /* 0x000000ffff0a7224 */ /* 0x004fca00078e0a9b */
[----:B------:R-:W-:Y:S02]  /*12880*/  ISETP.NE.AND P0, PT, R19, R10, PT ;  /* 0x0000000a1300720c */ /* 0x000fe40003f05270 */
[----:B------:R-:W0:Y:S02]  /*12890*/  SHFL.IDX PT, R10, R15, RZ, 0x1c1f ;  /* 0x001c1fff0f0a7589 */ /* 0x000e2400000e0000 */
[C---:B------:R-:W-:Y:S01]  /*128a0*/  ISETP.GE.OR P1, PT, R14.reuse, R153, P0 ;  /* 0x000000990e00720c */ /* 0x040fe20000726670 */
[----:B------:R-:W-:-:S05]  /*128b0*/  VIADD R14, R14, 0x8 ;  /* 0x000000080e0e7836 */ /* 0x000fca0000000000 */
[----:B------:R-:W-:-:S07]  /*128c0*/  ISETP.GE.OR P0, PT, R14, R153, P0 ;  /* 0x000000990e00720c */ /* 0x000fce0000706670 */
[----:B0-----:R0:W-:Y:S06]  /*128d0*/  @!P1 ST.E desc[UR38][R10.64], R20 ;  /* 0x000000140a009985 */ /* 0x0011ec000c101926 */
[----:B------:R0:W-:Y:S02]  /*128e0*/  @!P0 ST.E desc[UR38][R12.64], R3 ;  /* 0x000000030c008985 */ /* 0x0001e4000c101926 */
.L_x_6213:
[----:B------:R-:W-:Y:S02]  /*128f0*/  ISETP.GT.AND P1, PT, R0, 0x1, PT ;  /* 0x000000010000780c */ /* 0x000fe40003f24270 */
[----:B------:R-:W-:-:S04]  /*12900*/  ISETP.NE.U32.AND P0, PT, R8, RZ, PT ;  /* 0x000000ff0800720c */ /* 0x000fc80003f05070 */
[----:B------:R-:W-:-:S04]  /*12910*/  ISETP.NE.AND.EX P0, PT, R9, RZ, PT, P0 ;  /* 0x000000ff0900720c */ /* 0x000fc80003f05300 */
[----:B------:R-:W-:-:S03]  /*12920*/  SEL R193, R193, RZ, !P0 ;  /* 0x000000ffc1c17207 */ /* 0x000fc60004000000 */
[----:B------:R-:W-:Y:S06]  /*12930*/  @P1 BRA `(.L_x_6214) ;  /* 0x0000001000541947 */ /* 0x000fec0003800000 */
[----:B0-----:R-:W0:Y:S01]  /*12940*/  S2R R3, SR_TID.X ;  /* 0x0000000000037919 */ /* 0x001e220000002100 */
[----:B------:R-:W1:Y:S01]  /*12950*/  LDC R84, c[0x0][0xce8] ;  /* 0x00033a00ff547b82 */ /* 0x000e620000000800 */
[----:B------:R-:W-:Y:S01]  /*12960*/  ULDC.64 UR6, c[0x0][0xba0] ;  /* 0x0002e80000067ab9 */ /* 0x000fe20000000a00 */
[----:B------:R-:W-:Y:S01]  /*12970*/  ULDC UR10, c[0x0][0xbc8] ;  /* 0x0002f200000a7ab9 */ /* 0x000fe20000000800 */
[----:B------:R-:W-:Y:S01]  /*12980*/  VIADD R89, R22, 0xc0 ;  /* 0x000000c016597836 */ /* 0x000fe20000000000 */
[----:B------:R-:W-:Y:S01]  /*12990*/  ULDC.64 UR8, c[0x0][0xb80] ;  /* 0x0002e00000087ab9 */ /* 0x000fe20000000a00 */
[----:B0-----:R-:W-:-:S05]  /*129a0*/  VIADD R3, R3, 0xffffff80 ;  /* 0xffffff8003037836 */ /* 0x001fca0000000000 */
[----:B------:R-:W-:-:S04]  /*129b0*/  SHF.R.S32.HI R20, RZ, 0x1f, R3 ;  /* 0x0000001fff147819 */ /* 0x000fc80000011403 */
        /* <DEDUP_REMOVED lines=14> */
[C---:B------:R-:W-:Y:S01]  /*12aa0*/  IADD3 R37, P0, R16.reuse, 0x5000, RZ ;  /* 0x0000500010257810 */ /* 0x040fe20007f1e0ff */
[----:B------:R-:W-:Y:S01]  /*12ab0*/  IMAD R7, R7, UR6, RZ ;  /* 0x0000000607077c24 */ /* 0x000fe2000f8e02ff */
[----:B------:R-:W-:Y:S01]  /*12ac0*/  IADD3 R41, P1, R16, 0x6000, RZ ;  /* 0x0000600010297810 */ /* 0x000fe20007f3e0ff */
[C---:B------:R-:W-:Y:S01]  /*12ad0*/  VIADD R91, R22.reuse, 0x140 ;  /* 0x00000140165b7836 */ /* 0x040fe20000000000 */
[----:B------:R-:W-:Y:S01]  /*12ae0*/  LOP3.LUT R44, R45, 0x380, RZ, 0xc0, !PT ;  /* 0x000003802d2c7812 */ /* 0x000fe200078ec0ff */
[----:B------:R-:W-:Y:S01]  /*12af0*/  VIADD R95, R22, 0x180 ;  /* 0x00000180165f7836 */ /* 0x000fe20000000000 */
[----:B------:R-:W-:Y:S01]  /*12b00*/  LOP3.LUT R48, R49, 0x380, RZ, 0xc0, !PT ;  /* 0x0000038031307812 */ /* 0x000fe200078ec0ff */
[----:B------:R-:W5:Y:S01]  /*12b10*/  LD.E.128 R12, desc[UR38][R12.64] ;  /* 0x000000260c0c7980 */ /* 0x000f62000c101d00 */
[----:B------:R-:W-:-:S02]  /*12b20*/  LOP3.LUT R24, R25, 0x380, RZ, 0xc0, !PT ;  /* 0x0000038019187812 */ /* 0x000fc400078ec0ff */
[----:B------:R-:W-:Y:S02]  /*12b30*/  LOP3.LUT R28, R29, 0x380, RZ, 0xc0, !PT ;  /* 0x000003801d1c7812 */ /* 0x000fe400078ec0ff */
[----:B------:R-:W-:Y:S02]  /*12b40*/  LOP3.LUT R32, R33, 0x380, RZ, 0xc0, !PT ;  /* 0x0000038021207812 */ /* 0x000fe400078ec0ff */
[----:B------:R-:W-:Y:S02]  /*12b50*/  LOP3.LUT R36, R37, 0x380, RZ, 0xc0, !PT ;  /* 0x0000038025247812 */ /* 0x000fe400078ec0ff */
[----:B------:R-:W-:Y:S02]  /*12b60*/  LOP3.LUT R40, R41, 0x380, RZ, 0xc0, !PT ;  /* 0x0000038029287812 */ /* 0x000fe400078ec0ff */
[----:B------:R-:W-:Y:S02]  /*12b70*/  SHF.R.U64 R44, R44, 0x3, RZ ;  /* 0x000000032c2c7819 */ /* 0x000fe400000012ff */
[----:B------:R-:W-:-:S02]  /*12b80*/  SHF.R.U64 R48, R48, 0x3, RZ ;  /* 0x0000000330307819 */ /* 0x000fc400000012ff */
[----:B------:R-:W-:Y:S02]  /*12b90*/  SHF.R.U64 R24, R24, 0x3, RZ ;  /* 0x0000000318187819 */ /* 0x000fe400000012ff */
[----:B------:R-:W-:Y:S02]  /*12ba0*/  SHF.R.U64 R28, R28, 0x3, RZ ;  /* 0x000000031c1c7819 */ /* 0x000fe400000012ff */
[----:B------:R-:W-:Y:S02]  /*12bb0*/  SHF.R.U64 R32, R32, 0x3, RZ ;  /* 0x0000000320207819 */ /* 0x000fe400000012ff */
[----:B------:R-:W-:Y:S02]  /*12bc0*/  SHF.R.U64 R36, R36, 0x3, RZ ;  /* 0x0000000324247819 */ /* 0x000fe400000012ff */
[----:B------:R-:W-:Y:S02]  /*12bd0*/  SHF.R.U64 R40, R40, 0x3, RZ ;  /* 0x0000000328287819 */ /* 0x000fe400000012ff */
[----:B------:R-:W-:Y:S01]  /*12be0*/  LOP3.LUT R44, R44, R45, RZ, 0x3c, !PT ;  /* 0x0000002d2c2c7212 */ /* 0x000fe200078e3cff */
[----:B------:R-:W-:Y:S01]  /*12bf0*/  IMAD.X R45, RZ, RZ, R17, P2 ;  /* 0x000000ffff2d7224 */ /* 0x000fe200010e0611 */
[----:B------:R-:W-:-:S02]  /*12c00*/  IADD3 R73, P2, R16, 0xe000, RZ ;  /* 0x0000e00010497810 */ /* 0x000fc40007f5e0ff */
        /* <DEDUP_REMOVED lines=12> */
[----:B------:R-:W-:-:S02]  /*12cd0*/  IADD3 R9, P3, R16, 0xf000, RZ ;  /* 0x0000f00010097810 */ /* 0x000fc40007f7e0ff */
[----:B------:R-:W-:Y:S01]  /*12ce0*/  LOP3.LUT R11, R16, 0x380, RZ, 0xc0, !PT ;  /* 0x00000380100b7812 */ /* 0x000fe200078ec0ff */
[----:B------:R-:W-:Y:S01]  /*12cf0*/  IMAD R7, R4, UR7, R7 ;  /* 0x0000000704077c24 */ /* 0x000fe2000f8e0207 */
[C---:B------:R-:W-:Y:S01]  /*12d00*/  IADD3 R53, P4, R16.reuse, 0x9000, RZ ;  /* 0x0000900010357810 */ /* 0x040fe20007f9e0ff */
[----:B------:R-:W-:Y:S01]  /*12d10*/  IMAD.X R77, RZ, RZ, R17, P3 ;  /* 0x000000ffff4d7224 */ /* 0x000fe200018e0611 */
[C---:B------:R-:W-:Y:S01]  /*12d20*/  IADD3 R57, P5, R16.reuse, 0xa000, RZ ;  /* 0x0000a00010397810 */ /* 0x040fe20007fbe0ff */
[----:B------:R-:W5:Y:S01]  /*12d30*/  LD.E.128 R24, desc[UR38][R24.64] ;  /* 0x0000002618187980 */ /* 0x000f62000c101d00 */
[C---:B------:R-:W-:Y:S02]  /*12d40*/  IADD3 R61, P6, R16.reuse, 0xb000, RZ ;  /* 0x0000b000103d7810 */ /* 0x040fe40007fde0ff */
[C---:B------:R-:W-:Y:S01]  /*12d50*/  IADD3 R65, P0, R16.reuse, 0xc000, RZ ;  /* 0x0000c00010417810 */ /* 0x040fe20007f1e0ff */
[----:B------:R-:W5:Y:S01]  /*12d60*/  LD.E.128 R28, desc[UR38][R28.64] ;  /* 0x000000261c1c7980 */ /* 0x000f62000c101d00 */
[----:B------:R-:W-:-:S02]  /*12d70*/  IADD3 R69, P1, R16, 0xd000, RZ ;  /* 0x0000d00010457810 */ /* 0x000fc40007f3e0ff */
[----:B------:R-:W-:Y:S01]  /*12d80*/  LOP3.LUT R72, R73, 0x380, RZ, 0xc0, !PT ;  /* 0x0000038049487812 */ /* 0x000fe200078ec0ff */
[----:B------:R-:W5:Y:S01]  /*12d90*/  LD.E.128 R32, desc[UR38][R32.64] ;  /* 0x0000002620207980 */ /* 0x000f62000c101d00 */
[----:B------:R-:W-:Y:S02]  /*12da0*/  LOP3.LUT R8, R9, 0x380, RZ, 0xc0, !PT ;  /* 0x0000038009087812 */ /* 0x000fe400078ec0ff */
[----:B------:R-:W-:Y:S01]  /*12db0*/  LOP3.LUT R52, R53, 0x380, RZ, 0xc0, !PT ;  /* 0x0000038035347812 */ /* 0x000fe200078ec0ff */
[----:B------:R-:W5:Y:S01]  /*12dc0*/  LD.E.128 R36, desc[UR38][R36.64] ;  /* 0x0000002624247980 */ /* 0x000f62000c101d00 */
[----:B------:R-:W-:Y:S02]  /*12dd0*/  LOP3.LUT R56, R57, 0x380, RZ, 0xc0, !PT ;  /* 0x0000038039387812 */ /* 0x000fe400078ec0ff */
[----:B------:R-:W-:Y:S01]  /*12de0*/  LOP3.LUT R60, R61, 0x380, RZ, 0xc0, !PT ;  /* 0x000003803d3c7812 */ /* 0x000fe200078ec0ff */
[----:B------:R-:W5:Y:S01]  /*12df0*/  LD.E.128 R40, desc[UR38][R40.64] ;  /* 0x0000002628287980 */ /* 0x000f62000c101d00 */
[----:B------:R-:W-:-:S02]  /*12e00*/  LOP3.LUT R64, R65, 0x380, RZ, 0xc0, !PT ;  /* 0x0000038041407812 */ /* 0x000fc400078ec0ff */
[----:B------:R-:W-:Y:S01]  /*12e10*/  LOP3.LUT R68, R69, 0x380, RZ, 0xc0, !PT ;  /* 0x0000038045447812 */ /* 0x000fe200078ec0ff */
[----:B------:R-:W5:Y:S01]  /*12e20*/  LD.E.128 R44, desc[UR38][R44.64] ;  /* 0x000000262c2c7980 */ /* 0x000f62000c101d00 */
[----:B------:R-:W-:Y:S02]  /*12e30*/  SHF.R.U64 R72, R72, 0x3, RZ ;  /* 0x0000000348487819 */ /* 0x000fe400000012ff */
[----:B------:R-:W-:Y:S01]  /*12e40*/  SHF.R.U64 R11, R11, 0x3, RZ ;  /* 0x000000030b0b7819 */ /* 0x000fe200000012ff */
[----:B------:R-:W5:Y:S01]  /*12e50*/  LD.E.128 R48, desc[UR38][R48.64] ;  /* 0x0000002630307980 */ /* 0x000f62000c101d00 */
[----:B------:R-:W-:Y:S02]  /*12e60*/  SHF.R.U64 R8, R8, 0x3, RZ ;  /* 0x0000000308087819 */ /* 0x000fe400000012ff */
[----:B------:R-:W-:Y:S02]  /*12e70*/  SHF.R.U64 R52, R52, 0x3, RZ ;  /* 0x0000000334347819 */ /* 0x000fe400000012ff */
[----:B------:R-:W-:-:S02]  /*12e80*/  SHF.R.U64 R56, R56, 0x3, RZ ;  /* 0x0000000338387819 */ /* 0x000fc400000012ff */
[----:B------:R-:W-:Y:S02]  /*12e90*/  SHF.R.U64 R60, R60, 0x3, RZ ;  /* 0x000000033c3c7819 */ /* 0x000fe400000012ff */
[----:B------:R-:W-:Y:S02]  /*12ea0*/  SHF.R.U64 R64, R64, 0x3, RZ ;  /* 0x0000000340407819 */ /* 0x000fe400000012ff */
[----:B------:R-:W-:Y:S02]  /*12eb0*/  SHF.R.U64 R68, R68, 0x3, RZ ;  /* 0x0000000344447819 */ /* 0x000fe400000012ff */
[----:B------:R-:W-:Y:S01]  /*12ec0*/  LOP3.LUT R72, R72, R73, RZ, 0x3c, !PT ;  /* 0x0000004948487212 */ /* 0x000fe200078e3cff */
[----:B------:R-:W-:Y:S01]  /*12ed0*/  IMAD.X R73, RZ, RZ, R17, P2 ;  /* 0x000000ffff497224 */ /* 0x000fe200010e0611 */
[----:B------:R-:W-:Y:S02]  /*12ee0*/  LOP3.LUT R16, R11, R16, RZ, 0x3c, !PT ;  /* 0x000000100b107212 */ /* 0x000fe400078e3cff */
[----:B-1----:R-:W-:-:S02]  /*12ef0*/  ISETP.NE.AND P2, PT, R84, 0x1, PT ;  /* 0x000000015400780c */ /* 0x002fc40003f45270 */
        /* <DEDUP_REMOVED lines=11> */
[----:B------:R-:W0:Y:S01]  /*12fb0*/  @P2 LDC R83, c[0x0][0xcec] ;  /* 0x00033b00ff532b82 */ /* 0x000e220000000800 */
[----:B------:R1:W5:Y:S01]  /*12fc0*/  LD.E.128 R8, desc[UR38][R16.64] ;  /* 0x0000002610087980 */ /* 0x000362000c101d00 */
[----:B------:R-:W-:-:S02]  /*12fd0*/  ISETP.GE.AND P0, PT, R194, UR10, PT ;  /* 0x0000000ac2007c0c */ /* 0x000fc4000bf06270 */
[----:B------:R-:W-:Y:S01]  /*12fe0*/  ISETP.GE.AND P1, PT, R22, UR10, PT ;  /* 0x0000000a16007c0c */ /* 0x000fe2000bf26270 */
[----:B------:R-:W5:Y:S01]  /*12ff0*/  LD.E.128 R52, desc[UR38][R52.64] ;  /* 0x0000002634347980 */ /* 0x000f62000c101d00 */
[----:B------:R-:W-:Y:S02]  /*13000*/  LOP3.LUT R20, R20, 0xfffffff8, RZ, 0xc0, !PT ;  /* 0xfffffff814147812 */ /* 0x000fe400078ec0ff */
[----:B------:R-:W2:Y:S01]  /*13010*/  @P2 LDC R85, c[0x0][0xcf0] ;  /* 0x00033c00ff552b82 */ /* 0x000ea20000000800 */
[----:B------:R-:W5:Y:S01]  /*13020*/  LD.E.128 R56, desc[UR38][R56.64] ;  /* 0x0000002638387980 */ /* 0x000f62000c101d00 */
[----:B-1----:R-:W-:Y:S01]  /*13030*/  IMAD.WIDE.U32 R16, R4, UR6, RZ ;  /* 0x0000000604107c25 */ /* 0x002fe2000f8e00ff */
[----:B------:R-:W-:Y:S01]  /*13040*/  SEL R21, RZ, 0xffffffff, P0 ;  /* 0xffffffffff157807 */ /* 0x000fe20000000000 */
[----:B------:R-:W-:Y:S01]  /*13050*/  ULDC.64 UR6, c[0x0][0xbe8] ;  /* 0x0002fa0000067ab9 */ /* 0x000fe20000000a00 */
[----:B------:R-:W5:Y:S01]  /*13060*/  LD.E.128 R60, desc[UR38][R60.64] ;  /* 0x000000263c3c7980 */ /* 0x000f62000c101d00 */
[----:B------:R-:W-:-:S02]  /*13070*/  IMAD.IADD R17, R17, 0x1, R7 ;  /* 0x0000000111117824 */ /* 0x000fc400078e0207 */
[----:B------:R-:W-:Y:S01]  /*13080*/  VIADD R7, R22, 0x80 ;  /* 0x0000008016077836 */ /* 0x000fe20000000000 */
[----:B------:R-:W5:Y:S01]  /*13090*/  LD.E.128 R64, desc[UR38][R64.64] ;  /* 0x0000002640407980 */ /* 0x000f62000c101d00 */
[----:B------:R-:W-:-:S03]  /*130a0*/  IMAD.SHL.U32 R81, R21, 0x2, RZ ;  /* 0x0000000215517824 */ /* 0x000fc600078e00ff */
[----:B------:R-:W-:Y:S01]  /*130b0*/  ISETP.GE.AND P0, PT, R7, UR10, PT ;  /* 0x0000000a07007c0c */ /* 0x000fe2000bf06270 */
[----:B------:R-:W5:Y:S01]  /*130c0*/  LD.E.128 R68, desc[UR38][R68.64] ;  /* 0x0000002644447980 */ /* 0x000f62000c101d00 */
[----:B------:R-:W-:Y:S02]  /*130d0*/  SEL R4, RZ, 0x1, P1 ;  /* 0x00000001ff047807 */ /* 0x000fe40000800000 */
[----:B------:R-:W-:Y:S01]  /*130e0*/  SEL R21, RZ, 0xffffffff, P0 ;  /* 0xffffffffff157807 */ /* 0x000fe20000000000 */
[----:B------:R-:W5:Y:S01]  /*130f0*/  LD.E.128 R72, desc[UR38][R72.64] ;  /* 0x0000002648487980 */ /* 0x000f62000c101d00 */
[----:B------:R-:W-:Y:S01]  /*13100*/  LOP3.LUT R4, R81, 0x2, R4, 0xe2, !PT ;  /* 0x0000000251047812 */ /* 0x000fe200078ee204 */
[----:B------:R-:W-:Y:S02]  /*13110*/  IMAD.IADD R81, R3, 0x1, -R20 ;  /* 0x0000000103517824 */ /* 0x000fe400078e0a14 */
[----:B------:R-:W-:Y:S01]  /*13120*/  IMAD.SHL.U32 R21, R21, 0x4, RZ ;  /* 0x0000000415157824 */ /* 0x000fe200078e00ff */
[----:B------:R-:W5:Y:S01]  /*13130*/  LD.E.128 R76, desc[UR38][R76.64] ;  /* 0x000000264c4c7980 */ /* 0x000f62000c101d00 */
[----:B------:R-:W-:-:S03]  /*13140*/  IMAD.WIDE.U32 R16, R192, UR6, R16 ;  /* 0x00000006c0107c25 */ /* 0x000fc6000f8e0010 */
[----:B------:R-:W-:Y:S01]  /*13150*/  LOP3.LUT R20, R21, 0x4, R4, 0xe2, !PT ;  /* 0x0000000415147812 */ /* 0x000fe200078ee204 */
[----:B------:R-:W-:Y:S01]  /*13160*/  IMAD R4, R81, 0x20, R0 ;  /* 0x0000002051047824 */ /* 0x000fe200078e0200 */
[----:B------:R-:W-:Y:S01]  /*13170*/  SHF.R.S32.HI R21, RZ, 0x1f, R193 ;  /* 0x0000001fff157819 */ /* 0x000fe200000114c1 */
[----:B------:R-:W-:Y:S01]  /*13180*/  IMAD R17, R192, UR7, R17 ;  /* 0x00000007c0117c24 */ /* 0x000fe2000f8e0211 */
[----:B------:R-:W-:Y:S01]  /*13190*/  ISETP.GE.AND P1, PT, R89, UR10, PT ;  /* 0x0000000a59007c0c */ /* 0x000fe2000bf26270 */
[----:B------:R-:W-:Y:S01]  /*131a0*/  ULDC.64 UR6, c[0x0][0xbf0] ;  /* 0x0002fc0000067ab9 */ /* 0x000fe20000000a00 */
[----:B------:R-:W-:Y:S01]  /*131b0*/  VIADD R3, R22, 0x100 ;  /* 0x0000010016037836 */ /* 0x000fe20000000000 */
[----:B------:R-:W-:Y:S01]  /*131c0*/  @!PT LDS RZ, [RZ] ;  /* 0x00000000fffff984 */ /* 0x000fe20000000800 */
[----:B------:R-:W-:Y:S01]  /*131d0*/  @!PT LDS RZ, [RZ] ;  /* 0x00000000fffff984 */ /* 0x000fe20000000800 */
[----:B------:R-:W-:Y:S01]  /*131e0*/  @!PT LDS RZ, [RZ] ;  /* 0x00000000fffff984 */ /* 0x000fe20000000800 */
[----:B------:R-:W-:Y:S01]  /*131f0*/  @!PT LDS RZ, [RZ] ;  /* 0x00000000fffff984 */ /* 0x000fe20000000800 */
[----:B------:R1:W-:Y:S06]  /*13200*/  MEMBAR.ALL.CTA ;  /* 0x0000000000007992 */ /* 0x0003ec0000008000 */
[----:B-1----:R-:W1:Y:S01]  /*13210*/  FENCE.VIEW.ASYNC.S ;  /* 0x00000000000073c6 */ /* 0x002e620000000000 */
[----:B------:R-:W-:-:S02]  /*13220*/  IMAD.IADD R82, R185, 0x1, R4 ;  /* 0x00000001b9527824 */ /* 0x000fc400078e0204 */
[----:B------:R-:W-:Y:S01]  /*13230*/  IMAD R80, R21, UR6, RZ ;  /* 0x0000000615507c24 */ /* 0x000fe2000f8e02ff */
[----:B------:R-:W-:Y:S01]  /*13240*/  SEL R21, RZ, 0xffffffff, P1 ;  /* 0xffffffffff157807 */ /* 0x000fe20000800000 */
[----:B0-----:R-:W-:Y:S01]  /*13250*/  @P2 IMAD.HI.U32 R4, R82, R83, RZ ;  /* 0x0000005352042227 */ /* 0x001fe200078e00ff */
[----:B------:R-:W-:-:S03]  /*13260*/  ISETP.GE.AND P0, PT, R3, UR10, PT ;  /* 0x0000000a03007c0c */ /* 0x000fc6000bf06270 */
[----:B------:R-:W-:Y:S02]  /*13270*/  IMAD.SHL.U32 R87, R21, 0x8, RZ ;  /* 0x0000000815577824 */ /* 0x000fe400078e00ff */
[C---:B------:R-:W-:Y:S01]  /*13280*/  IMAD R81, R193.reuse, UR7, R80 ;  /* 0x00000007c1517c24 */ /* 0x040fe2000f8e0250 */
[----:B------:R-:W-:Y:S01]  /*13290*/  SEL R80, RZ, 0xffffffff, P0 ;  /* 0xffffffffff507807 */ /* 0x000fe20000000000 */
[----:B------:R-:W-:Y:S01]  /*132a0*/  IMAD.MOV.U32 R21, RZ, RZ, R82 ;  /* 0x000000ffff157224 */ /* 0x000fe200078e0052 */
[----:B--2---:R-:W-:Y:S01]  /*132b0*/  @P2 SHF.R.U32.HI R21, RZ, R85, R4 ;  /* 0x00000055ff152219 */ /* 0x004fe20000011604 */
[----:B------:R-:W-:Y:S01]  /*132c0*/  IMAD.WIDE.U32 R16, R193, UR6, R16 ;  /* 0x00000006c1107c25 */ /* 0x000fe2000f8e0010 */
[----:B------:R-:W-:Y:S01]  /*132d0*/  ISETP.GE.AND P0, PT, R91, UR10, PT ;  /* 0x0000000a5b007c0c */ /* 0x000fe2000bf06270 */
[----:B------:R-:W-:Y:S02]  /*132e0*/  ULDC.64 UR6, c[0x0][0xbe0] ;  /* 0x0002f80000067ab9 */ /* 0x000fe40000000a00 */
[----:B------:R-:W-:-:S02]  /*132f0*/  IMAD.IADD R17, R17, 0x1, R81 ;  /* 0x0000000111117824 */ /* 0x000fc400078e0251 */
[----:B------:R-:W-:Y:S01]  /*13300*/  IMAD.SHL.U32 R83, R80, 0x10, RZ ;  /* 0x0000001050537824 */ /* 0x000fe200078e00ff */
[--C-:B------:R-:W-:Y:S01]  /*13310*/  SHF.R.S32.HI R80, RZ, 0x1f, R21.reuse ;  /* 0x0000001fff507819 */ /* 0x100fe20000011415 */
[----:B------:R-:W-:Y:S01]  /*13320*/  IMAD.MOV R81, RZ, RZ, -R21 ;  /* 0x000000ffff517224 */ /* 0x000fe200078e0a15 */
[----:B------:R-:W-:Y:S02]  /*13330*/  SEL R4, RZ, 0xffffffff, P0 ;  /* 0xffffffffff047807 */ /* 0x000fe40000000000 */
[----:B------:R-:W-:Y:S01]  /*13340*/  LOP3.LUT R20, R87, 0x8, R20, 0xe2, !PT ;  /* 0x0000000857147812 */ /* 0x000fe200078ee214 */
[----:B------:R-:W-:Y:S02]  /*13350*/  IMAD R81, R84, R81, R82 ;  /* 0x0000005154517224 */ /* 0x000fe400078e0252 */
[----:B------:R-:W-:Y:S01]  /*13360*/  IMAD R80, R80, UR6, RZ ;  /* 0x0000000650507c24 */ /* 0x000fe2000f8e02ff */
[----:B------:R-:W-:Y:S01]  /*13370*/  LOP3.LUT R20, R83, 0x10, R20, 0xe2, !PT ;  /* 0x0000001053147812 */ /* 0x000fe200078ee214 */
[----:B------:R-:W-:Y:S01]  /*13380*/  IMAD.SHL.U32 R85, R4, 0x20, RZ ;  /* 0x0000002004557824 */ /* 0x000fe200078e00ff */
[----:B------:R-:W-:Y:S01]  /*13390*/  SHF.R.S32.HI R4, RZ, 0x1f, R81 ;  /* 0x0000001fff047819 */ /* 0x000fe20000011451 */
[----:B------:R-:W-:Y:S01]  /*133a0*/  IMAD.WIDE.U32 R16, R21, UR6, R16 ;  /* 0x0000000615107c25 */ /* 0x000fe2000f8e0010 */
[----:B------:R-:W-:-:S03]  /*133b0*/  ISETP.GE.AND P0, PT, R95, UR10, PT ;  /* 0x0000000a5f007c0c */ /* 0x000fc6000bf06270 */
[----:B------:R-:W-:Y:S01]  /*133c0*/  IMAD R83, R21, UR7, R80 ;  /* 0x0000000715537c24 */ /* 0x000fe2000f8e0250 */
[----:B------:R-:W-:Y:S01]  /*133d0*/  ULDC.64 UR6, c[0x0][0xbd8] ;  /* 0x0002f60000067ab9 */ /* 0x000fe20000000a00 */
[----:B------:R-:W-:Y:S01]  /*133e0*/  VIADD R93, R22, 0x1c0 ;  /* 0x000001c0165d7836 */ /* 0x000fe20000000000 */
[----:B------:R-:W-:Y:S01]  /*133f0*/  LOP3.LUT R20, R85, 0x20, R20, 0xe2, !PT ;  /* 0x0000002055147812 */ /* 0x000fe200078ee214 */
[----:B------:R-:W-:Y:S01]  /*13400*/  IMAD.IADD R17, R17, 0x1, R83 ;  /* 0x0000000111117824 */ /* 0x000fe200078e0253 */
[----:B------:R-:W-:Y:S01]  /*13410*/  SEL R21, RZ, 0x40, P0 ;  /* 0x00000040ff157807 */ /* 0x000fe20000000000 */
[----:B------:R-:W-:Y:S01]  /*13420*/  IMAD R4, R4, UR6, RZ ;  /* 0x0000000604047c24 */ /* 0x000fe2000f8e02ff */
[----:B------:R-:W-:Y:S01]  /*13430*/  ISETP.GE.AND P0, PT, R93, UR10, PT ;  /* 0x0000000a5d007c0c */ /* 0x000fe2000bf06270 */
[----:B------:R-:W-:Y:S02]  /*13440*/  IMAD.IADD R185, R0, 0x1, R185 ;  /* 0x0000000100b97824 */ /* 0x000fe400078e02b9 */
[----:B------:R-:W-:Y:S01]  /*13450*/  IMAD R92, R84, UR5, RZ ;  /* 0x00000005545c7c24 */ /* 0x000fe2000f8e02ff */
[----:B------:R-:W-:Y:S01]  /*13460*/  LOP3.LUT R0, R20, R21, RZ, 0xfc, !PT ;  /* 0x0000001514007212 */ /* 0x000fe200078efcff */
[C---:B------:R-:W-:Y:S01]  /*13470*/  IMAD R83, R81.reuse, UR7, R4 ;  /* 0x0000000751537c24 */ /* 0x040fe2000f8e0204 */
[----:B------:R-:W-:Y:S01]  /*13480*/  SEL R21, RZ, 0x80, P0 ;  /* 0x00000080ff157807 */ /* 0x000fe20000000000 */
[----:B------:R-:W-:Y:S01]  /*13490*/  IMAD.WIDE.U32 R16, R81, UR6, R16 ;  /* 0x0000000651107c25 */ /* 0x000fe2000f8e0010 */
[----:B------:R-:W-:Y:S01]  /*134a0*/  UIADD3 UR6, UR41, 0x38820, URZ ;  /* 0x0003882029067890 */ /* 0x000fe2000fffe03f */
[----:B------:R-:W-:-:S02]  /*134b0*/  ISETP.GE.AND P0, PT, R185, R92, PT ;  /* 0x0000005cb900720c */ /* 0x000fc40003f06270 */
[----:B------:R-:W-:Y:S01]  /*134c0*/  IMAD.IADD R17, R17, 0x1, R83 ;  /* 0x0000000111117824 */ /* 0x000fe200078e0253 */
[----:B------:R-:W-:Y:S01]  /*134d0*/  UPRMT UR6, URZ, 0x654, UR6 ;  /* 0x000006543f067896 */ /* 0x000fe20008000006 */
[----:B------:R-:W-:-:S04]  /*134e0*/  LEA R88, P1, R16, UR8, 0x1 ;  /* 0x0000000810587c11 */ /* 0x000fc8000f8208ff */
[----:B------:R-:W-:Y:S01]  /*134f0*/  LEA.HI.X R90, R16, UR9, R17, 0x1, P1 ;  /* 0x00000009105a7c11 */ /* 0x000fe200088f0c11 */
[----:B------:R-:W-:Y:S01]  /*13500*/  BSSY B1, `(.L_x_6215) ;  /* 0x000002c000017945 */ /* 0x000fe20003800000 */
[----:B-1----:R0:W1:Y:S02]  /*13510*/  SHFL.IDX PT, R16, R88, RZ, 0x181f ;  /* 0x00181fff58107589 */ /* 0x00206400000e0000 */
        /* <DEDUP_REMOVED lines=42> */
.L_x_6216:
[----:B------:R-:W-:Y:S05]  /*137c0*/  BSYNC B1 ;  /* 0x0000000000017941 */ /* 0x000fea0003800000 */
.L_x_6215:
        /* <DEDUP_REMOVED lines=11> */
[----:B------:R-:W-:Y:S01]  /*13880*/  SHF.R.S32.HI R25, RZ, 0x1f, R89 ;  /* 0x0000001fff197819 */ /* 0x000fe20000011459 */
[----:B0---4-:R-:W-:Y:S02]  /*13890*/  @!P0 IMAD.WIDE R10, R22, 0x2, R8 ;  /* 0x00000002160a8825 */ /* 0x011fe400078e0208 */
[CC--:B-1----:R-:W-:Y:S02]  /*138a0*/  @!P4 LEA R16, P5, R194.reuse, R8.reuse, 0x1 ;  /* 0x00000008c210c211 */ /* 0x0c2fe400078a08ff */
[-C--:B------:R-:W-:Y:S01]  /*138b0*/  @!P3 LEA R20, P6, R7, R8.reuse, 0x1 ;  /* 0x000000080714b211 */ /* 0x080fe200078c08ff */
[----:B------:R0:W-:Y:S01]  /*138c0*/  @!P0 ST.E.128 desc[UR38][R10.64], R12 ;  /* 0x0000000c0a008985 */ /* 0x0001e2000c101d26 */
[----:B------:R-:W-:Y:S02]  /*138d0*/  ISETP.GE.AND P0, PT, R91, UR10, PT ;  /* 0x0000000a5b007c0c */ /* 0x000fe4000bf06270 */
[----:B--2---:R-:W-:Y:S02]  /*138e0*/  @!P4 LEA.HI.X R17, R194, R9, R152, 0x1, P5 ;  /* 0x00000009c211c211 */ /* 0x004fe400028f0c98 */
[----:B------:R-:W-:-:S02]  /*138f0*/  @!P2 LEA R24, P5, R89, R8, 0x1 ;  /* 0x000000085918a211 */ /* 0x000fc400078a08ff */
        /* <DEDUP_REMOVED lines=25> */
.L_x_6214:
[----:B------:R-:W-:Y:S01]  /*13a90*/  ULDC.64 UR6, c[0x0][0xc08] ;  /* 0x0003020000067ab9 */ /* 0x000fe20000000a00 */
[----:B------:R-:W-:Y:S01]  /*13aa0*/  ULDC.64 UR8, c[0x0][0xc38] ;  /* 0x00030e0000087ab9 */ /* 0x000fe20000000a00 */
[----:B------:R-:W-:Y:S01]  /*13ab0*/  IMAD R7, R7, UR6, RZ ;  /* 0x0000000607077c24 */ /* 0x000fe2000f8e02ff */
[----:B------:R-:W-:Y:S01]  /*13ac0*/  SHF.R.S32.HI R0, RZ, 0x1f, R193 ;  /* 0x0000001fff007819 */ /* 0x000fe200000114c1 */
[C---:B------:R-:W-:Y:S01]  /*13ad0*/  IMAD.WIDE.U32 R8, R4.reuse, UR6, RZ ;  /* 0x0000000604087c25 */ /* 0x040fe2000f8e00ff */
[----:B------:R-:W-:Y:S01]  /*13ae0*/  ULDC.64 UR10, c[0x0][0xc30] ;  /* 0x00030c00000a7ab9 */ /* 0x000fe20000000a00 */
[----:B------:R-:W-:Y:S01]  /*13af0*/  BSSY B1, `(.L_x_6218) ;  /* 0x00000c8000017945 */ /* 0x000fe20003800000 */
[----:B------:R-:W-:Y:S01]  /*13b00*/  SHF.R.S32.HI R152, RZ, 0x1f, R204 ;  /* 0x0000001fff987819 */ /* 0x000fe200000114cc */
[----:B------:R-:W-:Y:S01]  /*13b10*/  IMAD R7, R4, UR7, R7 ;  /* 0x0000000704077c24 */ /* 0x000fe2000f8e0207 */
[----:B------:R-:W-:Y:S01]  /*13b20*/  ULDC UR7, c[0x0][0xce8] ;  /* 0x00033a0000077ab9 */ /* 0x000fe20000000800 */
[----:B------:R-:W-:Y:S01]  /*13b30*/  IMAD.IADD R4, R190, 0x1, R185 ;  /* 0x00000001be047824 */ /* 0x000fe200078e02b9 */
[----:B------:R-:W-:Y:S01]  /*13b40*/  UISETP.NE.AND UP0, UPT, UR7, 0x1, UPT ;  /* 0x000000010700788c */ /* 0x000fe2000bf05270 */
[----:B------:R-:W-:Y:S01]  /*13b50*/  IMAD.IADD R9, R9, 0x1, R7 ;  /* 0x0000000109097824 */ /* 0x000fe200078e0207 */
[----:B------:R-:W-:Y:S01]  /*13b60*/  UIMAD UR5, UR5, UR7, URZ ;  /* 0x00000007050572a4 */ /* 0x000fe2000f8e023f */
[----:B0-----:R-:W-:Y:S01]  /*13b70*/  IMAD.MOV.U32 R3, RZ, RZ, R4 ;  /* 0x000000ffff037224 */ /* 0x001fe200078e0004 */
[----:B------:R-:W-:Y:S01]  /*13b80*/  SHF.R.S32.HI R153, RZ, 0x1f, R205 ;  /* 0x0000001fff997819 */ /* 0x000fe200000114cd */
[----:B------:R-:W-:Y:S01]  /*13b90*/  IMAD.WIDE.U32 R8, R192, UR8, R8 ;  /* 0x00000008c0087c25 */ /* 0x000fe2000f8e0008 */
[----:B------:R-:W-:-:S02]  /*13ba0*/  PLOP3.LUT P0, PT, PT, PT, UP0, 0x80, 0x0 ;  /* 0x000000000000781c */ /* 0x000fc40003f0f008 */
[----:B------:R-:W-:Y:S01]  /*13bb0*/  SHF.R.S32.HI R154, RZ, 0x1f, R206 ;  /* 0x0000001fff9a7819 */ /* 0x000fe200000114ce */
[----:B------:R-:W-:Y:S01]  /*13bc0*/  IMAD R9, R192, UR9, R9 ;  /* 0x00000009c0097c24 */ /* 0x000fe2000f8e0209 */
[----:B------:R-:W-:Y:S01]  /*13bd0*/  ULDC.64 UR8, c[0x0][0xc40] ;  /* 0x0003100000087ab9 */ /* 0x000fe20000000a00 */
[----:B------:R-:W-:Y:S01]  /*13be0*/  @UP0 ULDC UR6, c[0x0][0xcec] ;  /* 0x00033b0000060ab9 */ /* 0x000fe20000000800 */
[----:B------:R-:W-:Y:S01]  /*13bf0*/  IMAD R0, R0, UR8, RZ ;  /* 0x0000000800007c24 */ /* 0x000fe2000f8e02ff */
[----:B------:R-:W-:Y:S01]  /*13c00*/  SHF.R.S32.HI R155, RZ, 0x1f, R207 ;  /* 0x0000001fff9b7819 */ /* 0x000fe200000114cf */
[C---:B------:R-:W-:Y:S01]  /*13c10*/  IMAD.WIDE.U32 R8, R193.reuse, UR8, R8 ;  /* 0x00000008c1087c25 */ /* 0x040fe2000f8e0008 */
[----:B------:R-:W-:Y:S02]  /*13c20*/  SHF.R.S32.HI R156, RZ, 0x1f, R208 ;  /* 0x0000001fff9c7819 */ /* 0x000fe400000114d0 */
[----:B------:R-:W-:Y:S01]  /*13c30*/  SHF.R.S32.HI R157, RZ, 0x1f, R209 ;  /* 0x0000001fff9d7819 */ /* 0x000fe200000114d1 */
[----:B------:R-:W-:Y:S01]  /*13c40*/  IMAD R7, R193, UR9, R0 ;  /* 0x00000009c1077c24 */ /* 0x000fe2000f8e0200 */
[----:B------:R-:W-:Y:S01]  /*13c50*/  ULDC.64 UR8, c[0x0][0xc48] ;  /* 0x0003120000087ab9 */ /* 0x000fe20000000a00 */
[----:B------:R-:W-:Y:S01]  /*13c60*/  @P0 IMAD.HI.U32 R0, R4, UR6, RZ ;  /* 0x0000000604000c27 */ /* 0x000fe2000f8e00ff */
[----:B------:R-:W-:Y:S01]  /*13c70*/  @UP0 ULDC UR6, c[0x0][0xcf0] ;  /* 0x00033c0000060ab9 */ /* 0x000fe20000000800 */
[----:B------:R-:W-:-:S02]  /*13c80*/  SHF.R.S32.HI R158, RZ, 0x1f, R210 ;  /* 0x0000001fff9e7819 */ /* 0x000fc400000114d2 */
[----:B------:R-:W-:Y:S01]  /*13c90*/  IMAD.IADD R9, R9, 0x1, R7 ;  /* 0x0000000109097824 */ /* 0x000fe200078e0207 */
[----:B------:R-:W-:Y:S01]  /*13ca0*/  @P0 SHF.R.U32.HI R3, RZ, UR6, R0 ;  /* 0x00000006ff030c19 */ /* 0x000fe20008011600 */
[----:B------:R-:W-:Y:S01]  /*13cb0*/  IMAD.IADD R185, R23, 0x1, R185 ;  /* 0x0000000117b97824 */ /* 0x000fe200078e02b9 */
[----:B------:R-:W-:Y:S01]  /*13cc0*/  UIADD3 UR6, UR41, 0x38820, URZ ;  /* 0x0003882029067890 */ /* 0x000fe2000fffe03f */
[----:B------:R-:W-:Y:S01]  /*13cd0*/  IMAD.WIDE.U32 R8, R195, UR8, R8 ;  /* 0x00000008c3087c25 */ /* 0x000fe2000f8e0008 */
[--C-:B------:R-:W-:Y:S02]  /*13ce0*/  SHF.R.S32.HI R0, RZ, 0x1f, R3.reuse ;  /* 0x0000001fff007819 */ /* 0x100fe40000011403 */
[----:B------:R-:W-:Y:S01]  /*13cf0*/  ISETP.GE.AND P0, PT, R185, UR5, PT ;  /* 0x00000005b9007c0c */ /* 0x000fe2000bf06270 */
[----:B------:R-:W-:Y:S01]  /*13d00*/  IMAD.MOV R7, RZ, RZ, -R3 ;  /* 0x000000ffff077224 */ /* 0x000fe200078e0a03 */
[----:B------:R-:W-:Y:S01]  /*13d10*/  UPRMT UR6, URZ, 0x654, UR6 ;  /* 0x000006543f067896 */ /* 0x000fe20008000006 */
[----:B------:R-:W-:Y:S01]  /*13d20*/  IMAD R0, R0, UR10, RZ ;  /* 0x0000000a00007c24 */ /* 0x000fe2000f8e02ff */
[----:B------:R-:W-:Y:S01]  /*13d30*/  SHF.R.S32.HI R159, RZ, 0x1f, R211 ;  /* 0x0000001fff9f7819 */ /* 0x000fe200000114d3 */
[----:B------:R-:W-:Y:S01]  /*13d40*/  IMAD R7, R7, UR7, R4 ;  /* 0x0000000707077c24 */ /* 0x000fe2000f8e0204 */
[----:B------:R-:W-:Y:S01]  /*13d50*/  SHF.R.S32.HI R160, RZ, 0x1f, R212 ;  /* 0x0000001fffa07819 */ /* 0x000fe200000114d4 */
[----:B------:R-:W-:Y:S01]  /*13d60*/  IMAD R9, R195, UR9, R9 ;  /* 0x00000009c3097c24 */ /* 0x000fe2000f8e0209 */
[----:B------:R-:W-:Y:S01]  /*13d70*/  ULDC.64 UR8, c[0x0][0xc28] ;  /* 0x00030a0000087ab9 */ /* 0x000fe20000000a00 */
[C---:B------:R-:W-:Y:S01]  /*13d80*/  IMAD R11, R3.reuse, UR11, R0 ;  /* 0x0000000b030b7c24 */ /* 0x040fe2000f8e0200 */
[----:B------:R-:W-:Y:S01]  /*13d90*/  SHF.R.S32.HI R0, RZ, 0x1f, R7 ;  /* 0x0000001fff007819 */ /* 0x000fe20000011407 */
[----:B------:R-:W-:Y:S01]  /*13da0*/  IMAD.WIDE.U32 R8, R3, UR10, R8 ;  /* 0x0000000a03087c25 */ /* 0x000fe2000f8e0008 */
[----:B------:R-:W-:Y:S01]  /*13db0*/  SYNCS.ARRIVE.TRANS64.RED.A1T0 RZ, [UR6], RZ ;  /* 0x000000ffffff79a7 */ /* 0x000fe20008100406 */
[----:B------:R-:W-:-:S02]  /*13dc0*/  SHF.R.S32.HI R161, RZ, 0x1f, R213 ;  /* 0x0000001fffa17819 */ /* 0x000fc400000114d5 */
[----:B------:R-:W-:Y:S01]  /*13dd0*/  IMAD R0, R0, UR8, RZ ;  /* 0x0000000800007c24 */ /* 0x000fe2000f8e02ff */
[----:B------:R-:W-:Y:S01]  /*13de0*/  SHF.R.S32.HI R162, RZ, 0x1f, R214 ;  /* 0x0000001fffa27819 */ /* 0x000fe200000114d6 */
[----:B------:R-:W-:Y:S01]  /*13df0*/  IMAD.IADD R9, R9, 0x1, R11 ;  /* 0x0000000109097824 */ /* 0x000fe200078e020b */
[----:B------:R-:W-:Y:S01]  /*13e00*/  SHF.R.S32.HI R163, RZ, 0x1f, R215 ;  /* 0x0000001fffa37819 */ /* 0x000fe200000114d7 */
[C---:B------:R-:W-:Y:S01]  /*13e10*/  IMAD R3, R7.reuse, UR9, R0 ;  /* 0x0000000907037c24 */ /* 0x040fe2000f8e0200 */
[----:B------:R-:W-:Y:S01]  /*13e20*/  SHF.R.S32.HI R164, RZ, 0x1f, R216 ;  /* 0x0000001fffa47819 */ /* 0x000fe200000114d8 */
[----:B------:R-:W-:Y:S01]  /*13e30*/  IMAD.WIDE.U32 R8, R7, UR8, R8 ;  /* 0x0000000807087c25 */ /* 0x000fe2000f8e0008 */
[----:B------:R-:W-:Y:S01]  /*13e40*/  ULDC.64 UR8, c[0x0][0xc00] ;  /* 0x0003000000087ab9 */ /* 0x000fe20000000a00 */
[----:B------:R-:W-:Y:S02]  /*13e50*/  SHF.R.S32.HI R165, RZ, 0x1f, R217 ;  /* 0x0000001fffa57819 */ /* 0x000fe400000114d9 */
[----:B------:R-:W-:Y:S01]  /*13e60*/  IMAD.IADD R3, R9, 0x1, R3 ;  /* 0x0000000109037824 */ /* 0x000fe200078e0203 */
[----:B------:R-:W-:-:S02]  /*13e70*/  LEA R0, P1, R8, UR8, 0x2 ;  /* 0x0000000808007c11 */ /* 0x000fc4000f8210ff */
[----:B------:R-:W-:Y:S02]  /*13e80*/  SHF.R.S32.HI R166, RZ, 0x1f, R218 ;  /* 0x0000001fffa67819 */ /* 0x000fe400000114da */
[----:B------:R-:W-:Y:S01]  /*13e90*/  LEA.HI.X R3, R8, UR9, R3, 0x2, P1 ;  /* 0x0000000908037c11 */ /* 0x000fe200088f1403 */
[----:B------:R0:W1:Y:S01]  /*13ea0*/  SHFL.IDX PT, R4, R0, RZ, 0x1c1f ;  /* 0x001c1fff00047589 */ /* 0x00006200000e0000 */
[----:B------:R-:W-:Y:S02]  /*13eb0*/  SHF.R.S32.HI R167, RZ, 0x1f, R219 ;  /* 0x0000001fffa77819 */ /* 0x000fe400000114db */
[----:B------:R-:W-:Y:S01]  /*13ec0*/  SHF.R.S32.HI R168, RZ, 0x1f, R220 ;  /* 0x0000001fffa87819 */ /* 0x000fe200000114dc */
[----:B------:R0:W2:Y:S01]  /*13ed0*/  SHFL.IDX PT, R7, R3, RZ, 0x1c1f ;  /* 0x001c1fff03077589 */ /* 0x0000a200000e0000 */
[----:B------:R-:W-:Y:S02]  /*13ee0*/  SHF.R.S32.HI R169, RZ, 0x1f, R221 ;  /* 0x0000001fffa97819 */ /* 0x000fe400000114dd */
[----:B------:R-:W-:-:S02]  /*13ef0*/  SHF.R.S32.HI R170, RZ, 0x1f, R222 ;  /* 0x0000001fffaa7819 */ /* 0x000fc400000114de */
[----:B------:R-:W-:Y:S02]  /*13f00*/  SHF.R.S32.HI R171, RZ, 0x1f, R223 ;  /* 0x0000001fffab7819 */ /* 0x000fe400000114df */
[----:B------:R-:W-:Y:S02]  /*13f10*/  SHF.R.S32.HI R16, RZ, 0x1f, R224 ;  /* 0x0000001fff107819 */ /* 0x000fe400000114e0 */
[----:B------:R-:W-:Y:S02]  /*13f20*/  SHF.R.S32.HI R17, RZ, 0x1f, R225 ;  /* 0x0000001fff117819 */ /* 0x000fe400000114e1 */
[----:B------:R-:W-:Y:S02]  /*13f30*/  SHF.R.S32.HI R20, RZ, 0x1f, R226 ;  /* 0x0000001fff147819 */ /* 0x000fe400000114e2 */
[----:B------:R-:W-:Y:S01]  /*13f40*/  SHF.R.S32.HI R21, RZ, 0x1f, R184 ;  /* 0x0000001fff157819 */ /* 0x000fe200000114b8 */
[----:B0-----:R-:W-:Y:S06]  /*13f50*/  @P0 BRA `(.L_x_6219) ;  /* 0x0000000800040947 */ /* 0x001fec0003800000 */
        /* <DEDUP_REMOVED lines=14> */
[CC--:B0-----:R-:W-:Y:S02]  /*14040*/  @!P2 LEA R8, P6, R225.reuse, R4.reuse, 0x2 ;  /* 0x00000004e108a211 */ /* 0x0c1fe400078c10ff */
[CC--:B-1----:R-:W-:Y:S02]  /*14050*/  @!P1 LEA R10, P5, R224.reuse, R4.reuse, 0x2 ;  /* 0x00000004e00a9211 */ /* 0x0c2fe400078a10ff */
        /* <DEDUP_REMOVED lines=12> */
[----:B------:R-:W-:Y:S02]  /*14120*/  ISETP.GE.AND P1, PT, R218, UR6, PT ;  /* 0x00000006da007c0c */ /* 0x000fe4000bf26270 */
[----:B------:R-:W-:Y:S01]  /*14130*/  @!P4 LEA.HI.X R11, R221, R7, R169, 0x2, P2 ;  /* 0x00000007dd0bc211 */ /* 0x000fe200010f14a9 */
[----:B------:R0:W-:Y:S01]  /*14140*/  @!P3 ST.E.64 desc[UR38][R8.64], R44 ;  /* 0x0000002c0800b985 */ /* 0x0001e2000c101b26 */
[----:B------:R-:W-:Y:S02]  /*14150*/  ISETP.GE.AND P2, PT, R217, UR6, PT ;  /* 0x00000006d9007c0c */ /* 0x000fe4000bf46270 */
[----:B--2---:R-:W-:Y:S01]  /*14160*/  @!P5 LEA R12, P6, R220, R4, 0x2 ;  /* 0x00000004dc0cd211 */ /* 0x004fe200078c10ff */
[----:B------:R1:W-:Y:S01]  /*14170*/  @!P4 ST.E.64 desc[UR38][R10.64], R48 ;  /* 0x000000300a00c985 */ /* 0x0003e2000c101b26 */
[----:B------:R-:W-:-:S02]  /*14180*/  ISETP.GE.AND P3, PT, R216, UR6, PT ;  /* 0x00000006d8007c0c */ /* 0x000fc4000bf66270 */
        /* <DEDUP_REMOVED lines=21> */
[----:B--2---:R-:W-:-:S03]  /*142e0*/  @!P5 LEA R12, P6, R214, R4, 0x2 ;  /* 0x00000004d60cd211 */ /* 0x004fc600078c10ff */
        /* <DEDUP_REMOVED lines=24> */
[C---:B--2---:R-:W-:Y:S01]  /*14470*/  @!P3 LEA R12, P6, R208.reuse, R4, 0x2 ;  /* 0x00000004d00cb211 */ /* 0x044fe200078c10ff */
[----:B------:R1:W-:Y:S01]  /*14480*/  @!P4 ST.E.64 desc[UR38][R10.64], R96 ;  /* 0x000000600a00c985 */ /* 0x0003e2000c101b26 */
[----:B------:R-:W-:Y:S02]  /*14490*/  ISETP.GE.AND P4, PT, R203, UR6, PT ;  /* 0x00000006cb007c0c */ /* 0x000fe4000bf86270 */
[----:B------:R-:W-:-:S02]  /*144a0*/  @!P3 LEA.HI.X R13, R208, R7, R156, 0x2, P6 ;  /* 0x00000007d00db211 */ /* 0x000fc400030f149c */
[----:B0-----:R-:W-:-:S03]  /*144b0*/  @!P2 LEA R8, P6, R207, R4, 0x2 ;  /* 0x00000004cf08a211 */ /* 0x001fc600078c10ff */
[----:B------:R0:W-:Y:S01]  /*144c0*/  @!P3 ST.E.64 desc[UR38][R12.64], R100 ;  /* 0x000000640c00b985 */ /* 0x0001e2000c101b26 */
        /* <DEDUP_REMOVED lines=42> */
.L_x_6219:
[----:B------:R-:W-:Y:S05]  /*14770*/  BSYNC B1 ;  /* 0x0000000000017941 */ /* 0x000fea0003800000 */
.L_x_6218:
[----:B------:R-:W-:Y:S01]  /*14780*/  VIADD R185, R185, 0x8 ;  /* 0x00000008b9b97836 */ /* 0x000fe20000000000 */
[----:B------:R-:W4:Y:S04]  /*14790*/  SHFL.IDX PT, R3, R3, 0x1, 0x1c1f ;  /* 0x003c1f0003037f89 */ /* 0x000f2800000e0000 */
[----:B------:R-:W-:Y:S01]  /*147a0*/  ISETP.GE.AND P0, PT, R185, UR5, PT ;  /* 0x00000005b9007c0c */ /* 0x000fe2000bf06270 */
[----:B--2---:R2:W3:-:S12]  /*147b0*/  SHFL.IDX PT, R7, R0, 0x1, 0x1c1f ;  /* 0x003c1f0000077f89 */ /* 0x0044d800000e0000 */
[----:B--2---:R-:W-:Y:S05]  /*147c0*/  @P0 BRA `(.L_x_6217) ;  /* 0x0000001400e00947 */ /* 0x004fea0003800000 */
[----:B------:R-:W-:Y:S02]  /*147d0*/  ULDC UR5, c[0x0][0xbc8] ;  /* 0x0002f20000057ab9 */ /* 0x000fe40000000800 */
[----:B------:R-:W-:Y:S02]  /*147e0*/  ISETP.GE.AND P4, PT, R184, UR5, PT ;  /* 0x00000005b8007c0c */ /* 0x000fe4000bf86270 */
[----:B------:R-:W-:Y:S02]  /*147f0*/  ISETP.GE.AND P2, PT, R226, UR5, PT ;  /* 0x00000005e2007c0c */ /* 0x000fe4000bf46270 */
[----:B------:R-:W-:Y:S02]  /*14800*/  ISETP.GE.AND P1, PT, R225, UR5, PT ;  /* 0x00000005e1007c0c */ /* 0x000fe4000bf26270 */
[----:B------:R-:W-:-:S07]  /*14810*/  ISETP.GE.AND P0, PT, R224, UR5, PT ;  /* 0x00000005e0007c0c */ /* 0x000fce000bf06270 */
[-C--:B0--3--:R-:W-:Y:S02]  /*14820*/  @!P4 LEA R14, P3, R184, R7.reuse, 0x2 ;  /* 0x00000007b80ec211 */ /* 0x089fe400078610ff */
[----:B------:R-:W-:Y:S02]  /*14830*/  @!P2 LEA R8, P6, R226, R7, 0x2 ;  /* 0x00000007e208a211 */ /* 0x000fe400078c10ff */
[----:B----4-:R-:W-:Y:S02]  /*14840*/  @!P4 LEA.HI.X R15, R184, R3, R21, 0x2, P3 ;  /* 0x00000003b80fc211 */ /* 0x010fe400018f1415 */
        /* <DEDUP_REMOVED lines=14> */
[C---:B------:R-:W-:Y:S02]  /*14930*/  @!P4 LEA R16, P2, R222.reuse, R7, 0x2 ;  /* 0x00000007de10c211 */ /* 0x040fe400078410ff */
        /* <DEDUP_REMOVED lines=9> */
[-C--:B--2---:R-:W-:Y:S02]  /*149d0*/  @!P0 LEA R8, P6, R220, R7.reuse, 0x2 ;  /* 0x00000007dc088211 */ /* 0x084fe400078c10ff */
        /* <DEDUP_REMOVED lines=11> */
[-C--:B----4-:R-:W-:Y:S01]  /*14a90*/  @!P3 LEA R14, P6, R217, R7.reuse, 0x2 ;  /* 0x00000007d90eb211 */ /* 0x090fe200078c10ff */
[----:B------:R4:W-:Y:S01]  /*14aa0*/  @!P2 ST.E.64 desc[UR38][R12.64], R62 ;  /* 0x0000003e0c00a985 */ /* 0x0009e2000c101b26 */
[C---:B-----5:R-:W-:Y:S02]  /*14ab0*/  @!P4 LEA R16, P2, R216.reuse, R7, 0x2 ;  /* 0x00000007d810c211 */ /* 0x060fe400078410ff */
[----:B------:R-:W-:Y:S02]  /*14ac0*/  ISETP.GE.AND P1, PT, R213, UR5, PT ;  /* 0x00000005d5007c0c */ /* 0x000fe4000bf26270 */
[-C--:B------:R-:W-:Y:S02]  /*14ad0*/  @!P3 LEA.HI.X R15, R217, R3.reuse, R165, 0x2, P6 ;  /* 0x00000003d90fb211 */ /* 0x080fe400030f14a5 */
[----:B------:R-:W-:Y:S02]  /*14ae0*/  @!P4 LEA.HI.X R17, R216, R3, R164, 0x2, P2 ;  /* 0x00000003d811c211 */ /* 0x000fe400010f14a4 */
[----:B------:R-:W-:Y:S01]  /*14af0*/  ISETP.GE.AND P2, PT, R212, UR5, PT ;  /* 0x00000005d4007c0c */ /* 0x000fe2000bf46270 */
[----:B------:R-:W-:Y:S01]  /*14b00*/  @!P3 ST.E.64 desc[UR38][R14.64], R66 ;  /* 0x000000420e00b985 */ /* 0x000fe2000c101b26 */
[----:B--2---:R-:W-:-:S03]  /*14b10*/  @!P5 LEA R20, P6, R215, R7, 0x2 ;  /* 0x00000007d714d211 */ /* 0x004fc600078c10ff */
        /* <DEDUP_REMOVED lines=9> */
[----:B----4-:R-:W-:-:S02]  /*14bb0*/  @!P2 LEA R12, P6, R212, R7, 0x2 ;  /* 0x00000007d40ca211 */ /* 0x010fc400078c10ff */
        /* <DEDUP_REMOVED lines=20> */
[----:B----4-:R-:W-:Y:S02]  /*14d00*/  @!P1 LEA R10, P3, R207, R7, 0x2 ;  /* 0x00000007cf0a9211 */ /* 0x010fe400078610ff */
[----:B------:R-:W-:Y:S02]  /*14d10*/  @!P2 LEA.HI.X R9, R208, R3, R156, 0x2, P6 ;  /* 0x00000003d009a211 */ /* 0x000fe400030f149c */
[----:B--2---:R-:W-:-:S02]  /*14d20*/  @!P0 LEA R12, P6, R206, R7, 0x2 ;  /* 0x00000007ce0c8211 */ /* 0x004fc400078c10ff */
[-C--:B------:R-:W-:Y:S01]  /*14d30*/  @!P1 LEA.HI.X R11, R207, R3.reuse, R155, 0x2, P3 ;  /* 0x00000003cf0b9211 */ /* 0x080fe200018f149b */
[----:B------:R2:W-:Y:S01]  /*14d40*/  @!P2 ST.E.64 desc[UR38][R8.64], R102 ;  /* 0x000000660800a985 */ /* 0x0005e2000c101b26 */
[----:B------:R-:W-:Y:S02]  /*14d50*/  ISETP.GE.AND P3, PT, R203, UR5, PT ;  /* 0x00000005cb007c0c */ /* 0x000fe4000bf66270 */
[----:B------:R-:W-:Y:S01]  /*14d60*/  @!P0 LEA.HI.X R13, R206, R3, R154, 0x2, P6 ;  /* 0x00000003ce0d8211 */ /* 0x000fe200030f149a */
[----:B------:R4:W-:Y:S01]  /*14d70*/  @!P1 ST.E.64 desc[UR38][R10.64], R106 ;  /* 0x0000006a0a009985 */ /* 0x0009e2000c101b26 */
[-C--:B0-----:R-:W-:Y:S02]  /*14d80*/  @!P5 LEA R14, P1, R205, R7.reuse, 0x2 ;  /* 0x00000007cd0ed211 */ /* 0x081fe400078210ff */
[----:B-----5:R-:W-:Y:S01]  /*14d90*/  @!P4 LEA R16, P2, R204, R7, 0x2 ;  /* 0x00000007cc10c211 */ /* 0x020fe200078410ff */
        /* <DEDUP_REMOVED lines=16> */
[-C--:B----4-:R-:W-:Y:S01]  /*14ea0*/  @!P1 LEA R10, P6, R201, R7.reuse, 0x2 ;  /* 0x00000007c90a9211 */ /* 0x090fe200078c10ff */
[----:B------:R4:W-:Y:S02]  /*14eb0*/  @!P0 ST.E.64 desc[UR38][R8.64], R126 ;  /* 0x0000007e08008985 */ /* 0x0009e4000c101b26 */
[----:B0-----:R-:W-:-:S02]  /*14ec0*/  @!P4 LEA R12, P0, R200, R7, 0x2 ;  /* 0x00000007c80cc211 */ /* 0x001fc400078010ff */
[----:B------:R-:W-:Y:S02]  /*14ed0*/  @!P1 LEA.HI.X R11, R201, R3, R235, 0x2, P6 ;  /* 0x00000003c90b9211 */ /* 0x000fe400030f14eb */
[----:B---3--:R-:W-:Y:S02]  /*14ee0*/  @!P3 LEA R14, P6, R199, R7, 0x2 ;  /* 0x00000007c70eb211 */ /* 0x008fe400078c10ff */
[----:B------:R-:W-:Y:S01]  /*14ef0*/  @!P4 LEA.HI.X R13, R200, R3, R233, 0x2, P0 ;  /* 0x00000003c80dc211 */ /* 0x000fe200000f14e9 */
[----:B------:R4:W-:Y:S01]  /*14f00*/  @!P1 ST.E.64 desc[UR38][R10.64], R130 ;  /* 0x000000820a009985 */ /* 0x0009e2000c101b26 */
[-C--:B-----5:R-:W-:Y:S02]  /*14f10*/  @!P2 LEA R16, P1, R198, R7.reuse, 0x2 ;  /* 0x00000007c610a211 */ /* 0x0a0fe400078210ff */
        /* <DEDUP_REMOVED lines=14> */
.L_x_6211:
[----:B------:R-:W0:Y:S01]  /*15000*/  LDC.64 R12, c[0x0][0xd08] ;  /* 0x00034200ff0c7b82 */ /* 0x000e220000000a00 */
[----:B------:R-:W-:-:S07]  /*15010*/  IMAD.MOV.U32 R3, RZ, RZ, RZ ;  /* 0x000000ffff037224 */ /* 0x000fce00078e00ff */
[----:B------:R-:W1:Y:S08]  /*15020*/  LDC.64 R10, c[0x0][0xd00] ;  /* 0x00034000ff0a7b82 */ /* 0x000e700000000a00 */
[----:B------:R-:W2:Y:S01]  /*15030*/  LDC.64 R8, c[0x0][0xd00] ;  /* 0x00034000ff087b82 */ /* 0x000ea20000000a00 */
[----:B0-----:R-:W-:-:S04]  /*15040*/  ISETP.NE.U32.AND P0, PT, R12, RZ, PT ;  /* 0x000000ff0c00720c */ /* 0x001fc80003f05070 */
[----:B------:R-:W-:Y:S02]  /*15050*/  ISETP.NE.AND.EX P1, PT, R13, RZ, PT, P0 ;  /* 0x000000ff0d00720c */ /* 0x000fe40003f25300 */
[----:B-1----:R-:W-:-:S04]  /*15060*/  ISETP.NE.U32.AND P0, PT, R10, RZ, PT ;  /* 0x000000ff0a00720c */ /* 0x002fc80003f05070 */
[----:B------:R-:W-:Y:S01]  /*15070*/  ISETP.NE.AND.EX P0, PT, R11, RZ, PT, P0 ;  /* 0x000000ff0b00720c */ /* 0x000fe20003f05300 */
[----:B------:R-:W-:Y:S01]  /*15080*/  ULDC UR5, c[0x0][0xb88] ;  /* 0x0002e20000057ab9 */ /* 0x000fe20000000800 */
[----:B--2---:R-:W-:-:S05]  /*15090*/  IMAD.WIDE R8, R193, 0x4, R8 ;  /* 0x00000004c1087825 */ /* 0x004fca00078e0208 */
[----:B------:R-:W0:Y:S01]  /*150a0*/  @P1 LDC.64 R10, c[0x0][0xd08] ;  /* 0x00034200ff0a1b82 */ /* 0x000e220000000a00 */
[----:B------:R-:W-:-:S05]  /*150b0*/  IMAD.U32 R4, RZ, RZ, UR5 ;  /* 0x00000005ff047e24 */ /* 0x000fca000f8e00ff */
[----:B------:R1:W5:Y:S01]  /*150c0*/  @P0 LDG.E R3, desc[UR38][R8.64] ;  /* 0x0000002608030981 */ /* 0x000362000c1e1900 */
[----:B0-----:R-:W-:-:S05]  /*150d0*/  @P1 IMAD.WIDE R10, R193, 0x4, R10 ;  /* 0x00000004c10a1825 */ /* 0x001fca00078e020a */
[----:B------:R1:W5:Y:S01]  /*150e0*/  @P1 LDG.E R4, desc[UR38][R10.64] ;  /* 0x000000260a041981 */ /* 0x000362000c1e1900 */
[----:B------:R-:W-:Y:S02]  /*150f0*/  ISETP.NE.AND P2, PT, R0, RZ, PT ;  /* 0x000000ff0000720c */ /* 0x000fe40003f45270 */
[----:B------:R-:W-:Y:S01]  /*15100*/  SHF.R.S32.HI R28, RZ, 0x1f, R193 ;  /* 0x0000001fff1c7819 */ /* 0x000fe200000114c1 */
[----:B------:R-:W0:Y:S10]  /*15110*/  S2R R7, SR_TID.X ;  /* 0x0000000000077919 */ /* 0x000e340000002100 */
[----:B------:R-:W2:Y:S01]  /*15120*/  @!P2 LDC R0, c[0x0][0xbd4] ;  /* 0x0002f500ff00ab82 */ /* 0x000ea20000000800 */
[----:B0-----:R-:W-:Y:S01]  /*15130*/  VIADD R30, R7, 0xffffff80 ;  /* 0xffffff80071e7836 */ /* 0x001fe20000000000 */
[----:B--2---:R-:W-:-:S04]  /*15140*/  ISETP.GT.AND P2, PT, R0, 0x1, PT ;  /* 0x000000010000780c */ /* 0x004fc80003f44270 */
[----:B------:R-:W-:Y:S01]  /*15150*/  ISETP.GT.AND P3, PT, R30, 0x3f, PT ;  /* 0x0000003f1e00780c */ /* 0x000fe20003f64270 */
[----:B-1----:R-:W-:-:S12]  /*15160*/  @P1 BRA `(.L_x_6220) ;  /* 0x0000000000101947 */ /* 0x002fd80003800000 */
[----:B------:R-:W-:Y:S05]  /*15170*/  @!P0 BRA `(.L_x_6220) ;  /* 0x00000000000c8947 */ /* 0x000fea0003800000 */
[----:B------:R-:W2:Y:S04]  /*15180*/  LDG.E R7, desc[UR38][R8.64] ;  /* 0x0000002608077981 */ /* 0x000ea8000c1e1900 */
[----:B-----5:R-:W2:Y:S02]  /*15190*/  LDG.E R4, desc[UR38][R8.64+0x4] ;  /* 0x0000042608047981 */ /* 0x020ea4000c1e1900 */
[----:B--2---:R-:W-:-:S07]  /*151a0*/  IMAD.IADD R4, R4, 0x1, -R7 ;  /* 0x0000000104047824 */ /* 0x004fce00078e0a07 */
.L_x_6220:
[----:B------:R-:W-:Y:S01]  /*151b0*/  BSSY B1, `(.L_x_6221) ;  /* 0x0000037000017945 */ /* 0x000fe20003800000 */
[----:B------:R-:W-:Y:S02]  /*151c0*/  SEL R193, R193, RZ, !P0 ;  /* 0x000000ffc1c17207 */ /* 0x000fe40004000000 */
[----:B------:R-:W-:Y:S02]  /*151d0*/  SEL R28, R28, RZ, !P0 ;  /* 0x000000ff1c1c7207 */ /* 0x000fe40004000000 */
[----:B-----5:R-:W-:Y:S01]  /*151e0*/  SHF.R.S32.HI R26, RZ, 0x1f, R3 ;  /* 0x0000001fff1a7819 */ /* 0x020fe20000011403 */
[----:B------:R-:W-:Y:S06]  /*151f0*/  @P3 BRA `(.L_x_6222) ;  /* 0x0000000000c83947 */ /* 0x000fec0003800000 */
[----:B------:R-:W0:Y:S01]  /*15200*/  S2R R8, SR_TID.X ;  /* 0x0000000000087919 */ /* 0x000e220000002100 */
[----:B------:R-:W1:Y:S02]  /*15210*/  LDC R31, c[0x0][0xce8] ;  /* 0x00033a00ff1f7b82 */ /* 0x000e640000000800 */
[----:B-1----:R-:W-:Y:S01]  /*15220*/  IMAD R7, R4, R31, RZ ;  /* 0x0000001f04077224 */ /* 0x002fe200078e02ff */
[----:B0-----:R-:W-:-:S04]  /*15230*/  IADD3 R29, R185, -0x80, R8 ;  /* 0xffffff80b91d7810 */ /* 0x001fc80007ffe008 */
[----:B------:R-:W-:-:S13]  /*15240*/  ISETP.GE.AND P0, PT, R29, R7, PT ;  /* 0x000000071d00720c */ /* 0x000fda0003f06270 */
[----:B------:R-:W-:Y:S05]  /*15250*/  @P0 BRA `(.L_x_6222) ;  /* 0x0000000000b00947 */ /* 0x000fea0003800000 */
[----:B------:R-:W-:Y:S01]  /*15260*/  ISETP.NE.AND P1, PT, R31, 0x1, PT ;  /* 0x000000011f00780c */ /* 0x000fe20003f25270 */
[----:B------:R-:W-:Y:S01]  /*15270*/  IMAD.MOV.U32 R24, RZ, RZ, 0xab8 ;  /* 0x00000ab8ff187424 */ /* 0x000fe200078e00ff */
[----:B------:R-:W-:Y:S01]  /*15280*/  ISETP.GT.AND P0, PT, R0, 0x1, PT ;  /* 0x000000010000780c */ /* 0x000fe20003f04270 */
[----:B------:R-:W0:Y:S01]  /*15290*/  LDC.64 R8, c[0x0][0xca8] ;  /* 0x00032a00ff087b82 */ /* 0x000e220000000a00 */
[----:B------:R-:W-:Y:S01]  /*152a0*/  LOP3.LUT R195, R195, 0xff, RZ, 0xc0, !PT ;  /* 0x000000ffc3c37812 */ /* 0x000fe200078ec0ff */
[----:B------:R-:W-:Y:S01]  /*152b0*/  IMAD.MOV.U32 R25, RZ, RZ, R29 ;  /* 0x000000ffff197224 */ /* 0x000fe200078e001d */
        /* <DEDUP_REMOVED lines=8> */
[----:B------:R-:W1:Y:S01]  /*15340*/  LDC.64 R16, c[0x0][R24+0x228] ;  /* 0x00008a0018107b82 */ /* 0x000e620000000a00 */
[----:B--2---:R-:W-:Y:S01]  /*15350*/  @P1 IMAD.HI.U32 R0, R29, R0, RZ ;  /* 0x000000001d001227 */ /* 0x004fe200078e00ff */
[----:B------:R-:W-:-:S06]  /*15360*/  SEL R7, R195, RZ, P0 ;  /* 0x000000ffc3077207 */ /* 0x000fcc0000000000 */
[----:B------:R-:W2:Y:S01]  /*15370*/  LDC.64 R10, c[0x0][R24+0x210] ;  /* 0x00008400180a7b82 */ /* 0x000ea20000000a00 */
[-C--:B---3--:R-:W-:Y:S02]  /*15380*/  IMAD R27, R13, R192.reuse, RZ ;  /* 0x000000c00d1b7224 */ /* 0x088fe400078e02ff */
[----:B------:R-:W-:-:S04]  /*15390*/  IMAD.WIDE.U32 R12, R12, R192, RZ ;  /* 0x000000c00c0c7225 */ /* 0x000fc800078e00ff */
[----:B------:R-:W-:Y:S01]  /*153a0*/  IMAD.IADD R27, R13, 0x1, R27 ;  /* 0x000000010d1b7824 */ /* 0x000fe200078e021b */
[----:B----4-:R-:W-:Y:S01]  /*153b0*/  @P1 SHF.R.U32.HI R25, RZ, R33, R0 ;  /* 0x00000021ff191219 */ /* 0x010fe20000011600 */
[----:B0-----:R-:W0:Y:S01]  /*153c0*/  @!P0 LDC R8, c[0x0][0xc50] ;  /* 0x00031400ff088b82 */ /* 0x001e220000000800 */
[----:B------:R-:W-:Y:S01]  /*153d0*/  IADD3 R0, P1, P3, R20, R12, R3 ;  /* 0x0000000c14007210 */ /* 0x000fe20007b3e003 */
[----:B------:R-:W-:Y:S02]  /*153e0*/  IMAD.IADD R20, R21, 0x1, R15 ;  /* 0x0000000115147824 */ /* 0x000fe400078e020f */
[----:B------:R-:W-:Y:S02]  /*153f0*/  IMAD.MOV R14, RZ, RZ, -R25 ;  /* 0x000000ffff0e7224 */ /* 0x000fe400078e0a19 */
[-C--:B-1----:R-:W-:Y:S02]  /*15400*/  IMAD.WIDE.U32 R12, R16, R7.reuse, RZ ;  /* 0x00000007100c7225 */ /* 0x082fe400078e00ff */
[----:B------:R-:W1:Y:S02]  /*15410*/  @!P0 LDC R9, c[0x0][0xc54] ;  /* 0x00031500ff098b82 */ /* 0x000e640000000800 */
[----:B------:R-:W-:-:S02]  /*15420*/  IMAD R15, R17, R7, RZ ;  /* 0x00000007110f7224 */ /* 0x000fc400078e02ff */
[----:B------:R-:W-:Y:S01]  /*15430*/  IMAD R7, R31, R14, R29 ;  /* 0x0000000e1f077224 */ /* 0x000fe200078e021d */
[----:B------:R-:W-:Y:S01]  /*15440*/  IADD3.X R14, R20, R27, R26, P1, P3 ;  /* 0x0000001b140e7210 */ /* 0x000fe20000fe641a */
[----:B------:R-:W-:Y:S01]  /*15450*/  IMAD.IADD R15, R13, 0x1, R15 ;  /* 0x000000010d0f7824 */ /* 0x000fe200078e020f */
[----:B------:R-:W-:Y:S01]  /*15460*/  IADD3 R12, P0, P1, R25, R0, R12 ;  /* 0x00000000190c7210 */ /* 0x000fe2000791e00c */
[----:B--2---:R-:W-:Y:S01]  /*15470*/  IMAD R0, R11, R7, RZ ;  /* 0x000000070b007224 */ /* 0x004fe200078e02ff */
[----:B------:R-:W-:-:S04]  /*15480*/  SHF.R.S32.HI R25, RZ, 0x1f, R25 ;  /* 0x0000001fff197819 */ /* 0x000fc80000011419 */
[----:B------:R-:W-:Y:S02]  /*15490*/  IADD3.X R13, R25, R14, R15, P0, P1 ;  /* 0x0000000e190d7210 */ /* 0x000fe400007e240f */
[----:B------:R-:W-:-:S05]  /*154a0*/  SHF.R.S32.HI R15, RZ, 0x1f, R7 ;  /* 0x0000001fff0f7819 */ /* 0x000fca0000011407 */
[C---:B------:R-:W-:Y:S02]  /*154b0*/  IMAD R15, R10.reuse, R15, R0 ;  /* 0x0000000f0a0f7224 */ /* 0x040fe400078e0200 */
[----:B------:R-:W-:-:S04]  /*154c0*/  IMAD.WIDE.U32 R10, R10, R7, R12 ;  /* 0x000000070a0a7225 */ /* 0x000fc800078e000c */
[----:B------:R-:W-:Y:S01]  /*154d0*/  IMAD.IADD R0, R11, 0x1, R15 ;  /* 0x000000010b007824 */ /* 0x000fe200078e020f */
[----:B0-----:R-:W-:Y:S01]  /*154e0*/  LEA R8, P0, R10, R8, 0x2 ;  /* 0x000000080a087211 */ /* 0x001fe200078010ff */
[----:B------:R-:W-:-:S03]  /*154f0*/  IMAD.MOV.U32 R7, RZ, RZ, -0x800000 ;  /* 0xff800000ff077424 */ /* 0x000fc600078e00ff */
[----:B-1----:R-:W-:-:S05]  /*15500*/  LEA.HI.X R9, R10, R9, R0, 0x2, P0 ;  /* 0x000000090a097211 */ /* 0x002fca00000f1400 */
[----:B------:R0:W-:Y:S04]  /*15510*/  STG.E desc[UR38][R8.64], R7 ;  /* 0x0000000708007986 */ /* 0x0001e8000c101926 */
.L_x_6222:
[----:B------:R-:W-:Y:S05]  /*15520*/  BSYNC B1 ;  /* 0x0000000000017941 */ /* 0x000fea0003800000 */
.L_x_6221:
[----:B------:R-:W-:Y:S05]  /*15530*/  @P2 BRA `(.L_x_6217) ;  /* 0x0000000800842947 */ /* 0x000fea0003800000 */
[----:B------:R-:W1:Y:S01]  /*15540*/  LDC R13, c[0x0][0xce8] ;  /* 0x00033a00ff0d7b82 */ /* 0x000e620000000800 */
[----:B------:R-:W-:Y:S01]  /*15550*/  ULDC.64 UR6, c[0x0][0xba0] ;  /* 0x0002e80000067ab9 */ /* 0x000fe20000000a00 */
[----:B------:R-:W-:Y:S01]  /*15560*/  ULDC UR5, c[0x0][0xbc8] ;  /* 0x0002f20000057ab9 */ /* 0x000fe20000000800 */
[----:B------:R-:W-:Y:S01]  /*15570*/  IMAD R0, R26, UR6, RZ ;  /* 0x000000061a007c24 */ /* 0x000fe2000f8e02ff */
[----:B------:R-:W-:Y:S01]  /*15580*/  ISETP.GE.AND P2, PT, R194, UR5, PT ;  /* 0x00000005c2007c0c */ /* 0x000fe2000bf46270 */
[C---:B0-----:R-:W-:Y:S01]  /*15590*/  IMAD.WIDE.U32 R8, R3.reuse, UR6, RZ ;  /* 0x0000000603087c25 */ /* 0x041fe2000f8e00ff */
[C---:B------:R-:W-:Y:S01]  /*155a0*/  ISETP.GE.AND P3, PT, R22.reuse, UR5, PT ;  /* 0x0000000516007c0c */ /* 0x040fe2000bf66270 */
[----:B------:R-:W-:Y:S01]  /*155b0*/  BSSY B1, `(.L_x_6223) ;  /* 0x0000075000017945 */ /* 0x000fe20003800000 */
[----:B------:R-:W-:Y:S01]  /*155c0*/  SHF.R.S32.HI R38, RZ, 0x1f, R194 ;  /* 0x0000001fff267819 */ /* 0x000fe200000114c2 */
[----:B------:R-:W-:Y:S01]  /*155d0*/  IMAD R3, R3, UR7, R0 ;  /* 0x0000000703037c24 */ /* 0x000fe2000f8e0200 */
[----:B------:R-:W-:Y:S01]  /*155e0*/  ULDC.64 UR6, c[0x0][0xbe8] ;  /* 0x0002fa0000067ab9 */ /* 0x000fe20000000a00 */
[C---:B------:R-:W-:Y:S01]  /*155f0*/  VIADD R33, R22.reuse, 0x80 ;  /* 0x0000008016217836 */ /* 0x040fe20000000000 */
[----:B------:R-:W-:Y:S01]  /*15600*/  SEL R12, RZ, 0x1, P3 ;  /* 0x00000001ff0c7807 */ /* 0x000fe20001800000 */
[----:B------:R-:W-:Y:S01]  /*15610*/  IMAD.IADD R9, R9, 0x1, R3 ;  /* 0x0000000109097824 */ /* 0x000fe200078e0203 */
[----:B------:R-:W-:Y:S01]  /*15620*/  SHF.R.S32.HI R3, RZ, 0x1f, R30 ;  /* 0x0000001fff037819 */ /* 0x000fe2000001141e */
[----:B------:R-:W-:Y:S01]  /*15630*/  VIADD R29, R22, 0xc0 ;  /* 0x000000c0161d7836 */ /* 0x000fe20000000000 */
[----:B------:R-:W-:Y:S01]  /*15640*/  ISETP.GE.AND P1, PT, R33, UR5, PT ;  /* 0x0000000521007c0c */ /* 0x000fe2000bf26270 */
[----:B------:R-:W-:Y:S01]  /*15650*/  IMAD.WIDE.U32 R8, R192, UR6, R8 ;  /* 0x00000006c0087c25 */ /* 0x000fe2000f8e0008 */
[----:B------:R-:W-:-:S02]  /*15660*/  LEA.HI R0, R3, R30, RZ, 0x3 ;  /* 0x0000001e03007211 */ /* 0x000fc400078f18ff */
[----:B------:R-:W-:Y:S01]  /*15670*/  SEL R14, RZ, 0xffffffff, P1 ;  /* 0xffffffffff0e7807 */ /* 0x000fe20000800000 */
[----:B------:R-:W-:Y:S01]  /*15680*/  IMAD R9, R192, UR7, R9 ;  /* 0x00000007c0097c24 */ /* 0x000fe2000f8e0209 */
[----:B------:R-:W-:Y:S01]  /*15690*/  LOP3.LUT R7, R0, 0xfffffff8, RZ, 0xc0, !PT ;  /* 0xfffffff800077812 */ /* 0x000fe200078ec0ff */
[----:B------:R-:W-:Y:S01]  /*156a0*/  ULDC.64 UR6, c[0x0][0xbf0] ;  /* 0x0002fc0000067ab9 */ /* 0x000fe20000000a00 */
[----:B-1----:R-:W-:Y:S01]  /*156b0*/  ISETP.NE.AND P0, PT, R13, 0x1, PT ;  /* 0x000000010d00780c */ /* 0x002fe20003f05270 */
[----:B------:R-:W-:Y:S01]  /*156c0*/  IMAD.WIDE.U32 R8, R193, UR6, R8 ;  /* 0x00000006c1087c25 */ /* 0x000fe2000f8e0008 */
[----:B------:R-:W-:Y:S02]  /*156d0*/  SHF.R.S32.HI R16, RZ, 0x3, R0 ;  /* 0x00000003ff107819 */ /* 0x000fe40000011400 */
[----:B------:R-:W-:Y:S01]  /*156e0*/  SHF.R.S32.HI R32, RZ, 0x1f, R29 ;  /* 0x0000001fff207819 */ /* 0x000fe2000001141d */
[----:B------:R-:W-:Y:S02]  /*156f0*/  IMAD.IADD R7, R30, 0x1, -R7 ;  /* 0x000000011e077824 */ /* 0x000fe400078e0a07 */
[----:B------:R-:W-:Y:S01]  /*15700*/  IMAD R0, R28, UR6, RZ ;  /* 0x000000061c007c24 */ /* 0x000fe2000f8e02ff */
[----:B------:R-:W-:Y:S01]  /*15710*/  SHF.R.S32.HI R28, RZ, 0x1f, R33 ;  /* 0x0000001fff1c7819 */ /* 0x000fe20000011421 */
[----:B------:R-:W-:-:S02]  /*15720*/  IMAD R10, R7, 0x20, R16 ;  /* 0x00000020070a7824 */ /* 0x000fc400078e0210 */
[----:B------:R-:W-:Y:S01]  /*15730*/  IMAD R7, R193, UR7, R0 ;  /* 0x00000007c1077c24 */ /* 0x000fe2000f8e0200 */
[----:B------:R-:W-:Y:S01]  /*15740*/  SEL R0, RZ, 0xffffffff, P2 ;  /* 0xffffffffff007807 */ /* 0x000fe20001000000 */
[----:B------:R-:W0:Y:S01]  /*15750*/  @P0 LDC R3, c[0x0][0xcec] ;  /* 0x00033b00ff030b82 */ /* 0x000e220000000800 */
[----:B------:R-:W-:Y:S01]  /*15760*/  IMAD.IADD R10, R185, 0x1, R10 ;  /* 0x00000001b90a7824 */ /* 0x000fe200078e020a */
[----:B------:R-:W-:Y:S01]  /*15770*/  ULDC.64 UR6, c[0x0][0xbe0] ;  /* 0x0002f80000067ab9 */ /* 0x000fe20000000a00 */
[----:B------:R-:W-:Y:S02]  /*15780*/  IMAD.IADD R9, R9, 0x1, R7 ;  /* 0x0000000109097824 */ /* 0x000fe400078e0207 */
[----:B------:R-:W-:Y:S02]  /*15790*/  IMAD.SHL.U32 R15, R0, 0x2, RZ ;  /* 0x00000002000f7824 */ /* 0x000fe400078e00ff */
[C---:B------:R-:W-:Y:S01]  /*157a0*/  VIADD R31, R22.reuse, 0x100 ;  /* 0x00000100161f7836 */ /* 0x040fe20000000000 */
[----:B------:R-:W1:Y:S01]  /*157b0*/  @P0 LDC R11, c[0x0][0xcf0] ;  /* 0x00033c00ff0b0b82 */ /* 0x000e620000000800 */
[----:B------:R-:W-:Y:S01]  /*157c0*/  VIADD R27, R22, 0x140 ;  /* 0x00000140161b7836 */ /* 0x000fe20000000000 */
[----:B------:R-:W-:Y:S01]  /*157d0*/  LOP3.LUT R12, R15, 0x2, R12, 0xe2, !PT ;  /* 0x000000020f0c7812 */ /* 0x000fe200078ee20c */
[----:B------:R-:W-:Y:S01]  /*157e0*/  IMAD.SHL.U32 R15, R14, 0x4, RZ ;  /* 0x000000040e0f7824 */ /* 0x000fe200078e00ff */
[----:B------:R-:W-:Y:S01]  /*157f0*/  SHF.R.S32.HI R36, RZ, 0x1f, R31 ;  /* 0x0000001fff247819 */ /* 0x000fe2000001141f */
[----:B------:R-:W-:Y:S01]  /*15800*/  VIADD R35, R22, 0x180 ;  /* 0x0000018016237836 */ /* 0x000fe20000000000 */
[----:B------:R-:W-:Y:S01]  /*15810*/  SHF.R.S32.HI R26, RZ, 0x1f, R27 ;  /* 0x0000001fff1a7819 */ /* 0x000fe2000001141b */
[----:B------:R-:W-:Y:S01]  /*15820*/  IMAD R25, R4, R13, RZ ;  /* 0x0000000d04197224 */ /* 0x000fe200078e02ff */
[----:B------:R-:W-:Y:S01]  /*15830*/  LOP3.LUT R12, R15, 0x4, R12, 0xe2, !PT ;  /* 0x000000040f0c7812 */ /* 0x000fe200078ee20c */
[----:B------:R-:W-:Y:S01]  /*15840*/  VIADD R37, R22, 0x1c0 ;  /* 0x000001c016257836 */ /* 0x000fe20000000000 */
[----:B------:R-:W-:-:S04]  /*15850*/  SHF.R.S32.HI R30, RZ, 0x1f, R35 ;  /* 0x0000001fff1e7819 */ /* 0x000fc80000011423 */
[----:B------:R-:W-:Y:S01]  /*15860*/  ISETP.GE.AND P1, PT, R37, UR5, PT ;  /* 0x0000000525007c0c */ /* 0x000fe2000bf26270 */
[----:B0-----:R-:W-:Y:S01]  /*15870*/  @P0 IMAD.HI.U32 R0, R10, R3, RZ ;  /* 0x000000030a000227 */ /* 0x001fe200078e00ff */
[----:B------:R-:W-:-:S03]  /*15880*/  SHF.R.S32.HI R34, RZ, 0x1f, R37 ;  /* 0x0000001fff227819 */ /* 0x000fc60000011425 */
[----:B------:R-:W-:Y:S01]  /*15890*/  IMAD.MOV.U32 R3, RZ, RZ, R10 ;  /* 0x000000ffff037224 */ /* 0x000fe200078e000a */
[----:B-1----:R-:W-:Y:S02]  /*158a0*/  @P0 SHF.R.U32.HI R3, RZ, R11, R0 ;  /* 0x0000000bff030219 */ /* 0x002fe40000011600 */
[----:B------:R-:W-:Y:S02]  /*158b0*/  ISETP.GE.AND P0, PT, R29, UR5, PT ;  /* 0x000000051d007c0c */ /* 0x000fe4000bf06270 */
[--C-:B------:R-:W-:Y:S01]  /*158c0*/  SHF.R.S32.HI R0, RZ, 0x1f, R3.reuse ;  /* 0x0000001fff007819 */ /* 0x100fe20000011403 */
[----:B------:R-:W-:Y:S02]  /*158d0*/  IMAD.MOV R7, RZ, RZ, -R3 ;  /* 0x000000ffff077224 */ /* 0x000fe400078e0a03 */
[----:B------:R-:W-:-:S04]  /*158e0*/  IMAD.WIDE.U32 R8, R3, UR6, R8 ;  /* 0x0000000603087c25 */ /* 0x000fc8000f8e0008 */
[----:B------:R-:W-:Y:S01]  /*158f0*/  IMAD R7, R13, R7, R10 ;  /* 0x000000070d077224 */ /* 0x000fe200078e020a */
[----:B------:R-:W-:Y:S01]  /*15900*/  SEL R10, RZ, 0xffffffff, P0 ;  /* 0xffffffffff0a7807 */ /* 0x000fe20000000000 */
[----:B------:R-:W-:Y:S01]  /*15910*/  IMAD R0, R0, UR6, RZ ;  /* 0x0000000600007c24 */ /* 0x000fe2000f8e02ff */
[----:B------:R-:W-:-:S03]  /*15920*/  ISETP.GE.AND P0, PT, R31, UR5, PT ;  /* 0x000000051f007c0c */ /* 0x000fc6000bf06270 */
[----:B------:R-:W-:Y:S01]  /*15930*/  IMAD.SHL.U32 R15, R10, 0x8, RZ ;  /* 0x000000080a0f7824 */ /* 0x000fe200078e00ff */
[----:B------:R-:W-:Y:S01]  /*15940*/  SEL R10, RZ, 0xffffffff, P0 ;  /* 0xffffffffff0a7807 */ /* 0x000fe20000000000 */
[----:B------:R-:W-:Y:S01]  /*15950*/  IMAD R11, R3, UR7, R0 ;  /* 0x00000007030b7c24 */ /* 0x000fe2000f8e0200 */
[----:B------:R-:W-:Y:S01]  /*15960*/  ISETP.GE.AND P0, PT, R27, UR5, PT ;  /* 0x000000051b007c0c */ /* 0x000fe2000bf06270 */
[----:B------:R-:W-:Y:S01]  /*15970*/  ULDC.64 UR6, c[0x0][0xbd8] ;  /* 0x0002f60000067ab9 */ /* 0x000fe20000000a00 */
[----:B------:R-:W-:Y:S01]  /*15980*/  LOP3.LUT R12, R15, 0x8, R12, 0xe2, !PT ;  /* 0x000000080f0c7812 */ /* 0x000fe200078ee20c */
[----:B------:R-:W-:Y:S01]  /*15990*/  IMAD.SHL.U32 R3, R10, 0x10, RZ ;  /* 0x000000100a037824 */ /* 0x000fe200078e00ff */
[----:B------:R-:W-:Y:S01]  /*159a0*/  SHF.R.S32.HI R0, RZ, 0x1f, R7 ;  /* 0x0000001fff007819 */ /* 0x000fe20000011407 */
[----:B------:R-:W-:-:S03]  /*159b0*/  IMAD.IADD R9, R9, 0x1, R11 ;  /* 0x0000000109097824 */ /* 0x000fc600078e020b */
[----:B------:R-:W-:Y:S01]  /*159c0*/  LOP3.LUT R12, R3, 0x10, R12, 0xe2, !PT ;  /* 0x00000010030c7812 */ /* 0x000fe200078ee20c */
[----:B------:R-:W-:Y:S01]  /*159d0*/  IMAD R0, R0, UR6, RZ ;  /* 0x0000000600007c24 */ /* 0x000fe2000f8e02ff */
[----:B------:R-:W-:Y:S01]  /*159e0*/  SEL R3, RZ, 0xffffffff, P0 ;  /* 0xffffffffff037807 */ /* 0x000fe20000000000 */
[----:B------:R-:W-:Y:S01]  /*159f0*/  IMAD.WIDE.U32 R8, R7, UR6, R8 ;  /* 0x0000000607087c25 */ /* 0x000fe2000f8e0008 */
[----:B------:R-:W-:-:S03]  /*15a00*/  ISETP.GE.AND P0, PT, R35, UR5, PT ;  /* 0x0000000523007c0c */ /* 0x000fc6000bf06270 */
[----:B------:R-:W-:Y:S02]  /*15a10*/  IMAD.SHL.U32 R11, R3, 0x20, RZ ;  /* 0x00000020030b7824 */ /* 0x000fe400078e00ff */
[----:B------:R-:W-:Y:S01]  /*15a20*/  IMAD R3, R7, UR7, R0 ;  /* 0x0000000707037c24 */ /* 0x000fe2000f8e0200 */
[----:B------:R-:W-:Y:S01]  /*15a30*/  ULDC.64 UR6, c[0x0][0xb80] ;  /* 0x0002e00000067ab9 */ /* 0x000fe20000000a00 */
[----:B------:R-:W-:Y:S01]  /*15a40*/  IMAD.IADD R0, R16, 0x1, R185 ;  /* 0x0000000110007824 */ /* 0x000fe200078e02b9 */
[----:B------:R-:W-:Y:S01]  /*15a50*/  LOP3.LUT R12, R11, 0x20, R12, 0xe2, !PT ;  /* 0x000000200b0c7812 */ /* 0x000fe200078ee20c */
[----:B------:R-:W-:Y:S01]  /*15a60*/  IMAD.IADD R3, R9, 0x1, R3 ;  /* 0x0000000109037824 */ /* 0x000fe200078e0203 */
[----:B------:R-:W-:Y:S02]  /*15a70*/  SEL R11, RZ, 0x40, P0 ;  /* 0x00000040ff0b7807 */ /* 0x000fe40000000000 */
        /* <DEDUP_REMOVED lines=40> */
.L_x_6224:
[----:B------:R-:W-:Y:S05]  /*15d00*/  BSYNC B1 ;  /* 0x0000000000017941 */ /* 0x000fea0003800000 */
.L_x_6223:
        /* <DEDUP_REMOVED lines=36> */
.L_x_6217:
[----:B------:R-:W-:Y:S05]  /*15f50*/  BSYNC B0 ;  /* 0x0000000000007941 */ /* 0x000fea0003800000 */
.L_x_6210:
[----:B------:R-:W-:Y:S02]  /*15f60*/  ULDC UR5, c[0x0][0xd3c] ;  /* 0x00034f0000057ab9 */ /* 0x000fe40000000800 */
[----:B------:R-:W-:-:S06]  /*15f70*/  UISETP.GE.AND UP0, UPT, UR4, UR5, UPT ;  /* 0x000000050400728c */ /* 0x000fcc000bf06270 */
[----:B------:R-:W-:-:S13]  /*15f80*/  PLOP3.LUT P0, PT, PT, PT, UP0, 0x80, 0x0 ;  /* 0x000000000000781c */ /* 0x000fda0003f0f008 */
[----:B------:R-:W-:Y:S05]  /*15f90*/  @!P0 BRA `(.L_x_6225) ;  /* 0xfffffeb400008947 */ /* 0x000fea000383ffff */
[----:B------:R-:W-:Y:S05]  /*15fa0*/  EXIT ;  /* 0x000000000000794d */ /* 0x000fea0003800000 */
.L_x_6116:
        /* <DEDUP_REMOVED lines=18> */
.L_x_6226:
        /* <DEDUP_REMOVED lines=43> */
.L_x_6230:
        /* <DEDUP_REMOVED lines=39> */
.L_x_6228:
        /* <DEDUP_REMOVED lines=12> */
.L_x_6231:
        /* <DEDUP_REMOVED lines=63> */
.L_x_6232:
        /* <DEDUP_REMOVED lines=61> */
.L_x_6233:
[----:B01----:R-:W-:-:S05]  /*16e70*/  LOP3.LUT R3, RZ, R2, RZ, 0x33, !PT ;  /* 0x00000002ff037212 */ /* 0x003fca00078e33ff */
[----:B------:R-:W-:-:S05]  /*16e80*/  IMAD.IADD R2, R4, 0x1, R3 ;  /* 0x0000000104027824 */ /* 0x000fca00078e0203 */
[----:B------:R1:W-:Y:S01]  /*16e90*/  STL [R1+0x4], R2 ;  /* 0x0000040201007387 */ /* 0x0003e20000100800 */
[----:B------:R-:W-:Y:S05]  /*16ea0*/  BRA `(.L_x_6234) ;  /* 0x0000000000107947 */ /* 0x000fea0003800000 */
.L_x_6229:
[----:B------:R-:W-:Y:S01]  /*16eb0*/  IMAD.U32 R2, RZ, RZ, UR6 ;  /* 0x00000006ff027e24 */ /* 0x000fe2000f8e00ff */
[----:B------:R0:W-:Y:S04]  /*16ec0*/  STL [R1+0x4], RZ ;  /* 0x000004ff01007387 */ /* 0x0001e80000100800 */
[----:B------:R0:W-:Y:S04]  /*16ed0*/  STL [R1+0x8], RZ ;  /* 0x000008ff01007387 */ /* 0x0001e80000100800 */
[----:B------:R0:W-:Y:S02]  /*16ee0*/  STL [R1], R2 ;  /* 0x0000000201007387 */ /* 0x0001e40000100800 */
.L_x_6234:
        /* <DEDUP_REMOVED lines=10> */
.L_x_6227:
        /* <DEDUP_REMOVED lines=9> */
[C---:B----4-:R-:W-:Y:S01]  /*17020*/  IMAD.SHL.U32 R0, R6.reuse, 0x8, RZ ;  /* 0x0000000806007824 */ /* 0x050fe200078e00ff */
[----:B------:R-:W-:Y:S01]  /*17030*/  LOP3.LUT R4, R6, 0x7f, RZ, 0xc0, !PT ;  /* 0x0000007f06047812 */ /* 0x000fe200078ec0ff */
[----:B------:R-:W-:Y:S01]  /*17040*/  UMOV UR4, 0x400 ;  /* 0x0000040000047882 */ /* 0x000fe20000000000 */
[----:B------:R-:W-:Y:S01]  /*17050*/  BSSY B8, `(.L_x_6235) ;  /* 0x00007b1000087945 */ /* 0x000fe20003800000 */
[----:B------:R-:W-:Y:S01]  /*17060*/  ULDC UR37, c[0x0][0xc] ;  /* 0x0000030000257ab9 */ /* 0x000fe20000000800 */
[----:B------:R-:W-:Y:S01]  /*17070*/  LOP3.LUT R3, R0, 0x1f8, RZ, 0xc0, !PT ;  /* 0x000001f800037812 */ /* 0x000fe200078ec0ff */
[----:B01----:R-:W-:Y:S01]  /*17080*/  IMAD.SHL.U32 R2, R4, 0x8, RZ ;  /* 0x0000000804027824 */ /* 0x003fe200078e00ff */
[----:B------:R-:W-:Y:S01]  /*17090*/  LOP3.LUT R0, R0, 0x38, RZ, 0xc0, !PT ;  /* 0x0000003800007812 */ /* 0x000fe200078ec0ff */
[----:B------:R-:W-:Y:S01]  /*170a0*/  ULDC.64 UR40, c[0x0][0x198] ;  /* 0x0000660000287ab9 */ /* 0x000fe20000000a00 */
[----:B------:R-:W-:Y:S01]  /*170b0*/  LOP3.LUT R3, R3, 0x38, R6, 0x78, !PT ;  /* 0x0000003803037812 */ /* 0x000fe200078e7806 */
[----:B------:R-:W-:-:S03]  /*170c0*/  IMAD.SHL.U32 R6, R6, 0x10, RZ ;  /* 0x0000001006067824 */ /* 0x000fc600078e00ff */
[----:B------:R-:W-:Y:S02]  /*170d0*/  LOP3.LUT R2, R3, 0x200, R2, 0xf8, !PT ;  /* 0x0000020003027812 */ /* 0x000fe400078ef802 */
[----:B------:R-:W-:-:S04]  /*170e0*/  SHF.R.U32.HI R3, RZ, 0x3, R4 ;  /* 0x00000003ff037819 */ /* 0x000fc80000011604 */
[----:B------:R-:W-:Y:S02]  /*170f0*/  LOP3.LUT R4, R3, 0x70, R6, 0xf8, !PT ;  /* 0x0000007003047812 */ /* 0x000fe400078ef806 */
[C---:B------:R-:W-:Y:S01]  /*17100*/  LOP3.LUT R4, R0.reuse, 0x40, RZ, 0xfc, !PT ;  /* 0x0000004000047812 */ /* 0x040fe200078efcff */
[----:B--2---:R-:W-:Y:S01]  /*17110*/  ULEA UR4, UR5, UR4, 0x18 ;  /* 0x0000000405047291 */ /* 0x004fe2000f8ec03f */
[----:B------:R-:W-:-:S05]  /*17120*/  LOP3.LUT R4, R0, 0x100, RZ, 0xfc, !PT ;  /* 0x0000010000047812 */ /* 0x000fca00078efcff */
[----:B------:R-:W-:-:S04]  /*17130*/  IMAD.U32 R19, RZ, RZ, UR4 ;  /* 0x00000004ff137e24 */ /* 0x000fc8000f8e00ff */
[----:B------:R-:W-:Y:S02]  /*17140*/  IMAD R3, R2, 0x2, R19 ;  /* 0x0000000202037824 */ /* 0x000fe400078e0213 */
[----:B------:R-:W-:-:S03]  /*17150*/  IMAD.MOV.U32 R2, RZ, RZ, 0x1 ;  /* 0x00000001ff027424 */ /* 0x000fc600078e00ff */
        /* <DEDUP_REMOVED lines=9> */
.L_x_6369:
[----:B--23--:R-:W2:Y:S01]  /*171f0*/  LDL R9, [R1+0xc] ;  /* 0x00000c0001097983 */ /* 0x00cea20000100800 */
[----:B------:R-:W-:Y:S05]  /*17200*/  YIELD ;  /* 0x0000000000007946 */ /* 0x000fea0003800000 */
[----:B------:R-:W-:Y:S01]  /*17210*/  ULDC.64 UR4, c[0x0][0xb20] ;  /* 0x0002c80000047ab9 */ /* 0x000fe20000000a00 */
[----:B------:R-:W-:Y:S01]  /*17220*/  IMAD.MOV.U32 R0, RZ, RZ, RZ ;  /* 0x000000ffff007224 */ /* 0x000fe200078e00ff */
[----:B------:R-:W-:Y:S01]  /*17230*/  ISETP.NE.U32.AND P0, PT, RZ, UR4, PT ;  /* 0x00000004ff007c0c */ /* 0x000fe2000bf05070 */
[----:B01----:R-:W0:Y:S01]  /*17240*/  LDC.64 R4, c[0x0][0xaf8] ;  /* 0x0002be00ff047b82 */ /* 0x003e220000000a00 */
        /* <DEDUP_REMOVED lines=41> */
.L_x_6236:
        /* <DEDUP_REMOVED lines=16> */
.L_x_6237:
[----:B------:R-:W-:Y:S05]  /*175e0*/  @!P1 BRA `(.L_x_6238) ;  /* 0x00000000000c9947 */ /* 0x000fea0003800000 */
[----:B------:R-:W3:Y:S04]  /*175f0*/  LDG.E R6, desc[UR38][R2.64] ;  /* 0x0000002602067981 */ /* 0x000ee8000c1e1900 */
[----:B------:R-:W3:Y:S02]  /*17600*/  LDG.E R2, desc[UR38][R2.64+0x4] ;  /* 0x0000042602027981 */ /* 0x000ee4000c1e1900 */
[----:B---3--:R-:W-:-:S07]  /*17610*/  IMAD.IADD R6, R2, 0x1, -R6 ;  /* 0x0000000102067824 */ /* 0x008fce00078e0a06 */
.L_x_6238:
        /* <DEDUP_REMOVED lines=34> */
.L_x_6241:
[----:B------:R-:W-:-:S13]  /*17840*/  ISETP.NE.AND P0, PT, R3, 0x1, PT ;  /* 0x000000010300780c */ /* 0x000fda0003f05270 */
[----:B------:R-:W2:Y:S02]  /*17850*/  @P0 LDC.64 R4, c[0x0][0xae0] ;  /* 0x0002b800ff040b82 */ /* 0x000ea40000000a00 */
[----:B--2---:R-:W-:-:S05]  /*17860*/  @P0 IMAD.HI.U32 R4, R8, R4, RZ ;  /* 0x0000000408040227 */ /* 0x004fca00078e00ff */
[----:B------:R-:W-:-:S07]  /*17870*/  @P0 SHF.R.U32.HI R8, RZ, R5, R4 ;  /* 0x00000005ff080219 */ /* 0x000fce0000011604 */
.L_x_6242:
[----:B------:R-:W-:Y:S05]  /*17880*/  BSYNC B0 ;  /* 0x0000000000007941 */ /* 0x000fea0003800000 */
.L_x_6240:
[----:B------:R-:W-:-:S05]  /*17890*/  IMAD R8, R8, R3, R3 ;  /* 0x0000000308087224 */ /* 0x000fca00078e0203 */
[----:B------:R-:W-:-:S07]  /*178a0*/  VIMNMX R2, R2, R8, PT ;  /* 0x0000000802027248 */ /* 0x000fce0003fe0100 */
.L_x_6239:
        /* <DEDUP_REMOVED lines=25> */
.L_x_6245:
[----:B------:R-:W-:-:S13]  /*17a40*/  ISETP.NE.AND P0, PT, R3, 0x1, PT ;  /* 0x000000010300780c */ /* 0x000fda0003f05270 */
[----:B--2---:R-:W2:Y:S02]  /*17a50*/  @P0 LDC.64 R4, c[0x0][0xae0] ;  /* 0x0002b800ff040b82 */ /* 0x004ea40000000a00 */
[----:B--2---:R-:W-:-:S05]  /*17a60*/  @P0 IMAD.HI.U32 R4, R6, R4, RZ ;  /* 0x0000000406040227 */ /* 0x004fca00078e00ff */
[----:B------:R-:W-:-:S07]  /*17a70*/  @P0 SHF.R.U32.HI R6, RZ, R5, R4 ;  /* 0x00000005ff060219 */ /* 0x000fce0000011604 */
.L_x_6246:
[----:B------:R-:W-:Y:S05]  /*17a80*/  BSYNC B0 ;  /* 0x0000000000007941 */ /* 0x000fea0003800000 */
.L_x_6244:
[----:B------:R-:W-:-:S05]  /*17a90*/  IMAD R3, R6, R3, RZ ;  /* 0x0000000306037224 */ /* 0x000fca00078e02ff */
[----:B------:R-:W-:-:S07]  /*17aa0*/  VIMNMX R2, R2, R3, !PT ;  /* 0x0000000302027248 */ /* 0x000fce0007fe0100 */
.L_x_6243:
        /* <DEDUP_REMOVED lines=44> */
.L_x_6248:
[----:B------:R-:W-:Y:S05]  /*17d70*/  BSYNC B0 ;  /* 0x0000000000007941 */ /* 0x000fea0003800000 */
.L_x_6247:
        /* <DEDUP_REMOVED lines=12> */
[----:B------:R-:W3:Y:S01]  /*17e40*/  S2R R2, SR_LANEID ;  /* 0x0000000000027919 */ /* 0x000ee20000000000 */
[----:B------:R-:W-:Y:S02]  /*17e50*/  VOTEU.ANY UR4, UPT, PT ;  /* 0x0000000000047886 */ /* 0x000fe400038e0100 */
[----:B------:R-:W3:Y:S08]  /*17e60*/  FLO.U32 R0, UR4 ;  /* 0x0000000400007d00 */ /* 0x000ef000080e0000 */
[----:B-1----:R-:W1:Y:S01]  /*17e70*/  POPC R4, UR4 ;  /* 0x0000000400047d09 */ /* 0x002e620008000000 */
[----:B---3--:R-:W-:-:S02]  /*17e80*/  ISETP.EQ.U32.AND P0, PT, R0, R2, PT ;  /* 0x000000020000720c */ /* 0x008fc40003f02070 */
[----:B------:R-:W1:Y:S11]  /*17e90*/  LDC.64 R2, c[0x0][0xd60] ;  /* 0x00035800ff027b82 */ /* 0x000e760000000a00 */
[----:B-1----:R-:W3:Y:S04]  /*17ea0*/  @P0 ATOMG.E.ADD.STRONG.GPU PT, R2, desc[UR38][R2.64], R4 ;  /* 0x00000004020209a8 */ /* 0x002ee800081ee1e6 */
[----:B---3--:R1:W3:Y:S02]  /*17eb0*/  SHFL.IDX PT, R2, R2, R0, 0x1f ;  /* 0x00001f0002027589 */ /* 0x0082e400000e0000 */
[----:B-1----:R-:W1:Y:S02]  /*17ec0*/  S2R R0, SR_LTMASK ;  /* 0x0000000000007919 */ /* 0x002e640000003900 */
[----:B-1----:R-:W-:-:S06]  /*17ed0*/  LOP3.LUT R0, R0, UR4, RZ, 0xc0, !PT ;  /* 0x0000000400007c12 */ /* 0x002fcc000f8ec0ff */
[----:B------:R-:W3:Y:S02]  /*17ee0*/  POPC R0, R0 ;  /* 0x0000000000007309 */ /* 0x000ee40000000000 */
[----:B---3--:R-:W-:-:S05]  /*17ef0*/  IADD3 R0, R2, UR37, R0 ;  /* 0x0000002502007c10 */ /* 0x008fca000fffe000 */
[----:B------:R4:W-:Y:S01]  /*17f00*/  STL [R1], R0 ;  /* 0x0000000001007387 */ /* 0x0009e20000100800 */
[----:B------:R-:W-:Y:S05]  /*17f10*/  BRA `(.L_x_6251) ;  /* 0x0000005800987947 */ /* 0x000fea0003800000 */
.L_x_6250:
        /* <DEDUP_REMOVED lines=20> */
.L_x_6253:
[----:B------:R-:W-:Y:S05]  /*18060*/  BSYNC B6 ;  /* 0x0000000000067941 */ /* 0x000fea0003800000 */
.L_x_6252:
        /* <DEDUP_REMOVED lines=20> */
.L_x_6256:
        /* <DEDUP_REMOVED lines=15> */
.L_x_6255:
[----:B------:R-:W-:Y:S05]  /*182a0*/  BSYNC B6 ;  /* 0x0000000000067941 */ /* 0x000fea0003800000 */
.L_x_6254:
        /* <DEDUP_REMOVED lines=24> */
.L_x_6386:
        /* <DEDUP_REMOVED lines=9> */
.L_x_6389:
        /* <DEDUP_REMOVED lines=24> */
.L_x_6260:
[----:B------:R-:W4:Y:S04]  /*18640*/  LDL R0, [R1+0x10] ;  /* 0x0000100001007983 */ /* 0x000f280000100800 */
[----:B---3--:R-:W3:Y:S01]  /*18650*/  LDL R2, [R1+0x18] ;  /* 0x0000180001027983 */ /* 0x008ee20000100800 */
[----:B----4-:R-:W-:Y:S01]  /*18660*/  IMAD R0, R0, 0x8, R19 ;  /* 0x0000000800007824 */ /* 0x010fe200078e0213 */
[----:B---3--:R-:W-:-:S04]  /*18670*/  SHF.L.U32 R2, R2, 0x1f, RZ ;  /* 0x0000001f02027819 */ /* 0x008fc800000006ff */
[----:B------:R-:W3:Y:S02]  /*18680*/  SYNCS.PHASECHK.TRANS64.TRYWAIT P0, [R0+URZ+0x38840], R2 ;  /* 0x03884002000075a7 */ /* 0x000ee4000800017f */
[----:B---3--:R-:W-:Y:S05]  /*18690*/  @!P0 BRA `(.L_x_6261) ;  /* 0x0000006c00648947 */ /* 0x008fea0003800000 */
.L_x_6390:
        /* <DEDUP_REMOVED lines=11> */
.L_x_6262:
        /* <DEDUP_REMOVED lines=23> */
.L_x_6258:
[----:B------:R-:W3:Y:S04]  /*188c0*/  LDL R2, [R1+0xc] ;  /* 0x00000c0001027983 */ /* 0x000ee80000100800 */
        /* <DEDUP_REMOVED lines=8> */
[----:B------:R-:W-:Y:S01]  /*18950*/  BSSY B6, `(.L_x_6263) ;  /* 0x0000019000067945 */ /* 0x000fe20003800000 */
[----:B---3--:R-:W-:-:S04]  /*18960*/  SHF.R.S32.HI R0, RZ, 0x1f, R2 ;  /* 0x0000001fff007819 */ /* 0x008fc80000011402 */
[----:B-1----:R-:W-:Y:S02]  /*18970*/  SEL R4, R0, RZ, !P0 ;  /* 0x000000ff00047207 */ /* 0x002fe40004000000 */
[----:B------:R-:W-:Y:S02]  /*18980*/  SEL R0, R2, RZ, !P0 ;  /* 0x000000ff02007207 */ /* 0x000fe40004000000 */
[----:B----4-:R-:W-:Y:S01]  /*18990*/  SHF.R.S32.HI R3, RZ, 0x1f, R3 ;  /* 0x0000001fff037819 */ /* 0x010fe20000011403 */
[----:B------:R1:W-:Y:S04]  /*189a0*/  STL [R1+0x58], R4 ;  /* 0x0000580401007387 */ /* 0x0003e80000100800 */
[----:B------:R1:W-:Y:S04]  /*189b0*/  STL [R1+0x38], R0 ;  /* 0x0000380001007387 */ /* 0x0003e80000100800 */
[----:B------:R1:W-:Y:S01]  /*189c0*/  STL [R1+0x50], R3 ;  /* 0x0000500301007387 */ /* 0x0003e20000100800 */
        /* <DEDUP_REMOVED lines=17> */
.L_x_6264:
[----:B------:R-:W-:Y:S05]  /*18ae0*/  BSYNC B6 ;  /* 0x0000000000067941 */ /* 0x000fea0003800000 */
.L_x_6263:
[----:B------:R-:W3:Y:S01]  /*18af0*/  LDL R11, [R1+0x34] ;  /* 0x00003400010b7983 */ /* 0x000ee20000100800 */
[----:B0-----:R-:W0:Y:S01]  /*18b00*/  LDC R7, c[0x0][0x448] ;  /* 0x00011200ff077b82 */ /* 0x001e220000000800 */
[----:B------:R-:W-:Y:S01]  /*18b10*/  ULDC.64 UR4, c[0x0][0x298] ;  /* 0x0000a60000047ab9 */ /* 0x000fe20000000a00 */
[----:B------:R-:W-:Y:S01]  /*18b20*/  ULDC.64 UR6, c[0x0][0x280] ;  /* 0x0000a00000067ab9 */ /* 0x000fe20000000a00 */
[----:B-1----:R-:W4:Y:S04]  /*18b30*/  LDL R4, [R1+0x50] ;  /* 0x0000500001047983 */ /* 0x002f280000100800 */
[----:B------:R-:W2:Y:S04]  /*18b40*/  LDL R9, [R1+0x28] ;  /* 0x0000280001097983 */ /* 0x000ea80000100800 */
[----:B------:R-:W2:Y:S01]  /*18b50*/  LDL R8, [R1+0x58] ;  /* 0x0000580001087983 */ /* 0x000ea20000100800 */
[----:B------:R-:W1:Y:S01]  /*18b60*/  S2R R2, SR_TID.X ;  /* 0x0000000000027919 */ /* 0x000e620000002100 */
[----:B------:R-:W1:Y:S02]  /*18b70*/  S2R R0, SR_TID.X ;  /* 0x0000000000007919 */ /* 0x000e640000002100 */
[----:B------:R-:W2:Y:S01]  /*18b80*/  LDL R6, [R1+0x38] ;  /* 0x0000380001067983 */ /* 0x000ea20000100800 */
[----:B0-----:R-:W-:-:S13]  /*18b90*/  ISETP.NE.AND P0, PT, R7, 0x1, PT ;  /* 0x000000010700780c */ /* 0x001fda0003f05270 */
[----:B------:R-:W0:Y:S01]  /*18ba0*/  @P0 LDC R3, c[0x0][0x450] ;  /* 0x00011400ff030b82 */ /* 0x000e220000000800 */
[----:B-1----:R-:W-:-:S04]  /*18bb0*/  LOP3.LUT R2, R2, 0x7f, RZ, 0xc0, !PT ;  /* 0x0000007f02027812 */ /* 0x002fc800078ec0ff */
[----:B------:R-:W-:Y:S01]  /*18bc0*/  SHF.R.U32.HI R2, RZ, 0x3, R2 ;  /* 0x00000003ff027819 */ /* 0x000fe20000011602 */
[----:B------:R-:W-:-:S05]  /*18bd0*/  IMAD.SHL.U32 R0, R0, 0x10, RZ ;  /* 0x0000001000007824 */ /* 0x000fca00078e00ff */
[----:B------:R-:W-:Y:S02]  /*18be0*/  LOP3.LUT R0, R2, 0x70, R0, 0xf8, !PT ;  /* 0x0000007002007812 */ /* 0x000fe400078ef800 */
[----:B------:R-:W1:Y:S03]  /*18bf0*/  @P0 LDC R2, c[0x0][0x44c] ;  /* 0x00011300ff020b82 */ /* 0x000e660000000800 */
[----:B---3--:R-:W-:-:S04]  /*18c00*/  IMAD.IADD R5, R0, 0x1, R11 ;  /* 0x0000000100057824 */ /* 0x008fc800078e020b */
[----:B-1----:R-:W-:-:S04]  /*18c10*/  @P0 IMAD.HI.U32 R2, R5, R2, RZ ;  /* 0x0000000205020227 */ /* 0x002fc800078e00ff */
[----:B------:R-:W-:Y:S01]  /*18c20*/  IMAD.MOV.U32 R0, RZ, RZ, R5 ;  /* 0x000000ffff007224 */ /* 0x000fe200078e0005 */
[----:B0-----:R-:W-:Y:S01]  /*18c30*/  @P0 SHF.R.U32.HI R0, RZ, R3, R2 ;  /* 0x00000003ff000219 */ /* 0x001fe20000011602 */
[----:B----4-:R-:W-:-:S04]  /*18c40*/  IMAD R2, R4, UR4, RZ ;  /* 0x0000000404027c24 */ /* 0x010fc8000f8e02ff */
[C---:B--2---:R-:W-:Y:S02]  /*18c50*/  IMAD R4, R9.reuse, UR5, R2 ;  /* 0x0000000509047c24 */ /* 0x044fe4000f8e0202 */
        /* <DEDUP_REMOVED lines=14> */
[----:B------:R-:W-:Y:S01]  /*18d40*/  SHF.R.S32.HI R4, RZ, 0x1f, R0 ;  /* 0x0000001fff047819 */ /* 0x000fe20000011400 */
[----:B------:R-:W3:Y:S04]  /*18d50*/  S2R R10, SR_TID.X ;  /* 0x00000000000a7919 */ /* 0x000ee80000002100 */
        /* <DEDUP_REMOVED lines=17> */
[----:B------:R-:W-:Y:S01]  /*18e70*/  UMOV UR4, 0xffffffff ;  /* 0xffffffff00047882 */ /* 0x000fe20000000000 */
[----:B---3--:R-:W-:Y:S02]  /*18e80*/  LOP3.LUT R10, R10, 0x7f, RZ, 0xc0, !PT ;  /* 0x0000007f0a0a7812 */ /* 0x008fe400078ec0ff */
[----:B------:R-:W-:Y:S02]  /*18e90*/  LEA.HI.X R2, R4, UR7, R0, 0x1, P1 ;  /* 0x0000000704027c11 */ /* 0x000fe400088f0c00 */
[----:B------:R-:W-:Y:S01]  /*18ea0*/  SHF.R.U32.HI R10, RZ, 0x3, R10 ;  /* 0x00000003ff0a7819 */ /* 0x000fe2000001160a */
[----:B-1----:R-:W-:Y:S06]  /*18eb0*/  BRA.DIV UR4, `(.L_x_6265) ;  /* 0x0000006604707947 */ /* 0x002fec000b800000 */
[----:B------:R-:W2:Y:S04]  /*18ec0*/  LDL R11, [R1+0x30] ;  /* 0x00003000010b7983 */ /* 0x000ea80000100800 */
[----:B------:R-:W3:Y:S04]  /*18ed0*/  LDL.LU R6, [R1+0x34] ;  /* 0x0000340001067983 */ /* 0x000ee80000300800 */
[----:B------:R-:W0:Y:S04]  /*18ee0*/  SHFL.IDX PT, R5, R3, RZ, 0x181f ;  /* 0x00181fff03057589 */ /* 0x000e2800000e0000 */
[----:B------:R-:W1:Y:S01]  /*18ef0*/  SHFL.IDX PT, R4, R2, RZ, 0x181f ;  /* 0x00181fff02047589 */ /* 0x000e6200000e0000 */
[----:B--2---:R-:W-:-:S02]  /*18f00*/  IMAD R0, R11, R7, RZ ;  /* 0x000000070b007224 */ /* 0x004fc400078e02ff */
[----:B---3--:R-:W-:Y:S02]  /*18f10*/  IMAD.IADD R10, R10, 0x1, R6 ;  /* 0x000000010a0a7824 */ /* 0x008fe400078e0206 */
[----:B------:R-:W-:Y:S02]  /*18f20*/  SHFL.IDX PT, R6, R2, 0x1, 0x181f ;  /* 0x00381f0002067f89 */ /* 0x000fe400000e0000 */
[C---:B------:R-:W-:Y:S01]  /*18f30*/  VIADD R7, R10.reuse, 0x10 ;  /* 0x000000100a077836 */ /* 0x040fe20000000000 */
[----:B------:R-:W-:Y:S01]  /*18f40*/  ISETP.GE.AND P1, PT, R10, R0, PT ;  /* 0x000000000a00720c */ /* 0x000fe20003f26270 */
[----:B------:R-:W-:Y:S04]  /*18f50*/  STL [R1+0x34], R10 ;  /* 0x0000340a01007387 */ /* 0x000fe80000100800 */
[----:B------:R2:W-:Y:S08]  /*18f60*/  STL [R1+0x48], R7 ;  /* 0x0000480701007387 */ /* 0x0005f00000100800 */
[----:B0-----:R-:W-:-:S05]  /*18f70*/  @!P1 LEA R5, P2, R9, R5, 0x1 ;  /* 0x0000000509059211 */ /* 0x001fca00078408ff */
[----:B-1----:R-:W-:-:S05]  /*18f80*/  @!P1 IMAD.X R4, RZ, RZ, R4, P2 ;  /* 0x000000ffff049224 */ /* 0x002fca00010e0604 */
[----:B------:R-:W-:-:S04]  /*18f90*/  @!P1 LOP3.LUT R5, R5, R4, RZ, 0x3c, !PT ;  /* 0x0000000405059212 */ /* 0x000fc800078e3cff */
[----:B------:R-:W-:-:S04]  /*18fa0*/  @!P1 LOP3.LUT R4, R5, R4, RZ, 0x3c, !PT ;  /* 0x0000000405049212 */ /* 0x000fc800078e3cff */
[----:B------:R-:W-:-:S05]  /*18fb0*/  @!P1 LOP3.LUT R5, R5, R4, RZ, 0x3c, !PT ;  /* 0x0000000405059212 */ /* 0x000fca00078e3cff */
[----:B-----5:R0:W-:Y:S01]  /*18fc0*/  @!P1 LDGSTS.E.BYPASS.LTC128B.128 [R8+0x20400], desc[UR38][R4.64], !P0 ;  /* 0x2040000004089fae */ /* 0x0201e2000c101d66 */
[----:B------:R-:W-:Y:S01]  /*18fd0*/  ISETP.GE.AND P1, PT, R7, R0, PT ;  /* 0x000000000700720c */ /* 0x000fe20003f26270 */
[----:B--2---:R-:W-:-:S05]  /*18fe0*/  VIADD R7, R10, 0x20 ;  /* 0x000000200a077836 */ /* 0x004fca0000000000 */
[----:B------:R-:W-:Y:S04]  /*18ff0*/  STL [R1+0x5c], R7 ;  /* 0x00005c0701007387 */ /* 0x000fe80000100800 */
[----:B0-----:R-:W0:Y:S03]  /*19000*/  SHFL.IDX PT, R4, R3, 0x1, 0x181f ;  /* 0x00381f0003047f89 */ /* 0x001e2600000e0000 */
[----:B0-----:R-:W-:-:S05]  /*19010*/  @!P1 LEA R5, P2, R9, R4, 0x1 ;  /* 0x0000000409059211 */ /* 0x001fca00078408ff */
[----:B------:R-:W-:Y:S02]  /*19020*/  @!P1 IMAD.X R4, RZ, RZ, R6, P2 ;  /* 0x000000ffff049224 */ /* 0x000fe400010e0606 */
[----:B------:R-:W-:Y:S03]  /*19030*/  SHFL.IDX PT, R6, R2, 0x2, 0x181f ;  /* 0x00581f0002067f89 */ /* 0x000fe600000e0000 */
[----:B------:R-:W-:-:S04]  /*19040*/  @!P1 LOP3.LUT R5, R5, R4, RZ, 0x3c, !PT ;  /* 0x0000000405059212 */ /* 0x000fc800078e3cff */
[----:B------:R-:W-:-:S04]  /*19050*/  @!P1 LOP3.LUT R4, R5, R4, RZ, 0x3c, !PT ;  /* 0x0000000405049212 */ /* 0x000fc800078e3cff */
[----:B------:R-:W-:-:S05]  /*19060*/  @!P1 LOP3.LUT R5, R5, R4, RZ, 0x3c, !PT ;  /* 0x0000000405059212 */ /* 0x000fca00078e3cff */
[----:B------:R0:W-:Y:S01]  /*19070*/  @!P1 LDGSTS.E.BYPASS.LTC128B.128 [R8+0x20c00], desc[UR38][R4.64], !P0 ;  /* 0x20c0000004089fae */ /* 0x0001e2000c101d66 */
[----:B------:R-:W-:-:S03]  /*19080*/  ISETP.GE.AND P1, PT, R7, R0, PT ;  /* 0x000000000700720c */ /* 0x000fc60003f26270 */
[----:B0-----:R-:W0:Y:S04]  /*19090*/  SHFL.IDX PT, R4, R3, 0x2, 0x181f ;  /* 0x00581f0003047f89 */ /* 0x001e2800000e0000 */
[----:B------:R-:W1:Y:S06]  /*190a0*/  SHFL.IDX PT, R3, R3, 0x3, 0x181f ;  /* 0x00781f0003037f89 */ /* 0x000e6c00000e0000 */
[----:B0-----:R-:W-:-:S05]  /*190b0*/  @!P1 LEA R5, P2, R9, R4, 0x1 ;  /* 0x0000000409059211 */ /* 0x001fca00078408ff */
[----:B------:R-:W-:-:S05]  /*190c0*/  @!P1 IMAD.X R4, RZ, RZ, R6, P2 ;  /* 0x000000ffff049224 */ /* 0x000fca00010e0606 */
[----:B------:R-:W-:-:S04]  /*190d0*/  @!P1 LOP3.LUT R5, R5, R4, RZ, 0x3c, !PT ;  /* 0x0000000405059212 */ /* 0x000fc800078e3cff */
[----:B------:R-:W-:-:S04]  /*190e0*/  @!P1 LOP3.LUT R4, R5, R4, RZ, 0x3c, !PT ;  /* 0x0000000405049212 */ /* 0x000fc800078e3cff */
[----:B------:R-:W-:-:S05]  /*190f0*/  @!P1 LOP3.LUT R5, R5, R4, RZ, 0x3c, !PT ;  /* 0x0000000405059212 */ /* 0x000fca00078e3cff */
[----:B------:R0:W-:Y:S04]  /*19100*/  @!P1 LDGSTS.E.BYPASS.LTC128B.128 [R8+0x21400], desc[UR38][R4.64], !P0 ;  /* 0x2140000004089fae */ /* 0x0001e8000c101d66 */
[----:B01----:R0:W2:Y:S02]  /*19110*/  SHFL.IDX PT, R4, R2, 0x3, 0x181f ;  /* 0x00781f0002047f89 */ /* 0x0030a400000e0000 */
.L_x_6399:
[----:B0-----:R-:W3:Y:S02]  /*19120*/  LDL R2, [R1+0x34] ;  /* 0x0000340001027983 */ /* 0x001ee40000100800 */
[----:B---3--:R-:W-:-:S05]  /*19130*/  VIADD R2, R2, 0x30 ;  /* 0x0000003002027836 */ /* 0x008fca0000000000 */
[----:B------:R-:W-:Y:S01]  /*19140*/  ISETP.GE.AND P1, PT, R2, R0, PT ;  /* 0x000000000200720c */ /* 0x000fe20003f26270 */
[----:B------:R0:W-:-:S12]  /*19150*/  STL [R1+0x60], R2 ;  /* 0x0000600201007387 */ /* 0x0001d80000100800 */
[----:B0-----:R-:W-:-:S05]  /*19160*/  @!P1 LEA R2, P2, R9, R3, 0x1 ;  /* 0x0000000309029211 */ /* 0x001fca00078408ff */
[----:B--2---:R-:W-:-:S05]  /*19170*/  @!P1 IMAD.X R3, RZ, RZ, R4, P2 ;  /* 0x000000ffff039224 */ /* 0x004fca00010e0604 */
[----:B------:R-:W-:Y:S01]  /*19180*/  @!PT LDS RZ, [RZ] ;  /* 0x00000000fffff984 */ /* 0x000fe20000000800 */
[----:B------:R-:W-:Y:S01]  /*19190*/  @!PT LDS RZ, [RZ] ;  /* 0x00000000fffff984 */ /* 0x000fe20000000800 */
[----:B------:R-:W-:Y:S01]  /*191a0*/  @!PT LDS RZ, [RZ] ;  /* 0x00000000fffff984 */ /* 0x000fe20000000800 */
[----:B------:R0:W-:Y:S01]  /*191b0*/  @!P1 LDGSTS.E.BYPASS.LTC128B.128 [R8+0x21c00], desc[UR38][R2.64], !P0 ;  /* 0x21c0000002089fae */ /* 0x0001e2000c101d66 */
[----:B------:R-:W-:Y:S01]  /*191c0*/  PLOP3.LUT P0, PT, PT, PT, PT, 0x80, 0x0 ;  /* 0x000000000000781c */ /* 0x000fe20003f0f070 */
[----:B------:R-:W-:-:S12]  /*191d0*/  NOP ;  /* 0x0000000000007918 */ /* 0x000fd80000000000 */
.L_x_6266:
        /* <DEDUP_REMOVED lines=37> */
.L_x_6268:
[----:B------:R-:W-:Y:S05]  /*19430*/  BSYNC B6 ;  /* 0x0000000000067941 */ /* 0x000fea0003800000 */
.L_x_6267:
        /* <DEDUP_REMOVED lines=122> */
[C---:B------:R-:W-:Y:S02]  /*19be0*/  @!P2 LOP3.LUT R2, R3.reuse, R2, RZ, 0x3c, !PT ;  /* 0x000000020302a212 */ /* 0x040fe400078e3cff */
[C---:B------:R-:W-:Y:S02]  /*19bf0*/  LOP3.LUT P6, RZ, R18.reuse, 0x4, RZ, 0xc0, !PT ;  /* 0x0000000412ff7812 */ /* 0x040fe400078cc0ff */
        /* <DEDUP_REMOVED lines=59> */
.L_x_6409:
        /* <DEDUP_REMOVED lines=30> */
.L_x_6271:
[----:B------:R-:W-:Y:S05]  /*1a190*/  BSYNC B0 ;  /* 0x0000000000007941 */ /* 0x000fea0003800000 */
.L_x_6270:
[----:B------:R-:W-:Y:S01]  /*1a1a0*/  NOP ;  /* 0x0000000000007918 */ /* 0x000fe20000000000 */
[----:B------:R-:W-:-:S13]  /*1a1b0*/  PLOP3.LUT P0, PT, PT, PT, PT, 0x80, 0x0 ;  /* 0x000000000000781c */ /* 0x000fda0003f0f070 */
.L_x_6272:
        /* <DEDUP_REMOVED lines=18> */
.L_x_6410:
[----:B------:R-:W-:Y:S05]  /*1a2e0*/  BSYNC B0 ;  /* 0x0000000000007941 */ /* 0x000fea0003800000 */
.L_x_6273:
        /* <DEDUP_REMOVED lines=13> */
.L_x_6411:
[----:B------:R-:W-:Y:S05]  /*1a3c0*/  BSYNC B1 ;  /* 0x0000000000017941 */ /* 0x000fea0003800000 */
.L_x_6277:
        /* <DEDUP_REMOVED lines=9> */
.L_x_6280:
[----:B------:R-:W-:Y:S05]  /*1a460*/  BSYNC B1 ;  /* 0x0000000000017941 */ /* 0x000fea0003800000 */
.L_x_6279:
        /* <DEDUP_REMOVED lines=13> */
.L_x_6281:
        /* <DEDUP_REMOVED lines=15> */
.L_x_6282:
        /* <DEDUP_REMOVED lines=15> */
.L_x_6283:
        /* <DEDUP_REMOVED lines=15> */
.L_x_6284:
        /* <DEDUP_REMOVED lines=15> */
.L_x_6285:
        /* <DEDUP_REMOVED lines=15> */
.L_x_6286:
        /* <DEDUP_REMOVED lines=15> */
.L_x_6287:
        /* <DEDUP_REMOVED lines=15> */
.L_x_6288:
        /* <DEDUP_REMOVED lines=10> */
.L_x_6276:
[----:B------:R-:W-:Y:S05]  /*1ac70*/  BSYNC B0 ;  /* 0x0000000000007941 */ /* 0x000fea0003800000 */
.L_x_6275:
        /* <DEDUP_REMOVED lines=61> */
.L_x_6295:
        /* <DEDUP_REMOVED lines=8> */
.L_x_6412:
[----:B------:R-:W-:Y:S05]  /*1b0d0*/  BSYNC B3 ;  /* 0x0000000000037941 */ /* 0x000fea0003800000 */
.L_x_6296:
        /* <DEDUP_REMOVED lines=9> */
.L_x_6299:
[----:B------:R-:W-:Y:S05]  /*1b170*/  BSYNC B3 ;  /* 0x0000000000037941 */ /* 0x000fea0003800000 */
.L_x_6298:
        /* <DEDUP_REMOVED lines=13> */
.L_x_6300:
        /* <DEDUP_REMOVED lines=13> */
.L_x_6413:
[----:B------:R-:W-:Y:S05]  /*1b320*/  BSYNC B3 ;  /* 0x0000000000037941 */ /* 0x000fea0003800000 */
.L_x_6301:
        /* <DEDUP_REMOVED lines=11> */
.L_x_6304:
[----:B------:R-:W-:Y:S05]  /*1b3e0*/  BSYNC B3 ;  /* 0x0000000000037941 */ /* 0x000fea0003800000 */
.L_x_6303:
        /* <DEDUP_REMOVED lines=10> */
.L_x_6305:
        /* <DEDUP_REMOVED lines=15> */
.L_x_6306:
        /* <DEDUP_REMOVED lines=15> */
.L_x_6307:
        /* <DEDUP_REMOVED lines=15> */
.L_x_6308:
        /* <DEDUP_REMOVED lines=15> */
.L_x_6309:
        /* <DEDUP_REMOVED lines=15> */
.L_x_6310:
        /* <DEDUP_REMOVED lines=15> */
.L_x_6311:
        /* <DEDUP_REMOVED lines=15> */
.L_x_6312:
        /* <DEDUP_REMOVED lines=10> */
.L_x_6294:
[----:B------:R-:W-:Y:S05]  /*1bbc0*/  BSYNC B1 ;  /* 0x0000000000017941 */ /* 0x000fea0003800000 */
.L_x_6293:
[----:B------:R-:W2:Y:S02]  /*1bbd0*/  LDL.LU R5, [R1+0x3c] ;  /* 0x00003c0001057983 */ /* 0x000ea40000300800 */
[----:B--2---:R-:W-:-:S07]  /*1bbe0*/  VIADD R0, R5, 0xfffffffd ;  /* 0xfffffffd05007836 */ /* 0x004fce0000000000 */
.L_x_6292:
[----:B------:R-:W-:Y:S05]  /*1bbf0*/  BSYNC B2 ;  /* 0x0000000000027941 */ /* 0x000fea0003800000 */
.L_x_6291:
[----:B------:R-:W-:-:S05]  /*1bc00*/  VIADD R8, R8, 0xfffffffe ;  /* 0xfffffffe08087836 */ /* 0x000fca0000000000 */
[----:B------:R-:W-:-:S13]  /*1bc10*/  ISETP.NE.AND P0, PT, R8, R4, PT ;  /* 0x000000040800720c */ /* 0x000fda0003f05270 */
[----:B------:R-:W-:Y:S05]  /*1bc20*/  @!P0 BRA `(.L_x_6290) ;  /* 0x0000001800e08947 */ /* 0x000fea0003800000 */
.L_x_6353:
        /* <DEDUP_REMOVED lines=35> */
.L_x_6315:
        /* <DEDUP_REMOVED lines=8> */
.L_x_6414:
[----:B------:R-:W-:Y:S05]  /*1bee0*/  BSYNC B2 ;  /* 0x0000000000027941 */ /* 0x000fea0003800000 */
.L_x_6316:
        /* <DEDUP_REMOVED lines=9> */
.L_x_6319:
[----:B------:R-:W-:Y:S05]  /*1bf80*/  BSYNC B2 ;  /* 0x0000000000027941 */ /* 0x000fea0003800000 */
.L_x_6318:
        /* <DEDUP_REMOVED lines=12> */
.L_x_6320:
        /* <DEDUP_REMOVED lines=13> */
.L_x_6415:
[----:B------:R-:W-:Y:S05]  /*1c120*/  BSYNC B2 ;  /* 0x0000000000027941 */ /* 0x000fea0003800000 */
.L_x_6321:
        /* <DEDUP_REMOVED lines=11> */
.L_x_6324:
[----:B------:R-:W-:Y:S05]  /*1c1e0*/  BSYNC B2 ;  /* 0x0000000000027941 */ /* 0x000fea0003800000 */
.L_x_6323:
        /* <DEDUP_REMOVED lines=9> */
.L_x_6325:
        /* <DEDUP_REMOVED lines=15> */
.L_x_6326:
        /* <DEDUP_REMOVED lines=15> */
.L_x_6327:
        /* <DEDUP_REMOVED lines=15> */
.L_x_6328:
        /* <DEDUP_REMOVED lines=15> */
.L_x_6329:
        /* <DEDUP_REMOVED lines=15> */
.L_x_6330:
        /* <DEDUP_REMOVED lines=15> */
.L_x_6331:
        /* <DEDUP_REMOVED lines=15> */
.L_x_6332:
        /* <DEDUP_REMOVED lines=10> */
.L_x_6314:
[----:B------:R-:W-:Y:S05]  /*1c9b0*/  BSYNC B1 ;  /* 0x0000000000017941 */ /* 0x000fea0003800000 */
.L_x_6313:
        /* <DEDUP_REMOVED lines=35> */
.L_x_6335:
        /* <DEDUP_REMOVED lines=8> */
.L_x_6416:
[----:B------:R-:W-:Y:S05]  /*1cc70*/  BSYNC B2 ;  /* 0x0000000000027941 */ /* 0x000fea0003800000 */
.L_x_6336:
        /* <DEDUP_REMOVED lines=9> */
.L_x_6339:
[----:B------:R-:W-:Y:S05]  /*1cd10*/  BSYNC B2 ;  /* 0x0000000000027941 */ /* 0x000fea0003800000 */
.L_x_6338:
        /* <DEDUP_REMOVED lines=13> */
.L_x_6340:
        /* <DEDUP_REMOVED lines=13> */
.L_x_6417:
[----:B------:R-:W-:Y:S05]  /*1cec0*/  BSYNC B2 ;  /* 0x0000000000027941 */ /* 0x000fea0003800000 */
.L_x_6341:
        /* <DEDUP_REMOVED lines=11> */
.L_x_6344:
[----:B------:R-:W-:Y:S05]  /*1cf80*/  BSYNC B2 ;  /* 0x0000000000027941 */ /* 0x000fea0003800000 */
.L_x_6343:
        /* <DEDUP_REMOVED lines=10> */
.L_x_6345:
        /* <DEDUP_REMOVED lines=15> */
.L_x_6346:
        /* <DEDUP_REMOVED lines=15> */
.L_x_6347:
        /* <DEDUP_REMOVED lines=15> */
.L_x_6348:
        /* <DEDUP_REMOVED lines=15> */
.L_x_6349:
        /* <DEDUP_REMOVED lines=15> */
.L_x_6350:
        /* <DEDUP_REMOVED lines=15> */
.L_x_6351:
        /* <DEDUP_REMOVED lines=15> */
.L_x_6352:
        /* <DEDUP_REMOVED lines=10> */
.L_x_6334:
[----:B------:R-:W-:Y:S05]  /*1d760*/  BSYNC B1 ;  /* 0x0000000000017941 */ /* 0x000fea0003800000 */
.L_x_6333:
[----:B------:R-:W2:Y:S01]  /*1d770*/  LDL R2, [R1+0x20] ;  /* 0x0000200001027983 */ /* 0x000ea20000100800 */
[----:B------:R-:W-:Y:S01]  /*1d780*/  VIADD R0, R0, 0xfffffffe ;  /* 0xfffffffe00007836 */ /* 0x000fe20000000000 */
[----:B--2---:R-:W-:-:S13]  /*1d790*/  ISETP.GT.AND P0, PT, R6, R2, PT ;  /* 0x000000020600720c */ /* 0x004fda0003f04270 */
[----:B------:R-:W-:Y:S05]  /*1d7a0*/  @P0 BRA `(.L_x_6353) ;  /* 0xffffffe400200947 */ /* 0x000fea000383ffff */
.L_x_6290:
[----:B------:R-:W-:Y:S05]  /*1d7b0*/  BSYNC B0 ;  /* 0x0000000000007941 */ /* 0x000fea0003800000 */
.L_x_6289:
        /* <DEDUP_REMOVED lines=25> */
.L_x_6355:
[----:B------:R-:W-:Y:S05]  /*1d950*/  BSYNC B0 ;  /* 0x0000000000007941 */ /* 0x000fea0003800000 */
.L_x_6354:
[----:B------:R-:W-:-:S05]  /*1d960*/  SEL R0, R0, RZ, P0 ;  /* 0x000000ff00007207 */ /* 0x000fca0000000000 */
[----:B------:R3:W-:Y:S02]  /*1d970*/  STL [R1+0x10], R0 ;  /* 0x0000100001007387 */ /* 0x0007e40000100800 */
.L_x_6251:
[----:B------:R-:W-:Y:S05]  /*1d980*/  BSYNC B7 ;  /* 0x0000000000077941 */ /* 0x000fea0003800000 */
.L_x_6249:
        /* <DEDUP_REMOVED lines=13> */
.L_x_6356:
[----:B------:R-:W5:Y:S01]  /*1da60*/  S2R R16, SR_TID.X ;  /* 0x0000000000107919 */ /* 0x000f620000002100 */
[----:B------:R-:W-:Y:S01]  /*1da70*/  UMOV UR4, 0xffffffff ;  /* 0xffffffff00047882 */ /* 0x000fe20000000000 */
[----:B-----5:R-:W-:-:S04]  /*1da80*/  LOP3.LUT R16, R16, 0x1f, RZ, 0xc0, !PT ;  /* 0x0000001f10107812 */ /* 0x020fc800078ec0ff */
[----:B------:R-:W-:Y:S01]  /*1da90*/  ISETP.NE.AND P0, PT, R16, 0x1f, PT ;  /* 0x0000001f1000780c */ /* 0x000fe20003f05270 */
[----:B------:R-:W-:-:S12]  /*1daa0*/  BRA.DIV UR4, `(.L_x_6358) ;  /* 0x0000002e04387947 */ /* 0x000fd8000b800000 */
[----:B-1----:R-:W0:Y:S01]  /*1dab0*/  LDL.LU R3, [R1] ;  /* 0x0000000001037983 */ /* 0x002e220000300800 */
[----:B------:R-:W-:-:S03]  /*1dac0*/  ULDC UR4, c[0x0][0xd3c] ;  /* 0x00034f0000047ab9 */ /* 0x000fc60000000800 */
[----:B------:R-:W3:Y:S01]  /*1dad0*/  LDL R4, [R1+0xc] ;  /* 0x00000c0001047983 */ /* 0x000ee20000100800 */
[----:B0-----:R-:W-:Y:S02]  /*1dae0*/  IMAD.MOV.U32 R8, RZ, RZ, R3 ;  /* 0x000000ffff087224 */ /* 0x001fe400078e0003 */
[----:B---34-:R-:W-:-:S05]  /*1daf0*/  IMAD.IADD R0, R4, 0x1, R16 ;  /* 0x0000000104007824 */ /* 0x018fca00078e0210 */
        /* <DEDUP_REMOVED lines=35> */
.L_x_6427:
[----:B------:R-:W-:Y:S02]  /*1dd30*/  ULDC UR4, c[0x0][0xd38] ;  /* 0x00034e0000047ab9 */ /* 0x000fe40000000800 */
[----:B------:R-:W-:-:S04]  /*1dd40*/  IMAD.U32 R8, RZ, RZ, UR4 ;  /* 0x00000004ff087e24 */ /* 0x000fc8000f8e00ff */
[----:B-1----:R-:W-:-:S04]  /*1dd50*/  IMAD R10, R10, R8, RZ ;  /* 0x000000080a0a7224 */ /* 0x002fc800078e02ff */
[----:B------:R-:W-:-:S05]  /*1dd60*/  IMAD.IADD R4, R9, 0x1, R10 ;  /* 0x0000000109047824 */ /* 0x000fca00078e020a */
[----:B------:R-:W-:-:S13]  /*1dd70*/  ISETP.GT.AND P6, PT, R4, R0, PT ;  /* 0x000000000400720c */ /* 0x000fda0003fc4270 */
[----:B------:R-:W-:Y:S05]  /*1dd80*/  @P6 BRA `(.L_x_6359) ;  /* 0x0000000000ac6947 */ /* 0x000fea0003800000 */
.L_x_6362:
        /* <DEDUP_REMOVED lines=37> */
.L_x_6435:
[----:B------:R-:W-:Y:S02]  /*1dfe0*/  ULDC UR4, c[0x0][0xd38] ;  /* 0x00034e0000047ab9 */ /* 0x000fe40000000800 */
[----:B------:R-:W-:-:S04]  /*1dff0*/  IMAD.U32 R8, RZ, RZ, UR4 ;  /* 0x00000004ff087e24 */ /* 0x000fc8000f8e00ff */
[----:B-1----:R-:W-:-:S04]  /*1e000*/  IMAD R10, R10, R8, RZ ;  /* 0x000000080a0a7224 */ /* 0x002fc800078e02ff */
[----:B------:R-:W-:-:S05]  /*1e010*/  IMAD.IADD R4, R10, 0x1, R4 ;  /* 0x000000010a047824 */ /* 0x000fca00078e0204 */
[----:B------:R-:W-:-:S13]  /*1e020*/  ISETP.GT.AND P6, PT, R4, R0, PT ;  /* 0x000000000400720c */ /* 0x000fda0003fc4270 */
[----:B------:R-:W-:Y:S05]  /*1e030*/  @!P6 BRA `(.L_x_6362) ;  /* 0xfffffffc0054e947 */ /* 0x000fea000383ffff */
.L_x_6359:
        /* <DEDUP_REMOVED lines=12> */
.L_x_6440:
[----:B------:R-:W-:-:S13]  /*1e100*/  ISETP.NE.AND P0, PT, R3, RZ, PT ;  /* 0x000000ff0300720c */ /* 0x000fda0003f05270 */
[----:B------:R-:W-:Y:S05]  /*1e110*/  @!P0 BRA `(.L_x_6364) ;  /* 0x0000000000148947 */ /* 0x000fea0003800000 */
[----:B------:R-:W-:Y:S01]  /*1e120*/  UMOV UR4, 0xffffffff ;  /* 0xffffffff00047882 */ /* 0x000fe20000000000 */
[----:B---3--:R-:W-:Y:S02]  /*1e130*/  VIADD R9, R9, 0xffffffff ;  /* 0xffffffff09097836 */ /* 0x008fe40000000000 */
[----:B------:R-:W-:Y:S05]  /*1e140*/  BRA.DIV UR4, `(.L_x_6365) ;  /* 0x00000032042c7947 */ /* 0x000fea000b800000 */
[----:B0-----:R0:W2:Y:S02]  /*1e150*/  SHFL.IDX PT, R2, R2, R9, 0x1f ;  /* 0x00001f0902027589 */ /* 0x0010a400000e0000 */
.L_x_6443:
[----:B--2---:R-:W-:-:S07]  /*1e160*/  IMAD.MOV.U32 R6, RZ, RZ, R2 ;  /* 0x000000ffff067224 */ /* 0x004fce00078e0002 */
.L_x_6364:
[----:B0-----:R-:W-:Y:S01]  /*1e170*/  IMAD R2, R6, R8, R10 ;  /* 0x0000000806027224 */ /* 0x001fe200078e020a */
[----:B------:R-:W-:-:S03]  /*1e180*/  ISETP.NE.AND P0, PT, R7, 0x1, PT ;  /* 0x000000010700780c */ /* 0x000fc60003f05270 */
[----:B------:R-:W-:Y:S01]  /*1e190*/  IMAD.IADD R0, R0, 0x1, -R2 ;  /* 0x0000000100007824 */ /* 0x000fe200078e0a02 */
[----:B------:R0:W-:Y:S09]  /*1e1a0*/  STL [R1], R2 ;  /* 0x0000000201007387 */ /* 0x0001f20000100800 */
[----:B------:R-:W-:Y:S05]  /*1e1b0*/  @!P0 BRA `(.L_x_6366) ;  /* 0x0000000000e48947 */ /* 0x000fea0003800000 */
[----:B-1-3--:R-:W-:-:S04]  /*1e1c0*/  IABS R5, R4 ;  /* 0x0000000400057213 */ /* 0x00afc80000000000 */
        /* <DEDUP_REMOVED lines=56> */
.L_x_6366:
[----:B-1-3--:R-:W2:Y:S01]  /*1e550*/  LDL R5, [R1+0xc] ;  /* 0x00000c0001057983 */ /* 0x00aea20000100800 */
        /* <DEDUP_REMOVED lines=62> */
.L_x_6367:
[----:B------:R-:W-:-:S05]  /*1e940*/  LOP3.LUT R0, RZ, R0, RZ, 0x33, !PT ;  /* 0x00000000ff007212 */ /* 0x000fca00078e33ff */
[----:B------:R-:W-:-:S05]  /*1e950*/  IMAD.IADD R0, R4, 0x1, R0 ;  /* 0x0000000104007824 */ /* 0x000fca00078e0200 */
[----:B------:R2:W-:Y:S01]  /*1e960*/  STL [R1+0x4], R0 ;  /* 0x0000040001007387 */ /* 0x0005e20000100800 */
[----:B------:R-:W-:Y:S05]  /*1e970*/  BRA `(.L_x_6368) ;  /* 0x0000000000287947 */ /* 0x000fea0003800000 */
.L_x_6360:
        /* <DEDUP_REMOVED lines=10> */
.L_x_6368:
[----:B01----:R-:W3:Y:S04]  /*1ea20*/  LDL R2, [R1+0xc] ;  /* 0x00000c0001027983 */ /* 0x003ee80000100800 */
[----:B------:R-:W4:Y:S04]  /*1ea30*/  LDL R3, [R1+0x8] ;  /* 0x0000080001037983 */ /* 0x000f280000100800 */
[----:B------:R-:W5:Y:S04]  /*1ea40*/  LDL R5, [R1+0x4] ;  /* 0x0000040001057983 */ /* 0x000f680000100800 */
[----:B------:R-:W5:Y:S01]  /*1ea50*/  LDL R4, [R1] ;  /* 0x0000000001047983 */ /* 0x000f620000100800 */
[----:B--2---:R-:W0:Y:S01]  /*1ea60*/  S2R R0, SR_TID.X ;  /* 0x0000000000007919 */ /* 0x004e220000002100 */
[----:B------:R-:W-:Y:S05]  /*1ea70*/  WARPSYNC.ALL ;  /* 0x0000000000007948 */ /* 0x000fea0003800000 */
[----:B0-----:R-:W-:Y:S01]  /*1ea80*/  LOP3.LUT R0, R0, 0x1f, RZ, 0xc0, !PT ;  /* 0x0000001f00007812 */ /* 0x001fe200078ec0ff */
[----:B------:R-:W-:Y:S03]  /*1ea90*/  BAR.SYNC.DEFER_BLOCKING 0x4, 0x180 ;  /* 0x0106000000007b1d */ /* 0x000fe60000010000 */
[----:B------:R-:W-:-:S13]  /*1eaa0*/  ISETP.NE.AND P0, PT, R0, RZ, PT ;  /* 0x000000ff0000720c */ /* 0x000fda0003f05270 */
[----:B------:R-:W0:Y:S01]  /*1eab0*/  @!P0 S2R R0, SR_CgaCtaId ;  /* 0x0000000000008919 */ /* 0x000e220000008800 */
[----:B---3--:R-:W-:Y:S01]  /*1eac0*/  IMAD.MOV.U32 R7, RZ, RZ, R2 ;  /* 0x000000ffff077224 */ /* 0x008fe200078e0002 */
[----:B------:R-:W-:Y:S01]  /*1ead0*/  @!P0 MOV R2, 0x400 ;  /* 0x0000040000028802 */ /* 0x000fe20000000f00 */
[----:B----4-:R-:W-:-:S03]  /*1eae0*/  IMAD.MOV.U32 R6, RZ, RZ, R3 ;  /* 0x000000ffff067224 */ /* 0x010fc600078e0003 */
[----:B0-----:R-:W-:-:S05]  /*1eaf0*/  @!P0 LEA R19, R0, R2, 0x18 ;  /* 0x0000000200138211 */ /* 0x001fca00078ec0ff */
[----:B-----5:R0:W-:Y:S01]  /*1eb00*/  @!P0 STS.128 [R19+0x388d0], R4 ;  /* 0x0388d00413008388 */ /* 0x0201e20000000c00 */
[----:B------:R-:W-:Y:S06]  /*1eb10*/  BAR.ARV 0x5, 0x180 ;  /* 0x0146000000007b1d */ /* 0x000fec0000002000 */
.L_x_6357:
[----:B---34-:R-:W3:Y:S01]  /*1eb20*/  LDL R0, [R1+0xc] ;  /* 0x00000c0001007983 */ /* 0x018ee20000100800 */
[----:B------:R-:W-:Y:S02]  /*1eb30*/  ULDC UR4, c[0x0][0xd3c] ;  /* 0x00034f0000047ab9 */ /* 0x000fe40000000800 */
[----:B---3--:R-:W-:-:S13]  /*1eb40*/  ISETP.GE.AND P0, PT, R0, UR4, PT ;  /* 0x0000000400007c0c */ /* 0x008fda000bf06270 */
[----:B------:R-:W-:Y:S05]  /*1eb50*/  @!P0 BRA `(.L_x_6369) ;  /* 0xffffff8400a48947 */ /* 0x000fea000383ffff */
[----:B------:R-:W-:Y:S05]  /*1eb60*/  BSYNC B8 ;  /* 0x0000000000087941 */ /* 0x000fea0003800000 */
.L_x_6235:
[----:B----4-:R-:W4:Y:S01]  /*1eb70*/  LDL.LU R0, [R1+0x64] ;  /* 0x0000640001007983 */ /* 0x010f220000300800 */
[----:B------:R-:W-:Y:S01]  /*1eb80*/  BSSY B0, `(.L_x_6370) ;  /* 0x000000b000007945 */ /* 0x000fe20003800000 */
[----:B01----:R-:W0:Y:S01]  /*1eb90*/  S2R R5, SR_CgaCtaId ;  /* 0x0000000000057919 */ /* 0x003e220000008800 */
[----:B----4-:R-:W-:-:S05]  /*1eba0*/  VIADD R0, R0, 0x1 ;  /* 0x0000000100007836 */ /* 0x010fca0000000000 */
        /* <DEDUP_REMOVED lines=8> */
.L_x_6444:
[----:B------:R-:W-:Y:S05]  /*1ec30*/  BSYNC B0 ;  /* 0x0000000000007941 */ /* 0x000fea0003800000 */
.L_x_6370:
[----:B------:R-:W-:-:S03]  /*1ec40*/  UMOV UR4, 0xffffffff ;  /* 0xffffffff00047882 */ /* 0x000fc60000000000 */
[----:B------:R-:W-:Y:S05]  /*1ec50*/  BRA.DIV UR4, `(.L_x_6372) ;  /* 0x0000002604a87947 */ /* 0x000fea000b800000 */
[----:B------:R-:W1:Y:S02]  /*1ec60*/  S2R R2, SR_TID.X ;  /* 0x0000000000027919 */ /* 0x000e640000002100 */
[----:B-1----:R-:W-:-:S04]  /*1ec70*/  SHF.R.U32.HI R2, RZ, 0x5, R2 ;  /* 0x00000005ff027819 */ /* 0x002fc80000011602 */
[----:B------:R-:W-:-:S05]  /*1ec80*/  LOP3.LUT R2, R2, 0x3, RZ, 0xc0, !PT ;  /* 0x0000000302027812 */ /* 0x000fca00078ec0ff */
[----:B------:R1:W2:Y:S02]  /*1ec90*/  SHFL.IDX PT, R14, R2, RZ, 0x1f ;  /* 0x00001fff020e7589 */ /* 0x0002a400000e0000 */
.L_x_6447:
[----:B--2---:R-:W-:Y:S01]  /*1eca0*/  ISETP.NE.AND P0, PT, R14, RZ, PT ;  /* 0x000000ff0e00720c */ /* 0x004fe20003f05270 */
[----:B------:R-:W-:-:S12]  /*1ecb0*/  BSSY B0, `(.L_x_6373) ;  /* 0x0000027000007945 */ /* 0x000fd80003800000 */
[----:B------:R-:W-:Y:S05]  /*1ecc0*/  @P0 BRA `(.L_x_6374) ;  /* 0x0000000000940947 */ /* 0x000fea0003800000 */
[----:B------:R-:W-:-:S03]  /*1ecd0*/  UMOV UR4, 0xffffffff ;  /* 0xffffffff00047882 */ /* 0x000fc60000000000 */
[----:B------:R-:W-:Y:S05]  /*1ece0*/  BRA.DIV UR4, `(.L_x_6375) ;  /* 0x0000002604b87947 */ /* 0x000fea000b800000 */
[----:B------:R-:W-:-:S13]  /*1ecf0*/  ELECT P6, URZ, PT ;  /* 0x00000000003f782f */ /* 0x000fda00038c0000 */
.L_x_6450:
[----:B------:R-:W-:Y:S05]  /*1ed00*/  @!P6 BRA `(.L_x_6374) ;  /* 0x000000000084e947 */ /* 0x000fea0003800000 */
[----:B------:R-:W-:-:S06]  /*1ed10*/  ULOP3.LUT UR4, UR36, 0x2, URZ, 0xfc, !UPT ;  /* 0x0000000224047892 */ /* 0x000fcc000f8efc3f */
[----:B-1----:R-:W-:-:S05]  /*1ed20*/  IMAD.U32 R2, RZ, RZ, UR4 ;  /* 0x00000004ff027e24 */ /* 0x002fca000f8e00ff */
[----:B------:R-:W-:-:S13]  /*1ed30*/  ISETP.NE.AND P2, PT, R2, 0x3, PT ;  /* 0x000000030200780c */ /* 0x000fda0003f45270 */
[----:B------:R-:W-:Y:S05]  /*1ed40*/  @!P2 BRA `(.L_x_6376) ;  /* 0x000000000004a947 */ /* 0x000fea0003800000 */
[----:B------:R-:W-:Y:S01]  /*1ed50*/  BPT.TRAP 0x1 ;  /* 0x000000040000795c */ /* 0x000fe20000300000 */
.L_x_6376:
[----:B0-----:R-:W2:Y:S04]  /*1ed60*/  LDL R3, [R1+0x10] ;  /* 0x0000100001037983 */ /* 0x001ea80000100800 */
[----:B------:R-:W4:Y:S01]  /*1ed70*/  LDL.LU R7, [R1+0x18] ;  /* 0x0000180001077983 */ /* 0x000f220000300800 */
[----:B------:R-:W-:-:S04]  /*1ed80*/  VIADD R2, R0, 0x38840 ;  /* 0x0003884000027836 */ /* 0x000fc80000000000 */
[C---:B--2---:R-:W-:Y:S02]  /*1ed90*/  IMAD R6, R3.reuse, 0x8, R2 ;  /* 0x0000000803067824 */ /* 0x044fe400078e0202 */
[----:B------:R-:W-:Y:S01]  /*1eda0*/  VIADD R3, R3, 0x1 ;  /* 0x0000000103037836 */ /* 0x000fe20000000000 */
[----:B----4-:R-:W-:-:S04]  /*1edb0*/  SHF.L.U32 R5, R7, 0x1f, RZ ;  /* 0x0000001f07057819 */ /* 0x010fc800000006ff */
        /* <DEDUP_REMOVED lines=8> */
.L_x_6451:
[----:B------:R-:W1:Y:S02]  /*1ee40*/  SYNCS.PHASECHK.TRANS64.TRYWAIT P0, [R7+URZ], R2 ;  /* 0x00000002070075a7 */ /* 0x000e64000800017f */
[----:B-1----:R-:W-:Y:S05]  /*1ee50*/  @!P0 BRA `(.L_x_6378) ;  /* 0x0000002400908947 */ /* 0x002fea0003800000 */
.L_x_6452:
[----:B------:R-:W-:Y:S05]  /*1ee60*/  @!P2 BRA `(.L_x_6379) ;  /* 0x000000000004a947 */ /* 0x000fea0003800000 */
[----:B------:R-:W-:Y:S01]  /*1ee70*/  BPT.TRAP 0x1 ;  /* 0x000000040000795c */ /* 0x000fe20000300000 */
.L_x_6379:
[----:B------:R-:W2:Y:S01]  /*1ee80*/  LDL.LU R4, [R1+0x10] ;  /* 0x0000100001047983 */ /* 0x000ea20000300800 */
[----:B------:R-:W-:-:S04]  /*1ee90*/  VIADD R0, R0, 0x38860 ;  /* 0x0003886000007836 */ /* 0x000fc80000000000 */
[----:B--2---:R-:W-:-:S04]  /*1eea0*/  IMAD R4, R4, 0x8, R0 ;  /* 0x0000000804047824 */ /* 0x004fc800078e0200 */
[----:B------:R-:W2:Y:S02]  /*1eeb0*/  SYNCS.PHASECHK.TRANS64.TRYWAIT P0, [R4+URZ], R5 ;  /* 0x00000005040075a7 */ /* 0x000ea4000800017f */
[----:B--2---:R-:W-:Y:S05]  /*1eec0*/  @!P0 BRA `(.L_x_6380) ;  /* 0x0000002400888947 */ /* 0x004fea0003800000 */
.L_x_6453:
[----:B------:R-:W-:-:S07]  /*1eed0*/  IMAD R3, R3, 0x8, R0 ;  /* 0x0000000803037824 */ /* 0x000fce00078e0200 */
.L_x_6381:
[----:B----4-:R4:W0:Y:S02]  /*1eee0*/  SYNCS.PHASECHK.TRANS64.TRYWAIT P0, [R3+URZ], R2 ;  /* 0x00000002030075a7 */ /* 0x010824000800017f */
[----:B0-----:R-:W-:Y:S05]  /*1eef0*/  @!P0 NANOSLEEP.SYNCS 0x989680 ;  /* 0x009896800000895d */ /* 0x001fea0003900000 */
[----:B------:R-:W0:Y:S02]  /*1ef00*/  @!P0 SYNCS.PHASECHK.TRANS64 P0, [R3+URZ], R2 ;  /* 0x00000002030085a7 */ /* 0x000e24000800007f */
[----:B0-----:R-:W-:Y:S05]  /*1ef10*/  @!P0 BRA `(.L_x_6381) ;  /* 0xfffffffc00f08947 */ /* 0x001fea000383ffff */
.L_x_6374:
[----:B------:R-:W-:Y:S05]  /*1ef20*/  BSYNC B0 ;  /* 0x0000000000007941 */ /* 0x000fea0003800000 */
.L_x_6373:
[----:B------:R-:W-:Y:S05]  /*1ef30*/  EXIT ;  /* 0x000000000000794d */ /* 0x000fea0003800000 */
.L_x_6140:
[----:B0-----:R-:W-:-:S04]  /*1ef40*/  IMAD.U32 R0, RZ, RZ, UR41 ;  /* 0x00000029ff007e24 */ /* 0x001fc8000f8e00ff */
[----:B------:R0:W1:Y:S03]  /*1ef50*/  SYNCS.PHASECHK.TRANS64.TRYWAIT P1, [R0+URZ+0x38800], R3 ;  /* 0x03880003000075a7 */ /* 0x000066000802017f */
[----:B-1----:R-:W-:Y:S05]  /*1ef60*/  @!P1 NANOSLEEP.SYNCS 0x989680 ;  /* 0x009896800000995d */ /* 0x002fea0003900000 */
[----:B------:R-:W1:Y:S02]  /*1ef70*/  @!P1 SYNCS.PHASECHK.TRANS64 P1, [R0+URZ+0x38800], R3 ;  /* 0x03880003000095a7 */ /* 0x000e64000802007f */
[----:B-1----:R-:W-:Y:S05]  /*1ef80*/  @!P1 BRA `(.L_x_6140) ;  /* 0xfffffffc00ec9947 */ /* 0x002fea000383ffff */
[----:B------:R-:W-:Y:S05]  /*1ef90*/  BRA `(.L_x_6382) ;  /* 0xfffffe5400ec7947 */ /* 0x000fea000383ffff */
.L_x_6144:
[----:B--2---:R2:W3:Y:S02]  /*1efa0*/  SYNCS.PHASECHK.TRANS64.TRYWAIT P1, [R7+URZ+0x38830], R4 ;  /* 0x03883004070075a7 */ /* 0x0044e4000802017f */
[----:B---3--:R-:W-:Y:S05]  /*1efb0*/  @!P1 NANOSLEEP.SYNCS 0x989680 ;  /* 0x009896800000995d */ /* 0x008fea0003900000 */
[----:B------:R-:W3:Y:S02]  /*1efc0*/  @!P1 SYNCS.PHASECHK.TRANS64 P1, [R7+URZ+0x38830], R4 ;  /* 0x03883004070095a7 */ /* 0x000ee4000802007f */
[----:B---3--:R-:W-:Y:S05]  /*1efd0*/  @!P1 BRA `(.L_x_6144) ;  /* 0xfffffffc00f09947 */ /* 0x008fea000383ffff */
[----:B------:R-:W-:Y:S05]  /*1efe0*/  BRA `(.L_x_6143) ;  /* 0xfffffe5800047947 */ /* 0x000fea000383ffff */
.L_x_6145:
[----:B0-----:R-:W-:-:S04]  /*1eff0*/  IMAD.U32 R6, RZ, RZ, UR41 ;  /* 0x00000029ff067e24 */ /* 0x001fc8000f8e00ff */
[----:B------:R0:W3:Y:S03]  /*1f000*/  SYNCS.PHASECHK.TRANS64.TRYWAIT P1, [R6+URZ+0x38810], R3 ;  /* 0x03881003060075a7 */ /* 0x0000e6000802017f */
[----:B---3--:R-:W-:Y:S05]  /*1f010*/  @!P1 NANOSLEEP.SYNCS 0x989680 ;  /* 0x009896800000995d */ /* 0x008fea0003900000 */
[----:B------:R-:W3:Y:S02]  /*1f020*/  @!P1 SYNCS.PHASECHK.TRANS64 P1, [R6+URZ+0x38810], R3 ;  /* 0x03881003060095a7 */ /* 0x000ee4000802007f */
[----:B---3--:R-:W-:Y:S05]  /*1f030*/  @!P1 BRA `(.L_x_6145) ;  /* 0xfffffffc00ec9947 */ /* 0x008fea000383ffff */
[----:B------:R-:W-:Y:S05]  /*1f040*/  BRA `(.L_x_6383) ;  /* 0xfffffe58008c7947 */ /* 0x000fea000383ffff */
.L_x_6149:
[----:B----4-:R4:W0:Y:S02]  /*1f050*/  SYNCS.PHASECHK.TRANS64.TRYWAIT P1, [R7+URZ+0x38850], R4 ;  /* 0x03885004070075a7 */ /* 0x010824000802017f */
[----:B0-----:R-:W-:Y:S05]  /*1f060*/  @!P1 NANOSLEEP.SYNCS 0x989680 ;  /* 0x009896800000995d */ /* 0x001fea0003900000 */
[----:B------:R-:W0:Y:S02]  /*1f070*/  @!P1 SYNCS.PHASECHK.TRANS64 P1, [R7+URZ+0x38850], R4 ;  /* 0x03885004070095a7 */ /* 0x000e24000802007f */
[----:B0-----:R-:W-:Y:S05]  /*1f080*/  @!P1 BRA `(.L_x_6149) ;  /* 0xfffffffc00f09947 */ /* 0x001fea000383ffff */
[----:B------:R-:W-:Y:S05]  /*1f090*/  BRA `(.L_x_6148) ;  /* 0xfffffe5800987947 */ /* 0x000fea000383ffff */
.L_x_6165:
[----:B-1----:R-:W-:-:S04]  /*1f0a0*/  IMAD.U32 R9, RZ, RZ, UR5 ;  /* 0x00000005ff097e24 */ /* 0x002fc8000f8e00ff */
[----:B------:R1:W2:Y:S03]  /*1f0b0*/  SYNCS.PHASECHK.TRANS64.TRYWAIT P2, [R9+URZ+0x38830], R8 ;  /* 0x03883008090075a7 */ /* 0x0002a6000804017f */
[----:B--2---:R-:W-:Y:S05]  /*1f0c0*/  @!P2 NANOSLEEP.SYNCS 0x989680 ;  /* 0x009896800000a95d */ /* 0x004fea0003900000 */
[----:B------:R-:W2:Y:S02]  /*1f0d0*/  @!P2 SYNCS.PHASECHK.TRANS64 P2, [R9+URZ+0x38830], R8 ;  /* 0x038830080900a5a7 */ /* 0x000ea4000804007f */
[----:B--2---:R-:W-:Y:S05]  /*1f0e0*/  @!P2 BRA `(.L_x_6165) ;  /* 0xfffffffc00eca947 */ /* 0x004fea000383ffff */
[----:B------:R-:W-:Y:S05]  /*1f0f0*/  BRA `(.L_x_6164) ;  /* 0xfffffe88000c7947 */ /* 0x000fea000383ffff */
.L_x_6169:
[----:B-1----:R-:W-:-:S04]  /*1f100*/  IMAD.U32 R9, RZ, RZ, UR5 ;  /* 0x00000005ff097e24 */ /* 0x002fc8000f8e00ff */
[----:B------:R1:W3:Y:S03]  /*1f110*/  SYNCS.PHASECHK.TRANS64.TRYWAIT P2, [R9+URZ+0x38850], R8 ;  /* 0x03885008090075a7 */ /* 0x0002e6000804017f */
[----:B---3--:R-:W-:Y:S05]  /*1f120*/  @!P2 NANOSLEEP.SYNCS 0x989680 ;  /* 0x009896800000a95d */ /* 0x008fea0003900000 */
[----:B------:R-:W3:Y:S02]  /*1f130*/  @!P2 SYNCS.PHASECHK.TRANS64 P2, [R9+URZ+0x38850], R8 ;  /* 0x038850080900a5a7 */ /* 0x000ee4000804007f */
[----:B---3--:R-:W-:Y:S05]  /*1f140*/  @!P2 BRA `(.L_x_6169) ;  /* 0xfffffffc00eca947 */ /* 0x008fea000383ffff */
[----:B------:R-:W-:Y:S05]  /*1f150*/  BRA `(.L_x_6168) ;  /* 0xfffffe8800687947 */ /* 0x000fea000383ffff */
.L_x_6186:
[----:B-1----:R-:W-:-:S04]  /*1f160*/  IMAD.U32 R6, RZ, RZ, UR5 ;  /* 0x00000005ff067e24 */ /* 0x002fc8000f8e00ff */
[----:B------:R1:W2:Y:S03]  /*1f170*/  SYNCS.PHASECHK.TRANS64.TRYWAIT P3, [R6+URZ+0x38830], R5 ;  /* 0x03883005060075a7 */ /* 0x0002a6000806017f */
[----:B--2---:R-:W-:Y:S05]  /*1f180*/  @!P3 NANOSLEEP.SYNCS 0x989680 ;  /* 0x009896800000b95d */ /* 0x004fea0003900000 */
[----:B------:R-:W2:Y:S02]  /*1f190*/  @!P3 SYNCS.PHASECHK.TRANS64 P3, [R6+URZ+0x38830], R5 ;  /* 0x038830050600b5a7 */ /* 0x000ea4000806007f */
[----:B--2---:R-:W-:Y:S05]  /*1f1a0*/  @!P3 BRA `(.L_x_6186) ;  /* 0xfffffffc00ecb947 */ /* 0x004fea000383ffff */
[----:B------:R-:W-:Y:S05]  /*1f1b0*/  BRA `(.L_x_6185) ;  /* 0xfffffebc00e07947 */ /* 0x000fea000383ffff */
.L_x_6190:
[----:B-1----:R-:W-:-:S04]  /*1f1c0*/  IMAD.U32 R6, RZ, RZ, UR5 ;  /* 0x00000005ff067e24 */ /* 0x002fc8000f8e00ff */
[----:B------:R1:W3:Y:S03]  /*1f1d0*/  SYNCS.PHASECHK.TRANS64.TRYWAIT P3, [R6+URZ+0x38850], R5 ;  /* 0x03885005060075a7 */ /* 0x0002e6000806017f */
[----:B---3--:R-:W-:Y:S05]  /*1f1e0*/  @!P3 NANOSLEEP.SYNCS 0x989680 ;  /* 0x009896800000b95d */ /* 0x008fea0003900000 */
[----:B------:R-:W3:Y:S02]  /*1f1f0*/  @!P3 SYNCS.PHASECHK.TRANS64 P3, [R6+URZ+0x38850], R5 ;  /* 0x038850050600b5a7 */ /* 0x000ee4000806007f */
[----:B---3--:R-:W-:Y:S05]  /*1f200*/  @!P3 BRA `(.L_x_6190) ;  /* 0xfffffffc00ecb947 */ /* 0x008fea000383ffff */
[----:B------:R-:W-:Y:S05]  /*1f210*/  BRA `(.L_x_6189) ;  /* 0xfffffec0003c7947 */ /* 0x000fea000383ffff */
.L_x_6196:
[----:B-1----:R-:W-:-:S04]  /*1f220*/  IMAD.U32 R6, RZ, RZ, UR5 ;  /* 0x00000005ff067e24 */ /* 0x002fc8000f8e00ff */
[----:B------:R1:W2:Y:S03]  /*1f230*/  SYNCS.PHASECHK.TRANS64.TRYWAIT P2, [R6+URZ+0x38830], R5 ;  /* 0x03883005060075a7 */ /* 0x0002a6000804017f */
[----:B--2---:R-:W-:Y:S05]  /*1f240*/  @!P2 NANOSLEEP.SYNCS 0x989680 ;  /* 0x009896800000a95d */ /* 0x004fea0003900000 */
[----:B------:R-:W2:Y:S02]  /*1f250*/  @!P2 SYNCS.PHASECHK.TRANS64 P2, [R6+URZ+0x38830], R5 ;  /* 0x038830050600a5a7 */ /* 0x000ea4000804007f */
[----:B--2---:R-:W-:Y:S05]  /*1f260*/  @!P2 BRA `(.L_x_6196) ;  /* 0xfffffffc00eca947 */ /* 0x004fea000383ffff */
[----:B------:R-:W-:Y:S05]  /*1f270*/  BRA `(.L_x_6195) ;  /* 0xfffffee400e87947 */ /* 0x000fea000383ffff */
.L_x_6200:
[----:B-1----:R-:W-:-:S04]  /*1f280*/  IMAD.U32 R6, RZ, RZ, UR5 ;  /* 0x00000005ff067e24 */ /* 0x002fc8000f8e00ff */
[----:B------:R1:W3:Y:S03]  /*1f290*/  SYNCS.PHASECHK.TRANS64.TRYWAIT P2, [R6+URZ+0x38850], R5 ;  /* 0x03885005060075a7 */ /* 0x0002e6000804017f */
[----:B---3--:R-:W-:Y:S05]  /*1f2a0*/  @!P2 NANOSLEEP.SYNCS 0x989680 ;  /* 0x009896800000a95d */ /* 0x008fea0003900000 */
[----:B------:R-:W3:Y:S02]  /*1f2b0*/  @!P2 SYNCS.PHASECHK.TRANS64 P2, [R6+URZ+0x38850], R5 ;  /* 0x038850050600a5a7 */ /* 0x000ee4000804007f */
[----:B---3--:R-:W-:Y:S05]  /*1f2c0*/  @!P2 BRA `(.L_x_6200) ;  /* 0xfffffffc00eca947 */ /* 0x008fea000383ffff */
[----:B------:R-:W-:Y:S05]  /*1f2d0*/  BRA `(.L_x_6199) ;  /* 0xfffffee800447947 */ /* 0x000fea000383ffff */
.L_x_6257:
        /* <DEDUP_REMOVED lines=11> */
.L_x_6385:
[----:B------:R-:W-:Y:S05]  /*1f390*/  BSYNC B0 ;  /* 0x0000000000007941 */ /* 0x000fea0003800000 */
.L_x_6384:
[----:B------:R-:W-:Y:S05]  /*1f3a0*/  BRA `(.L_x_6386) ;  /* 0xffffff9000207947 */ /* 0x000fea000383ffff */
.L_x_6259:
[----:B------:R-:W-:Y:S01]  /*1f3b0*/  BSSY B0, `(.L_x_6387) ;  /* 0x0000006000007945 */ /* 0x000fe20003800000 */
[----:B------:R-:W-:-:S07]  /*1f3c0*/  IMAD.MOV.U32 R15, RZ, RZ, -0x1 ;  /* 0xffffffffff0f7424 */ /* 0x000fce00078e00ff */
[----:B012---:R-:W-:Y:S05]  /*1f3d0*/  WARPSYNC.COLLECTIVE R15, `(.L_x_6388) ;  /* 0x000000000f0c7348 */ /* 0x007fea0003c00000 */
[----:B------:R-:W-:Y:S02]  /*1f3e0*/  ELECT P6, UR62, PT ;  /* 0x00000000003e782f */ /* 0x000fe400038c0000 */
[----:B------:R-:W-:Y:S01]  /*1f3f0*/  MOV R14, UR62 ;  /* 0x0000003e000e7c02 */ /* 0x000fe20008000f00 */
[----:B012---:R-:W-:Y:S10]  /*1f400*/  ENDCOLLECTIVE ;  /* 0x000000000000791b */ /* 0x007ff40003800000 */
.L_x_6388:
[----:B------:R-:W-:Y:S05]  /*1f410*/  BSYNC B0 ;  /* 0x0000000000007941 */ /* 0x000fea0003800000 */
.L_x_6387:
[----:B------:R-:W-:Y:S05]  /*1f420*/  BRA `(.L_x_6389) ;  /* 0xffffff9000247947 */ /* 0x000fea000383ffff */
.L_x_6261:
[----:B---3--:R3:W4:Y:S02]  /*1f430*/  SYNCS.PHASECHK.TRANS64.TRYWAIT P0, [R0+URZ+0x38840], R2 ;  /* 0x03884002000075a7 */ /* 0x008724000800017f */
[----:B----4-:R-:W-:Y:S05]  /*1f440*/  @!P0 NANOSLEEP.SYNCS 0x989680 ;  /* 0x009896800000895d */ /* 0x010fea0003900000 */
[----:B------:R-:W4:Y:S02]  /*1f450*/  @!P0 SYNCS.PHASECHK.TRANS64 P0, [R0+URZ+0x38840], R2 ;  /* 0x03884002000085a7 */ /* 0x000f24000800007f */
[----:B----4-:R-:W-:Y:S05]  /*1f460*/  @!P0 BRA `(.L_x_6261) ;  /* 0xfffffffc00f08947 */ /* 0x010fea000383ffff */
[----:B------:R-:W-:Y:S05]  /*1f470*/  BRA `(.L_x_6390) ;  /* 0xffffff9000887947 */ /* 0x000fea000383ffff */
.L_x_6265:
[----:B------:R0:W5:Y:S01]  /*1f480*/  LDL R0, [R1+0x30] ;  /* 0x0000300001007983 */ /* 0x0001620000100800 */
[----:B------:R-:W-:Y:S02]  /*1f490*/  IMAD.MOV.U32 R6, RZ, RZ, R11 ;  /* 0x000000ffff067224 */ /* 0x000fe400078e000b */
[----:B------:R-:W-:Y:S02]  /*1f4a0*/  IMAD.MOV.U32 R13, RZ, RZ, R2 ;  /* 0x000000ffff0d7224 */ /* 0x000fe400078e0002 */
[----:B------:R-:W-:Y:S02]  /*1f4b0*/  IMAD.MOV.U32 R12, RZ, RZ, RZ ;  /* 0x000000ffff0c7224 */ /* 0x000fe400078e00ff */
[----:B------:R-:W-:Y:S02]  /*1f4c0*/  IMAD.MOV.U32 R11, RZ, RZ, 0x181f ;  /* 0x0000181fff0b7424 */ /* 0x000fe400078e00ff */
[----:B------:R-:W-:Y:S02]  /*1f4d0*/  IMAD.MOV.U32 R15, RZ, RZ, -0x1 ;  /* 0xffffffffff0f7424 */ /* 0x000fe400078e00ff */
[----:B0-----:R-:W-:-:S07]  /*1f4e0*/  IMAD.IADD R10, R10, 0x1, R6 ;  /* 0x000000010a0a7824 */ /* 0x001fce00078e0206 */
[----:B-----5:R-:W-:Y:S05]  /*1f4f0*/  WARPSYNC.COLLECTIVE R15, `(.L_x_6391) ;  /* 0x000000000f087348 */ /* 0x020fea0003c00000 */
[----:B------:R0:W1:Y:S02]  /*1f500*/  SHFL.IDX P6, R14, R13, R12, R11 ;  /* 0x0000000c0d0e7389 */ /* 0x00006400000c000b */
[----:B01---5:R-:W-:Y:S01]  /*1f510*/  ENDCOLLECTIVE ;  /* 0x000000000000791b */ /* 0x023fe20003800000 */
.L_x_6391:
[----:B------:R0:W-:Y:S01]  /*1f520*/  STL [R1+0x34], R10 ;  /* 0x0000340a01007387 */ /* 0x0001e20000100800 */
[----:B------:R-:W-:Y:S02]  /*1f530*/  IMAD.MOV.U32 R13, RZ, RZ, R3 ;  /* 0x000000ffff0d7224 */ /* 0x000fe400078e0003 */
[----:B------:R-:W-:-:S07]  /*1f540*/  IMAD.MOV.U32 R4, RZ, RZ, R14 ;  /* 0x000000ffff047224 */ /* 0x000fce00078e000e */
[----:B0-----:R-:W-:Y:S05]  /*1f550*/  WARPSYNC.COLLECTIVE R15, `(.L_x_6392) ;  /* 0x000000000f087348 */ /* 0x001fea0003c00000 */
[----:B------:R1:W2:Y:S02]  /*1f560*/  SHFL.IDX P6, R14, R13, R12, R11 ;  /* 0x0000000c0d0e7389 */ /* 0x0002a400000c000b */
[----:B012---:R-:W-:Y:S01]  /*1f570*/  ENDCOLLECTIVE ;  /* 0x000000000000791b */ /* 0x007fe20003800000 */
.L_x_6392:
[----:B------:R-:W-:Y:S02]  /*1f580*/  IMAD.MOV.U32 R13, RZ, RZ, R2 ;  /* 0x000000ffff0d7224 */ /* 0x000fe400078e0002 */
[----:B------:R-:W-:Y:S02]  /*1f590*/  IMAD.MOV.U32 R12, RZ, RZ, 0x1 ;  /* 0x00000001ff0c7424 */ /* 0x000fe400078e00ff */
[----:B------:R-:W-:-:S07]  /*1f5a0*/  IMAD.MOV.U32 R5, RZ, RZ, R14 ;  /* 0x000000ffff057224 */ /* 0x000fce00078e000e */
[----:B------:R-:W-:Y:S05]  /*1f5b0*/  WARPSYNC.COLLECTIVE R15, `(.L_x_6393) ;  /* 0x000000000f087348 */ /* 0x000fea0003c00000 */
[----:B------:R0:W1:Y:S02]  /*1f5c0*/  SHFL.IDX P6, R14, R13, R12, R11 ;  /* 0x0000000c0d0e7389 */ /* 0x00006400000c000b */
[----:B01----:R-:W-:Y:S01]  /*1f5d0*/  ENDCOLLECTIVE ;  /* 0x000000000000791b */ /* 0x003fe20003800000 */
.L_x_6393:
[----:B------:R-:W-:Y:S02]  /*1f5e0*/  IMAD.MOV.U32 R13, RZ, RZ, R3 ;  /* 0x000000ffff0d7224 */ /* 0x000fe400078e0003 */
[----:B------:R-:W-:-:S07]  /*1f5f0*/  IMAD.MOV.U32 R6, RZ, RZ, R14 ;  /* 0x000000ffff067224 */ /* 0x000fce00078e000e */
[----:B------:R-:W-:Y:S05]  /*1f600*/  WARPSYNC.COLLECTIVE R15, `(.L_x_6394) ;  /* 0x000000000f087348 */ /* 0x000fea0003c00000 */
[----:B------:R0:W1:Y:S02]  /*1f610*/  SHFL.IDX P6, R14, R13, R12, R11 ;  /* 0x0000000c0d0e7389 */ /* 0x00006400000c000b */
[----:B01----:R-:W-:Y:S01]  /*1f620*/  ENDCOLLECTIVE ;  /* 0x000000000000791b */ /* 0x003fe20003800000 */
.L_x_6394:
        /* <DEDUP_REMOVED lines=22> */
.L_x_6395:
        /* <DEDUP_REMOVED lines=10> */
.L_x_6396:
        /* <DEDUP_REMOVED lines=11> */
.L_x_6397:
        /* <DEDUP_REMOVED lines=14> */
.L_x_6398:
[----:B------:R-:W-:Y:S01]  /*1f9c0*/  IMAD.MOV.U32 R3, RZ, RZ, R14 ;  /* 0x000000ffff037224 */ /* 0x000fe200078e000e */
[----:B------:R-:W-:Y:S06]  /*1f9d0*/  BRA `(.L_x_6399) ;  /* 0xffffff9400d07947 */ /* 0x000fec000383ffff */
.L_x_6269:
        /* <DEDUP_REMOVED lines=26> */
.L_x_6401:
[----:B------:R-:W-:Y:S05]  /*1fb80*/  BSYNC B0 ;  /* 0x0000000000007941 */ /* 0x000fea0003800000 */
.L_x_6400:
        /* <DEDUP_REMOVED lines=13> */
.L_x_6402:
        /* <DEDUP_REMOVED lines=41> */
.L_x_6403:
        /* <DEDUP_REMOVED lines=16> */
.L_x_6404:
        /* <DEDUP_REMOVED lines=29> */
.L_x_6405:
        /* <DEDUP_REMOVED lines=12> */
.L_x_6406:
        /* <DEDUP_REMOVED lines=34> */
.L_x_6407:
[----:B------:R-:W-:Y:S02]  /*204a0*/  IMAD.MOV.U32 R13, RZ, RZ, R0 ;  /* 0x000000ffff0d7224 */ /* 0x000fe400078e0000 */
[----:B------:R-:W-:-:S07]  /*204b0*/  IMAD.MOV.U32 R4, RZ, RZ, R14 ;  /* 0x000000ffff047224 */ /* 0x000fce00078e000e */
[----:B------:R-:W-:Y:S05]  /*204c0*/  WARPSYNC.COLLECTIVE R15, `(.L_x_6408) ;  /* 0x000000000f087348 */ /* 0x000fea0003c00000 */
[----:B------:R0:W1:Y:S02]  /*204d0*/  SHFL.IDX P6, R14, R13, R12, R11 ;  /* 0x0000000c0d0e7389 */ /* 0x00006400000c000b */
[----:B01----:R-:W-:Y:S01]  /*204e0*/  ENDCOLLECTIVE ;  /* 0x000000000000791b */ /* 0x003fe20003800000 */
.L_x_6408:
[----:B------:R-:W-:Y:S01]  /*204f0*/  IMAD.MOV.U32 R0, RZ, RZ, R14 ;  /* 0x000000ffff007224 */ /* 0x000fe200078e000e */
[----:B------:R-:W-:Y:S06]  /*20500*/  BRA `(.L_x_6409) ;  /* 0xffffff9800a87947 */ /* 0x000fec000383ffff */
.L_x_6274:
[----:B0-----:R0:W2:Y:S02]  /*20510*/  SYNCS.PHASECHK.TRANS64.TRYWAIT P0, [R19+URZ+0x38820], R0 ;  /* 0x03882000130075a7 */ /* 0x0010a4000800017f */
[----:B--2---:R-:W-:Y:S05]  /*20520*/  @!P0 NANOSLEEP.SYNCS 0x989680 ;  /* 0x009896800000895d */ /* 0x004fea0003900000 */
[----:B------:R-:W2:Y:S02]  /*20530*/  @!P0 SYNCS.PHASECHK.TRANS64 P0, [R19+URZ+0x38820], R0 ;  /* 0x03882000130085a7 */ /* 0x000ea4000800007f */
[----:B--2---:R-:W-:Y:S05]  /*20540*/  @!P0 BRA `(.L_x_6274) ;  /* 0xfffffffc00f08947 */ /* 0x004fea000383ffff */
[----:B------:R-:W-:Y:S05]  /*20550*/  BRA `(.L_x_6410) ;  /* 0xffffff9c00607947 */ /* 0x000fea000383ffff */
.L_x_6278:
[----:B0-----:R0:W1:Y:S02]  /*20560*/  SYNCS.PHASECHK.TRANS64.TRYWAIT P0, [R0+URZ+0x38860], R2 ;  /* 0x03886002000075a7 */ /* 0x001064000800017f */
[----:B-1----:R-:W-:Y:S05]  /*20570*/  @!P0 NANOSLEEP.SYNCS 0x989680 ;  /* 0x009896800000895d */ /* 0x002fea0003900000 */
[----:B------:R-:W1:Y:S02]  /*20580*/  @!P0 SYNCS.PHASECHK.TRANS64 P0, [R0+URZ+0x38860], R2 ;  /* 0x03886002000085a7 */ /* 0x000e64000800007f */
[----:B-1----:R-:W-:Y:S05]  /*20590*/  @!P0 BRA `(.L_x_6278) ;  /* 0xfffffffc00f08947 */ /* 0x002fea000383ffff */
[----:B------:R-:W-:Y:S05]  /*205a0*/  BRA `(.L_x_6411) ;  /* 0xffffff9c00847947 */ /* 0x000fea000383ffff */
.L_x_6297:
[----:B--2---:R2:W3:Y:S02]  /*205b0*/  SYNCS.PHASECHK.TRANS64.TRYWAIT P0, [R3+URZ+0x38840], R2 ;  /* 0x03884002030075a7 */ /* 0x0044e4000800017f */
[----:B---3--:R-:W-:Y:S05]  /*205c0*/  @!P0 NANOSLEEP.SYNCS 0x989680 ;  /* 0x009896800000895d */ /* 0x008fea0003900000 */
[----:B------:R-:W3:Y:S02]  /*205d0*/  @!P0 SYNCS.PHASECHK.TRANS64 P0, [R3+URZ+0x38840], R2 ;  /* 0x03884002030085a7 */ /* 0x000ee4000800007f */
[----:B---3--:R-:W-:Y:S05]  /*205e0*/  @!P0 BRA `(.L_x_6297) ;  /* 0xfffffffc00f08947 */ /* 0x008fea000383ffff */
[----:B------:R-:W-:Y:S05]  /*205f0*/  BRA `(.L_x_6412) ;  /* 0xffffffa800b47947 */ /* 0x000fea000383ffff */
.L_x_6302:
[----:B0-----:R0:W1:Y:S02]  /*20600*/  SYNCS.PHASECHK.TRANS64.TRYWAIT P0, [R3+URZ+0x38860], R2 ;  /* 0x03886002030075a7 */ /* 0x001064000800017f */
[----:B-1----:R-:W-:Y:S05]  /*20610*/  @!P0 NANOSLEEP.SYNCS 0x989680 ;  /* 0x009896800000895d */ /* 0x002fea0003900000 */
[----:B------:R-:W1:Y:S02]  /*20620*/  @!P0 SYNCS.PHASECHK.TRANS64 P0, [R3+URZ+0x38860], R2 ;  /* 0x03886002030085a7 */ /* 0x000e64000800007f */
[----:B-1----:R-:W-:Y:S05]  /*20630*/  @!P0 BRA `(.L_x_6302) ;  /* 0xfffffffc00f08947 */ /* 0x002fea000383ffff */
[----:B------:R-:W-:Y:S05]  /*20640*/  BRA `(.L_x_6413) ;  /* 0xffffffac00347947 */ /* 0x000fea000383ffff */
.L_x_6317:
[----:B-1----:R1:W2:Y:S02]  /*20650*/  SYNCS.PHASECHK.TRANS64.TRYWAIT P0, [R4+URZ+0x38840], R2 ;  /* 0x03884002040075a7 */ /* 0x0022a4000800017f */
[----:B--2---:R-:W-:Y:S05]  /*20660*/  @!P0 NANOSLEEP.SYNCS 0x989680 ;  /* 0x009896800000895d */ /* 0x004fea0003900000 */
[----:B------:R-:W2:Y:S02]  /*20670*/  @!P0 SYNCS.PHASECHK.TRANS64 P0, [R4+URZ+0x38840], R2 ;  /* 0x03884002040085a7 */ /* 0x000ea4000800007f */
[----:B--2---:R-:W-:Y:S05]  /*20680*/  @!P0 BRA `(.L_x_6317) ;  /* 0xfffffffc00f08947 */ /* 0x004fea000383ffff */
[----:B------:R-:W-:Y:S05]  /*20690*/  BRA `(.L_x_6414) ;  /* 0xffffffb800107947 */ /* 0x000fea000383ffff */
.L_x_6322:
[----:B0-----:R0:W2:Y:S02]  /*206a0*/  SYNCS.PHASECHK.TRANS64.TRYWAIT P0, [R4+URZ+0x38860], R2 ;  /* 0x03886002040075a7 */ /* 0x0010a4000800017f */
[----:B--2---:R-:W-:Y:S05]  /*206b0*/  @!P0 NANOSLEEP.SYNCS 0x989680 ;  /* 0x009896800000895d */ /* 0x004fea0003900000 */
[----:B------:R-:W2:Y:S02]  /*206c0*/  @!P0 SYNCS.PHASECHK.TRANS64 P0, [R4+URZ+0x38860], R2 ;  /* 0x03886002040085a7 */ /* 0x000ea4000800007f */
[----:B--2---:R-:W-:Y:S05]  /*206d0*/  @!P0 BRA `(.L_x_6322) ;  /* 0xfffffffc00f08947 */ /* 0x004fea000383ffff */
[----:B------:R-:W-:Y:S05]  /*206e0*/  BRA `(.L_x_6415) ;  /* 0xffffffb8008c7947 */ /* 0x000fea000383ffff */
.L_x_6337:
[----:B-1----:R1:W2:Y:S02]  /*206f0*/  SYNCS.PHASECHK.TRANS64.TRYWAIT P0, [R4+URZ+0x38840], R2 ;  /* 0x03884002040075a7 */ /* 0x0022a4000800017f */
[----:B--2---:R-:W-:Y:S05]  /*20700*/  @!P0 NANOSLEEP.SYNCS 0x989680 ;  /* 0x009896800000895d */ /* 0x004fea0003900000 */
[----:B------:R-:W2:Y:S02]  /*20710*/  @!P0 SYNCS.PHASECHK.TRANS64 P0, [R4+URZ+0x38840], R2 ;  /* 0x03884002040085a7 */ /* 0x000ea4000800007f */
[----:B--2---:R-:W-:Y:S05]  /*20720*/  @!P0 BRA `(.L_x_6337) ;  /* 0xfffffffc00f08947 */ /* 0x004fea000383ffff */
[----:B------:R-:W-:Y:S05]  /*20730*/  BRA `(.L_x_6416) ;  /* 0xffffffc4004c7947 */ /* 0x000fea000383ffff */
.L_x_6342:
[----:B0-----:R0:W2:Y:S02]  /*20740*/  SYNCS.PHASECHK.TRANS64.TRYWAIT P0, [R4+URZ+0x38860], R2 ;  /* 0x03886002040075a7 */ /* 0x0010a4000800017f */
[----:B--2---:R-:W-:Y:S05]  /*20750*/  @!P0 NANOSLEEP.SYNCS 0x989680 ;  /* 0x009896800000895d */ /* 0x004fea0003900000 */
[----:B------:R-:W2:Y:S02]  /*20760*/  @!P0 SYNCS.PHASECHK.TRANS64 P0, [R4+URZ+0x38860], R2 ;  /* 0x03886002040085a7 */ /* 0x000ea4000800007f */
[----:B--2---:R-:W-:Y:S05]  /*20770*/  @!P0 BRA `(.L_x_6342) ;  /* 0xfffffffc00f08947 */ /* 0x004fea000383ffff */
[----:B------:R-:W-:Y:S05]  /*20780*/  BRA `(.L_x_6417) ;  /* 0xffffffc400cc7947 */ /* 0x000fea000383ffff */
.L_x_6358:
[----:B-1----:R-:W5:Y:S01]  /*20790*/  LDL R3, [R1] ;  /* 0x0000000001037983 */ /* 0x002f620000100800 */
[----:B------:R-:W-:Y:S01]  /*207a0*/  BSSY B0, `(.L_x_6418) ;  /* 0x0000008000007945 */ /* 0x000fe20003800000 */
[----:B------:R-:W-:Y:S02]  /*207b0*/  IMAD.MOV.U32 R12, RZ, RZ, RZ ;  /* 0x000000ffff0c7224 */ /* 0x000fe400078e00ff */
[----:B------:R-:W-:Y:S02]  /*207c0*/  IMAD.MOV.U32 R11, RZ, RZ, 0x1f ;  /* 0x0000001fff0b7424 */ /* 0x000fe400078e00ff */
[----:B------:R-:W-:Y:S02]  /*207d0*/  IMAD.MOV.U32 R15, RZ, RZ, -0x1 ;  /* 0xffffffffff0f7424 */ /* 0x000fe400078e00ff */
[----:B-----5:R-:W-:-:S07]  /*207e0*/  IMAD.MOV.U32 R13, RZ, RZ, R3 ;  /* 0x000000ffff0d7224 */ /* 0x020fce00078e0003 */
[----:B0-234-:R-:W-:Y:S05]  /*207f0*/  WARPSYNC.COLLECTIVE R15, `(.L_x_6419) ;  /* 0x000000000f087348 */ /* 0x01dfea0003c00000 */
[----:B------:R1:W0:Y:S02]  /*20800*/  SHFL.IDX P6, R14, R13, R12, R11 ;  /* 0x0000000c0d0e7389 */ /* 0x00022400000c000b */
[----:B01234-:R-:W-:Y:S01]  /*20810*/  ENDCOLLECTIVE ;  /* 0x000000000000791b */ /* 0x01ffe20003800000 */
.L_x_6419:
[----:B------:R-:W-:Y:S05]  /*20820*/  BSYNC B0 ;  /* 0x0000000000007941 */ /* 0x000fea0003800000 */
.L_x_6418:
        /* <DEDUP_REMOVED lines=9> */
.L_x_6420:
        /* <DEDUP_REMOVED lines=25> */
.L_x_6421:
        /* <DEDUP_REMOVED lines=8> */
.L_x_6422:
        /* <DEDUP_REMOVED lines=8> */
.L_x_6423:
        /* <DEDUP_REMOVED lines=8> */
.L_x_6424:
        /* <DEDUP_REMOVED lines=8> */
.L_x_6425:
        /* <DEDUP_REMOVED lines=9> */
.L_x_6426:
[----:B------:R-:W-:Y:S01]  /*20ce0*/  IMAD.MOV.U32 R10, RZ, RZ, R14 ;  /* 0x000000ffff0a7224 */ /* 0x000fe200078e000e */
[----:B------:R-:W-:Y:S06]  /*20cf0*/  BRA `(.L_x_6427) ;  /* 0xffffffd0000c7947 */ /* 0x000fec000383ffff */
.L_x_6361:
        /* <DEDUP_REMOVED lines=8> */
.L_x_6429:
[----:B------:R-:W-:Y:S05]  /*20d80*/  BSYNC B0 ;  /* 0x0000000000007941 */ /* 0x000fea0003800000 */
.L_x_6428:
        /* <DEDUP_REMOVED lines=10> */
.L_x_6430:
        /* <DEDUP_REMOVED lines=8> */
.L_x_6431:
        /* <DEDUP_REMOVED lines=8> */
.L_x_6432:
        /* <DEDUP_REMOVED lines=8> */
.L_x_6433:
        /* <DEDUP_REMOVED lines=9> */
.L_x_6434:
[----:B------:R-:W-:Y:S01]  /*21040*/  IMAD.MOV.U32 R10, RZ, RZ, R14 ;  /* 0x000000ffff0a7224 */ /* 0x000fe200078e000e */
[----:B------:R-:W-:Y:S06]  /*21050*/  BRA `(.L_x_6435) ;  /* 0xffffffcc00e07947 */ /* 0x000fec000383ffff */
.L_x_6363:
[----:B------:R-:W-:Y:S01]  /*21060*/  BSSY B0, `(.L_x_6436) ;  /* 0x0000006000007945 */ /* 0x000fe20003800000 */
[----:B------:R-:W-:Y:S01]  /*21070*/  PLOP3.LUT P6, PT, P6, PT, PT, 0x8, 0x0 ;  /* 0x000000000000781c */ /* 0x000fe200037ce170 */
[----:B------:R-:W-:-:S12]  /*21080*/  IMAD.MOV.U32 R15, RZ, RZ, -0x1 ;  /* 0xffffffffff0f7424 */ /* 0x000fd800078e00ff */
[----:B0-----:R-:W-:Y:S05]  /*21090*/  WARPSYNC.COLLECTIVE R15, `(.L_x_6437) ;  /* 0x000000000f087348 */ /* 0x001fea0003c00000 */
[----:B------:R-:W-:Y:S01]  /*210a0*/  VOTE.ANY R14, PT, P6 ;  /* 0x00000000000e7806 */ /* 0x000fe200030e0100 */
[----:B0-----:R-:W-:Y:S06]  /*210b0*/  ENDCOLLECTIVE ;  /* 0x000000000000791b */ /* 0x001fec0003800000 */
.L_x_6437:
[----:B------:R-:W-:Y:S05]  /*210c0*/  BSYNC B0 ;  /* 0x0000000000007941 */ /* 0x000fea0003800000 */
.L_x_6436:
        /* <DEDUP_REMOVED lines=10> */
.L_x_6438:
[----:B------:R-:W-:Y:S02]  /*21170*/  IMAD.MOV.U32 R13, RZ, RZ, R7 ;  /* 0x000000ffff0d7224 */ /* 0x000fe400078e0007 */
[----:B------:R-:W-:-:S07]  /*21180*/  IMAD.MOV.U32 R4, RZ, RZ, R14 ;  /* 0x000000ffff047224 */ /* 0x000fce00078e000e */
[----:B------:R-:W-:Y:S05]  /*21190*/  WARPSYNC.COLLECTIVE R15, `(.L_x_6439) ;  /* 0x000000000f087348 */ /* 0x000fea0003c00000 */
[----:B------:R0:W1:Y:S02]  /*211a0*/  SHFL.IDX P6, R14, R13, R12, R11 ;  /* 0x0000000c0d0e7389 */ /* 0x00006400000c000b */
[----:B01----:R-:W-:Y:S01]  /*211b0*/  ENDCOLLECTIVE ;  /* 0x000000000000791b */ /* 0x003fe20003800000 */
.L_x_6439:
[----:B------:R-:W-:Y:S02]  /*211c0*/  IMAD.MOV.U32 R7, RZ, RZ, R14 ;  /* 0x000000ffff077224 */ /* 0x000fe400078e000e */
[----:B------:R-:W-:-:S05]  /*211d0*/  IMAD.IADD R5, R9, 0x1, R16 ;  /* 0x0000000109057824 */ /* 0x000fca00078e0210 */
[----:B------:R1:W-:Y:S01]  /*211e0*/  STL [R1+0xc], R5 ;  /* 0x00000c0501007387 */ /* 0x0003e20000100800 */
[----:B------:R-:W-:Y:S05]  /*211f0*/  BRA `(.L_x_6440) ;  /* 0xffffffcc00c07947 */ /* 0x000fea000383ffff */
.L_x_6365:
[----:B------:R-:W-:Y:S01]  /*21200*/  BSSY B0, `(.L_x_6441) ;  /* 0x0000008000007945 */ /* 0x000fe20003800000 */
[----:B------:R-:W-:Y:S02]  /*21210*/  IMAD.MOV.U32 R13, RZ, RZ, R2 ;  /* 0x000000ffff0d7224 */ /* 0x000fe400078e0002 */
[----:B------:R-:W-:Y:S02]  /*21220*/  IMAD.MOV.U32 R12, RZ, RZ, R9 ;  /* 0x000000ffff0c7224 */ /* 0x000fe400078e0009 */
[----:B------:R-:W-:Y:S02]  /*21230*/  IMAD.MOV.U32 R11, RZ, RZ, 0x1f ;  /* 0x0000001fff0b7424 */ /* 0x000fe400078e00ff */
[----:B------:R-:W-:-:S07]  /*21240*/  IMAD.MOV.U32 R15, RZ, RZ, -0x1 ;  /* 0xffffffffff0f7424 */ /* 0x000fce00078e00ff */
[----:B01----:R-:W-:Y:S05]  /*21250*/  WARPSYNC.COLLECTIVE R15, `(.L_x_6442) ;  /* 0x000000000f087348 */ /* 0x003fea0003c00000 */
[----:B------:R2:W3:Y:S02]  /*21260*/  SHFL.IDX P6, R14, R13, R12, R11 ;  /* 0x0000000c0d0e7389 */ /* 0x0004e400000c000b */
[----:B0123--:R-:W-:Y:S01]  /*21270*/  ENDCOLLECTIVE ;  /* 0x000000000000791b */ /* 0x00ffe20003800000 */
.L_x_6442:
[----:B------:R-:W-:Y:S05]  /*21280*/  BSYNC B0 ;  /* 0x0000000000007941 */ /* 0x000fea0003800000 */
.L_x_6441:
[----:B------:R-:W-:Y:S01]  /*21290*/  IMAD.MOV.U32 R2, RZ, RZ, R14 ;  /* 0x000000ffff027224 */ /* 0x000fe200078e000e */
[----:B------:R-:W-:Y:S06]  /*212a0*/  BRA `(.L_x_6443) ;  /* 0xffffffcc00ac7947 */ /* 0x000fec000383ffff */
.L_x_6371:
[----:B0-----:R0:W1:Y:S02]  /*212b0*/  SYNCS.PHASECHK.TRANS64.TRYWAIT P0, [R0+URZ+0x38820], R3 ;  /* 0x03882003000075a7 */ /* 0x001064000800017f */
[----:B-1----:R-:W-:Y:S05]  /*212c0*/  @!P0 NANOSLEEP.SYNCS 0x989680 ;  /* 0x009896800000895d */ /* 0x002fea0003900000 */
[----:B------:R-:W1:Y:S02]  /*212d0*/  @!P0 SYNCS.PHASECHK.TRANS64 P0, [R0+URZ+0x38820], R3 ;  /* 0x03882003000085a7 */ /* 0x000e64000800007f */
[----:B-1----:R-:W-:Y:S05]  /*212e0*/  @!P0 BRA `(.L_x_6371) ;  /* 0xfffffffc00f08947 */ /* 0x002fea000383ffff */
[----:B------:R-:W-:Y:S05]  /*212f0*/  BRA `(.L_x_6444) ;  /* 0xffffffd8004c7947 */ /* 0x000fea000383ffff */
.L_x_6372:
        /* <DEDUP_REMOVED lines=11> */
.L_x_6446:
[----:B------:R-:W-:Y:S05]  /*213b0*/  BSYNC B0 ;  /* 0x0000000000007941 */ /* 0x000fea0003800000 */
.L_x_6445:
[----:B------:R-:W-:Y:S05]  /*213c0*/  BRA `(.L_x_6447) ;  /* 0xffffffd800347947 */ /* 0x000fea000383ffff */
.L_x_6375:
[----:B------:R-:W-:Y:S01]  /*213d0*/  BSSY B1, `(.L_x_6448) ;  /* 0x0000006000017945 */ /* 0x000fe20003800000 */
[----:B------:R-:W-:-:S07]  /*213e0*/  IMAD.MOV.U32 R15, RZ, RZ, -0x1 ;  /* 0xffffffffff0f7424 */ /* 0x000fce00078e00ff */
[----:B01-3--:R-:W-:Y:S05]  /*213f0*/  WARPSYNC.COLLECTIVE R15, `(.L_x_6449) ;  /* 0x000000000f0c7348 */ /* 0x00bfea0003c00000 */
[----:B------:R-:W-:Y:S02]  /*21400*/  ELECT P6, UR62, PT ;  /* 0x00000000003e782f */ /* 0x000fe400038c0000 */
[----:B------:R-:W-:Y:S01]  /*21410*/  MOV R14, UR62 ;  /* 0x0000003e000e7c02 */ /* 0x000fe20008000f00 */
[----:B01-3--:R-:W-:Y:S10]  /*21420*/  ENDCOLLECTIVE ;  /* 0x000000000000791b */ /* 0x00bff40003800000 */
.L_x_6449:
[----:B------:R-:W-:Y:S05]  /*21430*/  BSYNC B1 ;  /* 0x0000000000017941 */ /* 0x000fea0003800000 */
.L_x_6448:
[----:B------:R-:W-:Y:S05]  /*21440*/  BRA `(.L_x_6450) ;  /* 0xffffffd8002c7947 */ /* 0x000fea000383ffff */
.L_x_6377:
[----:B0-----:R0:W1:Y:S02]  /*21450*/  SYNCS.PHASECHK.TRANS64.TRYWAIT P0, [R6+URZ], R5 ;  /* 0x00000005060075a7 */ /* 0x001064000800017f */
[----:B-1----:R-:W-:Y:S05]  /*21460*/  @!P0 NANOSLEEP.SYNCS 0x989680 ;  /* 0x009896800000895d */ /* 0x002fea0003900000 */
[----:B------:R-:W1:Y:S02]  /*21470*/  @!P0 SYNCS.PHASECHK.TRANS64 P0, [R6+URZ], R5 ;  /* 0x00000005060085a7 */ /* 0x000e64000800007f */
[----:B-1----:R-:W-:Y:S05]  /*21480*/  @!P0 BRA `(.L_x_6377) ;  /* 0xfffffffc00f08947 */ /* 0x002fea000383ffff */
[----:B------:R-:W-:Y:S05]  /*21490*/  BRA `(.L_x_6451) ;  /* 0xffffffd800687947 */ /* 0x000fea000383ffff */
.L_x_6378:
[----:B-1----:R1:W2:Y:S02]  /*214a0*/  SYNCS.PHASECHK.TRANS64.TRYWAIT P0, [R7+URZ], R2 ;  /* 0x00000002070075a7 */ /* 0x0022a4000800017f */
[----:B--2---:R-:W-:Y:S05]  /*214b0*/  @!P0 NANOSLEEP.SYNCS 0x989680 ;  /* 0x009896800000895d */ /* 0x004fea0003900000 */
[----:B------:R-:W2:Y:S02]  /*214c0*/  @!P0 SYNCS.PHASECHK.TRANS64 P0, [R7+URZ], R2 ;  /* 0x00000002070085a7 */ /* 0x000ea4000800007f */
[----:B--2---:R-:W-:Y:S05]  /*214d0*/  @!P0 BRA `(.L_x_6378) ;  /* 0xfffffffc00f08947 */ /* 0x004fea000383ffff */
[----:B------:R-:W-:Y:S05]  /*214e0*/  BRA `(.L_x_6452) ;  /* 0xffffffd8005c7947 */ /* 0x000fea000383ffff */
.L_x_6380:
[----:B--2---:R2:W4:Y:S02]  /*214f0*/  SYNCS.PHASECHK.TRANS64.TRYWAIT P0, [R4+URZ], R5 ;  /* 0x00000005040075a7 */ /* 0x004524000800017f */
[----:B----4-:R-:W-:Y:S05]  /*21500*/  @!P0 NANOSLEEP.SYNCS 0x989680 ;  /* 0x009896800000895d */ /* 0x010fea0003900000 */
[----:B------:R-:W4:Y:S02]  /*21510*/  @!P0 SYNCS.PHASECHK.TRANS64 P0, [R4+URZ], R5 ;  /* 0x00000005040085a7 */ /* 0x000f24000800007f */
[----:B----4-:R-:W-:Y:S05]  /*21520*/  @!P0 BRA `(.L_x_6380) ;  /* 0xfffffffc00f08947 */ /* 0x010fea000383ffff */
[----:B------:R-:W-:Y:S05]  /*21530*/  BRA `(.L_x_6453) ;  /* 0xffffffd800647947 */ /* 0x000fea000383ffff */
.L_x_6454:
        /* <DEDUP_REMOVED lines=12> */
.L_x_15006:


//--------------------- .text._ZN7cutlass13device_kernelIN5flash11enable_sm90INS1_16FlashAttnFwdSm90INS1_25CollectiveMainloopFwdSm90ILi2EN4cute5tupleIJNS5_1CILi1EEES8_S8_EEENS6_IJNS7_ILi64EEESA_SA_EEELi512ENS_6half_tEfNS_4arch4Sm90ELb0ELb1ELb0ELb1ELb0ELb1ELb1ELb0ELb0ELb1ELb1ELb0EEENS1_21CollectiveEpilogueFwdINS6_IJSA_NS7_ILi512EEESA_EEES9_SC_SE_Li256ELb1ELb1ELb1ELb0EEENS1_36VarlenDynamicPersistentTileSchedulerILi64ELi64ELi256ELi128ELb1ELb1ELb1ELb1ELb0ELb1EEEEEEEEEvNT_6ParamsE --------------------------
	.section	.text._ZN7cutlass13device_kernelIN5flash11enable_sm90INS1_16FlashAttnFwdSm90INS1_25CollectiveMainloopFwdSm90ILi2EN4cute5tupleIJNS5_1CILi1EEES8_S8_EEENS6_IJNS7_ILi64EEESA_SA_EEELi512ENS_6half_tEfNS_4arch4Sm90ELb0ELb1ELb0ELb1ELb0ELb1ELb1ELb0ELb0ELb1ELb1ELb0EEENS1_21CollectiveEpilogueFwdINS6_IJSA_NS7_ILi512EEESA_EEES9_SC_SE_Li256ELb1ELb1ELb1ELb0EEENS1_36VarlenDynamicPersistentTileSchedulerILi64ELi64ELi256ELi128ELb1ELb1ELb1ELb1ELb0ELb1EEEEEEEEEvNT_6ParamsE,"ax",@progbits
	.align	128
.text._ZN7cutlass13device_kernelIN5flash11enable_sm90INS1_16FlashAttnFwdSm90INS1_25CollectiveMainloopFwdSm90ILi2EN4cute5tupleIJNS5_1CILi1EEES8_S8_EEENS6_IJNS7_ILi64EEESA_SA_EEELi512ENS_6half_tEfNS_4arch4Sm90ELb0ELb1ELb0ELb1ELb0ELb1ELb1ELb0ELb0ELb1ELb1ELb0EEENS1_21CollectiveEpilogueFwdINS6_IJSA_NS7_ILi512EEESA_EEES9_SC_SE_Li256ELb1ELb1ELb1ELb0EEENS1_36VarlenDynamicPersistentTileSchedulerILi64ELi64ELi256ELi128ELb1ELb1ELb1ELb1ELb0ELb1EEEEEEEEEvNT_6ParamsE:
        .type           _ZN7cutlass13device_kernelIN5flash11enable_sm90INS1_16FlashAttnFwdSm90INS1_25CollectiveMainloopFwdSm90ILi2EN4cute5tupleIJNS5_1CILi1EEES8_S8_EEENS6_IJNS7_ILi64EEESA_SA_EEELi512ENS_6half_tEfNS_4arch4Sm90ELb0ELb1ELb0ELb1ELb0ELb1ELb1ELb0ELb0ELb1ELb1ELb0EEENS1_21CollectiveEpilogueFwdINS6_IJSA_NS7_ILi512EEESA_EEES9_SC_SE_Li256ELb1ELb1ELb1ELb0EEENS1_36VarlenDynamicPersistentTileSchedulerILi64ELi64ELi256ELi128ELb1ELb1ELb1ELb1ELb0ELb1EEEEEEEEEvNT_6ParamsE,@function
        .size           _ZN7cutlass13device_kernelIN5flash11enable_sm90INS1_16FlashAttnFwdSm90INS1_25CollectiveMainloopFwdSm90ILi2EN4cute5tupleIJNS5_1CILi1EEES8_S8_EEENS6_IJNS7_ILi64EEESA_SA_EEELi512ENS_6half_tEfNS_4arch4Sm90ELb0ELb1ELb0ELb1ELb0ELb1ELb1ELb0ELb0ELb1ELb1ELb0EEENS1_21CollectiveEpilogueFwdINS6_IJSA_NS7_ILi512EEESA_EEES9_SC_SE_Li256ELb1ELb1ELb1ELb0EEENS1_36VarlenDynamicPersistentTileSchedulerILi64ELi64ELi256ELi128ELb1ELb1ELb1ELb1ELb0ELb1EEEEEEEEEvNT_6ParamsE,(.L_x_15007 - _ZN7cutlass13device_kernelIN5flash11enable_sm90INS1_16FlashAttnFwdSm90INS1_25CollectiveMainloopFwdSm90ILi2EN4cute5tupleIJNS5_1CILi1EEES8_S8_EEENS6_IJNS7_ILi64EEESA_SA_EEELi512ENS_6half_tEfNS_4arch4Sm90ELb0ELb1ELb0ELb1ELb0ELb1ELb1ELb0ELb0ELb1ELb1ELb0EEENS1_21CollectiveEpilogueFwdINS6_IJSA_NS7_ILi512EEESA_EEES9_SC_SE_Li256ELb1ELb1ELb1ELb0EEENS1_36VarlenDynamicPersistentTileSchedulerILi64ELi64ELi256ELi128ELb1ELb1ELb1ELb1ELb0ELb1EEEEEEEEEvNT_6ParamsE)
        .other          _ZN7cutlass13device_kernelIN5flash11enable_sm90INS1_16FlashAttnFwdSm90INS1_25CollectiveMainloopFwdSm90ILi2EN4cute5tupleIJNS5_1CILi1EEES8_S8_EEENS6_IJNS7_ILi64EEESA_SA_EEELi512ENS_6half_tEfNS_4arch4Sm90ELb0ELb1ELb0ELb1ELb0ELb1ELb1ELb0ELb0ELb1ELb1ELb0EEENS1_21CollectiveEpilogueFwdINS6_IJSA_NS7_ILi512EEESA_EEES9_SC_SE_Li256ELb1ELb1ELb1ELb0EEENS1_36VarlenDynamicPersistentTileSchedulerILi64ELi64ELi256ELi128ELb1ELb1ELb1ELb1ELb0ELb1EEEEEEEEEvNT_6ParamsE,@"STO_CUDA_ENTRY STV_DEFAULT"
_ZN7cutlass13device_kernelIN5flash11enable_sm90INS1_16FlashAttnFwdSm90INS1_25CollectiveMainloopFwdSm90ILi2EN4cute5tupleIJNS5_1CILi1EEES8_S8_EEENS6_IJNS7_ILi64EEESA_SA_EEELi512ENS_6half_tEfNS_4arch4Sm90ELb0ELb1ELb0ELb1ELb0ELb1ELb1ELb0ELb0ELb1ELb1ELb0EEENS1_21CollectiveEpilogueFwdINS6_IJSA_NS7_ILi512EEESA_EEES9_SC_SE_Li256ELb1ELb1ELb1ELb0EEENS1_36VarlenDynamicPersistentTileSchedulerILi64ELi64ELi256ELi128ELb1ELb1ELb1ELb1ELb0ELb1EEEEEEEEEvNT_6ParamsE:
        /* <DEDUP_REMOVED lines=24> */
.L_x_6456:
[----:B------:R-:W-:Y:S05]  /*0180*/  BSYNC B0 ;  /* 0x0000000000007941 */ /* 0x000fea0003800000 */
.L_x_6455:
        /* <DEDUP_REMOVED lines=39> */
.L_x_6457:
        /* <DEDUP_REMOVED lines=22> */
.L_x_6458:
        /* <DEDUP_REMOVED lines=18> */
.L_x_6459:
        /* <DEDUP_REMOVED lines=22> */
.L_x_6460:
        /* <DEDUP_REMOVED lines=22> */
.L_x_6461:
        /* <DEDUP_REMOVED lines=8> */
.L_x_6464:
        /* <DEDUP_REMOVED lines=20> */
[----:B------:R-:W-:Y:S01]  /*0b00*/  ULOP3.LUT UR47, UR36, 0x1, URZ, 0xfc, !UPT ;  /* 0x00000001242f7892 */ /* 0x000fe2000f8efc3f */
[----:B------:R-:W-:Y:S02]  /*0b10*/  IMAD.MOV.U32 R215, RZ, RZ, 0x20 ;  /* 0x00000020ffd77424 */ /* 0x000fe400078e00ff */
[----:B------:R-:W-:Y:S01]  /*0b20*/  IMAD.MOV.U32 R185, RZ, RZ, RZ ;  /* 0x000000ffffb97224 */ /* 0x000fe200078e00ff */
[----:B------:R-:W-:Y:S01]  /*0b30*/  SHF.R.S32.HI R3, RZ, 0x1f, R6 ;  /* 0x0000001fff037819 */ /* 0x000fe20000011406 */
[----:B------:R-:W-:Y:S02]  /*0b40*/  IMAD.MOV.U32 R190, RZ, RZ, RZ ;  /* 0x000000ffffbe7224 */ /* 0x000fe400078e00ff */
[----:B------:R-:W-:Y:S01]  /*0b50*/  IMAD.MOV.U32 R22, RZ, RZ, RZ ;  /* 0x000000ffff167224 */ /* 0x000fe200078e00ff */
[CC--:B------:R-:W-:Y:S01]  /*0b60*/  LEA.HI R0, R3.reuse, R6.reuse, RZ, 0x4 ;  /* 0x0000000603007211 */ /* 0x0c0fe200078f20ff */
[----:B------:R-:W-:Y:S01]  /*0b70*/  IMAD.MOV.U32 R19, RZ, RZ, RZ ;  /* 0x000000ffff137224 */ /* 0x000fe200078e00ff */
[CC--:B------:R-:W-:Y:S01]  /*0b80*/  LEA.HI R2, R3.reuse, R6.reuse, RZ, 0x5 ;  /* 0x0000000603027211 */ /* 0x0c0fe200078f28ff */
[----:B------:R-:W-:Y:S01]  /*0b90*/  IMAD.MOV.U32 R229, RZ, RZ, RZ ;  /* 0x000000ffffe57224 */ /* 0x000fe200078e00ff */
[----:B------:R-:W-:-:S02]  /*0ba0*/  LEA.HI R4, R3, R6, RZ, 0x7 ;  /* 0x0000000603047211 */ /* 0x000fc400078f38ff */
[CC--:B------:R-:W-:Y:S02]  /*0bb0*/  LEA.HI R8, R3.reuse, R6.reuse, RZ, 0x2 ;  /* 0x0000000603087211 */ /* 0x0c0fe400078f10ff */
[----:B------:R-:W-:Y:S02]  /*0bc0*/  LEA.HI R3, R3, R6, RZ, 0x3 ;  /* 0x0000000603037211 */ /* 0x000fe400078f18ff */
[----:B------:R-:W-:Y:S02]  /*0bd0*/  SHF.R.S32.HI R5, RZ, 0x4, R0 ;  /* 0x00000004ff057819 */ /* 0x000fe40000011400 */
[----:B------:R-:W-:Y:S02]  /*0be0*/  LOP3.LUT R13, R3, 0xfffffff8, RZ, 0xc0, !PT ;  /* 0xfffffff8030d7812 */ /* 0x000fe400078ec0ff */
[----:B------:R-:W-:Y:S02]  /*0bf0*/  LOP3.LUT R3, R0, 0xfffffff0, RZ, 0xc0, !PT ;  /* 0xfffffff000037812 */ /* 0x000fe400078ec0ff */
[--C-:B------:R-:W-:Y:S01]  /*0c00*/  SHF.R.S32.HI R220, RZ, 0x5, R2.reuse ;  /* 0x00000005ffdc7819 */ /* 0x100fe20000011402 */
[C---:B------:R-:W-:Y:S01]  /*0c10*/  IMAD.IADD R13, R6.reuse, 0x1, -R13 ;  /* 0x00000001060d7824 */ /* 0x040fe200078e0a0d */
[----:B------:R-:W-:Y:S01]  /*0c20*/  SHF.R.S32.HI R7, RZ, 0x1f, R2 ;  /* 0x0000001fff077819 */ /* 0x000fe20000011402 */
[----:B------:R-:W-:Y:S01]  /*0c30*/  IMAD.IADD R3, R6, 0x1, -R3 ;  /* 0x0000000106037824 */ /* 0x000fe200078e0a03 */
[----:B------:R-:W-:Y:S01]  /*0c40*/  LOP3.LUT R9, R4, 0xffffff80, RZ, 0xc0, !PT ;  /* 0xffffff8004097812 */ /* 0x000fe200078ec0ff */
[----:B------:R-:W-:Y:S01]  /*0c50*/  IMAD.SHL.U32 R196, R13, 0x8, RZ ;  /* 0x000000080dc47824 */ /* 0x000fe200078e00ff */
[----:B------:R-:W-:-:S02]  /*0c60*/  LOP3.LUT R11, R8, 0xfffffffc, RZ, 0xc0, !PT ;  /* 0xfffffffc080b7812 */ /* 0x000fc400078ec0ff */
[----:B------:R-:W-:Y:S01]  /*0c70*/  LEA.HI R0, R0, R5, RZ, 0x1 ;  /* 0x0000000500007211 */ /* 0x000fe200078f08ff */
[C---:B------:R-:W-:Y:S01]  /*0c80*/  IMAD.IADD R9, R6.reuse, 0x1, -R9 ;  /* 0x0000000106097824 */ /* 0x040fe200078e0a09 */
[----:B------:R-:W-:Y:S01]  /*0c90*/  LEA.HI R7, R7, R220, RZ, 0x2 ;  /* 0x000000dc07077211 */ /* 0x000fe200078f10ff */
[----:B------:R-:W-:Y:S01]  /*0ca0*/  IMAD.IADD R188, R6, 0x1, -R11 ;  /* 0x0000000106bc7824 */ /* 0x000fe200078e0a0b */
[----:B------:R-:W-:Y:S01]  /*0cb0*/  SHF.R.S32.HI R6, RZ, 0x1f, R3 ;  /* 0x0000001fff067819 */ /* 0x000fe20000011403 */
[----:B------:R-:W-:Y:S01]  /*0cc0*/  VIADD R227, R196, 0x80 ;  /* 0x00000080c4e37836 */ /* 0x000fe20000000000 */
[----:B------:R-:W-:Y:S01]  /*0cd0*/  LOP3.LUT R0, R0, 0x1ffffffe, RZ, 0xc0, !PT ;  /* 0x1ffffffe00007812 */ /* 0x000fe200078ec0ff */
[C---:B------:R-:W-:Y:S01]  /*0ce0*/  VIADD R225, R196.reuse, 0x100 ;  /* 0x00000100c4e17836 */ /* 0x040fe20000000000 */
[----:B------:R-:W-:Y:S01]  /*0cf0*/  SHF.R.S32.HI R20, RZ, 0x7, R4 ;  /* 0x00000007ff147819 */ /* 0x000fe20000011404 */
[----:B------:R-:W-:Y:S01]  /*0d00*/  VIADD R228, R196, 0x40 ;  /* 0x00000040c4e47836 */ /* 0x000fe20000000000 */
[----:B------:R-:W-:Y:S01]  /*0d10*/  LOP3.LUT R7, R7, 0x3ffffc, RZ, 0xc0, !PT ;  /* 0x003ffffc07077812 */ /* 0x000fe200078ec0ff */
[----:B------:R-:W-:Y:S01]  /*0d20*/  IMAD.IADD R0, R5, 0x1, -R0 ;  /* 0x0000000105007824 */ /* 0x000fe200078e0a00 */
[----:B------:R-:W-:Y:S01]  /*0d30*/  SHF.R.S32.HI R2, RZ, 0x1f, R9 ;  /* 0x0000001fff027819 */ /* 0x000fe20000011409 */
[----:B------:R-:W-:Y:S01]  /*0d40*/  IMAD R14, R20, 0x100, R3 ;  /* 0x00000100140e7824 */ /* 0x000fe200078e0203 */
[----:B------:R-:W-:Y:S01]  /*0d50*/  LEA.HI R10, R6, R3, RZ, 0x3 ;  /* 0x00000003060a7211 */ /* 0x000fe200078f18ff */
[----:B------:R-:W-:Y:S01]  /*0d60*/  IMAD.IADD R7, R220, 0x1, -R7 ;  /* 0x00000001dc077824 */ /* 0x000fe200078e0a07 */
[----:B------:R-:W-:Y:S01]  /*0d70*/  SHF.R.S32.HI R186, RZ, 0x2, R8 ;  /* 0x00000002ffba7819 */ /* 0x000fe20000011408 */
[----:B------:R-:W-:Y:S01]  /*0d80*/  IMAD.SHL.U32 R0, R0, 0x8, RZ ;  /* 0x0000000800007824 */ /* 0x000fe200078e00ff */
[----:B------:R-:W-:Y:S01]  /*0d90*/  LEA.HI R5, R2, R9, RZ, 0x2 ;  /* 0x0000000902057211 */ /* 0x000fe200078f10ff */
[----:B------:R-:W-:Y:S01]  /*0da0*/  IMAD R15, R7, 0x10, R14 ;  /* 0x00000010070f7824 */ /* 0x000fe200078e020e */
[----:B------:R-:W-:Y:S01]  /*0db0*/  LOP3.LUT R12, R10, 0xfffffff8, RZ, 0xc0, !PT ;  /* 0xfffffff80a0c7812 */ /* 0x000fe200078ec0ff */
[----:B------:R-:W-:Y:S01]  /*0dc0*/  VIADD R7, R186, 0x20 ;  /* 0x00000020ba077836 */ /* 0x000fe20000000000 */
[--C-:B------:R-:W-:Y:S01]  /*0dd0*/  SHF.R.S32.HI R6, RZ, 0x2, R5.reuse ;  /* 0x00000002ff067819 */ /* 0x100fe20000011405 */
[----:B------:R-:W-:Y:S01]  /*0de0*/  IMAD.SHL.U32 R10, R10, 0x40, RZ ;  /* 0x000000400a0a7824 */ /* 0x000fe200078e00ff */
[----:B------:R-:W-:Y:S01]  /*0df0*/  SHF.R.S32.HI R11, RZ, 0x1f, R5 ;  /* 0x0000001fff0b7819 */ /* 0x000fe20000011405 */
[----:B------:R-:W-:Y:S01]  /*0e00*/  IMAD.IADD R12, R3, 0x1, -R12 ;  /* 0x00000001030c7824 */ /* 0x000fe200078e0a0c */
[----:B------:R-:W-:Y:S01]  /*0e10*/  SHF.R.S32.HI R16, RZ, 0x1f, R7 ;  /* 0x0000001fff107819 */ /* 0x000fe20000011407 */
[--C-:B------:R-:W-:Y:S01]  /*0e20*/  IMAD.U32 R15, R15, 0x40, R0.reuse ;  /* 0x000000400f0f7824 */ /* 0x100fe200078e0000 */
[----:B------:R-:W-:Y:S01]  /*0e30*/  LEA.HI R11, R11, R6, RZ, 0x3 ;  /* 0x000000060b0b7211 */ /* 0x000fe200078f18ff */
[----:B------:R-:W-:Y:S01]  /*0e40*/  IMAD.SHL.U32 R3, R12, 0x40, RZ ;  /* 0x000000400c037824 */ /* 0x000fe200078e00ff */
[----:B------:R-:W-:Y:S01]  /*0e50*/  LOP3.LUT R14, R5, 0x7ffffffc, RZ, 0xc0, !PT ;  /* 0x7ffffffc050e7812 */ /* 0x000fe200078ec0ff */
[C---:B------:R-:W-:Y:S01]  /*0e60*/  VIADD R226, R196.reuse, 0xc0 ;  /* 0x000000c0c4e27836 */ /* 0x040fe20000000000 */
[----:B------:R-:W-:Y:S01]  /*0e70*/  LOP3.LUT R11, R11, 0xfffffff8, RZ, 0xc0, !PT ;  /* 0xfffffff80b0b7812 */ /* 0x000fe200078ec0ff */
[----:B------:R-:W-:Y:S01]  /*0e80*/  VIADD R224, R196, 0x140 ;  /* 0x00000140c4e07836 */ /* 0x000fe20000000000 */
[----:B------:R-:W-:Y:S01]  /*0e90*/  LEA.HI R5, R16, R7, RZ, 0x3 ;  /* 0x0000000710057211 */ /* 0x000fe200078f18ff */
[----:B------:R-:W-:Y:S01]  /*0ea0*/  IMAD.SHL.U32 R7, R7, 0x40, RZ ;  /* 0x0000004007077824 */ /* 0x000fe200078e00ff */
[----:B------:R-:W-:Y:S01]  /*0eb0*/  LOP3.LUT R3, R3, 0x1c0, RZ, 0xc0, !PT ;  /* 0x000001c003037812 */ /* 0x000fe200078ec0ff */
[----:B------:R-:W-:Y:S01]  /*0ec0*/  IMAD.IADD R11, R6, 0x1, -R11 ;  /* 0x00000001060b7824 */ /* 0x000fe200078e0a0b */
[----:B------:R-:W-:Y:S01]  /*0ed0*/  LEA.HI R4, R4, R20, RZ, 0x1 ;  /* 0x0000001404047211 */ /* 0x000fe200078f08ff */
[----:B------:R-:W-:Y:S01]  /*0ee0*/  IMAD.SHL.U32 R6, R5, 0x40, RZ ;  /* 0x0000004005067824 */ /* 0x000fe200078e00ff */
[----:B------:R-:W-:Y:S01]  /*0ef0*/  LOP3.LUT R0, R3, 0x8, R0, 0xf8, !PT ;  /* 0x0000000803007812 */ /* 0x000fe200078ef800 */
[----:B------:R-:W-:Y:S01]  /*0f00*/  IMAD.SHL.U32 R16, R188, 0x8, RZ ;  /* 0x00000008bc107824 */ /* 0x000fe200078e00ff */
[----:B------:R-:W-:Y:S01]  /*0f10*/  SHF.R.U32.HI R5, RZ, 0x3, R3 ;  /* 0x00000003ff057819 */ /* 0x000fe20000011603 */
[----:B------:R-:W-:Y:S01]  /*0f20*/  IMAD.IADD R14, R9, 0x1, -R14 ;  /* 0x00000001090e7824 */ /* 0x000fe200078e0a0e */
[----:B------:R-:W-:Y:S01]  /*0f30*/  LOP3.LUT R3, R10, 0x7ffffe00, RZ, 0xc0, !PT ;  /* 0x7ffffe000a037812 */ /* 0x000fe200078ec0ff */
[----:B------:R-:W-:Y:S01]  /*0f40*/  STL [R1+0x64], R20 ;  /* 0x0000641401007387 */ /* 0x000fe20000100800 */
[----:B------:R-:W-:Y:S01]  /*0f50*/  LOP3.LUT R0, R0, R5, RZ, 0x3c, !PT ;  /* 0x0000000500007212 */ /* 0x000fe200078e3cff */
[----:B------:R-:W-:Y:S01]  /*0f60*/  IMAD.SHL.U32 R187, R14, 0x2, RZ ;  /* 0x000000020ebb7824 */ /* 0x000fe200078e00ff */
[----:B------:R-:W-:Y:S01]  /*0f70*/  LOP3.LUT R7, R7, 0x1c0, RZ, 0xc0, !PT ;  /* 0x000001c007077812 */ /* 0x000fe200078ec0ff */
[----:B------:R-:W-:Y:S01]  /*0f80*/  IMAD R3, R220, 0x400, R3 ;  /* 0x00000400dc037824 */ /* 0x000fe200078e0203 */
[----:B------:R-:W-:Y:S01]  /*0f90*/  LOP3.LUT R4, R4, 0xfffffe, RZ, 0xc0, !PT ;  /* 0x00fffffe04047812 */ /* 0x000fe200078ec0ff */
[----:B------:R-:W-:Y:S01]  /*0fa0*/  STL [R1+0x84], R15 ;  /* 0x0000840f01007387 */ /* 0x000fe20000100800 */
[----:B------:R-:W-:Y:S01]  /*0fb0*/  LEA.HI R2, R2, R9, RZ, 0x5 ;  /* 0x0000000902027211 */ /* 0x000fe200078f28ff */
[----:B------:R-:W-:Y:S01]  /*0fc0*/  IMAD.IADD R199, R3, 0x1, R0 ;  /* 0x0000000103c77824 */ /* 0x000fe200078e0200 */
[----:B------:R-:W-:Y:S01]  /*0fd0*/  SHF.R.S32.HI R3, RZ, 0x1f, R8 ;  /* 0x0000001fff037819 */ /* 0x000fe20000011408 */
[----:B------:R-:W-:Y:S01]  /*0fe0*/  IMAD.IADD R4, R20, 0x1, -R4 ;  /* 0x0000000114047824 */ /* 0x000fe200078e0a04 */
[----:B------:R-:W-:Y:S01]  /*0ff0*/  SHF.R.U32.HI R9, RZ, 0x3, R7 ;  /* 0x00000003ff097819 */ /* 0x000fe20000011607 */
[----:B------:R-:W-:Y:S01]  /*1000*/  IMAD R199, R199, 0x2, R18 ;  /* 0x00000002c7c77824 */ /* 0x000fe200078e0212 */
[----:B------:R-:W-:-:S02]  /*1010*/  LOP3.LUT R7, R7, 0x38, R16, 0xf8, !PT ;  /* 0x0000003807077812 */ /* 0x000fc400078ef810 */
[----:B------:R-:W-:Y:S01]  /*1020*/  LOP3.LUT R6, R6, 0xfffffe00, RZ, 0xc0, !PT ;  /* 0xfffffe0006067812 */ /* 0x000fe200078ec0ff */
[C---:B------:R-:W-:Y:S01]  /*1030*/  VIADD R216, R199.reuse, 0x36400 ;  /* 0x00036400c7d87836 */ /* 0x040fe20000000000 */
[----:B------:R-:W-:Y:S01]  /*1040*/  LEA.HI R0, R188, R188, RZ, 0x1 ;  /* 0x000000bcbc007211 */ /* 0x000fe200078f08ff */
[----:B------:R-:W-:Y:S01]  /*1050*/  VIADD R214, R199, 0x36440 ;  /* 0x00036440c7d67836 */ /* 0x000fe20000000000 */
[----:B------:R-:W-:Y:S02]  /*1060*/  SHF.R.S32.HI R2, RZ, 0x5, R2 ;  /* 0x00000005ff027819 */ /* 0x000fe40000011402 */
[----:B------:R-:W-:Y:S02]  /*1070*/  LEA.HI R3, R3, R186, RZ, 0x3 ;  /* 0x000000ba03037211 */ /* 0x000fe400078f18ff */
[----:B------:R-:W-:Y:S01]  /*1080*/  LOP3.LUT R7, R6, R7, R9, 0xf6, !PT ;  /* 0x0000000706077212 */ /* 0x000fe200078ef609 */
[----:B------:R-:W-:Y:S01]  /*1090*/  IMAD R193, R2, 0x10, R11 ;  /* 0x0000001002c17824 */ /* 0x000fe200078e020b */
[----:B------:R-:W-:Y:S01]  /*10a0*/  LOP3.LUT R5, R0, 0x1ffffffe, RZ, 0xc0, !PT ;  /* 0x1ffffffe00057812 */ /* 0x000fe200078ec0ff */
[----:B------:R-:W-:Y:S01]  /*10b0*/  IMAD.SHL.U32 R0, R4, 0x100, RZ ;  /* 0x0000010004007824 */ /* 0x000fe200078e00ff */
[----:B------:R-:W-:-:S02]  /*10c0*/  R2P PR, R12, 0x6 ;  /* 0x000000060c007804 */ /* 0x000fc40000000000 */
[----:B------:R-:W-:Y:S01]  /*10d0*/  LOP3.LUT R3, R3, 0xfffffff8, RZ, 0xc0, !PT ;  /* 0xfffffff803037812 */ /* 0x000fe200078ec0ff */
[----:B------:R-:W-:Y:S01]  /*10e0*/  IMAD.IADD R197, R187, 0x1, R0 ;  /* 0x00000001bbc57824 */ /* 0x000fe200078e0200 */
[----:B------:R-:W-:Y:S01]  /*10f0*/  SHF.R.S32.HI R2, RZ, 0x1f, R227 ;  /* 0x0000001fff027819 */ /* 0x000fe200000114e3 */
[----:B------:R0:W-:Y:S01]  /*1100*/  STL [R1+0x80], R0 ;  /* 0x0000800001007387 */ /* 0x0001e20000100800 */
[----:B------:R-:W-:Y:S01]  /*1110*/  SHF.R.S32.HI R2, RZ, 0x1f, R225 ;  /* 0x0000001fff027819 */ /* 0x000fe200000114e1 */
[----:B------:R-:W-:Y:S01]  /*1120*/  IMAD R2, R7, 0x2, R18 ;  /* 0x0000000207027824 */ /* 0x000fe200078e0212 */
[----:B------:R-:W-:Y:S01]  /*1130*/  SEL R215, R215, 0xffffffe0, !P1 ;  /* 0xffffffe0d7d77807 */ /* 0x000fe20004800000 */
[----:B------:R-:W-:Y:S01]  /*1140*/  IMAD.IADD R198, R186, 0x1, -R3 ;  /* 0x00000001bac67824 */ /* 0x000fe200078e0a03 */
[----:B------:R-:W-:Y:S01]  /*1150*/  SHF.R.S32.HI R3, RZ, 0x1f, R228 ;  /* 0x0000001fff037819 */ /* 0x000fe200000114e4 */
[C---:B------:R-:W-:Y:S01]  /*1160*/  VIADD R237, R197.reuse, 0xc8 ;  /* 0x000000c8c5ed7836 */ /* 0x040fe20000000000 */
[----:B------:R-:W-:Y:S01]  /*1170*/  SHF.R.S32.HI R3, RZ, 0x1f, R226 ;  /* 0x0000001fff037819 */ /* 0x000fe200000114e2 */
[----:B------:R1:W-:Y:S01]  /*1180*/  STL [R1+0x7c], R2 ;  /* 0x00007c0201007387 */ /* 0x0003e20000100800 */
[C---:B------:R-:W-:Y:S01]  /*1190*/  VIADD R3, R197.reuse, 0xb0 ;  /* 0x000000b0c5037836 */ /* 0x040fe20000000000 */
[----:B0-----:R-:W-:Y:S01]  /*11a0*/  SHF.R.S32.HI R0, RZ, 0x1f, R224 ;  /* 0x0000001fff007819 */ /* 0x001fe200000114e0 */
[C---:B------:R-:W-:Y:S01]  /*11b0*/  VIADD R236, R197.reuse, 0xd0 ;  /* 0x000000d0c5ec7836 */ /* 0x040fe20000000000 */
[----:B------:R-:W-:Y:S01]  /*11c0*/  SHF.R.S32.HI R0, RZ, 0x1f, R197 ;  /* 0x0000001fff007819 */ /* 0x000fe200000114c5 */
[----:B------:R-:W-:Y:S01]  /*11d0*/  VIADD R0, R197, 0xc0 ;  /* 0x000000c0c5007836 */ /* 0x000fe20000000000 */
[----:B------:R-:W-:Y:S01]  /*11e0*/  SHF.R.S32.HI R3, RZ, 0x1f, R3 ;  /* 0x0000001fff037819 */ /* 0x000fe20000011403 */
[----:B------:R-:W-:-:S02]  /*11f0*/  IMAD.IADD R218, R188, 0x1, -R5 ;  /* 0x00000001bcda7824 */ /* 0x000fc400078e0a05 */
[C---:B------:R-:W-:Y:S01]  /*1200*/  VIADD R234, R197.reuse, 0xe0 ;  /* 0x000000e0c5ea7836 */ /* 0x040fe20000000000 */
[----:B------:R-:W-:Y:S01]  /*1210*/  SHF.R.S32.HI R3, RZ, 0x1f, R0 ;  /* 0x0000001fff037819 */ /* 0x000fe20000011400 */
[C---:B-1----:R-:W-:Y:S01]  /*1220*/  VIADD R2, R197.reuse, 0xb8 ;  /* 0x000000b8c5027836 */ /* 0x042fe20000000000 */
[----:B------:R-:W-:Y:S01]  /*1230*/  SHF.R.S32.HI R0, RZ, 0x1f, R236 ;  /* 0x0000001fff007819 */ /* 0x000fe200000114ec */
[C---:B------:R-:W-:Y:S02]  /*1240*/  VIADD R233, R197.reuse, 0xe8 ;  /* 0x000000e8c5e97836 */ /* 0x040fe40000000000 */
        /* <DEDUP_REMOVED lines=56> */
[----:B------:R-:W-:-:S02]  /*15d0*/  IMAD R218, R218, 0x8, R193 ;  /* 0x00000008dada7824 */ /* 0x000fc400078e02c1 */
[----:B------:R-:W-:-:S07]  /*15e0*/  IMAD.IADD R215, R215, 0x1, R214 ;  /* 0x00000001d7d77824 */ /* 0x000fce00078e02d6 */
.L_x_6675:
[----:B------:R-:W-:Y:S01]  /*15f0*/  ULDC.64 UR4, c[0x0][0xb20] ;  /* 0x0002c80000047ab9 */ /* 0x000fe20000000a00 */
[----:B012-4-:R-:W0:Y:S01]  /*1600*/  LDC.64 R2, c[0x0][0xb00] ;  /* 0x0002c000ff027b82 */ /* 0x017e220000000a00 */
[----:B------:R-:W-:Y:S01]  /*1610*/  ISETP.NE.U32.AND P0, PT, RZ, UR4, PT ;  /* 0x00000004ff007c0c */ /* 0x000fe2000bf05070 */
[----:B-----5:R-:W-:Y:S01]  /*1620*/  IMAD.MOV.U32 R24, RZ, RZ, RZ ;  /* 0x000000ffff187224 */ /* 0x020fe200078e00ff */
        /* <DEDUP_REMOVED lines=15> */
[----:B------:R-:W5:Y:S01]  /*1720*/  @P3 LDG.E R24, desc[UR50][R2.64] ;  /* 0x0000003202183981 */ /* 0x000f62000c1e1900 */
[----:B------:R-:W-:Y:S01]  /*1730*/  ISETP.NE.U32.AND P2, PT, RZ, UR6, PT ;  /* 0x00000006ff007c0c */ /* 0x000fe2000bf45070 */
[----:B-1----:R-:W-:-:S04]  /*1740*/  @P0 IMAD.WIDE R4, R155, 0x4, R4 ;  /* 0x000000049b040825 */ /* 0x002fc800078e0204 */
[----:B0-----:R-:W-:Y:S01]  /*1750*/  @P1 IMAD.WIDE R6, R155, 0x4, R6 ;  /* 0x000000049b061825 */ /* 0x001fe200078e0206 */
[----:B------:R-:W-:Y:S01]  /*1760*/  UISETP.NE.U32.AND UP0, UPT, UR4, URZ, UPT ;  /* 0x0000003f0400728c */ /* 0x000fe2000bf05070 */
[----:B------:R0:W5:Y:S02]  /*1770*/  @P0 LDG.E R10, desc[UR50][R4.64] ;  /* 0x00000032040a0981 */ /* 0x000164000c1e1900 */
[----:B------:R-:W-:Y:S02]  /*1780*/  ULDC UR4, c[0x0][0x424] ;  /* 0x0001090000047ab9 */ /* 0x000fe40000000800 */
[----:B------:R1:W5:Y:S01]  /*1790*/  @P1 LDG.E R23, desc[UR50][R6.64] ;  /* 0x0000003206171981 */ /* 0x000362000c1e1900 */
[----:B------:R-:W-:Y:S01]  /*17a0*/  UISETP.NE.AND.EX UP0, UPT, UR5, URZ, UPT, UP0 ;  /* 0x0000003f0500728c */ /* 0x000fe2000bf05300 */
[C---:B------:R-:W-:Y:S02]  /*17b0*/  LOP3.LUT R0, R154.reuse, 0xff0000, RZ, 0xc0, !PT ;  /* 0x00ff00009a007812 */ /* 0x040fe400078ec0ff */
[----:B------:R-:W-:Y:S01]  /*17c0*/  ULDC UR5, c[0x0][0x2f0] ;  /* 0x0000bc0000057ab9 */ /* 0x000fe20000000800 */
[----:B------:R-:W-:Y:S01]  /*17d0*/  USEL UR4, UR4, 0x1, UP0 ;  /* 0x0000000104047887 */ /* 0x000fe20008000000 */
[----:B0-----:R-:W-:-:S02]  /*17e0*/  LOP3.LUT R4, R154, 0xff000000, RZ, 0xc0, !PT ;  /* 0xff0000009a047812 */ /* 0x001fc400078ec0ff */
[----:B------:R-:W-:Y:S01]  /*17f0*/  ISETP.NE.AND.EX P2, PT, RZ, UR7, PT, P2 ;  /* 0x00000007ff007c0c */ /* 0x000fe2000bf45320 */
[----:B------:R-:W-:Y:S01]  /*1800*/  UIMAD UR4, UR4, UR5, URZ ;  /* 0x00000005040472a4 */ /* 0x000fe2000f8e023f */
[----:B------:R-:W-:Y:S02]  /*1810*/  SHF.R.U32.HI R5, RZ, 0x8, R4 ;  /* 0x00000008ff057819 */ /* 0x000fe40000011604 */
[----:B------:R-:W-:Y:S01]  /*1820*/  ULDC UR5, c[0x0][0x348] ;  /* 0x0000d20000057ab9 */ /* 0x000fe20000000800 */
[----:B------:R-:W-:Y:S01]  /*1830*/  LOP3.LUT R221, R154, 0xffff, RZ, 0xc0, !PT ;  /* 0x0000ffff9add7812 */ /* 0x000fe200078ec0ff */
[----:B------:R-:W-:Y:S01]  /*1840*/  IMAD.MOV.U32 R223, RZ, RZ, R155 ;  /* 0x000000ffffdf7224 */ /* 0x000fe200078e009b */
[----:B------:R-:W-:Y:S01]  /*1850*/  LEA.HI R222, R0, R5, RZ, 0x10 ;  /* 0x0000000500de7211 */ /* 0x000fe200078f80ff */
[----:B-1----:R-:W-:Y:S06]  /*1860*/  @P1 BRA `(.L_x_6466) ;  /* 0x0000000000241947 */ /* 0x002fec0003800000 */
        /* <DEDUP_REMOVED lines=9> */
.L_x_6466:
[----:B------:R-:W-:Y:S02]  /*1900*/  IMAD.U32 R40, RZ, RZ, UR5 ;  /* 0x00000005ff287e24 */ /* 0x000fe4000f8e00ff */
[----:B------:R-:W-:Y:S01]  /*1910*/  IMAD.U32 R25, RZ, RZ, UR4 ;  /* 0x00000004ff197e24 */ /* 0x000fe2000f8e00ff */
[----:B------:R-:W-:Y:S06]  /*1920*/  @!P2 BRA `(.L_x_6467) ;  /* 0x000000000010a947 */ /* 0x000fec0003800000 */
[----:B------:R-:W0:Y:S02]  /*1930*/  LDC.64 R2, c[0x0][0xb18] ;  /* 0x0002c600ff027b82 */ /* 0x000e240000000a00 */
[----:B0-----:R-:W-:-:S05]  /*1940*/  IMAD.WIDE R2, R155, 0x4, R2 ;  /* 0x000000049b027825 */ /* 0x001fca00078e0202 */
[----:B------:R0:W5:Y:S01]  /*1950*/  LDG.E R25, desc[UR50][R2.64] ;  /* 0x0000003202197981 */ /* 0x000162000c1e1900 */
[----:B------:R-:W-:Y:S05]  /*1960*/  BRA `(.L_x_6468) ;  /* 0x0000000000107947 */ /* 0x000fea0003800000 */
.L_x_6467:
[----:B------:R-:W-:Y:S05]  /*1970*/  @!P3 BRA `(.L_x_6468) ;  /* 0x00000000000cb947 */ /* 0x000fea0003800000 */
[----:B------:R-:W2:Y:S04]  /*1980*/  LDG.E R0, desc[UR50][R2.64] ;  /* 0x0000003202007981 */ /* 0x000ea8000c1e1900 */
[----:B------:R-:W2:Y:S02]  /*1990*/  LDG.E R25, desc[UR50][R2.64+0x4] ;  /* 0x0000043202197981 */ /* 0x000ea4000c1e1900 */
[----:B--2---:R-:W-:-:S07]  /*19a0*/  IMAD.IADD R25, R25, 0x1, -R0 ;  /* 0x0000000119197824 */ /* 0x004fce00078e0a00 */
.L_x_6468:
[----:B------:R-:W-:Y:S01]  /*19b0*/  ULDC.64 UR4, c[0x0][0xb08] ;  /* 0x0002c20000047ab9 */ /* 0x000fe20000000a00 */
[----:B------:R-:W1:Y:S01]  /*19c0*/  LDC R4, c[0x0][0x448] ;  /* 0x00011200ff047b82 */ /* 0x000e620000000800 */
[----:B------:R-:W-:-:S04]  /*19d0*/  ISETP.NE.U32.AND P0, PT, RZ, UR4, PT ;  /* 0x00000004ff007c0c */ /* 0x000fc8000bf05070 */
[----:B------:R-:W-:Y:S01]  /*19e0*/  ISETP.NE.AND.EX P0, PT, RZ, UR5, PT, P0 ;  /* 0x00000005ff007c0c */ /* 0x000fe2000bf05300 */
[----:B------:R-:W-:Y:S02]  /*19f0*/  ULDC.64 UR4, c[0x0][0xb28] ;  /* 0x0002ca0000047ab9 */ /* 0x000fe40000000a00 */
[----:B------:R-:W-:-:S04]  /*1a00*/  ISETP.NE.U32.AND P1, PT, RZ, UR4, PT ;  /* 0x00000004ff007c0c */ /* 0x000fc8000bf25070 */
[----:B------:R-:W-:-:S06]  /*1a10*/  ISETP.NE.AND.EX P1, PT, RZ, UR5, PT, P1 ;  /* 0x00000005ff007c0c */ /* 0x000fcc000bf25310 */
[----:B------:R-:W2:Y:S08]  /*1a20*/  @P0 LDC.64 R6, c[0x0][0xb08] ;  /* 0x0002c200ff060b82 */ /* 0x000eb00000000a00 */
[----:B------:R-:W3:Y:S01]  /*1a30*/  @P1 LDC.64 R8, c[0x0][0xb28] ;  /* 0x0002ca00ff081b82 */ /* 0x000ee20000000a00 */
[----:B--2---:R-:W-:-:S05]  /*1a40*/  @P0 IMAD.WIDE R6, R155, 0x4, R6 ;  /* 0x000000049b060825 */ /* 0x004fca00078e0206 */
[----:B------:R-:W2:Y:S04]  /*1a50*/  @P0 LDG.E R0, desc[UR50][R6.64] ;  /* 0x0000003206000981 */ /* 0x000ea8000c1e1900 */
[----:B0-----:R-:W2:Y:S01]  /*1a60*/  @P0 LDG.E R3, desc[UR50][R6.64+0x4] ;  /* 0x0000043206030981 */ /* 0x001ea2000c1e1900 */
[----:B-----5:R-:W-:Y:S02]  /*1a70*/  IMAD.MOV.U32 R2, RZ, RZ, R25 ;  /* 0x000000ffff027224 */ /* 0x020fe400078e0019 */
[----:B---3--:R-:W-:-:S05]  /*1a80*/  @P1 IMAD.WIDE R8, R155, 0x4, R8 ;  /* 0x000000049b081825 */ /* 0x008fca00078e0208 */
[----:B------:R0:W5:Y:S01]  /*1a90*/  @P1 LDG.E R2, desc[UR50][R8.64] ;  /* 0x0000003208021981 */ /* 0x000162000c1e1900 */
[----:B-1----:R-:W-:Y:S01]  /*1aa0*/  ISETP.NE.AND P1, PT, R4, 0x1, PT ;  /* 0x000000010400780c */ /* 0x002fe20003f25270 */
[----:B------:R-:W-:Y:S01]  /*1ab0*/  IMAD.SHL.U32 R195, R153, 0x40, RZ ;  /* 0x0000004099c37824 */ /* 0x000fe200078e00ff */
[----:B------:R-:W1:Y:S01]  /*1ac0*/  LDC.64 R4, c[0x0][0xad8] ;  /* 0x0002b600ff047b82 */ /* 0x000e620000000a00 */
[----:B------:R-:W-:-:S10]  /*1ad0*/  IMAD.IADD R13, R25, 0x1, -R10 ;  /* 0x00000001190d7824 */ /* 0x000fd400078e0a0a */
[----:B------:R-:W3:Y:S08]  /*1ae0*/  @P1 LDC R11, c[0x0][0x44c] ;  /* 0x00011300ff0b1b82 */ /* 0x000ef00000000800 */
[----:B------:R-:W4:Y:S01]  /*1af0*/  @P1 LDC R12, c[0x0][0x450] ;  /* 0x00011400ff0c1b82 */ /* 0x000f220000000800 */
[----:B-1----:R-:W-:Y:S01]  /*1b00*/  ISETP.GE.AND P2, PT, R5, 0x1, PT ;  /* 0x000000010500780c */ /* 0x002fe20003f46270 */
[----:B--2---:R-:W-:-:S02]  /*1b10*/  @P0 IMAD.IADD R40, R3, 0x1, -R0 ;  /* 0x0000000103280824 */ /* 0x004fc400078e0a00 */
[----:B------:R-:W-:Y:S02]  /*1b20*/  VIADD R0, R195, 0x3f ;  /* 0x0000003fc3007836 */ /* 0x000fe40000000000 */
[----:B------:R-:W-:Y:S02]  /*1b30*/  IMAD.IADD R184, R13, 0x1, R40 ;  /* 0x000000010db87824 */ /* 0x000fe400078e0228 */
[----:B---3--:R-:W-:-:S03]  /*1b40*/  @P1 IMAD.HI.U32 R3, R0, R11, RZ ;  /* 0x0000000b00031227 */ /* 0x008fc600078e00ff */
[C---:B------:R-:W-:Y:S01]  /*1b50*/  IADD3 R44, R184.reuse, 0x1, -R23 ;  /* 0x00000001b82c7810 */ /* 0x040fe20007ffe817 */
[----:B------:R-:W-:Y:S01]  /*1b60*/  IMAD.MOV.U32 R7, RZ, RZ, R0 ;  /* 0x000000ffff077224 */ /* 0x000fe200078e0000 */
[----:B----4-:R-:W-:Y:S01]  /*1b70*/  @P1 SHF.R.U32.HI R7, RZ, R12, R3 ;  /* 0x0000000cff071219 */ /* 0x010fe20000011603 */
[----:B------:R-:W-:-:S04]  /*1b80*/  VIADD R0, R184, 0x3f ;  /* 0x0000003fb8007836 */ /* 0x000fc80000000000 */
[----:B0-----:R-:W-:Y:S01]  /*1b90*/  IMAD.IADD R9, R44, 0x1, R7 ;  /* 0x000000012c097824 */ /* 0x001fe200078e0207 */
        /* <DEDUP_REMOVED lines=16> */
.L_x_6471:
[----:B------:R-:W-:-:S13]  /*1ca0*/  ISETP.NE.AND P0, PT, R5, 0x1, PT ;  /* 0x000000010500780c */ /* 0x000fda0003f05270 */
[----:B------:R-:W0:Y:S02]  /*1cb0*/  @P0 LDC.64 R6, c[0x0][0xae0] ;  /* 0x0002b800ff060b82 */ /* 0x000e240000000a00 */
[----:B0-----:R-:W-:-:S05]  /*1cc0*/  @P0 IMAD.HI.U32 R6, R0, R6, RZ ;  /* 0x0000000600060227 */ /* 0x001fca00078e00ff */
[----:B------:R-:W-:-:S07]  /*1cd0*/  @P0 SHF.R.U32.HI R0, RZ, R7, R6 ;  /* 0x00000007ff000219 */ /* 0x000fce0000011606 */
.L_x_6472:
[----:B------:R-:W-:Y:S05]  /*1ce0*/  BSYNC B0 ;  /* 0x0000000000007941 */ /* 0x000fea0003800000 */
.L_x_6470:
[----:B------:R-:W-:-:S05]  /*1cf0*/  IMAD R3, R0, R5, R5 ;  /* 0x0000000500037224 */ /* 0x000fca00078e0205 */
[----:B------:R-:W-:-:S07]  /*1d00*/  VIMNMX R4, R4, R3, PT ;  /* 0x0000000304047248 */ /* 0x000fce0003fe0100 */
.L_x_6469:
[----:B------:R-:W0:Y:S01]  /*1d10*/  @P1 LDC R0, c[0x0][0x44c] ;  /* 0x00011300ff001b82 */ /* 0x000e220000000800 */
[----:B------:R-:W-:Y:S01]  /*1d20*/  VIADD R4, R4, 0x3f ;  /* 0x0000003f04047836 */ /* 0x000fe20000000000 */
[----:B------:R-:W-:Y:S01]  /*1d30*/  ULDC UR4, c[0x0][0xad4] ;  /* 0x0002b50000047ab9 */ /* 0x000fe20000000800 */
[----:B------:R-:W-:Y:S02]  /*1d40*/  IMAD.MOV.U32 R7, RZ, RZ, R195 ;  /* 0x000000ffff077224 */ /* 0x000fe400078e00c3 */
[----:B------:R-:W-:Y:S01]  /*1d50*/  IMAD.IADD R152, R184, 0x1, -R23 ;  /* 0x00000001b8987824 */ /* 0x000fe200078e0a17 */
[----:B------:R-:W-:Y:S02]  /*1d60*/  SHF.R.S32.HI R3, RZ, 0x1f, R4 ;  /* 0x0000001fff037819 */ /* 0x000fe40000011404 */
[----:B------:R-:W1:Y:S02]  /*1d70*/  @P1 LDC R9, c[0x0][0x450] ;  /* 0x00011400ff091b82 */ /* 0x000e640000000800 */
[----:B------:R-:W-:Y:S01]  /*1d80*/  LEA.HI R3, R3, R4, RZ, 0x6 ;  /* 0x0000000403037211 */ /* 0x000fe200078f30ff */
[----:B0-----:R-:W-:-:S05]  /*1d90*/  @P1 IMAD.HI.U32 R0, R195, R0, RZ ;  /* 0x00000000c3001227 */ /* 0x001fca00078e00ff */
[----:B-1----:R-:W-:Y:S02]  /*1da0*/  @P1 SHF.R.U32.HI R7, RZ, R9, R0 ;  /* 0x00000009ff071219 */ /* 0x002fe40000011600 */
[----:B------:R-:W-:-:S03]  /*1db0*/  SHF.R.S32.HI R0, RZ, 0x6, R3 ;  /* 0x00000006ff007819 */ /* 0x000fc60000011403 */
[----:B------:R-:W-:Y:S01]  /*1dc0*/  IMAD.IADD R3, R152, 0x1, R7 ;  /* 0x0000000198037824 */ /* 0x000fe200078e0207 */
        /* <DEDUP_REMOVED lines=13> */
.L_x_6475:
[----:B------:R-:W-:-:S13]  /*1ea0*/  ISETP.NE.AND P0, PT, R5, 0x1, PT ;  /* 0x000000010500780c */ /* 0x000fda0003f05270 */
[----:B------:R-:W0:Y:S02]  /*1eb0*/  @P0 LDC.64 R6, c[0x0][0xae0] ;  /* 0x0002b800ff060b82 */ /* 0x000e240000000a00 */
[----:B0-----:R-:W-:-:S05]  /*1ec0*/  @P0 IMAD.HI.U32 R6, R3, R6, RZ ;  /* 0x0000000603060227 */ /* 0x001fca00078e00ff */
[----:B------:R-:W-:-:S07]  /*1ed0*/  @P0 SHF.R.U32.HI R3, RZ, R7, R6 ;  /* 0x00000007ff030219 */ /* 0x000fce0000011606 */
.L_x_6476:
[----:B------:R-:W-:Y:S05]  /*1ee0*/  BSYNC B0 ;  /* 0x0000000000007941 */ /* 0x000fea0003800000 */
.L_x_6474:
[----:B------:R-:W-:-:S05]  /*1ef0*/  IMAD R3, R3, R5, RZ ;  /* 0x0000000503037224 */ /* 0x000fca00078e02ff */
[----:B------:R-:W-:-:S07]  /*1f00*/  VIMNMX R0, R0, R3, !PT ;  /* 0x0000000300007248 */ /* 0x000fce0007fe0100 */
.L_x_6473:
        /* <DEDUP_REMOVED lines=41> */
.L_x_6478:
[----:B------:R-:W-:Y:S05]  /*21a0*/  BSYNC B0 ;  /* 0x0000000000007941 */ /* 0x000fea0003800000 */
.L_x_6477:
        /* <DEDUP_REMOVED lines=36> */
.L_x_6481:
[----:B------:R-:W-:Y:S05]  /*23f0*/  BSYNC B6 ;  /* 0x0000000000067941 */ /* 0x000fea0003800000 */
.L_x_6480:
        /* <DEDUP_REMOVED lines=20> */
.L_x_6483:
[----:B------:R-:W-:Y:S05]  /*2540*/  BSYNC B6 ;  /* 0x0000000000067941 */ /* 0x000fea0003800000 */
.L_x_6482:
[----:B------:R-:W-:Y:S01]  /*2550*/  ULDC.64 UR4, c[0x0][0xaf0] ;  /* 0x0002bc0000047ab9 */ /* 0x000fe20000000a00 */
[----:B------:R-:W0:Y:S01]  /*2560*/  LDC.64 R6, c[0x0][0x300] ;  /* 0x0000c000ff067b82 */ /* 0x000e220000000a00 */
[----:B------:R-:W-:Y:S01]  /*2570*/  ISETP.NE.U32.AND P0, PT, RZ, UR4, PT ;  /* 0x00000004ff007c0c */ /* 0x000fe2000bf05070 */
[----:B------:R-:W-:Y:S01]  /*2580*/  IMAD.IADD R39, R24, 0x1, R25 ;  /* 0x0000000118277824 */ /* 0x000fe200078e0219 */
[----:B------:R-:W-:Y:S01]  /*2590*/  ULDC.64 UR8, c[0x0][0xb00] ;  /* 0x0002c00000087ab9 */ /* 0x000fe20000000a00 */
[----:B------:R-:W-:Y:S01]  /*25a0*/  SHF.R.S32.HI R17, RZ, 0x1f, R16 ;  /* 0x0000001fff117819 */ /* 0x000fe20000011410 */
[----:B------:R-:W-:Y:S01]  /*25b0*/  ULDC.64 UR6, c[0x0][0x330] ;  /* 0x0000cc0000067ab9 */ /* 0x000fe20000000a00 */
[----:B------:R-:W-:Y:S01]  /*25c0*/  ISETP.NE.AND.EX P0, PT, RZ, UR5, PT, P0 ;  /* 0x00000005ff007c0c */ /* 0x000fe2000bf05300 */
[----:B------:R-:W-:Y:S01]  /*25d0*/  ULDC.64 UR4, c[0x0][0x308] ;  /* 0x0000c20000047ab9 */ /* 0x000fe20000000a00 */
[----:B------:R-:W1:Y:S08]  /*25e0*/  LDC R25, c[0x0][0x3f4] ;  /* 0x0000fd00ff197b82 */ /* 0x000e700000000800 */
[----:B------:R-:W2:Y:S08]  /*25f0*/  LDC.64 R56, c[0x0][0x408] ;  /* 0x00010200ff387b82 */ /* 0x000eb00000000a00 */
        /* <DEDUP_REMOVED lines=11> */
[----:B-1----:R-:W-:Y:S01]  /*26b0*/  ISETP.GE.AND P1, PT, R16, R25, PT ;  /* 0x000000191000720c */ /* 0x002fe20003f26270 */
[----:B---3--:R-:W1:Y:S01]  /*26c0*/  LDC.64 R4, c[0x0][0x3f8] ;  /* 0x0000fe00ff047b82 */ /* 0x008e620000000a00 */
[----:B------:R-:W-:Y:S01]  /*26d0*/  SHF.R.S32.HI R189, RZ, 0x1f, R188 ;  /* 0x0000001fffbd7819 */ /* 0x000fe200000114bc */
[----:B------:R-:W-:Y:S01]  /*26e0*/  IMAD R3, R39, R7, R0 ;  /* 0x0000000727037224 */ /* 0x000fe200078e0200 */
[----:B------:R-:W-:Y:S01]  /*26f0*/  P2R R74, PR, RZ, 0x2 ;  /* 0x00000002ff4a7803 */ /* 0x000fe20000000000 */
[----:B------:R-:W-:Y:S01]  /*2700*/  IMAD R21, R221, UR7, R21 ;  /* 0x00000007dd157c24 */ /* 0x000fe2000f8e0215 */
[----:B------:R-:W-:Y:S01]  /*2710*/  ULDC.64 UR6, c[0x0][0x338] ;  /* 0x0000ce0000067ab9 */ /* 0x000fe20000000a00 */
[----:B------:R-:W-:Y:S01]  /*2720*/  IMAD.IADD R29, R29, 0x1, R3 ;  /* 0x000000011d1d7824 */ /* 0x000fe200078e0203 */
[----:B------:R-:W-:Y:S01]  /*2730*/  SHF.L.U64.HI R62, R6, 0x6, R7 ;  /* 0x00000006063e7819 */ /* 0x000fe20000010207 */
[----:B------:R-:W-:-:S02]  /*2740*/  IMAD R11, R73, R6, RZ ;  /* 0x00000006490b7224 */ /* 0x000fc400078e02ff */
[----:B------:R-:W-:-:S04]  /*2750*/  IMAD.WIDE.U32 R28, R221, UR4, R28 ;  /* 0x00000004dd1c7c25 */ /* 0x000fc8000f8e001c */
[----:B------:R-:W-:Y:S01]  /*2760*/  IMAD R29, R221, UR5, R29 ;  /* 0x00000005dd1d7c24 */ /* 0x000fe2000f8e021d */
[----:B------:R-:W-:Y:S01]  /*2770*/  ULDC.64 UR4, c[0x0][0x310] ;  /* 0x0000c40000047ab9 */ /* 0x000fe20000000a00 */
[----:B------:R-:W-:Y:S02]  /*2780*/  IMAD R13, R186, R7, R11 ;  /* 0x00000007ba0d7224 */ /* 0x000fe400078e020b */
[----:B------:R-:W-:Y:S02]  /*2790*/  IMAD.SHL.U32 R58, R198, 0x40, RZ ;  /* 0x00000040c63a7824 */ /* 0x000fe400078e00ff */
[----:B--2---:R-:W-:-:S03]  /*27a0*/  IMAD.WIDE.U32 R34, R186, R56, R188 ;  /* 0x00000038ba227225 */ /* 0x004fc600078e00bc */
[----:B------:R-:W-:Y:S01]  /*27b0*/  LOP3.LUT R58, R58, 0x1c0, RZ, 0xc0, !PT ;  /* 0x000001c03a3a7812 */ /* 0x000fe200078ec0ff */
[----:B------:R-:W-:Y:S01]  /*27c0*/  IMAD.WIDE.U32 R36, R186, R56, R16 ;  /* 0x00000038ba247225 */ /* 0x000fe200078e0010 */
[----:B-1----:R-:W-:Y:S02]  /*27d0*/  SHF.L.U64.HI R60, R4, 0x6, R5 ;  /* 0x00000006043c7819 */ /* 0x002fe40000010205 */
[----:B------:R-:W-:Y:S01]  /*27e0*/  SHF.R.U32.HI R54, RZ, 0x3, R58 ;  /* 0x00000003ff367819 */ /* 0x000fe2000001163a */
[----:B------:R-:W-:Y:S01]  /*27f0*/  IMAD.WIDE.U32 R30, R186, R4, R188 ;  /* 0x00000004ba1e7225 */ /* 0x000fe200078e00bc */
[----:B0-----:R-:W-:-:S03]  /*2800*/  SHF.R.U32.HI R26, RZ, 0x7, R26 ;  /* 0x00000007ff1a7819 */ /* 0x001fc6000001161a */
[----:B------:R-:W-:-:S04]  /*2810*/  IMAD.WIDE.U32 R32, R186, R4, R16 ;  /* 0x00000004ba207225 */ /* 0x000fc800078e0010 */
[----:B------:R-:W-:Y:S02]  /*2820*/  VIADD R55, R16, 0x20 ;  /* 0x0000002010377836 */ /* 0x000fe40000000000 */
[----:B------:R-:W-:Y:S02]  /*2830*/  IMAD.SHL.U32 R61, R6, 0x40, RZ ;  /* 0x00000040063d7824 */ /* 0x000fe400078e00ff */
[----:B------:R-:W-:Y:S02]  /*2840*/  IMAD.SHL.U32 R59, R4, 0x40, RZ ;  /* 0x00000040043b7824 */ /* 0x000fe400078e00ff */
[----:B------:R-:W-:Y:S02]  /*2850*/  VIADD R53, R26, 0x8 ;  /* 0x000000081a357836 */ /* 0x000fe40000000000 */
[----:B------:R-:W-:Y:S01]  /*2860*/  IMAD.SHL.U32 R52, R25, 0x2, RZ ;  /* 0x0000000219347824 */ /* 0x000fe200078e00ff */
[----:B----4-:R-:W-:Y:S02]  /*2870*/  SHF.R.S32.HI R0, RZ, 0x1f, R155 ;  /* 0x0000001fff007819 */ /* 0x010fe4000001149b */
[----:B------:R-:W-:-:S02]  /*2880*/  SEL R155, R155, RZ, !P0 ;  /* 0x000000ff9b9b7207 */ /* 0x000fc40004000000 */
[----:B------:R-:W-:-:S03]  /*2890*/  SEL R0, R0, RZ, !P0 ;  /* 0x000000ff00007207 */ /* 0x000fc60004000000 */
[----:B------:R-:W-:-:S04]  /*28a0*/  IMAD.WIDE.U32 R28, R155, UR4, R28 ;  /* 0x000000049b1c7c25 */ /* 0x000fc8000f8e001c */
[C---:B------:R-:W-:Y:S02]  /*28b0*/  IMAD R8, R0.reuse, UR6, RZ ;  /* 0x0000000600087c24 */ /* 0x040fe4000f8e02ff */
[----:B------:R-:W-:Y:S01]  /*28c0*/  IMAD R0, R0, UR4, RZ ;  /* 0x0000000400007c24 */ /* 0x000fe2000f8e02ff */
[----:B------:R-:W-:Y:S01]  /*28d0*/  ULDC UR4, c[0x0][0x2f4] ;  /* 0x0000bd0000047ab9 */ /* 0x000fe20000000800 */
[C---:B------:R-:W-:Y:S01]  /*28e0*/  IMAD R15, R155.reuse, UR7, R8 ;  /* 0x000000079b0f7c24 */ /* 0x040fe2000f8e0208 */
[----:B------:R-:W-:Y:S01]  /*28f0*/  ISETP.GE.AND P4, PT, R16, UR4, PT ;  /* 0x0000000410007c0c */ /* 0x000fe2000bf86270 */
[----:B------:R-:W-:Y:S01]  /*2900*/  IMAD R3, R155, UR5, R0 ;  /* 0x000000059b037c24 */ /* 0x000fe2000f8e0200 */
[----:B------:R-:W-:Y:S01]  /*2910*/  ISETP.GE.AND P3, PT, R55, UR4, PT ;  /* 0x0000000437007c0c */ /* 0x000fe2000bf66270 */
[----:B------:R-:W-:-:S04]  /*2920*/  IMAD.WIDE.U32 R8, R186, R6, R16 ;  /* 0x00000006ba087225 */ /* 0x000fc800078e0010 */
[----:B------:R-:W-:Y:S01]  /*2930*/  IMAD.IADD R72, R29, 0x1, R3 ;  /* 0x000000011d487824 */ /* 0x000fe200078e0203 */
[----:B------:R-:W-:Y:S01]  /*2940*/  SEL R3, R25, RZ, P1 ;  /* 0x000000ff19037207 */ /* 0x000fe20000800000 */
[----:B------:R-:W-:Y:S01]  /*2950*/  IMAD R0, R73, R4, RZ ;  /* 0x0000000449007224 */ /* 0x000fe200078e02ff */
[----:B------:R-:W-:Y:S01]  /*2960*/  IADD3 R65, P0, R28, R8, RZ ;  /* 0x000000081c417210 */ /* 0x000fe20007f1e0ff */
[----:B------:R-:W-:-:S03]  /*2970*/  IMAD.WIDE.U32 R20, R155, UR6, R20 ;  /* 0x000000069b147c25 */ /* 0x000fc6000f8e0014 */
[----:B------:R-:W-:Y:S01]  /*2980*/  IADD3.X R64, R72, R9, R13, P0, !PT ;  /* 0x0000000948407210 */ /* 0x000fe200007fe40d */
[C---:B------:R-:W-:Y:S01]  /*2990*/  IMAD R11, R186.reuse, R5, R0 ;  /* 0x00000005ba0b7224 */ /* 0x040fe200078e0200 */
[----:B------:R-:W-:Y:S01]  /*29a0*/  IADD3 R38, P0, R186, R39, RZ ;  /* 0x00000027ba267210 */ /* 0x000fe20007f1e0ff */
[----:B------:R-:W-:Y:S02]  /*29b0*/  IMAD R0, R73, R56, RZ ;  /* 0x0000003849007224 */ /* 0x000fe400078e02ff */
[----:B------:R-:W-:Y:S02]  /*29c0*/  IMAD.IADD R3, R16, 0x1, R3 ;  /* 0x0000000110037824 */ /* 0x000fe400078e0203 */
[----:B------:R-:W-:Y:S02]  /*29d0*/  IMAD R9, R186, R57, R0 ;  /* 0x00000039ba097224 */ /* 0x000fe400078e0200 */
[----:B------:R-:W-:Y:S01]  /*29e0*/  IMAD.IADD R31, R31, 0x1, R11 ;  /* 0x000000011f1f7824 */ /* 0x000fe200078e020b */
[----:B------:R-:W-:Y:S01]  /*29f0*/  SHF.R.S32.HI R0, RZ, 0x1f, R3 ;  /* 0x0000001fff007819 */ /* 0x000fe20000011403 */
[----:B------:R-:W-:-:S02]  /*2a00*/  IMAD.IADD R35, R35, 0x1, R9 ;  /* 0x0000000123237824 */ /* 0x000fc400078e0209 */
[----:B------:R-:W-:Y:S01]  /*2a10*/  IMAD.IADD R37, R9, 0x1, R37 ;  /* 0x0000000109257824 */ /* 0x000fe200078e0225 */
[----:B------:R-:W-:Y:S01]  /*2a20*/  LEA.HI R63, R0, R3, RZ, 0x3 ;  /* 0x00000003003f7211 */ /* 0x000fe200078f18ff */
[----:B------:R-:W-:Y:S01]  /*2a30*/  IMAD.IADD R33, R11, 0x1, R33 ;  /* 0x000000010b217824 */ /* 0x000fe200078e0221 */
[----:B------:R-:W-:Y:S01]  /*2a40*/  LOP3.LUT R3, R58, 0x18, R16, 0xf8, !PT ;  /* 0x000000183a037812 */ /* 0x000fe200078ef810 */
[C---:B-----5:R-:W-:Y:S01]  /*2a50*/  IMAD.WIDE.U32 R30, R2.reuse, R4, R30 ;  /* 0x00000004021e7225 */ /* 0x060fe200078e001e */
[----:B------:R-:W-:Y:S02]  /*2a60*/  SHF.R.S32.HI R9, RZ, 0x1f, R2 ;  /* 0x0000001fff097819 */ /* 0x000fe40000011402 */
[----:B------:R-:W-:Y:S01]  /*2a70*/  LOP3.LUT R3, R3, R54, RZ, 0x3c, !PT ;  /* 0x0000003603037212 */ /* 0x000fe200078e3cff */
[----:B------:R-:W-:Y:S01]  /*2a80*/  IMAD.WIDE.U32 R32, R2, R4, R32 ;  /* 0x0000000402207225 */ /* 0x000fe200078e0020 */
[----:B------:R-:W-:-:S03]  /*2a90*/  LOP3.LUT R48, R63, 0xfffffff8, RZ, 0xc0, !PT ;  /* 0xfffffff83f307812 */ /* 0x000fc600078ec0ff */
[----:B------:R-:W-:Y:S01]  /*2aa0*/  IMAD R51, R220, 0x200, R3 ;  /* 0x00000200dc337824 */ /* 0x000fe200078e0203 */
[----:B------:R-:W-:Y:S01]  /*2ab0*/  LOP3.LUT R3, R58, 0x38, R63, 0xf8, !PT ;  /* 0x000000383a037812 */ /* 0x000fe200078ef83f */
[C---:B------:R-:W-:Y:S01]  /*2ac0*/  IMAD R0, R9.reuse, R4, RZ ;  /* 0x0000000409007224 */ /* 0x040fe200078e02ff */
[----:B------:R-:W-:Y:S01]  /*2ad0*/  SHF.R.S32.HI R45, RZ, 0x1f, R48 ;  /* 0x0000001fff2d7819 */ /* 0x000fe20000011430 */
[----:B------:R-:W-:Y:S01]  /*2ae0*/  IMAD R9, R9, R56, RZ ;  /* 0x0000003809097224 */ /* 0x000fe200078e02ff */
[----:B------:R-:W-:Y:S01]  /*2af0*/  LOP3.LUT R3, R3, R54, RZ, 0x3c, !PT ;  /* 0x0000003603037212 */ /* 0x000fe200078e3cff */
[C---:B------:R-:W-:Y:S02]  /*2b00*/  IMAD R49, R2.reuse, R5, R0 ;  /* 0x0000000502317224 */ /* 0x040fe400078e0200 */
[----:B------:R-:W-:Y:S01]  /*2b10*/  IMAD R9, R2, R57, R9 ;  /* 0x0000003902097224 */ /* 0x000fe200078e0209 */
[----:B------:R-:W-:Y:S01]  /*2b20*/  SHF.L.U64.HI R57, R56, 0x6, R57 ;  /* 0x0000000638397819 */ /* 0x000fe20000010239 */
[----:B------:R-:W-:-:S04]  /*2b30*/  IMAD.WIDE.U32 R34, R2, R56, R34 ;  /* 0x0000003802227225 */ /* 0x000fc800078e0022 */
[----:B------:R-:W-:-:S04]  /*2b40*/  IMAD.WIDE.U32 R36, R2, R56, R36 ;  /* 0x0000003802247225 */ /* 0x000fc800078e0024 */
[----:B------:R-:W-:Y:S02]  /*2b50*/  IMAD.IADD R50, R31, 0x1, R49 ;  /* 0x000000011f327824 */ /* 0x000fe400078e0231 */
[----:B------:R-:W-:Y:S02]  /*2b60*/  IMAD.SHL.U32 R56, R56, 0x40, RZ ;  /* 0x0000004038387824 */ /* 0x000fe400078e00ff */
[----:B------:R-:W-:Y:S02]  /*2b70*/  IMAD.X R39, R10, 0x1, R73, P0 ;  /* 0x000000010a277824 */ /* 0x000fe400000e0649 */
[----:B------:R-:W-:Y:S02]  /*2b80*/  IMAD.IADD R49, R49, 0x1, R33 ;  /* 0x0000000131317824 */ /* 0x000fe400078e0221 */
[----:B------:R-:W-:Y:S02]  /*2b90*/  IMAD.IADD R47, R35, 0x1, R9 ;  /* 0x00000001232f7824 */ /* 0x000fe400078e0209 */
[----:B------:R-:W-:-:S02]  /*2ba0*/  IMAD.IADD R46, R9, 0x1, R37 ;  /* 0x00000001092e7824 */ /* 0x000fc400078e0225 */
[----:B------:R-:W-:Y:S02]  /*2bb0*/  IMAD R3, R220, 0x200, R3 ;  /* 0x00000200dc037824 */ /* 0x000fe400078e0203 */
[----:B------:R-:W-:-:S07]  /*2bc0*/  IMAD.IADD R0, R21, 0x1, R15 ;  /* 0x0000000115007824 */ /* 0x000fce00078e020f */
.L_x_6513:
[----:B0-2-4-:R-:W0:Y:S01]  /*2bd0*/  LDC R27, c[0x0][0x3f4] ;  /* 0x0000fd00ff1b7b82 */ /* 0x015e220000000800 */
        /* <DEDUP_REMOVED lines=35> */
[----:B------:R-:W-:Y:S01]  /*2e10*/  IMAD.MOV.U32 R6, RZ, RZ, R34 ;  /* 0x000000ffff067224 */ /* 0x000fe200078e0022 */
[----:B------:R-:W-:Y:S01]  /*2e20*/  ULDC.64 UR4, c[0x0][0x3e8] ;  /* 0x0000fa0000047ab9 */ /* 0x000fe20000000a00 */
[----:B------:R-:W-:Y:S01]  /*2e30*/  IMAD.MOV.U32 R7, RZ, RZ, R47 ;  /* 0x000000ffff077224 */ /* 0x000fe200078e002f */
[----:B------:R-:W-:Y:S01]  /*2e40*/  ULDC.64 UR6, c[0x0][0x400] ;  /* 0x0001000000067ab9 */ /* 0x000fe20000000a00 */
[----:B------:R-:W-:Y:S02]  /*2e50*/  IMAD R5, R57, R41, RZ ;  /* 0x0000002939057224 */ /* 0x000fe400078e02ff */
[----:B------:R-:W-:Y:S01]  /*2e60*/  IMAD.WIDE.U32 R8, R41, R56, R6 ;  /* 0x0000003829087225 */ /* 0x000fe200078e0006 */
[----:B------:R-:W-:-:S03]  /*2e70*/  IADD3 R7, P0, R30, R4, RZ ;  /* 0x000000041e077210 */ /* 0x000fc60007f1e0ff */
[----:B------:R-:W-:Y:S01]  /*2e80*/  IMAD R5, R69, R56, R5 ;  /* 0x0000003845057224 */ /* 0x000fe200078e0205 */
[----:B------:R-:W-:Y:S01]  /*2e90*/  LEA R4, P5, R8, UR6, 0x1 ;  /* 0x0000000608047c11 */ /* 0x000fe2000f8a08ff */
[----:B------:R-:W-:Y:S01]  /*2ea0*/  IMAD.X R10, R70, 0x1, R50, P0 ;  /* 0x00000001460a7824 */ /* 0x000fe200000e0632 */
[----:B------:R-:W-:Y:S01]  /*2eb0*/  LEA R6, P0, R7, UR4, 0x1 ;  /* 0x0000000407067c11 */ /* 0x000fe2000f8008ff */
[----:B------:R-:W-:-:S03]  /*2ec0*/  IMAD.IADD R5, R9, 0x1, R5 ;  /* 0x0000000109057824 */ /* 0x000fc600078e0205 */
[----:B------:R-:W-:Y:S02]  /*2ed0*/  LEA.HI.X R7, R7, UR5, R10, 0x1, P0 ;  /* 0x0000000507077c11 */ /* 0x000fe400080f0c0a */
[----:B------:R-:W-:Y:S02]  /*2ee0*/  CS2R R10, SRZ ;  /* 0x00000000000a7805 */ /* 0x000fe4000001ff00 */
[----:B------:R-:W-:Y:S02]  /*2ef0*/  LEA.HI.X R5, R8, UR7, R5, 0x1, P5 ;  /* 0x0000000708057c11 */ /* 0x000fe4000a8f0c05 */
[----:B------:R-:W-:Y:S02]  /*2f00*/  CS2R R8, SRZ ;  /* 0x0000000000087805 */ /* 0x000fe4000001ff00 */
[-C--:B------:R-:W-:Y:S02]  /*2f10*/  ISETP.GE.AND P5, PT, R188, R27.reuse, PT ;  /* 0x0000001bbc00720c */ /* 0x080fe40003fa6270 */
[----:B------:R-:W-:-:S11]  /*2f20*/  ISETP.GE.AND P0, PT, R217, R27, PT ;  /* 0x0000001bd900720c */ /* 0x000fd60003f06270 */
[----:B------:R0:W5:Y:S04]  /*2f30*/  @!P5 LDG.E.64 R14, desc[UR50][R6.64] ;  /* 0x00000032060ed981 */ /* 0x000168000c1e1b00 */
[----:B------:R0:W5:Y:S04]  /*2f40*/  @!P0 LDG.E.64 R8, desc[UR50][R6.64+0x20] ;  /* 0x0000203206088981 */ /* 0x000168000c1e1b00 */
[----:B------:R0:W5:Y:S04]  /*2f50*/  @!P5 LDG.E.64 R24, desc[UR50][R4.64] ;  /* 0x000000320418d981 */ /* 0x000168000c1e1b00 */
[----:B------:R0:W5:Y:S02]  /*2f60*/  @!P0 LDG.E.64 R10, desc[UR50][R4.64+0x20] ;  /* 0x00002032040a8981 */ /* 0x000164000c1e1b00 */
.L_x_6488:
[----:B------:R-:W-:Y:S05]  /*2f70*/  BSYNC B1 ;  /* 0x0000000000017941 */ /* 0x000fea0003800000 */
.L_x_6487:
        /* <DEDUP_REMOVED lines=16> */
.L_x_6489:
[----:B------:R-:W-:Y:S01]  /*3080*/  IMAD R75, R185, 0x8, R18 ;  /* 0x00000008b94b7824 */ /* 0x000fe200078e0212 */
[----:B------:R-:W-:Y:S01]  /*3090*/  SHF.L.U32 R76, R190, 0x1f, RZ ;  /* 0x0000001fbe4c7819 */ /* 0x000fe200000006ff */
[----:B------:R-:W-:Y:S03]  /*30a0*/  BSSY B1, `(.L_x_6490) ;  /* 0x0000003000017945 */ /* 0x000fe60003800000 */
[----:B------:R-:W0:Y:S02]  /*30b0*/  SYNCS.PHASECHK.TRANS64.TRYWAIT P5, [R75+URZ+0x38890], R76 ;  /* 0x0388904c4b0075a7 */ /* 0x000e2400080a017f */
[----:B0-----:R-:W-:Y:S05]  /*30c0*/  @!P5 BRA `(.L_x_6491) ;  /* 0x0000026800fcd947 */ /* 0x001fea0003800000 */
.L_x_6886:
[----:B------:R-:W-:Y:S05]  /*30d0*/  BSYNC B1 ;  /* 0x0000000000017941 */ /* 0x000fea0003800000 */
.L_x_6490:
        /* <DEDUP_REMOVED lines=48> */
.L_x_6496:
[----:B------:R-:W-:Y:S05]  /*33e0*/  BSYNC B2 ;  /* 0x0000000000027941 */ /* 0x000fea0003800000 */
.L_x_6495:
[----:B--2---:R1:W-:Y:S02]  /*33f0*/  STG.E.128 desc[UR50][R12.64], R4 ;  /* 0x000000040c007986 */ /* 0x0043e4000c101d32 */
.L_x_6494:
[----:B------:R-:W-:Y:S05]  /*3400*/  BSYNC B1 ;  /* 0x0000000000017941 */ /* 0x000fea0003800000 */
.L_x_6493:
        /* <DEDUP_REMOVED lines=51> */
.L_x_6498:
[----:B------:R-:W-:Y:S05]  /*3740*/  BSYNC B1 ;  /* 0x0000000000017941 */ /* 0x000fea0003800000 */
.L_x_6497:
[----:B-1----:R1:W-:Y:S01]  /*3750*/  STG.E.128 desc[UR50][R12.64+0x40], R4 ;  /* 0x000040040c007986 */ /* 0x0023e2000c101d32 */
[----:B------:R-:W-:Y:S05]  /*3760*/  BRA `(.L_x_6492) ;  /* 0x0000000c00287947 */ /* 0x000fea0003800000 */
.L_x_6486:
        /* <DEDUP_REMOVED lines=44> */
.L_x_6499:
[----:B------:R-:W-:Y:S01]  /*3a30*/  IMAD R75, R185, 0x8, R18 ;  /* 0x00000008b94b7824 */ /* 0x000fe200078e0212 */
[----:B------:R-:W-:Y:S01]  /*3a40*/  SHF.L.U32 R76, R190, 0x1f, RZ ;  /* 0x0000001fbe4c7819 */ /* 0x000fe200000006ff */
[----:B------:R-:W0:Y:S01]  /*3a50*/  LDC R77, c[0x0][0x2f4] ;  /* 0x0000bd00ff4d7b82 */ /* 0x000e220000000800 */
[----:B------:R-:W-:Y:S02]  /*3a60*/  BSSY B1, `(.L_x_6500) ;  /* 0x0000003000017945 */ /* 0x000fe40003800000 */
[----:B------:R-:W1:Y:S02]  /*3a70*/  SYNCS.PHASECHK.TRANS64.TRYWAIT P5, [R75+URZ+0x38890], R76 ;  /* 0x0388904c4b0075a7 */ /* 0x000e6400080a017f */
[----:B-1----:R-:W-:Y:S05]  /*3a80*/  @!P5 BRA `(.L_x_6501) ;  /* 0x0000026000a0d947 */ /* 0x002fea0003800000 */
.L_x_6887:
[----:B------:R-:W-:Y:S05]  /*3a90*/  BSYNC B1 ;  /* 0x0000000000017941 */ /* 0x000fea0003800000 */
.L_x_6500:
        /* <DEDUP_REMOVED lines=24> */
[----:B------:R-:W-:-:S05]  /*3c20*/  LOP3.LUT R13, R13, R54, RZ, 0x3c, !PT ;  /* 0x000000360d0d7212 */ /* 0x000fca00078e3cff */
[----:B------:R-:W-:Y:S02]  /*3c30*/  IMAD R15, R220, 0x200, R13 ;  /* 0x00000200dc0f7824 */ /* 0x000fe400078e020d */
[----:B------:R-:W-:Y:S02]  /*3c40*/  IMAD.IADD R13, R3, 0x1, R26 ;  /* 0x00000001030d7824 */ /* 0x000fe400078e021a */
[----:B------:R-:W-:Y:S02]  /*3c50*/  IMAD.IADD R15, R26, 0x1, R15 ;  /* 0x000000011a0f7824 */ /* 0x000fe400078e020f */
[--C-:B------:R-:W-:Y:S02]  /*3c60*/  IMAD R13, R13, 0x2, R18.reuse ;  /* 0x000000020d0d7824 */ /* 0x100fe400078e0212 */
[----:B------:R-:W-:-:S04]  /*3c70*/  IMAD R24, R15, 0x2, R18 ;  /* 0x000000020f187824 */ /* 0x000fc800078e0212 */
[----:B------:R-:W0:Y:S04]  /*3c80*/  LDS.128 R12, [R13+0x22400] ;  /* 0x022400000d0c7984 */ /* 0x000e280000000c00 */
[----:B------:R-:W2:Y:S01]  /*3c90*/  LDS.128 R24, [R24+0x22400] ;  /* 0x0224000018187984 */ /* 0x000ea20000000c00 */
[----:B------:R-:W-:Y:S05]  /*3ca0*/  @P6 BRA `(.L_x_6503) ;  /* 0x0000000400486947 */ /* 0x000fea0003800000 */
[--C-:B------:R-:W-:Y:S02]  /*3cb0*/  SHF.R.U64 R8, R8, 0x10, R9.reuse ;  /* 0x0000001008087819 */ /* 0x100fe40000001209 */
[----:B------:R-:W-:Y:S02]  /*3cc0*/  SHF.R.U32.HI R9, RZ, 0x10, R9 ;  /* 0x00000010ff097819 */ /* 0x000fe40000011609 */
[--C-:B------:R-:W-:Y:S02]  /*3cd0*/  SHF.R.U64 R78, R4, 0x10, R5.reuse ;  /* 0x00000010044e7819 */ /* 0x100fe40000001205 */
[----:B------:R-:W-:Y:S02]  /*3ce0*/  SHF.R.U32.HI R82, RZ, 0x10, R5 ;  /* 0x00000010ff527819 */ /* 0x000fe40000011605 */
[--C-:B------:R-:W-:Y:S01]  /*3cf0*/  SHF.R.U64 R4, R6, 0x10, R7.reuse ;  /* 0x0000001006047819 */ /* 0x100fe20000001207 */
[----:B0-----:R-:W-:Y:S01]  /*3d00*/  HADD2.F32 R6, -RZ, R13.H0_H0 ;  /* 0x2000000dff067230 */ /* 0x001fe20000004100 */
[----:B------:R-:W-:Y:S01]  /*3d10*/  SHF.R.U32.HI R85, RZ, 0x10, R7 ;  /* 0x00000010ff557819 */ /* 0x000fe20000011607 */
[--C-:B--2---:R-:W-:Y:S01]  /*3d20*/  HADD2.F32 R7, -RZ, R25.reuse.H0_H0 ;  /* 0x20000019ff077230 */ /* 0x104fe20000004100 */
[--C-:B------:R-:W-:Y:S01]  /*3d30*/  SHF.R.U64 R5, R10, 0x10, R11.reuse ;  /* 0x000000100a057819 */ /* 0x100fe2000000120b */
[----:B------:R-:W-:Y:S01]  /*3d40*/  HADD2.F32 R10, -RZ, R25.H1_H1 ;  /* 0x30000019ff0a7230 */ /* 0x000fe20000004100 */
[----:B------:R-:W-:Y:S01]  /*3d50*/  SHF.R.U32.HI R86, RZ, 0x10, R11 ;  /* 0x00000010ff567819 */ /* 0x000fe2000001160b */
[----:B------:R-:W-:-:S02]  /*3d60*/  HADD2.F32 R11, -RZ, R80.H1_H1 ;  /* 0x30000050ff0b7230 */ /* 0x000fc40000004100 */
[----:B------:R-:W-:Y:S02]  /*3d70*/  HADD2.F32 R25, -RZ, R9.H0_H0 ;  /* 0x20000009ff197230 */ /* 0x000fe40000004100 */
[----:B------:R-:W-:Y:S02]  /*3d80*/  HADD2.F32 R80, -RZ, R80.H0_H0 ;  /* 0x20000050ff507230 */ /* 0x000fe40000004100 */
[----:B------:R-:W-:Y:S02]  /*3d90*/  HADD2.F32 R9, -RZ, R13.H1_H1 ;  /* 0x3000000dff097230 */ /* 0x000fe40000004100 */
[----:B------:R-:W-:Y:S02]  /*3da0*/  HADD2.F32 R13, -RZ, R82.H0_H0 ;  /* 0x20000052ff0d7230 */ /* 0x000fe40000004100 */
[-C--:B------:R-:W-:Y:S01]  /*3db0*/  FMUL.FTZ R82, R10, R25.reuse ;  /* 0x000000190a527220 */ /* 0x080fe20000410000 */
[-C--:B------:R-:W-:Y:S01]  /*3dc0*/  FMUL.FTZ R83, R7, R80.reuse ;  /* 0x0000005007537220 */ /* 0x080fe20000410000 */
[C---:B------:R-:W-:Y:S01]  /*3dd0*/  FMUL.FTZ R25, R9.reuse, R25 ;  /* 0x0000001909197220 */ /* 0x040fe20000410000 */
[C---:B------:R-:W-:Y:S01]  /*3de0*/  FMUL.FTZ R80, R6.reuse, R80 ;  /* 0x0000005006507220 */ /* 0x040fe20000410000 */
[----:B------:R-:W-:Y:S01]  /*3df0*/  FFMA.FTZ R9, R9, R13, -R82 ;  /* 0x0000000d09097223 */ /* 0x000fe20000010852 */
[----:B------:R-:W-:Y:S01]  /*3e00*/  FFMA.FTZ R6, R6, R11, -R83 ;  /* 0x0000000b06067223 */ /* 0x000fe20000010853 */
[----:B------:R-:W-:Y:S01]  /*3e10*/  FFMA.FTZ R10, R10, R13, R25 ;  /* 0x0000000d0a0a7223 */ /* 0x000fe20000010019 */
[----:B------:R-:W-:Y:S01]  /*3e20*/  FFMA.FTZ R7, R7, R11, R80 ;  /* 0x0000000b07077223 */ /* 0x000fe20000010050 */
[----:B------:R-:W-:-:S02]  /*3e30*/  HADD2.F32 R13, -RZ, R27.H0_H0 ;  /* 0x2000001bff0d7230 */ /* 0x000fc40000004100 */
[----:B------:R-:W-:Y:S02]  /*3e40*/  HADD2.F32 R27, -RZ, R27.H1_H1 ;  /* 0x3000001bff1b7230 */ /* 0x000fe40000004100 */
[--C-:B------:R-:W-:Y:S01]  /*3e50*/  HADD2.F32 R11, -RZ, R15.reuse.H0_H0 ;  /* 0x2000000fff0b7230 */ /* 0x100fe20000004100 */
[----:B------:R-:W-:Y:S01]  /*3e60*/  F2FP.F16.F32.PACK_AB R7, R10, R7 ;  /* 0x000000070a07723e */ /* 0x000fe200000000ff */
[----:B------:R-:W-:Y:S02]  /*3e70*/  HADD2.F32 R86, -RZ, R86.H0_H0 ;  /* 0x20000056ff567230 */ /* 0x000fe40000004100 */
[--C-:B------:R-:W-:Y:S02]  /*3e80*/  HADD2.F32 R80, -RZ, R84.reuse.H1_H1 ;  /* 0x30000054ff507230 */ /* 0x100fe40000004100 */
[----:B------:R-:W-:Y:S02]  /*3e90*/  HADD2.F32 R15, -RZ, R15.H1_H1 ;  /* 0x3000000fff0f7230 */ /* 0x000fe40000004100 */
[----:B------:R-:W-:Y:S01]  /*3ea0*/  FMUL.FTZ R90, R27, R86 ;  /* 0x000000561b5a7220 */ /* 0x000fe20000410000 */
[----:B------:R-:W-:-:S02]  /*3eb0*/  HADD2.F32 R84, -RZ, R84.H0_H0 ;  /* 0x20000054ff547230 */ /* 0x000fc40000004100 */
[----:B------:R-:W-:Y:S02]  /*3ec0*/  HADD2.F32 R82, -RZ, R85.H0_H0 ;  /* 0x20000055ff527230 */ /* 0x000fe40000004100 */
[----:B------:R-:W-:Y:S01]  /*3ed0*/  FMUL.FTZ R86, R15, R86 ;  /* 0x000000560f567220 */ /* 0x000fe20000410000 */
[----:B------:R-:W-:Y:S02]  /*3ee0*/  HADD2.F32 R25, -RZ, R91.H0_H0 ;  /* 0x2000005bff197230 */ /* 0x000fe40000004100 */
[-C--:B------:R-:W-:Y:S01]  /*3ef0*/  FMUL.FTZ R88, R13, R84.reuse ;  /* 0x000000540d587220 */ /* 0x080fe20000410000 */
[----:B------:R-:W-:Y:S01]  /*3f00*/  FMUL.FTZ R84, R11, R84 ;  /* 0x000000540b547220 */ /* 0x000fe20000410000 */
[----:B------:R-:W-:Y:S01]  /*3f10*/  FFMA.FTZ R89, R27, R82, R86 ;  /* 0x000000521b597223 */ /* 0x000fe20000010056 */
[----:B------:R-:W-:Y:S02]  /*3f20*/  HADD2.F32 R27, -RZ, R8.H0_H0 ;  /* 0x20000008ff1b7230 */ /* 0x000fe40000004100 */
[----:B------:R-:W-:Y:S01]  /*3f30*/  FFMA.FTZ R88, R11, R80, -R88 ;  /* 0x000000500b587223 */ /* 0x000fe20000010858 */
[----:B------:R-:W-:-:S02]  /*3f40*/  HADD2.F32 R11, -RZ, R24.H0_H0 ;  /* 0x20000018ff0b7230 */ /* 0x000fc40000004100 */
[----:B------:R-:W-:Y:S01]  /*3f50*/  FFMA.FTZ R87, R15, R82, -R90 ;  /* 0x000000520f577223 */ /* 0x000fe2000001085a */
[----:B------:R-:W-:Y:S02]  /*3f60*/  HADD2.F32 R8, -RZ, R12.H0_H0 ;  /* 0x2000000cff087230 */ /* 0x000fe40000004100 */
[----:B------:R-:W-:Y:S01]  /*3f70*/  FFMA.FTZ R84, R13, R80, R84 ;  /* 0x000000500d547223 */ /* 0x000fe20000010054 */
[----:B------:R-:W-:Y:S02]  /*3f80*/  HADD2.F32 R24, -RZ, R24.H1_H1 ;  /* 0x30000018ff187230 */ /* 0x000fe40000004100 */
[-C--:B------:R-:W-:Y:S01]  /*3f90*/  FMUL.FTZ R83, R11, R25.reuse ;  /* 0x000000190b537220 */ /* 0x080fe20000410000 */
[----:B------:R-:W-:Y:S02]  /*3fa0*/  HADD2.F32 R12, -RZ, R12.H1_H1 ;  /* 0x3000000cff0c7230 */ /* 0x000fe40000004100 */
[----:B------:R-:W-:Y:S02]  /*3fb0*/  HADD2.F32 R15, -RZ, R78.H0_H0 ;  /* 0x2000004eff0f7230 */ /* 0x000fe40000004100 */
[----:B------:R-:W-:Y:S01]  /*3fc0*/  FMUL.FTZ R78, R8, R25 ;  /* 0x00000019084e7220 */ /* 0x000fe20000410000 */
[----:B------:R-:W-:-:S02]  /*3fd0*/  HADD2.F32 R13, -RZ, R92.H0_H0 ;  /* 0x2000005cff0d7230 */ /* 0x000fc40000004100 */
[-C--:B------:R-:W-:Y:S01]  /*3fe0*/  FMUL.FTZ R25, R24, R27.reuse ;  /* 0x0000001b18197220 */ /* 0x080fe20000410000 */
[----:B------:R-:W-:Y:S01]  /*3ff0*/  FMUL.FTZ R27, R12, R27 ;  /* 0x0000001b0c1b7220 */ /* 0x000fe20000410000 */
[----:B------:R-:W-:Y:S01]  /*4000*/  F2FP.F16.F32.PACK_AB R84, R89, R84 ;  /* 0x000000545954723e */ /* 0x000fe200000000ff */
        /* <DEDUP_REMOVED lines=28> */
.L_x_6503:
[----:B------:R-:W-:Y:S05]  /*41d0*/  BSYNC B1 ;  /* 0x0000000000017941 */ /* 0x000fea0003800000 */
.L_x_6502:
        /* <DEDUP_REMOVED lines=10> */
.L_x_6485:
[----:B------:R-:W-:-:S06]  /*4280*/  UISETP.NE.AND UP0, UPT, UR47, 0x3, UPT ;  /* 0x000000032f00788c */ /* 0x000fcc000bf05270 */
[----:B------:R-:W-:-:S13]  /*4290*/  PLOP3.LUT P0, PT, PT, PT, UP0, 0x80, 0x0 ;  /* 0x000000000000781c */ /* 0x000fda0003f0f008 */
[----:B------:R-:W-:Y:S05]  /*42a0*/  @!P0 BRA `(.L_x_6504) ;  /* 0x0000000000048947 */ /* 0x000fea0003800000 */
[----:B------:R-:W-:Y:S01]  /*42b0*/  BPT.TRAP 0x1 ;  /* 0x000000040000795c */ /* 0x000fe20000300000 */
.L_x_6504:
        /* <DEDUP_REMOVED lines=8> */
.L_x_6888:
[----:B------:R-:W-:Y:S05]  /*4340*/  BSYNC B1 ;  /* 0x0000000000017941 */ /* 0x000fea0003800000 */
.L_x_6505:
        /* <DEDUP_REMOVED lines=12> */
.L_x_6492:
[----:B------:R-:W-:Y:S05]  /*4410*/  BSYNC B0 ;  /* 0x0000000000007941 */ /* 0x000fea0003800000 */
.L_x_6484:
        /* <DEDUP_REMOVED lines=17> */
.L_x_6508:
[----:B------:R-:W-:Y:S05]  /*4530*/  BSYNC B0 ;  /* 0x0000000000007941 */ /* 0x000fea0003800000 */
.L_x_6507:
[----:B------:R-:W5:Y:S01]  /*4540*/  SYNCS.PHASECHK.TRANS64.TRYWAIT P0, [R75+URZ+0x388b0], R76 ;  /* 0x0388b04c4b0075a7 */ /* 0x000f62000800017f */
[----:B------:R-:W-:Y:S04]  /*4550*/  BSSY B0, `(.L_x_6509) ;  /* 0x0000002000007945 */ /* 0x000fe80003800000 */
[----:B-----5:R-:W-:Y:S05]  /*4560*/  @!P0 BRA `(.L_x_6510) ;  /* 0x0000025800108947 */ /* 0x020fea0003800000 */
.L_x_6889:
[----:B------:R-:W-:Y:S05]  /*4570*/  BSYNC B0 ;  /* 0x0000000000007941 */ /* 0x000fea0003800000 */
.L_x_6509:
        /* <DEDUP_REMOVED lines=82> */
.L_x_6512:
[----:B------:R-:W-:Y:S05]  /*4aa0*/  BSYNC B0 ;  /* 0x0000000000007941 */ /* 0x000fea0003800000 */
.L_x_6511:
        /* <DEDUP_REMOVED lines=17> */
.L_x_6479:
[----:B------:R-:W-:Y:S04]  /*4bc0*/  BSSY B0, `(.L_x_6514) ;  /* 0x0000004000007945 */ /* 0x000fe80003800000 */
[----:B------:R-:W-:Y:S05]  /*4bd0*/  @P0 BRA `(.L_x_6515) ;  /* 0x0000000000080947 */ /* 0x000fea0003800000 */
[----:B------:R-:W1:Y:S02]  /*4be0*/  FENCE.VIEW.ASYNC.G ;  /* 0x00000000000073c6 */ /* 0x000e640000000100 */
[----:B-1----:R-:W-:Y:S06]  /*4bf0*/  BAR.ARV 0xc, 0x180 ;  /* 0x0306000000007b1d */ /* 0x002fec0000002000 */
.L_x_6515:
[----:B------:R-:W-:Y:S05]  /*4c00*/  BSYNC B0 ;  /* 0x0000000000007941 */ /* 0x000fea0003800000 */
.L_x_6514:
[----:B------:R-:W-:Y:S01]  /*4c10*/  UISETP.NE.AND UP0, UPT, UR37, 0x1, UPT ;  /* 0x000000012500788c */ /* 0x000fe2000bf05270 */
[----:B------:R-:W-:Y:S05]  /*4c20*/  BSSY B7, `(.L_x_6516) ;  /* 0x000152f000077945 */ /* 0x000fea0003800000 */
[----:B------:R-:W-:-:S13]  /*4c30*/  PLOP3.LUT P0, PT, PT, PT, UP0, 0x80, 0x0 ;  /* 0x000000000000781c */ /* 0x000fda0003f0f008 */
[----:B------:R-:W-:Y:S05]  /*4c40*/  @!P0 BRA `(.L_x_6517) ;  /* 0x0000002000ec8947 */ /* 0x000fea0003800000 */
[----:B------:R-:W1:Y:S01]  /*4c50*/  LDC R0, c[0x0][0x448] ;  /* 0x00011200ff007b82 */ /* 0x000e620000000800 */
[----:B------:R-:W-:-:S07]  /*4c60*/  VIADD R5, R195, 0x3f ;  /* 0x0000003fc3057836 */ /* 0x000fce0000000000 */
[----:B-----5:R-:W0:Y:S01]  /*4c70*/  LDC.64 R2, c[0x0][0xad8] ;  /* 0x0002b600ff027b82 */ /* 0x020e220000000a00 */
[----:B-1----:R-:W-:Y:S02]  /*4c80*/  ISETP.NE.AND P1, PT, R0, 0x1, PT ;  /* 0x000000010000780c */ /* 0x002fe40003f25270 */
        /* <DEDUP_REMOVED lines=19> */
.L_x_6520:
[----:B------:R-:W-:-:S13]  /*4dc0*/  ISETP.NE.AND P0, PT, R3, 0x1, PT ;  /* 0x000000010300780c */ /* 0x000fda0003f05270 */
[----:B------:R-:W0:Y:S02]  /*4dd0*/  @P0 LDC.64 R4, c[0x0][0xae0] ;  /* 0x0002b800ff040b82 */ /* 0x000e240000000a00 */
[----:B0-----:R-:W-:-:S05]  /*4de0*/  @P0 IMAD.HI.U32 R4, R0, R4, RZ ;  /* 0x0000000400040227 */ /* 0x001fca00078e00ff */
[----:B------:R-:W-:-:S07]  /*4df0*/  @P0 SHF.R.U32.HI R0, RZ, R5, R4 ;  /* 0x00000005ff000219 */ /* 0x000fce0000011604 */
.L_x_6521:
[----:B------:R-:W-:Y:S05]  /*4e00*/  BSYNC B0 ;  /* 0x0000000000007941 */ /* 0x000fea0003800000 */
.L_x_6519:
[----:B------:R-:W-:-:S05]  /*4e10*/  IMAD R5, R0, R3, R3 ;  /* 0x0000000300057224 */ /* 0x000fca00078e0203 */
[----:B------:R-:W-:-:S07]  /*4e20*/  VIMNMX R2, R2, R5, PT ;  /* 0x0000000502027248 */ /* 0x000fce0003fe0100 */
.L_x_6518:
        /* <DEDUP_REMOVED lines=24> */
.L_x_6524:
[----:B------:R-:W-:-:S13]  /*4fb0*/  ISETP.NE.AND P0, PT, R3, 0x1, PT ;  /* 0x000000010300780c */ /* 0x000fda0003f05270 */
[----:B------:R-:W0:Y:S02]  /*4fc0*/  @P0 LDC.64 R4, c[0x0][0xae0] ;  /* 0x0002b800ff040b82 */ /* 0x000e240000000a00 */
[----:B0-----:R-:W-:-:S05]  /*4fd0*/  @P0 IMAD.HI.U32 R2, R152, R4, RZ ;  /* 0x0000000498020227 */ /* 0x001fca00078e00ff */
[----:B------:R-:W-:-:S07]  /*4fe0*/  @P0 SHF.R.U32.HI R152, RZ, R5, R2 ;  /* 0x00000005ff980219 */ /* 0x000fce0000011602 */
.L_x_6525:
[----:B------:R-:W-:Y:S05]  /*4ff0*/  BSYNC B0 ;  /* 0x0000000000007941 */ /* 0x000fea0003800000 */
.L_x_6523:
[----:B------:R-:W-:-:S05]  /*5000*/  IMAD R3, R152, R3, RZ ;  /* 0x0000000398037224 */ /* 0x000fca00078e02ff */
[----:B------:R-:W-:-:S07]  /*5010*/  VIMNMX R0, R0, R3, !PT ;  /* 0x0000000300007248 */ /* 0x000fce0007fe0100 */
.L_x_6522:
[----:B------:R-:W-:Y:S01]  /*5020*/  SHF.R.S32.HI R3, RZ, 0x1f, R0 ;  /* 0x0000001fff037819 */ /* 0x000fe20000011400 */
[----:B------:R-:W-:Y:S03]  /*5030*/  BSSY B0, `(.L_x_6526) ;  /* 0x0000025000007945 */ /* 0x000fe60003800000 */
[----:B------:R-:W-:-:S04]  /*5040*/  LEA.HI R3, R3, R0, RZ, 0x6 ;  /* 0x0000000003037211 */ /* 0x000fc800078f30ff */
        /* <DEDUP_REMOVED lines=35> */
.L_x_6527:
[----:B------:R-:W-:Y:S05]  /*5280*/  BSYNC B0 ;  /* 0x0000000000007941 */ /* 0x000fea0003800000 */
.L_x_6526:
[-C--:B------:R-:W-:Y:S01]  /*5290*/  IMAD R0, R230, R3.reuse, R6 ;  /* 0x00000003e6007224 */ /* 0x080fe200078e0206 */
[----:B------:R-:W-:Y:S02]  /*52a0*/  PLOP3.LUT P0, PT, PT, PT, PT, 0x80, 0x0 ;  /* 0x000000000000781c */ /* 0x000fe40003f0f070 */
[----:B---3--:R-:W-:Y:S02]  /*52b0*/  CS2R R12, SRZ ;  /* 0x00000000000c7805 */ /* 0x008fe4000001ff00 */
        /* <DEDUP_REMOVED lines=64> */
[----:B--2---:R-:W-:Y:S02]  /*56c0*/  CS2R R26, SRZ ;  /* 0x00000000001a7805 */ /* 0x004fe4000001ff00 */
[----:B------:R-:W-:Y:S01]  /*56d0*/  CS2R R24, SRZ ;  /* 0x0000000000187805 */ /* 0x000fe2000001ff00 */
[----:B------:R-:W-:Y:S06]  /*56e0*/  @!P1 BRA `(.L_x_6528) ;  /* 0x0000014800089947 */ /* 0x000fec0003800000 */
[----:B------:R-:W2:Y:S01]  /*56f0*/  LDL R4, [R1+0x64] ;  /* 0x0000640001047983 */ /* 0x000ea20000100800 */
        /* <DEDUP_REMOVED lines=20> */
[----:B------:R-:W-:-:S05]  /*5840*/  LOP3.LUT R4, R4, 0x1fffe, RZ, 0xc0, !PT ;  /* 0x0001fffe04047812 */ /* 0x000fca00078ec0ff */
[----:B------:R-:W-:Y:S02]  /*5850*/  IMAD.IADD R3, R3, 0x1, -R4 ;  /* 0x0000000103037824 */ /* 0x000fe400078e0a04 */
[----:B------:R-:W-:Y:S02]  /*5860*/  VIADD R4, R18, 0x36400 ;  /* 0x0003640012047836 */ /* 0x000fe40000000000 */
[----:B------:R-:W-:-:S03]  /*5870*/  IMAD R3, R3, 0x8000, R18 ;  /* 0x0000800003037824 */ /* 0x000fc600078e0212 */
[----:B------:R-:W-:Y:S01]  /*5880*/  SHF.R.U32.HI R4, RZ, 0x4, R4 ;  /* 0x00000004ff047819 */ /* 0x000fe20000011604 */
[----:B------:R-:W-:-:S03]  /*5890*/  VIADD R3, R3, 0x400 ;  /* 0x0000040003037836 */ /* 0x000fc60000000000 */
[----:B------:R-:W-:Y:S02]  /*58a0*/  LOP3.LUT R4, R4, 0x3fff, RZ, 0xc0, !PT ;  /* 0x00003fff04047812 */ /* 0x000fe400078ec0ff */
[----:B------:R-:W-:Y:S02]  /*58b0*/  SHF.R.U32.HI R3, RZ, 0x4, R3 ;  /* 0x00000004ff037819 */ /* 0x000fe40000011603 */
[----:B------:R-:W-:Y:S02]  /*58c0*/  LOP3.LUT R4, R4, 0x10000, RZ, 0xfc, !PT ;  /* 0x0001000004047812 */ /* 0x000fe400078efcff */
[----:B------:R-:W-:Y:S02]  /*58d0*/  LOP3.LUT R3, R3, 0x3fff, RZ, 0xc0, !PT ;  /* 0x00003fff03037812 */ /* 0x000fe400078ec0ff */
[C---:B------:R-:W-:Y:S01]  /*58e0*/  R2UR UR4, R4.reuse ;  /* 0x00000000040472ca */ /* 0x040fe200000e0000 */
[----:B------:R-:W-:Y:S01]  /*58f0*/  VIADD R10, R4, 0x2 ;  /* 0x00000002040a7836 */ /* 0x000fe20000000000 */
[----:B------:R-:W-:Y:S01]  /*5900*/  LOP3.LUT R14, R3, 0x2000000, RZ, 0xfc, !PT ;  /* 0x02000000030e7812 */ /* 0x000fe200078efcff */
[----:B------:R-:W-:-:S04]  /*5910*/  @!P2 IMAD R3, R19, 0x8, R18 ;  /* 0x000000081303a824 */ /* 0x000fc800078e0212 */
[----:B------:R-:W-:Y:S02]  /*5920*/  IMAD R6, R19, 0x1000, R14 ;  /* 0x0000100013067824 */ /* 0x000fe400078e020e */
[----:B------:R-:W-:Y:S02]  /*5930*/  @!P2 VIADD R3, R3, 0x38860 ;  /* 0x000388600303a836 */ /* 0x000fe40000000000 */
[C---:B------:R-:W-:Y:S01]  /*5940*/  VIADD R8, R6.reuse, 0x80 ;  /* 0x0000008006087836 */ /* 0x040fe20000000000 */
[----:B------:R-:W-:Y:S02]  /*5950*/  R2UR UR6, R6 ;  /* 0x00000000060672ca */ /* 0x000fe400000e0000 */
[----:B------:R-:W-:-:S11]  /*5960*/  @!P2 PRMT R3, RZ, 0x654, R3 ;  /* 0x00000654ff03a816 */ /* 0x000fd60000000003 */
        /* <DEDUP_REMOVED lines=33> */
.L_x_6531:
[----:B------:R-:W-:Y:S01]  /*5b80*/  BAR.SYNC.DEFER_BLOCKING 0xe, 0x100 ;  /* 0x0384000000007b1d */ /* 0x000fe20000010000 */
[C---:B-1----:R-:W-:Y:S01]  /*5b90*/  IMAD R2, R19.reuse, 0x40, R193 ;  /* 0x0000004013027824 */ /* 0x042fe200078e02c1 */
        /* <DEDUP_REMOVED lines=183> */
.L_x_6530:
[----:B------:R-:W-:Y:S05]  /*6710*/  BSYNC B0 ;  /* 0x0000000000007941 */ /* 0x000fea0003800000 */
.L_x_6529:
[----:B------:R-:W-:Y:S01]  /*6720*/  BAR.SYNC.DEFER_BLOCKING 0xe, 0x100 ;  /* 0x0384000000007b1d */ /* 0x000fe20000010000 */
[C---:B0-----:R-:W-:Y:S01]  /*6730*/  IMAD R3, R19.reuse, 0x40, R193 ;  /* 0x0000004013037824 */ /* 0x041fe200078e02c1 */
[----:B------:R-:W-:Y:S01]  /*6740*/  PLOP3.LUT P0, PT, PT, PT, PT, 0x8, 0x0 ;  /* 0x000000000000781c */ /* 0x000fe20003f0e170 */
[----:B------:R-:W-:Y:S01]  /*6750*/  VIADD R19, R19, 0x1 ;  /* 0x0000000113137836 */ /* 0x000fe20000000000 */
[----:B------:R-:W-:Y:S01]  /*6760*/  CS2R R12, SRZ ;  /* 0x00000000000c7805 */ /* 0x000fe2000001ff00 */
[----:B------:R-:W-:-:S03]  /*6770*/  IMAD R3, R3, 0x4, R18 ;  /* 0x0000000403037824 */ /* 0x000fc600078e0212 */
[----:B------:R-:W-:-:S04]  /*6780*/  ISETP.NE.AND P1, PT, R19, 0x2, PT ;  /* 0x000000021300780c */ /* 0x000fc80003f25270 */
[----:B------:R-:W-:Y:S01]  /*6790*/  SEL R19, R19, RZ, P1 ;  /* 0x000000ff13137207 */ /* 0x000fe20000800000 */
[----:B-1----:R-:W0:Y:S04]  /*67a0*/  LDS R2, [R3+0x38400] ;  /* 0x0384000003027984 */ /* 0x002e280000000800 */
[----:B------:R1:W2:Y:S02]  /*67b0*/  LDS R0, [R3+0x38420] ;  /* 0x0384200003007984 */ /* 0x0002a40000000800 */
[----:B-1----:R-:W-:-:S04]  /*67c0*/  SEL R3, RZ, 0x1, P1 ;  /* 0x00000001ff037807 */ /* 0x002fc80000800000 */
[----:B------:R-:W-:Y:S01]  /*67d0*/  LOP3.LUT R22, R22, R3, RZ, 0x3c, !PT ;  /* 0x0000000316167212 */ /* 0x000fe200078e3cff */
        /* <DEDUP_REMOVED lines=130> */
.L_x_6517:
[----:B------:R-:W1:Y:S01]  /*7000*/  LDC R0, c[0x0][0x448] ;  /* 0x00011200ff007b82 */ /* 0x000e620000000800 */
[----:B------:R-:W-:-:S07]  /*7010*/  VIADD R3, R195, 0x3f ;  /* 0x0000003fc3037836 */ /* 0x000fce0000000000 */
[----:B------:R-:W0:Y:S01]  /*7020*/  LDC.64 R4, c[0x0][0xad8] ;  /* 0x0002b600ff047b82 */ /* 0x000e220000000a00 */
        /* <DEDUP_REMOVED lines=20> */
.L_x_6534:
[----:B------:R-:W-:-:S13]  /*7170*/  ISETP.NE.AND P0, PT, R5, 0x1, PT ;  /* 0x000000010500780c */ /* 0x000fda0003f05270 */
[----:B------:R-:W0:Y:S02]  /*7180*/  @P0 LDC.64 R6, c[0x0][0xae0] ;  /* 0x0002b800ff060b82 */ /* 0x000e240000000a00 */
[----:B0-----:R-:W-:-:S05]  /*7190*/  @P0 IMAD.HI.U32 R6, R0, R6, RZ ;  /* 0x0000000600060227 */ /* 0x001fca00078e00ff */
[----:B------:R-:W-:-:S07]  /*71a0*/  @P0 SHF.R.U32.HI R0, RZ, R7, R6 ;  /* 0x00000007ff000219 */ /* 0x000fce0000011606 */
.L_x_6535:
[----:B------:R-:W-:Y:S05]  /*71b0*/  BSYNC B0 ;  /* 0x0000000000007941 */ /* 0x000fea0003800000 */
.L_x_6533:
[----:B------:R-:W-:-:S05]  /*71c0*/  IMAD R3, R0, R5, R5 ;  /* 0x0000000500037224 */ /* 0x000fca00078e0205 */
[----:B------:R-:W-:-:S07]  /*71d0*/  VIMNMX R4, R4, R3, PT ;  /* 0x0000000304047248 */ /* 0x000fce0003fe0100 */
.L_x_6532:
        /* <DEDUP_REMOVED lines=24> */
.L_x_6538:
[----:B------:R-:W-:-:S13]  /*7360*/  ISETP.NE.AND P0, PT, R5, 0x1, PT ;  /* 0x000000010500780c */ /* 0x000fda0003f05270 */
[----:B------:R-:W0:Y:S02]  /*7370*/  @P0 LDC.64 R6, c[0x0][0xae0] ;  /* 0x0002b800ff060b82 */ /* 0x000e240000000a00 */
[----:B0-----:R-:W-:-:S05]  /*7380*/  @P0 IMAD.HI.U32 R4, R3, R6, RZ ;  /* 0x0000000603040227 */ /* 0x001fca00078e00ff */
[----:B------:R-:W-:-:S07]  /*7390*/  @P0 SHF.R.U32.HI R3, RZ, R7, R4 ;  /* 0x00000007ff030219 */ /* 0x000fce0000011604 */
.L_x_6539:
[----:B------:R-:W-:Y:S05]  /*73a0*/  BSYNC B0 ;  /* 0x0000000000007941 */ /* 0x000fea0003800000 */
.L_x_6537:
[----:B------:R-:W-:-:S05]  /*73b0*/  IMAD R3, R3, R5, RZ ;  /* 0x0000000503037224 */ /* 0x000fca00078e02ff */
[----:B------:R-:W-:-:S07]  /*73c0*/  VIMNMX R0, R0, R3, !PT ;  /* 0x0000000300007248 */ /* 0x000fce0007fe0100 */
.L_x_6536:
        /* <DEDUP_REMOVED lines=39> */
.L_x_6541:
[----:B------:R-:W-:Y:S05]  /*7640*/  BSYNC B0 ;  /* 0x0000000000007941 */ /* 0x000fea0003800000 */
.L_x_6540:
        /* <DEDUP_REMOVED lines=100> */
.L_x_6543:
[----:B------:R-:W-:Y:S05]  /*7c90*/  BSYNC B6 ;  /* 0x0000000000067941 */ /* 0x000fea0003800000 */
.L_x_6542:
        /* <DEDUP_REMOVED lines=12> */
.L_x_6547:
[----:B-1----:R1:W2:Y:S02]  /*7d60*/  SYNCS.PHASECHK.TRANS64.TRYWAIT P0, [R18+URZ+0x38800], R3 ;  /* 0x03880003120075a7 */ /* 0x0022a4000800017f */
[----:B--2---:R-:W-:Y:S05]  /*7d70*/  @!P0 NANOSLEEP.SYNCS 0x989680 ;  /* 0x009896800000895d */ /* 0x004fea0003900000 */
[----:B------:R-:W2:Y:S02]  /*7d80*/  @!P0 SYNCS.PHASECHK.TRANS64 P0, [R18+URZ+0x38800], R3 ;  /* 0x03880003120085a7 */ /* 0x000ea4000800007f */
[----:B--2---:R-:W-:Y:S05]  /*7d90*/  @!P0 BRA `(.L_x_6547) ;  /* 0xfffffffc00f08947 */ /* 0x004fea000383ffff */
.L_x_6546:
[----:B------:R-:W-:Y:S05]  /*7da0*/  BSYNC B0 ;  /* 0x0000000000007941 */ /* 0x000fea0003800000 */
.L_x_6545:
[----:B------:R-:W-:Y:S05]  /*7db0*/  BRA `(.L_x_6548) ;  /* 0x0000002c000c7947 */ /* 0x000fea0003800000 */
.L_x_6544:
        /* <DEDUP_REMOVED lines=31> */
.L_x_6550:
[----:B------:R-:W-:Y:S05]  /*7fb0*/  BSYNC B6 ;  /* 0x0000000000067941 */ /* 0x000fea0003800000 */
.L_x_6549:
[----:B------:R-:W0:Y:S01]  /*7fc0*/  S2R R0, SR_TID.X ;  /* 0x0000000000007919 */ /* 0x000e220000002100 */
[----:B------:R-:W-:Y:S01]  /*7fd0*/  ULDC.U8 UR4, c[0x0][0x410] ;  /* 0x0001040000047ab9 */ /* 0x000fe20000000000 */
[----:B------:R-:W-:Y:S01]  /*7fe0*/  BSSY B0, `(.L_x_6551) ;  /* 0x0000298000007945 */ /* 0x000fe20003800000 */
[----:B------:R-:W-:Y:S01]  /*7ff0*/  ISETP.NE.AND P0, PT, RZ, UR4, PT ;  /* 0x00000004ff007c0c */ /* 0x000fe2000bf05270 */
        /* <DEDUP_REMOVED lines=27> */
[----:B------:R-:W-:-:S04]  /*81b0*/  IMAD.WIDE.U32 R2, R5, UR6, R2 ;  /* 0x0000000605027c25 */ /* 0x000fc8000f8e0002 */
[----:B------:R-:W-:Y:S01]  /*81c0*/  IMAD R31, R5, UR7, R0 ;  /* 0x00000007051f7c24 */ /* 0x000fe2000f8e0200 */
[----:B------:R-:W-:Y:S01]  /*81d0*/  ULDC.64 UR6, c[0x0][0x400] ;  /* 0x0001000000067ab9 */ /* 0x000fe20000000a00 */
[----:B------:R-:W-:Y:S01]  /*81e0*/  IMAD.IADD R5, R11, 0x1, R7 ;  /* 0x000000010b057824 */ /* 0x000fe200078e0207 */
[----:B------:R-:W-:Y:S01]  /*81f0*/  LEA R0, P0, R10, UR4, 0x1 ;  /* 0x000000040a007c11 */ /* 0x000fe2000f8008ff */
[----:B------:R-:W-:Y:S01]  /*8200*/  IMAD.IADD R31, R3, 0x1, R31 ;  /* 0x00000001031f7824 */ /* 0x000fe200078e021f */
[----:B------:R-:W-:Y:S01]  /*8210*/  LEA R30, P1, R2, UR6, 0x1 ;  /* 0x00000006021e7c11 */ /* 0x000fe2000f8208ff */
[----:B------:R-:W-:Y:S01]  /*8220*/  UMOV UR4, 0xffffffff ;  /* 0xffffffff00047882 */ /* 0x000fe20000000000 */
[----:B------:R-:W-:Y:S02]  /*8230*/  LEA.HI.X R10, R10, UR5, R5, 0x1, P0 ;  /* 0x000000050a0a7c11 */ /* 0x000fe400080f0c05 */
[----:B------:R-:W-:Y:S01]  /*8240*/  LEA.HI.X R31, R2, UR7, R31, 0x1, P1 ;  /* 0x00000007021f7c11 */ /* 0x000fe200088f0c1f */
[----:B------:R-:W-:Y:S08]  /*8250*/  BRA.DIV UR4, `(.L_x_6553) ;  /* 0x0000021a04e87947 */ /* 0x000ff0000b800000 */
[----:B------:R0:W1:Y:S04]  /*8260*/  SHFL.IDX PT, R3, R10, RZ, 0x1c1f ;  /* 0x001c1fff0a037589 */ /* 0x00006800000e0000 */
[----:B------:R0:W2:Y:S04]  /*8270*/  SHFL.IDX PT, R2, R0, RZ, 0x1c1f ;  /* 0x001c1fff00027589 */ /* 0x0000a800000e0000 */
[----:B------:R0:W3:Y:S04]  /*8280*/  SHFL.IDX PT, R5, R31, RZ, 0x1c1f ;  /* 0x001c1fff1f057589 */ /* 0x0000e800000e0000 */
[----:B------:R0:W4:Y:S02]  /*8290*/  SHFL.IDX PT, R14, R30, RZ, 0x1c1f ;  /* 0x001c1fff1e0e7589 */ /* 0x00012400000e0000 */
.L_x_6895:
        /* <DEDUP_REMOVED lines=9> */
[----:B------:R-:W-:Y:S02]  /*8330*/  CS2R R28, SRZ ;  /* 0x00000000001c7805 */ /* 0x000fe4000001ff00 */
[----:B------:R-:W-:Y:S02]  /*8340*/  ISETP.GE.AND P3, PT, R217, UR4, PT ;  /* 0x00000004d9007c0c */ /* 0x000fe4000bf66270 */
[----:B------:R-:W-:Y:S01]  /*8350*/  ISETP.GE.AND P2, PT, R188, UR4, PT ;  /* 0x00000004bc007c0c */ /* 0x000fe2000bf46270 */
[----:B---3--:R-:W-:Y:S01]  /*8360*/  IMAD.MOV.U32 R15, RZ, RZ, R5 ;  /* 0x000000ffff0f7224 */ /* 0x008fe200078e0005 */
[----:B------:R-:W-:-:S09]  /*8370*/  CS2R R26, SRZ ;  /* 0x00000000001a7805 */ /* 0x000fd2000001ff00 */
[C---:B------:R-:W-:Y:S01]  /*8380*/  @!P3 IMAD.SHL.U32 R7, R217.reuse, 0x2, RZ ;  /* 0x00000002d907b824 */ /* 0x040fe200078e00ff */
[----:B------:R-:W-:Y:S01]  /*8390*/  @!P3 SHF.L.U64.HI R12, R217, 0x1, R36 ;  /* 0x00000001d90cb819 */ /* 0x000fe20000010224 */
[----:B-12---:R-:W-:-:S03]  /*83a0*/  @!P2 IMAD.WIDE R8, R188, 0x2, R2 ;  /* 0x00000002bc08a825 */ /* 0x006fc600078e0202 */
[-C--:B------:R-:W-:Y:S02]  /*83b0*/  @!P3 IADD3 R2, P0, R2, R7.reuse, RZ ;  /* 0x000000070202b210 */ /* 0x080fe40007f1e0ff */
[----:B----4-:R-:W-:Y:S02]  /*83c0*/  @!P3 IADD3 R4, P1, R14, R7, RZ ;  /* 0x000000070e04b210 */ /* 0x010fe40007f3e0ff */
[----:B------:R-:W-:Y:S02]  /*83d0*/  CS2R R20, SRZ ;  /* 0x0000000000147805 */ /* 0x000fe4000001ff00 */
[----:B------:R-:W-:Y:S01]  /*83e0*/  CS2R R24, SRZ ;  /* 0x0000000000187805 */ /* 0x000fe2000001ff00 */
[----:B------:R-:W-:Y:S01]  /*83f0*/  @!P2 IMAD.WIDE R6, R188, 0x2, R14 ;  /* 0x00000002bc06a825 */ /* 0x000fe200078e020e */
[----:B------:R1:W5:Y:S03]  /*8400*/  @!P2 LD.E.64 R28, desc[UR50][R8.64] ;  /* 0x00000032081ca980 */ /* 0x000366000c101b00 */
[--C-:B------:R-:W-:Y:S01]  /*8410*/  @!P3 IMAD.X R3, R3, 0x1, R12.reuse, P0 ;  /* 0x000000010303b824 */ /* 0x100fe200000e060c */
[----:B------:R1:W5:Y:S01]  /*8420*/  @!P2 LD.E.64 R26, desc[UR50][R6.64] ;  /* 0x00000032061aa980 */ /* 0x000362000c101b00 */
[----:B------:R-:W-:-:S03]  /*8430*/  @!P3 IMAD.X R5, R5, 0x1, R12, P1 ;  /* 0x000000010505b824 */ /* 0x000fc600008e060c */
[----:B------:R1:W5:Y:S04]  /*8440*/  @!P3 LD.E.64 R20, desc[UR50][R2.64] ;  /* 0x000000320214b980 */ /* 0x000368000c101b00 */
[----:B------:R1:W5:Y:S02]  /*8450*/  @!P3 LD.E.64 R24, desc[UR50][R4.64] ;  /* 0x000000320418b980 */ /* 0x000364000c101b00 */
.L_x_6555:
[----:B------:R-:W-:Y:S05]  /*8460*/  BSYNC B1 ;  /* 0x0000000000017941 */ /* 0x000fea0003800000 */
.L_x_6554:
[----:B-12--5:R-:W-:Y:S01]  /*8470*/  IMAD.MOV.U32 R2, RZ, RZ, R26 ;  /* 0x000000ffff027224 */ /* 0x026fe200078e001a */
[----:B------:R-:W-:Y:S01]  /*8480*/  UMOV UR4, 0xffffffff ;  /* 0xffffffff00047882 */ /* 0x000fe20000000000 */
[----:B------:R-:W-:Y:S02]  /*8490*/  IMAD.MOV.U32 R3, RZ, RZ, R27 ;  /* 0x000000ffff037224 */ /* 0x000fe400078e001b */
[----:B------:R-:W-:Y:S01]  /*84a0*/  IMAD.MOV.U32 R4, RZ, RZ, R24 ;  /* 0x000000ffff047224 */ /* 0x000fe200078e0018 */
[----:B------:R-:W-:Y:S01]  /*84b0*/  PRMT R37, R2, 0x7610, R37 ;  /* 0x0000761002257816 */ /* 0x000fe20000000025 */
[----:B---3--:R-:W-:Y:S02]  /*84c0*/  IMAD.MOV.U32 R5, RZ, RZ, R25 ;  /* 0x000000ffff057224 */ /* 0x008fe400078e0019 */
        /* <DEDUP_REMOVED lines=8> */
[----:B------:R-:W-:Y:S02]  /*8550*/  CS2R R2, SRZ ;  /* 0x0000000000027805 */ /* 0x000fe4000001ff00 */
[----:B------:R-:W-:Y:S01]  /*8560*/  PRMT R44, R4, 0x5410, R5 ;  /* 0x00005410042c7816 */ /* 0x000fe20000000005 */
[----:B------:R-:W-:Y:S06]  /*8570*/  BRA.DIV UR4, `(.L_x_6556) ;  /* 0x0000021a04907947 */ /* 0x000fec000b800000 */
[----:B------:R1:W2:Y:S04]  /*8580*/  SHFL.IDX PT, R5, R10, 0x1, 0x1c1f ;  /* 0x003c1f000a057f89 */ /* 0x0002a800000e0000 */
[----:B------:R1:W3:Y:S04]  /*8590*/  SHFL.IDX PT, R4, R0, 0x1, 0x1c1f ;  /* 0x003c1f0000047f89 */ /* 0x0002e800000e0000 */
[----:B------:R1:W0:Y:S04]  /*85a0*/  SHFL.IDX PT, R7, R31, 0x1, 0x1c1f ;  /* 0x003c1f001f077f89 */ /* 0x00022800000e0000 */
[----:B----4-:R1:W4:Y:S02]  /*85b0*/  SHFL.IDX PT, R14, R30, 0x1, 0x1c1f ;  /* 0x003c1f001e0e7f89 */ /* 0x01032400000e0000 */
.L_x_6901:
[----:B------:R-:W-:Y:S01]  /*85c0*/  VIADD R32, R32, 0x20 ;  /* 0x0000002020207836 */ /* 0x000fe20000000000 */
[----:B01----:R-:W-:Y:S01]  /*85d0*/  LEA.HI R0, R229, R229, RZ, 0x1 ;  /* 0x000000e5e5007211 */ /* 0x003fe200078f08ff */
[----:B------:R-:W-:Y:S01]  /*85e0*/  BSSY B1, `(.L_x_6557) ;  /* 0x0000021000017945 */ /* 0x000fe20003800000 */
[----:B------:R-:W-:Y:S01]  /*85f0*/  IMAD.SHL.U32 R34, R198, 0x40, RZ ;  /* 0x00000040c6227824 */ /* 0x000fe200078e00ff */
        /* <DEDUP_REMOVED lines=9> */
[----:B---3--:R-:W-:Y:S01]  /*8690*/  IMAD.MOV.U32 R2, RZ, RZ, R4 ;  /* 0x000000ffff027224 */ /* 0x008fe200078e0004 */
[----:B------:R-:W-:Y:S01]  /*86a0*/  ISETP.GE.AND P2, PT, R188, UR4, PT ;  /* 0x00000004bc007c0c */ /* 0x000fe2000bf46270 */
[----:B--2---:R-:W-:Y:S01]  /*86b0*/  IMAD.MOV.U32 R3, RZ, RZ, R5 ;  /* 0x000000ffff037224 */ /* 0x004fe200078e0005 */
[----:B------:R-:W-:Y:S01]  /*86c0*/  ISETP.GE.AND P3, PT, R217, UR4, PT ;  /* 0x00000004d9007c0c */ /* 0x000fe2000bf66270 */
[----:B----4-:R-:W-:Y:S01]  /*86d0*/  IMAD.MOV.U32 R8, RZ, RZ, R14 ;  /* 0x000000ffff087224 */ /* 0x010fe200078e000e */
[----:B------:R-:W-:Y:S01]  /*86e0*/  CS2R R12, SRZ ;  /* 0x00000000000c7805 */ /* 0x000fe2000001ff00 */
[----:B------:R-:W-:-:S08]  /*86f0*/  IMAD.MOV.U32 R9, RZ, RZ, R7 ;  /* 0x000000ffff097224 */ /* 0x000fd000078e0007 */
[----:B------:R-:W-:Y:S02]  /*8700*/  @!P2 IMAD.WIDE R30, R188, 0x2, R2 ;  /* 0x00000002bc1ea825 */ /* 0x000fe400078e0202 */
[C---:B------:R-:W-:Y:S02]  /*8710*/  @!P3 SHF.L.U64.HI R32, R217.reuse, 0x1, R36 ;  /* 0x00000001d920b819 */ /* 0x040fe40000010224 */
[----:B------:R-:W-:Y:S01]  /*8720*/  @!P3 IMAD.SHL.U32 R3, R217, 0x2, RZ ;  /* 0x00000002d903b824 */ /* 0x000fe200078e00ff */
[----:B------:R-:W-:Y:S01]  /*8730*/  CS2R R10, SRZ ;  /* 0x00000000000a7805 */ /* 0x000fe2000001ff00 */
[----:B------:R0:W5:Y:S03]  /*8740*/  @!P2 LD.E.64 R12, desc[UR50][R30.64] ;  /* 0x000000321e0ca980 */ /* 0x000166000c101b00 */
[-C--:B------:R-:W-:Y:S02]  /*8750*/  @!P3 IADD3 R4, P0, R4, R3.reuse, RZ ;  /* 0x000000030404b210 */ /* 0x080fe40007f1e0ff */
[----:B------:R-:W-:Y:S01]  /*8760*/  @!P3 IADD3 R6, P1, R14, R3, RZ ;  /* 0x000000030e06b210 */ /* 0x000fe20007f3e0ff */
[----:B------:R-:W-:Y:S01]  /*8770*/  @!P2 IMAD.WIDE R14, R188, 0x2, R8 ;  /* 0x00000002bc0ea825 */ /* 0x000fe200078e0208 */
[----:B------:R-:W-:-:S02]  /*8780*/  CS2R R2, SRZ ;  /* 0x0000000000027805 */ /* 0x000fc4000001ff00 */
[----:B------:R-:W-:Y:S01]  /*8790*/  CS2R R8, SRZ ;  /* 0x0000000000087805 */ /* 0x000fe2000001ff00 */
[--C-:B------:R-:W-:Y:S02]  /*87a0*/  @!P3 IMAD.X R5, R5, 0x1, R32.reuse, P0 ;  /* 0x000000010505b824 */ /* 0x100fe400000e0620 */
[----:B------:R-:W-:Y:S01]  /*87b0*/  @!P3 IMAD.X R7, R7, 0x1, R32, P1 ;  /* 0x000000010707b824 */ /* 0x000fe200008e0620 */
[----:B------:R0:W5:Y:S04]  /*87c0*/  @!P2 LD.E.64 R2, desc[UR50][R14.64] ;  /* 0x000000320e02a980 */ /* 0x000168000c101b00 */
[----:B------:R0:W5:Y:S04]  /*87d0*/  @!P3 LD.E.64 R10, desc[UR50][R4.64] ;  /* 0x00000032040ab980 */ /* 0x000168000c101b00 */
[----:B------:R0:W5:Y:S02]  /*87e0*/  @!P3 LD.E.64 R8, desc[UR50][R6.64] ;  /* 0x000000320608b980 */ /* 0x000164000c101b00 */
.L_x_6558:
[----:B------:R-:W-:Y:S05]  /*87f0*/  BSYNC B1 ;  /* 0x0000000000017941 */ /* 0x000fea0003800000 */
.L_x_6557:
[----:B------:R-:W1:Y:S01]  /*8800*/  SYNCS.PHASECHK.TRANS64.TRYWAIT P0, [R18+URZ+0x38800], R33 ;  /* 0x03880021120075a7 */ /* 0x000e62000800017f */
[----:B0-2---:R-:W-:Y:S01]  /*8810*/  LOP3.LUT R5, R34, 0x1c0, RZ, 0xc0, !PT ;  /* 0x000001c022057812 */ /* 0x005fe200078ec0ff */
[----:B-----5:R-:W-:Y:S01]  /*8820*/  IMAD.MOV.U32 R6, RZ, RZ, R2 ;  /* 0x000000ffff067224 */ /* 0x020fe200078e0002 */
[----:B------:R-:W-:Y:S01]  /*8830*/  VIADDMNMX R31, R35, -R195, 0x40, PT ;  /* 0x00000040231f7446 */ /* 0x000fe200038009c3 */
[----:B----4-:R-:W-:Y:S01]  /*8840*/  IMAD.MOV.U32 R14, RZ, RZ, R12 ;  /* 0x000000ffff0e7224 */ /* 0x010fe200078e000c */
[----:B---3--:R-:W-:Y:S01]  /*8850*/  LOP3.LUT R4, R5, 0x18, R16, 0xf8, !PT ;  /* 0x0000001805047812 */ /* 0x008fe200078ef810 */
[----:B------:R-:W-:Y:S01]  /*8860*/  IMAD.MOV.U32 R7, RZ, RZ, R9 ;  /* 0x000000ffff077224 */ /* 0x000fe200078e0009 */
[----:B------:R-:W-:Y:S01]  /*8870*/  SHF.R.U32.HI R5, RZ, 0x3, R5 ;  /* 0x00000003ff057819 */ /* 0x000fe20000011605 */
[----:B------:R-:W-:Y:S01]  /*8880*/  BSSY B1, `(.L_x_6559) ;  /* 0x0000013000017945 */ /* 0x000fe20003800000 */
[----:B------:R-:W-:Y:S01]  /*8890*/  PRMT R45, R6, 0x7610, R45 ;  /* 0x00007610062d7816 */ /* 0x000fe2000000002d */
[----:B------:R-:W-:Y:S01]  /*88a0*/  IMAD.MOV.U32 R6, RZ, RZ, R8 ;  /* 0x000000ffff067224 */ /* 0x000fe200078e0008 */
[----:B------:R-:W-:Y:S01]  /*88b0*/  LOP3.LUT R5, R4, R5, RZ, 0x3c, !PT ;  /* 0x0000000504057212 */ /* 0x000fe200078e3cff */
[----:B------:R-:W-:Y:S01]  /*88c0*/  IMAD.MOV.U32 R4, RZ, RZ, R3 ;  /* 0x000000ffff047224 */ /* 0x000fe200078e0003 */
[----:B------:R-:W-:-:S02]  /*88d0*/  PRMT R30, R7, 0x7610, R30 ;  /* 0x00007610071e7816 */ /* 0x000fc4000000001e */
[----:B------:R-:W-:Y:S01]  /*88e0*/  PRMT R46, R6, 0x5410, R14 ;  /* 0x00005410062e7816 */ /* 0x000fe2000000000e */
[----:B------:R-:W-:Y:S01]  /*88f0*/  IMAD R5, R220, 0x200, R5 ;  /* 0x00000200dc057824 */ /* 0x000fe200078e0205 */
[----:B------:R-:W-:Y:S01]  /*8900*/  PRMT R45, R45, 0x5410, R4 ;  /* 0x000054102d2d7816 */ /* 0x000fe20000000004 */
[----:B------:R-:W-:Y:S01]  /*8910*/  IMAD.MOV.U32 R4, RZ, RZ, R13 ;  /* 0x000000ffff047224 */ /* 0x000fe200078e000d */
[----:B------:R-:W-:Y:S01]  /*8920*/  LOP3.LUT P2, RZ, R198, 0x4, RZ, 0xc0, !PT ;  /* 0x00000004c6ff7812 */ /* 0x000fe2000784c0ff */
[----:B------:R-:W-:Y:S01]  /*8930*/  IMAD.MOV.U32 R6, RZ, RZ, R10 ;  /* 0x000000ffff067224 */ /* 0x000fe200078e000a */
[----:B------:R-:W-:Y:S01]  /*8940*/  ISETP.GE.AND P1, PT, R186, R31, PT ;  /* 0x0000001fba00720c */ /* 0x000fe20003f26270 */
[----:B------:R-:W-:Y:S02]  /*8950*/  IMAD R15, R5, 0x2, R18 ;  /* 0x00000002050f7824 */ /* 0x000fe400078e0212 */
[----:B------:R-:W-:Y:S01]  /*8960*/  IMAD.MOV.U32 R5, RZ, RZ, R11 ;  /* 0x000000ffff057224 */ /* 0x000fe200078e000b */
[----:B------:R-:W-:Y:S01]  /*8970*/  PRMT R47, R4, 0x5410, R6 ;  /* 0x00005410042f7816 */ /* 0x000fe20000000006 */
[----:B------:R-:W-:-:S02]  /*8980*/  VIADD R4, R15, 0x20400 ;  /* 0x000204000f047836 */ /* 0x000fc40000000000 */
[----:B------:R-:W-:Y:S01]  /*8990*/  VIADD R14, R15, 0x20440 ;  /* 0x000204400f0e7836 */ /* 0x000fe20000000000 */
[----:B-1----:R-:W-:Y:S06]  /*89a0*/  @!P0 BRA `(.L_x_6560) ;  /* 0x0000021400f48947 */ /* 0x002fec0003800000 */
.L_x_6902:
[----:B------:R-:W-:Y:S05]  /*89b0*/  BSYNC B1 ;  /* 0x0000000000017941 */ /* 0x000fea0003800000 */
.L_x_6559:
        /* <DEDUP_REMOVED lines=9> */
[----:B------:R-:W1:Y:S01]  /*8a50*/  LDS.128 R4, [R15+0x20400] ;  /* 0x020400000f047984 */ /* 0x000e620000000c00 */
[----:B0-----:R-:W-:Y:S01]  /*8a60*/  SHF.R.U32.HI R33, RZ, 0x10, R29 ;  /* 0x00000010ff217819 */ /* 0x001fe2000001161d */
[--C-:B------:R-:W-:Y:S01]  /*8a70*/  HADD2.F32 R34, -RZ, R37.reuse.H0_H0 ;  /* 0x20000025ff227230 */ /* 0x100fe20000004100 */
        /* <DEDUP_REMOVED lines=39> */
.L_x_6564:
[----:B------:R-:W-:Y:S05]  /*8cf0*/  BSYNC B2 ;  /* 0x0000000000027941 */ /* 0x000fea0003800000 */
.L_x_6563:
[----:B------:R-:W-:Y:S05]  /*8d00*/  @P1 BRA `(.L_x_6562) ;  /* 0x0000000000a81947 */ /* 0x000fea0003800000 */
[----:B-1----:R-:W1:Y:S01]  /*8d10*/  LDS.128 R4, [R14] ;  /* 0x000000000e047984 */ /* 0x002e620000000c00 */
[----:B------:R-:W-:Y:S01]  /*8d20*/  SHF.R.U32.HI R27, RZ, 0x10, R21 ;  /* 0x00000010ff1b7819 */ /* 0x000fe20000011615 */
[----:B------:R-:W-:Y:S01]  /*8d30*/  HADD2.F32 R28, -RZ, R42.H1_H1 ;  /* 0x3000002aff1c7230 */ /* 0x000fe20000004100 */
[--C-:B------:R-:W-:Y:S01]  /*8d40*/  SHF.R.U32.HI R29, RZ, 0x10, R25.reuse ;  /* 0x00000010ff1d7819 */ /* 0x100fe20000011619 */
[----:B------:R-:W-:Y:S01]  /*8d50*/  HADD2.F32 R26, -RZ, R44.H0_H0 ;  /* 0x2000002cff1a7230 */ /* 0x000fe20000004100 */
        /* <DEDUP_REMOVED lines=9> */
[-C--:B0-----:R-:W-:Y:S01]  /*8df0*/  FMUL.FTZ R33, R25, R29.reuse ;  /* 0x0000001d19217220 */ /* 0x081fe20000410000 */
        /* <DEDUP_REMOVED lines=27> */
.L_x_6562:
[----:B------:R-:W-:Y:S05]  /*8fb0*/  BSYNC B1 ;  /* 0x0000000000017941 */ /* 0x000fea0003800000 */
.L_x_6561:
        /* <DEDUP_REMOVED lines=9> */
[----:B------:R-:W-:Y:S01]  /*9050*/  SHF.R.U32.HI R24, RZ, 0x10, R3 ;  /* 0x00000010ff187819 */ /* 0x000fe20000011603 */
[----:B------:R-:W-:Y:S01]  /*9060*/  HADD2.F32 R25, -RZ, R45.H0_H0 ;  /* 0x2000002dff197230 */ /* 0x000fe20000004100 */
[--C-:B------:R-:W-:Y:S01]  /*9070*/  SHF.R.U32.HI R20, RZ, 0x10, R13.reuse ;  /* 0x00000010ff147819 */ /* 0x100fe2000001160d */
[----:B------:R-:W-:Y:S01]  /*9080*/  HADD2.F32 R21, -RZ, R46.H1_H1 ;  /* 0x3000002eff157230 */ /* 0x000fe20000004100 */
[----:B------:R-:W-:Y:S01]  /*9090*/  SHF.R.U64 R31, R12, 0x10, R13 ;  /* 0x000000100c1f7819 */ /* 0x000fe2000000120d */
[----:B------:R-:W-:Y:S01]  /*90a0*/  HADD2.F32 R24, -RZ, R24.H0_H0 ;  /* 0x20000018ff187230 */ /* 0x000fe20000004100 */
[----:B------:R-:W-:Y:S01]  /*90b0*/  SHF.R.U64 R26, R2, 0x10, R3 ;  /* 0x00000010021a7819 */ /* 0x000fe20000001203 */
[----:B------:R-:W-:Y:S02]  /*90c0*/  HADD2.F32 R20, -RZ, R20.H0_H0 ;  /* 0x20000014ff147230 */ /* 0x000fe40000004100 */
[----:B-1----:R-:W-:-:S02]  /*90d0*/  HADD2.F32 R13, -RZ, R7.H1_H1 ;  /* 0x30000007ff0d7230 */ /* 0x002fc40000004100 */
[--C-:B------:R-:W-:Y:S02]  /*90e0*/  HADD2.F32 R2, -RZ, R4.reuse.H0_H0 ;  /* 0x20000004ff027230 */ /* 0x100fe40000004100 */
[----:B------:R-:W-:Y:S02]  /*90f0*/  HADD2.F32 R4, -RZ, R4.H1_H1 ;  /* 0x30000004ff047230 */ /* 0x000fe40000004100 */
[C---:B------:R-:W-:Y:S01]  /*9100*/  FMUL.FTZ R27, R13.reuse, R24 ;  /* 0x000000180d1b7220 */ /* 0x040fe20000410000 */
[----:B------:R-:W-:Y:S02]  /*9110*/  HADD2.F32 R12, -RZ, R7.H0_H0 ;  /* 0x20000007ff0c7230 */ /* 0x000fe40000004100 */
[----:B------:R-:W-:Y:S01]  /*9120*/  FMUL.FTZ R29, R13, R20 ;  /* 0x000000140d1d7220 */ /* 0x000fe20000410000 */
[--C-:B------:R-:W-:Y:S02]  /*9130*/  HADD2.F32 R7, -RZ, R6.reuse.H0_H0 ;  /* 0x20000006ff077230 */ /* 0x100fe40000004100 */
[----:B------:R-:W-:Y:S01]  /*9140*/  FMUL.FTZ R13, R4, R25 ;  /* 0x00000019040d7220 */ /* 0x000fe20000410000 */
[----:B------:R-:W-:-:S02]  /*9150*/  HADD2.F32 R6, -RZ, R6.H1_H1 ;  /* 0x30000006ff067230 */ /* 0x000fc40000004100 */
[----:B------:R-:W-:Y:S01]  /*9160*/  FFMA.FTZ R28, R12, R20, -R27 ;  /* 0x000000140c1c7223 */ /* 0x000fe2000001081b */
[-C--:B------:R-:W-:Y:S01]  /*9170*/  FMUL.FTZ R27, R4, R21.reuse ;  /* 0x00000015041b7220 */ /* 0x080fe20000410000 */
[----:B------:R-:W-:Y:S01]  /*9180*/  FFMA.FTZ R29, R12, R24, R29 ;  /* 0x000000180c1d7223 */ /* 0x000fe2000001001d */
[C---:B------:R-:W-:Y:S01]  /*9190*/  FFMA.FTZ R21, R2.reuse, R21, -R13 ;  /* 0x0000001502157223 */ /* 0x040fe2000001080d */
[----:B------:R-:W-:Y:S02]  /*91a0*/  HADD2.F32 R3, -RZ, R5.H0_H0 ;  /* 0x20000005ff037230 */ /* 0x000fe40000004100 */
[----:B------:R-:W-:Y:S01]  /*91b0*/  FFMA.FTZ R2, R2, R25, R27 ;  /* 0x0000001902027223 */ /* 0x000fe2000001001b */
[----:B------:R-:W-:Y:S02]  /*91c0*/  HADD2.F32 R13, -RZ, R45.H1_H1 ;  /* 0x3000002dff0d7230 */ /* 0x000fe40000004100 */
[----:B------:R-:W-:Y:S02]  /*91d0*/  HADD2.F32 R12, -RZ, R47.H0_H0 ;  /* 0x2000002fff0c7230 */ /* 0x000fe40000004100 */
[----:B------:R-:W-:-:S02]  /*91e0*/  HADD2.F32 R5, -RZ, R5.H1_H1 ;  /* 0x30000005ff057230 */ /* 0x000fc40000004100 */
[CC--:B------:R-:W-:Y:S01]  /*91f0*/  FMUL.FTZ R24, R6.reuse, R13.reuse ;  /* 0x0000000d06187220 */ /* 0x0c0fe20000410000 */
        /* <DEDUP_REMOVED lines=8> */
[C---:B------:R-:W-:Y:S01]  /*9280*/  FFMA.FTZ R5, R3.reuse, R4, -R6 ;  /* 0x0000000403057223 */ /* 0x040fe20000010806 */
[----:B------:R-:W-:Y:S01]  /*9290*/  F2FP.F16.F32.PACK_AB R4, R2, R21 ;  /* 0x000000150204723e */ /* 0x000fe200000000ff */
[----:B------:R-:W-:Y:S01]  /*92a0*/  FFMA.FTZ R20, R3, R20, R25 ;  /* 0x0000001403147223 */ /* 0x000fe20000010019 */
[----:B------:R-:W-:-:S04]  /*92b0*/  F2FP.F16.F32.PACK_AB R6, R13, R24 ;  /* 0x000000180d06723e */ /* 0x000fc800000000ff */
[----:B------:R-:W-:-:S05]  /*92c0*/  F2FP.F16.F32.PACK_AB R5, R20, R5 ;  /* 0x000000051405723e */ /* 0x000fca00000000ff */
[----:B------:R1:W-:Y:S02]  /*92d0*/  STS.128 [R15+0x21400], R4 ;  /* 0x021400040f007388 */ /* 0x0003e40000000c00 */
.L_x_6567:
[----:B------:R-:W-:Y:S05]  /*92e0*/  BSYNC B1 ;  /* 0x0000000000017941 */ /* 0x000fea0003800000 */
.L_x_6566:
[----:B------:R-:W-:Y:S05]  /*92f0*/  @P1 BRA `(.L_x_6565) ;  /* 0x0000001400981947 */ /* 0x000fea0003800000 */
[----:B-1----:R-:W1:Y:S01]  /*9300*/  LDS.128 R4, [R14+0x1000] ;  /* 0x001000000e047984 */ /* 0x002e620000000c00 */
[----:B------:R-:W-:Y:S01]  /*9310*/  SHF.R.U64 R25, R10, 0x10, R11 ;  /* 0x000000100a197819 */ /* 0x000fe2000000120b */
[----:B------:R-:W-:Y:S01]  /*9320*/  HADD2.F32 R13, -RZ, R46.H0_H0 ;  /* 0x2000002eff0d7230 */ /* 0x000fe20000004100 */
[----:B------:R-:W-:Y:S02]  /*9330*/  SHF.R.U32.HI R12, RZ, 0x10, R9 ;  /* 0x00000010ff0c7819 */ /* 0x000fe40000011609 */
[----:B------:R-:W-:Y:S01]  /*9340*/  SHF.R.U32.HI R10, RZ, 0x10, R11 ;  /* 0x00000010ff0a7819 */ /* 0x000fe2000001160b */
[----:B------:R-:W-:Y:S01]  /*9350*/  HADD2.F32 R11, -RZ, R47.H1_H1 ;  /* 0x3000002fff0b7230 */ /* 0x000fe20000004100 */
[----:B------:R-:W-:Y:S01]  /*9360*/  SHF.R.U64 R24, R8, 0x10, R9 ;  /* 0x0000001008187819 */ /* 0x000fe20000001209 */
[----:B------:R-:W-:Y:S02]  /*9370*/  HADD2.F32 R12, -RZ, R12.H0_H0 ;  /* 0x2000000cff0c7230 */ /* 0x000fe40000004100 */
[----:B------:R-:W-:-:S02]  /*9380*/  HADD2.F32 R10, -RZ, R10.H0_H0 ;  /* 0x2000000aff0a7230 */ /* 0x000fc40000004100 */
[--C-:B-1----:R-:W-:Y:S02]  /*9390*/  HADD2.F32 R9, -RZ, R7.reuse.H1_H1 ;  /* 0x30000007ff097230 */ /* 0x102fe40000004100 */
[--C-:B------:R-:W-:Y:S02]  /*93a0*/  HADD2.F32 R2, -RZ, R4.reuse.H0_H0 ;  /* 0x20000004ff027230 */ /* 0x100fe40000004100 */
[----:B------:R-:W-:Y:S02]  /*93b0*/  HADD2.F32 R4, -RZ, R4.H1_H1 ;  /* 0x30000004ff047230 */ /* 0x000fe40000004100 */
[C---:B------:R-:W-:Y:S01]  /*93c0*/  FMUL.FTZ R15, R9.reuse, R12 ;  /* 0x0000000c090f7220 */ /* 0x040fe20000410000 */
[----:B------:R-:W-:Y:S02]  /*93d0*/  HADD2.F32 R8, -RZ, R7.H0_H0 ;  /* 0x20000007ff087230 */ /* 0x000fe40000004100 */
[----:B------:R-:W-:Y:S01]  /*93e0*/  FMUL.FTZ R21, R9, R10 ;  /* 0x0000000a09157220 */ /* 0x000fe20000410000 */
[----:B------:R-:W-:-:S02]  /*93f0*/  HADD2.F32 R7, -RZ, R6.H0_H0 ;  /* 0x20000006ff077230 */ /* 0x000fc40000004100 */
[----:B------:R-:W-:Y:S01]  /*9400*/  FMUL.FTZ R9, R4, R13 ;  /* 0x0000000d04097220 */ /* 0x000fe20000410000 */
        /* <DEDUP_REMOVED lines=9> */
[CC--:B------:R-:W-:Y:S01]  /*94a0*/  FMUL.FTZ R10, R6.reuse, R9.reuse ;  /* 0x00000009060a7220 */ /* 0x0c0fe20000410000 */
        /* <DEDUP_REMOVED lines=14> */
[----:B------:R3:W-:Y:S01]  /*9590*/  STS.128 [R14+0x1000], R4 ;  /* 0x001000040e007388 */ /* 0x0007e20000000c00 */
[----:B------:R-:W-:Y:S05]  /*95a0*/  BRA `(.L_x_6565) ;  /* 0x0000001000ec7947 */ /* 0x000fea0003800000 */
.L_x_6552:
        /* <DEDUP_REMOVED lines=34> */
.L_x_6908:
        /* <DEDUP_REMOVED lines=12> */
[----:B-12---:R-:W-:-:S04]  /*9890*/  IMAD.WIDE R2, R16, 0x2, R2 ;  /* 0x0000000210027825 */ /* 0x006fc800078e0202 */
[----:B----4-:R-:W-:Y:S01]  /*98a0*/  IMAD.WIDE R14, R16, 0x2, R14 ;  /* 0x00000002100e7825 */ /* 0x010fe200078e020e */
[----:B------:R3:W5:Y:S04]  /*98b0*/  LD.E.128 R24, desc[UR50][R2.64] ;  /* 0x0000003202187980 */ /* 0x000768000c101d00 */
[----:B------:R3:W5:Y:S02]  /*98c0*/  LD.E.128 R28, desc[UR50][R14.64] ;  /* 0x000000320e1c7980 */ /* 0x000764000c101d00 */
.L_x_6570:
[----:B------:R-:W-:Y:S05]  /*98d0*/  BSYNC B1 ;  /* 0x0000000000017941 */ /* 0x000fea0003800000 */
.L_x_6569:
[----:B--23-5:R-:W-:Y:S01]  /*98e0*/  IMAD.MOV.U32 R2, RZ, RZ, R28 ;  /* 0x000000ffff027224 */ /* 0x02cfe200078e001c */
[----:B------:R-:W-:Y:S01]  /*98f0*/  UMOV UR4, 0xffffffff ;  /* 0xffffffff00047882 */ /* 0x000fe20000000000 */
[----:B------:R-:W-:Y:S02]  /*9900*/  IMAD.MOV.U32 R4, RZ, RZ, R30 ;  /* 0x000000ffff047224 */ /* 0x000fe400078e001e */
[----:B------:R-:W-:Y:S02]  /*9910*/  IMAD.MOV.U32 R5, RZ, RZ, R31 ;  /* 0x000000ffff057224 */ /* 0x000fe400078e001f */
[----:B-1----:R-:W-:Y:S01]  /*9920*/  IMAD.MOV.U32 R3, RZ, RZ, R29 ;  /* 0x000000ffff037224 */ /* 0x002fe200078e001d */
        /* <DEDUP_REMOVED lines=12> */
[----:B------:R1:W2:Y:S04]  /*99f0*/  SHFL.IDX PT, R3, R7, 0x1, 0x1c1f ;  /* 0x003c1f0007037f89 */ /* 0x0002a800000e0000 */
[----:B------:R1:W3:Y:S04]  /*9a00*/  SHFL.IDX PT, R2, R0, 0x1, 0x1c1f ;  /* 0x003c1f0000027f89 */ /* 0x0002e800000e0000 */
[----:B0-----:R-:W0:Y:S04]  /*9a10*/  SHFL.IDX PT, R6, R6, 0x1, 0x1c1f ;  /* 0x003c1f0006067f89 */ /* 0x001e2800000e0000 */
[----:B----4-:R1:W4:Y:S02]  /*9a20*/  SHFL.IDX PT, R14, R8, 0x1, 0x1c1f ;  /* 0x003c1f00080e7f89 */ /* 0x01032400000e0000 */
.L_x_6914:
[----:B------:R-:W2:Y:S01]  /*9a30*/  LDC R21, c[0x0][0x3f4] ;  /* 0x0000fd00ff157b82 */ /* 0x000ea20000000800 */
[----:B-1----:R-:W-:Y:S01]  /*9a40*/  VIADD R7, R32, 0x20 ;  /* 0x0000002020077836 */ /* 0x002fe20000000000 */
[----:B------:R-:W-:Y:S01]  /*9a50*/  LEA.HI R0, R229, R229, RZ, 0x1 ;  /* 0x000000e5e5007211 */ /* 0x000fe200078f08ff */
[----:B------:R-:W-:Y:S01]  /*9a60*/  BSSY B1, `(.L_x_6572) ;  /* 0x0000015000017945 */ /* 0x000fe20003800000 */
[----:B0-----:R-:W-:Y:S01]  /*9a70*/  IMAD.MOV.U32 R13, RZ, RZ, R6 ;  /* 0x000000ffff0d7224 */ /* 0x001fe200078e0006 */
[----:B------:R-:W-:Y:S02]  /*9a80*/  CS2R R8, SRZ ;  /* 0x0000000000087805 */ /* 0x000fe4000001ff00 */
[----:B------:R-:W-:Y:S01]  /*9a90*/  ISETP.GE.AND P0, PT, R7, R20, PT ;  /* 0x000000140700720c */ /* 0x000fe20003f06270 */
[----:B----4-:R-:W-:Y:S01]  /*9aa0*/  IMAD.MOV.U32 R12, RZ, RZ, R14 ;  /* 0x000000ffff0c7224 */ /* 0x010fe200078e000e */
[----:B------:R-:W-:Y:S02]  /*9ab0*/  LOP3.LUT R0, R0, 0xfffffffe, RZ, 0xc0, !PT ;  /* 0xfffffffe00007812 */ /* 0x000fe400078ec0ff */
[----:B------:R-:W-:-:S02]  /*9ac0*/  CS2R R6, SRZ ;  /* 0x0000000000067805 */ /* 0x000fc4000001ff00 */
[----:B------:R-:W-:Y:S01]  /*9ad0*/  CS2R R10, SRZ ;  /* 0x00000000000a7805 */ /* 0x000fe2000001ff00 */
        /* <DEDUP_REMOVED lines=9> */
[----:B--23--:R-:W-:-:S04]  /*9b70*/  IMAD.WIDE R2, R16, 0x2, R2 ;  /* 0x0000000210027825 */ /* 0x00cfc800078e0202 */
[----:B------:R-:W-:Y:S01]  /*9b80*/  IMAD.WIDE R12, R16, 0x2, R12 ;  /* 0x00000002100c7825 */ /* 0x000fe200078e020c */
[----:B------:R0:W5:Y:S04]  /*9b90*/  LD.E.128 R8, desc[UR50][R2.64] ;  /* 0x0000003202087980 */ /* 0x000168000c101d00 */
[----:B------:R0:W5:Y:S02]  /*9ba0*/  LD.E.128 R4, desc[UR50][R12.64] ;  /* 0x000000320c047980 */ /* 0x000164000c101d00 */
.L_x_6573:
[----:B------:R-:W-:Y:S05]  /*9bb0*/  BSYNC B1 ;  /* 0x0000000000017941 */ /* 0x000fea0003800000 */
.L_x_6572:
[----:B------:R-:W1:Y:S01]  /*9bc0*/  SYNCS.PHASECHK.TRANS64.TRYWAIT P1, [R18+URZ+0x38800], R15 ;  /* 0x0388000f120075a7 */ /* 0x000e62000802017f */
[----:B0-2---:R-:W-:Y:S01]  /*9bd0*/  VIADDMNMX R3, R20, -R195, 0x40, PT ;  /* 0x0000004014037446 */ /* 0x005fe200038009c3 */
[----:B-----5:R-:W-:Y:S01]  /*9be0*/  IMAD.MOV.U32 R12, RZ, RZ, R4 ;  /* 0x000000ffff0c7224 */ /* 0x020fe200078e0004 */
[----:B------:R-:W-:Y:S01]  /*9bf0*/  ISETP.GE.AND P0, PT, R16, R21, PT ;  /* 0x000000151000720c */ /* 0x000fe20003f06270 */
[C---:B---3--:R-:W-:Y:S01]  /*9c00*/  VIADD R2, R186.reuse, 0x20 ;  /* 0x00000020ba027836 */ /* 0x048fe20000000000 */
[----:B------:R-:W-:Y:S01]  /*9c10*/  BSSY B1, `(.L_x_6574) ;  /* 0x000000f000017945 */ /* 0x000fe20003800000 */
[----:B------:R-:W-:Y:S01]  /*9c20*/  IMAD.MOV.U32 R13, RZ, RZ, R5 ;  /* 0x000000ffff0d7224 */ /* 0x000fe200078e0005 */
[-C--:B------:R-:W-:Y:S01]  /*9c30*/  ISETP.GE.OR P2, PT, R186, R3.reuse, P0 ;  /* 0x00000003ba00720c */ /* 0x080fe20000746670 */
[----:B------:R-:W-:Y:S01]  /*9c40*/  IMAD.MOV.U32 R14, RZ, RZ, R9 ;  /* 0x000000ffff0e7224 */ /* 0x000fe200078e0009 */
        /* <DEDUP_REMOVED lines=10> */
[----:B-1----:R-:W-:Y:S06]  /*9cf0*/  @!P1 BRA `(.L_x_6575) ;  /* 0x0000020800149947 */ /* 0x002fec0003800000 */
.L_x_6915:
[----:B------:R-:W-:Y:S05]  /*9d00*/  BSYNC B1 ;  /* 0x0000000000017941 */ /* 0x000fea0003800000 */
.L_x_6574:
[----:B------:R-:W-:Y:S01]  /*9d10*/  BSSY B1, `(.L_x_6576) ;  /* 0x0000063000017945 */ /* 0x000fe20003800000 */
[----:B------:R-:W-:Y:S01]  /*9d20*/  IMAD.MOV.U32 R21, RZ, RZ, R10 ;  /* 0x000000ffff157224 */ /* 0x000fe200078e000a */
[----:B------:R-:W-:Y:S01]  /*9d30*/  LOP3.LUT R3, R3, 0x38, RZ, 0xc0, !PT ;  /* 0x0000003803037812 */ /* 0x000fe200078ec0ff */
[----:B------:R-:W-:Y:S01]  /*9d40*/  IMAD.MOV.U32 R36, RZ, RZ, R11 ;  /* 0x000000ffff247224 */ /* 0x000fe200078e000b */
        /* <DEDUP_REMOVED lines=14> */
[----:B------:R-:W-:Y:S01]  /*9e30*/  IMAD R33, R220, 0x200, R33 ;  /* 0x00000200dc217824 */ /* 0x000fe200078e0221 */
[----:B------:R-:W-:Y:S01]  /*9e40*/  SHF.R.U64 R49, R30, 0x10, R31 ;  /* 0x000000101e317819 */ /* 0x000fe2000000121f */
[----:B------:R-:W-:Y:S01]  /*9e50*/  IMAD R13, R220, 0x200, R13 ;  /* 0x00000200dc0d7824 */ /* 0x000fe200078e020d */
[----:B------:R-:W-:Y:S01]  /*9e60*/  SHF.R.U32.HI R47, RZ, 0x10, R31 ;  /* 0x00000010ff2f7819 */ /* 0x000fe2000001161f */
[--C-:B------:R-:W-:Y:S01]  /*9e70*/  IMAD R38, R33, 0x2, R18.reuse ;  /* 0x0000000221267824 */ /* 0x100fe200078e0212 */
[--C-:B------:R-:W-:Y:S01]  /*9e80*/  SHF.R.U64 R53, R26, 0x10, R27.reuse ;  /* 0x000000101a357819 */ /* 0x100fe2000000121b */
[----:B------:R-:W-:Y:S01]  /*9e90*/  IMAD R37, R13, 0x2, R18 ;  /* 0x000000020d257824 */ /* 0x000fe200078e0212 */
[----:B------:R-:W-:-:S02]  /*9ea0*/  SHF.R.U32.HI R52, RZ, 0x10, R27 ;  /* 0x00000010ff347819 */ /* 0x000fc4000001161b */
[----:B------:R-:W1:Y:S04]  /*9eb0*/  LDS.128 R32, [R38+0x20400] ;  /* 0x0204000026207984 */ /* 0x000e680000000c00 */
[----:B0-----:R-:W0:Y:S01]  /*9ec0*/  LDS.128 R12, [R37+0x20400] ;  /* 0x02040000250c7984 */ /* 0x001e220000000c00 */
[--C-:B-1----:R-:W-:Y:S02]  /*9ed0*/  HADD2.F32 R29, -RZ, R33.reuse.H0_H0 ;  /* 0x20000021ff1d7230 */ /* 0x102fe40000004100 */
[----:B------:R-:W-:Y:S02]  /*9ee0*/  HADD2.F32 R33, -RZ, R33.H1_H1 ;  /* 0x30000021ff217230 */ /* 0x000fe40000004100 */
[--C-:B0-----:R-:W-:Y:S02]  /*9ef0*/  HADD2.F32 R24, -RZ, R13.reuse.H0_H0 ;  /* 0x2000000dff187230 */ /* 0x101fe40000004100 */
        /* <DEDUP_REMOVED lines=68> */
.L_x_6577:
[----:B------:R-:W-:Y:S05]  /*a340*/  BSYNC B1 ;  /* 0x0000000000017941 */ /* 0x000fea0003800000 */
.L_x_6576:
[----:B------:R-:W-:Y:S01]  /*a350*/  PRMT R34, R21, 0x5410, R36 ;  /* 0x0000541015227816 */ /* 0x000fe20000000024 */
[----:B------:R-:W-:Y:S06]  /*a360*/  @P0 BRA `(.L_x_6565) ;  /* 0x00000004007c0947 */ /* 0x000fec0003800000 */
[----:B------:R-:W0:Y:S01]  /*a370*/  LDL R41, [R1+0x7c] ;  /* 0x00007c0001297983 */ /* 0x000e220000100800 */
[----:B-1----:R-:W-:Y:S01]  /*a380*/  IMAD.SHL.U32 R12, R2, 0x40, RZ ;  /* 0x00000040020c7824 */ /* 0x002fe200078e00ff */
[----:B------:R-:W-:Y:S01]  /*a390*/  SHF.R.S32.HI R13, RZ, 0x1f, R2 ;  /* 0x0000001fff0d7819 */ /* 0x000fe20000011402 */
[----:B------:R-:W-:Y:S01]  /*a3a0*/  HADD2.F32 R21, -RZ, R57.H0_H0 ;  /* 0x20000039ff157230 */ /* 0x000fe20000004100 */
[----:B------:R-:W-:Y:S02]  /*a3b0*/  SHF.R.U64 R40, R8, 0x10, R9 ;  /* 0x0000001008287819 */ /* 0x000fe40000001209 */
[----:B------:R-:W-:Y:S02]  /*a3c0*/  LEA.HI R13, R13, R2, RZ, 0x3 ;  /* 0x000000020d0d7211 */ /* 0x000fe400078f18ff */
[----:B------:R-:W-:Y:S02]  /*a3d0*/  LOP3.LUT R12, R12, 0x1c0, RZ, 0xc0, !PT ;  /* 0x000001c00c0c7812 */ /* 0x000fe400078ec0ff */
[----:B------:R-:W-:Y:S01]  /*a3e0*/  SHF.R.U32.HI R28, RZ, 0x10, R5 ;  /* 0x00000010ff1c7819 */ /* 0x000fe20000011605 */
[----:B------:R-:W-:Y:S01]  /*a3f0*/  IMAD.SHL.U32 R13, R13, 0x40, RZ ;  /* 0x000000400d0d7824 */ /* 0x000fe200078e00ff */
[----:B------:R-:W-:-:S02]  /*a400*/  SHF.R.U32.HI R2, RZ, 0x3, R12 ;  /* 0x00000003ff027819 */ /* 0x000fc4000001160c */
[----:B------:R-:W-:Y:S01]  /*a410*/  SHF.R.U64 R37, R4, 0x10, R5 ;  /* 0x0000001004257819 */ /* 0x000fe20000001205 */
[----:B------:R-:W-:Y:S01]  /*a420*/  HADD2.F32 R28, -RZ, R28.H0_H0 ;  /* 0x2000001cff1c7230 */ /* 0x000fe20000004100 */
[----:B------:R-:W-:Y:S02]  /*a430*/  LOP3.LUT R3, R2, R3, R12, 0x1e, !PT ;  /* 0x0000000302037212 */ /* 0x000fe400078e1e0c */
[----:B------:R-:W-:Y:S02]  /*a440*/  LOP3.LUT R2, R13, 0xfffffe00, RZ, 0xc0, !PT ;  /* 0xfffffe000d027812 */ /* 0x000fe400078ec0ff */
[--C-:B------:R-:W-:Y:S02]  /*a450*/  SHF.R.U64 R38, R10, 0x10, R11.reuse ;  /* 0x000000100a267819 */ /* 0x100fe4000000120b */
[----:B------:R-:W-:Y:S01]  /*a460*/  SHF.R.U32.HI R36, RZ, 0x10, R11 ;  /* 0x00000010ff247819 */ /* 0x000fe2000001160b */
[----:B------:R-:W-:Y:S01]  /*a470*/  IMAD.IADD R3, R2, 0x1, R3 ;  /* 0x0000000102037824 */ /* 0x000fe200078e0203 */
[----:B------:R-:W-:Y:S01]  /*a480*/  SHF.R.U32.HI R30, RZ, 0x10, R9 ;  /* 0x00000010ff1e7819 */ /* 0x000fe20000011609 */
[----:B------:R-:W-:Y:S01]  /*a490*/  HADD2.F32 R11, -RZ, R57.H1_H1 ;  /* 0x30000039ff0b7230 */ /* 0x000fe20000004100 */
[--C-:B------:R-:W-:Y:S01]  /*a4a0*/  SHF.R.U64 R35, R6, 0x10, R7.reuse ;  /* 0x0000001006237819 */ /* 0x100fe20000001207 */
[----:B------:R-:W-:Y:S01]  /*a4b0*/  IMAD R3, R3, 0x2, R18 ;  /* 0x0000000203037824 */ /* 0x000fe200078e0212 */
[----:B------:R-:W-:-:S04]  /*a4c0*/  SHF.R.U32.HI R33, RZ, 0x10, R7 ;  /* 0x00000010ff217819 */ /* 0x000fc80000011607 */
[----:B------:R-:W1:Y:S02]  /*a4d0*/  LDS.128 R24, [R3+0x20400] ;  /* 0x0204000003187984 */ /* 0x000e640000000c00 */
[--C-:B-1----:R-:W-:Y:S02]  /*a4e0*/  HADD2.F32 R8, -RZ, R25.reuse.H0_H0 ;  /* 0x20000019ff087230 */ /* 0x102fe40000004100 */
        /* <DEDUP_REMOVED lines=11> */
[----:B0-----:R-:W0:Y:S02]  /*a5a0*/  LDS.128 R12, [R41+0x20400] ;  /* 0x02040000290c7984 */ /* 0x001e240000000c00 */
[----:B0-----:R-:W-:-:S02]  /*a5b0*/  HADD2.F32 R4, -RZ, R13.H0_H0 ;  /* 0x2000000dff047230 */ /* 0x001fc40000004100 */
[----:B------:R-:W-:Y:S02]  /*a5c0*/  HADD2.F32 R13, -RZ, R13.H1_H1 ;  /* 0x3000000dff0d7230 */ /* 0x000fe40000004100 */
[----:B------:R-:W-:Y:S02]  /*a5d0*/  HADD2.F32 R2, -RZ, R12.H0_H0 ;  /* 0x2000000cff027230 */ /* 0x000fe40000004100 */
[C---:B------:R-:W-:Y:S01]  /*a5e0*/  FFMA.FTZ R29, R4.reuse, R11, -R29 ;  /* 0x0000000b041d7223 */ /* 0x040fe2000001081d */
[--C-:B------:R-:W-:Y:S02]  /*a5f0*/  HADD2.F32 R11, -RZ, R39.reuse.H0_H0 ;  /* 0x20000027ff0b7230 */ /* 0x100fe40000004100 */
[----:B------:R-:W-:Y:S01]  /*a600*/  FFMA.FTZ R31, R4, R21, R31 ;  /* 0x00000015041f7223 */ /* 0x000fe2000001001f */
[----:B------:R-:W-:Y:S02]  /*a610*/  HADD2.F32 R39, -RZ, R39.H1_H1 ;  /* 0x30000027ff277230 */ /* 0x000fe40000004100 */
[-C--:B------:R-:W-:Y:S01]  /*a620*/  FMUL.FTZ R4, R25, R8.reuse ;  /* 0x0000000819047220 */ /* 0x080fe20000410000 */
[----:B------:R-:W-:Y:S01]  /*a630*/  FFMA.FTZ R32, R13, R8, -R30 ;  /* 0x000000080d207223 */ /* 0x000fe2000001081e */
[----:B------:R-:W-:Y:S01]  /*a640*/  FMUL.FTZ R21, R7, R11 ;  /* 0x0000000b07157220 */ /* 0x000fe20000410000 */
[----:B------:R-:W-:-:S02]  /*a650*/  HADD2.F32 R8, -RZ, R20.H1_H1 ;  /* 0x30000014ff087230 */ /* 0x000fc40000004100 */
[-C--:B------:R-:W-:Y:S01]  /*a660*/  FMUL.FTZ R30, R7, R39.reuse ;  /* 0x00000027071e7220 */ /* 0x080fe20000410000 */
[----:B------:R-:W-:Y:S01]  /*a670*/  FFMA.FTZ R28, R13, R28, R4 ;  /* 0x0000001c0d1c7223 */ /* 0x000fe20000010004 */
[----:B------:R-:W-:Y:S02]  /*a680*/  HADD2.F32 R5, -RZ, R14.H0_H0 ;  /* 0x2000000eff057230 */ /* 0x000fe40000004100 */
[C---:B------:R-:W-:Y:S01]  /*a690*/  FFMA.FTZ R21, R2.reuse, R39, -R21 ;  /* 0x0000002702157223 */ /* 0x040fe20000010815 */
[--C-:B------:R-:W-:Y:S02]  /*a6a0*/  HADD2.F32 R4, -RZ, R34.reuse.H0_H0 ;  /* 0x20000022ff047230 */ /* 0x100fe40000004100 */
[----:B------:R-:W-:Y:S01]  /*a6b0*/  FFMA.FTZ R30, R2, R11, R30 ;  /* 0x0000000b021e7223 */ /* 0x000fe2000001001e */
[----:B------:R-:W-:Y:S01]  /*a6c0*/  FMUL.FTZ R2, R9, R8 ;  /* 0x0000000809027220 */ /* 0x000fe20000410000 */
[----:B------:R-:W-:Y:S02]  /*a6d0*/  HADD2.F32 R7, -RZ, R34.H1_H1 ;  /* 0x30000022ff077230 */ /* 0x000fe40000004100 */
[----:B------:R-:W-:-:S02]  /*a6e0*/  HADD2.F32 R11, -RZ, R20.H0_H0 ;  /* 0x20000014ff0b7230 */ /* 0x000fc40000004100 */
[-C--:B------:R-:W-:Y:S01]  /*a6f0*/  FFMA.FTZ R20, R5, R4.reuse, -R2 ;  /* 0x0000000405147223 */ /* 0x080fe20000010802 */
[----:B------:R-:W-:Y:S02]  /*a700*/  HADD2.F32 R6, -RZ, R15.H0_H0 ;  /* 0x2000000fff067230 */ /* 0x000fe40000004100 */
[----:B------:R-:W-:Y:S01]  /*a710*/  FMUL.FTZ R34, R9, R4 ;  /* 0x0000000409227220 */ /* 0x000fe20000410000 */
[----:B------:R-:W-:Y:S02]  /*a720*/  HADD2.F32 R2, -RZ, R36.H0_H0 ;  /* 0x20000024ff027230 */ /* 0x000fe40000004100 */
[C---:B------:R-:W-:Y:S01]  /*a730*/  FMUL.FTZ R9, R10.reuse, R11 ;  /* 0x0000000b0a097220 */ /* 0x040fe20000410000 */
[----:B------:R-:W-:Y:S02]  /*a740*/  HADD2.F32 R4, -RZ, R33.H0_H0 ;  /* 0x20000021ff047230 */ /* 0x000fe40000004100 */
[----:B------:R-:W-:Y:S01]  /*a750*/  FMUL.FTZ R36, R10, R7 ;  /* 0x000000070a247220 */ /* 0x000fe20000410000 */
[----:B------:R-:W-:Y:S01]  /*a760*/  FFMA.FTZ R10, R5, R8, R34 ;  /* 0x00000008050a7223 */ /* 0x000fe20000010022 */
[----:B------:R-:W-:-:S02]  /*a770*/  HADD2.F32 R15, -RZ, R15.H1_H1 ;  /* 0x3000000fff0f7230 */ /* 0x000fc40000004100 */
[C---:B------:R-:W-:Y:S01]  /*a780*/  FFMA.FTZ R8, R6.reuse, R7, -R9 ;  /* 0x0000000706087223 */ /* 0x040fe20000010809 */
[----:B------:R-:W-:Y:S01]  /*a790*/  FFMA.FTZ R36, R6, R11, R36 ;  /* 0x0000000b06247223 */ /* 0x000fe20000010024 */
        /* <DEDUP_REMOVED lines=28> */
.L_x_6565:
[----:B------:R-:W-:Y:S05]  /*a960*/  BSYNC B0 ;  /* 0x0000000000007941 */ /* 0x000fea0003800000 */
.L_x_6551:
[----:B------:R-:W-:Y:S01]  /*a970*/  @!PT LDS RZ, [RZ] ;  /* 0x00000000fffff984 */ /* 0x000fe20000000800 */
[----:B------:R-:W-:Y:S01]  /*a980*/  @!PT LDS RZ, [RZ] ;  /* 0x00000000fffff984 */ /* 0x000fe20000000800 */
[----:B------:R-:W-:Y:S01]  /*a990*/  @!PT LDS RZ, [RZ] ;  /* 0x00000000fffff984 */ /* 0x000fe20000000800 */
[----:B------:R-:W-:Y:S01]  /*a9a0*/  @!PT LDS RZ, [RZ] ;  /* 0x00000000fffff984 */ /* 0x000fe20000000800 */
[----:B------:R4:W-:Y:S06]  /*a9b0*/  MEMBAR.ALL.CTA ;  /* 0x0000000000007992 */ /* 0x0009ec0000008000 */
[----:B----4-:R-:W4:Y:S01]  /*a9c0*/  FENCE.VIEW.ASYNC.S ;  /* 0x00000000000073c6 */ /* 0x010f220000000000 */
[----:B------:R-:W-:Y:S05]  /*a9d0*/  WARPSYNC.ALL ;  /* 0x0000000000007948 */ /* 0x000fea0003800000 */
[----:B----4-:R-:W-:Y:S06]  /*a9e0*/  BAR.SYNC.DEFER_BLOCKING 0xd, 0x80 ;  /* 0x0342000000007b1d */ /* 0x010fec0000010000 */
.L_x_6548:
[----:B-----5:R-:W-:-:S05]  /*a9f0*/  IMAD.U32 R2, RZ, RZ, UR47 ;  /* 0x0000002fff027e24 */ /* 0x020fca000f8e00ff */
[----:B------:R-:W-:-:S13]  /*aa00*/  ISETP.NE.AND P0, PT, R2, 0x3, PT ;  /* 0x000000030200780c */ /* 0x000fda0003f05270 */
[----:B------:R-:W-:Y:S05]  /*aa10*/  @!P0 BRA `(.L_x_6578) ;  /* 0x0000000000048947 */ /* 0x000fea0003800000 */
[----:B------:R-:W-:Y:S01]  /*aa20*/  BPT.TRAP 0x1 ;  /* 0x000000040000795c */ /* 0x000fe20000300000 */
.L_x_6578:
[----:B01----:R-:W-:Y:S01]  /*aa30*/  IMAD R15, R19, 0x8, R18 ;  /* 0x00000008130f7824 */ /* 0x003fe200078e0212 */
[----:B--2---:R-:W-:-:S04]  /*aa40*/  SHF.L.U32 R8, R22, 0x1f, RZ ;  /* 0x0000001f16087819 */ /* 0x004fc800000006ff */
[----:B------:R0:W1:Y:S01]  /*aa50*/  SYNCS.PHASECHK.TRANS64.TRYWAIT P1, [R15+URZ+0x38830], R8 ;  /* 0x038830080f0075a7 */ /* 0x000062000802017f */
[----:B------:R-:W-:Y:S05]  /*aa60*/  @!P0 BRA `(.L_x_6579) ;  /* 0x0000000000048947 */ /* 0x000fea0003800000 */
[----:B------:R-:W-:Y:S01]  /*aa70*/  BPT.TRAP 0x1 ;  /* 0x000000040000795c */ /* 0x000fe20000300000 */
.L_x_6579:
[C---:B------:R-:W-:Y:S02]  /*aa80*/  VIADD R2, R18.reuse, 0x22400 ;  /* 0x0002240012027836 */ /* 0x040fe40000000000 */
[----:B------:R-:W-:-:S03]  /*aa90*/  VIADD R3, R18, 0x20400 ;  /* 0x0002040012037836 */ /* 0x000fc60000000000 */
[----:B------:R-:W-:Y:S02]  /*aaa0*/  SHF.R.U32.HI R2, RZ, 0x4, R2 ;  /* 0x00000004ff027819 */ /* 0x000fe40000011602 */
[----:B------:R-:W-:Y:S02]  /*aab0*/  SHF.R.U32.HI R3, RZ, 0x4, R3 ;  /* 0x00000004ff037819 */ /* 0x000fe40000011603 */
[----:B------:R-:W-:Y:S02]  /*aac0*/  LOP3.LUT R2, R2, 0x3fff, RZ, 0xc0, !PT ;  /* 0x00003fff02027812 */ /* 0x000fe400078ec0ff */
[----:B------:R-:W-:Y:S02]  /*aad0*/  LOP3.LUT R3, R3, 0x3fff, RZ, 0xc0, !PT ;  /* 0x00003fff03037812 */ /* 0x000fe400078ec0ff */
[----:B------:R-:W-:Y:S01]  /*aae0*/  LOP3.LUT R191, R2, 0x10000, RZ, 0xfc, !PT ;  /* 0x0001000002bf7812 */ /* 0x000fe200078efcff */
[----:B-1----:R-:W-:Y:S06]  /*aaf0*/  @P1 BRA `(.L_x_6580) ;  /* 0x0000000000081947 */ /* 0x002fec0003800000 */
[----:B------:R-:W1:Y:S02]  /*ab00*/  SYNCS.PHASECHK.TRANS64.TRYWAIT P1, [R15+URZ+0x38830], R8 ;  /* 0x038830080f0075a7 */ /* 0x000e64000802017f */
[----:B-1----:R-:W-:Y:S05]  /*ab10*/  @!P1 BRA `(.L_x_6581) ;  /* 0x000001f800a09947 */ /* 0x002fea0003800000 */
.L_x_6580:
[----:B---3--:R-:W-:Y:S01]  /*ab20*/  LOP3.LUT R4, R3, 0x10000, RZ, 0xfc, !PT ;  /* 0x0001000003047812 */ /* 0x008fe200078efcff */
[----:B------:R-:W-:Y:S01]  /*ab30*/  IMAD R2, R19, 0x200, R191 ;  /* 0x0000020013027824 */ /* 0x000fe200078e02bf */
[----:B------:R-:W-:Y:S05]  /*ab40*/  WARPSYNC.ALL ;  /* 0x0000000000007948 */ /* 0x000fea0003800000 */
[----:B------:R-:W-:Y:S01]  /*ab50*/  IMAD.MOV.U32 R5, RZ, RZ, 0x40000040 ;  /* 0x40000040ff057424 */ /* 0x000fe200078e00ff */
[----:B------:R-:W-:Y:S01]  /*ab60*/  R2UR UR4, R4 ;  /* 0x00000000040472ca */ /* 0x000fe200000e0000 */
[----:B------:R-:W-:Y:S01]  /*ab70*/  IMAD.MOV.U32 R3, RZ, RZ, 0x40000040 ;  /* 0x40000040ff037424 */ /* 0x000fe200078e00ff */
[----:B------:R-:W-:Y:S01]  /*ab80*/  R2UR UR6, R2 ;  /* 0x00000000020672ca */ /* 0x000fe200000e0000 */
[----:B------:R-:W-:Y:S01]  /*ab90*/  WARPGROUP.ARRIVE ;  /* 0x00000000000079c5 */ /* 0x000fe20000000000 */
[----:B------:R-:W-:Y:S01]  /*aba0*/  R2UR UR5, R5 ;  /* 0x00000000050572ca */ /* 0x000fe200000e0000 */
[----:B------:R-:W-:Y:S01]  /*abb0*/  VIADD R12, R4, 0x2 ;  /* 0x00000002040c7836 */ /* 0x000fe20000000000 */
[----:B------:R-:W-:Y:S01]  /*abc0*/  R2UR UR7, R3 ;  /* 0x00000000030772ca */ /* 0x000fe200000e0000 */
[----:B------:R-:W-:Y:S01]  /*abd0*/  VIADD R6, R2, 0x2 ;  /* 0x0000000202067836 */ /* 0x000fe20000000000 */
[----:B------:R-:W-:Y:S01]  /*abe0*/  BSSY B0, `(.L_x_6582) ;  /* 0x0000025000007945 */ /* 0x000fe20003800000 */
[----:B------:R-:W-:-:S02]  /*abf0*/  IMAD.MOV.U32 R13, RZ, RZ, 0x40000040 ;  /* 0x40000040ff0d7424 */ /* 0x000fc400078e00ff */
[----:B------:R-:W-:Y:S02]  /*ac00*/  IMAD.MOV.U32 R7, RZ, RZ, 0x40000040 ;  /* 0x40000040ff077424 */ /* 0x000fe400078e00ff */
[----:B------:R-:W-:Y:S02]  /*ac10*/  VIADD R10, R4, 0x4 ;  /* 0x00000004040a7836 */ /* 0x000fe40000000000 */
[----:B------:R-:W-:Y:S02]  /*ac20*/  IMAD.MOV.U32 R11, RZ, RZ, 0x40000040 ;  /* 0x40000040ff0b7424 */ /* 0x000fe400078e00ff */
[----:B------:R-:W-:Y:S02]  /*ac30*/  IMAD.MOV.U32 R3, RZ, RZ, 0x40000040 ;  /* 0x40000040ff037424 */ /* 0x000fe400078e00ff */
[----:B------:R-:W-:Y:S01]  /*ac40*/  HGMMA.64x64x16.F32 R24, gdesc[UR4], RZ, !UPT, gsb0 ;  /* 0x00e00000041879f0 */ /* 0x000fe2000c0008ff */
[----:B------:R-:W-:Y:S02]  /*ac50*/  R2UR UR4, R12 ;  /* 0x000000000c0472ca */ /* 0x000fe400000e0000 */
        /* <DEDUP_REMOVED lines=29> */
.L_x_6916:
[----:B------:R-:W-:Y:S05]  /*ae30*/  BSYNC B0 ;  /* 0x0000000000007941 */ /* 0x000fea0003800000 */
.L_x_6582:
[----:B------:R-:W-:Y:S05]  /*ae40*/  @!P0 BRA `(.L_x_6584) ;  /* 0x0000000000048947 */ /* 0x000fea0003800000 */
[----:B------:R-:W-:Y:S01]  /*ae50*/  BPT.TRAP 0x1 ;  /* 0x000000040000795c */ /* 0x000fe20000300000 */
.L_x_6584:
[----:B------:R3:W4:Y:S01]  /*ae60*/  SYNCS.PHASECHK.TRANS64.TRYWAIT P2, [R15+URZ+0x38850], R8 ;  /* 0x038850080f0075a7 */ /* 0x000722000804017f */
[----:B------:R-:W-:Y:S05]  /*ae70*/  @!P0 BRA `(.L_x_6585) ;  /* 0x0000000000048947 */ /* 0x000fea0003800000 */
[----:B------:R-:W-:Y:S01]  /*ae80*/  BPT.TRAP 0x1 ;  /* 0x000000040000795c */ /* 0x000fe20000300000 */
.L_x_6585:
[----:B------:R-:W5:Y:S02]  /*ae90*/  S2R R0, SR_TID.X ;  /* 0x0000000000007919 */ /* 0x000f640000002100 */
[----:B-----5:R-:W-:-:S04]  /*aea0*/  LOP3.LUT R0, R0, 0x7f, RZ, 0xc0, !PT ;  /* 0x0000007f00007812 */ /* 0x020fc800078ec0ff */
[----:B------:R-:W-:Y:S01]  /*aeb0*/  ISETP.NE.AND P1, PT, R0, RZ, PT ;  /* 0x000000ff0000720c */ /* 0x000fe20003f25270 */
[----:B------:R-:W-:-:S05]  /*aec0*/  VIADD R0, R18, 0x400 ;  /* 0x0000040012007836 */ /* 0x000fca0000000000 */
[----:B------:R-:W-:Y:S01]  /*aed0*/  SHF.R.U32.HI R0, RZ, 0x4, R0 ;  /* 0x00000004ff007819 */ /* 0x000fe20000011600 */
[----:B----4-:R-:W-:Y:S06]  /*aee0*/  @P2 BRA `(.L_x_6586) ;  /* 0x0000000000082947 */ /* 0x010fec0003800000 */
[----:B------:R-:W4:Y:S02]  /*aef0*/  SYNCS.PHASECHK.TRANS64.TRYWAIT P2, [R15+URZ+0x38850], R8 ;  /* 0x038850080f0075a7 */ /* 0x000f24000804017f */
[----:B----4-:R-:W-:Y:S05]  /*af00*/  @!P2 BRA `(.L_x_6587) ;  /* 0x000001f400cca947 */ /* 0x010fea0003800000 */
.L_x_6586:
[----:B------:R-:W-:Y:S01]  /*af10*/  LOP3.LUT R0, R0, 0x3fff, RZ, 0xc0, !PT ;  /* 0x00003fff00007812 */ /* 0x000fe200078ec0ff */
[----:B------:R-:W-:Y:S05]  /*af20*/  WARPSYNC.ALL ;  /* 0x0000000000007948 */ /* 0x000fea0003800000 */
[----:B------:R-:W-:Y:S01]  /*af30*/  LOP3.LUT R192, R0, 0x10000, RZ, 0xfc, !PT ;  /* 0x0001000000c07812 */ /* 0x000fe200078efcff */
[----:B------:R-:W-:Y:S01]  /*af40*/  VIADD R0, R18, 0x26400 ;  /* 0x0002640012007836 */ /* 0x000fe20000000000 */
[----:B------:R-:W-:-:S03]  /*af50*/  WARPGROUP.ARRIVE ;  /* 0x00000000000079c5 */ /* 0x000fc60000000000 */
[----:B01-34-:R-:W-:-:S03]  /*af60*/  IMAD R8, R19, 0x1000, R192 ;  /* 0x0000100013087824 */ /* 0x01bfc600078e02c0 */
[----:B------:R-:W0:Y:S01]  /*af70*/  S2R R14, SR_TID.X ;  /* 0x00000000000e7919 */ /* 0x000e220000002100 */
[----:B------:R-:W-:Y:S01]  /*af80*/  IMAD.MOV.U32 R9, RZ, RZ, 0x40000040 ;  /* 0x40000040ff097424 */ /* 0x000fe200078e00ff */
[----:B------:R-:W-:Y:S01]  /*af90*/  SHF.R.U32.HI R0, RZ, 0x4, R0 ;  /* 0x00000004ff007819 */ /* 0x000fe20000011600 */
[----:B--2---:R-:W-:Y:S01]  /*afa0*/  IMAD.MOV.U32 R3, RZ, RZ, 0x40000040 ;  /* 0x40000040ff037424 */ /* 0x004fe200078e00ff */
        /* <DEDUP_REMOVED lines=8> */
[----:B------:R-:W-:-:S02]  /*b030*/  R2UR UR5, R3 ;  /* 0x00000000030572ca */ /* 0x000fc400000e0000 */
[C---:B------:R-:W-:Y:S01]  /*b040*/  R2UR UR4, R2.reuse ;  /* 0x00000000020472ca */ /* 0x040fe200000e0000 */
[----:B------:R-:W-:Y:S01]  /*b050*/  VIADD R56, R2, 0x2 ;  /* 0x0000000202387836 */ /* 0x000fe20000000000 */
[----:B------:R-:W-:Y:S01]  /*b060*/  LEA R67, R168, 0xffffffc0, 0x6 ;  /* 0xffffffc0a8437811 */ /* 0x000fe200078e30ff */
[----:B------:R-:W-:-:S10]  /*b070*/  VIADD R59, R2, 0x800 ;  /* 0x00000800023b7836 */ /* 0x000fd40000000000 */
        /* <DEDUP_REMOVED lines=10> */
[----:B------:R0:W1:Y:S02]  /*b120*/  SHFL.IDX PT, R0, R14, RZ, 0x1f ;  /* 0x00001fff0e007589 */ /* 0x00006400000e0000 */
[----:B0-----:R-:W-:Y:S01]  /*b130*/  IMAD.MOV.U32 R14, RZ, RZ, 0x4 ;  /* 0x00000004ff0e7424 */ /* 0x001fe200078e00ff */
[----:B-1----:R-:W-:-:S04]  /*b140*/  ISETP.GT.AND P2, PT, R0, 0x7f, PT ;  /* 0x0000007f0000780c */ /* 0x002fc80003f44270 */
[----:B------:R-:W-:Y:S02]  /*b150*/  SEL R9, RZ, 0x2, !P2 ;  /* 0x00000002ff097807 */ /* 0x000fe40005000000 */
[C---:B------:R-:W-:Y:S02]  /*b160*/  SEL R0, R14.reuse, 0x2, P2 ;  /* 0x000000020e007807 */ /* 0x040fe40001000000 */
[----:B------:R-:W-:Y:S01]  /*b170*/  SEL R14, R14, 0x6, !P2 ;  /* 0x000000060e0e7807 */ /* 0x000fe20005000000 */
        /* <DEDUP_REMOVED lines=149> */
[----:B------:R-:W-:Y:S01]  /*bad0*/  IMAD.MOV.U32 R21, RZ, RZ, 0x40000040 ;  /* 0x40000040ff157424 */ /* 0x000fe200078e00ff */
        /* <DEDUP_REMOVED lines=25> */
[----:B------:R-:W-:Y:S02]  /*bc70*/  IMAD.MOV.U32 R57, RZ, RZ, 0x40000040 ;  /* 0x40000040ff397424 */ /* 0x000fe400078e00ff */
[----:B------:R-:W-:-:S02]  /*bc80*/  VIADD R61, R8, 0xa00 ;  /* 0x00000a00083d7836 */ /* 0x000fc40000000000 */
[----:B------:R-:W-:Y:S01]  /*bc90*/  VIADD R59, R2, 0xa00 ;  /* 0x00000a00023b7836 */ /* 0x000fe20000000000 */
[----:B------:R-:W-:Y:S02]  /*bca0*/  WARPGROUP.DEPBAR.LE gsb0, 0x0 ;  /* 0x00008000000079c5 */ /* 0x000fe40000010000 */
[----:B------:R-:W-:-:S06]  /*bcb0*/  WARPGROUP.ARRIVE ;  /* 0x00000000000079c5 */ /* 0x000fcc0000000000 */
[----:B------:R-:W-:Y:S01]  /*bcc0*/  HGMMA.64x64x16.F32 R24, gdesc[UR4], R24, gsb0 ;  /* 0x00e00000041879f0 */ /* 0x000fe20008000818 */
[----:B------:R-:W-:Y:S01]  /*bcd0*/  R2UR UR6, R20 ;  /* 0x00000000140672ca */ /* 0x000fe200000e0000 */
[----:B------:R-:W-:Y:S01]  /*bce0*/  IMAD.MOV.U32 R20, RZ, RZ, 0x28 ;  /* 0x00000028ff147424 */ /* 0x000fe200078e00ff */
[----:B------:R-:W-:Y:S01]  /*bcf0*/  R2UR UR7, R21 ;  /* 0x00000000150772ca */ /* 0x000fe200000e0000 */
[----:B------:R-:W-:Y:S01]  /*bd00*/  IMAD.MOV.U32 R21, RZ, RZ, 0xa00 ;  /* 0x00000a00ff157424 */ /* 0x000fe200078e00ff */
[----:B------:R-:W-:Y:S02]  /*bd10*/  R2UR UR4, R56 ;  /* 0x00000000380472ca */ /* 0x000fe400000e0000 */
[----:B------:R-:W-:Y:S02]  /*bd20*/  R2UR UR5, R57 ;  /* 0x00000000390572ca */ /* 0x000fe400000e0000 */
[----:B------:R-:W-:Y:S02]  /*bd30*/  SEL R20, R20, 0x26, P2 ;  /* 0x0000002614147807 */ /* 0x000fe40001000000 */
[----:B------:R-:W-:-:S02]  /*bd40*/  SEL R21, R21, 0x980, P2 ;  /* 0x0000098015157807 */ /* 0x000fc40001000000 */
[----:B------:R-:W-:Y:S02]  /*bd50*/  LOP3.LUT R57, R20, 0x6, RZ, 0xc0, !PT ;  /* 0x0000000614397812 */ /* 0x000fe400078ec0ff */
[----:B------:R-:W-:-:S04]  /*bd60*/  LOP3.LUT R21, R21, 0xa00, RZ, 0xc0, !PT ;  /* 0x00000a0015157812 */ /* 0x000fc800078ec0ff */
[CC--:B------:R-:W-:Y:S02]  /*bd70*/  IADD3 R20, R57.reuse, R21.reuse, R2 ;  /* 0x0000001539147210 */ /* 0x0c0fe40007ffe002 */
[----:B------:R-:W-:Y:S01]  /*bd80*/  IADD3 R56, R57, R21, R8 ;  /* 0x0000001539387210 */ /* 0x000fe20007ffe008 */
[----:B------:R-:W-:Y:S02]  /*bd90*/  IMAD.MOV.U32 R21, RZ, RZ, 0x40000040 ;  /* 0x40000040ff157424 */ /* 0x000fe400078e00ff */
        /* <DEDUP_REMOVED lines=127> */
[----:B------:R-:W-:-:S05]  /*c590*/  IMAD.MOV.U32 R0, RZ, RZ, 0x40 ;  /* 0x00000040ff007424 */ /* 0x000fca00078e00ff */
[----:B------:R-:W-:-:S04]  /*c5a0*/  SEL R0, R0, 0x3e, P2 ;  /* 0x0000003e00007807 */ /* 0x000fc80001000000 */
[----:B------:R-:W-:Y:S01]  /*c5b0*/  LOP3.LUT R9, R0, 0x6, RZ, 0xc0, !PT ;  /* 0x0000000600097812 */ /* 0x000fe200078ec0ff */
[----:B------:R-:W-:Y:S01]  /*c5c0*/  IMAD.IADD R0, R218, 0x1, R195 ;  /* 0x00000001da007824 */ /* 0x000fe200078e02c3 */
        /* <DEDUP_REMOVED lines=13> */
[----:B------:R-:W-:-:S04]  /*c6a0*/  LOP3.LUT R14, R14, 0x1e00, RZ, 0xc0, !PT ;  /* 0x00001e000e0e7812 */ /* 0x000fc800078ec0ff */
[----:B------:R-:W-:Y:S01]  /*c6b0*/  IADD3 R8, R9, R14, R8 ;  /* 0x0000000e09087210 */ /* 0x000fe20007ffe008 */
[----:B------:R-:W-:Y:S02]  /*c6c0*/  WARPGROUP.DEPBAR.LE gsb0, 0x0 ;  /* 0x00008000000079c5 */ /* 0x000fe40000010000 */
[----:B------:R-:W-:-:S06]  /*c6d0*/  WARPGROUP.ARRIVE ;  /* 0x00000000000079c5 */ /* 0x000fcc0000000000 */
[----:B------:R-:W-:Y:S01]  /*c6e0*/  HGMMA.64x64x16.F32 R24, gdesc[UR4], R24, gsb0 ;  /* 0x00e00000041879f0 */ /* 0x000fe20008000818 */
[----:B------:R-:W-:Y:S02]  /*c6f0*/  R2UR UR6, R20 ;  /* 0x00000000140672ca */ /* 0x000fe400000e0000 */
[----:B------:R-:W-:Y:S01]  /*c700*/  R2UR UR7, R21 ;  /* 0x00000000150772ca */ /* 0x000fe200000e0000 */
[----:B------:R-:W-:Y:S01]  /*c710*/  IMAD.MOV.U32 R21, RZ, RZ, 0x40000040 ;  /* 0x40000040ff157424 */ /* 0x000fe200078e00ff */
[----:B------:R-:W-:Y:S02]  /*c720*/  R2UR UR4, R56 ;  /* 0x00000000380472ca */ /* 0x000fe400000e0000 */
[----:B------:R-:W-:Y:S01]  /*c730*/  R2UR UR5, R57 ;  /* 0x00000000390572ca */ /* 0x000fe200000e0000 */
[----:B------:R-:W0:Y:S01]  /*c740*/  LDC R56, c[0x0][0x448] ;  /* 0x00011200ff387b82 */ /* 0x000e220000000800 */
[----:B------:R-:W-:Y:S01]  /*c750*/  IADD3 R20, R9, R14, R2 ;  /* 0x0000000e09147210 */ /* 0x000fe20007ffe002 */
[----:B------:R-:W-:Y:S01]  /*c760*/  IMAD.MOV.U32 R9, RZ, RZ, 0x40000040 ;  /* 0x40000040ff097424 */ /* 0x000fe200078e00ff */
[----:B0-----:R-:W-:-:S13]  /*c770*/  ISETP.NE.AND P2, PT, R56, 0x1, PT ;  /* 0x000000013800780c */ /* 0x001fda0003f45270 */
[----:B------:R-:W0:Y:S01]  /*c780*/  @P2 LDC R14, c[0x0][0x450] ;  /* 0x00011400ff0e2b82 */ /* 0x000e220000000800 */
[----:B------:R-:W-:Y:S02]  /*c790*/  WARPGROUP.DEPBAR.LE gsb0, 0x0 ;  /* 0x00008000000079c5 */ /* 0x000fe40000010000 */
[----:B------:R-:W-:-:S06]  /*c7a0*/  WARPGROUP.ARRIVE ;  /* 0x00000000000079c5 */ /* 0x000fcc0000000000 */
[----:B------:R-:W-:Y:S01]  /*c7b0*/  HGMMA.64x64x16.F32 R24, gdesc[UR4], R24, gsb0 ;  /* 0x00e00000041879f0 */ /* 0x000fe20008000818 */
[----:B------:R-:W-:Y:S02]  /*c7c0*/  R2UR UR4, R20 ;  /* 0x00000000140472ca */ /* 0x000fe400000e0000 */
[----:B------:R-:W-:Y:S02]  /*c7d0*/  R2UR UR5, R21 ;  /* 0x00000000150572ca */ /* 0x000fe400000e0000 */
[----:B------:R-:W-:Y:S01]  /*c7e0*/  R2UR UR6, R8 ;  /* 0x00000000080672ca */ /* 0x000fe200000e0000 */
[----:B------:R-:W-:Y:S01]  /*c7f0*/  IMAD.MOV.U32 R8, RZ, RZ, R0 ;  /* 0x000000ffff087224 */ /* 0x000fe200078e0000 */
[----:B------:R-:W-:Y:S02]  /*c800*/  R2UR UR7, R9 ;  /* 0x00000000090772ca */ /* 0x000fe400000e0000 */
[----:B------:R-:W1:Y:S01]  /*c810*/  @P2 LDC R9, c[0x0][0x44c] ;  /* 0x00011300ff092b82 */ /* 0x000e620000000800 */
[----:B------:R-:W-:Y:S01]  /*c820*/  IADD3 R20, -R187, R184, -R67 ;  /* 0x000000b8bb147210 */ /* 0x000fe20007ffe943 */
[----:B-1----:R-:W-:-:S04]  /*c830*/  @P2 IMAD.HI.U32 R9, R0, R9, RZ ;  /* 0x0000000900092227 */ /* 0x002fc800078e00ff */
[----:B------:R-:W-:Y:S01]  /*c840*/  @!P1 VIADD R0, R15, 0x38840 ;  /* 0x000388400f009836 */ /* 0x000fe20000000000 */
[----:B0-----:R-:W-:Y:S01]  /*c850*/  @P2 SHF.R.U32.HI R8, RZ, R14, R9 ;  /* 0x0000000eff082219 */ /* 0x001fe20000011609 */
        /* <DEDUP_REMOVED lines=8> */
[----:B------:R-:W-:Y:S01]  /*c8e0*/  ULDC.64 UR4, c[0x0][0xad8] ;  /* 0x0002b60000047ab9 */ /* 0x000fe20000000a00 */
[----:B------:R-:W-:Y:S01]  /*c8f0*/  ULDC UR6, c[0x0][0xad4] ;  /* 0x0002b50000067ab9 */ /* 0x000fe20000000800 */
[----:B------:R-:W-:Y:S01]  /*c900*/  UISETP.GE.AND UP0, UPT, UR5, 0x1, UPT ;  /* 0x000000010500788c */ /* 0x000fe2000bf06270 */
[----:B------:R-:W-:-:S03]  /*c910*/  IMAD.U32 R21, RZ, RZ, UR6 ;  /* 0x00000006ff157e24 */ /* 0x000fc6000f8e00ff */
[----:B------:R-:W-:Y:S02]  /*c920*/  UP2UR UR48, UPR, URZ, 0x1 ;  /* 0x000000013f307883 */ /* 0x000fe40008000000 */
[----:B------:R-:W-:Y:S02]  /*c930*/  PLOP3.LUT P3, PT, PT, PT, UP0, 0x40, 0x0 ;  /* 0x000000000000781c */ /* 0x000fe40003f6e808 */
[----:B------:R-:W-:Y:S01]  /*c940*/  LOP3.LUT R57, RZ, R21, RZ, 0x33, !PT ;  /* 0x00000015ff397212 */ /* 0x000fe200078e33ff */
[----:B------:R-:W-:Y:S02]  /*c950*/  WARPGROUP.DEPBAR.LE gsb0, 0x0 ;  /* 0x00008000000079c5 */ /* 0x000fe40000010000 */
[----:B------:R1:W-:Y:S02]  /*c960*/  @!P1 SYNCS.ARRIVE.TRANS64.RED.A1T0 RZ, [R0+URZ], RZ ;  /* 0x000000ff00ff99a7 */ /* 0x0003e4000810043f */
[----:B-1----:R-:W-:-:S05]  /*c970*/  IADD3 R0, -R187, R9, R184 ;  /* 0x00000009bb007210 */ /* 0x002fca0007ffe1b8 */
[----:B------:R-:W-:-:S04]  /*c980*/  IMAD.IADD R0, R0, 0x1, -R23 ;  /* 0x0000000100007824 */ /* 0x000fc800078e0a17 */
[C---:B------:R-:W-:Y:S02]  /*c990*/  VIADD R69, R0.reuse, UR4 ;  /* 0x0000000400457c36 */ /* 0x040fe40008000000 */
[----:B------:R-:W-:-:S03]  /*c9a0*/  IMAD.IADD R56, R0, 0x1, R57 ;  /* 0x0000000100387824 */ /* 0x000fc600078e0239 */
        /* <DEDUP_REMOVED lines=15> */
.L_x_6590:
[----:B------:R-:W-:-:S06]  /*caa0*/  UISETP.NE.AND UP0, UPT, UR5, 0x1, UPT ;  /* 0x000000010500788c */ /* 0x000fcc000bf05270 */
[----:B------:R-:W-:-:S05]  /*cab0*/  PLOP3.LUT P3, PT, PT, PT, UP0, 0x80, 0x0 ;  /* 0x000000000000781c */ /* 0x000fca0003f6f008 */
[----:B------:R-:W-:-:S08]  /*cac0*/  @UP0 ULDC.64 UR6, c[0x0][0xae0] ;  /* 0x0002b80000060ab9 */ /* 0x000fd00000000a00 */
[----:B------:R-:W-:-:S05]  /*cad0*/  @P3 IMAD.HI.U32 R57, R14, UR6, RZ ;  /* 0x000000060e393c27 */ /* 0x000fca000f8e00ff */
[----:B------:R-:W-:-:S07]  /*cae0*/  @P3 SHF.R.U32.HI R14, RZ, UR7, R57 ;  /* 0x00000007ff0e3c19 */ /* 0x000fce0008011639 */
.L_x_6591:
[----:B------:R-:W-:Y:S05]  /*caf0*/  BSYNC B0 ;  /* 0x0000000000007941 */ /* 0x000fea0003800000 */
.L_x_6589:
[----:B------:R-:W-:-:S04]  /*cb00*/  IMAD R14, R14, UR5, -R67 ;  /* 0x000000050e0e7c24 */ /* 0x000fc8000f8e0a43 */
[----:B------:R-:W-:-:S05]  /*cb10*/  IMAD.IADD R14, R14, 0x1, -R187 ;  /* 0x000000010e0e7824 */ /* 0x000fca00078e0abb */
[----:B------:R-:W-:Y:S02]  /*cb20*/  VIMNMX R9, R9, R14, !PT ;  /* 0x0000000e09097248 */ /* 0x000fe40007fe0100 */
[----:B------:R-:W-:-:S07]  /*cb30*/  VIADDMNMX R0, R14, UR5, R0, PT ;  /* 0x000000050e007c46 */ /* 0x000fce000b800100 */
.L_x_6588:
[C---:B------:R-:W-:Y:S01]  /*cb40*/  ISETP.GE.AND P3, PT, R58.reuse, 0x2, PT ;  /* 0x000000023a00780c */ /* 0x040fe20003f66270 */
[----:B------:R-:W-:Y:S01]  /*cb50*/  UISETP.NE.AND UP0, UPT, UR48, URZ, UPT ;  /* 0x0000003f3000728c */ /* 0x000fe2000bf05270 */
[----:B------:R-:W-:Y:S02]  /*cb60*/  ISETP.GE.AND P4, PT, R58, 0x9, PT ;  /* 0x000000093a00780c */ /* 0x000fe40003f86270 */
[C---:B------:R-:W-:Y:S02]  /*cb70*/  ISETP.GT.AND P6, PT, R9.reuse, 0x1, !P3 ;  /* 0x000000010900780c */ /* 0x040fe40005fc4270 */
[----:B------:R-:W-:Y:S02]  /*cb80*/  ISETP.GT.AND P5, PT, R9, 0x8, !P4 ;  /* 0x000000080900780c */ /* 0x000fe400067a4270 */
[C---:B------:R-:W-:Y:S02]  /*cb90*/  ISETP.LT.OR P6, PT, R0.reuse, 0x2, P6 ;  /* 0x000000020000780c */ /* 0x040fe400037c1670 */
[----:B------:R-:W-:-:S02]  /*cba0*/  ISETP.LT.OR P5, PT, R0, 0x9, P5 ;  /* 0x000000090000780c */ /* 0x000fc40002fa1670 */
[----:B------:R-:W-:Y:S02]  /*cbb0*/  FSEL R79, R25, -INF , !P6 ;  /* 0xff800000194f7808 */ /* 0x000fe40007000000 */
        /* <DEDUP_REMOVED lines=17> */
[C---:B------:R-:W-:Y:S02]  /*ccd0*/  ISETP.GT.AND P5, PT, R9.reuse, 0x18, !P6 ;  /* 0x000000180900780c */ /* 0x040fe400077a4270 */
        /* <DEDUP_REMOVED lines=70> */
.L_x_6594:
[----:B------:R-:W-:-:S06]  /*d140*/  UISETP.NE.AND UP0, UPT, UR5, 0x1, UPT ;  /* 0x000000010500788c */ /* 0x000fcc000bf05270 */
[----:B------:R-:W-:-:S05]  /*d150*/  PLOP3.LUT P6, PT, PT, PT, UP0, 0x80, 0x0 ;  /* 0x000000000000781c */ /* 0x000fca0003fcf008 */
[----:B------:R-:W-:-:S08]  /*d160*/  @UP0 ULDC.64 UR6, c[0x0][0xae0] ;  /* 0x0002b80000060ab9 */ /* 0x000fd00000000a00 */
[----:B------:R-:W-:Y:S01]  /*d170*/  @P6 IMAD.HI.U32 R9, R8, UR6, RZ ;  /* 0x0000000608096c27 */ /* 0x000fe2000f8e00ff */
[----:B------:R-:W-:-:S13]  /*d180*/  PLOP3.LUT P6, PT, PT, PT, UP0, 0x80, 0x0 ;  /* 0x000000000000781c */ /* 0x000fda0003fcf008 */
[----:B------:R-:W-:-:S07]  /*d190*/  @P6 SHF.R.U32.HI R8, RZ, UR7, R9 ;  /* 0x00000007ff086c19 */ /* 0x000fce0008011609 */
.L_x_6595:
[----:B------:R-:W-:Y:S05]  /*d1a0*/  BSYNC B0 ;  /* 0x0000000000007941 */ /* 0x000fea0003800000 */
.L_x_6593:
[----:B------:R-:W-:-:S04]  /*d1b0*/  IMAD R8, R8, UR5, -R67 ;  /* 0x0000000508087c24 */ /* 0x000fc8000f8e0a43 */
[----:B------:R-:W-:-:S05]  /*d1c0*/  IMAD.IADD R9, R8, 0x1, -R187 ;  /* 0x0000000108097824 */ /* 0x000fca00078e0abb */
[----:B------:R-:W-:Y:S02]  /*d1d0*/  VIMNMX R20, R20, R9, !PT ;  /* 0x0000000914147248 */ /* 0x000fe40007fe0100 */
[----:B------:R-:W-:-:S07]  /*d1e0*/  VIADDMNMX R0, R9, UR5, R0, PT ;  /* 0x0000000509007c46 */ /* 0x000fce000b800100 */
.L_x_6592:
[----:B------:R-:W-:Y:S01]  /*d1f0*/  ISETP.GT.AND P3, PT, R20, 0x1, !P3 ;  /* 0x000000011400780c */ /* 0x000fe20005f64270 */
[----:B------:R-:W-:Y:S01]  /*d200*/  ULDC UR6, c[0x0][0xa80] ;  /* 0x0002a00000067ab9 */ /* 0x000fe20000000800 */
[----:B------:R-:W-:Y:S01]  /*d210*/  FMNMX.FTZ R8, R81, R79, !PT ;  /* 0x0000004f51087209 */ /* 0x000fe20007810000 */
[----:B------:R-:W-:Y:S01]  /*d220*/  UISETP.NE.AND UP0, UPT, UR48, URZ, UPT ;  /* 0x0000003f3000728c */ /* 0x000fe2000bf05270 */
[----:B------:R-:W-:Y:S01]  /*d230*/  BAR.SYNC.DEFER_BLOCKING 0xf, 0x100 ;  /* 0x03c4000000007b1d */ /* 0x000fe20000010000 */
[----:B------:R-:W-:Y:S01]  /*d240*/  ISETP.LT.OR P3, PT, R0, 0x2, P3 ;  /* 0x000000020000780c */ /* 0x000fe20001f61670 */
[----:B------:R-:W-:Y:S01]  /*d250*/  @!P1 VIADD R15, R15, 0x38860 ;  /* 0x000388600f0f9836 */ /* 0x000fe20000000000 */
        /* <DEDUP_REMOVED lines=17> */
[C---:B------:R-:W-:Y:S02]  /*d370*/  ISETP.GT.AND P4, PT, R20.reuse, 0x8, !P4 ;  /* 0x000000081400780c */ /* 0x040fe40006784270 */
[----:B------:R-:W-:Y:S02]  /*d380*/  ISETP.GT.AND P3, PT, R20, 0x11, !P3 ;  /* 0x000000111400780c */ /* 0x000fe40005f64270 */
[----:B------:R-:W-:Y:S02]  /*d390*/  FMNMX.FTZ R8, R41, R8, !PT ;  /* 0x0000000829087209 */ /* 0x000fe40007810000 */
[----:B------:R-:W-:-:S02]  /*d3a0*/  ISETP.LT.OR P3, PT, R0, 0x12, P3 ;  /* 0x000000120000780c */ /* 0x000fc40001f61670 */
[----:B------:R-:W-:Y:S02]  /*d3b0*/  ISETP.LT.OR P4, PT, R0, 0x9, P4 ;  /* 0x000000090000780c */ /* 0x000fe40002781670 */
[----:B------:R-:W-:Y:S02]  /*d3c0*/  FSEL R35, R35, -INF , !P3 ;  /* 0xff80000023237808 */ /* 0x000fe40005800000 */
[----:B------:R-:W-:Y:S02]  /*d3d0*/  ISETP.NE.AND P3, PT, R62, RZ, PT ;  /* 0x000000ff3e00720c */ /* 0x000fe40003f65270 */
[----:B------:R-:W-:Y:S02]  /*d3e0*/  FMNMX.FTZ R8, R29, R8, !PT ;  /* 0x000000081d087209 */ /* 0x000fe40007810000 */
[----:B------:R-:W-:Y:S02]  /*d3f0*/  ISETP.GT.AND P3, PT, R20, 0x18, !P3 ;  /* 0x000000181400780c */ /* 0x000fe40005f64270 */
[----:B------:R-:W-:-:S02]  /*d400*/  FSEL R27, R30, -INF , !P4 ;  /* 0xff8000001e1b7808 */ /* 0x000fc40006000000 */
[----:B------:R-:W-:Y:S02]  /*d410*/  ISETP.LT.OR P3, PT, R0, 0x19, P3 ;  /* 0x000000190000780c */ /* 0x000fe40001f61670 */
[----:B------:R-:W-:Y:S02]  /*d420*/  FMNMX.FTZ R8, R45, R8, !PT ;  /* 0x000000082d087209 */ /* 0x000fe40007810000 */
[----:B------:R-:W-:Y:S02]  /*d430*/  FSEL R71, R38, -INF , !P3 ;  /* 0xff80000026477808 */ /* 0x000fe40005800000 */
[----:B------:R-:W-:Y:S02]  /*d440*/  ISETP.NE.AND P3, PT, R36, RZ, PT ;  /* 0x000000ff2400720c */ /* 0x000fe40003f65270 */
[----:B------:R-:W-:Y:S02]  /*d450*/  ISETP.NE.AND P4, PT, R44, RZ, PT ;  /* 0x000000ff2c00720c */ /* 0x000fe40003f85270 */
[----:B------:R-:W-:-:S02]  /*d460*/  ISETP.GT.AND P3, PT, R20, 0x19, !P3 ;  /* 0x000000191400780c */ /* 0x000fc40005f64270 */
[----:B------:R-:W-:Y:S02]  /*d470*/  FMNMX.FTZ R8, R33, R8, !PT ;  /* 0x0000000821087209 */ /* 0x000fe40007810000 */
[----:B------:R-:W-:Y:S02]  /*d480*/  ISETP.LT.OR P3, PT, R0, 0x1a, P3 ;  /* 0x0000001a0000780c */ /* 0x000fe40001f61670 */
[----:B------:R-:W-:Y:S02]  /*d490*/  FMNMX.FTZ R8, R49, R8, !PT ;  /* 0x0000000831087209 */ /* 0x000fe40007810000 */
[----:B------:R-:W-:Y:S02]  /*d4a0*/  FSEL R39, R39, -INF , !P3 ;  /* 0xff80000027277808 */ /* 0x000fe40005800000 */
[----:B------:R-:W-:Y:S02]  /*d4b0*/  ISETP.NE.AND P3, PT, R64, RZ, PT ;  /* 0x000000ff4000720c */ /* 0x000fe40003f65270 */
[----:B------:R-:W-:Y:S01]  /*d4c0*/  ISETP.NE.AND P6, PT, R14, RZ, PT ;  /* 0x000000ff0e00720c */ /* 0x000fe20003fc5270 */
[----:B------:R-:W-:Y:S01]  /*d4d0*/  IMAD.U32 R14, RZ, RZ, UR6 ;  /* 0x00000006ff0e7e24 */ /* 0x000fe2000f8e00ff */
[----:B------:R-:W-:-:S02]  /*d4e0*/  ISETP.GT.AND P3, PT, R20, 0x20, !P3 ;  /* 0x000000201400780c */ /* 0x000fc40005f64270 */
[----:B------:R-:W-:Y:S02]  /*d4f0*/  FMNMX.FTZ R8, R25, R8, !PT ;  /* 0x0000000819087209 */ /* 0x000fe40007810000 */
[----:B------:R-:W-:Y:S02]  /*d500*/  ISETP.LT.OR P3, PT, R0, 0x21, P3 ;  /* 0x000000210000780c */ /* 0x000fe40001f61670 */
[----:B------:R-:W-:Y:S02]  /*d510*/  ISETP.GT.AND P5, PT, R20, 0x38, !P5 ;  /* 0x000000381400780c */ /* 0x000fe40006fa4270 */
[----:B------:R-:W-:Y:S02]  /*d520*/  FSEL R75, R42, -INF , !P3 ;  /* 0xff8000002a4b7808 */ /* 0x000fe40005800000 */
[----:B------:R-:W-:Y:S02]  /*d530*/  ISETP.NE.AND P3, PT, R40, RZ, PT ;  /* 0x000000ff2800720c */ /* 0x000fe40003f65270 */
[----:B------:R-:W-:-:S02]  /*d540*/  ISETP.LT.OR P5, PT, R0, 0x39, P5 ;  /* 0x000000390000780c */ /* 0x000fc40002fa1670 */
[----:B------:R-:W-:Y:S02]  /*d550*/  ISETP.GT.AND P3, PT, R20, 0x21, !P3 ;  /* 0x000000211400780c */ /* 0x000fe40005f64270 */
[----:B------:R-:W-:Y:S02]  /*d560*/  @!P1 PRMT R15, RZ, 0x654, R15 ;  /* 0x00000654ff0f9816 */ /* 0x000fe4000000000f */
[----:B------:R-:W-:-:S04]  /*d570*/  ISETP.LT.OR P3, PT, R0, 0x22, P3 ;  /* 0x000000220000780c */ /* 0x000fc80001f61670 */
[----:B------:R-:W-:Y:S02]  /*d580*/  FSEL R43, R43, -INF , !P3 ;  /* 0xff8000002b2b7808 */ /* 0x000fe40005800000 */
[----:B------:R-:W-:-:S04]  /*d590*/  ISETP.NE.AND P3, PT, R66, RZ, PT ;  /* 0x000000ff4200720c */ /* 0x000fc80003f65270 */
        /* <DEDUP_REMOVED lines=9> */
[----:B------:R-:W-:Y:S02]  /*d630*/  ISETP.NE.AND P6, PT, R24, RZ, PT ;  /* 0x000000ff1800720c */ /* 0x000fe40003fc5270 */
[----:B------:R-:W-:Y:S02]  /*d640*/  FMNMX.FTZ R24, R53, R8, !PT ;  /* 0x0000000835187209 */ /* 0x000fe40007810000 */
[C---:B------:R-:W-:Y:S02]  /*d650*/  ISETP.LT.OR P3, PT, R0.reuse, 0x1, P3 ;  /* 0x000000010000780c */ /* 0x040fe40001f61670 */
[----:B------:R-:W-:Y:S01]  /*d660*/  ISETP.LT.OR P4, PT, R0, 0x32, P4 ;  /* 0x000000320000780c */ /* 0x000fe20002781670 */
[----:B------:R-:W0:Y:S01]  /*d670*/  SHFL.BFLY PT, R9, R24, 0x2, 0x1f ;  /* 0x0c401f0018097f89 */ /* 0x000e2200000e0000 */
[----:B------:R-:W-:-:S02]  /*d680*/  FSEL R26, R26, -INF , !P3 ;  /* 0xff8000001a1a7808 */ /* 0x000fc40005800000 */
[----:B------:R-:W-:Y:S02]  /*d690*/  ISETP.GT.AND P6, PT, R20, 0x39, !P6 ;  /* 0x000000391400780c */ /* 0x000fe400077c4270 */
[----:B------:R-:W-:Y:S02]  /*d6a0*/  FSEL R83, R51, -INF , !P4 ;  /* 0xff80000033537808 */ /* 0x000fe40006000000 */
[----:B------:R-:W-:-:S04]  /*d6b0*/  ISETP.LT.OR P6, PT, R0, 0x3a, P6 ;  /* 0x0000003a0000780c */ /* 0x000fc800037c1670 */
[----:B------:R-:W-:Y:S02]  /*d6c0*/  FSEL R85, R55, -INF , !P6 ;  /* 0xff80000037557808 */ /* 0x000fe40007000000 */
[----:B0-----:R-:W-:Y:S02]  /*d6d0*/  FMNMX.FTZ R28, R24, R9, !PT ;  /* 0x00000009181c7209 */ /* 0x001fe40007810000 */
[----:B------:R-:W0:Y:S03]  /*d6e0*/  @P2 LDC R24, c[0x0][0x44c] ;  /* 0x00011300ff182b82 */ /* 0x000e260000000800 */
[----:B------:R-:W1:Y:S01]  /*d6f0*/  SHFL.BFLY PT, R9, R28, 0x1, 0x1f ;  /* 0x0c201f001c097f89 */ /* 0x000e6200000e0000 */
[----:B0-----:R-:W-:Y:S01]  /*d700*/  @P2 IMAD.HI.U32 R24, R195, R24, RZ ;  /* 0x00000018c3182227 */ /* 0x001fe200078e00ff */
[----:B-1----:R-:W-:-:S04]  /*d710*/  FMNMX.FTZ R9, R28, R9, !PT ;  /* 0x000000091c097209 */ /* 0x002fc80007810000 */
[C---:B------:R-:W-:Y:S01]  /*d720*/  FSETP.NEU.FTZ.AND P3, PT, R9.reuse, -INF , PT ;  /* 0xff8000000900780b */ /* 0x040fe20003f7d000 */
[----:B------:R-:W-:-:S05]  /*d730*/  FMUL.FTZ R8, R9, R14 ;  /* 0x0000000e09087220 */ /* 0x000fca0000410000 */
        /* <DEDUP_REMOVED lines=17> */
[----:B------:R-:W0:Y:S01]  /*d850*/  @P2 LDC R45, c[0x0][0x450] ;  /* 0x00011400ff2d2b82 */ /* 0x000e220000000800 */
[----:B------:R-:W-:Y:S01]  /*d860*/  FSEL R79, R54, -INF , !P5 ;  /* 0xff800000364f7808 */ /* 0x000fe20006800000 */
[----:B------:R-:W1:Y:S01]  /*d870*/  MUFU.EX2 R51, R51 ;  /* 0x0000003300337308 */ /* 0x000e620000000800 */
[----:B------:R-:W-:Y:S01]  /*d880*/  FMNMX.FTZ R8, R71, R8, !PT ;  /* 0x0000000847087209 */ /* 0x000fe20007810000 */
[-CC-:B------:R-:W-:Y:S01]  /*d890*/  FFMA.FTZ R160, R59, R14.reuse, -R30.reuse ;  /* 0x0000000e3ba07223 */ /* 0x180fe2000001081e */
[-CC-:B------:R-:W-:Y:S01]  /*d8a0*/  FFMA.FTZ R59, R63, R14.reuse, -R30.reuse ;  /* 0x0000000e3f3b7223 */ /* 0x180fe2000001081e */
[--C-:B------:R-:W-:Y:S01]  /*d8b0*/  FFMA.FTZ R162, R57, R14, -R30.reuse ;  /* 0x0000000e39a27223 */ /* 0x100fe2000001081e */
[----:B------:R-:W-:Y:S01]  /*d8c0*/  FMNMX.FTZ R8, R39, R8, !PT ;  /* 0x0000000827087209 */ /* 0x000fe20007810000 */
[-CC-:B------:R-:W-:Y:S01]  /*d8d0*/  FFMA.FTZ R154, R25, R14.reuse, -R30.reuse ;  /* 0x0000000e199a7223 */ /* 0x180fe2000001081e */
[--C-:B------:R-:W-:Y:S01]  /*d8e0*/  FFMA.FTZ R57, R61, R14, -R30.reuse ;  /* 0x0000000e3d397223 */ /* 0x100fe2000001081e */
[----:B------:R-:W2:Y:S01]  /*d8f0*/  MUFU.EX2 R166, R166 ;  /* 0x000000a600a67308 */ /* 0x000ea20000000800 */
[----:B------:R-:W-:Y:S01]  /*d900*/  FMNMX.FTZ R8, R75, R8, !PT ;  /* 0x000000084b087209 */ /* 0x000fe20007810000 */
[-CC-:B------:R-:W-:Y:S01]  /*d910*/  FFMA.FTZ R156, R37, R14.reuse, -R30.reuse ;  /* 0x0000000e259c7223 */ /* 0x180fe2000001081e */
[-CC-:B------:R-:W-:Y:S01]  /*d920*/  FFMA.FTZ R37, R41, R14.reuse, -R30.reuse ;  /* 0x0000000e29257223 */ /* 0x180fe2000001081e */
[--C-:B------:R-:W-:Y:S01]  /*d930*/  FFMA.FTZ R0, R33, R14, -R30.reuse ;  /* 0x0000000e21007223 */ /* 0x100fe2000001081e */
[----:B------:R-:W-:Y:S01]  /*d940*/  FMNMX.FTZ R8, R43, R8, !PT ;  /* 0x000000082b087209 */ /* 0x000fe20007810000 */
[-CC-:B------:R-:W-:Y:S01]  /*d950*/  FFMA.FTZ R33, R49, R14.reuse, -R30.reuse ;  /* 0x0000000e31217223 */ /* 0x180fe2000001081e */
[----:B------:R-:W-:Y:S01]  /*d960*/  FFMA.FTZ R41, R53, R14, -R30 ;  /* 0x0000000e35297223 */ /* 0x000fe2000001081e */
[----:B------:R-:W3:Y:S01]  /*d970*/  MUFU.EX2 R55, R55 ;  /* 0x0000003700377308 */ /* 0x000ee20000000800 */
[----:B------:R-:W-:Y:S01]  /*d980*/  FMNMX.FTZ R8, R73, R8, !PT ;  /* 0x0000000849087209 */ /* 0x000fe20007810000 */
[----:B-1----:R-:W-:Y:S01]  /*d990*/  FADD.FTZ R25, R164, R51 ;  /* 0x00000033a4197221 */ /* 0x002fe20000010000 */
[----:B------:R-:W-:-:S02]  /*d9a0*/  F2FP.F16.F32.PACK_AB R164, R51, R164 ;  /* 0x000000a433a4723e */ /* 0x000fc400000000ff */
[----:B------:R-:W-:-:S03]  /*d9b0*/  FMNMX.FTZ R8, R47, R8, !PT ;  /* 0x000000082f087209 */ /* 0x000fc60007810000 */
[----:B------:R-:W1:Y:S01]  /*d9c0*/  MUFU.EX2 R160, R160 ;  /* 0x000000a000a07308 */ /* 0x000e620000000800 */
[----:B------:R-:W-:-:S04]  /*d9d0*/  FMNMX.FTZ R8, R81, R8, !PT ;  /* 0x0000000851087209 */ /* 0x000fc80007810000 */
[----:B------:R-:W-:-:S03]  /*d9e0*/  FMNMX.FTZ R8, R83, R8, !PT ;  /* 0x0000000853087209 */ /* 0x000fc60007810000 */
[----:B------:R-:W-:Y:S01]  /*d9f0*/  MUFU.EX2 R59, R59 ;  /* 0x0000003b003b7308 */ /* 0x000fe20000000800 */
[----:B------:R-:W-:-:S04]  /*da00*/  FMNMX.FTZ R8, R79, R8, !PT ;  /* 0x000000084f087209 */ /* 0x000fc80007810000 */
[----:B------:R-:W-:-:S03]  /*da10*/  FMNMX.FTZ R8, R85, R8, !PT ;  /* 0x0000000855087209 */ /* 0x000fc60007810000 */
[----:B------:R-:W-:Y:S02]  /*da20*/  MUFU.EX2 R162, R162 ;  /* 0x000000a200a27308 */ /* 0x000fe40000000800 */
[----:B------:R-:W4:Y:S06]  /*da30*/  SHFL.BFLY PT, R65, R8, 0x2, 0x1f ;  /* 0x0c401f0008417f89 */ /* 0x000f2c00000e0000 */
[----:B------:R-:W-:Y:S08]  /*da40*/  MUFU.EX2 R57, R57 ;  /* 0x0000003900397308 */ /* 0x000ff00000000800 */
[----:B------:R-:W-:Y:S08]  /*da50*/  MUFU.EX2 R156, R156 ;  /* 0x0000009c009c7308 */ /* 0x000ff00000000800 */
[----:B------:R-:W-:Y:S01]  /*da60*/  MUFU.EX2 R37, R37 ;  /* 0x0000002500257308 */ /* 0x000fe20000000800 */
[----:B----4-:R-:W-:-:S05]  /*da70*/  FMNMX.FTZ R65, R8, R65, !PT ;  /* 0x0000004108417209 */ /* 0x010fca0007810000 */
[----:B------:R-:W4:Y:S02]  /*da80*/  SHFL.BFLY PT, R20, R65, 0x1, 0x1f ;  /* 0x0c201f0041147f89 */ /* 0x000f2400000e0000 */
[----:B------:R-:W-:Y:S08]  /*da90*/  MUFU.EX2 R158, R158 ;  /* 0x0000009e009e7308 */ /* 0x000ff00000000800 */
[----:B------:R-:W-:Y:S08]  /*daa0*/  MUFU.EX2 R29, R29 ;  /* 0x0000001d001d7308 */ /* 0x000ff00000000800 */
[----:B------:R-:W-:Y:S01]  /*dab0*/  MUFU.EX2 R0, R0 ;  /* 0x0000000000007308 */ /* 0x000fe20000000800 */
[----:B----4-:R-:W-:-:S07]  /*dac0*/  FMNMX.FTZ R20, R65, R20, !PT ;  /* 0x0000001441147209 */ /* 0x010fce0007810000 */
[----:B------:R-:W-:Y:S01]  /*dad0*/  MUFU.EX2 R33, R33 ;  /* 0x0000002100217308 */ /* 0x000fe20000000800 */
[C---:B------:R-:W-:Y:S01]  /*dae0*/  FSETP.NEU.FTZ.AND P3, PT, R20.reuse, -INF , PT ;  /* 0xff8000001400780b */ /* 0x040fe20003f7d000 */
[----:B------:R-:W-:-:S06]  /*daf0*/  FMUL.FTZ R8, R20, R14 ;  /* 0x0000000e14087220 */ /* 0x000fcc0000410000 */
[----:B------:R-:W-:Y:S01]  /*db00*/  MUFU.EX2 R154, R154 ;  /* 0x0000009a009a7308 */ /* 0x000fe20000000800 */
[----:B------:R-:W-:Y:S02]  /*db10*/  FSEL R28, R8, RZ, P3 ;  /* 0x000000ff081c7208 */ /* 0x000fe40001800000 */
[----:B------:R-:W-:-:S03]  /*db20*/  PLOP3.LUT P3, PT, PT, PT, UP0, 0x40, 0x0 ;  /* 0x000000000000781c */ /* 0x000fc60003f6e808 */
[-CC-:B------:R-:W-:Y:S01]  /*db30*/  FFMA.FTZ R165, R26, R14.reuse, -R28.reuse ;  /* 0x0000000e1aa57223 */ /* 0x180fe2000001081c */
[-CC-:B------:R-:W-:Y:S01]  /*db40*/  FFMA.FTZ R8, R67, R14.reuse, -R28.reuse ;  /* 0x0000000e43087223 */ /* 0x180fe2000001081c */
[-CC-:B------:R-:W-:Y:S01]  /*db50*/  FFMA.FTZ R167, R27, R14.reuse, -R28.reuse ;  /* 0x0000000e1ba77223 */ /* 0x180fe2000001081c */
[-CC-:B------:R-:W-:Y:S01]  /*db60*/  FFMA.FTZ R31, R31, R14.reuse, -R28.reuse ;  /* 0x0000000e1f1f7223 */ /* 0x180fe2000001081c */
[-CC-:B------:R-:W-:Y:S01]  /*db70*/  FFMA.FTZ R69, R69, R14.reuse, -R28.reuse ;  /* 0x0000000e45457223 */ /* 0x180fe2000001081c */
[----:B--2---:R-:W-:Y:S01]  /*db80*/  FADD.FTZ R26, R166, R25 ;  /* 0x00000019a61a7221 */ /* 0x004fe20000010000 */
[----:B------:R-:W-:Y:S01]  /*db90*/  MUFU.EX2 R165, R165 ;  /* 0x000000a500a57308 */ /* 0x000fe20000000800 */
[-C--:B------:R-:W-:Y:S01]  /*dba0*/  FFMA.FTZ R35, R35, R14.reuse, -R28 ;  /* 0x0000000e23237223 */ /* 0x080fe2000001081c */
[----:B------:R-:W-:Y:S02]  /*dbb0*/  IMAD.MOV.U32 R27, RZ, RZ, R195 ;  /* 0x000000ffff1b7224 */ /* 0x000fe400078e00c3 */
[----:B---3--:R-:W-:Y:S01]  /*dbc0*/  FADD.FTZ R25, R55, R26 ;  /* 0x0000001a37197221 */ /* 0x008fe20000010000 */
[-C--:B------:R-:W-:Y:S01]  /*dbd0*/  FFMA.FTZ R71, R71, R14.reuse, -R28 ;  /* 0x0000000e47477223 */ /* 0x080fe2000001081c */
[----:B0-----:R-:W-:Y:S01]  /*dbe0*/  @P2 SHF.R.U32.HI R27, RZ, R45, R24 ;  /* 0x0000002dff1b2219 */ /* 0x001fe20000011618 */
[----:B------:R-:W-:Y:S01]  /*dbf0*/  FFMA.FTZ R39, R39, R14, -R28 ;  /* 0x0000000e27277223 */ /* 0x000fe2000001081c */
[----:B-1----:R-:W-:Y:S01]  /*dc00*/  FADD.FTZ R38, R160, R25 ;  /* 0x00000019a0267221 */ /* 0x002fe20000010000 */
[----:B------:R-:W0:Y:S01]  /*dc10*/  MUFU.EX2 R8, R8 ;  /* 0x0000000800087308 */ /* 0x000e220000000800 */
[----:B------:R-:W-:-:S02]  /*dc20*/  IMAD.MOV.U32 R25, RZ, RZ, 0x40000040 ;  /* 0x40000040ff197424 */ /* 0x000fc400078e00ff */
        /* <DEDUP_REMOVED lines=8> */
[----:B------:R-:W-:Y:S01]  /*dcb0*/  FFMA.FTZ R85, R85, R14, -R28 ;  /* 0x0000000e55557223 */ /* 0x000fe2000001081c */
[----:B------:R-:W-:Y:S01]  /*dcc0*/  IMAD.IADD R169, R152, 0x1, R27 ;  /* 0x0000000198a97824 */ /* 0x000fe200078e021b */
[----:B------:R-:W-:Y:S01]  /*dcd0*/  R2UR UR7, R25 ;  /* 0x00000000190772ca */ /* 0x000fe200000e0000 */
[----:B------:R-:W-:Y:S01]  /*dce0*/  IMAD.MOV.U32 R27, RZ, RZ, 0x40000040 ;  /* 0x40000040ff1b7424 */ /* 0x000fe200078e00ff */
[----:B------:R-:W-:Y:S01]  /*dcf0*/  F2FP.F16.F32.PACK_AB R166, R55, R166 ;  /* 0x000000a637a6723e */ /* 0x000fe200000000ff */
[----:B------:R-:W-:Y:S01]  /*dd00*/  IMAD R24, R19, 0x1000, R194 ;  /* 0x0000100013187824 */ /* 0x000fe200078e02c2 */
[----:B------:R2:W3:Y:S01]  /*dd10*/  MUFU.EX2 R30, R31 ;  /* 0x0000001f001e7308 */ /* 0x0004e20000000800 */
[----:B0-----:R-:W-:Y:S01]  /*dd20*/  FADD.FTZ R28, R165, R8 ;  /* 0x00000008a51c7221 */ /* 0x001fe20000010000 */
[----:B------:R-:W-:Y:S01]  /*dd30*/  R2UR UR11, R27 ;  /* 0x000000001b0b72ca */ /* 0x000fe200000e0000 */
[C---:B------:R-:W-:Y:S01]  /*dd40*/  VIADD R26, R24.reuse, 0x80 ;  /* 0x00000080181a7836 */ /* 0x040fe20000000000 */
[----:B------:R-:W-:-:S02]  /*dd50*/  R2UR UR6, R24 ;  /* 0x00000000180672ca */ /* 0x000fc400000e0000 */
[----:B------:R-:W-:Y:S02]  /*dd60*/  F2FP.F16.F32.PACK_AB R165, R8, R165 ;  /* 0x000000a508a5723e */ /* 0x000fe400000000ff */
[----:B------:R-:W0:Y:S01]  /*dd70*/  MUFU.EX2 R69, R69 ;  /* 0x0000004500457308 */ /* 0x000e220000000800 */
[----:B--2---:R-:W-:Y:S01]  /*dd80*/  FADD.FTZ R31, R59, R38 ;  /* 0x000000263b1f7221 */ /* 0x004fe20000010000 */
[----:B-1----:R-:W-:Y:S01]  /*dd90*/  FADD.FTZ R25, R167, R28 ;  /* 0x0000001ca7197221 */ /* 0x002fe20000010000 */
[----:B------:R-:W-:Y:S01]  /*dda0*/  R2UR UR10, R26 ;  /* 0x000000001a0a72ca */ /* 0x000fe200000e0000 */
[----:B------:R-:W-:Y:S02]  /*ddb0*/  VIADD R26, R24, 0x100 ;  /* 0x00000100181a7836 */ /* 0x000fe40000000000 */
[----:B------:R-:W-:Y:S01]  /*ddc0*/  FADD.FTZ R40, R162, R31 ;  /* 0x0000001fa2287221 */ /* 0x000fe20000010000 */
[----:B------:R-:W-:Y:S01]  /*ddd0*/  VIADD R24, R24, 0x180 ;  /* 0x0000018018187836 */ /* 0x000fe20000000000 */
[----:B------:R-:W-:Y:S01]  /*dde0*/  F2FP.F16.F32.PACK_AB R160, R59, R160 ;  /* 0x000000a03ba0723e */ /* 0x000fe200000000ff */
[----:B------:R-:W1:Y:S01]  /*ddf0*/  MUFU.EX2 R32, R35 ;  /* 0x0000002300207308 */ /* 0x000e620000000800 */
[----:B---3--:R-:W-:Y:S01]  /*de00*/  FADD.FTZ R38, R30, R25 ;  /* 0x000000191e267221 */ /* 0x008fe20000010000 */
[----:B------:R-:W-:Y:S01]  /*de10*/  FADD.FTZ R27, R57, R40 ;  /* 0x00000028391b7221 */ /* 0x000fe20000010000 */
[----:B------:R-:W-:-:S02]  /*de20*/  R2UR UR18, R24 ;  /* 0x00000000181272ca */ /* 0x000fc400000e0000 */
[----:B------:R-:W-:Y:S01]  /*de30*/  R2UR UR14, R26 ;  /* 0x000000001a0e72ca */ /* 0x000fe200000e0000 */
[----:B------:R-:W-:Y:S01]  /*de40*/  FADD.FTZ R40, R156, R27 ;  /* 0x0000001b9c287221 */ /* 0x000fe20000010000 */
[----:B------:R-:W-:Y:S01]  /*de50*/  IMAD.MOV.U32 R27, RZ, RZ, 0x40000040 ;  /* 0x40000040ff1b7424 */ /* 0x000fe200078e00ff */
[----:B------:R-:W2:Y:S01]  /*de60*/  MUFU.EX2 R71, R71 ;  /* 0x0000004700477308 */ /* 0x000ea20000000800 */
[----:B0-----:R-:W-:Y:S01]  /*de70*/  FADD.FTZ R25, R69, R38 ;  /* 0x0000002645197221 */ /* 0x001fe20000010000 */
[----:B------:R-:W-:Y:S01]  /*de80*/  FADD.FTZ R31, R37, R40 ;  /* 0x00000028251f7221 */ /* 0x000fe20000010000 */
[----:B------:R-:W-:Y:S02]  /*de90*/  F2FP.F16.F32.PACK_AB R167, R30, R167 ;  /* 0x000000a71ea7723e */ /* 0x000fe400000000ff */
[----:B------:R-:W-:Y:S01]  /*dea0*/  R2UR UR15, R27 ;  /* 0x000000001b0f72ca */ /* 0x000fe200000e0000 */
[----:B------:R-:W-:Y:S01]  /*deb0*/  FADD.FTZ R40, R158, R31 ;  /* 0x0000001f9e287221 */ /* 0x000fe20000010000 */
[----:B------:R-:W-:Y:S01]  /*dec0*/  F2FP.F16.F32.PACK_AB R162, R57, R162 ;  /* 0x000000a239a2723e */ /* 0x000fe200000000ff */
[----:B------:R-:W0:Y:S01]  /*ded0*/  MUFU.EX2 R34, R39 ;  /* 0x0000002700227308 */ /* 0x000e220000000800 */
[C---:B-1----:R-:W-:Y:S01]  /*dee0*/  FADD.FTZ R38, R32.reuse, R25 ;  /* 0x0000001920267221 */ /* 0x042fe20000010000 */
[----:B------:R-:W-:Y:S01]  /*def0*/  IMAD.MOV.U32 R25, RZ, RZ, 0x40000040 ;  /* 0x40000040ff197424 */ /* 0x000fe200078e00ff */
[----:B------:R-:W-:Y:S01]  /*df00*/  F2FP.F16.F32.PACK_AB R161, R32, R69 ;  /* 0x0000004520a1723e */ /* 0x000fe200000000ff */
[----:B------:R-:W-:Y:S01]  /*df10*/  STSM.16.M88.4 [R199+0x36400], R164 ;  /* 0x036400a4c7007844 */ /* 0x000fe20000000200 */
[----:B------:R-:W-:-:S02]  /*df20*/  F2FP.F16.F32.PACK_AB R156, R37, R156 ;  /* 0x0000009c259c723e */ /* 0x000fc400000000ff */
[----:B------:R-:W-:Y:S01]  /*df30*/  R2UR UR19, R25 ;  /* 0x00000000191372ca */ /* 0x000fe200000e0000 */
[----:B------:R-:W1:Y:S01]  /*df40*/  MUFU.EX2 R75, R75 ;  /* 0x0000004b004b7308 */ /* 0x000e620000000800 */
[----:B--2---:R-:W-:Y:S01]  /*df50*/  FADD.FTZ R27, R71, R38 ;  /* 0x00000026471b7221 */ /* 0x004fe20000010000 */
[----:B------:R-:W-:Y:S02]  /*df60*/  F2FP.F16.F32.PACK_AB R158, R29, R158 ;  /* 0x0000009e1d9e723e */ /* 0x000fe400000000ff */
[----:B------:R-:W-:-:S04]  /*df70*/  F2FP.F16.F32.PACK_AB R152, R33, R0 ;  /* 0x000000002198723e */ /* 0x000fc800000000ff */
[----:B------:R-:W2:Y:S01]  /*df80*/  MUFU.EX2 R36, R43 ;  /* 0x0000002b00247308 */ /* 0x000ea20000000800 */
[C---:B0-----:R-:W-:Y:S01]  /*df90*/  FADD.FTZ R38, R34.reuse, R27 ;  /* 0x0000001b22267221 */ /* 0x041fe20000010000 */
[----:B------:R-:W-:Y:S01]  /*dfa0*/  FADD.FTZ R27, R29, R40 ;  /* 0x000000281d1b7221 */ /* 0x000fe20000010000 */
[----:B------:R-:W-:-:S05]  /*dfb0*/  F2FP.F16.F32.PACK_AB R163, R34, R71 ;  /* 0x0000004722a3723e */ /* 0x000fca00000000ff */
[----:B------:R-:W0:Y:S01]  /*dfc0*/  MUFU.EX2 R73, R73 ;  /* 0x0000004900497308 */ /* 0x000e220000000800 */
[----:B-1----:R-:W-:Y:S01]  /*dfd0*/  FADD.FTZ R25, R75, R38 ;  /* 0x000000264b197221 */ /* 0x002fe20000010000 */
[----:B------:R-:W-:Y:S01]  /*dfe0*/  FADD.FTZ R38, R0, R27 ;  /* 0x0000001b00267221 */ /* 0x000fe20000010000 */
[----:B------:R-:W-:Y:S03]  /*dff0*/  STSM.16.M88.4 [R216], R160 ;  /* 0x000000a0d8007844 */ /* 0x000fe60000000200 */
        /* <DEDUP_REMOVED lines=9> */
[----:B------:R-:W-:-:S05]  /*e090*/  F2FP.F16.F32.PACK_AB R159, R28, R73 ;  /* 0x000000491c9f723e */ /* 0x000fca00000000ff */
[----:B------:R-:W-:Y:S01]  /*e0a0*/  STSM.16.M88.4 [R214], R156 ;  /* 0x0000009cd6007844 */ /* 0x000fe20000000200 */
[----:B------:R-:W1:Y:S01]  /*e0b0*/  MUFU.EX2 R41, R41 ;  /* 0x0000002900297308 */ /* 0x000e620000000800 */
[----:B--2---:R-:W-:-:S07]  /*e0c0*/  FADD.FTZ R25, R81, R38 ;  /* 0x0000002651197221 */ /* 0x004fce0000010000 */
[----:B------:R-:W2:Y:S01]  /*e0d0*/  MUFU.EX2 R79, R79 ;  /* 0x0000004f004f7308 */ /* 0x000ea20000000800 */
[C---:B0-----:R-:W-:Y:S01]  /*e0e0*/  FADD.FTZ R8, R26.reuse, R25 ;  /* 0x000000191a087221 */ /* 0x041fe20000010000 */
[----:B------:R-:W-:-:S06]  /*e0f0*/  F2FP.F16.F32.PACK_AB R153, R26, R81 ;  /* 0x000000511a99723e */ /* 0x000fcc00000000ff */
[----:B------:R-:W0:Y:S01]  /*e100*/  MUFU.EX2 R24, R85 ;  /* 0x0000005500187308 */ /* 0x000e220000000800 */
[C---:B-1----:R-:W-:Y:S01]  /*e110*/  F2FP.F16.F32.PACK_AB R154, R41.reuse, R154 ;  /* 0x0000009a299a723e */ /* 0x042fe200000000ff */
[----:B------:R-:W-:Y:S01]  /*e120*/  FADD.FTZ R0, R41, R40 ;  /* 0x0000002829007221 */ /* 0x000fe20000010000 */
[----:B--2---:R-:W-:Y:S01]  /*e130*/  FADD.FTZ R25, R79, R8 ;  /* 0x000000084f197221 */ /* 0x004fe20000010000 */
[----:B0-----:R-:W-:-:S03]  /*e140*/  F2FP.F16.F32.PACK_AB R155, R24, R79 ;  /* 0x0000004f189b723e */ /* 0x001fc600000000ff */
[----:B------:R-:W-:Y:S02]  /*e150*/  FADD.FTZ R8, R24, R25 ;  /* 0x0000001918087221 */ /* 0x000fe40000010000 */
[----:B------:R0:W-:Y:S01]  /*e160*/  STSM.16.M88.4 [R215], R152 ;  /* 0x00000098d7007844 */ /* 0x0001e20000000200 */
[----:B------:R-:W-:-:S06]  /*e170*/  WARPGROUP.ARRIVE ;  /* 0x00000000000079c5 */ /* 0x000fcc0000000000 */
        /* <DEDUP_REMOVED lines=14> */
[----:B------:R1:W-:Y:S06]  /*e260*/  MEMBAR.ALL.CTA ;  /* 0x0000000000007992 */ /* 0x0003ec0000008000 */
[----:B-1----:R-:W1:Y:S01]  /*e270*/  FENCE.VIEW.ASYNC.S ;  /* 0x00000000000073c6 */ /* 0x002e620000000000 */
[----:B0-----:R-:W-:Y:S01]  /*e280*/  VIADD R152, R169, UR4 ;  /* 0x00000004a9987c36 */ /* 0x001fe20008000000 */
[----:B-1----:R-:W-:Y:S01]  /*e290*/  NOP ;  /* 0x0000000000007918 */ /* 0x002fe20000000000 */
        /* <DEDUP_REMOVED lines=16> */
.L_x_6598:
[----:B------:R-:W-:-:S06]  /*e3a0*/  UISETP.NE.AND UP0, UPT, UR5, 0x1, UPT ;  /* 0x000000010500788c */ /* 0x000fcc000bf05270 */
[----:B------:R-:W-:-:S05]  /*e3b0*/  PLOP3.LUT P3, PT, PT, PT, UP0, 0x80, 0x0 ;  /* 0x000000000000781c */ /* 0x000fca0003f6f008 */
[----:B------:R-:W-:-:S08]  /*e3c0*/  @UP0 ULDC.64 UR6, c[0x0][0xae0] ;  /* 0x0002b80000060ab9 */ /* 0x000fd00000000a00 */
[----:B------:R-:W-:-:S05]  /*e3d0*/  @P3 IMAD.HI.U32 R154, R153, UR6, RZ ;  /* 0x00000006999a3c27 */ /* 0x000fca000f8e00ff */
[----:B------:R-:W-:-:S07]  /*e3e0*/  @P3 SHF.R.U32.HI R153, RZ, UR7, R154 ;  /* 0x00000007ff993c19 */ /* 0x000fce000801169a */
.L_x_6599:
[----:B------:R-:W-:Y:S05]  /*e3f0*/  BSYNC B0 ;  /* 0x0000000000007941 */ /* 0x000fea0003800000 */
.L_x_6597:
[----:B------:R-:W-:-:S04]  /*e400*/  IMAD.U32 R154, RZ, RZ, UR5 ;  /* 0x00000005ff9a7e24 */ /* 0x000fc8000f8e00ff */
[----:B------:R-:W-:-:S05]  /*e410*/  IMAD R154, R153, R154, UR5 ;  /* 0x00000005999a7e24 */ /* 0x000fca000f8e029a */
[----:B------:R-:W-:-:S07]  /*e420*/  VIMNMX R152, R152, R154, PT ;  /* 0x0000009a98987248 */ /* 0x000fce0003fe0100 */
.L_x_6596:
[----:B------:R-:W-:Y:S01]  /*e430*/  SHF.R.S32.HI R153, RZ, 0x1f, R152 ;  /* 0x0000001fff997819 */ /* 0x000fe20000011498 */
[----:B------:R-:W-:Y:S01]  /*e440*/  ULDC UR42, c[0x0][0xadc] ;  /* 0x0002b700002a7ab9 */ /* 0x000fe20000000800 */
[----:B------:R-:W-:Y:S01]  /*e450*/  ULDC UR39, c[0x0][0xadc] ;  /* 0x0002b70000277ab9 */ /* 0x000fe20000000800 */
[----:B------:R-:W-:Y:S01]  /*e460*/  ULDC UR43, c[0x0][0xad4] ;  /* 0x0002b500002b7ab9 */ /* 0x000fe20000000800 */
[----:B------:R-:W-:Y:S01]  /*e470*/  LEA.HI R153, R153, R152, RZ, 0x6 ;  /* 0x0000009899997211 */ /* 0x000fe200078f30ff */
[----:B------:R-:W-:Y:S01]  /*e480*/  ULDC UR45, c[0x0][0xad4] ;  /* 0x0002b500002d7ab9 */ /* 0x000fe20000000800 */
[----:B------:R-:W-:Y:S01]  /*e490*/  ULDC UR38, c[0x0][0xa80] ;  /* 0x0002a00000267ab9 */ /* 0x000fe20000000800 */
[----:B------:R-:W-:Y:S01]  /*e4a0*/  ULDC UR41, c[0x0][0xa80] ;  /* 0x0002a00000297ab9 */ /* 0x000fe20000000800 */
[----:B------:R-:W-:Y:S01]  /*e4b0*/  SHF.R.S32.HI R153, RZ, 0x6, R153 ;  /* 0x00000006ff997819 */ /* 0x000fe20000011499 */
[----:B------:R-:W-:Y:S01]  /*e4c0*/  ULDC UR40, c[0x0][0xa80] ;  /* 0x0002a00000287ab9 */ /* 0x000fe20000000800 */
[----:B------:R-:W-:Y:S01]  /*e4d0*/  ULDC UR46, c[0x0][0xad8] ;  /* 0x0002b600002e7ab9 */ /* 0x000fe20000000800 */
[----:B------:R-:W-:Y:S01]  /*e4e0*/  ULDC UR44, c[0x0][0xad8] ;  /* 0x0002b600002c7ab9 */ /* 0x000fe20000000800 */
[----:B------:R-:W-:Y:S01]  /*e4f0*/  VIMNMX R212, R219, R153, !PT ;  /* 0x00000099dbd47248 */ /* 0x000fe20007fe0100 */
[----:B------:R-:W-:Y:S03]  /*e500*/  BSSY B1, `(.L_x_6600) ;  /* 0x00003d7000017945 */ /* 0x000fe60003800000 */
[----:B------:R-:W-:-:S13]  /*e510*/  ISETP.GE.AND P3, PT, R15, R212, PT ;  /* 0x000000d40f00720c */ /* 0x000fda0003f66270 */
[----:B------:R-:W-:Y:S05]  /*e520*/  @!P3 BRA `(.L_x_6601) ;  /* 0x0000003c0050b947 */ /* 0x000fea0003800000 */
[----:B------:R-:W-:Y:S01]  /*e530*/  BSSY B0, `(.L_x_6602) ;  /* 0x00003cf000007945 */ /* 0x000fe20003800000 */
.L_x_6621:
[----:B------:R-:W-:-:S05]  /*e540*/  VIADD R200, R19, 0x1 ;  /* 0x0000000113c87836 */ /* 0x000fca0000000000 */
[----:B------:R-:W-:-:S04]  /*e550*/  ISETP.NE.AND P3, PT, R200, 0x2, PT ;  /* 0x00000002c800780c */ /* 0x000fc80003f65270 */
[----:B------:R-:W-:Y:S02]  /*e560*/  SEL R14, RZ, 0x1, P3 ;  /* 0x00000001ff0e7807 */ /* 0x000fe40001800000 */
[----:B------:R-:W-:Y:S02]  /*e570*/  SEL R200, R200, RZ, P3 ;  /* 0x000000ffc8c87207 */ /* 0x000fe40001800000 */
[----:B------:R-:W-:Y:S01]  /*e580*/  LOP3.LUT R22, R22, R14, RZ, 0x3c, !PT ;  /* 0x0000000e16167212 */ /* 0x000fe200078e3cff */
[----:B--2---:R-:W-:Y:S06]  /*e590*/  @!P0 BRA `(.L_x_6603) ;  /* 0x0000000000048947 */ /* 0x004fec0003800000 */
[----:B------:R-:W-:Y:S01]  /*e5a0*/  BPT.TRAP 0x1 ;  /* 0x000000040000795c */ /* 0x000fe20000300000 */
.L_x_6603:
[----:B------:R-:W-:Y:S01]  /*e5b0*/  IMAD R201, R200, 0x8, R18 ;  /* 0x00000008c8c97824 */ /* 0x000fe200078e0212 */
[----:B------:R-:W-:-:S04]  /*e5c0*/  SHF.L.U32 R14, R22, 0x1f, RZ ;  /* 0x0000001f160e7819 */ /* 0x000fc800000006ff */
[----:B------:R0:W1:Y:S01]  /*e5d0*/  SYNCS.PHASECHK.TRANS64.TRYWAIT P3, [R201+URZ+0x38830], R14 ;  /* 0x0388300ec90075a7 */ /* 0x000062000806017f */
[----:B------:R-:W-:Y:S05]  /*e5e0*/  @!P0 BRA `(.L_x_6604) ;  /* 0x0000000000048947 */ /* 0x000fea0003800000 */
[----:B------:R-:W-:Y:S01]  /*e5f0*/  BPT.TRAP 0x1 ;  /* 0x000000040000795c */ /* 0x000fe20000300000 */
.L_x_6604:
[----:B------:R-:W-:Y:S01]  /*e600*/  BSSY B2, `(.L_x_6605) ;  /* 0x0000006000027945 */ /* 0x000fe20003800000 */
[----:B------:R-:W-:Y:S02]  /*e610*/  IMAD R156, R200, 0x200, R191 ;  /* 0x00000200c89c7824 */ /* 0x000fe400078e02bf */
[----:B------:R-:W-:Y:S01]  /*e620*/  IMAD.MOV.U32 R157, RZ, RZ, 0x40000040 ;  /* 0x40000040ff9d7424 */ /* 0x000fe200078e00ff */
[----:B-1----:R-:W-:Y:S06]  /*e630*/  @P3 BRA `(.L_x_6606) ;  /* 0x0000000000083947 */ /* 0x002fec0003800000 */
[----:B------:R-:W1:Y:S02]  /*e640*/  SYNCS.PHASECHK.TRANS64.TRYWAIT P3, [R201+URZ+0x38830], R14 ;  /* 0x0388300ec90075a7 */ /* 0x000e64000806017f */
[----:B-1----:R-:W-:Y:S05]  /*e650*/  @!P3 BRA `(.L_x_6607) ;  /* 0x000001c0000cb947 */ /* 0x002fea0003800000 */
.L_x_6606:
[----:B------:R-:W-:Y:S05]  /*e660*/  BSYNC B2 ;  /* 0x0000000000027941 */ /* 0x000fea0003800000 */
.L_x_6605:
        /* <DEDUP_REMOVED lines=36> */
.L_x_6608:
[----:B------:R2:W3:Y:S01]  /*e8b0*/  SYNCS.PHASECHK.TRANS64.TRYWAIT P3, [R201+URZ+0x38850], R14 ;  /* 0x0388500ec90075a7 */ /* 0x0004e2000806017f */
[----:B------:R-:W-:Y:S05]  /*e8c0*/  @!P0 BRA `(.L_x_6609) ;  /* 0x0000000000048947 */ /* 0x000fea0003800000 */
[----:B------:R-:W-:Y:S01]  /*e8d0*/  BPT.TRAP 0x1 ;  /* 0x000000040000795c */ /* 0x000fe20000300000 */
.L_x_6609:
[----:B------:R-:W-:Y:S04]  /*e8e0*/  BSSY B2, `(.L_x_6610) ;  /* 0x0000004000027945 */ /* 0x000fe80003800000 */
[----:B---3--:R-:W-:Y:S05]  /*e8f0*/  @P3 BRA `(.L_x_6611) ;  /* 0x0000000000083947 */ /* 0x008fea0003800000 */
[----:B------:R-:W3:Y:S02]  /*e900*/  SYNCS.PHASECHK.TRANS64.TRYWAIT P3, [R201+URZ+0x38850], R14 ;  /* 0x0388500ec90075a7 */ /* 0x000ee4000806017f */
[----:B---3--:R-:W-:Y:S05]  /*e910*/  @!P3 BRA `(.L_x_6612) ;  /* 0x000001bc0070b947 */ /* 0x008fea0003800000 */
.L_x_6611:
[----:B------:R-:W-:Y:S05]  /*e920*/  BSYNC B2 ;  /* 0x0000000000027941 */ /* 0x000fea0003800000 */
.L_x_6610:
[----:B------:R-:W-:Y:S01]  /*e930*/  IMAD R202, R200, 0x1000, R192 ;  /* 0x00001000c8ca7824 */ /* 0x000fe200078e02c0 */
[----:B------:R-:W-:Y:S01]  /*e940*/  R2UR UR4, R2 ;  /* 0x00000000020472ca */ /* 0x000fe200000e0000 */
[----:B------:R-:W-:Y:S01]  /*e950*/  IMAD.MOV.U32 R203, RZ, RZ, 0x40000040 ;  /* 0x40000040ffcb7424 */ /* 0x000fe200078e00ff */
[----:B------:R-:W-:Y:S01]  /*e960*/  R2UR UR5, R3 ;  /* 0x00000000030572ca */ /* 0x000fe200000e0000 */
[----:B------:R-:W-:Y:S01]  /*e970*/  WARPGROUP.ARRIVE ;  /* 0x00000000000079c5 */ /* 0x000fe20000000000 */
[----:B------:R-:W-:Y:S01]  /*e980*/  R2UR UR6, R202 ;  /* 0x00000000ca0672ca */ /* 0x000fe200000e0000 */
[----:B------:R-:W-:Y:S01]  /*e990*/  VIADD R204, R2, 0x2 ;  /* 0x0000000202cc7836 */ /* 0x000fe20000000000 */
[----:B------:R-:W-:Y:S01]  /*e9a0*/  R2UR UR7, R203 ;  /* 0x00000000cb0772ca */ /* 0x000fe200000e0000 */
[----:B------:R-:W-:Y:S02]  /*e9b0*/  IMAD.MOV.U32 R205, RZ, RZ, 0x40000040 ;  /* 0x40000040ffcd7424 */ /* 0x000fe400078e00ff */
[----:B------:R-:W4:Y:S01]  /*e9c0*/  S2R R21, SR_TID.X ;  /* 0x0000000000157919 */ /* 0x000f220000002100 */
[----:B------:R-:W-:Y:S01]  /*e9d0*/  VIADD R206, R202, 0x800 ;  /* 0x00000800cace7836 */ /* 0x000fe20000000000 */
[----:B------:R-:W-:Y:S01]  /*e9e0*/  UISETP.NE.AND UP0, UPT, UR48, URZ, UPT ;  /* 0x0000003f3000728c */ /* 0x000fe2000bf05270 */
[----:B------:R-:W-:-:S02]  /*e9f0*/  VIADD R207, R2, 0x800 ;  /* 0x0000080002cf7836 */ /* 0x000fc40000000000 */
[----:B------:R-:W-:Y:S02]  /*ea00*/  IMAD.IADD R213, R218, 0x1, R195 ;  /* 0x00000001dad57824 */ /* 0x000fe400078e02c3 */
[----:B------:R-:W-:Y:S02]  /*ea10*/  VIADD R210, R202, 0xe00 ;  /* 0x00000e00cad27836 */ /* 0x000fe40000000000 */
[----:B------:R-:W-:Y:S01]  /*ea20*/  IMAD.MOV.U32 R209, RZ, RZ, 0x40000040 ;  /* 0x40000040ffd17424 */ /* 0x000fe200078e00ff */
[----:B------:R-:W-:Y:S01]  /*ea30*/  HGMMA.64x64x16.F32 R152, gdesc[UR4], R152, gsb0 ;  /* 0x00e00000049879f0 */ /* 0x000fe20008000898 */
[----:B------:R-:W-:Y:S01]  /*ea40*/  R2UR UR4, R204 ;  /* 0x00000000cc0472ca */ /* 0x000fe200000e0000 */
[----:B------:R-:W-:Y:S01]  /*ea50*/  VIADD R204, R202, 0x2 ;  /* 0x00000002cacc7836 */ /* 0x000fe20000000000 */
[----:B------:R-:W-:Y:S01]  /*ea60*/  R2UR UR5, R205 ;  /* 0x00000000cd0572ca */ /* 0x000fe200000e0000 */
[----:B------:R-:W-:Y:S02]  /*ea70*/  IMAD.MOV.U32 R205, RZ, RZ, 0x40000040 ;  /* 0x40000040ffcd7424 */ /* 0x000fe400078e00ff */
[----:B------:R-:W-:Y:S01]  /*ea80*/  IMAD.MOV.U32 R211, RZ, RZ, 0x40000040 ;  /* 0x40000040ffd37424 */ /* 0x000fe200078e00ff */
[----:B------:R-:W-:Y:S01]  /*ea90*/  R2UR UR6, R204 ;  /* 0x00000000cc0672ca */ /* 0x000fe200000e0000 */
[----:B------:R-:W-:Y:S01]  /*eaa0*/  VIADD R204, R2, 0x4 ;  /* 0x0000000402cc7836 */ /* 0x000fe20000000000 */
[----:B------:R-:W-:Y:S01]  /*eab0*/  R2UR UR7, R205 ;  /* 0x00000000cd0772ca */ /* 0x000fe200000e0000 */
[----:B------:R-:W-:Y:S01]  /*eac0*/  IMAD.MOV.U32 R205, RZ, RZ, 0x40000040 ;  /* 0x40000040ffcd7424 */ /* 0x000fe200078e00ff */
[----:B----4-:R-:W-:-:S05]  /*ead0*/  SHF.R.U32.HI R21, RZ, 0x7, R21 ;  /* 0x00000007ff157819 */ /* 0x010fca0000011615 */
[----:B0123--:R-:W0:Y:S02]  /*eae0*/  SHFL.IDX PT, R14, R21, RZ, 0x1f ;  /* 0x00001fff150e7589 */ /* 0x00fe2400000e0000 */
[----:B0-----:R-:W-:Y:S01]  /*eaf0*/  ISETP.GT.AND P3, PT, R14, 0x7f, PT ;  /* 0x0000007f0e00780c */ /* 0x001fe20003f64270 */
[----:B------:R-:W-:-:S03]  /*eb00*/  IMAD.MOV.U32 R14, RZ, RZ, 0x4 ;  /* 0x00000004ff0e7424 */ /* 0x000fc600078e00ff */
[----:B------:R-:W-:Y:S02]  /*eb10*/  SEL R203, RZ, 0x2, !P3 ;  /* 0x00000002ffcb7807 */ /* 0x000fe40005800000 */
[C---:B------:R-:W-:Y:S02]  /*eb20*/  SEL R21, R14.reuse, 0x2, P3 ;  /* 0x000000020e157807 */ /* 0x040fe40001800000 */
[----:B------:R-:W-:-:S03]  /*eb30*/  SEL R14, R14, 0x6, !P3 ;  /* 0x000000060e0e7807 */ /* 0x000fc60005800000 */
[----:B------:R-:W-:Y:S01]  /*eb40*/  IMAD.IADD R208, R21, 0x1, R210 ;  /* 0x0000000115d07824 */ /* 0x000fe200078e02d2 */
        /* <DEDUP_REMOVED lines=176> */
[----:B------:R-:W-:-:S05]  /*f650*/  IMAD.MOV.U32 R207, RZ, RZ, 0xa00 ;  /* 0x00000a00ffcf7424 */ /* 0x000fca00078e00ff */
[----:B------:R-:W-:-:S04]  /*f660*/  SEL R207, R207, 0x980, P3 ;  /* 0x00000980cfcf7807 */ /* 0x000fc80001800000 */
[----:B------:R-:W-:Y:S01]  /*f670*/  LOP3.LUT R207, R207, 0xa00, RZ, 0xc0, !PT ;  /* 0x00000a00cfcf7812 */ /* 0x000fe200078ec0ff */
[----:B------:R-:W-:Y:S02]  /*f680*/  WARPGROUP.DEPBAR.LE gsb0, 0x0 ;  /* 0x00008000000079c5 */ /* 0x000fe40000010000 */
[----:B------:R-:W-:-:S06]  /*f690*/  WARPGROUP.ARRIVE ;  /* 0x00000000000079c5 */ /* 0x000fcc0000000000 */
[----:B------:R-:W-:Y:S01]  /*f6a0*/  HGMMA.64x64x16.F32 R152, gdesc[UR4], R152, gsb0 ;  /* 0x00e00000049879f0 */ /* 0x000fe20008000898 */
[----:B------:R-:W-:Y:S01]  /*f6b0*/  R2UR UR4, R204 ;  /* 0x00000000cc0472ca */ /* 0x000fe200000e0000 */
[----:B------:R-:W-:Y:S01]  /*f6c0*/  IMAD.IADD R204, R206, 0x1, R14 ;  /* 0x00000001cecc7824 */ /* 0x000fe200078e020e */
[----:B------:R-:W-:Y:S01]  /*f6d0*/  R2UR UR5, R205 ;  /* 0x00000000cd0572ca */ /* 0x000fe200000e0000 */
[----:B------:R-:W-:Y:S02]  /*f6e0*/  IMAD.MOV.U32 R205, RZ, RZ, 0x40000040 ;  /* 0x40000040ffcd7424 */ /* 0x000fe400078e00ff */
[----:B------:R-:W-:Y:S01]  /*f6f0*/  IMAD.MOV.U32 R206, RZ, RZ, 0x28 ;  /* 0x00000028ffce7424 */ /* 0x000fe200078e00ff */
[----:B------:R-:W-:Y:S02]  /*f700*/  R2UR UR6, R204 ;  /* 0x00000000cc0672ca */ /* 0x000fe400000e0000 */
[----:B------:R-:W-:Y:S01]  /*f710*/  R2UR UR7, R205 ;  /* 0x00000000cd0772ca */ /* 0x000fe200000e0000 */
[----:B------:R-:W-:Y:S01]  /*f720*/  IMAD.MOV.U32 R205, RZ, RZ, 0x40000040 ;  /* 0x40000040ffcd7424 */ /* 0x000fe200078e00ff */
[----:B------:R-:W-:-:S04]  /*f730*/  SEL R206, R206, 0x26, P3 ;  /* 0x00000026cece7807 */ /* 0x000fc80001800000 */
[----:B------:R-:W-:-:S04]  /*f740*/  LOP3.LUT R206, R206, 0x6, RZ, 0xc0, !PT ;  /* 0x00000006cece7812 */ /* 0x000fc800078ec0ff */
[CC--:B------:R-:W-:Y:S02]  /*f750*/  IADD3 R204, R206.reuse, R207.reuse, R2 ;  /* 0x000000cfcecc7210 */ /* 0x0c0fe40007ffe002 */
[----:B------:R-:W-:Y:S01]  /*f760*/  IADD3 R206, R206, R207, R202 ;  /* 0x000000cfcece7210 */ /* 0x000fe20007ffe0ca */
[----:B------:R-:W-:Y:S01]  /*f770*/  IMAD.MOV.U32 R207, RZ, RZ, 0x40000040 ;  /* 0x40000040ffcf7424 */ /* 0x000fe200078e00ff */
[----:B------:R-:W-:Y:S02]  /*f780*/  WARPGROUP.DEPBAR.LE gsb0, 0x0 ;  /* 0x00008000000079c5 */ /* 0x000fe40000010000 */
[----:B------:R-:W-:-:S06]  /*f790*/  WARPGROUP.ARRIVE ;  /* 0x00000000000079c5 */ /* 0x000fcc0000000000 */
[----:B------:R-:W-:Y:S01]  /*f7a0*/  HGMMA.64x64x16.F32 R152, gdesc[UR4], R152, gsb0 ;  /* 0x00e00000049879f0 */ /* 0x000fe20008000898 */
[----:B------:R-:W-:Y:S02]  /*f7b0*/  R2UR UR4, R204 ;  /* 0x00000000cc0472ca */ /* 0x000fe400000e0000 */
[----:B------:R-:W-:Y:S01]  /*f7c0*/  R2UR UR5, R205 ;  /* 0x00000000cd0572ca */ /* 0x000fe200000e0000 */
[----:B------:R-:W-:Y:S01]  /*f7d0*/  IMAD.MOV.U32 R205, RZ, RZ, 0x40000040 ;  /* 0x40000040ffcd7424 */ /* 0x000fe200078e00ff */
[----:B------:R-:W-:Y:S01]  /*f7e0*/  R2UR UR6, R206 ;  /* 0x00000000ce0672ca */ /* 0x000fe200000e0000 */
[----:B------:R-:W-:Y:S01]  /*f7f0*/  VIADD R206, R2, 0xa00 ;  /* 0x00000a0002ce7836 */ /* 0x000fe20000000000 */
[----:B------:R-:W-:Y:S01]  /*f800*/  R2UR UR7, R207 ;  /* 0x00000000cf0772ca */ /* 0x000fe200000e0000 */
[----:B------:R-:W-:Y:S02]  /*f810*/  VIADD R207, R202, 0xa00 ;  /* 0x00000a00cacf7836 */ /* 0x000fe40000000000 */
[----:B------:R-:W-:Y:S01]  /*f820*/  IMAD.IADD R204, R206, 0x1, R203 ;  /* 0x00000001cecc7824 */ /* 0x000fe200078e02cb */
[----:B------:R-:W-:-:S02]  /*f830*/  WARPGROUP.DEPBAR.LE gsb0, 0x0 ;  /* 0x00008000000079c5 */ /* 0x000fc40000010000 */
[----:B------:R-:W-:-:S07]  /*f840*/  WARPGROUP.ARRIVE ;  /* 0x00000000000079c5 */ /* 0x000fce0000000000 */
        /* <DEDUP_REMOVED lines=96> */
[----:B------:R-:W0:Y:S01]  /*fe50*/  @P2 LDC R204, c[0x0][0x450] ;  /* 0x00011400ffcc2b82 */ /* 0x000e220000000800 */
[----:B------:R-:W-:Y:S01]  /*fe60*/  R2UR UR6, R206 ;  /* 0x00000000ce0672ca */ /* 0x000fe200000e0000 */
[----:B------:R-:W-:Y:S01]  /*fe70*/  VIADD R206, R2, 0xe00 ;  /* 0x00000e0002ce7836 */ /* 0x000fe20000000000 */
[----:B------:R-:W-:Y:S01]  /*fe80*/  R2UR UR7, R207 ;  /* 0x00000000cf0772ca */ /* 0x000fe200000e0000 */
[----:B------:R-:W-:-:S04]  /*fe90*/  IMAD.MOV.U32 R207, RZ, RZ, 0x40000040 ;  /* 0x40000040ffcf7424 */ /* 0x000fc800078e00ff */
[----:B------:R-:W1:Y:S02]  /*fea0*/  @P2 LDC R205, c[0x0][0x44c] ;  /* 0x00011300ffcd2b82 */ /* 0x000e640000000800 */
[----:B-1----:R-:W-:-:S05]  /*feb0*/  @P2 IMAD.HI.U32 R205, R213, R205, RZ ;  /* 0x000000cdd5cd2227 */ /* 0x002fca00078e00ff */
[----:B0-----:R-:W-:Y:S01]  /*fec0*/  @P2 SHF.R.U32.HI R213, RZ, R204, R205 ;  /* 0x000000ccffd52219 */ /* 0x001fe200000116cd */
[----:B------:R-:W-:Y:S02]  /*fed0*/  IMAD.IADD R204, R206, 0x1, R203 ;  /* 0x00000001cecc7824 */ /* 0x000fe400078e02cb */
[----:B------:R-:W-:Y:S01]  /*fee0*/  IMAD.MOV.U32 R205, RZ, RZ, 0x40000040 ;  /* 0x40000040ffcd7424 */ /* 0x000fe200078e00ff */
[----:B------:R-:W-:Y:S02]  /*fef0*/  WARPGROUP.DEPBAR.LE gsb0, 0x0 ;  /* 0x00008000000079c5 */ /* 0x000fe40000010000 */
[----:B------:R-:W-:-:S06]  /*ff00*/  WARPGROUP.ARRIVE ;  /* 0x00000000000079c5 */ /* 0x000fcc0000000000 */
[----:B------:R-:W-:Y:S01]  /*ff10*/  HGMMA.64x64x16.F32 R152, gdesc[UR4], R152, gsb0 ;  /* 0x00e00000049879f0 */ /* 0x000fe20008000898 */
[----:B------:R-:W-:Y:S01]  /*ff20*/  R2UR UR4, R204 ;  /* 0x00000000cc0472ca */ /* 0x000fe200000e0000 */
[--C-:B------:R-:W-:Y:S01]  /*ff30*/  IMAD.IADD R204, R203, 0x1, R210.reuse ;  /* 0x00000001cbcc7824 */ /* 0x100fe200078e02d2 */
[----:B------:R-:W-:Y:S01]  /*ff40*/  R2UR UR5, R205 ;  /* 0x00000000cd0572ca */ /* 0x000fe200000e0000 */
[----:B------:R-:W-:Y:S02]  /*ff50*/  IMAD.MOV.U32 R205, RZ, RZ, 0x40000040 ;  /* 0x40000040ffcd7424 */ /* 0x000fe400078e00ff */
[----:B------:R-:W-:Y:S01]  /*ff60*/  IMAD.IADD R210, R14, 0x1, R210 ;  /* 0x000000010ed27824 */ /* 0x000fe200078e02d2 */
[----:B------:R-:W-:Y:S01]  /*ff70*/  R2UR UR6, R204 ;  /* 0x00000000cc0672ca */ /* 0x000fe200000e0000 */
[----:B------:R-:W-:Y:S01]  /*ff80*/  IMAD.IADD R204, R206, 0x1, R21 ;  /* 0x00000001cecc7824 */ /* 0x000fe200078e0215 */
[----:B------:R-:W-:Y:S01]  /*ff90*/  R2UR UR7, R205 ;  /* 0x00000000cd0772ca */ /* 0x000fe200000e0000 */
[----:B------:R-:W-:-:S02]  /*ffa0*/  IMAD.MOV.U32 R205, RZ, RZ, 0x40000040 ;  /* 0x40000040ffcd7424 */ /* 0x000fc400078e00ff */
[----:B------:R-:W-:Y:S02]  /*ffb0*/  IMAD.IADD R206, R206, 0x1, R14 ;  /* 0x00000001cece7824 */ /* 0x000fe400078e020e */
[----:B------:R-:W-:Y:S02]  /*ffc0*/  IMAD.MOV.U32 R203, RZ, RZ, 0x40 ;  /* 0x00000040ffcb7424 */ /* 0x000fe400078e00ff */
[----:B------:R-:W-:Y:S02]  /*ffd0*/  IMAD.MOV.U32 R14, RZ, RZ, 0x1000 ;  /* 0x00001000ff0e7424 */ /* 0x000fe400078e00ff */
[----:B------:R-:W-:Y:S01]  /*ffe0*/  IMAD.U32 R21, RZ, RZ, UR43 ;  /* 0x0000002bff157e24 */ /* 0x000fe2000f8e00ff */
[----:B------:R-:W-:Y:S02]  /*fff0*/  SEL R203, R203, 0x3e, P3 ;  /* 0x0000003ecbcb7807 */ /* 0x000fe40001800000 */
[----:B------:R-:W-:Y:S02]  /*10000*/  SEL R14, R14, 0xf80, P3 ;  /* 0x00000f800e0e7807 */ /* 0x000fe40001800000 */
[----:B------:R-:W-:-:S02]  /*10010*/  LOP3.LUT R203, R203, 0x6, RZ, 0xc0, !PT ;  /* 0x00000006cbcb7812 */ /* 0x000fc400078ec0ff */
[----:B------:R-:W-:Y:S02]  /*10020*/  LOP3.LUT R14, R14, 0x1e00, RZ, 0xc0, !PT ;  /* 0x00001e000e0e7812 */ /* 0x000fe400078ec0ff */
[----:B------:R-:W-:Y:S02]  /*10030*/  PLOP3.LUT P3, PT, PT, PT, UP0, 0x40, 0x0 ;  /* 0x000000000000781c */ /* 0x000fe40003f6e808 */
        /* <DEDUP_REMOVED lines=9> */
[----:B------:R-:W0:Y:S01]  /*100d0*/  SHFL.IDX PT, R208, R213, RZ, 0x1c1f ;  /* 0x001c1fffd5d07589 */ /* 0x000e2200000e0000 */
[----:B------:R-:W-:Y:S01]  /*100e0*/  IADD3 R204, R203, R14, R2 ;  /* 0x0000000ecbcc7210 */ /* 0x000fe20007ffe002 */
[----:B------:R-:W-:-:S02]  /*100f0*/  IMAD.MOV.U32 R203, RZ, RZ, 0x40000040 ;  /* 0x40000040ffcb7424 */ /* 0x000fc400078e00ff */
[----:B------:R-:W-:-:S05]  /*10100*/  @!P1 VIADD R14, R201, 0x38840 ;  /* 0x00038840c90e9836 */ /* 0x000fca0000000000 */
[----:B------:R-:W-:Y:S01]  /*10110*/  @!P1 PRMT R14, RZ, 0x654, R14 ;  /* 0x00000654ff0e9816 */ /* 0x000fe2000000000e */
[----:B------:R-:W-:Y:S02]  /*10120*/  WARPGROUP.DEPBAR.LE gsb0, 0x0 ;  /* 0x00008000000079c5 */ /* 0x000fe40000010000 */
[----:B------:R-:W-:-:S06]  /*10130*/  WARPGROUP.ARRIVE ;  /* 0x00000000000079c5 */ /* 0x000fcc0000000000 */
[----:B------:R-:W-:Y:S01]  /*10140*/  HGMMA.64x64x16.F32 R152, gdesc[UR4], R152, gsb0 ;  /* 0x00e00000049879f0 */ /* 0x000fe20008000898 */
[----:B------:R-:W-:Y:S02]  /*10150*/  R2UR UR4, R206 ;  /* 0x00000000ce0472ca */ /* 0x000fe400000e0000 */
[----:B------:R-:W-:Y:S02]  /*10160*/  R2UR UR5, R207 ;  /* 0x00000000cf0572ca */ /* 0x000fe400000e0000 */
[----:B------:R-:W-:Y:S02]  /*10170*/  R2UR UR6, R210 ;  /* 0x00000000d20672ca */ /* 0x000fe400000e0000 */
[----:B------:R-:W-:Y:S02]  /*10180*/  R2UR UR7, R211 ;  /* 0x00000000d30772ca */ /* 0x000fe400000e0000 */
[----:B------:R-:W-:Y:S01]  /*10190*/  LOP3.LUT R207, RZ, R21, RZ, 0x33, !PT ;  /* 0x00000015ffcf7212 */ /* 0x000fe200078e33ff */
[----:B------:R-:W-:-:S02]  /*101a0*/  WARPGROUP.DEPBAR.LE gsb0, 0x0 ;  /* 0x00008000000079c5 */ /* 0x000fc40000010000 */
[----:B------:R-:W-:-:S08]  /*101b0*/  WARPGROUP.ARRIVE ;  /* 0x00000000000079c5 */ /* 0x000fd00000000000 */
        /* <DEDUP_REMOVED lines=10> */
[----:B-1----:R-:W-:-:S05]  /*10260*/  IMAD.SHL.U32 R14, R15, 0x40, RZ ;  /* 0x000000400f0e7824 */ /* 0x002fca00078e00ff */
[----:B------:R-:W-:-:S04]  /*10270*/  IADD3 R206, -R187, 0x1, -R14 ;  /* 0x00000001bbce7810 */ /* 0x000fc80007ffe90e */
[----:B------:R-:W-:-:S05]  /*10280*/  IADD3 R206, -R23, R206, R184 ;  /* 0x000000ce17ce7210 */ /* 0x000fca0007ffe1b8 */
[----:B------:R-:W-:Y:S02]  /*10290*/  IMAD.IADD R207, R207, 0x1, R206 ;  /* 0x00000001cfcf7824 */ /* 0x000fe400078e02ce */
[----:B------:R-:W-:Y:S02]  /*102a0*/  VIADD R206, R206, UR46 ;  /* 0x0000002ecece7c36 */ /* 0x000fe40008000000 */
[C---:B0-----:R-:W-:Y:S02]  /*102b0*/  IMAD.IADD R204, R208.reuse, 0x1, R207 ;  /* 0x00000001d0cc7824 */ /* 0x041fe400078e02cf */
        /* <DEDUP_REMOVED lines=14> */
.L_x_6615:
[----:B------:R-:W-:-:S05]  /*103a0*/  IMAD.U32 R209, RZ, RZ, UR42 ;  /* 0x0000002affd17e24 */ /* 0x000fca000f8e00ff */
[----:B------:R-:W-:-:S13]  /*103b0*/  ISETP.NE.AND P3, PT, R209, 0x1, PT ;  /* 0x00000001d100780c */ /* 0x000fda0003f65270 */
[----:B------:R-:W0:Y:S02]  /*103c0*/  @P3 LDC.64 R202, c[0x0][0xae0] ;  /* 0x0002b800ffca3b82 */ /* 0x000e240000000a00 */
[----:B0-----:R-:W-:-:S05]  /*103d0*/  @P3 IMAD.HI.U32 R202, R208, R202, RZ ;  /* 0x000000cad0ca3227 */ /* 0x001fca00078e00ff */
[----:B------:R-:W-:-:S07]  /*103e0*/  @P3 SHF.R.U32.HI R208, RZ, R203, R202 ;  /* 0x000000cbffd03219 */ /* 0x000fce00000116ca */
.L_x_6616:
[----:B------:R-:W-:Y:S05]  /*103f0*/  BSYNC B2 ;  /* 0x0000000000027941 */ /* 0x000fea0003800000 */
.L_x_6614:
[----:B------:R-:W-:-:S04]  /*10400*/  IMAD R208, R208, R209, -R14 ;  /* 0x000000d1d0d07224 */ /* 0x000fc800078e0a0e */
[----:B------:R-:W-:-:S05]  /*10410*/  IMAD.IADD R208, R208, 0x1, -R187 ;  /* 0x00000001d0d07824 */ /* 0x000fca00078e0abb */
[----:B------:R-:W-:Y:S02]  /*10420*/  VIMNMX R204, R204, R208, !PT ;  /* 0x000000d0cccc7248 */ /* 0x000fe40007fe0100 */
[----:B------:R-:W-:-:S07]  /*10430*/  VIADDMNMX R205, R208, R209, R205, PT ;  /* 0x000000d1d0cd7246 */ /* 0x000fce00038001cd */
.L_x_6613:
[----:B------:R-:W-:Y:S01]  /*10440*/  ISETP.GT.AND P3, PT, R15, -0x1, PT ;  /* 0xffffffff0f00780c */ /* 0x000fe20003f64270 */
[----:B------:R-:W0:Y:S01]  /*10450*/  SHFL.IDX PT, R213, R213, 0x1, 0x1c1f ;  /* 0x003c1f00d5d57f89 */ /* 0x000e2200000e0000 */
[----:B------:R-:W-:Y:S02]  /*10460*/  UISETP.NE.AND UP0, UPT, UR48, URZ, UPT ;  /* 0x0000003f3000728c */ /* 0x000fe4000bf05270 */
[C---:B------:R-:W-:Y:S02]  /*10470*/  ISETP.GT.AND P4, PT, R204.reuse, RZ, P3 ;  /* 0x000000ffcc00720c */ /* 0x040fe40001f84270 */
[C---:B------:R-:W-:Y:S02]  /*10480*/  ISETP.GT.AND P6, PT, R204.reuse, 0x8, P3 ;  /* 0x00000008cc00780c */ /* 0x040fe40001fc4270 */
[----:B------:R-:W-:Y:S02]  /*10490*/  ISETP.LT.OR P5, PT, R205, 0x1, P4 ;  /* 0x00000001cd00780c */ /* 0x000fe400027a1670 */
[----:B------:R-:W-:-:S02]  /*104a0*/  ISETP.GT.AND P4, PT, R204, 0x1, P3 ;  /* 0x00000001cc00780c */ /* 0x000fc40001f84270 */
[----:B------:R-:W-:Y:S02]  /*104b0*/  FSEL R202, R152, -INF , !P5 ;  /* 0xff80000098ca7808 */ /* 0x000fe40006800000 */
[----:B------:R-:W-:Y:S02]  /*104c0*/  ISETP.LT.OR P4, PT, R205, 0x2, P4 ;  /* 0x00000002cd00780c */ /* 0x000fe40002781670 */
[C---:B------:R-:W-:Y:S02]  /*104d0*/  ISETP.GT.AND P5, PT, R204.reuse, 0x9, P3 ;  /* 0x00000009cc00780c */ /* 0x040fe40001fa4270 */
[----:B------:R-:W-:Y:S02]  /*104e0*/  FSEL R203, R153, -INF , !P4 ;  /* 0xff80000099cb7808 */ /* 0x000fe40006000000 */
[----:B------:R-:W-:Y:S02]  /*104f0*/  ISETP.GT.AND P4, PT, R204, 0x10, P3 ;  /* 0x00000010cc00780c */ /* 0x000fe40001f84270 */
[----:B------:R-:W-:-:S02]  /*10500*/  ISETP.LT.OR P6, PT, R205, 0x9, P6 ;  /* 0x00000009cd00780c */ /* 0x000fc400037c1670 */
[C---:B------:R-:W-:Y:S01]  /*10510*/  ISETP.LT.OR P4, PT, R205.reuse, 0x11, P4 ;  /* 0x00000011cd00780c */ /* 0x040fe20002781670 */
[--C-:B0-----:R-:W-:Y:S01]  /*10520*/  IMAD.IADD R206, R206, 0x1, R213.reuse ;  /* 0x00000001cece7824 */ /* 0x101fe200078e02d5 */
[----:B------:R-:W-:Y:S01]  /*10530*/  ISETP.LT.OR P5, PT, R205, 0xa, P5 ;  /* 0x0000000acd00780c */ /* 0x000fe20002fa1670 */
[----:B------:R-:W-:Y:S01]  /*10540*/  IMAD.IADD R207, R207, 0x1, R213 ;  /* 0x00000001cfcf7824 */ /* 0x000fe200078e02d5 */
[----:B------:R-:W-:Y:S02]  /*10550*/  FSEL R160, R160, -INF , !P4 ;  /* 0xff800000a0a07808 */ /* 0x000fe40006000000 */
[----:B------:R-:W-:Y:S02]  /*10560*/  ISETP.GT.AND P4, PT, R204, 0x19, P3 ;  /* 0x00000019cc00780c */ /* 0x000fe40001f84270 */
[----:B------:R-:W-:Y:S02]  /*10570*/  FSEL R156, R156, -INF , !P6 ;  /* 0xff8000009c9c7808 */ /* 0x000fe40007000000 */
[----:B------:R-:W-:-:S02]  /*10580*/  ISETP.LT.OR P4, PT, R205, 0x1a, P4 ;  /* 0x0000001acd00780c */ /* 0x000fc40002781670 */
[----:B------:R-:W-:Y:S02]  /*10590*/  FSEL R157, R157, -INF , !P5 ;  /* 0xff8000009d9d7808 */ /* 0x000fe40006800000 */
[C---:B------:R-:W-:Y:S02]  /*105a0*/  ISETP.GT.AND P6, PT, R204.reuse, 0x11, P3 ;  /* 0x00000011cc00780c */ /* 0x040fe40001fc4270 */
[C---:B------:R-:W-:Y:S02]  /*105b0*/  ISETP.GT.AND P5, PT, R204.reuse, 0x18, P3 ;  /* 0x00000018cc00780c */ /* 0x040fe40001fa4270 */
[----:B------:R-:W-:Y:S02]  /*105c0*/  FSEL R165, R165, -INF , !P4 ;  /* 0xff800000a5a57808 */ /* 0x000fe40006000000 */
[----:B------:R-:W-:Y:S02]  /*105d0*/  ISETP.GT.AND P4, PT, R204, 0x28, P3 ;  /* 0x00000028cc00780c */ /* 0x000fe40001f84270 */
[----:B------:R-:W-:-:S02]  /*105e0*/  ISETP.LT.OR P6, PT, R205, 0x12, P6 ;  /* 0x00000012cd00780c */ /* 0x000fc400037c1670 */
[C---:B------:R-:W-:Y:S02]  /*105f0*/  ISETP.LT.OR P5, PT, R205.reuse, 0x19, P5 ;  /* 0x00000019cd00780c */ /* 0x040fe40002fa1670 */
[----:B------:R-:W-:Y:S02]  /*10600*/  ISETP.LT.OR P4, PT, R205, 0x29, P4 ;  /* 0x00000029cd00780c */ /* 0x000fe40002781670 */
[----:B------:R-:W-:Y:S02]  /*10610*/  FSEL R161, R161, -INF , !P6 ;  /* 0xff800000a1a17808 */ /* 0x000fe40007000000 */
[----:B------:R-:W-:Y:S02]  /*10620*/  FSEL R164, R164, -INF , !P5 ;  /* 0xff800000a4a47808 */ /* 0x000fe40006800000 */
[C---:B------:R-:W-:Y:S02]  /*10630*/  ISETP.GT.AND P6, PT, R204.reuse, 0x20, P3 ;  /* 0x00000020cc00780c */ /* 0x040fe40001fc4270 */
[----:B------:R-:W-:-:S02]  /*10640*/  ISETP.GT.AND P5, PT, R204, 0x21, P3 ;  /* 0x00000021cc00780c */ /* 0x000fc40001fa4270 */
[----:B------:R-:W-:Y:S02]  /*10650*/  FSEL R208, R172, -INF , !P4 ;  /* 0xff800000acd07808 */ /* 0x000fe40006000000 */
[----:B------:R-:W-:Y:S02]  /*10660*/  ISETP.GT.AND P4, PT, R204, 0x31, P3 ;  /* 0x00000031cc00780c */ /* 0x000fe40001f84270 */
[C---:B------:R-:W-:Y:S02]  /*10670*/  ISETP.LT.OR P6, PT, R205.reuse, 0x21, P6 ;  /* 0x00000021cd00780c */ /* 0x040fe400037c1670 */
[C---:B------:R-:W-:Y:S02]  /*10680*/  ISETP.LT.OR P5, PT, R205.reuse, 0x22, P5 ;  /* 0x00000022cd00780c */ /* 0x040fe40002fa1670 */
[----:B------:R-:W-:Y:S02]  /*10690*/  ISETP.LT.OR P4, PT, R205, 0x32, P4 ;  /* 0x00000032cd00780c */ /* 0x000fe40002781670 */
[----:B------:R-:W-:-:S02]  /*106a0*/  FSEL R168, R168, -INF , !P6 ;  /* 0xff800000a8a87808 */ /* 0x000fc40007000000 */
[----:B------:R-:W-:Y:S02]  /*106b0*/  FSEL R169, R169, -INF , !P5 ;  /* 0xff800000a9a97808 */ /* 0x000fe40006800000 */
[C---:B------:R-:W-:Y:S02]  /*106c0*/  ISETP.GT.AND P6, PT, R204.reuse, 0x29, P3 ;  /* 0x00000029cc00780c */ /* 0x040fe40001fc4270 */
[----:B------:R-:W-:Y:S02]  /*106d0*/  ISETP.GT.AND P5, PT, R204, 0x30, P3 ;  /* 0x00000030cc00780c */ /* 0x000fe40001fa4270 */
[----:B------:R-:W-:Y:S02]  /*106e0*/  FSEL R177, R177, -INF , !P4 ;  /* 0xff800000b1b17808 */ /* 0x000fe40006000000 */
[----:B------:R-:W-:Y:S02]  /*106f0*/  PLOP3.LUT P4, PT, PT, PT, UP0, 0x40, 0x0 ;  /* 0x000000000000781c */ /* 0x000fe40003f8e808 */
[----:B------:R-:W-:-:S02]  /*10700*/  ISETP.LT.OR P6, PT, R205, 0x2a, P6 ;  /* 0x0000002acd00780c */ /* 0x000fc400037c1670 */
[----:B------:R-:W-:Y:S02]  /*10710*/  ISETP.LT.OR P5, PT, R205, 0x31, P5 ;  /* 0x00000031cd00780c */ /* 0x000fe40002fa1670 */
[----:B------:R-:W-:Y:S02]  /*10720*/  FSEL R173, R173, -INF , !P6 ;  /* 0xff800000adad7808 */ /* 0x000fe40007000000 */
[----:B------:R-:W-:Y:S02]  /*10730*/  FSEL R176, R176, -INF , !P5 ;  /* 0xff800000b0b07808 */ /* 0x000fe40006800000 */
[C---:B------:R-:W-:Y:S02]  /*10740*/  ISETP.GT.AND P6, PT, R204.reuse, 0x38, P3 ;  /* 0x00000038cc00780c */ /* 0x040fe40001fc4270 */
[----:B------:R-:W-:Y:S02]  /*10750*/  ISETP.GT.AND P5, PT, R204, 0x39, P3 ;  /* 0x00000039cc00780c */ /* 0x000fe40001fa4270 */
[----:B------:R-:W-:-:S02]  /*10760*/  ISETP.LT.OR P6, PT, R205, 0x39, P6 ;  /* 0x00000039cd00780c */ /* 0x000fc400037c1670 */
        /* <DEDUP_REMOVED lines=16> */
.L_x_6619:
[----:B------:R-:W-:-:S05]  /*10870*/  IMAD.U32 R172, RZ, RZ, UR42 ;  /* 0x0000002affac7e24 */ /* 0x000fca000f8e00ff */
[----:B------:R-:W-:-:S13]  /*10880*/  ISETP.NE.AND P4, PT, R172, 0x1, PT ;  /* 0x00000001ac00780c */ /* 0x000fda0003f85270 */
[----:B------:R-:W0:Y:S02]  /*10890*/  @P4 LDC.64 R152, c[0x0][0xae0] ;  /* 0x0002b800ff984b82 */ /* 0x000e240000000a00 */
[----:B0-----:R-:W-:-:S05]  /*108a0*/  @P4 IMAD.HI.U32 R152, R213, R152, RZ ;  /* 0x00000098d5984227 */ /* 0x001fca00078e00ff */
[----:B------:R-:W-:-:S07]  /*108b0*/  @P4 SHF.R.U32.HI R213, RZ, R153, R152 ;  /* 0x00000099ffd54219 */ /* 0x000fce0000011698 */
.L_x_6620:
[----:B------:R-:W-:Y:S05]  /*108c0*/  BSYNC B2 ;  /* 0x0000000000027941 */ /* 0x000fea0003800000 */
.L_x_6618:
[----:B------:R-:W-:-:S04]  /*108d0*/  IMAD R14, R213, R172, -R14 ;  /* 0x000000acd50e7224 */ /* 0x000fc800078e0a0e */
[----:B------:R-:W-:-:S05]  /*108e0*/  IMAD.IADD R14, R14, 0x1, -R187 ;  /* 0x000000010e0e7824 */ /* 0x000fca00078e0abb */
[----:B------:R-:W-:Y:S02]  /*108f0*/  VIMNMX R207, R207, R14, !PT ;  /* 0x0000000ecfcf7248 */ /* 0x000fe40007fe0100 */
[----:B------:R-:W-:-:S07]  /*10900*/  VIADDMNMX R206, R14, R172, R206, PT ;  /* 0x000000ac0ece7246 */ /* 0x000fce00038001ce */
.L_x_6617:
[----:B------:R-:W-:Y:S01]  /*10910*/  FMNMX.FTZ R14, R202, R9, !PT ;  /* 0x00000009ca0e7209 */ /* 0x000fe20007810000 */
[----:B------:R-:W-:Y:S01]  /*10920*/  @!P1 VIADD R201, R201, 0x38860 ;  /* 0x00038860c9c99836 */ /* 0x000fe20000000000 */
        /* <DEDUP_REMOVED lines=32> */
[----:B------:R-:W0:Y:S01]  /*10b30*/  SHFL.BFLY PT, R152, R14, 0x2, 0x1f ;  /* 0x0c401f000e987f89 */ /* 0x000e2200000e0000 */
[C---:B------:R-:W-:Y:S02]  /*10b40*/  ISETP.LT.OR P5, PT, R206.reuse, 0x11, P5 ;  /* 0x00000011ce00780c */ /* 0x040fe40002fa1670 */
[----:B------:R-:W-:Y:S02]  /*10b50*/  ISETP.LT.OR P6, PT, R206, 0x39, P6 ;  /* 0x00000039ce00780c */ /* 0x000fe400037c1670 */
[----:B------:R-:W-:-:S02]  /*10b60*/  FSEL R162, R162, -INF , !P5 ;  /* 0xff800000a2a27808 */ /* 0x000fc40006800000 */
[----:B------:R-:W-:Y:S02]  /*10b70*/  ISETP.GT.AND P5, PT, R207, 0x19, P3 ;  /* 0x00000019cf00780c */ /* 0x000fe40001fa4270 */
[----:B------:R-:W-:Y:S02]  /*10b80*/  FSEL R182, R182, -INF , !P6 ;  /* 0xff800000b6b67808 */ /* 0x000fe40007000000 */
[----:B------:R-:W-:Y:S02]  /*10b90*/  ISETP.LT.OR P5, PT, R206, 0x1a, P5 ;  /* 0x0000001ace00780c */ /* 0x000fe40002fa1670 */
[----:B------:R-:W-:Y:S02]  /*10ba0*/  @!P1 PRMT R201, RZ, 0x654, R201 ;  /* 0x00000654ffc99816 */ /* 0x000fe400000000c9 */
[----:B------:R-:W-:Y:S02]  /*10bb0*/  FSEL R167, R167, -INF , !P5 ;  /* 0xff800000a7a77808 */ /* 0x000fe40006800000 */
[----:B------:R-:W-:-:S04]  /*10bc0*/  ISETP.GT.AND P5, PT, R207, 0x28, P3 ;  /* 0x00000028cf00780c */ /* 0x000fc80001fa4270 */
[----:B------:R-:W-:Y:S02]  /*10bd0*/  ISETP.LT.OR P5, PT, R206, 0x29, P5 ;  /* 0x00000029ce00780c */ /* 0x000fe40002fa1670 */
[----:B0-----:R-:W-:Y:S01]  /*10be0*/  FMNMX.FTZ R152, R14, R152, !PT ;  /* 0x000000980e987209 */ /* 0x001fe20007810000 */
[----:B------:R-:W-:Y:S01]  /*10bf0*/  IMAD.U32 R14, RZ, RZ, UR41 ;  /* 0x00000029ff0e7e24 */ /* 0x000fe2000f8e00ff */
[----:B------:R-:W-:Y:S02]  /*10c00*/  FSEL R174, R174, -INF , !P5 ;  /* 0xff800000aeae7808 */ /* 0x000fe40006800000 */
[----:B------:R-:W-:Y:S01]  /*10c10*/  ISETP.GT.AND P5, PT, R207, 0x30, P3 ;  /* 0x00000030cf00780c */ /* 0x000fe20001fa4270 */
[----:B------:R-:W0:Y:S03]  /*10c20*/  SHFL.BFLY PT, R172, R152, 0x1, 0x1f ;  /* 0x0c201f0098ac7f89 */ /* 0x000e2600000e0000 */
[----:B------:R-:W-:-:S04]  /*10c30*/  ISETP.LT.OR P5, PT, R206, 0x31, P5 ;  /* 0x00000031ce00780c */ /* 0x000fc80002fa1670 */
[----:B------:R-:W-:Y:S02]  /*10c40*/  FSEL R178, R178, -INF , !P5 ;  /* 0xff800000b2b27808 */ /* 0x000fe40006800000 */
[----:B0-----:R-:W-:-:S04]  /*10c50*/  FMNMX.FTZ R172, R152, R172, !PT ;  /* 0x000000ac98ac7209 */ /* 0x001fc80007810000 */
        /* <DEDUP_REMOVED lines=45> */
[----:B------:R-:W2:Y:S01]  /*10f30*/  MUFU.EX2 R156, R156 ;  /* 0x0000009c009c7308 */ /* 0x000ea20000000800 */
[----:B------:R-:W-:Y:S01]  /*10f40*/  ISETP.GT.AND P3, PT, R207, 0x39, P3 ;  /* 0x00000039cf00780c */ /* 0x000fe20001f64270 */
[----:B0-----:R-:W-:Y:S01]  /*10f50*/  FFMA.FTZ R0, R9, R0, R202 ;  /* 0x0000000009007223 */ /* 0x001fe200000100ca */
[----:B------:R-:W-:Y:S01]  /*10f60*/  FMNMX.FTZ R170, R166, R170, !PT ;  /* 0x000000aaa6aa7209 */ /* 0x000fe20007810000 */
[-C--:B------:R-:W-:Y:S01]  /*10f70*/  FMUL.FTZ R24, R24, R9.reuse ;  /* 0x0000000918187220 */ /* 0x080fe20000410000 */
[----:B------:R-:W-:Y:S01]  /*10f80*/  FSEL R179, R179, -INF , !P4 ;  /* 0xff800000b3b37808 */ /* 0x000fe20006000000 */
        /* <DEDUP_REMOVED lines=9> */
[----:B------:R-:W-:Y:S01]  /*11020*/  FMNMX.FTZ R170, R171, R170, !PT ;  /* 0x000000aaabaa7209 */ /* 0x000fe20007810000 */
[----:B------:R-:W1:Y:S01]  /*11030*/  MUFU.EX2 R160, R160 ;  /* 0x000000a000a07308 */ /* 0x000e620000000800 */
[----:B------:R-:W-:Y:S01]  /*11040*/  F2FP.F16.F32.PACK_AB R152, R152, R202 ;  /* 0x000000ca9898723e */ /* 0x000fe200000000ff */
[----:B--2---:R-:W-:Y:S01]  /*11050*/  FADD.FTZ R0, R156, R0 ;  /* 0x000000009c007221 */ /* 0x004fe20000010000 */
[----:B------:R-:W-:Y:S01]  /*11060*/  FMNMX.FTZ R170, R174, R170, !PT ;  /* 0x000000aaaeaa7209 */ /* 0x000fe20007810000 */
[-C--:B------:R-:W-:Y:S01]  /*11070*/  FMUL.FTZ R32, R32, R9.reuse ;  /* 0x0000000920207220 */ /* 0x080fe20000410000 */
[----:B------:R-:W-:Y:S01]  /*11080*/  ISETP.NE.AND P3, PT, R197, RZ, PT ;  /* 0x000000ffc500720c */ /* 0x000fe20003f65270 */
[-C--:B------:R-:W-:Y:S01]  /*11090*/  FMUL.FTZ R33, R33, R9.reuse ;  /* 0x0000000921217220 */ /* 0x080fe20000410000 */
[----:B------:R-:W-:Y:S01]  /*110a0*/  FMNMX.FTZ R170, R175, R170, !PT ;  /* 0x000000aaafaa7209 */ /* 0x000fe20007810000 */
[----:B------:R-:W2:Y:S01]  /*110b0*/  MUFU.EX2 R161, R161 ;  /* 0x000000a100a17308 */ /* 0x000ea20000000800 */
        /* <DEDUP_REMOVED lines=8> */
[----:B-1----:R-:W-:Y:S01]  /*11140*/  FADD.FTZ R0, R160, R0 ;  /* 0x00000000a0007221 */ /* 0x002fe20000010000 */
[----:B------:R-:W-:Y:S01]  /*11150*/  @!P3 IMAD R19, R19, 0x40, R193 ;  /* 0x000000401313b824 */ /* 0x000fe200078e02c1 */
[----:B------:R-:W-:Y:S01]  /*11160*/  FMNMX.FTZ R170, R182, R170, !PT ;  /* 0x000000aab6aa7209 */ /* 0x000fe20007810000 */
[-C--:B------:R-:W-:Y:S01]  /*11170*/  FMUL.FTZ R44, R44, R9.reuse ;  /* 0x000000092c2c7220 */ /* 0x080fe20000410000 */
[-C--:B------:R-:W-:Y:S01]  /*11180*/  FMUL.FTZ R45, R45, R9.reuse ;  /* 0x000000092d2d7220 */ /* 0x080fe20000410000 */
[----:B------:R-:W-:Y:S01]  /*11190*/  @!P3 IMAD R19, R19, 0x4, R18 ;  /* 0x000000041313b824 */ /* 0x000fe200078e0212 */
[----:B------:R-:W-:Y:S01]  /*111a0*/  FMNMX.FTZ R170, R183, R170, !PT ;  /* 0x000000aab7aa7209 */ /* 0x000fe20007810000 */
[----:B------:R-:W1:Y:S01]  /*111b0*/  MUFU.EX2 R165, R165 ;  /* 0x000000a500a57308 */ /* 0x000e620000000800 */
[----:B--2---:R-:W-:Y:S01]  /*111c0*/  FADD.FTZ R0, R161, R0 ;  /* 0x00000000a1007221 */ /* 0x004fe20000010000 */
[-C--:B------:R-:W-:Y:S01]  /*111d0*/  FMUL.FTZ R48, R48, R9.reuse ;  /* 0x0000000930307220 */ /* 0x080fe20000410000 */
[----:B------:R-:W-:Y:S01]  /*111e0*/  @!P3 STS [R19+0x38400], R9 ;  /* 0x038400091300b388 */ /* 0x000fe20000000800 */
[-C--:B------:R-:W-:Y:S01]  /*111f0*/  FMUL.FTZ R49, R49, R9.reuse ;  /* 0x0000000931317220 */ /* 0x080fe20000410000 */
[-C--:B------:R-:W-:Y:S01]  /*11200*/  FMUL.FTZ R52, R52, R9.reuse ;  /* 0x0000000934347220 */ /* 0x080fe20000410000 */
[-C--:B------:R-:W-:Y:S01]  /*11210*/  FMUL.FTZ R53, R53, R9.reuse ;  /* 0x0000000935357220 */ /* 0x080fe20000410000 */
[----:B------:R-:W2:Y:S01]  /*11220*/  SHFL.BFLY PT, R202, R170, 0x2, 0x1f ;  /* 0x0c401f00aaca7f89 */ /* 0x000ea200000e0000 */
[----:B------:R3:W-:Y:S01]  /*11230*/  MUFU.EX2 R203, R169 ;  /* 0x000000a900cb7308 */ /* 0x0007e20000000800 */
[----:B0-----:R-:W-:Y:S01]  /*11240*/  FADD.FTZ R0, R164, R0 ;  /* 0x00000000a4007221 */ /* 0x001fe20000010000 */
[-C--:B------:R-:W-:Y:S01]  /*11250*/  FMUL.FTZ R56, R56, R9.reuse ;  /* 0x0000000938387220 */ /* 0x080fe20000410000 */
[-C--:B------:R-:W-:Y:S01]  /*11260*/  FMUL.FTZ R57, R57, R9.reuse ;  /* 0x0000000939397220 */ /* 0x080fe20000410000 */
[-C--:B------:R-:W-:Y:S01]  /*11270*/  FMUL.FTZ R60, R60, R9.reuse ;  /* 0x000000093c3c7220 */ /* 0x080fe20000410000 */
[-C--:B------:R-:W-:Y:S01]  /*11280*/  FMUL.FTZ R61, R61, R9.reuse ;  /* 0x000000093d3d7220 */ /* 0x080fe20000410000 */
[-C--:B------:R-:W-:Y:S01]  /*11290*/  FMUL.FTZ R64, R64, R9.reuse ;  /* 0x0000000940407220 */ /* 0x080fe20000410000 */
[----:B------:R-:W-:Y:S01]  /*112a0*/  FMUL.FTZ R65, R65, R9 ;  /* 0x0000000941417220 */ /* 0x000fe20000410000 */
[----:B------:R-:W-:Y:S01]  /*112b0*/  MUFU.EX2 R208, R208 ;  /* 0x000000d000d07308 */ /* 0x000fe20000000800 */
[----:B-1----:R-:W-:Y:S01]  /*112c0*/  FADD.FTZ R0, R165, R0 ;  /* 0x00000000a5007221 */ /* 0x002fe20000010000 */
[----:B---3--:R-:W-:-:S02]  /*112d0*/  IMAD.MOV.U32 R169, RZ, RZ, 0x40000040 ;  /* 0x40000040ffa97424 */ /* 0x008fc400078e00ff */
[-C--:B------:R-:W-:Y:S01]  /*112e0*/  FMUL.FTZ R68, R68, R9.reuse ;  /* 0x0000000944447220 */ /* 0x080fe20000410000 */
[-C--:B------:R-:W-:Y:S01]  /*112f0*/  FMUL.FTZ R69, R69, R9.reuse ;  /* 0x0000000945457220 */ /* 0x080fe20000410000 */
[-C--:B------:R-:W-:Y:S01]  /*11300*/  FMUL.FTZ R72, R72, R9.reuse ;  /* 0x0000000948487220 */ /* 0x080fe20000410000 */
[-C--:B------:R-:W-:Y:S01]  /*11310*/  FMUL.FTZ R73, R73, R9.reuse ;  /* 0x0000000949497220 */ /* 0x080fe20000410000 */
[----:B------:R-:W-:Y:S01]  /*11320*/  R2UR UR7, R169 ;  /* 0x00000000a90772ca */ /* 0x000fe200000e0000 */
        /* <DEDUP_REMOVED lines=36> */
[----:B0-----:R-:W-:Y:S01]  /*11570*/  FMNMX.FTZ R170, R170, R202, !PT ;  /* 0x000000caaaaa7209 */ /* 0x001fe20007810000 */
[-C--:B------:R-:W-:Y:S01]  /*11580*/  FMUL.FTZ R136, R136, R9.reuse ;  /* 0x0000000988887220 */ /* 0x080fe20000410000 */
[----:B------:R0:W1:Y:S01]  /*11590*/  MUFU.EX2 R202, R168 ;  /* 0x000000a800ca7308 */ /* 0x0000620000000800 */
[-C--:B------:R-:W-:Y:S01]  /*115a0*/  FMUL.FTZ R137, R137, R9.reuse ;  /* 0x0000000989897220 */ /* 0x080fe20000410000 */
[----:B------:R-:W-:Y:S01]  /*115b0*/  FSETP.NEU.FTZ.AND P4, PT, R170, -INF , PT ;  /* 0xff800000aa00780b */ /* 0x000fe20003f9d000 */
[-C--:B------:R-:W-:Y:S01]  /*115c0*/  FMUL.FTZ R140, R140, R9.reuse ;  /* 0x000000098c8c7220 */ /* 0x080fe20000410000 */
[-C--:B------:R-:W-:Y:S01]  /*115d0*/  FMUL.FTZ R141, R141, R9.reuse ;  /* 0x000000098d8d7220 */ /* 0x080fe20000410000 */
[-C--:B------:R-:W-:Y:S01]  /*115e0*/  FMUL.FTZ R144, R144, R9.reuse ;  /* 0x0000000990907220 */ /* 0x080fe20000410000 */
[-C--:B------:R-:W-:Y:S01]  /*115f0*/  FMUL.FTZ R145, R145, R9.reuse ;  /* 0x0000000991917220 */ /* 0x080fe20000410000 */
[-C--:B------:R-:W-:Y:S01]  /*11600*/  FMUL.FTZ R148, R148, R9.reuse ;  /* 0x0000000994947220 */ /* 0x080fe20000410000 */
[----:B------:R-:W-:Y:S01]  /*11610*/  FMUL.FTZ R149, R149, R9 ;  /* 0x0000000995957220 */ /* 0x000fe20000410000 */
[----:B0-----:R-:W-:Y:S01]  /*11620*/  FSEL R168, R170, RZ, P4 ;  /* 0x000000ffaaa87208 */ /* 0x001fe20002000000 */
[----:B------:R-:W-:-:S04]  /*11630*/  IMAD.MOV.U32 R9, RZ, RZ, 0x40000040 ;  /* 0x40000040ff097424 */ /* 0x000fc800078e00ff */
[----:B------:R-:W-:Y:S01]  /*11640*/  FADD.FTZ R168, -R168, R20 ;  /* 0x00000014a8a87221 */ /* 0x000fe20000010100 */
[----:B-1----:R-:W-:-:S03]  /*11650*/  FADD.FTZ R0, R202, R0 ;  /* 0x00000000ca007221 */ /* 0x002fc60000010000 */
[-C--:B------:R-:W-:Y:S01]  /*11660*/  FMUL.FTZ R20, R168, R14.reuse ;  /* 0x0000000ea8147220 */ /* 0x080fe20000410000 */
[----:B------:R-:W-:Y:S01]  /*11670*/  FMUL.FTZ R168, R170, R14 ;  /* 0x0000000eaaa87220 */ /* 0x000fe20000410000 */
[----:B------:R-:W-:-:S04]  /*11680*/  FADD.FTZ R0, R203, R0 ;  /* 0x00000000cb007221 */ /* 0x000fc80000010000 */
[----:B------:R-:W0:Y:S01]  /*11690*/  MUFU.EX2 R20, R20 ;  /* 0x0000001400147308 */ /* 0x000e220000000800 */
[----:B------:R-:W-:Y:S01]  /*116a0*/  FSEL R168, R168, RZ, P4 ;  /* 0x000000ffa8a87208 */ /* 0x000fe20002000000 */
[----:B------:R-:W-:-:S04]  /*116b0*/  FADD.FTZ R0, R208, R0 ;  /* 0x00000000d0007221 */ /* 0x000fc80000010000 */
[----:B------:R-:W-:Y:S01]  /*116c0*/  FADD.FTZ R0, R173, R0 ;  /* 0x00000000ad007221 */ /* 0x000fe20000010000 */
        /* <DEDUP_REMOVED lines=10> */
[----:B0-----:R0:W-:Y:S01]  /*11770*/  @!P3 STS [R19+0x38420], R20 ;  /* 0x038420141300b388 */ /* 0x0011e20000000800 */
[-CC-:B------:R-:W-:Y:S01]  /*11780*/  FFMA.FTZ R178, R178, R14.reuse, -R168.reuse ;  /* 0x0000000eb2b27223 */ /* 0x180fe200000108a8 */
[-CC-:B------:R-:W-:Y:S01]  /*11790*/  FFMA.FTZ R205, R179, R14.reuse, -R168.reuse ;  /* 0x0000000eb3cd7223 */ /* 0x180fe200000108a8 */
[-CC-:B------:R-:W-:Y:S01]  /*117a0*/  FFMA.FTZ R182, R182, R14.reuse, -R168.reuse ;  /* 0x0000000eb6b67223 */ /* 0x180fe200000108a8 */
[-C--:B------:R-:W-:Y:S01]  /*117b0*/  FFMA.FTZ R183, R183, R14.reuse, -R168 ;  /* 0x0000000eb7b77223 */ /* 0x080fe200000108a8 */
[----:B------:R-:W-:Y:S01]  /*117c0*/  FADD.FTZ R0, R176, R0 ;  /* 0x00000000b0007221 */ /* 0x000fe20000010000 */
[----:B------:R-:W-:Y:S01]  /*117d0*/  FFMA.FTZ R153, R153, R14, -R168 ;  /* 0x0000000e99997223 */ /* 0x000fe200000108a8 */
[----:B------:R1:W-:Y:S01]  /*117e0*/  MUFU.EX2 R179, R158 ;  /* 0x0000009e00b37308 */ /* 0x0003e20000000800 */
[----:B------:R-:W-:Y:S01]  /*117f0*/  FMUL.FTZ R26, R26, R20 ;  /* 0x000000141a1a7220 */ /* 0x000fe20000410000 */
[----:B------:R-:W-:Y:S01]  /*11800*/  FADD.FTZ R0, R177, R0 ;  /* 0x00000000b1007221 */ /* 0x000fe20000010000 */
[----:B0-----:R-:W-:Y:S01]  /*11810*/  FFMA.FTZ R19, R166, R14, -R168 ;  /* 0x0000000ea6137223 */ /* 0x001fe200000108a8 */
[----:B------:R-:W-:-:S02]  /*11820*/  IMAD R168, R200, 0x1000, R194 ;  /* 0x00001000c8a87824 */ /* 0x000fc400078e02c2 */
[-C--:B------:R-:W-:Y:S01]  /*11830*/  FMUL.FTZ R27, R27, R20.reuse ;  /* 0x000000141b1b7220 */ /* 0x080fe20000410000 */
[-C--:B------:R-:W-:Y:S01]  /*11840*/  FMUL.FTZ R30, R30, R20.reuse ;  /* 0x000000141e1e7220 */ /* 0x080fe20000410000 */
[----:B------:R-:W-:Y:S01]  /*11850*/  FMUL.FTZ R31, R31, R20 ;  /* 0x000000141f1f7220 */ /* 0x000fe20000410000 */
[----:B------:R-:W0:Y:S01]  /*11860*/  MUFU.EX2 R166, R180 ;  /* 0x000000b400a67308 */ /* 0x000e220000000800 */
[----:B-1----:R-:W-:Y:S01]  /*11870*/  F2FP.F16.F32.PACK_AB R158, R165, R164 ;  /* 0x000000a4a59e723e */ /* 0x002fe200000000ff */
[----:B------:R-:W-:Y:S01]  /*11880*/  FMUL.FTZ R34, R34, R20 ;  /* 0x0000001422227220 */ /* 0x000fe20000410000 */
[----:B------:R-:W-:Y:S01]  /*11890*/  F2FP.F16.F32.PACK_AB R164, R177, R176 ;  /* 0x000000b0b1a4723e */ /* 0x000fe200000000ff */
[-C--:B------:R-:W-:Y:S01]  /*118a0*/  FMUL.FTZ R35, R35, R20.reuse ;  /* 0x0000001423237220 */ /* 0x080fe20000410000 */
[----:B------:R-:W-:Y:S01]  /*118b0*/  R2UR UR6, R168 ;  /* 0x00000000a80672ca */ /* 0x000fe200000e0000 */
        /* <DEDUP_REMOVED lines=10> */
[----:B------:R2:W-:Y:S01]  /*11960*/  MUFU.EX2 R206, R154 ;  /* 0x0000009a00ce7308 */ /* 0x0005e20000000800 */
[----:B-1----:R-:W-:Y:S01]  /*11970*/  F2FP.F16.F32.PACK_AB R162, R173, R208 ;  /* 0x000000d0ada2723e */ /* 0x002fe200000000ff */
[----:B0-----:R-:W-:Y:S01]  /*11980*/  FADD.FTZ R0, R166, R0 ;  /* 0x00000000a6007221 */ /* 0x001fe20000010000 */
[----:B------:R-:W-:Y:S01]  /*11990*/  F2FP.F16.F32.PACK_AB R166, R169, R166 ;  /* 0x000000a6a9a6723e */ /* 0x000fe200000000ff */
[-C--:B------:R-:W-:Y:S01]  /*119a0*/  FMUL.FTZ R55, R55, R20.reuse ;  /* 0x0000001437377220 */ /* 0x080fe20000410000 */
[-C--:B------:R-:W-:Y:S01]  /*119b0*/  FMUL.FTZ R58, R58, R20.reuse ;  /* 0x000000143a3a7220 */ /* 0x080fe20000410000 */
[-C--:B------:R-:W-:Y:S01]  /*119c0*/  FMUL.FTZ R59, R59, R20.reuse ;  /* 0x000000143b3b7220 */ /* 0x080fe20000410000 */
[----:B------:R-:W-:Y:S01]  /*119d0*/  FMUL.FTZ R62, R62, R20 ;  /* 0x000000143e3e7220 */ /* 0x000fe20000410000 */
[----:B------:R-:W-:Y:S01]  /*119e0*/  MUFU.EX2 R174, R155 ;  /* 0x0000009b00ae7308 */ /* 0x000fe20000000800 */
[----:B--2---:R-:W-:Y:S01]  /*119f0*/  F2FP.F16.F32.PACK_AB R154, R157, R156 ;  /* 0x0000009c9d9a723e */ /* 0x004fe200000000ff */
[----:B------:R-:W-:Y:S01]  /*11a00*/  FMUL.FTZ R63, R63, R20 ;  /* 0x000000143f3f7220 */ /* 0x000fe20000410000 */
[----:B------:R-:W-:Y:S01]  /*11a10*/  F2FP.F16.F32.PACK_AB R156, R161, R160 ;  /* 0x000000a0a19c723e */ /* 0x000fe200000000ff */
[----:B------:R-:W-:Y:S01]  /*11a20*/  FMUL.FTZ R66, R66, R20 ;  /* 0x0000001442427220 */ /* 0x000fe20000410000 */
[----:B------:R-:W-:Y:S01]  /*11a30*/  F2FP.F16.F32.PACK_AB R160, R203, R202 ;  /* 0x000000cacba0723e */ /* 0x000fe200000000ff */
        /* <DEDUP_REMOVED lines=54> */
[----:B------:R-:W-:Y:S01]  /*11da0*/  FMUL.FTZ R151, R151, R20 ;  /* 0x0000001497977220 */ /* 0x000fe20000410000 */
[----:B------:R-:W-:Y:S01]  /*11db0*/  FFMA.FTZ R202, R20, R8, R206 ;  /* 0x0000000814ca7223 */ /* 0x000fe200000100ce */
[----:B------:R-:W-:-:S02]  /*11dc0*/  VIADD R8, R168, 0x80 ;  /* 0x00000080a8087836 */ /* 0x000fc40000000000 */
[----:B------:R-:W-:Y:S01]  /*11dd0*/  FADD.FTZ R0, R169, R0 ;  /* 0x00000000a9007221 */ /* 0x000fe20000010000 */
[----:B------:R-:W0:Y:S01]  /*11de0*/  MUFU.EX2 R175, R175 ;  /* 0x000000af00af7308 */ /* 0x000e220000000800 */
[----:B--2---:R-:W-:Y:S01]  /*11df0*/  F2FP.F16.F32.PACK_AB R161, R171, R177 ;  /* 0x000000b1aba1723e */ /* 0x004fe200000000ff */
[----:B------:R-:W-:Y:S02]  /*11e00*/  IMAD.MOV.U32 R169, RZ, RZ, 0x40000040 ;  /* 0x40000040ffa97424 */ /* 0x000fe400078e00ff */
[----:B------:R-:W-:Y:S01]  /*11e10*/  FADD.FTZ R202, R174, R202 ;  /* 0x000000caaeca7221 */ /* 0x000fe20000010000 */
[----:B------:R-:W-:Y:S01]  /*11e20*/  ISETP.GT.AND P3, PT, R15, R212, PT ;  /* 0x000000d40f00720c */ /* 0x000fe20003f64270 */
[----:B------:R-:W-:Y:S02]  /*11e30*/  IMAD.MOV.U32 R20, RZ, RZ, R170 ;  /* 0x000000ffff147224 */ /* 0x000fe400078e00aa */
[----:B------:R-:W-:Y:S01]  /*11e40*/  FADD.FTZ R202, R179, R202 ;  /* 0x000000cab3ca7221 */ /* 0x000fe20000010000 */
[----:B------:R-:W-:Y:S01]  /*11e50*/  MUFU.EX2 R178, R178 ;  /* 0x000000b200b27308 */ /* 0x000fe20000000800 */
[----:B------:R1:W-:Y:S02]  /*11e60*/  STSM.16.M88.4 [R199+0x36400], R152 ;  /* 0x03640098c7007844 */ /* 0x0003e40000000200 */
[----:B------:R-:W-:-:S02]  /*11e70*/  FADD.FTZ R202, R180, R202 ;  /* 0x000000cab4ca7221 */ /* 0x000fc40000010000 */
[----:B------:R2:W-:Y:S02]  /*11e80*/  STSM.16.M88.4 [R216], R156 ;  /* 0x0000009cd8007844 */ /* 0x0005e40000000200 */
[----:B------:R-:W-:Y:S01]  /*11e90*/  FADD.FTZ R202, R181, R202 ;  /* 0x000000cab5ca7221 */ /* 0x000fe20000010000 */
[----:B------:R-:W3:Y:S01]  /*11ea0*/  MUFU.EX2 R205, R205 ;  /* 0x000000cd00cd7308 */ /* 0x000ee20000000800 */
[----:B0-----:R-:W-:Y:S02]  /*11eb0*/  F2FP.F16.F32.PACK_AB R163, R175, R204 ;  /* 0x000000ccafa3723e */ /* 0x001fe400000000ff */
[----:B------:R-:W-:-:S03]  /*11ec0*/  FADD.FTZ R202, R173, R202 ;  /* 0x000000caadca7221 */ /* 0x000fc60000010000 */
[----:B------:R2:W-:Y:S01]  /*11ed0*/  STSM.16.M88.4 [R214], R160 ;  /* 0x000000a0d6007844 */ /* 0x0005e20000000200 */
[----:B------:R-:W-:Y:S01]  /*11ee0*/  FADD.FTZ R202, R19, R202 ;  /* 0x000000ca13ca7221 */ /* 0x000fe20000010000 */
[----:B------:R-:W-:Y:S01]  /*11ef0*/  MUFU.EX2 R182, R182 ;  /* 0x000000b600b67308 */ /* 0x000fe20000000800 */
[----:B------:R-:W-:Y:S02]  /*11f00*/  IMAD.MOV.U32 R19, RZ, RZ, R200 ;  /* 0x000000ffff137224 */ /* 0x000fe400078e00c8 */
[----:B------:R-:W-:-:S04]  /*11f10*/  FADD.FTZ R202, R176, R202 ;  /* 0x000000cab0ca7221 */ /* 0x000fc80000010000 */
[----:B------:R-:W-:Y:S01]  /*11f20*/  FADD.FTZ R202, R177, R202 ;  /* 0x000000cab1ca7221 */ /* 0x000fe20000010000 */
[----:B------:R-:W0:Y:S01]  /*11f30*/  MUFU.EX2 R183, R183 ;  /* 0x000000b700b77308 */ /* 0x000e220000000800 */
[----:B---3--:R-:W-:Y:S02]  /*11f40*/  F2FP.F16.F32.PACK_AB R165, R205, R178 ;  /* 0x000000b2cda5723e */ /* 0x008fe400000000ff */
[----:B------:R-:W-:-:S04]  /*11f50*/  FADD.FTZ R202, R171, R202 ;  /* 0x000000caabca7221 */ /* 0x000fc80000010000 */
[----:B------:R-:W-:-:S04]  /*11f60*/  FADD.FTZ R202, R204, R202 ;  /* 0x000000caccca7221 */ /* 0x000fc80000010000 */
[----:B------:R-:W-:-:S04]  /*11f70*/  FADD.FTZ R202, R175, R202 ;  /* 0x000000caafca7221 */ /* 0x000fc80000010000 */
[----:B------:R-:W-:Y:S01]  /*11f80*/  FADD.FTZ R202, R178, R202 ;  /* 0x000000cab2ca7221 */ /* 0x000fe20000010000 */
[----:B0-----:R-:W-:-:S03]  /*11f90*/  F2FP.F16.F32.PACK_AB R167, R183, R182 ;  /* 0x000000b6b7a7723e */ /* 0x001fc600000000ff */
[----:B------:R-:W-:Y:S02]  /*11fa0*/  FADD.FTZ R202, R205, R202 ;  /* 0x000000cacdca7221 */ /* 0x000fe40000010000 */
[----:B------:R2:W-:Y:S01]  /*11fb0*/  STSM.16.M88.4 [R215], R164 ;  /* 0x000000a4d7007844 */ /* 0x0005e20000000200 */
[----:B------:R-:W-:Y:S01]  /*11fc0*/  WARPGROUP.ARRIVE ;  /* 0x00000000000079c5 */ /* 0x000fe20000000000 */
[----:B------:R-:W-:-:S05]  /*11fd0*/  FADD.FTZ R202, R182, R202 ;  /* 0x000000cab6ca7221 */ /* 0x000fca0000010000 */
[----:B------:R-:W-:Y:S01]  /*11fe0*/  HGMMA.64x256x16.F32 R24, R152, gdesc[UR4].tnspB, R24, gsb0 ;  /* 0x43e0000498187df0 */ /* 0x000fe20008000818 */
[----:B------:R-:W-:Y:S01]  /*11ff0*/  R2UR UR6, R8 ;  /* 0x00000000080672ca */ /* 0x000fe200000e0000 */
[C---:B------:R-:W-:Y:S01]  /*12000*/  VIADD R8, R168.reuse, 0x100 ;  /* 0x00000100a8087836 */ /* 0x040fe20000000000 */
[----:B------:R-:W-:Y:S01]  /*12010*/  R2UR UR7, R9 ;  /* 0x00000000090772ca */ /* 0x000fe200000e0000 */
[----:B------:R-:W-:Y:S02]  /*12020*/  IMAD.MOV.U32 R9, RZ, RZ, 0x40000040 ;  /* 0x40000040ff097424 */ /* 0x000fe400078e00ff */
[----:B------:R-:W-:Y:S01]  /*12030*/  VIADD R168, R168, 0x180 ;  /* 0x00000180a8a87836 */ /* 0x000fe20000000000 */
[----:B------:R-:W-:Y:S02]  /*12040*/  WARPGROUP.DEPBAR.LE gsb0, 0x0 ;  /* 0x00008000000079c5 */ /* 0x000fe40000010000 */
[----:B------:R-:W-:Y:S01]  /*12050*/  WARPGROUP.ARRIVE ;  /* 0x00000000000079c5 */ /* 0x000fe20000000000 */
[----:B-1----:R-:W-:-:S04]  /*12060*/  VIADD R152, R15, 0xffffffff ;  /* 0xffffffff0f987836 */ /* 0x002fc80000000000 */
[----:B------:R-:W-:-:S14]  /*12070*/  IMAD.MOV.U32 R15, RZ, RZ, R152 ;  /* 0x000000ffff0f7224 */ /* 0x000fdc00078e0098 */
[----:B------:R-:W-:Y:S01]  /*12080*/  HGMMA.64x256x16.F32 R24, R156, gdesc[UR4].tnspB, R24, gsb0 ;  /* 0x43e000049c187df0 */ /* 0x000fe20008000818 */
[----:B------:R-:W-:Y:S01]  /*12090*/  R2UR UR6, R8 ;  /* 0x00000000080672ca */ /* 0x000fe200000e0000 */
[----:B------:R-:W-:Y:S01]  /*120a0*/  FADD.FTZ R8, R183, R202 ;  /* 0x000000cab7087221 */ /* 0x000fe20000010000 */
[----:B------:R-:W-:Y:S01]  /*120b0*/  R2UR UR7, R9 ;  /* 0x00000000090772ca */ /* 0x000fe200000e0000 */
[----:B------:R-:W-:Y:S01]  /*120c0*/  IMAD.MOV.U32 R9, RZ, RZ, R172 ;  /* 0x000000ffff097224 */ /* 0x000fe200078e00ac */
        /* <DEDUP_REMOVED lines=22> */
.L_x_6602:
[----:B------:R-:W-:Y:S02]  /*12230*/  IMAD.MOV.U32 R20, RZ, RZ, R170 ;  /* 0x000000ffff147224 */ /* 0x000fe400078e00aa */
[----:B------:R-:W-:Y:S02]  /*12240*/  IMAD.MOV.U32 R9, RZ, RZ, R172 ;  /* 0x000000ffff097224 */ /* 0x000fe400078e00ac */
[----:B------:R-:W-:Y:S02]  /*12250*/  IMAD.MOV.U32 R19, RZ, RZ, R200 ;  /* 0x000000ffff137224 */ /* 0x000fe400078e00c8 */
[----:B------:R-:W-:-:S07]  /*12260*/  IMAD.MOV.U32 R15, RZ, RZ, R152 ;  /* 0x000000ffff0f7224 */ /* 0x000fce00078e0098 */
.L_x_6601:
[----:B------:R-:W-:Y:S05]  /*12270*/  BSYNC B1 ;  /* 0x0000000000017941 */ /* 0x000fea0003800000 */
.L_x_6600:
[----:B------:R-:W0:Y:S01]  /*12280*/  LDC R152, c[0x0][0x448] ;  /* 0x00011200ff987b82 */ /* 0x000e220000000800 */
[----:B------:R-:W-:-:S07]  /*12290*/  VIADD R153, R195, 0x3f ;  /* 0x0000003fc3997836 */ /* 0x000fce0000000000 */
[----:B------:R-:W1:Y:S01]  /*122a0*/  LDC R155, c[0x0][0xadc] ;  /* 0x0002b700ff9b7b82 */ /* 0x000e620000000800 */
[----:B0-----:R-:W-:Y:S02]  /*122b0*/  ISETP.NE.AND P5, PT, R152, 0x1, PT ;  /* 0x000000019800780c */ /* 0x001fe40003fa5270 */
[----:B-1----:R-:W-:-:S11]  /*122c0*/  ISETP.GE.AND P6, PT, R155, 0x1, PT ;  /* 0x000000019b00780c */ /* 0x002fd60003fc6270 */
[----:B------:R-:W0:Y:S08]  /*122d0*/  @P5 LDC R154, c[0x0][0x44c] ;  /* 0x00011300ff9a5b82 */ /* 0x000e300000000800 */
[----:B------:R-:W1:Y:S01]  /*122e0*/  @P5 LDC R152, c[0x0][0x450] ;  /* 0x00011400ff985b82 */ /* 0x000e620000000800 */
[----:B0-----:R-:W-:-:S05]  /*122f0*/  @P5 IMAD.HI.U32 R154, R153, R154, RZ ;  /* 0x0000009a999a5227 */ /* 0x001fca00078e00ff */
[----:B-1----:R-:W-:Y:S02]  /*12300*/  @P5 SHF.R.U32.HI R153, RZ, R152, R154 ;  /* 0x00000098ff995219 */ /* 0x002fe4000001169a */
        /* <DEDUP_REMOVED lines=15> */
.L_x_6624:
[----:B------:R-:W-:-:S13]  /*12400*/  ISETP.NE.AND P2, PT, R155, 0x1, PT ;  /* 0x000000019b00780c */ /* 0x000fda0003f45270 */
[----:B------:R-:W0:Y:S02]  /*12410*/  @P2 LDC.64 R152, c[0x0][0xae0] ;  /* 0x0002b800ff982b82 */ /* 0x000e240000000a00 */
[----:B0-----:R-:W-:-:S05]  /*12420*/  @P2 IMAD.HI.U32 R152, R154, R152, RZ ;  /* 0x000000989a982227 */ /* 0x001fca00078e00ff */
[----:B------:R-:W-:-:S07]  /*12430*/  @P2 SHF.R.U32.HI R154, RZ, R153, R152 ;  /* 0x00000099ff9a2219 */ /* 0x000fce0000011698 */
.L_x_6625:
[----:B------:R-:W-:Y:S05]  /*12440*/  BSYNC B0 ;  /* 0x0000000000007941 */ /* 0x000fea0003800000 */
.L_x_6623:
[----:B------:R-:W-:-:S05]  /*12450*/  IMAD R154, R154, R155, RZ ;  /* 0x0000009b9a9a7224 */ /* 0x000fca00078e02ff */
[----:B------:R-:W-:-:S07]  /*12460*/  VIMNMX R21, R21, R154, !PT ;  /* 0x0000009a15157248 */ /* 0x000fce0007fe0100 */
.L_x_6622:
        /* <DEDUP_REMOVED lines=11> */
[----:B------:R-:W-:-:S07]  /*12520*/  IMAD.MOV.U32 R204, RZ, RZ, R19 ;  /* 0x000000ffffcc7224 */ /* 0x000fce00078e0013 */
.L_x_6638:
[----:B------:R-:W-:Y:S02]  /*12530*/  IMAD.MOV.U32 R9, RZ, RZ, R15 ;  /* 0x000000ffff097224 */ /* 0x000fe400078e000f */
[----:B------:R-:W-:-:S03]  /*12540*/  VIADD R15, R15, 0xffffffff ;  /* 0xffffffff0f0f7836 */ /* 0x000fc60000000000 */
[----:B------:R-:W-:Y:S01]  /*12550*/  ISETP.GT.AND P2, PT, R9, R205, PT ;  /* 0x000000cd0900720c */ /* 0x000fe20003f44270 */
[----:B------:R-:W-:-:S05]  /*12560*/  VIADD R9, R204, 0x1 ;  /* 0x00000001cc097836 */ /* 0x000fca0000000000 */
[----:B------:R-:W-:-:S04]  /*12570*/  ISETP.NE.AND P3, PT, R9, 0x2, PT ;  /* 0x000000020900780c */ /* 0x000fc80003f65270 */
[----:B------:R-:W-:Y:S02]  /*12580*/  SEL R9, R9, RZ, P3 ;  /* 0x000000ff09097207 */ /* 0x000fe40001800000 */
[----:B------:R-:W-:-:S03]  /*12590*/  SEL R14, RZ, 0x1, P3 ;  /* 0x00000001ff0e7807 */ /* 0x000fc60001800000 */
[----:B------:R-:W-:Y:S01]  /*125a0*/  IMAD.MOV.U32 R19, RZ, RZ, R9 ;  /* 0x000000ffff137224 */ /* 0x000fe200078e0009 */
[----:B------:R-:W-:Y:S01]  /*125b0*/  LOP3.LUT R22, R22, R14, RZ, 0x3c, !PT ;  /* 0x0000000e16167212 */ /* 0x000fe200078e3cff */
[----:B-1----:R-:W-:Y:S06]  /*125c0*/  @!P0 BRA `(.L_x_6628) ;  /* 0x0000000000048947 */ /* 0x002fec0003800000 */
[----:B------:R-:W-:Y:S01]  /*125d0*/  BPT.TRAP 0x1 ;  /* 0x000000040000795c */ /* 0x000fe20000300000 */
.L_x_6628:
[----:B------:R-:W-:Y:S01]  /*125e0*/  IMAD R21, R19, 0x8, R18 ;  /* 0x0000000813157824 */ /* 0x000fe200078e0212 */
[----:B------:R-:W-:-:S04]  /*125f0*/  SHF.L.U32 R14, R22, 0x1f, RZ ;  /* 0x0000001f160e7819 */ /* 0x000fc800000006ff */
[----:B------:R0:W1:Y:S01]  /*12600*/  SYNCS.PHASECHK.TRANS64.TRYWAIT P3, [R21+URZ+0x38830], R14 ;  /* 0x0388300e150075a7 */ /* 0x000062000806017f */
[----:B------:R-:W-:Y:S05]  /*12610*/  @!P0 BRA `(.L_x_6629) ;  /* 0x0000000000048947 */ /* 0x000fea0003800000 */
[----:B------:R-:W-:Y:S01]  /*12620*/  BPT.TRAP 0x1 ;  /* 0x000000040000795c */ /* 0x000fe20000300000 */
.L_x_6629:
[----:B------:R-:W-:Y:S01]  /*12630*/  BSSY B2, `(.L_x_6630) ;  /* 0x0000006000027945 */ /* 0x000fe20003800000 */
[----:B--2---:R-:W-:Y:S02]  /*12640*/  IMAD R156, R19, 0x200, R191 ;  /* 0x00000200139c7824 */ /* 0x004fe400078e02bf */
[----:B------:R-:W-:Y:S01]  /*12650*/  IMAD.MOV.U32 R157, RZ, RZ, 0x40000040 ;  /* 0x40000040ff9d7424 */ /* 0x000fe200078e00ff */
[----:B-1----:R-:W-:Y:S06]  /*12660*/  @P3 BRA `(.L_x_6631) ;  /* 0x0000000000083947 */ /* 0x002fec0003800000 */
[----:B------:R-:W1:Y:S02]  /*12670*/  SYNCS.PHASECHK.TRANS64.TRYWAIT P3, [R21+URZ+0x38830], R14 ;  /* 0x0388300e150075a7 */ /* 0x000e64000806017f */
[----:B-1----:R-:W-:Y:S05]  /*12680*/  @!P3 BRA `(.L_x_6632) ;  /* 0x000001800028b947 */ /* 0x002fea0003800000 */
.L_x_6631:
[----:B------:R-:W-:Y:S05]  /*12690*/  BSYNC B2 ;  /* 0x0000000000027941 */ /* 0x000fea0003800000 */
.L_x_6630:
        /* <DEDUP_REMOVED lines=36> */
.L_x_6633:
[----:B------:R2:W3:Y:S01]  /*128e0*/  SYNCS.PHASECHK.TRANS64.TRYWAIT P3, [R21+URZ+0x38850], R14 ;  /* 0x0388500e150075a7 */ /* 0x0004e2000806017f */
[----:B------:R-:W-:Y:S05]  /*128f0*/  @!P0 BRA `(.L_x_6634) ;  /* 0x0000000000048947 */ /* 0x000fea0003800000 */
[----:B------:R-:W-:Y:S01]  /*12900*/  BPT.TRAP 0x1 ;  /* 0x000000040000795c */ /* 0x000fe20000300000 */
.L_x_6634:
[----:B------:R-:W-:Y:S04]  /*12910*/  BSSY B2, `(.L_x_6635) ;  /* 0x0000004000027945 */ /* 0x000fe80003800000 */
[----:B---3--:R-:W-:Y:S05]  /*12920*/  @P3 BRA `(.L_x_6636) ;  /* 0x0000000000083947 */ /* 0x008fea0003800000 */
[----:B------:R-:W3:Y:S02]  /*12930*/  SYNCS.PHASECHK.TRANS64.TRYWAIT P3, [R21+URZ+0x38850], R14 ;  /* 0x0388500e150075a7 */ /* 0x000ee4000806017f */
[----:B---3--:R-:W-:Y:S05]  /*12940*/  @!P3 BRA `(.L_x_6637) ;  /* 0x0000017c008cb947 */ /* 0x008fea0003800000 */
.L_x_6636:
[----:B------:R-:W-:Y:S05]  /*12950*/  BSYNC B2 ;  /* 0x0000000000027941 */ /* 0x000fea0003800000 */
.L_x_6635:
        /* <DEDUP_REMOVED lines=10> */
[----:B------:R-:W-:-:S02]  /*12a00*/  VIADD R201, R200, 0x800 ;  /* 0x00000800c8c97836 */ /* 0x000fc40000000000 */
[----:B------:R-:W-:Y:S02]  /*12a10*/  VIADD R208, R2, 0x800 ;  /* 0x0000080002d07836 */ /* 0x000fe40000000000 */
[----:B------:R-:W-:Y:S02]  /*12a20*/  IMAD.MOV.U32 R212, RZ, RZ, 0x4 ;  /* 0x00000004ffd47424 */ /* 0x000fe400078e00ff */
[----:B------:R-:W-:Y:S02]  /*12a30*/  IMAD.MOV.U32 R209, RZ, RZ, 0xa00 ;  /* 0x00000a00ffd17424 */ /* 0x000fe400078e00ff */
[----:B------:R-:W-:Y:S01]  /*12a40*/  VIADD R213, R200, 0xe00 ;  /* 0x00000e00c8d57836 */ /* 0x000fe20000000000 */
[----:B------:R-:W-:Y:S01]  /*12a50*/  HGMMA.64x64x16.F32 R152, gdesc[UR4], R152, gsb0 ;  /* 0x00e00000049879f0 */ /* 0x000fe20008000898 */
[----:B------:R-:W-:Y:S01]  /*12a60*/  R2UR UR4, R206 ;  /* 0x00000000ce0472ca */ /* 0x000fe200000e0000 */
[----:B------:R-:W-:Y:S01]  /*12a70*/  VIADD R206, R200, 0x2 ;  /* 0x00000002c8ce7836 */ /* 0x000fe20000000000 */
[----:B------:R-:W-:Y:S01]  /*12a80*/  R2UR UR5, R207 ;  /* 0x00000000cf0572ca */ /* 0x000fe200000e0000 */
[----:B------:R-:W-:-:S02]  /*12a90*/  IMAD.MOV.U32 R207, RZ, RZ, 0x40000040 ;  /* 0x40000040ffcf7424 */ /* 0x000fc400078e00ff */
[----:B------:R-:W-:Y:S01]  /*12aa0*/  VIADD R210, R2, 0xe00 ;  /* 0x00000e0002d27836 */ /* 0x000fe20000000000 */
[----:B------:R-:W-:Y:S01]  /*12ab0*/  R2UR UR6, R206 ;  /* 0x00000000ce0672ca */ /* 0x000fe200000e0000 */
[----:B------:R-:W-:Y:S01]  /*12ac0*/  VIADD R206, R2, 0x4 ;  /* 0x0000000402ce7836 */ /* 0x000fe20000000000 */
[----:B------:R-:W-:Y:S01]  /*12ad0*/  R2UR UR7, R207 ;  /* 0x00000000cf0772ca */ /* 0x000fe200000e0000 */
[----:B------:R-:W-:Y:S02]  /*12ae0*/  IMAD.MOV.U32 R207, RZ, RZ, 0x40000040 ;  /* 0x40000040ffcf7424 */ /* 0x000fe400078e00ff */
[----:B------:R-:W-:Y:S01]  /*12af0*/  IMAD.MOV.U32 R211, RZ, RZ, 0x40000040 ;  /* 0x40000040ffd37424 */ /* 0x000fe200078e00ff */
[----:B----4-:R-:W-:-:S05]  /*12b00*/  SHF.R.U32.HI R20, RZ, 0x7, R20 ;  /* 0x00000007ff147819 */ /* 0x010fca0000011614 */
[----:B0123--:R-:W0:Y:S02]  /*12b10*/  SHFL.IDX PT, R14, R20, RZ, 0x1f ;  /* 0x00001fff140e7589 */ /* 0x00fe2400000e0000 */
[----:B0-----:R-:W-:-:S04]  /*12b20*/  ISETP.GT.AND P3, PT, R14, 0x7f, PT ;  /* 0x0000007f0e00780c */ /* 0x001fc80003f64270 */
[----:B------:R-:W-:Y:S02]  /*12b30*/  SEL R20, RZ, 0x2, !P3 ;  /* 0x00000002ff147807 */ /* 0x000fe40005800000 */
[C---:B------:R-:W-:Y:S02]  /*12b40*/  SEL R14, R212.reuse, 0x2, P3 ;  /* 0x00000002d40e7807 */ /* 0x040fe40001800000 */
[----:B------:R-:W-:Y:S02]  /*12b50*/  SEL R212, R212, 0x6, !P3 ;  /* 0x00000006d4d47807 */ /* 0x000fe40005800000 */
[----:B------:R-:W-:-:S04]  /*12b60*/  SEL R209, R209, 0x980, P3 ;  /* 0x00000980d1d17807 */ /* 0x000fc80001800000 */
        /* <DEDUP_REMOVED lines=202> */
[----:B------:R-:W-:Y:S01]  /*13810*/  VIADD R208, R200, 0xa00 ;  /* 0x00000a00c8d07836 */ /* 0x000fe20000000000 */
[----:B------:R-:W-:Y:S01]  /*13820*/  R2UR UR7, R209 ;  /* 0x00000000d10772ca */ /* 0x000fe200000e0000 */
        /* <DEDUP_REMOVED lines=115> */
[C---:B------:R-:W-:Y:S01]  /*13f60*/  IMAD.IADD R206, R210.reuse, 0x1, R14 ;  /* 0x00000001d2ce7824 */ /* 0x040fe200078e020e */
[----:B------:R-:W-:Y:S01]  /*13f70*/  R2UR UR5, R207 ;  /* 0x00000000cf0572ca */ /* 0x000fe200000e0000 */
[----:B------:R-:W-:Y:S02]  /*13f80*/  IMAD.MOV.U32 R207, RZ, RZ, 0x40000040 ;  /* 0x40000040ffcf7424 */ /* 0x000fe400078e00ff */
[--C-:B------:R-:W-:Y:S02]  /*13f90*/  IMAD.IADD R210, R210, 0x1, R212.reuse ;  /* 0x00000001d2d27824 */ /* 0x100fe400078e02d4 */
[----:B------:R-:W-:Y:S02]  /*13fa0*/  IMAD.IADD R212, R213, 0x1, R212 ;  /* 0x00000001d5d47824 */ /* 0x000fe400078e02d4 */
[----:B------:R-:W-:Y:S02]  /*13fb0*/  IMAD.MOV.U32 R213, RZ, RZ, 0x40000040 ;  /* 0x40000040ffd57424 */ /* 0x000fe400078e00ff */
        /* <DEDUP_REMOVED lines=12> */
[----:B------:R-:W-:Y:S02]  /*14080*/  R2UR UR7, R209 ;  /* 0x00000000d10772ca */ /* 0x000fe400000e0000 */
[----:B------:R-:W-:Y:S01]  /*14090*/  IADD3 R206, R201, R14, R2 ;  /* 0x0000000ec9ce7210 */ /* 0x000fe20007ffe002 */
[----:B------:R-:W-:Y:S01]  /*140a0*/  IMAD.MOV.U32 R201, RZ, RZ, 0x40000040 ;  /* 0x40000040ffc97424 */ /* 0x000fe200078e00ff */
[----:B------:R-:W-:-:S02]  /*140b0*/  WARPGROUP.DEPBAR.LE gsb0, 0x0 ;  /* 0x00008000000079c5 */ /* 0x000fc40000010000 */
        /* <DEDUP_REMOVED lines=11> */
[----:B------:R-:W-:Y:S01]  /*14170*/  R2UR UR6, R200 ;  /* 0x00000000c80672ca */ /* 0x000fe200000e0000 */
[----:B------:R-:W-:Y:S01]  /*14180*/  IMAD R200, R9, 0x1000, R194 ;  /* 0x0000100009c87824 */ /* 0x000fe200078e02c2 */
[----:B------:R-:W-:Y:S01]  /*14190*/  R2UR UR7, R201 ;  /* 0x00000000c90772ca */ /* 0x000fe200000e0000 */
[----:B------:R-:W-:Y:S01]  /*141a0*/  IMAD.MOV.U32 R201, RZ, RZ, 0x40000040 ;  /* 0x40000040ffc97424 */ /* 0x000fe200078e00ff */
[----:B------:R-:W-:Y:S02]  /*141b0*/  WARPGROUP.DEPBAR.LE gsb0, 0x0 ;  /* 0x00008000000079c5 */ /* 0x000fe40000010000 */
[----:B------:R-:W-:-:S09]  /*141c0*/  WARPGROUP.ARRIVE ;  /* 0x00000000000079c5 */ /* 0x000fd20000000000 */
[----:B------:R-:W-:Y:S01]  /*141d0*/  HGMMA.64x64x16.F32 R152, gdesc[UR4], R152, gsb0 ;  /* 0x00e00000049879f0 */ /* 0x000fe20008000898 */
[----:B------:R-:W-:Y:S02]  /*141e0*/  R2UR UR7, R201 ;  /* 0x00000000c90772ca */ /* 0x000fe400000e0000 */
        /* <DEDUP_REMOVED lines=26> */
[----:B------:R-:W-:Y:S01]  /*14390*/  IMAD.U32 R14, RZ, RZ, UR40 ;  /* 0x00000028ff0e7e24 */ /* 0x000fe2000f8e00ff */
[----:B------:R-:W-:-:S03]  /*143a0*/  FMNMX.FTZ R20, R162, R201, !PT ;  /* 0x000000c9a2147209 */ /* 0x000fc60007810000 */
[----:B------:R-:W-:Y:S01]  /*143b0*/  FMUL.FTZ R206, R9, R14 ;  /* 0x0000000e09ce7220 */ /* 0x000fe20000410000 */
[----:B------:R-:W-:Y:S01]  /*143c0*/  FMNMX.FTZ R20, R163, R20, !PT ;  /* 0x00000014a3147209 */ /* 0x000fe20007810000 */
[----:B------:R-:W-:Y:S02]  /*143d0*/  FADD.FTZ R201, -R9, R202 ;  /* 0x000000ca09c97221 */ /* 0x000fe40000010100 */
[--C-:B------:R-:W-:Y:S01]  /*143e0*/  FFMA.FTZ R207, R160, R14, -R206.reuse ;  /* 0x0000000ea0cf7223 */ /* 0x100fe200000108ce */
[----:B------:R-:W-:Y:S01]  /*143f0*/  FMNMX.FTZ R20, R166, R20, !PT ;  /* 0x00000014a6147209 */ /* 0x000fe20007810000 */
[-CC-:B------:R-:W-:Y:S01]  /*14400*/  FFMA.FTZ R160, R164, R14.reuse, -R206.reuse ;  /* 0x0000000ea4a07223 */ /* 0x180fe200000108ce */
[-C--:B------:R-:W-:Y:S01]  /*14410*/  FMUL.FTZ R201, R201, R14.reuse ;  /* 0x0000000ec9c97220 */ /* 0x080fe20000410000 */
[--C-:B------:R-:W-:Y:S01]  /*14420*/  FFMA.FTZ R152, R152, R14, -R206.reuse ;  /* 0x0000000e98987223 */ /* 0x100fe200000108ce */
[----:B------:R-:W-:Y:S01]  /*14430*/  FMNMX.FTZ R20, R167, R20, !PT ;  /* 0x00000014a7147209 */ /* 0x000fe20007810000 */
[-CC-:B------:R-:W-:Y:S01]  /*14440*/  FFMA.FTZ R153, R153, R14.reuse, -R206.reuse ;  /* 0x0000000e99997223 */ /* 0x180fe200000108ce */
[----:B------:R0:W1:Y:S01]  /*14450*/  MUFU.EX2 R202, R201 ;  /* 0x000000c900ca7308 */ /* 0x0000620000000800 */
        /* <DEDUP_REMOVED lines=17> */
[----:B------:R-:W-:Y:S01]  /*14570*/  FMNMX.FTZ R20, R178, R20, !PT ;  /* 0x00000014b2147209 */ /* 0x000fe20007810000 */
[-C--:B-1----:R-:W-:Y:S01]  /*14580*/  FMUL.FTZ R24, R24, R202.reuse ;  /* 0x000000ca18187220 */ /* 0x082fe20000410000 */
[-C--:B------:R-:W-:Y:S01]  /*14590*/  FMUL.FTZ R25, R25, R202.reuse ;  /* 0x000000ca19197220 */ /* 0x080fe20000410000 */
[----:B------:R-:W-:Y:S01]  /*145a0*/  FMUL.FTZ R28, R28, R202 ;  /* 0x000000ca1c1c7220 */ /* 0x000fe20000410000 */
[----:B------:R-:W-:Y:S01]  /*145b0*/  FMNMX.FTZ R20, R179, R20, !PT ;  /* 0x00000014b3147209 */ /* 0x000fe20007810000 */
[-C--:B------:R-:W-:Y:S01]  /*145c0*/  FMUL.FTZ R29, R29, R202.reuse ;  /* 0x000000ca1d1d7220 */ /* 0x080fe20000410000 */
[----:B------:R-:W-:Y:S01]  /*145d0*/  FMUL.FTZ R32, R32, R202 ;  /* 0x000000ca20207220 */ /* 0x000fe20000410000 */
[----:B------:R-:W-:Y:S01]  /*145e0*/  MUFU.EX2 R153, R153 ;  /* 0x0000009900997308 */ /* 0x000fe20000000800 */
[----:B------:R-:W-:Y:S01]  /*145f0*/  FMNMX.FTZ R20, R182, R20, !PT ;  /* 0x00000014b6147209 */ /* 0x000fe20007810000 */
[-C--:B------:R-:W-:Y:S01]  /*14600*/  FMUL.FTZ R33, R33, R202.reuse ;  /* 0x000000ca21217220 */ /* 0x080fe20000410000 */
[-C--:B------:R-:W-:Y:S01]  /*14610*/  FMUL.FTZ R36, R36, R202.reuse ;  /* 0x000000ca24247220 */ /* 0x080fe20000410000 */
[----:B------:R-:W-:Y:S01]  /*14620*/  FMUL.FTZ R37, R37, R202 ;  /* 0x000000ca25257220 */ /* 0x000fe20000410000 */
[----:B------:R-:W-:Y:S01]  /*14630*/  FMNMX.FTZ R20, R183, R20, !PT ;  /* 0x00000014b7147209 */ /* 0x000fe20007810000 */
[-C--:B------:R-:W-:Y:S01]  /*14640*/  FMUL.FTZ R40, R40, R202.reuse ;  /* 0x000000ca28287220 */ /* 0x080fe20000410000 */
[-C--:B------:R-:W-:Y:S01]  /*14650*/  FMUL.FTZ R41, R41, R202.reuse ;  /* 0x000000ca29297220 */ /* 0x080fe20000410000 */
[----:B------:R-:W-:Y:S01]  /*14660*/  MUFU.EX2 R156, R156 ;  /* 0x0000009c009c7308 */ /* 0x000fe20000000800 */
[-C--:B------:R-:W-:Y:S01]  /*14670*/  FMUL.FTZ R44, R44, R202.reuse ;  /* 0x000000ca2c2c7220 */ /* 0x080fe20000410000 */
[----:B------:R-:W0:Y:S01]  /*14680*/  SHFL.BFLY PT, R208, R20, 0x2, 0x1f ;  /* 0x0c401f0014d07f89 */ /* 0x000e2200000e0000 */
        /* <DEDUP_REMOVED lines=23> */
[----:B0-----:R-:W-:Y:S01]  /*14800*/  FMNMX.FTZ R20, R20, R208, !PT ;  /* 0x000000d014147209 */ /* 0x001fe20007810000 */
        /* <DEDUP_REMOVED lines=27> */
[----:B------:R-:W-:Y:S01]  /*149c0*/  FMUL.FTZ R132, R132, R202 ;  /* 0x000000ca84847220 */ /* 0x000fe20000410000 */
[----:B0-----:R-:W-:Y:S01]  /*149d0*/  FMNMX.FTZ R20, R20, R164, !PT ;  /* 0x000000a414147209 */ /* 0x001fe20007810000 */
        /* <DEDUP_REMOVED lines=9> */
[----:B------:R-:W-:Y:S01]  /*14a70*/  FFMA.FTZ R165, R154, R14, -R206 ;  /* 0x0000000e9aa57223 */ /* 0x000fe200000108ce */
[----:B------:R-:W-:-:S02]  /*14a80*/  @!P1 VIADD R154, R21, 0x38840 ;  /* 0x00038840159a9836 */ /* 0x000fc40000000000 */
[-CC-:B------:R-:W-:Y:S01]  /*14a90*/  FFMA.FTZ R155, R155, R14.reuse, -R206.reuse ;  /* 0x0000000e9b9b7223 */ /* 0x180fe200000108ce */
[-CC-:B------:R-:W-:Y:S01]  /*14aa0*/  FFMA.FTZ R158, R158, R14.reuse, -R206.reuse ;  /* 0x0000000e9e9e7223 */ /* 0x180fe200000108ce */
[-C--:B------:R-:W-:Y:S01]  /*14ab0*/  FFMA.FTZ R159, R159, R14.reuse, -R206 ;  /* 0x0000000e9f9f7223 */ /* 0x080fe200000108ce */
[----:B------:R-:W0:Y:S01]  /*14ac0*/  MUFU.EX2 R164, R164 ;  /* 0x000000a400a47308 */ /* 0x000e220000000800 */
[----:B------:R-:W-:Y:S01]  /*14ad0*/  @!P1 PRMT R154, RZ, 0x654, R154 ;  /* 0x00000654ff9a9816 */ /* 0x000fe2000000009a */
[-CC-:B------:R-:W-:Y:S01]  /*14ae0*/  FFMA.FTZ R162, R162, R14.reuse, -R206.reuse ;  /* 0x0000000ea2a27223 */ /* 0x180fe200000108ce */
[-CC-:B------:R-:W-:Y:S01]  /*14af0*/  FFMA.FTZ R203, R166, R14.reuse, -R206.reuse ;  /* 0x0000000ea6cb7223 */ /* 0x180fe200000108ce */
[-CC-:B------:R-:W-:Y:S01]  /*14b00*/  FFMA.FTZ R166, R167, R14.reuse, -R206.reuse ;  /* 0x0000000ea7a67223 */ /* 0x180fe200000108ce */
[----:B------:R1:W-:Y:S01]  /*14b10*/  @!P1 SYNCS.ARRIVE.TRANS64.RED.A1T0 RZ, [R154+URZ], RZ ;  /* 0x000000ff9aff99a7 */ /* 0x0003e2000810043f */
[-CC-:B------:R-:W-:Y:S01]  /*14b20*/  FFMA.FTZ R163, R163, R14.reuse, -R206.reuse ;  /* 0x0000000ea3a37223 */ /* 0x180fe200000108ce */
[-CC-:B------:R-:W-:Y:S01]  /*14b30*/  FFMA.FTZ R167, R170, R14.reuse, -R206.reuse ;  /* 0x0000000eaaa77223 */ /* 0x180fe200000108ce */
[----:B------:R-:W2:Y:S01]  /*14b40*/  MUFU.EX2 R165, R165 ;  /* 0x000000a500a57308 */ /* 0x000ea20000000800 */
[-CC-:B------:R-:W-:Y:S01]  /*14b50*/  FFMA.FTZ R174, R174, R14.reuse, -R206.reuse ;  /* 0x0000000eaeae7223 */ /* 0x180fe200000108ce */
[-CC-:B------:R-:W-:Y:S01]  /*14b60*/  FFMA.FTZ R175, R175, R14.reuse, -R206.reuse ;  /* 0x0000000eafaf7223 */ /* 0x180fe200000108ce */
[-CC-:B------:R-:W-:Y:S01]  /*14b70*/  FFMA.FTZ R182, R182, R14.reuse, -R206.reuse ;  /* 0x0000000eb6b67223 */ /* 0x180fe200000108ce */
[----:B------:R-:W-:Y:S01]  /*14b80*/  FFMA.FTZ R183, R183, R14, -R206 ;  /* 0x0000000eb7b77223 */ /* 0x000fe200000108ce */
[----:B-1----:R-:W-:-:S02]  /*14b90*/  @!P3 IMAD R154, R204, 0x40, R193 ;  /* 0x00000040cc9ab824 */ /* 0x002fc400078e02c1 */
[----:B------:R-:W-:Y:S01]  /*14ba0*/  FFMA.FTZ R204, R171, R14, -R206 ;  /* 0x0000000eabcc7223 */ /* 0x000fe200000108ce */
[-C--:B------:R-:W-:Y:S01]  /*14bb0*/  FMUL.FTZ R144, R144, R202.reuse ;  /* 0x000000ca90907220 */ /* 0x080fe20000410000 */
[----:B------:R-:W1:Y:S01]  /*14bc0*/  MUFU.EX2 R155, R155 ;  /* 0x0000009b009b7308 */ /* 0x000e620000000800 */
[----:B------:R-:W-:Y:S02]  /*14bd0*/  @!P3 IMAD R154, R154, 0x4, R18 ;  /* 0x000000049a9ab824 */ /* 0x000fe400078e0212 */
[-C--:B------:R-:W-:Y:S01]  /*14be0*/  FMUL.FTZ R145, R145, R202.reuse ;  /* 0x000000ca91917220 */ /* 0x080fe20000410000 */
[-C--:B------:R-:W-:Y:S01]  /*14bf0*/  FMUL.FTZ R148, R148, R202.reuse ;  /* 0x000000ca94947220 */ /* 0x080fe20000410000 */
[----:B------:R-:W-:Y:S01]  /*14c00*/  FMUL.FTZ R149, R149, R202 ;  /* 0x000000ca95957220 */ /* 0x000fe20000410000 */
[-C--:B0-----:R-:W-:Y:S01]  /*14c10*/  FMUL.FTZ R26, R26, R164.reuse ;  /* 0x000000a41a1a7220 */ /* 0x081fe20000410000 */
[----:B------:R-:W-:Y:S01]  /*14c20*/  @!P3 STS [R154+0x38400], R202 ;  /* 0x038400ca9a00b388 */ /* 0x000fe20000000800 */
[----:B------:R-:W-:Y:S01]  /*14c30*/  FMUL.FTZ R27, R27, R164 ;  /* 0x000000a41b1b7220 */ /* 0x000fe20000410000 */
[----:B------:R-:W0:Y:S01]  /*14c40*/  MUFU.EX2 R158, R158 ;  /* 0x0000009e009e7308 */ /* 0x000e220000000800 */
[----:B--2---:R-:W-:Y:S01]  /*14c50*/  FFMA.FTZ R8, R164, R8, R165 ;  /* 0x00000008a4087223 */ /* 0x004fe200000100a5 */
[----:B------:R2:W-:Y:S01]  /*14c60*/  @!P3 STS [R154+0x38420], R164 ;  /* 0x038420a49a00b388 */ /* 0x0005e20000000800 */
        /* <DEDUP_REMOVED lines=8> */
[----:B------:R-:W-:Y:S01]  /*14cf0*/  FMUL.FTZ R43, R43, R164 ;  /* 0x000000a42b2b7220 */ /* 0x000fe20000410000 */
[----:B--2---:R-:W-:Y:S01]  /*14d00*/  FFMA.FTZ R154, R202, R0, R152 ;  /* 0x00000000ca9a7223 */ /* 0x004fe20000010098 */
[----:B------:R-:W-:Y:S01]  /*14d10*/  F2FP.F16.F32.PACK_AB R152, R153, R152 ;  /* 0x000000989998723e */ /* 0x000fe200000000ff */
[-C--:B------:R-:W-:Y:S01]  /*14d20*/  FMUL.FTZ R46, R46, R164.reuse ;  /* 0x000000a42e2e7220 */ /* 0x080fe20000410000 */
[-C--:B------:R-:W-:Y:S01]  /*14d30*/  FMUL.FTZ R47, R47, R164.reuse ;  /* 0x000000a42f2f7220 */ /* 0x080fe20000410000 */
[----:B------:R-:W-:Y:S01]  /*14d40*/  FADD.FTZ R154, R153, R154 ;  /* 0x0000009a999a7221 */ /* 0x000fe20000010000 */
[----:B------:R2:W-:Y:S01]  /*14d50*/  MUFU.EX2 R170, R166 ;  /* 0x000000a600aa7308 */ /* 0x0005e20000000800 */
[-C--:B------:R-:W-:Y:S01]  /*14d60*/  FMUL.FTZ R50, R50, R164.reuse ;  /* 0x000000a432327220 */ /* 0x080fe20000410000 */
[-C--:B------:R-:W-:Y:S01]  /*14d70*/  FMUL.FTZ R51, R51, R164.reuse ;  /* 0x000000a433337220 */ /* 0x080fe20000410000 */
[----:B------:R-:W-:Y:S01]  /*14d80*/  FADD.FTZ R154, R156, R154 ;  /* 0x0000009a9c9a7221 */ /* 0x000fe20000010000 */
[-C--:B------:R-:W-:Y:S01]  /*14d90*/  FMUL.FTZ R54, R54, R164.reuse ;  /* 0x000000a436367220 */ /* 0x080fe20000410000 */
[-C--:B------:R-:W-:Y:S01]  /*14da0*/  FMUL.FTZ R55, R55, R164.reuse ;  /* 0x000000a437377220 */ /* 0x080fe20000410000 */
[----:B------:R-:W-:Y:S01]  /*14db0*/  FMUL.FTZ R58, R58, R164 ;  /* 0x000000a43a3a7220 */ /* 0x000fe20000410000 */
[----:B------:R-:W-:Y:S01]  /*14dc0*/  FADD.FTZ R153, R157, R154 ;  /* 0x0000009a9d997221 */ /* 0x000fe20000010000 */
[----:B------:R-:W4:Y:S01]  /*14dd0*/  MUFU.EX2 R162, R162 ;  /* 0x000000a200a27308 */ /* 0x000f220000000800 */
[-CC-:B--2---:R-:W-:Y:S01]  /*14de0*/  FFMA.FTZ R166, R178, R14.reuse, -R206.reuse ;  /* 0x0000000eb2a67223 */ /* 0x184fe200000108ce */
[----:B------:R-:W-:Y:S01]  /*14df0*/  FFMA.FTZ R178, R179, R14, -R206 ;  /* 0x0000000eb3b27223 */ /* 0x000fe200000108ce */
[----:B------:R-:W-:Y:S01]  /*14e00*/  FADD.FTZ R153, R207, R153 ;  /* 0x00000099cf997221 */ /* 0x000fe20000010000 */
[----:B------:R-:W-:Y:S01]  /*14e10*/  F2FP.F16.F32.PACK_AB R154, R157, R156 ;  /* 0x0000009c9d9a723e */ /* 0x000fe200000000ff */
        /* <DEDUP_REMOVED lines=12> */
[----:B--2---:R-:W-:Y:S01]  /*14ee0*/  FADD.FTZ R167, R161, R153 ;  /* 0x00000099a1a77221 */ /* 0x004fe20000010000 */
[----:B-1----:R-:W-:Y:S01]  /*14ef0*/  FADD.FTZ R153, R155, R8 ;  /* 0x000000089b997221 */ /* 0x002fe20000010000 */
[-C--:B------:R-:W-:Y:S01]  /*14f00*/  FMUL.FTZ R78, R78, R164.reuse ;  /* 0x000000a44e4e7220 */ /* 0x080fe20000410000 */
[----:B------:R-:W-:Y:S01]  /*14f10*/  FMUL.FTZ R79, R79, R164 ;  /* 0x000000a44f4f7220 */ /* 0x000fe20000410000 */
[----:B------:R-:W-:Y:S01]  /*14f20*/  FADD.FTZ R202, R160, R167 ;  /* 0x000000a7a0ca7221 */ /* 0x000fe20000010000 */
[----:B0-----:R-:W-:Y:S01]  /*14f30*/  FADD.FTZ R157, R158, R153 ;  /* 0x000000999e9d7221 */ /* 0x001fe20000010000 */
[----:B------:R-:W-:Y:S01]  /*14f40*/  F2FP.F16.F32.PACK_AB R153, R155, R165 ;  /* 0x000000a59b99723e */ /* 0x000fe200000000ff */
[----:B------:R-:W0:Y:S01]  /*14f50*/  MUFU.EX2 R203, R203 ;  /* 0x000000cb00cb7308 */ /* 0x000e220000000800 */
[C---:B---3--:R-:W-:Y:S01]  /*14f60*/  F2FP.F16.F32.PACK_AB R155, R159.reuse, R158 ;  /* 0x0000009e9f9b723e */ /* 0x048fe200000000ff */
[----:B------:R-:W-:Y:S01]  /*14f70*/  BAR.SYNC.DEFER_BLOCKING 0xf, 0x100 ;  /* 0x03c4000000007b1d */ /* 0x000fe20000010000 */
[----:B------:R-:W-:Y:S01]  /*14f80*/  FADD.FTZ R157, R159, R157 ;  /* 0x0000009d9f9d7221 */ /* 0x000fe20000010000 */
[----:B------:R-:W-:Y:S01]  /*14f90*/  F2FP.F16.F32.PACK_AB R158, R201, R160 ;  /* 0x000000a0c99e723e */ /* 0x000fe200000000ff */
[-C--:B------:R-:W-:Y:S01]  /*14fa0*/  FMUL.FTZ R82, R82, R164.reuse ;  /* 0x000000a452527220 */ /* 0x080fe20000410000 */
[-C--:B------:R-:W-:Y:S01]  /*14fb0*/  FMUL.FTZ R83, R83, R164.reuse ;  /* 0x000000a453537220 */ /* 0x080fe20000410000 */
[----:B----4-:R-:W-:Y:S01]  /*14fc0*/  FADD.FTZ R157, R162, R157 ;  /* 0x0000009da29d7221 */ /* 0x010fe20000010000 */
[----:B------:R-:W-:Y:S01]  /*14fd0*/  MUFU.EX2 R172, R172 ;  /* 0x000000ac00ac7308 */ /* 0x000fe20000000800 */
[-C--:B------:R-:W-:Y:S01]  /*14fe0*/  FMUL.FTZ R86, R86, R164.reuse ;  /* 0x000000a456567220 */ /* 0x080fe20000410000 */
[----:B------:R-:W-:Y:S01]  /*14ff0*/  FMUL.FTZ R87, R87, R164 ;  /* 0x000000a457577220 */ /* 0x000fe20000410000 */
[C---:B-----5:R-:W-:Y:S01]  /*15000*/  FADD.FTZ R179, R163.reuse, R157 ;  /* 0x0000009da3b37221 */ /* 0x060fe20000010000 */
[----:B------:R-:W-:Y:S01]  /*15010*/  F2FP.F16.F32.PACK_AB R157, R163, R162 ;  /* 0x000000a2a39d723e */ /* 0x000fe200000000ff */
        /* <DEDUP_REMOVED lines=38> */
[----:B------:R-:W-:Y:S01]  /*15280*/  F2FP.F16.F32.PACK_AB R160, R169, R168 ;  /* 0x000000a8a9a0723e */ /* 0x000fe200000000ff */
[----:B------:R2:W-:Y:S01]  /*15290*/  STSM.16.M88.4 [R199+0x36400], R152 ;  /* 0x03640098c7007844 */ /* 0x0005e20000000200 */
[----:B0-----:R-:W-:Y:S01]  /*152a0*/  F2FP.F16.F32.PACK_AB R161, R0, R171 ;  /* 0x000000ab00a1723e */ /* 0x001fe200000000ff */
[----:B------:R-:W-:Y:S01]  /*152b0*/  FADD.FTZ R179, R203, R179 ;  /* 0x000000b3cbb37221 */ /* 0x000fe20000010000 */
[----:B------:R-:W-:Y:S01]  /*152c0*/  F2FP.F16.F32.PACK_AB R162, R173, R172 ;  /* 0x000000acada2723e */ /* 0x000fe200000000ff */
[----:B------:R-:W0:Y:S01]  /*152d0*/  MUFU.EX2 R177, R177 ;  /* 0x000000b100b17308 */ /* 0x000e220000000800 */
[----:B-1----:R-:W-:Y:S01]  /*152e0*/  F2FP.F16.F32.PACK_AB R163, R175, R174 ;  /* 0x000000aeafa3723e */ /* 0x002fe200000000ff */
[----:B------:R1:W-:Y:S01]  /*152f0*/  STSM.16.M88.4 [R216], R156 ;  /* 0x0000009cd8007844 */ /* 0x0003e20000000200 */
[----:B------:R-:W-:Y:S01]  /*15300*/  FADD.FTZ R202, R201, R202 ;  /* 0x000000cac9ca7221 */ /* 0x000fe20000010000 */
[----:B------:R-:W-:Y:S01]  /*15310*/  FADD.FTZ R179, R170, R179 ;  /* 0x000000b3aab37221 */ /* 0x000fe20000010000 */
[----:B------:R-:W-:Y:S01]  /*15320*/  @!P1 VIADD R21, R21, 0x38860 ;  /* 0x0003886015159836 */ /* 0x000fe20000000000 */
[----:B------:R1:W-:Y:S01]  /*15330*/  STSM.16.M88.4 [R214], R160 ;  /* 0x000000a0d6007844 */ /* 0x0003e20000000200 */
[----:B------:R-:W-:Y:S01]  /*15340*/  FADD.FTZ R202, R168, R202 ;  /* 0x000000caa8ca7221 */ /* 0x000fe20000010000 */
[----:B------:R-:W3:Y:S01]  /*15350*/  MUFU.EX2 R180, R180 ;  /* 0x000000b400b47308 */ /* 0x000ee20000000800 */
[----:B------:R-:W-:Y:S01]  /*15360*/  FADD.FTZ R179, R171, R179 ;  /* 0x000000b3abb37221 */ /* 0x000fe20000010000 */
[----:B------:R-:W-:Y:S01]  /*15370*/  @!P1 PRMT R21, RZ, 0x654, R21 ;  /* 0x00000654ff159816 */ /* 0x000fe20000000015 */
[----:B------:R-:W-:Y:S01]  /*15380*/  FADD.FTZ R202, R169, R202 ;  /* 0x000000caa9ca7221 */ /* 0x000fe20000010000 */
[----:B------:R-:W-:-:S02]  /*15390*/  IMAD.MOV.U32 R204, RZ, RZ, R19 ;  /* 0x000000ffffcc7224 */ /* 0x000fc400078e0013 */
[----:B------:R-:W-:Y:S01]  /*153a0*/  FADD.FTZ R179, R0, R179 ;  /* 0x000000b300b37221 */ /* 0x000fe20000010000 */
[----:B------:R-:W-:Y:S02]  /*153b0*/  IMAD.MOV.U32 R203, RZ, RZ, R20 ;  /* 0x000000ffffcb7224 */ /* 0x000fe400078e0014 */
[----:B------:R-:W-:Y:S01]  /*153c0*/  FADD.FTZ R202, R172, R202 ;  /* 0x000000caacca7221 */ /* 0x000fe20000010000 */
[----:B------:R-:W4:Y:S01]  /*153d0*/  MUFU.EX2 R181, R181 ;  /* 0x000000b500b57308 */ /* 0x000f220000000800 */
[----:B0-----:R-:W-:Y:S01]  /*153e0*/  F2FP.F16.F32.PACK_AB R164, R177, R176 ;  /* 0x000000b0b1a4723e */ /* 0x001fe200000000ff */
[----:B------:R-:W-:Y:S01]  /*153f0*/  FADD.FTZ R179, R174, R179 ;  /* 0x000000b3aeb37221 */ /* 0x000fe20000010000 */
[----:B------:R-:W-:-:S03]  /*15400*/  FADD.FTZ R202, R173, R202 ;  /* 0x000000caadca7221 */ /* 0x000fc60000010000 */
[----:B------:R-:W-:Y:S01]  /*15410*/  FADD.FTZ R179, R175, R179 ;  /* 0x000000b3afb37221 */ /* 0x000fe20000010000 */
[----:B------:R-:W-:Y:S01]  /*15420*/  FADD.FTZ R202, R176, R202 ;  /* 0x000000cab0ca7221 */ /* 0x000fe20000010000 */
[----:B------:R4:W0:Y:S03]  /*15430*/  MUFU.EX2 R8, R166 ;  /* 0x000000a600087308 */ /* 0x0008260000000800 */
[----:B------:R-:W-:-:S04]  /*15440*/  FADD.FTZ R202, R177, R202 ;  /* 0x000000cab1ca7221 */ /* 0x000fc80000010000 */
[----:B---3--:R-:W-:Y:S01]  /*15450*/  FADD.FTZ R202, R180, R202 ;  /* 0x000000cab4ca7221 */ /* 0x008fe20000010000 */
[----:B------:R-:W3:Y:S01]  /*15460*/  MUFU.EX2 R178, R178 ;  /* 0x000000b200b27308 */ /* 0x000ee20000000800 */
[C---:B----4-:R-:W-:Y:S02]  /*15470*/  F2FP.F16.F32.PACK_AB R166, R181.reuse, R180 ;  /* 0x000000b4b5a6723e */ /* 0x050fe400000000ff */
[----:B------:R-:W-:Y:S01]  /*15480*/  FADD.FTZ R0, R181, R202 ;  /* 0x000000cab5007221 */ /* 0x000fe20000010000 */
[----:B------:R-:W-:-:S04]  /*15490*/  IMAD.MOV.U32 R202, RZ, RZ, R9 ;  /* 0x000000ffffca7224 */ /* 0x000fc800078e0009 */
[----:B------:R-:W4:Y:S01]  /*154a0*/  MUFU.EX2 R182, R182 ;  /* 0x000000b600b67308 */ /* 0x000f220000000800 */
[----:B0-----:R-:W-:-:S07]  /*154b0*/  FADD.FTZ R179, R8, R179 ;  /* 0x000000b308b37221 */ /* 0x001fce0000010000 */
[----:B------:R-:W0:Y:S01]  /*154c0*/  MUFU.EX2 R183, R183 ;  /* 0x000000b700b77308 */ /* 0x000e220000000800 */
[C---:B---3--:R-:W-:Y:S01]  /*154d0*/  F2FP.F16.F32.PACK_AB R165, R178.reuse, R8 ;  /* 0x00000008b2a5723e */ /* 0x048fe200000000ff */
[----:B------:R-:W-:-:S04]  /*154e0*/  FADD.FTZ R179, R178, R179 ;  /* 0x000000b3b2b37221 */ /* 0x000fc80000010000 */
[----:B----4-:R-:W-:Y:S01]  /*154f0*/  FADD.FTZ R179, R182, R179 ;  /* 0x000000b3b6b37221 */ /* 0x010fe20000010000 */
[----:B0-----:R-:W-:-:S03]  /*15500*/  F2FP.F16.F32.PACK_AB R167, R183, R182 ;  /* 0x000000b6b7a7723e */ /* 0x001fc600000000ff */
[----:B------:R-:W-:Y:S02]  /*15510*/  FADD.FTZ R8, R183, R179 ;  /* 0x000000b3b7087221 */ /* 0x000fe40000010000 */
[----:B------:R1:W-:Y:S01]  /*15520*/  STSM.16.M88.4 [R215], R164 ;  /* 0x000000a4d7007844 */ /* 0x0003e20000000200 */
[----:B------:R-:W-:-:S06]  /*15530*/  WARPGROUP.ARRIVE ;  /* 0x00000000000079c5 */ /* 0x000fcc0000000000 */
[----:B------:R-:W-:Y:S03]  /*15540*/  HGMMA.64x256x16.F32 R24, R152, gdesc[UR4].tnspB, R24, gsb0 ;  /* 0x43e0000498187df0 */ /* 0x000fe60008000818 */
[----:B------:R-:W-:Y:S02]  /*15550*/  WARPGROUP.DEPBAR.LE gsb0, 0x0 ;  /* 0x00008000000079c5 */ /* 0x000fe40000010000 */
[----:B--2---:R-:W-:Y:S01]  /*15560*/  VIADD R152, R200, 0x80 ;  /* 0x00000080c8987836 */ /* 0x004fe20000000000 */
[----:B------:R-:W-:Y:S01]  /*15570*/  WARPGROUP.ARRIVE ;  /* 0x00000000000079c5 */ /* 0x000fe20000000000 */
[----:B------:R-:W-:-:S03]  /*15580*/  IMAD.MOV.U32 R153, RZ, RZ, 0x40000040 ;  /* 0x40000040ff997424 */ /* 0x000fc600078e00ff */
[----:B------:R-:W-:Y:S01]  /*15590*/  R2UR UR6, R152 ;  /* 0x00000000980672ca */ /* 0x000fe200000e0000 */
[----:B------:R-:W-:Y:S01]  /*155a0*/  VIADD R152, R200, 0x100 ;  /* 0x00000100c8987836 */ /* 0x000fe20000000000 */
[----:B------:R-:W-:Y:S01]  /*155b0*/  R2UR UR7, R153 ;  /* 0x00000000990772ca */ /* 0x000fe200000e0000 */
[----:B------:R-:W-:-:S15]  /*155c0*/  IMAD.MOV.U32 R153, RZ, RZ, 0x40000040 ;  /* 0x40000040ff997424 */ /* 0x000fde00078e00ff */
        /* <DEDUP_REMOVED lines=27> */
.L_x_6627:
[----:B------:R-:W-:Y:S05]  /*15780*/  BSYNC B0 ;  /* 0x0000000000007941 */ /* 0x000fea0003800000 */
.L_x_6626:
[----:B------:R-:W-:Y:S01]  /*15790*/  ISETP.GE.AND P2, PT, R15, R219, PT ;  /* 0x000000db0f00720c */ /* 0x000fe20003f46270 */
[----:B------:R-:W-:-:S12]  /*157a0*/  BSSY B0, `(.L_x_6639) ;  /* 0x00003cf000007945 */ /* 0x000fd80003800000 */
[----:B------:R-:W-:Y:S05]  /*157b0*/  @!P2 BRA `(.L_x_6640) ;  /* 0x0000003c0034a947 */ /* 0x000fea0003800000 */
[----:B------:R-:W-:Y:S02]  /*157c0*/  IMAD.MOV.U32 R200, RZ, RZ, R20 ;  /* 0x000000ffffc87224 */ /* 0x000fe400078e0014 */
[----:B------:R-:W-:Y:S02]  /*157d0*/  IMAD.MOV.U32 R202, RZ, RZ, R9 ;  /* 0x000000ffffca7224 */ /* 0x000fe400078e0009 */
[----:B--2---:R-:W-:-:S07]  /*157e0*/  IMAD.MOV.U32 R201, RZ, RZ, R19 ;  /* 0x000000ffffc97224 */ /* 0x004fce00078e0013 */
.L_x_6659:
[----:B------:R-:W-:-:S05]  /*157f0*/  VIADD R19, R201, 0x1 ;  /* 0x00000001c9137836 */ /* 0x000fca0000000000 */
[----:B------:R-:W-:-:S04]  /*15800*/  ISETP.NE.AND P2, PT, R19, 0x2, PT ;  /* 0x000000021300780c */ /* 0x000fc80003f45270 */
[----:B------:R-:W-:Y:S02]  /*15810*/  SEL R9, RZ, 0x1, P2 ;  /* 0x00000001ff097807 */ /* 0x000fe40001000000 */
[----:B------:R-:W-:Y:S02]  /*15820*/  SEL R19, R19, RZ, P2 ;  /* 0x000000ff13137207 */ /* 0x000fe40001000000 */
[----:B------:R-:W-:Y:S01]  /*15830*/  LOP3.LUT R22, R22, R9, RZ, 0x3c, !PT ;  /* 0x0000000916167212 */ /* 0x000fe200078e3cff */
[----:B------:R-:W-:Y:S06]  /*15840*/  @!P0 BRA `(.L_x_6641) ;  /* 0x0000000000048947 */ /* 0x000fec0003800000 */
[----:B------:R-:W-:Y:S01]  /*15850*/  BPT.TRAP 0x1 ;  /* 0x000000040000795c */ /* 0x000fe20000300000 */
.L_x_6641:
[----:B-1----:R-:W-:Y:S01]  /*15860*/  IMAD R21, R19, 0x8, R18 ;  /* 0x0000000813157824 */ /* 0x002fe200078e0212 */
[----:B------:R-:W-:-:S04]  /*15870*/  SHF.L.U32 R9, R22, 0x1f, RZ ;  /* 0x0000001f16097819 */ /* 0x000fc800000006ff */
[----:B------:R0:W1:Y:S01]  /*15880*/  SYNCS.PHASECHK.TRANS64.TRYWAIT P2, [R21+URZ+0x38830], R9 ;  /* 0x03883009150075a7 */ /* 0x000062000804017f */
[----:B------:R-:W-:Y:S05]  /*15890*/  @!P0 BRA `(.L_x_6642) ;  /* 0x0000000000048947 */ /* 0x000fea0003800000 */
[----:B------:R-:W-:Y:S01]  /*158a0*/  BPT.TRAP 0x1 ;  /* 0x000000040000795c */ /* 0x000fe20000300000 */
.L_x_6642:
[----:B------:R-:W-:Y:S01]  /*158b0*/  BSSY B1, `(.L_x_6643) ;  /* 0x0000006000017945 */ /* 0x000fe20003800000 */
[----:B------:R-:W-:Y:S02]  /*158c0*/  IMAD R156, R19, 0x200, R191 ;  /* 0x00000200139c7824 */ /* 0x000fe400078e02bf */
[----:B------:R-:W-:Y:S01]  /*158d0*/  IMAD.MOV.U32 R157, RZ, RZ, 0x40000040 ;  /* 0x40000040ff9d7424 */ /* 0x000fe200078e00ff */
[----:B-1----:R-:W-:Y:S06]  /*158e0*/  @P2 BRA `(.L_x_6644) ;  /* 0x0000000000082947 */ /* 0x002fec0003800000 */
[----:B------:R-:W1:Y:S02]  /*158f0*/  SYNCS.PHASECHK.TRANS64.TRYWAIT P2, [R21+URZ+0x38830], R9 ;  /* 0x03883009150075a7 */ /* 0x000e64000804017f */
[----:B-1----:R-:W-:Y:S05]  /*15900*/  @!P2 BRA `(.L_x_6645) ;  /* 0x0000014c00b0a947 */ /* 0x002fea0003800000 */
.L_x_6644:
[----:B------:R-:W-:Y:S05]  /*15910*/  BSYNC B1 ;  /* 0x0000000000017941 */ /* 0x000fea0003800000 */
.L_x_6643:
        /* <DEDUP_REMOVED lines=36> */
.L_x_6646:
[----:B------:R2:W3:Y:S01]  /*15b60*/  SYNCS.PHASECHK.TRANS64.TRYWAIT P2, [R21+URZ+0x38850], R9 ;  /* 0x03885009150075a7 */ /* 0x0004e2000804017f */
[----:B------:R-:W-:Y:S05]  /*15b70*/  @!P0 BRA `(.L_x_6647) ;  /* 0x0000000000048947 */ /* 0x000fea0003800000 */
[----:B------:R-:W-:Y:S01]  /*15b80*/  BPT.TRAP 0x1 ;  /* 0x000000040000795c */ /* 0x000fe20000300000 */
.L_x_6647:
[----:B------:R-:W-:Y:S04]  /*15b90*/  BSSY B1, `(.L_x_6648) ;  /* 0x0000004000017945 */ /* 0x000fe80003800000 */
[----:B---3--:R-:W-:Y:S05]  /*15ba0*/  @P2 BRA `(.L_x_6649) ;  /* 0x0000000000082947 */ /* 0x008fea0003800000 */
[----:B------:R-:W3:Y:S02]  /*15bb0*/  SYNCS.PHASECHK.TRANS64.TRYWAIT P2, [R21+URZ+0x38850], R9 ;  /* 0x03885009150075a7 */ /* 0x000ee4000804017f */
[----:B---3--:R-:W-:Y:S05]  /*15bc0*/  @!P2 BRA `(.L_x_6650) ;  /* 0x0000014c0014a947 */ /* 0x008fea0003800000 */
.L_x_6649:
[----:B------:R-:W-:Y:S05]  /*15bd0*/  BSYNC B1 ;  /* 0x0000000000017941 */ /* 0x000fea0003800000 */
.L_x_6648:
        /* <DEDUP_REMOVED lines=20> */
[----:B------:R-:W-:Y:S01]  /*15d20*/  IMAD.MOV.U32 R211, RZ, RZ, 0x40000040 ;  /* 0x40000040ffd37424 */ /* 0x000fe200078e00ff */
[----:B------:R-:W-:Y:S01]  /*15d30*/  R2UR UR6, R206 ;  /* 0x00000000ce0672ca */ /* 0x000fe200000e0000 */
[----:B------:R-:W-:Y:S01]  /*15d40*/  VIADD R206, R2, 0x4 ;  /* 0x0000000402ce7836 */ /* 0x000fe20000000000 */
[----:B------:R-:W-:Y:S01]  /*15d50*/  R2UR UR7, R207 ;  /* 0x00000000cf0772ca */ /* 0x000fe200000e0000 */
[----:B------:R-:W-:Y:S02]  /*15d60*/  IMAD.MOV.U32 R207, RZ, RZ, 0x40000040 ;  /* 0x40000040ffcf7424 */ /* 0x000fe400078e00ff */
[----:B------:R-:W-:Y:S01]  /*15d70*/  IMAD.MOV.U32 R213, RZ, RZ, 0x40000040 ;  /* 0x40000040ffd57424 */ /* 0x000fe200078e00ff */
[----:B----4-:R-:W-:-:S05]  /*15d80*/  SHF.R.U32.HI R14, RZ, 0x7, R14 ;  /* 0x00000007ff0e7819 */ /* 0x010fca000001160e */
[----:B0123--:R-:W0:Y:S02]  /*15d90*/  SHFL.IDX PT, R9, R14, RZ, 0x1f ;  /* 0x00001fff0e097589 */ /* 0x00fe2400000e0000 */
[----:B0-----:R-:W-:Y:S01]  /*15da0*/  ISETP.GT.AND P2, PT, R9, 0x7f, PT ;  /* 0x0000007f0900780c */ /* 0x001fe20003f44270 */
[----:B------:R-:W-:-:S03]  /*15db0*/  IMAD.MOV.U32 R9, RZ, RZ, 0x4 ;  /* 0x00000004ff097424 */ /* 0x000fc600078e00ff */
[----:B------:R-:W-:Y:S02]  /*15dc0*/  SEL R20, RZ, 0x2, !P2 ;  /* 0x00000002ff147807 */ /* 0x000fe40005000000 */
[C---:B------:R-:W-:Y:S02]  /*15dd0*/  SEL R14, R9.reuse, 0x2, P2 ;  /* 0x00000002090e7807 */ /* 0x040fe40001000000 */
[----:B------:R-:W-:Y:S02]  /*15de0*/  SEL R9, R9, 0x6, !P2 ;  /* 0x0000000609097807 */ /* 0x000fe40005000000 */
[----:B------:R-:W-:Y:S01]  /*15df0*/  SEL R208, R208, 0x26, P2 ;  /* 0x00000026d0d07807 */ /* 0x000fe20001000000 */
[----:B------:R-:W-:Y:S01]  /*15e00*/  IMAD.IADD R210, R212, 0x1, R14 ;  /* 0x00000001d4d27824 */ /* 0x000fe200078e020e */
[----:B------:R-:W-:Y:S02]  /*15e10*/  SEL R209, R209, 0x980, P2 ;  /* 0x00000980d1d17807 */ /* 0x000fe40001000000 */
[----:B------:R-:W-:-:S02]  /*15e20*/  LOP3.LUT R208, R208, 0x6, RZ, 0xc0, !PT ;  /* 0x00000006d0d07812 */ /* 0x000fc400078ec0ff */
        /* <DEDUP_REMOVED lines=281> */
[----:B------:R-:W-:Y:S01]  /*16fc0*/  IMAD.IADD R203, R218, 0x1, R195 ;  /* 0x00000001dacb7824 */ /* 0x000fe200078e02c3 */
[----:B------:R-:W-:Y:S02]  /*16fd0*/  WARPGROUP.DEPBAR.LE gsb0, 0x0 ;  /* 0x00008000000079c5 */ /* 0x000fe40000010000 */
[----:B------:R-:W-:-:S07]  /*16fe0*/  WARPGROUP.ARRIVE ;  /* 0x00000000000079c5 */ /* 0x000fce0000000000 */
[----:B------:R-:W-:Y:S01]  /*16ff0*/  HGMMA.64x64x16.F32 R152, gdesc[UR4], R152, gsb0 ;  /* 0x00e00000049879f0 */ /* 0x000fe20008000898 */
[----:B------:R-:W-:Y:S01]  /*17000*/  R2UR UR4, R206 ;  /* 0x00000000ce0472ca */ /* 0x000fe200000e0000 */
[----:B------:R-:W-:Y:S01]  /*17010*/  IMAD.IADD R206, R205, 0x1, R9 ;  /* 0x00000001cdce7824 */ /* 0x000fe200078e0209 */
[----:B------:R-:W-:Y:S01]  /*17020*/  R2UR UR5, R207 ;  /* 0x00000000cf0572ca */ /* 0x000fe200000e0000 */
[----:B------:R-:W-:Y:S01]  /*17030*/  IMAD.MOV.U32 R207, RZ, RZ, 0x40000040 ;  /* 0x40000040ffcf7424 */ /* 0x000fe200078e00ff */
[----:B------:R-:W0:Y:S02]  /*17040*/  @P5 LDC R205, c[0x0][0x450] ;  /* 0x00011400ffcd5b82 */ /* 0x000e240000000800 */
        /* <DEDUP_REMOVED lines=9> */
[----:B------:R-:W-:Y:S02]  /*170e0*/  R2UR UR4, R206 ;  /* 0x00000000ce0472ca */ /* 0x000fe400000e0000 */
[----:B------:R-:W-:Y:S01]  /*170f0*/  R2UR UR5, R207 ;  /* 0x00000000cf0572ca */ /* 0x000fe200000e0000 */
[----:B------:R-:W1:Y:S01]  /*17100*/  @P5 LDC R206, c[0x0][0x44c] ;  /* 0x00011300ffce5b82 */ /* 0x000e620000000800 */
[----:B------:R-:W-:Y:S01]  /*17110*/  R2UR UR6, R208 ;  /* 0x00000000d00672ca */ /* 0x000fe200000e0000 */
[----:B------:R-:W-:Y:S01]  /*17120*/  VIADD R208, R2, 0xe00 ;  /* 0x00000e0002d07836 */ /* 0x000fe20000000000 */
[----:B------:R-:W-:Y:S01]  /*17130*/  R2UR UR7, R209 ;  /* 0x00000000d10772ca */ /* 0x000fe200000e0000 */
[----:B------:R-:W-:Y:S02]  /*17140*/  IMAD.MOV.U32 R207, RZ, RZ, 0x40000040 ;  /* 0x40000040ffcf7424 */ /* 0x000fe400078e00ff */
[----:B------:R-:W-:-:S02]  /*17150*/  IMAD.MOV.U32 R209, RZ, RZ, 0x40000040 ;  /* 0x40000040ffd17424 */ /* 0x000fc400078e00ff */
[----:B-1----:R-:W-:-:S05]  /*17160*/  @P5 IMAD.HI.U32 R206, R203, R206, RZ ;  /* 0x000000cecbce5227 */ /* 0x002fca00078e00ff */
[----:B0-----:R-:W-:Y:S01]  /*17170*/  @P5 SHF.R.U32.HI R203, RZ, R205, R206 ;  /* 0x000000cdffcb5219 */ /* 0x001fe200000116ce */
[----:B------:R-:W-:Y:S02]  /*17180*/  IMAD.IADD R206, R208, 0x1, R20 ;  /* 0x00000001d0ce7824 */ /* 0x000fe400078e0214 */
[----:B------:R-:W-:-:S05]  /*17190*/  IMAD.MOV.U32 R205, RZ, RZ, 0x40 ;  /* 0x00000040ffcd7424 */ /* 0x000fca00078e00ff */
[----:B------:R-:W-:-:S04]  /*171a0*/  SEL R205, R205, 0x3e, P2 ;  /* 0x0000003ecdcd7807 */ /* 0x000fc80001000000 */
[----:B------:R-:W-:Y:S01]  /*171b0*/  LOP3.LUT R205, R205, 0x6, RZ, 0xc0, !PT ;  /* 0x00000006cdcd7812 */ /* 0x000fe200078ec0ff */
[----:B------:R-:W-:Y:S02]  /*171c0*/  WARPGROUP.DEPBAR.LE gsb0, 0x0 ;  /* 0x00008000000079c5 */ /* 0x000fe40000010000 */
[----:B------:R-:W-:-:S06]  /*171d0*/  WARPGROUP.ARRIVE ;  /* 0x00000000000079c5 */ /* 0x000fcc0000000000 */
[----:B------:R-:W-:Y:S01]  /*171e0*/  HGMMA.64x64x16.F32 R152, gdesc[UR4], R152, gsb0 ;  /* 0x00e00000049879f0 */ /* 0x000fe20008000898 */
[----:B------:R-:W-:Y:S01]  /*171f0*/  R2UR UR4, R206 ;  /* 0x00000000ce0472ca */ /* 0x000fe200000e0000 */
[C---:B------:R-:W-:Y:S01]  /*17200*/  IMAD.IADD R206, R212.reuse, 0x1, R20 ;  /* 0x00000001d4ce7824 */ /* 0x040fe200078e0214 */
[----:B------:R-:W-:Y:S01]  /*17210*/  R2UR UR5, R207 ;  /* 0x00000000cf0572ca */ /* 0x000fe200000e0000 */
[----:B------:R-:W-:Y:S01]  /*17220*/  IMAD.MOV.U32 R207, RZ, RZ, 0x40000040 ;  /* 0x40000040ffcf7424 */ /* 0x000fe200078e00ff */
[----:B------:R-:W0:Y:S01]  /*17230*/  SHFL.IDX PT, R20, R203, RZ, 0x1c1f ;  /* 0x001c1fffcb147589 */ /* 0x000e2200000e0000 */
[----:B------:R-:W-:Y:S01]  /*17240*/  IMAD.IADD R212, R212, 0x1, R9 ;  /* 0x00000001d4d47824 */ /* 0x000fe200078e0209 */
[----:B------:R-:W-:Y:S01]  /*17250*/  R2UR UR6, R206 ;  /* 0x00000000ce0672ca */ /* 0x000fe200000e0000 */
[----:B------:R-:W-:Y:S01]  /*17260*/  IMAD.IADD R206, R208, 0x1, R14 ;  /* 0x00000001d0ce7824 */ /* 0x000fe200078e020e */
[----:B------:R-:W-:Y:S01]  /*17270*/  R2UR UR7, R207 ;  /* 0x00000000cf0772ca */ /* 0x000fe200000e0000 */
[----:B------:R-:W-:-:S02]  /*17280*/  IMAD.MOV.U32 R207, RZ, RZ, 0x40000040 ;  /* 0x40000040ffcf7424 */ /* 0x000fc400078e00ff */
[----:B------:R-:W-:Y:S02]  /*17290*/  IMAD.IADD R208, R208, 0x1, R9 ;  /* 0x00000001d0d07824 */ /* 0x000fe400078e0209 */
        /* <DEDUP_REMOVED lines=33> */
[----:B------:R-:W-:Y:S02]  /*174b0*/  ULOP3.LUT UR4, URZ, UR45, URZ, 0x33, !UPT ;  /* 0x0000002d3f047292 */ /* 0x000fe4000f8e333f */
[----:B------:R-:W-:Y:S02]  /*174c0*/  WARPGROUP.DEPBAR.LE gsb0, 0x0 ;  /* 0x00008000000079c5 */ /* 0x000fe40000010000 */
[----:B------:R1:W-:Y:S02]  /*174d0*/  @!P1 SYNCS.ARRIVE.TRANS64.RED.A1T0 RZ, [R9+URZ], RZ ;  /* 0x000000ff09ff99a7 */ /* 0x0003e4000810043f */
[----:B-1----:R-:W-:-:S05]  /*174e0*/  IMAD.SHL.U32 R9, R15, 0x40, RZ ;  /* 0x000000400f097824 */ /* 0x002fca00078e00ff */
[----:B------:R-:W-:-:S04]  /*174f0*/  IADD3 R207, -R187, 0x1, -R9 ;  /* 0x00000001bbcf7810 */ /* 0x000fc80007ffe909 */
[----:B------:R-:W-:-:S05]  /*17500*/  IADD3 R207, -R23, R207, R184 ;  /* 0x000000cf17cf7210 */ /* 0x000fca0007ffe1b8 */
[C---:B------:R-:W-:Y:S02]  /*17510*/  VIADD R208, R207.reuse, UR44 ;  /* 0x0000002ccfd07c36 */ /* 0x040fe40008000000 */
[----:B------:R-:W-:Y:S02]  /*17520*/  VIADD R207, R207, UR4 ;  /* 0x00000004cfcf7c36 */ /* 0x000fe40008000000 */
        /* <DEDUP_REMOVED lines=15> */
.L_x_6653:
[----:B------:R-:W-:-:S05]  /*17620*/  IMAD.U32 R209, RZ, RZ, UR39 ;  /* 0x00000027ffd17e24 */ /* 0x000fca000f8e00ff */
[----:B------:R-:W-:-:S13]  /*17630*/  ISETP.NE.AND P2, PT, R209, 0x1, PT ;  /* 0x00000001d100780c */ /* 0x000fda0003f45270 */
[----:B------:R-:W0:Y:S02]  /*17640*/  @P2 LDC.64 R204, c[0x0][0xae0] ;  /* 0x0002b800ffcc2b82 */ /* 0x000e240000000a00 */
[----:B0-----:R-:W-:-:S05]  /*17650*/  @P2 IMAD.HI.U32 R204, R20, R204, RZ ;  /* 0x000000cc14cc2227 */ /* 0x001fca00078e00ff */
[----:B------:R-:W-:-:S07]  /*17660*/  @P2 SHF.R.U32.HI R20, RZ, R205, R204 ;  /* 0x000000cdff142219 */ /* 0x000fce00000116cc */
.L_x_6654:
[----:B------:R-:W-:Y:S05]  /*17670*/  BSYNC B1 ;  /* 0x0000000000017941 */ /* 0x000fea0003800000 */
.L_x_6652:
[----:B------:R-:W-:-:S04]  /*17680*/  IMAD R20, R20, R209, -R9 ;  /* 0x000000d114147224 */ /* 0x000fc800078e0a09 */
[----:B------:R-:W-:-:S05]  /*17690*/  IMAD.IADD R20, R20, 0x1, -R187 ;  /* 0x0000000114147824 */ /* 0x000fca00078e0abb */
[----:B------:R-:W-:Y:S02]  /*176a0*/  VIMNMX R14, R14, R20, !PT ;  /* 0x000000140e0e7248 */ /* 0x000fe40007fe0100 */
[----:B------:R-:W-:-:S07]  /*176b0*/  VIADDMNMX R206, R20, R209, R206, PT ;  /* 0x000000d114ce7246 */ /* 0x000fce00038001ce */
.L_x_6651:
        /* <DEDUP_REMOVED lines=65> */
.L_x_6657:
[----:B------:R-:W-:-:S05]  /*17ad0*/  IMAD.U32 R14, RZ, RZ, UR39 ;  /* 0x00000027ff0e7e24 */ /* 0x000fca000f8e00ff */
[----:B------:R-:W-:-:S13]  /*17ae0*/  ISETP.NE.AND P3, PT, R14, 0x1, PT ;  /* 0x000000010e00780c */ /* 0x000fda0003f65270 */
[----:B------:R-:W0:Y:S02]  /*17af0*/  @P3 LDC.64 R152, c[0x0][0xae0] ;  /* 0x0002b800ff983b82 */ /* 0x000e240000000a00 */
[----:B0-----:R-:W-:-:S05]  /*17b00*/  @P3 IMAD.HI.U32 R152, R203, R152, RZ ;  /* 0x00000098cb983227 */ /* 0x001fca00078e00ff */
[----:B------:R-:W-:-:S07]  /*17b10*/  @P3 SHF.R.U32.HI R203, RZ, R153, R152 ;  /* 0x00000099ffcb3219 */ /* 0x000fce0000011698 */
.L_x_6658:
[----:B------:R-:W-:Y:S05]  /*17b20*/  BSYNC B1 ;  /* 0x0000000000017941 */ /* 0x000fea0003800000 */
.L_x_6656:
[----:B------:R-:W-:-:S04]  /*17b30*/  IMAD R9, R203, R14, -R9 ;  /* 0x0000000ecb097224 */ /* 0x000fc800078e0a09 */
[----:B------:R-:W-:-:S05]  /*17b40*/  IMAD.IADD R9, R9, 0x1, -R187 ;  /* 0x0000000109097824 */ /* 0x000fca00078e0abb */
[----:B------:R-:W-:Y:S02]  /*17b50*/  VIMNMX R207, R207, R9, !PT ;  /* 0x00000009cfcf7248 */ /* 0x000fe40007fe0100 */
[----:B------:R-:W-:-:S07]  /*17b60*/  VIADDMNMX R208, R9, R14, R208, PT ;  /* 0x0000000e09d07246 */ /* 0x000fce00038001d0 */
.L_x_6655:
[----:B------:R-:W-:Y:S01]  /*17b70*/  FMNMX.FTZ R9, R20, R202, !PT ;  /* 0x000000ca14097209 */ /* 0x000fe20007810000 */
[----:B------:R-:W-:-:S03]  /*17b80*/  @!P1 VIADD R21, R21, 0x38860 ;  /* 0x0003886015159836 */ /* 0x000fc60000000000 */
[----:B------:R-:W-:Y:S02]  /*17b90*/  FMNMX.FTZ R9, R204, R9, !PT ;  /* 0x00000009cc097209 */ /* 0x000fe40007810000 */
[----:B------:R-:W-:Y:S02]  /*17ba0*/  @!P1 PRMT R21, RZ, 0x654, R21 ;  /* 0x00000654ff159816 */ /* 0x000fe40000000015 */
        /* <DEDUP_REMOVED lines=27> */
[-C--:B------:R-:W-:Y:S01]  /*17d60*/  FMUL.FTZ R153, R153, R14.reuse ;  /* 0x0000000e99997220 */ /* 0x080fe20000410000 */
[----:B------:R-:W-:Y:S01]  /*17d70*/  ISETP.GT.AND P3, PT, R207, 0x8, P2 ;  /* 0x00000008cf00780c */ /* 0x000fe20001764270 */
[-CC-:B------:R-:W-:Y:S01]  /*17d80*/  FFMA.FTZ R204, R204, R14.reuse, -R152.reuse ;  /* 0x0000000ecccc7223 */ /* 0x180fe20000010898 */
[----:B------:R-:W-:Y:S01]  /*17d90*/  FSEL R155, R155, -INF , !P4 ;  /* 0xff8000009b9b7808 */ /* 0x000fe20006000000 */
[----:B------:R-:W-:Y:S01]  /*17da0*/  MUFU.EX2 R20, R20 ;  /* 0x0000001400147308 */ /* 0x000fe20000000800 */
[----:B------:R-:W-:Y:S01]  /*17db0*/  ISETP.GT.AND P4, PT, R207, 0x9, P2 ;  /* 0x00000009cf00780c */ /* 0x000fe20001784270 */
[-CC-:B------:R-:W-:Y:S01]  /*17dc0*/  FFMA.FTZ R202, R156, R14.reuse, -R152.reuse ;  /* 0x0000000e9cca7223 */ /* 0x180fe20000010898 */
[C---:B------:R-:W-:Y:S01]  /*17dd0*/  ISETP.LT.OR P3, PT, R208.reuse, 0x9, P3 ;  /* 0x00000009d000780c */ /* 0x040fe20001f61670 */
[-CC-:B------:R-:W-:Y:S01]  /*17de0*/  FFMA.FTZ R157, R157, R14.reuse, -R152.reuse ;  /* 0x0000000e9d9d7223 */ /* 0x180fe20000010898 */
[----:B------:R-:W-:Y:S01]  /*17df0*/  ISETP.LT.OR P4, PT, R208, 0xa, P4 ;  /* 0x0000000ad000780c */ /* 0x000fe20002781670 */
[-CC-:B------:R-:W-:Y:S01]  /*17e00*/  FFMA.FTZ R160, R160, R14.reuse, -R152.reuse ;  /* 0x0000000ea0a07223 */ /* 0x180fe20000010898 */
[----:B------:R-:W-:Y:S01]  /*17e10*/  FSEL R158, R158, -INF , !P3 ;  /* 0xff8000009e9e7808 */ /* 0x000fe20005800000 */
[----:B------:R-:W0:Y:S01]  /*17e20*/  MUFU.EX2 R153, R153 ;  /* 0x0000009900997308 */ /* 0x000e220000000800 */
        /* <DEDUP_REMOVED lines=16> */
[C---:B------:R-:W-:Y:S01]  /*17f30*/  ISETP.LT.OR P4, PT, R208.reuse, 0x1a, P4 ;  /* 0x0000001ad000780c */ /* 0x040fe20002781670 */
[----:B------:R-:W-:Y:S01]  /*17f40*/  FFMA.FTZ R152, R181, R14, -R152 ;  /* 0x0000000eb5987223 */ /* 0x000fe20000010898 */
[----:B------:R-:W-:Y:S01]  /*17f50*/  ISETP.LT.OR P3, PT, R208, 0x11, P3 ;  /* 0x00000011d000780c */ /* 0x000fe20001f61670 */
[----:B0-----:R-:W-:Y:S01]  /*17f60*/  FFMA.FTZ R181, R153, R0, R20 ;  /* 0x0000000099b57223 */ /* 0x001fe20000010014 */
[----:B------:R-:W-:Y:S01]  /*17f70*/  FSEL R167, R167, -INF , !P4 ;  /* 0xff800000a7a77808 */ /* 0x000fe20006000000 */
[----:B------:R-:W0:Y:S01]  /*17f80*/  MUFU.EX2 R156, R204 ;  /* 0x000000cc009c7308 */ /* 0x000e220000000800 */
[----:B------:R-:W-:Y:S01]  /*17f90*/  ISETP.GT.AND P4, PT, R207, 0x21, P2 ;  /* 0x00000021cf00780c */ /* 0x000fe20001784270 */
[-C--:B------:R-:W-:Y:S01]  /*17fa0*/  FMUL.FTZ R24, R24, R153.reuse ;  /* 0x0000009918187220 */ /* 0x080fe20000410000 */
[----:B------:R-:W-:Y:S01]  /*17fb0*/  FSEL R162, R162, -INF , !P3 ;  /* 0xff800000a2a27808 */ /* 0x000fe20005800000 */
[-C--:B------:R-:W-:Y:S01]  /*17fc0*/  FMUL.FTZ R25, R25, R153.reuse ;  /* 0x0000009919197220 */ /* 0x080fe20000410000 */
[----:B------:R-:W-:Y:S01]  /*17fd0*/  ISETP.LT.OR P4, PT, R208, 0x22, P4 ;  /* 0x00000022d000780c */ /* 0x000fe20002781670 */
[-C--:B------:R-:W-:Y:S01]  /*17fe0*/  FMUL.FTZ R28, R28, R153.reuse ;  /* 0x000000991c1c7220 */ /* 0x080fe20000410000 */
[----:B------:R-:W-:Y:S01]  /*17ff0*/  ISETP.GT.AND P3, PT, R207, 0x18, P2 ;  /* 0x00000018cf00780c */ /* 0x000fe20001764270 */
[----:B------:R-:W-:Y:S01]  /*18000*/  MUFU.EX2 R203, R160 ;  /* 0x000000a000cb7308 */ /* 0x000fe20000000800 */
[----:B------:R-:W-:Y:S01]  /*18010*/  FSEL R171, R171, -INF , !P4 ;  /* 0xff800000abab7808 */ /* 0x000fe20006000000 */
[-C--:B------:R-:W-:Y:S01]  /*18020*/  FMUL.FTZ R29, R29, R153.reuse ;  /* 0x000000991d1d7220 */ /* 0x080fe20000410000 */
[----:B------:R-:W-:Y:S01]  /*18030*/  ISETP.GT.AND P4, PT, R207, 0x29, P2 ;  /* 0x00000029cf00780c */ /* 0x000fe20001784270 */
[-C--:B------:R-:W-:Y:S01]  /*18040*/  FMUL.FTZ R32, R32, R153.reuse ;  /* 0x0000009920207220 */ /* 0x080fe20000410000 */
[C---:B------:R-:W-:Y:S01]  /*18050*/  ISETP.LT.OR P3, PT, R208.reuse, 0x19, P3 ;  /* 0x00000019d000780c */ /* 0x040fe20001f61670 */
[-C--:B------:R-:W-:Y:S01]  /*18060*/  FMUL.FTZ R33, R33, R153.reuse ;  /* 0x0000009921217220 */ /* 0x080fe20000410000 */
[----:B------:R-:W-:Y:S01]  /*18070*/  ISETP.LT.OR P4, PT, R208, 0x2a, P4 ;  /* 0x0000002ad000780c */ /* 0x000fe20002781670 */
[----:B------:R-:W1:Y:S01]  /*18080*/  MUFU.EX2 R202, R202 ;  /* 0x000000ca00ca7308 */ /* 0x000e620000000800 */
[----:B------:R-:W-:Y:S01]  /*18090*/  FSEL R166, R166, -INF , !P3 ;  /* 0xff800000a6a67808 */ /* 0x000fe20005800000 */
[----:B0-----:R-:W-:Y:S01]  /*180a0*/  FADD.FTZ R181, R156, R181 ;  /* 0x000000b59cb57221 */ /* 0x001fe20000010000 */
[----:B------:R-:W-:Y:S01]  /*180b0*/  FSEL R175, R175, -INF , !P4 ;  /* 0xff800000afaf7808 */ /* 0x000fe20006000000 */
[-C--:B------:R-:W-:Y:S01]  /*180c0*/  FMUL.FTZ R36, R36, R153.reuse ;  /* 0x0000009924247220 */ /* 0x080fe20000410000 */
[----:B------:R-:W-:Y:S01]  /*180d0*/  ISETP.GT.AND P4, PT, R207, RZ, P2 ;  /* 0x000000ffcf00720c */ /* 0x000fe20001784270 */
[-C--:B------:R-:W-:Y:S01]  /*180e0*/  FMUL.FTZ R37, R37, R153.reuse ;  /* 0x0000009925257220 */ /* 0x080fe20000410000 */
[----:B------:R-:W-:Y:S01]  /*180f0*/  ISETP.GT.AND P3, PT, R207, 0x20, P2 ;  /* 0x00000020cf00780c */ /* 0x000fe20001764270 */
[----:B------:R-:W-:Y:S01]  /*18100*/  MUFU.EX2 R160, R168 ;  /* 0x000000a800a07308 */ /* 0x000fe20000000800 */
[----:B------:R-:W-:Y:S01]  /*18110*/  ISETP.LT.OR P4, PT, R208, 0x1, P4 ;  /* 0x00000001d000780c */ /* 0x000fe20002781670 */
[-C--:B------:R-:W-:Y:S01]  /*18120*/  FMUL.FTZ R40, R40, R153.reuse ;  /* 0x0000009928287220 */ /* 0x080fe20000410000 */
[----:B------:R-:W-:Y:S01]  /*18130*/  ISETP.LT.OR P3, PT, R208, 0x21, P3 ;  /* 0x00000021d000780c */ /* 0x000fe20001f61670 */
[-C--:B------:R-:W-:Y:S01]  /*18140*/  FMUL.FTZ R41, R41, R153.reuse ;  /* 0x0000009929297220 */ /* 0x080fe20000410000 */
[----:B------:R-:W-:Y:S01]  /*18150*/  FSEL R154, R154, -INF , !P4 ;  /* 0xff8000009a9a7808 */ /* 0x000fe20006000000 */
[-C--:B------:R-:W-:Y:S01]  /*18160*/  FMUL.FTZ R44, R44, R153.reuse ;  /* 0x000000992c2c7220 */ /* 0x080fe20000410000 */
[----:B------:R-:W-:Y:S01]  /*18170*/  FSEL R170, R170, -INF , !P3 ;  /* 0xff800000aaaa7808 */ /* 0x000fe20005800000 */
[----:B------:R-:W0:Y:S01]  /*18180*/  MUFU.EX2 R157, R157 ;  /* 0x0000009d009d7308 */ /* 0x000e220000000800 */
[----:B------:R-:W-:Y:S01]  /*18190*/  FMNMX.FTZ R0, R154, R200, !PT ;  /* 0x000000c89a007209 */ /* 0x000fe20007810000 */
[----:B-1----:R-:W-:Y:S01]  /*181a0*/  FADD.FTZ R181, R202, R181 ;  /* 0x000000b5cab57221 */ /* 0x002fe20000010000 */
[----:B------:R-:W-:Y:S01]  /*181b0*/  ISETP.GT.AND P3, PT, R207, 0x28, P2 ;  /* 0x00000028cf00780c */ /* 0x000fe20001764270 */
[-C--:B------:R-:W-:Y:S01]  /*181c0*/  FMUL.FTZ R45, R45, R153.reuse ;  /* 0x000000992d2d7220 */ /* 0x080fe20000410000 */
[----:B------:R-:W-:Y:S01]  /*181d0*/  FMNMX.FTZ R0, R155, R0, !PT ;  /* 0x000000009b007209 */ /* 0x000fe20007810000 */
[-C--:B------:R-:W-:Y:S01]  /*181e0*/  FMUL.FTZ R48, R48, R153.reuse ;  /* 0x0000009930307220 */ /* 0x080fe20000410000 */
[----:B------:R-:W-:Y:S01]  /*181f0*/  ISETP.LT.OR P3, PT, R208, 0x29, P3 ;  /* 0x00000029d000780c */ /* 0x000fe20001f61670 */
[----:B------:R-:W1:Y:S01]  /*18200*/  MUFU.EX2 R161, R161 ;  /* 0x000000a100a17308 */ /* 0x000e620000000800 */
[----:B------:R-:W-:Y:S01]  /*18210*/  FMNMX.FTZ R0, R158, R0, !PT ;  /* 0x000000009e007209 */ /* 0x000fe20007810000 */
[-C--:B------:R-:W-:Y:S01]  /*18220*/  FMUL.FTZ R49, R49, R153.reuse ;  /* 0x0000009931317220 */ /* 0x080fe20000410000 */
[----:B------:R-:W-:Y:S01]  /*18230*/  FSEL R174, R174, -INF , !P3 ;  /* 0xff800000aeae7808 */ /* 0x000fe20005800000 */
[-C--:B------:R-:W-:Y:S01]  /*18240*/  FMUL.FTZ R52, R52, R153.reuse ;  /* 0x0000009934347220 */ /* 0x080fe20000410000 */
[----:B------:R-:W-:Y:S01]  /*18250*/  FMNMX.FTZ R0, R159, R0, !PT ;  /* 0x000000009f007209 */ /* 0x000fe20007810000 */
[-C--:B------:R-:W-:Y:S01]  /*18260*/  FMUL.FTZ R53, R53, R153.reuse ;  /* 0x0000009935357220 */ /* 0x080fe20000410000 */
[----:B------:R-:W-:Y:S01]  /*18270*/  ISETP.GT.AND P3, PT, R207, 0x30, P2 ;  /* 0x00000030cf00780c */ /* 0x000fe20001764270 */
[----:B------:R-:W2:Y:S01]  /*18280*/  MUFU.EX2 R164, R164 ;  /* 0x000000a400a47308 */ /* 0x000ea20000000800 */
[----:B------:R-:W-:Y:S01]  /*18290*/  FMNMX.FTZ R0, R162, R0, !PT ;  /* 0x00000000a2007209 */ /* 0x000fe20007810000 */
[----:B0-----:R-:W-:Y:S01]  /*182a0*/  FADD.FTZ R181, R157, R181 ;  /* 0x000000b59db57221 */ /* 0x001fe20000010000 */
[----:B------:R-:W-:Y:S01]  /*182b0*/  ISETP.LT.OR P3, PT, R208, 0x31, P3 ;  /* 0x00000031d000780c */ /* 0x000fe20001f61670 */
[-C--:B------:R-:W-:Y:S01]  /*182c0*/  FMUL.FTZ R56, R56, R153.reuse ;  /* 0x0000009938387220 */ /* 0x080fe20000410000 */
[----:B------:R-:W-:Y:S01]  /*182d0*/  FMNMX.FTZ R0, R163, R0, !PT ;  /* 0x00000000a3007209 */ /* 0x000fe20007810000 */
[----:B------:R-:W-:Y:S01]  /*182e0*/  FADD.FTZ R181, R203, R181 ;  /* 0x000000b5cbb57221 */ /* 0x000fe20000010000 */
[----:B------:R-:W-:Y:S01]  /*182f0*/  FSEL R178, R178, -INF , !P3 ;  /* 0xff800000b2b27808 */ /* 0x000fe20005800000 */
[----:B------:R-:W-:Y:S01]  /*18300*/  MUFU.EX2 R165, R165 ;  /* 0x000000a500a57308 */ /* 0x000fe20000000800 */
[----:B------:R-:W-:Y:S01]  /*18310*/  FMNMX.FTZ R0, R166, R0, !PT ;  /* 0x00000000a6007209 */ /* 0x000fe20007810000 */
[----:B-1----:R-:W-:Y:S01]  /*18320*/  FADD.FTZ R181, R161, R181 ;  /* 0x000000b5a1b57221 */ /* 0x002fe20000010000 */
[----:B------:R-:W-:Y:S01]  /*18330*/  ISETP.GT.AND P3, PT, R207, 0x31, P2 ;  /* 0x00000031cf00780c */ /* 0x000fe20001764270 */
[-C--:B------:R-:W-:Y:S01]  /*18340*/  FMUL.FTZ R57, R57, R153.reuse ;  /* 0x0000009939397220 */ /* 0x080fe20000410000 */
[----:B------:R-:W-:Y:S01]  /*18350*/  FMNMX.FTZ R0, R167, R0, !PT ;  /* 0x00000000a7007209 */ /* 0x000fe20007810000 */
[-C--:B------:R-:W-:Y:S01]  /*18360*/  FMUL.FTZ R60, R60, R153.reuse ;  /* 0x000000993c3c7220 */ /* 0x080fe20000410000 */
[----:B------:R-:W-:Y:S01]  /*18370*/  ISETP.GT.AND P4, PT, R207, 0x38, P2 ;  /* 0x00000038cf00780c */ /* 0x000fe20001784270 */
[----:B------:R-:W-:Y:S01]  /*18380*/  MUFU.EX2 R172, R172 ;  /* 0x000000ac00ac7308 */ /* 0x000fe20000000800 */
[----:B------:R-:W-:Y:S01]  /*18390*/  FMNMX.FTZ R0, R170, R0, !PT ;  /* 0x00000000aa007209 */ /* 0x000fe20007810000 */
[----:B--2---:R-:W-:Y:S01]  /*183a0*/  FADD.FTZ R181, R164, R181 ;  /* 0x000000b5a4b57221 */ /* 0x004fe20000010000 */
[----:B------:R-:W-:Y:S01]  /*183b0*/  ISETP.LT.OR P3, PT, R208, 0x32, P3 ;  /* 0x00000032d000780c */ /* 0x000fe20001f61670 */
[-C--:B------:R-:W-:Y:S01]  /*183c0*/  FMUL.FTZ R61, R61, R153.reuse ;  /* 0x000000993d3d7220 */ /* 0x080fe20000410000 */
[----:B------:R-:W-:Y:S01]  /*183d0*/  FMNMX.FTZ R0, R171, R0, !PT ;  /* 0x00000000ab007209 */ /* 0x000fe20007810000 */
[-C--:B------:R-:W-:Y:S01]  /*183e0*/  FMUL.FTZ R64, R64, R153.reuse ;  /* 0x0000009940407220 */ /* 0x080fe20000410000 */
[----:B------:R-:W-:Y:S01]  /*183f0*/  ISETP.GT.AND P2, PT, R207, 0x39, P2 ;  /* 0x00000039cf00780c */ /* 0x000fe20001744270 */
[----:B------:R-:W-:Y:S01]  /*18400*/  MUFU.EX2 R173, R173 ;  /* 0x000000ad00ad7308 */ /* 0x000fe20000000800 */
[----:B------:R-:W-:Y:S01]  /*18410*/  FMNMX.FTZ R0, R174, R0, !PT ;  /* 0x00000000ae007209 */ /* 0x000fe20007810000 */
[-C--:B------:R-:W-:Y:S01]  /*18420*/  FMUL.FTZ R65, R65, R153.reuse ;  /* 0x0000009941417220 */ /* 0x080fe20000410000 */
        /* <DEDUP_REMOVED lines=8> */
[----:B------:R-:W-:Y:S01]  /*184b0*/  ISETP.LT.OR P2, PT, R208, 0x3a, P2 ;  /* 0x0000003ad000780c */ /* 0x000fe20001741670 */
[-C--:B------:R-:W-:Y:S01]  /*184c0*/  FMUL.FTZ R73, R73, R153.reuse ;  /* 0x0000009949497220 */ /* 0x080fe20000410000 */
[----:B------:R-:W-:Y:S01]  /*184d0*/  FSEL R182, R182, -INF , !P4 ;  /* 0xff800000b6b67808 */ /* 0x000fe20006000000 */
[-C--:B------:R-:W-:Y:S01]  /*184e0*/  FMUL.FTZ R76, R76, R153.reuse ;  /* 0x000000994c4c7220 */ /* 0x080fe20000410000 */
[----:B------:R-:W-:Y:S01]  /*184f0*/  FMNMX.FTZ R0, R179, R0, !PT ;  /* 0x00000000b3007209 */ /* 0x000fe20007810000 */
[----:B------:R-:W-:Y:S01]  /*18500*/  MUFU.EX2 R177, R177 ;  /* 0x000000b100b17308 */ /* 0x000fe20000000800 */
[----:B------:R-:W-:Y:S01]  /*18510*/  FSEL R183, R183, -INF , !P2 ;  /* 0xff800000b7b77808 */ /* 0x000fe20005000000 */
[-C--:B------:R-:W-:Y:S01]  /*18520*/  FMUL.FTZ R77, R77, R153.reuse ;  /* 0x000000994d4d7220 */ /* 0x080fe20000410000 */
[----:B------:R-:W-:Y:S01]  /*18530*/  FMNMX.FTZ R0, R182, R0, !PT ;  /* 0x00000000b6007209 */ /* 0x000fe20007810000 */
[-C--:B------:R-:W-:Y:S01]  /*18540*/  FMUL.FTZ R80, R80, R153.reuse ;  /* 0x0000009950507220 */ /* 0x080fe20000410000 */
[----:B------:R-:W-:Y:S01]  /*18550*/  F2FP.F16.F32.PACK_AB R156, R156, R20 ;  /* 0x000000149c9c723e */ /* 0x000fe200000000ff */
[-C--:B------:R-:W-:Y:S01]  /*18560*/  FMUL.FTZ R81, R81, R153.reuse ;  /* 0x0000009951517220 */ /* 0x080fe20000410000 */
[----:B------:R-:W-:Y:S01]  /*18570*/  FMNMX.FTZ R20, R183, R0, !PT ;  /* 0x00000000b7147209 */ /* 0x000fe20007810000 */
        /* <DEDUP_REMOVED lines=30> */
[----:B------:R0:W-:Y:S01]  /*18760*/  MUFU.EX2 R0, R169 ;  /* 0x000000a900007308 */ /* 0x0001e20000000800 */
[-C--:B------:R-:W-:Y:S01]  /*18770*/  FMUL.FTZ R137, R137, R153.reuse ;  /* 0x0000009989897220 */ /* 0x080fe20000410000 */
[-C--:B------:R-:W-:Y:S01]  /*18780*/  FMUL.FTZ R140, R140, R153.reuse ;  /* 0x000000998c8c7220 */ /* 0x080fe20000410000 */
[----:B------:R-:W1:Y:S01]  /*18790*/  SHFL.BFLY PT, R204, R20, 0x1, 0x1f ;  /* 0x0c201f0014cc7f89 */ /* 0x000e6200000e0000 */
[-C--:B------:R-:W-:Y:S01]  /*187a0*/  FMUL.FTZ R141, R141, R153.reuse ;  /* 0x000000998d8d7220 */ /* 0x080fe20000410000 */
[-C--:B------:R-:W-:Y:S01]  /*187b0*/  FMUL.FTZ R144, R144, R153.reuse ;  /* 0x0000009990907220 */ /* 0x080fe20000410000 */
[-C--:B------:R-:W-:Y:S01]  /*187c0*/  FMUL.FTZ R145, R145, R153.reuse ;  /* 0x0000009991917220 */ /* 0x080fe20000410000 */
[-C--:B------:R-:W-:Y:S01]  /*187d0*/  FMUL.FTZ R148, R148, R153.reuse ;  /* 0x0000009994947220 */ /* 0x080fe20000410000 */
[----:B------:R-:W-:Y:S01]  /*187e0*/  FMUL.FTZ R149, R149, R153 ;  /* 0x0000009995957220 */ /* 0x000fe20000410000 */
[----:B-1----:R-:W-:-:S04]  /*187f0*/  FMNMX.FTZ R20, R20, R204, !PT ;  /* 0x000000cc14147209 */ /* 0x002fc80007810000 */
[C---:B------:R-:W-:Y:S01]  /*18800*/  FSETP.NEU.FTZ.AND P2, PT, R20.reuse, -INF , PT ;  /* 0xff8000001400780b */ /* 0x040fe20003f5d000 */
[----:B0-----:R-:W-:-:S03]  /*18810*/  FMUL.FTZ R169, R20, R14 ;  /* 0x0000000e14a97220 */ /* 0x001fc60000410000 */
[----:B------:R-:W-:Y:S02]  /*18820*/  FSEL R168, R20, RZ, P2 ;  /* 0x000000ff14a87208 */ /* 0x000fe40001000000 */
[----:B------:R-:W-:Y:S02]  /*18830*/  FSEL R169, R169, RZ, P2 ;  /* 0x000000ffa9a97208 */ /* 0x000fe40001000000 */
[----:B------:R-:W-:Y:S01]  /*18840*/  ISETP.NE.AND P2, PT, R197, RZ, PT ;  /* 0x000000ffc500720c */ /* 0x000fe20003f45270 */
[----:B------:R-:W-:Y:S02]  /*18850*/  FADD.FTZ R168, -R168, R200 ;  /* 0x000000c8a8a87221 */ /* 0x000fe40000010100 */
        /* <DEDUP_REMOVED lines=16> */
[----:B------:R-:W-:-:S02]  /*18960*/  IMAD.MOV.U32 R169, RZ, RZ, 0x40000040 ;  /* 0x40000040ffa97424 */ /* 0x000fc400078e00ff */
[----:B------:R-:W-:Y:S01]  /*18970*/  FMUL.FTZ R168, R168, R14 ;  /* 0x0000000ea8a87220 */ /* 0x000fe20000410000 */
[----:B------:R-:W-:Y:S01]  /*18980*/  MUFU.EX2 R155, R155 ;  /* 0x0000009b009b7308 */ /* 0x000fe20000000800 */
[----:B------:R-:W-:Y:S01]  /*18990*/  F2FP.F16.F32.PACK_AB R158, R157, R202 ;  /* 0x000000ca9d9e723e */ /* 0x000fe200000000ff */
[----:B------:R-:W-:Y:S01]  /*189a0*/  IMAD.MOV.U32 R202, RZ, RZ, R9 ;  /* 0x000000ffffca7224 */ /* 0x000fe200078e0009 */
[----:B------:R-:W-:-:S05]  /*189b0*/  R2UR UR7, R169 ;  /* 0x00000000a90772ca */ /* 0x000fca00000e0000 */
[----:B------:R0:W1:Y:S08]  /*189c0*/  MUFU.EX2 R183, R168 ;  /* 0x000000a800b77308 */ /* 0x0000700000000800 */
[----:B------:R-:W2:Y:S01]  /*189d0*/  MUFU.EX2 R169, R154 ;  /* 0x0000009a00a97308 */ /* 0x000ea20000000800 */
[----:B0-----:R-:W-:-:S05]  /*189e0*/  IMAD R168, R19, 0x1000, R194 ;  /* 0x0000100013a87824 */ /* 0x001fca00078e02c2 */
[----:B------:R-:W-:Y:S02]  /*189f0*/  R2UR UR6, R168 ;  /* 0x00000000a80672ca */ /* 0x000fe400000e0000 */
[----:B------:R-:W0:Y:S01]  /*18a00*/  MUFU.EX2 R200, R200 ;  /* 0x000000c800c87308 */ /* 0x000e220000000800 */
[-C--:B-1----:R-:W-:Y:S01]  /*18a10*/  FMUL.FTZ R26, R26, R183.reuse ;  /* 0x000000b71a1a7220 */ /* 0x082fe20000410000 */
[-C--:B------:R-:W-:Y:S01]  /*18a20*/  FMUL.FTZ R27, R27, R183.reuse ;  /* 0x000000b71b1b7220 */ /* 0x080fe20000410000 */
[-C--:B------:R-:W-:Y:S01]  /*18a30*/  FMUL.FTZ R30, R30, R183.reuse ;  /* 0x000000b71e1e7220 */ /* 0x080fe20000410000 */
[-C--:B------:R-:W-:Y:S01]  /*18a40*/  FMUL.FTZ R31, R31, R183.reuse ;  /* 0x000000b71f1f7220 */ /* 0x080fe20000410000 */
[-C--:B------:R-:W-:Y:S01]  /*18a50*/  FMUL.FTZ R34, R34, R183.reuse ;  /* 0x000000b722227220 */ /* 0x080fe20000410000 */
[-C--:B------:R-:W-:Y:S01]  /*18a60*/  FMUL.FTZ R35, R35, R183.reuse ;  /* 0x000000b723237220 */ /* 0x080fe20000410000 */
[----:B------:R-:W-:Y:S01]  /*18a70*/  FMUL.FTZ R38, R38, R183 ;  /* 0x000000b726267220 */ /* 0x000fe20000410000 */
[----:B------:R1:W-:Y:S01]  /*18a80*/  MUFU.EX2 R170, R152 ;  /* 0x0000009800aa7308 */ /* 0x0003e20000000800 */
[----:B--2---:R-:W-:Y:S01]  /*18a90*/  FFMA.FTZ R8, R183, R8, R169 ;  /* 0x00000008b7087223 */ /* 0x004fe200000100a9 */
[----:B------:R-:W-:Y:S01]  /*18aa0*/  F2FP.F16.F32.PACK_AB R157, R155, R169 ;  /* 0x000000a99b9d723e */ /* 0x000fe200000000ff */
[-C--:B------:R-:W-:Y:S01]  /*18ab0*/  FMUL.FTZ R39, R39, R183.reuse ;  /* 0x000000b727277220 */ /* 0x080fe20000410000 */
[-C--:B------:R-:W-:Y:S01]  /*18ac0*/  FMUL.FTZ R42, R42, R183.reuse ;  /* 0x000000b72a2a7220 */ /* 0x080fe20000410000 */
[----:B------:R-:W-:Y:S01]  /*18ad0*/  FADD.FTZ R8, R155, R8 ;  /* 0x000000089b087221 */ /* 0x000fe20000010000 */
[-C--:B------:R-:W-:Y:S01]  /*18ae0*/  FMUL.FTZ R43, R43, R183.reuse ;  /* 0x000000b72b2b7220 */ /* 0x080fe20000410000 */
[----:B------:R-:W-:Y:S01]  /*18af0*/  FMUL.FTZ R46, R46, R183 ;  /* 0x000000b72e2e7220 */ /* 0x000fe20000410000 */
[----:B------:R-:W2:Y:S01]  /*18b00*/  MUFU.EX2 R159, R159 ;  /* 0x0000009f009f7308 */ /* 0x000ea20000000800 */
[----:B-1----:R-:W-:-:S02]  /*18b10*/  @!P2 IMAD R152, R201, 0x40, R193 ;  /* 0x00000040c998a824 */ /* 0x002fc400078e02c1 */
[----:B0-----:R-:W-:Y:S01]  /*18b20*/  FADD.FTZ R8, R200, R8 ;  /* 0x00000008c8087221 */ /* 0x001fe20000010000 */
[-C--:B------:R-:W-:Y:S01]  /*18b30*/  FMUL.FTZ R47, R47, R183.reuse ;  /* 0x000000b72f2f7220 */ /* 0x080fe20000410000 */
[-C--:B------:R-:W-:Y:S01]  /*18b40*/  FMUL.FTZ R50, R50, R183.reuse ;  /* 0x000000b732327220 */ /* 0x080fe20000410000 */
[----:B------:R-:W-:Y:S02]  /*18b50*/  @!P2 IMAD R152, R152, 0x4, R18 ;  /* 0x000000049898a824 */ /* 0x000fe400078e0212 */
[-C--:B------:R-:W-:Y:S01]  /*18b60*/  FMUL.FTZ R51, R51, R183.reuse ;  /* 0x000000b733337220 */ /* 0x080fe20000410000 */
[-C--:B------:R-:W-:Y:S01]  /*18b70*/  FMUL.FTZ R54, R54, R183.reuse ;  /* 0x000000b736367220 */ /* 0x080fe20000410000 */
[----:B------:R-:W0:Y:S01]  /*18b80*/  MUFU.EX2 R162, R162 ;  /* 0x000000a200a27308 */ /* 0x000e220000000800 */
[-C--:B------:R-:W-:Y:S01]  /*18b90*/  FMUL.FTZ R55, R55, R183.reuse ;  /* 0x000000b737377220 */ /* 0x080fe20000410000 */
[----:B------:R-:W-:Y:S01]  /*18ba0*/  @!P2 STS [R152+0x38400], R153 ;  /* 0x038400999800a388 */ /* 0x000fe20000000800 */
[-C--:B------:R-:W-:Y:S01]  /*18bb0*/  FMUL.FTZ R58, R58, R183.reuse ;  /* 0x000000b73a3a7220 */ /* 0x080fe20000410000 */
[-C--:B------:R-:W-:Y:S01]  /*18bc0*/  FMUL.FTZ R59, R59, R183.reuse ;  /* 0x000000b73b3b7220 */ /* 0x080fe20000410000 */
[-C--:B------:R-:W-:Y:S01]  /*18bd0*/  FMUL.FTZ R62, R62, R183.reuse ;  /* 0x000000b73e3e7220 */ /* 0x080fe20000410000 */
[----:B------:R1:W-:Y:S01]  /*18be0*/  @!P2 STS [R152+0x38420], R183 ;  /* 0x038420b79800a388 */ /* 0x0003e20000000800 */
        /* <DEDUP_REMOVED lines=9> */
[----:B-1----:R-:W-:Y:S01]  /*18c80*/  F2FP.F16.F32.PACK_AB R152, R161, R203 ;  /* 0x000000cba198723e */ /* 0x002fe200000000ff */
[----:B------:R-:W-:Y:S01]  /*18c90*/  FADD.FTZ R161, R165, R181 ;  /* 0x000000b5a5a17221 */ /* 0x000fe20000010000 */
[----:B------:R-:W1:Y:S01]  /*18ca0*/  MUFU.EX2 R166, R166 ;  /* 0x000000a600a67308 */ /* 0x000e620000000800 */
[----:B0-----:R-:W-:Y:S01]  /*18cb0*/  FADD.FTZ R8, R162, R8 ;  /* 0x00000008a2087221 */ /* 0x001fe20000010000 */
[-C--:B------:R-:W-:Y:S01]  /*18cc0*/  FMUL.FTZ R78, R78, R183.reuse ;  /* 0x000000b74e4e7220 */ /* 0x080fe20000410000 */
[-C--:B------:R-:W-:Y:S01]  /*18cd0*/  FMUL.FTZ R79, R79, R183.reuse ;  /* 0x000000b74f4f7220 */ /* 0x080fe20000410000 */
[-C--:B------:R-:W-:Y:S01]  /*18ce0*/  FMUL.FTZ R82, R82, R183.reuse ;  /* 0x000000b752527220 */ /* 0x080fe20000410000 */
[-C--:B------:R-:W-:Y:S01]  /*18cf0*/  FMUL.FTZ R83, R83, R183.reuse ;  /* 0x000000b753537220 */ /* 0x080fe20000410000 */
[-C--:B------:R-:W-:Y:S01]  /*18d00*/  FMUL.FTZ R86, R86, R183.reuse ;  /* 0x000000b756567220 */ /* 0x080fe20000410000 */
[----:B---3--:R-:W-:Y:S01]  /*18d10*/  FADD.FTZ R155, R163, R8 ;  /* 0x00000008a39b7221 */ /* 0x008fe20000010000 */
        /* <DEDUP_REMOVED lines=33> */
[-C--:B------:R-:W-:Y:S01]  /*18f30*/  FMUL.FTZ R143, R143, R183.reuse ;  /* 0x000000b78f8f7220 */ /* 0x080fe20000410000 */
[-C--:B------:R-:W-:Y:S01]  /*18f40*/  FMUL.FTZ R146, R146, R183.reuse ;  /* 0x000000b792927220 */ /* 0x080fe20000410000 */
[-C--:B------:R-:W-:Y:S01]  /*18f50*/  FMUL.FTZ R147, R147, R183.reuse ;  /* 0x000000b793937220 */ /* 0x080fe20000410000 */
[-C--:B------:R-:W-:Y:S01]  /*18f60*/  FMUL.FTZ R150, R150, R183.reuse ;  /* 0x000000b796967220 */ /* 0x080fe20000410000 */
[----:B------:R-:W-:Y:S01]  /*18f70*/  FMUL.FTZ R151, R151, R183 ;  /* 0x000000b797977220 */ /* 0x000fe20000410000 */
[----:B------:R-:W-:Y:S01]  /*18f80*/  F2FP.F16.F32.PACK_AB R159, R159, R200 ;  /* 0x000000c89f9f723e */ /* 0x000fe200000000ff */
[----:B------:R-:W-:Y:S01]  /*18f90*/  BAR.SYNC.DEFER_BLOCKING 0xf, 0x100 ;  /* 0x03c4000000007b1d */ /* 0x000fe20000010000 */
[----:B-1----:R-:W-:Y:S01]  /*18fa0*/  FADD.FTZ R183, R166, R155 ;  /* 0x0000009ba6b77221 */ /* 0x002fe20000010000 */
[----:B------:R-:W-:Y:S01]  /*18fb0*/  F2FP.F16.F32.PACK_AB R154, R165, R164 ;  /* 0x000000a4a59a723e */ /* 0x000fe200000000ff */
[----:B------:R-:W-:Y:S01]  /*18fc0*/  FADD.FTZ R8, R160, R161 ;  /* 0x000000a1a0087221 */ /* 0x000fe20000010000 */
[----:B------:R-:W-:Y:S01]  /*18fd0*/  F2FP.F16.F32.PACK_AB R153, R163, R162 ;  /* 0x000000a2a399723e */ /* 0x000fe200000000ff */
[----:B------:R-:W-:Y:S01]  /*18fe0*/  IMAD.MOV.U32 R169, RZ, RZ, 0x40000040 ;  /* 0x40000040ffa97424 */ /* 0x000fe200078e00ff */
[----:B------:R-:W1:Y:S01]  /*18ff0*/  MUFU.EX2 R178, R178 ;  /* 0x000000b200b27308 */ /* 0x000e620000000800 */
[C---:B0-----:R-:W-:Y:S01]  /*19000*/  F2FP.F16.F32.PACK_AB R155, R181.reuse, R166 ;  /* 0x000000a6b59b723e */ /* 0x041fe200000000ff */
[----:B------:R-:W-:Y:S01]  /*19010*/  FADD.FTZ R183, R181, R183 ;  /* 0x000000b7b5b77221 */ /* 0x000fe20000010000 */
[C---:B------:R-:W-:Y:S01]  /*19020*/  F2FP.F16.F32.PACK_AB R160, R0.reuse, R160 ;  /* 0x000000a000a0723e */ /* 0x040fe200000000ff */
[----:B------:R-:W-:Y:S01]  /*19030*/  FADD.FTZ R8, R0, R8 ;  /* 0x0000000800087221 */ /* 0x000fe20000010000 */
[----:B------:R-:W-:Y:S01]  /*19040*/  F2FP.F16.F32.PACK_AB R162, R173, R172 ;  /* 0x000000acada2723e */ /* 0x000fe200000000ff */
[----:B--2---:R-:W-:Y:S01]  /*19050*/  FADD.FTZ R183, R204, R183 ;  /* 0x000000b7ccb77221 */ /* 0x004fe20000010000 */
[----:B---3--:R-:W-:Y:S01]  /*19060*/  F2FP.F16.F32.PACK_AB R161, R171, R204 ;  /* 0x000000ccaba1723e */ /* 0x008fe200000000ff */
[----:B------:R-:W0:Y:S01]  /*19070*/  MUFU.EX2 R179, R179 ;  /* 0x000000b300b37308 */ /* 0x000e220000000800 */
[----:B----4-:R-:W-:Y:S01]  /*19080*/  F2FP.F16.F32.PACK_AB R163, R175, R174 ;  /* 0x000000aeafa3723e */ /* 0x010fe200000000ff */
[----:B------:R-:W-:Y:S01]  /*19090*/  FADD.FTZ R183, R171, R183 ;  /* 0x000000b7abb77221 */ /* 0x000fe20000010000 */
[----:B------:R-:W-:Y:S01]  /*190a0*/  F2FP.F16.F32.PACK_AB R164, R177, R176 ;  /* 0x000000b0b1a4723e */ /* 0x000fe200000000ff */
[----:B------:R-:W-:Y:S01]  /*190b0*/  FADD.FTZ R8, R172, R8 ;  /* 0x00000008ac087221 */ /* 0x000fe20000010000 */
[----:B------:R-:W-:Y:S01]  /*190c0*/  F2FP.F16.F32.PACK_AB R166, R170, R180 ;  /* 0x000000b4aaa6723e */ /* 0x000fe200000000ff */
[----:B------:R-:W-:Y:S01]  /*190d0*/  FADD.FTZ R183, R174, R183 ;  /* 0x000000b7aeb77221 */ /* 0x000fe20000010000 */
[----:B------:R-:W-:Y:S01]  /*190e0*/  ISETP.GT.AND P2, PT, R15, R219, PT ;  /* 0x000000db0f00720c */ /* 0x000fe20003f44270 */
[----:B------:R-:W2:Y:S01]  /*190f0*/  MUFU.EX2 R182, R182 ;  /* 0x000000b600b67308 */ /* 0x000ea20000000800 */
[----:B------:R-:W-:Y:S01]  /*19100*/  FADD.FTZ R8, R173, R8 ;  /* 0x00000008ad087221 */ /* 0x000fe20000010000 */
[----:B------:R3:W-:Y:S01]  /*19110*/  STSM.16.M88.4 [R199+0x36400], R156 ;  /* 0x0364009cc7007844 */ /* 0x0007e20000000200 */
[----:B------:R-:W-:Y:S01]  /*19120*/  FADD.FTZ R183, R175, R183 ;  /* 0x000000b7afb77221 */ /* 0x000fe20000010000 */
[----:B------:R-:W-:-:S02]  /*19130*/  IMAD.MOV.U32 R201, RZ, RZ, R19 ;  /* 0x000000ffffc97224 */ /* 0x000fc400078e0013 */
[----:B------:R-:W-:Y:S01]  /*19140*/  FADD.FTZ R8, R176, R8 ;  /* 0x00000008b0087221 */ /* 0x000fe20000010000 */
[----:B------:R4:W-:Y:S01]  /*19150*/  STSM.16.M88.4 [R216], R152 ;  /* 0x00000098d8007844 */ /* 0x0009e20000000200 */
[----:B-1----:R-:W-:Y:S01]  /*19160*/  FADD.FTZ R183, R178, R183 ;  /* 0x000000b7b2b77221 */ /* 0x002fe20000010000 */
[----:B------:R-:W1:Y:S01]  /*19170*/  MUFU.EX2 R205, R205 ;  /* 0x000000cd00cd7308 */ /* 0x000e620000000800 */
[----:B0-----:R-:W-:Y:S01]  /*19180*/  F2FP.F16.F32.PACK_AB R165, R179, R178 ;  /* 0x000000b2b3a5723e */ /* 0x001fe200000000ff */
[----:B------:R0:W-:Y:S01]  /*19190*/  STSM.16.M88.4 [R214], R160 ;  /* 0x000000a0d6007844 */ /* 0x0001e20000000200 */
[----:B------:R-:W-:Y:S01]  /*191a0*/  FADD.FTZ R8, R177, R8 ;  /* 0x00000008b1087221 */ /* 0x000fe20000010000 */
[----:B------:R-:W-:Y:S01]  /*191b0*/  FADD.FTZ R183, R179, R183 ;  /* 0x000000b7b3b77221 */ /* 0x000fe20000010000 */
[----:B------:R-:W-:Y:S02]  /*191c0*/  IMAD.MOV.U32 R200, RZ, RZ, R20 ;  /* 0x000000ffffc87224 */ /* 0x000fe400078e0014 */
[----:B------:R-:W-:Y:S01]  /*191d0*/  FADD.FTZ R8, R180, R8 ;  /* 0x00000008b4087221 */ /* 0x000fe20000010000 */
[----:B--2---:R-:W-:-:S03]  /*191e0*/  FADD.FTZ R183, R182, R183 ;  /* 0x000000b7b6b77221 */ /* 0x004fc60000010000 */
[----:B------:R-:W-:Y:S01]  /*191f0*/  FADD.FTZ R0, R170, R8 ;  /* 0x00000008aa007221 */ /* 0x000fe20000010000 */
[C---:B-1----:R-:W-:Y:S01]  /*19200*/  F2FP.F16.F32.PACK_AB R167, R205.reuse, R182 ;  /* 0x000000b6cda7723e */ /* 0x042fe200000000ff */
[----:B------:R-:W-:-:S04]  /*19210*/  FADD.FTZ R8, R205, R183 ;  /* 0x000000b7cd087221 */ /* 0x000fc80000010000 */
[----:B------:R0:W-:Y:S01]  /*19220*/  STSM.16.M88.4 [R215], R164 ;  /* 0x000000a4d7007844 */ /* 0x0001e20000000200 */
[----:B------:R-:W-:-:S06]  /*19230*/  WARPGROUP.ARRIVE ;  /* 0x00000000000079c5 */ /* 0x000fcc0000000000 */
[----:B------:R-:W-:Y:S03]  /*19240*/  HGMMA.64x256x16.F32 R24, R156, gdesc[UR4].tnspB, R24, gsb0 ;  /* 0x43e000049c187df0 */ /* 0x000fe60008000818 */
[----:B------:R-:W-:Y:S02]  /*19250*/  WARPGROUP.DEPBAR.LE gsb0, 0x0 ;  /* 0x00008000000079c5 */ /* 0x000fe40000010000 */
[----:B---3--:R-:W-:Y:S01]  /*19260*/  VIADD R156, R168, 0x80 ;  /* 0x00000080a89c7836 */ /* 0x008fe20000000000 */
[----:B------:R-:W-:Y:S01]  /*19270*/  WARPGROUP.ARRIVE ;  /* 0x00000000000079c5 */ /* 0x000fe20000000000 */
[----:B------:R-:W-:-:S03]  /*19280*/  IMAD.MOV.U32 R157, RZ, RZ, 0x40000040 ;  /* 0x40000040ff9d7424 */ /* 0x000fc600078e00ff */
[----:B------:R-:W-:Y:S02]  /*19290*/  R2UR UR6, R156 ;  /* 0x000000009c0672ca */ /* 0x000fe400000e0000 */
[----:B------:R-:W-:-:S15]  /*192a0*/  R2UR UR7, R157 ;  /* 0x000000009d0772ca */ /* 0x000fde00000e0000 */
[----:B------:R-:W-:-:S01]  /*192b0*/  NOP ;  /* 0x0000000000007918 */ /* 0x000fc20000000000 */
[----:B------:R-:W-:Y:S03]  /*192c0*/  HGMMA.64x256x16.F32 R24, R152, gdesc[UR4].tnspB, R24, gsb0 ;  /* 0x43e0000498187df0 */ /* 0x000fe60008000818 */
[----:B------:R-:W-:Y:S02]  /*192d0*/  WARPGROUP.DEPBAR.LE gsb0, 0x0 ;  /* 0x00008000000079c5 */ /* 0x000fe40000010000 */
[C---:B----4-:R-:W-:Y:S01]  /*192e0*/  VIADD R152, R168.reuse, 0x100 ;  /* 0x00000100a8987836 */ /* 0x050fe20000000000 */
[----:B------:R-:W-:Y:S01]  /*192f0*/  WARPGROUP.ARRIVE ;  /* 0x00000000000079c5 */ /* 0x000fe20000000000 */
[----:B------:R-:W-:Y:S02]  /*19300*/  IMAD.MOV.U32 R153, RZ, RZ, 0x40000040 ;  /* 0x40000040ff997424 */ /* 0x000fe400078e00ff */
[----:B------:R-:W-:Y:S01]  /*19310*/  VIADD R168, R168, 0x180 ;  /* 0x00000180a8a87836 */ /* 0x000fe20000000000 */
[----:B------:R-:W-:-:S02]  /*19320*/  R2UR UR6, R152 ;  /* 0x00000000980672ca */ /* 0x000fc400000e0000 */
[----:B------:R-:W-:-:S15]  /*19330*/  R2UR UR7, R153 ;  /* 0x00000000990772ca */ /* 0x000fde00000e0000 */
[----:B------:R-:W-:-:S01]  /*19340*/  NOP ;  /* 0x0000000000007918 */ /* 0x000fc20000000000 */
        /* <DEDUP_REMOVED lines=17> */
[----:B-1----:R-:W-:-:S04]  /*19460*/  VIADD R21, R15, 0xffffffff ;  /* 0xffffffff0f157836 */ /* 0x002fc80000000000 */
[----:B------:R-:W-:Y:S01]  /*19470*/  IMAD.MOV.U32 R15, RZ, RZ, R21 ;  /* 0x000000ffff0f7224 */ /* 0x000fe200078e0015 */
[----:B0-----:R-:W-:Y:S06]  /*19480*/  @P2 BRA `(.L_x_6659) ;  /* 0xffffffc000d82947 */ /* 0x001fec000383ffff */
.L_x_6640:
[----:B------:R-:W-:Y:S05]  /*19490*/  BSYNC B0 ;  /* 0x0000000000007941 */ /* 0x000fea0003800000 */
.L_x_6639:
[----:B------:R-:W0:Y:S01]  /*194a0*/  SHFL.BFLY PT, R2, R0, 0x2, 0x1f ;  /* 0x0c401f0000027f89 */ /* 0x000e2200000e0000 */
[----:B------:R-:W-:Y:S02]  /*194b0*/  IMAD.MOV.U32 R13, RZ, RZ, -0x800000 ;  /* 0xff800000ff0d7424 */ /* 0x000fe400078e00ff */
[----:B------:R-:W-:Y:S01]  /*194c0*/  IMAD.MOV.U32 R12, RZ, RZ, -0x800000 ;  /* 0xff800000ff0c7424 */ /* 0x000fe200078e00ff */
[----:B------:R-:W-:Y:S06]  /*194d0*/  BAR.ARV 0x8, 0x100 ;  /* 0x0204000000007b1d */ /* 0x000fec0000002000 */
[----:B------:R-:W-:-:S02]  /*194e0*/  VIADD R229, R229, 0x1 ;  /* 0x00000001e5e57836 */ /* 0x000fc40000000000 */
[----:B------:R-:W-:Y:S01]  /*194f0*/  BAR.SYNC.DEFER_BLOCKING 0xf, 0x100 ;  /* 0x03c4000000007b1d */ /* 0x000fe20000010000 */
[----:B0-----:R-:W-:-:S05]  /*19500*/  FADD.FTZ R2, R2, R0 ;  /* 0x0000000002027221 */ /* 0x001fca0000010000 */
[----:B------:R-:W0:Y:S02]  /*19510*/  SHFL.BFLY PT, R0, R2, 0x1, 0x1f ;  /* 0x0c201f0002007f89 */ /* 0x000e2400000e0000 */
[----:B0-----:R-:W-:Y:S01]  /*19520*/  FADD.FTZ R0, R2, R0 ;  /* 0x0000000002007221 */ /* 0x001fe20000010000 */
[----:B------:R-:W-:-:S04]  /*19530*/  IMAD.MOV.U32 R2, RZ, RZ, RZ ;  /* 0x000000ffff027224 */ /* 0x000fc800078e00ff */
[----:B------:R-:W-:-:S13]  /*19540*/  FSETP.NE.FTZ.AND P0, PT, R0, RZ, PT ;  /* 0x000000ff0000720b */ /* 0x000fda0003f15000 */
        /* <DEDUP_REMOVED lines=14> */
[-C--:B------:R-:W-:Y:S01]  /*19630*/  FMUL.FTZ R44, R44, R2.reuse ;  /* 0x000000022c2c7220 */ /* 0x080fe20000410000 */
[----:B------:R-:W-:Y:S01]  /*19640*/  @P0 FFMA.FTZ R13, R3, R9, R0 ;  /* 0x00000009030d0223 */ /* 0x000fe20000010000 */
        /* <DEDUP_REMOVED lines=57> */
[----:B------:R-:W-:Y:S01]  /*199e0*/  FMUL.FTZ R149, R149, R2 ;  /* 0x0000000295957220 */ /* 0x000fe20000410000 */
        /* <DEDUP_REMOVED lines=53> */
[----:B0-----:R-:W-:Y:S01]  /*19d40*/  SEL R3, RZ, 0x1, P1 ;  /* 0x00000001ff037807 */ /* 0x001fe20000800000 */
        /* <DEDUP_REMOVED lines=25> */
[----:B------:R-:W-:-:S02]  /*19ee0*/  PLOP3.LUT P0, PT, PT, PT, PT, 0x8, 0x0 ;  /* 0x000000000000781c */ /* 0x000fc40003f0e170 */
[----:B------:R-:W-:Y:S02]  /*19ef0*/  LOP3.LUT R22, R22, R3, RZ, 0x3c, !PT ;  /* 0x0000000316167212 */ /* 0x000fe400078e3cff */
[----:B------:R-:W-:-:S09]  /*19f00*/  SEL R19, R19, RZ, P1 ;  /* 0x000000ff13137207 */ /* 0x000fd20000800000 */
.L_x_6528:
[----:B------:R-:W-:Y:S05]  /*19f10*/  BSYNC B7 ;  /* 0x0000000000077941 */ /* 0x000fea0003800000 */
.L_x_6516:
[----:B------:R-:W0:Y:S08]  /*19f20*/  S2UR UR5, SR_CgaCtaId ;  /* 0x00000000000579c3 */ /* 0x000e300000008800 */
[----:B------:R-:W-:Y:S06]  /*19f30*/  BAR.SYNC.DEFER_BLOCKING 0x5, 0x180 ;  /* 0x0146000000007b1d */ /* 0x000fec0000010000 */
[----:B------:R-:W-:Y:S01]  /*19f40*/  UMOV UR4, 0x400 ;  /* 0x0000040000047882 */ /* 0x000fe20000000000 */
[----:B------:R-:W-:Y:S01]  /*19f50*/  BSSY B0, `(.L_x_6660) ;  /* 0x00004a9000007945 */ /* 0x000fe20003800000 */
[----:B0-----:R-:W-:-:S06]  /*19f60*/  ULEA UR4, UR5, UR4, 0x18 ;  /* 0x0000000405047291 */ /* 0x001fcc000f8ec03f */
[----:B------:R-:W-:-:S05]  /*19f70*/  IMAD.U32 R18, RZ, RZ, UR4 ;  /* 0x00000004ff127e24 */ /* 0x000fca000f8e00ff */
[----:B------:R0:W3:Y:S01]  /*19f80*/  LDS.128 R152, [R18+0x388d0] ;  /* 0x0388d00012987984 */ /* 0x0000e20000000c00 */
        /* <DEDUP_REMOVED lines=12> */
[----:B-----5:R-:W-:Y:S02]  /*1a050*/  MOV R2, R18 ;  /* 0x0000001200027202 */ /* 0x020fe40000000f00 */
[----:B-1----:R-:W-:Y:S01]  /*1a060*/  MOV R3, R0 ;  /* 0x0000000000037202 */ /* 0x002fe20000000f00 */
[----:B------:R-:W-:Y:S02]  /*1a070*/  BAR.SYNC.DEFER_BLOCKING 0x1, 0x100 ;  /* 0x0044000000007b1d */ /* 0x000fe40000010000 */
[----:B----4-:R-:W-:-:S04]  /*1a080*/  IMAD.WIDE R14, R4, 0x2, R2 ;  /* 0x00000002040e7825 */ /* 0x010fc800078e0202 */
        /* <DEDUP_REMOVED lines=8> */
[----:B-1----:R-:W-:Y:S02]  /*1a110*/  IADD3 R4, P0, R14, 0x20, RZ ;  /* 0x000000200e047810 */ /* 0x002fe40007f1e0ff */
        /* <DEDUP_REMOVED lines=8> */
[----:B-1----:R-:W-:Y:S02]  /*1a1a0*/  IADD3 R4, P0, R14, 0x40, RZ ;  /* 0x000000400e047810 */ /* 0x002fe40007f1e0ff */
        /* <DEDUP_REMOVED lines=148> */
[----:B-1----:R-:W-:-:S11]  /*1aaf0*/  LOP3.LUT R4, R0, 0x380, RZ, 0xc0, !PT ;  /* 0x0000038000047812 */ /* 0x002fd600078ec0ff */
[----:B------:R-:W1:Y:S01]  /*1ab00*/  @P0 LDC.64 R6, c[0x0][0xd08] ;  /* 0x00034200ff060b82 */ /* 0x000e620000000a00 */
[----:B------:R-:W-:Y:S02]  /*1ab10*/  F2FP.F16.F32.PACK_AB R8, R145, R144 ;  /* 0x000000909108723e */ /* 0x000fe400000000ff */
[----:B------:R-:W-:-:S04]  /*1ab20*/  SHF.R.U64 R4, R4, 0x3, RZ ;  /* 0x0000000304047819 */ /* 0x000fc800000012ff */
[----:B------:R-:W-:Y:S01]  /*1ab30*/  LOP3.LUT R14, R4, R0, RZ, 0x3c, !PT ;  /* 0x00000000040e7212 */ /* 0x000fe200078e3cff */
[----:B------:R-:W-:-:S03]  /*1ab40*/  IMAD.U32 R4, RZ, RZ, UR4 ;  /* 0x00000004ff047e24 */ /* 0x000fc6000f8e00ff */
[----:B------:R-:W-:-:S05]  /*1ab50*/  MOV R14, R14 ;  /* 0x0000000e000e7202 */ /* 0x000fca0000000f00 */
[----:B------:R4:W-:Y:S01]  /*1ab60*/  STSM.16.M88.4 [R14], R8 ;  /* 0x000000080e007844 */ /* 0x0009e20000000200 */
[----:B-1----:R-:W-:Y:S01]  /*1ab70*/  @P0 IMAD.WIDE R6, R223, 0x4, R6 ;  /* 0x00000004df060825 */ /* 0x002fe200078e0206 */
[----:B------:R-:W-:Y:S01]  /*1ab80*/  BAR.SYNC.DEFER_BLOCKING 0x1, 0x100 ;  /* 0x0044000000007b1d */ /* 0x000fe20000010000 */
[----:B------:R-:W-:-:S04]  /*1ab90*/  ISETP.NE.U32.AND P1, PT, RZ, UR6, PT ;  /* 0x00000006ff007c0c */ /* 0x000fc8000bf25070 */
[----:B------:R-:W-:Y:S01]  /*1aba0*/  ISETP.NE.AND.EX P1, PT, RZ, UR7, PT, P1 ;  /* 0x00000007ff007c0c */ /* 0x000fe2000bf25310 */
[----:B------:R1:W5:Y:S01]  /*1abb0*/  @P0 LDG.E R4, desc[UR50][R6.64] ;  /* 0x0000003206040981 */ /* 0x000362000c1e1900 */
[----:B------:R-:W-:Y:S01]  /*1abc0*/  IMAD.MOV.U32 R0, RZ, RZ, RZ ;  /* 0x000000ffff007224 */ /* 0x000fe200078e00ff */
[----:B-1----:R-:W1:Y:S02]  /*1abd0*/  LDC.64 R6, c[0x0][0xd00] ;  /* 0x00034000ff067b82 */ /* 0x002e640000000a00 */
[----:B-1----:R-:W-:-:S08]  /*1abe0*/  IMAD.WIDE R6, R223, 0x4, R6 ;  /* 0x00000004df067825 */ /* 0x002fd000078e0206 */
[----:B------:R4:W5:Y:S01]  /*1abf0*/  @P1 LDG.E R0, desc[UR50][R6.64] ;  /* 0x0000003206001981 */ /* 0x000962000c1e1900 */
[----:B------:R-:W-:Y:S05]  /*1ac00*/  @P0 BRA `(.L_x_6662) ;  /* 0x0000000000100947 */ /* 0x000fea0003800000 */
[----:B------:R-:W-:Y:S05]  /*1ac10*/  @!P1 BRA `(.L_x_6662) ;  /* 0x00000000000c9947 */ /* 0x000fea0003800000 */
[----:B-----5:R-:W2:Y:S04]  /*1ac20*/  LDG.E R4, desc[UR50][R6.64] ;  /* 0x0000003206047981 */ /* 0x020ea8000c1e1900 */
[----:B----4-:R-:W2:Y:S02]  /*1ac30*/  LDG.E R6, desc[UR50][R6.64+0x4] ;  /* 0x0000043206067981 */ /* 0x010ea4000c1e1900 */
[----:B--2---:R-:W-:-:S07]  /*1ac40*/  IMAD.IADD R4, R6, 0x1, -R4 ;  /* 0x0000000106047824 */ /* 0x004fce00078e0a04 */
.L_x_6662:
        /* <DEDUP_REMOVED lines=8> */
[----:B---3--:R-:W2:Y:S01]  /*1acd0*/  LDL R152, [R1+0x80] ;  /* 0x0000800001987983 */ /* 0x008ea20000100800 */
[----:B----4-:R-:W-:Y:S01]  /*1ace0*/  IMAD.MOV.U32 R10, RZ, RZ, 0xab8 ;  /* 0x00000ab8ff0a7424 */ /* 0x010fe200078e00ff */
[----:B------:R-:W-:Y:S01]  /*1acf0*/  ISETP.GT.AND P1, PT, R222, 0x1, PT ;  /* 0x00000001de00780c */ /* 0x000fe20003f24270 */
[----:B------:R-:W1:Y:S01]  /*1ad00*/  LDC R23, c[0x0][0xce8] ;  /* 0x00033a00ff177b82 */ /* 0x000e620000000800 */
[----:B------:R-:W-:Y:S01]  /*1ad10*/  ISETP.NE.U32.AND P0, PT, RZ, UR6, PT ;  /* 0x00000006ff007c0c */ /* 0x000fe2000bf05070 */
[----:B------:R-:W-:Y:S01]  /*1ad20*/  IMAD.IADD R20, R218, 0x1, R195 ;  /* 0x00000001da147824 */ /* 0x000fe200078e02c3 */
[----:B------:R-:W-:Y:S02]  /*1ad30*/  SEL R10, R10, 0xa78, P1 ;  /* 0x00000a780a0a7807 */ /* 0x000fe40000800000 */
[----:B------:R-:W-:Y:S02]  /*1ad40*/  ISETP.NE.AND.EX P0, PT, RZ, UR7, PT, P0 ;  /* 0x00000007ff007c0c */ /* 0x000fe4000bf05300 */
[----:B------:R-:W-:Y:S01]  /*1ad50*/  SHF.R.S32.HI R11, RZ, 0x1f, R223 ;  /* 0x0000001fff0b7819 */ /* 0x000fe200000114df */
[----:B------:R-:W3:Y:S01]  /*1ad60*/  LDC.64 R8, c[0x0][R10+0x220] ;  /* 0x000088000a087b82 */ /* 0x000ee20000000a00 */
[----:B------:R-:W-:-:S02]  /*1ad70*/  SEL R14, R223, RZ, !P0 ;  /* 0x000000ffdf0e7207 */ /* 0x000fc40004000000 */
[----:B------:R-:W-:Y:S02]  /*1ad80*/  SEL R11, R11, RZ, !P0 ;  /* 0x000000ff0b0b7207 */ /* 0x000fe40004000000 */
[----:B------:R-:W-:-:S03]  /*1ad90*/  SEL R21, R230, RZ, P1 ;  /* 0x000000ffe6157207 */ /* 0x000fc60000800000 */
[----:B------:R-:W4:Y:S01]  /*1ada0*/  LDC.64 R6, c[0x0][R10+0x218] ;  /* 0x000086000a067b82 */ /* 0x000f220000000a00 */
[----:B-1----:R-:W-:Y:S01]  /*1adb0*/  ISETP.NE.AND P0, PT, R23, 0x1, PT ;  /* 0x000000011700780c */ /* 0x002fe20003f05270 */
[----:B---3--:R-:W-:-:S04]  /*1adc0*/  IMAD R9, R9, R14, RZ ;  /* 0x0000000e09097224 */ /* 0x008fc800078e02ff */
[C---:B------:R-:W-:Y:S02]  /*1add0*/  IMAD R11, R8.reuse, R11, R9 ;  /* 0x0000000b080b7224 */ /* 0x040fe400078e0209 */
[----:B------:R-:W-:-:S04]  /*1ade0*/  IMAD.WIDE.U32 R8, R8, R14, RZ ;  /* 0x0000000e08087225 */ /* 0x000fc800078e00ff */
[-C--:B----4-:R-:W-:Y:S02]  /*1adf0*/  IMAD R14, R7, R221.reuse, RZ ;  /* 0x000000dd070e7224 */ /* 0x090fe400078e02ff */
[----:B------:R-:W-:-:S04]  /*1ae00*/  IMAD.WIDE.U32 R6, R6, R221, RZ ;  /* 0x000000dd06067225 */ /* 0x000fc800078e00ff */
[----:B------:R-:W-:Y:S01]  /*1ae10*/  IMAD.IADD R14, R7, 0x1, R14 ;  /* 0x00000001070e7824 */ /* 0x000fe200078e020e */
[----:B------:R-:W-:Y:S01]  /*1ae20*/  IADD3 R15, P2, P3, R8, R6, R0 ;  /* 0x00000006080f7210 */ /* 0x000fe20007b5e000 */
[----:B------:R-:W1:Y:S01]  /*1ae30*/  @P0 LDC R7, c[0x0][0xcec] ;  /* 0x00033b00ff070b82 */ /* 0x000e620000000800 */
[----:B------:R-:W-:-:S05]  /*1ae40*/  IMAD.IADD R11, R9, 0x1, R11 ;  /* 0x00000001090b7824 */ /* 0x000fca00078e020b */
[----:B------:R-:W-:Y:S01]  /*1ae50*/  IADD3.X R11, R11, R14, R5, P2, P3 ;  /* 0x0000000e0b0b7210 */ /* 0x000fe200017e6405 */
[----:B------:R-:W-:Y:S01]  /*1ae60*/  IMAD.MOV.U32 R14, RZ, RZ, R20 ;  /* 0x000000ffff0e7224 */ /* 0x000fe200078e0014 */
[----:B------:R-:W3:Y:S01]  /*1ae70*/  @P0 LDC R6, c[0x0][0xcf0] ;  /* 0x00033c00ff060b82 */ /* 0x000ee20000000800 */
[----:B-1----:R-:W-:-:S05]  /*1ae80*/  @P0 IMAD.HI.U32 R7, R20, R7, RZ ;  /* 0x0000000714070227 */ /* 0x002fca00078e00ff */
[----:B---3--:R-:W-:Y:S02]  /*1ae90*/  @P0 SHF.R.U32.HI R14, RZ, R6, R7 ;  /* 0x00000006ff0e0219 */ /* 0x008fe40000011607 */
[----:B------:R-:W1:Y:S02]  /*1aea0*/  LDC.64 R6, c[0x0][R10+0x228] ;  /* 0x00008a000a067b82 */ /* 0x000e640000000a00 */
[----:B-1----:R-:W-:-:S04]  /*1aeb0*/  IMAD.WIDE.U32 R8, R6, R21, RZ ;  /* 0x0000001506087225 */ /* 0x002fc800078e00ff */
[----:B------:R-:W-:Y:S01]  /*1aec0*/  IMAD R6, R7, R21, RZ ;  /* 0x0000001507067224 */ /* 0x000fe200078e02ff */
[----:B------:R-:W-:Y:S01]  /*1aed0*/  IADD3 R8, P0, P2, R14, R15, R8 ;  /* 0x0000000f0e087210 */ /* 0x000fe20007a1e008 */
[--C-:B------:R-:W-:Y:S01]  /*1aee0*/  IMAD.MOV R15, RZ, RZ, -R14.reuse ;  /* 0x000000ffff0f7224 */ /* 0x100fe200078e0a0e */
[----:B------:R-:W-:Y:S01]  /*1aef0*/  SHF.R.S32.HI R14, RZ, 0x1f, R14 ;  /* 0x0000001fff0e7819 */ /* 0x000fe2000001140e */
[----:B------:R-:W-:Y:S02]  /*1af00*/  IMAD.IADD R9, R9, 0x1, R6 ;  /* 0x0000000109097824 */ /* 0x000fe400078e0206 */
[----:B------:R1:W3:Y:S01]  /*1af10*/  LDC.64 R6, c[0x0][R10+0x210] ;  /* 0x000084000a067b82 */ /* 0x0002e20000000a00 */
[----:B------:R-:W-:Y:S02]  /*1af20*/  IMAD R15, R23, R15, R20 ;  /* 0x0000000f170f7224 */ /* 0x000fe400078e0214 */
[----:B------:R-:W-:Y:S01]  /*1af30*/  IADD3.X R9, R14, R11, R9, P0, P2 ;  /* 0x0000000b0e097210 */ /* 0x000fe200007e4409 */
[----:B------:R-:W-:-:S02]  /*1af40*/  IMAD.IADD R11, R193, 0x1, R195 ;  /* 0x00000001c10b7824 */ /* 0x000fc400078e02c3 */
[----:B-1----:R-:W-:Y:S01]  /*1af50*/  SHF.R.S32.HI R10, RZ, 0x1f, R15 ;  /* 0x0000001fff0a7819 */ /* 0x002fe2000001140f */
[-C--:B---3--:R-:W-:Y:S02]  /*1af60*/  IMAD R7, R7, R15.reuse, RZ ;  /* 0x0000000f07077224 */ /* 0x088fe400078e02ff */
[----:B------:R-:W-:-:S04]  /*1af70*/  IMAD.WIDE.U32 R8, R6, R15, R8 ;  /* 0x0000000f06087225 */ /* 0x000fc800078e0008 */
[----:B------:R-:W-:Y:S02]  /*1af80*/  IMAD R10, R6, R10, R7 ;  /* 0x0000000a060a7224 */ /* 0x000fe400078e0207 */
[----:B------:R-:W1:Y:S02]  /*1af90*/  LDC.64 R6, c[0x0][0xca8] ;  /* 0x00032a00ff067b82 */ /* 0x000e640000000a00 */
[----:B------:R-:W-:-:S06]  /*1afa0*/  IMAD.IADD R10, R9, 0x1, R10 ;  /* 0x00000001090a7824 */ /* 0x000fcc00078e020a */
[----:B-1----:R-:W1:Y:S08]  /*1afb0*/  @!P1 LDC R6, c[0x0][0xc50] ;  /* 0x00031400ff069b82 */ /* 0x002e700000000800 */
[----:B------:R-:W3:Y:S01]  /*1afc0*/  @!P1 LDC R7, c[0x0][0xc54] ;  /* 0x00031500ff079b82 */ /* 0x000ee20000000800 */
[----:B-1----:R-:W-:-:S04]  /*1afd0*/  LEA R9, P0, R8, R6, 0x2 ;  /* 0x0000000608097211 */ /* 0x002fc800078010ff */
[----:B---3--:R-:W-:Y:S02]  /*1afe0*/  LEA.HI.X R10, R8, R7, R10, 0x2, P0 ;  /* 0x00000007080a7211 */ /* 0x008fe400000f140a */
[----:B------:R-:W-:Y:S04]  /*1aff0*/  SHFL.IDX PT, R8, R9, 0x1, 0x1c1f ;  /* 0x003c1f0009087f89 */ /* 0x000fe800000e0000 */
[----:B------:R-:W-:Y:S01]  /*1b000*/  SHFL.IDX PT, R7, R10, RZ, 0x1c1f ;  /* 0x001c1fff0a077589 */ /* 0x000fe200000e0000 */
[----:B--2---:R-:W-:-:S05]  /*1b010*/  IMAD.MOV R6, RZ, RZ, -R152 ;  /* 0x000000ffff067224 */ /* 0x004fca00078e0a98 */
[----:B------:R-:W-:Y:S02]  /*1b020*/  ISETP.NE.AND P0, PT, R187, R6, PT ;  /* 0x00000006bb00720c */ /* 0x000fe40003f05270 */
[----:B------:R-:W1:Y:S04]  /*1b030*/  SHFL.IDX PT, R6, R9, RZ, 0x1c1f ;  /* 0x001c1fff09067589 */ /* 0x000e6800000e0000 */
[----:B------:R2:W3:Y:S02]  /*1b040*/  SHFL.IDX PT, R9, R10, 0x1, 0x1c1f ;  /* 0x003c1f000a097f89 */ /* 0x0004e400000e0000 */
[----:B--2---:R-:W-:-:S05]  /*1b050*/  IMAD R10, R4, R23, RZ ;  /* 0x00000017040a7224 */ /* 0x004fca00078e02ff */
[C---:B------:R-:W-:Y:S01]  /*1b060*/  ISETP.GE.OR P1, PT, R11.reuse, R10, P0 ;  /* 0x0000000a0b00720c */ /* 0x040fe20000726670 */
[----:B------:R-:W-:-:S05]  /*1b070*/  VIADD R11, R11, 0x8 ;  /* 0x000000080b0b7836 */ /* 0x000fca0000000000 */
[----:B------:R-:W-:-:S07]  /*1b080*/  ISETP.GE.OR P0, PT, R11, R10, P0 ;  /* 0x0000000a0b00720c */ /* 0x000fce0000706670 */
[----:B-1----:R1:W-:Y:S06]  /*1b090*/  @!P1 ST.E desc[UR50][R6.64], R13 ;  /* 0x0000000d06009985 */ /* 0x0023ec000c101932 */
[----:B---3--:R1:W-:Y:S02]  /*1b0a0*/  @!P0 ST.E desc[UR50][R8.64], R12 ;  /* 0x0000000c08008985 */ /* 0x0083e4000c101932 */
.L_x_6663:
[----:B------:R-:W-:Y:S02]  /*1b0b0*/  ISETP.GT.AND P1, PT, R222, 0x1, PT ;  /* 0x00000001de00780c */ /* 0x000fe40003f24270 */
[----:B------:R-:W-:-:S04]  /*1b0c0*/  ISETP.NE.U32.AND P0, PT, RZ, UR6, PT ;  /* 0x00000006ff007c0c */ /* 0x000fc8000bf05070 */
[----:B------:R-:W-:-:S04]  /*1b0d0*/  ISETP.NE.AND.EX P0, PT, RZ, UR7, PT, P0 ;  /* 0x00000007ff007c0c */ /* 0x000fc8000bf05300 */
[----:B-1--4-:R-:W-:-:S03]  /*1b0e0*/  SEL R6, R223, RZ, !P0 ;  /* 0x000000ffdf067207 */ /* 0x012fc60004000000 */
[----:B------:R-:W-:Y:S06]  /*1b0f0*/  @P1 BRA `(.L_x_6664) ;  /* 0x0000001000381947 */ /* 0x000fec0003800000 */
[----:B------:R-:W1:Y:S01]  /*1b100*/  S2R R20, SR_TID.X ;  /* 0x0000000000147919 */ /* 0x000e620000002100 */
[----:B------:R-:W2:Y:S01]  /*1b110*/  LDC R81, c[0x0][0xce8] ;  /* 0x00033a00ff517b82 */ /* 0x000ea20000000800 */
[----:B------:R-:W-:-:S07]  /*1b120*/  ULDC.64 UR4, c[0x0][0xba0] ;  /* 0x0002e80000047ab9 */ /* 0x000fce0000000a00 */
[----:B------:R-:W4:Y:S01]  /*1b130*/  LDC R23, c[0x0][0xbc8] ;  /* 0x0002f200ff177b82 */ /* 0x000f220000000800 */
[----:B-1----:R-:W-:-:S05]  /*1b140*/  VIADD R20, R20, 0xffffff80 ;  /* 0xffffff8014147836 */ /* 0x002fca0000000000 */
        /* <DEDUP_REMOVED lines=45> */
[C---:B------:R-:W-:Y:S01]  /*1b420*/  IADD3 R11, P3, R2.reuse, 0xf000, RZ ;  /* 0x0000f000020b7810 */ /* 0x040fe20007f7e0ff */
[----:B------:R-:W-:Y:S01]  /*1b430*/  IMAD R5, R5, UR4, RZ ;  /* 0x0000000405057c24 */ /* 0x000fe2000f8e02ff */
[C---:B------:R-:W-:Y:S01]  /*1b440*/  IADD3 R53, P4, R2.reuse, 0x9000, RZ ;  /* 0x0000900002357810 */ /* 0x040fe20007f9e0ff */
[----:B------:R-:W5:Y:S01]  /*1b450*/  LD.E.128 R24, desc[UR50][R24.64] ;  /* 0x0000003218187980 */ /* 0x000f62000c101d00 */
[C---:B------:R-:W-:Y:S01]  /*1b460*/  IADD3 R57, P5, R2.reuse, 0xa000, RZ ;  /* 0x0000a00002397810 */ /* 0x040fe20007fbe0ff */
[----:B------:R-:W-:Y:S01]  /*1b470*/  IMAD.X R77, RZ, RZ, R3, P3 ;  /* 0x000000ffff4d7224 */ /* 0x000fe200018e0603 */
[C---:B------:R-:W-:Y:S01]  /*1b480*/  IADD3 R61, P6, R2.reuse, 0xb000, RZ ;  /* 0x0000b000023d7810 */ /* 0x040fe20007fde0ff */
[----:B------:R-:W5:Y:S01]  /*1b490*/  LD.E.128 R28, desc[UR50][R28.64] ;  /* 0x000000321c1c7980 */ /* 0x000f62000c101d00 */
[----:B------:R-:W-:-:S02]  /*1b4a0*/  IADD3 R65, P0, R2, 0xc000, RZ ;  /* 0x0000c00002417810 */ /* 0x000fc40007f1e0ff */
[C---:B------:R-:W-:Y:S01]  /*1b4b0*/  IADD3 R69, P1, R2.reuse, 0xd000, RZ ;  /* 0x0000d00002457810 */ /* 0x040fe20007f3e0ff */
[----:B------:R-:W5:Y:S01]  /*1b4c0*/  LD.E.128 R32, desc[UR50][R32.64] ;  /* 0x0000003220207980 */ /* 0x000f62000c101d00 */
[C---:B------:R-:W-:Y:S02]  /*1b4d0*/  IADD3 R73, P2, R2.reuse, 0xe000, RZ ;  /* 0x0000e00002497810 */ /* 0x040fe40007f5e0ff */
        /* <DEDUP_REMOVED lines=8> */
[----:B------:R-:W-:Y:S02]  /*1b560*/  LOP3.LUT R68, R69, 0x380, RZ, 0xc0, !PT ;  /* 0x0000038045447812 */ /* 0x000fe400078ec0ff */
[----:B------:R-:W-:Y:S01]  /*1b570*/  LOP3.LUT R72, R73, 0x380, RZ, 0xc0, !PT ;  /* 0x0000038049487812 */ /* 0x000fe200078ec0ff */
[----:B------:R-:W5:Y:S01]  /*1b580*/  LD.E.128 R48, desc[UR50][R48.64] ;  /* 0x0000003230307980 */ /* 0x000f62000c101d00 */
[----:B------:R-:W-:Y:S02]  /*1b590*/  SHF.R.U64 R15, R15, 0x3, RZ ;  /* 0x000000030f0f7819 */ /* 0x000fe400000012ff */
[----:B------:R-:W-:Y:S02]  /*1b5a0*/  LOP3.LUT R9, R11, 0x380, RZ, 0xc0, !PT ;  /* 0x000003800b097812 */ /* 0x000fe400078ec0ff */
[----:B--2---:R-:W-:-:S02]  /*1b5b0*/  ISETP.NE.AND P3, PT, R81, 0x1, PT ;  /* 0x000000015100780c */ /* 0x004fc40003f65270 */
[----:B------:R-:W-:Y:S02]  /*1b5c0*/  SHF.R.U64 R52, R52, 0x3, RZ ;  /* 0x0000000334347819 */ /* 0x000fe400000012ff */
[----:B------:R-:W-:Y:S02]  /*1b5d0*/  SHF.R.U64 R56, R56, 0x3, RZ ;  /* 0x0000000338387819 */ /* 0x000fe400000012ff */
[----:B------:R-:W-:Y:S02]  /*1b5e0*/  SHF.R.U64 R60, R60, 0x3, RZ ;  /* 0x000000033c3c7819 */ /* 0x000fe400000012ff */
[----:B------:R-:W-:Y:S02]  /*1b5f0*/  SHF.R.U64 R64, R64, 0x3, RZ ;  /* 0x0000000340407819 */ /* 0x000fe400000012ff */
[----:B------:R-:W-:Y:S02]  /*1b600*/  SHF.R.U64 R68, R68, 0x3, RZ ;  /* 0x0000000344447819 */ /* 0x000fe400000012ff */
[----:B------:R-:W-:Y:S01]  /*1b610*/  SHF.R.U64 R72, R72, 0x3, RZ ;  /* 0x0000000348487819 */ /* 0x000fe200000012ff */
[----:B------:R-:W-:Y:S01]  /*1b620*/  IMAD R5, R0, UR5, R5 ;  /* 0x0000000500057c24 */ /* 0x000fe2000f8e0205 */
[----:B------:R-:W-:Y:S01]  /*1b630*/  LOP3.LUT R8, R15, R2, RZ, 0x3c, !PT ;  /* 0x000000020f087212 */ /* 0x000fe200078e3cff */
[----:B------:R-:W1:Y:S01]  /*1b640*/  @P3 LDC R83, c[0x0][0xcec] ;  /* 0x00033b00ff533b82 */ /* 0x000e620000000800 */
        /* <DEDUP_REMOVED lines=16> */
[----:B------:R-:W-:Y:S01]  /*1b750*/  ULDC.64 UR4, c[0x0][0xbe8] ;  /* 0x0002fa0000047ab9 */ /* 0x000fe20000000a00 */
[----:B------:R-:W2:Y:S01]  /*1b760*/  @P3 LDC R85, c[0x0][0xcf0] ;  /* 0x00033c00ff553b82 */ /* 0x000ea20000000800 */
[----:B------:R-:W-:Y:S01]  /*1b770*/  LOP3.LUT R21, R21, 0xfffffff8, RZ, 0xc0, !PT ;  /* 0xfffffff815157812 */ /* 0x000fe200078ec0ff */
[----:B------:R-:W-:Y:S01]  /*1b780*/  IMAD.IADD R3, R3, 0x1, R5 ;  /* 0x0000000103037824 */ /* 0x000fe200078e0205 */
[----:B------:R-:W-:Y:S01]  /*1b790*/  SHF.R.S32.HI R5, RZ, 0x1f, R6 ;  /* 0x0000001fff057819 */ /* 0x000fe20000011406 */
[----:B------:R-:W5:Y:S01]  /*1b7a0*/  LD.E.128 R8, desc[UR50][R8.64] ;  /* 0x0000003208087980 */ /* 0x000f62000c101d00 */
[----:B------:R-:W-:Y:S01]  /*1b7b0*/  IMAD.WIDE.U32 R2, R221, UR4, R2 ;  /* 0x00000004dd027c25 */ /* 0x000fe2000f8e0002 */
[----:B----4-:R-:W-:-:S02]  /*1b7c0*/  ISETP.GE.AND P1, PT, R228, R23, PT ;  /* 0x00000017e400720c */ /* 0x010fc40003f26270 */
[----:B------:R-:W5:Y:S01]  /*1b7d0*/  LD.E.128 R12, desc[UR50][R12.64] ;  /* 0x000000320c0c7980 */ /* 0x000f62000c101d00 */
[----:B------:R-:W-:Y:S01]  /*1b7e0*/  IMAD R3, R221, UR5, R3 ;  /* 0x00000005dd037c24 */ /* 0x000fe2000f8e0203 */
[----:B------:R-:W-:Y:S01]  /*1b7f0*/  ULDC.64 UR4, c[0x0][0xbf0] ;  /* 0x0002fc0000047ab9 */ /* 0x000fe20000000a00 */
[----:B------:R-:W-:Y:S01]  /*1b800*/  IMAD.IADD R20, R20, 0x1, -R21 ;  /* 0x0000000114147824 */ /* 0x000fe200078e0a15 */
[-C--:B------:R-:W-:Y:S01]  /*1b810*/  ISETP.GE.AND P0, PT, R227, R23.reuse, PT ;  /* 0x00000017e300720c */ /* 0x080fe20003f06270 */
[----:B------:R-:W-:Y:S01]  /*1b820*/  IMAD R5, R5, UR4, RZ ;  /* 0x0000000405057c24 */ /* 0x000fe2000f8e02ff */
[-C--:B------:R-:W-:Y:S01]  /*1b830*/  ISETP.GE.AND P2, PT, R196, R23.reuse, PT ;  /* 0x00000017c400720c */ /* 0x080fe20003f46270 */
[----:B------:R-:W-:Y:S01]  /*1b840*/  IMAD R20, R20, 0x20, R7 ;  /* 0x0000002014147824 */ /* 0x000fe200078e0207 */
[----:B------:R-:W5:Y:S01]  /*1b850*/  LD.E.128 R52, desc[UR50][R52.64] ;  /* 0x0000003234347980 */ /* 0x000f62000c101d00 */
[C---:B------:R-:W-:Y:S01]  /*1b860*/  IMAD R21, R6.reuse, UR5, R5 ;  /* 0x0000000506157c24 */ /* 0x040fe2000f8e0205 */
[----:B------:R-:W-:Y:S01]  /*1b870*/  SEL R5, RZ, 0xffffffff, P1 ;  /* 0xffffffffff057807 */ /* 0x000fe20000800000 */
[----:B------:R-:W-:Y:S01]  /*1b880*/  IMAD.IADD R80, R195, 0x1, R20 ;  /* 0x00000001c3507824 */ /* 0x000fe200078e0214 */
[----:B------:R-:W-:Y:S01]  /*1b890*/  SEL R20, RZ, 0xffffffff, P0 ;  /* 0xffffffffff147807 */ /* 0x000fe20000000000 */
[----:B------:R-:W-:Y:S01]  /*1b8a0*/  IMAD.IADD R0, R7, 0x1, R195 ;  /* 0x0000000107007824 */ /* 0x000fe200078e02c3 */
[----:B------:R-:W-:Y:S01]  /*1b8b0*/  SEL R7, RZ, 0x1, P2 ;  /* 0x00000001ff077807 */ /* 0x000fe20001000000 */
[----:B------:R-:W-:Y:S01]  /*1b8c0*/  IMAD.SHL.U32 R82, R5, 0x2, RZ ;  /* 0x0000000205527824 */ /* 0x000fe200078e00ff */
[----:B------:R-:W5:Y:S01]  /*1b8d0*/  LD.E.128 R56, desc[UR50][R56.64] ;  /* 0x0000003238387980 */ /* 0x000f62000c101d00 */
[----:B------:R-:W-:Y:S01]  /*1b8e0*/  IMAD.WIDE.U32 R2, R6, UR4, R2 ;  /* 0x0000000406027c25 */ /* 0x000fe2000f8e0002 */
[----:B------:R-:W-:Y:S01]  /*1b8f0*/  ISETP.GE.AND P0, PT, R226, R23, PT ;  /* 0x00000017e200720c */ /* 0x000fe20003f06270 */
[----:B------:R-:W-:Y:S01]  /*1b900*/  ULDC.64 UR4, c[0x0][0xbe0] ;  /* 0x0002f80000047ab9 */ /* 0x000fe20000000a00 */
[----:B------:R-:W5:Y:S01]  /*1b910*/  LD.E.128 R60, desc[UR50][R60.64] ;  /* 0x000000323c3c7980 */ /* 0x000f62000c101d00 */
[----:B-1----:R-:W-:Y:S01]  /*1b920*/  @P3 IMAD.HI.U32 R6, R80, R83, RZ ;  /* 0x0000005350063227 */ /* 0x002fe200078e00ff */
[----:B------:R-:W-:-:S02]  /*1b930*/  LOP3.LUT R7, R82, 0x2, R7, 0xe2, !PT ;  /* 0x0000000252077812 */ /* 0x000fc400078ee207 */
[----:B------:R-:W5:Y:S01]  /*1b940*/  LD.E.128 R64, desc[UR50][R64.64] ;  /* 0x0000003240407980 */ /* 0x000f62000c101d00 */
[----:B------:R-:W-:Y:S02]  /*1b950*/  IMAD.SHL.U32 R20, R20, 0x4, RZ ;  /* 0x0000000414147824 */ /* 0x000fe400078e00ff */
[----:B------:R-:W-:Y:S01]  /*1b960*/  IMAD.MOV.U32 R5, RZ, RZ, R80 ;  /* 0x000000ffff057224 */ /* 0x000fe200078e0050 */
[----:B--2---:R-:W-:Y:S01]  /*1b970*/  @P3 SHF.R.U32.HI R5, RZ, R85, R6 ;  /* 0x00000055ff053219 */ /* 0x004fe20000011606 */
[----:B------:R-:W5:Y:S01]  /*1b980*/  LD.E.128 R68, desc[UR50][R68.64] ;  /* 0x0000003244447980 */ /* 0x000f62000c101d00 */
[----:B------:R-:W-:Y:S02]  /*1b990*/  LOP3.LUT R6, R20, 0x4, R7, 0xe2, !PT ;  /* 0x0000000414067812 */ /* 0x000fe400078ee207 */
[----:B------:R-:W-:Y:S01]  /*1b9a0*/  SEL R7, RZ, 0xffffffff, P0 ;  /* 0xffffffffff077807 */ /* 0x000fe20000000000 */
[----:B------:R-:W5:Y:S01]  /*1b9b0*/  LD.E.128 R72, desc[UR50][R72.64] ;  /* 0x0000003248487980 */ /* 0x000f62000c101d00 */
[----:B------:R-:W-:Y:S01]  /*1b9c0*/  ISETP.GE.AND P0, PT, R225, R23, PT ;  /* 0x00000017e100720c */ /* 0x000fe20003f06270 */
[----:B------:R-:W-:Y:S01]  /*1b9d0*/  IMAD.IADD R3, R3, 0x1, R21 ;  /* 0x0000000103037824 */ /* 0x000fe200078e0215 */
[--C-:B------:R-:W-:Y:S01]  /*1b9e0*/  SHF.R.S32.HI R20, RZ, 0x1f, R5.reuse ;  /* 0x0000001fff147819 */ /* 0x100fe20000011405 */
[----:B------:R-:W-:Y:S01]  /*1b9f0*/  IMAD.MOV R21, RZ, RZ, -R5 ;  /* 0x000000ffff157224 */ /* 0x000fe200078e0a05 */
[----:B------:R-:W5:Y:S01]  /*1ba00*/  LD.E.128 R76, desc[UR50][R76.64] ;  /* 0x000000324c4c7980 */ /* 0x000f62000c101d00 */
[----:B------:R-:W-:Y:S01]  /*1ba10*/  IMAD R85, R4, R81, RZ ;  /* 0x0000005104557224 */ /* 0x000fe200078e02ff */
        /* <DEDUP_REMOVED lines=9> */
[----:B-1----:R-:W1:Y:S01]  /*1bab0*/  FENCE.VIEW.ASYNC.S ;  /* 0x00000000000073c6 */ /* 0x002e620000000000 */
        /* <DEDUP_REMOVED lines=11> */
[----:B------:R-:W-:Y:S01]  /*1bb70*/  IMAD.SHL.U32 R21, R4, 0x20, RZ ;  /* 0x0000002004157824 */ /* 0x000fe200078e00ff */
[----:B------:R-:W-:Y:S01]  /*1bb80*/  ISETP.GE.AND P0, PT, R89, R23, PT ;  /* 0x000000175900720c */ /* 0x000fe20003f06270 */
[----:B------:R-:W-:Y:S02]  /*1bb90*/  IMAD R4, R5, UR4, RZ ;  /* 0x0000000405047c24 */ /* 0x000fe4000f8e02ff */
[----:B------:R-:W-:Y:S01]  /*1bba0*/  VIADD R87, R196, 0x1c0 ;  /* 0x000001c0c4577836 */ /* 0x000fe20000000000 */
[----:B------:R-:W-:Y:S01]  /*1bbb0*/  LOP3.LUT R6, R21, 0x20, R6, 0xe2, !PT ;  /* 0x0000002015067812 */ /* 0x000fe200078ee206 */
[C---:B------:R-:W-:Y:S01]  /*1bbc0*/  IMAD R21, R7.reuse, UR5, R4 ;  /* 0x0000000507157c24 */ /* 0x040fe2000f8e0204 */
[----:B------:R-:W-:Y:S01]  /*1bbd0*/  SEL R5, RZ, 0x40, P0 ;  /* 0x00000040ff057807 */ /* 0x000fe20000000000 */
[----:B------:R-:W-:Y:S01]  /*1bbe0*/  IMAD.WIDE.U32 R2, R7, UR4, R2 ;  /* 0x0000000407027c25 */ /* 0x000fe2000f8e0002 */
[----:B------:R-:W-:Y:S01]  /*1bbf0*/  ISETP.GE.AND P1, PT, R0, R85, PT ;  /* 0x000000550000720c */ /* 0x000fe20003f26270 */
[----:B------:R-:W-:Y:S01]  /*1bc00*/  ULDC.64 UR4, c[0x0][0xb80] ;  /* 0x0002e00000047ab9 */ /* 0x000fe20000000a00 */
[----:B------:R-:W-:Y:S01]  /*1bc10*/  LOP3.LUT R80, R6, R5, RZ, 0xfc, !PT ;  /* 0x0000000506507212 */ /* 0x000fe200078efcff */
[----:B------:R-:W-:Y:S01]  /*1bc20*/  IMAD.IADD R5, R3, 0x1, R21 ;  /* 0x0000000103057824 */ /* 0x000fe200078e0215 */
[----:B------:R-:W-:Y:S01]  /*1bc30*/  ISETP.GE.AND P0, PT, R87, R23, PT ;  /* 0x000000175700720c */ /* 0x000fe20003f06270 */
[----:B------:R-:W-:Y:S01]  /*1bc40*/  VIADD R4, R18, 0x38820 ;  /* 0x0003882012047836 */ /* 0x000fe20000000000 */
[----:B------:R-:W-:-:S02]  /*1bc50*/  LEA R82, P2, R2, UR4, 0x1 ;  /* 0x0000000402527c11 */ /* 0x000fc4000f8408ff */
[----:B------:R-:W-:Y:S02]  /*1bc60*/  SEL R3, RZ, 0x80, P0 ;  /* 0x00000080ff037807 */ /* 0x000fe40000000000 */
[----:B------:R-:W-:Y:S02]  /*1bc70*/  LEA.HI.X R83, R2, UR5, R5, 0x1, P2 ;  /* 0x0000000502537c11 */ /* 0x000fe400090f0c05 */
[----:B------:R-:W-:Y:S01]  /*1bc80*/  PRMT R4, RZ, 0x654, R4 ;  /* 0x00000654ff047816 */ /* 0x000fe20000000004 */
[----:B-1----:R1:W2:Y:S01]  /*1bc90*/  SHFL.IDX PT, R2, R82, RZ, 0x181f ;  /* 0x00181fff52027589 */ /* 0x0022a200000e0000 */
[----:B------:R-:W-:Y:S01]  /*1bca0*/  LOP3.LUT R81, R80, R3, RZ, 0xfc, !PT ;  /* 0x0000000350517212 */ /* 0x000fe200078efcff */
[----:B------:R-:W-:Y:S01]  /*1bcb0*/  BSSY B1, `(.L_x_6665) ;  /* 0x000002a000017945 */ /* 0x000fe20003800000 */
[----:B------:R1:W-:Y:S01]  /*1bcc0*/  SYNCS.ARRIVE.TRANS64.RED.A1T0 RZ, [R4+URZ], RZ ;  /* 0x000000ff04ff79a7 */ /* 0x0003e2000810043f */
[----:B------:R1:W4:Y:S01]  /*1bcd0*/  SHFL.IDX PT, R3, R83, RZ, 0x181f ;  /* 0x00181fff53037589 */ /* 0x00032200000e0000 */
[----:B---3--:R-:W-:-:S02]  /*1bce0*/  SHF.R.S32.HI R152, RZ, 0x1f, R224 ;  /* 0x0000001fff987819 */ /* 0x008fc400000114e0 */
        /* <DEDUP_REMOVED lines=11> */
[----:B--2-4-:R-:W-:Y:S02]  /*1bda0*/  @!P2 IMAD.WIDE R6, R196, 0x2, R2 ;  /* 0x00000002c406a825 */ /* 0x014fe400078e0202 */
        /* <DEDUP_REMOVED lines=10> */
[CC--:B-1----:R-:W-:Y:S02]  /*1be50*/  @!P1 LEA R10, P6, R225.reuse, R2.reuse, 0x1 ;  /* 0x00000002e10a9211 */ /* 0x0c2fe400078c08ff */
[----:B------:R-:W-:Y:S02]  /*1be60*/  SHF.R.S32.HI R7, RZ, 0x1f, R87 ;  /* 0x0000001fff077819 */ /* 0x000fe40000011457 */
[-C--:B------:R-:W-:Y:S02]  /*1be70*/  @!P1 LEA.HI.X R11, R225, R3.reuse, R156, 0x1, P6 ;  /* 0x00000003e10b9211 */ /* 0x080fe400030f0c9c */
[CC--:B--2---:R-:W-:Y:S02]  /*1be80*/  @!P0 LEA R4, P5, R226.reuse, R2.reuse, 0x1 ;  /* 0x00000002e2048211 */ /* 0x0c4fe400078a08ff */
        /* <DEDUP_REMOVED lines=12> */
.L_x_6666:
[----:B------:R-:W-:Y:S05]  /*1bf50*/  BSYNC B1 ;  /* 0x0000000000017941 */ /* 0x000fea0003800000 */
.L_x_6665:
[----:B------:R-:W-:Y:S01]  /*1bf60*/  VIADD R0, R0, 0x20 ;  /* 0x0000002000007836 */ /* 0x000fe20000000000 */
[----:B---34-:R1:W3:Y:S04]  /*1bf70*/  SHFL.IDX PT, R3, R83, 0x1, 0x181f ;  /* 0x00381f0053037f89 */ /* 0x0182e800000e0000 */
[----:B------:R-:W-:Y:S01]  /*1bf80*/  ISETP.GE.AND P0, PT, R0, R85, PT ;  /* 0x000000550000720c */ /* 0x000fe20003f06270 */
[----:B--2---:R1:W2:-:S12]  /*1bf90*/  SHFL.IDX PT, R2, R82, 0x1, 0x181f ;  /* 0x00381f0052027f89 */ /* 0x00429800000e0000 */
[----:B-1----:R-:W-:Y:S05]  /*1bfa0*/  @P0 BRA `(.L_x_6667) ;  /* 0x00000028008c0947 */ /* 0x002fea0003800000 */
[-C--:B------:R-:W-:Y:S02]  /*1bfb0*/  ISETP.GE.AND P5, PT, R228, R23.reuse, PT ;  /* 0x00000017e400720c */ /* 0x080fe40003fa6270 */
[-C--:B------:R-:W-:Y:S02]  /*1bfc0*/  ISETP.GE.AND P6, PT, R196, R23.reuse, PT ;  /* 0x00000017c400720c */ /* 0x080fe40003fc6270 */
[-C--:B------:R-:W-:Y:S02]  /*1bfd0*/  ISETP.GE.AND P4, PT, R227, R23.reuse, PT ;  /* 0x00000017e300720c */ /* 0x080fe40003f86270 */
[-C--:B------:R-:W-:Y:S02]  /*1bfe0*/  ISETP.GE.AND P2, PT, R225, R23.reuse, PT ;  /* 0x00000017e100720c */ /* 0x080fe40003f46270 */
[----:B------:R-:W-:Y:S02]  /*1bff0*/  ISETP.GE.AND P3, PT, R226, R23, PT ;  /* 0x00000017e200720c */ /* 0x000fe40003f66270 */
[----:B------:R-:W-:-:S02]  /*1c000*/  LOP3.LUT P0, RZ, R80, 0x40, RZ, 0xc0, !PT ;  /* 0x0000004050ff7812 */ /* 0x000fc4000780c0ff */
[----:B------:R-:W-:Y:S02]  /*1c010*/  SHF.R.S32.HI R0, RZ, 0x1f, R89 ;  /* 0x0000001fff007819 */ /* 0x000fe40000011459 */
[----:B--2---:R-:W-:Y:S01]  /*1c020*/  @!P5 LEA R6, P1, R228, R2, 0x1 ;  /* 0x00000002e406d211 */ /* 0x004fe200078208ff */
[----:B---3--:R-:W-:-:S03]  /*1c030*/  @!P6 IMAD.WIDE R4, R196, 0x2, R2 ;  /* 0x00000002c404e825 */ /* 0x008fc600078e0202 */
[----:B------:R-:W-:Y:S02]  /*1c040*/  @!P5 LEA.HI.X R7, R228, R3, R159, 0x1, P1 ;  /* 0x00000003e407d211 */ /* 0x000fe400008f0c9f */
[----:B------:R-:W-:Y:S01]  /*1c050*/  ISETP.GE.AND P1, PT, R224, R23, PT ;  /* 0x00000017e000720c */ /* 0x000fe20003f26270 */
[----:B-----5:R1:W-:Y:S04]  /*1c060*/  @!P6 ST.E.128 desc[UR50][R4.64], R12 ;  /* 0x0000000c0400e985 */ /* 0x0203e8000c101d32 */
[----:B------:R2:W-:Y:S01]  /*1c070*/  @!P5 ST.E.128 desc[UR50][R6.64], R28 ;  /* 0x0000001c0600d985 */ /* 0x0005e2000c101d32 */
[----:B-1----:R-:W-:-:S04]  /*1c080*/  @!P4 LEA R4, P6, R227, R2, 0x1 ;  /* 0x00000002e304c211 */ /* 0x002fc800078c08ff */
[-C--:B------:R-:W-:Y:S02]  /*1c090*/  @!P4 LEA.HI.X R5, R227, R3.reuse, R158, 0x1, P6 ;  /* 0x00000003e305c211 */ /* 0x080fe400030f0c9e */
[CC--:B------:R-:W-:Y:S02]  /*1c0a0*/  @!P2 LEA R8, P6, R225.reuse, R2.reuse, 0x1 ;  /* 0x00000002e108a211 */ /* 0x0c0fe400078c08ff */
[CC--:B--2---:R-:W-:Y:S01]  /*1c0b0*/  @!P3 LEA R6, P5, R226.reuse, R2.reuse, 0x1 ;  /* 0x00000002e206b211 */ /* 0x0c4fe200078a08ff */
        /* <DEDUP_REMOVED lines=18> */
.L_x_6664:
[----:B------:R-:W-:Y:S01]  /*1c1e0*/  ULDC.64 UR4, c[0x0][0xc08] ;  /* 0x0003020000047ab9 */ /* 0x000fe20000000a00 */
[----:B------:R-:W-:Y:S01]  /*1c1f0*/  IMAD.IADD R7, R218, 0x1, R195 ;  /* 0x00000001da077824 */ /* 0x000fe200078e02c3 */
[----:B------:R-:W-:Y:S01]  /*1c200*/  BSSY B1, `(.L_x_6668) ;  /* 0x0000103000017945 */ /* 0x000fe20003800000 */
[----:B------:R-:W-:Y:S01]  /*1c210*/  IMAD R5, R5, UR4, RZ ;  /* 0x0000000405057c24 */ /* 0x000fe2000f8e02ff */
[----:B------:R-:W-:Y:S01]  /*1c220*/  SHF.R.S32.HI R15, RZ, 0x1f, R231 ;  /* 0x0000001fff0f7819 */ /* 0x000fe200000114e7 */
[C---:B------:R-:W-:Y:S01]  /*1c230*/  IMAD.WIDE.U32 R2, R0.reuse, UR4, RZ ;  /* 0x0000000400027c25 */ /* 0x040fe2000f8e00ff */
[----:B------:R-:W-:Y:S02]  /*1c240*/  SHF.R.S32.HI R21, RZ, 0x1f, R232 ;  /* 0x0000001fff157819 */ /* 0x000fe400000114e8 */
[----:B------:R-:W-:Y:S01]  /*1c250*/  SHF.R.S32.HI R23, RZ, 0x1f, R233 ;  /* 0x0000001fff177819 */ /* 0x000fe200000114e9 */
[----:B------:R-:W-:Y:S01]  /*1c260*/  IMAD R5, R0, UR5, R5 ;  /* 0x0000000500057c24 */ /* 0x000fe2000f8e0205 */
[----:B------:R-:W-:Y:S01]  /*1c270*/  ULDC.64 UR4, c[0x0][0xc38] ;  /* 0x00030e0000047ab9 */ /* 0x000fe20000000a00 */
[----:B------:R-:W-:Y:S01]  /*1c280*/  SHF.R.S32.HI R0, RZ, 0x1f, R6 ;  /* 0x0000001fff007819 */ /* 0x000fe20000011406 */
[----:B------:R-:W-:Y:S01]  /*1c290*/  IMAD.IADD R195, R193, 0x1, R195 ;  /* 0x00000001c1c37824 */ /* 0x000fe200078e02c3 */
[----:B---3--:R-:W-:Y:S01]  /*1c2a0*/  SHF.R.S32.HI R152, RZ, 0x1f, R234 ;  /* 0x0000001fff987819 */ /* 0x008fe200000114ea */
        /* <DEDUP_REMOVED lines=9> */
[----:B------:R-:W-:Y:S02]  /*1c340*/  VIADD R162, R197, 0xb8 ;  /* 0x000000b8c5a27836 */ /* 0x000fe40000000000 */
[----:B------:R-:W-:Y:S02]  /*1c350*/  IMAD R0, R0, UR4, RZ ;  /* 0x0000000400007c24 */ /* 0x000fe4000f8e02ff */
[----:B------:R-:W-:Y:S01]  /*1c360*/  IMAD.WIDE.U32 R2, R6, UR4, R2 ;  /* 0x0000000406027c25 */ /* 0x000fe2000f8e0002 */
[----:B------:R-:W-:-:S03]  /*1c370*/  SHF.R.S32.HI R162, RZ, 0x1f, R162 ;  /* 0x0000001fffa27819 */ /* 0x000fc600000114a2 */
[----:B------:R-:W-:Y:S01]  /*1c380*/  IMAD R0, R6, UR5, R0 ;  /* 0x0000000506007c24 */ /* 0x000fe2000f8e0200 */
[----:B------:R-:W-:Y:S01]  /*1c390*/  ULDC.64 UR4, c[0x0][0xc48] ;  /* 0x0003120000047ab9 */ /* 0x000fe20000000a00 */
[----:B------:R-:W-:Y:S02]  /*1c3a0*/  IMAD.MOV.U32 R6, RZ, RZ, R7 ;  /* 0x000000ffff067224 */ /* 0x000fe400078e0007 */
[----:B------:R-:W-:Y:S02]  /*1c3b0*/  IMAD.IADD R3, R3, 0x1, R0 ;  /* 0x0000000103037824 */ /* 0x000fe400078e0200 */
[----:B------:R-:W1:Y:S01]  /*1c3c0*/  LDC R0, c[0x0][0xce8] ;  /* 0x00033a00ff007b82 */ /* 0x000e620000000800 */
[----:B------:R-:W-:Y:S02]  /*1c3d0*/  VIADD R164, R197, 0xb0 ;  /* 0x000000b0c5a47836 */ /* 0x000fe40000000000 */
        /* <DEDUP_REMOVED lines=17> */
[----:B-1----:R-:W-:Y:S01]  /*1c4f0*/  ISETP.NE.AND P0, PT, R0, 0x1, PT ;  /* 0x000000010000780c */ /* 0x002fe20003f05270 */
        /* <DEDUP_REMOVED lines=20> */
[----:B------:R-:W2:Y:S01]  /*1c640*/  @P0 LDC R5, c[0x0][0xcf0] ;  /* 0x00033c00ff050b82 */ /* 0x000ea20000000800 */
        /* <DEDUP_REMOVED lines=15> */
[----:B-1----:R-:W-:-:S04]  /*1c740*/  @P0 IMAD.HI.U32 R8, R7, R8, RZ ;  /* 0x0000000807080227 */ /* 0x002fc800078e00ff */
[C---:B------:R-:W-:Y:S02]  /*1c750*/  VIADD R169, R197.reuse, 0x98 ;  /* 0x00000098c5a97836 */ /* 0x040fe40000000000 */
[C---:B------:R-:W-:Y:S01]  /*1c760*/  VIADD R171, R197.reuse, 0x90 ;  /* 0x00000090c5ab7836 */ /* 0x040fe20000000000 */
[----:B--2---:R-:W-:Y:S01]  /*1c770*/  @P0 SHF.R.U32.HI R6, RZ, R5, R8 ;  /* 0x00000005ff060219 */ /* 0x004fe20000011608 */
        /* <DEDUP_REMOVED lines=8> */
[C---:B------:R-:W-:Y:S02]  /*1c800*/  VIADD R179, R197.reuse, 0x70 ;  /* 0x00000070c5b37836 */ /* 0x040fe40000000000 */
[----:B------:R-:W-:Y:S02]  /*1c810*/  IMAD R4, R4, UR4, RZ ;  /* 0x0000000404047c24 */ /* 0x000fe4000f8e02ff */
[----:B------:R-:W-:-:S02]  /*1c820*/  VIADD R181, R197, 0x68 ;  /* 0x00000068c5b57836 */ /* 0x000fc40000000000 */
[----:B------:R-:W-:Y:S01]  /*1c830*/  IMAD R4, R6, UR5, R4 ;  /* 0x0000000506047c24 */ /* 0x000fe2000f8e0204 */
[----:B------:R-:W-:Y:S01]  /*1c840*/  ULDC.64 UR4, c[0x0][0xc28] ;  /* 0x00030a0000047ab9 */ /* 0x000fe20000000a00 */
[----:B------:R-:W-:Y:S02]  /*1c850*/  VIADD R183, R197, 0x60 ;  /* 0x00000060c5b77836 */ /* 0x000fe40000000000 */
[----:B------:R-:W-:Y:S01]  /*1c860*/  IMAD.IADD R3, R3, 0x1, R4 ;  /* 0x0000000103037824 */ /* 0x000fe200078e0204 */
[----:B------:R-:W-:Y:S01]  /*1c870*/  SHF.R.S32.HI R4, RZ, 0x1f, R5 ;  /* 0x0000001fff047819 */ /* 0x000fe20000011405 */
[----:B------:R-:W-:Y:S02]  /*1c880*/  VIADD R191, R197, 0x58 ;  /* 0x00000058c5bf7836 */ /* 0x000fe40000000000 */
[----:B------:R-:W-:-:S04]  /*1c890*/  IMAD.WIDE.U32 R2, R5, UR4, R2 ;  /* 0x0000000405027c25 */ /* 0x000fc8000f8e0002 */
[----:B------:R-:W-:Y:S02]  /*1c8a0*/  IMAD R4, R4, UR4, RZ ;  /* 0x0000000404047c24 */ /* 0x000fe4000f8e02ff */
[----:B------:R-:W-:Y:S02]  /*1c8b0*/  VIADD R194, R197, 0x50 ;  /* 0x00000050c5c27836 */ /* 0x000fe40000000000 */
[----:B------:R-:W-:Y:S01]  /*1c8c0*/  IMAD R4, R5, UR5, R4 ;  /* 0x0000000505047c24 */ /* 0x000fe2000f8e0204 */
[----:B------:R-:W-:Y:S01]  /*1c8d0*/  ULDC.64 UR4, c[0x0][0xc00] ;  /* 0x0003000000047ab9 */ /* 0x000fe20000000a00 */
[----:B------:R-:W-:Y:S01]  /*1c8e0*/  VIADD R201, R197, 0x48 ;  /* 0x00000048c5c97836 */ /* 0x000fe20000000000 */
[----:B------:R-:W-:Y:S01]  /*1c8f0*/  LEA R8, P0, R2, UR4, 0x2 ;  /* 0x0000000402087c11 */ /* 0x000fe2000f8010ff */
[----:B------:R-:W-:Y:S02]  /*1c900*/  IMAD.IADD R4, R3, 0x1, R4 ;  /* 0x0000000103047824 */ /* 0x000fe400078e0204 */
[----:B------:R-:W-:-:S02]  /*1c910*/  VIADD R203, R197, 0x40 ;  /* 0x00000040c5cb7836 */ /* 0x000fc40000000000 */
[----:B------:R1:W2:Y:S01]  /*1c920*/  SHFL.IDX PT, R11, R8, RZ, 0x1c1f ;  /* 0x001c1fff080b7589 */ /* 0x0002a200000e0000 */
[----:B------:R-:W-:Y:S01]  /*1c930*/  LEA.HI.X R9, R2, UR5, R4, 0x2, P0 ;  /* 0x0000000502097c11 */ /* 0x000fe200080f1404 */
[----:B------:R-:W-:Y:S01]  /*1c940*/  VIADD R2, R18, 0x38820 ;  /* 0x0003882012027836 */ /* 0x000fe20000000000 */
[----:B------:R-:W-:Y:S01]  /*1c950*/  ISETP.GE.AND P0, PT, R195, R0, PT ;  /* 0x00000000c300720c */ /* 0x000fe20003f06270 */
[C---:B------:R-:W-:Y:S02]  /*1c960*/  VIADD R205, R197.reuse, 0x38 ;  /* 0x00000038c5cd7836 */ /* 0x040fe40000000000 */
[----:B------:R1:W3:Y:S01]  /*1c970*/  SHFL.IDX PT, R10, R9, RZ, 0x1c1f ;  /* 0x001c1fff090a7589 */ /* 0x0002e200000e0000 */
[----:B------:R-:W-:Y:S01]  /*1c980*/  PRMT R2, RZ, 0x654, R2 ;  /* 0x00000654ff027816 */ /* 0x000fe20000000002 */
[C---:B------:R-:W-:Y:S02]  /*1c990*/  VIADD R207, R197.reuse, 0x30 ;  /* 0x00000030c5cf7836 */ /* 0x040fe40000000000 */
[C---:B------:R-:W-:Y:S01]  /*1c9a0*/  VIADD R209, R197.reuse, 0x28 ;  /* 0x00000028c5d17836 */ /* 0x040fe20000000000 */
[----:B------:R1:W-:Y:S01]  /*1c9b0*/  SYNCS.ARRIVE.TRANS64.RED.A1T0 RZ, [R2+URZ], RZ ;  /* 0x000000ff02ff79a7 */ /* 0x0003e2000810043f */
[----:B------:R-:W-:-:S02]  /*1c9c0*/  VIADD R211, R197, 0x20 ;  /* 0x00000020c5d37836 */ /* 0x000fc40000000000 */
[C---:B------:R-:W-:Y:S02]  /*1c9d0*/  VIADD R213, R197.reuse, 0x18 ;  /* 0x00000018c5d57836 */ /* 0x040fe40000000000 */
[C---:B------:R-:W-:Y:S02]  /*1c9e0*/  VIADD R222, R197.reuse, 0x10 ;  /* 0x00000010c5de7836 */ /* 0x040fe40000000000 */
[----:B------:R-:W-:Y:S01]  /*1c9f0*/  VIADD R221, R197, 0x8 ;  /* 0x00000008c5dd7836 */ /* 0x000fe20000000000 */
[----:B-1----:R-:W-:Y:S06]  /*1ca00*/  @P0 BRA `(.L_x_6669) ;  /* 0x0000000800080947 */ /* 0x002fec0003800000 */
[----:B------:R-:W-:Y:S01]  /*1ca10*/  ULDC UR4, c[0x0][0xbc8] ;  /* 0x0002f20000047ab9 */ /* 0x000fe20000000800 */
[----:B------:R-:W-:Y:S02]  /*1ca20*/  SHF.R.S32.HI R12, RZ, 0x1f, R197 ;  /* 0x0000001fff0c7819 */ /* 0x000fe400000114c5 */
[----:B------:R-:W-:Y:S02]  /*1ca30*/  ISETP.GE.AND P0, PT, R197, UR4, PT ;  /* 0x00000004c5007c0c */ /* 0x000fe4000bf06270 */
[----:B------:R-:W-:Y:S02]  /*1ca40*/  ISETP.GE.AND P4, PT, R183, UR4, PT ;  /* 0x00000004b7007c0c */ /* 0x000fe4000bf86270 */
[----:B------:R-:W-:-:S09]  /*1ca50*/  ISETP.GE.AND P5, PT, R181, UR4, PT ;  /* 0x00000004b5007c0c */ /* 0x000fd2000bfa6270 */
[----:B--2---:R-:W-:-:S04]  /*1ca60*/  @!P0 LEA R2, P1, R197, R11, 0x2 ;  /* 0x0000000bc5028211 */ /* 0x004fc800078210ff */
[----:B---3--:R-:W-:-:S05]  /*1ca70*/  @!P0 LEA.HI.X R3, R197, R10, R12, 0x2, P1 ;  /* 0x0000000ac5038211 */ /* 0x008fca00008f140c */
[----:B------:R1:W-:Y:S01]  /*1ca80*/  @!P0 ST.E.64 desc[UR50][R2.64], R24 ;  /* 0x0000001802008985 */ /* 0x0003e2000c101b32 */
[----:B------:R-:W-:-:S13]  /*1ca90*/  ISETP.GE.AND P0, PT, R221, UR4, PT ;  /* 0x00000004dd007c0c */ /* 0x000fda000bf06270 */
[----:B-1----:R-:W-:-:S04]  /*1caa0*/  @!P0 LEA R2, P1, R221, R11, 0x2 ;  /* 0x0000000bdd028211 */ /* 0x002fc800078210ff */
[----:B------:R-:W-:Y:S02]  /*1cab0*/  @!P0 LEA.HI.X R3, R221, R10, R230, 0x2, P1 ;  /* 0x0000000add038211 */ /* 0x000fe400008f14e6 */
[----:B------:R-:W-:-:S03]  /*1cac0*/  ISETP.GE.AND P1, PT, R213, UR4, PT ;  /* 0x00000004d5007c0c */ /* 0x000fc6000bf26270 */
[----:B------:R1:W-:Y:S01]  /*1cad0*/  @!P0 ST.E.64 desc[UR50][R2.64], R28 ;  /* 0x0000001c02008985 */ /* 0x0003e2000c101b32 */
[----:B------:R-:W-:-:S13]  /*1cae0*/  ISETP.GE.AND P0, PT, R222, UR4, PT ;  /* 0x00000004de007c0c */ /* 0x000fda000bf06270 */
[----:B-1----:R-:W-:-:S04]  /*1caf0*/  @!P0 LEA R2, P2, R222, R11, 0x2 ;  /* 0x0000000bde028211 */ /* 0x002fc800078410ff */
[----:B------:R-:W-:-:S05]  /*1cb00*/  @!P0 LEA.HI.X R3, R222, R10, R223, 0x2, P2 ;  /* 0x0000000ade038211 */ /* 0x000fca00010f14df */
[----:B------:R1:W-:Y:S01]  /*1cb10*/  @!P0 ST.E.64 desc[UR50][R2.64], R32 ;  /* 0x0000002002008985 */ /* 0x0003e2000c101b32 */
[----:B------:R-:W-:Y:S02]  /*1cb20*/  ISETP.GE.AND P0, PT, R211, UR4, PT ;  /* 0x00000004d3007c0c */ /* 0x000fe4000bf06270 */
        /* <DEDUP_REMOVED lines=13> */
[----:B------:R-:W-:Y:S02]  /*1cc00*/  @!P0 LEA.HI.X R3, R207, R10, R208, 0x2, P2 ;  /* 0x0000000acf038211 */ /* 0x000fe400010f14d0 */
[----:B------:R-:W-:-:S03]  /*1cc10*/  ISETP.GE.AND P2, PT, R203, UR4, PT ;  /* 0x00000004cb007c0c */ /* 0x000fc6000bf46270 */
[----:B------:R1:W-:Y:S02]  /*1cc20*/  @!P0 ST.E.64 desc[UR50][R2.64], R48 ;  /* 0x0000003002008985 */ /* 0x0003e4000c101b32 */
[----:B-1----:R-:W-:-:S04]  /*1cc30*/  @!P1 LEA R2, P0, R205, R11, 0x2 ;  /* 0x0000000bcd029211 */ /* 0x002fc800078010ff */
[----:B------:R-:W-:Y:S02]  /*1cc40*/  @!P1 LEA.HI.X R3, R205, R10, R206, 0x2, P0 ;  /* 0x0000000acd039211 */ /* 0x000fe400000f14ce */
[----:B------:R-:W-:-:S03]  /*1cc50*/  ISETP.GE.AND P0, PT, R201, UR4, PT ;  /* 0x00000004c9007c0c */ /* 0x000fc6000bf06270 */
[----:B------:R1:W-:Y:S01]  /*1cc60*/  @!P1 ST.E.64 desc[UR50][R2.64], R52 ;  /* 0x0000003402009985 */ /* 0x0003e2000c101b32 */
[----:B------:R-:W-:Y:S02]  /*1cc70*/  ISETP.GE.AND P1, PT, R194, UR4, PT ;  /* 0x00000004c2007c0c */ /* 0x000fe4000bf26270 */
[----:B-1----:R-:W-:-:S11]  /*1cc80*/  @!P2 LEA R2, P3, R203, R11, 0x2 ;  /* 0x0000000bcb02a211 */ /* 0x002fd600078610ff */
[CC--:B------:R-:W-:Y:S02]  /*1cc90*/  @!P1 LEA R4, P6, R194.reuse, R11.reuse, 0x2 ;  /* 0x0000000bc2049211 */ /* 0x0c0fe400078c10ff */
[-C--:B------:R-:W-:Y:S02]  /*1cca0*/  @!P2 LEA.HI.X R3, R203, R10.reuse, R204, 0x2, P3 ;  /* 0x0000000acb03a211 */ /* 0x080fe400018f14cc */
[----:B------:R-:W-:Y:S02]  /*1ccb0*/  ISETP.GE.AND P3, PT, R191, UR4, PT ;  /* 0x00000004bf007c0c */ /* 0x000fe4000bf66270 */
[----:B------:R-:W-:Y:S01]  /*1ccc0*/  @!P1 LEA.HI.X R5, R194, R10, R200, 0x2, P6 ;  /* 0x0000000ac2059211 */ /* 0x000fe200030f14c8 */
[----:B------:R1:W-:Y:S02]  /*1ccd0*/  @!P2 ST.E.64 desc[UR50][R2.64], R56 ;  /* 0x000000380200a985 */ /* 0x0003e4000c101b32 */
[----:B-1----:R-:W-:-:S04]  /*1cce0*/  @!P0 LEA R2, P2, R201, R11, 0x2 ;  /* 0x0000000bc9028211 */ /* 0x002fc800078410ff */
[----:B------:R-:W-:-:S05]  /*1ccf0*/  @!P0 LEA.HI.X R3, R201, R10, R202, 0x2, P2 ;  /* 0x0000000ac9038211 */ /* 0x000fca00010f14ca */
[----:B------:R1:W-:Y:S01]  /*1cd00*/  @!P0 ST.E.64 desc[UR50][R2.64], R60 ;  /* 0x0000003c02008985 */ /* 0x0003e2000c101b32 */
[----:B------:R-:W-:-:S03]  /*1cd10*/  ISETP.GE.AND P0, PT, R179, UR4, PT ;  /* 0x00000004b3007c0c */ /* 0x000fc6000bf06270 */
[----:B------:R2:W-:Y:S01]  /*1cd20*/  @!P1 ST.E.64 desc[UR50][R4.64], R64 ;  /* 0x0000004004009985 */ /* 0x0005e2000c101b32 */
[----:B------:R-:W-:Y:S02]  /*1cd30*/  ISETP.GE.AND P1, PT, R177, UR4, PT ;  /* 0x00000004b1007c0c */ /* 0x000fe4000bf26270 */
[-C--:B-1----:R-:W-:Y:S02]  /*1cd40*/  @!P3 LEA R2, P6, R191, R11.reuse, 0x2 ;  /* 0x0000000bbf02b211 */ /* 0x082fe400078c10ff */
[-C--:B--2---:R-:W-:Y:S02]  /*1cd50*/  @!P4 LEA R4, P2, R183, R11.reuse, 0x2 ;  /* 0x0000000bb704c211 */ /* 0x084fe400078410ff */
        /* <DEDUP_REMOVED lines=9> */
[----:B-1----:R-:W-:-:S04]  /*1cdf0*/  @!P0 LEA R2, P4, R179, R11, 0x2 ;  /* 0x0000000bb3028211 */ /* 0x002fc800078810ff */
[-C--:B------:R-:W-:Y:S02]  /*1ce00*/  @!P0 LEA.HI.X R3, R179, R10.reuse, R180, 0x2, P4 ;  /* 0x0000000ab3038211 */ /* 0x080fe400020f14b4 */
[----:B------:R-:W-:Y:S02]  /*1ce10*/  ISETP.GE.AND P4, PT, R171, UR4, PT ;  /* 0x00000004ab007c0c */ /* 0x000fe4000bf86270 */
[-C--:B--2---:R-:W-:Y:S01]  /*1ce20*/  @!P1 LEA R4, P5, R177, R11.reuse, 0x2 ;  /* 0x0000000bb1049211 */ /* 0x084fe200078a10ff */
        /* <DEDUP_REMOVED lines=13> */
[-C--:B------:R-:W-:Y:S02]  /*1cf00*/  @!P4 LEA.HI.X R5, R171, R10.reuse, R172, 0x2, P0 ;  /* 0x0000000aab05c211 */ /* 0x080fe400000f14ac */
[----:B------:R-:W-:Y:S02]  /*1cf10*/  ISETP.GE.AND P0, PT, R163, UR4, PT ;  /* 0x00000004a3007c0c */ /* 0x000fe4000bf06270 */
[-C--:B---3--:R-:W-:Y:S01]  /*1cf20*/  @!P5 LEA R6, P6, R169, R11.reuse, 0x2 ;  /* 0x0000000ba906d211 */ /* 0x088fe200078c10ff */
[----:B------:R2:W-:Y:S01]  /*1cf30*/  @!P4 ST.E.64 desc[UR50][R4.64], R96 ;  /* 0x000000600400c985 */ /* 0x0005e2000c101b32 */
[----:B------:R-:W-:Y:S02]  /*1cf40*/  ISETP.GE.AND P4, PT, R159, UR4, PT ;  /* 0x000000049f007c0c */ /* 0x000fe4000bf86270 */
[----:B------:R-:W-:Y:S02]  /*1cf50*/  @!P5 LEA.HI.X R7, R169, R10, R170, 0x2, P6 ;  /* 0x0000000aa907d211 */ /* 0x000fe400030f14aa */
[----:B-1----:R-:W-:-:S03]  /*1cf60*/  @!P2 LEA R2, P6, R167, R11, 0x2 ;  /* 0x0000000ba702a211 */ /* 0x002fc600078c10ff */
[----:B------:R1:W-:Y:S01]  /*1cf70*/  @!P5 ST.E.64 desc[UR50][R6.64], R100 ;  /* 0x000000640600d985 */ /* 0x0003e2000c101b32 */
[----:B------:R-:W-:Y:S02]  /*1cf80*/  ISETP.GE.AND P5, PT, R161, UR4, PT ;  /* 0x00000004a1007c0c */ /* 0x000fe4000bfa6270 */
        /* <DEDUP_REMOVED lines=42> */
.L_x_6669:
[----:B------:R-:W-:Y:S05]  /*1d230*/  BSYNC B1 ;  /* 0x0000000000017941 */ /* 0x000fea0003800000 */
.L_x_6668:
[----:B------:R-:W-:Y:S01]  /*1d240*/  VIADD R195, R195, 0x8 ;  /* 0x00000008c3c37836 */ /* 0x000fe20000000000 */
[----:B------:R4:W0:Y:S04]  /*1d250*/  SHFL.IDX PT, R14, R9, 0x1, 0x1c1f ;  /* 0x003c1f00090e7f89 */ /* 0x00082800000e0000 */
[----:B------:R-:W-:Y:S01]  /*1d260*/  ISETP.GE.AND P0, PT, R195, R0, PT ;  /* 0x00000000c300720c */ /* 0x000fe20003f06270 */
[----:B------:R4:W0:-:S12]  /*1d270*/  SHFL.IDX PT, R20, R8, 0x1, 0x1c1f ;  /* 0x003c1f0008147f89 */ /* 0x00081800000e0000 */
[----:B----4-:R-:W-:Y:S05]  /*1d280*/  @P0 BRA `(.L_x_6667) ;  /* 0x0000001400d40947 */ /* 0x010fea0003800000 */
[----:B------:R-:W-:Y:S01]  /*1d290*/  ULDC UR4, c[0x0][0xbc8] ;  /* 0x0002f20000047ab9 */ /* 0x000fe20000000800 */
[----:B-1----:R-:W-:Y:S02]  /*1d2a0*/  SHF.R.S32.HI R4, RZ, 0x1f, R197 ;  /* 0x0000001fff047819 */ /* 0x002fe400000114c5 */
[----:B------:R-:W-:Y:S02]  /*1d2b0*/  ISETP.GE.AND P4, PT, R197, UR4, PT ;  /* 0x00000004c5007c0c */ /* 0x000fe4000bf86270 */
[----:B------:R-:W-:Y:S02]  /*1d2c0*/  ISETP.GE.AND P2, PT, R221, UR4, PT ;  /* 0x00000004dd007c0c */ /* 0x000fe4000bf46270 */
[----:B------:R-:W-:Y:S02]  /*1d2d0*/  ISETP.GE.AND P1, PT, R222, UR4, PT ;  /* 0x00000004de007c0c */ /* 0x000fe4000bf26270 */
[----:B------:R-:W-:-:S07]  /*1d2e0*/  ISETP.GE.AND P0, PT, R213, UR4, PT ;  /* 0x00000004d5007c0c */ /* 0x000fce000bf06270 */
[----:B0-----:R-:W-:-:S04]  /*1d2f0*/  @!P4 LEA R2, P3, R197, R20, 0x2 ;  /* 0x00000014c502c211 */ /* 0x001fc800078610ff */
[----:B------:R-:W-:Y:S02]  /*1d300*/  @!P4 LEA.HI.X R3, R197, R14, R4, 0x2, P3 ;  /* 0x0000000ec503c211 */ /* 0x000fe400018f1404 */
        /* <DEDUP_REMOVED lines=70> */
[----:B----4-:R-:W-:Y:S01]  /*1d770*/  @!P3 LEA R6, P6, R171, R20, 0x2 ;  /* 0x00000014ab06b211 */ /* 0x010fe200078c10ff */
[----:B------:R1:W-:Y:S01]  /*1d780*/  @!P4 ST.E.64 desc[UR50][R4.64], R94 ;  /* 0x0000005e0400c985 */ /* 0x0003e2000c101b32 */
[----:B------:R-:W-:Y:S02]  /*1d790*/  ISETP.GE.AND P4, PT, R161, UR4, PT ;  /* 0x00000004a1007c0c */ /* 0x000fe4000bf86270 */
[----:B------:R-:W-:-:S02]  /*1d7a0*/  @!P3 LEA.HI.X R7, R171, R14, R172, 0x2, P6 ;  /* 0x0000000eab07b211 */ /* 0x000fc400030f14ac */
[----:B------:R-:W-:-:S03]  /*1d7b0*/  @!P2 LEA R8, P6, R169, R20, 0x2 ;  /* 0x00000014a908a211 */ /* 0x000fc600078c10ff */
[----:B------:R4:W-:Y:S01]  /*1d7c0*/  @!P3 ST.E.64 desc[UR50][R6.64], R98 ;  /* 0x000000620600b985 */ /* 0x0009e2000c101b32 */
[----:B---3--:R-:W-:Y:S02]  /*1d7d0*/  @!P1 LEA R10, P3, R167, R20, 0x2 ;  /* 0x00000014a70a9211 */ /* 0x008fe400078610ff */
[----:B------:R-:W-:Y:S02]  /*1d7e0*/  @!P2 LEA.HI.X R9, R169, R14, R170, 0x2, P6 ;  /* 0x0000000ea909a211 */ /* 0x000fe400030f14aa */
[----:B------:R-:W-:Y:S02]  /*1d7f0*/  @!P0 LEA R12, P6, R165, R20, 0x2 ;  /* 0x00000014a50c8211 */ /* 0x000fe400078c10ff */
[-C--:B--2---:R-:W-:Y:S01]  /*1d800*/  @!P1 LEA.HI.X R11, R167, R14.reuse, R168, 0x2, P3 ;  /* 0x0000000ea70b9211 */ /* 0x084fe200018f14a8 */
[----:B------:R2:W-:Y:S01]  /*1d810*/  @!P2 ST.E.64 desc[UR50][R8.64], R102 ;  /* 0x000000660800a985 */ /* 0x0005e2000c101b32 */
[----:B------:R-:W-:Y:S02]  /*1d820*/  ISETP.GE.AND P3, PT, R159, UR4, PT ;  /* 0x000000049f007c0c */ /* 0x000fe4000bf66270 */
[----:B------:R-:W-:Y:S01]  /*1d830*/  @!P0 LEA.HI.X R13, R165, R14, R166, 0x2, P6 ;  /* 0x0000000ea50d8211 */ /* 0x000fe200030f14a6 */
[----:B------:R3:W-:Y:S01]  /*1d840*/  @!P1 ST.E.64 desc[UR50][R10.64], R106 ;  /* 0x0000006a0a009985 */ /* 0x0007e2000c101b32 */
[----:B0-----:R-:W-:-:S02]  /*1d850*/  @!P5 LEA R2, P1, R163, R20, 0x2 ;  /* 0x00000014a302d211 */ /* 0x001fc400078210ff */
[----:B-1----:R-:W-:Y:S01]  /*1d860*/  @!P4 LEA R4, P2, R161, R20, 0x2 ;  /* 0x00000014a104c211 */ /* 0x002fe200078410ff */
[----:B------:R-:W-:Y:S01]  /*1d870*/  @!P0 ST.E.64 desc[UR50][R12.64], R110 ;  /* 0x0000006e0c008985 */ /* 0x000fe2000c101b32 */
[----:B------:R-:W-:Y:S02]  /*1d880*/  ISETP.GE.AND P0, PT, R237, UR4, PT ;  /* 0x00000004ed007c0c */ /* 0x000fe4000bf06270 */
[----:B------:R-:W-:Y:S02]  /*1d890*/  @!P5 LEA.HI.X R3, R163, R14, R164, 0x2, P1 ;  /* 0x0000000ea303d211 */ /* 0x000fe400008f14a4 */
[----:B------:R-:W-:Y:S02]  /*1d8a0*/  ISETP.GE.AND P1, PT, R236, UR4, PT ;  /* 0x00000004ec007c0c */ /* 0x000fe4000bf26270 */
[----:B----4-:R-:W-:Y:S01]  /*1d8b0*/  @!P3 LEA R6, P6, R159, R20, 0x2 ;  /* 0x000000149f06b211 */ /* 0x010fe200078c10ff */
[----:B------:R0:W-:Y:S01]  /*1d8c0*/  @!P5 ST.E.64 desc[UR50][R2.64], R114 ;  /* 0x000000720200d985 */ /* 0x0001e2000c101b32 */
[----:B------:R-:W-:-:S02]  /*1d8d0*/  @!P4 LEA.HI.X R5, R161, R14, R162, 0x2, P2 ;  /* 0x0000000ea105c211 */ /* 0x000fc400010f14a2 */
[----:B------:R-:W-:Y:S02]  /*1d8e0*/  @!P3 LEA.HI.X R7, R159, R14, R160, 0x2, P6 ;  /* 0x0000000e9f07b211 */ /* 0x000fe400030f14a0 */
        /* <DEDUP_REMOVED lines=8> */
[CC--:B---3--:R-:W-:Y:S01]  /*1d970*/  @!P1 LEA R10, P6, R236.reuse, R20.reuse, 0x2 ;  /* 0x00000014ec0a9211 */ /* 0x0c8fe200078c10ff */
[----:B------:R3:W-:Y:S02]  /*1d980*/  @!P0 ST.E.64 desc[UR50][R8.64], R126 ;  /* 0x0000007e08008985 */ /* 0x0007e4000c101b32 */
[C---:B0-----:R-:W-:Y:S02]  /*1d990*/  @!P4 LEA R2, P0, R235.reuse, R20, 0x2 ;  /* 0x00000014eb02c211 */ /* 0x041fe400078010ff */
[----:B------:R-:W-:Y:S02]  /*1d9a0*/  @!P1 LEA.HI.X R11, R236, R14, R157, 0x2, P6 ;  /* 0x0000000eec0b9211 */ /* 0x000fe400030f149d */
[----:B-1----:R-:W-:Y:S02]  /*1d9b0*/  @!P3 LEA R4, P6, R234, R20, 0x2 ;  /* 0x00000014ea04b211 */ /* 0x002fe400078c10ff */
        /* <DEDUP_REMOVED lines=17> */
.L_x_6661:
[----:B------:R-:W-:Y:S01]  /*1dad0*/  ULDC.64 UR4, c[0x0][0xd08] ;  /* 0x0003420000047ab9 */ /* 0x000fe20000000a00 */
[----:B-----5:R-:W4:Y:S01]  /*1dae0*/  LDC.64 R2, c[0x0][0xd00] ;  /* 0x00034000ff027b82 */ /* 0x020f220000000a00 */
[----:B------:R-:W-:Y:S01]  /*1daf0*/  ISETP.NE.U32.AND P0, PT, RZ, UR4, PT ;  /* 0x00000004ff007c0c */ /* 0x000fe2000bf05070 */
[----:B------:R-:W-:-:S03]  /*1db00*/  IMAD.MOV.U32 R15, RZ, RZ, RZ ;  /* 0x000000ffff0f7224 */ /* 0x000fc600078e00ff */
[----:B------:R-:W-:Y:S01]  /*1db10*/  ISETP.NE.AND.EX P1, PT, RZ, UR5, PT, P0 ;  /* 0x00000005ff007c0c */ /* 0x000fe2000bf25300 */
[----:B------:R-:W-:Y:S02]  /*1db20*/  ULDC.64 UR4, c[0x0][0xd00] ;  /* 0x0003400000047ab9 */ /* 0x000fe40000000a00 */
[----:B------:R-:W-:-:S04]  /*1db30*/  ISETP.NE.U32.AND P0, PT, RZ, UR4, PT ;  /* 0x00000004ff007c0c */ /* 0x000fc8000bf05070 */
[----:B------:R-:W-:-:S06]  /*1db40*/  ISETP.NE.AND.EX P0, PT, RZ, UR5, PT, P0 ;  /* 0x00000005ff007c0c */ /* 0x000fcc000bf05300 */
[----:B------:R-:W1:Y:S01]  /*1db50*/  @P1 LDC.64 R4, c[0x0][0xd08] ;  /* 0x00034200ff041b82 */ /* 0x000e620000000a00 */
[----:B------:R-:W-:Y:S02]  /*1db60*/  ULDC UR4, c[0x0][0xb88] ;  /* 0x0002e20000047ab9 */ /* 0x000fe40000000800 */
[----:B------:R-:W-:Y:S02]  /*1db70*/  IMAD.U32 R0, RZ, RZ, UR4 ;  /* 0x00000004ff007e24 */ /* 0x000fe4000f8e00ff */
[----:B----4-:R-:W-:-:S05]  /*1db80*/  IMAD.WIDE R2, R223, 0x4, R2 ;  /* 0x00000004df027825 */ /* 0x010fca00078e0202 */
[----:B------:R4:W5:Y:S01]  /*1db90*/  @P0 LDG.E R15, desc[UR50][R2.64] ;  /* 0x00000032020f0981 */ /* 0x000962000c1e1900 */
[----:B-1----:R-:W-:-:S05]  /*1dba0*/  @P1 IMAD.WIDE R4, R223, 0x4, R4 ;  /* 0x00000004df041825 */ /* 0x002fca00078e0204 */
[----:B------:R4:W5:Y:S01]  /*1dbb0*/  @P1 LDG.E R0, desc[UR50][R4.64] ;  /* 0x0000003204001981 */ /* 0x000962000c1e1900 */
[----:B------:R-:W-:Y:S02]  /*1dbc0*/  ISETP.NE.AND P2, PT, R222, RZ, PT ;  /* 0x000000ffde00720c */ /* 0x000fe40003f45270 */
[----:B------:R-:W-:Y:S01]  /*1dbd0*/  SHF.R.S32.HI R26, RZ, 0x1f, R223 ;  /* 0x0000001fff1a7819 */ /* 0x000fe200000114df */
[----:B------:R-:W1:Y:S10]  /*1dbe0*/  S2R R6, SR_TID.X ;  /* 0x0000000000067919 */ /* 0x000e740000002100 */
[----:B------:R-:W2:Y:S01]  /*1dbf0*/  @!P2 LDC R222, c[0x0][0xbd4] ;  /* 0x0002f500ffdeab82 */ /* 0x000ea20000000800 */
[----:B-1----:R-:W-:Y:S01]  /*1dc00*/  VIADD R7, R6, 0xffffff80 ;  /* 0xffffff8006077836 */ /* 0x002fe20000000000 */
[----:B--2---:R-:W-:-:S04]  /*1dc10*/  ISETP.GT.AND P2, PT, R222, 0x1, PT ;  /* 0x00000001de00780c */ /* 0x004fc80003f44270 */
[----:B------:R-:W-:Y:S01]  /*1dc20*/  ISETP.GT.AND P3, PT, R7, 0x3f, PT ;  /* 0x0000003f0700780c */ /* 0x000fe20003f64270 */
[----:B----4-:R-:W-:-:S12]  /*1dc30*/  @P1 BRA `(.L_x_6670) ;  /* 0x0000000000101947 */ /* 0x010fd80003800000 */
[----:B------:R-:W-:Y:S05]  /*1dc40*/  @!P0 BRA `(.L_x_6670) ;  /* 0x00000000000c8947 */ /* 0x000fea0003800000 */
[----:B------:R-:W2:Y:S04]  /*1dc50*/  LDG.E R5, desc[UR50][R2.64] ;  /* 0x0000003202057981 */ /* 0x000ea8000c1e1900 */
[----:B-----5:R-:W2:Y:S02]  /*1dc60*/  LDG.E R0, desc[UR50][R2.64+0x4] ;  /* 0x0000043202007981 */ /* 0x020ea4000c1e1900 */
[----:B--2---:R-:W-:-:S07]  /*1dc70*/  IMAD.IADD R0, R0, 0x1, -R5 ;  /* 0x0000000100007824 */ /* 0x004fce00078e0a05 */
.L_x_6670:
        /* <DEDUP_REMOVED lines=17> */
[----:B------:R-:W4:Y:S08]  /*1dd90*/  LDC.64 R12, c[0x0][R20+0x218] ;  /* 0x00008600140c7b82 */ /* 0x000f300000000a00 */
[----:B------:R-:W5:Y:S08]  /*1dda0*/  LDC.64 R6, c[0x0][R20+0x228] ;  /* 0x00008a0014067b82 */ /* 0x000f700000000a00 */
[----:B------:R-:W0:Y:S08]  /*1ddb0*/  @P1 LDC R14, c[0x0][0xcec] ;  /* 0x00033b00ff0e1b82 */ /* 0x000e300000000800 */
[----:B------:R-:W3:Y:S08]  /*1ddc0*/  LDC.64 R4, c[0x0][R20+0x210] ;  /* 0x0000840014047b82 */ /* 0x000ef00000000a00 */
[----:B------:R-:W5:Y:S01]  /*1ddd0*/  @P1 LDC R25, c[0x0][0xcf0] ;  /* 0x00033c00ff191b82 */ /* 0x000f620000000800 */
[----:B0-----:R-:W-:-:S07]  /*1dde0*/  @P1 IMAD.HI.U32 R14, R29, R14, RZ ;  /* 0x0000000e1d0e1227 */ /* 0x001fce00078e00ff */
[----:B-1----:R-:W0:Y:S01]  /*1ddf0*/  @!P0 LDC R2, c[0x0][0xc50] ;  /* 0x00031400ff028b82 */ /* 0x002e220000000800 */
[-C--:B--2---:R-:W-:Y:S02]  /*1de00*/  IMAD R9, R9, R27.reuse, RZ ;  /* 0x0000001b09097224 */ /* 0x084fe400078e02ff */
[----:B------:R-:W-:-:S05]  /*1de10*/  IMAD.WIDE.U32 R10, R8, R27, RZ ;  /* 0x0000001b080a7225 */ /* 0x000fca00078e00ff */
        /* <DEDUP_REMOVED lines=27> */
.L_x_6672:
[----:B------:R-:W-:Y:S05]  /*1dfd0*/  BSYNC B1 ;  /* 0x0000000000017941 */ /* 0x000fea0003800000 */
.L_x_6671:
[----:B------:R-:W-:Y:S05]  /*1dfe0*/  @P2 BRA `(.L_x_6667) ;  /* 0x00000008007c2947 */ /* 0x000fea0003800000 */
[----:B-1----:R-:W1:Y:S01]  /*1dff0*/  S2R R3, SR_TID.X ;  /* 0x0000000000037919 */ /* 0x002e620000002100 */
[----:B------:R-:W2:Y:S01]  /*1e000*/  LDC R9, c[0x0][0xce8] ;  /* 0x00033a00ff097b82 */ /* 0x000ea20000000800 */
[----:B------:R-:W-:Y:S01]  /*1e010*/  ULDC.64 UR4, c[0x0][0xba0] ;  /* 0x0002e80000047ab9 */ /* 0x000fe20000000a00 */
[----:B------:R-:W-:Y:S01]  /*1e020*/  VIADD R29, R196, 0x1c0 ;  /* 0x000001c0c41d7836 */ /* 0x000fe20000000000 */
[----:B------:R-:W-:Y:S01]  /*1e030*/  BSSY B1, `(.L_x_6673) ;  /* 0x0000076000017945 */ /* 0x000fe20003800000 */
[----:B------:R-:W-:Y:S01]  /*1e040*/  IMAD R2, R24, UR4, RZ ;  /* 0x0000000418027c24 */ /* 0x000fe2000f8e02ff */
[----:B------:R-:W-:Y:S02]  /*1e050*/  SHF.R.S32.HI R30, RZ, 0x1f, R224 ;  /* 0x0000001fff1e7819 */ /* 0x000fe400000114e0 */
[----:B------:R-:W-:Y:S01]  /*1e060*/  SHF.R.S32.HI R31, RZ, 0x1f, R225 ;  /* 0x0000001fff1f7819 */ /* 0x000fe200000114e1 */
[----:B------:R-:W-:Y:S01]  /*1e070*/  IMAD R5, R15, UR5, R2 ;  /* 0x000000050f057c24 */ /* 0x000fe2000f8e0202 */
[----:B------:R-:W4:Y:S01]  /*1e080*/  LDC R21, c[0x0][0xbc8] ;  /* 0x0002f200ff157b82 */ /* 0x000f220000000800 */
[----:B------:R-:W-:-:S02]  /*1e090*/  SHF.R.S32.HI R32, RZ, 0x1f, R226 ;  /* 0x0000001fff207819 */ /* 0x000fc400000114e2 */
[----:B------:R-:W-:Y:S02]  /*1e0a0*/  SHF.R.S32.HI R33, RZ, 0x1f, R227 ;  /* 0x0000001fff217819 */ /* 0x000fe400000114e3 */
[----:B------:R-:W-:Y:S02]  /*1e0b0*/  SHF.R.S32.HI R34, RZ, 0x1f, R228 ;  /* 0x0000001fff227819 */ /* 0x000fe400000114e4 */
[----:B--2---:R-:W-:Y:S01]  /*1e0c0*/  ISETP.NE.AND P0, PT, R9, 0x1, PT ;  /* 0x000000010900780c */ /* 0x004fe20003f05270 */
[----:B------:R-:W-:Y:S02]  /*1e0d0*/  IMAD R25, R0, R9, RZ ;  /* 0x0000000900197224 */ /* 0x000fe400078e02ff */
[----:B-1----:R-:W-:Y:S02]  /*1e0e0*/  VIADD R4, R3, 0xffffff80 ;  /* 0xffffff8003047836 */ /* 0x002fe40000000000 */
[----:B------:R-:W-:Y:S01]  /*1e0f0*/  IMAD.WIDE.U32 R2, R15, UR4, RZ ;  /* 0x000000040f027c25 */ /* 0x000fe2000f8e00ff */
[----:B------:R-:W-:Y:S01]  /*1e100*/  ULDC.64 UR4, c[0x0][0xbe8] ;  /* 0x0002fa0000047ab9 */ /* 0x000fe20000000a00 */
[----:B----4-:R-:W-:-:S02]  /*1e110*/  ISETP.GE.AND P1, PT, R228, R21, PT ;  /* 0x00000015e400720c */ /* 0x010fc40003f26270 */
[----:B------:R-:W-:-:S04]  /*1e120*/  SHF.R.S32.HI R7, RZ, 0x1f, R4 ;  /* 0x0000001fff077819 */ /* 0x000fc80000011404 */
[----:B------:R-:W1:Y:S01]  /*1e130*/  @P0 LDC R11, c[0x0][0xcec] ;  /* 0x00033b00ff0b0b82 */ /* 0x000e620000000800 */
[----:B------:R-:W-:Y:S01]  /*1e140*/  IMAD.IADD R3, R3, 0x1, R5 ;  /* 0x0000000103037824 */ /* 0x000fe200078e0205 */
[----:B------:R-:W-:Y:S02]  /*1e150*/  ISETP.GE.AND P2, PT, R196, R21, PT ;  /* 0x00000015c400720c */ /* 0x000fe40003f46270 */
[----:B------:R-:W-:Y:S01]  /*1e160*/  LEA.HI R7, R7, R4, RZ, 0x3 ;  /* 0x0000000407077211 */ /* 0x000fe200078f18ff */
[----:B------:R-:W-:-:S03]  /*1e170*/  IMAD.WIDE.U32 R2, R221, UR4, R2 ;  /* 0x00000004dd027c25 */ /* 0x000fc6000f8e0002 */
[----:B------:R-:W2:Y:S01]  /*1e180*/  @P0 LDC R13, c[0x0][0xcf0] ;  /* 0x00033c00ff0d0b82 */ /* 0x000ea20000000800 */
        /* <DEDUP_REMOVED lines=8> */
[----:B------:R-:W-:Y:S02]  /*1e210*/  IMAD R7, R27, UR5, R4 ;  /* 0x000000051b077c24 */ /* 0x000fe4000f8e0204 */
[----:B------:R-:W-:Y:S02]  /*1e220*/  IMAD.IADD R6, R195, 0x1, R6 ;  /* 0x00000001c3067824 */ /* 0x000fe400078e0206 */
[----:B------:R-:W-:Y:S01]  /*1e230*/  IMAD.WIDE.U32 R2, R27, UR4, R2 ;  /* 0x000000041b027c25 */ /* 0x000fe2000f8e0002 */
[----:B------:R-:W-:-:S03]  /*1e240*/  ULDC.64 UR4, c[0x0][0xbe0] ;  /* 0x0002f80000047ab9 */ /* 0x000fc60000000a00 */
[----:B-1----:R-:W-:-:S04]  /*1e250*/  @P0 IMAD.HI.U32 R4, R6, R11, RZ ;  /* 0x0000000b06040227 */ /* 0x002fc800078e00ff */
[----:B------:R-:W-:Y:S01]  /*1e260*/  IMAD.MOV.U32 R5, RZ, RZ, R6 ;  /* 0x000000ffff057224 */ /* 0x000fe200078e0006 */
[----:B--2---:R-:W-:Y:S01]  /*1e270*/  @P0 SHF.R.U32.HI R5, RZ, R13, R4 ;  /* 0x0000000dff050219 */ /* 0x004fe20000011604 */
[----:B------:R-:W-:Y:S01]  /*1e280*/  IMAD.IADD R3, R3, 0x1, R7 ;  /* 0x0000000103037824 */ /* 0x000fe200078e0207 */
[----:B------:R-:W-:Y:S01]  /*1e290*/  SEL R4, RZ, 0xffffffff, P1 ;  /* 0xffffffffff047807 */ /* 0x000fe20000800000 */
[----:B------:R-:W-:Y:S01]  /*1e2a0*/  VIADD R27, R196, 0x180 ;  /* 0x00000180c41b7836 */ /* 0x000fe20000000000 */
[--C-:B------:R-:W-:Y:S01]  /*1e2b0*/  SHF.R.S32.HI R0, RZ, 0x1f, R5.reuse ;  /* 0x0000001fff007819 */ /* 0x100fe20000011405 */
[----:B------:R-:W-:Y:S01]  /*1e2c0*/  IMAD.MOV R7, RZ, RZ, -R5 ;  /* 0x000000ffff077224 */ /* 0x000fe200078e0a05 */
[----:B------:R-:W-:Y:S01]  /*1e2d0*/  ISETP.GE.AND P0, PT, R227, R21, PT ;  /* 0x00000015e300720c */ /* 0x000fe20003f06270 */
[----:B------:R-:W-:Y:S01]  /*1e2e0*/  IMAD.WIDE.U32 R2, R5, UR4, R2 ;  /* 0x0000000405027c25 */ /* 0x000fe2000f8e0002 */
[----:B------:R-:W-:-:S03]  /*1e2f0*/  SHF.R.S32.HI R28, RZ, 0x1f, R27 ;  /* 0x0000001fff1c7819 */ /* 0x000fc6000001141b */
[----:B------:R-:W-:Y:S02]  /*1e300*/  IMAD R0, R0, UR4, RZ ;  /* 0x0000000400007c24 */ /* 0x000fe4000f8e02ff */
[----:B------:R-:W-:Y:S02]  /*1e310*/  IMAD R7, R9, R7, R6 ;  /* 0x0000000709077224 */ /* 0x000fe400078e0206 */
[----:B------:R-:W-:Y:S01]  /*1e320*/  IMAD R5, R5, UR5, R0 ;  /* 0x0000000505057c24 */ /* 0x000fe2000f8e0200 */
[----:B------:R-:W-:Y:S01]  /*1e330*/  SEL R0, RZ, 0x1, P2 ;  /* 0x00000001ff007807 */ /* 0x000fe20001000000 */
[----:B------:R-:W-:Y:S01]  /*1e340*/  IMAD.SHL.U32 R9, R4, 0x2, RZ ;  /* 0x0000000204097824 */ /* 0x000fe200078e00ff */
[----:B------:R-:W-:Y:S01]  /*1e350*/  SEL R4, RZ, 0xffffffff, P0 ;  /* 0xffffffffff047807 */ /* 0x000fe20000000000 */
[----:B------:R-:W-:Y:S01]  /*1e360*/  IMAD.IADD R3, R3, 0x1, R5 ;  /* 0x0000000103037824 */ /* 0x000fe200078e0205 */
[-C--:B------:R-:W-:Y:S01]  /*1e370*/  ISETP.GE.AND P0, PT, R226, R21.reuse, PT ;  /* 0x00000015e200720c */ /* 0x080fe20003f06270 */
[----:B------:R-:W-:Y:S01]  /*1e380*/  ULDC.64 UR4, c[0x0][0xbd8] ;  /* 0x0002f60000047ab9 */ /* 0x000fe20000000a00 */
[----:B------:R-:W-:Y:S01]  /*1e390*/  LOP3.LUT R0, R9, 0x2, R0, 0xe2, !PT ;  /* 0x0000000209007812 */ /* 0x000fe200078ee200 */
[----:B------:R-:W-:Y:S01]  /*1e3a0*/  IMAD.SHL.U32 R9, R4, 0x4, RZ ;  /* 0x0000000404097824 */ /* 0x000fe200078e00ff */
[----:B------:R-:W-:Y:S01]  /*1e3b0*/  SEL R5, RZ, 0xffffffff, P0 ;  /* 0xffffffffff057807 */ /* 0x000fe20000000000 */
[----:B------:R-:W-:Y:S01]  /*1e3c0*/  IMAD.IADD R24, R24, 0x1, R195 ;  /* 0x0000000118187824 */ /* 0x000fe200078e02c3 */
[----:B------:R-:W-:Y:S01]  /*1e3d0*/  ISETP.GE.AND P0, PT, R225, R21, PT ;  /* 0x00000015e100720c */ /* 0x000fe20003f06270 */
[----:B------:R-:W-:Y:S01]  /*1e3e0*/  IMAD.WIDE.U32 R2, R7, UR4, R2 ;  /* 0x0000000407027c25 */ /* 0x000fe2000f8e0002 */
[----:B------:R-:W-:-:S02]  /*1e3f0*/  LOP3.LUT R4, R9, 0x4, R0, 0xe2, !PT ;  /* 0x0000000409047812 */ /* 0x000fc400078ee200 */
[----:B------:R-:W-:Y:S01]  /*1e400*/  SHF.R.S32.HI R0, RZ, 0x1f, R7 ;  /* 0x0000001fff007819 */ /* 0x000fe20000011407 */
[----:B------:R-:W-:Y:S01]  /*1e410*/  IMAD.SHL.U32 R9, R5, 0x8, RZ ;  /* 0x0000000805097824 */ /* 0x000fe200078e00ff */
[----:B------:R-:W-:Y:S02]  /*1e420*/  SEL R5, RZ, 0xffffffff, P0 ;  /* 0xffffffffff057807 */ /* 0x000fe40000000000 */
[-C--:B------:R-:W-:Y:S01]  /*1e430*/  ISETP.GE.AND P0, PT, R224, R21.reuse, PT ;  /* 0x00000015e000720c */ /* 0x080fe20003f06270 */
[----:B------:R-:W-:Y:S01]  /*1e440*/  IMAD R0, R0, UR4, RZ ;  /* 0x0000000400007c24 */ /* 0x000fe2000f8e02ff */
[----:B------:R-:W-:Y:S01]  /*1e450*/  LOP3.LUT R4, R9, 0x8, R4, 0xe2, !PT ;  /* 0x0000000809047812 */ /* 0x000fe200078ee204 */
[----:B------:R-:W-:Y:S01]  /*1e460*/  IMAD.SHL.U32 R9, R5, 0x10, RZ ;  /* 0x0000001005097824 */ /* 0x000fe200078e00ff */
[----:B------:R-:W-:Y:S02]  /*1e470*/  SEL R5, RZ, 0xffffffff, P0 ;  /* 0xffffffffff057807 */ /* 0x000fe40000000000 */
[----:B------:R-:W-:-:S02]  /*1e480*/  ISETP.GE.AND P0, PT, R27, R21, PT ;  /* 0x000000151b00720c */ /* 0x000fc40003f06270 */
[----:B------:R-:W-:Y:S01]  /*1e490*/  LOP3.LUT R4, R9, 0x10, R4, 0xe2, !PT ;  /* 0x0000001009047812 */ /* 0x000fe200078ee204 */
[----:B------:R-:W-:Y:S01]  /*1e4a0*/  IMAD.SHL.U32 R9, R5, 0x20, RZ ;  /* 0x0000002005097824 */ /* 0x000fe200078e00ff */
[----:B------:R-:W-:Y:S01]  /*1e4b0*/  ISETP.GE.AND P2, PT, R29, R21, PT ;  /* 0x000000151d00720c */ /* 0x000fe20003f46270 */
[----:B------:R-:W-:Y:S01]  /*1e4c0*/  IMAD R5, R7, UR5, R0 ;  /* 0x0000000507057c24 */ /* 0x000fe2000f8e0200 */
[----:B------:R-:W-:Y:S01]  /*1e4d0*/  SEL R7, RZ, 0x40, P0 ;  /* 0x00000040ff077807 */ /* 0x000fe20000000000 */
[----:B------:R-:W-:Y:S01]  /*1e4e0*/  ULDC.64 UR4, c[0x0][0xb80] ;  /* 0x0002e00000047ab9 */ /* 0x000fe20000000a00 */
[----:B------:R-:W-:Y:S01]  /*1e4f0*/  ISETP.GE.AND P0, PT, R24, R25, PT ;  /* 0x000000191800720c */ /* 0x000fe20003f06270 */
[----:B------:R-:W-:Y:S01]  /*1e500*/  IMAD.IADD R3, R3, 0x1, R5 ;  /* 0x0000000103037824 */ /* 0x000fe200078e0205 */
[----:B------:R-:W-:Y:S02]  /*1e510*/  LEA R14, P1, R2, UR4, 0x1 ;  /* 0x00000004020e7c11 */ /* 0x000fe4000f8208ff */
[----:B------:R-:W-:-:S02]  /*1e520*/  LOP3.LUT R4, R9, 0x20, R4, 0xe2, !PT ;  /* 0x0000002009047812 */ /* 0x000fc400078ee204 */
[----:B------:R-:W-:Y:S02]  /*1e530*/  LEA.HI.X R15, R2, UR5, R3, 0x1, P1 ;  /* 0x00000005020f7c11 */ /* 0x000fe400088f0c03 */
[----:B------:R-:W-:Y:S01]  /*1e540*/  LOP3.LUT R20, R4, R7, RZ, 0xfc, !PT ;  /* 0x0000000704147212 */ /* 0x000fe200078efcff */
[----:B------:R1:W2:Y:S01]  /*1e550*/  SHFL.IDX PT, R2, R14, RZ, 0x181f ;  /* 0x00181fff0e027589 */ /* 0x0002a200000e0000 */
[----:B------:R-:W-:-:S03]  /*1e560*/  SEL R5, RZ, 0x80, P2 ;  /* 0x00000080ff057807 */ /* 0x000fc60001000000 */
[----:B------:R1:W4:Y:S01]  /*1e570*/  SHFL.IDX PT, R3, R15, RZ, 0x181f ;  /* 0x00181fff0f037589 */ /* 0x00032200000e0000 */
[----:B------:R-:W-:Y:S01]  /*1e580*/  LOP3.LUT R23, R20, R5, RZ, 0xfc, !PT ;  /* 0x0000000514177212 */ /* 0x000fe200078efcff */
[----:B------:R-:W-:Y:S06]  /*1e590*/  @P0 BRA `(.L_x_6674) ;  /* 0x00000000007c0947 */ /* 0x000fec0003800000 */
[-C--:B------:R-:W-:Y:S02]  /*1e5a0*/  ISETP.GE.AND P2, PT, R228, R21.reuse, PT ;  /* 0x00000015e400720c */ /* 0x080fe40003f46270 */
[-C--:B------:R-:W-:Y:S02]  /*1e5b0*/  ISETP.GE.AND P1, PT, R196, R21.reuse, PT ;  /* 0x00000015c400720c */ /* 0x080fe40003f26270 */
[-C--:B------:R-:W-:Y:S02]  /*1e5c0*/  ISETP.GE.AND P5, PT, R227, R21.reuse, PT ;  /* 0x00000015e300720c */ /* 0x080fe40003fa6270 */
[----:B------:R-:W-:-:S07]  /*1e5d0*/  ISETP.GE.AND P3, PT, R226, R21, PT ;  /* 0x00000015e200720c */ /* 0x000fce0003f66270 */
[-C--:B--2---:R-:W-:Y:S02]  /*1e5e0*/  @!P2 LEA R6, P0, R228, R2.reuse, 0x1 ;  /* 0x00000002e406a211 */ /* 0x084fe400078008ff */
        /* <DEDUP_REMOVED lines=13> */
[----:B--2---:R-:W-:-:S02]  /*1e6c0*/  @!P1 LEA R6, P6, R224, R2, 0x1 ;  /* 0x00000002e0069211 */ /* 0x004fc400078c08ff */
        /* <DEDUP_REMOVED lines=12> */
.L_x_6674:
[----:B------:R-:W-:Y:S05]  /*1e790*/  BSYNC B1 ;  /* 0x0000000000017941 */ /* 0x000fea0003800000 */
.L_x_6673:
[----:B------:R-:W-:Y:S01]  /*1e7a0*/  VIADD R0, R24, 0x20 ;  /* 0x0000002018007836 */ /* 0x000fe20000000000 */
[----:B----4-:R4:W0:Y:S04]  /*1e7b0*/  SHFL.IDX PT, R3, R15, 0x1, 0x181f ;  /* 0x00381f000f037f89 */ /* 0x01082800000e0000 */
[----:B------:R-:W-:Y:S01]  /*1e7c0*/  ISETP.GE.AND P0, PT, R0, R25, PT ;  /* 0x000000190000720c */ /* 0x000fe20003f06270 */
[----:B--2---:R4:W2:-:S12]  /*1e7d0*/  SHFL.IDX PT, R2, R14, 0x1, 0x181f ;  /* 0x00381f000e027f89 */ /* 0x00489800000e0000 */
[----:B----4-:R-:W-:Y:S05]  /*1e7e0*/  @P0 BRA `(.L_x_6667) ;  /* 0x00000000007c0947 */ /* 0x010fea0003800000 */
[-C--:B------:R-:W-:Y:S02]  /*1e7f0*/  ISETP.GE.AND P5, PT, R228, R21.reuse, PT ;  /* 0x00000015e400720c */ /* 0x080fe40003fa6270 */
[-C--:B------:R-:W-:Y:S02]  /*1e800*/  ISETP.GE.AND P4, PT, R196, R21.reuse, PT ;  /* 0x00000015c400720c */ /* 0x080fe40003f86270 */
[-C--:B------:R-:W-:Y:S02]  /*1e810*/  ISETP.GE.AND P0, PT, R227, R21.reuse, PT ;  /* 0x00000015e300720c */ /* 0x080fe40003f06270 */
[----:B------:R-:W-:Y:S02]  /*1e820*/  ISETP.GE.AND P1, PT, R226, R21, PT ;  /* 0x00000015e200720c */ /* 0x000fe40003f26270 */
[----:B------:R-:W-:-:S05]  /*1e830*/  LOP3.LUT P2, RZ, R20, 0x40, RZ, 0xc0, !PT ;  /* 0x0000004014ff7812 */ /* 0x000fca000784c0ff */
[-C--:B--2---:R-:W-:Y:S02]  /*1e840*/  @!P5 LEA R6, P3, R228, R2.reuse, 0x1 ;  /* 0x00000002e406d211 */ /* 0x084fe400078608ff */
        /* <DEDUP_REMOVED lines=17> */
[-C--:B-1----:R-:W-:Y:S01]  /*1e960*/  @P4 LEA R14, P6, R29, R2.reuse, 0x1 ;  /* 0x000000021d0e4211 */ /* 0x082fe200078c08ff */
[----:B------:R4:W-:Y:S01]  /*1e970*/  @!P3 ST.E.128 desc[UR50][R4.64], RZ ;  /* 0x000000ff0400b985 */ /* 0x0009e2000c101d32 */
[----:B------:R-:W-:-:S02]  /*1e980*/  @!P5 LEA R2, P0, R224, R2, 0x1 ;  /* 0x00000002e002d211 */ /* 0x000fc400078008ff */
[-C--:B------:R-:W-:Y:S02]  /*1e990*/  @P4 LEA.HI.X R15, R29, R3.reuse, R26, 0x1, P6 ;  /* 0x000000031d0f4211 */ /* 0x080fe400030f0c1a */
[----:B------:R-:W-:-:S05]  /*1e9a0*/  @!P5 LEA.HI.X R3, R224, R3, R30, 0x1, P0 ;  /* 0x00000003e003d211 */ /* 0x000fca00000f0c1e */
[----:B------:R4:W-:Y:S04]  /*1e9b0*/  @!P5 ST.E.128 desc[UR50][R2.64], RZ ;  /* 0x000000ff0200d985 */ /* 0x0009e8000c101d32 */
[----:B------:R4:W-:Y:S04]  /*1e9c0*/  @P2 ST.E.128 desc[UR50][R12.64], RZ ;  /* 0x000000ff0c002985 */ /* 0x0009e8000c101d32 */
[----:B------:R4:W-:Y:S02]  /*1e9d0*/  @P4 ST.E.128 desc[UR50][R14.64], RZ ;  /* 0x000000ff0e004985 */ /* 0x0009e4000c101d32 */
.L_x_6667:
[----:B------:R-:W-:Y:S05]  /*1e9e0*/  BSYNC B0 ;  /* 0x0000000000007941 */ /* 0x000fea0003800000 */
.L_x_6660:
[----:B------:R-:W-:Y:S02]  /*1e9f0*/  ULDC UR4, c[0x0][0xd3c] ;  /* 0x00034f0000047ab9 */ /* 0x000fe40000000800 */
[----:B---3--:R-:W-:-:S13]  /*1ea00*/  ISETP.GE.AND P0, PT, R155, UR4, PT ;  /* 0x000000049b007c0c */ /* 0x008fda000bf06270 */
[----:B------:R-:W-:Y:S05]  /*1ea10*/  @!P0 BRA `(.L_x_6675) ;  /* 0xfffffe2800f48947 */ /* 0x000fea000383ffff */
[----:B------:R-:W-:Y:S05]  /*1ea20*/  BRA `(.L_x_6465) ;  /* 0x000000b0009c7947 */ /* 0x000fea0003800000 */
.L_x_6463:
        /* <DEDUP_REMOVED lines=18> */
.L_x_6676:
        /* <DEDUP_REMOVED lines=43> */
.L_x_6680:
        /* <DEDUP_REMOVED lines=39> */
.L_x_6678:
        /* <DEDUP_REMOVED lines=12> */
.L_x_6681:
        /* <DEDUP_REMOVED lines=63> */
.L_x_6682:
        /* <DEDUP_REMOVED lines=61> */
.L_x_6683:
[----:B01----:R-:W-:-:S05]  /*1f8f0*/  LOP3.LUT R3, RZ, R2, RZ, 0x33, !PT ;  /* 0x00000002ff037212 */ /* 0x003fca00078e33ff */
[----:B------:R-:W-:-:S05]  /*1f900*/  IMAD.IADD R2, R4, 0x1, R3 ;  /* 0x0000000104027824 */ /* 0x000fca00078e0203 */
[----:B------:R1:W-:Y:S01]  /*1f910*/  STL [R1+0x4], R2 ;  /* 0x0000040201007387 */ /* 0x0003e20000100800 */
[----:B------:R-:W-:Y:S05]  /*1f920*/  BRA `(.L_x_6684) ;  /* 0x0000000000107947 */ /* 0x000fea0003800000 */
.L_x_6679:
[----:B------:R-:W-:Y:S01]  /*1f930*/  IMAD.U32 R2, RZ, RZ, UR6 ;  /* 0x00000006ff027e24 */ /* 0x000fe2000f8e00ff */
[----:B------:R0:W-:Y:S04]  /*1f940*/  STL [R1+0x4], RZ ;  /* 0x000004ff01007387 */ /* 0x0001e80000100800 */
[----:B------:R0:W-:Y:S04]  /*1f950*/  STL [R1+0x8], RZ ;  /* 0x000008ff01007387 */ /* 0x0001e80000100800 */
[----:B------:R0:W-:Y:S02]  /*1f960*/  STL [R1], R2 ;  /* 0x0000000201007387 */ /* 0x0001e40000100800 */
.L_x_6684:
        /* <DEDUP_REMOVED lines=10> */
.L_x_6677:
        /* <DEDUP_REMOVED lines=13> */
[----:B------:R-:W-:Y:S01]  /*1fae0*/  ULDC.64 UR40, c[0x0][0x198] ;  /* 0x0000660000287ab9 */ /* 0x000fe20000000a00 */
[----:B------:R-:W-:Y:S01]  /*1faf0*/  LOP3.LUT R3, R0, 0x1f8, RZ, 0xc0, !PT ;  /* 0x000001f800037812 */ /* 0x000fe200078ec0ff */
[----:B01----:R-:W-:Y:S01]  /*1fb00*/  IMAD.SHL.U32 R2, R4, 0x8, RZ ;  /* 0x0000000804027824 */ /* 0x003fe200078e00ff */
[----:B------:R-:W-:Y:S01]  /*1fb10*/  LOP3.LUT R0, R0, 0x38, RZ, 0xc0, !PT ;  /* 0x0000003800007812 */ /* 0x000fe200078ec0ff */
[----:B------:R-:W-:Y:S01]  /*1fb20*/  ULDC UR38, c[0x0][0xc] ;  /* 0x0000030000267ab9 */ /* 0x000fe20000000800 */
[----:B------:R-:W-:Y:S01]  /*1fb30*/  LOP3.LUT R3, R3, 0x38, R6, 0x78, !PT ;  /* 0x0000003803037812 */ /* 0x000fe200078e7806 */
[----:B------:R-:W-:-:S03]  /*1fb40*/  IMAD.SHL.U32 R6, R6, 0x10, RZ ;  /* 0x0000001006067824 */ /* 0x000fc600078e00ff */
[----:B------:R-:W-:Y:S02]  /*1fb50*/  LOP3.LUT R3, R3, 0x200, R2, 0xf8, !PT ;  /* 0x0000020003037812 */ /* 0x000fe400078ef802 */
[----:B------:R-:W-:-:S04]  /*1fb60*/  SHF.R.U32.HI R2, RZ, 0x3, R4 ;  /* 0x00000003ff027819 */ /* 0x000fc80000011604 */
[----:B------:R-:W-:Y:S01]  /*1fb70*/  LOP3.LUT R4, R2, 0x70, R6, 0xf8, !PT ;  /* 0x0000007002047812 */ /* 0x000fe200078ef806 */
[----:B------:R-:W-:Y:S01]  /*1fb80*/  IMAD.MOV.U32 R2, RZ, RZ, 0x1 ;  /* 0x00000001ff027424 */ /* 0x000fe200078e00ff */
[C---:B------:R-:W-:Y:S01]  /*1fb90*/  LOP3.LUT R4, R0.reuse, 0x40, RZ, 0xfc, !PT ;  /* 0x0000004000047812 */ /* 0x040fe200078efcff */
[----:B--2---:R-:W-:Y:S01]  /*1fba0*/  ULEA UR4, UR5, UR4, 0x18 ;  /* 0x0000000405047291 */ /* 0x004fe2000f8ec03f */
        /* <DEDUP_REMOVED lines=9> */
[----:B------:R-:W-:Y:S04]  /*1fc40*/  STL [R1+0x10], RZ ;  /* 0x000010ff01007387 */ /* 0x000fe80000100800 */
[----:B------:R0:W-:Y:S02]  /*1fc50*/  STL [R1+0x1c], R2 ;  /* 0x00001c0201007387 */ /* 0x0001e40000100800 */
[C---:B0-----:R-:W-:Y:S02]  /*1fc60*/  LOP3.LUT R2, R0.reuse, 0xc0, RZ, 0xfc, !PT ;  /* 0x000000c000027812 */ /* 0x041fe400078efcff */
[C---:B------:R-:W-:Y:S02]  /*1fc70*/  LOP3.LUT R2, R0.reuse, 0x180, RZ, 0xfc, !PT ;  /* 0x0000018000027812 */ /* 0x040fe400078efcff */
[----:B------:R-:W-:-:S07]  /*1fc80*/  LOP3.LUT R0, R0, 0x1c0, RZ, 0xfc, !PT ;  /* 0x000001c000007812 */ /* 0x000fce00078efcff */
.L_x_6875:
[----:B------:R-:W2:Y:S01]  /*1fc90*/  LDL R14, [R1+0xc] ;  /* 0x00000c00010e7983 */ /* 0x000ea20000100800 */
[----:B------:R-:W-:Y:S05]  /*1fca0*/  YIELD ;  /* 0x0000000000007946 */ /* 0x000fea0003800000 */
[----:B------:R-:W-:Y:S01]  /*1fcb0*/  ULDC.64 UR4, c[0x0][0xb20] ;  /* 0x0002c80000047ab9 */ /* 0x000fe20000000a00 */
[----:B01----:R-:W-:Y:S02]  /*1fcc0*/  CS2R R6, SRZ ;  /* 0x0000000000067805 */ /* 0x003fe4000001ff00 */
[----:B------:R-:W-:Y:S01]  /*1fcd0*/  ISETP.NE.U32.AND P0, PT, RZ, UR4, PT ;  /* 0x00000004ff007c0c */ /* 0x000fe2000bf05070 */
[----:B------:R-:W0:Y:S01]  /*1fce0*/  LDC.64 R12, c[0x0][0xaf8] ;  /* 0x0002be00ff0c7b82 */ /* 0x000e220000000a00 */
[----:B------:R-:W-:Y:S01]  /*1fcf0*/  ULDC.64 UR6, c[0x0][0xb00] ;  /* 0x0002c00000067ab9 */ /* 0x000fe20000000a00 */
[----:B------:R-:W-:Y:S01]  /*1fd00*/  ULDC.64 UR8, c[0x0][0xb08] ;  /* 0x0002c20000087ab9 */ /* 0x000fe20000000a00 */
[----:B------:R-:W-:Y:S01]  /*1fd10*/  ISETP.NE.AND.EX P0, PT, RZ, UR5, PT, P0 ;  /* 0x00000005ff007c0c */ /* 0x000fe2000bf05300 */
[----:B------:R-:W-:-:S04]  /*1fd20*/  ULDC.64 UR4, c[0x0][0xb10] ;  /* 0x0002c40000047ab9 */ /* 0x000fc80000000a00 */
[----:B------:R-:W1:Y:S08]  /*1fd30*/  LDC.64 R4, c[0x0][0xb00] ;  /* 0x0002c000ff047b82 */ /* 0x000e700000000a00 */
        /* <DEDUP_REMOVED lines=8> */
[----:B------:R-:W-:Y:S01]  /*1fdc0*/  ISETP.NE.U32.AND P4, PT, RZ, UR8, PT ;  /* 0x00000008ff007c0c */ /* 0x000fe2000bf85070 */
[----:B---3--:R-:W-:Y:S01]  /*1fdd0*/  IMAD.MOV.U32 R8, RZ, RZ, RZ ;  /* 0x000000ffff087224 */ /* 0x008fe200078e00ff */
[----:B------:R-:W-:Y:S01]  /*1fde0*/  ISETP.NE.U32.AND P1, PT, RZ, UR4, PT ;  /* 0x00000004ff007c0c */ /* 0x000fe2000bf25070 */
[----:B--2---:R-:W0:Y:S01]  /*1fdf0*/  LDC.64 R2, c[0x0][0xb08] ;  /* 0x0002c200ff027b82 */ /* 0x004e220000000a00 */
[----:B------:R-:W-:-:S02]  /*1fe00*/  IMAD.MOV.U32 R0, RZ, RZ, RZ ;  /* 0x000000ffff007224 */ /* 0x000fc400078e00ff */
[----:B------:R-:W-:Y:S01]  /*1fe10*/  ISETP.NE.AND.EX P3, PT, RZ, UR5, PT, P1 ;  /* 0x00000005ff007c0c */ /* 0x000fe2000bf65310 */
[----:B-1----:R-:W-:-:S04]  /*1fe20*/  IMAD.WIDE R4, R14, 0x4, R4 ;  /* 0x000000040e047825 */ /* 0x002fc800078e0204 */
        /* <DEDUP_REMOVED lines=30> */
.L_x_6686:
        /* <DEDUP_REMOVED lines=16> */
.L_x_6687:
[----:B------:R-:W-:Y:S05]  /*20110*/  @!P1 BRA `(.L_x_6688) ;  /* 0x00000000000c9947 */ /* 0x000fea0003800000 */
[----:B------:R-:W2:Y:S04]  /*20120*/  LDG.E R7, desc[UR50][R4.64] ;  /* 0x0000003204077981 */ /* 0x000ea8000c1e1900 */
[----:B------:R-:W2:Y:S02]  /*20130*/  LDG.E R4, desc[UR50][R4.64+0x4] ;  /* 0x0000043204047981 */ /* 0x000ea4000c1e1900 */
[----:B--2---:R-:W-:-:S07]  /*20140*/  IMAD.IADD R7, R4, 0x1, -R7 ;  /* 0x0000000104077824 */ /* 0x004fce00078e0a07 */
.L_x_6688:
        /* <DEDUP_REMOVED lines=37> */
.L_x_6691:
[----:B------:R-:W-:-:S13]  /*203a0*/  ISETP.NE.AND P0, PT, R3, 0x1, PT ;  /* 0x000000010300780c */ /* 0x000fda0003f05270 */
[----:B------:R-:W1:Y:S02]  /*203b0*/  @P0 LDC.64 R4, c[0x0][0xae0] ;  /* 0x0002b800ff040b82 */ /* 0x000e640000000a00 */
[----:B-1----:R-:W-:-:S05]  /*203c0*/  @P0 IMAD.HI.U32 R4, R2, R4, RZ ;  /* 0x0000000402040227 */ /* 0x002fca00078e00ff */
[----:B------:R-:W-:-:S07]  /*203d0*/  @P0 SHF.R.U32.HI R2, RZ, R5, R4 ;  /* 0x00000005ff020219 */ /* 0x000fce0000011604 */
.L_x_6692:
[----:B------:R-:W-:Y:S05]  /*203e0*/  BSYNC B0 ;  /* 0x0000000000007941 */ /* 0x000fea0003800000 */
.L_x_6690:
[----:B------:R-:W-:-:S05]  /*203f0*/  IMAD R2, R2, R3, R3 ;  /* 0x0000000302027224 */ /* 0x000fca00078e0203 */
[----:B------:R-:W-:-:S07]  /*20400*/  VIMNMX R8, R8, R2, PT ;  /* 0x0000000208087248 */ /* 0x000fce0003fe0100 */
.L_x_6689:
        /* <DEDUP_REMOVED lines=25> */
.L_x_6695:
[----:B------:R-:W-:-:S13]  /*205a0*/  ISETP.NE.AND P0, PT, R3, 0x1, PT ;  /* 0x000000010300780c */ /* 0x000fda0003f05270 */
[----:B------:R-:W1:Y:S02]  /*205b0*/  @P0 LDC.64 R4, c[0x0][0xae0] ;  /* 0x0002b800ff040b82 */ /* 0x000e640000000a00 */
[----:B-1----:R-:W-:-:S05]  /*205c0*/  @P0 IMAD.HI.U32 R4, R6, R4, RZ ;  /* 0x0000000406040227 */ /* 0x002fca00078e00ff */
[----:B------:R-:W-:-:S07]  /*205d0*/  @P0 SHF.R.U32.HI R6, RZ, R5, R4 ;  /* 0x00000005ff060219 */ /* 0x000fce0000011604 */
.L_x_6696:
[----:B------:R-:W-:Y:S05]  /*205e0*/  BSYNC B0 ;  /* 0x0000000000007941 */ /* 0x000fea0003800000 */
.L_x_6694:
[----:B------:R-:W-:-:S05]  /*205f0*/  IMAD R3, R6, R3, RZ ;  /* 0x0000000306037224 */ /* 0x000fca00078e02ff */
[----:B------:R-:W-:-:S07]  /*20600*/  VIMNMX R2, R2, R3, !PT ;  /* 0x0000000302027248 */ /* 0x000fce0007fe0100 */
.L_x_6693:
        /* <DEDUP_REMOVED lines=41> */
.L_x_6698:
[----:B------:R-:W-:Y:S05]  /*208a0*/  BSYNC B0 ;  /* 0x0000000000007941 */ /* 0x000fea0003800000 */
.L_x_6697:
[-C--:B------:R-:W-:Y:S01]  /*208b0*/  IMAD R7, R13, R2.reuse, R7 ;  /* 0x000000020d077224 */ /* 0x080fe200078e0207 */
        /* <DEDUP_REMOVED lines=23> */
.L_x_6919:
[----:B--2---:R-:W-:Y:S02]  /*20a30*/  ISETP.NE.AND P0, PT, R14, RZ, PT ;  /* 0x000000ff0e00720c */ /* 0x004fe40003f05270 */
[----:B------:R-:W-:-:S11]  /*20a40*/  PLOP3.LUT P6, PT, PT, PT, PT, 0x8, 0x0 ;  /* 0x000000000000781c */ /* 0x000fd60003fce170 */
[----:B------:R-:W-:Y:S05]  /*20a50*/  @P0 BRA `(.L_x_6702) ;  /* 0x00000000000c0947 */ /* 0x000fea0003800000 */
[----:B------:R-:W-:-:S03]  /*20a60*/  UMOV UR4, 0xffffffff ;  /* 0xffffffff00047882 */ /* 0x000fc60000000000 */
[----:B------:R-:W-:Y:S05]  /*20a70*/  BRA.DIV UR4, `(.L_x_6703) ;  /* 0x0000009e04b07947 */ /* 0x000fea000b800000 */
[----:B------:R-:W-:-:S13]  /*20a80*/  ELECT P6, URZ, PT ;  /* 0x00000000003f782f */ /* 0x000fda00038c0000 */
.L_x_6702:
        /* <DEDUP_REMOVED lines=9> */
.L_x_6922:
[----:B------:R-:W-:Y:S05]  /*20b20*/  BSYNC B1 ;  /* 0x0000000000017941 */ /* 0x000fea0003800000 */
.L_x_6704:
        /* <DEDUP_REMOVED lines=12> */
.L_x_6923:
[----:B------:R-:W-:Y:S05]  /*20bf0*/  BSYNC B2 ;  /* 0x0000000000027941 */ /* 0x000fea0003800000 */
.L_x_6708:
        /* <DEDUP_REMOVED lines=9> */
.L_x_6711:
[----:B------:R-:W-:Y:S05]  /*20c90*/  BSYNC B2 ;  /* 0x0000000000027941 */ /* 0x000fea0003800000 */
.L_x_6710:
        /* <DEDUP_REMOVED lines=13> */
.L_x_6712:
        /* <DEDUP_REMOVED lines=13> */
.L_x_6924:
[----:B------:R-:W-:Y:S05]  /*20e40*/  BSYNC B2 ;  /* 0x0000000000027941 */ /* 0x000fea0003800000 */
.L_x_6713:
        /* <DEDUP_REMOVED lines=11> */
.L_x_6716:
[----:B------:R-:W-:Y:S05]  /*20f00*/  BSYNC B2 ;  /* 0x0000000000027941 */ /* 0x000fea0003800000 */
.L_x_6715:
        /* <DEDUP_REMOVED lines=10> */
.L_x_6717:
        /* <DEDUP_REMOVED lines=15> */
.L_x_6718:
        /* <DEDUP_REMOVED lines=15> */
.L_x_6719:
        /* <DEDUP_REMOVED lines=15> */
.L_x_6720:
        /* <DEDUP_REMOVED lines=15> */
.L_x_6721:
        /* <DEDUP_REMOVED lines=15> */
.L_x_6722:
        /* <DEDUP_REMOVED lines=15> */
.L_x_6723:
        /* <DEDUP_REMOVED lines=15> */
.L_x_6724:
        /* <DEDUP_REMOVED lines=10> */
.L_x_6707:
[----:B------:R-:W-:Y:S05]  /*216e0*/  BSYNC B1 ;  /* 0x0000000000017941 */ /* 0x000fea0003800000 */
.L_x_6706:
[----:B------:R-:W2:Y:S04]  /*216f0*/  LDL.LU R10, [R1+0x14] ;  /* 0x00001400010a7983 */ /* 0x000ea80000300800 */
[----:B------:R-:W3:Y:S01]  /*21700*/  LDL.LU R8, [R1+0x20] ;  /* 0x0000200001087983 */ /* 0x000ee20000300800 */
[----:B-1----:R-:W-:Y:S01]  /*21710*/  VIADD R5, R9, 0xfffffffe ;  /* 0xfffffffe09057836 */ /* 0x002fe20000000000 */
        /* <DEDUP_REMOVED lines=10> */
.L_x_6744:
        /* <DEDUP_REMOVED lines=13> */
.L_x_6925:
[----:B------:R-:W-:Y:S05]  /*21890*/  BSYNC B2 ;  /* 0x0000000000027941 */ /* 0x000fea0003800000 */
.L_x_6727:
        /* <DEDUP_REMOVED lines=9> */
.L_x_6730:
[----:B------:R-:W-:Y:S05]  /*21930*/  BSYNC B2 ;  /* 0x0000000000027941 */ /* 0x000fea0003800000 */
.L_x_6729:
        /* <DEDUP_REMOVED lines=12> */
.L_x_6731:
        /* <DEDUP_REMOVED lines=13> */
.L_x_6926:
[----:B------:R-:W-:Y:S05]  /*21ad0*/  BSYNC B2 ;  /* 0x0000000000027941 */ /* 0x000fea0003800000 */
.L_x_6732:
        /* <DEDUP_REMOVED lines=11> */
.L_x_6735:
[----:B------:R-:W-:Y:S05]  /*21b90*/  BSYNC B2 ;  /* 0x0000000000027941 */ /* 0x000fea0003800000 */
.L_x_6734:
        /* <DEDUP_REMOVED lines=10> */
.L_x_6736:
        /* <DEDUP_REMOVED lines=15> */
.L_x_6737:
        /* <DEDUP_REMOVED lines=15> */
.L_x_6738:
        /* <DEDUP_REMOVED lines=15> */
.L_x_6739:
        /* <DEDUP_REMOVED lines=15> */
.L_x_6740:
        /* <DEDUP_REMOVED lines=15> */
.L_x_6741:
        /* <DEDUP_REMOVED lines=15> */
.L_x_6742:
        /* <DEDUP_REMOVED lines=15> */
.L_x_6743:
        /* <DEDUP_REMOVED lines=10> */
.L_x_6726:
[----:B------:R-:W-:Y:S05]  /*22370*/  BSYNC B1 ;  /* 0x0000000000017941 */ /* 0x000fea0003800000 */
.L_x_6725:
        /* <DEDUP_REMOVED lines=12> */
.L_x_6700:
[----:B------:R-:W-:Y:S05]  /*22440*/  BSYNC B0 ;  /* 0x0000000000007941 */ /* 0x000fea0003800000 */
.L_x_6699:
[----:B-12---:R-:W2:Y:S01]  /*22450*/  LDL R8, [R1+0x2c] ;  /* 0x00002c0001087983 */ /* 0x006ea20000100800 */
[----:B------:R-:W1:Y:S01]  /*22460*/  LDC R0, c[0x0][0x448] ;  /* 0x00011200ff007b82 */ /* 0x000e620000000800 */
[----:B------:R-:W-:Y:S07]  /*22470*/  @!P0 WARPSYNC.ALL ;  /* 0x0000000000008948 */ /* 0x000fee0003800000 */
[----:B------:R-:W-:Y:S01]  /*22480*/  @!P0 BAR.SYNC.DEFER_BLOCKING 0xc, 0x180 ;  /* 0x0306000000008b1d */ /* 0x000fe20000010000 */
[----:B-1----:R-:W-:-:S13]  /*22490*/  ISETP.NE.AND P1, PT, R0, 0x1, PT ;  /* 0x000000010000780c */ /* 0x002fda0003f25270 */
[----:B------:R-:W1:Y:S08]  /*224a0*/  @P1 LDC R0, c[0x0][0x44c] ;  /* 0x00011300ff001b82 */ /* 0x000e700000000800 */
[----:B------:R-:W3:Y:S01]  /*224b0*/  @P1 LDC R3, c[0x0][0x450] ;  /* 0x00011400ff031b82 */ /* 0x000ee20000000800 */
[----:B--2---:R-:W-:-:S04]  /*224c0*/  VIADD R2, R8, 0x3f ;  /* 0x0000003f08027836 */ /* 0x004fc80000000000 */
[----:B-1----:R-:W-:-:S05]  /*224d0*/  @P1 IMAD.HI.U32 R0, R2, R0, RZ ;  /* 0x0000000002001227 */ /* 0x002fca00078e00ff */
[----:B---3--:R-:W-:-:S05]  /*224e0*/  @P1 SHF.R.U32.HI R2, RZ, R3, R0 ;  /* 0x00000003ff021219 */ /* 0x008fca0000011600 */
[----:B------:R-:W-:Y:S02]  /*224f0*/  IMAD.IADD R0, R20, 0x1, R2 ;  /* 0x0000000114007824 */ /* 0x000fe400078e0202 */
[----:B------:R-:W1:Y:S02]  /*22500*/  LDC.64 R2, c[0x0][0xad8] ;  /* 0x0002b600ff027b82 */ /* 0x000e640000000a00 */
[----:B-1----:R-:W-:Y:S01]  /*22510*/  ISETP.GE.AND P2, PT, R3, 0x1, PT ;  /* 0x000000010300780c */ /* 0x002fe20003f46270 */
        /* <DEDUP_REMOVED lines=13> */
.L_x_6747:
[----:B------:R-:W-:-:S13]  /*225f0*/  ISETP.NE.AND P0, PT, R3, 0x1, PT ;  /* 0x000000010300780c */ /* 0x000fda0003f05270 */
[----:B------:R-:W1:Y:S02]  /*22600*/  @P0 LDC.64 R6, c[0x0][0xae0] ;  /* 0x0002b800ff060b82 */ /* 0x000e640000000a00 */
[----:B-1----:R-:W-:-:S05]  /*22610*/  @P0 IMAD.HI.U32 R6, R2, R6, RZ ;  /* 0x0000000602060227 */ /* 0x002fca00078e00ff */
[----:B------:R-:W-:-:S07]  /*22620*/  @P0 SHF.R.U32.HI R2, RZ, R7, R6 ;  /* 0x00000007ff020219 */ /* 0x000fce0000011606 */
.L_x_6748:
[----:B------:R-:W-:Y:S05]  /*22630*/  BSYNC B0 ;  /* 0x0000000000007941 */ /* 0x000fea0003800000 */
.L_x_6746:
[----:B------:R-:W-:-:S05]  /*22640*/  IMAD R2, R2, R3, R3 ;  /* 0x0000000302027224 */ /* 0x000fca00078e0203 */
[----:B------:R-:W-:-:S07]  /*22650*/  VIMNMX R5, R5, R2, PT ;  /* 0x0000000205057248 */ /* 0x000fce0003fe0100 */
.L_x_6745:
[----:B------:R-:W2:Y:S01]  /*22660*/  LDL R7, [R1+0x74] ;  /* 0x0000740001077983 */ /* 0x000ea20000100800 */
[----:B------:R-:W1:Y:S01]  /*22670*/  @P1 LDC R2, c[0x0][0x44c] ;  /* 0x00011300ff021b82 */ /* 0x000e620000000800 */
[----:B------:R-:W-:Y:S01]  /*22680*/  IMAD.MOV.U32 R0, RZ, RZ, R8 ;  /* 0x000000ffff007224 */ /* 0x000fe200078e0008 */
[----:B------:R-:W-:Y:S01]  /*22690*/  ULDC UR4, c[0x0][0xad4] ;  /* 0x0002b50000047ab9 */ /* 0x000fe20000000800 */
[----:B------:R-:W-:-:S05]  /*226a0*/  VIADD R5, R5, 0x3f ;  /* 0x0000003f05057836 */ /* 0x000fca0000000000 */
[----:B------:R-:W3:Y:S01]  /*226b0*/  @P1 LDC R6, c[0x0][0x450] ;  /* 0x00011400ff061b82 */ /* 0x000ee20000000800 */
[----:B-1----:R-:W-:-:S05]  /*226c0*/  @P1 IMAD.HI.U32 R2, R8, R2, RZ ;  /* 0x0000000208021227 */ /* 0x002fca00078e00ff */
[----:B---3--:R-:W-:-:S05]  /*226d0*/  @P1 SHF.R.U32.HI R0, RZ, R6, R2 ;  /* 0x00000006ff001219 */ /* 0x008fca0000011602 */
        /* <DEDUP_REMOVED lines=18> */
.L_x_6751:
[----:B------:R-:W-:-:S13]  /*22800*/  ISETP.NE.AND P0, PT, R3, 0x1, PT ;  /* 0x000000010300780c */ /* 0x000fda0003f05270 */
[----:B------:R-:W1:Y:S02]  /*22810*/  @P0 LDC.64 R6, c[0x0][0xae0] ;  /* 0x0002b800ff060b82 */ /* 0x000e640000000a00 */
[----:B-1----:R-:W-:-:S05]  /*22820*/  @P0 IMAD.HI.U32 R6, R2, R6, RZ ;  /* 0x0000000602060227 */ /* 0x002fca00078e00ff */
[----:B------:R-:W-:-:S07]  /*22830*/  @P0 SHF.R.U32.HI R2, RZ, R7, R6 ;  /* 0x00000007ff020219 */ /* 0x000fce0000011606 */
.L_x_6752:
[----:B------:R-:W-:Y:S05]  /*22840*/  BSYNC B0 ;  /* 0x0000000000007941 */ /* 0x000fea0003800000 */
.L_x_6750:
[----:B------:R-:W-:-:S05]  /*22850*/  IMAD R2, R2, R3, RZ ;  /* 0x0000000302027224 */ /* 0x000fca00078e02ff */
[----:B------:R-:W-:-:S07]  /*22860*/  VIMNMX R0, R0, R2, !PT ;  /* 0x0000000200007248 */ /* 0x000fce0007fe0100 */
.L_x_6749:
        /* <DEDUP_REMOVED lines=39> */
.L_x_6754:
[----:B------:R-:W-:Y:S05]  /*22ae0*/  BSYNC B0 ;  /* 0x0000000000007941 */ /* 0x000fea0003800000 */
.L_x_6753:
        /* <DEDUP_REMOVED lines=25> */
[----:B------:R2:W-:Y:S01]  /*22c80*/  STL [R1], R0 ;  /* 0x0000000001007387 */ /* 0x0005e20000100800 */
[----:B------:R-:W-:Y:S05]  /*22c90*/  BRA `(.L_x_6757) ;  /* 0x0000005800987947 */ /* 0x000fea0003800000 */
.L_x_6756:
        /* <DEDUP_REMOVED lines=20> */
.L_x_6759:
[----:B------:R-:W-:Y:S05]  /*22de0*/  BSYNC B6 ;  /* 0x0000000000067941 */ /* 0x000fea0003800000 */
.L_x_6758:
        /* <DEDUP_REMOVED lines=20> */
.L_x_6762:
        /* <DEDUP_REMOVED lines=15> */
.L_x_6761:
[----:B------:R-:W-:Y:S05]  /*23020*/  BSYNC B6 ;  /* 0x0000000000067941 */ /* 0x000fea0003800000 */
.L_x_6760:
        /* <DEDUP_REMOVED lines=24> */
.L_x_6929:
        /* <DEDUP_REMOVED lines=9> */
.L_x_6932:
        /* <DEDUP_REMOVED lines=24> */
.L_x_6766:
[----:B------:R-:W4:Y:S04]  /*233c0*/  LDL R0, [R1+0x10] ;  /* 0x0000100001007983 */ /* 0x000f280000100800 */
[----:B---3--:R-:W3:Y:S01]  /*233d0*/  LDL R2, [R1+0x1c] ;  /* 0x00001c0001027983 */ /* 0x008ee20000100800 */
[----:B----4-:R-:W-:Y:S01]  /*233e0*/  IMAD R0, R0, 0x8, R18 ;  /* 0x0000000800007824 */ /* 0x010fe200078e0212 */
[----:B---3--:R-:W-:-:S04]  /*233f0*/  SHF.L.U32 R2, R2, 0x1f, RZ ;  /* 0x0000001f02027819 */ /* 0x008fc800000006ff */
[----:B------:R-:W3:Y:S02]  /*23400*/  SYNCS.PHASECHK.TRANS64.TRYWAIT P0, [R0+URZ+0x38840], R2 ;  /* 0x03884002000075a7 */ /* 0x000ee4000800017f */
[----:B---3--:R-:W-:Y:S05]  /*23410*/  @!P0 BRA `(.L_x_6767) ;  /* 0x0000007800208947 */ /* 0x008fea0003800000 */
.L_x_6933:
        /* <DEDUP_REMOVED lines=11> */
.L_x_6768:
        /* <DEDUP_REMOVED lines=23> */
.L_x_6764:
        /* <DEDUP_REMOVED lines=34> */
.L_x_6770:
[----:B------:R-:W-:Y:S05]  /*23860*/  BSYNC B6 ;  /* 0x0000000000067941 */ /* 0x000fea0003800000 */
.L_x_6769:
[----:B------:R-:W3:Y:S01]  /*23870*/  LDL R11, [R1+0x2c] ;  /* 0x00002c00010b7983 */ /* 0x000ee20000100800 */
[----:B--2---:R-:W2:Y:S01]  /*23880*/  LDC R7, c[0x0][0x448] ;  /* 0x00011200ff077b82 */ /* 0x004ea20000000800 */
[----:B------:R-:W-:Y:S01]  /*23890*/  ULDC.64 UR4, c[0x0][0x298] ;  /* 0x0000a60000047ab9 */ /* 0x000fe20000000a00 */
[----:B------:R-:W-:Y:S01]  /*238a0*/  ULDC.64 UR6, c[0x0][0x280] ;  /* 0x0000a00000067ab9 */ /* 0x000fe20000000a00 */
[----:B-1----:R-:W4:Y:S04]  /*238b0*/  LDL R4, [R1+0x58] ;  /* 0x0000580001047983 */ /* 0x002f280000100800 */
[----:B------:R-:W4:Y:S04]  /*238c0*/  LDL R9, [R1+0x38] ;  /* 0x0000380001097983 */ /* 0x000f280000100800 */
[----:B------:R-:W4:Y:S01]  /*238d0*/  LDL R8, [R1+0x60] ;  /* 0x0000600001087983 */ /* 0x000f220000100800 */
[----:B------:R-:W1:Y:S01]  /*238e0*/  S2R R2, SR_TID.X ;  /* 0x0000000000027919 */ /* 0x000e620000002100 */
[----:B------:R-:W0:Y:S02]  /*238f0*/  S2R R0, SR_TID.X ;  /* 0x0000000000007919 */ /* 0x000e240000002100 */
[----:B------:R-:W4:Y:S01]  /*23900*/  LDL R6, [R1+0x40] ;  /* 0x0000400001067983 */ /* 0x000f220000100800 */
[----:B--2---:R-:W-:-:S13]  /*23910*/  ISETP.NE.AND P0, PT, R7, 0x1, PT ;  /* 0x000000010700780c */ /* 0x004fda0003f05270 */
[----:B------:R-:W2:Y:S01]  /*23920*/  @P0 LDC R3, c[0x0][0x450] ;  /* 0x00011400ff030b82 */ /* 0x000ea20000000800 */
[----:B-1----:R-:W-:-:S04]  /*23930*/  LOP3.LUT R2, R2, 0x7f, RZ, 0xc0, !PT ;  /* 0x0000007f02027812 */ /* 0x002fc800078ec0ff */
[----:B------:R-:W-:Y:S01]  /*23940*/  SHF.R.U32.HI R2, RZ, 0x3, R2 ;  /* 0x00000003ff027819 */ /* 0x000fe20000011602 */
[----:B0-----:R-:W-:-:S05]  /*23950*/  IMAD.SHL.U32 R0, R0, 0x10, RZ ;  /* 0x0000001000007824 */ /* 0x001fca00078e00ff */
[----:B------:R-:W-:Y:S02]  /*23960*/  LOP3.LUT R0, R2, 0x70, R0, 0xf8, !PT ;  /* 0x0000007002007812 */ /* 0x000fe400078ef800 */
[----:B------:R-:W0:Y:S03]  /*23970*/  @P0 LDC R2, c[0x0][0x44c] ;  /* 0x00011300ff020b82 */ /* 0x000e260000000800 */
[----:B---3--:R-:W-:-:S04]  /*23980*/  IMAD.IADD R5, R0, 0x1, R11 ;  /* 0x0000000100057824 */ /* 0x008fc800078e020b */
[----:B0-----:R-:W-:-:S04]  /*23990*/  @P0 IMAD.HI.U32 R2, R5, R2, RZ ;  /* 0x0000000205020227 */ /* 0x001fc800078e00ff */
[----:B------:R-:W-:Y:S01]  /*239a0*/  IMAD.MOV.U32 R0, RZ, RZ, R5 ;  /* 0x000000ffff007224 */ /* 0x000fe200078e0005 */
[----:B--2---:R-:W-:Y:S01]  /*239b0*/  @P0 SHF.R.U32.HI R0, RZ, R3, R2 ;  /* 0x00000003ff000219 */ /* 0x004fe20000011602 */
[----:B----4-:R-:W-:-:S04]  /*239c0*/  IMAD R2, R4, UR4, RZ ;  /* 0x0000000404027c24 */ /* 0x010fc8000f8e02ff */
[C---:B------:R-:W-:Y:S02]  /*239d0*/  IMAD R4, R9.reuse, UR5, R2 ;  /* 0x0000000509047c24 */ /* 0x040fe4000f8e0202 */
        /* <DEDUP_REMOVED lines=76> */
.L_x_6942:
        /* <DEDUP_REMOVED lines=12> */
.L_x_6772:
        /* <DEDUP_REMOVED lines=37> */
.L_x_6774:
[----:B------:R-:W-:Y:S05]  /*241b0*/  BSYNC B6 ;  /* 0x0000000000067941 */ /* 0x000fea0003800000 */
.L_x_6773:
        /* <DEDUP_REMOVED lines=41> */
[----:B------:R-:W-:Y:S01]  /*24450*/  ULDC UR4, c[0x0][0x3b8] ;  /* 0x0000ee0000047ab9 */ /* 0x000fe20000000800 */
[----:B------:R-:W-:Y:S01]  /*24460*/  IMAD.IADD R4, R3, 0x1, R4 ;  /* 0x0000000103047824 */ /* 0x000fe200078e0204 */
[----:B------:R-:W-:-:S04]  /*24470*/  ISETP.GE.AND P3, PT, R10, UR4, PT ;  /* 0x000000040a007c0c */ /* 0x000fc8000bf66270 */
[----:B------:R-:W-:Y:S01]  /*24480*/  LEA.HI.X R4, R2, UR5, R4, 0x1, P0 ;  /* 0x0000000502047c11 */ /* 0x000fe200080f0c04 */
[----:B0-----:R-:W-:Y:S01]  /*24490*/  IMAD.SHL.U32 R6, R6, 0x8, RZ ;  /* 0x0000000806067824 */ /* 0x001fe200078e00ff */
[----:B------:R-:W-:-:S04]  /*244a0*/  SEL R5, RZ, 0x1, P3 ;  /* 0x00000001ff057807 */ /* 0x000fc80001800000 */
[----:B------:R-:W-:-:S03]  /*244b0*/  LOP3.LUT R6, R6, 0x38, RZ, 0xc0, !PT ;  /* 0x0000003806067812 */ /* 0x000fc600078ec0ff */
[----:B------:R-:W-:Y:S02]  /*244c0*/  @P3 LOP3.LUT R19, R19, 0x8, RZ, 0xfc, !PT ;  /* 0x0000000813133812 */ /* 0x000fe400078efcff */
[C---:B------:R-:W-:Y:S02]  /*244d0*/  LOP3.LUT R8, R6.reuse, 0x80, RZ, 0xfc, !PT ;  /* 0x0000008006087812 */ /* 0x040fe400078efcff */
[----:B------:R-:W-:Y:S02]  /*244e0*/  LOP3.LUT R6, R6, 0x40, RZ, 0xfc, !PT ;  /* 0x0000004006067812 */ /* 0x000fe400078efcff */
[----:B------:R-:W-:Y:S02]  /*244f0*/  ISETP.GE.AND P2, PT, R8, UR4, PT ;  /* 0x0000000408007c0c */ /* 0x000fe4000bf46270 */
[----:B------:R-:W-:Y:S02]  /*24500*/  ISETP.GE.AND P1, PT, R6, UR4, PT ;  /* 0x0000000406007c0c */ /* 0x000fe4000bf26270 */
[----:B------:R-:W0:Y:S01]  /*24510*/  S2R R6, SR_TID.X ;  /* 0x0000000000067919 */ /* 0x000e220000002100 */
[----:B------:R-:W-:-:S02]  /*24520*/  LOP3.LUT R19, R19, 0xfffffffd, RZ, 0xc0, !PT ;  /* 0xfffffffd13137812 */ /* 0x000fc400078ec0ff */
[----:B------:R-:W-:Y:S02]  /*24530*/  SEL R3, RZ, 0x4, P2 ;  /* 0x00000004ff037807 */ /* 0x000fe40001000000 */
[----:B------:R-:W-:-:S04]  /*24540*/  SEL R2, RZ, 0x2, P1 ;  /* 0x00000002ff027807 */ /* 0x000fc80000800000 */
        /* <DEDUP_REMOVED lines=38> */
[----:B------:R-:W-:-:S04]  /*247b0*/  @P1 LOP3.LUT R19, R19, 0x10000, RZ, 0xfc, !PT ;  /* 0x0001000013131812 */ /* 0x000fc800078efcff */
[C---:B------:R-:W-:Y:S02]  /*247c0*/  LOP3.LUT P1, RZ, R19.reuse, 0x8, RZ, 0xc0, !PT ;  /* 0x0000000813ff7812 */ /* 0x040fe4000782c0ff */
[C---:B------:R-:W-:Y:S02]  /*247d0*/  LOP3.LUT P4, RZ, R19.reuse, 0x2, RZ, 0xc0, !PT ;  /* 0x0000000213ff7812 */ /* 0x040fe4000788c0ff */
[----:B------:R-:W-:Y:S01]  /*247e0*/  LOP3.LUT R19, R19, 0xffffbfff, RZ, 0xc0, !PT ;  /* 0xffffbfff13137812 */ /* 0x000fe200078ec0ff */
[----:B------:R-:W0:Y:S02]  /*247f0*/  S2R R12, SR_TID.X ;  /* 0x00000000000c7919 */ /* 0x000e240000002100 */
[----:B0-----:R-:W-:-:S05]  /*24800*/  IMAD.SHL.U32 R12, R12, 0x8, RZ ;  /* 0x000000080c0c7824 */ /* 0x001fca00078e00ff */
[----:B------:R-:W-:Y:S01]  /*24810*/  LOP3.LUT R12, R12, 0x38, RZ, 0xc0, !PT ;  /* 0x000000380c0c7812 */ /* 0x000fe200078ec0ff */
[----:B------:R-:W-:Y:S04]  /*24820*/  SHFL.IDX PT, R14, R0, 0x1, 0x181f ;  /* 0x00381f00000e7f89 */ /* 0x000fe800000e0000 */
        /* <DEDUP_REMOVED lines=80> */
.L_x_6952:
        /* <DEDUP_REMOVED lines=30> */
.L_x_6777:
[----:B------:R-:W-:Y:S05]  /*24f10*/  BSYNC B0 ;  /* 0x0000000000007941 */ /* 0x000fea0003800000 */
.L_x_6776:
[----:B------:R-:W-:Y:S01]  /*24f20*/  NOP ;  /* 0x0000000000007918 */ /* 0x000fe20000000000 */
[----:B------:R-:W-:-:S13]  /*24f30*/  PLOP3.LUT P0, PT, PT, PT, PT, 0x80, 0x0 ;  /* 0x000000000000781c */ /* 0x000fda0003f0f070 */
.L_x_6778:
        /* <DEDUP_REMOVED lines=18> */
.L_x_6953:
[----:B------:R-:W-:Y:S05]  /*25060*/  BSYNC B0 ;  /* 0x0000000000007941 */ /* 0x000fea0003800000 */
.L_x_6779:
        /* <DEDUP_REMOVED lines=13> */
.L_x_6954:
[----:B------:R-:W-:Y:S05]  /*25140*/  BSYNC B1 ;  /* 0x0000000000017941 */ /* 0x000fea0003800000 */
.L_x_6783:
        /* <DEDUP_REMOVED lines=9> */
.L_x_6786:
[----:B------:R-:W-:Y:S05]  /*251e0*/  BSYNC B1 ;  /* 0x0000000000017941 */ /* 0x000fea0003800000 */
.L_x_6785:
        /* <DEDUP_REMOVED lines=13> */
.L_x_6787:
        /* <DEDUP_REMOVED lines=15> */
.L_x_6788:
        /* <DEDUP_REMOVED lines=15> */
.L_x_6789:
        /* <DEDUP_REMOVED lines=15> */
.L_x_6790:
        /* <DEDUP_REMOVED lines=15> */
.L_x_6791:
        /* <DEDUP_REMOVED lines=15> */
.L_x_6792:
        /* <DEDUP_REMOVED lines=15> */
.L_x_6793:
        /* <DEDUP_REMOVED lines=15> */
.L_x_6794:
        /* <DEDUP_REMOVED lines=10> */
.L_x_6782:
[----:B------:R-:W-:Y:S05]  /*259f0*/  BSYNC B0 ;  /* 0x0000000000007941 */ /* 0x000fea0003800000 */
.L_x_6781:
        /* <DEDUP_REMOVED lines=61> */
.L_x_6801:
        /* <DEDUP_REMOVED lines=8> */
.L_x_6955:
[----:B------:R-:W-:Y:S05]  /*25e50*/  BSYNC B3 ;  /* 0x0000000000037941 */ /* 0x000fea0003800000 */
.L_x_6802:
        /* <DEDUP_REMOVED lines=9> */
.L_x_6805:
[----:B------:R-:W-:Y:S05]  /*25ef0*/  BSYNC B3 ;  /* 0x0000000000037941 */ /* 0x000fea0003800000 */
.L_x_6804:
        /* <DEDUP_REMOVED lines=13> */
.L_x_6806:
        /* <DEDUP_REMOVED lines=13> */
.L_x_6956:
[----:B------:R-:W-:Y:S05]  /*260a0*/  BSYNC B3 ;  /* 0x0000000000037941 */ /* 0x000fea0003800000 */
.L_x_6807:
        /* <DEDUP_REMOVED lines=11> */
.L_x_6810:
[----:B------:R-:W-:Y:S05]  /*26160*/  BSYNC B3 ;  /* 0x0000000000037941 */ /* 0x000fea0003800000 */
.L_x_6809:
        /* <DEDUP_REMOVED lines=10> */
.L_x_6811:
        /* <DEDUP_REMOVED lines=15> */
.L_x_6812:
        /* <DEDUP_REMOVED lines=15> */
.L_x_6813:
        /* <DEDUP_REMOVED lines=15> */
.L_x_6814:
        /* <DEDUP_REMOVED lines=15> */
.L_x_6815:
        /* <DEDUP_REMOVED lines=15> */
.L_x_6816:
        /* <DEDUP_REMOVED lines=15> */
.L_x_6817:
        /* <DEDUP_REMOVED lines=15> */
.L_x_6818:
        /* <DEDUP_REMOVED lines=10> */
.L_x_6800:
[----:B------:R-:W-:Y:S05]  /*26940*/  BSYNC B1 ;  /* 0x0000000000017941 */ /* 0x000fea0003800000 */
.L_x_6799:
[----:B------:R-:W2:Y:S02]  /*26950*/  LDL.LU R5, [R1+0x4c] ;  /* 0x00004c0001057983 */ /* 0x000ea40000300800 */
[----:B--2---:R-:W-:-:S07]  /*26960*/  VIADD R0, R5, 0xfffffffd ;  /* 0xfffffffd05007836 */ /* 0x004fce0000000000 */
.L_x_6798:
[----:B------:R-:W-:Y:S05]  /*26970*/  BSYNC B2 ;  /* 0x0000000000027941 */ /* 0x000fea0003800000 */
.L_x_6797:
[----:B------:R-:W-:-:S05]  /*26980*/  VIADD R8, R8, 0xfffffffe ;  /* 0xfffffffe08087836 */ /* 0x000fca0000000000 */
[----:B------:R-:W-:-:S13]  /*26990*/  ISETP.NE.AND P0, PT, R8, R4, PT ;  /* 0x000000040800720c */ /* 0x000fda0003f05270 */
[----:B------:R-:W-:Y:S05]  /*269a0*/  @!P0 BRA `(.L_x_6796) ;  /* 0x0000001800e08947 */ /* 0x000fea0003800000 */
.L_x_6859:
        /* <DEDUP_REMOVED lines=35> */
.L_x_6821:
        /* <DEDUP_REMOVED lines=8> */
.L_x_6957:
[----:B------:R-:W-:Y:S05]  /*26c60*/  BSYNC B2 ;  /* 0x0000000000027941 */ /* 0x000fea0003800000 */
.L_x_6822:
        /* <DEDUP_REMOVED lines=9> */
.L_x_6825:
[----:B------:R-:W-:Y:S05]  /*26d00*/  BSYNC B2 ;  /* 0x0000000000027941 */ /* 0x000fea0003800000 */
.L_x_6824:
        /* <DEDUP_REMOVED lines=12> */
.L_x_6826:
        /* <DEDUP_REMOVED lines=13> */
.L_x_6958:
[----:B------:R-:W-:Y:S05]  /*26ea0*/  BSYNC B2 ;  /* 0x0000000000027941 */ /* 0x000fea0003800000 */
.L_x_6827:
        /* <DEDUP_REMOVED lines=11> */
.L_x_6830:
[----:B------:R-:W-:Y:S05]  /*26f60*/  BSYNC B2 ;  /* 0x0000000000027941 */ /* 0x000fea0003800000 */
.L_x_6829:
[----:B------:R-:W-:Y:S01]  /*26f70*/  R2UR UR10, R10 ;  /* 0x000000000a0a72ca */ /* 0x000fe200000e0000 */
[----:B01----:R-:W-:Y:S01]  /*26f80*/  IMAD R2, R7, 0x10000, R18 ;  /* 0x0001000007027824 */ /* 0x003fe200078e0212 */
[----:B------:R-:W-:Y:S01]  /*26f90*/  R2UR UR6, R8 ;  /* 0x00000000080672ca */ /* 0x000fe200000e0000 */
[----:B------:R-:W-:Y:S01]  /*26fa0*/  UIADD3 UR4, UP0, UR40, 0x470, URZ ;  /* 0x0000047028047890 */ /* 0x000fe2000ff1e03f */
[----:B------:R-:W-:Y:S01]  /*26fb0*/  R2UR UR7, R9 ;  /* 0x00000000090772ca */ /* 0x000fe200000e0000 */
[----:B------:R-:W-:Y:S01]  /*26fc0*/  VIADD R3, R3, 0x38850 ;  /* 0x0003885003037836 */ /* 0x000fe20000000000 */
[----:B------:R-:W-:Y:S01]  /*26fd0*/  PLOP3.LUT P0, PT, PT, PT, PT, 0x80, 0x0 ;  /* 0x000000000000781c */ /* 0x000fe20003f0f070 */
[----:B------:R-:W-:Y:S01]  /*26fe0*/  VIADD R5, R2, 0x400 ;  /* 0x0000040002057836 */ /* 0x000fe20000000000 */
[----:B------:R-:W-:-:S12]  /*26ff0*/  UIADD3.X UR5, URZ, UR41, URZ, UP0, !UPT ;  /* 0x000000293f057290 */ /* 0x000fd800087fe43f */
.L_x_6831:
        /* <DEDUP_REMOVED lines=15> */
.L_x_6832:
        /* <DEDUP_REMOVED lines=15> */
.L_x_6833:
        /* <DEDUP_REMOVED lines=15> */
.L_x_6834:
        /* <DEDUP_REMOVED lines=15> */
.L_x_6835:
        /* <DEDUP_REMOVED lines=15> */
.L_x_6836:
        /* <DEDUP_REMOVED lines=15> */
.L_x_6837:
        /* <DEDUP_REMOVED lines=15> */
.L_x_6838:
        /* <DEDUP_REMOVED lines=10> */
.L_x_6820:
[----:B------:R-:W-:Y:S05]  /*27730*/  BSYNC B1 ;  /* 0x0000000000017941 */ /* 0x000fea0003800000 */
.L_x_6819:
        /* <DEDUP_REMOVED lines=35> */
.L_x_6841:
        /* <DEDUP_REMOVED lines=8> */
.L_x_6959:
[----:B------:R-:W-:Y:S05]  /*279f0*/  BSYNC B2 ;  /* 0x0000000000027941 */ /* 0x000fea0003800000 */
.L_x_6842:
        /* <DEDUP_REMOVED lines=9> */
.L_x_6845:
[----:B------:R-:W-:Y:S05]  /*27a90*/  BSYNC B2 ;  /* 0x0000000000027941 */ /* 0x000fea0003800000 */
.L_x_6844:
        /* <DEDUP_REMOVED lines=13> */
.L_x_6846:
        /* <DEDUP_REMOVED lines=13> */
.L_x_6960:
[----:B------:R-:W-:Y:S05]  /*27c40*/  BSYNC B2 ;  /* 0x0000000000027941 */ /* 0x000fea0003800000 */
.L_x_6847:
        /* <DEDUP_REMOVED lines=11> */
.L_x_6850:
[----:B------:R-:W-:Y:S05]  /*27d00*/  BSYNC B2 ;  /* 0x0000000000027941 */ /* 0x000fea0003800000 */
.L_x_6849:
        /* <DEDUP_REMOVED lines=10> */
.L_x_6851:
        /* <DEDUP_REMOVED lines=15> */
.L_x_6852:
        /* <DEDUP_REMOVED lines=15> */
.L_x_6853:
        /* <DEDUP_REMOVED lines=15> */
.L_x_6854:
        /* <DEDUP_REMOVED lines=15> */
.L_x_6855:
        /* <DEDUP_REMOVED lines=15> */
.L_x_6856:
        /* <DEDUP_REMOVED lines=15> */
.L_x_6857:
        /* <DEDUP_REMOVED lines=15> */
.L_x_6858:
        /* <DEDUP_REMOVED lines=10> */
.L_x_6840:
[----:B------:R-:W-:Y:S05]  /*284e0*/  BSYNC B1 ;  /* 0x0000000000017941 */ /* 0x000fea0003800000 */
.L_x_6839:
[----:B------:R-:W2:Y:S01]  /*284f0*/  LDL R5, [R1+0x28] ;  /* 0x0000280001057983 */ /* 0x000ea20000100800 */
[----:B------:R-:W-:Y:S01]  /*28500*/  VIADD R0, R0, 0xfffffffe ;  /* 0xfffffffe00007836 */ /* 0x000fe20000000000 */
[----:B--2---:R-:W-:-:S13]  /*28510*/  ISETP.GT.AND P0, PT, R6, R5, PT ;  /* 0x000000050600720c */ /* 0x004fda0003f04270 */
[----:B------:R-:W-:Y:S05]  /*28520*/  @P0 BRA `(.L_x_6859) ;  /* 0xffffffe400200947 */ /* 0x000fea000383ffff */
.L_x_6796:
[----:B------:R-:W-:Y:S05]  /*28530*/  BSYNC B0 ;  /* 0x0000000000007941 */ /* 0x000fea0003800000 */
.L_x_6795:
        /* <DEDUP_REMOVED lines=25> */
.L_x_6861:
[----:B------:R-:W-:Y:S05]  /*286d0*/  BSYNC B0 ;  /* 0x0000000000007941 */ /* 0x000fea0003800000 */
.L_x_6860:
[----:B------:R-:W-:-:S05]  /*286e0*/  SEL R0, R0, RZ, P0 ;  /* 0x000000ff00007207 */ /* 0x000fca0000000000 */
[----:B------:R3:W-:Y:S02]  /*286f0*/  STL [R1+0x10], R0 ;  /* 0x0000100001007387 */ /* 0x0007e40000100800 */
.L_x_6757:
[----:B------:R-:W-:Y:S05]  /*28700*/  BSYNC B7 ;  /* 0x0000000000077941 */ /* 0x000fea0003800000 */
.L_x_6755:
[----:B------:R-:W-:-:S13]  /*28710*/  LOP3.LUT P0, RZ, R19, 0x40, RZ, 0xc0, !PT ;  /* 0x0000004013ff7812 */ /* 0x000fda000780c0ff */
[----:B------:R-:W-:Y:S05]  /*28720*/  @!P0 BRA `(.L_x_6862) ;  /* 0x00000000002c8947 */ /* 0x000fea0003800000 */
[----:B------:R-:W-:Y:S05]  /*28730*/  WARPSYNC.ALL ;  /* 0x0000000000007948 */ /* 0x000fea0003800000 */
[----:B------:R-:W4:Y:S08]  /*28740*/  S2UR UR5, SR_CgaCtaId ;  /* 0x00000000000579c3 */ /* 0x000f300000008800 */
[----:B------:R-:W-:Y:S06]  /*28750*/  BAR.SYNC.DEFER_BLOCKING 0x5, 0x180 ;  /* 0x0146000000007b1d */ /* 0x000fec0000010000 */
[----:B------:R-:W-:-:S02]  /*28760*/  UMOV UR4, 0x400 ;  /* 0x0000040000047882 */ /* 0x000fc40000000000 */
[----:B----4-:R-:W-:-:S06]  /*28770*/  ULEA UR4, UR5, UR4, 0x18 ;  /* 0x0000000405047291 */ /* 0x010fcc000f8ec03f */
[----:B------:R-:W-:-:S05]  /*28780*/  IMAD.U32 R18, RZ, RZ, UR4 ;  /* 0x00000004ff127e24 */ /* 0x000fca000f8e00ff */
[----:B-1----:R-:W1:Y:S04]  /*28790*/  LDS.128 R4, [R18+0x388d0] ;  /* 0x0388d00012047984 */ /* 0x002e680000000c00 */
[----:B-1----:R1:W-:Y:S04]  /*287a0*/  STL.64 [R1], R4 ;  /* 0x0000000401007387 */ /* 0x0023e80000100a00 */
[----:B------:R1:W-:Y:S01]  /*287b0*/  STL.64 [R1+0x8], R6 ;  /* 0x0000080601007387 */ /* 0x0003e20000100a00 */
[----:B------:R-:W-:Y:S06]  /*287c0*/  BAR.ARV 0x4, 0x180 ;  /* 0x0106000000007b1d */ /* 0x000fec0000002000 */
[----:B------:R-:W-:Y:S05]  /*287d0*/  BRA `(.L_x_6863) ;  /* 0x0000001000347947 */ /* 0x000fea0003800000 */
.L_x_6862:
[----:B------:R-:W4:Y:S01]  /*287e0*/  S2R R16, SR_TID.X ;  /* 0x0000000000107919 */ /* 0x000f220000002100 */
[----:B------:R-:W-:Y:S01]  /*287f0*/  UMOV UR4, 0xffffffff ;  /* 0xffffffff00047882 */ /* 0x000fe20000000000 */
[----:B----4-:R-:W-:-:S04]  /*28800*/  LOP3.LUT R16, R16, 0x1f, RZ, 0xc0, !PT ;  /* 0x0000001f10107812 */ /* 0x010fc800078ec0ff */
[----:B------:R-:W-:Y:S01]  /*28810*/  ISETP.NE.AND P0, PT, R16, 0x1f, PT ;  /* 0x0000001f1000780c */ /* 0x000fe20003f05270 */
[----:B------:R-:W-:-:S12]  /*28820*/  BRA.DIV UR4, `(.L_x_6864) ;  /* 0x0000003604f47947 */ /* 0x000fd8000b800000 */
[----:B--2---:R-:W0:Y:S01]  /*28830*/  LDL.LU R2, [R1] ;  /* 0x0000000001027983 */ /* 0x004e220000300800 */
[----:B------:R-:W-:-:S03]  /*28840*/  ULDC UR4, c[0x0][0xd3c] ;  /* 0x00034f0000047ab9 */ /* 0x000fc60000000800 */
[----:B-1----:R-:W3:Y:S01]  /*28850*/  LDL R3, [R1+0xc] ;  /* 0x00000c0001037983 */ /* 0x002ee20000100800 */
[----:B0-----:R-:W-:Y:S02]  /*28860*/  IMAD.MOV.U32 R10, RZ, RZ, R2 ;  /* 0x000000ffff0a7224 */ /* 0x001fe400078e0002 */
[----:B---3--:R-:W-:-:S05]  /*28870*/  IMAD.IADD R0, R3, 0x1, R16 ;  /* 0x0000000103007824 */ /* 0x008fca00078e0210 */
        /* <DEDUP_REMOVED lines=36> */
.L_x_6970:
[----:B------:R-:W-:Y:S02]  /*28ac0*/  ULDC UR4, c[0x0][0xd38] ;  /* 0x00034e0000047ab9 */ /* 0x000fe40000000800 */
[----:B------:R-:W-:-:S04]  /*28ad0*/  IMAD.U32 R2, RZ, RZ, UR4 ;  /* 0x00000004ff027e24 */ /* 0x000fc8000f8e00ff */
[----:B-1----:R-:W-:-:S04]  /*28ae0*/  IMAD R9, R9, R2, RZ ;  /* 0x0000000209097224 */ /* 0x002fc800078e02ff */
[----:B------:R-:W-:-:S05]  /*28af0*/  IMAD.IADD R4, R4, 0x1, R9 ;  /* 0x0000000104047824 */ /* 0x000fca00078e0209 */
[----:B------:R-:W-:-:S13]  /*28b00*/  ISETP.GT.AND P6, PT, R4, R5, PT ;  /* 0x000000050400720c */ /* 0x000fda0003fc4270 */
[----:B------:R-:W-:Y:S05]  /*28b10*/  @P6 BRA `(.L_x_6865) ;  /* 0x0000000000ac6947 */ /* 0x000fea0003800000 */
.L_x_6868:
        /* <DEDUP_REMOVED lines=37> */
.L_x_6978:
[----:B------:R-:W-:Y:S02]  /*28d70*/  ULDC UR4, c[0x0][0xd38] ;  /* 0x00034e0000047ab9 */ /* 0x000fe40000000800 */
[----:B------:R-:W-:-:S04]  /*28d80*/  IMAD.U32 R2, RZ, RZ, UR4 ;  /* 0x00000004ff027e24 */ /* 0x000fc8000f8e00ff */
[----:B-1----:R-:W-:-:S04]  /*28d90*/  IMAD R9, R9, R2, RZ ;  /* 0x0000000209097224 */ /* 0x002fc800078e02ff */
[----:B------:R-:W-:-:S05]  /*28da0*/  IMAD.IADD R4, R9, 0x1, R4 ;  /* 0x0000000109047824 */ /* 0x000fca00078e0204 */
[----:B------:R-:W-:-:S13]  /*28db0*/  ISETP.GT.AND P6, PT, R4, R5, PT ;  /* 0x000000050400720c */ /* 0x000fda0003fc4270 */
[----:B------:R-:W-:Y:S05]  /*28dc0*/  @!P6 BRA `(.L_x_6868) ;  /* 0xfffffffc0054e947 */ /* 0x000fea000383ffff */
.L_x_6865:
        /* <DEDUP_REMOVED lines=12> */
.L_x_6983:
[----:B------:R-:W-:-:S13]  /*28e90*/  ISETP.NE.AND P0, PT, R3, RZ, PT ;  /* 0x000000ff0300720c */ /* 0x000fda0003f05270 */
[----:B------:R-:W-:Y:S05]  /*28ea0*/  @!P0 BRA `(.L_x_6870) ;  /* 0x0000000000148947 */ /* 0x000fea0003800000 */
[----:B------:R-:W-:Y:S01]  /*28eb0*/  UMOV UR4, 0xffffffff ;  /* 0xffffffff00047882 */ /* 0x000fe20000000000 */
[----:B-1----:R-:W-:Y:S02]  /*28ec0*/  VIADD R4, R4, 0xffffffff ;  /* 0xffffffff04047836 */ /* 0x002fe40000000000 */
[----:B------:R-:W-:Y:S05]  /*28ed0*/  BRA.DIV UR4, `(.L_x_6871) ;  /* 0x0000003a04e87947 */ /* 0x000fea000b800000 */
[----:B------:R1:W3:Y:S02]  /*28ee0*/  SHFL.IDX PT, R4, R7, R4, 0x1f ;  /* 0x00001f0407047589 */ /* 0x0002e400000e0000 */
.L_x_6986:
[----:B---3--:R-:W-:-:S07]  /*28ef0*/  IMAD.MOV.U32 R8, RZ, RZ, R4 ;  /* 0x000000ffff087224 */ /* 0x008fce00078e0004 */
.L_x_6870:
[----:B------:R-:W-:Y:S01]  /*28f00*/  IMAD R3, R8, R2, R9 ;  /* 0x0000000208037224 */ /* 0x000fe200078e0209 */
[----:B------:R-:W-:-:S03]  /*28f10*/  ISETP.NE.AND P0, PT, R6, 0x1, PT ;  /* 0x000000010600780c */ /* 0x000fc60003f05270 */
[----:B01----:R-:W-:Y:S01]  /*28f20*/  IMAD.IADD R7, R5, 0x1, -R3 ;  /* 0x0000000105077824 */ /* 0x003fe200078e0a03 */
[----:B------:R0:W-:Y:S09]  /*28f30*/  STL [R1], R3 ;  /* 0x0000000301007387 */ /* 0x0001f20000100800 */
[----:B------:R-:W-:Y:S05]  /*28f40*/  @!P0 BRA `(.L_x_6872) ;  /* 0x0000000000e48947 */ /* 0x000fea0003800000 */
[----:B------:R-:W-:-:S04]  /*28f50*/  IABS R4, R0 ;  /* 0x0000000000047213 */ /* 0x000fc80000000000 */
[----:B------:R-:W1:Y:S08]  /*28f60*/  I2F.RP R2, R4 ;  /* 0x0000000400027306 */ /* 0x000e700000209400 */
        /* <DEDUP_REMOVED lines=55> */
.L_x_6872:
[----:B0-----:R-:W3:Y:S01]  /*292e0*/  LDL R3, [R1+0xc] ;  /* 0x00000c0001037983 */ /* 0x001ee20000100800 */
[----:B------:R-:W3:Y:S02]  /*292f0*/  LDC.64 R4, c[0x0][0xd90] ;  /* 0x00036400ff047b82 */ /* 0x000ee40000000a00 */
        /* <DEDUP_REMOVED lines=61> */
.L_x_6873:
[----:B------:R-:W-:-:S05]  /*296d0*/  LOP3.LUT R7, RZ, R7, RZ, 0x33, !PT ;  /* 0x00000007ff077212 */ /* 0x000fca00078e33ff */
[----:B------:R-:W-:-:S05]  /*296e0*/  IMAD.IADD R0, R0, 0x1, R7 ;  /* 0x0000000100007824 */ /* 0x000fca00078e0207 */
[----:B------:R3:W-:Y:S01]  /*296f0*/  STL [R1+0x4], R0 ;  /* 0x0000040001007387 */ /* 0x0007e20000100800 */
[----:B------:R-:W-:Y:S05]  /*29700*/  BRA `(.L_x_6874) ;  /* 0x0000000000287947 */ /* 0x000fea0003800000 */
.L_x_6866:
        /* <DEDUP_REMOVED lines=10> */
.L_x_6874:
[----:B-1--4-:R-:W4:Y:S04]  /*297b0*/  LDL R2, [R1+0xc] ;  /* 0x00000c0001027983 */ /* 0x012f280000100800 */
[----:B0-----:R-:W5:Y:S04]  /*297c0*/  LDL R3, [R1+0x8] ;  /* 0x0000080001037983 */ /* 0x001f680000100800 */
[----:B------:R-:W2:Y:S04]  /*297d0*/  LDL R5, [R1+0x4] ;  /* 0x0000040001057983 */ /* 0x000ea80000100800 */
[----:B------:R-:W2:Y:S01]  /*297e0*/  LDL R4, [R1] ;  /* 0x0000000001047983 */ /* 0x000ea20000100800 */
[----:B---3--:R-:W0:Y:S01]  /*297f0*/  S2R R0, SR_TID.X ;  /* 0x0000000000007919 */ /* 0x008e220000002100 */
[----:B------:R-:W-:Y:S05]  /*29800*/  WARPSYNC.ALL ;  /* 0x0000000000007948 */ /* 0x000fea0003800000 */
[----:B0-----:R-:W-:Y:S01]  /*29810*/  LOP3.LUT R0, R0, 0x1f, RZ, 0xc0, !PT ;  /* 0x0000001f00007812 */ /* 0x001fe200078ec0ff */
[----:B------:R-:W-:Y:S03]  /*29820*/  BAR.SYNC.DEFER_BLOCKING 0x4, 0x180 ;  /* 0x0106000000007b1d */ /* 0x000fe60000010000 */
[----:B------:R-:W-:-:S13]  /*29830*/  ISETP.NE.AND P0, PT, R0, RZ, PT ;  /* 0x000000ff0000720c */ /* 0x000fda0003f05270 */
[----:B------:R-:W0:Y:S01]  /*29840*/  @!P0 S2R R0, SR_CgaCtaId ;  /* 0x0000000000008919 */ /* 0x000e220000008800 */
[----:B----4-:R-:W-:Y:S01]  /*29850*/  IMAD.MOV.U32 R7, RZ, RZ, R2 ;  /* 0x000000ffff077224 */ /* 0x010fe200078e0002 */
[----:B------:R-:W-:Y:S01]  /*29860*/  @!P0 MOV R2, 0x400 ;  /* 0x0000040000028802 */ /* 0x000fe20000000f00 */
[----:B-----5:R-:W-:-:S03]  /*29870*/  IMAD.MOV.U32 R6, RZ, RZ, R3 ;  /* 0x000000ffff067224 */ /* 0x020fc600078e0003 */
[----:B0-----:R-:W-:-:S05]  /*29880*/  @!P0 LEA R18, R0, R2, 0x18 ;  /* 0x0000000200128211 */ /* 0x001fca00078ec0ff */
[----:B--2---:R0:W-:Y:S01]  /*29890*/  @!P0 STS.128 [R18+0x388d0], R4 ;  /* 0x0388d00412008388 */ /* 0x0041e20000000c00 */
[----:B------:R-:W-:Y:S06]  /*298a0*/  BAR.ARV 0x5, 0x180 ;  /* 0x0146000000007b1d */ /* 0x000fec0000002000 */
.L_x_6863:
[----:B--23--:R-:W2:Y:S01]  /*298b0*/  LDL R0, [R1+0xc] ;  /* 0x00000c0001007983 */ /* 0x00cea20000100800 */
[----:B------:R-:W-:Y:S02]  /*298c0*/  ULDC UR4, c[0x0][0xd3c] ;  /* 0x00034f0000047ab9 */ /* 0x000fe40000000800 */
[----:B--2---:R-:W-:-:S13]  /*298d0*/  ISETP.GE.AND P0, PT, R0, UR4, PT ;  /* 0x0000000400007c0c */ /* 0x004fda000bf06270 */
[----:B------:R-:W-:Y:S05]  /*298e0*/  @!P0 BRA `(.L_x_6875) ;  /* 0xffffff6000e88947 */ /* 0x000fea000383ffff */
[----:B------:R-:W-:Y:S05]  /*298f0*/  BSYNC B8 ;  /* 0x0000000000087941 */ /* 0x000fea0003800000 */
.L_x_6685:
[----:B----4-:R-:W2:Y:S01]  /*29900*/  LDL.LU R0, [R1+0x6c] ;  /* 0x00006c0001007983 */ /* 0x010ea20000300800 */
        /* <DEDUP_REMOVED lines=11> */
.L_x_6987:
[----:B------:R-:W-:Y:S05]  /*299c0*/  BSYNC B0 ;  /* 0x0000000000007941 */ /* 0x000fea0003800000 */
.L_x_6876:
[----:B------:R-:W-:-:S03]  /*299d0*/  UMOV UR4, 0xffffffff ;  /* 0xffffffff00047882 */ /* 0x000fc60000000000 */
[----:B------:R-:W-:Y:S05]  /*299e0*/  BRA.DIV UR4, `(.L_x_6878) ;  /* 0x0000003204647947 */ /* 0x000fea000b800000 */
[----:B------:R-:W1:Y:S02]  /*299f0*/  S2R R2, SR_TID.X ;  /* 0x0000000000027919 */ /* 0x000e640000002100 */
[----:B-1----:R-:W-:-:S04]  /*29a00*/  SHF.R.U32.HI R2, RZ, 0x5, R2 ;  /* 0x00000005ff027819 */ /* 0x002fc80000011602 */
[----:B------:R-:W-:-:S05]  /*29a10*/  LOP3.LUT R2, R2, 0x3, RZ, 0xc0, !PT ;  /* 0x0000000302027812 */ /* 0x000fca00078ec0ff */
[----:B------:R1:W2:Y:S02]  /*29a20*/  SHFL.IDX PT, R14, R2, RZ, 0x1f ;  /* 0x00001fff020e7589 */ /* 0x0002a400000e0000 */
.L_x_6990:
[----:B--2---:R-:W-:-:S13]  /*29a30*/  ISETP.NE.AND P0, PT, R14, RZ, PT ;  /* 0x000000ff0e00720c */ /* 0x004fda0003f05270 */
[----:B------:R-:W-:Y:S05]  /*29a40*/  @P0 BRA `(.L_x_6465) ;  /* 0x0000000000940947 */ /* 0x000fea0003800000 */
[----:B------:R-:W-:-:S03]  /*29a50*/  UMOV UR4, 0xffffffff ;  /* 0xffffffff00047882 */ /* 0x000fc60000000000 */
[----:B------:R-:W-:Y:S05]  /*29a60*/  BRA.DIV UR4, `(.L_x_6879) ;  /* 0x0000003204787947 */ /* 0x000fea000b800000 */
[----:B------:R-:W-:-:S13]  /*29a70*/  ELECT P6, URZ, PT ;  /* 0x00000000003f782f */ /* 0x000fda00038c0000 */
.L_x_6993:
[----:B------:R-:W-:Y:S05]  /*29a80*/  @!P6 BRA `(.L_x_6465) ;  /* 0x000000000084e947 */ /* 0x000fea0003800000 */
[----:B------:R-:W-:-:S06]  /*29a90*/  ULOP3.LUT UR4, UR36, 0x2, URZ, 0xfc, !UPT ;  /* 0x0000000224047892 */ /* 0x000fcc000f8efc3f */
[----:B-1----:R-:W-:-:S05]  /*29aa0*/  IMAD.U32 R2, RZ, RZ, UR4 ;  /* 0x00000004ff027e24 */ /* 0x002fca000f8e00ff */
[----:B------:R-:W-:-:S13]  /*29ab0*/  ISETP.NE.AND P2, PT, R2, 0x3, PT ;  /* 0x000000030200780c */ /* 0x000fda0003f45270 */
[----:B------:R-:W-:Y:S05]  /*29ac0*/  @!P2 BRA `(.L_x_6880) ;  /* 0x000000000004a947 */ /* 0x000fea0003800000 */
[----:B------:R-:W-:Y:S01]  /*29ad0*/  BPT.TRAP 0x1 ;  /* 0x000000040000795c */ /* 0x000fe20000300000 */
.L_x_6880:
        /* <DEDUP_REMOVED lines=14> */
.L_x_6994:
[----:B------:R-:W1:Y:S02]  /*29bc0*/  SYNCS.PHASECHK.TRANS64.TRYWAIT P0, [R7+URZ], R2 ;  /* 0x00000002070075a7 */ /* 0x000e64000800017f */
[----:B-1----:R-:W-:Y:S05]  /*29bd0*/  @!P0 BRA `(.L_x_6882) ;  /* 0x0000003000508947 */ /* 0x002fea0003800000 */
.L_x_6995:
[----:B------:R-:W-:Y:S05]  /*29be0*/  @!P2 BRA `(.L_x_6883) ;  /* 0x000000000004a947 */ /* 0x000fea0003800000 */
[----:B------:R-:W-:Y:S01]  /*29bf0*/  BPT.TRAP 0x1 ;  /* 0x000000040000795c */ /* 0x000fe20000300000 */
.L_x_6883:
[----:B------:R-:W2:Y:S01]  /*29c00*/  LDL.LU R4, [R1+0x10] ;  /* 0x0000100001047983 */ /* 0x000ea20000300800 */
[----:B------:R-:W-:-:S04]  /*29c10*/  VIADD R0, R0, 0x38860 ;  /* 0x0003886000007836 */ /* 0x000fc80000000000 */
[----:B--2---:R-:W-:-:S04]  /*29c20*/  IMAD R4, R4, 0x8, R0 ;  /* 0x0000000804047824 */ /* 0x004fc800078e0200 */
[----:B------:R-:W2:Y:S02]  /*29c30*/  SYNCS.PHASECHK.TRANS64.TRYWAIT P0, [R4+URZ], R5 ;  /* 0x00000005040075a7 */ /* 0x000ea4000800017f */
[----:B--2---:R-:W-:Y:S05]  /*29c40*/  @!P0 BRA `(.L_x_6884) ;  /* 0x0000003000488947 */ /* 0x004fea0003800000 */
.L_x_6996:
[----:B------:R-:W-:-:S07]  /*29c50*/  IMAD R3, R3, 0x8, R0 ;  /* 0x0000000803037824 */ /* 0x000fce00078e0200 */
.L_x_6885:
[----:B----4-:R4:W0:Y:S02]  /*29c60*/  SYNCS.PHASECHK.TRANS64.TRYWAIT P0, [R3+URZ], R2 ;  /* 0x00000002030075a7 */ /* 0x010824000800017f */
[----:B0-----:R-:W-:Y:S05]  /*29c70*/  @!P0 NANOSLEEP.SYNCS 0x989680 ;  /* 0x009896800000895d */ /* 0x001fea0003900000 */
[----:B------:R-:W0:Y:S02]  /*29c80*/  @!P0 SYNCS.PHASECHK.TRANS64 P0, [R3+URZ], R2 ;  /* 0x00000002030085a7 */ /* 0x000e24000800007f */
[----:B0-----:R-:W-:Y:S05]  /*29c90*/  @!P0 BRA `(.L_x_6885) ;  /* 0xfffffffc00f08947 */ /* 0x001fea000383ffff */
.L_x_6465:
[----:B------:R-:W-:Y:S05]  /*29ca0*/  BSYNC B9 ;  /* 0x0000000000097941 */ /* 0x000fea0003800000 */
.L_x_6462:
[----:B------:R-:W-:Y:S05]  /*29cb0*/  EXIT ;  /* 0x000000000000794d */ /* 0x000fea0003800000 */
.L_x_6491:
[----:B0-----:R0:W1:Y:S02]  /*29cc0*/  SYNCS.PHASECHK.TRANS64.TRYWAIT P5, [R75+URZ+0x38890], R76 ;  /* 0x0388904c4b0075a7 */ /* 0x00106400080a017f */
[----:B-1----:R-:W-:Y:S05]  /*29cd0*/  @!P5 NANOSLEEP.SYNCS 0x989680 ;  /* 0x009896800000d95d */ /* 0x002fea0003900000 */
[----:B------:R-:W1:Y:S02]  /*29ce0*/  @!P5 SYNCS.PHASECHK.TRANS64 P5, [R75+URZ+0x38890], R76 ;  /* 0x0388904c4b00d5a7 */ /* 0x000e6400080a007f */
[----:B-1----:R-:W-:Y:S05]  /*29cf0*/  @!P5 BRA `(.L_x_6491) ;  /* 0xfffffffc00f0d947 */ /* 0x002fea000383ffff */
[----:B------:R-:W-:Y:S05]  /*29d00*/  BRA `(.L_x_6886) ;  /* 0xfffffd9000f07947 */ /* 0x000fea000383ffff */
.L_x_6501:
[----:B-1----:R1:W2:Y:S02]  /*29d10*/  SYNCS.PHASECHK.TRANS64.TRYWAIT P5, [R75+URZ+0x38890], R76 ;  /* 0x0388904c4b0075a7 */ /* 0x0022a400080a017f */
[----:B--2---:R-:W-:Y:S05]  /*29d20*/  @!P5 NANOSLEEP.SYNCS 0x989680 ;  /* 0x009896800000d95d */ /* 0x004fea0003900000 */
[----:B------:R-:W2:Y:S02]  /*29d30*/  @!P5 SYNCS.PHASECHK.TRANS64 P5, [R75+URZ+0x38890], R76 ;  /* 0x0388904c4b00d5a7 */ /* 0x000ea400080a007f */
[----:B--2---:R-:W-:Y:S05]  /*29d40*/  @!P5 BRA `(.L_x_6501) ;  /* 0xfffffffc00f0d947 */ /* 0x004fea000383ffff */
[----:B------:R-:W-:Y:S05]  /*29d50*/  BRA `(.L_x_6887) ;  /* 0xfffffd9c004c7947 */ /* 0x000fea000383ffff */
.L_x_6506:
[----:B0-----:R0:W1:Y:S02]  /*29d60*/  SYNCS.PHASECHK.TRANS64.TRYWAIT P5, [R75+URZ+0x38890], R76 ;  /* 0x0388904c4b0075a7 */ /* 0x00106400080a017f */
[----:B-1----:R-:W-:Y:S05]  /*29d70*/  @!P5 NANOSLEEP.SYNCS 0x989680 ;  /* 0x009896800000d95d */ /* 0x002fea0003900000 */
[----:B------:R-:W1:Y:S02]  /*29d80*/  @!P5 SYNCS.PHASECHK.TRANS64 P5, [R75+URZ+0x38890], R76 ;  /* 0x0388904c4b00d5a7 */ /* 0x000e6400080a007f */
[----:B-1----:R-:W-:Y:S05]  /*29d90*/  @!P5 BRA `(.L_x_6506) ;  /* 0xfffffffc00f0d947 */ /* 0x002fea000383ffff */
[----:B------:R-:W-:Y:S05]  /*29da0*/  BRA `(.L_x_6888) ;  /* 0xfffffda400647947 */ /* 0x000fea000383ffff */
.L_x_6510:
[----:B------:R0:W0:Y:S02]  /*29db0*/  SYNCS.PHASECHK.TRANS64.TRYWAIT P0, [R75+URZ+0x388b0], R76 ;  /* 0x0388b04c4b0075a7 */ /* 0x000024000800017f */
[----:B0-----:R-:W-:Y:S05]  /*29dc0*/  @!P0 NANOSLEEP.SYNCS 0x989680 ;  /* 0x009896800000895d */ /* 0x001fea0003900000 */
[----:B------:R-:W0:Y:S02]  /*29dd0*/  @!P0 SYNCS.PHASECHK.TRANS64 P0, [R75+URZ+0x388b0], R76 ;  /* 0x0388b04c4b0085a7 */ /* 0x000e24000800007f */
[----:B0-----:R-:W-:Y:S05]  /*29de0*/  @!P0 BRA `(.L_x_6510) ;  /* 0xfffffffc00f08947 */ /* 0x001fea000383ffff */
[----:B------:R-:W-:Y:S05]  /*29df0*/  BRA `(.L_x_6889) ;  /* 0xfffffda400dc7947 */ /* 0x000fea000383ffff */
.L_x_6553:
        /* <DEDUP_REMOVED lines=8> */
.L_x_6891:
[----:B------:R-:W-:Y:S05]  /*29e80*/  BSYNC B1 ;  /* 0x0000000000017941 */ /* 0x000fea0003800000 */
.L_x_6890:
        /* <DEDUP_REMOVED lines=8> */
.L_x_6892:
[----:B------:R-:W-:Y:S02]  /*29f10*/  IMAD.MOV.U32 R13, RZ, RZ, R31 ;  /* 0x000000ffff0d7224 */ /* 0x000fe400078e001f */
[----:B------:R-:W-:-:S07]  /*29f20*/  IMAD.MOV.U32 R2, RZ, RZ, R14 ;  /* 0x000000ffff027224 */ /* 0x000fce00078e000e */
[----:B------:R-:W-:Y:S05]  /*29f30*/  WARPSYNC.COLLECTIVE R15, `(.L_x_6893) ;  /* 0x000000000f087348 */ /* 0x000fea0003c00000 */
[----:B------:R0:W1:Y:S02]  /*29f40*/  SHFL.IDX P6, R14, R13, R12, R11 ;  /* 0x0000000c0d0e7389 */ /* 0x00006400000c000b */
[----:B01----:R-:W-:Y:S01]  /*29f50*/  ENDCOLLECTIVE ;  /* 0x000000000000791b */ /* 0x003fe20003800000 */
.L_x_6893:
[----:B------:R-:W-:Y:S02]  /*29f60*/  IMAD.MOV.U32 R13, RZ, RZ, R30 ;  /* 0x000000ffff0d7224 */ /* 0x000fe400078e001e */
[----:B------:R-:W-:-:S07]  /*29f70*/  IMAD.MOV.U32 R5, RZ, RZ, R14 ;  /* 0x000000ffff057224 */ /* 0x000fce00078e000e */
[----:B------:R-:W-:Y:S05]  /*29f80*/  WARPSYNC.COLLECTIVE R15, `(.L_x_6894) ;  /* 0x000000000f087348 */ /* 0x000fea0003c00000 */
[----:B------:R0:W1:Y:S02]  /*29f90*/  SHFL.IDX P6, R14, R13, R12, R11 ;  /* 0x0000000c0d0e7389 */ /* 0x00006400000c000b */
[----:B01----:R-:W-:Y:S01]  /*29fa0*/  ENDCOLLECTIVE ;  /* 0x000000000000791b */ /* 0x003fe20003800000 */
.L_x_6894:
[----:B------:R-:W-:Y:S05]  /*29fb0*/  BRA `(.L_x_6895) ;  /* 0xfffffde000b87947 */ /* 0x000fea000383ffff */
.L_x_6556:
        /* <DEDUP_REMOVED lines=8> */
.L_x_6897:
[----:B------:R-:W-:Y:S05]  /*2a040*/  BSYNC B1 ;  /* 0x0000000000017941 */ /* 0x000fea0003800000 */
.L_x_6896:
        /* <DEDUP_REMOVED lines=8> */
.L_x_6898:
[----:B------:R-:W-:Y:S02]  /*2a0d0*/  IMAD.MOV.U32 R13, RZ, RZ, R31 ;  /* 0x000000ffff0d7224 */ /* 0x000fe400078e001f */
[----:B------:R-:W-:-:S07]  /*2a0e0*/  IMAD.MOV.U32 R4, RZ, RZ, R14 ;  /* 0x000000ffff047224 */ /* 0x000fce00078e000e */
[----:B------:R-:W-:Y:S05]  /*2a0f0*/  WARPSYNC.COLLECTIVE R15, `(.L_x_6899) ;  /* 0x000000000f087348 */ /* 0x000fea0003c00000 */
[----:B------:R0:W1:Y:S02]  /*2a100*/  SHFL.IDX P6, R14, R13, R12, R11 ;  /* 0x0000000c0d0e7389 */ /* 0x00006400000c000b */
[----:B01----:R-:W-:Y:S01]  /*2a110*/  ENDCOLLECTIVE ;  /* 0x000000000000791b */ /* 0x003fe20003800000 */
.L_x_6899:
[----:B------:R-:W-:Y:S02]  /*2a120*/  IMAD.MOV.U32 R13, RZ, RZ, R30 ;  /* 0x000000ffff0d7224 */ /* 0x000fe400078e001e */
[----:B------:R-:W-:-:S07]  /*2a130*/  IMAD.MOV.U32 R7, RZ, RZ, R14 ;  /* 0x000000ffff077224 */ /* 0x000fce00078e000e */
[----:B------:R-:W-:Y:S05]  /*2a140*/  WARPSYNC.COLLECTIVE R15, `(.L_x_6900) ;  /* 0x000000000f087348 */ /* 0x000fea0003c00000 */
[----:B------:R0:W1:Y:S02]  /*2a150*/  SHFL.IDX P6, R14, R13, R12, R11 ;  /* 0x0000000c0d0e7389 */ /* 0x00006400000c000b */
[----:B01----:R-:W-:Y:S01]  /*2a160*/  ENDCOLLECTIVE ;  /* 0x000000000000791b */ /* 0x003fe20003800000 */
.L_x_6900:
[----:B------:R-:W-:Y:S05]  /*2a170*/  BRA `(.L_x_6901) ;  /* 0xfffffde400107947 */ /* 0x000fea000383ffff */
.L_x_6560:
[----:B0-----:R0:W1:Y:S02]  /*2a180*/  SYNCS.PHASECHK.TRANS64.TRYWAIT P0, [R18+URZ+0x38800], R33 ;  /* 0x03880021120075a7 */ /* 0x001064000800017f */
[----:B-1----:R-:W-:Y:S05]  /*2a190*/  @!P0 NANOSLEEP.SYNCS 0x989680 ;  /* 0x009896800000895d */ /* 0x002fea0003900000 */
[----:B------:R-:W1:Y:S02]  /*2a1a0*/  @!P0 SYNCS.PHASECHK.TRANS64 P0, [R18+URZ+0x38800], R33 ;  /* 0x03880021120085a7 */ /* 0x000e64000800007f */
[----:B-1----:R-:W-:Y:S05]  /*2a1b0*/  @!P0 BRA `(.L_x_6560) ;  /* 0xfffffffc00f08947 */ /* 0x002fea000383ffff */
[----:B------:R-:W-:Y:S05]  /*2a1c0*/  BRA `(.L_x_6902) ;  /* 0xfffffde400f87947 */ /* 0x000fea000383ffff */
.L_x_6568:
        /* <DEDUP_REMOVED lines=8> */
.L_x_6904:
[----:B------:R-:W-:Y:S05]  /*2a250*/  BSYNC B1 ;  /* 0x0000000000017941 */ /* 0x000fea0003800000 */
.L_x_6903:
        /* <DEDUP_REMOVED lines=8> */
.L_x_6905:
[----:B------:R-:W-:Y:S02]  /*2a2e0*/  IMAD.MOV.U32 R13, RZ, RZ, R6 ;  /* 0x000000ffff0d7224 */ /* 0x000fe400078e0006 */
[----:B------:R-:W-:-:S07]  /*2a2f0*/  IMAD.MOV.U32 R2, RZ, RZ, R14 ;  /* 0x000000ffff027224 */ /* 0x000fce00078e000e */
[----:B------:R-:W-:Y:S05]  /*2a300*/  WARPSYNC.COLLECTIVE R15, `(.L_x_6906) ;  /* 0x000000000f087348 */ /* 0x000fea0003c00000 */
[----:B------:R0:W1:Y:S02]  /*2a310*/  SHFL.IDX P6, R14, R13, R12, R11 ;  /* 0x0000000c0d0e7389 */ /* 0x00006400000c000b */
[----:B01----:R-:W-:Y:S01]  /*2a320*/  ENDCOLLECTIVE ;  /* 0x000000000000791b */ /* 0x003fe20003800000 */
.L_x_6906:
[----:B------:R-:W-:Y:S02]  /*2a330*/  IMAD.MOV.U32 R13, RZ, RZ, R8 ;  /* 0x000000ffff0d7224 */ /* 0x000fe400078e0008 */
[----:B------:R-:W-:-:S07]  /*2a340*/  IMAD.MOV.U32 R5, RZ, RZ, R14 ;  /* 0x000000ffff057224 */ /* 0x000fce00078e000e */
[----:B------:R-:W-:Y:S05]  /*2a350*/  WARPSYNC.COLLECTIVE R15, `(.L_x_6907) ;  /* 0x000000000f087348 */ /* 0x000fea0003c00000 */
[----:B------:R0:W1:Y:S02]  /*2a360*/  SHFL.IDX P6, R14, R13, R12, R11 ;  /* 0x0000000c0d0e7389 */ /* 0x00006400000c000b */
[----:B01----:R-:W-:Y:S01]  /*2a370*/  ENDCOLLECTIVE ;  /* 0x000000000000791b */ /* 0x003fe20003800000 */
.L_x_6907:
[----:B------:R-:W-:Y:S05]  /*2a380*/  BRA `(.L_x_6908) ;  /* 0xfffffdf400107947 */ /* 0x000fea000383ffff */
.L_x_6571:
        /* <DEDUP_REMOVED lines=8> */
.L_x_6910:
[----:B------:R-:W-:Y:S05]  /*2a410*/  BSYNC B1 ;  /* 0x0000000000017941 */ /* 0x000fea0003800000 */
.L_x_6909:
        /* <DEDUP_REMOVED lines=8> */
.L_x_6911:
[----:B------:R-:W-:Y:S02]  /*2a4a0*/  IMAD.MOV.U32 R13, RZ, RZ, R6 ;  /* 0x000000ffff0d7224 */ /* 0x000fe400078e0006 */
[----:B------:R-:W-:-:S07]  /*2a4b0*/  IMAD.MOV.U32 R2, RZ, RZ, R14 ;  /* 0x000000ffff027224 */ /* 0x000fce00078e000e */
[----:B------:R-:W-:Y:S05]  /*2a4c0*/  WARPSYNC.COLLECTIVE R15, `(.L_x_6912) ;  /* 0x000000000f087348 */ /* 0x000fea0003c00000 */
[----:B------:R0:W1:Y:S02]  /*2a4d0*/  SHFL.IDX P6, R14, R13, R12, R11 ;  /* 0x0000000c0d0e7389 */ /* 0x00006400000c000b */
[----:B01----:R-:W-:Y:S01]  /*2a4e0*/  ENDCOLLECTIVE ;  /* 0x000000000000791b */ /* 0x003fe20003800000 */
.L_x_6912:
[----:B------:R-:W-:Y:S02]  /*2a4f0*/  IMAD.MOV.U32 R13, RZ, RZ, R8 ;  /* 0x000000ffff0d7224 */ /* 0x000fe400078e0008 */
[----:B------:R-:W-:-:S07]  /*2a500*/  IMAD.MOV.U32 R6, RZ, RZ, R14 ;  /* 0x000000ffff067224 */ /* 0x000fce00078e000e */
[----:B------:R-:W-:Y:S05]  /*2a510*/  WARPSYNC.COLLECTIVE R15, `(.L_x_6913) ;  /* 0x000000000f087348 */ /* 0x000fea0003c00000 */
[----:B------:R0:W1:Y:S02]  /*2a520*/  SHFL.IDX P6, R14, R13, R12, R11 ;  /* 0x0000000c0d0e7389 */ /* 0x00006400000c000b */
[----:B01----:R-:W-:Y:S01]  /*2a530*/  ENDCOLLECTIVE ;  /* 0x000000000000791b */ /* 0x003fe20003800000 */
.L_x_6913:
[----:B------:R-:W-:Y:S05]  /*2a540*/  BRA `(.L_x_6914) ;  /* 0xfffffdf400387947 */ /* 0x000fea000383ffff */
.L_x_6575:
[----:B0-----:R0:W1:Y:S02]  /*2a550*/  SYNCS.PHASECHK.TRANS64.TRYWAIT P1, [R18+URZ+0x38800], R15 ;  /* 0x0388000f120075a7 */ /* 0x001064000802017f */
[----:B-1----:R-:W-:Y:S05]  /*2a560*/  @!P1 NANOSLEEP.SYNCS 0x989680 ;  /* 0x009896800000995d */ /* 0x002fea0003900000 */
[----:B------:R-:W1:Y:S02]  /*2a570*/  @!P1 SYNCS.PHASECHK.TRANS64 P1, [R18+URZ+0x38800], R15 ;  /* 0x0388000f120095a7 */ /* 0x000e64000802007f */
[----:B-1----:R-:W-:Y:S05]  /*2a580*/  @!P1 BRA `(.L_x_6575) ;  /* 0xfffffffc00f09947 */ /* 0x002fea000383ffff */
[----:B------:R-:W-:Y:S05]  /*2a590*/  BRA `(.L_x_6915) ;  /* 0xfffffdf400d87947 */ /* 0x000fea000383ffff */
.L_x_6581:
[----:B-1----:R1:W2:Y:S02]  /*2a5a0*/  SYNCS.PHASECHK.TRANS64.TRYWAIT P1, [R15+URZ+0x38830], R8 ;  /* 0x038830080f0075a7 */ /* 0x0022a4000802017f */
[----:B--2---:R-:W-:Y:S05]  /*2a5b0*/  @!P1 NANOSLEEP.SYNCS 0x989680 ;  /* 0x009896800000995d */ /* 0x004fea0003900000 */
[----:B------:R-:W2:Y:S02]  /*2a5c0*/  @!P1 SYNCS.PHASECHK.TRANS64 P1, [R15+URZ+0x38830], R8 ;  /* 0x038830080f0095a7 */ /* 0x000ea4000802007f */
[----:B--2---:R-:W-:Y:S05]  /*2a5d0*/  @!P1 BRA `(.L_x_6581) ;  /* 0xfffffffc00f09947 */ /* 0x004fea000383ffff */
[----:B------:R-:W-:Y:S05]  /*2a5e0*/  BRA `(.L_x_6580) ;  /* 0xfffffe04004c7947 */ /* 0x000fea000383ffff */
.L_x_6583:
[----:B--2---:R2:W3:Y:S02]  /*2a5f0*/  SYNCS.PHASECHK.TRANS64.TRYWAIT P1, [R18+URZ+0x38810], R3 ;  /* 0x03881003120075a7 */ /* 0x0044e4000802017f */
[----:B---3--:R-:W-:Y:S05]  /*2a600*/  @!P1 NANOSLEEP.SYNCS 0x989680 ;  /* 0x009896800000995d */ /* 0x008fea0003900000 */
[----:B------:R-:W3:Y:S02]  /*2a610*/  @!P1 SYNCS.PHASECHK.TRANS64 P1, [R18+URZ+0x38810], R3 ;  /* 0x03881003120095a7 */ /* 0x000ee4000802007f */
[----:B---3--:R-:W-:Y:S05]  /*2a620*/  @!P1 BRA `(.L_x_6583) ;  /* 0xfffffffc00f09947 */ /* 0x008fea000383ffff */
[----:B------:R-:W-:Y:S05]  /*2a630*/  BRA `(.L_x_6916) ;  /* 0xfffffe0400fc7947 */ /* 0x000fea000383ffff */
.L_x_6587:
[----:B----4-:R4:W0:Y:S02]  /*2a640*/  SYNCS.PHASECHK.TRANS64.TRYWAIT P2, [R15+URZ+0x38850], R8 ;  /* 0x038850080f0075a7 */ /* 0x010824000804017f */
[----:B0-----:R-:W-:Y:S05]  /*2a650*/  @!P2 NANOSLEEP.SYNCS 0x989680 ;  /* 0x009896800000a95d */ /* 0x001fea0003900000 */
[----:B------:R-:W0:Y:S02]  /*2a660*/  @!P2 SYNCS.PHASECHK.TRANS64 P2, [R15+URZ+0x38850], R8 ;  /* 0x038850080f00a5a7 */ /* 0x000e24000804007f */
[----:B0-----:R-:W-:Y:S05]  /*2a670*/  @!P2 BRA `(.L_x_6587) ;  /* 0xfffffffc00f0a947 */ /* 0x001fea000383ffff */
[----:B------:R-:W-:Y:S05]  /*2a680*/  BRA `(.L_x_6586) ;  /* 0xfffffe0800207947 */ /* 0x000fea000383ffff */
.L_x_6607:
[----:B-1----:R1:W2:Y:S02]  /*2a690*/  SYNCS.PHASECHK.TRANS64.TRYWAIT P3, [R201+URZ+0x38830], R14 ;  /* 0x0388300ec90075a7 */ /* 0x0022a4000806017f */
[----:B--2---:R-:W-:Y:S05]  /*2a6a0*/  @!P3 NANOSLEEP.SYNCS 0x989680 ;  /* 0x009896800000b95d */ /* 0x004fea0003900000 */
[----:B------:R-:W2:Y:S02]  /*2a6b0*/  @!P3 SYNCS.PHASECHK.TRANS64 P3, [R201+URZ+0x38830], R14 ;  /* 0x0388300ec900b5a7 */ /* 0x000ea4000806007f */
[----:B--2---:R-:W-:Y:S05]  /*2a6c0*/  @!P3 BRA `(.L_x_6607) ;  /* 0xfffffffc00f0b947 */ /* 0x004fea000383ffff */
[----:B------:R-:W-:Y:S05]  /*2a6d0*/  BRA `(.L_x_6606) ;  /* 0xfffffe3c00e07947 */ /* 0x000fea000383ffff */
.L_x_6612:
[----:B---3--:R3:W4:Y:S02]  /*2a6e0*/  SYNCS.PHASECHK.TRANS64.TRYWAIT P3, [R201+URZ+0x38850], R14 ;  /* 0x0388500ec90075a7 */ /* 0x008724000806017f */
[----:B----4-:R-:W-:Y:S05]  /*2a6f0*/  @!P3 NANOSLEEP.SYNCS 0x989680 ;  /* 0x009896800000b95d */ /* 0x010fea0003900000 */
[----:B------:R-:W4:Y:S02]  /*2a700*/  @!P3 SYNCS.PHASECHK.TRANS64 P3, [R201+URZ+0x38850], R14 ;  /* 0x0388500ec900b5a7 */ /* 0x000f24000806007f */
[----:B----4-:R-:W-:Y:S05]  /*2a710*/  @!P3 BRA `(.L_x_6612) ;  /* 0xfffffffc00f0b947 */ /* 0x010fea000383ffff */
[----:B------:R-:W-:Y:S05]  /*2a720*/  BRA `(.L_x_6611) ;  /* 0xfffffe40007c7947 */ /* 0x000fea000383ffff */
.L_x_6632:
[----:B-1----:R1:W2:Y:S02]  /*2a730*/  SYNCS.PHASECHK.TRANS64.TRYWAIT P3, [R21+URZ+0x38830], R14 ;  /* 0x0388300e150075a7 */ /* 0x0022a4000806017f */
[----:B--2---:R-:W-:Y:S05]  /*2a740*/  @!P3 NANOSLEEP.SYNCS 0x989680 ;  /* 0x009896800000b95d */ /* 0x004fea0003900000 */
[----:B------:R-:W2:Y:S02]  /*2a750*/  @!P3 SYNCS.PHASECHK.TRANS64 P3, [R21+URZ+0x38830], R14 ;  /* 0x0388300e1500b5a7 */ /* 0x000ea4000806007f */
[----:B--2---:R-:W-:Y:S05]  /*2a760*/  @!P3 BRA `(.L_x_6632) ;  /* 0xfffffffc00f0b947 */ /* 0x004fea000383ffff */
[----:B------:R-:W-:Y:S05]  /*2a770*/  BRA `(.L_x_6631) ;  /* 0xfffffe7c00c47947 */ /* 0x000fea000383ffff */
.L_x_6637:
[----:B---3--:R3:W4:Y:S02]  /*2a780*/  SYNCS.PHASECHK.TRANS64.TRYWAIT P3, [R21+URZ+0x38850], R14 ;  /* 0x0388500e150075a7 */ /* 0x008724000806017f */
[----:B----4-:R-:W-:Y:S05]  /*2a790*/  @!P3 NANOSLEEP.SYNCS 0x989680 ;  /* 0x009896800000b95d */ /* 0x010fea0003900000 */
[----:B------:R-:W4:Y:S02]  /*2a7a0*/  @!P3 SYNCS.PHASECHK.TRANS64 P3, [R21+URZ+0x38850], R14 ;  /* 0x0388500e1500b5a7 */ /* 0x000f24000806007f */
[----:B----4-:R-:W-:Y:S05]  /*2a7b0*/  @!P3 BRA `(.L_x_6637) ;  /* 0xfffffffc00f0b947 */ /* 0x010fea000383ffff */
[----:B------:R-:W-:Y:S05]  /*2a7c0*/  BRA `(.L_x_6636) ;  /* 0xfffffe8000607947 */ /* 0x000fea000383ffff */
.L_x_6645:
[----:B-1----:R1:W2:Y:S02]  /*2a7d0*/  SYNCS.PHASECHK.TRANS64.TRYWAIT P2, [R21+URZ+0x38830], R9 ;  /* 0x03883009150075a7 */ /* 0x0022a4000804017f */
[----:B--2---:R-:W-:Y:S05]  /*2a7e0*/  @!P2 NANOSLEEP.SYNCS 0x989680 ;  /* 0x009896800000a95d */ /* 0x004fea0003900000 */
[----:B------:R-:W2:Y:S02]  /*2a7f0*/  @!P2 SYNCS.PHASECHK.TRANS64 P2, [R21+URZ+0x38830], R9 ;  /* 0x038830091500a5a7 */ /* 0x000ea4000804007f */
[----:B--2---:R-:W-:Y:S05]  /*2a800*/  @!P2 BRA `(.L_x_6645) ;  /* 0xfffffffc00f0a947 */ /* 0x004fea000383ffff */
[----:B------:R-:W-:Y:S05]  /*2a810*/  BRA `(.L_x_6644) ;  /* 0xfffffeb0003c7947 */ /* 0x000fea000383ffff */
.L_x_6650:
[----:B---3--:R3:W4:Y:S02]  /*2a820*/  SYNCS.PHASECHK.TRANS64.TRYWAIT P2, [R21+URZ+0x38850], R9 ;  /* 0x03885009150075a7 */ /* 0x008724000804017f */
[----:B----4-:R-:W-:Y:S05]  /*2a830*/  @!P2 NANOSLEEP.SYNCS 0x989680 ;  /* 0x009896800000a95d */ /* 0x010fea0003900000 */
[----:B------:R-:W4:Y:S02]  /*2a840*/  @!P2 SYNCS.PHASECHK.TRANS64 P2, [R21+URZ+0x38850], R9 ;  /* 0x038850091500a5a7 */ /* 0x000f24000804007f */
[----:B----4-:R-:W-:Y:S05]  /*2a850*/  @!P2 BRA `(.L_x_6650) ;  /* 0xfffffffc00f0a947 */ /* 0x010fea000383ffff */
[----:B------:R-:W-:Y:S05]  /*2a860*/  BRA `(.L_x_6649) ;  /* 0xfffffeb000d87947 */ /* 0x000fea000383ffff */
.L_x_6701:
        /* <DEDUP_REMOVED lines=11> */
.L_x_6918:
[----:B------:R-:W-:Y:S05]  /*2a920*/  BSYNC B1 ;  /* 0x0000000000017941 */ /* 0x000fea0003800000 */
.L_x_6917:
[----:B------:R-:W-:Y:S05]  /*2a930*/  BRA `(.L_x_6919) ;  /* 0xffffff60003c7947 */ /* 0x000fea000383ffff */
.L_x_6703:
[----:B------:R-:W-:Y:S01]  /*2a940*/  BSSY B1, `(.L_x_6920) ;  /* 0x0000006000017945 */ /* 0x000fe20003800000 */
[----:B0-----:R-:W-:-:S07]  /*2a950*/  IMAD.MOV.U32 R15, RZ, RZ, -0x1 ;  /* 0xffffffffff0f7424 */ /* 0x001fce00078e00ff */
[----:B-1----:R-:W-:Y:S05]  /*2a960*/  WARPSYNC.COLLECTIVE R15, `(.L_x_6921) ;  /* 0x000000000f0c7348 */ /* 0x002fea0003c00000 */
[----:B------:R-:W-:Y:S02]  /*2a970*/  ELECT P6, UR62, PT ;  /* 0x00000000003e782f */ /* 0x000fe400038c0000 */
[----:B------:R-:W-:Y:S01]  /*2a980*/  MOV R14, UR62 ;  /* 0x0000003e000e7c02 */ /* 0x000fe20008000f00 */
[----:B-1----:R-:W-:Y:S10]  /*2a990*/  ENDCOLLECTIVE ;  /* 0x000000000000791b */ /* 0x002ff40003800000 */
.L_x_6921:
[----:B------:R-:W-:Y:S05]  /*2a9a0*/  BSYNC B1 ;  /* 0x0000000000017941 */ /* 0x000fea0003800000 */
.L_x_6920:
[----:B------:R-:W-:Y:S05]  /*2a9b0*/  BRA `(.L_x_6702) ;  /* 0xffffff6000347947 */ /* 0x000fea000383ffff */
.L_x_6705:
[----:B-1----:R1:W2:Y:S02]  /*2a9c0*/  SYNCS.PHASECHK.TRANS64.TRYWAIT P0, [R18+URZ+0x38820], R5 ;  /* 0x03882005120075a7 */ /* 0x0022a4000800017f */
[----:B--2---:R-:W-:Y:S05]  /*2a9d0*/  @!P0 NANOSLEEP.SYNCS 0x989680 ;  /* 0x009896800000895d */ /* 0x004fea0003900000 */
[----:B------:R-:W2:Y:S02]  /*2a9e0*/  @!P0 SYNCS.PHASECHK.TRANS64 P0, [R18+URZ+0x38820], R5 ;  /* 0x03882005120085a7 */ /* 0x000ea4000800007f */
[----:B--2---:R-:W-:Y:S05]  /*2a9f0*/  @!P0 BRA `(.L_x_6705) ;  /* 0xfffffffc00f08947 */ /* 0x004fea000383ffff */
[----:B------:R-:W-:Y:S05]  /*2aa00*/  BRA `(.L_x_6922) ;  /* 0xffffff6000447947 */ /* 0x000fea000383ffff */
.L_x_6709:
[----:B--2---:R2:W3:Y:S02]  /*2aa10*/  SYNCS.PHASECHK.TRANS64.TRYWAIT P0, [R6+URZ+0x388a0], R10 ;  /* 0x0388a00a060075a7 */ /* 0x0044e4000800017f */
[----:B---3--:R-:W-:Y:S05]  /*2aa20*/  @!P0 NANOSLEEP.SYNCS 0x989680 ;  /* 0x009896800000895d */ /* 0x008fea0003900000 */
[----:B------:R-:W3:Y:S02]  /*2aa30*/  @!P0 SYNCS.PHASECHK.TRANS64 P0, [R6+URZ+0x388a0], R10 ;  /* 0x0388a00a060085a7 */ /* 0x000ee4000800007f */
[----:B---3--:R-:W-:Y:S05]  /*2aa40*/  @!P0 BRA `(.L_x_6709) ;  /* 0xfffffffc00f08947 */ /* 0x008fea000383ffff */
[----:B------:R-:W-:Y:S05]  /*2aa50*/  BRA `(.L_x_6923) ;  /* 0xffffff6000647947 */ /* 0x000fea000383ffff */
.L_x_6714:
[----:B-1----:R1:W3:Y:S02]  /*2aa60*/  SYNCS.PHASECHK.TRANS64.TRYWAIT P0, [R6+URZ+0x388c0], R10 ;  /* 0x0388c00a060075a7 */ /* 0x0022e4000800017f */
[----:B---3--:R-:W-:Y:S05]  /*2aa70*/  @!P0 NANOSLEEP.SYNCS 0x989680 ;  /* 0x009896800000895d */ /* 0x008fea0003900000 */
[----:B------:R-:W3:Y:S02]  /*2aa80*/  @!P0 SYNCS.PHASECHK.TRANS64 P0, [R6+URZ+0x388c0], R10 ;  /* 0x0388c00a060085a7 */ /* 0x000ee4000800007f */
[----:B---3--:R-:W-:Y:S05]  /*2aa90*/  @!P0 BRA `(.L_x_6714) ;  /* 0xfffffffc00f08947 */ /* 0x008fea000383ffff */
[----:B------:R-:W-:Y:S05]  /*2aaa0*/  BRA `(.L_x_6924) ;  /* 0xffffff6000e47947 */ /* 0x000fea000383ffff */
.L_x_6728:
[----:B-1----:R1:W2:Y:S02]  /*2aab0*/  SYNCS.PHASECHK.TRANS64.TRYWAIT P1, [R6+URZ+0x388a0], R7 ;  /* 0x0388a007060075a7 */ /* 0x0022a4000802017f */
[----:B--2---:R-:W-:Y:S05]  /*2aac0*/  @!P1 NANOSLEEP.SYNCS 0x989680 ;  /* 0x009896800000995d */ /* 0x004fea0003900000 */
[----:B------:R-:W2:Y:S02]  /*2aad0*/  @!P1 SYNCS.PHASECHK.TRANS64 P1, [R6+URZ+0x388a0], R7 ;  /* 0x0388a007060095a7 */ /* 0x000ea4000802007f */
[----:B--2---:R-:W-:Y:S05]  /*2aae0*/  @!P1 BRA `(.L_x_6728) ;  /* 0xfffffffc00f09947 */ /* 0x004fea000383ffff */
[----:B------:R-:W-:Y:S05]  /*2aaf0*/  BRA `(.L_x_6925) ;  /* 0xffffff6c00647947 */ /* 0x000fea000383ffff */
.L_x_6733:
[----:B--2---:R2:W3:Y:S02]  /*2ab00*/  SYNCS.PHASECHK.TRANS64.TRYWAIT P1, [R6+URZ+0x388c0], R7 ;  /* 0x0388c007060075a7 */ /* 0x0044e4000802017f */
[----:B---3--:R-:W-:Y:S05]  /*2ab10*/  @!P1 NANOSLEEP.SYNCS 0x989680 ;  /* 0x009896800000995d */ /* 0x008fea0003900000 */
[----:B------:R-:W3:Y:S02]  /*2ab20*/  @!P1 SYNCS.PHASECHK.TRANS64 P1, [R6+URZ+0x388c0], R7 ;  /* 0x0388c007060095a7 */ /* 0x000ee4000802007f */
[----:B---3--:R-:W-:Y:S05]  /*2ab30*/  @!P1 BRA `(.L_x_6733) ;  /* 0xfffffffc00f09947 */ /* 0x008fea000383ffff */
[----:B------:R-:W-:Y:S05]  /*2ab40*/  BRA `(.L_x_6926) ;  /* 0xffffff6c00e07947 */ /* 0x000fea000383ffff */
.L_x_6763:
        /* <DEDUP_REMOVED lines=11> */
.L_x_6928:
[----:B------:R-:W-:Y:S05]  /*2ac00*/  BSYNC B0 ;  /* 0x0000000000007941 */ /* 0x000fea0003800000 */
.L_x_6927:
[----:B------:R-:W-:Y:S05]  /*2ac10*/  BRA `(.L_x_6929) ;  /* 0xffffff8400647947 */ /* 0x000fea000383ffff */
.L_x_6765:
[----:B------:R-:W-:Y:S01]  /*2ac20*/  BSSY B0, `(.L_x_6930) ;  /* 0x0000006000007945 */ /* 0x000fe20003800000 */
[----:B0-----:R-:W-:-:S07]  /*2ac30*/  IMAD.MOV.U32 R15, RZ, RZ, -0x1 ;  /* 0xffffffffff0f7424 */ /* 0x001fce00078e00ff */
[----:B-12---:R-:W-:Y:S05]  /*2ac40*/  WARPSYNC.COLLECTIVE R15, `(.L_x_6931) ;  /* 0x000000000f0c7348 */ /* 0x006fea0003c00000 */
[----:B------:R-:W-:Y:S02]  /*2ac50*/  ELECT P6, UR62, PT ;  /* 0x00000000003e782f */ /* 0x000fe400038c0000 */
[----:B------:R-:W-:Y:S01]  /*2ac60*/  MOV R14, UR62 ;  /* 0x0000003e000e7c02 */ /* 0x000fe20008000f00 */
[----:B-12---:R-:W-:Y:S10]  /*2ac70*/  ENDCOLLECTIVE ;  /* 0x000000000000791b */ /* 0x006ff40003800000 */
.L_x_6931:
[----:B------:R-:W-:Y:S05]  /*2ac80*/  BSYNC B0 ;  /* 0x0000000000007941 */ /* 0x000fea0003800000 */
.L_x_6930:
[----:B------:R-:W-:Y:S05]  /*2ac90*/  BRA `(.L_x_6932) ;  /* 0xffffff8400687947 */ /* 0x000fea000383ffff */
.L_x_6767:
[----:B---3--:R3:W4:Y:S02]  /*2aca0*/  SYNCS.PHASECHK.TRANS64.TRYWAIT P0, [R0+URZ+0x38840], R2 ;  /* 0x03884002000075a7 */ /* 0x008724000800017f */
[----:B----4-:R-:W-:Y:S05]  /*2acb0*/  @!P0 NANOSLEEP.SYNCS 0x989680 ;  /* 0x009896800000895d */ /* 0x010fea0003900000 */
[----:B------:R-:W4:Y:S02]  /*2acc0*/  @!P0 SYNCS.PHASECHK.TRANS64 P0, [R0+URZ+0x38840], R2 ;  /* 0x03884002000085a7 */ /* 0x000f24000800007f */
[----:B----4-:R-:W-:Y:S05]  /*2acd0*/  @!P0 BRA `(.L_x_6767) ;  /* 0xfffffffc00f08947 */ /* 0x010fea000383ffff */
[----:B------:R-:W-:Y:S05]  /*2ace0*/  BRA `(.L_x_6933) ;  /* 0xffffff8400cc7947 */ /* 0x000fea000383ffff */
.L_x_6771:
        /* <DEDUP_REMOVED lines=10> */
.L_x_6934:
[----:B------:R0:W-:Y:S01]  /*2ad90*/  STL [R1+0x2c], R10 ;  /* 0x00002c0a01007387 */ /* 0x0001e20000100800 */
[----:B------:R-:W-:Y:S02]  /*2ada0*/  IMAD.MOV.U32 R13, RZ, RZ, R3 ;  /* 0x000000ffff0d7224 */ /* 0x000fe400078e0003 */
[----:B------:R-:W-:-:S07]  /*2adb0*/  IMAD.MOV.U32 R4, RZ, RZ, R14 ;  /* 0x000000ffff047224 */ /* 0x000fce00078e000e */
[----:B0-----:R-:W-:Y:S05]  /*2adc0*/  WARPSYNC.COLLECTIVE R15, `(.L_x_6935) ;  /* 0x000000000f087348 */ /* 0x001fea0003c00000 */
[----:B------:R1:W2:Y:S02]  /*2add0*/  SHFL.IDX P6, R14, R13, R12, R11 ;  /* 0x0000000c0d0e7389 */ /* 0x0002a400000c000b */
[----:B012---:R-:W-:Y:S01]  /*2ade0*/  ENDCOLLECTIVE ;  /* 0x000000000000791b */ /* 0x007fe20003800000 */
.L_x_6935:
[----:B------:R-:W-:Y:S02]  /*2adf0*/  IMAD.MOV.U32 R13, RZ, RZ, R2 ;  /* 0x000000ffff0d7224 */ /* 0x000fe400078e0002 */
[----:B------:R-:W-:Y:S02]  /*2ae00*/  IMAD.MOV.U32 R12, RZ, RZ, 0x1 ;  /* 0x00000001ff0c7424 */ /* 0x000fe400078e00ff */
[----:B------:R-:W-:-:S07]  /*2ae10*/  IMAD.MOV.U32 R5, RZ, RZ, R14 ;  /* 0x000000ffff057224 */ /* 0x000fce00078e000e */
[----:B------:R-:W-:Y:S05]  /*2ae20*/  WARPSYNC.COLLECTIVE R15, `(.L_x_6936) ;  /* 0x000000000f087348 */ /* 0x000fea0003c00000 */
[----:B------:R0:W1:Y:S02]  /*2ae30*/  SHFL.IDX P6, R14, R13, R12, R11 ;  /* 0x0000000c0d0e7389 */ /* 0x00006400000c000b */
[----:B01----:R-:W-:Y:S01]  /*2ae40*/  ENDCOLLECTIVE ;  /* 0x000000000000791b */ /* 0x003fe20003800000 */
.L_x_6936:
[----:B------:R-:W-:Y:S02]  /*2ae50*/  IMAD.MOV.U32 R13, RZ, RZ, R3 ;  /* 0x000000ffff0d7224 */ /* 0x000fe400078e0003 */
[----:B------:R-:W-:-:S07]  /*2ae60*/  IMAD.MOV.U32 R6, RZ, RZ, R14 ;  /* 0x000000ffff067224 */ /* 0x000fce00078e000e */
[----:B------:R-:W-:Y:S05]  /*2ae70*/  WARPSYNC.COLLECTIVE R15, `(.L_x_6937) ;  /* 0x000000000f087348 */ /* 0x000fea0003c00000 */
[----:B------:R0:W1:Y:S02]  /*2ae80*/  SHFL.IDX P6, R14, R13, R12, R11 ;  /* 0x0000000c0d0e7389 */ /* 0x00006400000c000b */
[----:B01----:R-:W-:Y:S01]  /*2ae90*/  ENDCOLLECTIVE ;  /* 0x000000000000791b */ /* 0x003fe20003800000 */
.L_x_6937:
        /* <DEDUP_REMOVED lines=22> */
.L_x_6938:
        /* <DEDUP_REMOVED lines=10> */
.L_x_6939:
        /* <DEDUP_REMOVED lines=11> */
.L_x_6940:
        /* <DEDUP_REMOVED lines=14> */
.L_x_6941:
[----:B------:R-:W-:Y:S01]  /*2b230*/  IMAD.MOV.U32 R3, RZ, RZ, R14 ;  /* 0x000000ffff037224 */ /* 0x000fe200078e000e */
[----:B------:R-:W-:Y:S06]  /*2b240*/  BRA `(.L_x_6942) ;  /* 0xffffff8c00147947 */ /* 0x000fec000383ffff */
.L_x_6775:
        /* <DEDUP_REMOVED lines=26> */
.L_x_6944:
[----:B------:R-:W-:Y:S05]  /*2b3f0*/  BSYNC B0 ;  /* 0x0000000000007941 */ /* 0x000fea0003800000 */
.L_x_6943:
        /* <DEDUP_REMOVED lines=13> */
.L_x_6945:
        /* <DEDUP_REMOVED lines=35> */
[----:B------:R0:W-:Y:S03]  /*2b700*/  @!P2 LDGSTS.E.BYPASS.LTC128B.128 [R7+0x32400], desc[UR50][R2.64+0x300], P6 ;  /* 0x324003000207afae */ /* 0x0001e6000b101d72 */
[----:B------:R-:W-:-:S07]  /*2b710*/  @!P3 SHF.R.U32.HI R8, RZ, 0x2, R8 ;  /* 0x00000002ff08b819 */ /* 0x000fce0000011608 */
[----:B0-----:R-:W-:Y:S05]  /*2b720*/  WARPSYNC.COLLECTIVE R15, `(.L_x_6946) ;  /* 0x000000000f087348 */ /* 0x001fea0003c00000 */
[----:B------:R1:W2:Y:S02]  /*2b730*/  SHFL.IDX P6, R14, R13, R12, R11 ;  /* 0x0000000c0d0e7389 */ /* 0x0002a400000c000b */
[----:B012---:R-:W-:Y:S01]  /*2b740*/  ENDCOLLECTIVE ;  /* 0x000000000000791b */ /* 0x007fe20003800000 */
.L_x_6946:
        /* <DEDUP_REMOVED lines=17> */
.L_x_6947:
        /* <DEDUP_REMOVED lines=29> */
.L_x_6948:
        /* <DEDUP_REMOVED lines=12> */
.L_x_6949:
        /* <DEDUP_REMOVED lines=34> */
.L_x_6950:
[----:B------:R-:W-:Y:S02]  /*2bd10*/  IMAD.MOV.U32 R13, RZ, RZ, R0 ;  /* 0x000000ffff0d7224 */ /* 0x000fe400078e0000 */
[----:B------:R-:W-:-:S07]  /*2bd20*/  IMAD.MOV.U32 R4, RZ, RZ, R14 ;  /* 0x000000ffff047224 */ /* 0x000fce00078e000e */
[----:B------:R-:W-:Y:S05]  /*2bd30*/  WARPSYNC.COLLECTIVE R15, `(.L_x_6951) ;  /* 0x000000000f087348 */ /* 0x000fea0003c00000 */
[----:B------:R0:W1:Y:S02]  /*2bd40*/  SHFL.IDX P6, R14, R13, R12, R11 ;  /* 0x0000000c0d0e7389 */ /* 0x00006400000c000b */
[----:B01----:R-:W-:Y:S01]  /*2bd50*/  ENDCOLLECTIVE ;  /* 0x000000000000791b */ /* 0x003fe20003800000 */
.L_x_6951:
[----:B------:R-:W-:Y:S01]  /*2bd60*/  IMAD.MOV.U32 R0, RZ, RZ, R14 ;  /* 0x000000ffff007224 */ /* 0x000fe200078e000e */
[----:B------:R-:W-:Y:S06]  /*2bd70*/  BRA `(.L_x_6952) ;  /* 0xffffff8c00ec7947 */ /* 0x000fec000383ffff */
.L_x_6780:
[----:B0-----:R0:W2:Y:S02]  /*2bd80*/  SYNCS.PHASECHK.TRANS64.TRYWAIT P0, [R18+URZ+0x38820], R0 ;  /* 0x03882000120075a7 */ /* 0x0010a4000800017f */
[----:B--2---:R-:W-:Y:S05]  /*2bd90*/  @!P0 NANOSLEEP.SYNCS 0x989680 ;  /* 0x009896800000895d */ /* 0x004fea0003900000 */
[----:B------:R-:W2:Y:S02]  /*2bda0*/  @!P0 SYNCS.PHASECHK.TRANS64 P0, [R18+URZ+0x38820], R0 ;  /* 0x03882000120085a7 */ /* 0x000ea4000800007f */
[----:B--2---:R-:W-:Y:S05]  /*2bdb0*/  @!P0 BRA `(.L_x_6780) ;  /* 0xfffffffc00f08947 */ /* 0x004fea000383ffff */
[----:B------:R-:W-:Y:S05]  /*2bdc0*/  BRA `(.L_x_6953) ;  /* 0xffffff9000a47947 */ /* 0x000fea000383ffff */
.L_x_6784:
[----:B0-----:R0:W1:Y:S02]  /*2bdd0*/  SYNCS.PHASECHK.TRANS64.TRYWAIT P0, [R0+URZ+0x38860], R2 ;  /* 0x03886002000075a7 */ /* 0x001064000800017f */
[----:B-1----:R-:W-:Y:S05]  /*2bde0*/  @!P0 NANOSLEEP.SYNCS 0x989680 ;  /* 0x009896800000895d */ /* 0x002fea0003900000 */
[----:B------:R-:W1:Y:S02]  /*2bdf0*/  @!P0 SYNCS.PHASECHK.TRANS64 P0, [R0+URZ+0x38860], R2 ;  /* 0x03886002000085a7 */ /* 0x000e64000800007f */
[----:B-1----:R-:W-:Y:S05]  /*2be00*/  @!P0 BRA `(.L_x_6784) ;  /* 0xfffffffc00f08947 */ /* 0x002fea000383ffff */
[----:B------:R-:W-:Y:S05]  /*2be10*/  BRA `(.L_x_6954) ;  /* 0xffffff9000c87947 */ /* 0x000fea000383ffff */
.L_x_6803:
[----:B-1----:R1:W2:Y:S02]  /*2be20*/  SYNCS.PHASECHK.TRANS64.TRYWAIT P0, [R2+URZ+0x38840], R6 ;  /* 0x03884006020075a7 */ /* 0x0022a4000800017f */
[----:B--2---:R-:W-:Y:S05]  /*2be30*/  @!P0 NANOSLEEP.SYNCS 0x989680 ;  /* 0x009896800000895d */ /* 0x004fea0003900000 */
[----:B------:R-:W2:Y:S02]  /*2be40*/  @!P0 SYNCS.PHASECHK.TRANS64 P0, [R2+URZ+0x38840], R6 ;  /* 0x03884006020085a7 */ /* 0x000ea4000800007f */
[----:B--2---:R-:W-:Y:S05]  /*2be50*/  @!P0 BRA `(.L_x_6803) ;  /* 0xfffffffc00f08947 */ /* 0x004fea000383ffff */
[----:B------:R-:W-:Y:S05]  /*2be60*/  BRA `(.L_x_6955) ;  /* 0xffffff9c00f87947 */ /* 0x000fea000383ffff */
.L_x_6808:
[----:B0-----:R0:W2:Y:S02]  /*2be70*/  SYNCS.PHASECHK.TRANS64.TRYWAIT P0, [R2+URZ+0x38860], R6 ;  /* 0x03886006020075a7 */ /* 0x0010a4000800017f */
[----:B--2---:R-:W-:Y:S05]  /*2be80*/  @!P0 NANOSLEEP.SYNCS 0x989680 ;  /* 0x009896800000895d */ /* 0x004fea0003900000 */
[----:B------:R-:W2:Y:S02]  /*2be90*/  @!P0 SYNCS.PHASECHK.TRANS64 P0, [R2+URZ+0x38860], R6 ;  /* 0x03886006020085a7 */ /* 0x000ea4000800007f */
[----:B--2---:R-:W-:Y:S05]  /*2bea0*/  @!P0 BRA `(.L_x_6808) ;  /* 0xfffffffc00f08947 */ /* 0x004fea000383ffff */
[----:B------:R-:W-:Y:S05]  /*2beb0*/  BRA `(.L_x_6956) ;  /* 0xffffffa000787947 */ /* 0x000fea000383ffff */
.L_x_6823:
[----:B-1----:R1:W2:Y:S02]  /*2bec0*/  SYNCS.PHASECHK.TRANS64.TRYWAIT P0, [R3+URZ+0x38840], R2 ;  /* 0x03884002030075a7 */ /* 0x0022a4000800017f */
[----:B--2---:R-:W-:Y:S05]  /*2bed0*/  @!P0 NANOSLEEP.SYNCS 0x989680 ;  /* 0x009896800000895d */ /* 0x004fea0003900000 */
[----:B------:R-:W2:Y:S02]  /*2bee0*/  @!P0 SYNCS.PHASECHK.TRANS64 P0, [R3+URZ+0x38840], R2 ;  /* 0x03884002030085a7 */ /* 0x000ea4000800007f */
[----:B--2---:R-:W-:Y:S05]  /*2bef0*/  @!P0 BRA `(.L_x_6823) ;  /* 0xfffffffc00f08947 */ /* 0x004fea000383ffff */
[----:B------:R-:W-:Y:S05]  /*2bf00*/  BRA `(.L_x_6957) ;  /* 0xffffffac00547947 */ /* 0x000fea000383ffff */
.L_x_6828:
[----:B0-----:R0:W2:Y:S02]  /*2bf10*/  SYNCS.PHASECHK.TRANS64.TRYWAIT P0, [R3+URZ+0x38860], R2 ;  /* 0x03886002030075a7 */ /* 0x0010a4000800017f */
[----:B--2---:R-:W-:Y:S05]  /*2bf20*/  @!P0 NANOSLEEP.SYNCS 0x989680 ;  /* 0x009896800000895d */ /* 0x004fea0003900000 */
[----:B------:R-:W2:Y:S02]  /*2bf30*/  @!P0 SYNCS.PHASECHK.TRANS64 P0, [R3+URZ+0x38860], R2 ;  /* 0x03886002030085a7 */ /* 0x000ea4000800007f */
[----:B--2---:R-:W-:Y:S05]  /*2bf40*/  @!P0 BRA `(.L_x_6828) ;  /* 0xfffffffc00f08947 */ /* 0x004fea000383ffff */
[----:B------:R-:W-:Y:S05]  /*2bf50*/  BRA `(.L_x_6958) ;  /* 0xffffffac00d07947 */ /* 0x000fea000383ffff */
.L_x_6843:
[----:B-1----:R1:W2:Y:S02]  /*2bf60*/  SYNCS.PHASECHK.TRANS64.TRYWAIT P0, [R3+URZ+0x38840], R2 ;  /* 0x03884002030075a7 */ /* 0x0022a4000800017f */
[----:B--2---:R-:W-:Y:S05]  /*2bf70*/  @!P0 NANOSLEEP.SYNCS 0x989680 ;  /* 0x009896800000895d */ /* 0x004fea0003900000 */
[----:B------:R-:W2:Y:S02]  /*2bf80*/  @!P0 SYNCS.PHASECHK.TRANS64 P0, [R3+URZ+0x38840], R2 ;  /* 0x03884002030085a7 */ /* 0x000ea4000800007f */
[----:B--2---:R-:W-:Y:S05]  /*2bf90*/  @!P0 BRA `(.L_x_6843) ;  /* 0xfffffffc00f08947 */ /* 0x004fea000383ffff */
[----:B------:R-:W-:Y:S05]  /*2bfa0*/  BRA `(.L_x_6959) ;  /* 0xffffffb800907947 */ /* 0x000fea000383ffff */
.L_x_6848:
[----:B--2---:R2:W3:Y:S02]  /*2bfb0*/  SYNCS.PHASECHK.TRANS64.TRYWAIT P0, [R3+URZ+0x38860], R2 ;  /* 0x03886002030075a7 */ /* 0x0044e4000800017f */
[----:B---3--:R-:W-:Y:S05]  /*2bfc0*/  @!P0 NANOSLEEP.SYNCS 0x989680 ;  /* 0x009896800000895d */ /* 0x008fea0003900000 */
[----:B------:R-:W3:Y:S02]  /*2bfd0*/  @!P0 SYNCS.PHASECHK.TRANS64 P0, [R3+URZ+0x38860], R2 ;  /* 0x03886002030085a7 */ /* 0x000ee4000800007f */
[----:B---3--:R-:W-:Y:S05]  /*2bfe0*/  @!P0 BRA `(.L_x_6848) ;  /* 0xfffffffc00f08947 */ /* 0x008fea000383ffff */
[----:B------:R-:W-:Y:S05]  /*2bff0*/  BRA `(.L_x_6960) ;  /* 0xffffffbc00107947 */ /* 0x000fea000383ffff */
.L_x_6864:
[----:B--2---:R-:W2:Y:S01]  /*2c000*/  LDL R2, [R1] ;  /* 0x0000000001027983 */ /* 0x004ea20000100800 */
[----:B------:R-:W-:Y:S01]  /*2c010*/  BSSY B0, `(.L_x_6961) ;  /* 0x0000008000007945 */ /* 0x000fe20003800000 */
[----:B------:R-:W-:Y:S02]  /*2c020*/  IMAD.MOV.U32 R12, RZ, RZ, RZ ;  /* 0x000000ffff0c7224 */ /* 0x000fe400078e00ff */
[----:B------:R-:W-:Y:S02]  /*2c030*/  IMAD.MOV.U32 R11, RZ, RZ, 0x1f ;  /* 0x0000001fff0b7424 */ /* 0x000fe400078e00ff */
[----:B0-----:R-:W-:Y:S02]  /*2c040*/  IMAD.MOV.U32 R15, RZ, RZ, -0x1 ;  /* 0xffffffffff0f7424 */ /* 0x001fe400078e00ff */
[----:B--2---:R-:W-:-:S07]  /*2c050*/  IMAD.MOV.U32 R13, RZ, RZ, R2 ;  /* 0x000000ffff0d7224 */ /* 0x004fce00078e0002 */
[----:B-1-3--:R-:W-:Y:S05]  /*2c060*/  WARPSYNC.COLLECTIVE R15, `(.L_x_6962) ;  /* 0x000000000f087348 */ /* 0x00afea0003c00000 */
[----:B------:R0:W2:Y:S02]  /*2c070*/  SHFL.IDX P6, R14, R13, R12, R11 ;  /* 0x0000000c0d0e7389 */ /* 0x0000a400000c000b */
[----:B0123--:R-:W-:Y:S01]  /*2c080*/  ENDCOLLECTIVE ;  /* 0x000000000000791b */ /* 0x00ffe20003800000 */
.L_x_6962:
[----:B------:R-:W-:Y:S05]  /*2c090*/  BSYNC B0 ;  /* 0x0000000000007941 */ /* 0x000fea0003800000 */
.L_x_6961:
        /* <DEDUP_REMOVED lines=9> */
.L_x_6963:
        /* <DEDUP_REMOVED lines=26> */
.L_x_6964:
        /* <DEDUP_REMOVED lines=8> */
.L_x_6965:
        /* <DEDUP_REMOVED lines=8> */
.L_x_6966:
        /* <DEDUP_REMOVED lines=8> */
.L_x_6967:
        /* <DEDUP_REMOVED lines=8> */
.L_x_6968:
        /* <DEDUP_REMOVED lines=9> */
.L_x_6969:
[----:B------:R-:W-:Y:S01]  /*2c560*/  IMAD.MOV.U32 R9, RZ, RZ, R14 ;  /* 0x000000ffff097224 */ /* 0x000fe200078e000e */
[----:B------:R-:W-:Y:S06]  /*2c570*/  BRA `(.L_x_6970) ;  /* 0xffffffc400507947 */ /* 0x000fec000383ffff */
.L_x_6867:
        /* <DEDUP_REMOVED lines=8> */
.L_x_6972:
[----:B------:R-:W-:Y:S05]  /*2c600*/  BSYNC B0 ;  /* 0x0000000000007941 */ /* 0x000fea0003800000 */
.L_x_6971:
        /* <DEDUP_REMOVED lines=10> */
.L_x_6973:
        /* <DEDUP_REMOVED lines=8> */
.L_x_6974:
        /* <DEDUP_REMOVED lines=8> */
.L_x_6975:
        /* <DEDUP_REMOVED lines=8> */
.L_x_6976:
        /* <DEDUP_REMOVED lines=9> */
.L_x_6977:
[----:B------:R-:W-:Y:S01]  /*2c8c0*/  IMAD.MOV.U32 R9, RZ, RZ, R14 ;  /* 0x000000ffff097224 */ /* 0x000fe200078e000e */
[----:B------:R-:W-:Y:S06]  /*2c8d0*/  BRA `(.L_x_6978) ;  /* 0xffffffc400247947 */ /* 0x000fec000383ffff */
.L_x_6869:
[----:B------:R-:W-:Y:S01]  /*2c8e0*/  BSSY B0, `(.L_x_6979) ;  /* 0x0000006000007945 */ /* 0x000fe20003800000 */
[----:B------:R-:W-:Y:S01]  /*2c8f0*/  PLOP3.LUT P6, PT, P6, PT, PT, 0x8, 0x0 ;  /* 0x000000000000781c */ /* 0x000fe200037ce170 */
[----:B------:R-:W-:-:S12]  /*2c900*/  IMAD.MOV.U32 R15, RZ, RZ, -0x1 ;  /* 0xffffffffff0f7424 */ /* 0x000fd800078e00ff */
[----:B0-----:R-:W-:Y:S05]  /*2c910*/  WARPSYNC.COLLECTIVE R15, `(.L_x_6980) ;  /* 0x000000000f087348 */ /* 0x001fea0003c00000 */
[----:B------:R-:W-:Y:S01]  /*2c920*/  VOTE.ANY R14, PT, P6 ;  /* 0x00000000000e7806 */ /* 0x000fe200030e0100 */
[----:B0-----:R-:W-:Y:S06]  /*2c930*/  ENDCOLLECTIVE ;  /* 0x000000000000791b */ /* 0x001fec0003800000 */
.L_x_6980:
[----:B------:R-:W-:Y:S05]  /*2c940*/  BSYNC B0 ;  /* 0x0000000000007941 */ /* 0x000fea0003800000 */
.L_x_6979:
        /* <DEDUP_REMOVED lines=10> */
.L_x_6981:
[----:B------:R-:W-:Y:S02]  /*2c9f0*/  IMAD.MOV.U32 R13, RZ, RZ, R6 ;  /* 0x000000ffff0d7224 */ /* 0x000fe400078e0006 */
[----:B------:R-:W-:-:S07]  /*2ca00*/  IMAD.MOV.U32 R0, RZ, RZ, R14 ;  /* 0x000000ffff007224 */ /* 0x000fce00078e000e */
[----:B------:R-:W-:Y:S05]  /*2ca10*/  WARPSYNC.COLLECTIVE R15, `(.L_x_6982) ;  /* 0x000000000f087348 */ /* 0x000fea0003c00000 */
[----:B------:R0:W1:Y:S02]  /*2ca20*/  SHFL.IDX P6, R14, R13, R12, R11 ;  /* 0x0000000c0d0e7389 */ /* 0x00006400000c000b */
[----:B01----:R-:W-:Y:S01]  /*2ca30*/  ENDCOLLECTIVE ;  /* 0x000000000000791b */ /* 0x003fe20003800000 */
.L_x_6982:
[----:B------:R-:W-:Y:S02]  /*2ca40*/  IMAD.MOV.U32 R6, RZ, RZ, R14 ;  /* 0x000000ffff067224 */ /* 0x000fe400078e000e */
[----:B------:R-:W-:-:S05]  /*2ca50*/  IMAD.IADD R10, R4, 0x1, R10 ;  /* 0x00000001040a7824 */ /* 0x000fca00078e020a */
[----:B------:R2:W-:Y:S01]  /*2ca60*/  STL [R1+0xc], R10 ;  /* 0x00000c0a01007387 */ /* 0x0005e20000100800 */
[----:B------:R-:W-:Y:S05]  /*2ca70*/  BRA `(.L_x_6983) ;  /* 0xffffffc400047947 */ /* 0x000fea000383ffff */
.L_x_6871:
        /* <DEDUP_REMOVED lines=8> */
.L_x_6985:
[----:B------:R-:W-:Y:S05]  /*2cb00*/  BSYNC B0 ;  /* 0x0000000000007941 */ /* 0x000fea0003800000 */
.L_x_6984:
[----:B------:R-:W-:Y:S01]  /*2cb10*/  IMAD.MOV.U32 R4, RZ, RZ, R14 ;  /* 0x000000ffff047224 */ /* 0x000fe200078e000e */
[----:B------:R-:W-:Y:S06]  /*2cb20*/  BRA `(.L_x_6986) ;  /* 0xffffffc000f07947 */ /* 0x000fec000383ffff */
.L_x_6877:
[----:B0-----:R0:W1:Y:S02]  /*2cb30*/  SYNCS.PHASECHK.TRANS64.TRYWAIT P0, [R0+URZ+0x38820], R3 ;  /* 0x03882003000075a7 */ /* 0x001064000800017f */
[----:B-1----:R-:W-:Y:S05]  /*2cb40*/  @!P0 NANOSLEEP.SYNCS 0x989680 ;  /* 0x009896800000895d */ /* 0x002fea0003900000 */
[----:B------:R-:W1:Y:S02]  /*2cb50*/  @!P0 SYNCS.PHASECHK.TRANS64 P0, [R0+URZ+0x38820], R3 ;  /* 0x03882003000085a7 */ /* 0x000e64000800007f */
[----:B-1----:R-:W-:Y:S05]  /*2cb60*/  @!P0 BRA `(.L_x_6877) ;  /* 0xfffffffc00f08947 */ /* 0x002fea000383ffff */
[----:B------:R-:W-:Y:S05]  /*2cb70*/  BRA `(.L_x_6987) ;  /* 0xffffffcc00907947 */ /* 0x000fea000383ffff */
.L_x_6878:
        /* <DEDUP_REMOVED lines=11> */
.L_x_6989:
[----:B------:R-:W-:Y:S05]  /*2cc30*/  BSYNC B0 ;  /* 0x0000000000007941 */ /* 0x000fea0003800000 */
.L_x_6988:
[----:B------:R-:W-:Y:S05]  /*2cc40*/  BRA `(.L_x_6990) ;  /* 0xffffffcc00787947 */ /* 0x000fea000383ffff */
.L_x_6879:
[----:B------:R-:W-:Y:S01]  /*2cc50*/  BSSY B0, `(.L_x_6991) ;  /* 0x0000006000007945 */ /* 0x000fe20003800000 */
[----:B------:R-:W-:-:S07]  /*2cc60*/  IMAD.MOV.U32 R15, RZ, RZ, -0x1 ;  /* 0xffffffffff0f7424 */ /* 0x000fce00078e00ff */
[----:B01-3--:R-:W-:Y:S05]  /*2cc70*/  WARPSYNC.COLLECTIVE R15, `(.L_x_6992) ;  /* 0x000000000f0c7348 */ /* 0x00bfea0003c00000 */
[----:B------:R-:W-:Y:S02]  /*2cc80*/  ELECT P6, UR62, PT ;  /* 0x00000000003e782f */ /* 0x000fe400038c0000 */
[----:B------:R-:W-:Y:S01]  /*2cc90*/  MOV R14, UR62 ;  /* 0x0000003e000e7c02 */ /* 0x000fe20008000f00 */
[----:B01-3--:R-:W-:Y:S10]  /*2cca0*/  ENDCOLLECTIVE ;  /* 0x000000000000791b */ /* 0x00bff40003800000 */
.L_x_6992:
[----:B------:R-:W-:Y:S05]  /*2ccb0*/  BSYNC B0 ;  /* 0x0000000000007941 */ /* 0x000fea0003800000 */
.L_x_6991:
[----:B------:R-:W-:Y:S05]  /*2ccc0*/  BRA `(.L_x_6993) ;  /* 0xffffffcc006c7947 */ /* 0x000fea000383ffff */
.L_x_6881:
[----:B0-----:R0:W1:Y:S02]  /*2ccd0*/  SYNCS.PHASECHK.TRANS64.TRYWAIT P0, [R6+URZ], R5 ;  /* 0x00000005060075a7 */ /* 0x001064000800017f */
[----:B-1----:R-:W-:Y:S05]  /*2cce0*/  @!P0 NANOSLEEP.SYNCS 0x989680 ;  /* 0x009896800000895d */ /* 0x002fea0003900000 */
[----:B------:R-:W1:Y:S02]  /*2ccf0*/  @!P0 SYNCS.PHASECHK.TRANS64 P0, [R6+URZ], R5 ;  /* 0x00000005060085a7 */ /* 0x000e64000800007f */
[----:B-1----:R-:W-:Y:S05]  /*2cd00*/  @!P0 BRA `(.L_x_6881) ;  /* 0xfffffffc00f08947 */ /* 0x002fea000383ffff */
[----:B------:R-:W-:Y:S05]  /*2cd10*/  BRA `(.L_x_6994) ;  /* 0xffffffcc00a87947 */ /* 0x000fea000383ffff */
.L_x_6882:
[----:B-1----:R1:W2:Y:S02]  /*2cd20*/  SYNCS.PHASECHK.TRANS64.TRYWAIT P0, [R7+URZ], R2 ;  /* 0x00000002070075a7 */ /* 0x0022a4000800017f */
[----:B--2---:R-:W-:Y:S05]  /*2cd30*/  @!P0 NANOSLEEP.SYNCS 0x989680 ;  /* 0x009896800000895d */ /* 0x004fea0003900000 */
[----:B------:R-:W2:Y:S02]  /*2cd40*/  @!P0 SYNCS.PHASECHK.TRANS64 P0, [R7+URZ], R2 ;  /* 0x00000002070085a7 */ /* 0x000ea4000800007f */
[----:B--2---:R-:W-:Y:S05]  /*2cd50*/  @!P0 BRA `(.L_x_6882) ;  /* 0xfffffffc00f08947 */ /* 0x004fea000383ffff */
[----:B------:R-:W-:Y:S05]  /*2cd60*/  BRA `(.L_x_6995) ;  /* 0xffffffcc009c7947 */ /* 0x000fea000383ffff */
.L_x_6884:
[----:B--2---:R2:W4:Y:S02]  /*2cd70*/  SYNCS.PHASECHK.TRANS64.TRYWAIT P0, [R4+URZ], R5 ;  /* 0x00000005040075a7 */ /* 0x004524000800017f */
[----:B----4-:R-:W-:Y:S05]  /*2cd80*/  @!P0 NANOSLEEP.SYNCS 0x989680 ;  /* 0x009896800000895d */ /* 0x010fea0003900000 */
[----:B------:R-:W4:Y:S02]  /*2cd90*/  @!P0 SYNCS.PHASECHK.TRANS64 P0, [R4+URZ], R5 ;  /* 0x00000005040085a7 */ /* 0x000f24000800007f */
[----:B----4-:R-:W-:Y:S05]  /*2cda0*/  @!P0 BRA `(.L_x_6884) ;  /* 0xfffffffc00f08947 */ /* 0x010fea000383ffff */
[----:B------:R-:W-:Y:S05]  /*2cdb0*/  BRA `(.L_x_6996) ;  /* 0xffffffcc00a47947 */ /* 0x000fea000383ffff */
.L_x_6997:
        /* <DEDUP_REMOVED lines=12> */
.L_x_15007:


//--------------------- .text._ZN7cutlass13device_kernelIN5flash11enable_sm90INS1_16FlashAttnFwdSm90INS1_25CollectiveMainloopFwdSm90ILi2EN4cute5tupleIJNS5_1CILi1EEES8_S8_EEENS6_IJNS7_ILi64EEESA_SA_EEELi512ENS_6half_tEfNS_4arch4Sm90ELb1ELb0ELb0ELb0ELb0ELb0ELb0ELb0ELb0ELb1ELb1ELb0EEENS1_21CollectiveEpilogueFwdINS6_IJSA_NS7_ILi512EEESA_EEES9_SC_SE_Li256ELb0ELb1ELb1ELb0EEENS1_19SingleTileSchedulerILb0ELb1ELb1ELi64EEEEEEEEEvNT_6ParamsE --------------------------
	.section	.text._ZN7cutlass13device_kernelIN5flash11enable_sm90INS1_16FlashAttnFwdSm90INS1_25CollectiveMainloopFwdSm90ILi2EN4cute5tupleIJNS5_1CILi1EEES8_S8_EEENS6_IJNS7_ILi64EEESA_SA_EEELi512ENS_6half_tEfNS_4arch4Sm90ELb1ELb0ELb0ELb0ELb0ELb0ELb0ELb0ELb0ELb1ELb1ELb0EEENS1_21CollectiveEpilogueFwdINS6_IJSA_NS7_ILi512EEESA_EEES9_SC_SE_Li256ELb0ELb1ELb1ELb0EEENS1_19SingleTileSchedulerILb0ELb1ELb1ELi64EEEEEEEEEvNT_6ParamsE,"ax",@progbits
	.align	128
.text._ZN7cutlass13device_kernelIN5flash11enable_sm90INS1_16FlashAttnFwdSm90INS1_25CollectiveMainloopFwdSm90ILi2EN4cute5tupleIJNS5_1CILi1EEES8_S8_EEENS6_IJNS7_ILi64EEESA_SA_EEELi512ENS_6half_tEfNS_4arch4Sm90ELb1ELb0ELb0ELb0ELb0ELb0ELb0ELb0ELb0ELb1ELb1ELb0EEENS1_21CollectiveEpilogueFwdINS6_IJSA_NS7_ILi512EEESA_EEES9_SC_SE_Li256ELb0ELb1ELb1ELb0EEENS1_19SingleTileSchedulerILb0ELb1ELb1ELi64EEEEEEEEEvNT_6ParamsE:
        .type           _ZN7cutlass13device_kernelIN5flash11enable_sm90INS1_16FlashAttnFwdSm90INS1_25CollectiveMainloopFwdSm90ILi2EN4cute5tupleIJNS5_1CILi1EEES8_S8_EEENS6_IJNS7_ILi64EEESA_SA_EEELi512ENS_6half_tEfNS_4arch4Sm90ELb1ELb0ELb0ELb0ELb0ELb0ELb0ELb0ELb0ELb1ELb1ELb0EEENS1_21CollectiveEpilogueFwdINS6_IJSA_NS7_ILi512EEESA_EEES9_SC_SE_Li256ELb0ELb1ELb1ELb0EEENS1_19SingleTileSchedulerILb0ELb1ELb1ELi64EEEEEEEEEvNT_6ParamsE,@function
        .size           _ZN7cutlass13device_kernelIN5flash11enable_sm90INS1_16FlashAttnFwdSm90INS1_25CollectiveMainloopFwdSm90ILi2EN4cute5tupleIJNS5_1CILi1EEES8_S8_EEENS6_IJNS7_ILi64EEESA_SA_EEELi512ENS_6half_tEfNS_4arch4Sm90ELb1ELb0ELb0ELb0ELb0ELb0ELb0ELb0ELb0ELb1ELb1ELb0EEENS1_21CollectiveEpilogueFwdINS6_IJSA_NS7_ILi512EEESA_EEES9_SC_SE_Li256ELb0ELb1ELb1ELb0EEENS1_19SingleTileSchedulerILb0ELb1ELb1ELi64EEEEEEEEEvNT_6ParamsE,(.L_x_15008 - _ZN7cutlass13device_kernelIN5flash11enable_sm90INS1_16FlashAttnFwdSm90INS1_25CollectiveMainloopFwdSm90ILi2EN4cute5tupleIJNS5_1CILi1EEES8_S8_EEENS6_IJNS7_ILi64EEESA_SA_EEELi512ENS_6half_tEfNS_4arch4Sm90ELb1ELb0ELb0ELb0ELb0ELb0ELb0ELb0ELb0ELb1ELb1ELb0EEENS1_21CollectiveEpilogueFwdINS6_IJSA_NS7_ILi512EEESA_EEES9_SC_SE_Li256ELb0ELb1ELb1ELb0EEENS1_19SingleTileSchedulerILb0ELb1ELb1ELi64EEEEEEEEEvNT_6ParamsE)
        .other          _ZN7cutlass13device_kernelIN5flash11enable_sm90INS1_16FlashAttnFwdSm90INS1_25CollectiveMainloopFwdSm90ILi2EN4cute5tupleIJNS5_1CILi1EEES8_S8_EEENS6_IJNS7_ILi64EEESA_SA_EEELi512ENS_6half_tEfNS_4arch4Sm90ELb1ELb0ELb0ELb0ELb0ELb0ELb0ELb0ELb0ELb1ELb1ELb0EEENS1_21CollectiveEpilogueFwdINS6_IJSA_NS7_ILi512EEESA_EEES9_SC_SE_Li256ELb0ELb1ELb1ELb0EEENS1_19SingleTileSchedulerILb0ELb1ELb1ELi64EEEEEEEEEvNT_6ParamsE,@"STO_CUDA_ENTRY STV_DEFAULT"
_ZN7cutlass13device_kernelIN5flash11enable_sm90INS1_16FlashAttnFwdSm90INS1_25CollectiveMainloopFwdSm90ILi2EN4cute5tupleIJNS5_1CILi1EEES8_S8_EEENS6_IJNS7_ILi64EEESA_SA_EEELi512ENS_6half_tEfNS_4arch4Sm90ELb1ELb0ELb0ELb0ELb0ELb0ELb0ELb0ELb0ELb1ELb1ELb0EEENS1_21CollectiveEpilogueFwdINS6_IJSA_NS7_ILi512EEESA_EEES9_SC_SE_Li256ELb0ELb1ELb1ELb0EEENS1_19SingleTileSchedulerILb0ELb1ELb1ELi64EEEEEEEEEvNT_6ParamsE:
        /* <DEDUP_REMOVED lines=18> */
.L_x_6999:
[----:B------:R-:W-:Y:S05]  /*0120*/  BSYNC B0 ;  /* 0x0000000000007941 */ /* 0x000fea0003800000 */
.L_x_6998:
        /* <DEDUP_REMOVED lines=37> */
.L_x_7000:
        /* <DEDUP_REMOVED lines=22> */
.L_x_7001:
        /* <DEDUP_REMOVED lines=18> */
.L_x_7002:
        /* <DEDUP_REMOVED lines=22> */
.L_x_7003:
        /* <DEDUP_REMOVED lines=22> */
.L_x_7004:
        /* <DEDUP_REMOVED lines=8> */
.L_x_7007:
        /* <DEDUP_REMOVED lines=24> */
[----:B------:R-:W-:Y:S01]  /*0ac0*/  ULDC UR37, c[0x0][0x424] ;  /* 0x0001090000257ab9 */ /* 0x000fe20000000800 */
[----:B------:R-:W-:Y:S01]  /*0ad0*/  UISETP.NE.U32.AND UP0, UPT, UR4, URZ, UPT ;  /* 0x0000003f0400728c */ /* 0x000fe2000bf05070 */
[----:B------:R-:W0:Y:S01]  /*0ae0*/  S2UR UR7, SR_CTAID.X ;  /* 0x00000000000779c3 */ /* 0x000e220000002500 */
[----:B------:R-:W-:Y:S01]  /*0af0*/  ULDC UR10, c[0x0][0x2f0] ;  /* 0x0000bc00000a7ab9 */ /* 0x000fe20000000800 */
[----:B------:R-:W-:Y:S01]  /*0b00*/  VIADD R16, R2, 0xffffff80 ;  /* 0xffffff8002107836 */ /* 0x000fe20000000000 */
[----:B------:R-:W-:-:S04]  /*0b10*/  UISETP.NE.AND.EX UP0, UPT, UR5, URZ, UPT, UP0 ;  /* 0x0000003f0500728c */ /* 0x000fc8000bf05300 */
[----:B------:R-:W-:Y:S02]  /*0b20*/  USEL UR37, UR37, 0x1, UP0 ;  /* 0x0000000125257887 */ /* 0x000fe40008000000 */
[----:B------:R-:W-:Y:S02]  /*0b30*/  UISETP.NE.AND UP0, UPT, UR11, 0x1, UPT ;  /* 0x000000010b00788c */ /* 0x000fe4000bf05270 */
[----:B------:R-:W-:-:S04]  /*0b40*/  UIMAD UR4, UR37, UR10, 0x3f ;  /* 0x0000003f250474a4 */ /* 0x000fc8000f8e020a */
[----:B------:R-:W-:Y:S01]  /*0b50*/  PLOP3.LUT P0, PT, PT, PT, UP0, 0x80, 0x0 ;  /* 0x000000000000781c */ /* 0x000fe20003f0f008 */
[----:B------:R-:W-:-:S04]  /*0b60*/  USHF.R.S32.HI UR5, URZ, 0x1f, UR4 ;  /* 0x0000001f3f057899 */ /* 0x000fc80008011404 */
[----:B------:R-:W-:-:S04]  /*0b70*/  ULEA.HI UR5, UR5, UR4, URZ, 0x6 ;  /* 0x0000000405057291 */ /* 0x000fc8000f8f303f */
[----:B------:R-:W-:-:S04]  /*0b80*/  USHF.R.S32.HI UR6, URZ, 0x6, UR5 ;  /* 0x000000063f067899 */ /* 0x000fc80008011405 */
[----:B0-----:R-:W-:Y:S08]  /*0b90*/  @!P0 BRA `(.L_x_7009) ;  /* 0x0000002000408947 */ /* 0x001ff00003800000 */
[----:B------:R-:W-:Y:S01]  /*0ba0*/  ULDC UR4, c[0x0][0x448] ;  /* 0x0001120000047ab9 */ /* 0x000fe20000000800 */
[----:B------:R-:W-:Y:S01]  /*0bb0*/  ULEA UR7, UR7, 0x3f, 0x6 ;  /* 0x0000003f07077891 */ /* 0x000fe2000f8e303f */
[----:B------:R-:W-:Y:S01]  /*0bc0*/  PLOP3.LUT P0, PT, PT, PT, PT, 0x80, 0x0 ;  /* 0x000000000000781c */ /* 0x000fe20003f0f070 */
[----:B------:R-:W-:Y:S01]  /*0bd0*/  UISETP.NE.AND UP0, UPT, UR4, 0x1, UPT ;  /* 0x000000010400788c */ /* 0x000fe2000bf05270 */
[----:B------:R-:W-:Y:S01]  /*0be0*/  IMAD.MOV.U32 R3, RZ, RZ, RZ ;  /* 0x000000ffff037224 */ /* 0x000fe200078e00ff */
[----:B------:R-:W-:Y:S01]  /*0bf0*/  ULDC UR8, c[0x0][0x288] ;  /* 0x0000a20000087ab9 */ /* 0x000fe20000000800 */
[----:B------:R-:W-:Y:S01]  /*0c00*/  USHF.R.U32.HI UR11, URZ, 0x10, UR9 ;  /* 0x000000103f0b7899 */ /* 0x000fe20008011609 */
[----:B------:R-:W-:Y:S01]  /*0c10*/  IMAD.MOV.U32 R6, RZ, RZ, RZ ;  /* 0x000000ffff067224 */ /* 0x000fe200078e00ff */
[----:B------:R-:W-:Y:S01]  /*0c20*/  UIADD3 UR8, -UR8, 0x40, URZ ;  /* 0x0000004008087890 */ /* 0x000fe2000fffe13f */
[----:B------:R-:W-:Y:S01]  /*0c30*/  MOV R5, RZ ;  /* 0x000000ff00057202 */ /* 0x000fe20000000f00 */
[----:B------:R-:W-:Y:S01]  /*0c40*/  ULOP3.LUT UR9, UR9, 0xffff, URZ, 0xc0, !UPT ;  /* 0x0000ffff09097892 */ /* 0x000fe2000f8ec03f */
[----:B------:R-:W-:Y:S01]  /*0c50*/  CS2R R150, SRZ ;  /* 0x0000000000967805 */ /* 0x000fe2000001ff00 */
[----:B------:R-:W-:Y:S01]  /*0c60*/  UIMAD UR8, UR37, UR10, UR8 ;  /* 0x0000000a250872a4 */ /* 0x000fe2000f8e0208 */
[----:B------:R-:W-:Y:S01]  /*0c70*/  CS2R R148, SRZ ;  /* 0x0000000000947805 */ /* 0x000fe2000001ff00 */
[----:B------:R-:W-:Y:S01]  /*0c80*/  @UP0 ULDC UR4, c[0x0][0x44c] ;  /* 0x0001130000040ab9 */ /* 0x000fe20000000800 */
[----:B------:R-:W-:Y:S01]  /*0c90*/  @UP0 ULDC UR12, c[0x0][0x450] ;  /* 0x00011400000c0ab9 */ /* 0x000fe20000000800 */
[----:B------:R-:W-:Y:S01]  /*0ca0*/  UIMAD.WIDE.U32 UR4, UR7, UR4, URZ ;  /* 0x00000004070472a5 */ /* 0x000fe2000f8e003f */
[----:B------:R-:W-:-:S02]  /*0cb0*/  CS2R R146, SRZ ;  /* 0x0000000000927805 */ /* 0x000fc4000001ff00 */
[----:B------:R-:W-:Y:S02]  /*0cc0*/  CS2R R144, SRZ ;  /* 0x0000000000907805 */ /* 0x000fe4000001ff00 */
[----:B------:R-:W-:Y:S01]  /*0cd0*/  CS2R R142, SRZ ;  /* 0x00000000008e7805 */ /* 0x000fe2000001ff00 */
[----:B------:R-:W-:Y:S01]  /*0ce0*/  @UP0 USHF.R.U32.HI UR7, URZ, UR12, UR5 ;  /* 0x0000000c3f070299 */ /* 0x000fe20008011605 */
[----:B------:R-:W-:Y:S02]  /*0cf0*/  CS2R R140, SRZ ;  /* 0x00000000008c7805 */ /* 0x000fe4000001ff00 */
[----:B------:R-:W-:Y:S02]  /*0d00*/  CS2R R138, SRZ ;  /* 0x00000000008a7805 */ /* 0x000fe4000001ff00 */
[----:B------:R-:W-:Y:S01]  /*0d10*/  CS2R R136, SRZ ;  /* 0x0000000000887805 */ /* 0x000fe2000001ff00 */
[----:B------:R-:W-:Y:S01]  /*0d20*/  UIADD3 UR7, UR8, UR7, URZ ;  /* 0x0000000708077290 */ /* 0x000fe2000fffe03f */
[----:B------:R-:W-:-:S02]  /*0d30*/  CS2R R134, SRZ ;  /* 0x0000000000867805 */ /* 0x000fc4000001ff00 */
[----:B------:R-:W-:Y:S02]  /*0d40*/  CS2R R132, SRZ ;  /* 0x0000000000847805 */ /* 0x000fe4000001ff00 */
[----:B------:R-:W-:Y:S01]  /*0d50*/  CS2R R130, SRZ ;  /* 0x0000000000827805 */ /* 0x000fe2000001ff00 */
[----:B------:R-:W-:Y:S01]  /*0d60*/  USHF.R.S32.HI UR4, URZ, 0x1f, UR7 ;  /* 0x0000001f3f047899 */ /* 0x000fe20008011407 */
[----:B------:R-:W-:Y:S02]  /*0d70*/  CS2R R128, SRZ ;  /* 0x0000000000807805 */ /* 0x000fe4000001ff00 */
[----:B------:R-:W-:Y:S02]  /*0d80*/  CS2R R126, SRZ ;  /* 0x00000000007e7805 */ /* 0x000fe4000001ff00 */
[----:B------:R-:W-:Y:S01]  /*0d90*/  CS2R R124, SRZ ;  /* 0x00000000007c7805 */ /* 0x000fe2000001ff00 */
[----:B------:R-:W-:Y:S01]  /*0da0*/  ULEA.HI UR4, UR4, UR7, URZ, 0x6 ;  /* 0x0000000704047291 */ /* 0x000fe2000f8f303f */
[----:B------:R-:W-:-:S02]  /*0db0*/  CS2R R122, SRZ ;  /* 0x00000000007a7805 */ /* 0x000fc4000001ff00 */
[----:B------:R-:W-:Y:S02]  /*0dc0*/  CS2R R120, SRZ ;  /* 0x0000000000787805 */ /* 0x000fe4000001ff00 */
[----:B------:R-:W-:Y:S01]  /*0dd0*/  CS2R R118, SRZ ;  /* 0x0000000000767805 */ /* 0x000fe2000001ff00 */
[----:B------:R-:W-:Y:S01]  /*0de0*/  USHF.R.S32.HI UR4, URZ, 0x6, UR4 ;  /* 0x000000063f047899 */ /* 0x000fe20008011404 */
[----:B------:R-:W-:Y:S02]  /*0df0*/  CS2R R116, SRZ ;  /* 0x0000000000747805 */ /* 0x000fe4000001ff00 */
[----:B------:R-:W-:Y:S02]  /*0e00*/  CS2R R114, SRZ ;  /* 0x0000000000727805 */ /* 0x000fe4000001ff00 */
[----:B------:R-:W-:Y:S01]  /*0e10*/  CS2R R112, SRZ ;  /* 0x0000000000707805 */ /* 0x000fe2000001ff00 */
[----:B------:R-:W-:Y:S01]  /*0e20*/  UISETP.LT.AND UP0, UPT, UR6, UR4, UPT ;  /* 0x000000040600728c */ /* 0x000fe2000bf01270 */
[----:B------:R-:W-:-:S02]  /*0e30*/  CS2R R110, SRZ ;  /* 0x00000000006e7805 */ /* 0x000fc4000001ff00 */
[----:B------:R-:W-:Y:S02]  /*0e40*/  CS2R R108, SRZ ;  /* 0x00000000006c7805 */ /* 0x000fe4000001ff00 */
[----:B------:R-:W-:Y:S01]  /*0e50*/  CS2R R106, SRZ ;  /* 0x00000000006a7805 */ /* 0x000fe2000001ff00 */
[----:B------:R-:W-:Y:S01]  /*0e60*/  USEL UR6, UR6, UR4, UP0 ;  /* 0x0000000406067287 */ /* 0x000fe20008000000 */
[----:B------:R-:W-:Y:S01]  /*0e70*/  CS2R R104, SRZ ;  /* 0x0000000000687805 */ /* 0x000fe2000001ff00 */
[----:B------:R-:W-:Y:S01]  /*0e80*/  UISETP.NE.AND UP0, UPT, UR11, URZ, UPT ;  /* 0x0000003f0b00728c */ /* 0x000fe2000bf05270 */
[----:B------:R-:W-:Y:S01]  /*0e90*/  CS2R R102, SRZ ;  /* 0x0000000000667805 */ /* 0x000fe2000001ff00 */
[----:B------:R-:W-:Y:S01]  /*0ea0*/  UISETP.GE.AND UP1, UPT, UR6, 0x1, UPT ;  /* 0x000000010600788c */ /* 0x000fe2000bf26270 */
[----:B------:R-:W-:Y:S02]  /*0eb0*/  CS2R R100, SRZ ;  /* 0x0000000000647805 */ /* 0x000fe4000001ff00 */
[----:B------:R-:W-:-:S02]  /*0ec0*/  CS2R R98, SRZ ;  /* 0x0000000000627805 */ /* 0x000fc4000001ff00 */
[----:B------:R-:W-:Y:S02]  /*0ed0*/  CS2R R96, SRZ ;  /* 0x0000000000607805 */ /* 0x000fe4000001ff00 */
[----:B------:R-:W-:Y:S02]  /*0ee0*/  CS2R R94, SRZ ;  /* 0x00000000005e7805 */ /* 0x000fe4000001ff00 */
[----:B------:R-:W-:Y:S02]  /*0ef0*/  CS2R R92, SRZ ;  /* 0x00000000005c7805 */ /* 0x000fe4000001ff00 */
[----:B------:R-:W-:Y:S02]  /*0f00*/  PLOP3.LUT P1, PT, PT, PT, UP1, 0x80, 0x0 ;  /* 0x000000000000781c */ /* 0x000fe40003f2f018 */
[----:B------:R-:W-:Y:S02]  /*0f10*/  CS2R R90, SRZ ;  /* 0x00000000005a7805 */ /* 0x000fe4000001ff00 */
[----:B------:R-:W-:Y:S01]  /*0f20*/  CS2R R88, SRZ ;  /* 0x0000000000587805 */ /* 0x000fe2000001ff00 */
[----:B------:R-:W-:Y:S01]  /*0f30*/  @!UP0 ULDC UR11, c[0x0][0x9f0] ;  /* 0x00027c00000b8ab9 */ /* 0x000fe20000000800 */
        /* <DEDUP_REMOVED lines=30> */
[----:B------:R-:W-:Y:S01]  /*1120*/  MOV R8, UR4 ;  /* 0x0000000400087c02 */ /* 0x000fe20008000f00 */
[----:B------:R-:W-:Y:S01]  /*1130*/  ULOP3.LUT UR4, UR4, UR11, URZ, 0x3c, !UPT ;  /* 0x0000000b04047292 */ /* 0x000fe2000f8e3c3f */
[----:B------:R-:W0:Y:S01]  /*1140*/  I2F.RP R0, R7 ;  /* 0x0000000700007306 */ /* 0x000e220000209400 */
[----:B------:R-:W-:-:S04]  /*1150*/  IABS R4, R4 ;  /* 0x0000000400047213 */ /* 0x000fc80000000000 */
[----:B------:R-:W-:Y:S01]  /*1160*/  ISETP.LE.AND P3, PT, RZ, UR4, PT ;  /* 0x00000004ff007c0c */ /* 0x000fe2000bf63270 */
[----:B------:R-:W-:Y:S02]  /*1170*/  IMAD.MOV R4, RZ, RZ, -R4 ;  /* 0x000000ffff047224 */ /* 0x000fe400078e0a04 */
[----:B0-----:R-:W0:Y:S02]  /*1180*/  MUFU.RCP R0, R0 ;  /* 0x0000000000007308 */ /* 0x001e240000001000 */
        /* <DEDUP_REMOVED lines=17> */
[----:B------:R-:W-:-:S07]  /*12a0*/  @!P2 LOP3.LUT R3, RZ, UR11, RZ, 0x33, !PT ;  /* 0x0000000bff03ac12 */ /* 0x000fce000f8e33ff */
.L_x_7010:
        /* <DEDUP_REMOVED lines=30> */
[----:B0-----:R-:W-:Y:S01]  /*1490*/  ULEA UR5, UR8, UR7, 0x18 ;  /* 0x0000000708057291 */ /* 0x001fe2000f8ec03f */
[----:B------:R-:W-:Y:S01]  /*14a0*/  IADD3 R7, R6, -R7, RZ ;  /* 0x8000000706077210 */ /* 0x000fe20007ffe0ff */
[----:B------:R-:W-:Y:S02]  /*14b0*/  UIADD3 UR6, UR4, -UR6, URZ ;  /* 0x8000000604067290 */ /* 0x000fe4000fffe03f */
        /* <DEDUP_REMOVED lines=11> */
.L_x_7012:
[----:B------:R-:W-:-:S04]  /*1570*/  SHF.L.U32 R2, RZ, 0x1f, RZ ;  /* 0x0000001fff027819 */ /* 0x000fc800000006ff */
[----:B------:R-:W0:Y:S02]  /*1580*/  SYNCS.PHASECHK.TRANS64.TRYWAIT P1, [UR5+0x28c50], R2 ;  /* 0x028c5002ff0075a7 */ /* 0x000e240008020145 */
[----:B0-----:R-:W-:Y:S05]  /*1590*/  @!P1 BRA `(.L_x_7013) ;  /* 0x000000ec00149947 */ /* 0x001fea0003800000 */
.L_x_7155:
        /* <DEDUP_REMOVED lines=47> */
[----:B------:R-:W-:Y:S01]  /*1890*/  MOV R7, RZ ;  /* 0x000000ff00077202 */ /* 0x000fe20000000f00 */
[----:B------:R-:W-:-:S06]  /*18a0*/  UMOV UR4, URZ ;  /* 0x0000003f00047c82 */ /* 0x000fcc0008000000 */
.L_x_7019:
[----:B------:R-:W-:Y:S01]  /*18b0*/  BAR.SYNC.DEFER_BLOCKING 0xe, 0x100 ;  /* 0x0384000000007b1d */ /* 0x000fe20000010000 */
[----:B------:R-:W-:Y:S01]  /*18c0*/  IMAD.U32 R5, RZ, RZ, UR4 ;  /* 0x00000004ff057e24 */ /* 0x000fe2000f8e00ff */
[----:B------:R-:W-:Y:S01]  /*18d0*/  UIADD3 UR4, UR4, 0x1, URZ ;  /* 0x0000000104047890 */ /* 0x000fe2000fffe03f */
[C---:B------:R-:W-:Y:S01]  /*18e0*/  ISETP.GT.AND P3, PT, R3.reuse, R0, PT ;  /* 0x000000000300720c */ /* 0x040fe20003f64270 */
[----:B------:R-:W-:Y:S02]  /*18f0*/  VIADD R3, R3, 0xffffffff ;  /* 0xffffffff03037836 */ /* 0x000fe40000000000 */
[----:B01----:R-:W-:Y:S01]  /*1900*/  IMAD R2, R5, 0x40, R4 ;  /* 0x0000004005027824 */ /* 0x003fe200078e0204 */
        /* <DEDUP_REMOVED lines=137> */
.L_x_7015:
[----:B------:R-:W-:Y:S01]  /*21a0*/  ULEA UR7, UR4, UR5, 0x3 ;  /* 0x0000000504077291 */ /* 0x000fe2000f8e183f */
[----:B------:R-:W-:-:S08]  /*21b0*/  SHF.L.U32 R2, R7, 0x1f, RZ ;  /* 0x0000001f07027819 */ /* 0x000fd000000006ff */
[----:B------:R0:W1:Y:S01]  /*21c0*/  SYNCS.PHASECHK.TRANS64.TRYWAIT P1, [UR7+0x28c50], R2 ;  /* 0x028c5002ff0075a7 */ /* 0x0000620008020147 */
[----:B------:R-:W-:Y:S05]  /*21d0*/  @!P0 BRA `(.L_x_7016) ;  /* 0x0000000000048947 */ /* 0x000fea0003800000 */
[----:B------:R-:W-:Y:S01]  /*21e0*/  BPT.TRAP 0x1 ;  /* 0x000000040000795c */ /* 0x000fe20000300000 */
.L_x_7016:
[----:B-1----:R-:W-:Y:S05]  /*21f0*/  @P1 BRA `(.L_x_7017) ;  /* 0x0000000000081947 */ /* 0x002fea0003800000 */
[----:B------:R-:W1:Y:S02]  /*2200*/  SYNCS.PHASECHK.TRANS64.TRYWAIT P1, [UR7+0x28c50], R2 ;  /* 0x028c5002ff0075a7 */ /* 0x000e640008020147 */
[----:B-1----:R-:W-:Y:S05]  /*2210*/  @!P1 BRA `(.L_x_7018) ;  /* 0x000000e0000c9947 */ /* 0x002fea0003800000 */
.L_x_7017:
        /* <DEDUP_REMOVED lines=10> */
[----:B------:R-:W-:Y:S01]  /*22c0*/  @!P2 IADD3 R2, R2, 0x28c60, RZ ;  /* 0x00028c600202a810 */ /* 0x000fe20007ffe0ff */
[----:B------:R-:W-:-:S03]  /*22d0*/  UMOV UR23, 0x40000040 ;  /* 0x4000004000177882 */ /* 0x000fc60000000000 */
[----:B------:R-:W-:Y:S01]  /*22e0*/  @!P2 PRMT R2, RZ, 0x654, R2 ;  /* 0x00000654ff02a816 */ /* 0x000fe20000000002 */
        /* <DEDUP_REMOVED lines=17> */
.L_x_7014:
[----:B------:R-:W-:Y:S01]  /*2400*/  BAR.SYNC.DEFER_BLOCKING 0xe, 0x100 ;  /* 0x0384000000007b1d */ /* 0x000fe20000010000 */
[----:B------:R-:W-:Y:S01]  /*2410*/  VIADD R4, R4, UR4 ;  /* 0x0000000404047c36 */ /* 0x000fe20008000000 */
[----:B------:R-:W-:Y:S01]  /*2420*/  PLOP3.LUT P0, PT, PT, PT, PT, 0x8, 0x0 ;  /* 0x000000000000781c */ /* 0x000fe20003f0e170 */
[----:B------:R-:W-:Y:S02]  /*2430*/  IMAD.MOV.U32 R6, RZ, RZ, RZ ;  /* 0x000000ffff067224 */ /* 0x000fe400078e00ff */
[----:B------:R-:W-:Y:S01]  /*2440*/  IMAD.MOV.U32 R5, RZ, RZ, RZ ;  /* 0x000000ffff057224 */ /* 0x000fe200078e00ff */
[----:B------:R-:W-:-:S05]  /*2450*/  LEA R4, R4, UR5, 0x2 ;  /* 0x0000000504047c11 */ /* 0x000fca000f8e10ff */
        /* <DEDUP_REMOVED lines=132> */
.L_x_7009:
[----:B------:R-:W-:Y:S01]  /*2ca0*/  ULDC UR4, c[0x0][0x448] ;  /* 0x0001120000047ab9 */ /* 0x000fe20000000800 */
[----:B------:R-:W-:Y:S02]  /*2cb0*/  ULEA UR7, UR7, 0x3f, 0x6 ;  /* 0x0000003f07077891 */ /* 0x000fe4000f8e303f */
[----:B------:R-:W-:Y:S01]  /*2cc0*/  UISETP.NE.AND UP0, UPT, UR4, 0x1, UPT ;  /* 0x000000010400788c */ /* 0x000fe2000bf05270 */
[----:B------:R-:W-:Y:S01]  /*2cd0*/  ULDC UR8, c[0x0][0x288] ;  /* 0x0000a20000087ab9 */ /* 0x000fe20000000800 */
[----:B------:R-:W-:Y:S02]  /*2ce0*/  ULOP3.LUT UR40, UR9, 0xffff, URZ, 0xc0, !UPT ;  /* 0x0000ffff09287892 */ /* 0x000fe4000f8ec03f */
[----:B------:R-:W-:-:S04]  /*2cf0*/  UIADD3 UR8, -UR8, 0x40, URZ ;  /* 0x0000004008087890 */ /* 0x000fc8000fffe13f */
[----:B------:R-:W-:-:S03]  /*2d00*/  UIMAD UR8, UR37, UR10, UR8 ;  /* 0x0000000a250872a4 */ /* 0x000fc6000f8e0208 */
[----:B------:R-:W-:Y:S01]  /*2d10*/  @UP0 ULDC UR4, c[0x0][0x44c] ;  /* 0x0001130000040ab9 */ /* 0x000fe20000000800 */
[----:B------:R-:W-:Y:S01]  /*2d20*/  @UP0 ULDC UR11, c[0x0][0x450] ;  /* 0x00011400000b0ab9 */ /* 0x000fe20000000800 */
[----:B------:R-:W-:-:S04]  /*2d30*/  UIMAD.WIDE.U32 UR4, UR7, UR4, URZ ;  /* 0x00000004070472a5 */ /* 0x000fc8000f8e003f */
[----:B------:R-:W-:Y:S02]  /*2d40*/  @UP0 USHF.R.U32.HI UR7, URZ, UR11, UR5 ;  /* 0x0000000b3f070299 */ /* 0x000fe40008011605 */
[----:B------:R-:W-:Y:S02]  /*2d50*/  USHF.R.U32.HI UR11, URZ, 0x10, UR9 ;  /* 0x000000103f0b7899 */ /* 0x000fe40008011609 */
[----:B------:R-:W-:Y:S02]  /*2d60*/  UIADD3 UR7, UR8, UR7, URZ ;  /* 0x0000000708077290 */ /* 0x000fe4000fffe03f */
[----:B------:R-:W-:Y:S02]  /*2d70*/  UISETP.NE.AND UP1, UPT, UR11, URZ, UPT ;  /* 0x0000003f0b00728c */ /* 0x000fe4000bf25270 */
[----:B------:R-:W-:-:S04]  /*2d80*/  USHF.R.S32.HI UR4, URZ, 0x1f, UR7 ;  /* 0x0000001f3f047899 */ /* 0x000fc80008011407 */
[----:B------:R-:W-:-:S04]  /*2d90*/  ULEA.HI UR4, UR4, UR7, URZ, 0x6 ;  /* 0x0000000704047291 */ /* 0x000fc8000f8f303f */
[----:B------:R-:W-:Y:S01]  /*2da0*/  USHF.R.S32.HI UR4, URZ, 0x6, UR4 ;  /* 0x000000063f047899 */ /* 0x000fe20008011404 */
[----:B------:R-:W-:-:S03]  /*2db0*/  @!UP1 ULDC UR11, c[0x0][0x9f0] ;  /* 0x00027c00000b9ab9 */ /* 0x000fc60000000800 */
[----:B------:R-:W-:-:S04]  /*2dc0*/  UISETP.LT.AND UP0, UPT, UR6, UR4, UPT ;  /* 0x000000040600728c */ /* 0x000fc8000bf01270 */
[----:B------:R-:W-:-:S03]  /*2dd0*/  USEL UR10, UR6, UR4, UP0 ;  /* 0x00000004060a7287 */ /* 0x000fc60008000000 */
[----:B------:R-:W-:Y:S01]  /*2de0*/  UMOV UR4, URZ ;  /* 0x0000003f00047c82 */ /* 0x000fe20008000000 */
[----:B------:R-:W-:-:S06]  /*2df0*/  UISETP.GE.AND UP0, UPT, UR10, 0x1, UPT ;  /* 0x000000010a00788c */ /* 0x000fcc000bf06270 */
        /* <DEDUP_REMOVED lines=15> */
[----:B0-----:R-:W-:Y:S01]  /*2ef0*/  IADD3 R2, R0, 0xffffffe, RZ ;  /* 0x0ffffffe00027810 */ /* 0x001fe20007ffe0ff */
[----:B------:R-:W-:-:S05]  /*2f00*/  IMAD.MOV R0, RZ, RZ, -R5 ;  /* 0x000000ffff007224 */ /* 0x000fca00078e0a05 */
        /* <DEDUP_REMOVED lines=18> */
.L_x_7020:
[----:B------:R-:W-:Y:S01]  /*3030*/  UIMAD UR40, UR40, UR4, URZ ;  /* 0x00000004282872a4 */ /* 0x000fe2000f8e023f */
[----:B------:R-:W-:Y:S01]  /*3040*/  IMAD.U32 R0, RZ, RZ, UR10 ;  /* 0x0000000aff007e24 */ /* 0x000fe2000f8e00ff */
[----:B------:R-:W-:Y:S01]  /*3050*/  MOV R3, UR4 ;  /* 0x0000000400037c02 */ /* 0x000fe20008000f00 */
[----:B------:R-:W-:Y:S01]  /*3060*/  IMAD.MOV.U32 R6, RZ, RZ, RZ ;  /* 0x000000ffff067224 */ /* 0x000fe200078e00ff */
[----:B------:R-:W-:Y:S01]  /*3070*/  PLOP3.LUT P0, PT, PT, PT, PT, 0x80, 0x0 ;  /* 0x000000000000781c */ /* 0x000fe20003f0f070 */
[----:B------:R-:W-:Y:S01]  /*3080*/  IMAD.MOV.U32 R5, RZ, RZ, RZ ;  /* 0x000000ffff057224 */ /* 0x000fe200078e00ff */
[----:B------:R-:W-:Y:S02]  /*3090*/  VIADDMNMX R0, R3, UR40, R0, PT ;  /* 0x0000002803007c46 */ /* 0x000fe4000b800100 */
[----:B------:R-:W-:Y:S02]  /*30a0*/  CS2R R150, SRZ ;  /* 0x0000000000967805 */ /* 0x000fe4000001ff00 */
        /* <DEDUP_REMOVED lines=103> */
.L_x_7021:
        /* <DEDUP_REMOVED lines=11> */
.L_x_7156:
[----:B------:R-:W-:Y:S01]  /*37d0*/  ULOP3.LUT UR4, UR42, 0x1, URZ, 0xfc, !UPT ;  /* 0x000000012a047892 */ /* 0x000fe2000f8efc3f */
[----:B0-----:R-:W-:Y:S01]  /*37e0*/  LEA.HI R6, R0, R5, RZ, 0x3 ;  /* 0x0000000500067211 */ /* 0x001fe200078f18ff */
[----:B------:R-:W-:Y:S01]  /*37f0*/  IMAD.IADD R2, R23, 0x1, -R2 ;  /* 0x0000000117027824 */ /* 0x000fe200078e0a02 */
[----:B------:R-:W-:Y:S02]  /*3800*/  LOP3.LUT R0, R3, 0x7ffffffc, RZ, 0xc0, !PT ;  /* 0x7ffffffc03007812 */ /* 0x000fe400078ec0ff */
[----:B------:R-:W-:Y:S01]  /*3810*/  LOP3.LUT R6, R6, 0xfffffff8, RZ, 0xc0, !PT ;  /* 0xfffffff806067812 */ /* 0x000fe200078ec0ff */
[----:B------:R-:W-:Y:S01]  /*3820*/  IMAD.U32 R3, RZ, RZ, UR4 ;  /* 0x00000004ff037e24 */ /* 0x000fe2000f8e00ff */
[-C--:B------:R-:W-:Y:S02]  /*3830*/  IADD3 R0, -R0, R17.reuse, RZ ;  /* 0x0000001100007210 */ /* 0x080fe40007ffe1ff */
[----:B------:R-:W-:Y:S01]  /*3840*/  LEA.HI R4, R4, R17, RZ, 0x5 ;  /* 0x0000001104047211 */ /* 0x000fe200078f28ff */
[----:B------:R-:W-:Y:S01]  /*3850*/  IMAD.IADD R6, R5, 0x1, -R6 ;  /* 0x0000000105067824 */ /* 0x000fe200078e0a06 */
[----:B------:R-:W-:Y:S01]  /*3860*/  ISETP.NE.AND P0, PT, R3, 0x3, PT ;  /* 0x000000030300780c */ /* 0x000fe20003f05270 */
[----:B------:R-:W-:Y:S01]  /*3870*/  IMAD.SHL.U32 R11, R0, 0x2, RZ ;  /* 0x00000002000b7824 */ /* 0x000fe200078e00ff */
[----:B------:R-:W-:-:S03]  /*3880*/  SHF.R.S32.HI R3, RZ, 0x5, R4 ;  /* 0x00000005ff037819 */ /* 0x000fc60000011404 */
[----:B------:R-:W-:Y:S02]  /*3890*/  IMAD R4, R2, 0x100, R11 ;  /* 0x0000010002047824 */ /* 0x000fe400078e020b */
[----:B------:R-:W-:-:S06]  /*38a0*/  IMAD R3, R3, 0x10, R6 ;  /* 0x0000001003037824 */ /* 0x000fcc00078e0206 */
[----:B------:R-:W-:Y:S05]  /*38b0*/  @!P0 BRA `(.L_x_7023) ;  /* 0x0000000000048947 */ /* 0x000fea0003800000 */
[----:B------:R-:W-:Y:S01]  /*38c0*/  BPT.TRAP 0x1 ;  /* 0x000000040000795c */ /* 0x000fe20000300000 */
.L_x_7023:
[----:B------:R0:W1:Y:S01]  /*38d0*/  SYNCS.PHASECHK.TRANS64.TRYWAIT P2, [UR39+0x28c30], R13 ;  /* 0x028c300dff0075a7 */ /* 0x0000620008040167 */
[----:B------:R-:W-:Y:S05]  /*38e0*/  @!P0 BRA `(.L_x_7024) ;  /* 0x0000000000048947 */ /* 0x000fea0003800000 */
[----:B------:R-:W-:Y:S01]  /*38f0*/  BPT.TRAP 0x1 ;  /* 0x000000040000795c */ /* 0x000fe20000300000 */
.L_x_7024:
[----:B------:R-:W2:Y:S02]  /*3900*/  S2R R0, SR_TID.X ;  /* 0x0000000000007919 */ /* 0x000ea40000002100 */
[----:B--2---:R-:W-:-:S04]  /*3910*/  LOP3.LUT R0, R0, 0x7f, RZ, 0xc0, !PT ;  /* 0x0000007f00007812 */ /* 0x004fc800078ec0ff */
[----:B------:R-:W-:Y:S01]  /*3920*/  ISETP.NE.AND P1, PT, R0, RZ, PT ;  /* 0x000000ff0000720c */ /* 0x000fe20003f25270 */
[----:B-1----:R-:W-:-:S12]  /*3930*/  @P2 BRA `(.L_x_7025) ;  /* 0x0000000000082947 */ /* 0x002fd80003800000 */
[----:B------:R-:W1:Y:S02]  /*3940*/  SYNCS.PHASECHK.TRANS64.TRYWAIT P2, [UR39+0x28c30], R13 ;  /* 0x028c300dff0075a7 */ /* 0x000e640008040167 */
[----:B-1----:R-:W-:Y:S05]  /*3950*/  @!P2 BRA `(.L_x_7026) ;  /* 0x000000c8006ca947 */ /* 0x002fea0003800000 */
.L_x_7025:
[----:B------:R-:W-:Y:S05]  /*3960*/  WARPSYNC.ALL ;  /* 0x0000000000007948 */ /* 0x000fea0003800000 */
[----:B------:R-:W-:Y:S01]  /*3970*/  UIADD3 UR4, UR39, 0x20400, URZ ;  /* 0x0002040027047890 */ /* 0x000fe2000fffe03f */
[----:B------:R-:W-:Y:S01]  /*3980*/  WARPGROUP.ARRIVE ;  /* 0x00000000000079c5 */ /* 0x000fe20000000000 */
[----:B------:R-:W-:-:S05]  /*3990*/  UIADD3 UR5, UR39, 0x22400, URZ ;  /* 0x0002240027057890 */ /* 0x000fca000fffe03f */
[----:B------:R-:W2:Y:S01]  /*39a0*/  S2R R2, SR_CTAID.X ;  /* 0x0000000000027919 */ /* 0x000ea20000002500 */
[----:B------:R-:W-:Y:S01]  /*39b0*/  USHF.R.U32.HI UR4, URZ, 0x4, UR4 ;  /* 0x000000043f047899 */ /* 0x000fe20008011604 */
[----:B-1----:R-:W-:Y:S01]  /*39c0*/  LEA.HI R0, R19, R16, RZ, 0x2 ;  /* 0x0000001013007211 */ /* 0x002fe200078f10ff */
[----:B------:R-:W-:Y:S01]  /*39d0*/  USHF.R.U32.HI UR5, URZ, 0x4, UR5 ;  /* 0x000000043f057899 */ /* 0x000fe20008011605 */
[----:B------:R-:W-:Y:S01]  /*39e0*/  MOV R14, UR39 ;  /* 0x00000027000e7c02 */ /* 0x000fe20008000f00 */
[----:B------:R-:W-:Y:S01]  /*39f0*/  ULOP3.LUT UR4, UR4, 0x3fff, URZ, 0xc0, !UPT ;  /* 0x00003fff04047892 */ /* 0x000fe2000f8ec03f */
[----:B------:R-:W-:Y:S01]  /*3a00*/  LOP3.LUT R5, R0, 0xfffffffc, RZ, 0xc0, !PT ;  /* 0xfffffffc00057812 */ /* 0x000fe200078ec0ff */
[----:B------:R-:W-:Y:S02]  /*3a10*/  ULOP3.LUT UR5, UR5, 0x3fff, URZ, 0xc0, !UPT ;  /* 0x00003fff05057892 */ /* 0x000fe4000f8ec03f */
[----:B------:R-:W-:Y:S01]  /*3a20*/  ULOP3.LUT UR4, UR4, 0x10000, URZ, 0xfc, !UPT ;  /* 0x0001000004047892 */ /* 0x000fe2000f8efc3f */
[----:B------:R-:W-:Y:S01]  /*3a30*/  IADD3 R5, R16, -R5, RZ ;  /* 0x8000000510057210 */ /* 0x000fe20007ffe0ff */
[----:B------:R-:W-:Y:S01]  /*3a40*/  ULOP3.LUT UR24, UR5, 0x10000, URZ, 0xfc, !UPT ;  /* 0x0001000005187892 */ /* 0x000fe2000f8efc3f */
[----:B------:R-:W-:Y:S01]  /*3a50*/  UMOV UR9, 0x40000040 ;  /* 0x4000004000097882 */ /* 0x000fe20000000000 */
[----:B------:R-:W-:Y:S01]  /*3a60*/  UMOV UR11, 0x40000040 ;  /* 0x40000040000b7882 */ /* 0x000fe20000000000 */
[----:B------:R-:W-:Y:S01]  /*3a70*/  UIADD3 UR12, UR4, 0x2, URZ ;  /* 0x00000002040c7890 */ /* 0x000fe2000fffe03f */
[----:B------:R-:W-:Y:S01]  /*3a80*/  LEA.HI R0, R5, R5, RZ, 0x1 ;  /* 0x0000000505007211 */ /* 0x000fe200078f08ff */
[----:B------:R-:W-:-:S02]  /*3a90*/  UMOV UR8, UR4 ;  /* 0x0000000400087c82 */ /* 0x000fc40008000000 */
[----:B------:R-:W-:Y:S01]  /*3aa0*/  UMOV UR10, UR24 ;  /* 0x00000018000a7c82 */ /* 0x000fe20008000000 */
[----:B------:R-:W-:Y:S01]  /*3ab0*/  UIADD3 UR14, UR24, 0x2, URZ ;  /* 0x00000002180e7890 */ /* 0x000fe2000fffe03f */
        /* <DEDUP_REMOVED lines=11> */
[----:B--2---:R-:W-:Y:S01]  /*3b70*/  IMAD R5, R2, 0x40, R3 ;  /* 0x0000004002057824 */ /* 0x004fe200078e0203 */
[----:B------:R-:W-:Y:S01]  /*3b80*/  UMOV UR21, 0x40000040 ;  /* 0x4000004000157882 */ /* 0x000fe20000000000 */
[----:B------:R-:W-:Y:S01]  /*3b90*/  UMOV UR23, 0x40000040 ;  /* 0x4000004000177882 */ /* 0x000fe20000000000 */
[----:B------:R-:W-:Y:S01]  /*3ba0*/  ULDC UR4, c[0x0][0x448] ;  /* 0x0001120000047ab9 */ /* 0x000fe20000000800 */
[----:B------:R-:W-:Y:S01]  /*3bb0*/  IMAD R12, R0, 0x8, R5 ;  /* 0x00000008000c7824 */ /* 0x000fe200078e0205 */
[----:B------:R-:W-:Y:S01]  /*3bc0*/  UISETP.NE.AND UP0, UPT, UR4, 0x1, UPT ;  /* 0x000000010400788c */ /* 0x000fe2000bf05270 */
[----:B------:R-:W-:-:S02]  /*3bd0*/  ULDC UR10, c[0x0][0x2f0] ;  /* 0x0000bc00000a7ab9 */ /* 0x000fc40000000800 */
[----:B------:R-:W-:Y:S01]  /*3be0*/  IMAD.MOV.U32 R0, RZ, RZ, R12 ;  /* 0x000000ffff007224 */ /* 0x000fe200078e000c */
[----:B------:R-:W-:Y:S01]  /*3bf0*/  ULDC UR6, c[0x0][0x288] ;  /* 0x0000a20000067ab9 */ /* 0x000fe20000000800 */
[----:B------:R-:W-:Y:S01]  /*3c00*/  ULDC UR7, c[0x0][0x988] ;  /* 0x0002620000077ab9 */ /* 0x000fe20000000800 */
[----:B------:R-:W-:Y:S02]  /*3c10*/  PLOP3.LUT P2, PT, PT, PT, UP0, 0x80, 0x0 ;  /* 0x000000000000781c */ /* 0x000fe40003f4f008 */
[----:B------:R-:W-:-:S03]  /*3c20*/  MOV R8, UR6 ;  /* 0x0000000600087c02 */ /* 0x000fc60008000f00 */
[----:B------:R-:W-:-:S08]  /*3c30*/  @UP0 ULDC UR4, c[0x0][0x44c] ;  /* 0x0001130000040ab9 */ /* 0x000fd00000000800 */
[----:B------:R-:W-:Y:S01]  /*3c40*/  @P2 IMAD.HI.U32 R2, R12, UR4, RZ ;  /* 0x000000040c022c27 */ /* 0x000fe2000f8e00ff */
[----:B------:R-:W-:-:S04]  /*3c50*/  @UP0 ULDC UR4, c[0x0][0x450] ;  /* 0x0001140000040ab9 */ /* 0x000fc80000000800 */
[----:B------:R-:W-:Y:S01]  /*3c60*/  @P2 SHF.R.U32.HI R0, RZ, UR4, R2 ;  /* 0x00000004ff002c19 */ /* 0x000fe20008011602 */
[----:B------:R-:W-:Y:S02]  /*3c70*/  UMOV UR4, 0xffffffc0 ;  /* 0xffffffc000047882 */ /* 0x000fe40000000000 */
[----:B------:R-:W-:Y:S02]  /*3c80*/  UIMAD UR4, UR41, UR4, 0x40 ;  /* 0x00000040290474a4 */ /* 0x000fe4000f8e0204 */
[----:B------:R-:W1:Y:S02]  /*3c90*/  SHFL.IDX PT, R6, R0, 0x1, 0x1c1f ;  /* 0x003c1f0000067f89 */ /* 0x000e6400000e0000 */
[----:B------:R-:W-:Y:S02]  /*3ca0*/  UIADD3 UR5, UR4, 0x1, URZ ;  /* 0x0000000104057890 */ /* 0x000fe4000fffe03f */
[----:B------:R-:W-:Y:S01]  /*3cb0*/  UIMAD UR4, UR37, UR10, UR4 ;  /* 0x0000000a250472a4 */ /* 0x000fe2000f8e0204 */
[----:B------:R-:W2:Y:S01]  /*3cc0*/  SHFL.IDX PT, R0, R0, RZ, 0x1c1f ;  /* 0x001c1fff00007589 */ /* 0x000ea200000e0000 */
[----:B------:R-:W-:-:S04]  /*3cd0*/  UIMAD UR5, UR37, UR10, UR5 ;  /* 0x0000000a250572a4 */ /* 0x000fc8000f8e0205 */
[----:B------:R-:W-:Y:S02]  /*3ce0*/  IADD3 R2, -R11, UR4, RZ ;  /* 0x000000040b027c10 */ /* 0x000fe4000fffe1ff */
[----:B------:R-:W-:-:S04]  /*3cf0*/  IADD3 R5, -R8, UR5, -R11 ;  /* 0x0000000508057c10 */ /* 0x000fc8000fffe90b */
[----:B-1----:R-:W-:-:S04]  /*3d00*/  VIADDMNMX R6, R6, R5, R2, PT ;  /* 0x0000000506067246 */ /* 0x002fc80003800102 */
[C---:B------:R-:W-:Y:S01]  /*3d10*/  ISETP.GT.AND P3, PT, R6.reuse, RZ, PT ;  /* 0x000000ff0600720c */ /* 0x040fe20003f64270 */
[----:B------:R-:W-:Y:S02]  /*3d20*/  WARPGROUP.DEPBAR.LE gsb0, 0x0 ;  /* 0x00008000000079c5 */ /* 0x000fe40000010000 */
[----:B------:R-:W-:Y:S01]  /*3d30*/  WARPGROUP.ARRIVE ;  /* 0x00000000000079c5 */ /* 0x000fe20000000000 */
[C---:B------:R-:W-:Y:S02]  /*3d40*/  ISETP.GT.AND P4, PT, R6.reuse, 0x1, PT ;  /* 0x000000010600780c */ /* 0x040fe40003f84270 */
[----:B------:R-:W-:Y:S02]  /*3d50*/  ISETP.GT.AND P5, PT, R6, 0x8, PT ;  /* 0x000000080600780c */ /* 0x000fe40003fa4270 */
[----:B--2---:R-:W-:Y:S01]  /*3d60*/  VIADDMNMX R5, R0, R5, R2, PT ;  /* 0x0000000500057246 */ /* 0x004fe20003800102 */
[----:B------:R-:W-:Y:S03]  /*3d70*/  HGMMA.64x64x16.F32 R24, gdesc[UR12], R24, gsb0 ;  /* 0x00e000000c1879f0 */ /* 0x000fe60008000818 */
[----:B------:R-:W-:-:S02]  /*3d80*/  WARPGROUP.DEPBAR.LE gsb0, 0x0 ;  /* 0x00008000000079c5 */ /* 0x000fc40000010000 */
        /* <DEDUP_REMOVED lines=48> */
[----:B------:R-:W-:Y:S02]  /*4090*/  FMNMX.FTZ R6, R54, R7, !PT ;  /* 0x0000000736067209 */ /* 0x000fe40007810000 */
[----:B------:R-:W-:Y:S02]  /*40a0*/  ISETP.GT.AND P3, PT, R5, RZ, PT ;  /* 0x000000ff0500720c */ /* 0x000fe40003f64270 */
[----:B------:R-:W-:Y:S02]  /*40b0*/  FMNMX.FTZ R6, R55, R6, !PT ;  /* 0x0000000637067209 */ /* 0x000fe40007810000 */
[----:B------:R-:W-:-:S02]  /*40c0*/  ISETP.GT.AND P4, PT, R5, 0x1, PT ;  /* 0x000000010500780c */ /* 0x000fc40003f84270 */
[----:B------:R-:W-:Y:S01]  /*40d0*/  ISETP.GT.AND P5, PT, R5, 0x8, PT ;  /* 0x000000080500780c */ /* 0x000fe20003fa4270 */
[----:B------:R-:W1:Y:S01]  /*40e0*/  SHFL.BFLY PT, R7, R6, 0x2, 0x1f ;  /* 0x0c401f0006077f89 */ /* 0x000e6200000e0000 */
[----:B------:R-:W-:Y:S02]  /*40f0*/  FSEL R24, R24, -INF , P3 ;  /* 0xff80000018187808 */ /* 0x000fe40001800000 */
[----:B------:R-:W-:Y:S02]  /*4100*/  FSEL R25, R25, -INF , P4 ;  /* 0xff80000019197808 */ /* 0x000fe40002000000 */
[C---:B------:R-:W-:Y:S02]  /*4110*/  ISETP.GT.AND P3, PT, R5.reuse, 0x9, PT ;  /* 0x000000090500780c */ /* 0x040fe40003f64270 */
[----:B------:R-:W-:Y:S02]  /*4120*/  FSEL R28, R28, -INF , P5 ;  /* 0xff8000001c1c7808 */ /* 0x000fe40002800000 */
[----:B------:R-:W-:-:S02]  /*4130*/  ISETP.GT.AND P4, PT, R5, 0x10, PT ;  /* 0x000000100500780c */ /* 0x000fc40003f84270 */
[----:B------:R-:W-:Y:S02]  /*4140*/  FSEL R29, R29, -INF , P3 ;  /* 0xff8000001d1d7808 */ /* 0x000fe40001800000 */
[C---:B------:R-:W-:Y:S02]  /*4150*/  ISETP.GT.AND P3, PT, R5.reuse, 0x11, PT ;  /* 0x000000110500780c */ /* 0x040fe40003f64270 */
[----:B------:R-:W-:Y:S02]  /*4160*/  FSEL R32, R32, -INF , P4 ;  /* 0xff80000020207808 */ /* 0x000fe40002000000 */
[----:B------:R-:W-:Y:S02]  /*4170*/  ISETP.GT.AND P4, PT, R5, 0x18, PT ;  /* 0x000000180500780c */ /* 0x000fe40003f84270 */
[----:B------:R-:W-:Y:S02]  /*4180*/  FSEL R33, R33, -INF , P3 ;  /* 0xff80000021217808 */ /* 0x000fe40001800000 */
[----:B------:R-:W-:-:S02]  /*4190*/  ISETP.GT.AND P3, PT, R5, 0x19, PT ;  /* 0x000000190500780c */ /* 0x000fc40003f64270 */
[----:B------:R-:W-:Y:S02]  /*41a0*/  FSEL R36, R36, -INF , P4 ;  /* 0xff80000024247808 */ /* 0x000fe40002000000 */
[----:B-1----:R-:W-:Y:S02]  /*41b0*/  FMNMX.FTZ R2, R6, R7, !PT ;  /* 0x0000000706027209 */ /* 0x002fe40007810000 */
[----:B------:R-:W-:Y:S02]  /*41c0*/  FMNMX.FTZ R7, R24, R25, !PT ;  /* 0x0000001918077209 */ /* 0x000fe40007810000 */
[----:B------:R-:W-:Y:S01]  /*41d0*/  ISETP.GT.AND P4, PT, R5, 0x20, PT ;  /* 0x000000200500780c */ /* 0x000fe20003f84270 */
[----:B------:R-:W1:Y:S01]  /*41e0*/  SHFL.BFLY PT, R9, R2, 0x1, 0x1f ;  /* 0x0c201f0002097f89 */ /* 0x000e6200000e0000 */
[----:B------:R-:W-:Y:S02]  /*41f0*/  FMNMX.FTZ R0, R28, R7, !PT ;  /* 0x000000071c007209 */ /* 0x000fe40007810000 */
[----:B------:R-:W-:-:S02]  /*4200*/  FSEL R37, R37, -INF , P3 ;  /* 0xff80000025257808 */ /* 0x000fc40001800000 */
[----:B------:R-:W-:Y:S02]  /*4210*/  FMNMX.FTZ R7, R29, R0, !PT ;  /* 0x000000001d077209 */ /* 0x000fe40007810000 */
[----:B------:R-:W-:Y:S02]  /*4220*/  ISETP.GT.AND P5, PT, R5, 0x21, PT ;  /* 0x000000210500780c */ /* 0x000fe40003fa4270 */
[----:B------:R-:W-:Y:S02]  /*4230*/  FMNMX.FTZ R0, R32, R7, !PT ;  /* 0x0000000720007209 */ /* 0x000fe40007810000 */
[----:B------:R-:W-:Y:S02]  /*4240*/  FSEL R40, R40, -INF , P4 ;  /* 0xff80000028287808 */ /* 0x000fe40002000000 */
[----:B------:R-:W-:Y:S02]  /*4250*/  FMNMX.FTZ R7, R33, R0, !PT ;  /* 0x0000000021077209 */ /* 0x000fe40007810000 */
[----:B------:R-:W-:-:S02]  /*4260*/  ISETP.GT.AND P4, PT, R5, 0x28, PT ;  /* 0x000000280500780c */ /* 0x000fc40003f84270 */
[----:B------:R-:W-:Y:S02]  /*4270*/  FMNMX.FTZ R0, R36, R7, !PT ;  /* 0x0000000724007209 */ /* 0x000fe40007810000 */
[----:B------:R-:W-:Y:S02]  /*4280*/  FSEL R41, R41, -INF , P5 ;  /* 0xff80000029297808 */ /* 0x000fe40002800000 */
[----:B------:R-:W-:Y:S02]  /*4290*/  FMNMX.FTZ R7, R37, R0, !PT ;  /* 0x0000000025077209 */ /* 0x000fe40007810000 */
[----:B------:R-:W-:Y:S02]  /*42a0*/  ISETP.GT.AND P3, PT, R5, 0x29, PT ;  /* 0x000000290500780c */ /* 0x000fe40003f64270 */
[----:B------:R-:W-:Y:S02]  /*42b0*/  FMNMX.FTZ R0, R40, R7, !PT ;  /* 0x0000000728007209 */ /* 0x000fe40007810000 */
        /* <DEDUP_REMOVED lines=16> */
[----:B-1----:R-:W-:Y:S02]  /*43c0*/  FMNMX.FTZ R2, R2, R9, !PT ;  /* 0x0000000902027209 */ /* 0x002fe40007810000 */
[----:B------:R-:W-:Y:S02]  /*43d0*/  FMNMX.FTZ R0, R53, R0, !PT ;  /* 0x0000000035007209 */ /* 0x000fe40007810000 */
[C---:B------:R-:W-:Y:S01]  /*43e0*/  FSETP.NEU.FTZ.AND P5, PT, R2.reuse, -INF , PT ;  /* 0xff8000000200780b */ /* 0x040fe20003fbd000 */
[----:B------:R-:W-:-:S02]  /*43f0*/  FMUL.FTZ R6, R2, UR7 ;  /* 0x0000000702067c20 */ /* 0x000fc40008410000 */
[----:B------:R-:W1:Y:S03]  /*4400*/  SHFL.BFLY PT, R5, R0, 0x2, 0x1f ;  /* 0x0c401f0000057f89 */ /* 0x000e6600000e0000 */
[----:B------:R-:W-:-:S05]  /*4410*/  FSEL R6, R6, RZ, P5 ;  /* 0x000000ff06067208 */ /* 0x000fca0002800000 */
        /* <DEDUP_REMOVED lines=16> */
[----:B-1----:R-:W-:Y:S01]  /*4520*/  FMNMX.FTZ R5, R0, R5, !PT ;  /* 0x0000000500057209 */ /* 0x002fe20007810000 */
[----:B------:R-:W-:Y:S04]  /*4530*/  MUFU.EX2 R26, R26 ;  /* 0x0000001a001a7308 */ /* 0x000fe80000000800 */
[----:B------:R-:W1:Y:S04]  /*4540*/  SHFL.BFLY PT, R0, R5, 0x1, 0x1f ;  /* 0x0c201f0005007f89 */ /* 0x000e6800000e0000 */
[----:B------:R-:W-:Y:S08]  /*4550*/  MUFU.EX2 R17, R6 ;  /* 0x0000000600117308 */ /* 0x000ff00000000800 */
[----:B------:R-:W2:Y:S08]  /*4560*/  MUFU.EX2 R27, R27 ;  /* 0x0000001b001b7308 */ /* 0x000eb00000000800 */
[----:B------:R-:W3:Y:S01]  /*4570*/  MUFU.EX2 R30, R30 ;  /* 0x0000001e001e7308 */ /* 0x000ee20000000800 */
[----:B-1----:R-:W-:-:S04]  /*4580*/  FMNMX.FTZ R0, R5, R0, !PT ;  /* 0x0000000005007209 */ /* 0x002fc80007810000 */
[C---:B------:R-:W-:Y:S01]  /*4590*/  FSETP.NEU.FTZ.AND P3, PT, R0.reuse, -INF , PT ;  /* 0xff8000000000780b */ /* 0x040fe20003f7d000 */
[----:B------:R-:W-:Y:S02]  /*45a0*/  FMUL.FTZ R5, R0, UR7 ;  /* 0x0000000700057c20 */ /* 0x000fe40008410000 */
[----:B------:R-:W1:Y:S01]  /*45b0*/  MUFU.EX2 R31, R31 ;  /* 0x0000001f001f7308 */ /* 0x000e620000000800 */
[----:B--2---:R-:W-:Y:S02]  /*45c0*/  F2FP.F16.F32.PACK_AB R161, R27, R26 ;  /* 0x0000001a1ba1723e */ /* 0x004fe400000000ff */
[----:B------:R-:W-:Y:S02]  /*45d0*/  FSEL R9, R5, RZ, P3 ;  /* 0x000000ff05097208 */ /* 0x000fe40001800000 */
[----:B------:R-:W-:-:S03]  /*45e0*/  LEA.HI R5, R19, R16, RZ, 0x4 ;  /* 0x0000001013057211 */ /* 0x000fc600078f20ff */
[----:B------:R-:W2:Y:S01]  /*45f0*/  MUFU.EX2 R34, R34 ;  /* 0x0000002200227308 */ /* 0x000ea20000000800 */
        /* <DEDUP_REMOVED lines=8> */
[--C-:B------:R-:W-:Y:S01]  /*4680*/  FFMA.FTZ R33, R33, UR7, -R9.reuse ;  /* 0x0000000721217c23 */ /* 0x100fe20008010809 */
[--C-:B------:R-:W-:Y:S01]  /*4690*/  FFMA.FTZ R36, R36, UR7, -R9.reuse ;  /* 0x0000000724247c23 */ /* 0x100fe20008010809 */
[----:B------:R-:W-:Y:S01]  /*46a0*/  LEA.HI R16, R19, R16, RZ, 0x5 ;  /* 0x0000001013107211 */ /* 0x000fe200078f28ff */
[----:B------:R-:W-:Y:S01]  /*46b0*/  FFMA.FTZ R37, R37, UR7, -R9 ;  /* 0x0000000725257c23 */ /* 0x000fe20008010809 */
[----:B------:R-:W-:Y:S01]  /*46c0*/  SHF.R.S32.HI R6, RZ, 0x1f, R7 ;  /* 0x0000001fff067819 */ /* 0x000fe20000011407 */
[--C-:B------:R-:W-:Y:S01]  /*46d0*/  FFMA.FTZ R40, R40, UR7, -R9.reuse ;  /* 0x0000000728287c23 */ /* 0x100fe20008010809 */
[----:B------:R-:W-:Y:S01]  /*46e0*/  FFMA.FTZ R41, R41, UR7, -R9 ;  /* 0x0000000729297c23 */ /* 0x000fe20008010809 */
[----:B------:R-:W-:Y:S01]  /*46f0*/  MUFU.EX2 R25, R25 ;  /* 0x0000001900197308 */ /* 0x000fe20000000800 */
[----:B------:R-:W-:Y:S01]  /*4700*/  LEA.HI R6, R6, R7, RZ, 0x3 ;  /* 0x0000000706067211 */ /* 0x000fe200078f18ff */
[----:B------:R-:W-:-:S02]  /*4710*/  IMAD.SHL.U32 R16, R16, 0x20, RZ ;  /* 0x0000002010107824 */ /* 0x000fc400078e00ff */
[--C-:B------:R-:W-:Y:S01]  /*4720*/  FFMA.FTZ R44, R44, UR7, -R9.reuse ;  /* 0x000000072c2c7c23 */ /* 0x100fe20008010809 */
[--C-:B------:R-:W-:Y:S01]  /*4730*/  FFMA.FTZ R45, R45, UR7, -R9.reuse ;  /* 0x000000072d2d7c23 */ /* 0x100fe20008010809 */
[C---:B------:R-:W-:Y:S01]  /*4740*/  LOP3.LUT R8, R6.reuse, 0xfffffff8, RZ, 0xc0, !PT ;  /* 0xfffffff806087812 */ /* 0x040fe200078ec0ff */
[----:B------:R-:W-:Y:S01]  /*4750*/  IMAD.SHL.U32 R6, R6, 0x40, RZ ;  /* 0x0000004006067824 */ /* 0x000fe200078e00ff */
[----:B------:R-:W-:Y:S01]  /*4760*/  LOP3.LUT R15, R16, 0x7ffffc00, RZ, 0xc0, !PT ;  /* 0x7ffffc00100f7812 */ /* 0x000fe200078ec0ff */
[----:B------:R-:W4:Y:S01]  /*4770*/  MUFU.EX2 R35, R35 ;  /* 0x0000002300237308 */ /* 0x000f220000000800 */
[----:B------:R-:W-:Y:S01]  /*4780*/  FFMA.FTZ R48, R48, UR7, -R9 ;  /* 0x0000000730307c23 */ /* 0x000fe20008010809 */
[----:B------:R-:W-:Y:S01]  /*4790*/  IMAD.IADD R8, R7, 0x1, -R8 ;  /* 0x0000000107087824 */ /* 0x000fe200078e0a08 */
[----:B------:R-:W-:Y:S01]  /*47a0*/  SHF.R.S32.HI R7, RZ, 0x4, R5 ;  /* 0x00000004ff077819 */ /* 0x000fe20000011405 */
[--C-:B------:R-:W-:Y:S01]  /*47b0*/  FFMA.FTZ R49, R49, UR7, -R9.reuse ;  /* 0x0000000731317c23 */ /* 0x100fe20008010809 */
[----:B------:R-:W-:Y:S01]  /*47c0*/  FFMA.FTZ R52, R52, UR7, -R9 ;  /* 0x0000000734347c23 */ /* 0x000fe20008010809 */
[C---:B------:R-:W-:Y:S01]  /*47d0*/  IMAD.SHL.U32 R5, R8.reuse, 0x40, RZ ;  /* 0x0000004008057824 */ /* 0x040fe200078e00ff */
[----:B------:R-:W-:Y:S01]  /*47e0*/  LOP3.LUT P3, RZ, R8, 0x2, RZ, 0xc0, !PT ;  /* 0x0000000208ff7812 */ /* 0x000fe2000786c0ff */
[----:B------:R-:W-:Y:S01]  /*47f0*/  IMAD.SHL.U32 R10, R7, 0x8, RZ ;  /* 0x00000008070a7824 */ /* 0x000fe200078e00ff */
[----:B------:R-:W-:Y:S01]  /*4800*/  MUFU.EX2 R28, R28 ;  /* 0x0000001c001c7308 */ /* 0x000fe20000000800 */
[----:B------:R-:W-:Y:S01]  /*4810*/  FADD.FTZ R7, R26, R27 ;  /* 0x0000001b1a077221 */ /* 0x000fe20000010000 */
[----:B------:R-:W-:Y:S01]  /*4820*/  LOP3.LUT R5, R5, 0x1c0, RZ, 0xc0, !PT ;  /* 0x000001c005057812 */ /* 0x000fe200078ec0ff */
[----:B------:R-:W-:Y:S01]  /*4830*/  IMAD.MOV.U32 R16, RZ, RZ, 0x20 ;  /* 0x00000020ff107424 */ /* 0x000fe200078e00ff */
[----:B------:R-:W-:Y:S01]  /*4840*/  LOP3.LUT P4, RZ, R8, 0x4, RZ, 0xc0, !PT ;  /* 0x0000000408ff7812 */ /* 0x000fe2000788c0ff */
[----:B---3--:R-:W-:Y:S01]  /*4850*/  FADD.FTZ R8, R30, R7 ;  /* 0x000000071e087221 */ /* 0x008fe20000010000 */
[----:B------:R-:W-:Y:S01]  /*4860*/  LOP3.LUT R10, R5, 0x8, R10, 0xf8, !PT ;  /* 0x00000008050a7812 */ /* 0x000fe200078ef80a */
[----:B------:R-:W-:Y:S01]  /*4870*/  FFMA.FTZ R9, R53, UR7, -R9 ;  /* 0x0000000735097c23 */ /* 0x000fe20008010809 */
[----:B------:R-:W-:Y:S01]  /*4880*/  SHF.R.U32.HI R5, RZ, 0x3, R5 ;  /* 0x00000003ff057819 */ /* 0x000fe20000011605 */
[----:B------:R-:W3:Y:S01]  /*4890*/  MUFU.EX2 R29, R29 ;  /* 0x0000001d001d7308 */ /* 0x000ee20000000800 */
[----:B-1----:R-:W-:Y:S01]  /*48a0*/  FADD.FTZ R7, R31, R8 ;  /* 0x000000081f077221 */ /* 0x002fe20000010000 */
[----:B------:R-:W-:-:S02]  /*48b0*/  LOP3.LUT R8, R6, 0x7ffffe00, RZ, 0xc0, !PT ;  /* 0x7ffffe0006087812 */ /* 0x000fc400078ec0ff */
[----:B------:R-:W-:Y:S01]  /*48c0*/  LOP3.LUT R10, R10, R5, RZ, 0x3c, !PT ;  /* 0x000000050a0a7212 */ /* 0x000fe200078e3cff */
[----:B------:R-:W-:Y:S02]  /*48d0*/  @!P1 VIADD R5, R14, 0x28c40 ;  /* 0x00028c400e059836 */ /* 0x000fe40000000000 */
[----:B--2---:R-:W-:Y:S01]  /*48e0*/  FADD.FTZ R6, R34, R7 ;  /* 0x0000000722067221 */ /* 0x004fe20000010000 */
[----:B------:R-:W-:Y:S01]  /*48f0*/  F2FP.F16.F32.PACK_AB R163, R31, R30 ;  /* 0x0000001e1fa3723e */ /* 0x000fe200000000ff */
[----:B------:R-:W-:Y:S01]  /*4900*/  MUFU.EX2 R32, R32 ;  /* 0x0000002000207308 */ /* 0x000fe20000000800 */
[----:B------:R-:W-:Y:S01]  /*4910*/  IADD3 R10, R10, R8, R15 ;  /* 0x000000080a0a7210 */ /* 0x000fe20007ffe00f */
[----:B----4-:R-:W-:Y:S01]  /*4920*/  FADD.FTZ R7, R35, R6 ;  /* 0x0000000623077221 */ /* 0x010fe20000010000 */
[----:B------:R-:W-:Y:S02]  /*4930*/  @!P1 PRMT R5, RZ, 0x654, R5 ;  /* 0x00000654ff059816 */ /* 0x000fe40000000005 */
[----:B------:R-:W-:-:S02]  /*4940*/  F2FP.F16.F32.PACK_AB R160, R25, R24 ;  /* 0x0000001819a0723e */ /* 0x000fc400000000ff */
[----:B------:R1:W-:Y:S01]  /*4950*/  @!P1 SYNCS.ARRIVE.TRANS64.RED.A1T0 RZ, [R5+URZ], RZ ;  /* 0x000000ff05ff99a7 */ /* 0x0003e2000810043f */
[----:B------:R-:W2:Y:S01]  /*4960*/  MUFU.EX2 R38, R38 ;  /* 0x0000002600267308 */ /* 0x000ea20000000800 */
[----:B---3--:R-:W-:Y:S02]  /*4970*/  F2FP.F16.F32.PACK_AB R162, R29, R28 ;  /* 0x0000001c1da2723e */ /* 0x008fe400000000ff */
[----:B------:R-:W-:Y:S01]  /*4980*/  F2FP.F16.F32.PACK_AB R157, R35, R34 ;  /* 0x00000022239d723e */ /* 0x000fe200000000ff */
[----:B-1----:R-:W-:-:S04]  /*4990*/  FADD.FTZ R5, R24, R25 ;  /* 0x0000001918057221 */ /* 0x002fc80000010000 */
[----:B------:R-:W1:Y:S01]  /*49a0*/  MUFU.EX2 R33, R33 ;  /* 0x0000002100217308 */ /* 0x000e620000000800 */
[----:B------:R-:W-:-:S04]  /*49b0*/  FADD.FTZ R6, R28, R5 ;  /* 0x000000051c067221 */ /* 0x000fc80000010000 */
[----:B------:R-:W-:-:S03]  /*49c0*/  FADD.FTZ R5, R29, R6 ;  /* 0x000000061d057221 */ /* 0x000fc60000010000 */
[----:B------:R-:W3:Y:S01]  /*49d0*/  MUFU.EX2 R39, R39 ;  /* 0x0000002700277308 */ /* 0x000ee20000000800 */
[----:B--2---:R-:W-:Y:S01]  /*49e0*/  FADD.FTZ R8, R38, R7 ;  /* 0x0000000726087221 */ /* 0x004fe20000010000 */
[----:B------:R-:W-:-:S06]  /*49f0*/  FADD.FTZ R6, R32, R5 ;  /* 0x0000000520067221 */ /* 0x000fcc0000010000 */
[----:B------:R-:W2:Y:S01]  /*4a00*/  MUFU.EX2 R36, R36 ;  /* 0x0000002400247308 */ /* 0x000ea20000000800 */
[C---:B-1----:R-:W-:Y:S01]  /*4a10*/  FADD.FTZ R5, R33.reuse, R6 ;  /* 0x0000000621057221 */ /* 0x042fe20000010000 */
[----:B------:R-:W-:-:S06]  /*4a20*/  F2FP.F16.F32.PACK_AB R156, R33, R32 ;  /* 0x00000020219c723e */ /* 0x000fcc00000000ff */
[----:B------:R-:W1:Y:S01]  /*4a30*/  MUFU.EX2 R42, R42 ;  /* 0x0000002a002a7308 */ /* 0x000e620000000800 */
[C---:B---3--:R-:W-:Y:S01]  /*4a40*/  FADD.FTZ R7, R39.reuse, R8 ;  /* 0x0000000827077221 */ /* 0x048fe20000010000 */
[----:B------:R-:W-:-:S06]  /*4a50*/  F2FP.F16.F32.PACK_AB R159, R39, R38 ;  /* 0x00000026279f723e */ /* 0x000fcc00000000ff */
[----:B------:R-:W3:Y:S01]  /*4a60*/  MUFU.EX2 R37, R37 ;  /* 0x0000002500257308 */ /* 0x000ee20000000800 */
[----:B--2---:R-:W-:-:S07]  /*4a70*/  FADD.FTZ R6, R36, R5 ;  /* 0x0000000524067221 */ /* 0x004fce0000010000 */
[----:B------:R-:W2:Y:S01]  /*4a80*/  MUFU.EX2 R43, R43 ;  /* 0x0000002b002b7308 */ /* 0x000ea20000000800 */
[----:B-1----:R-:W-:-:S07]  /*4a90*/  FADD.FTZ R8, R42, R7 ;  /* 0x000000072a087221 */ /* 0x002fce0000010000 */
[----:B------:R-:W1:Y:S01]  /*4aa0*/  MUFU.EX2 R40, R40 ;  /* 0x0000002800287308 */ /* 0x000e620000000800 */
[C---:B---3--:R-:W-:Y:S01]  /*4ab0*/  FADD.FTZ R5, R37.reuse, R6 ;  /* 0x0000000625057221 */ /* 0x048fe20000010000 */
[----:B------:R-:W-:-:S06]  /*4ac0*/  F2FP.F16.F32.PACK_AB R158, R37, R36 ;  /* 0x00000024259e723e */ /* 0x000fcc00000000ff */
[----:B------:R-:W3:Y:S01]  /*4ad0*/  MUFU.EX2 R41, R41 ;  /* 0x0000002900297308 */ /* 0x000ee20000000800 */
[C---:B--2---:R-:W-:Y:S01]  /*4ae0*/  FADD.FTZ R21, R43.reuse, R8 ;  /* 0x000000082b157221 */ /* 0x044fe20000010000 */
[----:B------:R-:W-:Y:S01]  /*4af0*/  LEA R8, R10, UR39, 0x1 ;  /* 0x000000270a087c11 */ /* 0x000fe2000f8e08ff */
[----:B------:R-:W-:Y:S01]  /*4b00*/  BAR.SYNC.DEFER_BLOCKING 0xf, 0x100 ;  /* 0x03c4000000007b1d */ /* 0x000fe20000010000 */
[----:B------:R-:W-:Y:S02]  /*4b10*/  F2FP.F16.F32.PACK_AB R153, R43, R42 ;  /* 0x0000002a2b99723e */ /* 0x000fe400000000ff */
[C---:B------:R-:W-:Y:S01]  /*4b20*/  IADD3 R10, R8.reuse, 0x26800, RZ ;  /* 0x00026800080a7810 */ /* 0x040fe20007ffe0ff */
[----:B------:R-:W-:Y:S02]  /*4b30*/  VIADD R7, R8, 0x26840 ;  /* 0x0002684008077836 */ /* 0x000fe40000000000 */
[----:B------:R-:W2:Y:S01]  /*4b40*/  MUFU.EX2 R46, R46 ;  /* 0x0000002e002e7308 */ /* 0x000ea20000000800 */
[----:B-1----:R-:W-:Y:S01]  /*4b50*/  FADD.FTZ R6, R40, R5 ;  /* 0x0000000528067221 */ /* 0x002fe20000010000 */
[----:B------:R-:W-:Y:S01]  /*4b60*/  SEL R5, R16, 0xffffffe0, !P3 ;  /* 0xffffffe010057807 */ /* 0x000fe20005800000 */
[----:B------:R-:W-:-:S05]  /*4b70*/  @P4 VIADD R7, R10, 0xffffffc0 ;  /* 0xffffffc00a074836 */ /* 0x000fca0000000000 */
[----:B------:R-:W1:Y:S01]  /*4b80*/  MUFU.EX2 R44, R44 ;  /* 0x0000002c002c7308 */ /* 0x000e620000000800 */
[C---:B---3--:R-:W-:Y:S01]  /*4b90*/  FADD.FTZ R19, R41.reuse, R6 ;  /* 0x0000000629137221 */ /* 0x048fe20000010000 */
[----:B------:R-:W-:Y:S01]  /*4ba0*/  IMAD.IADD R6, R10, 0x1, R5 ;  /* 0x000000010a067824 */ /* 0x000fe200078e0205 */
[----:B------:R-:W-:Y:S01]  /*4bb0*/  F2FP.F16.F32.PACK_AB R152, R41, R40 ;  /* 0x000000282998723e */ /* 0x000fe200000000ff */
[----:B------:R-:W-:-:S04]  /*4bc0*/  IMAD.IADD R5, R5, 0x1, R7 ;  /* 0x0000000105057824 */ /* 0x000fc800078e0207 */
[----:B------:R-:W3:Y:S01]  /*4bd0*/  MUFU.EX2 R47, R47 ;  /* 0x0000002f002f7308 */ /* 0x000ee20000000800 */
[----:B--2---:R-:W-:Y:S01]  /*4be0*/  FADD.FTZ R16, R46, R21 ;  /* 0x000000152e107221 */ /* 0x004fe20000010000 */
[----:B------:R2:W-:Y:S04]  /*4bf0*/  STSM.16.M88.4 [R8+0x26800], R160 ;  /* 0x026800a008007844 */ /* 0x0005e80000000200 */
[----:B------:R2:W-:Y:S02]  /*4c00*/  STSM.16.M88.4 [R6], R156 ;  /* 0x0000009c06007844 */ /* 0x0005e40000000200 */
[----:B------:R-:W4:Y:S01]  /*4c10*/  MUFU.EX2 R45, R45 ;  /* 0x0000002d002d7308 */ /* 0x000f220000000800 */
[----:B-1----:R-:W-:-:S07]  /*4c20*/  FADD.FTZ R10, R44, R19 ;  /* 0x000000132c0a7221 */ /* 0x002fce0000010000 */
[----:B------:R-:W-:Y:S01]  /*4c30*/  MUFU.EX2 R50, R50 ;  /* 0x0000003200327308 */ /* 0x000fe20000000800 */
[C---:B---3--:R-:W-:Y:S01]  /*4c40*/  F2FP.F16.F32.PACK_AB R155, R47.reuse, R46 ;  /* 0x0000002e2f9b723e */ /* 0x048fe200000000ff */
[----:B------:R-:W-:-:S06]  /*4c50*/  FADD.FTZ R47, R47, R16 ;  /* 0x000000102f2f7221 */ /* 0x000fcc0000010000 */
[----:B------:R-:W1:Y:S01]  /*4c60*/  MUFU.EX2 R51, R51 ;  /* 0x0000003300337308 */ /* 0x000e620000000800 */
[C---:B----4-:R-:W-:Y:S01]  /*4c70*/  F2FP.F16.F32.PACK_AB R154, R45.reuse, R44 ;  /* 0x0000002c2d9a723e */ /* 0x050fe200000000ff */
[----:B------:R-:W-:-:S04]  /*4c80*/  FADD.FTZ R45, R45, R10 ;  /* 0x0000000a2d2d7221 */ /* 0x000fc80000010000 */
[----:B------:R2:W-:Y:S02]  /*4c90*/  STSM.16.M88.4 [R7], R152 ;  /* 0x0000009807007844 */ /* 0x0005e40000000200 */
[----:B------:R-:W-:Y:S08]  /*4ca0*/  MUFU.EX2 R48, R48 ;  /* 0x0000003000307308 */ /* 0x000ff00000000800 */
[----:B------:R-:W3:Y:S01]  /*4cb0*/  MUFU.EX2 R49, R49 ;  /* 0x0000003100317308 */ /* 0x000ee20000000800 */
[----:B-1----:R-:W-:Y:S01]  /*4cc0*/  F2FP.F16.F32.PACK_AB R165, R51, R50 ;  /* 0x0000003233a5723e */ /* 0x002fe200000000ff */
[----:B------:R-:W-:-:S04]  /*4cd0*/  FADD.FTZ R50, R50, R47 ;  /* 0x0000002f32327221 */ /* 0x000fc80000010000 */
[----:B------:R-:W-:Y:S02]  /*4ce0*/  FADD.FTZ R51, R51, R50 ;  /* 0x0000003233337221 */ /* 0x000fe40000010000 */
[----:B------:R-:W1:Y:S08]  /*4cf0*/  MUFU.EX2 R54, R54 ;  /* 0x0000003600367308 */ /* 0x000e700000000800 */
[----:B------:R-:W4:Y:S01]  /*4d00*/  MUFU.EX2 R52, R52 ;  /* 0x0000003400347308 */ /* 0x000f220000000800 */
[----:B---3--:R-:W-:Y:S01]  /*4d10*/  F2FP.F16.F32.PACK_AB R164, R49, R48 ;  /* 0x0000003031a4723e */ /* 0x008fe200000000ff */
[----:B------:R-:W-:-:S04]  /*4d20*/  FADD.FTZ R48, R48, R45 ;  /* 0x0000002d30307221 */ /* 0x000fc80000010000 */
[----:B------:R-:W-:Y:S02]  /*4d30*/  FADD.FTZ R49, R49, R48 ;  /* 0x0000003031317221 */ /* 0x000fe40000010000 */
[----:B------:R3:W5:Y:S01]  /*4d40*/  MUFU.EX2 R15, R9 ;  /* 0x00000009000f7308 */ /* 0x0007620000000800 */
[----:B-1----:R-:W-:Y:S01]  /*4d50*/  F2FP.F16.F32.PACK_AB R167, R17, R54 ;  /* 0x0000003611a7723e */ /* 0x002fe200000000ff */
[----:B------:R-:W-:Y:S01]  /*4d60*/  FADD.FTZ R54, R54, R51 ;  /* 0x0000003336367221 */ /* 0x000fe20000010000 */
[----:B----4-:R-:W-:-:S03]  /*4d70*/  FADD.FTZ R10, R52, R49 ;  /* 0x00000031340a7221 */ /* 0x010fc60000010000 */
[----:B---3--:R-:W-:Y:S01]  /*4d80*/  FADD.FTZ R9, R17, R54 ;  /* 0x0000003611097221 */ /* 0x008fe20000010000 */
[C---:B-----5:R-:W-:Y:S01]  /*4d90*/  F2FP.F16.F32.PACK_AB R166, R15.reuse, R52 ;  /* 0x000000340fa6723e */ /* 0x060fe200000000ff */
[----:B------:R-:W-:-:S04]  /*4da0*/  FADD.FTZ R10, R15, R10 ;  /* 0x0000000a0f0a7221 */ /* 0x000fc80000010000 */
[----:B------:R2:W-:Y:S01]  /*4db0*/  STSM.16.M88.4 [R5], R164 ;  /* 0x000000a405007844 */ /* 0x0005e20000000200 */
[----:B------:R-:W-:Y:S05]  /*4dc0*/  @!P0 BRA `(.L_x_7027) ;  /* 0x0000000000048947 */ /* 0x000fea0003800000 */
[----:B------:R-:W-:Y:S01]  /*4dd0*/  BPT.TRAP 0x1 ;  /* 0x000000040000795c */ /* 0x000fe20000300000 */
.L_x_7027:
[----:B------:R1:W3:Y:S01]  /*4de0*/  SYNCS.PHASECHK.TRANS64.TRYWAIT P3, [UR39+0x28c50], R13 ;  /* 0x028c500dff0075a7 */ /* 0x0002e20008060167 */
[----:B------:R-:W-:Y:S05]  /*4df0*/  @!P0 BRA `(.L_x_7028) ;  /* 0x0000000000048947 */ /* 0x000fea0003800000 */
[----:B------:R-:W-:Y:S01]  /*4e00*/  BPT.TRAP 0x1 ;  /* 0x000000040000795c */ /* 0x000fe20000300000 */
.L_x_7028:
[----:B---3--:R-:W-:Y:S05]  /*4e10*/  @P3 BRA `(.L_x_7029) ;  /* 0x0000000000083947 */ /* 0x008fea0003800000 */
[----:B------:R-:W3:Y:S02]  /*4e20*/  SYNCS.PHASECHK.TRANS64.TRYWAIT P3, [UR39+0x28c50], R13 ;  /* 0x028c500dff0075a7 */ /* 0x000ee40008060167 */
[----:B---3--:R-:W-:Y:S05]  /*4e30*/  @!P3 BRA `(.L_x_7030) ;  /* 0x000000b4004cb947 */ /* 0x008fea0003800000 */
.L_x_7029:
[----:B------:R-:W-:Y:S01]  /*4e40*/  WARPGROUP.ARRIVE ;  /* 0x00000000000079c5 */ /* 0x000fe20000000000 */
[----:B------:R-:W-:Y:S01]  /*4e50*/  UMOV UR14, UR38 ;  /* 0x00000026000e7c82 */ /* 0x000fe20008000000 */
[----:B------:R-:W-:Y:S01]  /*4e60*/  UMOV UR15, 0x40000040 ;  /* 0x40000040000f7882 */ /* 0x000fe20000000000 */
[----:B------:R-:W-:Y:S01]  /*4e70*/  UIADD3 UR4, UR38, 0x80, URZ ;  /* 0x0000008026047890 */ /* 0x000fe2000fffe03f */
[----:B---3--:R-:W-:Y:S01]  /*4e80*/  @!P1 IADD3 R14, R14, 0x28c60, RZ ;  /* 0x00028c600e0e9810 */ /* 0x008fe20007ffe0ff */
[----:B------:R-:W-:Y:S01]  /*4e90*/  UIMAD UR10, UR37, UR10, -UR6 ;  /* 0x0000000a250a72a4 */ /* 0x000fe2000f8e0a06 */
[----:B------:R-:W-:Y:S01]  /*4ea0*/  HGMMA.64x256x16.F32 R24, R160, gdesc[UR12].tnspB, RZ, !UPT, gsb0 ;  /* 0x43e0000ca0187df0 */ /* 0x000fe2000c0008ff */
[----:B------:R-:W-:Y:S01]  /*4eb0*/  UMOV UR15, 0x40000040 ;  /* 0x40000040000f7882 */ /* 0x000fe20000000000 */
[----:B------:R-:W-:Y:S01]  /*4ec0*/  UIADD3 UR41, UR41, -0x2, URZ ;  /* 0xfffffffe29297890 */ /* 0x000fe2000fffe03f */
[----:B------:R-:W-:Y:S01]  /*4ed0*/  @!P1 PRMT R14, RZ, 0x654, R14 ;  /* 0x00000654ff0e9816 */ /* 0x000fe2000000000e */
[----:B------:R-:W-:Y:S01]  /*4ee0*/  UMOV UR14, UR4 ;  /* 0x00000004000e7c82 */ /* 0x000fe20008000000 */
[----:B------:R-:W-:Y:S01]  /*4ef0*/  UIADD3 UR4, UR38, 0x100, URZ ;  /* 0x0000010026047890 */ /* 0x000fe2000fffe03f */
[----:B------:R-:W-:-:S02]  /*4f00*/  WARPGROUP.DEPBAR.LE gsb0, 0x0 ;  /* 0x00008000000079c5 */ /* 0x000fc40000010000 */
[----:B------:R-:W-:-:S15]  /*4f10*/  WARPGROUP.ARRIVE ;  /* 0x00000000000079c5 */ /* 0x000fde0000000000 */
[----:B------:R-:W-:-:S05]  /*4f20*/  NOP ;  /* 0x0000000000007918 */ /* 0x000fca0000000000 */
        /* <DEDUP_REMOVED lines=10> */
[----:B------:R-:W3:Y:S02]  /*4fd0*/  S2UR UR4, SR_CTAID.X ;  /* 0x00000000000479c3 */ /* 0x000ee40000002500 */
[----:B---3--:R-:W-:-:S03]  /*4fe0*/  USHF.L.U32 UR11, UR4, 0x6, URZ ;  /* 0x00000006040b7899 */ /* 0x008fc6000800063f */
[----:B------:R-:W-:Y:S02]  /*4ff0*/  @UP0 ULDC UR4, c[0x0][0x44c] ;  /* 0x0001130000040ab9 */ /* 0x000fe40000000800 */
[----:B------:R-:W-:Y:S02]  /*5000*/  UIMAD.WIDE.U32 UR4, UR11, UR4, URZ ;  /* 0x000000040b0472a5 */ /* 0x000fe4000f8e003f */
[----:B------:R-:W-:Y:S01]  /*5010*/  UMOV UR6, UR11 ;  /* 0x0000000b00067c82 */ /* 0x000fe20008000000 */
[----:B------:R-:W-:Y:S02]  /*5020*/  WARPGROUP.DEPBAR.LE gsb0, 0x0 ;  /* 0x00008000000079c5 */ /* 0x000fe40000010000 */
[----:B------:R-:W-:-:S13]  /*5030*/  WARPGROUP.ARRIVE ;  /* 0x00000000000079c5 */ /* 0x000fda0000000000 */
[----:B------:R-:W-:Y:S01]  /*5040*/  HGMMA.64x256x16.F32 R24, R164, gdesc[UR12].tnspB, R24, gsb0 ;  /* 0x43e0000ca4187df0 */ /* 0x000fe20008000818 */
[----:B------:R-:W-:Y:S02]  /*5050*/  @UP0 ULDC UR14, c[0x0][0x450] ;  /* 0x00011400000e0ab9 */ /* 0x000fe40000000800 */
[----:B------:R-:W-:-:S03]  /*5060*/  @UP0 USHF.R.U32.HI UR6, URZ, UR14, UR5 ;  /* 0x0000000e3f060299 */ /* 0x000fc60008011605 */
[----:B------:R-:W-:Y:S01]  /*5070*/  UMOV UR5, URZ ;  /* 0x0000003f00057c82 */ /* 0x000fe20008000000 */
[----:B------:R-:W-:-:S04]  /*5080*/  UIADD3 UR6, UR10, UR6, URZ ;  /* 0x000000060a067290 */ /* 0x000fc8000fffe03f */
[----:B------:R-:W-:-:S04]  /*5090*/  USHF.R.S32.HI UR4, URZ, 0x1f, UR6 ;  /* 0x0000001f3f047899 */ /* 0x000fc80008011406 */
[----:B------:R-:W-:-:S04]  /*50a0*/  ULEA.HI UR4, UR4, UR6, URZ, 0x6 ;  /* 0x0000000604047291 */ /* 0x000fc8000f8f303f */
[----:B------:R-:W-:-:S04]  /*50b0*/  USHF.R.S32.HI UR4, URZ, 0x6, UR4 ;  /* 0x000000063f047899 */ /* 0x000fc80008011404 */
[----:B------:R-:W-:-:S04]  /*50c0*/  UISETP.LT.AND UP1, UPT, UR40, UR4, UPT ;  /* 0x000000042800728c */ /* 0x000fc8000bf21270 */
[----:B------:R-:W-:-:S03]  /*50d0*/  USEL UR25, UR40, UR4, !UP1 ;  /* 0x0000000428197287 */ /* 0x000fc6000c800000 */
[----:B------:R-:W-:Y:S01]  /*50e0*/  UMOV UR4, URZ ;  /* 0x0000003f00047c82 */ /* 0x000fe20008000000 */
[----:B------:R-:W-:-:S06]  /*50f0*/  UISETP.GE.AND UP1, UPT, UR41, UR25, UPT ;  /* 0x000000192900728c */ /* 0x000fcc000bf26270 */
[----:B------:R-:W-:Y:S01]  /*5100*/  PLOP3.LUT P3, PT, PT, PT, UP1, 0x80, 0x0 ;  /* 0x000000000000781c */ /* 0x000fe20003f6f018 */
        /* <DEDUP_REMOVED lines=10> */
[----:B------:R-:W-:Y:S05]  /*51b0*/  @!P3 BRA `(.L_x_7031) ;  /* 0x0000001c0088b947 */ /* 0x000fea0003800000 */
[----:B---3--:R-:W-:Y:S01]  /*51c0*/  IMAD.MOV.U32 R14, RZ, RZ, R2 ;  /* 0x000000ffff0e7224 */ /* 0x008fe200078e0002 */
[----:B------:R-:W-:Y:S01]  /*51d0*/  UMOV UR5, URZ ;  /* 0x0000003f00057c82 */ /* 0x000fe20008000000 */
[----:B------:R-:W-:Y:S01]  /*51e0*/  IMAD.MOV.U32 R15, RZ, RZ, R0 ;  /* 0x000000ffff0f7224 */ /* 0x000fe200078e0000 */
[----:B------:R-:W-:Y:S01]  /*51f0*/  UMOV UR6, URZ ;  /* 0x0000003f00067c82 */ /* 0x000fe20008000000 */
[----:B------:R-:W-:Y:S01]  /*5200*/  ULDC UR29, c[0x0][0x288] ;  /* 0x0000a200001d7ab9 */ /* 0x000fe20000000800 */
[----:B------:R-:W-:Y:S01]  /*5210*/  ULDC UR28, c[0x0][0x2f0] ;  /* 0x0000bc00001c7ab9 */ /* 0x000fe20000000800 */
[----:B------:R-:W-:-:S05]  /*5220*/  ULDC UR26, c[0x0][0x988] ;  /* 0x00026200001a7ab9 */ /* 0x000fca0000000800 */
.L_x_7040:
[----:B------:R-:W-:-:S04]  /*5230*/  UIADD3 UR4, UR6, 0x1, URZ ;  /* 0x0000000106047890 */ /* 0x000fc8000fffe03f */
[----:B------:R-:W-:-:S04]  /*5240*/  UISETP.NE.AND UP1, UPT, UR4, 0x2, UPT ;  /* 0x000000020400788c */ /* 0x000fc8000bf25270 */
[----:B------:R-:W-:Y:S02]  /*5250*/  USEL UR7, URZ, 0x1, UP1 ;  /* 0x000000013f077887 */ /* 0x000fe40008800000 */
[----:B------:R-:W-:Y:S02]  /*5260*/  USEL UR4, UR4, URZ, UP1 ;  /* 0x0000003f04047287 */ /* 0x000fe40008800000 */
[----:B------:R-:W-:Y:S01]  /*5270*/  ULOP3.LUT UR5, UR5, UR7, URZ, 0x3c, !UPT ;  /* 0x0000000705057292 */ /* 0x000fe2000f8e3c3f */
[----:B----4-:R-:W-:Y:S11]  /*5280*/  @!P0 BRA `(.L_x_7032) ;  /* 0x0000000000048947 */ /* 0x010ff60003800000 */
[----:B------:R-:W-:Y:S01]  /*5290*/  BPT.TRAP 0x1 ;  /* 0x000000040000795c */ /* 0x000fe20000300000 */
.L_x_7032:
[----:B------:R-:W-:Y:S01]  /*52a0*/  ULEA UR27, UR4, UR39, 0x3 ;  /* 0x00000027041b7291 */ /* 0x000fe2000f8e183f */
[----:B01----:R-:W-:-:S05]  /*52b0*/  IMAD.U32 R13, RZ, RZ, UR5 ;  /* 0x00000005ff0d7e24 */ /* 0x003fca000f8e00ff */
[----:B------:R-:W-:-:S04]  /*52c0*/  SHF.L.U32 R13, R13, 0x1f, RZ ;  /* 0x0000001f0d0d7819 */ /* 0x000fc800000006ff */
[----:B------:R0:W1:Y:S01]  /*52d0*/  SYNCS.PHASECHK.TRANS64.TRYWAIT P3, [UR27+0x28c30], R13 ;  /* 0x028c300dff0075a7 */ /* 0x000062000806015b */
[----:B------:R-:W-:Y:S05]  /*52e0*/  @!P0 BRA `(.L_x_7033) ;  /* 0x0000000000048947 */ /* 0x000fea0003800000 */
[----:B------:R-:W-:Y:S01]  /*52f0*/  BPT.TRAP 0x1 ;  /* 0x000000040000795c */ /* 0x000fe20000300000 */
.L_x_7033:
[----:B-1----:R-:W-:Y:S05]  /*5300*/  @P3 BRA `(.L_x_7034) ;  /* 0x0000000000083947 */ /* 0x002fea0003800000 */
[----:B------:R-:W1:Y:S02]  /*5310*/  SYNCS.PHASECHK.TRANS64.TRYWAIT P3, [UR27+0x28c30], R13 ;  /* 0x028c300dff0075a7 */ /* 0x000e64000806015b */
[----:B-1----:R-:W-:Y:S05]  /*5320*/  @!P3 BRA `(.L_x_7035) ;  /* 0x000000b00024b947 */ /* 0x002fea0003800000 */
.L_x_7034:
[----:B------:R-:W-:Y:S01]  /*5330*/  ULEA UR10, UR4, UR24, 0x9 ;  /* 0x00000018040a7291 */ /* 0x000fe2000f8e483f */
[----:B--2---:R-:W-:Y:S01]  /*5340*/  WARPGROUP.ARRIVE ;  /* 0x00000000000079c5 */ /* 0x004fe20000000000 */
[----:B------:R-:W-:Y:S01]  /*5350*/  UMOV UR11, 0x40000040 ;  /* 0x40000040000b7882 */ /* 0x000fe20000000000 */
[----:B------:R-:W-:Y:S01]  /*5360*/  UMOV UR15, 0x40000040 ;  /* 0x40000040000f7882 */ /* 0x000fe20000000000 */
[----:B------:R-:W-:Y:S01]  /*5370*/  UIADD3 UR14, UR10, 0x2, URZ ;  /* 0x000000020a0e7890 */ /* 0x000fe2000fffe03f */
[----:B-1----:R-:W-:Y:S01]  /*5380*/  IMAD.MOV.U32 R0, RZ, RZ, R12 ;  /* 0x000000ffff007224 */ /* 0x002fe200078e000c */
[----:B------:R-:W-:Y:S01]  /*5390*/  UIADD3 UR18, UR10, 0x4, URZ ;  /* 0x000000040a127890 */ /* 0x000fe2000fffe03f */
[----:B------:R-:W-:Y:S01]  /*53a0*/  MOV R19, UR28 ;  /* 0x0000001c00137c02 */ /* 0x000fe20008000f00 */
[----:B------:R-:W-:Y:S01]  /*53b0*/  UMOV UR19, 0x40000040 ;  /* 0x4000004000137882 */ /* 0x000fe20000000000 */
[----:B------:R-:W-:Y:S01]  /*53c0*/  HGMMA.64x64x16.F32 R152, gdesc[UR8], RZ, !UPT, gsb0 ;  /* 0x00e00000089879f0 */ /* 0x000fe2000c0008ff */
[----:B------:R-:W-:Y:S01]  /*53d0*/  UIADD3 UR22, UR10, 0x6, URZ ;  /* 0x000000060a167890 */ /* 0x000fe2000fffe03f */
[----:B------:R-:W-:Y:S01]  /*53e0*/  UMOV UR23, 0x40000040 ;  /* 0x4000004000177882 */ /* 0x000fe20000000000 */
[----:B------:R-:W-:-:S02]  /*53f0*/  @UP0 ULDC UR7, c[0x0][0x44c] ;  /* 0x0001130000070ab9 */ /* 0x000fc40000000800 */
[----:B------:R-:W-:Y:S01]  /*5400*/  @P2 IMAD.HI.U32 R2, R12, UR7, RZ ;  /* 0x000000070c022c27 */ /* 0x000fe2000f8e00ff */
[----:B------:R-:W-:-:S04]  /*5410*/  @UP0 ULDC UR7, c[0x0][0x450] ;  /* 0x0001140000070ab9 */ /* 0x000fc80000000800 */
[----:B------:R-:W-:Y:S01]  /*5420*/  @P2 SHF.R.U32.HI R0, RZ, UR7, R2 ;  /* 0x00000007ff002c19 */ /* 0x000fe20008011602 */
[----:B------:R-:W-:Y:S02]  /*5430*/  UMOV UR7, 0xffffffc0 ;  /* 0xffffffc000077882 */ /* 0x000fe40000000000 */
[----:B------:R-:W-:Y:S02]  /*5440*/  UIMAD UR7, UR41, UR7, 0x1 ;  /* 0x00000001290774a4 */ /* 0x000fe4000f8e0207 */
[----:B------:R-:W1:Y:S04]  /*5450*/  SHFL.IDX PT, R17, R0, RZ, 0x1c1f ;  /* 0x001c1fff00117589 */ /* 0x000e6800000e0000 */
[----:B------:R-:W-:Y:S01]  /*5460*/  IADD3 R2, -R11, UR7, RZ ;  /* 0x000000070b027c10 */ /* 0x000fe2000fffe1ff */
[----:B------:R-:W-:-:S04]  /*5470*/  UMOV UR7, UR26 ;  /* 0x0000001a00077c82 */ /* 0x000fc80008000000 */
[----:B------:R-:W-:-:S05]  /*5480*/  IMAD R2, R19, UR37, R2 ;  /* 0x0000002513027c24 */ /* 0x000fca000f8e0202 */
[----:B-1----:R-:W-:-:S04]  /*5490*/  IADD3 R17, R17, -UR29, R2 ;  /* 0x8000001d11117c10 */ /* 0x002fc8000fffe002 */
[C---:B------:R-:W-:Y:S02]  /*54a0*/  ISETP.GT.AND P3, PT, R17.reuse, RZ, PT ;  /* 0x000000ff1100720c */ /* 0x040fe40003f64270 */
        /* <DEDUP_REMOVED lines=49> */
[----:B------:R-:W-:Y:S02]  /*57c0*/  FMNMX.FTZ R16, R176, R19, !PT ;  /* 0x00000013b0107209 */ /* 0x000fe40007810000 */
[----:B------:R-:W-:-:S02]  /*57d0*/  ISETP.GT.AND P3, PT, R17, 0x38, PT ;  /* 0x000000381100780c */ /* 0x000fc40003f64270 */
[----:B------:R-:W-:Y:S02]  /*57e0*/  ISETP.GT.AND P4, PT, R17, 0x39, PT ;  /* 0x000000391100780c */ /* 0x000fe40003f84270 */
[----:B------:R-:W-:Y:S02]  /*57f0*/  FMNMX.FTZ R17, R177, R16, !PT ;  /* 0x00000010b1117209 */ /* 0x000fe40007810000 */
[----:B------:R-:W-:Y:S02]  /*5800*/  FSEL R180, R180, -INF , P3 ;  /* 0xff800000b4b47808 */ /* 0x000fe40001800000 */
[----:B------:R-:W-:Y:S02]  /*5810*/  FSEL R181, R181, -INF , P4 ;  /* 0xff800000b5b57808 */ /* 0x000fe40002000000 */
[----:B------:R-:W-:Y:S02]  /*5820*/  FMNMX.FTZ R16, R180, R17, !PT ;  /* 0x00000011b4107209 */ /* 0x000fe40007810000 */
[----:B------:R-:W1:Y:S02]  /*5830*/  SHFL.IDX PT, R17, R0, 0x1, 0x1c1f ;  /* 0x003c1f0000117f89 */ /* 0x000e6400000e0000 */
[----:B------:R-:W-:-:S05]  /*5840*/  FMNMX.FTZ R16, R181, R16, !PT ;  /* 0x00000010b5107209 */ /* 0x000fca0007810000 */
[----:B------:R-:W2:Y:S01]  /*5850*/  SHFL.BFLY PT, R19, R16, 0x2, 0x1f ;  /* 0x0c401f0010137f89 */ /* 0x000ea200000e0000 */
[----:B-1----:R-:W-:-:S04]  /*5860*/  IADD3 R2, R17, -UR29, R2 ;  /* 0x8000001d11027c10 */ /* 0x002fc8000fffe002 */
[C---:B------:R-:W-:Y:S02]  /*5870*/  ISETP.GT.AND P3, PT, R2.reuse, RZ, PT ;  /* 0x000000ff0200720c */ /* 0x040fe40003f64270 */
[----:B------:R-:W-:Y:S02]  /*5880*/  ISETP.GT.AND P4, PT, R2, 0x1, PT ;  /* 0x000000010200780c */ /* 0x000fe40003f84270 */
[----:B------:R-:W-:Y:S02]  /*5890*/  FSEL R17, R154, -INF , P3 ;  /* 0xff8000009a117808 */ /* 0x000fe40001800000 */
[----:B------:R-:W-:Y:S02]  /*58a0*/  ISETP.GT.AND P3, PT, R2, 0x8, PT ;  /* 0x000000080200780c */ /* 0x000fe40003f64270 */
[----:B------:R-:W-:Y:S02]  /*58b0*/  FSEL R155, R155, -INF , P4 ;  /* 0xff8000009b9b7808 */ /* 0x000fe40002000000 */
[----:B------:R-:W-:-:S02]  /*58c0*/  FMNMX.FTZ R0, R17, R14, !PT ;  /* 0x0000000e11007209 */ /* 0x000fc40007810000 */
[----:B--2---:R-:W-:Y:S02]  /*58d0*/  FMNMX.FTZ R18, R16, R19, !PT ;  /* 0x0000001310127209 */ /* 0x004fe40007810000 */
[----:B------:R-:W-:Y:S02]  /*58e0*/  ISETP.GT.AND P4, PT, R2, 0x9, PT ;  /* 0x000000090200780c */ /* 0x000fe40003f84270 */
[----:B------:R-:W-:Y:S01]  /*58f0*/  FSEL R158, R158, -INF , P3 ;  /* 0xff8000009e9e7808 */ /* 0x000fe20001800000 */
[----:B------:R-:W1:Y:S01]  /*5900*/  SHFL.BFLY PT, R21, R18, 0x1, 0x1f ;  /* 0x0c201f0012157f89 */ /* 0x000e6200000e0000 */
        /* <DEDUP_REMOVED lines=28> */
[----:B-1----:R-:W-:Y:S02]  /*5ad0*/  FMNMX.FTZ R0, R18, R21, !PT ;  /* 0x0000001512007209 */ /* 0x002fe40007810000 */
[----:B------:R-:W-:Y:S02]  /*5ae0*/  ISETP.GT.AND P3, PT, R2, 0x31, PT ;  /* 0x000000310200780c */ /* 0x000fe40003f64270 */
[----:B------:R-:W-:Y:S01]  /*5af0*/  FSEL R178, R178, -INF , P5 ;  /* 0xff800000b2b27808 */ /* 0x000fe20002800000 */
[----:B------:R-:W-:Y:S01]  /*5b00*/  FMUL.FTZ R18, R0, UR7 ;  /* 0x0000000700127c20 */ /* 0x000fe20008410000 */
[----:B------:R-:W-:Y:S02]  /*5b10*/  FMNMX.FTZ R21, R175, R16, !PT ;  /* 0x00000010af157209 */ /* 0x000fe40007810000 */
[----:B------:R-:W-:-:S02]  /*5b20*/  ISETP.GT.AND P5, PT, R2, 0x38, PT ;  /* 0x000000380200780c */ /* 0x000fc40003fa4270 */
[----:B------:R-:W-:Y:S02]  /*5b30*/  FSEL R179, R179, -INF , P3 ;  /* 0xff800000b3b37808 */ /* 0x000fe40001800000 */
[----:B------:R-:W-:Y:S02]  /*5b40*/  FMNMX.FTZ R16, R178, R21, !PT ;  /* 0x00000015b2107209 */ /* 0x000fe40007810000 */
[----:B------:R-:W-:Y:S02]  /*5b50*/  ISETP.GT.AND P3, PT, R2, 0x39, PT ;  /* 0x000000390200780c */ /* 0x000fe40003f64270 */
[----:B------:R-:W-:Y:S02]  /*5b60*/  FSEL R182, R182, -INF , P5 ;  /* 0xff800000b6b67808 */ /* 0x000fe40002800000 */
[----:B------:R-:W-:Y:S02]  /*5b70*/  FMNMX.FTZ R21, R179, R16, !PT ;  /* 0x00000010b3157209 */ /* 0x000fe40007810000 */
[----:B------:R-:W-:-:S02]  /*5b80*/  FSETP.NEU.FTZ.AND P4, PT, R0, -INF , PT ;  /* 0xff8000000000780b */ /* 0x000fc40003f9d000 */
[----:B------:R-:W-:Y:S02]  /*5b90*/  FSEL R183, R183, -INF , P3 ;  /* 0xff800000b7b77808 */ /* 0x000fe40001800000 */
[----:B------:R-:W-:Y:S02]  /*5ba0*/  FMNMX.FTZ R2, R182, R21, !PT ;  /* 0x00000015b6027209 */ /* 0x000fe40007810000 */
[----:B------:R-:W-:Y:S02]  /*5bb0*/  FSEL R22, R18, RZ, P4 ;  /* 0x000000ff12167208 */ /* 0x000fe40002000000 */
[----:B------:R-:W-:-:S03]  /*5bc0*/  FMNMX.FTZ R2, R183, R2, !PT ;  /* 0x00000002b7027209 */ /* 0x000fc60007810000 */
[--C-:B------:R-:W-:Y:S01]  /*5bd0*/  FFMA.FTZ R19, R152, UR7, -R22.reuse ;  /* 0x0000000798137c23 */ /* 0x100fe20008010816 */
[--C-:B------:R-:W-:Y:S01]  /*5be0*/  FFMA.FTZ R152, R153, UR7, -R22.reuse ;  /* 0x0000000799987c23 */ /* 0x100fe20008010816 */
[--C-:B------:R-:W-:Y:S01]  /*5bf0*/  FFMA.FTZ R23, R161, UR7, -R22.reuse ;  /* 0x00000007a1177c23 */ /* 0x100fe20008010816 */
[----:B------:R-:W1:Y:S01]  /*5c00*/  SHFL.BFLY PT, R153, R2, 0x2, 0x1f ;  /* 0x0c401f0002997f89 */ /* 0x000e6200000e0000 */
        /* <DEDUP_REMOVED lines=13> */
[----:B------:R-:W-:Y:S01]  /*5ce0*/  FSEL R22, R0, RZ, P4 ;  /* 0x000000ff00167208 */ /* 0x000fe20002000000 */
[----:B------:R-:W-:Y:S01]  /*5cf0*/  MUFU.EX2 R19, R19 ;  /* 0x0000001300137308 */ /* 0x000fe20000000800 */
[----:B------:R-:W-:-:S02]  /*5d00*/  IMAD.U32 R168, RZ, RZ, UR27 ;  /* 0x0000001bffa87e24 */ /* 0x000fc4000f8e00ff */
[----:B------:R-:W-:Y:S02]  /*5d10*/  IMAD.U32 R180, RZ, RZ, UR6 ;  /* 0x00000006ffb47e24 */ /* 0x000fe4000f8e00ff */
[----:B------:R-:W-:-:S03]  /*5d20*/  FADD.FTZ R22, -R22, R15 ;  /* 0x0000000f16167221 */ /* 0x000fc60000010100 */
        /* <DEDUP_REMOVED lines=9> */
[----:B------:R-:W-:-:S03]  /*5dc0*/  FMUL.FTZ R153, R2, UR7 ;  /* 0x0000000702997c20 */ /* 0x000fc60008410000 */
[----:B------:R-:W-:Y:S02]  /*5dd0*/  FSEL R15, R2, RZ, P3 ;  /* 0x000000ff020f7208 */ /* 0x000fe40001800000 */
[----:B------:R-:W-:Y:S01]  /*5de0*/  FSEL R172, R153, RZ, P3 ;  /* 0x000000ff99ac7208 */ /* 0x000fe20001800000 */
[----:B------:R-:W-:Y:S01]  /*5df0*/  MUFU.EX2 R16, R16 ;  /* 0x0000001000107308 */ /* 0x000fe20000000800 */
[----:B------:R-:W-:Y:S01]  /*5e00*/  ISETP.NE.AND P3, PT, R4, RZ, PT ;  /* 0x000000ff0400720c */ /* 0x000fe20003f65270 */
[----:B------:R-:W-:Y:S02]  /*5e10*/  FADD.FTZ R15, -R15, R14 ;  /* 0x0000000e0f0f7221 */ /* 0x000fe40000010100 */
        /* <DEDUP_REMOVED lines=13> */
[----:B-1----:R-:W-:Y:S01]  /*5ef0*/  FMUL.FTZ R17, R22, UR7 ;  /* 0x0000000716117c20 */ /* 0x002fe20008410000 */
[----:B------:R-:W-:Y:S01]  /*5f00*/  FMUL.FTZ R22, R15, UR7 ;  /* 0x000000070f167c20 */ /* 0x000fe20008410000 */
[----:B------:R-:W-:-:S02]  /*5f10*/  @!P1 VIADD R15, R168, 0x28c40 ;  /* 0x00028c40a80f9836 */ /* 0x000fc40000000000 */
[--C-:B------:R-:W-:Y:S01]  /*5f20*/  FFMA.FTZ R175, R175, UR7, -R172.reuse ;  /* 0x00000007afaf7c23 */ /* 0x100fe200080108ac */
[--C-:B------:R-:W-:Y:S01]  /*5f30*/  FFMA.FTZ R178, R178, UR7, -R172.reuse ;  /* 0x00000007b2b27c23 */ /* 0x100fe200080108ac */
[--C-:B------:R-:W-:Y:S01]  /*5f40*/  FFMA.FTZ R179, R179, UR7, -R172.reuse ;  /* 0x00000007b3b37c23 */ /* 0x100fe200080108ac */
[--C-:B------:R-:W-:Y:S01]  /*5f50*/  FFMA.FTZ R182, R182, UR7, -R172.reuse ;  /* 0x00000007b6b67c23 */ /* 0x100fe200080108ac */
[----:B------:R-:W1:Y:S01]  /*5f60*/  MUFU.EX2 R14, R17 ;  /* 0x00000011000e7308 */ /* 0x000e620000000800 */
[----:B------:R-:W-:Y:S01]  /*5f70*/  @!P1 PRMT R15, RZ, 0x654, R15 ;  /* 0x00000654ff0f9816 */ /* 0x000fe2000000000f */
[----:B------:R-:W-:-:S03]  /*5f80*/  FFMA.FTZ R172, R183, UR7, -R172 ;  /* 0x00000007b7ac7c23 */ /* 0x000fc600080108ac */
[----:B------:R1:W-:Y:S03]  /*5f90*/  @!P1 SYNCS.ARRIVE.TRANS64.RED.A1T0 RZ, [R15+URZ], RZ ;  /* 0x000000ff0fff99a7 */ /* 0x0003e6000810043f */
[----:B------:R-:W2:Y:S08]  /*5fa0*/  MUFU.EX2 R22, R22 ;  /* 0x0000001600167308 */ /* 0x000eb00000000800 */
[----:B------:R-:W3:Y:S01]  /*5fb0*/  MUFU.EX2 R158, R158 ;  /* 0x0000009e009e7308 */ /* 0x000ee20000000800 */
[----:B-1----:R-:W-:Y:S01]  /*5fc0*/  FFMA.FTZ R15, R14, R10, R19 ;  /* 0x0000000a0e0f7223 */ /* 0x002fe20000010013 */
[-C--:B------:R-:W-:Y:S01]  /*5fd0*/  FMUL.FTZ R24, R24, R14.reuse ;  /* 0x0000000e18187220 */ /* 0x080fe20000410000 */
[-C--:B------:R-:W-:Y:S01]  /*5fe0*/  FMUL.FTZ R25, R25, R14.reuse ;  /* 0x0000000e19197220 */ /* 0x080fe20000410000 */
[-C--:B------:R-:W-:Y:S01]  /*5ff0*/  FMUL.FTZ R28, R28, R14.reuse ;  /* 0x0000000e1c1c7220 */ /* 0x080fe20000410000 */
[C---:B------:R-:W-:Y:S01]  /*6000*/  FADD.FTZ R15, R152.reuse, R15 ;  /* 0x0000000f980f7221 */ /* 0x040fe20000010000 */
[----:B------:R-:W-:Y:S01]  /*6010*/  F2FP.F16.F32.PACK_AB R152, R152, R19 ;  /* 0x000000139898723e */ /* 0x000fe200000000ff */
[----:B------:R-:W-:Y:S01]  /*6020*/  FMUL.FTZ R29, R29, R14 ;  /* 0x0000000e1d1d7220 */ /* 0x000fe20000410000 */
[----:B------:R-:W1:Y:S01]  /*6030*/  MUFU.EX2 R157, R157 ;  /* 0x0000009d009d7308 */ /* 0x000e620000000800 */
[----:B--2---:R-:W-:Y:S01]  /*6040*/  FFMA.FTZ R17, R22, R9, R153 ;  /* 0x0000000916117223 */ /* 0x004fe20000010099 */
[----:B------:R-:W-:-:S02]  /*6050*/  @!P3 IMAD R9, R180, 0x40, R3 ;  /* 0x00000040b409b824 */ /* 0x000fc400078e0203 */
[----:B------:R-:W-:Y:S01]  /*6060*/  FADD.FTZ R10, R154, R15 ;  /* 0x0000000f9a0a7221 */ /* 0x000fe20000010000 */
[C---:B------:R-:W-:Y:S01]  /*6070*/  F2FP.F16.F32.PACK_AB R153, R176.reuse, R153 ;  /* 0x00000099b099723e */ /* 0x040fe200000000ff */
[----:B------:R-:W-:Y:S01]  /*6080*/  FADD.FTZ R17, R176, R17 ;  /* 0x00000011b0117221 */ /* 0x000fe20000010000 */
[C---:B------:R-:W-:Y:S01]  /*6090*/  F2FP.F16.F32.PACK_AB R154, R21.reuse, R154 ;  /* 0x0000009a159a723e */ /* 0x040fe200000000ff */
[----:B------:R-:W-:Y:S01]  /*60a0*/  FADD.FTZ R15, R21, R10 ;  /* 0x0000000a150f7221 */ /* 0x000fe20000010000 */
[----:B------:R-:W2:Y:S01]  /*60b0*/  MUFU.EX2 R162, R162 ;  /* 0x000000a200a27308 */ /* 0x000ea20000000800 */
[----:B---3--:R-:W-:Y:S01]  /*60c0*/  FADD.FTZ R180, R158, R17 ;  /* 0x000000119eb47221 */ /* 0x008fe20000010000 */
[----:B------:R-:W-:Y:S01]  /*60d0*/  @!P3 LEA R9, R9, UR39, 0x2 ;  /* 0x000000270909bc11 */ /* 0x000fe2000f8e10ff */
[----:B------:R-:W-:Y:S01]  /*60e0*/  FADD.FTZ R10, R156, R15 ;  /* 0x0000000f9c0a7221 */ /* 0x000fe20000010000 */
[----:B------:R-:W-:Y:S01]  /*60f0*/  F2FP.F16.F32.PACK_AB R156, R23, R156 ;  /* 0x0000009c179c723e */ /* 0x000fe200000000ff */
[-C--:B------:R-:W-:Y:S01]  /*6100*/  FMUL.FTZ R32, R32, R14.reuse ;  /* 0x0000000e20207220 */ /* 0x080fe20000410000 */
[----:B------:R-:W-:Y:S01]  /*6110*/  FMUL.FTZ R33, R33, R14 ;  /* 0x0000000e21217220 */ /* 0x000fe20000410000 */
[----:B------:R-:W-:Y:S01]  /*6120*/  FADD.FTZ R15, R23, R10 ;  /* 0x0000000a170f7221 */ /* 0x000fe20000010000 */
[----:B------:R-:W3:Y:S01]  /*6130*/  MUFU.EX2 R163, R163 ;  /* 0x000000a300a37308 */ /* 0x000ee20000000800 */
[C---:B-1----:R-:W-:Y:S01]  /*6140*/  FADD.FTZ R17, R157.reuse, R180 ;  /* 0x000000b49d117221 */ /* 0x042fe20000010000 */
[----:B------:R-:W-:Y:S01]  /*6150*/  @!P3 STS [R9+0x28800], R14 ;  /* 0x0288000e0900b388 */ /* 0x000fe20000000800 */
[----:B------:R-:W-:Y:S01]  /*6160*/  FADD.FTZ R10, R16, R15 ;  /* 0x0000000f100a7221 */ /* 0x000fe20000010000 */
[----:B------:R-:W-:Y:S01]  /*6170*/  F2FP.F16.F32.PACK_AB R155, R157, R158 ;  /* 0x0000009e9d9b723e */ /* 0x000fe200000000ff */
[-C--:B------:R-:W-:Y:S01]  /*6180*/  FMUL.FTZ R36, R36, R14.reuse ;  /* 0x0000000e24247220 */ /* 0x080fe20000410000 */
[----:B------:R1:W-:Y:S01]  /*6190*/  @!P3 STS [R9+0x28820], R22 ;  /* 0x028820160900b388 */ /* 0x0003e20000000800 */
[-C--:B------:R-:W-:Y:S01]  /*61a0*/  FMUL.FTZ R37, R37, R14.reuse ;  /* 0x0000000e25257220 */ /* 0x080fe20000410000 */
[----:B------:R-:W4:Y:S01]  /*61b0*/  MUFU.EX2 R159, R159 ;  /* 0x0000009f009f7308 */ /* 0x000f220000000800 */
[----:B--2---:R-:W-:Y:S01]  /*61c0*/  FADD.FTZ R180, R162, R17 ;  /* 0x00000011a2b47221 */ /* 0x004fe20000010000 */
[----:B------:R-:W-:Y:S01]  /*61d0*/  BAR.SYNC.DEFER_BLOCKING 0xf, 0x100 ;  /* 0x03c4000000007b1d */ /* 0x000fe20000010000 */
        /* <DEDUP_REMOVED lines=24> */
[----:B------:R2:W-:Y:S01]  /*6360*/  STSM.16.M88.4 [R8+0x26800], R152 ;  /* 0x0268009808007844 */ /* 0x0005e20000000200 */
        /* <DEDUP_REMOVED lines=31> */
[-C--:B------:R-:W-:Y:S01]  /*6560*/  FMUL.FTZ R112, R112, R14.reuse ;  /* 0x0000000e70707220 */ /* 0x080fe20000410000 */
[-C--:B------:R-:W-:Y:S01]  /*6570*/  FMUL.FTZ R113, R113, R14.reuse ;  /* 0x0000000e71717220 */ /* 0x080fe20000410000 */
[-C--:B------:R-:W-:Y:S01]  /*6580*/  FMUL.FTZ R116, R116, R14.reuse ;  /* 0x0000000e74747220 */ /* 0x080fe20000410000 */
        /* <DEDUP_REMOVED lines=23> */
[----:B------:R-:W-:Y:S01]  /*6700*/  FMUL.FTZ R149, R149, R14 ;  /* 0x0000000e95957220 */ /* 0x000fe20000410000 */
        /* <DEDUP_REMOVED lines=10> */
[----:B------:R-:W3:Y:S01]  /*67b0*/  MUFU.EX2 R178, R178 ;  /* 0x000000b200b27308 */ /* 0x000ee20000000800 */
[----:B----4-:R-:W-:Y:S01]  /*67c0*/  FADD.FTZ R15, R175, R162 ;  /* 0x000000a2af0f7221 */ /* 0x010fe20000010000 */
[----:B------:R-:W-:Y:S01]  /*67d0*/  F2FP.F16.F32.PACK_AB R162, R169, R18 ;  /* 0x00000012a9a2723e */ /* 0x000fe200000000ff */
[----:B------:R-:W-:Y:S01]  /*67e0*/  FMUL.FTZ R42, R42, R22 ;  /* 0x000000162a2a7220 */ /* 0x000fe20000410000 */
[----:B------:R-:W-:Y:S01]  /*67f0*/  F2FP.F16.F32.PACK_AB R163, R175, R174 ;  /* 0x000000aeafa3723e */ /* 0x000fe200000000ff */
[-C--:B------:R-:W-:Y:S01]  /*6800*/  FMUL.FTZ R43, R43, R22.reuse ;  /* 0x000000162b2b7220 */ /* 0x080fe20000410000 */
[-C--:B------:R-:W-:Y:S01]  /*6810*/  FMUL.FTZ R46, R46, R22.reuse ;  /* 0x000000162e2e7220 */ /* 0x080fe20000410000 */
[-C--:B------:R-:W-:Y:S01]  /*6820*/  FMUL.FTZ R47, R47, R22.reuse ;  /* 0x000000162f2f7220 */ /* 0x080fe20000410000 */
[----:B------:R-:W4:Y:S01]  /*6830*/  MUFU.EX2 R173, R173 ;  /* 0x000000ad00ad7308 */ /* 0x000f220000000800 */
[----:B-1----:R-:W-:Y:S01]  /*6840*/  FADD.FTZ R10, R164, R9 ;  /* 0x00000009a40a7221 */ /* 0x002fe20000010000 */
[----:B------:R2:W-:Y:S01]  /*6850*/  STSM.16.M88.4 [R7], R160 ;  /* 0x000000a007007844 */ /* 0x0005e20000000200 */
        /* <DEDUP_REMOVED lines=45> */
[----:B------:R-:W-:Y:S01]  /*6b30*/  FMUL.FTZ R115, R115, R22 ;  /* 0x0000001673737220 */ /* 0x000fe20000410000 */
[C---:B-1----:R-:W-:Y:S01]  /*6b40*/  F2FP.F16.F32.PACK_AB R166, R177.reuse, R20 ;  /* 0x00000014b1a6723e */ /* 0x042fe200000000ff */
[----:B------:R-:W-:Y:S01]  /*6b50*/  FADD.FTZ R10, R177, R10 ;  /* 0x0000000ab10a7221 */ /* 0x000fe20000010000 */
[-C--:B------:R-:W-:Y:S01]  /*6b60*/  FMUL.FTZ R118, R118, R22.reuse ;  /* 0x0000001676767220 */ /* 0x080fe20000410000 */
[-C--:B------:R-:W-:Y:S01]  /*6b70*/  FMUL.FTZ R119, R119, R22.reuse ;  /* 0x0000001677777220 */ /* 0x080fe20000410000 */
[-C--:B------:R-:W-:Y:S01]  /*6b80*/  FMUL.FTZ R122, R122, R22.reuse ;  /* 0x000000167a7a7220 */ /* 0x080fe20000410000 */
[-C--:B------:R-:W-:Y:S01]  /*6b90*/  FMUL.FTZ R123, R123, R22.reuse ;  /* 0x000000167b7b7220 */ /* 0x080fe20000410000 */
[-C--:B------:R-:W-:Y:S01]  /*6ba0*/  FMUL.FTZ R126, R126, R22.reuse ;  /* 0x000000167e7e7220 */ /* 0x080fe20000410000 */
[-C--:B------:R-:W-:Y:S01]  /*6bb0*/  FMUL.FTZ R127, R127, R22.reuse ;  /* 0x000000167f7f7220 */ /* 0x080fe20000410000 */
        /* <DEDUP_REMOVED lines=17> */
.L_x_7036:
[----:B------:R1:W3:Y:S01]  /*6cd0*/  SYNCS.PHASECHK.TRANS64.TRYWAIT P3, [UR27+0x28c50], R13 ;  /* 0x028c500dff0075a7 */ /* 0x0002e2000806015b */
[----:B------:R-:W-:Y:S05]  /*6ce0*/  @!P0 BRA `(.L_x_7037) ;  /* 0x0000000000048947 */ /* 0x000fea0003800000 */
[----:B------:R-:W-:Y:S01]  /*6cf0*/  BPT.TRAP 0x1 ;  /* 0x000000040000795c */ /* 0x000fe20000300000 */
.L_x_7037:
[----:B---3--:R-:W-:Y:S05]  /*6d00*/  @P3 BRA `(.L_x_7038) ;  /* 0x0000000000083947 */ /* 0x008fea0003800000 */
[----:B------:R-:W3:Y:S02]  /*6d10*/  SYNCS.PHASECHK.TRANS64.TRYWAIT P3, [UR27+0x28c50], R13 ;  /* 0x028c500dff0075a7 */ /* 0x000ee4000806015b */
[----:B---3--:R-:W-:Y:S05]  /*6d20*/  @!P3 BRA `(.L_x_7039) ;  /* 0x0000009400bcb947 */ /* 0x008fea0003800000 */
.L_x_7038:
[----:B------:R-:W-:Y:S01]  /*6d30*/  ULEA UR6, UR4, UR38, 0xc ;  /* 0x0000002604067291 */ /* 0x000fe2000f8e603f */
[----:B------:R-:W-:Y:S01]  /*6d40*/  WARPGROUP.ARRIVE ;  /* 0x00000000000079c5 */ /* 0x000fe20000000000 */
[----:B------:R-:W-:Y:S01]  /*6d50*/  UMOV UR11, 0x40000040 ;  /* 0x40000040000b7882 */ /* 0x000fe20000000000 */
[----:B------:R-:W-:Y:S01]  /*6d60*/  UISETP.GT.AND UP1, UPT, UR41, UR25, UPT ;  /* 0x000000192900728c */ /* 0x000fe2000bf24270 */
[----:B---3--:R-:W-:Y:S01]  /*6d70*/  @!P1 IADD3 R168, R168, 0x28c60, RZ ;  /* 0x00028c60a8a89810 */ /* 0x008fe20007ffe0ff */
        /* <DEDUP_REMOVED lines=8> */
[----:B------:R-:W-:Y:S01]  /*6e00*/  IMAD.MOV.U32 R15, RZ, RZ, R0 ;  /* 0x000000ffff0f7224 */ /* 0x000fe200078e0000 */
[----:B------:R-:W-:-:S02]  /*6e10*/  WARPGROUP.DEPBAR.LE gsb0, 0x0 ;  /* 0x00008000000079c5 */ /* 0x000fc40000010000 */
[----:B------:R-:W-:-:S15]  /*6e20*/  WARPGROUP.ARRIVE ;  /* 0x00000000000079c5 */ /* 0x000fde0000000000 */
[----:B------:R-:W-:-:S06]  /*6e30*/  NOP ;  /* 0x0000000000007918 */ /* 0x000fcc0000000000 */
        /* <DEDUP_REMOVED lines=26> */
.L_x_7031:
[----:B------:R-:W-:-:S06]  /*6fe0*/  UISETP.GE.AND UP0, UPT, UR41, UR40, UPT ;  /* 0x000000282900728c */ /* 0x000fcc000bf06270 */
[----:B------:R-:W-:-:S13]  /*6ff0*/  PLOP3.LUT P2, PT, PT, PT, UP0, 0x80, 0x0 ;  /* 0x000000000000781c */ /* 0x000fda0003f4f008 */
[----:B------:R-:W-:Y:S05]  /*7000*/  @!P2 BRA `(.L_x_7041) ;  /* 0x000000180028a947 */ /* 0x000fea0003800000 */
[----:B01----:R-:W-:Y:S01]  /*7010*/  IMAD.MOV.U32 R13, RZ, RZ, R2 ;  /* 0x000000ffff0d7224 */ /* 0x003fe200078e0002 */
[----:B------:R-:W-:Y:S01]  /*7020*/  UMOV UR6, UR4 ;  /* 0x0000000400067c82 */ /* 0x000fe20008000000 */
[----:B------:R-:W-:Y:S01]  /*7030*/  IMAD.MOV.U32 R15, RZ, RZ, R0 ;  /* 0x000000ffff0f7224 */ /* 0x000fe200078e0000 */
[----:B------:R-:W-:-:S06]  /*7040*/  ULDC UR7, c[0x0][0x988] ;  /* 0x0002620000077ab9 */ /* 0x000fcc0000000800 */
.L_x_7050:
[----:B------:R-:W-:-:S04]  /*7050*/  UIADD3 UR4, UR6, 0x1, URZ ;  /* 0x0000000106047890 */ /* 0x000fc8000fffe03f */
[----:B------:R-:W-:-:S04]  /*7060*/  UISETP.NE.AND UP0, UPT, UR4, 0x2, UPT ;  /* 0x000000020400788c */ /* 0x000fc8000bf05270 */
[----:B------:R-:W-:Y:S02]  /*7070*/  USEL UR10, URZ, 0x1, UP0 ;  /* 0x000000013f0a7887 */ /* 0x000fe40008000000 */
[----:B------:R-:W-:Y:S02]  /*7080*/  USEL UR4, UR4, URZ, UP0 ;  /* 0x0000003f04047287 */ /* 0x000fe40008000000 */
[----:B------:R-:W-:Y:S01]  /*7090*/  ULOP3.LUT UR5, UR5, UR10, URZ, 0x3c, !UPT ;  /* 0x0000000a05057292 */ /* 0x000fe2000f8e3c3f */
[----:B0--3--:R-:W-:Y:S11]  /*70a0*/  @!P0 BRA `(.L_x_7042) ;  /* 0x0000000000048947 */ /* 0x009ff60003800000 */
[----:B------:R-:W-:Y:S01]  /*70b0*/  BPT.TRAP 0x1 ;  /* 0x000000040000795c */ /* 0x000fe20000300000 */
.L_x_7042:
[----:B------:R-:W-:Y:S01]  /*70c0*/  ULEA UR25, UR4, UR39, 0x3 ;  /* 0x0000002704197291 */ /* 0x000fe2000f8e183f */
[----:B------:R-:W-:-:S04]  /*70d0*/  MOV R11, UR5 ;  /* 0x00000005000b7c02 */ /* 0x000fc80008000f00 */
[----:B------:R-:W-:-:S04]  /*70e0*/  SHF.L.U32 R11, R11, 0x1f, RZ ;  /* 0x0000001f0b0b7819 */ /* 0x000fc800000006ff */
[----:B------:R0:W1:Y:S01]  /*70f0*/  SYNCS.PHASECHK.TRANS64.TRYWAIT P2, [UR25+0x28c30], R11 ;  /* 0x028c300bff0075a7 */ /* 0x0000620008040159 */
[----:B------:R-:W-:Y:S05]  /*7100*/  @!P0 BRA `(.L_x_7043) ;  /* 0x0000000000048947 */ /* 0x000fea0003800000 */
[----:B------:R-:W-:Y:S01]  /*7110*/  BPT.TRAP 0x1 ;  /* 0x000000040000795c */ /* 0x000fe20000300000 */
.L_x_7043:
[----:B-1----:R-:W-:Y:S05]  /*7120*/  @P2 BRA `(.L_x_7044) ;  /* 0x0000000000082947 */ /* 0x002fea0003800000 */
[----:B------:R-:W1:Y:S02]  /*7130*/  SYNCS.PHASECHK.TRANS64.TRYWAIT P2, [UR25+0x28c30], R11 ;  /* 0x028c300bff0075a7 */ /* 0x000e640008040159 */
[----:B-1----:R-:W-:Y:S05]  /*7140*/  @!P2 BRA `(.L_x_7045) ;  /* 0x0000009000c8a947 */ /* 0x002fea0003800000 */
.L_x_7044:
[----:B------:R-:W-:Y:S01]  /*7150*/  ULEA UR10, UR4, UR24, 0x9 ;  /* 0x00000018040a7291 */ /* 0x000fe2000f8e483f */
[----:B--2-4-:R-:W-:Y:S01]  /*7160*/  WARPGROUP.ARRIVE ;  /* 0x00000000000079c5 */ /* 0x014fe20000000000 */
        /* <DEDUP_REMOVED lines=36> */
[----:B------:R-:W3:Y:S02]  /*73b0*/  SHFL.BFLY PT, R17, R12, 0x2, 0x1f ;  /* 0x0c401f000c117f89 */ /* 0x000ee400000e0000 */
[----:B---3--:R-:W-:Y:S02]  /*73c0*/  FMNMX.FTZ R14, R12, R17, !PT ;  /* 0x000000110c0e7209 */ /* 0x008fe40007810000 */
        /* <DEDUP_REMOVED lines=15> */
[--C-:B------:R-:W-:Y:S01]  /*74c0*/  FFMA.FTZ R17, R153, UR7, -R22.reuse ;  /* 0x0000000799117c23 */ /* 0x100fe20008010816 */
[----:B------:R-:W-:Y:S01]  /*74d0*/  FMUL.FTZ R15, R15, UR7 ;  /* 0x000000070f0f7c20 */ /* 0x000fe20008410000 */
[--C-:B------:R-:W-:Y:S01]  /*74e0*/  FFMA.FTZ R152, R152, UR7, -R22.reuse ;  /* 0x0000000798987c23 */ /* 0x100fe20008010816 */
[----:B------:R-:W-:Y:S01]  /*74f0*/  FMNMX.FTZ R19, R175, R2, !PT ;  /* 0x00000002af137209 */ /* 0x000fe20007810000 */
[--C-:B------:R-:W-:Y:S01]  /*7500*/  FFMA.FTZ R12, R156, UR7, -R22.reuse ;  /* 0x000000079c0c7c23 */ /* 0x100fe20008010816 */
[--C-:B------:R-:W-:Y:S01]  /*7510*/  FFMA.FTZ R156, R160, UR7, -R22.reuse ;  /* 0x00000007a09c7c23 */ /* 0x100fe20008010816 */
[----:B------:R-:W-:Y:S01]  /*7520*/  MUFU.EX2 R17, R17 ;  /* 0x0000001100117308 */ /* 0x000fe20000000800 */
[----:B------:R-:W-:Y:S01]  /*7530*/  FMNMX.FTZ R2, R178, R19, !PT ;  /* 0x00000013b2027209 */ /* 0x000fe20007810000 */
[--C-:B------:R-:W-:Y:S01]  /*7540*/  FFMA.FTZ R21, R161, UR7, -R22.reuse ;  /* 0x00000007a1157c23 */ /* 0x100fe20008010816 */
[--C-:B------:R-:W-:Y:S01]  /*7550*/  FFMA.FTZ R14, R164, UR7, -R22.reuse ;  /* 0x00000007a40e7c23 */ /* 0x100fe20008010816 */
[--C-:B------:R-:W-:Y:S01]  /*7560*/  FFMA.FTZ R160, R168, UR7, -R22.reuse ;  /* 0x00000007a8a07c23 */ /* 0x100fe20008010816 */
[----:B------:R-:W-:Y:S01]  /*7570*/  FMNMX.FTZ R19, R179, R2, !PT ;  /* 0x00000002b3137209 */ /* 0x000fe20007810000 */
[--C-:B------:R-:W-:Y:S01]  /*7580*/  FFMA.FTZ R16, R172, UR7, -R22.reuse ;  /* 0x00000007ac107c23 */ /* 0x100fe20008010816 */
[--C-:B------:R-:W-:Y:S01]  /*7590*/  FFMA.FTZ R164, R176, UR7, -R22.reuse ;  /* 0x00000007b0a47c23 */ /* 0x100fe20008010816 */
[----:B------:R-:W1:Y:S01]  /*75a0*/  MUFU.EX2 R15, R15 ;  /* 0x0000000f000f7308 */ /* 0x000e620000000800 */
[----:B------:R-:W-:Y:S01]  /*75b0*/  FMNMX.FTZ R2, R182, R19, !PT ;  /* 0x00000013b6027209 */ /* 0x000fe20007810000 */
[--C-:B------:R-:W-:Y:S01]  /*75c0*/  FFMA.FTZ R19, R157, UR7, -R22.reuse ;  /* 0x000000079d137c23 */ /* 0x100fe20008010816 */
[--C-:B------:R-:W-:Y:S01]  /*75d0*/  FFMA.FTZ R157, R173, UR7, -R22.reuse ;  /* 0x00000007ad9d7c23 */ /* 0x100fe20008010816 */
[--C-:B------:R-:W-:Y:S01]  /*75e0*/  FFMA.FTZ R161, R177, UR7, -R22.reuse ;  /* 0x00000007b1a17c23 */ /* 0x100fe20008010816 */
[----:B------:R-:W-:Y:S01]  /*75f0*/  FMNMX.FTZ R2, R183, R2, !PT ;  /* 0x00000002b7027209 */ /* 0x000fe20007810000 */
[--C-:B------:R-:W-:Y:S01]  /*7600*/  FFMA.FTZ R20, R180, UR7, -R22.reuse ;  /* 0x00000007b4147c23 */ /* 0x100fe20008010816 */
[----:B------:R-:W-:Y:S01]  /*7610*/  FFMA.FTZ R181, R181, UR7, -R22 ;  /* 0x00000007b5b57c23 */ /* 0x000fe20008010816 */
[----:B------:R-:W2:Y:S01]  /*7620*/  MUFU.EX2 R152, R152 ;  /* 0x0000009800987308 */ /* 0x000ea20000000800 */
[----:B------:R-:W-:Y:S01]  /*7630*/  IMAD.U32 R180, RZ, RZ, UR25 ;  /* 0x00000019ffb47e24 */ /* 0x000fe2000f8e00ff */
[----:B------:R-:W3:Y:S06]  /*7640*/  SHFL.BFLY PT, R153, R2, 0x2, 0x1f ;  /* 0x0c401f0002997f89 */ /* 0x000eec00000e0000 */
        /* <DEDUP_REMOVED lines=8> */
[----:B------:R-:W-:Y:S01]  /*76d0*/  MUFU.EX2 R19, R19 ;  /* 0x0000001300137308 */ /* 0x000fe20000000800 */
[----:B--2---:R-:W-:Y:S01]  /*76e0*/  FFMA.FTZ R10, R15, R10, R152 ;  /* 0x0000000a0f0a7223 */ /* 0x004fe20000010098 */
        /* <DEDUP_REMOVED lines=9> */
[----:B------:R-:W-:Y:S01]  /*7780*/  FFMA.FTZ R153, R169, UR7, -R22 ;  /* 0x00000007a9997c23 */ /* 0x000fe20008010816 */
        /* <DEDUP_REMOVED lines=27> */
[----:B-1----:R-:W-:Y:S01]  /*7940*/  FMNMX.FTZ R2, R18, R165, !PT ;  /* 0x000000a512027209 */ /* 0x002fe20007810000 */
[----:B------:R-:W-:Y:S01]  /*7950*/  MUFU.EX2 R160, R160 ;  /* 0x000000a000a07308 */ /* 0x000fe20000000800 */
[-C--:B------:R-:W-:Y:S01]  /*7960*/  FMUL.FTZ R97, R97, R15.reuse ;  /* 0x0000000f61617220 */ /* 0x080fe20000410000 */
[-C--:B------:R-:W-:Y:S01]  /*7970*/  FMUL.FTZ R100, R100, R15.reuse ;  /* 0x0000000f64647220 */ /* 0x080fe20000410000 */
[-C--:B------:R-:W-:Y:S01]  /*7980*/  FMUL.FTZ R101, R101, R15.reuse ;  /* 0x0000000f65657220 */ /* 0x080fe20000410000 */
[C---:B------:R-:W-:Y:S01]  /*7990*/  FADD.FTZ R18, -R2.reuse, R13 ;  /* 0x0000000d02127221 */ /* 0x040fe20000010100 */
[----:B------:R-:W-:Y:S01]  /*79a0*/  FMUL.FTZ R169, R2, UR7 ;  /* 0x0000000702a97c20 */ /* 0x000fe20008410000 */
[-C--:B------:R-:W-:Y:S01]  /*79b0*/  FMUL.FTZ R104, R104, R15.reuse ;  /* 0x0000000f68687220 */ /* 0x080fe20000410000 */
[----:B------:R-:W-:Y:S01]  /*79c0*/  FMUL.FTZ R105, R105, R15 ;  /* 0x0000000f69697220 */ /* 0x000fe20000410000 */
[----:B------:R-:W-:Y:S01]  /*79d0*/  FMUL.FTZ R18, R18, UR7 ;  /* 0x0000000712127c20 */ /* 0x000fe20008410000 */
[--C-:B------:R-:W-:Y:S01]  /*79e0*/  FFMA.FTZ R165, R154, UR7, -R169.reuse ;  /* 0x000000079aa57c23 */ /* 0x100fe200080108a9 */
[--C-:B------:R-:W-:Y:S01]  /*79f0*/  FFMA.FTZ R22, R155, UR7, -R169.reuse ;  /* 0x000000079b167c23 */ /* 0x100fe200080108a9 */
[--C-:B------:R-:W-:Y:S01]  /*7a00*/  FFMA.FTZ R155, R158, UR7, -R169.reuse ;  /* 0x000000079e9b7c23 */ /* 0x100fe200080108a9 */
[--C-:B------:R-:W-:Y:S01]  /*7a10*/  FFMA.FTZ R167, R167, UR7, -R169.reuse ;  /* 0x00000007a7a77c23 */ /* 0x100fe200080108a9 */
[----:B------:R-:W-:Y:S01]  /*7a20*/  FFMA.FTZ R168, R159, UR7, -R169 ;  /* 0x000000079fa87c23 */ /* 0x000fe200080108a9 */
[----:B------:R-:W-:Y:S01]  /*7a30*/  MUFU.EX2 R18, R18 ;  /* 0x0000001200127308 */ /* 0x000fe20000000800 */
[----:B------:R-:W-:-:S02]  /*7a40*/  @!P1 VIADD R154, R180, 0x28c40 ;  /* 0x00028c40b49a9836 */ /* 0x000fc40000000000 */
[--C-:B------:R-:W-:Y:S01]  /*7a50*/  FFMA.FTZ R159, R162, UR7, -R169.reuse ;  /* 0x00000007a29f7c23 */ /* 0x100fe200080108a9 */
[--C-:B------:R-:W-:Y:S01]  /*7a60*/  FFMA.FTZ R172, R163, UR7, -R169.reuse ;  /* 0x00000007a3ac7c23 */ /* 0x100fe200080108a9 */
[--C-:B------:R-:W-:Y:S01]  /*7a70*/  FFMA.FTZ R163, R166, UR7, -R169.reuse ;  /* 0x00000007a6a37c23 */ /* 0x100fe200080108a9 */
[--C-:B------:R-:W-:Y:S01]  /*7a80*/  FFMA.FTZ R170, R170, UR7, -R169.reuse ;  /* 0x00000007aaaa7c23 */ /* 0x100fe200080108a9 */
[----:B------:R-:W-:Y:S01]  /*7a90*/  @!P1 PRMT R154, RZ, 0x654, R154 ;  /* 0x00000654ff9a9816 */ /* 0x000fe2000000009a */
[--C-:B------:R-:W-:Y:S01]  /*7aa0*/  FFMA.FTZ R171, R171, UR7, -R169.reuse ;  /* 0x00000007abab7c23 */ /* 0x100fe200080108a9 */
[----:B------:R-:W1:Y:S01]  /*7ab0*/  MUFU.EX2 R165, R165 ;  /* 0x000000a500a57308 */ /* 0x000e620000000800 */
[----:B------:R-:W-:Y:S01]  /*7ac0*/  IMAD.U32 R158, RZ, RZ, UR6 ;  /* 0x00000006ff9e7e24 */ /* 0x000fe2000f8e00ff */
[----:B------:R2:W-:Y:S01]  /*7ad0*/  @!P1 SYNCS.ARRIVE.TRANS64.RED.A1T0 RZ, [R154+URZ], RZ ;  /* 0x000000ff9aff99a7 */ /* 0x0005e2000810043f */
[--C-:B------:R-:W-:Y:S01]  /*7ae0*/  FFMA.FTZ R174, R174, UR7, -R169.reuse ;  /* 0x00000007aeae7c23 */ /* 0x100fe200080108a9 */
[----:B------:R-:W-:Y:S01]  /*7af0*/  FFMA.FTZ R175, R175, UR7, -R169 ;  /* 0x00000007afaf7c23 */ /* 0x000fe200080108a9 */
[----:B------:R-:W-:-:S02]  /*7b00*/  @!P2 IMAD R158, R158, 0x40, R3 ;  /* 0x000000409e9ea824 */ /* 0x000fc400078e0203 */
[--C-:B------:R-:W-:Y:S01]  /*7b10*/  FFMA.FTZ R178, R178, UR7, -R169.reuse ;  /* 0x00000007b2b27c23 */ /* 0x100fe200080108a9 */
[----:B------:R-:W-:Y:S01]  /*7b20*/  FFMA.FTZ R179, R179, UR7, -R169 ;  /* 0x00000007b3b37c23 */ /* 0x000fe200080108a9 */
[----:B------:R-:W3:Y:S01]  /*7b30*/  MUFU.EX2 R22, R22 ;  /* 0x0000001600167308 */ /* 0x000ee20000000800 */
[-C--:B------:R-:W-:Y:S01]  /*7b40*/  FMUL.FTZ R108, R108, R15.reuse ;  /* 0x0000000f6c6c7220 */ /* 0x080fe20000410000 */
[----:B------:R-:W-:Y:S01]  /*7b50*/  @!P2 LEA R158, R158, UR39, 0x2 ;  /* 0x000000279e9eac11 */ /* 0x000fe2000f8e10ff */
[-C--:B------:R-:W-:Y:S01]  /*7b60*/  FMUL.FTZ R109, R109, R15.reuse ;  /* 0x0000000f6d6d7220 */ /* 0x080fe20000410000 */
[-C--:B------:R-:W-:Y:S01]  /*7b70*/  FMUL.FTZ R112, R112, R15.reuse ;  /* 0x0000000f70707220 */ /* 0x080fe20000410000 */
[-C--:B------:R-:W-:Y:S01]  /*7b80*/  FMUL.FTZ R113, R113, R15.reuse ;  /* 0x0000000f71717220 */ /* 0x080fe20000410000 */
[----:B------:R-:W-:Y:S01]  /*7b90*/  FMUL.FTZ R116, R116, R15 ;  /* 0x0000000f74747220 */ /* 0x000fe20000410000 */
[----:B------:R-:W-:Y:S01]  /*7ba0*/  @!P2 STS [R158+0x28800], R15 ;  /* 0x0288000f9e00a388 */ /* 0x000fe20000000800 */
[----:B------:R4:W-:Y:S01]  /*7bb0*/  MUFU.EX2 R176, R167 ;  /* 0x000000a700b07308 */ /* 0x0009e20000000800 */
[----:B-1----:R-:W-:Y:S01]  /*7bc0*/  FFMA.FTZ R9, R18, R9, R165 ;  /* 0x0000000912097223 */ /* 0x002fe200000100a5 */
        /* <DEDUP_REMOVED lines=11> */
[----:B------:R-:W-:Y:S01]  /*7c80*/  FADD.FTZ R10, R12, R167 ;  /* 0x000000a70c0a7221 */ /* 0x000fe20000010000 */
[-C--:B------:R-:W-:Y:S01]  /*7c90*/  FMUL.FTZ R136, R136, R15.reuse ;  /* 0x0000000f88887220 */ /* 0x080fe20000410000 */
[-C--:B------:R-:W-:Y:S01]  /*7ca0*/  FMUL.FTZ R137, R137, R15.reuse ;  /* 0x0000000f89897220 */ /* 0x080fe20000410000 */
[----:B------:R-:W4:Y:S01]  /*7cb0*/  MUFU.EX2 R168, R168 ;  /* 0x000000a800a87308 */ /* 0x000f220000000800 */
[----:B------:R-:W-:Y:S01]  /*7cc0*/  FADD.FTZ R167, R19, R10 ;  /* 0x0000000a13a77221 */ /* 0x000fe20000010000 */
[----:B---3--:R-:W-:Y:S01]  /*7cd0*/  FADD.FTZ R10, R22, R9 ;  /* 0x00000009160a7221 */ /* 0x008fe20000010000 */
[-C--:B------:R-:W-:Y:S01]  /*7ce0*/  FMUL.FTZ R140, R140, R15.reuse ;  /* 0x0000000f8c8c7220 */ /* 0x080fe20000410000 */
[-C--:B------:R-:W-:Y:S01]  /*7cf0*/  FMUL.FTZ R141, R141, R15.reuse ;  /* 0x0000000f8d8d7220 */ /* 0x080fe20000410000 */
[----:B--2---:R-:W-:Y:S01]  /*7d00*/  FADD.FTZ R154, R156, R167 ;  /* 0x000000a79c9a7221 */ /* 0x004fe20000010000 */
[-C--:B------:R-:W-:Y:S01]  /*7d10*/  FMUL.FTZ R144, R144, R15.reuse ;  /* 0x0000000f90907220 */ /* 0x080fe20000410000 */
[-C--:B------:R-:W-:Y:S01]  /*7d20*/  FMUL.FTZ R145, R145, R15.reuse ;  /* 0x0000000f91917220 */ /* 0x080fe20000410000 */
[----:B------:R-:W2:Y:S01]  /*7d30*/  MUFU.EX2 R159, R159 ;  /* 0x0000009f009f7308 */ /* 0x000ea20000000800 */
[----:B------:R-:W-:Y:S01]  /*7d40*/  FADD.FTZ R167, R21, R154 ;  /* 0x0000009a15a77221 */ /* 0x000fe20000010000 */
[----:B-1----:R-:W-:Y:S01]  /*7d50*/  FADD.FTZ R9, R155, R10 ;  /* 0x0000000a9b097221 */ /* 0x002fe20000010000 */
[-C--:B------:R-:W-:Y:S01]  /*7d60*/  FMUL.FTZ R148, R148, R15.reuse ;  /* 0x0000000f94947220 */ /* 0x080fe20000410000 */
[----:B------:R-:W-:Y:S01]  /*7d70*/  FMUL.FTZ R149, R149, R15 ;  /* 0x0000000f95957220 */ /* 0x000fe20000410000 */
[----:B------:R-:W-:Y:S01]  /*7d80*/  FADD.FTZ R154, R14, R167 ;  /* 0x000000a70e9a7221 */ /* 0x000fe20000010000 */
[----:B------:R1:W-:Y:S01]  /*7d90*/  @!P2 STS [R158+0x28820], R18 ;  /* 0x028820129e00a388 */ /* 0x0003e20000000800 */
[----:B------:R-:W-:Y:S01]  /*7da0*/  FFMA.FTZ R182, R182, UR7, -R169 ;  /* 0x00000007b6b67c23 */ /* 0x000fe200080108a9 */
[----:B------:R-:W3:Y:S01]  /*7db0*/  MUFU.EX2 R172, R172 ;  /* 0x000000ac00ac7308 */ /* 0x000ee20000000800 */
[----:B----4-:R-:W-:Y:S01]  /*7dc0*/  FADD.FTZ R10, R168, R9 ;  /* 0x00000009a80a7221 */ /* 0x010fe20000010000 */
[----:B------:R-:W-:Y:S01]  /*7dd0*/  FADD.FTZ R167, R23, R154 ;  /* 0x0000009a17a77221 */ /* 0x000fe20000010000 */
[----:B------:R-:W-:Y:S01]  /*7de0*/  FFMA.FTZ R183, R183, UR7, -R169 ;  /* 0x00000007b7b77c23 */ /* 0x000fe200080108a9 */
[----:B------:R-:W-:Y:S01]  /*7df0*/  F2FP.F16.F32.PACK_AB R152, R17, R152 ;  /* 0x000000981198723e */ /* 0x000fe200000000ff */
[----:B------:R-:W-:Y:S01]  /*7e00*/  FMUL.FTZ R26, R26, R18 ;  /* 0x000000121a1a7220 */ /* 0x000fe20000410000 */
[----:B------:R-:W-:Y:S01]  /*7e10*/  FADD.FTZ R154, R160, R167 ;  /* 0x000000a7a09a7221 */ /* 0x000fe20000010000 */
[----:B------:R-:W-:Y:S01]  /*7e20*/  F2FP.F16.F32.PACK_AB R155, R168, R155 ;  /* 0x0000009ba89b723e */ /* 0x000fe200000000ff */
[----:B------:R-:W4:Y:S01]  /*7e30*/  MUFU.EX2 R153, R153 ;  /* 0x0000009900997308 */ /* 0x000f220000000800 */
[----:B--2---:R-:W-:Y:S01]  /*7e40*/  FADD.FTZ R9, R159, R10 ;  /* 0x0000000a9f097221 */ /* 0x004fe20000010000 */
[----:B-1----:R-:W-:Y:S01]  /*7e50*/  F2FP.F16.F32.PACK_AB R158, R23, R14 ;  /* 0x0000000e179e723e */ /* 0x002fe200000000ff */
[----:B------:R-:W-:Y:S01]  /*7e60*/  FMUL.FTZ R27, R27, R18 ;  /* 0x000000121b1b7220 */ /* 0x000fe20000410000 */
[----:B------:R-:W-:Y:S01]  /*7e70*/  F2FP.F16.F32.PACK_AB R156, R21, R156 ;  /* 0x0000009c159c723e */ /* 0x000fe200000000ff */
        /* <DEDUP_REMOVED lines=11> */
[----:B------:R-:W2:Y:S01]  /*7f30*/  MUFU.EX2 R16, R16 ;  /* 0x0000001000107308 */ /* 0x000ea20000000800 */
[C---:B----4-:R-:W-:Y:S01]  /*7f40*/  FADD.FTZ R167, R153.reuse, R154 ;  /* 0x0000009a99a77221 */ /* 0x050fe20000010000 */
[----:B------:R-:W-:Y:S01]  /*7f50*/  F2FP.F16.F32.PACK_AB R160, R153, R160 ;  /* 0x000000a099a0723e */ /* 0x000fe200000000ff */
[-C--:B------:R-:W-:Y:S01]  /*7f60*/  FMUL.FTZ R47, R47, R18.reuse ;  /* 0x000000122f2f7220 */ /* 0x080fe20000410000 */
[----:B------:R-:W-:Y:S01]  /*7f70*/  F2FP.F16.F32.PACK_AB R153, R22, R165 ;  /* 0x000000a51699723e */ /* 0x000fe200000000ff */
        /* <DEDUP_REMOVED lines=20> */
[----:B---3--:R-:W-:Y:S01]  /*80c0*/  FADD.FTZ R15, R157, R154 ;  /* 0x0000009a9d0f7221 */ /* 0x008fe20000010000 */
[----:B------:R-:W-:Y:S01]  /*80d0*/  F2FP.F16.F32.PACK_AB R154, R19, R12 ;  /* 0x0000000c139a723e */ /* 0x000fe200000000ff */
[----:B------:R-:W-:Y:S01]  /*80e0*/  BAR.SYNC.DEFER_BLOCKING 0xf, 0x100 ;  /* 0x03c4000000007b1d */ /* 0x000fe20000010000 */
[----:B------:R-:W-:Y:S01]  /*80f0*/  F2FP.F16.F32.PACK_AB R162, R157, R16 ;  /* 0x000000109da2723e */ /* 0x000fe200000000ff */
[-C--:B------:R-:W-:Y:S01]  /*8100*/  FMUL.FTZ R78, R78, R18.reuse ;  /* 0x000000124e4e7220 */ /* 0x080fe20000410000 */
[----:B------:R-:W-:Y:S01]  /*8110*/  F2FP.F16.F32.PACK_AB R157, R172, R159 ;  /* 0x0000009fac9d723e */ /* 0x000fe200000000ff */
[-C--:B------:R-:W-:Y:S01]  /*8120*/  FMUL.FTZ R79, R79, R18.reuse ;  /* 0x000000124f4f7220 */ /* 0x080fe20000410000 */
[----:B------:R-:W-:Y:S01]  /*8130*/  F2FP.F16.F32.PACK_AB R159, R176, R163 ;  /* 0x000000a3b09f723e */ /* 0x000fe200000000ff */
[----:B------:R-:W3:Y:S01]  /*8140*/  MUFU.EX2 R171, R171 ;  /* 0x000000ab00ab7308 */ /* 0x000ee20000000800 */
        /* <DEDUP_REMOVED lines=21> */
[----:B------:R3:W-:Y:S01]  /*82a0*/  STSM.16.M88.4 [R6], R156 ;  /* 0x0000009c06007844 */ /* 0x0007e20000000200 */
[----:B------:R-:W-:Y:S01]  /*82b0*/  FMUL.FTZ R111, R111, R18 ;  /* 0x000000126f6f7220 */ /* 0x000fe20000410000 */
[----:B------:R-:W4:Y:S01]  /*82c0*/  MUFU.EX2 R175, R175 ;  /* 0x000000af00af7308 */ /* 0x000f220000000800 */
[C---:B-1----:R-:W-:Y:S01]  /*82d0*/  FADD.FTZ R15, R161.reuse, R12 ;  /* 0x0000000ca10f7221 */ /* 0x042fe20000010000 */
[----:B------:R-:W-:Y:S01]  /*82e0*/  F2FP.F16.F32.PACK_AB R164, R161, R164 ;  /* 0x000000a4a1a4723e */ /* 0x000fe200000000ff */
[----:B------:R-:W-:Y:S01]  /*82f0*/  FMUL.FTZ R114, R114, R18 ;  /* 0x0000001272727220 */ /* 0x000fe20000410000 */
[----:B------:R-:W-:Y:S01]  /*8300*/  F2FP.F16.F32.PACK_AB R161, R171, R170 ;  /* 0x000000aaaba1723e */ /* 0x000fe200000000ff */
        /* <DEDUP_REMOVED lines=29> */
[----:B------:R-:W-:-:S06]  /*84e0*/  F2FP.F16.F32.PACK_AB R165, R179, R178 ;  /* 0x000000b2b3a5723e */ /* 0x000fcc00000000ff */
[----:B------:R-:W2:Y:S01]  /*84f0*/  MUFU.EX2 R13, R181 ;  /* 0x000000b5000d7308 */ /* 0x000ea20000000800 */
[----:B----4-:R-:W-:-:S07]  /*8500*/  FADD.FTZ R9, R167, R14 ;  /* 0x0000000ea7097221 */ /* 0x010fce0000010000 */
[----:B------:R-:W4:Y:S01]  /*8510*/  MUFU.EX2 R12, R183 ;  /* 0x000000b7000c7308 */ /* 0x000f220000000800 */
[----:B-1----:R-:W-:Y:S01]  /*8520*/  FADD.FTZ R10, R20, R15 ;  /* 0x0000000f140a7221 */ /* 0x002fe20000010000 */
[----:B--2---:R-:W-:-:S03]  /*8530*/  F2FP.F16.F32.PACK_AB R166, R13, R20 ;  /* 0x000000140da6723e */ /* 0x004fc600000000ff */
[----:B------:R-:W-:Y:S01]  /*8540*/  FADD.FTZ R10, R13, R10 ;  /* 0x0000000a0d0a7221 */ /* 0x000fe20000010000 */
[C---:B----4-:R-:W-:Y:S01]  /*8550*/  F2FP.F16.F32.PACK_AB R167, R12.reuse, R167 ;  /* 0x000000a70ca7723e */ /* 0x050fe200000000ff */
[----:B------:R-:W-:-:S04]  /*8560*/  FADD.FTZ R9, R12, R9 ;  /* 0x000000090c097221 */ /* 0x000fc80000010000 */
[----:B------:R3:W-:Y:S01]  /*8570*/  STSM.16.M88.4 [R5], R164 ;  /* 0x000000a405007844 */ /* 0x0007e20000000200 */
[----:B------:R-:W-:Y:S05]  /*8580*/  @!P0 BRA `(.L_x_7046) ;  /* 0x0000000000048947 */ /* 0x000fea0003800000 */
[----:B------:R-:W-:Y:S01]  /*8590*/  BPT.TRAP 0x1 ;  /* 0x000000040000795c */ /* 0x000fe20000300000 */
.L_x_7046:
[----:B------:R1:W2:Y:S01]  /*85a0*/  SYNCS.PHASECHK.TRANS64.TRYWAIT P2, [UR25+0x28c50], R11 ;  /* 0x028c500bff0075a7 */ /* 0x0002a20008040159 */
[----:B------:R-:W-:Y:S05]  /*85b0*/  @!P0 BRA `(.L_x_7047) ;  /* 0x0000000000048947 */ /* 0x000fea0003800000 */
[----:B------:R-:W-:Y:S01]  /*85c0*/  BPT.TRAP 0x1 ;  /* 0x000000040000795c */ /* 0x000fe20000300000 */
.L_x_7047:
[----:B--2---:R-:W-:Y:S05]  /*85d0*/  @P2 BRA `(.L_x_7048) ;  /* 0x0000000000082947 */ /* 0x004fea0003800000 */
[----:B------:R-:W2:Y:S02]  /*85e0*/  SYNCS.PHASECHK.TRANS64.TRYWAIT P2, [UR25+0x28c50], R11 ;  /* 0x028c500bff0075a7 */ /* 0x000ea40008040159 */
[----:B--2---:R-:W-:Y:S05]  /*85f0*/  @!P2 BRA `(.L_x_7049) ;  /* 0x0000007c00b4a947 */ /* 0x004fea0003800000 */
.L_x_7048:
[----:B------:R-:W-:Y:S01]  /*8600*/  ULEA UR6, UR4, UR38, 0xc ;  /* 0x0000002604067291 */ /* 0x000fe2000f8e603f */
[----:B------:R-:W-:Y:S01]  /*8610*/  WARPGROUP.ARRIVE ;  /* 0x00000000000079c5 */ /* 0x000fe20000000000 */
[----:B------:R-:W-:Y:S01]  /*8620*/  UMOV UR11, 0x40000040 ;  /* 0x40000040000b7882 */ /* 0x000fe20000000000 */
[----:B------:R-:W-:Y:S01]  /*8630*/  UISETP.GT.AND UP0, UPT, UR41, UR40, UPT ;  /* 0x000000282900728c */ /* 0x000fe2000bf04270 */
[----:B012---:R-:W-:Y:S01]  /*8640*/  @!P1 IADD3 R11, R180, 0x28c60, RZ ;  /* 0x00028c60b40b9810 */ /* 0x007fe20007ffe0ff */
        /* <DEDUP_REMOVED lines=38> */
.L_x_7041:
[----:B--23--:R-:W2:Y:S01]  /*88b0*/  SHFL.BFLY PT, R5, R10, 0x2, 0x1f ;  /* 0x0c401f000a057f89 */ /* 0x00cea200000e0000 */
[----:B------:R-:W-:Y:S08]  /*88c0*/  BAR.ARV 0x8, 0x100 ;  /* 0x0204000000007b1d */ /* 0x000ff00000002000 */
[----:B------:R-:W-:Y:S01]  /*88d0*/  BAR.SYNC.DEFER_BLOCKING 0xf, 0x100 ;  /* 0x03c4000000007b1d */ /* 0x000fe20000010000 */
[----:B------:R-:W-:Y:S01]  /*88e0*/  ISETP.NE.AND P0, PT, R4, RZ, PT ;  /* 0x000000ff0400720c */ /* 0x000fe20003f05270 */
[----:B------:R-:W-:-:S04]  /*88f0*/  IMAD.MOV.U32 R4, RZ, RZ, RZ ;  /* 0x000000ffff047224 */ /* 0x000fc800078e00ff */
[----:B------:R-:W3:Y:S01]  /*8900*/  SHFL.BFLY PT, R8, R9, 0x2, 0x1f ;  /* 0x0c401f0009087f89 */ /* 0x000ee200000e0000 */
[----:B--2---:R-:W-:Y:S01]  /*8910*/  FADD.FTZ R5, R5, R10 ;  /* 0x0000000a05057221 */ /* 0x004fe20000010000 */
[----:B------:R-:W-:-:S04]  /*8920*/  MOV R10, UR4 ;  /* 0x00000004000a7c02 */ /* 0x000fc80008000f00 */
[----:B------:R-:W0:Y:S01]  /*8930*/  SHFL.BFLY PT, R6, R5, 0x1, 0x1f ;  /* 0x0c201f0005067f89 */ /* 0x000e2200000e0000 */
[----:B------:R-:W-:Y:S02]  /*8940*/  IMAD R3, R10, 0x40, R3 ;  /* 0x000000400a037824 */ /* 0x000fe400078e0203 */
[----:B------:R-:W-:-:S03]  /*8950*/  IMAD.U32 R10, RZ, RZ, UR7 ;  /* 0x00000007ff0a7e24 */ /* 0x000fc6000f8e00ff */
[----:B------:R-:W-:Y:S01]  /*8960*/  @!P0 LEA R3, R3, UR39, 0x2 ;  /* 0x0000002703038c11 */ /* 0x000fe2000f8e10ff */
[----:B---3--:R-:W-:-:S05]  /*8970*/  FADD.FTZ R8, R8, R9 ;  /* 0x0000000908087221 */ /* 0x008fca0000010000 */
[----:B------:R-:W2:Y:S01]  /*8980*/  SHFL.BFLY PT, R7, R8, 0x1, 0x1f ;  /* 0x0c201f0008077f89 */ /* 0x000ea200000e0000 */
[----:B0-----:R-:W-:Y:S01]  /*8990*/  FADD.FTZ R11, R5, R6 ;  /* 0x00000006050b7221 */ /* 0x001fe20000010000 */
[----:B------:R-:W-:Y:S01]  /*89a0*/  IMAD.MOV.U32 R6, RZ, RZ, RZ ;  /* 0x000000ffff067224 */ /* 0x000fe200078e00ff */
[----:B------:R-:W-:-:S03]  /*89b0*/  MOV R5, 0xff800000 ;  /* 0xff80000000057802 */ /* 0x000fc60000000f00 */
[----:B------:R-:W-:-:S13]  /*89c0*/  FSETP.NE.FTZ.AND P1, PT, R11, RZ, PT ;  /* 0x000000ff0b00720b */ /* 0x000fda0003f35000 */
[----:B------:R-:W0:Y:S01]  /*89d0*/  @P1 MUFU.RCP R6, R11 ;  /* 0x0000000b00061308 */ /* 0x000e220000001000 */
[----:B--2---:R-:W-:-:S05]  /*89e0*/  FADD.FTZ R12, R8, R7 ;  /* 0x00000007080c7221 */ /* 0x004fca0000010000 */
[----:B------:R-:W-:Y:S02]  /*89f0*/  FSETP.NE.FTZ.AND P2, PT, R12, RZ, PT ;  /* 0x000000ff0c00720b */ /* 0x000fe40003f55000 */
[----:B------:R-:W2:Y:S01]  /*8a00*/  @P1 MUFU.LG2 R7, R11 ;  /* 0x0000000b00071308 */ /* 0x000ea20000000c00 */
[----:B0-----:R-:W-:Y:S01]  /*8a10*/  @!P0 STS [R3+0x28800], R6 ;  /* 0x0288000603008388 */ /* 0x001fe20000000800 */
[-C--:B------:R-:W-:Y:S01]  /*8a20*/  FMUL.FTZ R24, R24, R6.reuse ;  /* 0x0000000618187220 */ /* 0x080fe20000410000 */
[----:B------:R-:W-:-:S08]  /*8a30*/  FMUL.FTZ R25, R25, R6 ;  /* 0x0000000619197220 */ /* 0x000fd00000410000 */
[----:B------:R-:W0:Y:S01]  /*8a40*/  @P2 MUFU.RCP R4, R12 ;  /* 0x0000000c00042308 */ /* 0x000e220000001000 */
[----:B------:R-:W-:Y:S01]  /*8a50*/  @P2 FMUL.FTZ R10, R10, 0.69314718246459960938 ;  /* 0x3f3172180a0a2820 */ /* 0x000fe20000410000 */
[-C--:B------:R-:W-:Y:S01]  /*8a60*/  FMUL.FTZ R28, R28, R6.reuse ;  /* 0x000000061c1c7220 */ /* 0x080fe20000410000 */
[-C--:B------:R-:W-:Y:S01]  /*8a70*/  FMUL.FTZ R29, R29, R6.reuse ;  /* 0x000000061d1d7220 */ /* 0x080fe20000410000 */
[-C--:B------:R-:W-:Y:S01]  /*8a80*/  FMUL.FTZ R32, R32, R6.reuse ;  /* 0x0000000620207220 */ /* 0x080fe20000410000 */
[----:B--2---:R-:W-:Y:S01]  /*8a90*/  @P1 FMUL.FTZ R8, R7, 0.69314718246459960938 ;  /* 0x3f31721807081820 */ /* 0x004fe20000410000 */
        /* <DEDUP_REMOVED lines=19> */
[----:B--2---:R-:W-:Y:S01]  /*8bd0*/  @P2 FMUL.FTZ R9, R9, 0.69314718246459960938 ;  /* 0x3f31721809092820 */ /* 0x004fe20000410000 */
        /* <DEDUP_REMOVED lines=113> */
.L_x_7011:
[----:B------:R-:W-:Y:S05]  /*92f0*/  @P0 BRA `(.L_x_7051) ;  /* 0x0000002000f80947 */ /* 0x000fea0003800000 */
[----:B------:R-:W0:Y:S01]  /*9300*/  S2R R0, SR_TID.X ;  /* 0x0000000000007919 */ /* 0x000e220000002100 */
[----:B------:R-:W2:Y:S01]  /*9310*/  S2UR UR5, SR_CgaCtaId ;  /* 0x00000000000579c3 */ /* 0x000ea20000008800 */
[----:B------:R-:W-:Y:S01]  /*9320*/  UMOV UR4, 0x400 ;  /* 0x0000040000047882 */ /* 0x000fe20000000000 */
[----:B------:R-:W-:-:S06]  /*9330*/  IMAD R2, RZ, RZ, -UR36 ;  /* 0x80000024ff027e24 */ /* 0x000fcc000f8e02ff */
[----:B------:R-:W-:Y:S08]  /*9340*/  BAR.SYNC.DEFER_BLOCKING 0x1, 0x100 ;  /* 0x0044000000007b1d */ /* 0x000ff00000010000 */
[----:B------:R-:W3:Y:S08]  /*9350*/  S2UR UR6, SR_CTAID.Y ;  /* 0x00000000000679c3 */ /* 0x000ef00000002600 */
[----:B------:R-:W3:Y:S01]  /*9360*/  LDC R3, c[0x0][0xc50] ;  /* 0x00031400ff037b82 */ /* 0x000ee20000000800 */
[----:B--2---:R-:W-:-:S07]  /*9370*/  ULEA UR4, UR5, UR4, 0x18 ;  /* 0x0000000405047291 */ /* 0x004fce000f8ec03f */
[----:B------:R-:W2:Y:S01]  /*9380*/  LDC R7, c[0x0][0xbe8] ;  /* 0x0002fa00ff077b82 */ /* 0x000ea20000000800 */
[----:B------:R-:W-:Y:S01]  /*9390*/  UIADD3 UR4, UR4, 0x28c20, URZ ;  /* 0x00028c2004047890 */ /* 0x000fe2000fffe03f */
[----:B0-----:R-:W-:-:S03]  /*93a0*/  VIADD R18, R0, 0xffffff80 ;  /* 0xffffff8000127836 */ /* 0x001fc60000000000 */
[----:B------:R-:W-:Y:S02]  /*93b0*/  UPRMT UR4, URZ, 0x654, UR4 ;  /* 0x000006543f047896 */ /* 0x000fe40008000004 */
[----:B------:R-:W-:-:S04]  /*93c0*/  SHF.R.S32.HI R21, RZ, 0x1f, R18 ;  /* 0x0000001fff157819 */ /* 0x000fc80000011412 */
[----:B------:R-:W-:Y:S01]  /*93d0*/  LEA.HI R4, R21, R18, RZ, 0x7 ;  /* 0x0000001215047211 */ /* 0x000fe200078f38ff */
[----:B---3--:R-:W-:Y:S01]  /*93e0*/  IMAD R2, R3, R2, UR6 ;  /* 0x0000000603027e24 */ /* 0x008fe2000f8e0202 */
[----:B------:R-:W-:Y:S01]  /*93f0*/  USHF.R.S32.HI UR6, URZ, 0x1f, UR36 ;  /* 0x0000001f3f067899 */ /* 0x000fe20008011424 */
[----:B------:R-:W-:Y:S01]  /*9400*/  SYNCS.ARRIVE.TRANS64.RED.A1T0 RZ, [UR4], RZ ;  /* 0x000000ffffff79a7 */ /* 0x000fe20008100404 */
[----:B------:R-:W-:Y:S02]  /*9410*/  SHF.R.S32.HI R0, RZ, 0x7, R4 ;  /* 0x00000007ff007819 */ /* 0x000fe40000011404 */
[----:B------:R-:W-:Y:S02]  /*9420*/  LOP3.LUT R9, R4, 0xffffff80, RZ, 0xc0, !PT ;  /* 0xffffff8004097812 */ /* 0x000fe400078ec0ff */
[----:B------:R-:W-:Y:S01]  /*9430*/  SHF.R.S32.HI R3, RZ, 0x1f, R2 ;  /* 0x0000001fff037819 */ /* 0x000fe20000011402 */
[----:B------:R-:W0:Y:S01]  /*9440*/  SHFL.IDX PT, R10, R0, RZ, 0x1f ;  /* 0x00001fff000a7589 */ /* 0x000e2200000e0000 */
[----:B--2---:R-:W-:Y:S01]  /*9450*/  ISETP.NE.AND P1, PT, R7, 0x1, PT ;  /* 0x000000010700780c */ /* 0x004fe20003f25270 */
[----:B------:R-:W-:-:S05]  /*9460*/  IMAD.IADD R8, R18, 0x1, -R9 ;  /* 0x0000000112087824 */ /* 0x000fca00078e0a09 */
[----:B------:R-:W-:-:S04]  /*9470*/  SHF.R.S32.HI R155, RZ, 0x1f, R8 ;  /* 0x0000001fff9b7819 */ /* 0x000fc80000011408 */
[----:B------:R-:W-:-:S04]  /*9480*/  LEA.HI R9, R155, R8, RZ, 0x2 ;  /* 0x000000089b097211 */ /* 0x000fc800078f10ff */
[----:B------:R-:W-:Y:S02]  /*9490*/  SHF.R.S32.HI R154, RZ, 0x2, R9 ;  /* 0x00000002ff9a7819 */ /* 0x000fe40000011409 */
[----:B0-----:R-:W-:-:S13]  /*94a0*/  ISETP.NE.AND P0, PT, R10, RZ, PT ;  /* 0x000000ff0a00720c */ /* 0x001fda0003f05270 */
[----:B------:R-:W-:Y:S05]  /*94b0*/  @P0 BRA `(.L_x_7052) ;  /* 0x0000000400440947 */ /* 0x000fea0003800000 */
[----:B------:R-:W0:Y:S01]  /*94c0*/  LDC R19, c[0x0][0xbe8] ;  /* 0x0002fa00ff137b82 */ /* 0x000e220000000800 */
[----:B------:R-:W-:Y:S01]  /*94d0*/  LOP3.LUT R11, R4, 0xffffff80, RZ, 0xc0, !PT ;  /* 0xffffff80040b7812 */ /* 0x000fe200078ec0ff */
[----:B------:R-:W2:Y:S01]  /*94e0*/  S2R R23, SR_CTAID.X ;  /* 0x0000000000177919 */ /* 0x000ea20000002500 */
[----:B------:R-:W-:Y:S01]  /*94f0*/  LEA.HI R10, R21, R18, RZ, 0x2 ;  /* 0x00000012150a7211 */ /* 0x000fe200078f10ff */
[----:B------:R-:W-:Y:S02]  /*9500*/  ULDC.64 UR4, c[0x0][0xbd0] ;  /* 0x0002f40000047ab9 */ /* 0x000fe40000000a00 */
[----:B------:R-:W-:Y:S01]  /*9510*/  IMAD.IADD R20, R18, 0x1, -R11 ;  /* 0x0000000112147824 */ /* 0x000fe200078e0a0b */
[----:B------:R-:W-:Y:S01]  /*9520*/  LOP3.LUT R17, R10, 0xfffffffc, RZ, 0xc0, !PT ;  /* 0xfffffffc0a117812 */ /* 0x000fe200078ec0ff */
[----:B------:R-:W3:Y:S01]  /*9530*/  S2UR UR7, SR_CTAID.Z ;  /* 0x00000000000779c3 */ /* 0x000ee20000002700 */
[----:B------:R-:W-:Y:S02]  /*9540*/  UIMAD.WIDE.U32 UR8, UR36, UR4, URZ ;  /* 0x00000004240872a5 */ /* 0x000fe4000f8e003f */
[----:B------:R-:W-:Y:S01]  /*9550*/  SHF.R.S32.HI R11, RZ, 0x1f, R20 ;  /* 0x0000001fff0b7819 */ /* 0x000fe20000011414 */
[----:B------:R-:W-:Y:S01]  /*9560*/  UIMAD UR4, UR6, UR4, URZ ;  /* 0x00000004060472a4 */ /* 0x000fe2000f8e023f */
[----:B------:R-:W-:-:S02]  /*9570*/  IADD3 R10, R18, -R17, RZ ;  /* 0x80000011120a7210 */ /* 0x000fc40007ffe0ff */
[C---:B------:R-:W-:Y:S01]  /*9580*/  LEA.HI R22, R11.reuse, R20, RZ, 0x2 ;  /* 0x000000140b167211 */ /* 0x040fe200078f10ff */
[----:B------:R-:W5:Y:S01]  /*9590*/  LDC.64 R14, c[0x0][0xbd8] ;  /* 0x0002f600ff0e7b82 */ /* 0x000f620000000a00 */
[----:B------:R-:W-:Y:S01]  /*95a0*/  LEA.HI R12, R10, R10, RZ, 0x1 ;  /* 0x0000000a0a0c7211 */ /* 0x000fe200078f08ff */
[----:B------:R-:W-:Y:S01]  /*95b0*/  UIMAD UR4, UR36, UR5, UR4 ;  /* 0x00000005240472a4 */ /* 0x000fe2000f8e0204 */
[--C-:B------:R-:W-:Y:S02]  /*95c0*/  SHF.R.S32.HI R4, RZ, 0x2, R22.reuse ;  /* 0x00000002ff047819 */ /* 0x100fe40000011416 */
[----:B-1----:R-:W-:Y:S01]  /*95d0*/  SHF.R.S32.HI R13, RZ, 0x1f, R22 ;  /* 0x0000001fff0d7819 */ /* 0x002fe20000011416 */
[----:B------:R-:W-:Y:S01]  /*95e0*/  UIADD3 UR4, UR9, UR4, URZ ;  /* 0x0000000409047290 */ /* 0x000fe2000fffe03f */
[----:B------:R-:W-:Y:S02]  /*95f0*/  LEA.HI R11, R11, R20, RZ, 0x5 ;  /* 0x000000140b0b7211 */ /* 0x000fe400078f28ff */
[----:B0-----:R-:W-:-:S02]  /*9600*/  ISETP.NE.AND P0, PT, R19, 0x1, PT ;  /* 0x000000011300780c */ /* 0x001fc40003f05270 */
[----:B------:R-:W-:Y:S02]  /*9610*/  LEA.HI R13, R13, R4, RZ, 0x3 ;  /* 0x000000040d0d7211 */ /* 0x000fe400078f18ff */
[----:B------:R-:W-:Y:S02]  /*9620*/  LOP3.LUT R153, R12, 0x1ffffffe, RZ, 0xc0, !PT ;  /* 0x1ffffffe0c997812 */ /* 0x000fe400078ec0ff */
[----:B------:R-:W-:Y:S01]  /*9630*/  LOP3.LUT R13, R13, 0xfffffff8, RZ, 0xc0, !PT ;  /* 0xfffffff80d0d7812 */ /* 0x000fe200078ec0ff */
[----:B---3--:R-:W-:Y:S01]  /*9640*/  USHF.R.S32.HI UR5, URZ, 0x1f, UR7 ;  /* 0x0000001f3f057899 */ /* 0x008fe20008011407 */
[----:B------:R-:W-:Y:S01]  /*9650*/  SHF.R.S32.HI R11, RZ, 0x5, R11 ;  /* 0x00000005ff0b7819 */ /* 0x000fe2000001140b */
[----:B------:R-:W-:Y:S02]  /*9660*/  IMAD.IADD R153, R10, 0x1, -R153 ;  /* 0x000000010a997824 */ /* 0x000fe400078e0a99 */
[----:B------:R-:W-:Y:S02]  /*9670*/  IMAD.IADD R4, R4, 0x1, -R13 ;  /* 0x0000000104047824 */ /* 0x000fe400078e0a0d */
[----:B------:R-:W0:Y:S01]  /*9680*/  @P0 LDC R13, c[0x0][0xbec] ;  /* 0x0002fb00ff0d0b82 */ /* 0x000e220000000800 */
[----:B------:R-:W-:-:S02]  /*9690*/  IMAD.U32 R10, RZ, RZ, UR8 ;  /* 0x00000008ff0a7e24 */ /* 0x000fc4000f8e00ff */
[----:B------:R-:W-:Y:S01]  /*96a0*/  IMAD R152, R11, 0x10, R4 ;  /* 0x000000100b987824 */ /* 0x000fe200078e0204 */
[----:B------:R-:W-:Y:S01]  /*96b0*/  MOV R11, UR9 ;  /* 0x00000009000b7c02 */ /* 0x000fe20008000f00 */
[----:B-----5:R-:W-:Y:S02]  /*96c0*/  IMAD R12, R14, UR5, RZ ;  /* 0x000000050e0c7c24 */ /* 0x020fe4000f8e02ff */
[----:B------:R-:W-:Y:S01]  /*96d0*/  IMAD R4, R153, 0x8, R152 ;  /* 0x0000000899047824 */ /* 0x000fe200078e0298 */
[----:B------:R-:W1:Y:S01]  /*96e0*/  @P0 LDC R17, c[0x0][0xbf0] ;  /* 0x0002fc00ff110b82 */ /* 0x000e620000000800 */
[----:B------:R-:W-:Y:S01]  /*96f0*/  IMAD.U32 R11, RZ, RZ, UR4 ;  /* 0x00000004ff0b7e24 */ /* 0x000fe2000f8e00ff */
[----:B------:R-:W-:Y:S01]  /*9700*/  ULDC.64 UR4, c[0x0][0xbe0] ;  /* 0x0002f80000047ab9 */ /* 0x000fe20000000a00 */
[C---:B--2---:R-:W-:Y:S01]  /*9710*/  IMAD R4, R23.reuse, 0x40, R4 ;  /* 0x0000004017047824 */ /* 0x044fe200078e0204 */
[----:B------:R-:W-:Y:S01]  /*9720*/  LEA R23, R23, R152, 0x6 ;  /* 0x0000009817177211 */ /* 0x000fe200078e30ff */
[----:B------:R-:W-:-:S02]  /*9730*/  IMAD R15, R15, UR7, R12 ;  /* 0x000000070f0f7c24 */ /* 0x000fc4000f8e020c */
[----:B------:R-:W-:-:S05]  /*9740*/  IMAD.WIDE.U32 R10, R14, UR7, R10 ;  /* 0x000000070e0a7c25 */ /* 0x000fca000f8e000a */
[----:B------:R-:W-:Y:S01]  /*9750*/  IADD3 R11, R11, R15, RZ ;  /* 0x0000000f0b0b7210 */ /* 0x000fe20007ffe0ff */
[----:B0-----:R-:W-:-:S04]  /*9760*/  @P0 IMAD.HI.U32 R12, R4, R13, RZ ;  /* 0x0000000d040c0227 */ /* 0x001fc800078e00ff */
[----:B------:R-:W-:Y:S02]  /*9770*/  IMAD.MOV.U32 R13, RZ, RZ, R4 ;  /* 0x000000ffff0d7224 */ /* 0x000fe400078e0004 */
[----:B------:R-:W-:Y:S01]  /*9780*/  IMAD.WIDE.U32 R10, R2, UR4, R10 ;  /* 0x00000004020a7c25 */ /* 0x000fe2000f8e000a */
[----:B-1----:R-:W-:-:S03]  /*9790*/  @P0 SHF.R.U32.HI R13, RZ, R17, R12 ;  /* 0x00000011ff0d0219 */ /* 0x002fc6000001160c */
[----:B------:R-:W-:Y:S01]  /*97a0*/  IMAD R17, R3, UR4, RZ ;  /* 0x0000000403117c24 */ /* 0x000fe2000f8e02ff */
[----:B------:R-:W-:Y:S01]  /*97b0*/  IADD3 R10, P0, R13, R10, RZ ;  /* 0x0000000a0d0a7210 */ /* 0x000fe20007f1e0ff */
[----:B------:R-:W-:Y:S02]  /*97c0*/  IMAD.MOV R15, RZ, RZ, -R13 ;  /* 0x000000ffff0f7224 */ /* 0x000fe400078e0a0d */
[----:B------:R-:W-:Y:S01]  /*97d0*/  IMAD R12, R2, UR5, R17 ;  /* 0x00000005020c7c24 */ /* 0x000fe2000f8e0211 */
[----:B------:R-:W-:Y:S01]  /*97e0*/  SHF.R.S32.HI R17, RZ, 0x1f, R13 ;  /* 0x0000001fff117819 */ /* 0x000fe2000001140d */
[----:B------:R-:W-:Y:S01]  /*97f0*/  IMAD R15, R19, R15, R4 ;  /* 0x0000000f130f7224 */ /* 0x000fe200078e0204 */
[----:B------:R-:W-:Y:S01]  /*9800*/  ULDC.64 UR4, c[0x0][0xbc8] ;  /* 0x0002f20000047ab9 */ /* 0x000fe20000000a00 */
[----:B------:R-:W-:Y:S02]  /*9810*/  LOP3.LUT R13, R22, 0x7ffffffc, RZ, 0xc0, !PT ;  /* 0x7ffffffc160d7812 */ /* 0x000fe400078ec0ff */
[----:B------:R-:W-:-:S02]  /*9820*/  IADD3.X R11, R17, R11, R12, P0, !PT ;  /* 0x0000000b110b7210 */ /* 0x000fc400007fe40c */
[----:B------:R-:W-:Y:S01]  /*9830*/  SHF.R.S32.HI R4, RZ, 0x1f, R15 ;  /* 0x0000001fff047819 */ /* 0x000fe2000001140f */
[----:B------:R-:W-:Y:S02]  /*9840*/  IMAD.IADD R20, R20, 0x1, -R13 ;  /* 0x0000000114147824 */ /* 0x000fe400078e0a0d */
[----:B------:R-:W-:-:S04]  /*9850*/  IMAD.WIDE.U32 R10, R15, UR4, R10 ;  /* 0x000000040f0a7c25 */ /* 0x000fc8000f8e000a */
[----:B------:R-:W-:-:S04]  /*9860*/  IMAD R4, R4, UR4, RZ ;  /* 0x0000000404047c24 */ /* 0x000fc8000f8e02ff */
        /* <DEDUP_REMOVED lines=9> */
[----:B------:R-:W-:Y:S02]  /*9900*/  SHFL.IDX PT, R12, R16, 0x1, 0x1c1f ;  /* 0x003c1f00100c7f89 */ /* 0x000fe400000e0000 */
[----:B------:R-:W-:-:S02]  /*9910*/  IMAD.IADD R14, R0, 0x1, -R15 ;  /* 0x00000001000e7824 */ /* 0x000fc400078e0a0f */
[----:B------:R-:W-:Y:S01]  /*9920*/  SHFL.IDX PT, R10, R16, RZ, 0x1c1f ;  /* 0x001c1fff100a7589 */ /* 0x000fe200000e0000 */
[----:B------:R-:W-:Y:S02]  /*9930*/  IMAD.SHL.U32 R15, R20, 0x2, RZ ;  /* 0x00000002140f7824 */ /* 0x000fe400078e00ff */
        /* <DEDUP_REMOVED lines=9> */
.L_x_7052:
[----:B------:R-:W2:Y:S01]  /*99d0*/  S2R R14, SR_CTAID.X ;  /* 0x00000000000e7919 */ /* 0x000ea20000002500 */
[----:B------:R-:W-:Y:S01]  /*99e0*/  LEA.HI R21, R21, R18, RZ, 0x2 ;  /* 0x0000001215157211 */ /* 0x000fe200078f10ff */
[----:B------:R-:W3:Y:S01]  /*99f0*/  S2UR UR7, SR_CTAID.Z ;  /* 0x00000000000779c3 */ /* 0x000ee20000002700 */
[----:B0-----:R-:W-:Y:S01]  /*9a00*/  SHF.R.S32.HI R5, RZ, 0x1f, R9 ;  /* 0x0000001fff057819 */ /* 0x001fe20000011409 */
[----:B------:R-:W-:Y:S01]  /*9a10*/  ULDC.64 UR8, c[0x0][0xb38] ;  /* 0x0002ce0000087ab9 */ /* 0x000fe20000000a00 */
[----:B------:R-:W-:Y:S01]  /*9a20*/  LOP3.LUT R21, R21, 0xfffffffc, RZ, 0xc0, !PT ;  /* 0xfffffffc15157812 */ /* 0x000fe200078ec0ff */
[----:B------:R-:W-:Y:S01]  /*9a30*/  UIMAD UR6, UR6, UR8, URZ ;  /* 0x00000008060672a4 */ /* 0x000fe2000f8e023f */
[----:B------:R-:W-:Y:S01]  /*9a40*/  LEA.HI R5, R5, R154, RZ, 0x3 ;  /* 0x0000009a05057211 */ /* 0x000fe200078f18ff */
[----:B------:R-:W-:Y:S01]  /*9a50*/  UIMAD.WIDE.U32 UR4, UR36, UR8, URZ ;  /* 0x00000008240472a5 */ /* 0x000fe2000f8e003f */
[----:B------:R-:W-:Y:S01]  /*9a60*/  LEA.HI R155, R155, R8, RZ, 0x5 ;  /* 0x000000089b9b7211 */ /* 0x000fe200078f28ff */
[----:B-1----:R-:W0:Y:S01]  /*9a70*/  LDC.64 R12, c[0x0][0xb40] ;  /* 0x0002d000ff0c7b82 */ /* 0x002e220000000a00 */
[----:B------:R-:W-:Y:S01]  /*9a80*/  IMAD.IADD R21, R18, 0x1, -R21 ;  /* 0x0000000112157824 */ /* 0x000fe200078e0a15 */
[----:B------:R-:W-:Y:S01]  /*9a90*/  LOP3.LUT R5, R5, 0xfffffff8, RZ, 0xc0, !PT ;  /* 0xfffffff805057812 */ /* 0x000fe200078ec0ff */
[----:B------:R-:W-:Y:S01]  /*9aa0*/  UIMAD UR6, UR36, UR9, UR6 ;  /* 0x00000009240672a4 */ /* 0x000fe2000f8e0206 */
[----:B------:R-:W-:Y:S01]  /*9ab0*/  SHF.R.S32.HI R155, RZ, 0x5, R155 ;  /* 0x00000005ff9b7819 */ /* 0x000fe2000001149b */
[----:B------:R-:W-:Y:S01]  /*9ac0*/  BSSY B0, `(.L_x_7053) ;  /* 0x00000fa000007945 */ /* 0x000fe20003800000 */
[----:B------:R-:W-:Y:S01]  /*9ad0*/  LEA.HI R4, R21, R21, RZ, 0x1 ;  /* 0x0000001515047211 */ /* 0x000fe200078f08ff */
[----:B------:R-:W-:Y:S01]  /*9ae0*/  UIADD3 UR6, UR5, UR6, URZ ;  /* 0x0000000605067290 */ /* 0x000fe2000fffe03f */
[----:B------:R-:W1:Y:S01]  /*9af0*/  @P1 LDC R10, c[0x0][0xbec] ;  /* 0x0002fb00ff0a1b82 */ /* 0x000e620000000800 */
[----:B------:R-:W-:-:S02]  /*9b00*/  IADD3 R154, R154, -R5, RZ ;  /* 0x800000059a9a7210 */ /* 0x000fc40007ffe0ff */
[----:B------:R-:W-:Y:S02]  /*9b10*/  LOP3.LUT R4, R4, 0x1ffffffe, RZ, 0xc0, !PT ;  /* 0x1ffffffe04047812 */ /* 0x000fe400078ec0ff */
[----:B------:R-:W-:Y:S01]  /*9b20*/  MOV R5, UR5 ;  /* 0x0000000500057c02 */ /* 0x000fe20008000f00 */
[----:B------:R-:W-:Y:S01]  /*9b30*/  IMAD R155, R155, 0x10, R154 ;  /* 0x000000109b9b7824 */ /* 0x000fe200078e029a */
[----:B------:R-:W-:Y:S01]  /*9b40*/  LOP3.LUT R9, R9, 0x7ffffffc, RZ, 0xc0, !PT ;  /* 0x7ffffffc09097812 */ /* 0x000fe200078ec0ff */
[----:B------:R-:W5:Y:S01]  /*9b50*/  @P1 LDC R17, c[0x0][0xbf0] ;  /* 0x0002fc00ff111b82 */ /* 0x000f620000000800 */
[----:B------:R-:W-:Y:S01]  /*9b60*/  IMAD.IADD R4, R21, 0x1, -R4 ;  /* 0x0000000115047824 */ /* 0x000fe200078e0a04 */
[----:B---3--:R-:W-:Y:S01]  /*9b70*/  USHF.R.S32.HI UR8, URZ, 0x1f, UR7 ;  /* 0x0000001f3f087899 */ /* 0x008fe20008011407 */
[----:B------:R-:W-:Y:S02]  /*9b80*/  IMAD.U32 R5, RZ, RZ, UR6 ;  /* 0x00000006ff057e24 */ /* 0x000fe4000f8e00ff */
[----:B------:R-:W-:-:S02]  /*9b90*/  IMAD R11, R4, 0x8, R155 ;  /* 0x00000008040b7824 */ /* 0x000fc400078e029b */
[----:B------:R-:W-:Y:S01]  /*9ba0*/  IMAD.U32 R4, RZ, RZ, UR4 ;  /* 0x00000004ff047e24 */ /* 0x000fe2000f8e00ff */
[----:B------:R-:W-:Y:S01]  /*9bb0*/  ULDC.64 UR4, c[0x0][0xb48] ;  /* 0x0002d20000047ab9 */ /* 0x000fe20000000a00 */
[----:B--2---:R-:W-:Y:S02]  /*9bc0*/  IMAD R15, R14, 0x40, R11 ;  /* 0x000000400e0f7824 */ /* 0x004fe400078e020b */
[C---:B0-----:R-:W-:Y:S02]  /*9bd0*/  IMAD R6, R12.reuse, UR8, RZ ;  /* 0x000000080c067c24 */ /* 0x041fe4000f8e02ff */
[----:B------:R-:W-:-:S04]  /*9be0*/  IMAD.WIDE.U32 R4, R12, UR7, R4 ;  /* 0x000000070c047c25 */ /* 0x000fc8000f8e0004 */
[----:B-1----:R-:W-:-:S04]  /*9bf0*/  @P1 IMAD.HI.U32 R10, R15, R10, RZ ;  /* 0x0000000a0f0a1227 */ /* 0x002fc800078e00ff */
[----:B------:R-:W-:Y:S02]  /*9c00*/  IMAD R13, R13, UR7, R6 ;  /* 0x000000070d0d7c24 */ /* 0x000fe4000f8e0206 */
[----:B------:R-:W-:Y:S01]  /*9c10*/  IMAD.MOV.U32 R11, RZ, RZ, R15 ;  /* 0x000000ffff0b7224 */ /* 0x000fe200078e000f */
[----:B-----5:R-:W-:Y:S01]  /*9c20*/  @P1 SHF.R.U32.HI R11, RZ, R17, R10 ;  /* 0x00000011ff0b1219 */ /* 0x020fe2000001160a */
[----:B------:R-:W-:Y:S02]  /*9c30*/  IMAD R3, R3, UR4, RZ ;  /* 0x0000000403037c24 */ /* 0x000fe4000f8e02ff */
[----:B------:R-:W-:Y:S01]  /*9c40*/  IMAD.IADD R5, R5, 0x1, R13 ;  /* 0x0000000105057824 */ /* 0x000fe200078e020d */
[----:B------:R-:W-:Y:S01]  /*9c50*/  IADD3 R10, -R11, RZ, RZ ;  /* 0x000000ff0b0a7210 */ /* 0x000fe20007ffe1ff */
[C---:B------:R-:W-:Y:S01]  /*9c60*/  IMAD R13, R2.reuse, UR5, R3 ;  /* 0x00000005020d7c24 */ /* 0x040fe2000f8e0203 */
[----:B------:R-:W-:Y:S01]  /*9c70*/  SHF.R.S32.HI R6, RZ, 0x1f, R11 ;  /* 0x0000001fff067819 */ /* 0x000fe2000001140b */
[----:B------:R-:W-:Y:S01]  /*9c80*/  IMAD.WIDE.U32 R2, R2, UR4, R4 ;  /* 0x0000000402027c25 */ /* 0x000fe2000f8e0004 */
[----:B------:R-:W-:-:S03]  /*9c90*/  ULDC.64 UR4, c[0x0][0xb30] ;  /* 0x0002cc0000047ab9 */ /* 0x000fc60000000a00 */
[----:B------:R-:W-:Y:S02]  /*9ca0*/  IMAD R5, R7, R10, R15 ;  /* 0x0000000a07057224 */ /* 0x000fe400078e020f */
[----:B------:R-:W-:Y:S02]  /*9cb0*/  IMAD R6, R6, UR4, RZ ;  /* 0x0000000406067c24 */ /* 0x000fe4000f8e02ff */
[----:B------:R-:W-:Y:S01]  /*9cc0*/  IMAD.IADD R3, R3, 0x1, R13 ;  /* 0x0000000103037824 */ /* 0x000fe200078e020d */
[----:B------:R-:W-:Y:S01]  /*9cd0*/  SHF.R.S32.HI R4, RZ, 0x1f, R5 ;  /* 0x0000001fff047819 */ /* 0x000fe20000011405 */
[C---:B------:R-:W-:Y:S01]  /*9ce0*/  IMAD R13, R11.reuse, UR5, R6 ;  /* 0x000000050b0d7c24 */ /* 0x040fe2000f8e0206 */
[----:B------:R-:W-:Y:S01]  /*9cf0*/  LEA.HI R6, R0, R0, RZ, 0x1 ;  /* 0x0000000000067211 */ /* 0x000fe200078f08ff */
[----:B------:R-:W-:Y:S01]  /*9d00*/  IMAD.WIDE.U32 R2, R11, UR4, R2 ;  /* 0x000000040b027c25 */ /* 0x000fe2000f8e0002 */
        /* <DEDUP_REMOVED lines=8> */
[----:B------:R-:W-:Y:S01]  /*9d90*/  ULDC UR4, c[0x0][0xa88] ;  /* 0x0002a20000047ab9 */ /* 0x000fe20000000800 */
[----:B------:R-:W-:Y:S01]  /*9da0*/  LOP3.LUT R11, R6, 0xfffffe, RZ, 0xc0, !PT ;  /* 0x00fffffe060b7812 */ /* 0x000fe200078ec0ff */
[----:B------:R-:W-:Y:S02]  /*9db0*/  IMAD R6, R7, UR4, RZ ;  /* 0x0000000407067c24 */ /* 0x000fe4000f8e02ff */
[----:B------:R-:W-:Y:S01]  /*9dc0*/  IMAD R7, R14, 0x40, R155 ;  /* 0x000000400e077824 */ /* 0x000fe200078e029b */
[----:B------:R-:W-:-:S02]  /*9dd0*/  LEA.HI.X R5, R2, UR5, R5, 0x2, P0 ;  /* 0x0000000502057c11 */ /* 0x000fc400080f1405 */
[----:B------:R-:W-:Y:S01]  /*9de0*/  IADD3 R11, -R11, R0, RZ ;  /* 0x000000000b0b7210 */ /* 0x000fe20007ffe1ff */
[----:B------:R-:W-:Y:S01]  /*9df0*/  IMAD.IADD R0, R8, 0x1, -R9 ;  /* 0x0000000108007824 */ /* 0x000fe200078e0a09 */
[----:B------:R-:W-:Y:S01]  /*9e00*/  ISETP.GE.AND P0, PT, R7, R6, PT ;  /* 0x000000060700720c */ /* 0x000fe20003f06270 */
[----:B------:R0:W1:Y:S02]  /*9e10*/  SHFL.IDX PT, R2, R4, RZ, 0x1c1f ;  /* 0x001c1fff04027589 */ /* 0x00006400000e0000 */
[----:B------:R-:W-:Y:S02]  /*9e20*/  IMAD R0, R11, 0x80, R0 ;  /* 0x000000800b007824 */ /* 0x000fe400078e0200 */
[----:B------:R0:W2:Y:S02]  /*9e30*/  SHFL.IDX PT, R3, R5, RZ, 0x1c1f ;  /* 0x001c1fff05037589 */ /* 0x0000a400000e0000 */
        /* <DEDUP_REMOVED lines=41> */
[----:B------:R-:W-:Y:S02]  /*a0d0*/  ISETP.GE.AND P5, PT, R21, UR4, PT ;  /* 0x0000000415007c0c */ /* 0x000fe4000bfa6270 */
[----:B------:R-:W-:Y:S02]  /*a0e0*/  @!P1 LEA.HI R17, R17, R17, RZ, 0x1 ;  /* 0x0000001111119211 */ /* 0x000fe400078f08ff */
[----:B0-----:R-:W-:Y:S02]  /*a0f0*/  @!P0 LOP3.LUT R9, R16, 0xfffffffe, RZ, 0xc0, !PT ;  /* 0xfffffffe10098812 */ /* 0x001fe400078ec0ff */
        /* <DEDUP_REMOVED lines=16> */
[----:B------:R-:W-:Y:S02]  /*a200*/  @!P6 LOP3.LUT R17, R22, 0xfffffffe, RZ, 0xc0, !PT ;  /* 0xfffffffe1611e812 */ /* 0x000fe400078ec0ff */
[----:B------:R-:W-:Y:S01]  /*a210*/  IADD3 R24, R0, 0x60, RZ ;  /* 0x0000006000187810 */ /* 0x000fe20007ffe0ff */
[--C-:B0-----:R-:W-:Y:S01]  /*a220*/  @!P2 IMAD.WIDE R8, R13, 0x4, R2.reuse ;  /* 0x000000040d08a825 */ /* 0x101fe200078e0202 */
[----:B------:R-:W-:Y:S02]  /*a230*/  ISETP.GE.AND P1, PT, R23, UR4, PT ;  /* 0x0000000417007c0c */ /* 0x000fe4000bf26270 */
[----:B------:R-:W-:Y:S01]  /*a240*/  ISETP.GE.AND P0, PT, R24, UR4, PT ;  /* 0x0000000418007c0c */ /* 0x000fe2000bf06270 */
[--C-:B-1----:R-:W-:Y:S01]  /*a250*/  @!P3 IMAD.WIDE R10, R19, 0x4, R2.reuse ;  /* 0x00000004130ab825 */ /* 0x102fe200078e0202 */
[----:B------:R0:W-:Y:S01]  /*a260*/  @!P2 ST.E.64 desc[UR44][R8.64], R48 ;  /* 0x000000300800a985 */ /* 0x0001e2000c101b2c */
[----:B------:R-:W-:Y:S02]  /*a270*/  IADD3 R22, R0, 0x88, RZ ;  /* 0x0000008800167810 */ /* 0x000fe40007ffe0ff */
        /* <DEDUP_REMOVED lines=9> */
[C---:B------:R-:W-:Y:S01]  /*a310*/  VIADD R19, R0.reuse, 0x70 ;  /* 0x0000007000137836 */ /* 0x040fe20000000000 */
[----:B------:R5:W-:Y:S01]  /*a320*/  @!P6 ST.E.64 desc[UR44][R16.64], R64 ;  /* 0x000000401000e985 */ /* 0x000be2000c101b2c */
[----:B------:R-:W-:Y:S01]  /*a330*/  VIADD R21, R0, 0x80 ;  /* 0x0000008000157836 */ /* 0x000fe20000000000 */
[----:B------:R-:W-:-:S02]  /*a340*/  @!P1 LEA.HI R23, R23, R23, RZ, 0x1 ;  /* 0x0000001717179211 */ /* 0x000fc400078f08ff */
[----:B------:R-:W-:Y:S02]  /*a350*/  ISETP.GE.AND P6, PT, R19, UR4, PT ;  /* 0x0000000413007c0c */ /* 0x000fe4000bfc6270 */
[----:B------:R-:W-:Y:S02]  /*a360*/  ISETP.GE.AND P4, PT, R21, UR4, PT ;  /* 0x0000000415007c0c */ /* 0x000fe4000bf86270 */
[----:B------:R-:W-:Y:S02]  /*a370*/  @!P0 LEA.HI R24, R24, R24, RZ, 0x1 ;  /* 0x0000001818188211 */ /* 0x000fe400078f08ff */
[----:B0-----:R-:W-:Y:S01]  /*a380*/  @!P1 LOP3.LUT R9, R23, 0xfffffffe, RZ, 0xc0, !PT ;  /* 0xfffffffe17099812 */ /* 0x001fe200078ec0ff */
[----:B------:R-:W-:Y:S01]  /*a390*/  VIADD R23, R0, 0x90 ;  /* 0x0000009000177836 */ /* 0x000fe20000000000 */
[----:B-1----:R-:W-:Y:S01]  /*a3a0*/  @!P0 LOP3.LUT R11, R24, 0xfffffffe, RZ, 0xc0, !PT ;  /* 0xfffffffe180b8812 */ /* 0x002fe200078ec0ff */
[----:B------:R-:W-:Y:S01]  /*a3b0*/  VIADD R24, R0, 0x98 ;  /* 0x0000009800187836 */ /* 0x000fe20000000000 */
        /* <DEDUP_REMOVED lines=12> */
[----:B---3--:R-:W-:-:S02]  /*a480*/  @!P5 LOP3.LUT R15, R20, 0xfffffffe, RZ, 0xc0, !PT ;  /* 0xfffffffe140fd812 */ /* 0x008fc400078ec0ff */
[----:B------:R-:W-:Y:S02]  /*a490*/  @!P4 LOP3.LUT R21, R21, 0xfffffffe, RZ, 0xc0, !PT ;  /* 0xfffffffe1515c812 */ /* 0x000fe400078ec0ff */
[----:B-----5:R-:W-:Y:S01]  /*a4a0*/  @!P3 LOP3.LUT R17, R22, 0xfffffffe, RZ, 0xc0, !PT ;  /* 0xfffffffe1611b812 */ /* 0x020fe200078ec0ff */
[----:B------:R-:W-:Y:S01]  /*a4b0*/  VIADD R22, R0, 0xc0 ;  /* 0x000000c000167836 */ /* 0x000fe20000000000 */
[----:B------:R-:W-:Y:S01]  /*a4c0*/  ISETP.GE.AND P0, PT, R23, UR4, PT ;  /* 0x0000000417007c0c */ /* 0x000fe2000bf06270 */
[--C-:B0-----:R-:W-:Y:S01]  /*a4d0*/  @!P2 IMAD.WIDE R8, R13, 0x4, R2.reuse ;  /* 0x000000040d08a825 */ /* 0x101fe200078e0202 */
[----:B------:R-:W-:Y:S02]  /*a4e0*/  ISETP.GE.AND P1, PT, R24, UR4, PT ;  /* 0x0000000418007c0c */ /* 0x000fe4000bf26270 */
[----:B------:R-:W-:Y:S01]  /*a4f0*/  IADD3 R20, R0, 0xb0, RZ ;  /* 0x000000b000147810 */ /* 0x000fe20007ffe0ff */
[----:B-1----:R-:W-:Y:S01]  /*a500*/  @!P6 IMAD.WIDE R10, R19, 0x4, R2 ;  /* 0x00000004130ae825 */ /* 0x002fe200078e0202 */
[----:B------:R0:W-:Y:S01]  /*a510*/  @!P2 ST.E.64 desc[UR44][R8.64], R76 ;  /* 0x0000004c0800a985 */ /* 0x0001e2000c101b2c */
[----:B------:R-:W-:-:S02]  /*a520*/  ISETP.GE.AND P2, PT, R18, UR4, PT ;  /* 0x0000000412007c0c */ /* 0x000fc4000bf46270 */
[--C-:B------:R-:W-:Y:S01]  /*a530*/  @!P5 IMAD.WIDE R12, R15, 0x4, R2.reuse ;  /* 0x000000040f0cd825 */ /* 0x100fe200078e0202 */
        /* <DEDUP_REMOVED lines=8> */
[C---:B------:R-:W-:Y:S01]  /*a5c0*/  VIADD R19, R0.reuse, 0xa8 ;  /* 0x000000a800137836 */ /* 0x040fe20000000000 */
[----:B------:R5:W-:Y:S01]  /*a5d0*/  @!P3 ST.E.64 desc[UR44][R16.64], R92 ;  /* 0x0000005c1000b985 */ /* 0x000be2000c101b2c */
[----:B------:R-:W-:Y:S01]  /*a5e0*/  VIADD R21, R0, 0xb8 ;  /* 0x000000b800157836 */ /* 0x000fe20000000000 */
[----:B------:R-:W-:Y:S02]  /*a5f0*/  @!P1 LEA.HI R24, R24, R24, RZ, 0x1 ;  /* 0x0000001818189211 */ /* 0x000fe400078f08ff */
[----:B------:R-:W-:Y:S02]  /*a600*/  ISETP.GE.AND P3, PT, R19, UR4, PT ;  /* 0x0000000413007c0c */ /* 0x000fe4000bf66270 */
[----:B------:R-:W-:Y:S02]  /*a610*/  ISETP.GE.AND P5, PT, R21, UR4, PT ;  /* 0x0000000415007c0c */ /* 0x000fe4000bfa6270 */
[----:B0-----:R-:W-:Y:S02]  /*a620*/  @!P0 LOP3.LUT R9, R23, 0xfffffffe, RZ, 0xc0, !PT ;  /* 0xfffffffe17098812 */ /* 0x001fe400078ec0ff */
[----:B------:R-:W-:-:S02]  /*a630*/  @!P2 LEA.HI R18, R18, R18, RZ, 0x1 ;  /* 0x000000121212a211 */ /* 0x000fc400078f08ff */
        /* <DEDUP_REMOVED lines=15> */
[----:B------:R-:W-:-:S02]  /*a730*/  @!P5 LOP3.LUT R21, R21, 0xfffffffe, RZ, 0xc0, !PT ;  /* 0xfffffffe1515d812 */ /* 0x000fc400078ec0ff */
[----:B-----5:R-:W-:Y:S02]  /*a740*/  @!P6 LOP3.LUT R17, R22, 0xfffffffe, RZ, 0xc0, !PT ;  /* 0xfffffffe1611e812 */ /* 0x020fe400078ec0ff */
[----:B------:R-:W-:Y:S01]  /*a750*/  IADD3 R20, R0, 0xd8, RZ ;  /* 0x000000d800147810 */ /* 0x000fe20007ffe0ff */
[--C-:B0-----:R-:W-:Y:S01]  /*a760*/  @!P3 IMAD.WIDE R8, R19, 0x4, R2.reuse ;  /* 0x000000041308b825 */ /* 0x101fe200078e0202 */
[----:B------:R-:W-:Y:S02]  /*a770*/  ISETP.GE.AND P0, PT, R18, UR4, PT ;  /* 0x0000000412007c0c */ /* 0x000fe4000bf06270 */
[----:B------:R-:W-:Y:S01]  /*a780*/  ISETP.GE.AND P2, PT, R20, UR4, PT ;  /* 0x0000000414007c0c */ /* 0x000fe2000bf46270 */
        /* <DEDUP_REMOVED lines=45> */
.L_x_7054:
[----:B------:R-:W-:Y:S05]  /*aa60*/  BSYNC B0 ;  /* 0x0000000000007941 */ /* 0x000fea0003800000 */
.L_x_7053:
[----:B------:R-:W-:Y:S01]  /*aa70*/  IADD3 R7, R7, 0x8, RZ ;  /* 0x0000000807077810 */ /* 0x000fe20007ffe0ff */
[----:B0-2---:R0:W2:Y:S03]  /*aa80*/  SHFL.IDX PT, R3, R5, 0x1, 0x1c1f ;  /* 0x003c1f0005037f89 */ /* 0x0050a600000e0000 */
        /* <DEDUP_REMOVED lines=18> */
[C---:B------:R-:W-:Y:S01]  /*abb0*/  IADD3 R18, R0.reuse, 0x50, RZ ;  /* 0x0000005000127810 */ /* 0x040fe20007ffe0ff */
[C---:B------:R-:W-:Y:S01]  /*abc0*/  VIADD R19, R0.reuse, 0x58 ;  /* 0x0000005800137836 */ /* 0x040fe20000000000 */
[C---:B------:R-:W-:Y:S01]  /*abd0*/  @!P0 LEA.HI R4, R0.reuse, R0, RZ, 0x1 ;  /* 0x0000000000048211 */ /* 0x040fe200078f08ff */
[----:B------:R-:W-:Y:S01]  /*abe0*/  VIADD R20, R0, 0x80 ;  /* 0x0000008000147836 */ /* 0x000fe20000000000 */
[----:B------:R-:W-:-:S02]  /*abf0*/  @!P1 LEA.HI R6, R5, R5, RZ, 0x1 ;  /* 0x0000000505069211 */ /* 0x000fc400078f08ff */
[----:B------:R-:W-:Y:S02]  /*ac00*/  @!P2 LEA.HI R8, R7, R7, RZ, 0x1 ;  /* 0x000000070708a211 */ /* 0x000fe400078f08ff */
[----:B------:R-:W-:Y:S02]  /*ac10*/  @!P0 LOP3.LUT R5, R4, 0xfffffffe, RZ, 0xc0, !PT ;  /* 0xfffffffe04058812 */ /* 0x000fe400078ec0ff */
[----:B------:R-:W-:Y:S02]  /*ac20*/  @!P1 LOP3.LUT R7, R6, 0xfffffffe, RZ, 0xc0, !PT ;  /* 0xfffffffe06079812 */ /* 0x000fe400078ec0ff */
[----:B------:R-:W-:Y:S01]  /*ac30*/  @!P2 LOP3.LUT R9, R8, 0xfffffffe, RZ, 0xc0, !PT ;  /* 0xfffffffe0809a812 */ /* 0x000fe200078ec0ff */
[--C-:B-12---:R-:W-:Y:S01]  /*ac40*/  @!P0 IMAD.WIDE R4, R5, 0x4, R2.reuse ;  /* 0x0000000405048825 */ /* 0x106fe200078e0202 */
[----:B------:R-:W-:Y:S02]  /*ac50*/  ISETP.GE.AND P3, PT, R15, UR4, PT ;  /* 0x000000040f007c0c */ /* 0x000fe4000bf66270 */
[----:B------:R-:W-:Y:S01]  /*ac60*/  ISETP.GE.AND P4, PT, R16, UR4, PT ;  /* 0x0000000410007c0c */ /* 0x000fe2000bf86270 */
        /* <DEDUP_REMOVED lines=8> */
[----:B------:R-:W-:Y:S02]  /*acf0*/  ISETP.GE.AND P2, PT, R14, UR4, PT ;  /* 0x000000040e007c0c */ /* 0x000fe4000bf46270 */
[----:B------:R-:W-:Y:S02]  /*ad00*/  @!P6 LEA.HI R11, R11, R11, RZ, 0x1 ;  /* 0x0000000b0b0be211 */ /* 0x000fe400078f08ff */
[----:B------:R-:W-:-:S02]  /*ad10*/  @!P3 LEA.HI R15, R15, R15, RZ, 0x1 ;  /* 0x0000000f0f0fb211 */ /* 0x000fc400078f08ff */
[----:B0-----:R-:W-:Y:S02]  /*ad20*/  @!P5 LOP3.LUT R5, R10, 0xfffffffe, RZ, 0xc0, !PT ;  /* 0xfffffffe0a05d812 */ /* 0x001fe400078ec0ff */
[----:B------:R-:W-:Y:S02]  /*ad30*/  @!P0 LEA.HI R12, R12, R12, RZ, 0x1 ;  /* 0x0000000c0c0c8211 */ /* 0x000fe400078f08ff */
[----:B-1----:R-:W-:Y:S01]  /*ad40*/  @!P6 LOP3.LUT R7, R11, 0xfffffffe, RZ, 0xc0, !PT ;  /* 0xfffffffe0b07e812 */ /* 0x002fe200078ec0ff */
[--C-:B------:R-:W-:Y:S01]  /*ad50*/  @!P5 IMAD.WIDE R4, R5, 0x4, R2.reuse ;  /* 0x000000040504d825 */ /* 0x100fe200078e0202 */
[----:B------:R-:W-:Y:S02]  /*ad60*/  @!P1 LEA.HI R13, R13, R13, RZ, 0x1 ;  /* 0x0000000d0d0d9211 */ /* 0x000fe400078f08ff */
[----:B------:R-:W-:Y:S01]  /*ad70*/  @!P2 LEA.HI R14, R14, R14, RZ, 0x1 ;  /* 0x0000000e0e0ea211 */ /* 0x000fe200078f08ff */
[----:B------:R-:W-:Y:S01]  /*ad80*/  @!P6 IMAD.WIDE R6, R7, 0x4, R2 ;  /* 0x000000040706e825 */ /* 0x000fe200078e0202 */
[----:B------:R-:W-:Y:S01]  /*ad90*/  @!P4 LEA.HI R16, R16, R16, RZ, 0x1 ;  /* 0x000000101010c211 */ /* 0x000fe200078f08ff */
[----:B------:R0:W-:Y:S01]  /*ada0*/  @!P5 ST.E.64 desc[UR44][R4.64], R38 ;  /* 0x000000260400d985 */ /* 0x0001e2000c101b2c */
[----:B--2---:R-:W-:-:S02]  /*adb0*/  @!P0 LOP3.LUT R9, R12, 0xfffffffe, RZ, 0xc0, !PT ;  /* 0xfffffffe0c098812 */ /* 0x004fc400078ec0ff */
[----:B------:R-:W-:Y:S01]  /*adc0*/  @!P1 LOP3.LUT R13, R13, 0xfffffffe, RZ, 0xc0, !PT ;  /* 0xfffffffe0d0d9812 */ /* 0x000fe200078ec0ff */
[----:B------:R1:W-:Y:S01]  /*add0*/  @!P6 ST.E.64 desc[UR44][R6.64], R42 ;  /* 0x0000002a0600e985 */ /* 0x0003e2000c101b2c */
[----:B------:R-:W-:Y:S01]  /*ade0*/  @!P2 LOP3.LUT R11, R14, 0xfffffffe, RZ, 0xc0, !PT ;  /* 0xfffffffe0e0ba812 */ /* 0x000fe200078ec0ff */
[----:B------:R-:W-:Y:S01]  /*adf0*/  VIADD R14, R0, 0x60 ;  /* 0x00000060000e7836 */ /* 0x000fe20000000000 */
[----:B------:R-:W-:Y:S02]  /*ae00*/  @!P3 LOP3.LUT R15, R15, 0xfffffffe, RZ, 0xc0, !PT ;  /* 0xfffffffe0f0fb812 */ /* 0x000fe400078ec0ff */
        /* <DEDUP_REMOVED lines=16> */
[C---:B------:R-:W-:Y:S02]  /*af10*/  IADD3 R17, R0.reuse, 0x78, RZ ;  /* 0x0000007800117810 */ /* 0x040fe40007ffe0ff */
[----:B------:R-:W-:Y:S01]  /*af20*/  VIADD R15, R0, 0x68 ;  /* 0x00000068000f7836 */ /* 0x000fe20000000000 */
[----:B------:R5:W-:Y:S01]  /*af30*/  @!P4 ST.E.64 desc[UR44][R12.64], R62 ;  /* 0x0000003e0c00c985 */ /* 0x000be2000c101b2c */
        /* <DEDUP_REMOVED lines=30> */
[----:B------:R-:W-:Y:S02]  /*b120*/  IADD3 R15, R0, 0xa0, RZ ;  /* 0x000000a0000f7810 */ /* 0x000fe40007ffe0ff */
        /* <DEDUP_REMOVED lines=33> */
[----:B-----5:R-:W-:Y:S02]  /*b340*/  @!P1 LOP3.LUT R13, R20, 0xfffffffe, RZ, 0xc0, !PT ;  /* 0xfffffffe140d9812 */ /* 0x020fe400078ec0ff */
[----:B------:R-:W-:Y:S01]  /*b350*/  IADD3 R19, R0, 0xc8, RZ ;  /* 0x000000c800137810 */ /* 0x000fe20007ffe0ff */
[----:B0-----:R-:W-:Y:S01]  /*b360*/  @!P0 IMAD.WIDE R4, R9, 0x4, R2 ;  /* 0x0000000409048825 */ /* 0x001fe200078e0202 */
[----:B------:R-:W-:-:S02]  /*b370*/  ISETP.GE.AND P5, PT, R18, UR4, PT ;  /* 0x0000000412007c0c */ /* 0x000fc4000bfa6270 */
[----:B------:R-:W-:Y:S01]  /*b380*/  ISETP.GE.AND P6, PT, R19, UR4, PT ;  /* 0x0000000413007c0c */ /* 0x000fe2000bfc6270 */
        /* <DEDUP_REMOVED lines=12> */
[C---:B------:R-:W-:Y:S01]  /*b450*/  VIADD R15, R0.reuse, 0xd8 ;  /* 0x000000d8000f7836 */ /* 0x040fe20000000000 */
[----:B------:R5:W-:Y:S01]  /*b460*/  @!P1 ST.E.64 desc[UR44][R12.64], R118 ;  /* 0x000000760c009985 */ /* 0x000be2000c101b2c */
[----:B------:R-:W-:Y:S01]  /*b470*/  VIADD R17, R0, 0xe8 ;  /* 0x000000e800117836 */ /* 0x000fe20000000000 */
[----:B------:R-:W-:Y:S01]  /*b480*/  @!P5 LEA.HI R18, R18, R18, RZ, 0x1 ;  /* 0x000000121212d211 */ /* 0x000fe200078f08ff */
[----:B------:R-:W-:Y:S01]  /*b490*/  VIADD R0, R0, 0xf8 ;  /* 0x000000f800007836 */ /* 0x000fe20000000000 */
[----:B------:R-:W-:Y:S02]  /*b4a0*/  ISETP.GE.AND P1, PT, R15, UR4, PT ;  /* 0x000000040f007c0c */ /* 0x000fe4000bf26270 */
[----:B------:R-:W-:-:S02]  /*b4b0*/  ISETP.GE.AND P3, PT, R17, UR4, PT ;  /* 0x0000000411007c0c */ /* 0x000fc4000bf66270 */
[----:B------:R-:W-:Y:S02]  /*b4c0*/  @!P6 LEA.HI R19, R19, R19, RZ, 0x1 ;  /* 0x000000131313e211 */ /* 0x000fe400078f08ff */
        /* <DEDUP_REMOVED lines=15> */
[----:B-----5:R-:W-:Y:S01]  /*b5c0*/  @!P4 LOP3.LUT R13, R20, 0xfffffffe, RZ, 0xc0, !PT ;  /* 0xfffffffe140dc812 */ /* 0x020fe200078ec0ff */
        /* <DEDUP_REMOVED lines=17> */
.L_x_7051:
[----:B------:R-:W0:Y:S02]  /*b6e0*/  S2R R0, SR_TID.X ;  /* 0x0000000000007919 */ /* 0x000e240000002100 */
[----:B0-----:R-:W-:-:S05]  /*b6f0*/  VIADD R2, R0, 0xffffff80 ;  /* 0xffffff8000027836 */ /* 0x001fca0000000000 */
[----:B------:R-:W-:-:S13]  /*b700*/  ISETP.GT.AND P0, PT, R2, 0x3f, PT ;  /* 0x0000003f0200780c */ /* 0x000fda0003f04270 */
[----:B------:R-:W-:Y:S05]  /*b710*/  @P0 BRA `(.L_x_7008) ;  /* 0x0000004800ac0947 */ /* 0x000fea0003800000 */
[----:B------:R-:W0:Y:S01]  /*b720*/  S2R R3, SR_CTAID.X ;  /* 0x0000000000037919 */ /* 0x000e220000002500 */
[----:B------:R-:W2:Y:S01]  /*b730*/  LDC R6, c[0x0][0xbe8] ;  /* 0x0002fa00ff067b82 */ /* 0x000ea20000000800 */
[----:B------:R-:W-:Y:S01]  /*b740*/  ULDC UR4, c[0x0][0xa88] ;  /* 0x0002a20000047ab9 */ /* 0x000fe20000000800 */
[----:B0-----:R-:W-:Y:S02]  /*b750*/  IMAD R0, R3, 0x40, R0 ;  /* 0x0000004003007824 */ /* 0x001fe400078e0200 */
[----:B--2---:R-:W-:Y:S02]  /*b760*/  IMAD R3, R6, UR4, RZ ;  /* 0x0000000406037c24 */ /* 0x004fe4000f8e02ff */
[----:B------:R-:W-:-:S05]  /*b770*/  VIADD R0, R0, 0xffffff80 ;  /* 0xffffff8000007836 */ /* 0x000fca0000000000 */
[----:B------:R-:W-:-:S13]  /*b780*/  ISETP.GE.AND P0, PT, R0, R3, PT ;  /* 0x000000030000720c */ /* 0x000fda0003f06270 */
[----:B------:R-:W-:Y:S05]  /*b790*/  @P0 BRA `(.L_x_7008) ;  /* 0x00000048008c0947 */ /* 0x000fea0003800000 */
[----:B------:R-:W-:Y:S01]  /*b7a0*/  ISETP.NE.AND P0, PT, R6, 0x1, PT ;  /* 0x000000010600780c */ /* 0x000fe20003f05270 */
[----:B------:R-:W0:Y:S01]  /*b7b0*/  S2UR UR7, SR_CTAID.Z ;  /* 0x00000000000779c3 */ /* 0x000e220000002700 */
[----:B------:R-:W-:Y:S01]  /*b7c0*/  USHF.R.S32.HI UR6, URZ, 0x1f, UR36 ;  /* 0x0000001f3f067899 */ /* 0x000fe20008011424 */
[----:B------:R-:W-:Y:S01]  /*b7d0*/  MOV R5, R0 ;  /* 0x0000000000057202 */ /* 0x000fe20000000f00 */
[----:B------:R-:W-:Y:S02]  /*b7e0*/  ULDC.64 UR8, c[0x0][0xbd0] ;  /* 0x0002f40000087ab9 */ /* 0x000fe40000000a00 */
[----:B------:R-:W-:Y:S02]  /*b7f0*/  UIMAD UR6, UR6, UR8, URZ ;  /* 0x00000008060672a4 */ /* 0x000fe4000f8e023f */
[----:B------:R-:W-:Y:S01]  /*b800*/  UIMAD.WIDE.U32 UR4, UR36, UR8, URZ ;  /* 0x00000008240472a5 */ /* 0x000fe2000f8e003f */
[----:B------:R-:W2:Y:S01]  /*b810*/  LDC.64 R10, c[0x0][0xbd8] ;  /* 0x0002f600ff0a7b82 */ /* 0x000ea20000000a00 */
[----:B------:R-:W-:-:S04]  /*b820*/  UIMAD UR6, UR36, UR9, UR6 ;  /* 0x00000009240672a4 */ /* 0x000fc8000f8e0206 */
[----:B------:R-:W-:Y:S02]  /*b830*/  UIADD3 UR6, UR5, UR6, URZ ;  /* 0x0000000605067290 */ /* 0x000fe4000fffe03f */
[----:B------:R-:W-:Y:S01]  /*b840*/  IMAD.U32 R3, RZ, RZ, UR5 ;  /* 0x00000005ff037e24 */ /* 0x000fe2000f8e00ff */
[----:B------:R-:W3:Y:S01]  /*b850*/  @P0 LDC R7, c[0x0][0xbec] ;  /* 0x0002fb00ff070b82 */ /* 0x000ee20000000800 */
[----:B------:R-:W-:Y:S01]  /*b860*/  IMAD.U32 R2, RZ, RZ, UR4 ;  /* 0x00000004ff027e24 */ /* 0x000fe2000f8e00ff */
[----:B------:R-:W-:Y:S01]  /*b870*/  ULDC.64 UR4, c[0x0][0xbe0] ;  /* 0x0002f80000047ab9 */ /* 0x000fe20000000a00 */
[----:B------:R-:W-:-:S05]  /*b880*/  IMAD.U32 R3, RZ, RZ, UR6 ;  /* 0x00000006ff037e24 */ /* 0x000fca000f8e00ff */
[----:B------:R-:W5:Y:S01]  /*b890*/  @P0 LDC R9, c[0x0][0xbf0] ;  /* 0x0002fc00ff090b82 */ /* 0x000f620000000800 */
[----:B0-----:R-:W-:-:S07]  /*b8a0*/  USHF.R.S32.HI UR8, URZ, 0x1f, UR7 ;  /* 0x0000001f3f087899 */ /* 0x001fce0008011407 */
[----:B------:R-:W0:Y:S01]  /*b8b0*/  S2UR UR10, SR_CTAID.Y ;  /* 0x00000000000a79c3 */ /* 0x000e220000002600 */
[C---:B--2---:R-:W-:Y:S02]  /*b8c0*/  IMAD R12, R10.reuse, UR8, RZ ;  /* 0x000000080a0c7c24 */ /* 0x044fe4000f8e02ff */
[----:B------:R-:W-:-:S04]  /*b8d0*/  IMAD.WIDE.U32 R2, R10, UR7, R2 ;  /* 0x000000070a027c25 */ /* 0x000fc8000f8e0002 */
[----:B------:R-:W-:Y:S01]  /*b8e0*/  IMAD R11, R11, UR7, R12 ;  /* 0x000000070b0b7c24 */ /* 0x000fe2000f8e020c */
[----:B------:R-:W0:Y:S01]  /*b8f0*/  LDC R8, c[0x0][0xc50] ;  /* 0x00031400ff087b82 */ /* 0x000e220000000800 */
[----:B---3--:R-:W-:-:S04]  /*b900*/  @P0 IMAD.HI.U32 R4, R0, R7, RZ ;  /* 0x0000000700040227 */ /* 0x008fc800078e00ff */
[----:B------:R-:W-:Y:S02]  /*b910*/  IMAD R7, RZ, RZ, -UR36 ;  /* 0x80000024ff077e24 */ /* 0x000fe4000f8e02ff */
[----:B------:R-:W-:Y:S01]  /*b920*/  IMAD.IADD R3, R11, 0x1, R3 ;  /* 0x000000010b037824 */ /* 0x000fe200078e0203 */
[----:B-----5:R-:W-:Y:S01]  /*b930*/  @P0 SHF.R.U32.HI R5, RZ, R9, R4 ;  /* 0x00000009ff050219 */ /* 0x020fe20000011604 */
[----:B0-----:R-:W-:-:S03]  /*b940*/  IMAD R9, R8, R7, UR10 ;  /* 0x0000000a08097e24 */ /* 0x001fc6000f8e0207 */
[----:B------:R-:W-:Y:S01]  /*b950*/  IADD3 R7, -R5, RZ, RZ ;  /* 0x000000ff05077210 */ /* 0x000fe20007ffe1ff */
        /* <DEDUP_REMOVED lines=20> */
.L_x_7006:
        /* <DEDUP_REMOVED lines=18> */
.L_x_7055:
[----:B------:R-:W-:Y:S01]  /*bbc0*/  ULDC UR40, c[0x0][0xc50] ;  /* 0x0003140000287ab9 */ /* 0x000fe20000000800 */
[----:B------:R-:W-:Y:S01]  /*bbd0*/  UMOV UR36, UR6 ;  /* 0x0000000600247c82 */ /* 0x000fe20008000000 */
[----:B------:R-:W-:-:S11]  /*bbe0*/  UISETP.NE.AND UP0, UPT, UR40, 0x1, UPT ;  /* 0x000000012800788c */ /* 0x000fd6000bf05270 */
[----:B------:R-:W-:Y:S01]  /*bbf0*/  @UP0 ULDC UR4, c[0x0][0xc54] ;  /* 0x0003150000040ab9 */ /* 0x000fe20000000800 */
[----:B------:R-:W-:Y:S01]  /*bc00*/  @UP0 ULDC UR7, c[0x0][0xc58] ;  /* 0x0003160000070ab9 */ /* 0x000fe20000000800 */
[----:B------:R-:W-:-:S04]  /*bc10*/  UIMAD.WIDE.U32 UR4, UR6, UR4, URZ ;  /* 0x00000004060472a5 */ /* 0x000fc8000f8e003f */
[----:B------:R-:W-:-:S12]  /*bc20*/  @UP0 USHF.R.U32.HI UR36, URZ, UR7, UR5 ;  /* 0x000000073f240299 */ /* 0x000fd80008011605 */
.L_x_7056:
[----:B------:R-:W-:Y:S01]  /*bc30*/  ISETP.GE.AND P0, PT, R17, RZ, PT ;  /* 0x000000ff1100720c */ /* 0x000fe20003f06270 */
[----:B------:R-:W-:Y:S01]  /*bc40*/  UIADD3 UR4, -UR36, URZ, URZ ;  /* 0x0000003f24047290 */ /* 0x000fe2000fffe13f */
[----:B------:R-:W-:Y:S01]  /*bc50*/  IMAD.MOV.U32 R0, RZ, RZ, 0x1 ;  /* 0x00000001ff007424 */ /* 0x000fe200078e00ff */
[----:B------:R-:W-:Y:S01]  /*bc60*/  MOV R6, RZ ;  /* 0x000000ff00067202 */ /* 0x000fe20000000f00 */
[----:B------:R-:W-:Y:S01]  /*bc70*/  IMAD.MOV.U32 R9, RZ, RZ, 0x1 ;  /* 0x00000001ff097424 */ /* 0x000fe200078e00ff */
[----:B------:R-:W-:-:S08]  /*bc80*/  UIMAD UR40, UR40, UR4, UR6 ;  /* 0x00000004282872a4 */ /* 0x000fd0000f8e0206 */
        /* <DEDUP_REMOVED lines=8> */
[----:B------:R-:W-:Y:S02]  /*bd10*/  UISETP.NE.AND.EX UP0, UPT, UR5, URZ, UPT, UP0 ;  /* 0x0000003f0500728c */ /* 0x000fe4000bf05300 */
[----:B------:R-:W-:-:S02]  /*bd20*/  UIADD3 UR9, -UR4, 0x40, URZ ;  /* 0x0000004004097890 */ /* 0x000fc4000fffe13f */
[----:B------:R-:W-:Y:S01]  /*bd30*/  USEL UR7, UR7, 0x1, UP0 ;  /* 0x0000000107077887 */ /* 0x000fe20008000000 */
[----:B------:R-:W-:Y:S01]  /*bd40*/  @UP1 ULDC UR4, c[0x0][0x44c] ;  /* 0x0001130000041ab9 */ /* 0x000fe20000000800 */
[----:B------:R-:W-:Y:S01]  /*bd50*/  ULDC UR8, c[0x0][0x2f0] ;  /* 0x0000bc0000087ab9 */ /* 0x000fe20000000800 */
[----:B------:R-:W-:Y:S01]  /*bd60*/  @UP1 ULDC UR10, c[0x0][0x450] ;  /* 0x00011400000a1ab9 */ /* 0x000fe20000000800 */
[----:B------:R-:W-:Y:S02]  /*bd70*/  UIMAD UR9, UR7, UR8, UR9 ;  /* 0x00000008070972a4 */ /* 0x000fe4000f8e0209 */
[----:B------:R-:W-:Y:S01]  /*bd80*/  UIMAD UR7, UR7, UR8, 0x3f ;  /* 0x0000003f070774a4 */ /* 0x000fe2000f8e0208 */
[----:B------:R-:W-:Y:S01]  /*bd90*/  UMOV UR43, URZ ;  /* 0x0000003f002b7c82 */ /* 0x000fe20008000000 */
[----:B0-----:R-:W-:-:S04]  /*bda0*/  ULEA UR6, UR6, 0x3f, 0x6 ;  /* 0x0000003f06067891 */ /* 0x001fc8000f8e303f */
[----:B------:R-:W-:-:S04]  /*bdb0*/  UIMAD.WIDE.U32 UR4, UR6, UR4, URZ ;  /* 0x00000004060472a5 */ /* 0x000fc8000f8e003f */
[----:B------:R-:W-:Y:S02]  /*bdc0*/  @UP1 USHF.R.U32.HI UR6, URZ, UR10, UR5 ;  /* 0x0000000a3f061299 */ /* 0x000fe40008011605 */
[----:B------:R-:W-:Y:S02]  /*bdd0*/  USHF.R.S32.HI UR5, URZ, 0x1f, UR7 ;  /* 0x0000001f3f057899 */ /* 0x000fe40008011407 */
[----:B------:R-:W-:Y:S02]  /*bde0*/  UIADD3 UR6, UR9, UR6, URZ ;  /* 0x0000000609067290 */ /* 0x000fe4000fffe03f */
[----:B------:R-:W-:Y:S02]  /*bdf0*/  ULEA.HI UR5, UR5, UR7, URZ, 0x6 ;  /* 0x0000000705057291 */ /* 0x000fe4000f8f303f */
[----:B------:R-:W-:Y:S02]  /*be00*/  USHF.R.S32.HI UR4, URZ, 0x1f, UR6 ;  /* 0x0000001f3f047899 */ /* 0x000fe40008011406 */
[----:B------:R-:W-:-:S02]  /*be10*/  USHF.R.S32.HI UR5, URZ, 0x6, UR5 ;  /* 0x000000063f057899 */ /* 0x000fc40008011405 */
[----:B------:R-:W-:Y:S02]  /*be20*/  ULEA.HI UR4, UR4, UR6, URZ, 0x6 ;  /* 0x0000000604047291 */ /* 0x000fe4000f8f303f */
[----:B------:R-:W-:Y:S02]  /*be30*/  USHF.R.U32.HI UR10, URZ, 0x10, UR40 ;  /* 0x000000103f0a7899 */ /* 0x000fe40008011628 */
[----:B------:R-:W-:Y:S02]  /*be40*/  USHF.R.S32.HI UR4, URZ, 0x6, UR4 ;  /* 0x000000063f047899 */ /* 0x000fe40008011404 */
[----:B------:R-:W-:Y:S02]  /*be50*/  ULOP3.LUT UR40, UR40, 0xffff, URZ, 0xc0, !UPT ;  /* 0x0000ffff28287892 */ /* 0x000fe4000f8ec03f */
[----:B------:R-:W-:-:S04]  /*be60*/  UISETP.LT.AND UP0, UPT, UR5, UR4, UPT ;  /* 0x000000040500728c */ /* 0x000fc8000bf01270 */
[----:B------:R-:W-:Y:S02]  /*be70*/  USEL UR41, UR5, UR4, UP0 ;  /* 0x0000000405297287 */ /* 0x000fe40008000000 */
[----:B------:R-:W-:Y:S02]  /*be80*/  UISETP.NE.AND UP0, UPT, UR10, URZ, UPT ;  /* 0x0000003f0a00728c */ /* 0x000fe4000bf05270 */
[----:B------:R-:W-:-:S06]  /*be90*/  UISETP.GE.AND UP1, UPT, UR41, 0x1, UPT ;  /* 0x000000012900788c */ /* 0x000fcc000bf26270 */
[----:B------:R-:W-:-:S03]  /*bea0*/  PLOP3.LUT P0, PT, PT, PT, UP1, 0x80, 0x0 ;  /* 0x000000000000781c */ /* 0x000fc60003f0f018 */
[----:B------:R-:W-:-:S10]  /*beb0*/  @!UP0 ULDC UR10, c[0x0][0x9f0] ;  /* 0x00027c00000a8ab9 */ /* 0x000fd40000000800 */
[----:B------:R-:W-:Y:S05]  /*bec0*/  @!P0 BRA `(.L_x_7058) ;  /* 0x0000000000848947 */ /* 0x000fea0003800000 */
[----:B------:R-:W-:Y:S01]  /*bed0*/  IMAD.U32 R4, RZ, RZ, UR10 ;  /* 0x0000000aff047e24 */ /* 0x000fe2000f8e00ff */
[----:B------:R-:W-:Y:S01]  /*bee0*/  UIADD3 UR6, UR10, -0x1, UR41 ;  /* 0xffffffff0a067890 */ /* 0x000fe2000fffe029 */
[----:B------:R-:W-:-:S03]  /*bef0*/  UMOV UR4, URZ ;  /* 0x0000003f00047c82 */ /* 0x000fc60008000000 */
[-C--:B------:R-:W-:Y:S02]  /*bf00*/  IABS R2, R4.reuse ;  /* 0x0000000400027213 */ /* 0x080fe40000000000 */
[----:B------:R-:W-:Y:S01]  /*bf10*/  IABS R5, R4 ;  /* 0x0000000400057213 */ /* 0x000fe20000000000 */
[----:B------:R-:W-:Y:S01]  /*bf20*/  IMAD.U32 R4, RZ, RZ, UR6 ;  /* 0x00000006ff047e24 */ /* 0x000fe2000f8e00ff */
[----:B------:R-:W-:Y:S01]  /*bf30*/  R2UR UR11, R2 ;  /* 0x00000000020b72ca */ /* 0x000fe200000e0000 */
[----:B------:R-:W-:Y:S01]  /*bf40*/  ULOP3.LUT UR6, UR6, UR10, URZ, 0x3c, !UPT ;  /* 0x0000000a06067292 */ /* 0x000fe2000f8e3c3f */
[----:B------:R-:W-:-:S11]  /*bf50*/  IADD3 R5, RZ, -R5, RZ ;  /* 0x80000005ff057210 */ /* 0x000fd60007ffe0ff */
        /* <DEDUP_REMOVED lines=24> */
.L_x_7058:
[----:B------:R-:W-:Y:S01]  /*c0e0*/  UIMAD UR39, UR40, UR43, URZ ;  /* 0x0000002b282772a4 */ /* 0x000fe2000f8e023f */
[----:B------:R-:W-:Y:S01]  /*c0f0*/  IMAD.U32 R2, RZ, RZ, UR41 ;  /* 0x00000029ff027e24 */ /* 0x000fe2000f8e00ff */
[----:B------:R-:W-:Y:S01]  /*c100*/  MOV R9, 0x1 ;  /* 0x0000000100097802 */ /* 0x000fe20000000f00 */
[----:B------:R-:W-:-:S03]  /*c110*/  IMAD.MOV.U32 R6, RZ, RZ, RZ ;  /* 0x000000ffff067224 */ /* 0x000fc600078e00ff */
        /* <DEDUP_REMOVED lines=28> */
.L_x_7059:
        /* <DEDUP_REMOVED lines=9> */
[----:B------:R-:W-:Y:S01]  /*c370*/  MOV R4, UR6 ;  /* 0x0000000600047c02 */ /* 0x000fe20008000f00 */
[----:B------:R-:W-:Y:S01]  /*c380*/  IMAD.U32 R5, RZ, RZ, UR7 ;  /* 0x00000007ff057e24 */ /* 0x000fe2000f8e00ff */
[----:B------:R-:W-:Y:S01]  /*c390*/  MOV R11, UR5 ;  /* 0x00000005000b7c02 */ /* 0x000fe20008000f00 */
        /* <DEDUP_REMOVED lines=8> */
.L_x_7061:
        /* <DEDUP_REMOVED lines=15> */
.L_x_7060:
        /* <DEDUP_REMOVED lines=17> */
.L_x_7158:
        /* <DEDUP_REMOVED lines=8> */
.L_x_7161:
[----:B------:R-:W-:Y:S05]  /*c6a0*/  @!P6 BRA `(.L_x_7063) ;  /* 0x0000000000d4e947 */ /* 0x000fea0003800000 */
[----:B------:R-:W-:Y:S01]  /*c6b0*/  IMAD.MOV.U32 R16, RZ, RZ, R17 ;  /* 0x000000ffff107224 */ /* 0x000fe200078e0011 */
[----:B------:R-:W-:Y:S06]  /*c6c0*/  @!P1 BRA `(.L_x_7065) ;  /* 0x0000000000509947 */ /* 0x000fec0003800000 */
[----:B------:R-:W-:Y:S01]  /*c6d0*/  MOV R8, R0 ;  /* 0x0000000000087202 */ /* 0x000fe20000000f00 */
        /* <DEDUP_REMOVED lines=19> */
.L_x_7065:
[----:B------:R-:W-:Y:S01]  /*c810*/  MOV R0, 0x1 ;  /* 0x0000000100007802 */ /* 0x000fe20000000f00 */
[----:B0-----:R-:W0:Y:S03]  /*c820*/  S2R R8, SR_TID.X ;  /* 0x0000000000087919 */ /* 0x001e260000002100 */
[----:B------:R-:W-:-:S04]  /*c830*/  SHF.L.U32 R0, R0, 0x1f, RZ ;  /* 0x0000001f00007819 */ /* 0x000fc800000006ff */
[----:B------:R-:W1:Y:S01]  /*c840*/  SYNCS.PHASECHK.TRANS64.TRYWAIT P0, [UR38+0x28c40], R0 ;  /* 0x028c4000ff0075a7 */ /* 0x000e620008000166 */
[----:B0-----:R-:W-:-:S04]  /*c850*/  LOP3.LUT R2, R8, 0x7f, RZ, 0xc0, !PT ;  /* 0x0000007f08027812 */ /* 0x001fc800078ec0ff */
[----:B------:R-:W-:Y:S01]  /*c860*/  ISETP.NE.AND P1, PT, R2, RZ, PT ;  /* 0x000000ff0200720c */ /* 0x000fe20003f25270 */
[----:B-1----:R-:W-:-:S12]  /*c870*/  @!P0 BRA `(.L_x_7066) ;  /* 0x0000003c00688947 */ /* 0x002fd80003800000 */
.L_x_7162:
[----:B------:R-:W-:Y:S05]  /*c880*/  @P1 BRA `(.L_x_7067) ;  /* 0x0000000000181947 */ /* 0x000fea0003800000 */
[----:B------:R-:W1:Y:S01]  /*c890*/  S2R R2, SR_TID.X ;  /* 0x0000000000027919 */ /* 0x000e620000002100 */
[----:B0-----:R-:W-:-:S04]  /*c8a0*/  IMAD.MOV.U32 R0, RZ, RZ, 0x2000 ;  /* 0x00002000ff007424 */ /* 0x001fc800078e00ff */
[----:B------:R2:W-:Y:S01]  /*c8b0*/  SYNCS.ARRIVE.TRANS64 RZ, [UR38+0x28c30], R0 ;  /* 0x028c3000ffff79a7 */ /* 0x0005e20008000026 */
[----:B-1----:R-:W-:-:S13]  /*c8c0*/  LOP3.LUT P0, RZ, R2, 0x1f, RZ, 0xc0, !PT ;  /* 0x0000001f02ff7812 */ /* 0x002fda000780c0ff */
[----:B--2---:R-:W-:Y:S05]  /*c8d0*/  @!P0 BRA `(.L_x_7067) ;  /* 0x0000000000048947 */ /* 0x004fea0003800000 */
[----:B------:R-:W-:Y:S01]  /*c8e0*/  BPT.TRAP 0x1 ;  /* 0x000000040000795c */ /* 0x000fe20000300000 */
.L_x_7067:
        /* <DEDUP_REMOVED lines=17> */
.L_x_7063:
        /* <DEDUP_REMOVED lines=14> */
[----:B------:R-:W-:Y:S01]  /*cae0*/  MOV R13, RZ ;  /* 0x000000ff000d7202 */ /* 0x000fe20000000f00 */
[----:B------:R-:W-:Y:S02]  /*caf0*/  IMAD.U32 R6, RZ, RZ, UR6 ;  /* 0x00000006ff067e24 */ /* 0x000fe4000f8e00ff */
[----:B------:R-:W-:-:S02]  /*cb00*/  IMAD.U32 R10, RZ, RZ, UR8 ;  /* 0x00000008ff0a7e24 */ /* 0x000fc4000f8e00ff */
[----:B------:R-:W-:Y:S02]  /*cb10*/  IMAD.U32 R11, RZ, RZ, UR9 ;  /* 0x00000009ff0b7e24 */ /* 0x000fe4000f8e00ff */
[----:B------:R-:W-:Y:S02]  /*cb20*/  IMAD.MOV.U32 R8, RZ, RZ, 0x70 ;  /* 0x00000070ff087424 */ /* 0x000fe400078e00ff */
[----:B------:R-:W-:-:S07]  /*cb30*/  IMAD.MOV.U32 R12, RZ, RZ, 0x1 ;  /* 0x00000001ff0c7424 */ /* 0x000fce00078e00ff */
[----:B------:R-:W-:-:S07]  /*cb40*/  LEPC R20, `(.L_x_7068) ;  /* 0x000000001014794e */ /* 0x000fce0000000000 */
[----:B0-----:R-:W-:Y:S05]  /*cb50*/  CALL.ABS.NOINC R2 ;  /* 0x0000000002007343 */ /* 0x001fea0003c00000 */
.L_x_7068:
[----:B------:R-:W0:Y:S01]  /*cb60*/  LDC R4, c[0x0][0x448] ;  /* 0x00011200ff047b82 */ /* 0x000e220000000800 */
[----:B------:R-:W1:Y:S01]  /*cb70*/  S2R R13, SR_TID.X ;  /* 0x00000000000d7919 */ /* 0x000e620000002100 */
[----:B------:R-:W-:Y:S01]  /*cb80*/  USHF.R.S32.HI UR6, URZ, 0x1f, UR36 ;  /* 0x0000001f3f067899 */ /* 0x000fe20008011424 */
[----:B------:R-:W-:Y:S01]  /*cb90*/  ULDC.64 UR8, c[0x0][0x2d8] ;  /* 0x0000b60000087ab9 */ /* 0x000fe20000000a00 */
[----:B------:R-:W2:Y:S02]  /*cba0*/  S2R R14, SR_CTAID.Z ;  /* 0x00000000000e7919 */ /* 0x000ea40000002700 */
[----:B------:R-:W-:Y:S02]  /*cbb0*/  UIMAD UR6, UR6, UR8, URZ ;  /* 0x00000008060672a4 */ /* 0x000fe4000f8e023f */
[----:B------:R-:W3:Y:S01]  /*cbc0*/  LDC.64 R2, c[0x0][0x2e0] ;  /* 0x0000b800ff027b82 */ /* 0x000ee20000000a00 */
[----:B------:R-:W4:Y:S01]  /*cbd0*/  S2R R10, SR_CTAID.X ;  /* 0x00000000000a7919 */ /* 0x000f220000002500 */
[----:B------:R-:W-:-:S02]  /*cbe0*/  UIMAD.WIDE.U32 UR4, UR36, UR8, URZ ;  /* 0x00000008240472a5 */ /* 0x000fc4000f8e003f */
[----:B------:R-:W-:-:S04]  /*cbf0*/  UIMAD UR6, UR36, UR9, UR6 ;  /* 0x00000009240672a4 */ /* 0x000fc8000f8e0206 */
[----:B------:R-:W-:Y:S01]  /*cc00*/  UIADD3 UR5, UR5, UR6, URZ ;  /* 0x0000000605057290 */ /* 0x000fe2000fffe03f */
[----:B0-----:R-:W-:Y:S02]  /*cc10*/  ISETP.NE.AND P0, PT, R4, 0x1, PT ;  /* 0x000000010400780c */ /* 0x001fe40003f05270 */
[C---:B-1----:R-:W-:Y:S01]  /*cc20*/  LOP3.LUT R12, R13.reuse, 0x7f, RZ, 0xc0, !PT ;  /* 0x0000007f0d0c7812 */ /* 0x042fe200078ec0ff */
[----:B------:R-:W-:-:S10]  /*cc30*/  IMAD.SHL.U32 R0, R13, 0x10, RZ ;  /* 0x000000100d007824 */ /* 0x000fd400078e00ff */
[----:B------:R-:W0:Y:S01]  /*cc40*/  @P0 LDC R5, c[0x0][0x44c] ;  /* 0x00011300ff050b82 */ /* 0x000e220000000800 */
[----:B------:R-:W-:Y:S02]  /*cc50*/  SHF.R.U32.HI R7, RZ, 0x3, R12 ;  /* 0x00000003ff077819 */ /* 0x000fe4000001160c */
[----:B--2---:R-:W-:Y:S02]  /*cc60*/  SHF.R.S32.HI R11, RZ, 0x1f, R14 ;  /* 0x0000001fff0b7819 */ /* 0x004fe4000001140e */
[----:B------:R-:W-:-:S03]  /*cc70*/  LOP3.LUT R9, R7, 0x70, R0, 0xf8, !PT ;  /* 0x0000007007097812 */ /* 0x000fc600078ef800 */
[----:B------:R-:W1:Y:S01]  /*cc80*/  @P0 LDC R6, c[0x0][0x450] ;  /* 0x00011400ff060b82 */ /* 0x000e620000000800 */
[----:B---3--:R-:W-:Y:S02]  /*cc90*/  IMAD R8, R11, R2, RZ ;  /* 0x000000020b087224 */ /* 0x008fe400078e02ff */
[----:B----4-:R-:W-:Y:S02]  /*cca0*/  IMAD R0, R10, 0x40, R9 ;  /* 0x000000400a007824 */ /* 0x010fe400078e0209 */
[----:B------:R-:W-:Y:S02]  /*ccb0*/  IMAD R9, R14, R3, R8 ;  /* 0x000000030e097224 */ /* 0x000fe400078e0208 */
[----:B0-----:R-:W-:-:S04]  /*ccc0*/  @P0 IMAD.HI.U32 R3, R0, R5, RZ ;  /* 0x0000000500030227 */ /* 0x001fc800078e00ff */
[----:B------:R-:W-:Y:S01]  /*ccd0*/  IMAD.MOV.U32 R5, RZ, RZ, R0 ;  /* 0x000000ffff057224 */ /* 0x000fe200078e0000 */
[----:B-1----:R-:W-:Y:S01]  /*cce0*/  @P0 SHF.R.U32.HI R5, RZ, R6, R3 ;  /* 0x00000006ff050219 */ /* 0x002fe20000011603 */
[----:B------:R-:W-:Y:S01]  /*ccf0*/  IMAD.WIDE.U32 R2, R14, R2, UR4 ;  /* 0x000000040e027e25 */ /* 0x000fe2000f8e0002 */
[----:B------:R-:W-:Y:S02]  /*cd00*/  ULDC.64 UR4, c[0x0][0x2d0] ;  /* 0x0000b40000047ab9 */ /* 0x000fe40000000a00 */
[----:B------:R-:W-:Y:S01]  /*cd10*/  SHF.R.S32.HI R6, RZ, 0x1f, R5 ;  /* 0x0000001fff067819 */ /* 0x000fe20000011405 */
[----:B------:R-:W-:Y:S01]  /*cd20*/  IMAD.IADD R3, R3, 0x1, R9 ;  /* 0x0000000103037824 */ /* 0x000fe200078e0209 */
[----:B------:R-:W-:-:S03]  /*cd30*/  IADD3 R9, -R5, RZ, RZ ;  /* 0x000000ff05097210 */ /* 0x000fc60007ffe1ff */
[----:B------:R-:W-:Y:S02]  /*cd40*/  IMAD R6, R6, UR4, RZ ;  /* 0x0000000406067c24 */ /* 0x000fe4000f8e02ff */
[----:B------:R-:W-:Y:S02]  /*cd50*/  IMAD R0, R4, R9, R0 ;  /* 0x0000000904007224 */ /* 0x000fe400078e0200 */
[C---:B------:R-:W-:Y:S02]  /*cd60*/  IMAD R9, R5.reuse, UR5, R6 ;  /* 0x0000000505097c24 */ /* 0x040fe4000f8e0206 */
[----:B------:R-:W-:Y:S01]  /*cd70*/  IMAD.WIDE.U32 R2, R5, UR4, R2 ;  /* 0x0000000405027c25 */ /* 0x000fe2000f8e0002 */
[----:B------:R-:W-:Y:S01]  /*cd80*/  SHF.R.S32.HI R5, RZ, 0x1f, R0 ;  /* 0x0000001fff057819 */ /* 0x000fe20000011400 */
[----:B------:R-:W-:Y:S02]  /*cd90*/  ULDC.64 UR4, c[0x0][0x2c8] ;  /* 0x0000b20000047ab9 */ /* 0x000fe40000000a00 */
[----:B------:R-:W-:-:S02]  /*cda0*/  IMAD.IADD R3, R3, 0x1, R9 ;  /* 0x0000000103037824 */ /* 0x000fc400078e0209 */
[----:B------:R-:W-:Y:S02]  /*cdb0*/  IMAD R5, R5, UR4, RZ ;  /* 0x0000000405057c24 */ /* 0x000fe4000f8e02ff */
[----:B------:R-:W-:-:S04]  /*cdc0*/  IMAD.WIDE.U32 R2, R0, UR4, R2 ;  /* 0x0000000400027c25 */ /* 0x000fc8000f8e0002 */
[----:B------:R-:W-:Y:S01]  /*cdd0*/  IMAD R5, R0, UR5, R5 ;  /* 0x0000000500057c24 */ /* 0x000fe2000f8e0205 */
[----:B------:R-:W-:Y:S02]  /*cde0*/  ULDC.64 UR4, c[0x0][0x280] ;  /* 0x0000a00000047ab9 */ /* 0x000fe40000000a00 */
[----:B------:R-:W-:Y:S01]  /*cdf0*/  LEA R0, P0, R2, UR4, 0x1 ;  /* 0x0000000402007c11 */ /* 0x000fe2000f8008ff */
[----:B------:R-:W-:Y:S01]  /*ce00*/  IMAD.IADD R3, R3, 0x1, R5 ;  /* 0x0000000103037824 */ /* 0x000fe200078e0205 */
[----:B------:R-:W-:Y:S01]  /*ce10*/  ULDC UR4, c[0x0][0x2b8] ;  /* 0x0000ae0000047ab9 */ /* 0x000fe20000000800 */
        /* <DEDUP_REMOVED lines=12> */
[----:B------:R-:W-:Y:S01]  /*cee0*/  LEA R7, R10, R7, 0x6 ;  /* 0x000000070a077211 */ /* 0x000fe200078e30ff */
[----:B------:R-:W-:Y:S01]  /*cef0*/  IMAD R4, R4, UR4, RZ ;  /* 0x0000000404047c24 */ /* 0x000fe2000f8e02ff */
[----:B------:R-:W1:Y:S03]  /*cf00*/  SHFL.IDX PT, R2, R6, RZ, 0x181f ;  /* 0x00181fff06027589 */ /* 0x000e6600000e0000 */
[C---:B------:R-:W-:Y:S01]  /*cf10*/  VIADD R11, R7.reuse, 0x10 ;  /* 0x00000010070b7836 */ /* 0x040fe20000000000 */
        /* <DEDUP_REMOVED lines=25> */
.L_x_7171:
[----:B------:R-:W-:-:S05]  /*d0b0*/  VIADD R7, R7, 0x30 ;  /* 0x0000003007077836 */ /* 0x000fca0000000000 */
[----:B------:R-:W-:Y:S01]  /*d0c0*/  ISETP.GE.AND P1, PT, R7, R4, PT ;  /* 0x000000040700720c */ /* 0x000fe20003f26270 */
[----:B------:R-:W-:-:S05]  /*d0d0*/  IMAD.MOV.U32 R4, RZ, RZ, 0x1 ;  /* 0x00000001ff047424 */ /* 0x000fca00078e00ff */
[----:B------:R-:W-:-:S07]  /*d0e0*/  SHF.L.U32 R4, R4, 0x1f, RZ ;  /* 0x0000001f04047819 */ /* 0x000fce00000006ff */
[----:B01----:R-:W-:Y:S02]  /*d0f0*/  @!P1 LEA R2, P2, R8, R14, 0x1 ;  /* 0x0000000e08029211 */ /* 0x003fe400078408ff */
[----:B------:R-:W-:Y:S02]  /*d100*/  @!P1 LEA R5, R5, UR38, 0x1 ;  /* 0x0000002605059c11 */ /* 0x000fe4000f8e08ff */
[----:B------:R-:W-:-:S05]  /*d110*/  @!P1 IADD3.X R3, RZ, R6, RZ, P2, !PT ;  /* 0x00000006ff039210 */ /* 0x000fca00017fe4ff */
        /* <DEDUP_REMOVED lines=11> */
.L_x_7172:
        /* <DEDUP_REMOVED lines=9> */
.L_x_7173:
        /* <DEDUP_REMOVED lines=8> */
.L_x_7075:
[----:B------:R-:W-:Y:S05]  /*d2e0*/  BSYNC B1 ;  /* 0x0000000000017941 */ /* 0x000fea0003800000 */
.L_x_7074:
        /* <DEDUP_REMOVED lines=11> */
.L_x_7076:
        /* <DEDUP_REMOVED lines=13> */
.L_x_7077:
        /* <DEDUP_REMOVED lines=13> */
.L_x_7078:
        /* <DEDUP_REMOVED lines=13> */
.L_x_7079:
        /* <DEDUP_REMOVED lines=13> */
.L_x_7080:
        /* <DEDUP_REMOVED lines=13> */
.L_x_7081:
        /* <DEDUP_REMOVED lines=13> */
.L_x_7082:
        /* <DEDUP_REMOVED lines=13> */
.L_x_7083:
        /* <DEDUP_REMOVED lines=8> */
.L_x_7072:
[----:B------:R-:W-:Y:S05]  /*d9d0*/  BSYNC B0 ;  /* 0x0000000000007941 */ /* 0x000fea0003800000 */
.L_x_7071:
[----:B0-----:R-:W2:Y:S01]  /*d9e0*/  LDL.LU R3, [R1+0x8] ;  /* 0x0000080001037983 */ /* 0x001ea20000300800 */
[----:B------:R-:W-:Y:S02]  /*d9f0*/  IMAD.MOV.U32 R9, RZ, RZ, RZ ;  /* 0x000000ffff097224 */ /* 0x000fe400078e00ff */
[----:B------:R-:W-:Y:S01]  /*da00*/  IMAD.MOV.U32 R6, RZ, RZ, 0x1 ;  /* 0x00000001ff067424 */ /* 0x000fe200078e00ff */
[----:B--2---:R-:W-:-:S04]  /*da10*/  IADD3 R7, R3, -0x2, RZ ;  /* 0xfffffffe03077810 */ /* 0x004fc80007ffe0ff */
[----:B------:R-:W-:-:S13]  /*da20*/  ISETP.GE.AND P0, PT, R7, UR39, PT ;  /* 0x0000002707007c0c */ /* 0x000fda000bf06270 */
[----:B------:R-:W-:Y:S05]  /*da30*/  @!P0 BRA `(.L_x_7057) ;  /* 0x0000002400248947 */ /* 0x000fea0003800000 */
[----:B------:R-:W-:Y:S01]  /*da40*/  UIADD3 UR4, UR40, 0x1, URZ ;  /* 0x0000000128047890 */ /* 0x000fe2000fffe03f */
[----:B------:R-:W-:Y:S01]  /*da50*/  LOP3.LUT R0, RZ, UR39, RZ, 0x33, !PT ;  /* 0x00000027ff007c12 */ /* 0x000fe2000f8e33ff */
[----:B------:R-:W0:Y:S01]  /*da60*/  S2R R4, SR_TID.X ;  /* 0x0000000000047919 */ /* 0x000e220000002100 */
[----:B------:R-:W-:Y:S01]  /*da70*/  MOV R6, 0x1 ;  /* 0x0000000100067802 */ /* 0x000fe20000000f00 */
        /* <DEDUP_REMOVED lines=20> */
.L_x_7125:
[----:B------:R-:W-:Y:S01]  /*dbc0*/  ISETP.NE.AND P0, PT, R19, RZ, PT ;  /* 0x000000ff1300720c */ /* 0x000fe20003f05270 */
[----:B------:R-:W-:Y:S01]  /*dbd0*/  VIADD R8, R8, 0xfffffffe ;  /* 0xfffffffe08087836 */ /* 0x000fe20000000000 */
[----:B------:R-:W-:Y:S04]  /*dbe0*/  BSSY B1, `(.L_x_7085) ;  /* 0x00000b6000017945 */ /* 0x000fe80003800000 */
[----:B------:R-:W-:-:S07]  /*dbf0*/  ISETP.NE.AND P1, PT, R8, RZ, PT ;  /* 0x000000ff0800720c */ /* 0x000fce0003f25270 */
[----:B0-----:R-:W-:Y:S06]  /*dc00*/  @!P0 BRA `(.L_x_7086) ;  /* 0x0000000800cc8947 */ /* 0x001fec0003800000 */
[----:B------:R-:W2:Y:S01]  /*dc10*/  LDL R2, [R1] ;  /* 0x0000000001027983 */ /* 0x000ea20000100800 */
[----:B------:R-:W-:Y:S02]  /*dc20*/  MOV R13, R7 ;  /* 0x00000007000d7202 */ /* 0x000fe40000000f00 */
        /* <DEDUP_REMOVED lines=21> */
.L_x_7087:
[----:B------:R-:W1:Y:S01]  /*dd80*/  S2R R2, SR_TID.X ;  /* 0x0000000000027919 */ /* 0x000e620000002100 */
[----:B------:R-:W-:Y:S01]  /*dd90*/  BSSY B2, `(.L_x_7088) ;  /* 0x0000006000027945 */ /* 0x000fe20003800000 */
[----:B-1----:R-:W-:Y:S02]  /*dda0*/  LOP3.LUT R3, R2, 0x7f, RZ, 0xc0, !PT ;  /* 0x0000007f02037812 */ /* 0x002fe400078ec0ff */
[----:B------:R-:W-:Y:S02]  /*ddb0*/  SHF.L.U32 R2, R0, 0x1f, RZ ;  /* 0x0000001f00027819 */ /* 0x000fe400000006ff */
[----:B------:R-:W-:Y:S02]  /*ddc0*/  ISETP.NE.AND P2, PT, R3, RZ, PT ;  /* 0x000000ff0300720c */ /* 0x000fe40003f45270 */
[----:B------:R-:W1:Y:S02]  /*ddd0*/  SYNCS.PHASECHK.TRANS64.TRYWAIT P0, [UR38+0x28c48], R2 ;  /* 0x028c4802ff0075a7 */ /* 0x000e640008000166 */
[----:B-1----:R-:W-:Y:S09]  /*dde0*/  @!P0 BRA `(.L_x_7089) ;  /* 0x0000002c00808947 */ /* 0x002ff20003800000 */
.L_x_7174:
[----:B------:R-:W-:Y:S05]  /*ddf0*/  BSYNC B2 ;  /* 0x0000000000027941 */ /* 0x000fea0003800000 */
.L_x_7088:
[----:B------:R-:W-:Y:S04]  /*de00*/  BSSY B2, `(.L_x_7090) ;  /* 0x0000007000027945 */ /* 0x000fe80003800000 */
[----:B------:R-:W-:Y:S05]  /*de10*/  @P2 BRA `(.L_x_7091) ;  /* 0x0000000000142947 */ /* 0x000fea0003800000 */
[----:B------:R-:W-:Y:S02]  /*de20*/  ISETP.NE.AND P0, PT, R10, RZ, PT ;  /* 0x000000ff0a00720c */ /* 0x000fe40003f05270 */
[----:B-1----:R-:W-:-:S04]  /*de30*/  MOV R3, 0x2000 ;  /* 0x0000200000037802 */ /* 0x002fc80000000f00 */
[----:B------:R2:W-:Y:S07]  /*de40*/  SYNCS.ARRIVE.TRANS64 RZ, [UR38+0x28c38], R3 ;  /* 0x028c3803ffff79a7 */ /* 0x0005ee0008000026 */
[----:B------:R-:W-:Y:S05]  /*de50*/  @!P0 BRA `(.L_x_7091) ;  /* 0x0000000000048947 */ /* 0x000fea0003800000 */
[----:B------:R-:W-:Y:S01]  /*de60*/  BPT.TRAP 0x1 ;  /* 0x000000040000795c */ /* 0x000fe20000300000 */
.L_x_7091:
[----:B------:R-:W-:Y:S05]  /*de70*/  BSYNC B2 ;  /* 0x0000000000027941 */ /* 0x000fea0003800000 */
.L_x_7090:
        /* <DEDUP_REMOVED lines=11> */
.L_x_7092:
        /* <DEDUP_REMOVED lines=10> */
.L_x_7175:
[----:B------:R-:W-:Y:S05]  /*dfd0*/  BSYNC B2 ;  /* 0x0000000000027941 */ /* 0x000fea0003800000 */
.L_x_7093:
[----:B------:R-:W-:Y:S01]  /*dfe0*/  BSSY B2, `(.L_x_7095) ;  /* 0x0000009000027945 */ /* 0x000fe20003800000 */
[----:B01----:R-:W-:Y:S02]  /*dff0*/  IMAD.MOV.U32 R2, RZ, RZ, 0x0 ;  /* 0x00000000ff027424 */ /* 0x003fe400078e00ff */
[----:B--2---:R-:W-:Y:S01]  /*e000*/  IMAD.MOV.U32 R3, RZ, RZ, 0x14f00000 ;  /* 0x14f00000ff037424 */ /* 0x004fe200078e00ff */
[----:B------:R-:W-:Y:S06]  /*e010*/  @P2 BRA `(.L_x_7096) ;  /* 0x0000000000142947 */ /* 0x000fec0003800000 */
[----:B------:R-:W-:Y:S02]  /*e020*/  ISETP.NE.AND P0, PT, R10, RZ, PT ;  /* 0x000000ff0a00720c */ /* 0x000fe40003f05270 */
[----:B------:R-:W-:-:S04]  /*e030*/  MOV R12, 0x10000 ;  /* 0x00010000000c7802 */ /* 0x000fc80000000f00 */
[----:B------:R0:W-:Y:S07]  /*e040*/  SYNCS.ARRIVE.TRANS64 RZ, [UR38+0x28c58], R12 ;  /* 0x028c580cffff79a7 */ /* 0x0001ee0008000026 */
[----:B------:R-:W-:Y:S05]  /*e050*/  @!P0 BRA `(.L_x_7096) ;  /* 0x0000000000048947 */ /* 0x000fea0003800000 */
[----:B------:R-:W-:Y:S01]  /*e060*/  BPT.TRAP 0x1 ;  /* 0x000000040000795c */ /* 0x000fe20000300000 */
.L_x_7096:
[----:B------:R-:W-:Y:S05]  /*e070*/  BSYNC B2 ;  /* 0x0000000000027941 */ /* 0x000fea0003800000 */
.L_x_7095:
        /* <DEDUP_REMOVED lines=9> */
.L_x_7097:
        /* <DEDUP_REMOVED lines=13> */
.L_x_7098:
        /* <DEDUP_REMOVED lines=13> */
.L_x_7099:
        /* <DEDUP_REMOVED lines=13> */
.L_x_7100:
        /* <DEDUP_REMOVED lines=13> */
.L_x_7101:
        /* <DEDUP_REMOVED lines=13> */
.L_x_7102:
        /* <DEDUP_REMOVED lines=13> */
.L_x_7103:
        /* <DEDUP_REMOVED lines=13> */
.L_x_7104:
        /* <DEDUP_REMOVED lines=8> */
.L_x_7086:
[----:B------:R-:W-:Y:S05]  /*e740*/  BSYNC B1 ;  /* 0x0000000000017941 */ /* 0x000fea0003800000 */
.L_x_7085:
        /* <DEDUP_REMOVED lines=27> */
.L_x_7107:
[----:B------:R-:W1:Y:S01]  /*e900*/  S2R R2, SR_TID.X ;  /* 0x0000000000027919 */ /* 0x000e620000002100 */
[----:B------:R-:W-:Y:S01]  /*e910*/  BSSY B2, `(.L_x_7108) ;  /* 0x0000006000027945 */ /* 0x000fe20003800000 */
[----:B-1----:R-:W-:Y:S02]  /*e920*/  LOP3.LUT R3, R2, 0x7f, RZ, 0xc0, !PT ;  /* 0x0000007f02037812 */ /* 0x002fe400078ec0ff */
[----:B------:R-:W-:Y:S02]  /*e930*/  SHF.L.U32 R2, R0, 0x1f, RZ ;  /* 0x0000001f00027819 */ /* 0x000fe400000006ff */
[----:B------:R-:W-:Y:S02]  /*e940*/  ISETP.NE.AND P2, PT, R3, RZ, PT ;  /* 0x000000ff0300720c */ /* 0x000fe40003f45270 */
[----:B------:R-:W1:Y:S02]  /*e950*/  SYNCS.PHASECHK.TRANS64.TRYWAIT P0, [UR38+0x28c40], R2 ;  /* 0x028c4002ff0075a7 */ /* 0x000e640008000166 */
[----:B-1----:R-:W-:Y:S09]  /*e960*/  @!P0 BRA `(.L_x_7109) ;  /* 0x0000002000d08947 */ /* 0x002ff20003800000 */
.L_x_7176:
[----:B------:R-:W-:Y:S05]  /*e970*/  BSYNC B2 ;  /* 0x0000000000027941 */ /* 0x000fea0003800000 */
.L_x_7108:
[----:B------:R-:W-:Y:S04]  /*e980*/  BSSY B2, `(.L_x_7110) ;  /* 0x0000007000027945 */ /* 0x000fe80003800000 */
[----:B------:R-:W-:Y:S05]  /*e990*/  @P2 BRA `(.L_x_7111) ;  /* 0x0000000000142947 */ /* 0x000fea0003800000 */
[----:B------:R-:W-:Y:S01]  /*e9a0*/  ISETP.NE.AND P0, PT, R10, RZ, PT ;  /* 0x000000ff0a00720c */ /* 0x000fe20003f05270 */
[----:B-1----:R-:W-:-:S04]  /*e9b0*/  IMAD.MOV.U32 R3, RZ, RZ, 0x2000 ;  /* 0x00002000ff037424 */ /* 0x002fc800078e00ff */
[----:B------:R2:W-:Y:S08]  /*e9c0*/  SYNCS.ARRIVE.TRANS64 RZ, [UR38+0x28c30], R3 ;  /* 0x028c3003ffff79a7 */ /* 0x0005f00008000026 */
[----:B--2---:R-:W-:Y:S05]  /*e9d0*/  @!P0 BRA `(.L_x_7111) ;  /* 0x0000000000048947 */ /* 0x004fea0003800000 */
[----:B------:R-:W-:Y:S01]  /*e9e0*/  BPT.TRAP 0x1 ;  /* 0x000000040000795c */ /* 0x000fe20000300000 */
.L_x_7111:
[----:B------:R-:W-:Y:S05]  /*e9f0*/  BSYNC B2 ;  /* 0x0000000000027941 */ /* 0x000fea0003800000 */
.L_x_7110:
        /* <DEDUP_REMOVED lines=11> */
.L_x_7112:
        /* <DEDUP_REMOVED lines=11> */
.L_x_7177:
[----:B------:R-:W-:Y:S05]  /*eb60*/  BSYNC B2 ;  /* 0x0000000000027941 */ /* 0x000fea0003800000 */
.L_x_7113:
        /* <DEDUP_REMOVED lines=9> */
.L_x_7116:
[----:B------:R-:W-:Y:S05]  /*ec00*/  BSYNC B2 ;  /* 0x0000000000027941 */ /* 0x000fea0003800000 */
.L_x_7115:
        /* <DEDUP_REMOVED lines=9> */
.L_x_7117:
        /* <DEDUP_REMOVED lines=13> */
.L_x_7118:
        /* <DEDUP_REMOVED lines=13> */
.L_x_7119:
        /* <DEDUP_REMOVED lines=13> */
.L_x_7120:
        /* <DEDUP_REMOVED lines=13> */
.L_x_7121:
        /* <DEDUP_REMOVED lines=13> */
.L_x_7122:
        /* <DEDUP_REMOVED lines=13> */
.L_x_7123:
        /* <DEDUP_REMOVED lines=13> */
.L_x_7124:
        /* <DEDUP_REMOVED lines=8> */
.L_x_7106:
[----:B------:R-:W-:Y:S05]  /*f2d0*/  BSYNC B1 ;  /* 0x0000000000017941 */ /* 0x000fea0003800000 */
.L_x_7105:
[----:B------:R-:W-:Y:S01]  /*f2e0*/  VIADD R7, R7, 0xfffffffe ;  /* 0xfffffffe07077836 */ /* 0x000fe20000000000 */
[----:B------:R-:W-:Y:S06]  /*f2f0*/  @P1 BRA `(.L_x_7125) ;  /* 0xffffffe800301947 */ /* 0x000fec000383ffff */
[----:B------:R-:W-:Y:S05]  /*f300*/  BSYNC B0 ;  /* 0x0000000000007941 */ /* 0x000fea0003800000 */
.L_x_7084:
        /* <DEDUP_REMOVED lines=17> */
[----:B------:R-:W-:Y:S02]  /*f420*/  SHF.R.S32.HI R3, RZ, 0x1f, R5 ;  /* 0x0000001fff037819 */ /* 0x000fe40000011405 */
        /* <DEDUP_REMOVED lines=9> */
.L_x_7128:
[----:B------:R-:W2:Y:S01]  /*f4c0*/  S2R R2, SR_TID.X ;  /* 0x0000000000027919 */ /* 0x000ea20000002100 */
[----:B------:R-:W-:Y:S01]  /*f4d0*/  BSSY B1, `(.L_x_7129) ;  /* 0x0000006000017945 */ /* 0x000fe20003800000 */
[----:B--2---:R-:W-:Y:S02]  /*f4e0*/  LOP3.LUT R3, R2, 0x7f, RZ, 0xc0, !PT ;  /* 0x0000007f02037812 */ /* 0x004fe400078ec0ff */
[----:B------:R-:W-:Y:S02]  /*f4f0*/  SHF.L.U32 R2, R0, 0x1f, RZ ;  /* 0x0000001f00027819 */ /* 0x000fe400000006ff */
[----:B------:R-:W-:Y:S02]  /*f500*/  ISETP.NE.AND P1, PT, R3, RZ, PT ;  /* 0x000000ff0300720c */ /* 0x000fe40003f25270 */
[----:B------:R-:W2:Y:S02]  /*f510*/  SYNCS.PHASECHK.TRANS64.TRYWAIT P0, [UR38+0x28c48], R2 ;  /* 0x028c4802ff0075a7 */ /* 0x000ea40008000166 */
[----:B--2---:R-:W-:Y:S09]  /*f520*/  @!P0 BRA `(.L_x_7130) ;  /* 0x0000001800108947 */ /* 0x004ff20003800000 */
.L_x_7178:
[----:B------:R-:W-:Y:S05]  /*f530*/  BSYNC B1 ;  /* 0x0000000000017941 */ /* 0x000fea0003800000 */
.L_x_7129:
[----:B------:R-:W-:Y:S04]  /*f540*/  BSSY B1, `(.L_x_7131) ;  /* 0x0000007000017945 */ /* 0x000fe80003800000 */
[----:B------:R-:W-:Y:S05]  /*f550*/  @P1 BRA `(.L_x_7132) ;  /* 0x0000000000141947 */ /* 0x000fea0003800000 */
[----:B------:R-:W-:Y:S01]  /*f560*/  ISETP.NE.AND P0, PT, R10, RZ, PT ;  /* 0x000000ff0a00720c */ /* 0x000fe20003f05270 */
[----:B--2---:R-:W-:-:S04]  /*f570*/  IMAD.MOV.U32 R3, RZ, RZ, 0x2000 ;  /* 0x00002000ff037424 */ /* 0x004fc800078e00ff */
[----:B------:R3:W-:Y:S08]  /*f580*/  SYNCS.ARRIVE.TRANS64 RZ, [UR38+0x28c38], R3 ;  /* 0x028c3803ffff79a7 */ /* 0x0007f00008000026 */
[----:B---3--:R-:W-:Y:S05]  /*f590*/  @!P0 BRA `(.L_x_7132) ;  /* 0x0000000000048947 */ /* 0x008fea0003800000 */
[----:B------:R-:W-:Y:S01]  /*f5a0*/  BPT.TRAP 0x1 ;  /* 0x000000040000795c */ /* 0x000fe20000300000 */
.L_x_7132:
[----:B------:R-:W-:Y:S05]  /*f5b0*/  BSYNC B1 ;  /* 0x0000000000017941 */ /* 0x000fea0003800000 */
.L_x_7131:
[----:B------:R-:W-:Y:S01]  /*f5c0*/  MOV R4, RZ ;  /* 0x000000ff00047202 */ /* 0x000fe20000000f00 */
[----:B------:R-:W-:Y:S01]  /*f5d0*/  ULDC.64 UR4, c[0x0][0x198] ;  /* 0x0000660000047ab9 */ /* 0x000fe20000000a00 */
[----:B------:R-:W-:Y:S01]  /*f5e0*/  PLOP3.LUT P0, PT, PT, PT, PT, 0x80, 0x0 ;  /* 0x000000000000781c */ /* 0x000fe20003f0f070 */
[----:B------:R-:W-:Y:S01]  /*f5f0*/  UIADD3 UR4, UP0, UR4, 0x370, URZ ;  /* 0x0000037004047890 */ /* 0x000fe2000ff1e03f */
[----:B------:R-:W-:Y:S01]  /*f600*/  R2UR UR10, R4 ;  /* 0x00000000040a72ca */ /* 0x000fe200000e0000 */
[----:B------:R-:W-:Y:S01]  /*f610*/  IMAD.SHL.U32 R7, R7, 0x40, RZ ;  /* 0x0000004007077824 */ /* 0x000fe200078e00ff */
[----:B------:R-:W-:Y:S02]  /*f620*/  UIADD3 UR8, UR38, 0x24400, URZ ;  /* 0x0002440026087890 */ /* 0x000fe4000fffe03f */
[----:B------:R-:W-:Y:S02]  /*f630*/  UIADD3 UR9, UR38, 0x28c38, URZ ;  /* 0x00028c3826097890 */ /* 0x000fe4000fffe03f */
[----:B------:R-:W-:Y:S01]  /*f640*/  UIADD3.X UR5, URZ, UR5, URZ, UP0, !UPT ;  /* 0x000000053f057290 */ /* 0x000fe200087fe43f */
[----:B------:R-:W-:Y:S01]  /*f650*/  UMOV UR6, 0x0 ;  /* 0x0000000000067882 */ /* 0x000fe20000000000 */
[----:B------:R-:W-:-:S10]  /*f660*/  UMOV UR7, 0x14f00000 ;  /* 0x14f0000000077882 */ /* 0x000fd40000000000 */
.L_x_7133:
        /* <DEDUP_REMOVED lines=11> */
.L_x_7179:
[----:B------:R-:W-:Y:S05]  /*f720*/  BSYNC B1 ;  /* 0x0000000000017941 */ /* 0x000fea0003800000 */
.L_x_7134:
[----:B------:R-:W-:Y:S01]  /*f730*/  BSSY B1, `(.L_x_7136) ;  /* 0x0000009000017945 */ /* 0x000fe20003800000 */
[----:B--2---:R-:W-:Y:S02]  /*f740*/  IMAD.MOV.U32 R2, RZ, RZ, 0x0 ;  /* 0x00000000ff027424 */ /* 0x004fe400078e00ff */
[----:B------:R-:W-:Y:S01]  /*f750*/  IMAD.MOV.U32 R3, RZ, RZ, 0x14f00000 ;  /* 0x14f00000ff037424 */ /* 0x000fe200078e00ff */
[----:B------:R-:W-:Y:S06]  /*f760*/  @P1 BRA `(.L_x_7137) ;  /* 0x0000000000141947 */ /* 0x000fec0003800000 */
[----:B------:R-:W-:Y:S02]  /*f770*/  ISETP.NE.AND P0, PT, R10, RZ, PT ;  /* 0x000000ff0a00720c */ /* 0x000fe40003f05270 */
[----:B------:R-:W-:-:S04]  /*f780*/  MOV R5, 0x10000 ;  /* 0x0001000000057802 */ /* 0x000fc80000000f00 */
[----:B------:R2:W-:Y:S07]  /*f790*/  SYNCS.ARRIVE.TRANS64 RZ, [UR38+0x28c58], R5 ;  /* 0x028c5805ffff79a7 */ /* 0x0005ee0008000026 */
[----:B------:R-:W-:Y:S05]  /*f7a0*/  @!P0 BRA `(.L_x_7137) ;  /* 0x0000000000048947 */ /* 0x000fea0003800000 */
[----:B------:R-:W-:Y:S01]  /*f7b0*/  BPT.TRAP 0x1 ;  /* 0x000000040000795c */ /* 0x000fe20000300000 */
.L_x_7137:
[----:B------:R-:W-:Y:S05]  /*f7c0*/  BSYNC B1 ;  /* 0x0000000000017941 */ /* 0x000fea0003800000 */
.L_x_7136:
        /* <DEDUP_REMOVED lines=9> */
.L_x_7138:
        /* <DEDUP_REMOVED lines=8> */
[----:B------:R-:W-:Y:S01]  /*f8e0*/  R2UR UR6, R2 ;  /* 0x00000000020672ca */ /* 0x000fe200000e0000 */
[----:B------:R-:W-:Y:S01]  /*f8f0*/  UIADD3 UR8, UR38, 0x12400, URZ ;  /* 0x0001240026087890 */ /* 0x000fe2000fffe03f */
[----:B------:R-:W-:Y:S01]  /*f900*/  R2UR UR7, R3 ;  /* 0x00000000030772ca */ /* 0x000fe200000e0000 */
[----:B------:R-:W-:Y:S01]  /*f910*/  UMOV UR10, 0x40 ;  /* 0x00000040000a7882 */ /* 0x000fe20000000000 */
[----:B------:R-:W-:-:S13]  /*f920*/  PLOP3.LUT P0, PT, PT, PT, PT, 0x80, 0x0 ;  /* 0x000000000000781c */ /* 0x000fda0003f0f070 */
.L_x_7139:
        /* <DEDUP_REMOVED lines=13> */
.L_x_7140:
        /* <DEDUP_REMOVED lines=13> */
.L_x_7141:
        /* <DEDUP_REMOVED lines=13> */
.L_x_7142:
        /* <DEDUP_REMOVED lines=13> */
.L_x_7143:
        /* <DEDUP_REMOVED lines=13> */
.L_x_7144:
        /* <DEDUP_REMOVED lines=13> */
.L_x_7145:
        /* <DEDUP_REMOVED lines=8> */
.L_x_7127:
[----:B------:R-:W-:Y:S05]  /*fe90*/  BSYNC B0 ;  /* 0x0000000000007941 */ /* 0x000fea0003800000 */
.L_x_7126:
[----:B------:R-:W-:Y:S01]  /*fea0*/  LOP3.LUT R0, R0, 0x1, RZ, 0x3c, !PT ;  /* 0x0000000100007812 */ /* 0x000fe200078e3cff */
[----:B------:R-:W-:Y:S02]  /*feb0*/  IMAD.MOV.U32 R6, RZ, RZ, RZ ;  /* 0x000000ffff067224 */ /* 0x000fe400078e00ff */
[----:B------:R-:W-:-:S07]  /*fec0*/  IMAD.MOV.U32 R9, RZ, RZ, RZ ;  /* 0x000000ffff097224 */ /* 0x000fce00078e00ff */
.L_x_7057:
[----:B------:R-:W3:Y:S01]  /*fed0*/  S2R R3, SR_CgaCtaId ;  /* 0x0000000000037919 */ /* 0x000ee20000008800 */
[----:B------:R-:W-:Y:S02]  /*fee0*/  MOV R2, 0x400 ;  /* 0x0000040000027802 */ /* 0x000fe40000000f00 */
[----:B------:R-:W-:Y:S02]  /*fef0*/  SHF.L.U32 R9, R9, 0x1f, RZ ;  /* 0x0000001f09097819 */ /* 0x000fe400000006ff */
[----:B---3--:R-:W-:-:S04]  /*ff00*/  LEA R2, R3, R2, 0x18 ;  /* 0x0000000203027211 */ /* 0x008fc800078ec0ff */
[----:B------:R-:W3:Y:S02]  /*ff10*/  SYNCS.PHASECHK.TRANS64.TRYWAIT P0, [R2+URZ+0x28c20], R9 ;  /* 0x028c2009020075a7 */ /* 0x000ee4000800017f */
[----:B---3--:R-:W-:Y:S05]  /*ff20*/  @!P0 BRA `(.L_x_7146) ;  /* 0x0000000c00c08947 */ /* 0x008fea0003800000 */
.L_x_7180:
[----:B------:R-:W-:-:S03]  /*ff30*/  UMOV UR4, 0xffffffff ;  /* 0xffffffff00047882 */ /* 0x000fc60000000000 */
[----:B------:R-:W-:Y:S05]  /*ff40*/  BRA.DIV UR4, `(.L_x_7147) ;  /* 0x0000000e04cc7947 */ /* 0x000fea000b800000 */
[----:B------:R-:W4:Y:S02]  /*ff50*/  S2R R3, SR_TID.X ;  /* 0x0000000000037919 */ /* 0x000f240000002100 */
[----:B----4-:R-:W-:-:S04]  /*ff60*/  SHF.R.U32.HI R3, RZ, 0x5, R3 ;  /* 0x00000005ff037819 */ /* 0x010fc80000011603 */
[----:B------:R-:W-:-:S05]  /*ff70*/  LOP3.LUT R3, R3, 0x3, RZ, 0xc0, !PT ;  /* 0x0000000303037812 */ /* 0x000fca00078ec0ff */
[----:B------:R4:W0:Y:S02]  /*ff80*/  SHFL.IDX PT, R14, R3, RZ, 0x1f ;  /* 0x00001fff030e7589 */ /* 0x00082400000e0000 */
.L_x_7183:
[----:B0-----:R-:W-:-:S13]  /*ff90*/  ISETP.NE.AND P0, PT, R14, RZ, PT ;  /* 0x000000ff0e00720c */ /* 0x001fda0003f05270 */
[----:B------:R-:W-:Y:S05]  /*ffa0*/  @P0 BRA `(.L_x_7008) ;  /* 0x0000000000880947 */ /* 0x000fea0003800000 */
[----:B------:R-:W-:-:S03]  /*ffb0*/  UMOV UR4, 0xffffffff ;  /* 0xffffffff00047882 */ /* 0x000fc60000000000 */
[----:B------:R-:W-:Y:S05]  /*ffc0*/  BRA.DIV UR4, `(.L_x_7148) ;  /* 0x0000000e04e07947 */ /* 0x000fea000b800000 */
[----:B------:R-:W-:-:S13]  /*ffd0*/  ELECT P6, URZ, PT ;  /* 0x00000000003f782f */ /* 0x000fda00038c0000 */
.L_x_7186:
[----:B------:R-:W-:Y:S05]  /*ffe0*/  @!P6 BRA `(.L_x_7008) ;  /* 0x000000000078e947 */ /* 0x000fea0003800000 */
[----:B------:R-:W-:-:S06]  /*fff0*/  ULOP3.LUT UR4, UR42, 0x2, URZ, 0xfc, !UPT ;  /* 0x000000022a047892 */ /* 0x000fcc000f8efc3f */
[----:B----4-:R-:W-:-:S05]  /*10000*/  IMAD.U32 R3, RZ, RZ, UR4 ;  /* 0x00000004ff037e24 */ /* 0x010fca000f8e00ff */
[----:B------:R-:W-:-:S13]  /*10010*/  ISETP.NE.AND P2, PT, R3, 0x3, PT ;  /* 0x000000030300780c */ /* 0x000fda0003f45270 */
[----:B------:R-:W-:Y:S05]  /*10020*/  @!P2 BRA `(.L_x_7149) ;  /* 0x000000000004a947 */ /* 0x000fea0003800000 */
[----:B------:R-:W-:Y:S01]  /*10030*/  BPT.TRAP 0x1 ;  /* 0x000000040000795c */ /* 0x000fe20000300000 */
.L_x_7149:
[----:B------:R-:W-:Y:S01]  /*10040*/  IADD3 R8, R2, 0x28c40, RZ ;  /* 0x00028c4002087810 */ /* 0x000fe20007ffe0ff */
[----:B------:R-:W-:Y:S01]  /*10050*/  VIADD R3, R6, 0x1 ;  /* 0x0000000106037836 */ /* 0x000fe20000000000 */
[----:B------:R-:W-:-:S03]  /*10060*/  SHF.L.U32 R4, R0, 0x1f, RZ ;  /* 0x0000001f00047819 */ /* 0x000fc600000006ff */
[----:B------:R-:W-:Y:S01]  /*10070*/  IMAD R7, R6, 0x8, R8 ;  /* 0x0000000806077824 */ /* 0x000fe200078e0208 */
[----:B------:R-:W-:-:S03]  /*10080*/  ISETP.NE.AND P1, PT, R3, 0x2, PT ;  /* 0x000000020300780c */ /* 0x000fc60003f25270 */
[----:B------:R-:W0:Y:S01]  /*10090*/  SYNCS.PHASECHK.TRANS64.TRYWAIT P0, [R7+URZ], R4 ;  /* 0x00000004070075a7 */ /* 0x000e22000800017f */
[----:B--2---:R-:W-:Y:S02]  /*100a0*/  SEL R5, RZ, 0x1, P1 ;  /* 0x00000001ff057807 */ /* 0x004fe40000800000 */
[----:B------:R-:W-:Y:S02]  /*100b0*/  SEL R3, R3, RZ, P1 ;  /* 0x000000ff03037207 */ /* 0x000fe40000800000 */
[----:B------:R-:W-:-:S03]  /*100c0*/  LOP3.LUT R0, R0, R5, RZ, 0x3c, !PT ;  /* 0x0000000500007212 */ /* 0x000fc600078e3cff */
[----:B------:R-:W-:Y:S01]  /*100d0*/  IMAD R5, R3, 0x8, R8 ;  /* 0x0000000803057824 */ /* 0x000fe200078e0208 */
[----:B------:R-:W-:Y:S01]  /*100e0*/  SHF.L.U32 R0, R0, 0x1f, RZ ;  /* 0x0000001f00007819 */ /* 0x000fe200000006ff */
[----:B0-----:R-:W-:Y:S06]  /*100f0*/  @!P0 BRA `(.L_x_7150) ;  /* 0x0000000c00b48947 */ /* 0x001fec0003800000 */
.L_x_7187:
[----:B------:R-:W2:Y:S02]  /*10100*/  SYNCS.PHASECHK.TRANS64.TRYWAIT P0, [R5+URZ], R0 ;  /* 0x00000000050075a7 */ /* 0x000ea4000800017f */
[----:B--2---:R-:W-:Y:S05]  /*10110*/  @!P0 BRA `(.L_x_7151) ;  /* 0x0000000c00c08947 */ /* 0x004fea0003800000 */
.L_x_7188:
[----:B------:R-:W-:Y:S05]  /*10120*/  @!P2 BRA `(.L_x_7152) ;  /* 0x000000000004a947 */ /* 0x000fea0003800000 */
[----:B------:R-:W-:Y:S01]  /*10130*/  BPT.TRAP 0x1 ;  /* 0x000000040000795c */ /* 0x000fe20000300000 */
.L_x_7152:
[----:B---3--:R-:W-:-:S05]  /*10140*/  IADD3 R2, R2, 0x28c60, RZ ;  /* 0x00028c6002027810 */ /* 0x008fca0007ffe0ff */
[----:B--2---:R-:W-:-:S04]  /*10150*/  IMAD R5, R6, 0x8, R2 ;  /* 0x0000000806057824 */ /* 0x004fc800078e0202 */
[----:B------:R-:W2:Y:S02]  /*10160*/  SYNCS.PHASECHK.TRANS64.TRYWAIT P0, [R5+URZ], R4 ;  /* 0x00000004050075a7 */ /* 0x000ea4000800017f */
[----:B--2---:R-:W-:Y:S05]  /*10170*/  @!P0 BRA `(.L_x_7153) ;  /* 0x0000000c00bc8947 */ /* 0x004fea0003800000 */
.L_x_7189:
[----:B------:R-:W-:-:S07]  /*10180*/  IMAD R3, R3, 0x8, R2 ;  /* 0x0000000803037824 */ /* 0x000fce00078e0202 */
.L_x_7154:
[----:B---3--:R3:W4:Y:S02]  /*10190*/  SYNCS.PHASECHK.TRANS64.TRYWAIT P0, [R3+URZ], R0 ;  /* 0x00000000030075a7 */ /* 0x008724000800017f */
[----:B----4-:R-:W-:Y:S05]  /*101a0*/  @!P0 NANOSLEEP.SYNCS 0x989680 ;  /* 0x009896800000895d */ /* 0x010fea0003900000 */
[----:B------:R-:W4:Y:S02]  /*101b0*/  @!P0 SYNCS.PHASECHK.TRANS64 P0, [R3+URZ], R0 ;  /* 0x00000000030085a7 */ /* 0x000f24000800007f */
[----:B----4-:R-:W-:Y:S05]  /*101c0*/  @!P0 BRA `(.L_x_7154) ;  /* 0xfffffffc00f08947 */ /* 0x010fea000383ffff */
.L_x_7008:
[----:B------:R-:W-:Y:S05]  /*101d0*/  BSYNC B6 ;  /* 0x0000000000067941 */ /* 0x000fea0003800000 */
.L_x_7005:
[----:B------:R-:W-:Y:S05]  /*101e0*/  EXIT ;  /* 0x000000000000794d */ /* 0x000fea0003800000 */
.L_x_7013:
[----:B0-----:R-:W-:-:S04]  /*101f0*/  IMAD.U32 R5, RZ, RZ, UR5 ;  /* 0x00000005ff057e24 */ /* 0x001fc8000f8e00ff */
[----:B------:R0:W1:Y:S03]  /*10200*/  SYNCS.PHASECHK.TRANS64.TRYWAIT P1, [R5+URZ+0x28c50], R2 ;  /* 0x028c5002050075a7 */ /* 0x000066000802017f */
[----:B-1----:R-:W-:Y:S05]  /*10210*/  @!P1 NANOSLEEP.SYNCS 0x989680 ;  /* 0x009896800000995d */ /* 0x002fea0003900000 */
[----:B------:R-:W1:Y:S02]  /*10220*/  @!P1 SYNCS.PHASECHK.TRANS64 P1, [R5+URZ+0x28c50], R2 ;  /* 0x028c5002050095a7 */ /* 0x000e64000802007f */
[----:B-1----:R-:W-:Y:S05]  /*10230*/  @!P1 BRA `(.L_x_7013) ;  /* 0xfffffffc00ec9947 */ /* 0x002fea000383ffff */
[----:B------:R-:W-:Y:S05]  /*10240*/  BRA `(.L_x_7155) ;  /* 0xffffff1000d47947 */ /* 0x000fea000383ffff */
.L_x_7018:
[----:B-1----:R-:W-:-:S04]  /*10250*/  MOV R5, UR7 ;  /* 0x0000000700057c02 */ /* 0x002fc80008000f00 */
[----:B------:R1:W2:Y:S03]  /*10260*/  SYNCS.PHASECHK.TRANS64.TRYWAIT P1, [R5+URZ+0x28c50], R2 ;  /* 0x028c5002050075a7 */ /* 0x0002a6000802017f */
[----:B--2---:R-:W-:Y:S05]  /*10270*/  @!P1 NANOSLEEP.SYNCS 0x989680 ;  /* 0x009896800000995d */ /* 0x004fea0003900000 */
[----:B------:R-:W2:Y:S02]  /*10280*/  @!P1 SYNCS.PHASECHK.TRANS64 P1, [R5+URZ+0x28c50], R2 ;  /* 0x028c5002050095a7 */ /* 0x000ea4000802007f */
[----:B--2---:R-:W-:Y:S05]  /*10290*/  @!P1 BRA `(.L_x_7018) ;  /* 0xfffffffc00ec9947 */ /* 0x004fea000383ffff */
[----:B------:R-:W-:Y:S05]  /*102a0*/  BRA `(.L_x_7017) ;  /* 0xffffff1c00dc7947 */ /* 0x000fea000383ffff */
.L_x_7022:
[----:B0-----:R-:W-:-:S04]  /*102b0*/  IMAD.U32 R6, RZ, RZ, UR39 ;  /* 0x00000027ff067e24 */ /* 0x001fc8000f8e00ff */
[----:B------:R0:W1:Y:S03]  /*102c0*/  SYNCS.PHASECHK.TRANS64.TRYWAIT P0, [R6+URZ+0x28c00], R13 ;  /* 0x028c000d060075a7 */ /* 0x000066000800017f */
[----:B-1----:R-:W-:Y:S05]  /*102d0*/  @!P0 NANOSLEEP.SYNCS 0x989680 ;  /* 0x009896800000895d */ /* 0x002fea0003900000 */
[----:B------:R-:W1:Y:S02]  /*102e0*/  @!P0 SYNCS.PHASECHK.TRANS64 P0, [R6+URZ+0x28c00], R13 ;  /* 0x028c000d060085a7 */ /* 0x000e64000800007f */
[----:B-1----:R-:W-:Y:S05]  /*102f0*/  @!P0 BRA `(.L_x_7022) ;  /* 0xfffffffc00ec8947 */ /* 0x002fea000383ffff */
[----:B------:R-:W-:Y:S05]  /*10300*/  BRA `(.L_x_7156) ;  /* 0xffffff3400307947 */ /* 0x000fea000383ffff */
.L_x_7026:
[----:B-1----:R-:W-:-:S04]  /*10310*/  IMAD.U32 R0, RZ, RZ, UR39 ;  /* 0x00000027ff007e24 */ /* 0x002fc8000f8e00ff */
[----:B------:R1:W2:Y:S03]  /*10320*/  SYNCS.PHASECHK.TRANS64.TRYWAIT P2, [R0+URZ+0x28c30], R13 ;  /* 0x028c300d000075a7 */ /* 0x0002a6000804017f */
[----:B--2---:R-:W-:Y:S05]  /*10330*/  @!P2 NANOSLEEP.SYNCS 0x989680 ;  /* 0x009896800000a95d */ /* 0x004fea0003900000 */
[----:B------:R-:W2:Y:S02]  /*10340*/  @!P2 SYNCS.PHASECHK.TRANS64 P2, [R0+URZ+0x28c30], R13 ;  /* 0x028c300d0000a5a7 */ /* 0x000ea4000804007f */
[----:B--2---:R-:W-:Y:S05]  /*10350*/  @!P2 BRA `(.L_x_7026) ;  /* 0xfffffffc00eca947 */ /* 0x004fea000383ffff */
[----:B------:R-:W-:Y:S05]  /*10360*/  BRA `(.L_x_7025) ;  /* 0xffffff34007c7947 */ /* 0x000fea000383ffff */
.L_x_7030:
[----:B---3--:R3:W4:Y:S02]  /*10370*/  SYNCS.PHASECHK.TRANS64.TRYWAIT P3, [R14+URZ+0x28c50], R13 ;  /* 0x028c500d0e0075a7 */ /* 0x008724000806017f */
[----:B----4-:R-:W-:Y:S05]  /*10380*/  @!P3 NANOSLEEP.SYNCS 0x989680 ;  /* 0x009896800000b95d */ /* 0x010fea0003900000 */
[----:B------:R-:W4:Y:S02]  /*10390*/  @!P3 SYNCS.PHASECHK.TRANS64 P3, [R14+URZ+0x28c50], R13 ;  /* 0x028c500d0e00b5a7 */ /* 0x000f24000806007f */
[----:B----4-:R-:W-:Y:S05]  /*103a0*/  @!P3 BRA `(.L_x_7030) ;  /* 0xfffffffc00f0b947 */ /* 0x010fea000383ffff */
[----:B------:R-:W-:Y:S05]  /*103b0*/  BRA `(.L_x_7029) ;  /* 0xffffff4800a07947 */ /* 0x000fea000383ffff */
.L_x_7035:
[----:B-1----:R-:W-:-:S04]  /*103c0*/  IMAD.U32 R0, RZ, RZ, UR27 ;  /* 0x0000001bff007e24 */ /* 0x002fc8000f8e00ff */
[----:B------:R1:W3:Y:S03]  /*103d0*/  SYNCS.PHASECHK.TRANS64.TRYWAIT P3, [R0+URZ+0x28c30], R13 ;  /* 0x028c300d000075a7 */ /* 0x0002e6000806017f */
[----:B---3--:R-:W-:Y:S05]  /*103e0*/  @!P3 NANOSLEEP.SYNCS 0x989680 ;  /* 0x009896800000b95d */ /* 0x008fea0003900000 */
[----:B------:R-:W3:Y:S02]  /*103f0*/  @!P3 SYNCS.PHASECHK.TRANS64 P3, [R0+URZ+0x28c30], R13 ;  /* 0x028c300d0000b5a7 */ /* 0x000ee4000806007f */
[----:B---3--:R-:W-:Y:S05]  /*10400*/  @!P3 BRA `(.L_x_7035) ;  /* 0xfffffffc00ecb947 */ /* 0x008fea000383ffff */
[----:B------:R-:W-:Y:S05]  /*10410*/  BRA `(.L_x_7034) ;  /* 0xffffff4c00c47947 */ /* 0x000fea000383ffff */
.L_x_7039:
[----:B---3--:R3:W4:Y:S02]  /*10420*/  SYNCS.PHASECHK.TRANS64.TRYWAIT P3, [R168+URZ+0x28c50], R13 ;  /* 0x028c500da80075a7 */ /* 0x008724000806017f */
[----:B----4-:R-:W-:Y:S05]  /*10430*/  @!P3 NANOSLEEP.SYNCS 0x989680 ;  /* 0x009896800000b95d */ /* 0x010fea0003900000 */
[----:B------:R-:W4:Y:S02]  /*10440*/  @!P3 SYNCS.PHASECHK.TRANS64 P3, [R168+URZ+0x28c50], R13 ;  /* 0x028c500da800b5a7 */ /* 0x000f24000806007f */
[----:B----4-:R-:W-:Y:S05]  /*10450*/  @!P3 BRA `(.L_x_7039) ;  /* 0xfffffffc00f0b947 */ /* 0x010fea000383ffff */
[----:B------:R-:W-:Y:S05]  /*10460*/  BRA `(.L_x_7038) ;  /* 0xffffff6800307947 */ /* 0x000fea000383ffff */
.L_x_7045:
[----:B-1----:R-:W-:-:S04]  /*10470*/  MOV R0, UR25 ;  /* 0x0000001900007c02 */ /* 0x002fc80008000f00 */
[----:B------:R1:W0:Y:S03]  /*10480*/  SYNCS.PHASECHK.TRANS64.TRYWAIT P2, [R0+URZ+0x28c30], R11 ;  /* 0x028c300b000075a7 */ /* 0x000226000804017f */
[----:B0-----:R-:W-:Y:S05]  /*10490*/  @!P2 NANOSLEEP.SYNCS 0x989680 ;  /* 0x009896800000a95d */ /* 0x001fea0003900000 */
[----:B------:R-:W0:Y:S02]  /*104a0*/  @!P2 SYNCS.PHASECHK.TRANS64 P2, [R0+URZ+0x28c30], R11 ;  /* 0x028c300b0000a5a7 */ /* 0x000e24000804007f */
[----:B0-----:R-:W-:Y:S05]  /*104b0*/  @!P2 BRA `(.L_x_7045) ;  /* 0xfffffffc00eca947 */ /* 0x001fea000383ffff */
[----:B------:R-:W-:Y:S05]  /*104c0*/  BRA `(.L_x_7044) ;  /* 0xffffff6c00207947 */ /* 0x000fea000383ffff */
.L_x_7049:
[----:B--2---:R2:W4:Y:S02]  /*104d0*/  SYNCS.PHASECHK.TRANS64.TRYWAIT P2, [R180+URZ+0x28c50], R11 ;  /* 0x028c500bb40075a7 */ /* 0x004524000804017f */
[----:B----4-:R-:W-:Y:S05]  /*104e0*/  @!P2 NANOSLEEP.SYNCS 0x989680 ;  /* 0x009896800000a95d */ /* 0x010fea0003900000 */
[----:B------:R-:W4:Y:S02]  /*104f0*/  @!P2 SYNCS.PHASECHK.TRANS64 P2, [R180+URZ+0x28c50], R11 ;  /* 0x028c500bb400a5a7 */ /* 0x000f24000804007f */
[----:B----4-:R-:W-:Y:S05]  /*10500*/  @!P2 BRA `(.L_x_7049) ;  /* 0xfffffffc00f0a947 */ /* 0x010fea000383ffff */
[----:B------:R-:W-:Y:S05]  /*10510*/  BRA `(.L_x_7048) ;  /* 0xffffff8000387947 */ /* 0x000fea000383ffff */
.L_x_7062:
[----:B------:R-:W-:Y:S01]  /*10520*/  IMAD.MOV.U32 R13, RZ, RZ, R19 ;  /* 0x000000ffff0d7224 */ /* 0x000fe200078e0013 */
[----:B------:R-:W-:Y:S01]  /*10530*/  MOV R15, 0xffffffff ;  /* 0xffffffff000f7802 */ /* 0x000fe20000000f00 */
[----:B------:R-:W-:Y:S02]  /*10540*/  IMAD.MOV.U32 R12, RZ, RZ, RZ ;  /* 0x000000ffff0c7224 */ /* 0x000fe400078e00ff */
[----:B------:R-:W-:-:S07]  /*10550*/  IMAD.MOV.U32 R11, RZ, RZ, 0x1f ;  /* 0x0000001fff0b7424 */ /* 0x000fce00078e00ff */
[----:B------:R-:W-:Y:S05]  /*10560*/  WARPSYNC.COLLECTIVE R15, `(.L_x_7157) ;  /* 0x000000000f087348 */ /* 0x000fea0003c00000 */
[----:B------:R0:W1:Y:S02]  /*10570*/  SHFL.IDX P6, R14, R13, R12, R11 ;  /* 0x0000000c0d0e7389 */ /* 0x00006400000c000b */
[----:B01----:R-:W-:Y:S01]  /*10580*/  ENDCOLLECTIVE ;  /* 0x000000000000791b */ /* 0x003fe20003800000 */
.L_x_7157:
[----:B------:R-:W-:Y:S05]  /*10590*/  BRA `(.L_x_7158) ;  /* 0xffffffc000207947 */ /* 0x000fea000383ffff */
.L_x_7064:
[----:B------:R-:W-:Y:S01]  /*105a0*/  BSSY B0, `(.L_x_7159) ;  /* 0x0000006000007945 */ /* 0x000fe20003800000 */
[----:B------:R-:W-:-:S07]  /*105b0*/  IMAD.MOV.U32 R15, RZ, RZ, -0x1 ;  /* 0xffffffffff0f7424 */ /* 0x000fce00078e00ff */
[----:B------:R-:W-:Y:S05]  /*105c0*/  WARPSYNC.COLLECTIVE R15, `(.L_x_7160) ;  /* 0x000000000f0c7348 */ /* 0x000fea0003c00000 */
[----:B------:R-:W-:Y:S02]  /*105d0*/  ELECT P6, UR62, PT ;  /* 0x00000000003e782f */ /* 0x000fe400038c0000 */
[----:B------:R-:W-:Y:S01]  /*105e0*/  MOV R14, UR62 ;  /* 0x0000003e000e7c02 */ /* 0x000fe20008000f00 */
[----:B------:R-:W-:Y:S10]  /*105f0*/  ENDCOLLECTIVE ;  /* 0x000000000000791b */ /* 0x000ff40003800000 */
.L_x_7160:
[----:B------:R-:W-:Y:S05]  /*10600*/  BSYNC B0 ;  /* 0x0000000000007941 */ /* 0x000fea0003800000 */
.L_x_7159:
[----:B------:R-:W-:Y:S05]  /*10610*/  BRA `(.L_x_7161) ;  /* 0xffffffc000207947 */ /* 0x000fea000383ffff */
.L_x_7066:
[----:B0-----:R-:W-:-:S04]  /*10620*/  IMAD.U32 R3, RZ, RZ, UR38 ;  /* 0x00000026ff037e24 */ /* 0x001fc8000f8e00ff */
[----:B------:R0:W1:Y:S03]  /*10630*/  SYNCS.PHASECHK.TRANS64.TRYWAIT P0, [R3+URZ+0x28c40], R0 ;  /* 0x028c4000030075a7 */ /* 0x000066000800017f */
[----:B-1----:R-:W-:Y:S05]  /*10640*/  @!P0 NANOSLEEP.SYNCS 0x989680 ;  /* 0x009896800000895d */ /* 0x002fea0003900000 */
[----:B------:R-:W1:Y:S02]  /*10650*/  @!P0 SYNCS.PHASECHK.TRANS64 P0, [R3+URZ+0x28c40], R0 ;  /* 0x028c4000030085a7 */ /* 0x000e64000800007f */
[----:B-1----:R-:W-:Y:S05]  /*10660*/  @!P0 BRA `(.L_x_7066) ;  /* 0xfffffffc00ec8947 */ /* 0x002fea000383ffff */
[----:B------:R-:W-:Y:S05]  /*10670*/  BRA `(.L_x_7162) ;  /* 0xffffffc000807947 */ /* 0x000fea000383ffff */
.L_x_7069:
[----:B------:R-:W-:Y:S01]  /*10680*/  MOV R13, R6 ;  /* 0x00000006000d7202 */ /* 0x000fe20000000f00 */
[----:B------:R-:W-:Y:S02]  /*10690*/  IMAD.MOV.U32 R12, RZ, RZ, RZ ;  /* 0x000000ffff0c7224 */ /* 0x000fe400078e00ff */
[----:B------:R-:W-:Y:S02]  /*106a0*/  IMAD.MOV.U32 R11, RZ, RZ, 0x181f ;  /* 0x0000181fff0b7424 */ /* 0x000fe400078e00ff */
[----:B------:R-:W-:Y:S02]  /*106b0*/  IMAD.MOV.U32 R15, RZ, RZ, -0x1 ;  /* 0xffffffffff0f7424 */ /* 0x000fe400078e00ff */
[----:B------:R-:W-:-:S07]  /*106c0*/  IMAD R7, R10, 0x40, R7 ;  /* 0x000000400a077824 */ /* 0x000fce00078e0207 */
[----:B------:R-:W-:Y:S05]  /*106d0*/  WARPSYNC.COLLECTIVE R15, `(.L_x_7163) ;  /* 0x000000000f087348 */ /* 0x000fea0003c00000 */
[----:B------:R0:W1:Y:S02]  /*106e0*/  SHFL.IDX P6, R14, R13, R12, R11 ;  /* 0x0000000c0d0e7389 */ /* 0x00006400000c000b */
[----:B01----:R-:W-:Y:S01]  /*106f0*/  ENDCOLLECTIVE ;  /* 0x000000000000791b */ /* 0x003fe20003800000 */
.L_x_7163:
[----:B------:R-:W-:Y:S01]  /*10700*/  IADD3 R21, R7, 0x10, RZ ;  /* 0x0000001007157810 */ /* 0x000fe20007ffe0ff */
[----:B------:R-:W-:Y:S01]  /*10710*/  IMAD.MOV.U32 R13, RZ, RZ, R0 ;  /* 0x000000ffff0d7224 */ /* 0x000fe200078e0000 */
[----:B------:R-:W-:-:S07]  /*10720*/  MOV R2, R14 ;  /* 0x0000000e00027202 */ /* 0x000fce0000000f00 */
[----:B------:R-:W-:Y:S05]  /*10730*/  WARPSYNC.COLLECTIVE R15, `(.L_x_7164) ;  /* 0x000000000f087348 */ /* 0x000fea0003c00000 */
[----:B------:R0:W1:Y:S02]  /*10740*/  SHFL.IDX P6, R14, R13, R12, R11 ;  /* 0x0000000c0d0e7389 */ /* 0x00006400000c000b */
[----:B01----:R-:W-:Y:S01]  /*10750*/  ENDCOLLECTIVE ;  /* 0x000000000000791b */ /* 0x003fe20003800000 */
.L_x_7164:
[----:B------:R-:W-:Y:S02]  /*10760*/  ULDC UR4, c[0x0][0x288] ;  /* 0x0000a20000047ab9 */ /* 0x000fe40000000800 */
[----:B------:R-:W-:-:S05]  /*10770*/  IMAD R4, R4, UR4, RZ ;  /* 0x0000000404047c24 */ /* 0x000fca000f8e02ff */
[----:B------:R-:W-:Y:S01]  /*10780*/  ISETP.GE.AND P1, PT, R7, R4, PT ;  /* 0x000000040700720c */ /* 0x000fe20003f26270 */
[----:B------:R-:W-:Y:S02]  /*10790*/  IMAD.MOV.U32 R13, RZ, RZ, R6 ;  /* 0x000000ffff0d7224 */ /* 0x000fe400078e0006 */
[----:B------:R-:W-:-:S10]  /*107a0*/  IMAD.MOV.U32 R12, RZ, RZ, 0x1 ;  /* 0x00000001ff0c7424 */ /* 0x000fd400078e00ff */
[----:B------:R-:W-:Y:S02]  /*107b0*/  @!P1 LEA R9, R5, UR38, 0x1 ;  /* 0x0000002605099c11 */ /* 0x000fe4000f8e08ff */
[----:B------:R-:W-:-:S05]  /*107c0*/  @!P1 LEA R14, P2, R8, R14, 0x1 ;  /* 0x0000000e080e9211 */ /* 0x000fca00078408ff */
[----:B------:R-:W-:Y:S02]  /*107d0*/  @!P1 IMAD.X R3, RZ, RZ, R2, P2 ;  /* 0x000000ffff039224 */ /* 0x000fe400010e0602 */
[----:B------:R-:W-:-:S07]  /*107e0*/  @!P1 IMAD.MOV.U32 R2, RZ, RZ, R14 ;  /* 0x000000ffff029224 */ /* 0x000fce00078e000e */
[----:B------:R-:W-:Y:S05]  /*107f0*/  WARPSYNC.COLLECTIVE R15, `(.L_x_7165) ;  /* 0x000000000f087348 */ /* 0x000fea0003c00000 */
[----:B------:R0:W1:Y:S02]  /*10800*/  SHFL.IDX P6, R14, R13, R12, R11 ;  /* 0x0000000c0d0e7389 */ /* 0x00006400000c000b */
[----:B01----:R-:W-:Y:S01]  /*10810*/  ENDCOLLECTIVE ;  /* 0x000000000000791b */ /* 0x003fe20003800000 */
.L_x_7165:
[----:B------:R-:W-:Y:S01]  /*10820*/  @!PT LDS RZ, [RZ] ;  /* 0x00000000fffff984 */ /* 0x000fe20000000800 */
[----:B------:R-:W-:Y:S01]  /*10830*/  @!PT LDS RZ, [RZ] ;  /* 0x00000000fffff984 */ /* 0x000fe20000000800 */
[----:B------:R-:W-:Y:S01]  /*10840*/  @!PT LDS RZ, [RZ] ;  /* 0x00000000fffff984 */ /* 0x000fe20000000800 */
[----:B------:R0:W-:Y:S01]  /*10850*/  @!P1 LDGSTS.E.BYPASS.LTC128B.128 [R9+0x20400], desc[UR44][R2.64], !P0 ;  /* 0x2040000002099fae */ /* 0x0001e2000c101d6c */
[----:B------:R-:W-:Y:S02]  /*10860*/  ISETP.GE.AND P1, PT, R21, R4, PT ;  /* 0x000000041500720c */ /* 0x000fe40003f26270 */
[----:B------:R-:W-:Y:S01]  /*10870*/  MOV R13, R0 ;  /* 0x00000000000d7202 */ /* 0x000fe20000000f00 */
[----:B0-----:R-:W-:-:S10]  /*10880*/  VIADD R9, R7, 0x20 ;  /* 0x0000002007097836 */ /* 0x001fd40000000000 */
[----:B------:R-:W-:Y:S01]  /*10890*/  @!P1 LEA R21, R5, UR38, 0x1 ;  /* 0x0000002605159c11 */ /* 0x000fe2000f8e08ff */
[----:B------:R-:W-:-:S07]  /*108a0*/  IMAD.MOV.U32 R2, RZ, RZ, R14 ;  /* 0x000000ffff027224 */ /* 0x000fce00078e000e */
[----:B------:R-:W-:Y:S05]  /*108b0*/  WARPSYNC.COLLECTIVE R15, `(.L_x_7166) ;  /* 0x000000000f087348 */ /* 0x000fea0003c00000 */
[----:B------:R0:W1:Y:S02]  /*108c0*/  SHFL.IDX P6, R14, R13, R12, R11 ;  /* 0x0000000c0d0e7389 */ /* 0x00006400000c000b */
[----:B01----:R-:W-:Y:S01]  /*108d0*/  ENDCOLLECTIVE ;  /* 0x000000000000791b */ /* 0x003fe20003800000 */
.L_x_7166:
        /* <DEDUP_REMOVED lines=8> */
.L_x_7167:
        /* <DEDUP_REMOVED lines=11> */
.L_x_7168:
[----:B------:R-:W-:Y:S02]  /*10a10*/  IMAD.MOV.U32 R13, RZ, RZ, R6 ;  /* 0x000000ffff0d7224 */ /* 0x000fe400078e0006 */
[----:B------:R-:W-:Y:S01]  /*10a20*/  IMAD.MOV.U32 R12, RZ, RZ, 0x3 ;  /* 0x00000003ff0c7424 */ /* 0x000fe200078e00ff */
[----:B------:R-:W-:-:S04]  /*10a30*/  @!P1 LEA R14, P2, R8, R14, 0x1 ;  /* 0x0000000e080e9211 */ /* 0x000fc800078408ff */
[----:B------:R-:W-:Y:S01]  /*10a40*/  @!P1 IADD3.X R3, RZ, R2, RZ, P2, !PT ;  /* 0x00000002ff039210 */ /* 0x000fe200017fe4ff */
[----:B------:R-:W-:-:S08]  /*10a50*/  @!P1 IMAD.MOV.U32 R2, RZ, RZ, R14 ;  /* 0x000000ffff029224 */ /* 0x000fd000078e000e */
[----:B------:R-:W-:Y:S05]  /*10a60*/  WARPSYNC.COLLECTIVE R15, `(.L_x_7169) ;  /* 0x000000000f087348 */ /* 0x000fea0003c00000 */
[----:B------:R0:W1:Y:S02]  /*10a70*/  SHFL.IDX P6, R14, R13, R12, R11 ;  /* 0x0000000c0d0e7389 */ /* 0x00006400000c000b */
[----:B01----:R-:W-:Y:S01]  /*10a80*/  ENDCOLLECTIVE ;  /* 0x000000000000791b */ /* 0x003fe20003800000 */
.L_x_7169:
        /* <DEDUP_REMOVED lines=9> */
.L_x_7170:
[----:B------:R-:W-:Y:S05]  /*10b20*/  BRA `(.L_x_7171) ;  /* 0xffffffc400607947 */ /* 0x000fea000383ffff */
.L_x_7070:
[----:B0-----:R-:W-:-:S04]  /*10b30*/  IMAD.U32 R3, RZ, RZ, UR38 ;  /* 0x00000026ff037e24 */ /* 0x001fc8000f8e00ff */
[----:B------:R0:W1:Y:S03]  /*10b40*/  SYNCS.PHASECHK.TRANS64.TRYWAIT P0, [R3+URZ+0x28c20], R4 ;  /* 0x028c2004030075a7 */ /* 0x000066000800017f */
[----:B-1----:R-:W-:Y:S05]  /*10b50*/  @!P0 NANOSLEEP.SYNCS 0x989680 ;  /* 0x009896800000895d */ /* 0x002fea0003900000 */
[----:B------:R-:W1:Y:S02]  /*10b60*/  @!P0 SYNCS.PHASECHK.TRANS64 P0, [R3+URZ+0x28c20], R4 ;  /* 0x028c2004030085a7 */ /* 0x000e64000800007f */
[----:B-1----:R-:W-:Y:S05]  /*10b70*/  @!P0 BRA `(.L_x_7070) ;  /* 0xfffffffc00ec8947 */ /* 0x002fea000383ffff */
[----:B------:R-:W-:Y:S05]  /*10b80*/  BRA `(.L_x_7172) ;  /* 0xffffffc400907947 */ /* 0x000fea000383ffff */
.L_x_7073:
[----:B0-----:R-:W-:-:S04]  /*10b90*/  IMAD.U32 R3, RZ, RZ, UR38 ;  /* 0x00000026ff037e24 */ /* 0x001fc8000f8e00ff */
[----:B------:R0:W1:Y:S03]  /*10ba0*/  SYNCS.PHASECHK.TRANS64.TRYWAIT P0, [R3+URZ+0x28c60], R4 ;  /* 0x028c6004030075a7 */ /* 0x000066000800017f */
[----:B-1----:R-:W-:Y:S05]  /*10bb0*/  @!P0 NANOSLEEP.SYNCS 0x989680 ;  /* 0x009896800000895d */ /* 0x002fea0003900000 */
[----:B------:R-:W1:Y:S02]  /*10bc0*/  @!P0 SYNCS.PHASECHK.TRANS64 P0, [R3+URZ+0x28c60], R4 ;  /* 0x028c6004030085a7 */ /* 0x000e64000800007f */
[----:B-1----:R-:W-:Y:S05]  /*10bd0*/  @!P0 BRA `(.L_x_7073) ;  /* 0xfffffffc00ec8947 */ /* 0x002fea000383ffff */
[----:B------:R-:W-:Y:S05]  /*10be0*/  BRA `(.L_x_7173) ;  /* 0xffffffc4009c7947 */ /* 0x000fea000383ffff */
.L_x_7089:
[----:B-1----:R-:W-:-:S04]  /*10bf0*/  MOV R3, UR38 ;  /* 0x0000002600037c02 */ /* 0x002fc80008000f00 */
[----:B------:R1:W2:Y:S03]  /*10c00*/  SYNCS.PHASECHK.TRANS64.TRYWAIT P0, [R3+URZ+0x28c48], R2 ;  /* 0x028c4802030075a7 */ /* 0x0002a6000800017f */
[----:B--2---:R-:W-:Y:S05]  /*10c10*/  @!P0 NANOSLEEP.SYNCS 0x989680 ;  /* 0x009896800000895d */ /* 0x004fea0003900000 */
[----:B------:R-:W2:Y:S02]  /*10c20*/  @!P0 SYNCS.PHASECHK.TRANS64 P0, [R3+URZ+0x28c48], R2 ;  /* 0x028c4802030085a7 */ /* 0x000ea4000800007f */
[----:B--2---:R-:W-:Y:S05]  /*10c30*/  @!P0 BRA `(.L_x_7089) ;  /* 0xfffffffc00ec8947 */ /* 0x004fea000383ffff */
[----:B------:R-:W-:Y:S05]  /*10c40*/  BRA `(.L_x_7174) ;  /* 0xffffffd000687947 */ /* 0x000fea000383ffff */
.L_x_7094:
[----:B012---:R-:W-:-:S04]  /*10c50*/  IMAD.U32 R3, RZ, RZ, UR38 ;  /* 0x00000026ff037e24 */ /* 0x007fc8000f8e00ff */
[----:B------:R0:W1:Y:S03]  /*10c60*/  SYNCS.PHASECHK.TRANS64.TRYWAIT P0, [R3+URZ+0x28c68], R2 ;  /* 0x028c6802030075a7 */ /* 0x000066000800017f */
[----:B-1----:R-:W-:Y:S05]  /*10c70*/  @!P0 NANOSLEEP.SYNCS 0x989680 ;  /* 0x009896800000895d */ /* 0x002fea0003900000 */
[----:B------:R-:W1:Y:S02]  /*10c80*/  @!P0 SYNCS.PHASECHK.TRANS64 P0, [R3+URZ+0x28c68], R2 ;  /* 0x028c6802030085a7 */ /* 0x000e64000800007f */
[----:B-1----:R-:W-:Y:S05]  /*10c90*/  @!P0 BRA `(.L_x_7094) ;  /* 0xfffffffc00ec8947 */ /* 0x002fea000383ffff */
[----:B------:R-:W-:Y:S05]  /*10ca0*/  BRA `(.L_x_7175) ;  /* 0xffffffd000c87947 */ /* 0x000fea000383ffff */
.L_x_7109:
[----:B-1----:R-:W-:-:S04]  /*10cb0*/  IMAD.U32 R3, RZ, RZ, UR38 ;  /* 0x00000026ff037e24 */ /* 0x002fc8000f8e00ff */
[----:B------:R1:W2:Y:S03]  /*10cc0*/  SYNCS.PHASECHK.TRANS64.TRYWAIT P0, [R3+URZ+0x28c40], R2 ;  /* 0x028c4002030075a7 */ /* 0x0002a6000800017f */
[----:B--2---:R-:W-:Y:S05]  /*10cd0*/  @!P0 NANOSLEEP.SYNCS 0x989680 ;  /* 0x009896800000895d */ /* 0x004fea0003900000 */
[----:B------:R-:W2:Y:S02]  /*10ce0*/  @!P0 SYNCS.PHASECHK.TRANS64 P0, [R3+URZ+0x28c40], R2 ;  /* 0x028c4002030085a7 */ /* 0x000ea4000800007f */
[----:B--2---:R-:W-:Y:S05]  /*10cf0*/  @!P0 BRA `(.L_x_7109) ;  /* 0xfffffffc00ec8947 */ /* 0x004fea000383ffff */
[----:B------:R-:W-:Y:S05]  /*10d00*/  BRA `(.L_x_7176) ;  /* 0xffffffdc00187947 */ /* 0x000fea000383ffff */
.L_x_7114:
[----:B01----:R-:W-:-:S04]  /*10d10*/  IMAD.U32 R3, RZ, RZ, UR38 ;  /* 0x00000026ff037e24 */ /* 0x003fc8000f8e00ff */
[----:B------:R0:W1:Y:S03]  /*10d20*/  SYNCS.PHASECHK.TRANS64.TRYWAIT P0, [R3+URZ+0x28c60], R2 ;  /* 0x028c6002030075a7 */ /* 0x000066000800017f */
[----:B-1----:R-:W-:Y:S05]  /*10d30*/  @!P0 NANOSLEEP.SYNCS 0x989680 ;  /* 0x009896800000895d */ /* 0x002fea0003900000 */
[----:B------:R-:W1:Y:S02]  /*10d40*/  @!P0 SYNCS.PHASECHK.TRANS64 P0, [R3+URZ+0x28c60], R2 ;  /* 0x028c6002030085a7 */ /* 0x000e64000800007f */
[----:B-1----:R-:W-:Y:S05]  /*10d50*/  @!P0 BRA `(.L_x_7114) ;  /* 0xfffffffc00ec8947 */ /* 0x002fea000383ffff */
[----:B------:R-:W-:Y:S05]  /*10d60*/  BRA `(.L_x_7177) ;  /* 0xffffffdc007c7947 */ /* 0x000fea000383ffff */
.L_x_7130:
[----:B--2---:R-:W-:-:S04]  /*10d70*/  MOV R3, UR38 ;  /* 0x0000002600037c02 */ /* 0x004fc80008000f00 */
[----:B------:R2:W3:Y:S03]  /*10d80*/  SYNCS.PHASECHK.TRANS64.TRYWAIT P0, [R3+URZ+0x28c48], R2 ;  /* 0x028c4802030075a7 */ /* 0x0004e6000800017f */
[----:B---3--:R-:W-:Y:S05]  /*10d90*/  @!P0 NANOSLEEP.SYNCS 0x989680 ;  /* 0x009896800000895d */ /* 0x008fea0003900000 */
[----:B------:R-:W3:Y:S02]  /*10da0*/  @!P0 SYNCS.PHASECHK.TRANS64 P0, [R3+URZ+0x28c48], R2 ;  /* 0x028c4802030085a7 */ /* 0x000ee4000800007f */
[----:B---3--:R-:W-:Y:S05]  /*10db0*/  @!P0 BRA `(.L_x_7130) ;  /* 0xfffffffc00ec8947 */ /* 0x008fea000383ffff */
[----:B------:R-:W-:Y:S05]  /*10dc0*/  BRA `(.L_x_7178) ;  /* 0xffffffe400d87947 */ /* 0x000fea000383ffff */
.L_x_7135:
[----:B--2---:R-:W-:-:S04]  /*10dd0*/  IMAD.U32 R3, RZ, RZ, UR38 ;  /* 0x00000026ff037e24 */ /* 0x004fc8000f8e00ff */
[----:B------:R2:W3:Y:S03]  /*10de0*/  SYNCS.PHASECHK.TRANS64.TRYWAIT P0, [R3+URZ+0x28c68], R2 ;  /* 0x028c6802030075a7 */ /* 0x0004e6000800017f */
[----:B---3--:R-:W-:Y:S05]  /*10df0*/  @!P0 NANOSLEEP.SYNCS 0x989680 ;  /* 0x009896800000895d */ /* 0x008fea0003900000 */
[----:B------:R-:W3:Y:S02]  /*10e00*/  @!P0 SYNCS.PHASECHK.TRANS64 P0, [R3+URZ+0x28c68], R2 ;  /* 0x028c6802030085a7 */ /* 0x000ee4000800007f */
[----:B---3--:R-:W-:Y:S05]  /*10e10*/  @!P0 BRA `(.L_x_7135) ;  /* 0xfffffffc00ec8947 */ /* 0x008fea000383ffff */
[----:B------:R-:W-:Y:S05]  /*10e20*/  BRA `(.L_x_7179) ;  /* 0xffffffe8003c7947 */ /* 0x000fea000383ffff */
.L_x_7146:
[----:B---3--:R3:W4:Y:S02]  /*10e30*/  SYNCS.PHASECHK.TRANS64.TRYWAIT P0, [R2+URZ+0x28c20], R9 ;  /* 0x028c2009020075a7 */ /* 0x008724000800017f */
[----:B----4-:R-:W-:Y:S05]  /*10e40*/  @!P0 NANOSLEEP.SYNCS 0x989680 ;  /* 0x009896800000895d */ /* 0x010fea0003900000 */
[----:B------:R-:W4:Y:S02]  /*10e50*/  @!P0 SYNCS.PHASECHK.TRANS64 P0, [R2+URZ+0x28c20], R9 ;  /* 0x028c2009020085a7 */ /* 0x000f24000800007f */
[----:B----4-:R-:W-:Y:S05]  /*10e60*/  @!P0 BRA `(.L_x_7146) ;  /* 0xfffffffc00f08947 */ /* 0x010fea000383ffff */
[----:B------:R-:W-:Y:S05]  /*10e70*/  BRA `(.L_x_7180) ;  /* 0xfffffff0002c7947 */ /* 0x000fea000383ffff */
.L_x_7147:
[----:B------:R-:W4:Y:S01]  /*10e80*/  S2R R3, SR_TID.X ;  /* 0x0000000000037919 */ /* 0x000f220000002100 */
[----:B------:R-:W-:Y:S01]  /*10e90*/  BSSY B0, `(.L_x_7181) ;  /* 0x000000a000007945 */ /* 0x000fe20003800000 */
[----:B0-----:R-:W-:Y:S01]  /*10ea0*/  IMAD.MOV.U32 R12, RZ, RZ, RZ ;  /* 0x000000ffff0c7224 */ /* 0x001fe200078e00ff */
[----:B------:R-:W-:Y:S01]  /*10eb0*/  MOV R11, 0x1f ;  /* 0x0000001f000b7802 */ /* 0x000fe20000000f00 */
[----:B------:R-:W-:Y:S01]  /*10ec0*/  IMAD.MOV.U32 R15, RZ, RZ, -0x1 ;  /* 0xffffffffff0f7424 */ /* 0x000fe200078e00ff */
[----:B----4-:R-:W-:-:S04]  /*10ed0*/  SHF.R.U32.HI R3, RZ, 0x5, R3 ;  /* 0x00000005ff037819 */ /* 0x010fc80000011603 */
[----:B------:R-:W-:-:S05]  /*10ee0*/  LOP3.LUT R3, R3, 0x3, RZ, 0xc0, !PT ;  /* 0x0000000303037812 */ /* 0x000fca00078ec0ff */
[----:B------:R-:W-:-:S07]  /*10ef0*/  IMAD.MOV.U32 R13, RZ, RZ, R3 ;  /* 0x000000ffff0d7224 */ /* 0x000fce00078e0003 */
[----:B-123--:R-:W-:Y:S05]  /*10f00*/  WARPSYNC.COLLECTIVE R15, `(.L_x_7182) ;  /* 0x000000000f087348 */ /* 0x00efea0003c00000 */
[----:B------:R0:W4:Y:S02]  /*10f10*/  SHFL.IDX P6, R14, R13, R12, R11 ;  /* 0x0000000c0d0e7389 */ /* 0x00012400000c000b */
[----:B01234-:R-:W-:Y:S01]  /*10f20*/  ENDCOLLECTIVE ;  /* 0x000000000000791b */ /* 0x01ffe20003800000 */
.L_x_7182:
[----:B------:R-:W-:Y:S05]  /*10f30*/  BSYNC B0 ;  /* 0x0000000000007941 */ /* 0x000fea0003800000 */
.L_x_7181:
[----:B------:R-:W-:Y:S05]  /*10f40*/  BRA `(.L_x_7183) ;  /* 0xfffffff000107947 */ /* 0x000fea000383ffff */
.L_x_7148:
[----:B------:R-:W-:Y:S01]  /*10f50*/  BSSY B0, `(.L_x_7184) ;  /* 0x0000006000007945 */ /* 0x000fe20003800000 */
[----:B------:R-:W-:-:S07]  /*10f60*/  IMAD.MOV.U32 R15, RZ, RZ, -0x1 ;  /* 0xffffffffff0f7424 */ /* 0x000fce00078e00ff */
[----:B-1234-:R-:W-:Y:S05]  /*10f70*/  WARPSYNC.COLLECTIVE R15, `(.L_x_7185) ;  /* 0x000000000f0c7348 */ /* 0x01efea0003c00000 */
[----:B------:R-:W-:Y:S02]  /*10f80*/  ELECT P6, UR62, PT ;  /* 0x00000000003e782f */ /* 0x000fe400038c0000 */
[----:B------:R-:W-:Y:S01]  /*10f90*/  MOV R14, UR62 ;  /* 0x0000003e000e7c02 */ /* 0x000fe20008000f00 */
[----:B-1234-:R-:W-:Y:S10]  /*10fa0*/  ENDCOLLECTIVE ;  /* 0x000000000000791b */ /* 0x01eff40003800000 */
.L_x_7185:
[----:B------:R-:W-:Y:S05]  /*10fb0*/  BSYNC B0 ;  /* 0x0000000000007941 */ /* 0x000fea0003800000 */
.L_x_7184:
[----:B------:R-:W-:Y:S05]  /*10fc0*/  BRA `(.L_x_7186) ;  /* 0xfffffff000047947 */ /* 0x000fea000383ffff */
.L_x_7150:
[----:B0-----:R0:W2:Y:S02]  /*10fd0*/  SYNCS.PHASECHK.TRANS64.TRYWAIT P0, [R7+URZ], R4 ;  /* 0x00000004070075a7 */ /* 0x0010a4000800017f */
[----:B--2---:R-:W-:Y:S05]  /*10fe0*/  @!P0 NANOSLEEP.SYNCS 0x989680 ;  /* 0x009896800000895d */ /* 0x004fea0003900000 */
[----:B------:R-:W2:Y:S02]  /*10ff0*/  @!P0 SYNCS.PHASECHK.TRANS64 P0, [R7+URZ], R4 ;  /* 0x00000004070085a7 */ /* 0x000ea4000800007f */
[----:B--2---:R-:W-:Y:S05]  /*11000*/  @!P0 BRA `(.L_x_7150) ;  /* 0xfffffffc00f08947 */ /* 0x004fea000383ffff */
[----:B------:R-:W-:Y:S05]  /*11010*/  BRA `(.L_x_7187) ;  /* 0xfffffff000387947 */ /* 0x000fea000383ffff */
.L_x_7151:
[----:B--2---:R2:W4:Y:S02]  /*11020*/  SYNCS.PHASECHK.TRANS64.TRYWAIT P0, [R5+URZ], R0 ;  /* 0x00000000050075a7 */ /* 0x004524000800017f */
[----:B----4-:R-:W-:Y:S05]  /*11030*/  @!P0 NANOSLEEP.SYNCS 0x989680 ;  /* 0x009896800000895d */ /* 0x010fea0003900000 */
[----:B------:R-:W4:Y:S02]  /*11040*/  @!P0 SYNCS.PHASECHK.TRANS64 P0, [R5+URZ], R0 ;  /* 0x00000000050085a7 */ /* 0x000f24000800007f */
[----:B----4-:R-:W-:Y:S05]  /*11050*/  @!P0 BRA `(.L_x_7151) ;  /* 0xfffffffc00f08947 */ /* 0x010fea000383ffff */
[----:B------:R-:W-:Y:S05]  /*11060*/  BRA `(.L_x_7188) ;  /* 0xfffffff0002c7947 */ /* 0x000fea000383ffff */
.L_x_7153:
[----:B--2---:R2:W3:Y:S02]  /*11070*/  SYNCS.PHASECHK.TRANS64.TRYWAIT P0, [R5+URZ], R4 ;  /* 0x00000004050075a7 */ /* 0x0044e4000800017f */
[----:B---3--:R-:W-:Y:S05]  /*11080*/  @!P0 NANOSLEEP.SYNCS 0x989680 ;  /* 0x009896800000895d */ /* 0x008fea0003900000 */
[----:B------:R-:W3:Y:S02]  /*11090*/  @!P0 SYNCS.PHASECHK.TRANS64 P0, [R5+URZ], R4 ;  /* 0x00000004050085a7 */ /* 0x000ee4000800007f */
[----:B---3--:R-:W-:Y:S05]  /*110a0*/  @!P0 BRA `(.L_x_7153) ;  /* 0xfffffffc00f08947 */ /* 0x008fea000383ffff */
[----:B------:R-:W-:Y:S05]  /*110b0*/  BRA `(.L_x_7189) ;  /* 0xfffffff000307947 */ /* 0x000fea000383ffff */
.L_x_7190:
        /* <DEDUP_REMOVED lines=12> */
.L_x_15008:


//--------------------- .text._ZN7cutlass13device_kernelIN5flash11enable_sm90INS1_16FlashAttnFwdSm90INS1_25CollectiveMainloopFwdSm90ILi2EN4cute5tupleIJNS5_1CILi1EEES8_S8_EEENS6_IJNS7_ILi64EEESA_SA_EEELi512ENS_6half_tEfNS_4arch4Sm90ELb1ELb0ELb0ELb0ELb0ELb0ELb1ELb0ELb0ELb1ELb1ELb0EEENS1_21CollectiveEpilogueFwdINS6_IJSA_NS7_ILi512EEESA_EEES9_SC_SE_Li256ELb0ELb1ELb1ELb0EEENS1_19SingleTileSchedulerILb0ELb1ELb1ELi64EEEEEEEEEvNT_6ParamsE --------------------------
	.section	.text._ZN7cutlass13device_kernelIN5flash11enable_sm90INS1_16FlashAttnFwdSm90INS1_25CollectiveMainloopFwdSm90ILi2EN4cute5tupleIJNS5_1CILi1EEES8_S8_EEENS6_IJNS7_ILi64EEESA_SA_EEELi512ENS_6half_tEfNS_4arch4Sm90ELb1ELb0ELb0ELb0ELb0ELb0ELb1ELb0ELb0ELb1ELb1ELb0EEENS1_21CollectiveEpilogueFwdINS6_IJSA_NS7_ILi512EEESA_EEES9_SC_SE_Li256ELb0ELb1ELb1ELb0EEENS1_19SingleTileSchedulerILb0ELb1ELb1ELi64EEEEEEEEEvNT_6ParamsE,"ax",@progbits
	.align	128
.text._ZN7cutlass13device_kernelIN5flash11enable_sm90INS1_16FlashAttnFwdSm90INS1_25CollectiveMainloopFwdSm90ILi2EN4cute5tupleIJNS5_1CILi1EEES8_S8_EEENS6_IJNS7_ILi64EEESA_SA_EEELi512ENS_6half_tEfNS_4arch4Sm90ELb1ELb0ELb0ELb0ELb0ELb0ELb1ELb0ELb0ELb1ELb1ELb0EEENS1_21CollectiveEpilogueFwdINS6_IJSA_NS7_ILi512EEESA_EEES9_SC_SE_Li256ELb0ELb1ELb1ELb0EEENS1_19SingleTileSchedulerILb0ELb1ELb1ELi64EEEEEEEEEvNT_6ParamsE:
        .type           _ZN7cutlass13device_kernelIN5flash11enable_sm90INS1_16FlashAttnFwdSm90INS1_25CollectiveMainloopFwdSm90ILi2EN4cute5tupleIJNS5_1CILi1EEES8_S8_EEENS6_IJNS7_ILi64EEESA_SA_EEELi512ENS_6half_tEfNS_4arch4Sm90ELb1ELb0ELb0ELb0ELb0ELb0ELb1ELb0ELb0ELb1ELb1ELb0EEENS1_21CollectiveEpilogueFwdINS6_IJSA_NS7_ILi512EEESA_EEES9_SC_SE_Li256ELb0ELb1ELb1ELb0EEENS1_19SingleTileSchedulerILb0ELb1ELb1ELi64EEEEEEEEEvNT_6ParamsE,@function
        .size           _ZN7cutlass13device_kernelIN5flash11enable_sm90INS1_16FlashAttnFwdSm90INS1_25CollectiveMainloopFwdSm90ILi2EN4cute5tupleIJNS5_1CILi1EEES8_S8_EEENS6_IJNS7_ILi64EEESA_SA_EEELi512ENS_6half_tEfNS_4arch4Sm90ELb1ELb0ELb0ELb0ELb0ELb0ELb1ELb0ELb0ELb1ELb1ELb0EEENS1_21CollectiveEpilogueFwdINS6_IJSA_NS7_ILi512EEESA_EEES9_SC_SE_Li256ELb0ELb1ELb1ELb0EEENS1_19SingleTileSchedulerILb0ELb1ELb1ELi64EEEEEEEEEvNT_6ParamsE,(.L_x_15009 - _ZN7cutlass13device_kernelIN5flash11enable_sm90INS1_16FlashAttnFwdSm90INS1_25CollectiveMainloopFwdSm90ILi2EN4cute5tupleIJNS5_1CILi1EEES8_S8_EEENS6_IJNS7_ILi64EEESA_SA_EEELi512ENS_6half_tEfNS_4arch4Sm90ELb1ELb0ELb0ELb0ELb0ELb0ELb1ELb0ELb0ELb1ELb1ELb0EEENS1_21CollectiveEpilogueFwdINS6_IJSA_NS7_ILi512EEESA_EEES9_SC_SE_Li256ELb0ELb1ELb1ELb0EEENS1_19SingleTileSchedulerILb0ELb1ELb1ELi64EEEEEEEEEvNT_6ParamsE)
        .other          _ZN7cutlass13device_kernelIN5flash11enable_sm90INS1_16FlashAttnFwdSm90INS1_25CollectiveMainloopFwdSm90ILi2EN4cute5tupleIJNS5_1CILi1EEES8_S8_EEENS6_IJNS7_ILi64EEESA_SA_EEELi512ENS_6half_tEfNS_4arch4Sm90ELb1ELb0ELb0ELb0ELb0ELb0ELb1ELb0ELb0ELb1ELb1ELb0EEENS1_21CollectiveEpilogueFwdINS6_IJSA_NS7_ILi512EEESA_EEES9_SC_SE_Li256ELb0ELb1ELb1ELb0EEENS1_19SingleTileSchedulerILb0ELb1ELb1ELi64EEEEEEEEEvNT_6ParamsE,@"STO_CUDA_ENTRY STV_DEFAULT"
_ZN7cutlass13device_kernelIN5flash11enable_sm90INS1_16FlashAttnFwdSm90INS1_25CollectiveMainloopFwdSm90ILi2EN4cute5tupleIJNS5_1CILi1EEES8_S8_EEENS6_IJNS7_ILi64EEESA_SA_EEELi512ENS_6half_tEfNS_4arch4Sm90ELb1ELb0ELb0ELb0ELb0ELb0ELb1ELb0ELb0ELb1ELb1ELb0EEENS1_21CollectiveEpilogueFwdINS6_IJSA_NS7_ILi512EEESA_EEES9_SC_SE_Li256ELb0ELb1ELb1ELb0EEENS1_19SingleTileSchedulerILb0ELb1ELb1ELi64EEEEEEEEEvNT_6ParamsE:
        /* <DEDUP_REMOVED lines=18> */
.L_x_7192:
[----:B------:R-:W-:Y:S05]  /*0120*/  BSYNC B0 ;  /* 0x0000000000007941 */ /* 0x000fea0003800000 */
.L_x_7191:
        /* <DEDUP_REMOVED lines=39> */
.L_x_7193:
        /* <DEDUP_REMOVED lines=22> */
.L_x_7194:
        /* <DEDUP_REMOVED lines=18> */
.L_x_7195:
        /* <DEDUP_REMOVED lines=22> */
.L_x_7196:
        /* <DEDUP_REMOVED lines=22> */
.L_x_7197:
        /* <DEDUP_REMOVED lines=9> */
.L_x_7200:
        /* <DEDUP_REMOVED lines=25> */
[----:B------:R-:W1:Y:S01]  /*0b00*/  LDC.64 R4, c[0x0][0x418] ;  /* 0x00010600ff047b82 */ /* 0x000e620000000a00 */
[----:B------:R-:W-:Y:S01]  /*0b10*/  UISETP.NE.AND UP0, UPT, UR10, 0x1, UPT ;  /* 0x000000010a00788c */ /* 0x000fe2000bf05270 */
[----:B------:R-:W-:-:S06]  /*0b20*/  VIADD R23, R11, 0xffffff80 ;  /* 0xffffff800b177836 */ /* 0x000fcc0000000000 */
[----:B------:R-:W2:Y:S08]  /*0b30*/  LDC R193, c[0x0][0x424] ;  /* 0x00010900ffc17b82 */ /* 0x000eb00000000800 */
[----:B0-----:R-:W0:Y:S08]  /*0b40*/  LDC R2, c[0x0][0x2f0] ;  /* 0x0000bc00ff027b82 */ /* 0x001e300000000800 */
[----:B------:R-:W3:Y:S01]  /*0b50*/  S2UR UR60, SR_CTAID.X ;  /* 0x00000000003c79c3 */ /* 0x000ee20000002500 */
[----:B-1----:R-:W-:-:S04]  /*0b60*/  ISETP.NE.U32.AND P0, PT, R4, RZ, PT ;  /* 0x000000ff0400720c */ /* 0x002fc80003f05070 */
[----:B------:R-:W-:-:S04]  /*0b70*/  ISETP.NE.AND.EX P0, PT, R5, RZ, PT, P0 ;  /* 0x000000ff0500720c */ /* 0x000fc80003f05300 */
[----:B--2---:R-:W-:Y:S02]  /*0b80*/  SEL R193, R193, 0x1, P0 ;  /* 0x00000001c1c17807 */ /* 0x004fe40000000000 */
[----:B------:R-:W-:-:S03]  /*0b90*/  PLOP3.LUT P0, PT, PT, PT, UP0, 0x80, 0x0 ;  /* 0x000000000000781c */ /* 0x000fc60003f0f008 */
[----:B0-----:R-:W-:-:S05]  /*0ba0*/  IMAD R0, R193, R2, 0x3f ;  /* 0x0000003fc1007424 */ /* 0x001fca00078e0202 */
[----:B------:R-:W-:Y:S01]  /*0bb0*/  SHF.R.S32.HI R3, RZ, 0x1f, R0 ;  /* 0x0000001fff037819 */ /* 0x000fe20000011400 */
[----:B---3--:R-:W-:-:S03]  /*0bc0*/  USHF.L.U32 UR60, UR60, 0x6, URZ ;  /* 0x000000063c3c7899 */ /* 0x008fc6000800063f */
[----:B------:R-:W-:-:S04]  /*0bd0*/  LEA.HI R3, R3, R0, RZ, 0x6 ;  /* 0x0000000003037211 */ /* 0x000fc800078f30ff */
[----:B------:R-:W-:Y:S01]  /*0be0*/  SHF.R.S32.HI R3, RZ, 0x6, R3 ;  /* 0x00000006ff037819 */ /* 0x000fe20000011403 */
[----:B------:R-:W-:Y:S06]  /*0bf0*/  @!P0 BRA `(.L_x_7202) ;  /* 0x0000001c00f48947 */ /* 0x000fec0003800000 */
[----:B------:R-:W0:Y:S01]  /*0c00*/  LDC R0, c[0x0][0x288] ;  /* 0x0000a200ff007b82 */ /* 0x000e220000000800 */
[----:B------:R-:W-:Y:S01]  /*0c10*/  ULDC UR5, c[0x0][0x448] ;  /* 0x0001120000057ab9 */ /* 0x000fe20000000800 */
[----:B------:R-:W-:Y:S01]  /*0c20*/  UIADD3 UR60, UR60, 0x3f, URZ ;  /* 0x0000003f3c3c7890 */ /* 0x000fe2000fffe03f */
[----:B------:R-:W-:Y:S01]  /*0c30*/  R2UR UR8, R3 ;  /* 0x00000000030872ca */ /* 0x000fe200000e0000 */
[----:B------:R-:W-:Y:S01]  /*0c40*/  UISETP.NE.AND UP0, UPT, UR5, 0x1, UPT ;  /* 0x000000010500788c */ /* 0x000fe2000bf05270 */
[----:B------:R-:W-:Y:S01]  /*0c50*/  PLOP3.LUT P0, PT, PT, PT, PT, 0x80, 0x0 ;  /* 0x000000000000781c */ /* 0x000fe20003f0f070 */
[----:B------:R-:W-:Y:S01]  /*0c60*/  USHF.R.U32.HI UR9, URZ, 0x10, UR4 ;  /* 0x000000103f097899 */ /* 0x000fe20008011604 */
[----:B------:R-:W-:Y:S01]  /*0c70*/  IMAD.MOV.U32 R4, RZ, RZ, RZ ;  /* 0x000000ffff047224 */ /* 0x000fe200078e00ff */
[----:B------:R-:W-:Y:S01]  /*0c80*/  ULOP3.LUT UR6, UR4, 0xffff, URZ, 0xc0, !UPT ;  /* 0x0000ffff04067892 */ /* 0x000fe2000f8ec03f */
[----:B------:R-:W-:Y:S02]  /*0c90*/  CS2R R150, SRZ ;  /* 0x0000000000967805 */ /* 0x000fe4000001ff00 */
[----:B------:R-:W-:-:S02]  /*0ca0*/  CS2R R148, SRZ ;  /* 0x0000000000947805 */ /* 0x000fc4000001ff00 */
[----:B------:R-:W-:Y:S02]  /*0cb0*/  CS2R R146, SRZ ;  /* 0x0000000000927805 */ /* 0x000fe4000001ff00 */
[----:B------:R-:W-:Y:S02]  /*0cc0*/  CS2R R144, SRZ ;  /* 0x0000000000907805 */ /* 0x000fe4000001ff00 */
[----:B------:R-:W-:Y:S02]  /*0cd0*/  CS2R R142, SRZ ;  /* 0x00000000008e7805 */ /* 0x000fe4000001ff00 */
        /* <DEDUP_REMOVED lines=10> */
[----:B0-----:R-:W-:Y:S02]  /*0d80*/  IADD3 R0, -R0, 0x40, RZ ;  /* 0x0000004000007810 */ /* 0x001fe40007ffe1ff */
[----:B------:R-:W-:-:S02]  /*0d90*/  CS2R R128, SRZ ;  /* 0x0000000000807805 */ /* 0x000fc4000001ff00 */
[----:B------:R-:W-:Y:S02]  /*0da0*/  CS2R R126, SRZ ;  /* 0x00000000007e7805 */ /* 0x000fe4000001ff00 */
[----:B------:R-:W-:Y:S02]  /*0db0*/  CS2R R124, SRZ ;  /* 0x00000000007c7805 */ /* 0x000fe4000001ff00 */
[----:B------:R-:W-:Y:S01]  /*0dc0*/  CS2R R122, SRZ ;  /* 0x00000000007a7805 */ /* 0x000fe2000001ff00 */
[----:B------:R-:W-:Y:S01]  /*0dd0*/  IMAD R0, R193, R2, R0 ;  /* 0x00000002c1007224 */ /* 0x000fe200078e0200 */
[----:B------:R-:W-:Y:S02]  /*0de0*/  CS2R R2, SRZ ;  /* 0x0000000000027805 */ /* 0x000fe4000001ff00 */
        /* <DEDUP_REMOVED lines=16> */
[----:B------:R-:W-:Y:S01]  /*0ef0*/  UIADD3 UR60, UR7, UR60, URZ ;  /* 0x0000003c073c7290 */ /* 0x000fe2000fffe03f */
[----:B------:R-:W-:Y:S02]  /*0f00*/  CS2R R90, SRZ ;  /* 0x00000000005a7805 */ /* 0x000fe4000001ff00 */
[----:B------:R-:W-:Y:S02]  /*0f10*/  CS2R R88, SRZ ;  /* 0x0000000000587805 */ /* 0x000fe4000001ff00 */
[----:B------:R-:W-:Y:S01]  /*0f20*/  CS2R R86, SRZ ;  /* 0x0000000000567805 */ /* 0x000fe2000001ff00 */
[----:B------:R-:W-:Y:S01]  /*0f30*/  USHF.R.S32.HI UR4, URZ, 0x1f, UR60 ;  /* 0x0000001f3f047899 */ /* 0x000fe2000801143c */
[----:B------:R-:W-:-:S02]  /*0f40*/  CS2R R84, SRZ ;  /* 0x0000000000547805 */ /* 0x000fc4000001ff00 */
[----:B------:R-:W-:Y:S02]  /*0f50*/  CS2R R82, SRZ ;  /* 0x0000000000527805 */ /* 0x000fe4000001ff00 */
[----:B------:R-:W-:Y:S01]  /*0f60*/  CS2R R80, SRZ ;  /* 0x0000000000507805 */ /* 0x000fe2000001ff00 */
[----:B------:R-:W-:Y:S01]  /*0f70*/  ULEA.HI UR4, UR4, UR60, URZ, 0x6 ;  /* 0x0000003c04047291 */ /* 0x000fe2000f8f303f */
[----:B------:R-:W-:Y:S02]  /*0f80*/  CS2R R78, SRZ ;  /* 0x00000000004e7805 */ /* 0x000fe4000001ff00 */
[----:B------:R-:W-:Y:S02]  /*0f90*/  CS2R R76, SRZ ;  /* 0x00000000004c7805 */ /* 0x000fe4000001ff00 */
[----:B------:R-:W-:Y:S01]  /*0fa0*/  CS2R R74, SRZ ;  /* 0x00000000004a7805 */ /* 0x000fe2000001ff00 */
[----:B------:R-:W-:Y:S01]  /*0fb0*/  USHF.R.S32.HI UR4, URZ, 0x6, UR4 ;  /* 0x000000063f047899 */ /* 0x000fe20008011404 */
[----:B------:R-:W-:-:S02]  /*0fc0*/  CS2R R72, SRZ ;  /* 0x0000000000487805 */ /* 0x000fc4000001ff00 */
[----:B------:R-:W-:Y:S02]  /*0fd0*/  CS2R R70, SRZ ;  /* 0x0000000000467805 */ /* 0x000fe4000001ff00 */
[----:B------:R-:W-:Y:S01]  /*0fe0*/  CS2R R68, SRZ ;  /* 0x0000000000447805 */ /* 0x000fe2000001ff00 */
[----:B------:R-:W-:Y:S01]  /*0ff0*/  UISETP.LT.AND UP0, UPT, UR8, UR4, UPT ;  /* 0x000000040800728c */ /* 0x000fe2000bf01270 */
[----:B------:R-:W-:Y:S02]  /*1000*/  CS2R R66, SRZ ;  /* 0x0000000000427805 */ /* 0x000fe4000001ff00 */
[----:B------:R-:W-:Y:S02]  /*1010*/  CS2R R64, SRZ ;  /* 0x0000000000407805 */ /* 0x000fe4000001ff00 */
[----:B------:R-:W-:Y:S01]  /*1020*/  CS2R R62, SRZ ;  /* 0x00000000003e7805 */ /* 0x000fe2000001ff00 */
[----:B------:R-:W-:Y:S01]  /*1030*/  USEL UR5, UR8, UR4, UP0 ;  /* 0x0000000408057287 */ /* 0x000fe20008000000 */
[----:B------:R-:W-:Y:S01]  /*1040*/  CS2R R60, SRZ ;  /* 0x00000000003c7805 */ /* 0x000fe2000001ff00 */
[----:B------:R-:W-:Y:S01]  /*1050*/  UISETP.NE.AND UP0, UPT, UR9, URZ, UPT ;  /* 0x0000003f0900728c */ /* 0x000fe2000bf05270 */
[----:B------:R-:W-:Y:S01]  /*1060*/  CS2R R58, SRZ ;  /* 0x00000000003a7805 */ /* 0x000fe2000001ff00 */
[----:B------:R-:W-:Y:S01]  /*1070*/  UISETP.GE.AND UP1, UPT, UR5, 0x1, UPT ;  /* 0x000000010500788c */ /* 0x000fe2000bf26270 */
[----:B------:R-:W-:-:S02]  /*1080*/  CS2R R56, SRZ ;  /* 0x0000000000387805 */ /* 0x000fc4000001ff00 */
[----:B------:R-:W-:Y:S02]  /*1090*/  CS2R R54, SRZ ;  /* 0x0000000000367805 */ /* 0x000fe4000001ff00 */
[----:B------:R-:W-:Y:S02]  /*10a0*/  CS2R R52, SRZ ;  /* 0x0000000000347805 */ /* 0x000fe4000001ff00 */
[----:B------:R-:W-:Y:S02]  /*10b0*/  CS2R R50, SRZ ;  /* 0x0000000000327805 */ /* 0x000fe4000001ff00 */
[----:B------:R-:W-:Y:S02]  /*10c0*/  CS2R R48, SRZ ;  /* 0x0000000000307805 */ /* 0x000fe4000001ff00 */
[----:B------:R-:W-:Y:S02]  /*10d0*/  PLOP3.LUT P1, PT, PT, PT, UP1, 0x80, 0x0 ;  /* 0x000000000000781c */ /* 0x000fe40003f2f018 */
[----:B------:R-:W-:-:S02]  /*10e0*/  CS2R R46, SRZ ;  /* 0x00000000002e7805 */ /* 0x000fc4000001ff00 */
[----:B------:R-:W-:Y:S01]  /*10f0*/  CS2R R44, SRZ ;  /* 0x00000000002c7805 */ /* 0x000fe2000001ff00 */
[----:B------:R-:W-:Y:S01]  /*1100*/  @!UP0 ULDC UR9, c[0x0][0xae8] ;  /* 0x0002ba0000098ab9 */ /* 0x000fe20000000800 */
[----:B------:R-:W-:Y:S02]  /*1110*/  CS2R R42, SRZ ;  /* 0x00000000002a7805 */ /* 0x000fe4000001ff00 */
[----:B------:R-:W-:Y:S02]  /*1120*/  CS2R R40, SRZ ;  /* 0x0000000000287805 */ /* 0x000fe4000001ff00 */
[----:B------:R-:W-:Y:S01]  /*1130*/  CS2R R38, SRZ ;  /* 0x0000000000267805 */ /* 0x000fe2000001ff00 */
[----:B------:R-:W-:Y:S02]  /*1140*/  IMAD.MOV.U32 R37, RZ, RZ, RZ ;  /* 0x000000ffff257224 */ /* 0x000fe400078e00ff */
[----:B------:R-:W-:Y:S05]  /*1150*/  @!P1 BRA `(.L_x_7203) ;  /* 0x0000000000749947 */ /* 0x000fea0003800000 */
[----:B------:R-:W-:Y:S01]  /*1160*/  IMAD.U32 R5, RZ, RZ, UR9 ;  /* 0x00000009ff057e24 */ /* 0x000fe2000f8e00ff */
[----:B------:R-:W-:-:S04]  /*1170*/  UIADD3 UR4, UR9, -0x1, UR5 ;  /* 0xffffffff09047890 */ /* 0x000fc8000fffe005 */
[-C--:B------:R-:W-:Y:S02]  /*1180*/  IABS R3, R5.reuse ;  /* 0x0000000500037213 */ /* 0x080fe40000000000 */
[----:B------:R-:W-:Y:S01]  /*1190*/  IABS R9, R5 ;  /* 0x0000000500097213 */ /* 0x000fe20000000000 */
[----:B------:R-:W-:Y:S01]  /*11a0*/  IMAD.U32 R8, RZ, RZ, UR4 ;  /* 0x00000004ff087e24 */ /* 0x000fe2000f8e00ff */
[----:B------:R-:W0:Y:S01]  /*11b0*/  I2F.RP R0, R3 ;  /* 0x0000000300007306 */ /* 0x000e220000209400 */
[----:B------:R-:W-:Y:S02]  /*11c0*/  ULOP3.LUT UR4, UR4, UR9, URZ, 0x3c, !UPT ;  /* 0x0000000904047292 */ /* 0x000fe4000f8e3c3f */
[----:B------:R-:W-:-:S04]  /*11d0*/  IMAD.MOV R9, RZ, RZ, -R9 ;  /* 0x000000ffff097224 */ /* 0x000fc800078e0a09 */
[----:B------:R-:W-:Y:S01]  /*11e0*/  ISETP.LE.AND P3, PT, RZ, UR4, PT ;  /* 0x00000004ff007c0c */ /* 0x000fe2000bf63270 */
        /* <DEDUP_REMOVED lines=20> */
.L_x_7203:
        /* <DEDUP_REMOVED lines=31> */
[----:B------:R-:W-:-:S04]  /*1520*/  WARPGROUP.ARRIVE ;  /* 0x00000000000079c5 */ /* 0x000fc80000000000 */
[----:B------:R-:W-:Y:S02]  /*1530*/  SHF.R.S32.HI R5, RZ, 0x1f, R2 ;  /* 0x0000001fff057819 */ /* 0x000fe40000011402 */
[----:B-1----:R-:W-:Y:S02]  /*1540*/  R2UR UR4, R4 ;  /* 0x00000000040472ca */ /* 0x002fe400000e0000 */
[CC--:B------:R-:W-:Y:S02]  /*1550*/  LEA.HI R4, R5.reuse, R2.reuse, RZ, 0x2 ;  /* 0x0000000205047211 */ /* 0x0c0fe400078f10ff */
[----:B------:R-:W-:Y:S02]  /*1560*/  LEA.HI R2, R5, R2, RZ, 0x5 ;  /* 0x0000000205027211 */ /* 0x000fe400078f28ff */
[----:B------:R-:W-:Y:S02]  /*1570*/  SHF.R.S32.HI R7, RZ, 0x1f, R4 ;  /* 0x0000001fff077819 */ /* 0x000fe40000011404 */
[----:B------:R-:W-:-:S05]  /*1580*/  SHF.R.S32.HI R2, RZ, 0x5, R2 ;  /* 0x00000005ff027819 */ /* 0x000fca0000011402 */
        /* <DEDUP_REMOVED lines=48> */
.L_x_7206:
        /* <DEDUP_REMOVED lines=170> */
.L_x_7205:
        /* <DEDUP_REMOVED lines=138> */
.L_x_7202:
[----:B------:R-:W0:Y:S01]  /*2bd0*/  LDC R0, c[0x0][0x448] ;  /* 0x00011200ff007b82 */ /* 0x000e220000000800 */
[----:B------:R-:W-:Y:S02]  /*2be0*/  UIADD3 UR5, UR60, 0x3f, URZ ;  /* 0x0000003f3c057890 */ /* 0x000fe4000fffe03f */
[----:B------:R-:W-:Y:S02]  /*2bf0*/  USHF.R.U32.HI UR10, URZ, 0x10, UR4 ;  /* 0x000000103f0a7899 */ /* 0x000fe40008011604 */
[----:B------:R-:W-:Y:S02]  /*2c00*/  ULOP3.LUT UR8, UR4, 0xffff, URZ, 0xc0, !UPT ;  /* 0x0000ffff04087892 */ /* 0x000fe4000f8ec03f */
[----:B------:R-:W-:Y:S01]  /*2c10*/  UISETP.NE.AND UP0, UPT, UR10, URZ, UPT ;  /* 0x0000003f0a00728c */ /* 0x000fe2000bf05270 */
[----:B------:R-:W1:Y:S01]  /*2c20*/  LDC R4, c[0x0][0x288] ;  /* 0x0000a200ff047b82 */ /* 0x000e620000000800 */
[----:B------:R-:W-:-:S09]  /*2c30*/  UMOV UR4, URZ ;  /* 0x0000003f00047c82 */ /* 0x000fd20008000000 */
[----:B------:R-:W-:Y:S01]  /*2c40*/  @!UP0 ULDC UR10, c[0x0][0xae8] ;  /* 0x0002ba00000a8ab9 */ /* 0x000fe20000000800 */
[----:B0-----:R-:W-:Y:S02]  /*2c50*/  ISETP.NE.AND P0, PT, R0, 0x1, PT ;  /* 0x000000010000780c */ /* 0x001fe40003f05270 */
[----:B-1----:R-:W-:-:S11]  /*2c60*/  IADD3 R6, -R4, 0x40, RZ ;  /* 0x0000004004067810 */ /* 0x002fd60007ffe1ff */
[----:B------:R-:W0:Y:S01]  /*2c70*/  @P0 LDC R0, c[0x0][0x44c] ;  /* 0x00011300ff000b82 */ /* 0x000e220000000800 */
[----:B------:R-:W-:-:S07]  /*2c80*/  IMAD R7, R193, R2, R6 ;  /* 0x00000002c1077224 */ /* 0x000fce00078e0206 */
[----:B------:R-:W1:Y:S01]  /*2c90*/  @P0 LDC R5, c[0x0][0x450] ;  /* 0x00011400ff050b82 */ /* 0x000e620000000800 */
[----:B0-----:R-:W-:-:S04]  /*2ca0*/  @P0 IMAD.HI.U32 R4, R0, UR5, RZ ;  /* 0x0000000500040c27 */ /* 0x001fc8000f8e00ff */
[----:B------:R-:W-:Y:S01]  /*2cb0*/  IMAD.U32 R0, RZ, RZ, UR5 ;  /* 0x00000005ff007e24 */ /* 0x000fe2000f8e00ff */
[----:B-1----:R-:W-:-:S05]  /*2cc0*/  @P0 SHF.R.U32.HI R0, RZ, R5, R4 ;  /* 0x00000005ff000219 */ /* 0x002fca0000011604 */
[----:B------:R-:W-:-:S05]  /*2cd0*/  IMAD.IADD R0, R7, 0x1, R0 ;  /* 0x0000000107007824 */ /* 0x000fca00078e0200 */
[----:B------:R-:W-:-:S04]  /*2ce0*/  SHF.R.S32.HI R5, RZ, 0x1f, R0 ;  /* 0x0000001fff057819 */ /* 0x000fc80000011400 */
[----:B------:R-:W-:-:S04]  /*2cf0*/  LEA.HI R5, R5, R0, RZ, 0x6 ;  /* 0x0000000005057211 */ /* 0x000fc800078f30ff */
[----:B------:R-:W-:-:S04]  /*2d00*/  SHF.R.S32.HI R0, RZ, 0x6, R5 ;  /* 0x00000006ff007819 */ /* 0x000fc80000011405 */
[----:B------:R-:W-:-:S04]  /*2d10*/  VIMNMX R22, R3, R0, PT ;  /* 0x0000000003167248 */ /* 0x000fc80003fe0100 */
[----:B------:R-:W-:-:S13]  /*2d20*/  ISETP.GE.AND P0, PT, R22, 0x1, PT ;  /* 0x000000011600780c */ /* 0x000fda0003f06270 */
[----:B------:R-:W-:Y:S05]  /*2d30*/  @!P0 BRA `(.L_x_7207) ;  /* 0x0000000000808947 */ /* 0x000fea0003800000 */
[----:B------:R-:W-:Y:S01]  /*2d40*/  IMAD.U32 R5, RZ, RZ, UR10 ;  /* 0x0000000aff057e24 */ /* 0x000fe2000f8e00ff */
[----:B------:R-:W-:-:S04]  /*2d50*/  UMOV UR4, URZ ;  /* 0x0000003f00047c82 */ /* 0x000fc80008000000 */
[----:B------:R-:W-:-:S04]  /*2d60*/  IABS R0, R5 ;  /* 0x0000000500007213 */ /* 0x000fc80000000000 */
[----:B------:R-:W-:Y:S02]  /*2d70*/  R2UR UR9, R0 ;  /* 0x00000000000972ca */ /* 0x000fe400000e0000 */
[----:B------:R-:W-:Y:S02]  /*2d80*/  IADD3 R0, R5, -0x1, R22 ;  /* 0xffffffff05007810 */ /* 0x000fe40007ffe016 */
[----:B------:R-:W-:Y:S02]  /*2d90*/  IABS R5, R5 ;  /* 0x0000000500057213 */ /* 0x000fe40000000000 */
[----:B------:R-:W-:-:S04]  /*2da0*/  IABS R4, R0 ;  /* 0x0000000000047213 */ /* 0x000fc80000000000 */
[----:B------:R-:W-:-:S03]  /*2db0*/  R2UR UR7, R4 ;  /* 0x00000000040772ca */ /* 0x000fc600000e0000 */
        /* <DEDUP_REMOVED lines=11> */
[----:B------:R-:W-:Y:S01]  /*2e70*/  UIMAD UR4, UR5, UR6, UR7 ;  /* 0x00000006050472a4 */ /* 0x000fe2000f8e0207 */
[----:B------:R-:W-:-:S03]  /*2e80*/  R2UR UR6, R0 ;  /* 0x00000000000672ca */ /* 0x000fc600000e0000 */
[----:B------:R-:W-:-:S11]  /*2e90*/  UISETP.GT.U32.AND UP1, UPT, UR9, UR4, UPT ;  /* 0x000000040900728c */ /* 0x000fd6000bf24070 */
[----:B------:R-:W-:Y:S02]  /*2ea0*/  @!UP1 UIADD3 UR4, UR4, -UR9, URZ ;  /* 0x8000000904049290 */ /* 0x000fe4000fffe03f */
[----:B------:R-:W-:Y:S02]  /*2eb0*/  @!UP1 UIADD3 UR5, UR5, 0x1, URZ ;  /* 0x0000000105059890 */ /* 0x000fe4000fffe03f */
[----:B------:R-:W-:Y:S02]  /*2ec0*/  UISETP.GE.U32.AND UP0, UPT, UR4, UR9, UPT ;  /* 0x000000090400728c */ /* 0x000fe4000bf06070 */
[----:B------:R-:W-:-:S04]  /*2ed0*/  ULOP3.LUT UR4, UR6, UR10, URZ, 0x3c, !UPT ;  /* 0x0000000a06047292 */ /* 0x000fc8000f8e3c3f */
[----:B------:R-:W-:-:S05]  /*2ee0*/  UISETP.GE.AND UP1, UPT, UR4, URZ, UPT ;  /* 0x0000003f0400728c */ /* 0x000fca000bf26270 */
[----:B------:R-:W-:Y:S02]  /*2ef0*/  @UP0 UIADD3 UR5, UR5, 0x1, URZ ;  /* 0x0000000105050890 */ /* 0x000fe4000fffe03f */
[----:B------:R-:W-:-:S05]  /*2f00*/  UISETP.NE.AND UP0, UPT, UR10, URZ, UPT ;  /* 0x0000003f0a00728c */ /* 0x000fca000bf05270 */
[----:B------:R-:W-:Y:S02]  /*2f10*/  UMOV UR4, UR5 ;  /* 0x0000000500047c82 */ /* 0x000fe40008000000 */
[----:B------:R-:W-:-:S04]  /*2f20*/  @!UP1 UIADD3 UR4, -UR4, URZ, URZ ;  /* 0x0000003f04049290 */ /* 0x000fc8000fffe13f */
[----:B------:R-:W-:-:S12]  /*2f30*/  @!UP0 ULOP3.LUT UR4, URZ, UR10, URZ, 0x33, !UPT ;  /* 0x0000000a3f048292 */ /* 0x000fd8000f8e333f */
.L_x_7207:
[----:B------:R-:W-:Y:S02]  /*2f40*/  UIMAD UR5, UR8, UR4, URZ ;  /* 0x00000004080572a4 */ /* 0x000fe4000f8e023f */
        /* <DEDUP_REMOVED lines=106> */
.L_x_7208:
        /* <DEDUP_REMOVED lines=11> */
.L_x_7347:
[----:B------:R-:W2:Y:S01]  /*36a0*/  LDL R0, [R1+0x30] ;  /* 0x0000300001007983 */ /* 0x000ea20000100800 */
[----:B------:R-:W-:Y:S02]  /*36b0*/  LEA.HI R7, R7, R6, RZ, 0x3 ;  /* 0x0000000607077211 */ /* 0x000fe400078f18ff */
[----:B------:R-:W-:Y:S02]  /*36c0*/  LEA.HI R4, R4, R5, RZ, 0x5 ;  /* 0x0000000504047211 */ /* 0x000fe400078f28ff */
[----:B------:R-:W-:Y:S02]  /*36d0*/  LOP3.LUT R7, R7, 0xfffffff8, RZ, 0xc0, !PT ;  /* 0xfffffff807077812 */ /* 0x000fe400078ec0ff */
[----:B------:R-:W-:-:S03]  /*36e0*/  SHF.R.S32.HI R4, RZ, 0x5, R4 ;  /* 0x00000005ff047819 */ /* 0x000fc60000011404 */
[----:B------:R-:W-:-:S04]  /*36f0*/  IMAD.IADD R7, R6, 0x1, -R7 ;  /* 0x0000000106077824 */ /* 0x000fc800078e0a07 */
[----:B------:R-:W-:Y:S01]  /*3700*/  IMAD R190, R4, 0x10, R7 ;  /* 0x0000001004be7824 */ /* 0x000fe200078e0207 */
[----:B--2---:R-:W-:Y:S02]  /*3710*/  R2UR UR4, R0 ;  /* 0x00000000000472ca */ /* 0x004fe400000e0000 */
[----:B------:R-:W-:Y:S01]  /*3720*/  LOP3.LUT R0, R3, 0x7ffffffc, RZ, 0xc0, !PT ;  /* 0x7ffffffc03007812 */ /* 0x000fe200078ec0ff */
[----:B------:R-:W-:-:S04]  /*3730*/  IMAD.IADD R3, R17, 0x1, -R2 ;  /* 0x0000000111037824 */ /* 0x000fc800078e0a02 */
[----:B------:R-:W-:-:S04]  /*3740*/  IMAD.IADD R0, R5, 0x1, -R0 ;  /* 0x0000000105007824 */ /* 0x000fc800078e0a00 */
[----:B------:R-:W-:Y:S02]  /*3750*/  IMAD.SHL.U32 R194, R0, 0x2, RZ ;  /* 0x0000000200c27824 */ /* 0x000fe400078e00ff */
[----:B------:R-:W-:Y:S02]  /*3760*/  ULOP3.LUT UR4, UR4, 0x1, URZ, 0xfc, !UPT ;  /* 0x0000000104047892 */ /* 0x000fe4000f8efc3f */
[----:B------:R-:W-:-:S04]  /*3770*/  IMAD R192, R3, 0x100, R194 ;  /* 0x0000010003c07824 */ /* 0x000fc800078e02c2 */
[----:B------:R-:W-:-:S05]  /*3780*/  IMAD.U32 R2, RZ, RZ, UR4 ;  /* 0x00000004ff027e24 */ /* 0x000fca000f8e00ff */
[----:B------:R-:W-:-:S13]  /*3790*/  ISETP.NE.AND P0, PT, R2, 0x3, PT ;  /* 0x000000030200780c */ /* 0x000fda0003f05270 */
[----:B------:R-:W-:Y:S05]  /*37a0*/  @!P0 BRA `(.L_x_7210) ;  /* 0x0000000000048947 */ /* 0x000fea0003800000 */
[----:B------:R-:W-:Y:S01]  /*37b0*/  BPT.TRAP 0x1 ;  /* 0x000000040000795c */ /* 0x000fe20000300000 */
.L_x_7210:
[----:B------:R1:W2:Y:S01]  /*37c0*/  SYNCS.PHASECHK.TRANS64.TRYWAIT P1, [R196+URZ+0x38830], R9 ;  /* 0x03883009c40075a7 */ /* 0x0002a2000802017f */
[----:B------:R-:W-:Y:S05]  /*37d0*/  @!P0 BRA `(.L_x_7211) ;  /* 0x0000000000048947 */ /* 0x000fea0003800000 */
[----:B------:R-:W-:Y:S01]  /*37e0*/  BPT.TRAP 0x1 ;  /* 0x000000040000795c */ /* 0x000fe20000300000 */
.L_x_7211:
[----:B--2---:R-:W-:Y:S05]  /*37f0*/  @P1 BRA `(.L_x_7212) ;  /* 0x0000000000081947 */ /* 0x004fea0003800000 */
[----:B------:R-:W2:Y:S02]  /*3800*/  SYNCS.PHASECHK.TRANS64.TRYWAIT P1, [R196+URZ+0x38830], R9 ;  /* 0x03883009c40075a7 */ /* 0x000ea4000802017f */
[----:B--2---:R-:W-:Y:S05]  /*3810*/  @!P1 BRA `(.L_x_7213) ;  /* 0x00000118002c9947 */ /* 0x004fea0003800000 */
.L_x_7212:
        /* <DEDUP_REMOVED lines=65> */
.L_x_7348:
[----:B------:R-:W-:Y:S05]  /*3c30*/  @!P0 BRA `(.L_x_7215) ;  /* 0x0000000000048947 */ /* 0x000fea0003800000 */
[----:B------:R-:W-:Y:S01]  /*3c40*/  BPT.TRAP 0x1 ;  /* 0x000000040000795c */ /* 0x000fe20000300000 */
.L_x_7215:
[----:B------:R4:W0:Y:S01]  /*3c50*/  SYNCS.PHASECHK.TRANS64.TRYWAIT P1, [R196+URZ+0x38850], R9 ;  /* 0x03885009c40075a7 */ /* 0x000822000802017f */
[----:B------:R-:W-:Y:S05]  /*3c60*/  @!P0 BRA `(.L_x_7216) ;  /* 0x0000000000048947 */ /* 0x000fea0003800000 */
[----:B------:R-:W-:Y:S01]  /*3c70*/  BPT.TRAP 0x1 ;  /* 0x000000040000795c */ /* 0x000fe20000300000 */
.L_x_7216:
        /* <DEDUP_REMOVED lines=11> */
.L_x_7217:
[----:B------:R-:W-:Y:S01]  /*3d30*/  R2UR UR4, R0 ;  /* 0x00000000000472ca */ /* 0x000fe200000e0000 */
[----:B------:R-:W-:Y:S01]  /*3d40*/  WARPGROUP.ARRIVE ;  /* 0x00000000000079c5 */ /* 0x000fe20000000000 */
[----:B------:R-:W-:Y:S01]  /*3d50*/  R2UR UR6, R16 ;  /* 0x00000000100672ca */ /* 0x000fe200000e0000 */
[----:B------:R-:W-:Y:S01]  /*3d60*/  UMOV UR9, 0x40000040 ;  /* 0x4000004000097882 */ /* 0x000fe20000000000 */
[----:B------:R-:W-:Y:S01]  /*3d70*/  UMOV UR7, 0x40000040 ;  /* 0x4000004000077882 */ /* 0x000fe20000000000 */
[----:B------:R-:W-:Y:S01]  /*3d80*/  UMOV UR5, UR9 ;  /* 0x0000000900057c82 */ /* 0x000fe20008000000 */
[----:B------:R-:W-:Y:S01]  /*3d90*/  VIADD R10, R0, 0x2 ;  /* 0x00000002000a7836 */ /* 0x000fe20000000000 */
[----:B------:R-:W-:Y:S01]  /*3da0*/  UMOV UR11, 0x40000040 ;  /* 0x40000040000b7882 */ /* 0x000fe20000000000 */
[----:B------:R-:W-:Y:S01]  /*3db0*/  VIADD R11, R16, 0x2 ;  /* 0x00000002100b7836 */ /* 0x000fe20000000000 */
[----:B------:R-:W-:Y:S01]  /*3dc0*/  UMOV UR13, 0x40000040 ;  /* 0x40000040000d7882 */ /* 0x000fe20000000000 */
[----:B-1234-:R-:W-:Y:S01]  /*3dd0*/  IMAD.U32 R9, RZ, RZ, UR9 ;  /* 0x00000009ff097e24 */ /* 0x01efe2000f8e00ff */
[----:B------:R-:W-:Y:S01]  /*3de0*/  UMOV UR9, 0x40000040 ;  /* 0x4000004000097882 */ /* 0x000fe20000000000 */
[----:B------:R-:W-:Y:S01]  /*3df0*/  VIADD R12, R0, 0x4 ;  /* 0x00000004000c7836 */ /* 0x000fe20000000000 */
[----:B------:R-:W-:Y:S01]  /*3e00*/  UMOV UR8, UR4 ;  /* 0x0000000400087c82 */ /* 0x000fe20008000000 */
[----:B------:R-:W-:Y:S01]  /*3e10*/  VIADD R13, R16, 0x4 ;  /* 0x00000004100d7836 */ /* 0x000fe20000000000 */
[----:B------:R-:W-:Y:S01]  /*3e20*/  UMOV UR4, UR8 ;  /* 0x0000000800047c82 */ /* 0x000fe20008000000 */
[----:B------:R-:W-:Y:S01]  /*3e30*/  IMAD.U32 R8, RZ, RZ, UR8 ;  /* 0x00000008ff087e24 */ /* 0x000fe2000f8e00ff */
[----:B------:R-:W-:Y:S01]  /*3e40*/  HGMMA.64x64x16.F32 R24, gdesc[UR4], R24, gsb0 ;  /* 0x00e00000041879f0 */ /* 0x000fe20008000818 */
[----:B------:R-:W-:Y:S01]  /*3e50*/  R2UR UR4, R10 ;  /* 0x000000000a0472ca */ /* 0x000fe200000e0000 */
[----:B------:R-:W-:Y:S01]  /*3e60*/  UMOV UR5, UR9 ;  /* 0x0000000900057c82 */ /* 0x000fe20008000000 */
[----:B------:R-:W-:Y:S01]  /*3e70*/  R2UR UR6, R11 ;  /* 0x000000000b0672ca */ /* 0x000fe200000e0000 */
[----:B------:R-:W-:Y:S01]  /*3e80*/  UMOV UR7, 0x40000040 ;  /* 0x4000004000077882 */ /* 0x000fe20000000000 */
[----:B------:R-:W-:Y:S01]  /*3e90*/  IMAD.U32 R11, RZ, RZ, UR9 ;  /* 0x00000009ff0b7e24 */ /* 0x000fe2000f8e00ff */
[----:B------:R-:W-:Y:S01]  /*3ea0*/  UMOV UR9, 0x40000040 ;  /* 0x4000004000097882 */ /* 0x000fe20000000000 */
[----:B------:R-:W-:Y:S01]  /*3eb0*/  VIADD R17, R0, 0x6 ;  /* 0x0000000600117836 */ /* 0x000fe20000000000 */
[----:B------:R-:W-:Y:S01]  /*3ec0*/  UMOV UR15, 0x40000040 ;  /* 0x40000040000f7882 */ /* 0x000fe20000000000 */
[----:B------:R-:W-:Y:S01]  /*3ed0*/  VIADD R18, R16, 0x6 ;  /* 0x0000000610127836 */ /* 0x000fe20000000000 */
        /* <DEDUP_REMOVED lines=27> */
[----:B------:R-:W1:Y:S01]  /*4090*/  S2R R62, SR_TID.X ;  /* 0x00000000003e7919 */ /* 0x000e620000002100 */
[----:B------:R-:W-:Y:S01]  /*40a0*/  VIADD R197, R0, 0xe00 ;  /* 0x00000e0000c57836 */ /* 0x000fe20000000000 */
[----:B------:R-:W-:Y:S01]  /*40b0*/  R2UR UR61, R195 ;  /* 0x00000000c33d72ca */ /* 0x000fe200000e0000 */
[----:B------:R-:W-:-:S02]  /*40c0*/  IMAD.MOV.U32 R61, RZ, RZ, 0x40 ;  /* 0x00000040ff3d7424 */ /* 0x000fc400078e00ff */
[----:B------:R-:W-:Y:S02]  /*40d0*/  VIADD R186, R190, UR60 ;  /* 0x0000003cbeba7c36 */ /* 0x000fe40008000000 */
[----:B------:R-:W-:Y:S02]  /*40e0*/  IMAD.MOV.U32 R187, RZ, RZ, 0x20 ;  /* 0x00000020ffbb7424 */ /* 0x000fe400078e00ff */
        /* <DEDUP_REMOVED lines=10> */
[----:B------:R-:W-:Y:S01]  /*4190*/  IMAD.U32 R13, RZ, RZ, UR9 ;  /* 0x00000009ff0d7e24 */ /* 0x000fe2000f8e00ff */
[----:B------:R-:W-:-:S08]  /*41a0*/  UMOV UR9, 0x40000040 ;  /* 0x4000004000097882 */ /* 0x000fd00000000000 */
        /* <DEDUP_REMOVED lines=63> */
[----:B------:R-:W-:Y:S01]  /*45a0*/  ULDC UR7, c[0x0][0x2f0] ;  /* 0x0000bc0000077ab9 */ /* 0x000fe20000000800 */
[----:B------:R-:W-:Y:S01]  /*45b0*/  UISETP.NE.AND UP0, UPT, UR6, 0x1, UPT ;  /* 0x000000010600788c */ /* 0x000fe2000bf05270 */
[----:B0-----:R-:W-:-:S10]  /*45c0*/  VIADD R19, R0, 0x800 ;  /* 0x0000080000137836 */ /* 0x001fd40000000000 */
[----:B------:R-:W-:Y:S01]  /*45d0*/  @UP0 ULDC UR6, c[0x0][0x44c] ;  /* 0x0001130000060ab9 */ /* 0x000fe20000000800 */
        /* <DEDUP_REMOVED lines=19> */
[----:B------:R-:W-:Y:S01]  /*4710*/  HGMMA.64x64x16.F32 R24, gdesc[UR12], R24, gsb0 ;  /* 0x00e000000c1879f0 */ /* 0x000fe20008000818 */
[----:B------:R-:W-:Y:S02]  /*4720*/  @UP0 ULDC UR14, c[0x0][0x450] ;  /* 0x00011400000e0ab9 */ /* 0x000fe40000000800 */
        /* <DEDUP_REMOVED lines=53> */
[----:B------:R-:W-:Y:S01]  /*4a80*/  VIADD R18, R0, 0xa00 ;  /* 0x00000a0000127836 */ /* 0x000fe20000000000 */
        /* <DEDUP_REMOVED lines=114> */
[----:B------:R-:W-:Y:S01]  /*51b0*/  UMOV UR57, 0x40000040 ;  /* 0x4000004000397882 */ /* 0x000fe20000000000 */
[----:B------:R-:W-:Y:S01]  /*51c0*/  R2UR UR58, R58 ;  /* 0x000000003a3a72ca */ /* 0x000fe200000e0000 */
[----:B------:R-:W-:Y:S01]  /*51d0*/  UMOV UR59, 0x40000040 ;  /* 0x40000040003b7882 */ /* 0x000fe20000000000 */
[----:B------:R-:W-:Y:S02]  /*51e0*/  IMAD.IADD R20, R60, 0x1, R197 ;  /* 0x000000013c147824 */ /* 0x000fe400078e02c5 */
[----:B------:R-:W-:-:S04]  /*51f0*/  IMAD R58, R22, -0x40, R61 ;  /* 0xffffffc0163a7824 */ /* 0x000fc800078e023d */
[----:B------:R-:W-:-:S04]  /*5200*/  VIADD R60, R58, 0x1 ;  /* 0x000000013a3c7836 */ /* 0x000fc80000000000 */
[----:B------:R-:W-:Y:S01]  /*5210*/  IMAD R60, R193, UR7, R60 ;  /* 0x00000007c13c7c24 */ /* 0x000fe2000f8e023c */
[----:B------:R-:W-:Y:S02]  /*5220*/  WARPGROUP.DEPBAR.LE gsb0, 0x0 ;  /* 0x00008000000079c5 */ /* 0x000fe40000010000 */
[----:B------:R-:W-:-:S06]  /*5230*/  WARPGROUP.ARRIVE ;  /* 0x00000000000079c5 */ /* 0x000fcc0000000000 */
[----:B------:R-:W-:Y:S01]  /*5240*/  HGMMA.64x64x16.F32 R24, gdesc[UR56], R24, gsb0 ;  /* 0x00e00000381879f0 */ /* 0x000fe20008000818 */
[----:B------:R-:W-:Y:S01]  /*5250*/  R2UR UR56, R20 ;  /* 0x00000000143872ca */ /* 0x000fe200000e0000 */
[----:B------:R-:W-:Y:S01]  /*5260*/  UMOV UR57, 0x40000040 ;  /* 0x4000004000397882 */ /* 0x000fe20000000000 */
[----:B------:R-:W-:Y:S01]  /*5270*/  R2UR UR58, R21 ;  /* 0x00000000153a72ca */ /* 0x000fe200000e0000 */
[----:B------:R-:W-:Y:S01]  /*5280*/  UMOV UR59, 0x40000040 ;  /* 0x40000040003b7882 */ /* 0x000fe20000000000 */
[----:B------:R-:W-:Y:S02]  /*5290*/  SEL R20, R61, 0x3e, P1 ;  /* 0x0000003e3d147807 */ /* 0x000fe40000800000 */
[----:B------:R-:W-:Y:S02]  /*52a0*/  PLOP3.LUT P1, PT, PT, PT, UP0, 0x80, 0x0 ;  /* 0x000000000000781c */ /* 0x000fe40003f2f008 */
[----:B------:R-:W-:-:S04]  /*52b0*/  LOP3.LUT R21, R20, 0x6, RZ, 0xc0, !PT ;  /* 0x0000000614157812 */ /* 0x000fc800078ec0ff */
[CC--:B------:R-:W-:Y:S02]  /*52c0*/  IADD3 R20, R21.reuse, R57.reuse, R0 ;  /* 0x0000003915147210 */ /* 0x0c0fe40007ffe000 */
[----:B------:R-:W-:Y:S01]  /*52d0*/  IADD3 R21, R21, R57, R16 ;  /* 0x0000003915157210 */ /* 0x000fe20007ffe010 */
[----:B------:R-:W-:-:S04]  /*52e0*/  IMAD R57, R193, UR7, R58 ;  /* 0x00000007c1397c24 */ /* 0x000fc8000f8e023a */
[----:B------:R-:W-:Y:S01]  /*52f0*/  IMAD.IADD R57, R57, 0x1, -R194 ;  /* 0x0000000139397824 */ /* 0x000fe200078e0ac2 */
        /* <DEDUP_REMOVED lines=12> */
[----:B------:R-:W-:-:S04]  /*53c0*/  IMAD.IADD R21, R20, 0x1, -R21 ;  /* 0x0000000114157824 */ /* 0x000fc800078e0a15 */
[----:B------:R-:W-:-:S04]  /*53d0*/  IMAD R186, R21, 0x8, R186 ;  /* 0x0000000815ba7824 */ /* 0x000fc800078e02ba */
[----:B------:R-:W-:Y:S01]  /*53e0*/  @P1 IMAD.HI.U32 R21, R186, UR6, RZ ;  /* 0x00000006ba151c27 */ /* 0x000fe2000f8e00ff */
[----:B------:R-:W-:-:S03]  /*53f0*/  @UP0 ULDC UR6, c[0x0][0x450] ;  /* 0x0001140000060ab9 */ /* 0x000fc60000000800 */
[----:B------:R-:W-:Y:S01]  /*5400*/  IMAD.MOV.U32 R20, RZ, RZ, R186 ;  /* 0x000000ffff147224 */ /* 0x000fe200078e00ba */
[----:B------:R-:W-:Y:S01]  /*5410*/  @P1 SHF.R.U32.HI R20, RZ, UR6, R21 ;  /* 0x00000006ff141c19 */ /* 0x000fe20008011615 */
[----:B------:R-:W-:Y:S01]  /*5420*/  ULDC UR6, c[0x0][0xa80] ;  /* 0x0002a00000067ab9 */ /* 0x000fe20000000800 */
[----:B------:R-:W0:Y:S03]  /*5430*/  LDC R21, c[0x0][0x288] ;  /* 0x0000a200ff157b82 */ /* 0x000e260000000800 */
[----:B------:R-:W1:Y:S04]  /*5440*/  SHFL.IDX PT, R59, R20, RZ, 0x1c1f ;  /* 0x001c1fff143b7589 */ /* 0x000e6800000e0000 */
[----:B------:R-:W2:Y:S01]  /*5450*/  SHFL.IDX PT, R20, R20, 0x1, 0x1c1f ;  /* 0x003c1f0014147f89 */ /* 0x000ea200000e0000 */
[----:B0-----:R-:W-:Y:S01]  /*5460*/  IADD3 R60, R60, -R21, -R194 ;  /* 0x800000153c3c7210 */ /* 0x001fe20007ffe8c2 */
[----:B------:R-:W-:-:S03]  /*5470*/  IMAD R21, R193, UR7, -R21 ;  /* 0x00000007c1157c24 */ /* 0x000fc6000f8e0a15 */
[----:B-1----:R-:W-:Y:S02]  /*5480*/  VIADDMNMX R59, R59, R60, R57, PT ;  /* 0x0000003c3b3b7246 */ /* 0x002fe40003800139 */
[----:B------:R-:W-:Y:S02]  /*5490*/  R2UR UR7, R21 ;  /* 0x00000000150772ca */ /* 0x000fe400000e0000 */
[C---:B------:R-:W-:Y:S01]  /*54a0*/  ISETP.GT.AND P2, PT, R59.reuse, RZ, PT ;  /* 0x000000ff3b00720c */ /* 0x040fe20003f44270 */
[----:B------:R-:W-:Y:S02]  /*54b0*/  WARPGROUP.DEPBAR.LE gsb0, 0x0 ;  /* 0x00008000000079c5 */ /* 0x000fe40000010000 */
[----:B------:R-:W-:Y:S01]  /*54c0*/  WARPGROUP.ARRIVE ;  /* 0x00000000000079c5 */ /* 0x000fe20000000000 */
[C---:B------:R-:W-:Y:S02]  /*54d0*/  ISETP.GT.AND P3, PT, R59.reuse, 0x1, PT ;  /* 0x000000013b00780c */ /* 0x040fe40003f64270 */
[----:B------:R-:W-:-:S02]  /*54e0*/  ISETP.GT.AND P4, PT, R59, 0x8, PT ;  /* 0x000000083b00780c */ /* 0x000fc40003f84270 */
[----:B--2---:R-:W-:Y:S01]  /*54f0*/  VIADDMNMX R57, R20, R60, R57, PT ;  /* 0x0000003c14397246 */ /* 0x004fe20003800139 */
[----:B------:R-:W-:Y:S03]  /*5500*/  HGMMA.64x64x16.F32 R24, gdesc[UR56], R24, gsb0 ;  /* 0x00e00000381879f0 */ /* 0x000fe60008000818 */
[----:B------:R-:W-:Y:S02]  /*5510*/  WARPGROUP.DEPBAR.LE gsb0, 0x0 ;  /* 0x00008000000079c5 */ /* 0x000fe40000010000 */
[----:B------:R-:W-:Y:S02]  /*5520*/  FSEL R24, R24, -INF , P2 ;  /* 0xff80000018187808 */ /* 0x000fe40001000000 */
[----:B------:R-:W-:Y:S02]  /*5530*/  FSEL R25, R25, -INF , P3 ;  /* 0xff80000019197808 */ /* 0x000fe40001800000 */
        /* <DEDUP_REMOVED lines=40> */
[----:B------:R-:W-:Y:S02]  /*57c0*/  FMNMX.FTZ R58, R52, R59, !PT ;  /* 0x0000003b343a7209 */ /* 0x000fe40007810000 */
[----:B------:R-:W-:Y:S02]  /*57d0*/  ISETP.GT.AND P2, PT, R57, RZ, PT ;  /* 0x000000ff3900720c */ /* 0x000fe40003f44270 */
[----:B------:R-:W-:-:S02]  /*57e0*/  FMNMX.FTZ R58, R53, R58, !PT ;  /* 0x0000003a353a7209 */ /* 0x000fc40007810000 */
[C---:B------:R-:W-:Y:S02]  /*57f0*/  ISETP.GT.AND P3, PT, R57.reuse, 0x1, PT ;  /* 0x000000013900780c */ /* 0x040fe40003f64270 */
[----:B------:R-:W-:Y:S01]  /*5800*/  ISETP.GT.AND P4, PT, R57, 0x8, PT ;  /* 0x000000083900780c */ /* 0x000fe20003f84270 */
[----:B------:R-:W0:Y:S01]  /*5810*/  SHFL.BFLY PT, R59, R58, 0x2, 0x1f ;  /* 0x0c401f003a3b7f89 */ /* 0x000e2200000e0000 */
[----:B------:R-:W-:Y:S02]  /*5820*/  FSEL R26, R26, -INF , P2 ;  /* 0xff8000001a1a7808 */ /* 0x000fe40001000000 */
[----:B------:R-:W-:Y:S02]  /*5830*/  FSEL R27, R27, -INF , P3 ;  /* 0xff8000001b1b7808 */ /* 0x000fe40001800000 */
[----:B------:R-:W-:Y:S02]  /*5840*/  ISETP.GT.AND P2, PT, R57, 0x9, PT ;  /* 0x000000093900780c */ /* 0x000fe40003f44270 */
[----:B------:R-:W-:-:S02]  /*5850*/  FSEL R30, R30, -INF , P4 ;  /* 0xff8000001e1e7808 */ /* 0x000fc40002000000 */
[----:B------:R-:W-:Y:S02]  /*5860*/  ISETP.GT.AND P3, PT, R57, 0x10, PT ;  /* 0x000000103900780c */ /* 0x000fe40003f64270 */
[----:B------:R-:W-:Y:S02]  /*5870*/  FSEL R31, R31, -INF , P2 ;  /* 0xff8000001f1f7808 */ /* 0x000fe40001000000 */
[C---:B------:R-:W-:Y:S02]  /*5880*/  ISETP.GT.AND P2, PT, R57.reuse, 0x11, PT ;  /* 0x000000113900780c */ /* 0x040fe40003f44270 */
[----:B------:R-:W-:Y:S02]  /*5890*/  FSEL R34, R34, -INF , P3 ;  /* 0xff80000022227808 */ /* 0x000fe40001800000 */
[----:B------:R-:W-:Y:S02]  /*58a0*/  ISETP.GT.AND P3, PT, R57, 0x18, PT ;  /* 0x000000183900780c */ /* 0x000fe40003f64270 */
[----:B------:R-:W-:-:S02]  /*58b0*/  FSEL R35, R35, -INF , P2 ;  /* 0xff80000023237808 */ /* 0x000fc40001000000 */
[C---:B------:R-:W-:Y:S02]  /*58c0*/  ISETP.GT.AND P2, PT, R57.reuse, 0x19, PT ;  /* 0x000000193900780c */ /* 0x040fe40003f44270 */
[----:B------:R-:W-:Y:S02]  /*58d0*/  FSEL R38, R38, -INF , P3 ;  /* 0xff80000026267808 */ /* 0x000fe40001800000 */
[----:B0-----:R-:W-:Y:S02]  /*58e0*/  FMNMX.FTZ R185, R58, R59, !PT ;  /* 0x0000003b3ab97209 */ /* 0x001fe40007810000 */
[----:B------:R-:W-:Y:S02]  /*58f0*/  FMNMX.FTZ R59, R26, R27, !PT ;  /* 0x0000001b1a3b7209 */ /* 0x000fe40007810000 */
[----:B------:R-:W-:Y:S01]  /*5900*/  ISETP.GT.AND P3, PT, R57, 0x20, PT ;  /* 0x000000203900780c */ /* 0x000fe20003f64270 */
[----:B------:R-:W0:Y:S01]  /*5910*/  SHFL.BFLY PT, R60, R185, 0x1, 0x1f ;  /* 0x0c201f00b93c7f89 */ /* 0x000e2200000e0000 */
        /* <DEDUP_REMOVED lines=13> */
[----:B0-----:R-:W-:Y:S02]  /*59f0*/  FMNMX.FTZ R185, R185, R60, !PT ;  /* 0x0000003cb9b97209 */ /* 0x001fe40007810000 */
[----:B------:R-:W-:Y:S02]  /*5a00*/  FSEL R46, R46, -INF , P3 ;  /* 0xff8000002e2e7808 */ /* 0x000fe40001800000 */
[----:B------:R-:W-:Y:S01]  /*5a10*/  FMNMX.FTZ R59, R43, R20, !PT ;  /* 0x000000142b3b7209 */ /* 0x000fe20007810000 */
[----:B------:R-:W-:Y:S01]  /*5a20*/  FMUL.FTZ R58, R185, UR6 ;  /* 0x00000006b93a7c20 */ /* 0x000fe20008410000 */
[----:B------:R-:W-:Y:S02]  /*5a30*/  ISETP.GT.AND P2, PT, R57, 0x30, PT ;  /* 0x000000303900780c */ /* 0x000fe40003f44270 */
[----:B------:R-:W-:Y:S02]  /*5a40*/  FSEL R47, R47, -INF , P4 ;  /* 0xff8000002f2f7808 */ /* 0x000fe40002000000 */
[----:B------:R-:W-:-:S02]  /*5a50*/  FMNMX.FTZ R20, R46, R59, !PT ;  /* 0x0000003b2e147209 */ /* 0x000fc40007810000 */
[----:B------:R-:W-:Y:S02]  /*5a60*/  FSETP.NEU.FTZ.AND P5, PT, R185, -INF , PT ;  /* 0xff800000b900780b */ /* 0x000fe40003fbd000 */
[----:B------:R-:W-:Y:S02]  /*5a70*/  ISETP.GT.AND P3, PT, R57, 0x31, PT ;  /* 0x000000313900780c */ /* 0x000fe40003f64270 */
[----:B------:R-:W-:Y:S02]  /*5a80*/  FSEL R50, R50, -INF , P2 ;  /* 0xff80000032327808 */ /* 0x000fe40001000000 */
[----:B------:R-:W-:Y:S02]  /*5a90*/  FMNMX.FTZ R59, R47, R20, !PT ;  /* 0x000000142f3b7209 */ /* 0x000fe40007810000 */
[----:B------:R-:W-:Y:S02]  /*5aa0*/  FSEL R58, R58, RZ, P5 ;  /* 0x000000ff3a3a7208 */ /* 0x000fe40002800000 */
[----:B------:R-:W-:-:S02]  /*5ab0*/  ISETP.GT.AND P2, PT, R57, 0x38, PT ;  /* 0x000000383900780c */ /* 0x000fc40003f44270 */
[----:B------:R-:W-:Y:S01]  /*5ac0*/  FSEL R51, R51, -INF , P3 ;  /* 0xff80000033337808 */ /* 0x000fe20001800000 */
[--C-:B------:R-:W-:Y:S01]  /*5ad0*/  FFMA.FTZ R170, R25, UR6, -R58.reuse ;  /* 0x0000000619aa7c23 */ /* 0x100fe2000801083a */
[----:B------:R-:W-:Y:S01]  /*5ae0*/  FMNMX.FTZ R20, R50, R59, !PT ;  /* 0x0000003b32147209 */ /* 0x000fe20007810000 */
[--C-:B------:R-:W-:Y:S01]  /*5af0*/  FFMA.FTZ R171, R28, UR6, -R58.reuse ;  /* 0x000000061cab7c23 */ /* 0x100fe2000801083a */
[----:B------:R-:W-:Y:S01]  /*5b00*/  ISETP.GT.AND P3, PT, R57, 0x39, PT ;  /* 0x000000393900780c */ /* 0x000fe20003f64270 */
[--C-:B------:R-:W-:Y:S01]  /*5b10*/  FFMA.FTZ R169, R24, UR6, -R58.reuse ;  /* 0x0000000618a97c23 */ /* 0x100fe2000801083a */
[----:B------:R-:W-:Y:S01]  /*5b20*/  FSEL R54, R54, -INF , P2 ;  /* 0xff80000036367808 */ /* 0x000fe20001000000 */
[--C-:B------:R-:W-:Y:S01]  /*5b30*/  FFMA.FTZ R172, R29, UR6, -R58.reuse ;  /* 0x000000061dac7c23 */ /* 0x100fe2000801083a */
[----:B------:R-:W-:Y:S01]  /*5b40*/  FMNMX.FTZ R25, R51, R20, !PT ;  /* 0x0000001433197209 */ /* 0x000fe20007810000 */
[--C-:B------:R-:W-:Y:S01]  /*5b50*/  FFMA.FTZ R173, R32, UR6, -R58.reuse ;  /* 0x0000000620ad7c23 */ /* 0x100fe2000801083a */
[----:B------:R-:W-:Y:S01]  /*5b60*/  FSEL R55, R55, -INF , P3 ;  /* 0xff80000037377808 */ /* 0x000fe20001800000 */
        /* <DEDUP_REMOVED lines=13> */
[----:B------:R-:W-:Y:S01]  /*5c40*/  FFMA.FTZ R198, R53, UR6, -R58 ;  /* 0x0000000635c67c23 */ /* 0x000fe2000801083a */
[----:B------:R-:W-:Y:S08]  /*5c50*/  MUFU.EX2 R169, R169 ;  /* 0x000000a900a97308 */ /* 0x000ff00000000800 */
[----:B------:R-:W1:Y:S08]  /*5c60*/  MUFU.EX2 R170, R170 ;  /* 0x000000aa00aa7308 */ /* 0x000e700000000800 */
[----:B------:R-:W-:Y:S01]  /*5c70*/  MUFU.EX2 R171, R171 ;  /* 0x000000ab00ab7308 */ /* 0x000fe20000000800 */
[----:B0-----:R-:W-:-:S07]  /*5c80*/  FMNMX.FTZ R25, R20, R25, !PT ;  /* 0x0000001914197209 */ /* 0x001fce0007810000 */
[----:B------:R-:W0:Y:S01]  /*5c90*/  MUFU.EX2 R172, R172 ;  /* 0x000000ac00ac7308 */ /* 0x000e220000000800 */
[----:B------:R-:W2:Y:S01]  /*5ca0*/  SHFL.BFLY PT, R168, R25, 0x1, 0x1f ;  /* 0x0c201f0019a87f89 */ /* 0x000ea200000e0000 */
[----:B-1----:R-:W-:Y:S01]  /*5cb0*/  F2FP.F16.F32.PACK_AB R152, R170, R169 ;  /* 0x000000a9aa98723e */ /* 0x002fe200000000ff */
[----:B------:R-:W-:-:S05]  /*5cc0*/  FADD.FTZ R170, R169, R170 ;  /* 0x000000aaa9aa7221 */ /* 0x000fca0000010000 */
[----:B------:R-:W-:Y:S08]  /*5cd0*/  MUFU.EX2 R173, R173 ;  /* 0x000000ad00ad7308 */ /* 0x000ff00000000800 */
[----:B------:R-:W1:Y:S01]  /*5ce0*/  MUFU.EX2 R174, R174 ;  /* 0x000000ae00ae7308 */ /* 0x000e620000000800 */
[----:B0-----:R-:W-:Y:S01]  /*5cf0*/  F2FP.F16.F32.PACK_AB R154, R172, R171 ;  /* 0x000000abac9a723e */ /* 0x001fe200000000ff */
[----:B------:R-:W-:-:S04]  /*5d00*/  FADD.FTZ R171, R171, R170 ;  /* 0x000000aaabab7221 */ /* 0x000fc80000010000 */
[----:B------:R-:W-:Y:S02]  /*5d10*/  FADD.FTZ R172, R172, R171 ;  /* 0x000000abacac7221 */ /* 0x000fe40000010000 */
[----:B------:R-:W-:Y:S01]  /*5d20*/  MUFU.EX2 R175, R175 ;  /* 0x000000af00af7308 */ /* 0x000fe20000000800 */
[----:B--2---:R-:W-:-:S04]  /*5d30*/  FMNMX.FTZ R168, R25, R168, !PT ;  /* 0x000000a819a87209 */ /* 0x004fc80007810000 */
[C---:B------:R-:W-:Y:S01]  /*5d40*/  FSETP.NEU.FTZ.AND P2, PT, R168.reuse, -INF , PT ;  /* 0xff800000a800780b */ /* 0x040fe20003f5d000 */
[----:B------:R-:W-:Y:S02]  /*5d50*/  FMUL.FTZ R20, R168, UR6 ;  /* 0x00000006a8147c20 */ /* 0x000fe40008410000 */
[----:B------:R-:W0:Y:S01]  /*5d60*/  MUFU.EX2 R176, R176 ;  /* 0x000000b000b07308 */ /* 0x000e220000000800 */
[----:B-1----:R-:W-:Y:S01]  /*5d70*/  F2FP.F16.F32.PACK_AB R156, R174, R173 ;  /* 0x000000adae9c723e */ /* 0x002fe200000000ff */
[----:B------:R-:W-:Y:S01]  /*5d80*/  FADD.FTZ R173, R173, R172 ;  /* 0x000000acadad7221 */ /* 0x000fe20000010000 */
[----:B------:R-:W-:Y:S02]  /*5d90*/  FSEL R28, R20, RZ, P2 ;  /* 0x000000ff141c7208 */ /* 0x000fe40001000000 */
[-C--:B------:R-:W-:Y:S01]  /*5da0*/  LEA.HI R20, R56, R23.reuse, RZ, 0x4 ;  /* 0x0000001738147211 */ /* 0x080fe200078f20ff */
[----:B------:R-:W-:Y:S01]  /*5db0*/  FADD.FTZ R174, R174, R173 ;  /* 0x000000adaeae7221 */ /* 0x000fe20000010000 */
[----:B------:R-:W-:Y:S01]  /*5dc0*/  ISETP.NE.AND P2, PT, R62, RZ, PT ;  /* 0x000000ff3e00720c */ /* 0x000fe20003f45270 */
[--C-:B------:R-:W-:Y:S01]  /*5dd0*/  FFMA.FTZ R200, R27, UR6, -R28.reuse ;  /* 0x000000061bc87c23 */ /* 0x100fe2000801081c */
[----:B------:R-:W-:Y:S01]  /*5de0*/  LOP3.LUT R24, R20, 0xfffffff0, RZ, 0xc0, !PT ;  /* 0xfffffff014187812 */ /* 0x000fe200078ec0ff */
[--C-:B------:R-:W-:Y:S01]  /*5df0*/  FFMA.FTZ R199, R26, UR6, -R28.reuse ;  /* 0x000000061ac77c23 */ /* 0x100fe2000801081c */
[----:B------:R-:W-:Y:S01]  /*5e00*/  LEA.HI R56, R56, R23, RZ, 0x5 ;  /* 0x0000001738387211 */ /* 0x000fe200078f28ff */
[----:B------:R-:W-:Y:S01]  /*5e10*/  FFMA.FTZ R201, R30, UR6, -R28 ;  /* 0x000000061ec97c23 */ /* 0x000fe2000801081c */
[----:B------:R-:W-:Y:S01]  /*5e20*/  SHF.R.U32.HI R29, RZ, 0x1, R20 ;  /* 0x00000001ff1d7819 */ /* 0x000fe20000011614 */
[----:B------:R-:W-:-:S02]  /*5e30*/  IMAD.IADD R24, R23, 0x1, -R24 ;  /* 0x0000000117187824 */ /* 0x000fc400078e0a18 */
[--C-:B------:R-:W-:Y:S01]  /*5e40*/  FFMA.FTZ R202, R31, UR6, -R28.reuse ;  /* 0x000000061fca7c23 */ /* 0x100fe2000801081c */
[----:B------:R-:W-:Y:S02]  /*5e50*/  IMAD.SHL.U32 R56, R56, 0x20, RZ ;  /* 0x0000002038387824 */ /* 0x000fe400078e00ff */
[--C-:B------:R-:W-:Y:S01]  /*5e60*/  FFMA.FTZ R203, R34, UR6, -R28.reuse ;  /* 0x0000000622cb7c23 */ /* 0x100fe2000801081c */
[----:B------:R-:W-:Y:S01]  /*5e70*/  FFMA.FTZ R204, R35, UR6, -R28 ;  /* 0x0000000623cc7c23 */ /* 0x000fe2000801081c */
[----:B------:R-:W-:Y:S01]  /*5e80*/  SHF.R.S32.HI R25, RZ, 0x1f, R24 ;  /* 0x0000001fff197819 */ /* 0x000fe20000011418 */
[----:B------:R-:W-:Y:S01]  /*5e90*/  @!P2 VIADD R20, R196, 0x38840 ;  /* 0x00038840c414a836 */ /* 0x000fe20000000000 */
[----:B------:R-:W-:Y:S01]  /*5ea0*/  LOP3.LUT R56, R56, 0x7ffffc00, RZ, 0xc0, !PT ;  /* 0x7ffffc0038387812 */ /* 0x000fe200078ec0ff */
        /* <DEDUP_REMOVED lines=13> */
[--C-:B------:R-:W-:Y:S01]  /*5f80*/  FFMA.FTZ R211, R54, UR6, -R28.reuse ;  /* 0x0000000636d37c23 */ /* 0x100fe2000801081c */
[----:B------:R-:W-:Y:S02]  /*5f90*/  IMAD.SHL.U32 R24, R27, 0x40, RZ ;  /* 0x000000401b187824 */ /* 0x000fe400078e00ff */
[----:B------:R-:W-:Y:S01]  /*5fa0*/  FFMA.FTZ R214, R55, UR6, -R28 ;  /* 0x0000000637d67c23 */ /* 0x000fe2000801081c */
[----:B------:R-:W-:Y:S01]  /*5fb0*/  MUFU.EX2 R199, R199 ;  /* 0x000000c700c77308 */ /* 0x000fe20000000800 */
[----:B------:R-:W-:Y:S01]  /*5fc0*/  LOP3.LUT P4, RZ, R27, 0x4, RZ, 0xc0, !PT ;  /* 0x000000041bff7812 */ /* 0x000fe2000788c0ff */
[----:B------:R-:W-:Y:S01]  /*5fd0*/  @!P2 VIADD R21, R196, 0x38860 ;  /* 0x00038860c415a836 */ /* 0x000fe20000000000 */
[----:B------:R-:W-:-:S02]  /*5fe0*/  LOP3.LUT R24, R24, 0x1c0, RZ, 0xc0, !PT ;  /* 0x000001c018187812 */ /* 0x000fc400078ec0ff */
[----:B------:R-:W-:Y:S02]  /*5ff0*/  LOP3.LUT P3, RZ, R27, 0x2, RZ, 0xc0, !PT ;  /* 0x000000021bff7812 */ /* 0x000fe4000786c0ff */
[----:B------:R-:W-:Y:S01]  /*6000*/  LOP3.LUT R29, R24, 0x8, R29, 0xf8, !PT ;  /* 0x00000008181d7812 */ /* 0x000fe200078ef81d */
[----:B------:R-:W1:Y:S01]  /*6010*/  MUFU.EX2 R200, R200 ;  /* 0x000000c800c87308 */ /* 0x000e620000000800 */
[----:B------:R-:W-:Y:S02]  /*6020*/  SHF.R.U32.HI R24, RZ, 0x3, R24 ;  /* 0x00000003ff187819 */ /* 0x000fe40000011618 */
[----:B------:R-:W-:Y:S02]  /*6030*/  SEL R187, R187, 0xffffffe0, !P3 ;  /* 0xffffffe0bbbb7807 */ /* 0x000fe40005800000 */
[----:B------:R-:W-:Y:S02]  /*6040*/  LOP3.LUT R24, R29, R24, RZ, 0x3c, !PT ;  /* 0x000000181d187212 */ /* 0x000fe400078e3cff */
[----:B0-----:R-:W-:Y:S01]  /*6050*/  F2FP.F16.F32.PACK_AB R158, R176, R175 ;  /* 0x000000afb09e723e */ /* 0x001fe200000000ff */
[----:B------:R-:W-:Y:S01]  /*6060*/  MUFU.EX2 R201, R201 ;  /* 0x000000c900c97308 */ /* 0x000fe20000000800 */
[----:B------:R-:W-:Y:S01]  /*6070*/  IADD3 R25, R24, R25, R56 ;  /* 0x0000001918197210 */ /* 0x000fe20007ffe038 */
[----:B------:R-:W-:Y:S01]  /*6080*/  FADD.FTZ R175, R175, R174 ;  /* 0x000000aeafaf7221 */ /* 0x000fe20000010000 */
[----:B------:R-:W-:-:S02]  /*6090*/  @!P2 PRMT R24, RZ, 0x654, R20 ;  /* 0x00000654ff18a816 */ /* 0x000fc40000000014 */
[----:B------:R-:W-:Y:S01]  /*60a0*/  @!P2 PRMT R21, RZ, 0x654, R21 ;  /* 0x00000654ff15a816 */ /* 0x000fe20000000015 */
[----:B------:R-:W-:Y:S01]  /*60b0*/  IMAD R184, R25, 0x2, R196 ;  /* 0x0000000219b87824 */ /* 0x000fe200078e02c4 */
[----:B------:R0:W-:Y:S01]  /*60c0*/  @!P2 SYNCS.ARRIVE.TRANS64.RED.A1T0 RZ, [R24+URZ], RZ ;  /* 0x000000ff18ffa9a7 */ /* 0x0001e2000810043f */
[----:B------:R-:W2:Y:S01]  /*60d0*/  MUFU.EX2 R202, R202 ;  /* 0x000000ca00ca7308 */ /* 0x000ea20000000800 */
[----:B-1----:R-:W-:Y:S01]  /*60e0*/  F2FP.F16.F32.PACK_AB R153, R200, R199 ;  /* 0x000000c7c899723e */ /* 0x002fe200000000ff */
[C---:B------:R-:W-:Y:S02]  /*60f0*/  VIADD R188, R184.reuse, 0x36400 ;  /* 0x00036400b8bc7836 */ /* 0x040fe40000000000 */
[----:B------:R-:W-:Y:S01]  /*6100*/  FADD.FTZ R200, R199, R200 ;  /* 0x000000c8c7c87221 */ /* 0x000fe20000010000 */
[----:B------:R-:W-:Y:S02]  /*6110*/  VIADD R20, R184, 0x36440 ;  /* 0x00036440b8147836 */ /* 0x000fe40000000000 */
[----:B------:R-:W-:Y:S01]  /*6120*/  FADD.FTZ R176, R176, R175 ;  /* 0x000000afb0b07221 */ /* 0x000fe20000010000 */
[C---:B------:R-:W-:Y:S01]  /*6130*/  @P4 VIADD R20, R188.reuse, 0xffffffc0 ;  /* 0xffffffc0bc144836 */ /* 0x040fe20000000000 */
[----:B------:R-:W-:Y:S01]  /*6140*/  MUFU.EX2 R203, R203 ;  /* 0x000000cb00cb7308 */ /* 0x000fe20000000800 */
[----:B------:R-:W-:-:S02]  /*6150*/  IMAD.IADD R188, R188, 0x1, R187 ;  /* 0x00000001bcbc7824 */ /* 0x000fc400078e02bb */
[----:B------:R-:W-:Y:S02]  /*6160*/  IMAD.IADD R187, R187, 0x1, R20 ;  /* 0x00000001bbbb7824 */ /* 0x000fe400078e0214 */
[----:B------:R-:W-:-:S03]  /*6170*/  VIADD R199, R22, 0xfffffffe ;  /* 0xfffffffe16c77836 */ /* 0x000fc60000000000 */
[----:B------:R-:W1:Y:S01]  /*6180*/  MUFU.EX2 R204, R204 ;  /* 0x000000cc00cc7308 */ /* 0x000e620000000800 */
[----:B--2---:R-:W-:Y:S01]  /*6190*/  F2FP.F16.F32.PACK_AB R155, R202, R201 ;  /* 0x000000c9ca9b723e */ /* 0x004fe200000000ff */
[----:B------:R-:W-:Y:S01]  /*61a0*/  BAR.SYNC.DEFER_BLOCKING 0xf, 0x100 ;  /* 0x03c4000000007b1d */ /* 0x000fe20000010000 */
[----:B------:R-:W-:-:S04]  /*61b0*/  FADD.FTZ R201, R201, R200 ;  /* 0x000000c8c9c97221 */ /* 0x000fc80000010000 */
[----:B------:R-:W-:Y:S01]  /*61c0*/  FADD.FTZ R202, R202, R201 ;  /* 0x000000c9caca7221 */ /* 0x000fe20000010000 */
[----:B------:R-:W-:Y:S08]  /*61d0*/  MUFU.EX2 R205, R205 ;  /* 0x000000cd00cd7308 */ /* 0x000ff00000000800 */
[----:B------:R-:W2:Y:S01]  /*61e0*/  MUFU.EX2 R206, R206 ;  /* 0x000000ce00ce7308 */ /* 0x000ea20000000800 */
[----:B-1----:R-:W-:Y:S01]  /*61f0*/  F2FP.F16.F32.PACK_AB R157, R204, R203 ;  /* 0x000000cbcc9d723e */ /* 0x002fe200000000ff */
[----:B------:R-:W-:-:S04]  /*6200*/  FADD.FTZ R203, R203, R202 ;  /* 0x000000cacbcb7221 */ /* 0x000fc80000010000 */
[----:B------:R-:W-:Y:S02]  /*6210*/  FADD.FTZ R204, R204, R203 ;  /* 0x000000cbcccc7221 */ /* 0x000fe40000010000 */
[----:B------:R-:W-:Y:S01]  /*6220*/  MUFU.EX2 R177, R177 ;  /* 0x000000b100b17308 */ /* 0x000fe20000000800 */
[----:B------:R1:W-:Y:S07]  /*6230*/  STSM.16.M88.4 [R184+0x36400], R152 ;  /* 0x03640098b8007844 */ /* 0x0003ee0000000200 */
[----:B------:R-:W3:Y:S01]  /*6240*/  MUFU.EX2 R178, R178 ;  /* 0x000000b200b27308 */ /* 0x000ee20000000800 */
[----:B--2---:R-:W-:Y:S01]  /*6250*/  F2FP.F16.F32.PACK_AB R159, R206, R205 ;  /* 0x000000cdce9f723e */ /* 0x004fe200000000ff */
        /* <DEDUP_REMOVED lines=31> */
[----:B----4-:R-:W-:-:S07]  /*6450*/  F2FP.F16.F32.PACK_AB R166, R198, R183 ;  /* 0x000000b7c6a6723e */ /* 0x010fce00000000ff */
[----:B------:R-:W-:Y:S08]  /*6460*/  MUFU.EX2 R211, R211 ;  /* 0x000000d300d37308 */ /* 0x000ff00000000800 */
[----:B------:R-:W4:Y:S01]  /*6470*/  MUFU.EX2 R214, R214 ;  /* 0x000000d600d67308 */ /* 0x000f220000000800 */
[----:B---3--:R-:W-:Y:S01]  /*6480*/  F2FP.F16.F32.PACK_AB R165, R212, R23 ;  /* 0x00000017d4a5723e */ /* 0x008fe200000000ff */
[----:B------:R-:W-:-:S04]  /*6490*/  FADD.FTZ R23, R23, R210 ;  /* 0x000000d217177221 */ /* 0x000fc80000010000 */
[----:B------:R-:W-:Y:S01]  /*64a0*/  FADD.FTZ R212, R212, R23 ;  /* 0x00000017d4d47221 */ /* 0x000fe20000010000 */
[----:B------:R-:W-:Y:S01]  /*64b0*/  IMAD.MOV.U32 R23, RZ, RZ, RZ ;  /* 0x000000ffff177224 */ /* 0x000fe200078e00ff */
[----:B----4-:R-:W-:Y:S02]  /*64c0*/  F2FP.F16.F32.PACK_AB R167, R214, R211 ;  /* 0x000000d3d6a7723e */ /* 0x010fe400000000ff */
[----:B------:R-:W-:-:S03]  /*64d0*/  FADD.FTZ R211, R211, R212 ;  /* 0x000000d4d3d37221 */ /* 0x000fc60000010000 */
[----:B------:R2:W-:Y:S01]  /*64e0*/  STSM.16.M88.4 [R187], R164 ;  /* 0x000000a4bb007844 */ /* 0x0005e20000000200 */
[----:B0-----:R-:W-:Y:S01]  /*64f0*/  WARPGROUP.ARRIVE ;  /* 0x00000000000079c5 */ /* 0x001fe20000000000 */
[----:B------:R-:W-:-:S05]  /*6500*/  FADD.FTZ R22, R214, R211 ;  /* 0x000000d3d6167221 */ /* 0x000fca0000010000 */
[----:B------:R-:W-:Y:S01]  /*6510*/  HGMMA.64x256x16.F32 R24, R152, gdesc[UR8].tnspB, RZ, !UPT, gsb0 ;  /* 0x43e0000898187df0 */ /* 0x000fe2000c0008ff */
[----:B------:R-:W-:Y:S01]  /*6520*/  R2UR UR10, R213 ;  /* 0x00000000d50a72ca */ /* 0x000fe200000e0000 */
[----:B------:R-:W-:Y:S01]  /*6530*/  UMOV UR11, 0x40000040 ;  /* 0x40000040000b7882 */ /* 0x000fe20000000000 */
[C---:B------:R-:W-:Y:S01]  /*6540*/  VIADD R213, R191.reuse, 0x100 ;  /* 0x00000100bfd57836 */ /* 0x040fe20000000000 */
[----:B------:R-:W-:Y:S02]  /*6550*/  WARPGROUP.DEPBAR.LE gsb0, 0x0 ;  /* 0x00008000000079c5 */ /* 0x000fe40000010000 */
[----:B------:R-:W-:Y:S01]  /*6560*/  WARPGROUP.ARRIVE ;  /* 0x00000000000079c5 */ /* 0x000fe20000000000 */
[----:B-1----:R-:W-:-:S15]  /*6570*/  VIADD R152, R191, 0x180 ;  /* 0x00000180bf987836 */ /* 0x002fde0000000000 */
        /* <DEDUP_REMOVED lines=18> */
[----:B------:R-:W-:-:S04]  /*66a0*/  USHF.R.S32.HI UR7, URZ, 0x1f, UR60 ;  /* 0x0000001f3f077899 */ /* 0x000fc8000801143c */
[----:B------:R-:W-:-:S03]  /*66b0*/  ULEA.HI UR7, UR7, UR60, URZ, 0x6 ;  /* 0x0000003c07077291 */ /* 0x000fc6000f8f303f */
[----:B------:R-:W-:Y:S01]  /*66c0*/  UMOV UR60, URZ ;  /* 0x0000003f003c7c82 */ /* 0x000fe20008000000 */
[----:B------:R-:W-:-:S04]  /*66d0*/  USHF.R.S32.HI UR7, URZ, 0x6, UR7 ;  /* 0x000000063f077899 */ /* 0x000fc80008011407 */
[----:B------:R-:W-:-:S04]  /*66e0*/  UISETP.LT.AND UP1, UPT, UR61, UR7, UPT ;  /* 0x000000073d00728c */ /* 0x000fc8000bf21270 */
[----:B------:R-:W-:-:S06]  /*66f0*/  USEL UR61, UR61, UR7, !UP1 ;  /* 0x000000073d3d7287 */ /* 0x000fcc000c800000 */
[----:B------:R-:W-:Y:S01]  /*6700*/  ISETP.GE.AND P3, PT, R199, UR61, PT ;  /* 0x0000003dc7007c0c */ /* 0x000fe2000bf66270 */
        /* <DEDUP_REMOVED lines=9> */
[----:B------:R0:W-:Y:S02]  /*67a0*/  @!P2 SYNCS.ARRIVE.TRANS64.RED.A1T0 RZ, [R21+URZ], RZ ;  /* 0x000000ff15ffa9a7 */ /* 0x0001e4000810043f */
[----:B0-----:R-:W-:-:S04]  /*67b0*/  FADD.FTZ R21, R183, R182 ;  /* 0x000000b6b7157221 */ /* 0x001fc80000010000 */
[----:B------:R-:W-:Y:S01]  /*67c0*/  FADD.FTZ R21, R198, R21 ;  /* 0x00000015c6157221 */ /* 0x000fe20000010000 */
[----:B--2---:R-:W-:Y:S06]  /*67d0*/  @!P3 BRA `(.L_x_7219) ;  /* 0x000000300088b947 */ /* 0x004fec0003800000 */
[----:B------:R-:W-:Y:S01]  /*67e0*/  IMAD.MOV.U32 R200, RZ, RZ, R168 ;  /* 0x000000ffffc87224 */ /* 0x000fe200078e00a8 */
[----:B------:R-:W-:Y:S01]  /*67f0*/  UMOV UR60, URZ ;  /* 0x0000003f003c7c82 */ /* 0x000fe20008000000 */
[----:B------:R-:W-:Y:S02]  /*6800*/  IMAD.MOV.U32 R201, RZ, RZ, R185 ;  /* 0x000000ffffc97224 */ /* 0x000fe400078e00b9 */
[----:B------:R-:W-:-:S07]  /*6810*/  IMAD.MOV.U32 R203, RZ, RZ, RZ ;  /* 0x000000ffffcb7224 */ /* 0x000fce00078e00ff */
.L_x_7228:
        /* <DEDUP_REMOVED lines=8> */
.L_x_7220:
[----:B------:R-:W-:Y:S02]  /*68a0*/  IMAD.U32 R205, RZ, RZ, UR60 ;  /* 0x0000003cffcd7e24 */ /* 0x000fe4000f8e00ff */
[----:B------:R-:W-:-:S03]  /*68b0*/  IMAD R198, R23, 0x8, R196 ;  /* 0x0000000817c67824 */ /* 0x000fc600078e02c4 */
[----:B------:R-:W-:-:S04]  /*68c0*/  SHF.L.U32 R205, R205, 0x1f, RZ ;  /* 0x0000001fcdcd7819 */ /* 0x000fc800000006ff */
[----:B------:R0:W1:Y:S01]  /*68d0*/  SYNCS.PHASECHK.TRANS64.TRYWAIT P3, [R198+URZ+0x38830], R205 ;  /* 0x038830cdc60075a7 */ /* 0x000062000806017f */
[----:B------:R-:W-:Y:S05]  /*68e0*/  @!P0 BRA `(.L_x_7221) ;  /* 0x0000000000048947 */ /* 0x000fea0003800000 */
[----:B------:R-:W-:Y:S01]  /*68f0*/  BPT.TRAP 0x1 ;  /* 0x000000040000795c */ /* 0x000fe20000300000 */
.L_x_7221:
[----:B------:R-:W-:Y:S01]  /*6900*/  IMAD R185, R23, 0x200, R189 ;  /* 0x0000020017b97824 */ /* 0x000fe200078e02bd */
[----:B-1----:R-:W-:Y:S06]  /*6910*/  @P3 BRA `(.L_x_7222) ;  /* 0x0000000000083947 */ /* 0x002fec0003800000 */
[----:B------:R-:W1:Y:S02]  /*6920*/  SYNCS.PHASECHK.TRANS64.TRYWAIT P3, [R198+URZ+0x38830], R205 ;  /* 0x038830cdc60075a7 */ /* 0x000e64000806017f */
[----:B-1----:R-:W-:Y:S05]  /*6930*/  @!P3 BRA `(.L_x_7223) ;  /* 0x000000e80020b947 */ /* 0x002fea0003800000 */
.L_x_7222:
        /* <DEDUP_REMOVED lines=49> */
.L_x_7224:
[----:B------:R2:W3:Y:S01]  /*6c50*/  SYNCS.PHASECHK.TRANS64.TRYWAIT P3, [R198+URZ+0x38850], R205 ;  /* 0x038850cdc60075a7 */ /* 0x0004e2000806017f */
[----:B------:R-:W-:Y:S05]  /*6c60*/  @!P0 BRA `(.L_x_7225) ;  /* 0x0000000000048947 */ /* 0x000fea0003800000 */
[----:B------:R-:W-:Y:S01]  /*6c70*/  BPT.TRAP 0x1 ;  /* 0x000000040000795c */ /* 0x000fe20000300000 */
.L_x_7225:
[----:B---3--:R-:W-:Y:S05]  /*6c80*/  @P3 BRA `(.L_x_7226) ;  /* 0x0000000000083947 */ /* 0x008fea0003800000 */
[----:B------:R-:W3:Y:S02]  /*6c90*/  SYNCS.PHASECHK.TRANS64.TRYWAIT P3, [R198+URZ+0x38850], R205 ;  /* 0x038850cdc60075a7 */ /* 0x000ee4000806017f */
[----:B---3--:R-:W-:Y:S05]  /*6ca0*/  @!P3 BRA `(.L_x_7227) ;  /* 0x000000e40058b947 */ /* 0x008fea0003800000 */
.L_x_7226:
[----:B------:R-:W-:Y:S01]  /*6cb0*/  IMAD R185, R23, 0x1000, R16 ;  /* 0x0000100017b97824 */ /* 0x000fe200078e0210 */
[----:B------:R-:W-:Y:S01]  /*6cc0*/  MOV R202, UR49 ;  /* 0x0000003100ca7c02 */ /* 0x000fe20008000f00 */
[----:B------:R-:W-:Y:S01]  /*6cd0*/  WARPGROUP.ARRIVE ;  /* 0x00000000000079c5 */ /* 0x000fe20000000000 */
[----:B------:R-:W-:Y:S01]  /*6ce0*/  MOV R204, UR48 ;  /* 0x0000003000cc7c02 */ /* 0x000fe20008000f00 */
[----:B------:R-:W-:Y:S01]  /*6cf0*/  UMOV UR51, 0x40000040 ;  /* 0x4000004000337882 */ /* 0x000fe20000000000 */
[----:B------:R-:W-:Y:S01]  /*6d00*/  R2UR UR6, R185 ;  /* 0x00000000b90672ca */ /* 0x000fe200000e0000 */
[----:B------:R-:W-:Y:S01]  /*6d10*/  UMOV UR55, 0x40000040 ;  /* 0x4000004000377882 */ /* 0x000fe20000000000 */
[----:B------:R-:W-:Y:S01]  /*6d20*/  R2UR UR48, R8 ;  /* 0x00000000083072ca */ /* 0x000fe200000e0000 */
[----:B------:R-:W-:Y:S01]  /*6d30*/  UMOV UR59, 0x40000040 ;  /* 0x40000040003b7882 */ /* 0x000fe20000000000 */
[----:B------:R-:W-:Y:S01]  /*6d40*/  R2UR UR49, R9 ;  /* 0x00000000093172ca */ /* 0x000fe200000e0000 */
[----:B------:R-:W-:Y:S01]  /*6d50*/  UMOV UR7, 0x40000040 ;  /* 0x4000004000077882 */ /* 0x000fe20000000000 */
[----:B0123--:R-:W-:Y:S01]  /*6d60*/  MOV R205, UR53 ;  /* 0x0000003500cd7c02 */ /* 0x00ffe20008000f00 */
        /* <DEDUP_REMOVED lines=24> */
[----:B------:R-:W-:-:S06]  /*6ef0*/  IMAD R221, R23, 0x1000, R191 ;  /* 0x0000100017dd7824 */ /* 0x000fcc00078e02bf */
        /* <DEDUP_REMOVED lines=28> */
[----:B------:R-:W-:Y:S01]  /*70c0*/  R2UR UR52, R206 ;  /* 0x00000000ce3472ca */ /* 0x000fe200000e0000 */
[C---:B------:R-:W-:Y:S01]  /*70d0*/  VIADD R205, R185.reuse, 0x800 ;  /* 0x00000800b9cd7836 */ /* 0x040fe20000000000 */
        /* <DEDUP_REMOVED lines=8> */
[----:B0-----:R-:W-:-:S04]  /*7160*/  ISETP.GT.AND P3, PT, R202, 0x7f, PT ;  /* 0x0000007fca00780c */ /* 0x001fc80003f64270 */
        /* <DEDUP_REMOVED lines=24> */
[----:B------:R-:W-:Y:S01]  /*72f0*/  ULDC UR11, c[0x0][0x2f0] ;  /* 0x0000bc00000b7ab9 */ /* 0x000fe20000000800 */
        /* <DEDUP_REMOVED lines=186> */
[----:B------:R-:W-:Y:S01]  /*7ea0*/  @P1 IMAD.HI.U32 R202, R186, UR6, RZ ;  /* 0x00000006baca1c27 */ /* 0x000fe2000f8e00ff */
[----:B------:R-:W-:Y:S01]  /*7eb0*/  @UP0 ULDC UR6, c[0x0][0x450] ;  /* 0x0001140000060ab9 */ /* 0x000fe20000000800 */
[----:B------:R-:W-:Y:S02]  /*7ec0*/  WARPGROUP.DEPBAR.LE gsb0, 0x0 ;  /* 0x00008000000079c5 */ /* 0x000fe40000010000 */
[----:B------:R-:W-:-:S06]  /*7ed0*/  WARPGROUP.ARRIVE ;  /* 0x00000000000079c5 */ /* 0x000fcc0000000000 */
[----:B------:R-:W-:Y:S01]  /*7ee0*/  HGMMA.64x64x16.F32 R152, gdesc[UR56], R152, gsb0 ;  /* 0x00e00000389879f0 */ /* 0x000fe20008000898 */
[----:B------:R-:W-:Y:S01]  /*7ef0*/  R2UR UR56, R204 ;  /* 0x00000000cc3872ca */ /* 0x000fe200000e0000 */
[----:B------:R-:W-:Y:S01]  /*7f00*/  UMOV UR57, 0x40000040 ;  /* 0x4000004000397882 */ /* 0x000fe20000000000 */
[----:B------:R-:W-:Y:S01]  /*7f10*/  R2UR UR58, R185 ;  /* 0x00000000b93a72ca */ /* 0x000fe200000e0000 */
[----:B------:R-:W-:Y:S01]  /*7f20*/  UMOV UR59, 0x40000040 ;  /* 0x40000040003b7882 */ /* 0x000fe20000000000 */
[----:B------:R-:W-:Y:S01]  /*7f30*/  IMAD.MOV.U32 R185, RZ, RZ, R186 ;  /* 0x000000ffffb97224 */ /* 0x000fe200078e00ba */
[----:B------:R-:W-:Y:S01]  /*7f40*/  @P1 SHF.R.U32.HI R185, RZ, UR6, R202 ;  /* 0x00000006ffb91c19 */ /* 0x000fe200080116ca */
[----:B------:R-:W-:Y:S01]  /*7f50*/  IMAD.MOV.U32 R202, RZ, RZ, -0x40 ;  /* 0xffffffc0ffca7424 */ /* 0x000fe200078e00ff */
[----:B------:R-:W-:-:S03]  /*7f60*/  ULDC UR6, c[0x0][0xa80] ;  /* 0x0002a00000067ab9 */ /* 0x000fc60000000800 */
[----:B------:R-:W0:Y:S01]  /*7f70*/  SHFL.IDX PT, R204, R185, RZ, 0x1c1f ;  /* 0x001c1fffb9cc7589 */ /* 0x000e2200000e0000 */
[----:B------:R-:W-:-:S04]  /*7f80*/  IMAD R205, R199, R202, 0x1 ;  /* 0x00000001c7cd7424 */ /* 0x000fc800078e02ca */
[----:B------:R-:W-:-:S04]  /*7f90*/  IMAD.IADD R202, R205, 0x1, -R194 ;  /* 0x00000001cdca7824 */ /* 0x000fc800078e0ac2 */
[----:B------:R-:W-:Y:S01]  /*7fa0*/  IMAD R207, R193, UR11, R202 ;  /* 0x0000000bc1cf7c24 */ /* 0x000fe2000f8e02ca */
[----:B------:R-:W-:-:S04]  /*7fb0*/  UMOV UR11, 0x40000040 ;  /* 0x40000040000b7882 */ /* 0x000fc80000000000 */
[----:B0-----:R-:W-:-:S04]  /*7fc0*/  IADD3 R208, R204, -UR7, R207 ;  /* 0x80000007ccd07c10 */ /* 0x001fc8000fffe0cf */
[C---:B------:R-:W-:Y:S02]  /*7fd0*/  ISETP.GT.AND P3, PT, R208.reuse, RZ, PT ;  /* 0x000000ffd000720c */ /* 0x040fe40003f64270 */
[----:B------:R-:W-:Y:S01]  /*7fe0*/  ISETP.GT.AND P4, PT, R208, 0x1, PT ;  /* 0x00000001d000780c */ /* 0x000fe20003f84270 */
        /* <DEDUP_REMOVED lines=47> */
[----:B------:R-:W-:Y:S01]  /*82e0*/  FSEL R181, R181, -INF , P4 ;  /* 0xff800000b5b57808 */ /* 0x000fe20002000000 */
[----:B------:R-:W0:Y:S01]  /*82f0*/  SHFL.IDX PT, R172, R185, 0x1, 0x1c1f ;  /* 0x003c1f00b9ac7f89 */ /* 0x000e2200000e0000 */
[----:B------:R-:W-:-:S04]  /*8300*/  FMNMX.FTZ R208, R180, R153, !PT ;  /* 0x00000099b4d07209 */ /* 0x000fc80007810000 */
[----:B------:R-:W-:-:S05]  /*8310*/  FMNMX.FTZ R208, R181, R208, !PT ;  /* 0x000000d0b5d07209 */ /* 0x000fca0007810000 */
[----:B------:R-:W1:Y:S01]  /*8320*/  SHFL.BFLY PT, R153, R208, 0x2, 0x1f ;  /* 0x0c401f00d0997f89 */ /* 0x000e6200000e0000 */
[----:B0-----:R-:W-:-:S04]  /*8330*/  IADD3 R169, R172, -UR7, R207 ;  /* 0x80000007aca97c10 */ /* 0x001fc8000fffe0cf */
[C---:B------:R-:W-:Y:S02]  /*8340*/  ISETP.GT.AND P3, PT, R169.reuse, RZ, PT ;  /* 0x000000ffa900720c */ /* 0x040fe40003f64270 */
[C---:B------:R-:W-:Y:S02]  /*8350*/  ISETP.GT.AND P4, PT, R169.reuse, 0x1, PT ;  /* 0x00000001a900780c */ /* 0x040fe40003f84270 */
[C---:B------:R-:W-:Y:S02]  /*8360*/  ISETP.GT.AND P5, PT, R169.reuse, 0x28, PT ;  /* 0x00000028a900780c */ /* 0x040fe40003fa4270 */
[----:B-1----:R-:W-:Y:S02]  /*8370*/  FMNMX.FTZ R172, R208, R153, !PT ;  /* 0x00000099d0ac7209 */ /* 0x002fe40007810000 */
[----:B------:R-:W-:Y:S02]  /*8380*/  FSEL R153, R154, -INF , P3 ;  /* 0xff8000009a997808 */ /* 0x000fe40001800000 */
[----:B------:R-:W-:Y:S01]  /*8390*/  ISETP.GT.AND P3, PT, R169, 0x8, PT ;  /* 0x00000008a900780c */ /* 0x000fe20003f64270 */
[----:B------:R-:W0:Y:S01]  /*83a0*/  SHFL.BFLY PT, R207, R172, 0x1, 0x1f ;  /* 0x0c201f00accf7f89 */ /* 0x000e2200000e0000 */
        /* <DEDUP_REMOVED lines=17> */
[----:B0-----:R-:W-:Y:S02]  /*84c0*/  FMNMX.FTZ R185, R172, R207, !PT ;  /* 0x000000cfacb97209 */ /* 0x001fe40007810000 */
[----:B------:R-:W-:-:S02]  /*84d0*/  ISETP.GT.AND P3, PT, R169, 0x20, PT ;  /* 0x00000020a900780c */ /* 0x000fc40003f64270 */
[----:B------:R-:W-:Y:S01]  /*84e0*/  FSEL R167, R167, -INF , P4 ;  /* 0xff800000a7a77808 */ /* 0x000fe20002000000 */
[----:B------:R-:W-:Y:S01]  /*84f0*/  FMUL.FTZ R213, R185, UR6 ;  /* 0x00000006b9d57c20 */ /* 0x000fe20008410000 */
        /* <DEDUP_REMOVED lines=16> */
[--C-:B------:R-:W-:Y:S01]  /*8600*/  FFMA.FTZ R173, R206, UR6, -R213.reuse ;  /* 0x00000006cead7c23 */ /* 0x100fe200080108d5 */
[----:B------:R-:W-:Y:S01]  /*8610*/  FMNMX.FTZ R171, R209, R170, !PT ;  /* 0x000000aad1ab7209 */ /* 0x000fe20007810000 */
[--C-:B------:R-:W-:Y:S01]  /*8620*/  FFMA.FTZ R178, R156, UR6, -R213.reuse ;  /* 0x000000069cb27c23 */ /* 0x100fe200080108d5 */
[----:B------:R-:W-:Y:S01]  /*8630*/  ISETP.GT.AND P5, PT, R169, 0x38, PT ;  /* 0x00000038a900780c */ /* 0x000fe20003fa4270 */
[----:B------:R0:W-:Y:S01]  /*8640*/  MUFU.EX2 R170, R173 ;  /* 0x000000ad00aa7308 */ /* 0x0001e20000000800 */
        /* <DEDUP_REMOVED lines=9> */
[--C-:B0-----:R-:W-:Y:S01]  /*86e0*/  FFMA.FTZ R173, R160, UR6, -R213.reuse ;  /* 0x00000006a0ad7c23 */ /* 0x101fe200080108d5 */
        /* <DEDUP_REMOVED lines=12> */
[----:B------:R-:W-:Y:S01]  /*87b0*/  FFMA.FTZ R181, R181, UR6, -R213 ;  /* 0x00000006b5b57c23 */ /* 0x000fe200080108d5 */
[----:B------:R-:W-:Y:S08]  /*87c0*/  MUFU.EX2 R169, R169 ;  /* 0x000000a900a97308 */ /* 0x000ff00000000800 */
[----:B------:R-:W-:Y:S08]  /*87d0*/  MUFU.EX2 R171, R178 ;  /* 0x000000b200ab7308 */ /* 0x000ff00000000800 */
[----:B------:R-:W-:Y:S01]  /*87e0*/  MUFU.EX2 R172, R172 ;  /* 0x000000ac00ac7308 */ /* 0x000fe20000000800 */
[----:B0-----:R-:W-:-:S07]  /*87f0*/  FMNMX.FTZ R157, R156, R157, !PT ;  /* 0x0000009d9c9d7209 */ /* 0x001fce0007810000 */
[----:B------:R-:W-:Y:S01]  /*8800*/  MUFU.EX2 R173, R173 ;  /* 0x000000ad00ad7308 */ /* 0x000fe20000000800 */
[----:B------:R-:W0:Y:S07]  /*8810*/  SHFL.BFLY PT, R168, R157, 0x1, 0x1f ;  /* 0x0c201f009da87f89 */ /* 0x000e2e00000e0000 */
[----:B------:R-:W1:Y:S08]  /*8820*/  MUFU.EX2 R174, R174 ;  /* 0x000000ae00ae7308 */ /* 0x000e700000000800 */
[----:B------:R-:W-:Y:S08]  /*8830*/  MUFU.EX2 R175, R175 ;  /* 0x000000af00af7308 */ /* 0x000ff00000000800 */
[----:B------:R-:W2:Y:S01]  /*8840*/  MUFU.EX2 R178, R165 ;  /* 0x000000a500b27308 */ /* 0x000ea20000000800 */
[----:B-1----:R-:W-:-:S02]  /*8850*/  F2FP.F16.F32.PACK_AB R156, R174, R173 ;  /* 0x000000adae9c723e */ /* 0x002fc400000000ff */
[----:B0-----:R-:W-:-:S04]  /*8860*/  FMNMX.FTZ R168, R157, R168, !PT ;  /* 0x000000a89da87209 */ /* 0x001fc80007810000 */
[C---:B------:R-:W-:Y:S01]  /*8870*/  FSETP.NEU.FTZ.AND P3, PT, R168.reuse, -INF , PT ;  /* 0xff800000a800780b */ /* 0x040fe20003f7d000 */
[----:B------:R-:W-:Y:S01]  /*8880*/  FMUL.FTZ R152, R168, UR6 ;  /* 0x00000006a8987c20 */ /* 0x000fe20008410000 */
[----:B------:R-:W-:Y:S04]  /*8890*/  MUFU.EX2 R179, R179 ;  /* 0x000000b300b37308 */ /* 0x000fe80000000800 */
[----:B------:R-:W-:-:S04]  /*88a0*/  FSEL R152, R152, RZ, P3 ;  /* 0x000000ff98987208 */ /* 0x000fc80001800000 */
[----:B------:R-:W-:Y:S01]  /*88b0*/  MUFU.EX2 R182, R182 ;  /* 0x000000b600b67308 */ /* 0x000fe20000000800 */
[--C-:B------:R-:W-:Y:S01]  /*88c0*/  FFMA.FTZ R205, R153, UR6, -R152.reuse ;  /* 0x0000000699cd7c23 */ /* 0x100fe20008010898 */
[----:B------:R-:W-:Y:S01]  /*88d0*/  FSEL R153, R168, RZ, P3 ;  /* 0x000000ffa8997208 */ /* 0x000fe20001800000 */
[--C-:B------:R-:W-:Y:S01]  /*88e0*/  FFMA.FTZ R219, R154, UR6, -R152.reuse ;  /* 0x000000069adb7c23 */ /* 0x100fe20008010898 */
[----:B------:R-:W-:Y:S01]  /*88f0*/  FSEL R154, R185, RZ, P4 ;  /* 0x000000ffb99a7208 */ /* 0x000fe20002000000 */
[--C-:B------:R-:W-:Y:S01]  /*8900*/  FFMA.FTZ R204, R155, UR6, -R152.reuse ;  /* 0x000000069bcc7c23 */ /* 0x100fe20008010898 */
[----:B------:R-:W-:Y:S01]  /*8910*/  FFMA.FTZ R155, R210, UR6, -R152 ;  /* 0x00000006d29b7c23 */ /* 0x000fe20008010898 */
[----:B------:R-:W-:Y:S01]  /*8920*/  FADD.FTZ R153, -R153, R200 ;  /* 0x000000c899997221 */ /* 0x000fe20000010100 */
[----:B------:R-:W-:Y:S01]  /*8930*/  ISETP.NE.AND P3, PT, R192, RZ, PT ;  /* 0x000000ffc000720c */ /* 0x000fe20003f65270 */
[----:B------:R-:W-:Y:S01]  /*8940*/  FADD.FTZ R154, -R154, R201 ;  /* 0x000000c99a9a7221 */ /* 0x000fe20000010100 */
[--C-:B------:R-:W-:Y:S01]  /*8950*/  FFMA.FTZ R220, R207, UR6, -R152.reuse ;  /* 0x00000006cfdc7c23 */ /* 0x100fe20008010898 */
[----:B------:R-:W-:Y:S01]  /*8960*/  FMUL.FTZ R210, R153, UR6 ;  /* 0x0000000699d27c20 */ /* 0x000fe20008410000 */
[--C-:B------:R-:W-:Y:S01]  /*8970*/  FFMA.FTZ R207, R208, UR6, -R152.reuse ;  /* 0x00000006d0cf7c23 */ /* 0x100fe20008010898 */
[----:B------:R-:W-:Y:S01]  /*8980*/  FMUL.FTZ R154, R154, UR6 ;  /* 0x000000069a9a7c20 */ /* 0x000fe20008410000 */
[----:B------:R-:W-:Y:S01]  /*8990*/  FFMA.FTZ R208, R209, UR6, -R152 ;  /* 0x00000006d1d07c23 */ /* 0x000fe20008010898 */
[----:B------:R0:W-:Y:S01]  /*89a0*/  MUFU.EX2 R201, R155 ;  /* 0x0000009b00c97308 */ /* 0x0001e20000000800 */
[----:B------:R-:W-:-:S02]  /*89b0*/  @!P2 VIADD R153, R198, 0x38840 ;  /* 0x00038840c699a836 */ /* 0x000fc40000000000 */
[--C-:B------:R-:W-:Y:S01]  /*89c0*/  FFMA.FTZ R213, R158, UR6, -R152.reuse ;  /* 0x000000069ed57c23 */ /* 0x100fe20008010898 */
[--C-:B------:R-:W-:Y:S01]  /*89d0*/  FFMA.FTZ R214, R159, UR6, -R152.reuse ;  /* 0x000000069fd67c23 */ /* 0x100fe20008010898 */
[--C-:B------:R-:W-:Y:S01]  /*89e0*/  FFMA.FTZ R215, R162, UR6, -R152.reuse ;  /* 0x00000006a2d77c23 */ /* 0x100fe20008010898 */
[--C-:B------:R-:W-:Y:S01]  /*89f0*/  FFMA.FTZ R216, R163, UR6, -R152.reuse ;  /* 0x00000006a3d87c23 */ /* 0x100fe20008010898 */
[----:B------:R-:W-:Y:S01]  /*8a00*/  @!P2 PRMT R153, RZ, 0x654, R153 ;  /* 0x00000654ff99a816 */ /* 0x000fe20000000099 */
[----:B------:R-:W-:Y:S01]  /*8a10*/  FFMA.FTZ R217, R166, UR6, -R152 ;  /* 0x00000006a6d97c23 */ /* 0x000fe20008010898 */
[----:B------:R1:W3:Y:S01]  /*8a20*/  MUFU.EX2 R209, R154 ;  /* 0x0000009a00d17308 */ /* 0x0002e20000000800 */
[----:B0-----:R-:W-:Y:S02]  /*8a30*/  @!P3 IMAD R155, R203, 0x40, R190 ;  /* 0x00000040cb9bb824 */ /* 0x001fe400078e02be */
[--C-:B------:R-:W-:Y:S01]  /*8a40*/  FFMA.FTZ R218, R167, UR6, -R152.reuse ;  /* 0x00000006a7da7c23 */ /* 0x100fe20008010898 */
[----:B------:R-:W-:Y:S01]  /*8a50*/  FFMA.FTZ R200, R206, UR6, -R152 ;  /* 0x00000006cec87c23 */ /* 0x000fe20008010898 */
[----:B------:R0:W-:Y:S01]  /*8a60*/  @!P2 SYNCS.ARRIVE.TRANS64.RED.A1T0 RZ, [R153+URZ], RZ ;  /* 0x000000ff99ffa9a7 */ /* 0x0001e2000810043f */
[----:B------:R-:W-:-:S02]  /*8a70*/  @!P3 IMAD R160, R155, 0x4, R196 ;  /* 0x000000049ba0b824 */ /* 0x000fc400078e02c4 */
[--C-:B------:R-:W-:Y:S01]  /*8a80*/  FFMA.FTZ R206, R212, UR6, -R152.reuse ;  /* 0x00000006d4ce7c23 */ /* 0x100fe20008010898 */
[----:B------:R-:W-:Y:S01]  /*8a90*/  FFMA.FTZ R211, R211, UR6, -R152 ;  /* 0x00000006d3d37c23 */ /* 0x000fe20008010898 */
[----:B------:R-:W4:Y:S01]  /*8aa0*/  MUFU.EX2 R210, R210 ;  /* 0x000000d200d27308 */ /* 0x000f220000000800 */
[----:B------:R-:W-:Y:S01]  /*8ab0*/  F2FP.F16.F32.PACK_AB R152, R169, R170 ;  /* 0x000000aaa998723e */ /* 0x000fe200000000ff */
[----:B------:R-:W-:Y:S01]  /*8ac0*/  @!P2 VIADD R198, R198, 0x38860 ;  /* 0x00038860c6c6a836 */ /* 0x000fe20000000000 */
[----:B-1----:R-:W-:Y:S02]  /*8ad0*/  F2FP.F16.F32.PACK_AB R154, R172, R171 ;  /* 0x000000abac9a723e */ /* 0x002fe400000000ff */
[----:B--2---:R-:W-:Y:S02]  /*8ae0*/  F2FP.F16.F32.PACK_AB R158, R178, R175 ;  /* 0x000000afb29e723e */ /* 0x004fe400000000ff */
[----:B------:R-:W-:Y:S01]  /*8af0*/  @!P2 PRMT R198, RZ, 0x654, R198 ;  /* 0x00000654ffc6a816 */ /* 0x000fe200000000c6 */
[----:B------:R-:W-:Y:S01]  /*8b00*/  MUFU.EX2 R205, R205 ;  /* 0x000000cd00cd7308 */ /* 0x000fe20000000800 */
[----:B---3--:R-:W-:Y:S01]  /*8b10*/  @!P3 STS [R160+0x38400], R209 ;  /* 0x038400d1a000b388 */ /* 0x008fe20000000800 */
[-C--:B------:R-:W-:Y:S01]  /*8b20*/  FMUL.FTZ R24, R24, R209.reuse ;  /* 0x000000d118187220 */ /* 0x080fe20000410000 */
[-C--:B------:R-:W-:Y:S01]  /*8b30*/  FMUL.FTZ R25, R25, R209.reuse ;  /* 0x000000d119197220 */ /* 0x080fe20000410000 */
[-C--:B------:R-:W-:Y:S01]  /*8b40*/  FMUL.FTZ R28, R28, R209.reuse ;  /* 0x000000d11c1c7220 */ /* 0x080fe20000410000 */
[-C--:B------:R-:W-:Y:S01]  /*8b50*/  FMUL.FTZ R29, R29, R209.reuse ;  /* 0x000000d11d1d7220 */ /* 0x080fe20000410000 */
[-C--:B------:R-:W-:Y:S01]  /*8b60*/  FMUL.FTZ R32, R32, R209.reuse ;  /* 0x000000d120207220 */ /* 0x080fe20000410000 */
[-C--:B------:R-:W-:Y:S01]  /*8b70*/  FMUL.FTZ R33, R33, R209.reuse ;  /* 0x000000d121217220 */ /* 0x080fe20000410000 */
[----:B------:R-:W0:Y:S01]  /*8b80*/  MUFU.EX2 R204, R204 ;  /* 0x000000cc00cc7308 */ /* 0x000e220000000800 */
[----:B----4-:R1:W-:Y:S01]  /*8b90*/  @!P3 STS [R160+0x38420], R210 ;  /* 0x038420d2a000b388 */ /* 0x0103e20000000800 */
        /* <DEDUP_REMOVED lines=9> */
[----:B-1----:R-:W-:Y:S01]  /*8c30*/  F2FP.F16.F32.PACK_AB R160, R182, R179 ;  /* 0x000000b3b6a0723e */ /* 0x002fe200000000ff */
        /* <DEDUP_REMOVED lines=19> */
[-C--:B------:R-:W-:Y:S01]  /*8d70*/  FMUL.FTZ R54, R54, R210.reuse ;  /* 0x000000d236367220 */ /* 0x080fe20000410000 */
        /* <DEDUP_REMOVED lines=110> */
[----:B------:R-:W-:Y:S01]  /*9460*/  FMUL.FTZ R143, R143, R210 ;  /* 0x000000d28f8f7220 */ /* 0x000fe20000410000 */
[-C--:B------:R-:W-:Y:S01]  /*9470*/  FMUL.FTZ R144, R144, R209.reuse ;  /* 0x000000d190907220 */ /* 0x080fe20000410000 */
[----:B------:R2:W-:Y:S01]  /*9480*/  MUFU.EX2 R203, R211 ;  /* 0x000000d300cb7308 */ /* 0x0005e20000000800 */
[----:B0-----:R-:W-:Y:S01]  /*9490*/  F2FP.F16.F32.PACK_AB R166, R181, R180 ;  /* 0x000000b4b5a6723e */ /* 0x001fe200000000ff */
        /* <DEDUP_REMOVED lines=8> */
[----:B------:R-:W-:Y:S01]  /*9520*/  FMUL.FTZ R151, R151, R210 ;  /* 0x000000d297977220 */ /* 0x000fe20000410000 */
[----:B------:R1:W-:Y:S01]  /*9530*/  STSM.16.M88.4 [R184+0x36400], R152 ;  /* 0x03640098b8007844 */ /* 0x0003e20000000200 */
[----:B--2---:R-:W-:-:S02]  /*9540*/  VIADD R211, R221, 0x80 ;  /* 0x00000080ddd37836 */ /* 0x004fc40000000000 */
[----:B------:R-:W-:Y:S01]  /*9550*/  FFMA.FTZ R205, R210, R22, R205 ;  /* 0x00000016d2cd7223 */ /* 0x000fe200000100cd */
[----:B------:R-:W-:Y:S01]  /*9560*/  FFMA.FTZ R170, R209, R21, R170 ;  /* 0x00000015d1aa7223 */ /* 0x000fe200000100aa */
[----:B------:R2:W-:Y:S01]  /*9570*/  STSM.16.M88.4 [R188], R156 ;  /* 0x0000009cbc007844 */ /* 0x0005e20000000200 */
[----:B------:R-:W-:Y:S01]  /*9580*/  ISETP.GT.AND P3, PT, R199, UR61, PT ;  /* 0x0000003dc7007c0c */ /* 0x000fe2000bf64270 */
[----:B------:R-:W-:Y:S01]  /*9590*/  FADD.FTZ R204, R204, R205 ;  /* 0x000000cdcccc7221 */ /* 0x000fe20000010000 */
[----:B------:R-:W-:Y:S01]  /*95a0*/  FADD.FTZ R170, R169, R170 ;  /* 0x000000aaa9aa7221 */ /* 0x000fe20000010000 */
[----:B------:R2:W-:Y:S02]  /*95b0*/  STSM.16.M88.4 [R20], R160 ;  /* 0x000000a014007844 */ /* 0x0005e40000000200 */
[----:B------:R-:W-:Y:S01]  /*95c0*/  FADD.FTZ R213, R213, R204 ;  /* 0x000000ccd5d57221 */ /* 0x000fe20000010000 */
[----:B------:R-:W-:Y:S01]  /*95d0*/  FADD.FTZ R171, R171, R170 ;  /* 0x000000aaabab7221 */ /* 0x000fe20000010000 */
[----:B0-----:R-:W-:-:S02]  /*95e0*/  F2FP.F16.F32.PACK_AB R167, R206, R203 ;  /* 0x000000cbcea7723e */ /* 0x001fc400000000ff */
        /* <DEDUP_REMOVED lines=10> */
[C---:B------:R-:W-:Y:S02]  /*9690*/  VIADD R211, R221.reuse, 0x100 ;  /* 0x00000100ddd37836 */ /* 0x040fe40000000000 */
        /* <DEDUP_REMOVED lines=17> */
[----:B------:R-:W-:Y:S02]  /*97b0*/  IMAD.MOV.U32 R201, RZ, RZ, R185 ;  /* 0x000000ffffc97224 */ /* 0x000fe400078e00b9 */
[----:B------:R-:W-:Y:S01]  /*97c0*/  FADD.FTZ R177, R177, R176 ;  /* 0x000000b0b1b17221 */ /* 0x000fe20000010000 */
[----:B------:R-:W-:Y:S01]  /*97d0*/  FADD.FTZ R203, R203, R200 ;  /* 0x000000c8cbcb7221 */ /* 0x000fe20000010000 */
[----:B------:R-:W-:Y:S02]  /*97e0*/  IMAD.MOV.U32 R200, RZ, RZ, R168 ;  /* 0x000000ffffc87224 */ /* 0x000fe400078e00a8 */
[----:B------:R-:W-:Y:S01]  /*97f0*/  FADD.FTZ R180, R180, R177 ;  /* 0x000000b1b4b47221 */ /* 0x000fe20000010000 */
[----:B------:R-:W-:Y:S01]  /*9800*/  FADD.FTZ R22, R206, R203 ;  /* 0x000000cbce167221 */ /* 0x000fe20000010000 */
[----:B------:R-:W-:Y:S02]  /*9810*/  IMAD.MOV.U32 R203, RZ, RZ, R23 ;  /* 0x000000ffffcb7224 */ /* 0x000fe400078e0017 */
[----:B------:R-:W-:Y:S01]  /*9820*/  FADD.FTZ R21, R181, R180 ;  /* 0x000000b4b5157221 */ /* 0x000fe20000010000 */
[----:B------:R-:W-:-:S02]  /*9830*/  WARPGROUP.DEPBAR.LE gsb0, 0x0 ;  /* 0x00008000000079c5 */ /* 0x000fc40000010000 */
[----:B------:R-:W-:Y:S01]  /*9840*/  WARPGROUP.ARRIVE ;  /* 0x00000000000079c5 */ /* 0x000fe20000000000 */
[----:B-1----:R-:W-:-:S04]  /*9850*/  VIADD R152, R199, 0xffffffff ;  /* 0xffffffffc7987836 */ /* 0x002fc80000000000 */
        /* <DEDUP_REMOVED lines=25> */
[----:B------:R-:W-:-:S07]  /*99f0*/  IMAD.MOV.U32 R199, RZ, RZ, R152 ;  /* 0x000000ffffc77224 */ /* 0x000fce00078e0098 */
.L_x_7219:
[----:B------:R-:W-:-:S13]  /*9a00*/  R2UR UR7, R195 ;  /* 0x00000000c30772ca */ /* 0x000fda00000e0000 */
[----:B------:R-:W-:-:S13]  /*9a10*/  ISETP.GE.AND P1, PT, R199, UR7, PT ;  /* 0x00000007c7007c0c */ /* 0x000fda000bf26270 */
[----:B------:R-:W-:Y:S05]  /*9a20*/  @!P1 BRA `(.L_x_7229) ;  /* 0x0000002800c89947 */ /* 0x000fea0003800000 */
[----:B------:R-:W-:Y:S01]  /*9a30*/  IMAD.MOV.U32 R209, RZ, RZ, R168 ;  /* 0x000000ffffd17224 */ /* 0x000fe200078e00a8 */
[----:B------:R-:W-:Y:S01]  /*9a40*/  ULDC UR61, c[0x0][0xa80] ;  /* 0x0002a000003d7ab9 */ /* 0x000fe20000000800 */
[----:B------:R-:W-:Y:S02]  /*9a50*/  IMAD.MOV.U32 R193, RZ, RZ, R185 ;  /* 0x000000ffffc17224 */ /* 0x000fe400078e00b9 */
[----:B------:R-:W-:-:S07]  /*9a60*/  IMAD.MOV.U32 R207, RZ, RZ, R23 ;  /* 0x000000ffffcf7224 */ /* 0x000fce00078e0017 */
.L_x_7238:
        /* <DEDUP_REMOVED lines=8> */
.L_x_7230:
[----:B------:R-:W-:Y:S02]  /*9af0*/  IMAD.U32 R185, RZ, RZ, UR60 ;  /* 0x0000003cffb97e24 */ /* 0x000fe4000f8e00ff */
[----:B------:R-:W-:-:S03]  /*9b00*/  IMAD R186, R23, 0x8, R196 ;  /* 0x0000000817ba7824 */ /* 0x000fc600078e02c4 */
[----:B------:R-:W-:-:S04]  /*9b10*/  SHF.L.U32 R185, R185, 0x1f, RZ ;  /* 0x0000001fb9b97819 */ /* 0x000fc800000006ff */
[----:B------:R0:W1:Y:S01]  /*9b20*/  SYNCS.PHASECHK.TRANS64.TRYWAIT P1, [R186+URZ+0x38830], R185 ;  /* 0x038830b9ba0075a7 */ /* 0x000062000802017f */
[----:B------:R-:W-:Y:S05]  /*9b30*/  @!P0 BRA `(.L_x_7231) ;  /* 0x0000000000048947 */ /* 0x000fea0003800000 */
[----:B------:R-:W-:Y:S01]  /*9b40*/  BPT.TRAP 0x1 ;  /* 0x000000040000795c */ /* 0x000fe20000300000 */
.L_x_7231:
[----:B------:R-:W-:Y:S01]  /*9b50*/  IMAD R194, R23, 0x200, R189 ;  /* 0x0000020017c27824 */ /* 0x000fe200078e02bd */
[----:B-1----:R-:W-:Y:S06]  /*9b60*/  @P1 BRA `(.L_x_7232) ;  /* 0x0000000000081947 */ /* 0x002fec0003800000 */
[----:B------:R-:W1:Y:S02]  /*9b70*/  SYNCS.PHASECHK.TRANS64.TRYWAIT P1, [R186+URZ+0x38830], R185 ;  /* 0x038830b9ba0075a7 */ /* 0x000e64000802017f */
[----:B-1----:R-:W-:Y:S05]  /*9b80*/  @!P1 BRA `(.L_x_7233) ;  /* 0x000000b400b49947 */ /* 0x002fea0003800000 */
.L_x_7232:
        /* <DEDUP_REMOVED lines=33> */
.L_x_7234:
[----:B------:R2:W3:Y:S01]  /*9da0*/  SYNCS.PHASECHK.TRANS64.TRYWAIT P1, [R186+URZ+0x38850], R185 ;  /* 0x038850b9ba0075a7 */ /* 0x0004e2000802017f */
[----:B------:R-:W-:Y:S05]  /*9db0*/  @!P0 BRA `(.L_x_7235) ;  /* 0x0000000000048947 */ /* 0x000fea0003800000 */
[----:B------:R-:W-:Y:S01]  /*9dc0*/  BPT.TRAP 0x1 ;  /* 0x000000040000795c */ /* 0x000fe20000300000 */
.L_x_7235:
[----:B---3--:R-:W-:Y:S05]  /*9dd0*/  @P1 BRA `(.L_x_7236) ;  /* 0x0000000000081947 */ /* 0x008fea0003800000 */
[----:B------:R-:W3:Y:S02]  /*9de0*/  SYNCS.PHASECHK.TRANS64.TRYWAIT P1, [R186+URZ+0x38850], R185 ;  /* 0x038850b9ba0075a7 */ /* 0x000ee4000802017f */
[----:B---3--:R-:W-:Y:S05]  /*9df0*/  @!P1 BRA `(.L_x_7237) ;  /* 0x000000b4002c9947 */ /* 0x008fea0003800000 */
.L_x_7236:
        /* <DEDUP_REMOVED lines=27> */
[----:B------:R-:W-:-:S02]  /*9fb0*/  VIADD R201, R185, 0x800 ;  /* 0x00000800b9c97836 */ /* 0x000fc40000000000 */
        /* <DEDUP_REMOVED lines=41> */
[----:B0-----:R-:W-:-:S04]  /*a250*/  ISETP.GT.AND P1, PT, R194, 0x7f, PT ;  /* 0x0000007fc200780c */ /* 0x001fc80003f24270 */
[----:B------:R-:W-:-:S05]  /*a260*/  SEL R194, RZ, 0x2, !P1 ;  /* 0x00000002ffc27807 */ /* 0x000fca0004800000 */
[----:B------:R-:W-:Y:S02]  /*a270*/  IMAD.IADD R198, R19, 0x1, R194 ;  /* 0x0000000113c67824 */ /* 0x000fe400078e02c2 */
[----:B------:R-:W-:-:S03]  /*a280*/  IMAD.IADD R200, R194, 0x1, R201 ;  /* 0x00000001c2c87824 */ /* 0x000fc600078e02c9 */
[----:B------:R-:W-:Y:S02]  /*a290*/  R2UR UR56, R198 ;  /* 0x00000000c63872ca */ /* 0x000fe400000e0000 */
[----:B------:R-:W-:Y:S01]  /*a2a0*/  R2UR UR58, R200 ;  /* 0x00000000c83a72ca */ /* 0x000fe200000e0000 */
        /* <DEDUP_REMOVED lines=9> */
[----:B------:R-:W-:Y:S01]  /*a340*/  UMOV UR6, UR61 ;  /* 0x0000003d00067c82 */ /* 0x000fe20008000000 */
[----:B------:R-:W-:Y:S01]  /*a350*/  R2UR UR7, R195 ;  /* 0x00000000c30772ca */ /* 0x000fe200000e0000 */
        /* <DEDUP_REMOVED lines=186> */
[----:B------:R-:W-:Y:S02]  /*af00*/  SEL R194, R194, 0x3e, P1 ;  /* 0x0000003ec2c27807 */ /* 0x000fe40000800000 */
[----:B------:R-:W-:Y:S02]  /*af10*/  ISETP.NE.AND P1, PT, R192, RZ, PT ;  /* 0x000000ffc000720c */ /* 0x000fe40003f25270 */
        /* <DEDUP_REMOVED lines=152> */
[----:B------:R-:W-:Y:S01]  /*b8a0*/  FFMA.FTZ R213, R159, UR6, -R152 ;  /* 0x000000069fd57c23 */ /* 0x000fe20008010898 */
        /* <DEDUP_REMOVED lines=118> */
[----:B------:R-:W-:Y:S01]  /*c010*/  ISETP.GT.AND P1, PT, R199, UR7, PT ;  /* 0x00000007c7007c0c */ /* 0x000fe2000bf24270 */
        /* <DEDUP_REMOVED lines=40> */
[----:B------:R-:W4:Y:S01]  /*c2a0*/  MUFU.EX2 R183, R183 ;  /* 0x000000b700b77308 */ /* 0x000f220000000800 */
[----:B-1----:R-:W-:Y:S01]  /*c2b0*/  F2FP.F16.F32.PACK_AB R165, R179, R178 ;  /* 0x000000b2b3a5723e */ /* 0x002fe200000000ff */
[----:B------:R-:W-:-:S04]  /*c2c0*/  FADD.FTZ R178, R178, R175 ;  /* 0x000000afb2b27221 */ /* 0x000fc80000010000 */
[----:B------:R-:W-:-:S04]  /*c2d0*/  FADD.FTZ R179, R179, R178 ;  /* 0x000000b2b3b37221 */ /* 0x000fc80000010000 */
[----:B--2---:R-:W-:Y:S01]  /*c2e0*/  FADD.FTZ R22, R182, R179 ;  /* 0x000000b3b6167221 */ /* 0x004fe20000010000 */
[----:B----4-:R-:W-:-:S03]  /*c2f0*/  F2FP.F16.F32.PACK_AB R167, R183, R182 ;  /* 0x000000b6b7a7723e */ /* 0x010fc600000000ff */
        /* <DEDUP_REMOVED lines=9> */
[----:B------:R-:W-:Y:S01]  /*c390*/  WARPGROUP.ARRIVE ;  /* 0x00000000000079c5 */ /* 0x000fe20000000000 */
[----:B0-----:R-:W-:-:S04]  /*c3a0*/  VIADD R152, R199, 0xffffffff ;  /* 0xffffffffc7987836 */ /* 0x001fc80000000000 */
[----:B------:R-:W-:-:S15]  /*c3b0*/  IMAD.MOV.U32 R199, RZ, RZ, R152 ;  /* 0x000000ffffc77224 */ /* 0x000fde00078e0098 */
        /* <DEDUP_REMOVED lines=25> */
.L_x_7229:
[----:B------:R-:W0:Y:S01]  /*c550*/  SHFL.BFLY PT, R0, R21, 0x2, 0x1f ;  /* 0x0c401f0015007f89 */ /* 0x000e2200000e0000 */
[----:B------:R-:W-:Y:S08]  /*c560*/  BAR.ARV 0x8, 0x100 ;  /* 0x0204000000007b1d */ /* 0x000ff00000002000 */
[----:B------:R-:W-:Y:S01]  /*c570*/  BAR.SYNC.DEFER_BLOCKING 0xf, 0x100 ;  /* 0x03c4000000007b1d */ /* 0x000fe20000010000 */
[----:B------:R-:W-:Y:S01]  /*c580*/  ISETP.NE.AND P0, PT, R192, RZ, PT ;  /* 0x000000ffc000720c */ /* 0x000fe20003f05270 */
[----:B------:R-:W-:-:S02]  /*c590*/  IMAD R23, R23, 0x40, R190 ;  /* 0x0000004017177824 */ /* 0x000fc400078e02be */
[----:B------:R-:W-:Y:S02]  /*c5a0*/  IMAD.U32 R8, RZ, RZ, UR6 ;  /* 0x00000006ff087e24 */ /* 0x000fe4000f8e00ff */
[----:B------:R-:W1:Y:S01]  /*c5b0*/  SHFL.BFLY PT, R5, R22, 0x2, 0x1f ;  /* 0x0c401f0016057f89 */ /* 0x000e6200000e0000 */
[----:B0-----:R-:W-:-:S07]  /*c5c0*/  FADD.FTZ R2, R0, R21 ;  /* 0x0000001500027221 */ /* 0x001fce0000010000 */
[----:B------:R-:W-:Y:S01]  /*c5d0*/  @!P0 IMAD R196, R23, 0x4, R196 ;  /* 0x0000000417c48824 */ /* 0x000fe200078e02c4 */
[----:B------:R-:W0:Y:S01]  /*c5e0*/  SHFL.BFLY PT, R3, R2, 0x1, 0x1f ;  /* 0x0c201f0002037f89 */ /* 0x000e2200000e0000 */
[----:B-1----:R-:W-:-:S05]  /*c5f0*/  FADD.FTZ R5, R5, R22 ;  /* 0x0000001605057221 */ /* 0x002fca0000010000 */
[----:B------:R-:W1:Y:S01]  /*c600*/  SHFL.BFLY PT, R0, R5, 0x1, 0x1f ;  /* 0x0c201f0005007f89 */ /* 0x000e6200000e0000 */
[----:B0-----:R-:W-:Y:S01]  /*c610*/  FADD.FTZ R4, R2, R3 ;  /* 0x0000000302047221 */ /* 0x001fe20000010000 */
[----:B------:R-:W-:Y:S02]  /*c620*/  IMAD.MOV.U32 R3, RZ, RZ, RZ ;  /* 0x000000ffff037224 */ /* 0x000fe400078e00ff */
[----:B------:R-:W-:Y:S02]  /*c630*/  IMAD.MOV.U32 R2, RZ, RZ, -0x800000 ;  /* 0xff800000ff027424 */ /* 0x000fe400078e00ff */
[----:B------:R-:W-:-:S13]  /*c640*/  FSETP.NE.FTZ.AND P1, PT, R4, RZ, PT ;  /* 0x000000ff0400720b */ /* 0x000fda0003f35000 */
[----:B------:R-:W0:Y:S01]  /*c650*/  @P1 MUFU.RCP R3, R4 ;  /* 0x0000000400031308 */ /* 0x000e220000001000 */
[----:B-1----:R-:W-:Y:S01]  /*c660*/  FADD.FTZ R6, R5, R0 ;  /* 0x0000000005067221 */ /* 0x002fe20000010000 */
[----:B------:R-:W-:-:S04]  /*c670*/  IMAD.MOV.U32 R0, RZ, RZ, RZ ;  /* 0x000000ffff007224 */ /* 0x000fc800078e00ff */
[----:B------:R-:W-:Y:S02]  /*c680*/  FSETP.NE.FTZ.AND P2, PT, R6, RZ, PT ;  /* 0x000000ff0600720b */ /* 0x000fe40003f55000 */
[----:B------:R1:W4:Y:S01]  /*c690*/  @P1 MUFU.LG2 R5, R4 ;  /* 0x0000000400051308 */ /* 0x0003220000000c00 */
[----:B0-----:R0:W-:Y:S01]  /*c6a0*/  @!P0 STS [R196+0x38400], R3 ;  /* 0x03840003c4008388 */ /* 0x0011e20000000800 */
[----:B-1----:R-:W-:Y:S02]  /*c6b0*/  IMAD.MOV.U32 R4, RZ, RZ, -0x800000 ;  /* 0xff800000ff047424 */ /* 0x002fe400078e00ff */
[----:B------:R-:W-:-:S07]  /*c6c0*/  FMUL.FTZ R24, R24, R3 ;  /* 0x0000000318187220 */ /* 0x000fce0000410000 */
[----:B------:R-:W1:Y:S01]  /*c6d0*/  @P2 MUFU.RCP R0, R6 ;  /* 0x0000000600002308 */ /* 0x000e620000001000 */
[----:B------:R-:W-:Y:S01]  /*c6e0*/  @P2 FMUL.FTZ R8, R8, 0.69314718246459960938 ;  /* 0x3f31721808082820 */ /* 0x000fe20000410000 */
[-C--:B------:R-:W-:Y:S01]  /*c6f0*/  FMUL.FTZ R25, R25, R3.reuse ;  /* 0x0000000319197220 */ /* 0x080fe20000410000 */
        /* <DEDUP_REMOVED lines=135> */
[----:B0-----:R-:W-:Y:S06]  /*cf70*/  BAR.ARV 0xe, 0x100 ;  /* 0x0384000000007b1d */ /* 0x001fec0000002000 */
.L_x_7204:
        /* <DEDUP_REMOVED lines=114> */
.L_x_7240:
        /* <DEDUP_REMOVED lines=267> */
.L_x_7242:
[----:B------:R-:W-:Y:S05]  /*e750*/  BSYNC B0 ;  /* 0x0000000000007941 */ /* 0x000fea0003800000 */
.L_x_7241:
        /* <DEDUP_REMOVED lines=201> */
.L_x_7239:
        /* <DEDUP_REMOVED lines=63> */
.L_x_7199:
        /* <DEDUP_REMOVED lines=18> */
.L_x_7243:
[----:B------:R-:W-:Y:S01]  /*f900*/  ULDC UR43, c[0x0][0xd50] ;  /* 0x00035400002b7ab9 */ /* 0x000fe20000000800 */
[----:B------:R-:W-:Y:S01]  /*f910*/  UMOV UR36, UR6 ;  /* 0x0000000600247c82 */ /* 0x000fe20008000000 */
[----:B------:R-:W-:-:S11]  /*f920*/  UISETP.NE.AND UP0, UPT, UR43, 0x1, UPT ;  /* 0x000000012b00788c */ /* 0x000fd6000bf05270 */
[----:B------:R-:W-:Y:S01]  /*f930*/  @UP0 ULDC UR4, c[0x0][0xd54] ;  /* 0x0003550000040ab9 */ /* 0x000fe20000000800 */
[----:B------:R-:W-:Y:S01]  /*f940*/  @UP0 ULDC UR7, c[0x0][0xd58] ;  /* 0x0003560000070ab9 */ /* 0x000fe20000000800 */
[----:B------:R-:W-:-:S04]  /*f950*/  UIMAD.WIDE.U32 UR4, UR6, UR4, URZ ;  /* 0x00000004060472a5 */ /* 0x000fc8000f8e003f */
[----:B------:R-:W-:-:S12]  /*f960*/  @UP0 USHF.R.U32.HI UR36, URZ, UR7, UR5 ;  /* 0x000000073f240299 */ /* 0x000fd80008011605 */
.L_x_7244:
[----:B------:R-:W-:Y:S01]  /*f970*/  ISETP.LE.AND P0, PT, RZ, UR44, PT ;  /* 0x0000002cff007c0c */ /* 0x000fe2000bf03270 */
        /* <DEDUP_REMOVED lines=74> */
.L_x_7246:
        /* <DEDUP_REMOVED lines=32> */
.L_x_7247:
        /* <DEDUP_REMOVED lines=20> */
.L_x_7249:
        /* <DEDUP_REMOVED lines=15> */
.L_x_7248:
        /* <DEDUP_REMOVED lines=25> */
.L_x_7350:
        /* <DEDUP_REMOVED lines=9> */
.L_x_7353:
[----:B------:R-:W-:Y:S05]  /*10470*/  @!P6 BRA `(.L_x_7251) ;  /* 0x0000000000dce947 */ /* 0x000fea0003800000 */
[----:B------:R-:W-:Y:S01]  /*10480*/  IMAD.MOV.U32 R16, RZ, RZ, R18 ;  /* 0x000000ffff107224 */ /* 0x000fe200078e0012 */
[----:B------:R-:W-:Y:S06]  /*10490*/  @!P1 BRA `(.L_x_7253) ;  /* 0x0000000000549947 */ /* 0x000fec0003800000 */
[----:B0-----:R-:W-:Y:S01]  /*104a0*/  IMAD.MOV.U32 R6, RZ, RZ, R0 ;  /* 0x000000ffff067224 */ /* 0x001fe200078e0000 */
[----:B------:R-:W-:Y:S01]  /*104b0*/  ULDC.64 UR4, c[0x0][0x428] ;  /* 0x00010a0000047ab9 */ /* 0x000fe20000000a00 */
[----:B------:R-:W0:Y:S01]  /*104c0*/  LDC R0, c[0x0][0x43c] ;  /* 0x00010f00ff007b82 */ /* 0x000e220000000800 */
[----:B------:R-:W-:Y:S01]  /*104d0*/  IMAD R9, R19, UR4, RZ ;  /* 0x0000000413097c24 */ /* 0x000fe2000f8e02ff */
[----:B------:R-:W-:Y:S01]  /*104e0*/  ULDC.64 UR6, c[0x0][0x208] ;  /* 0x0000820000067ab9 */ /* 0x000fe20000000a00 */
        /* <DEDUP_REMOVED lines=16> */
.L_x_7253:
[----:B------:R-:W-:Y:S01]  /*105f0*/  IMAD.MOV.U32 R0, RZ, RZ, 0x1 ;  /* 0x00000001ff007424 */ /* 0x000fe200078e00ff */
[----:B01----:R-:W0:Y:S04]  /*10600*/  S2R R6, SR_TID.X ;  /* 0x0000000000067919 */ /* 0x003e280000002100 */
[----:B------:R-:W-:-:S04]  /*10610*/  SHF.L.U32 R0, R0, 0x1f, RZ ;  /* 0x0000001f00007819 */ /* 0x000fc800000006ff */
[----:B------:R-:W1:Y:S01]  /*10620*/  SYNCS.PHASECHK.TRANS64.TRYWAIT P0, [UR38+0x38840], R0 ;  /* 0x03884000ff0075a7 */ /* 0x000e620008000166 */
[----:B0-----:R-:W-:-:S04]  /*10630*/  LOP3.LUT R2, R6, 0x7f, RZ, 0xc0, !PT ;  /* 0x0000007f06027812 */ /* 0x001fc800078ec0ff */
[----:B------:R-:W-:Y:S01]  /*10640*/  ISETP.NE.AND P1, PT, R2, RZ, PT ;  /* 0x000000ff0200720c */ /* 0x000fe20003f25270 */
[----:B-1----:R-:W-:-:S12]  /*10650*/  @!P0 BRA `(.L_x_7254) ;  /* 0x0000004c00688947 */ /* 0x002fd80003800000 */
.L_x_7354:
[----:B------:R-:W-:Y:S05]  /*10660*/  @P1 BRA `(.L_x_7255) ;  /* 0x0000000000181947 */ /* 0x000fea0003800000 */
[----:B------:R-:W1:Y:S01]  /*10670*/  S2R R2, SR_TID.X ;  /* 0x0000000000027919 */ /* 0x000e620000002100 */
[----:B0-----:R-:W-:-:S04]  /*10680*/  IMAD.MOV.U32 R0, RZ, RZ, 0x2000 ;  /* 0x00002000ff007424 */ /* 0x001fc800078e00ff */
[----:B------:R2:W-:Y:S01]  /*10690*/  SYNCS.ARRIVE.TRANS64 RZ, [UR38+0x38830], R0 ;  /* 0x03883000ffff79a7 */ /* 0x0005e20008000026 */
[----:B-1----:R-:W-:-:S13]  /*106a0*/  LOP3.LUT P0, RZ, R2, 0x1f, RZ, 0xc0, !PT ;  /* 0x0000001f02ff7812 */ /* 0x002fda000780c0ff */
[----:B--2---:R-:W-:Y:S05]  /*106b0*/  @!P0 BRA `(.L_x_7255) ;  /* 0x0000000000048947 */ /* 0x004fea0003800000 */
[----:B------:R-:W-:Y:S01]  /*106c0*/  BPT.TRAP 0x1 ;  /* 0x000000040000795c */ /* 0x000fe20000300000 */
.L_x_7255:
[----:B0-----:R-:W2:Y:S01]  /*106d0*/  LDL R0, [R1+0xc] ;  /* 0x00000c0001007983 */ /* 0x001ea20000100800 */
        /* <DEDUP_REMOVED lines=17> */
.L_x_7251:
        /* <DEDUP_REMOVED lines=24> */
.L_x_7256:
        /* <DEDUP_REMOVED lines=24> */
[----:B------:R-:W-:Y:S01]  /*10af0*/  IMAD.MOV.U32 R9, RZ, RZ, R11 ;  /* 0x000000ffff097224 */ /* 0x000fe200078e000b */
[----:B------:R2:W-:Y:S01]  /*10b00*/  STL [R1+0x8], R11 ;  /* 0x0000080b01007387 */ /* 0x0005e20000100800 */
        /* <DEDUP_REMOVED lines=9> */
[----:B--2---:R-:W-:Y:S01]  /*10ba0*/  IMAD R11, R9, UR5, R0 ;  /* 0x00000005090b7c24 */ /* 0x004fe2000f8e0200 */
[----:B------:R-:W-:Y:S02]  /*10bb0*/  ULDC.64 UR4, c[0x0][0x2c8] ;  /* 0x0000b20000047ab9 */ /* 0x000fe40000000a00 */
[----:B------:R-:W-:Y:S01]  /*10bc0*/  SHF.R.S32.HI R0, RZ, 0x1f, R5 ;  /* 0x0000001fff007819 */ /* 0x000fe20000011405 */
[----:B------:R-:W-:-:S04]  /*10bd0*/  IMAD.IADD R3, R3, 0x1, R11 ;  /* 0x0000000103037824 */ /* 0x000fc800078e020b */
[----:B------:R-:W-:Y:S02]  /*10be0*/  IMAD R0, R0, UR4, RZ ;  /* 0x0000000400007c24 */ /* 0x000fe4000f8e02ff */
[----:B------:R-:W-:-:S04]  /*10bf0*/  IMAD.WIDE.U32 R2, R5, UR4, R2 ;  /* 0x0000000405027c25 */ /* 0x000fc8000f8e0002 */
[----:B------:R-:W-:Y:S01]  /*10c00*/  IMAD R9, R5, UR5, R0 ;  /* 0x0000000505097c24 */ /* 0x000fe2000f8e0200 */
[----:B------:R-:W-:Y:S02]  /*10c10*/  ULDC.64 UR4, c[0x0][0x280] ;  /* 0x0000a00000047ab9 */ /* 0x000fe40000000a00 */
[C---:B------:R-:W-:Y:S01]  /*10c20*/  LEA R0, P0, R2.reuse, UR4, 0x1 ;  /* 0x0000000402007c11 */ /* 0x040fe2000f8008ff */
[----:B------:R-:W-:Y:S01]  /*10c30*/  IMAD.IADD R3, R3, 0x1, R9 ;  /* 0x0000000103037824 */ /* 0x000fe200078e0209 */
[----:B------:R-:W-:Y:S01]  /*10c40*/  ULDC UR4, c[0x0][0x2b8] ;  /* 0x0000ae0000047ab9 */ /* 0x000fe20000000800 */
[----:B------:R-:W0:Y:S03]  /*10c50*/  S2R R9, SR_TID.X ;  /* 0x0000000000097919 */ /* 0x000e260000002100 */
[----:B------:R-:W-:Y:S01]  /*10c60*/  LEA.HI.X R3, R2, UR5, R3, 0x1, P0 ;  /* 0x0000000502037c11 */ /* 0x000fe200080f0c03 */
[----:B0-----:R-:W-:-:S05]  /*10c70*/  IMAD.SHL.U32 R2, R9, 0x8, RZ ;  /* 0x0000000809027824 */ /* 0x001fca00078e00ff */
        /* <DEDUP_REMOVED lines=8> */
[----:B------:R-:W0:Y:S01]  /*10d00*/  S2R R4, SR_TID.X ;  /* 0x0000000000047919 */ /* 0x000e220000002100 */
[----:B------:R-:W-:Y:S01]  /*10d10*/  ULDC UR4, c[0x0][0x288] ;  /* 0x0000a20000047ab9 */ /* 0x000fe20000000800 */
[----:B------:R-:W-:Y:S01]  /*10d20*/  IMAD R8, R8, 0x40, R6 ;  /* 0x0000004008087824 */ /* 0x000fe200078e0206 */
[----:B------:R-:W-:Y:S01]  /*10d30*/  ULDC.64 UR6, c[0x0][0x208] ;  /* 0x0000820000067ab9 */ /* 0x000fe20000000a00 */
[----:B------:R-:W1:Y:S01]  /*10d40*/  SHFL.IDX PT, R14, R0, RZ, 0x181f ;  /* 0x00181fff000e7589 */ /* 0x000e6200000e0000 */
[----:B------:R-:W-:Y:S02]  /*10d50*/  IMAD R2, R7, UR4, RZ ;  /* 0x0000000407027c24 */ /* 0x000fe4000f8e02ff */
[C---:B------:R-:W-:Y:S01]  /*10d60*/  VIADD R6, R8.reuse, 0x10 ;  /* 0x0000001008067836 */ /* 0x040fe20000000000 */
[----:B------:R2:W-:Y:S02]  /*10d70*/  STL [R1+0x4], R8 ;  /* 0x0000040801007387 */ /* 0x0005e40000100800 */
[----:B------:R-:W-:-:S02]  /*10d80*/  ISETP.GE.AND P1, PT, R8, R2, PT ;  /* 0x000000020800720c */ /* 0x000fc40003f26270 */
[----:B------:R-:W-:Y:S01]  /*10d90*/  STL [R1+0x10], R6 ;  /* 0x0000100601007387 */ /* 0x000fe20000100800 */
[----:B--2---:R-:W-:-:S10]  /*10da0*/  VIADD R8, R8, 0x20 ;  /* 0x0000002008087836 */ /* 0x004fd40000000000 */
[----:B------:R-:W-:Y:S01]  /*10db0*/  @!P1 LEA R9, R10, UR38, 0x1 ;  /* 0x000000260a099c11 */ /* 0x000fe2000f8e08ff */
[----:B------:R-:W-:Y:S01]  /*10dc0*/  STL [R1+0x14], R8 ;  /* 0x0000140801007387 */ /* 0x000fe20000100800 */
[----:B0-----:R-:W-:-:S03]  /*10dd0*/  IMAD.SHL.U32 R11, R4, 0x8, RZ ;  /* 0x00000008040b7824 */ /* 0x001fc600078e00ff */
[----:B------:R-:W0:Y:S02]  /*10de0*/  SHFL.IDX PT, R4, R3, RZ, 0x181f ;  /* 0x00181fff03047589 */ /* 0x000e2400000e0000 */
[----:B------:R-:W-:-:S04]  /*10df0*/  LOP3.LUT R11, R11, 0x38, RZ, 0xc0, !PT ;  /* 0x000000380b0b7812 */ /* 0x000fc800078ec0ff */
[----:B-1----:R-:W-:-:S05]  /*10e00*/  @!P1 LEA R14, P2, R11, R14, 0x1 ;  /* 0x0000000e0b0e9211 */ /* 0x002fca00078408ff */
[----:B0-----:R-:W-:Y:S02]  /*10e10*/  @!P1 IMAD.X R5, RZ, RZ, R4, P2 ;  /* 0x000000ffff059224 */ /* 0x001fe400010e0604 */
[----:B------:R-:W-:Y:S02]  /*10e20*/  @!P1 IMAD.MOV.U32 R4, RZ, RZ, R14 ;  /* 0x000000ffff049224 */ /* 0x000fe400078e000e */
[----:B------:R-:W0:Y:S04]  /*10e30*/  SHFL.IDX PT, R14, R0, 0x1, 0x181f ;  /* 0x00381f00000e7f89 */ /* 0x000e2800000e0000 */
[----:B------:R1:W-:Y:S01]  /*10e40*/  @!P1 LDGSTS.E.BYPASS.LTC128B.128 [R9+0x20400], desc[UR6][R4.64], !P0 ;  /* 0x2040000004099fae */ /* 0x0003e2000c101d46 */
[----:B------:R-:W-:-:S03]  /*10e50*/  ISETP.GE.AND P1, PT, R6, R2, PT ;  /* 0x000000020600720c */ /* 0x000fc60003f26270 */
[----:B-1----:R-:W1:Y:S10]  /*10e60*/  SHFL.IDX PT, R4, R3, 0x1, 0x181f ;  /* 0x00381f0003047f89 */ /* 0x002e7400000e0000 */
[----:B------:R-:W-:-:S02]  /*10e70*/  @!P1 LEA R7, R10, UR38, 0x1 ;  /* 0x000000260a079c11 */ /* 0x000fc4000f8e08ff */
[----:B0-----:R-:W-:Y:S02]  /*10e80*/  @!P1 LEA R6, P2, R11, R14, 0x1 ;  /* 0x0000000e0b069211 */ /* 0x001fe400078408ff */
[----:B------:R-:W0:Y:S03]  /*10e90*/  SHFL.IDX PT, R14, R0, 0x2, 0x181f ;  /* 0x00581f00000e7f89 */ /* 0x000e2600000e0000 */
        /* <DEDUP_REMOVED lines=14> */
.L_x_7363:
[----:B--2---:R-:W2:Y:S01]  /*10f80*/  LDL R4, [R1+0x4] ;  /* 0x0000040001047983 */ /* 0x004ea20000100800 */
[----:B------:R-:W-:Y:S01]  /*10f90*/  ULDC.64 UR4, c[0x0][0x208] ;  /* 0x0000820000047ab9 */ /* 0x000fe20000000a00 */
[----:B------:R-:W0:Y:S02]  /*10fa0*/  S2R R0, SR_TID.X ;  /* 0x0000000000007919 */ /* 0x000e240000002100 */
[----:B0-----:R-:W-:-:S05]  /*10fb0*/  IMAD.SHL.U32 R0, R0, 0x8, RZ ;  /* 0x0000000800007824 */ /* 0x001fca00078e00ff */
[----:B------:R-:W-:Y:S01]  /*10fc0*/  LOP3.LUT R0, R0, 0x38, RZ, 0xc0, !PT ;  /* 0x0000003800007812 */ /* 0x000fe200078ec0ff */
        /* <DEDUP_REMOVED lines=42> */
.L_x_7258:
[----:B------:R-:W2:Y:S01]  /*11270*/  LDL.LU.64 R6, [R1+0x20] ;  /* 0x0000200001067983 */ /* 0x000ea20000300a00 */
[----:B------:R-:W-:-:S03]  /*11280*/  ULDC.64 UR8, c[0x0][0x3e0] ;  /* 0x0000f80000087ab9 */ /* 0x000fc60000000a00 */
[----:B------:R-:W3:Y:S04]  /*11290*/  LDL.LU R2, [R1+0x2c] ;  /* 0x00002c0001027983 */ /* 0x000ee80000300800 */
[----:B0-----:R-:W4:Y:S01]  /*112a0*/  LDL.LU R4, [R1+0x8] ;  /* 0x0000080001047983 */ /* 0x001f220000300800 */
[----:B------:R-:W-:Y:S01]  /*112b0*/  UIMAD UR6, UR45, UR8, URZ ;  /* 0x000000082d0672a4 */ /* 0x000fe2000f8e023f */
[----:B------:R-:W-:Y:S01]  /*112c0*/  LOP3.LUT R17, R17, 0xfffffff7, RZ, 0xc0, !PT ;  /* 0xfffffff711117812 */ /* 0x000fe200078ec0ff */
[----:B------:R-:W0:Y:S02]  /*112d0*/  S2R R8, SR_TID.X ;  /* 0x0000000000087919 */ /* 0x000e240000002100 */
[----:B------:R-:W-:Y:S01]  /*112e0*/  UIMAD UR6, UR44, UR9, UR6 ;  /* 0x000000092c0672a4 */ /* 0x000fe2000f8e0206 */
[----:B0-----:R-:W-:-:S05]  /*112f0*/  IMAD.SHL.U32 R10, R8, 0x8, RZ ;  /* 0x00000008080a7824 */ /* 0x001fca00078e00ff */
[----:B------:R-:W-:Y:S02]  /*11300*/  LOP3.LUT R10, R10, 0x38, RZ, 0xc0, !PT ;  /* 0x000000380a0a7812 */ /* 0x000fe400078ec0ff */
[----:B--2---:R-:W-:Y:S02]  /*11310*/  R2UR UR5, R7 ;  /* 0x00000000070572ca */ /* 0x004fe400000e0000 */
[----:B------:R-:W0:Y:S01]  /*11320*/  LDC R7, c[0x0][0x448] ;  /* 0x00011200ff077b82 */ /* 0x000e220000000800 */
[----:B------:R-:W-:Y:S02]  /*11330*/  R2UR UR4, R6 ;  /* 0x00000000060472ca */ /* 0x000fe400000e0000 */
[----:B---3--:R-:W-:-:S13]  /*11340*/  R2UR UR5, R2 ;  /* 0x00000000020572ca */ /* 0x008fda00000e0000 */
[----:B------:R-:W-:-:S03]  /*11350*/  UIMAD.WIDE.U32 UR4, UR44, UR8, UR4 ;  /* 0x000000082c0472a5 */ /* 0x000fc6000f8e0004 */
[----:B------:R-:W-:Y:S01]  /*11360*/  ULDC.64 UR8, c[0x0][0x3d0] ;  /* 0x0000f40000087ab9 */ /* 0x000fe20000000a00 */
[----:B------:R-:W-:Y:S01]  /*11370*/  UIADD3 UR5, UR5, UR6, URZ ;  /* 0x0000000605057290 */ /* 0x000fe2000fffe03f */
[----:B0-----:R-:W-:-:S13]  /*11380*/  ISETP.NE.AND P0, PT, R7, 0x1, PT ;  /* 0x000000010700780c */ /* 0x001fda0003f05270 */
[----:B------:R-:W4:Y:S08]  /*11390*/  @P0 LDC R2, c[0x0][0x44c] ;  /* 0x00011300ff020b82 */ /* 0x000f300000000800 */
[----:B------:R-:W0:Y:S01]  /*113a0*/  @P0 LDC R0, c[0x0][0x450] ;  /* 0x00011400ff000b82 */ /* 0x000e220000000800 */
[----:B----4-:R-:W-:-:S04]  /*113b0*/  @P0 IMAD.HI.U32 R3, R4, R2, RZ ;  /* 0x0000000204030227 */ /* 0x010fc800078e00ff */
[----:B------:R-:W-:Y:S01]  /*113c0*/  IMAD.MOV.U32 R2, RZ, RZ, R4 ;  /* 0x000000ffff027224 */ /* 0x000fe200078e0004 */
[----:B0-----:R-:W-:-:S04]  /*113d0*/  @P0 SHF.R.U32.HI R2, RZ, R0, R3 ;  /* 0x00000000ff020219 */ /* 0x001fc80000011603 */
[--C-:B------:R-:W-:Y:S01]  /*113e0*/  SHF.R.S32.HI R3, RZ, 0x1f, R2.reuse ;  /* 0x0000001fff037819 */ /* 0x100fe20000011402 */
[----:B------:R-:W-:-:S04]  /*113f0*/  IMAD.MOV R0, RZ, RZ, -R2 ;  /* 0x000000ffff007224 */ /* 0x000fc800078e0a02 */
[----:B------:R-:W-:Y:S02]  /*11400*/  IMAD R0, R7, R0, R4 ;  /* 0x0000000007007224 */ /* 0x000fe400078e0204 */
[----:B------:R-:W-:Y:S02]  /*11410*/  IMAD R5, R3, UR8, RZ ;  /* 0x0000000803057c24 */ /* 0x000fe4000f8e02ff */
[----:B------:R-:W-:Y:S01]  /*11420*/  IMAD.U32 R3, RZ, RZ, UR8 ;  /* 0x00000008ff037e24 */ /* 0x000fe2000f8e00ff */
[----:B------:R-:W-:Y:S01]  /*11430*/  SHF.R.S32.HI R4, RZ, 0x1f, R0 ;  /* 0x0000001fff047819 */ /* 0x000fe20000011400 */
[C---:B------:R-:W-:Y:S02]  /*11440*/  IMAD R5, R2.reuse, UR9, R5 ;  /* 0x0000000902057c24 */ /* 0x040fe4000f8e0205 */
        /* <DEDUP_REMOVED lines=9> */
[----:B------:R-:W-:Y:S02]  /*114e0*/  ULDC UR4, c[0x0][0x3b8] ;  /* 0x0000ee0000047ab9 */ /* 0x000fe40000000800 */
[----:B------:R-:W-:Y:S02]  /*114f0*/  ISETP.GE.AND P3, PT, R10, UR4, PT ;  /* 0x000000040a007c0c */ /* 0x000fe4000bf66270 */
[----:B------:R-:W-:Y:S02]  /*11500*/  LEA.HI.X R6, R2, UR5, R3, 0x1, P0 ;  /* 0x0000000502067c11 */ /* 0x000fe400080f0c03 */
[----:B------:R-:W-:-:S04]  /*11510*/  LOP3.LUT R2, R10, 0x40, RZ, 0xfc, !PT ;  /* 0x000000400a027812 */ /* 0x000fc800078efcff */
[----:B------:R-:W-:Y:S02]  /*11520*/  ISETP.GE.AND P1, PT, R2, UR4, PT ;  /* 0x0000000402007c0c */ /* 0x000fe4000bf26270 */
[----:B------:R-:W-:Y:S02]  /*11530*/  LOP3.LUT R2, R10, 0x80, RZ, 0xfc, !PT ;  /* 0x000000800a027812 */ /* 0x000fe400078efcff */
[----:B------:R-:W-:Y:S02]  /*11540*/  SEL R4, RZ, 0x2, P1 ;  /* 0x00000002ff047807 */ /* 0x000fe40000800000 */
[----:B------:R-:W-:Y:S02]  /*11550*/  ISETP.GE.AND P2, PT, R2, UR4, PT ;  /* 0x0000000402007c0c */ /* 0x000fe4000bf46270 */
[----:B------:R-:W-:Y:S02]  /*11560*/  SEL R2, RZ, 0x1, P3 ;  /* 0x00000001ff027807 */ /* 0x000fe40001800000 */
[----:B------:R-:W-:-:S03]  /*11570*/  SEL R3, RZ, 0x4, P2 ;  /* 0x00000004ff037807 */ /* 0x000fc60001000000 */
[----:B------:R-:W-:Y:S02]  /*11580*/  @P1 LOP3.LUT R17, R17, 0x8, RZ, 0xfc, !PT ;  /* 0x0000000811111812 */ /* 0x000fe400078efcff */
[----:B------:R-:W-:Y:S02]  /*11590*/  IADD3 R2, R3, R4, R2 ;  /* 0x0000000403027210 */ /* 0x000fe40007ffe002 */
[C---:B------:R-:W-:Y:S02]  /*115a0*/  LOP3.LUT R3, R10.reuse, 0xc0, RZ, 0xfc, !PT ;  /* 0x000000c00a037812 */ /* 0x040fe400078efcff */
[----:B------:R-:W-:Y:S02]  /*115b0*/  LOP3.LUT R17, R17, 0xfffffffb, RZ, 0xc0, !PT ;  /* 0xfffffffb11117812 */ /* 0x000fe400078ec0ff */
[----:B------:R-:W-:Y:S02]  /*115c0*/  ISETP.GE.AND P5, PT, R3, UR4, PT ;  /* 0x0000000403007c0c */ /* 0x000fe4000bfa6270 */
[----:B------:R-:W-:-:S02]  /*115d0*/  LOP3.LUT R3, R10, 0x100, RZ, 0xfc, !PT ;  /* 0x000001000a037812 */ /* 0x000fc400078efcff */
[----:B------:R-:W-:Y:S02]  /*115e0*/  SEL R4, RZ, 0x8, P5 ;  /* 0x00000008ff047807 */ /* 0x000fe40002800000 */
[----:B------:R-:W-:Y:S02]  /*115f0*/  ISETP.GE.AND P0, PT, R3, UR4, PT ;  /* 0x0000000403007c0c */ /* 0x000fe4000bf06270 */
[----:B------:R-:W-:Y:S02]  /*11600*/  LOP3.LUT R17, R17, 0xffffffef, RZ, 0xc0, !PT ;  /* 0xffffffef11117812 */ /* 0x000fe400078ec0ff */
[----:B------:R-:W-:Y:S02]  /*11610*/  SEL R3, RZ, 0x10, P0 ;  /* 0x00000010ff037807 */ /* 0x000fe40000000000 */
[----:B------:R-:W-:Y:S02]  /*11620*/  @P3 LOP3.LUT R17, R17, 0x10, RZ, 0xfc, !PT ;  /* 0x0000001011113812 */ /* 0x000fe400078efcff */
[----:B------:R-:W-:-:S02]  /*11630*/  IADD3 R2, R3, R2, R4 ;  /* 0x0000000203027210 */ /* 0x000fc40007ffe004 */
[C---:B------:R-:W-:Y:S02]  /*11640*/  LOP3.LUT R3, R10.reuse, 0x180, RZ, 0xfc, !PT ;  /* 0x000001800a037812 */ /* 0x040fe400078efcff */
[----:B------:R-:W-:Y:S02]  /*11650*/  @P2 LOP3.LUT R17, R17, 0x4, RZ, 0xfc, !PT ;  /* 0x0000000411112812 */ /* 0x000fe400078efcff */
[----:B------:R-:W-:Y:S02]  /*11660*/  ISETP.GE.AND P1, PT, R3, UR4, PT ;  /* 0x0000000403007c0c */ /* 0x000fe4000bf26270 */
[----:B------:R-:W-:Y:S02]  /*11670*/  LOP3.LUT R3, R10, 0x140, RZ, 0xfc, !PT ;  /* 0x000001400a037812 */ /* 0x000fe400078efcff */
[----:B------:R-:W-:Y:S02]  /*11680*/  SEL R4, RZ, 0x40, P1 ;  /* 0x00000040ff047807 */ /* 0x000fe40000800000 */
[----:B------:R-:W-:-:S04]  /*11690*/  ISETP.GE.AND P1, PT, R3, UR4, PT ;  /* 0x0000000403007c0c */ /* 0x000fc8000bf26270 */
[----:B------:R-:W-:-:S04]  /*116a0*/  SEL R3, RZ, 0x20, P1 ;  /* 0x00000020ff037807 */ /* 0x000fc80000800000 */
[----:B------:R-:W-:Y:S02]  /*116b0*/  IADD3 R4, R4, R2, R3 ;  /* 0x0000000204047210 */ /* 0x000fe40007ffe003 */
[----:B------:R-:W-:-:S04]  /*116c0*/  LOP3.LUT R2, R10, 0x1c0, RZ, 0xfc, !PT ;  /* 0x000001c00a027812 */ /* 0x000fc800078efcff */
        /* <DEDUP_REMOVED lines=104> */
.L_x_7373:
        /* <DEDUP_REMOVED lines=38> */
.L_x_7261:
[----:B------:R-:W-:Y:S05]  /*11fb0*/  BSYNC B0 ;  /* 0x0000000000007941 */ /* 0x000fea0003800000 */
.L_x_7260:
        /* <DEDUP_REMOVED lines=9> */
.L_x_7374:
        /* <DEDUP_REMOVED lines=9> */
.L_x_7375:
        /* <DEDUP_REMOVED lines=8> */
.L_x_7267:
[----:B------:R-:W-:Y:S05]  /*12160*/  BSYNC B1 ;  /* 0x0000000000017941 */ /* 0x000fea0003800000 */
.L_x_7266:
        /* <DEDUP_REMOVED lines=11> */
.L_x_7268:
        /* <DEDUP_REMOVED lines=13> */
.L_x_7269:
        /* <DEDUP_REMOVED lines=13> */
.L_x_7270:
        /* <DEDUP_REMOVED lines=13> */
.L_x_7271:
        /* <DEDUP_REMOVED lines=13> */
.L_x_7272:
        /* <DEDUP_REMOVED lines=13> */
.L_x_7273:
        /* <DEDUP_REMOVED lines=13> */
.L_x_7274:
        /* <DEDUP_REMOVED lines=13> */
.L_x_7275:
        /* <DEDUP_REMOVED lines=8> */
.L_x_7264:
[----:B------:R-:W-:Y:S05]  /*12850*/  BSYNC B0 ;  /* 0x0000000000007941 */ /* 0x000fea0003800000 */
.L_x_7263:
        /* <DEDUP_REMOVED lines=30> */
.L_x_7317:
        /* <DEDUP_REMOVED lines=28> */
.L_x_7279:
[----:B------:R-:W1:Y:S01]  /*12c00*/  S2R R2, SR_TID.X ;  /* 0x0000000000027919 */ /* 0x000e620000002100 */
[----:B------:R-:W-:Y:S01]  /*12c10*/  BSSY B2, `(.L_x_7280) ;  /* 0x0000006000027945 */ /* 0x000fe20003800000 */
[----:B-1----:R-:W-:Y:S02]  /*12c20*/  LOP3.LUT R3, R2, 0x7f, RZ, 0xc0, !PT ;  /* 0x0000007f02037812 */ /* 0x002fe400078ec0ff */
[----:B------:R-:W-:Y:S02]  /*12c30*/  SHF.L.U32 R2, R0, 0x1f, RZ ;  /* 0x0000001f00027819 */ /* 0x000fe400000006ff */
[----:B------:R-:W-:Y:S02]  /*12c40*/  ISETP.NE.AND P2, PT, R3, RZ, PT ;  /* 0x000000ff0300720c */ /* 0x000fe40003f45270 */
[----:B------:R-:W1:Y:S02]  /*12c50*/  SYNCS.PHASECHK.TRANS64.TRYWAIT P0, [UR38+0x38848], R2 ;  /* 0x03884802ff0075a7 */ /* 0x000e640008000166 */
[----:B-1----:R-:W-:Y:S09]  /*12c60*/  @!P0 BRA `(.L_x_7281) ;  /* 0x0000003400f88947 */ /* 0x002ff20003800000 */
.L_x_7376:
[----:B------:R-:W-:Y:S05]  /*12c70*/  BSYNC B2 ;  /* 0x0000000000027941 */ /* 0x000fea0003800000 */
.L_x_7280:
[----:B------:R-:W-:Y:S04]  /*12c80*/  BSSY B2, `(.L_x_7282) ;  /* 0x0000007000027945 */ /* 0x000fe80003800000 */
[----:B------:R-:W-:Y:S05]  /*12c90*/  @P2 BRA `(.L_x_7283) ;  /* 0x0000000000142947 */ /* 0x000fea0003800000 */
[----:B------:R-:W-:Y:S01]  /*12ca0*/  ISETP.NE.AND P0, PT, R10, RZ, PT ;  /* 0x000000ff0a00720c */ /* 0x000fe20003f05270 */
[----:B-1----:R-:W-:-:S04]  /*12cb0*/  IMAD.MOV.U32 R3, RZ, RZ, 0x2000 ;  /* 0x00002000ff037424 */ /* 0x002fc800078e00ff */
[----:B------:R3:W-:Y:S08]  /*12cc0*/  SYNCS.ARRIVE.TRANS64 RZ, [UR38+0x38838], R3 ;  /* 0x03883803ffff79a7 */ /* 0x0007f00008000026 */
[----:B---3--:R-:W-:Y:S05]  /*12cd0*/  @!P0 BRA `(.L_x_7283) ;  /* 0x0000000000048947 */ /* 0x008fea0003800000 */
[----:B------:R-:W-:Y:S01]  /*12ce0*/  BPT.TRAP 0x1 ;  /* 0x000000040000795c */ /* 0x000fe20000300000 */
.L_x_7283:
[----:B------:R-:W-:Y:S05]  /*12cf0*/  BSYNC B2 ;  /* 0x0000000000027941 */ /* 0x000fea0003800000 */
.L_x_7282:
        /* <DEDUP_REMOVED lines=11> */
.L_x_7284:
        /* <DEDUP_REMOVED lines=10> */
.L_x_7377:
[----:B------:R-:W-:Y:S05]  /*12e50*/  BSYNC B2 ;  /* 0x0000000000027941 */ /* 0x000fea0003800000 */
.L_x_7285:
        /* <DEDUP_REMOVED lines=9> */
.L_x_7288:
[----:B------:R-:W-:Y:S05]  /*12ef0*/  BSYNC B2 ;  /* 0x0000000000027941 */ /* 0x000fea0003800000 */
.L_x_7287:
        /* <DEDUP_REMOVED lines=9> */
.L_x_7289:
        /* <DEDUP_REMOVED lines=13> */
.L_x_7290:
        /* <DEDUP_REMOVED lines=13> */
.L_x_7291:
        /* <DEDUP_REMOVED lines=13> */
.L_x_7292:
        /* <DEDUP_REMOVED lines=13> */
.L_x_7293:
        /* <DEDUP_REMOVED lines=13> */
.L_x_7294:
        /* <DEDUP_REMOVED lines=13> */
.L_x_7295:
        /* <DEDUP_REMOVED lines=13> */
.L_x_7296:
        /* <DEDUP_REMOVED lines=8> */
.L_x_7278:
[----:B------:R-:W-:Y:S05]  /*135c0*/  BSYNC B1 ;  /* 0x0000000000017941 */ /* 0x000fea0003800000 */
.L_x_7277:
        /* <DEDUP_REMOVED lines=27> */
.L_x_7299:
[----:B------:R-:W1:Y:S01]  /*13780*/  S2R R2, SR_TID.X ;  /* 0x0000000000027919 */ /* 0x000e620000002100 */
[----:B------:R-:W-:Y:S01]  /*13790*/  BSSY B2, `(.L_x_7300) ;  /* 0x0000006000027945 */ /* 0x000fe20003800000 */
[----:B-1----:R-:W-:Y:S02]  /*137a0*/  LOP3.LUT R3, R2, 0x7f, RZ, 0xc0, !PT ;  /* 0x0000007f02037812 */ /* 0x002fe400078ec0ff */
[----:B------:R-:W-:Y:S02]  /*137b0*/  SHF.L.U32 R2, R0, 0x1f, RZ ;  /* 0x0000001f00027819 */ /* 0x000fe400000006ff */
[----:B------:R-:W-:Y:S02]  /*137c0*/  ISETP.NE.AND P2, PT, R3, RZ, PT ;  /* 0x000000ff0300720c */ /* 0x000fe40003f45270 */
[----:B------:R-:W1:Y:S02]  /*137d0*/  SYNCS.PHASECHK.TRANS64.TRYWAIT P0, [UR38+0x38840], R2 ;  /* 0x03884002ff0075a7 */ /* 0x000e640008000166 */
[----:B-1----:R-:W-:Y:S09]  /*137e0*/  @!P0 BRA `(.L_x_7301) ;  /* 0x0000002c00488947 */ /* 0x002ff20003800000 */
.L_x_7378:
[----:B------:R-:W-:Y:S05]  /*137f0*/  BSYNC B2 ;  /* 0x0000000000027941 */ /* 0x000fea0003800000 */
.L_x_7300:
[----:B------:R-:W-:Y:S04]  /*13800*/  BSSY B2, `(.L_x_7302) ;  /* 0x0000007000027945 */ /* 0x000fe80003800000 */
[----:B------:R-:W-:Y:S05]  /*13810*/  @P2 BRA `(.L_x_7303) ;  /* 0x0000000000142947 */ /* 0x000fea0003800000 */
[----:B------:R-:W-:Y:S01]  /*13820*/  ISETP.NE.AND P0, PT, R10, RZ, PT ;  /* 0x000000ff0a00720c */ /* 0x000fe20003f05270 */
[----:B-1----:R-:W-:-:S04]  /*13830*/  IMAD.MOV.U32 R3, RZ, RZ, 0x2000 ;  /* 0x00002000ff037424 */ /* 0x002fc800078e00ff */
[----:B------:R3:W-:Y:S08]  /*13840*/  SYNCS.ARRIVE.TRANS64 RZ, [UR38+0x38830], R3 ;  /* 0x03883003ffff79a7 */ /* 0x0007f00008000026 */
[----:B---3--:R-:W-:Y:S05]  /*13850*/  @!P0 BRA `(.L_x_7303) ;  /* 0x0000000000048947 */ /* 0x008fea0003800000 */
[----:B------:R-:W-:Y:S01]  /*13860*/  BPT.TRAP 0x1 ;  /* 0x000000040000795c */ /* 0x000fe20000300000 */
.L_x_7303:
[----:B------:R-:W-:Y:S05]  /*13870*/  BSYNC B2 ;  /* 0x0000000000027941 */ /* 0x000fea0003800000 */
.L_x_7302:
        /* <DEDUP_REMOVED lines=11> */
.L_x_7304:
        /* <DEDUP_REMOVED lines=11> */
.L_x_7379:
[----:B------:R-:W-:Y:S05]  /*139e0*/  BSYNC B2 ;  /* 0x0000000000027941 */ /* 0x000fea0003800000 */
.L_x_7305:
        /* <DEDUP_REMOVED lines=9> */
.L_x_7308:
[----:B------:R-:W-:Y:S05]  /*13a80*/  BSYNC B2 ;  /* 0x0000000000027941 */ /* 0x000fea0003800000 */
.L_x_7307:
        /* <DEDUP_REMOVED lines=9> */
.L_x_7309:
        /* <DEDUP_REMOVED lines=13> */
.L_x_7310:
        /* <DEDUP_REMOVED lines=13> */
.L_x_7311:
        /* <DEDUP_REMOVED lines=13> */
.L_x_7312:
        /* <DEDUP_REMOVED lines=13> */
.L_x_7313:
        /* <DEDUP_REMOVED lines=13> */
.L_x_7314:
        /* <DEDUP_REMOVED lines=13> */
.L_x_7315:
        /* <DEDUP_REMOVED lines=13> */
.L_x_7316:
        /* <DEDUP_REMOVED lines=8> */
.L_x_7298:
[----:B------:R-:W-:Y:S05]  /*14150*/  BSYNC B1 ;  /* 0x0000000000017941 */ /* 0x000fea0003800000 */
.L_x_7297:
[----:B------:R-:W-:Y:S01]  /*14160*/  VIADD R8, R8, 0xfffffffe ;  /* 0xfffffffe08087836 */ /* 0x000fe20000000000 */
[----:B------:R-:W-:Y:S06]  /*14170*/  @P1 BRA `(.L_x_7317) ;  /* 0xffffffe800301947 */ /* 0x000fec000383ffff */
[----:B------:R-:W-:Y:S05]  /*14180*/  BSYNC B0 ;  /* 0x0000000000007941 */ /* 0x000fea0003800000 */
.L_x_7276:
        /* <DEDUP_REMOVED lines=26> */
.L_x_7320:
[----:B------:R-:W1:Y:S01]  /*14330*/  S2R R2, SR_TID.X ;  /* 0x0000000000027919 */ /* 0x000e620000002100 */
[----:B------:R-:W-:Y:S01]  /*14340*/  BSSY B1, `(.L_x_7321) ;  /* 0x0000006000017945 */ /* 0x000fe20003800000 */
[----:B-1----:R-:W-:Y:S02]  /*14350*/  LOP3.LUT R3, R2, 0x7f, RZ, 0xc0, !PT ;  /* 0x0000007f02037812 */ /* 0x002fe400078ec0ff */
[----:B------:R-:W-:Y:S02]  /*14360*/  SHF.L.U32 R2, R0, 0x1f, RZ ;  /* 0x0000001f00027819 */ /* 0x000fe400000006ff */
[----:B------:R-:W-:Y:S02]  /*14370*/  ISETP.NE.AND P1, PT, R3, RZ, PT ;  /* 0x000000ff0300720c */ /* 0x000fe40003f25270 */
[----:B------:R-:W1:Y:S02]  /*14380*/  SYNCS.PHASECHK.TRANS64.TRYWAIT P0, [UR38+0x38848], R2 ;  /* 0x03884802ff0075a7 */ /* 0x000e640008000166 */
[----:B-1----:R-:W-:Y:S09]  /*14390*/  @!P0 BRA `(.L_x_7322) ;  /* 0x00000020008c8947 */ /* 0x002ff20003800000 */
.L_x_7380:
[----:B------:R-:W-:Y:S05]  /*143a0*/  BSYNC B1 ;  /* 0x0000000000017941 */ /* 0x000fea0003800000 */
.L_x_7321:
[----:B------:R-:W-:Y:S04]  /*143b0*/  BSSY B1, `(.L_x_7323) ;  /* 0x0000007000017945 */ /* 0x000fe80003800000 */
[----:B------:R-:W-:Y:S05]  /*143c0*/  @P1 BRA `(.L_x_7324) ;  /* 0x0000000000141947 */ /* 0x000fea0003800000 */
[----:B------:R-:W-:Y:S01]  /*143d0*/  ISETP.NE.AND P0, PT, R10, RZ, PT ;  /* 0x000000ff0a00720c */ /* 0x000fe20003f05270 */
[----:B-1----:R-:W-:-:S04]  /*143e0*/  IMAD.MOV.U32 R3, RZ, RZ, 0x2000 ;  /* 0x00002000ff037424 */ /* 0x002fc800078e00ff */
[----:B------:R3:W-:Y:S08]  /*143f0*/  SYNCS.ARRIVE.TRANS64 RZ, [UR38+0x38838], R3 ;  /* 0x03883803ffff79a7 */ /* 0x0007f00008000026 */
[----:B---3--:R-:W-:Y:S05]  /*14400*/  @!P0 BRA `(.L_x_7324) ;  /* 0x0000000000048947 */ /* 0x008fea0003800000 */
[----:B------:R-:W-:Y:S01]  /*14410*/  BPT.TRAP 0x1 ;  /* 0x000000040000795c */ /* 0x000fe20000300000 */
.L_x_7324:
[----:B------:R-:W-:Y:S05]  /*14420*/  BSYNC B1 ;  /* 0x0000000000017941 */ /* 0x000fea0003800000 */
.L_x_7323:
        /* <DEDUP_REMOVED lines=11> */
.L_x_7325:
        /* <DEDUP_REMOVED lines=11> */
.L_x_7381:
[----:B------:R-:W-:Y:S05]  /*14590*/  BSYNC B1 ;  /* 0x0000000000017941 */ /* 0x000fea0003800000 */
.L_x_7326:
        /* <DEDUP_REMOVED lines=9> */
.L_x_7329:
[----:B------:R-:W-:Y:S05]  /*14630*/  BSYNC B1 ;  /* 0x0000000000017941 */ /* 0x000fea0003800000 */
.L_x_7328:
        /* <DEDUP_REMOVED lines=9> */
.L_x_7330:
        /* <DEDUP_REMOVED lines=13> */
.L_x_7331:
        /* <DEDUP_REMOVED lines=13> */
.L_x_7332:
        /* <DEDUP_REMOVED lines=13> */
.L_x_7333:
        /* <DEDUP_REMOVED lines=13> */
.L_x_7334:
        /* <DEDUP_REMOVED lines=13> */
.L_x_7335:
        /* <DEDUP_REMOVED lines=13> */
.L_x_7336:
        /* <DEDUP_REMOVED lines=13> */
.L_x_7337:
        /* <DEDUP_REMOVED lines=8> */
.L_x_7319:
[----:B------:R-:W-:Y:S05]  /*14d00*/  BSYNC B0 ;  /* 0x0000000000007941 */ /* 0x000fea0003800000 */
.L_x_7318:
[----:B------:R-:W-:Y:S01]  /*14d10*/  LOP3.LUT R0, R0, 0x1, RZ, 0x3c, !PT ;  /* 0x0000000100007812 */ /* 0x000fe200078e3cff */
[----:B------:R-:W-:Y:S02]  /*14d20*/  IMAD.MOV.U32 R6, RZ, RZ, RZ ;  /* 0x000000ffff067224 */ /* 0x000fe400078e00ff */
[----:B------:R-:W-:-:S07]  /*14d30*/  IMAD.MOV.U32 R9, RZ, RZ, RZ ;  /* 0x000000ffff097224 */ /* 0x000fce00078e00ff */
.L_x_7245:
[----:B------:R-:W1:Y:S01]  /*14d40*/  S2R R3, SR_CgaCtaId ;  /* 0x0000000000037919 */ /* 0x000e620000008800 */
[----:B------:R-:W-:Y:S02]  /*14d50*/  MOV R2, 0x400 ;  /* 0x0000040000027802 */ /* 0x000fe40000000f00 */
[----:B------:R-:W-:Y:S02]  /*14d60*/  SHF.L.U32 R9, R9, 0x1f, RZ ;  /* 0x0000001f09097819 */ /* 0x000fe400000006ff */
[----:B-1----:R-:W-:-:S04]  /*14d70*/  LEA R2, R3, R2, 0x18 ;  /* 0x0000000203027211 */ /* 0x002fc800078ec0ff */
[----:B------:R-:W1:Y:S02]  /*14d80*/  SYNCS.PHASECHK.TRANS64.TRYWAIT P0, [R2+URZ+0x38820], R9 ;  /* 0x03882009020075a7 */ /* 0x000e64000800017f */
[----:B-1----:R-:W-:Y:S05]  /*14d90*/  @!P0 BRA `(.L_x_7338) ;  /* 0x00000018003c8947 */ /* 0x002fea0003800000 */
.L_x_7382:
[----:B------:R-:W-:-:S03]  /*14da0*/  UMOV UR4, 0xffffffff ;  /* 0xffffffff00047882 */ /* 0x000fc60000000000 */
[----:B------:R-:W-:Y:S05]  /*14db0*/  BRA.DIV UR4, `(.L_x_7339) ;  /* 0x0000001a04487947 */ /* 0x000fea000b800000 */
[----:B------:R-:W3:Y:S02]  /*14dc0*/  S2R R3, SR_TID.X ;  /* 0x0000000000037919 */ /* 0x000ee40000002100 */
[----:B---3--:R-:W-:-:S04]  /*14dd0*/  SHF.R.U32.HI R3, RZ, 0x5, R3 ;  /* 0x00000005ff037819 */ /* 0x008fc80000011603 */
[----:B------:R-:W-:-:S05]  /*14de0*/  LOP3.LUT R3, R3, 0x3, RZ, 0xc0, !PT ;  /* 0x0000000303037812 */ /* 0x000fca00078ec0ff */
[----:B--2---:R2:W3:Y:S02]  /*14df0*/  SHFL.IDX PT, R14, R3, RZ, 0x1f ;  /* 0x00001fff030e7589 */ /* 0x0044e400000e0000 */
.L_x_7385:
[----:B---3--:R-:W-:-:S13]  /*14e00*/  ISETP.NE.AND P0, PT, R14, RZ, PT ;  /* 0x000000ff0e00720c */ /* 0x008fda0003f05270 */
[----:B------:R-:W-:Y:S05]  /*14e10*/  @P0 BRA `(.L_x_7201) ;  /* 0x0000000000900947 */ /* 0x000fea0003800000 */
[----:B------:R-:W-:-:S03]  /*14e20*/  UMOV UR4, 0xffffffff ;  /* 0xffffffff00047882 */ /* 0x000fc60000000000 */
[----:B------:R-:W-:Y:S05]  /*14e30*/  BRA.DIV UR4, `(.L_x_7340) ;  /* 0x0000001a045c7947 */ /* 0x000fea000b800000 */
[----:B------:R-:W-:-:S13]  /*14e40*/  ELECT P6, URZ, PT ;  /* 0x00000000003f782f */ /* 0x000fda00038c0000 */
.L_x_7388:
        /* <DEDUP_REMOVED lines=8> */
.L_x_7341:
        /* <DEDUP_REMOVED lines=12> */
.L_x_7389:
[----:B------:R-:W3:Y:S02]  /*14f90*/  SYNCS.PHASECHK.TRANS64.TRYWAIT P0, [R5+URZ], R0 ;  /* 0x00000000050075a7 */ /* 0x000ee4000800017f */
[----:B---3--:R-:W-:Y:S05]  /*14fa0*/  @!P0 BRA `(.L_x_7343) ;  /* 0x0000001800348947 */ /* 0x008fea0003800000 */
.L_x_7390:
[----:B------:R-:W-:Y:S05]  /*14fb0*/  @!P2 BRA `(.L_x_7344) ;  /* 0x000000000004a947 */ /* 0x000fea0003800000 */
[----:B------:R-:W-:Y:S01]  /*14fc0*/  BPT.TRAP 0x1 ;  /* 0x000000040000795c */ /* 0x000fe20000300000 */
.L_x_7344:
[----:B-1----:R-:W-:-:S04]  /*14fd0*/  VIADD R2, R2, 0x38860 ;  /* 0x0003886002027836 */ /* 0x002fc80000000000 */
[----:B---3--:R-:W-:-:S04]  /*14fe0*/  IMAD R5, R6, 0x8, R2 ;  /* 0x0000000806057824 */ /* 0x008fc800078e0202 */
[----:B------:R-:W1:Y:S02]  /*14ff0*/  SYNCS.PHASECHK.TRANS64.TRYWAIT P0, [R5+URZ], R4 ;  /* 0x00000004050075a7 */ /* 0x000e64000800017f */
[----:B-1----:R-:W-:Y:S05]  /*15000*/  @!P0 BRA `(.L_x_7345) ;  /* 0x0000001800308947 */ /* 0x002fea0003800000 */
.L_x_7391:
[----:B------:R-:W-:-:S07]  /*15010*/  IMAD R3, R3, 0x8, R2 ;  /* 0x0000000803037824 */ /* 0x000fce00078e0202 */
.L_x_7346:
[----:B---3--:R3:W4:Y:S02]  /*15020*/  SYNCS.PHASECHK.TRANS64.TRYWAIT P0, [R3+URZ], R0 ;  /* 0x00000000030075a7 */ /* 0x008724000800017f */
[----:B----4-:R-:W-:Y:S05]  /*15030*/  @!P0 NANOSLEEP.SYNCS 0x989680 ;  /* 0x009896800000895d */ /* 0x010fea0003900000 */
[----:B------:R-:W4:Y:S02]  /*15040*/  @!P0 SYNCS.PHASECHK.TRANS64 P0, [R3+URZ], R0 ;  /* 0x00000000030085a7 */ /* 0x000f24000800007f */
[----:B----4-:R-:W-:Y:S05]  /*15050*/  @!P0 BRA `(.L_x_7346) ;  /* 0xfffffffc00f08947 */ /* 0x010fea000383ffff */
.L_x_7201:
[----:B------:R-:W-:Y:S05]  /*15060*/  BSYNC B6 ;  /* 0x0000000000067941 */ /* 0x000fea0003800000 */
.L_x_7198:
[----:B------:R-:W-:Y:S05]  /*15070*/  EXIT ;  /* 0x000000000000794d */ /* 0x000fea0003800000 */
.L_x_7209:
[----:B0-----:R0:W1:Y:S02]  /*15080*/  SYNCS.PHASECHK.TRANS64.TRYWAIT P0, [R196+URZ+0x38800], R9 ;  /* 0x03880009c40075a7 */ /* 0x001064000800017f */
[----:B-1----:R-:W-:Y:S05]  /*15090*/  @!P0 NANOSLEEP.SYNCS 0x989680 ;  /* 0x009896800000895d */ /* 0x002fea0003900000 */
[----:B------:R-:W1:Y:S02]  /*150a0*/  @!P0 SYNCS.PHASECHK.TRANS64 P0, [R196+URZ+0x38800], R9 ;  /* 0x03880009c40085a7 */ /* 0x000e64000800007f */
[----:B-1----:R-:W-:Y:S05]  /*150b0*/  @!P0 BRA `(.L_x_7209) ;  /* 0xfffffffc00f08947 */ /* 0x002fea000383ffff */
[----:B------:R-:W-:Y:S05]  /*150c0*/  BRA `(.L_x_7347) ;  /* 0xfffffee400747947 */ /* 0x000fea000383ffff */
.L_x_7213:
[----:B--2---:R2:W3:Y:S02]  /*150d0*/  SYNCS.PHASECHK.TRANS64.TRYWAIT P1, [R196+URZ+0x38830], R9 ;  /* 0x03883009c40075a7 */ /* 0x0044e4000802017f */
[----:B---3--:R-:W-:Y:S05]  /*150e0*/  @!P1 NANOSLEEP.SYNCS 0x989680 ;  /* 0x009896800000995d */ /* 0x008fea0003900000 */
[----:B------:R-:W3:Y:S02]  /*150f0*/  @!P1 SYNCS.PHASECHK.TRANS64 P1, [R196+URZ+0x38830], R9 ;  /* 0x03883009c40095a7 */ /* 0x000ee4000802007f */
[----:B---3--:R-:W-:Y:S05]  /*15100*/  @!P1 BRA `(.L_x_7213) ;  /* 0xfffffffc00f09947 */ /* 0x008fea000383ffff */
[----:B------:R-:W-:Y:S05]  /*15110*/  BRA `(.L_x_7212) ;  /* 0xfffffee400c07947 */ /* 0x000fea000383ffff */
.L_x_7214:
[----:B---3--:R3:W4:Y:S02]  /*15120*/  SYNCS.PHASECHK.TRANS64.TRYWAIT P1, [R196+URZ+0x38810], R9 ;  /* 0x03881009c40075a7 */ /* 0x008724000802017f */
[----:B----4-:R-:W-:Y:S05]  /*15130*/  @!P1 NANOSLEEP.SYNCS 0x989680 ;  /* 0x009896800000995d */ /* 0x010fea0003900000 */
[----:B------:R-:W4:Y:S02]  /*15140*/  @!P1 SYNCS.PHASECHK.TRANS64 P1, [R196+URZ+0x38810], R9 ;  /* 0x03881009c40095a7 */ /* 0x000f24000802007f */
[----:B----4-:R-:W-:Y:S05]  /*15150*/  @!P1 BRA `(.L_x_7214) ;  /* 0xfffffffc00f09947 */ /* 0x010fea000383ffff */
[----:B------:R-:W-:Y:S05]  /*15160*/  BRA `(.L_x_7348) ;  /* 0xfffffee800b07947 */ /* 0x000fea000383ffff */
.L_x_7218:
[----:B------:R0:W0:Y:S02]  /*15170*/  SYNCS.PHASECHK.TRANS64.TRYWAIT P1, [R196+URZ+0x38850], R9 ;  /* 0x03885009c40075a7 */ /* 0x000024000802017f */
[----:B0-----:R-:W-:Y:S05]  /*15180*/  @!P1 NANOSLEEP.SYNCS 0x989680 ;  /* 0x009896800000995d */ /* 0x001fea0003900000 */
[----:B------:R-:W0:Y:S02]  /*15190*/  @!P1 SYNCS.PHASECHK.TRANS64 P1, [R196+URZ+0x38850], R9 ;  /* 0x03885009c40095a7 */ /* 0x000e24000802007f */
[----:B0-----:R-:W-:Y:S05]  /*151a0*/  @!P1 BRA `(.L_x_7218) ;  /* 0xfffffffc00f09947 */ /* 0x001fea000383ffff */
[----:B------:R-:W-:Y:S05]  /*151b0*/  BRA `(.L_x_7217) ;  /* 0xfffffee800dc7947 */ /* 0x000fea000383ffff */
.L_x_7223:
[----:B-1----:R1:W2:Y:S02]  /*151c0*/  SYNCS.PHASECHK.TRANS64.TRYWAIT P3, [R198+URZ+0x38830], R205 ;  /* 0x038830cdc60075a7 */ /* 0x0022a4000806017f */
[----:B--2---:R-:W-:Y:S05]  /*151d0*/  @!P3 NANOSLEEP.SYNCS 0x989680 ;  /* 0x009896800000b95d */ /* 0x004fea0003900000 */
[----:B------:R-:W2:Y:S02]  /*151e0*/  @!P3 SYNCS.PHASECHK.TRANS64 P3, [R198+URZ+0x38830], R205 ;  /* 0x038830cdc600b5a7 */ /* 0x000ea4000806007f */
[----:B--2---:R-:W-:Y:S05]  /*151f0*/  @!P3 BRA `(.L_x_7223) ;  /* 0xfffffffc00f0b947 */ /* 0x004fea000383ffff */
[----:B------:R-:W-:Y:S05]  /*15200*/  BRA `(.L_x_7222) ;  /* 0xffffff1400cc7947 */ /* 0x000fea000383ffff */
.L_x_7227:
[----:B---3--:R3:W4:Y:S02]  /*15210*/  SYNCS.PHASECHK.TRANS64.TRYWAIT P3, [R198+URZ+0x38850], R205 ;  /* 0x038850cdc60075a7 */ /* 0x008724000806017f */
[----:B----4-:R-:W-:Y:S05]  /*15220*/  @!P3 NANOSLEEP.SYNCS 0x989680 ;  /* 0x009896800000b95d */ /* 0x010fea0003900000 */
[----:B------:R-:W4:Y:S02]  /*15230*/  @!P3 SYNCS.PHASECHK.TRANS64 P3, [R198+URZ+0x38850], R205 ;  /* 0x038850cdc600b5a7 */ /* 0x000f24000806007f */
[----:B----4-:R-:W-:Y:S05]  /*15240*/  @!P3 BRA `(.L_x_7227) ;  /* 0xfffffffc00f0b947 */ /* 0x010fea000383ffff */
[----:B------:R-:W-:Y:S05]  /*15250*/  BRA `(.L_x_7226) ;  /* 0xffffff1800947947 */ /* 0x000fea000383ffff */
.L_x_7233:
[----:B-1----:R1:W3:Y:S02]  /*15260*/  SYNCS.PHASECHK.TRANS64.TRYWAIT P1, [R186+URZ+0x38830], R185 ;  /* 0x038830b9ba0075a7 */ /* 0x0022e4000802017f */
[----:B---3--:R-:W-:Y:S05]  /*15270*/  @!P1 NANOSLEEP.SYNCS 0x989680 ;  /* 0x009896800000995d */ /* 0x008fea0003900000 */
[----:B------:R-:W3:Y:S02]  /*15280*/  @!P1 SYNCS.PHASECHK.TRANS64 P1, [R186+URZ+0x38830], R185 ;  /* 0x038830b9ba0095a7 */ /* 0x000ee4000802007f */
[----:B---3--:R-:W-:Y:S05]  /*15290*/  @!P1 BRA `(.L_x_7233) ;  /* 0xfffffffc00f09947 */ /* 0x008fea000383ffff */
[----:B------:R-:W-:Y:S05]  /*152a0*/  BRA `(.L_x_7232) ;  /* 0xffffff4800387947 */ /* 0x000fea000383ffff */
.L_x_7237:
[----:B---3--:R3:W4:Y:S02]  /*152b0*/  SYNCS.PHASECHK.TRANS64.TRYWAIT P1, [R186+URZ+0x38850], R185 ;  /* 0x038850b9ba0075a7 */ /* 0x008724000802017f */
[----:B----4-:R-:W-:Y:S05]  /*152c0*/  @!P1 NANOSLEEP.SYNCS 0x989680 ;  /* 0x009896800000995d */ /* 0x010fea0003900000 */
[----:B------:R-:W4:Y:S02]  /*152d0*/  @!P1 SYNCS.PHASECHK.TRANS64 P1, [R186+URZ+0x38850], R185 ;  /* 0x038850b9ba0095a7 */ /* 0x000f24000802007f */
[----:B----4-:R-:W-:Y:S05]  /*152e0*/  @!P1 BRA `(.L_x_7237) ;  /* 0xfffffffc00f09947 */ /* 0x010fea000383ffff */
[----:B------:R-:W-:Y:S05]  /*152f0*/  BRA `(.L_x_7236) ;  /* 0xffffff4800c07947 */ /* 0x000fea000383ffff */
.L_x_7250:
[----:B------:R-:W-:Y:S02]  /*15300*/  IMAD.MOV.U32 R13, RZ, RZ, R6 ;  /* 0x000000ffff0d7224 */ /* 0x000fe400078e0006 */
[----:B------:R-:W-:Y:S02]  /*15310*/  IMAD.MOV.U32 R12, RZ, RZ, RZ ;  /* 0x000000ffff0c7224 */ /* 0x000fe400078e00ff */
[----:B------:R-:W-:Y:S02]  /*15320*/  IMAD.MOV.U32 R11, RZ, RZ, 0x1f ;  /* 0x0000001fff0b7424 */ /* 0x000fe400078e00ff */
[----:B------:R-:W-:-:S07]  /*15330*/  IMAD.MOV.U32 R15, RZ, RZ, -0x1 ;  /* 0xffffffffff0f7424 */ /* 0x000fce00078e00ff */
[----:B------:R-:W-:Y:S05]  /*15340*/  WARPSYNC.COLLECTIVE R15, `(.L_x_7349) ;  /* 0x000000000f087348 */ /* 0x000fea0003c00000 */
[----:B------:R0:W1:Y:S02]  /*15350*/  SHFL.IDX P6, R14, R13, R12, R11 ;  /* 0x0000000c0d0e7389 */ /* 0x00006400000c000b */
[----:B01----:R-:W-:Y:S01]  /*15360*/  ENDCOLLECTIVE ;  /* 0x000000000000791b */ /* 0x003fe20003800000 */
.L_x_7349:
[----:B------:R-:W-:Y:S05]  /*15370*/  BRA `(.L_x_7350) ;  /* 0xffffffb000187947 */ /* 0x000fea000383ffff */
.L_x_7252:
[----:B------:R-:W-:Y:S01]  /*15380*/  BSSY B0, `(.L_x_7351) ;  /* 0x0000006000007945 */ /* 0x000fe20003800000 */
[----:B------:R-:W-:-:S07]  /*15390*/  IMAD.MOV.U32 R15, RZ, RZ, -0x1 ;  /* 0xffffffffff0f7424 */ /* 0x000fce00078e00ff */
[----:B0-----:R-:W-:Y:S05]  /*153a0*/  WARPSYNC.COLLECTIVE R15, `(.L_x_7352) ;  /* 0x000000000f0c7348 */ /* 0x001fea0003c00000 */
[----:B------:R-:W-:Y:S02]  /*153b0*/  ELECT P6, UR62, PT ;  /* 0x00000000003e782f */ /* 0x000fe400038c0000 */
[----:B------:R-:W-:Y:S01]  /*153c0*/  MOV R14, UR62 ;  /* 0x0000003e000e7c02 */ /* 0x000fe20008000f00 */
[----:B0-----:R-:W-:Y:S10]  /*153d0*/  ENDCOLLECTIVE ;  /* 0x000000000000791b */ /* 0x001ff40003800000 */
.L_x_7352:
[----:B------:R-:W-:Y:S05]  /*153e0*/  BSYNC B0 ;  /* 0x0000000000007941 */ /* 0x000fea0003800000 */
.L_x_7351:
[----:B------:R-:W-:Y:S05]  /*153f0*/  BRA `(.L_x_7353) ;  /* 0xffffffb0001c7947 */ /* 0x000fea000383ffff */
.L_x_7254:
[----:B0-----:R-:W-:-:S04]  /*15400*/  IMAD.U32 R3, RZ, RZ, UR38 ;  /* 0x00000026ff037e24 */ /* 0x001fc8000f8e00ff */
[----:B------:R0:W1:Y:S03]  /*15410*/  SYNCS.PHASECHK.TRANS64.TRYWAIT P0, [R3+URZ+0x38840], R0 ;  /* 0x03884000030075a7 */ /* 0x000066000800017f */
[----:B-1----:R-:W-:Y:S05]  /*15420*/  @!P0 NANOSLEEP.SYNCS 0x989680 ;  /* 0x009896800000895d */ /* 0x002fea0003900000 */
[----:B------:R-:W1:Y:S02]  /*15430*/  @!P0 SYNCS.PHASECHK.TRANS64 P0, [R3+URZ+0x38840], R0 ;  /* 0x03884000030085a7 */ /* 0x000e64000800007f */
[----:B-1----:R-:W-:Y:S05]  /*15440*/  @!P0 BRA `(.L_x_7254) ;  /* 0xfffffffc00ec8947 */ /* 0x002fea000383ffff */
[----:B------:R-:W-:Y:S05]  /*15450*/  BRA `(.L_x_7354) ;  /* 0xffffffb000807947 */ /* 0x000fea000383ffff */
.L_x_7257:
[----:B------:R-:W-:Y:S02]  /*15460*/  IMAD.MOV.U32 R13, RZ, RZ, R3 ;  /* 0x000000ffff0d7224 */ /* 0x000fe400078e0003 */
[----:B------:R-:W-:Y:S02]  /*15470*/  IMAD.MOV.U32 R12, RZ, RZ, RZ ;  /* 0x000000ffff0c7224 */ /* 0x000fe400078e00ff */
[----:B------:R-:W-:Y:S02]  /*15480*/  IMAD.MOV.U32 R11, RZ, RZ, 0x181f ;  /* 0x0000181fff0b7424 */ /* 0x000fe400078e00ff */
[----:B------:R-:W-:Y:S02]  /*15490*/  IMAD.MOV.U32 R15, RZ, RZ, -0x1 ;  /* 0xffffffffff0f7424 */ /* 0x000fe400078e00ff */
[----:B------:R-:W-:Y:S02]  /*154a0*/  IMAD R6, R8, 0x40, R6 ;  /* 0x0000004008067824 */ /* 0x000fe400078e0206 */
[----:B------:R-:W-:-:S07]  /*154b0*/  IMAD.SHL.U32 R8, R9, 0x8, RZ ;  /* 0x0000000809087824 */ /* 0x000fce00078e00ff */
[----:B------:R-:W-:Y:S05]  /*154c0*/  WARPSYNC.COLLECTIVE R15, `(.L_x_7355) ;  /* 0x000000000f087348 */ /* 0x000fea0003c00000 */
[----:B------:R0:W1:Y:S02]  /*154d0*/  SHFL.IDX P6, R14, R13, R12, R11 ;  /* 0x0000000c0d0e7389 */ /* 0x00006400000c000b */
[----:B01----:R-:W-:Y:S01]  /*154e0*/  ENDCOLLECTIVE ;  /* 0x000000000000791b */ /* 0x003fe20003800000 */
.L_x_7355:
[----:B------:R-:W-:Y:S01]  /*154f0*/  LOP3.LUT R8, R8, 0x38, RZ, 0xc0, !PT ;  /* 0x0000003808087812 */ /* 0x000fe200078ec0ff */
[----:B------:R0:W-:Y:S01]  /*15500*/  STL [R1+0x4], R6 ;  /* 0x0000040601007387 */ /* 0x0001e20000100800 */
[----:B------:R-:W-:Y:S02]  /*15510*/  IMAD.MOV.U32 R13, RZ, RZ, R0 ;  /* 0x000000ffff0d7224 */ /* 0x000fe400078e0000 */
[----:B------:R-:W-:-:S07]  /*15520*/  IMAD.MOV.U32 R4, RZ, RZ, R14 ;  /* 0x000000ffff047224 */ /* 0x000fce00078e000e */
[----:B0-----:R-:W-:Y:S05]  /*15530*/  WARPSYNC.COLLECTIVE R15, `(.L_x_7356) ;  /* 0x000000000f087348 */ /* 0x001fea0003c00000 */
[----:B------:R1:W2:Y:S02]  /*15540*/  SHFL.IDX P6, R14, R13, R12, R11 ;  /* 0x0000000c0d0e7389 */ /* 0x0002a400000c000b */
[----:B012---:R-:W-:Y:S01]  /*15550*/  ENDCOLLECTIVE ;  /* 0x000000000000791b */ /* 0x007fe20003800000 */
.L_x_7356:
        /* <DEDUP_REMOVED lines=17> */
.L_x_7357:
        /* <DEDUP_REMOVED lines=11> */
.L_x_7358:
        /* <DEDUP_REMOVED lines=15> */
.L_x_7359:
[----:B------:R-:W-:Y:S01]  /*15810*/  @!P1 LEA R6, R10, UR38, 0x1 ;  /* 0x000000260a069c11 */ /* 0x000fe2000f8e08ff */
[----:B------:R-:W-:Y:S02]  /*15820*/  IMAD.MOV.U32 R13, RZ, RZ, R0 ;  /* 0x000000ffff0d7224 */ /* 0x000fe400078e0000 */
[----:B------:R-:W-:-:S07]  /*15830*/  IMAD.MOV.U32 R4, RZ, RZ, R14 ;  /* 0x000000ffff047224 */ /* 0x000fce00078e000e */
[----:B------:R-:W-:Y:S05]  /*15840*/  WARPSYNC.COLLECTIVE R15, `(.L_x_7360) ;  /* 0x000000000f087348 */ /* 0x000fea0003c00000 */
[----:B------:R0:W1:Y:S02]  /*15850*/  SHFL.IDX P6, R14, R13, R12, R11 ;  /* 0x0000000c0d0e7389 */ /* 0x00006400000c000b */
[----:B01----:R-:W-:Y:S01]  /*15860*/  ENDCOLLECTIVE ;  /* 0x000000000000791b */ /* 0x003fe20003800000 */
.L_x_7360:
        /* <DEDUP_REMOVED lines=15> */
.L_x_7361:
[----:B------:R-:W-:Y:S02]  /*15960*/  IMAD.MOV.U32 R13, RZ, RZ, R0 ;  /* 0x000000ffff0d7224 */ /* 0x000fe400078e0000 */
[----:B------:R-:W-:-:S07]  /*15970*/  IMAD.MOV.U32 R3, RZ, RZ, R14 ;  /* 0x000000ffff037224 */ /* 0x000fce00078e000e */
[----:B------:R-:W-:Y:S05]  /*15980*/  WARPSYNC.COLLECTIVE R15, `(.L_x_7362) ;  /* 0x000000000f087348 */ /* 0x000fea0003c00000 */
[----:B------:R0:W1:Y:S02]  /*15990*/  SHFL.IDX P6, R14, R13, R12, R11 ;  /* 0x0000000c0d0e7389 */ /* 0x00006400000c000b */
[----:B01----:R-:W-:Y:S01]  /*159a0*/  ENDCOLLECTIVE ;  /* 0x000000000000791b */ /* 0x003fe20003800000 */
.L_x_7362:
[----:B------:R-:W-:Y:S05]  /*159b0*/  BRA `(.L_x_7363) ;  /* 0xffffffb400707947 */ /* 0x000fea000383ffff */
.L_x_7259:
        /* <DEDUP_REMOVED lines=8> */
.L_x_7365:
[----:B------:R-:W-:Y:S05]  /*15a40*/  BSYNC B0 ;  /* 0x0000000000007941 */ /* 0x000fea0003800000 */
.L_x_7364:
        /* <DEDUP_REMOVED lines=17> */
.L_x_7366:
        /* <DEDUP_REMOVED lines=49> */
.L_x_7367:
[----:B------:R-:W-:Y:S02]  /*15e70*/  IMAD.MOV.U32 R13, RZ, RZ, R0 ;  /* 0x000000ffff0d7224 */ /* 0x000fe400078e0000 */
[----:B------:R-:W-:-:S07]  /*15e80*/  IMAD.MOV.U32 R8, RZ, RZ, R14 ;  /* 0x000000ffff087224 */ /* 0x000fce00078e000e */
[----:B------:R-:W-:Y:S05]  /*15e90*/  WARPSYNC.COLLECTIVE R15, `(.L_x_7368) ;  /* 0x000000000f087348 */ /* 0x000fea0003c00000 */
[----:B------:R0:W1:Y:S02]  /*15ea0*/  SHFL.IDX P6, R14, R13, R12, R11 ;  /* 0x0000000c0d0e7389 */ /* 0x00006400000c000b */
[----:B01----:R-:W-:Y:S01]  /*15eb0*/  ENDCOLLECTIVE ;  /* 0x000000000000791b */ /* 0x003fe20003800000 */
.L_x_7368:
        /* <DEDUP_REMOVED lines=31> */
.L_x_7369:
[----:B------:R-:W-:Y:S02]  /*160b0*/  IMAD.MOV.U32 R13, RZ, RZ, R0 ;  /* 0x000000ffff0d7224 */ /* 0x000fe400078e0000 */
[----:B------:R-:W-:-:S07]  /*160c0*/  IMAD.MOV.U32 R2, RZ, RZ, R14 ;  /* 0x000000ffff027224 */ /* 0x000fce00078e000e */
[----:B------:R-:W-:Y:S05]  /*160d0*/  WARPSYNC.COLLECTIVE R15, `(.L_x_7370) ;  /* 0x000000000f087348 */ /* 0x000fea0003c00000 */
[----:B------:R0:W1:Y:S02]  /*160e0*/  SHFL.IDX P6, R14, R13, R12, R11 ;  /* 0x0000000c0d0e7389 */ /* 0x00006400000c000b */
[----:B01----:R-:W-:Y:S01]  /*160f0*/  ENDCOLLECTIVE ;  /* 0x000000000000791b */ /* 0x003fe20003800000 */
.L_x_7370:
        /* <DEDUP_REMOVED lines=35> */
.L_x_7371:
[----:B------:R-:W-:Y:S02]  /*16330*/  IMAD.MOV.U32 R13, RZ, RZ, R0 ;  /* 0x000000ffff0d7224 */ /* 0x000fe400078e0000 */
[----:B------:R-:W-:-:S07]  /*16340*/  IMAD.MOV.U32 R6, RZ, RZ, R14 ;  /* 0x000000ffff067224 */ /* 0x000fce00078e000e */
[----:B------:R-:W-:Y:S05]  /*16350*/  WARPSYNC.COLLECTIVE R15, `(.L_x_7372) ;  /* 0x000000000f087348 */ /* 0x000fea0003c00000 */
[----:B------:R0:W1:Y:S02]  /*16360*/  SHFL.IDX P6, R14, R13, R12, R11 ;  /* 0x0000000c0d0e7389 */ /* 0x00006400000c000b */
[----:B01----:R-:W-:Y:S01]  /*16370*/  ENDCOLLECTIVE ;  /* 0x000000000000791b */ /* 0x003fe20003800000 */
.L_x_7372:
[----:B------:R-:W-:Y:S05]  /*16380*/  BRA `(.L_x_7373) ;  /* 0xffffffb800707947 */ /* 0x000fea000383ffff */
.L_x_7262:
[----:B0-----:R-:W-:-:S04]  /*16390*/  IMAD.U32 R3, RZ, RZ, UR38 ;  /* 0x00000026ff037e24 */ /* 0x001fc8000f8e00ff */
[----:B------:R0:W3:Y:S03]  /*163a0*/  SYNCS.PHASECHK.TRANS64.TRYWAIT P0, [R3+URZ+0x38820], R2 ;  /* 0x03882002030075a7 */ /* 0x0000e6000800017f */
[----:B---3--:R-:W-:Y:S05]  /*163b0*/  @!P0 NANOSLEEP.SYNCS 0x989680 ;  /* 0x009896800000895d */ /* 0x008fea0003900000 */
[----:B------:R-:W3:Y:S02]  /*163c0*/  @!P0 SYNCS.PHASECHK.TRANS64 P0, [R3+URZ+0x38820], R2 ;  /* 0x03882002030085a7 */ /* 0x000ee4000800007f */
[----:B---3--:R-:W-:Y:S05]  /*163d0*/  @!P0 BRA `(.L_x_7262) ;  /* 0xfffffffc00ec8947 */ /* 0x008fea000383ffff */
[----:B------:R-:W-:Y:S05]  /*163e0*/  BRA `(.L_x_7374) ;  /* 0xffffffbc00187947 */ /* 0x000fea000383ffff */
.L_x_7265:
[----:B0-----:R-:W-:-:S04]  /*163f0*/  IMAD.U32 R3, RZ, RZ, UR38 ;  /* 0x00000026ff037e24 */ /* 0x001fc8000f8e00ff */
[----:B------:R0:W3:Y:S03]  /*16400*/  SYNCS.PHASECHK.TRANS64.TRYWAIT P0, [R3+URZ+0x38860], R2 ;  /* 0x03886002030075a7 */ /* 0x0000e6000800017f */
[----:B---3--:R-:W-:Y:S05]  /*16410*/  @!P0 NANOSLEEP.SYNCS 0x989680 ;  /* 0x009896800000895d */ /* 0x008fea0003900000 */
[----:B------:R-:W3:Y:S02]  /*16420*/  @!P0 SYNCS.PHASECHK.TRANS64 P0, [R3+URZ+0x38860], R2 ;  /* 0x03886002030085a7 */ /* 0x000ee4000800007f */
[----:B---3--:R-:W-:Y:S05]  /*16430*/  @!P0 BRA `(.L_x_7265) ;  /* 0xfffffffc00ec8947 */ /* 0x008fea000383ffff */
[----:B------:R-:W-:Y:S05]  /*16440*/  BRA `(.L_x_7375) ;  /* 0xffffffbc00247947 */ /* 0x000fea000383ffff */
.L_x_7281:
[----:B-1----:R-:W-:-:S04]  /*16450*/  IMAD.U32 R3, RZ, RZ, UR38 ;  /* 0x00000026ff037e24 */ /* 0x002fc8000f8e00ff */
[----:B------:R1:W3:Y:S03]  /*16460*/  SYNCS.PHASECHK.TRANS64.TRYWAIT P0, [R3+URZ+0x38848], R2 ;  /* 0x03884802030075a7 */ /* 0x0002e6000800017f */
[----:B---3--:R-:W-:Y:S05]  /*16470*/  @!P0 NANOSLEEP.SYNCS 0x989680 ;  /* 0x009896800000895d */ /* 0x008fea0003900000 */
[----:B------:R-:W3:Y:S02]  /*16480*/  @!P0 SYNCS.PHASECHK.TRANS64 P0, [R3+URZ+0x38848], R2 ;  /* 0x03884802030085a7 */ /* 0x000ee4000800007f */
[----:B---3--:R-:W-:Y:S05]  /*16490*/  @!P0 BRA `(.L_x_7281) ;  /* 0xfffffffc00ec8947 */ /* 0x008fea000383ffff */
[----:B------:R-:W-:Y:S05]  /*164a0*/  BRA `(.L_x_7376) ;  /* 0xffffffc400f07947 */ /* 0x000fea000383ffff */
.L_x_7286:
[----:B01----:R-:W-:-:S04]  /*164b0*/  IMAD.U32 R3, RZ, RZ, UR38 ;  /* 0x00000026ff037e24 */ /* 0x003fc8000f8e00ff */
[----:B------:R0:W1:Y:S03]  /*164c0*/  SYNCS.PHASECHK.TRANS64.TRYWAIT P0, [R3+URZ+0x38868], R2 ;  /* 0x03886802030075a7 */ /* 0x000066000800017f */
[----:B-1----:R-:W-:Y:S05]  /*164d0*/  @!P0 NANOSLEEP.SYNCS 0x989680 ;  /* 0x009896800000895d */ /* 0x002fea0003900000 */
[----:B------:R-:W1:Y:S02]  /*164e0*/  @!P0 SYNCS.PHASECHK.TRANS64 P0, [R3+URZ+0x38868], R2 ;  /* 0x03886802030085a7 */ /* 0x000e64000800007f */
[----:B-1----:R-:W-:Y:S05]  /*164f0*/  @!P0 BRA `(.L_x_7286) ;  /* 0xfffffffc00ec8947 */ /* 0x002fea000383ffff */
[----:B------:R-:W-:Y:S05]  /*16500*/  BRA `(.L_x_7377) ;  /* 0xffffffc800507947 */ /* 0x000fea000383ffff */
.L_x_7301:
[----:B-1----:R-:W-:-:S04]  /*16510*/  IMAD.U32 R3, RZ, RZ, UR38 ;  /* 0x00000026ff037e24 */ /* 0x002fc8000f8e00ff */
[----:B------:R1:W3:Y:S03]  /*16520*/  SYNCS.PHASECHK.TRANS64.TRYWAIT P0, [R3+URZ+0x38840], R2 ;  /* 0x03884002030075a7 */ /* 0x0002e6000800017f */
[----:B---3--:R-:W-:Y:S05]  /*16530*/  @!P0 NANOSLEEP.SYNCS 0x989680 ;  /* 0x009896800000895d */ /* 0x008fea0003900000 */
[----:B------:R-:W3:Y:S02]  /*16540*/  @!P0 SYNCS.PHASECHK.TRANS64 P0, [R3+URZ+0x38840], R2 ;  /* 0x03884002030085a7 */ /* 0x000ee4000800007f */
[----:B---3--:R-:W-:Y:S05]  /*16550*/  @!P0 BRA `(.L_x_7301) ;  /* 0xfffffffc00ec8947 */ /* 0x008fea000383ffff */
[----:B------:R-:W-:Y:S05]  /*16560*/  BRA `(.L_x_7378) ;  /* 0xffffffd000a07947 */ /* 0x000fea000383ffff */
.L_x_7306:
[----:B01----:R-:W-:-:S04]  /*16570*/  IMAD.U32 R3, RZ, RZ, UR38 ;  /* 0x00000026ff037e24 */ /* 0x003fc8000f8e00ff */
[----:B------:R0:W1:Y:S03]  /*16580*/  SYNCS.PHASECHK.TRANS64.TRYWAIT P0, [R3+URZ+0x38860], R2 ;  /* 0x03886002030075a7 */ /* 0x000066000800017f */
[----:B-1----:R-:W-:Y:S05]  /*16590*/  @!P0 NANOSLEEP.SYNCS 0x989680 ;  /* 0x009896800000895d */ /* 0x002fea0003900000 */
[----:B------:R-:W1:Y:S02]  /*165a0*/  @!P0 SYNCS.PHASECHK.TRANS64 P0, [R3+URZ+0x38860], R2 ;  /* 0x03886002030085a7 */ /* 0x000e64000800007f */
[----:B-1----:R-:W-:Y:S05]  /*165b0*/  @!P0 BRA `(.L_x_7306) ;  /* 0xfffffffc00ec8947 */ /* 0x002fea000383ffff */
[----:B------:R-:W-:Y:S05]  /*165c0*/  BRA `(.L_x_7379) ;  /* 0xffffffd400047947 */ /* 0x000fea000383ffff */
.L_x_7322:
[----:B-1----:R-:W-:-:S04]  /*165d0*/  IMAD.U32 R3, RZ, RZ, UR38 ;  /* 0x00000026ff037e24 */ /* 0x002fc8000f8e00ff */
[----:B------:R1:W3:Y:S03]  /*165e0*/  SYNCS.PHASECHK.TRANS64.TRYWAIT P0, [R3+URZ+0x38848], R2 ;  /* 0x03884802030075a7 */ /* 0x0002e6000800017f */
[----:B---3--:R-:W-:Y:S05]  /*165f0*/  @!P0 NANOSLEEP.SYNCS 0x989680 ;  /* 0x009896800000895d */ /* 0x008fea0003900000 */
[----:B------:R-:W3:Y:S02]  /*16600*/  @!P0 SYNCS.PHASECHK.TRANS64 P0, [R3+URZ+0x38848], R2 ;  /* 0x03884802030085a7 */ /* 0x000ee4000800007f */
[----:B---3--:R-:W-:Y:S05]  /*16610*/  @!P0 BRA `(.L_x_7322) ;  /* 0xfffffffc00ec8947 */ /* 0x008fea000383ffff */
[----:B------:R-:W-:Y:S05]  /*16620*/  BRA `(.L_x_7380) ;  /* 0xffffffdc005c7947 */ /* 0x000fea000383ffff */
.L_x_7327:
[----:B-1----:R-:W-:-:S04]  /*16630*/  IMAD.U32 R3, RZ, RZ, UR38 ;  /* 0x00000026ff037e24 */ /* 0x002fc8000f8e00ff */
[----:B------:R1:W3:Y:S03]  /*16640*/  SYNCS.PHASECHK.TRANS64.TRYWAIT P0, [R3+URZ+0x38868], R2 ;  /* 0x03886802030075a7 */ /* 0x0002e6000800017f */
[----:B---3--:R-:W-:Y:S05]  /*16650*/  @!P0 NANOSLEEP.SYNCS 0x989680 ;  /* 0x009896800000895d */ /* 0x008fea0003900000 */
[----:B------:R-:W3:Y:S02]  /*16660*/  @!P0 SYNCS.PHASECHK.TRANS64 P0, [R3+URZ+0x38868], R2 ;  /* 0x03886802030085a7 */ /* 0x000ee4000800007f */
[----:B---3--:R-:W-:Y:S05]  /*16670*/  @!P0 BRA `(.L_x_7327) ;  /* 0xfffffffc00ec8947 */ /* 0x008fea000383ffff */
[----:B------:R-:W-:Y:S05]  /*16680*/  BRA `(.L_x_7381) ;  /* 0xffffffdc00c07947 */ /* 0x000fea000383ffff */
.L_x_7338:
[----:B-1----:R1:W3:Y:S02]  /*16690*/  SYNCS.PHASECHK.TRANS64.TRYWAIT P0, [R2+URZ+0x38820], R9 ;  /* 0x03882009020075a7 */ /* 0x0022e4000800017f */
[----:B---3--:R-:W-:Y:S05]  /*166a0*/  @!P0 NANOSLEEP.SYNCS 0x989680 ;  /* 0x009896800000895d */ /* 0x008fea0003900000 */
[----:B------:R-:W3:Y:S02]  /*166b0*/  @!P0 SYNCS.PHASECHK.TRANS64 P0, [R2+URZ+0x38820], R9 ;  /* 0x03882009020085a7 */ /* 0x000ee4000800007f */
[----:B---3--:R-:W-:Y:S05]  /*166c0*/  @!P0 BRA `(.L_x_7338) ;  /* 0xfffffffc00f08947 */ /* 0x008fea000383ffff */
[----:B------:R-:W-:Y:S05]  /*166d0*/  BRA `(.L_x_7382) ;  /* 0xffffffe400b07947 */ /* 0x000fea000383ffff */
.L_x_7339:
        /* <DEDUP_REMOVED lines=11> */
.L_x_7384:
[----:B------:R-:W-:Y:S05]  /*16790*/  BSYNC B0 ;  /* 0x0000000000007941 */ /* 0x000fea0003800000 */
.L_x_7383:
[----:B------:R-:W-:Y:S05]  /*167a0*/  BRA `(.L_x_7385) ;  /* 0xffffffe400947947 */ /* 0x000fea000383ffff */
.L_x_7340:
[----:B------:R-:W-:Y:S01]  /*167b0*/  BSSY B0, `(.L_x_7386) ;  /* 0x0000006000007945 */ /* 0x000fe20003800000 */
[----:B------:R-:W-:-:S07]  /*167c0*/  IMAD.MOV.U32 R15, RZ, RZ, -0x1 ;  /* 0xffffffffff0f7424 */ /* 0x000fce00078e00ff */
[----:B012---:R-:W-:Y:S05]  /*167d0*/  WARPSYNC.COLLECTIVE R15, `(.L_x_7387) ;  /* 0x000000000f0c7348 */ /* 0x007fea0003c00000 */
[----:B------:R-:W-:Y:S02]  /*167e0*/  ELECT P6, UR62, PT ;  /* 0x00000000003e782f */ /* 0x000fe400038c0000 */
[----:B------:R-:W-:Y:S01]  /*167f0*/  MOV R14, UR62 ;  /* 0x0000003e000e7c02 */ /* 0x000fe20008000f00 */
[----:B012---:R-:W-:Y:S10]  /*16800*/  ENDCOLLECTIVE ;  /* 0x000000000000791b */ /* 0x007ff40003800000 */
.L_x_7387:
[----:B------:R-:W-:Y:S05]  /*16810*/  BSYNC B0 ;  /* 0x0000000000007941 */ /* 0x000fea0003800000 */
.L_x_7386:
[----:B------:R-:W-:Y:S05]  /*16820*/  BRA `(.L_x_7388) ;  /* 0xffffffe400887947 */ /* 0x000fea000383ffff */
.L_x_7342:
[----:B--2---:R2:W3:Y:S02]  /*16830*/  SYNCS.PHASECHK.TRANS64.TRYWAIT P0, [R7+URZ], R4 ;  /* 0x00000004070075a7 */ /* 0x0044e4000800017f */
[----:B---3--:R-:W-:Y:S05]  /*16840*/  @!P0 NANOSLEEP.SYNCS 0x989680 ;  /* 0x009896800000895d */ /* 0x008fea0003900000 */
[----:B------:R-:W3:Y:S02]  /*16850*/  @!P0 SYNCS.PHASECHK.TRANS64 P0, [R7+URZ], R4 ;  /* 0x00000004070085a7 */ /* 0x000ee4000800007f */
[----:B---3--:R-:W-:Y:S05]  /*16860*/  @!P0 BRA `(.L_x_7342) ;  /* 0xfffffffc00f08947 */ /* 0x008fea000383ffff */
[----:B------:R-:W-:Y:S05]  /*16870*/  BRA `(.L_x_7389) ;  /* 0xffffffe400c47947 */ /* 0x000fea000383ffff */
.L_x_7343:
[----:B---3--:R3:W4:Y:S02]  /*16880*/  SYNCS.PHASECHK.TRANS64.TRYWAIT P0, [R5+URZ], R0 ;  /* 0x00000000050075a7 */ /* 0x008724000800017f */
[----:B----4-:R-:W-:Y:S05]  /*16890*/  @!P0 NANOSLEEP.SYNCS 0x989680 ;  /* 0x009896800000895d */ /* 0x010fea0003900000 */
[----:B------:R-:W4:Y:S02]  /*168a0*/  @!P0 SYNCS.PHASECHK.TRANS64 P0, [R5+URZ], R0 ;  /* 0x00000000050085a7 */ /* 0x000f24000800007f */
[----:B----4-:R-:W-:Y:S05]  /*168b0*/  @!P0 BRA `(.L_x_7343) ;  /* 0xfffffffc00f08947 */ /* 0x010fea000383ffff */
[----:B------:R-:W-:Y:S05]  /*168c0*/  BRA `(.L_x_7390) ;  /* 0xffffffe400b87947 */ /* 0x000fea000383ffff */
.L_x_7345:
[----:B-1----:R1:W3:Y:S02]  /*168d0*/  SYNCS.PHASECHK.TRANS64.TRYWAIT P0, [R5+URZ], R4 ;  /* 0x00000004050075a7 */ /* 0x0022e4000800017f */
[----:B---3--:R-:W-:Y:S05]  /*168e0*/  @!P0 NANOSLEEP.SYNCS 0x989680 ;  /* 0x009896800000895d */ /* 0x008fea0003900000 */
[----:B------:R-:W3:Y:S02]  /*168f0*/  @!P0 SYNCS.PHASECHK.TRANS64 P0, [R5+URZ], R4 ;  /* 0x00000004050085a7 */ /* 0x000ee4000800007f */
[----:B---3--:R-:W-:Y:S05]  /*16900*/  @!P0 BRA `(.L_x_7345) ;  /* 0xfffffffc00f08947 */ /* 0x008fea000383ffff */
[----:B------:R-:W-:Y:S05]  /*16910*/  BRA `(.L_x_7391) ;  /* 0xffffffe400bc7947 */ /* 0x000fea000383ffff */
.L_x_7392:
        /* <DEDUP_REMOVED lines=14> */
.L_x_15009:


//--------------------- .text._ZN7cutlass13device_kernelIN5flash11enable_sm90INS1_16FlashAttnFwdSm90INS1_25CollectiveMainloopFwdSm90ILi2EN4cute5tupleIJNS5_1CILi1EEES8_S8_EEENS6_IJNS7_ILi64EEESA_SA_EEELi512ENS_6half_tEfNS_4arch4Sm90ELb1ELb0ELb0ELb1ELb0ELb0ELb0ELb0ELb0ELb1ELb1ELb0EEENS1_21CollectiveEpilogueFwdINS6_IJSA_NS7_ILi512EEESA_EEES9_SC_SE_Li256ELb1ELb1ELb1ELb0EEENS1_36VarlenDynamicPersistentTileSchedulerILi64ELi64ELi256ELi128ELb1ELb1ELb1ELb1ELb1ELb1EEEEEEEEEvNT_6ParamsE --------------------------
	.section	.text._ZN7cutlass13device_kernelIN5flash11enable_sm90INS1_16FlashAttnFwdSm90INS1_25CollectiveMainloopFwdSm90ILi2EN4cute5tupleIJNS5_1CILi1EEES8_S8_EEENS6_IJNS7_ILi64EEESA_SA_EEELi512ENS_6half_tEfNS_4arch4Sm90ELb1ELb0ELb0ELb1ELb0ELb0ELb0ELb0ELb0ELb1ELb1ELb0EEENS1_21CollectiveEpilogueFwdINS6_IJSA_NS7_ILi512EEESA_EEES9_SC_SE_Li256ELb1ELb1ELb1ELb0EEENS1_36VarlenDynamicPersistentTileSchedulerILi64ELi64ELi256ELi128ELb1ELb1ELb1ELb1ELb1ELb1EEEEEEEEEvNT_6ParamsE,"ax",@progbits
	.align	128
.text._ZN7cutlass13device_kernelIN5flash11enable_sm90INS1_16FlashAttnFwdSm90INS1_25CollectiveMainloopFwdSm90ILi2EN4cute5tupleIJNS5_1CILi1EEES8_S8_EEENS6_IJNS7_ILi64EEESA_SA_EEELi512ENS_6half_tEfNS_4arch4Sm90ELb1ELb0ELb0ELb1ELb0ELb0ELb0ELb0ELb0ELb1ELb1ELb0EEENS1_21CollectiveEpilogueFwdINS6_IJSA_NS7_ILi512EEESA_EEES9_SC_SE_Li256ELb1ELb1ELb1ELb0EEENS1_36VarlenDynamicPersistentTileSchedulerILi64ELi64ELi256ELi128ELb1ELb1ELb1ELb1ELb1ELb1EEEEEEEEEvNT_6ParamsE:
        .type           _ZN7cutlass13device_kernelIN5flash11enable_sm90INS1_16FlashAttnFwdSm90INS1_25CollectiveMainloopFwdSm90ILi2EN4cute5tupleIJNS5_1CILi1EEES8_S8_EEENS6_IJNS7_ILi64EEESA_SA_EEELi512ENS_6half_tEfNS_4arch4Sm90ELb1ELb0ELb0ELb1ELb0ELb0ELb0ELb0ELb0ELb1ELb1ELb0EEENS1_21CollectiveEpilogueFwdINS6_IJSA_NS7_ILi512EEESA_EEES9_SC_SE_Li256ELb1ELb1ELb1ELb0EEENS1_36VarlenDynamicPersistentTileSchedulerILi64ELi64ELi256ELi128ELb1ELb1ELb1ELb1ELb1ELb1EEEEEEEEEvNT_6ParamsE,@function
        .size           _ZN7cutlass13device_kernelIN5flash11enable_sm90INS1_16FlashAttnFwdSm90INS1_25CollectiveMainloopFwdSm90ILi2EN4cute5tupleIJNS5_1CILi1EEES8_S8_EEENS6_IJNS7_ILi64EEESA_SA_EEELi512ENS_6half_tEfNS_4arch4Sm90ELb1ELb0ELb0ELb1ELb0ELb0ELb0ELb0ELb0ELb1ELb1ELb0EEENS1_21CollectiveEpilogueFwdINS6_IJSA_NS7_ILi512EEESA_EEES9_SC_SE_Li256ELb1ELb1ELb1ELb0EEENS1_36VarlenDynamicPersistentTileSchedulerILi64ELi64ELi256ELi128ELb1ELb1ELb1ELb1ELb1ELb1EEEEEEEEEvNT_6ParamsE,(.L_x_15010 - _ZN7cutlass13device_kernelIN5flash11enable_sm90INS1_16FlashAttnFwdSm90INS1_25CollectiveMainloopFwdSm90ILi2EN4cute5tupleIJNS5_1CILi1EEES8_S8_EEENS6_IJNS7_ILi64EEESA_SA_EEELi512ENS_6half_tEfNS_4arch4Sm90ELb1ELb0ELb0ELb1ELb0ELb0ELb0ELb0ELb0ELb1ELb1ELb0EEENS1_21CollectiveEpilogueFwdINS6_IJSA_NS7_ILi512EEESA_EEES9_SC_SE_Li256ELb1ELb1ELb1ELb0EEENS1_36VarlenDynamicPersistentTileSchedulerILi64ELi64ELi256ELi128ELb1ELb1ELb1ELb1ELb1ELb1EEEEEEEEEvNT_6ParamsE)
        .other          _ZN7cutlass13device_kernelIN5flash11enable_sm90INS1_16FlashAttnFwdSm90INS1_25CollectiveMainloopFwdSm90ILi2EN4cute5tupleIJNS5_1CILi1EEES8_S8_EEENS6_IJNS7_ILi64EEESA_SA_EEELi512ENS_6half_tEfNS_4arch4Sm90ELb1ELb0ELb0ELb1ELb0ELb0ELb0ELb0ELb0ELb1ELb1ELb0EEENS1_21CollectiveEpilogueFwdINS6_IJSA_NS7_ILi512EEESA_EEES9_SC_SE_Li256ELb1ELb1ELb1ELb0EEENS1_36VarlenDynamicPersistentTileSchedulerILi64ELi64ELi256ELi128ELb1ELb1ELb1ELb1ELb1ELb1EEEEEEEEEvNT_6ParamsE,@"STO_CUDA_ENTRY STV_DEFAULT"
_ZN7cutlass13device_kernelIN5flash11enable_sm90INS1_16FlashAttnFwdSm90INS1_25CollectiveMainloopFwdSm90ILi2EN4cute5tupleIJNS5_1CILi1EEES8_S8_EEENS6_IJNS7_ILi64EEESA_SA_EEELi512ENS_6half_tEfNS_4arch4Sm90ELb1ELb0ELb0ELb1ELb0ELb0ELb0ELb0ELb0ELb1ELb1ELb0EEENS1_21CollectiveEpilogueFwdINS6_IJSA_NS7_ILi512EEESA_EEES9_SC_SE_Li256ELb1ELb1ELb1ELb0EEENS1_36VarlenDynamicPersistentTileSchedulerILi64ELi64ELi256ELi128ELb1ELb1ELb1ELb1ELb1ELb1EEEEEEEEEvNT_6ParamsE:
        /* <DEDUP_REMOVED lines=18> */
.L_x_7394:
[----:B------:R-:W-:Y:S05]  /*0120*/  BSYNC B0 ;  /* 0x0000000000007941 */ /* 0x000fea0003800000 */
.L_x_7393:
        /* <DEDUP_REMOVED lines=37> */
.L_x_7395:
        /* <DEDUP_REMOVED lines=22> */
.L_x_7396:
        /* <DEDUP_REMOVED lines=18> */
.L_x_7397:
        /* <DEDUP_REMOVED lines=22> */
.L_x_7398:
        /* <DEDUP_REMOVED lines=22> */
.L_x_7399:
[----:B------:R-:W-:Y:S01]  /*08c0*/  PLOP3.LUT P0, PT, PT, PT, UP0, 0x80, 0x0 ;  /* 0x000000000000781c */ /* 0x000fe20003f0f008 */
[----:B------:R-:W-:Y:S01]  /*08d0*/  UMOV UR36, 0x1 ;  /* 0x0000000100247882 */ /* 0x000fe20000000000 */
[----:B------:R-:W-:Y:S01]  /*08e0*/  NOP ;  /* 0x0000000000007918 */ /* 0x000fe20000000000 */
[----:B------:R-:W-:Y:S01]  /*08f0*/  USEL UR36, UR36, 0x2, !UP0 ;  /* 0x0000000224247887 */ /* 0x000fe2000c000000 */
[----:B------:R-:W-:Y:S01]  /*0900*/  ULDC.64 UR40, c[0x0][0x208] ;  /* 0x0000820000287ab9 */ /* 0x000fe20000000a00 */
[----:B012-4-:R-:W-:Y:S08]  /*0910*/  BAR.SYNC.DEFER_BLOCKING 0x0 ;  /* 0x0000000000007b1d */ /* 0x017ff00000010000 */
[----:B------:R-:W-:Y:S05]  /*0920*/  @!P0 BRA `(.L_x_7400) ;  /* 0x000000dc00b88947 */ /* 0x000fea0003800000 */
.L_x_7401:
        /* <DEDUP_REMOVED lines=32> */
[----:B------:R-:W-:Y:S02]  /*0b30*/  LOP3.LUT R11, R7, 0xfffffff8, RZ, 0xc0, !PT ;  /* 0xfffffff8070b7812 */ /* 0x000fe400078ec0ff */
[----:B------:R-:W-:Y:S02]  /*0b40*/  LOP3.LUT R13, R3, 0xfffffffc, RZ, 0xc0, !PT ;  /* 0xfffffffc030d7812 */ /* 0x000fe400078ec0ff */
[----:B------:R-:W-:Y:S01]  /*0b50*/  SHF.R.S32.HI R7, RZ, 0x4, R2 ;  /* 0x00000004ff077819 */ /* 0x000fe20000011402 */
[----:B------:R-:W-:Y:S01]  /*0b60*/  IMAD.IADD R10, R6, 0x1, -R11 ;  /* 0x00000001060a7824 */ /* 0x000fe200078e0a0b */
[----:B------:R-:W-:Y:S01]  /*0b70*/  LOP3.LUT R3, R2, 0xfffffff0, RZ, 0xc0, !PT ;  /* 0xfffffff002037812 */ /* 0x000fe200078ec0ff */
[----:B------:R-:W-:Y:S01]  /*0b80*/  IMAD.IADD R13, R6, 0x1, -R13 ;  /* 0x00000001060d7824 */ /* 0x000fe200078e0a0d */
[----:B------:R-:W-:-:S02]  /*0b90*/  SHF.R.S32.HI R5, RZ, 0x5, R4 ;  /* 0x00000005ff057819 */ /* 0x000fc40000011404 */
[----:B------:R-:W-:Y:S02]  /*0ba0*/  SHF.R.S32.HI R8, RZ, 0x1f, R4 ;  /* 0x0000001fff087819 */ /* 0x000fe40000011404 */
[----:B------:R-:W-:Y:S02]  /*0bb0*/  LOP3.LUT R9, R0, 0xffffff80, RZ, 0xc0, !PT ;  /* 0xffffff8000097812 */ /* 0x000fe400078ec0ff */
[----:B------:R-:W-:Y:S01]  /*0bc0*/  LEA.HI R4, R2, R7, RZ, 0x1 ;  /* 0x0000000702047211 */ /* 0x000fe200078f08ff */
[----:B------:R-:W-:Y:S01]  /*0bd0*/  IMAD.IADD R2, R6, 0x1, -R3 ;  /* 0x0000000106027824 */ /* 0x000fe200078e0a03 */
[----:B------:R-:W-:Y:S01]  /*0be0*/  LEA.HI R8, R8, R5, RZ, 0x2 ;  /* 0x0000000508087211 */ /* 0x000fe200078f10ff */
[----:B------:R-:W-:Y:S01]  /*0bf0*/  IMAD.IADD R9, R6, 0x1, -R9 ;  /* 0x0000000106097824 */ /* 0x000fe200078e0a09 */
[----:B------:R-:W-:Y:S02]  /*0c00*/  LOP3.LUT R4, R4, 0x1ffffffe, RZ, 0xc0, !PT ;  /* 0x1ffffffe04047812 */ /* 0x000fe400078ec0ff */
[----:B------:R-:W-:-:S02]  /*0c10*/  SHF.R.S32.HI R3, RZ, 0x1f, R2 ;  /* 0x0000001fff037819 */ /* 0x000fc40000011402 */
[----:B------:R-:W-:Y:S01]  /*0c20*/  SHF.R.S32.HI R227, RZ, 0x7, R0 ;  /* 0x00000007ffe37819 */ /* 0x000fe20000011400 */
[----:B------:R-:W-:Y:S01]  /*0c30*/  IMAD.IADD R4, R7, 0x1, -R4 ;  /* 0x0000000107047824 */ /* 0x000fe200078e0a04 */
[----:B------:R-:W-:Y:S02]  /*0c40*/  LOP3.LUT R8, R8, 0x3ffffc, RZ, 0xc0, !PT ;  /* 0x003ffffc08087812 */ /* 0x000fe400078ec0ff */
[----:B------:R-:W-:Y:S01]  /*0c50*/  SHF.R.S32.HI R6, RZ, 0x1f, R9 ;  /* 0x0000001fff067819 */ /* 0x000fe20000011409 */
[----:B------:R-:W-:Y:S01]  /*0c60*/  IMAD R15, R227, 0x100, R2 ;  /* 0x00000100e30f7824 */ /* 0x000fe200078e0202 */
[----:B------:R-:W-:Y:S01]  /*0c70*/  LEA.HI R11, R13, R13, RZ, 0x1 ;  /* 0x0000000d0d0b7211 */ /* 0x000fe200078f08ff */
[----:B------:R-:W-:Y:S01]  /*0c80*/  IMAD.IADD R8, R5, 0x1, -R8 ;  /* 0x0000000105087824 */ /* 0x000fe200078e0a08 */
[----:B------:R-:W-:Y:S01]  /*0c90*/  LEA.HI R7, R3, R2, RZ, 0x3 ;  /* 0x0000000203077211 */ /* 0x000fe200078f18ff */
[----:B------:R-:W-:Y:S01]  /*0ca0*/  IMAD.SHL.U32 R4, R4, 0x8, RZ ;  /* 0x0000000804047824 */ /* 0x000fe200078e00ff */
[----:B------:R-:W-:Y:S01]  /*0cb0*/  LEA.HI R3, R6, R9, RZ, 0x2 ;  /* 0x0000000906037211 */ /* 0x000fe200078f10ff */
[----:B------:R-:W-:Y:S01]  /*0cc0*/  IMAD R15, R8, 0x10, R15 ;  /* 0x00000010080f7824 */ /* 0x000fe200078e020f */
[----:B------:R-:W-:-:S02]  /*0cd0*/  LOP3.LUT R12, R11, 0x1ffffffe, RZ, 0xc0, !PT ;  /* 0x1ffffffe0b0c7812 */ /* 0x000fc400078ec0ff */
[----:B------:R-:W-:Y:S02]  /*0ce0*/  LOP3.LUT R11, R7, 0xfffffff8, RZ, 0xc0, !PT ;  /* 0xfffffff8070b7812 */ /* 0x000fe400078ec0ff */
[----:B------:R-:W-:Y:S01]  /*0cf0*/  LOP3.LUT R8, R3, 0x7ffffffc, RZ, 0xc0, !PT ;  /* 0x7ffffffc03087812 */ /* 0x000fe200078ec0ff */
[----:B------:R-:W-:Y:S01]  /*0d00*/  IMAD.IADD R13, R13, 0x1, -R12 ;  /* 0x000000010d0d7824 */ /* 0x000fe200078e0a0c */
[----:B------:R-:W-:Y:S01]  /*0d10*/  LEA.HI R6, R6, R9, RZ, 0x5 ;  /* 0x0000000906067211 */ /* 0x000fe200078f28ff */
[----:B------:R-:W-:Y:S01]  /*0d20*/  IMAD.IADD R11, R2, 0x1, -R11 ;  /* 0x00000001020b7824 */ /* 0x000fe200078e0a0b */
[----:B------:R-:W-:Y:S01]  /*0d30*/  LEA.HI R0, R0, R227, RZ, 0x1 ;  /* 0x000000e300007211 */ /* 0x000fe200078f08ff */
[----:B------:R-:W-:Y:S01]  /*0d40*/  IMAD.IADD R185, R9, 0x1, -R8 ;  /* 0x0000000109b97824 */ /* 0x000fe200078e0a08 */
[--C-:B------:R-:W-:Y:S01]  /*0d50*/  SHF.R.S32.HI R2, RZ, 0x2, R3.reuse ;  /* 0x00000002ff027819 */ /* 0x100fe20000011403 */
[----:B------:R-:W-:Y:S01]  /*0d60*/  IMAD.SHL.U32 R8, R11, 0x40, RZ ;  /* 0x000000400b087824 */ /* 0x000fe200078e00ff */
[----:B------:R-:W-:Y:S01]  /*0d70*/  LOP3.LUT R0, R0, 0xfffffe, RZ, 0xc0, !PT ;  /* 0x00fffffe00007812 */ /* 0x000fe200078ec0ff */
[----:B------:R-:W-:Y:S01]  /*0d80*/  IMAD.SHL.U32 R9, R7, 0x40, RZ ;  /* 0x0000004007097824 */ /* 0x000fe200078e00ff */
[----:B------:R-:W-:Y:S01]  /*0d90*/  SHF.R.S32.HI R3, RZ, 0x1f, R3 ;  /* 0x0000001fff037819 */ /* 0x000fe20000011403 */
[----:B------:R-:W-:Y:S01]  /*0da0*/  IMAD.SHL.U32 R185, R185, 0x2, RZ ;  /* 0x00000002b9b97824 */ /* 0x000fe200078e00ff */
[----:B------:R-:W-:Y:S01]  /*0db0*/  LOP3.LUT R7, R8, 0x1c0, RZ, 0xc0, !PT ;  /* 0x000001c008077812 */ /* 0x000fe200078ec0ff */
[----:B------:R-:W-:Y:S01]  /*0dc0*/  IMAD.IADD R0, R227, 0x1, -R0 ;  /* 0x00000001e3007824 */ /* 0x000fe200078e0a00 */
[----:B------:R-:W-:Y:S01]  /*0dd0*/  LOP3.LUT R8, R9, 0x7ffffe00, RZ, 0xc0, !PT ;  /* 0x7ffffe0009087812 */ /* 0x000fe200078ec0ff */
[--C-:B------:R-:W-:Y:S01]  /*0de0*/  IMAD.U32 R9, R15, 0x40, R4.reuse ;  /* 0x000000400f097824 */ /* 0x100fe200078e0004 */
[----:B------:R-:W-:-:S02]  /*0df0*/  LOP3.LUT R4, R7, 0x8, R4, 0xf8, !PT ;  /* 0x0000000807047812 */ /* 0x000fc400078ef804 */
[----:B------:R-:W-:Y:S01]  /*0e00*/  LEA.HI R3, R3, R2, RZ, 0x3 ;  /* 0x0000000203037211 */ /* 0x000fe200078f18ff */
[----:B------:R-:W-:Y:S01]  /*0e10*/  IMAD R8, R5, 0x400, R8 ;  /* 0x0000040005087824 */ /* 0x000fe200078e0208 */
[----:B------:R-:W-:Y:S01]  /*0e20*/  SHF.R.U32.HI R7, RZ, 0x3, R7 ;  /* 0x00000003ff077819 */ /* 0x000fe20000011607 */
[----:B------:R0:W-:Y:S01]  /*0e30*/  STL [R1+0x60], R9 ;  /* 0x0000600901007387 */ /* 0x0001e20000100800 */
[----:B------:R-:W-:Y:S02]  /*0e40*/  LOP3.LUT R3, R3, 0xfffffff8, RZ, 0xc0, !PT ;  /* 0xfffffff803037812 */ /* 0x000fe400078ec0ff */
[----:B------:R-:W-:Y:S02]  /*0e50*/  LOP3.LUT R7, R4, R7, RZ, 0x3c, !PT ;  /* 0x0000000704077212 */ /* 0x000fe400078e3cff */
[----:B------:R-:W-:Y:S01]  /*0e60*/  R2P PR, R11, 0x6 ;  /* 0x000000060b007804 */ /* 0x000fe20000000000 */
[----:B------:R-:W-:Y:S01]  /*0e70*/  IMAD.IADD R3, R2, 0x1, -R3 ;  /* 0x0000000102037824 */ /* 0x000fe200078e0a03 */
[----:B------:R-:W-:Y:S01]  /*0e80*/  SHF.R.S32.HI R6, RZ, 0x5, R6 ;  /* 0x00000005ff067819 */ /* 0x000fe20000011406 */
[----:B------:R-:W-:-:S02]  /*0e90*/  IMAD.IADD R7, R8, 0x1, R7 ;  /* 0x0000000108077824 */ /* 0x000fc400078e0207 */
[----:B0-----:R-:W-:Y:S01]  /*0ea0*/  IMAD.SHL.U32 R9, R0, 0x100, RZ ;  /* 0x0000010000097824 */ /* 0x001fe200078e00ff */
[----:B------:R-:W-:Y:S01]  /*0eb0*/  SEL R23, R23, 0xffffffe0, !P1 ;  /* 0xffffffe017177807 */ /* 0x000fe20004800000 */
[----:B------:R-:W-:Y:S01]  /*0ec0*/  IMAD.SHL.U32 R2, R10, 0x8, RZ ;  /* 0x000000080a027824 */ /* 0x000fe200078e00ff */
[----:B------:R-:W-:Y:S01]  /*0ed0*/  LEA R19, R7, UR46, 0x1 ;  /* 0x0000002e07137c11 */ /* 0x000fe2000f8e08ff */
[----:B------:R-:W-:Y:S01]  /*0ee0*/  IMAD.IADD R17, R185, 0x1, R9 ;  /* 0x00000001b9117824 */ /* 0x000fe200078e0209 */
[----:B------:R0:W-:Y:S01]  /*0ef0*/  STL [R1+0x5c], R9 ;  /* 0x00005c0901007387 */ /* 0x0001e20000100800 */
[----:B------:R-:W-:Y:S02]  /*0f00*/  VIADD R195, R2, 0x40 ;  /* 0x0000004002c37836 */ /* 0x000fe40000000000 */
[C---:B------:R-:W-:Y:S01]  /*0f10*/  VIADD R226, R17.reuse, 0x8 ;  /* 0x0000000811e27836 */ /* 0x040fe20000000000 */
[----:B------:R-:W-:Y:S01]  /*0f20*/  SHF.R.S32.HI R0, RZ, 0x1f, R17 ;  /* 0x0000001fff007819 */ /* 0x000fe20000011411 */
[----:B------:R-:W-:-:S02]  /*0f30*/  VIADD R225, R17, 0x10 ;  /* 0x0000001011e17836 */ /* 0x000fc40000000000 */
[C---:B------:R-:W-:Y:S02]  /*0f40*/  VIADD R224, R17.reuse, 0x18 ;  /* 0x0000001811e07836 */ /* 0x040fe40000000000 */
[C---:B------:R-:W-:Y:S01]  /*0f50*/  VIADD R223, R17.reuse, 0x20 ;  /* 0x0000002011df7836 */ /* 0x040fe20000000000 */
[----:B------:R-:W-:Y:S01]  /*0f60*/  SHF.R.S32.HI R0, RZ, 0x1f, R225 ;  /* 0x0000001fff007819 */ /* 0x000fe200000114e1 */
[C---:B------:R-:W-:Y:S01]  /*0f70*/  VIADD R222, R17.reuse, 0x28 ;  /* 0x0000002811de7836 */ /* 0x040fe20000000000 */
[----:B------:R-:W-:Y:S01]  /*0f80*/  SHF.R.S32.HI R4, RZ, 0x1f, R224 ;  /* 0x0000001fff047819 */ /* 0x000fe200000114e0 */
[C---:B------:R-:W-:Y:S02]  /*0f90*/  VIADD R221, R17.reuse, 0x30 ;  /* 0x0000003011dd7836 */ /* 0x040fe40000000000 */
[C---:B------:R-:W-:Y:S01]  /*0fa0*/  VIADD R220, R17.reuse, 0x38 ;  /* 0x0000003811dc7836 */ /* 0x040fe20000000000 */
[----:B------:R-:W-:Y:S01]  /*0fb0*/  SHF.R.S32.HI R0, RZ, 0x1f, R222 ;  /* 0x0000001fff007819 */ /* 0x000fe200000114de */
[C---:B------:R-:W-:Y:S01]  /*0fc0*/  VIADD R219, R17.reuse, 0x40 ;  /* 0x0000004011db7836 */ /* 0x040fe20000000000 */
[----:B------:R-:W-:Y:S01]  /*0fd0*/  SHF.R.S32.HI R4, RZ, 0x1f, R221 ;  /* 0x0000001fff047819 */ /* 0x000fe200000114dd */
        /* <DEDUP_REMOVED lines=56> */
[----:B------:R-:W-:-:S02]  /*1360*/  VIADD R194, R2, 0x80 ;  /* 0x0000008002c27836 */ /* 0x000fc40000000000 */
[C---:B------:R-:W-:Y:S02]  /*1370*/  VIADD R193, R2.reuse, 0xc0 ;  /* 0x000000c002c17836 */ /* 0x040fe40000000000 */
[C---:B------:R-:W-:Y:S02]  /*1380*/  VIADD R192, R2.reuse, 0x100 ;  /* 0x0000010002c07836 */ /* 0x040fe40000000000 */
[C---:B------:R-:W-:Y:S02]  /*1390*/  VIADD R187, R2.reuse, 0x140 ;  /* 0x0000014002bb7836 */ /* 0x040fe40000000000 */
[C---:B------:R-:W-:Y:S02]  /*13a0*/  VIADD R229, R2.reuse, 0x180 ;  /* 0x0000018002e57836 */ /* 0x040fe40000000000 */
[----:B------:R-:W-:Y:S02]  /*13b0*/  VIADD R228, R2, 0x1c0 ;  /* 0x000001c002e47836 */ /* 0x000fe40000000000 */
[----:B------:R-:W-:-:S02]  /*13c0*/  IMAD R186, R13, 0x8, R16 ;  /* 0x000000080dba7824 */ /* 0x000fc400078e0210 */
[----:B0-----:R-:W-:-:S07]  /*13d0*/  IMAD.IADD R23, R23, 0x1, R22 ;  /* 0x0000000117177824 */ /* 0x001fce00078e0216 */
.L_x_7462:
[----:B------:R-:W-:Y:S01]  /*13e0*/  ULDC.64 UR8, c[0x0][0xc88] ;  /* 0x0003220000087ab9 */ /* 0x000fe20000000a00 */
[----:B------:R-:W-:Y:S01]  /*13f0*/  ULDC.64 UR10, c[0x0][0xa18] ;  /* 0x00028600000a7ab9 */ /* 0x000fe20000000a00 */
[----:B------:R-:W-:Y:S02]  /*1400*/  UIMAD.WIDE UR8, UR7, 0x4, UR8 ;  /* 0x00000004070878a5 */ /* 0x000fe4000f8e0208 */
[----:B------:R-:W-:Y:S02]  /*1410*/  UISETP.NE.U32.AND UP1, UPT, UR10, URZ, UPT ;  /* 0x0000003f0a00728c */ /* 0x000fe4000bf25070 */
[----:B------:R-:W-:Y:S02]  /*1420*/  ULOP3.LUT UR4, UR6, 0xff000000, URZ, 0xc0, !UPT ;  /* 0xff00000006047892 */ /* 0x000fe4000f8ec03f */
[----:B0-23--:R-:W-:Y:S01]  /*1430*/  IMAD.U32 R4, RZ, RZ, UR8 ;  /* 0x00000008ff047e24 */ /* 0x00dfe2000f8e00ff */
        /* <DEDUP_REMOVED lines=18> */
[----:B-1----:R-:W-:-:S03]  /*1560*/  IMAD.U32 R6, RZ, RZ, UR10 ;  /* 0x0000000aff067e24 */ /* 0x002fc6000f8e00ff */
[----:B------:R-:W-:Y:S01]  /*1570*/  IMAD.U32 R7, RZ, RZ, UR11 ;  /* 0x0000000bff077e24 */ /* 0x000fe2000f8e00ff */
[----:B------:R-:W2:Y:S01]  /*1580*/  @P0 LDG.E R4, desc[UR40][R4.64] ;  /* 0x0000002804040981 */ /* 0x000ea2000c1e1900 */
[----:B------:R-:W-:Y:S01]  /*1590*/  UISETP.NE.U32.AND UP0, UPT, UR8, URZ, UPT ;  /* 0x0000003f0800728c */ /* 0x000fe2000bf05070 */
[----:B------:R-:W-:Y:S02]  /*15a0*/  ULDC.64 UR10, c[0x0][0xa20] ;  /* 0x00028800000a7ab9 */ /* 0x000fe40000000a00 */
[----:B------:R-:W3:Y:S01]  /*15b0*/  @P2 LDG.E R6, desc[UR40][R6.64] ;  /* 0x0000002806062981 */ /* 0x000ee2000c1e1900 */
[----:B------:R-:W-:Y:S01]  /*15c0*/  UISETP.NE.AND.EX UP0, UPT, UR9, URZ, UPT, UP0 ;  /* 0x0000003f0900728c */ /* 0x000fe2000bf05300 */
[----:B------:R-:W-:Y:S01]  /*15d0*/  ISETP.NE.U32.AND P1, PT, RZ, UR10, PT ;  /* 0x0000000aff007c0c */ /* 0x000fe2000bf25070 */
[----:B------:R-:W-:Y:S02]  /*15e0*/  ULOP3.LUT UR43, UR6, 0xff0000, URZ, 0xc0, !UPT ;  /* 0x00ff0000062b7892 */ /* 0x000fe4000f8ec03f */
[----:B------:R-:W-:Y:S01]  /*15f0*/  USHF.R.U32.HI UR4, URZ, 0x8, UR4 ;  /* 0x000000083f047899 */ /* 0x000fe20008011604 */
[----:B------:R-:W-:Y:S01]  /*1600*/  ISETP.NE.AND.EX P1, PT, RZ, UR11, PT, P1 ;  /* 0x0000000bff007c0c */ /* 0x000fe2000bf25310 */
        /* <DEDUP_REMOVED lines=23> */
.L_x_7402:
[----:B------:R-:W-:Y:S05]  /*1780*/  @!P1 BRA `(.L_x_7403) ;  /* 0x00000000001c9947 */ /* 0x000fea0003800000 */
[----:B------:R-:W-:-:S04]  /*1790*/  ULEA UR4, UP0, UR45, UR10, 0x2 ;  /* 0x0000000a2d047291 */ /* 0x000fc8000f80103f */
[----:B------:R-:W-:Y:S02]  /*17a0*/  ULEA.HI.X UR6, UR45, UR11, UR44, 0x2, UP0 ;  /* 0x0000000b2d067291 */ /* 0x000fe400080f142c */
[----:B------:R-:W-:-:S04]  /*17b0*/  IMAD.U32 R4, RZ, RZ, UR4 ;  /* 0x00000004ff047e24 */ /* 0x000fc8000f8e00ff */
[----:B------:R-:W-:-:S05]  /*17c0*/  IMAD.U32 R5, RZ, RZ, UR6 ;  /* 0x00000006ff057e24 */ /* 0x000fca000f8e00ff */
[----:B------:R-:W2:Y:S02]  /*17d0*/  LDG.E R4, desc[UR40][R4.64] ;  /* 0x0000002804047981 */ /* 0x000ea4000c1e1900 */
[----:B--2---:R-:W-:Y:S01]  /*17e0*/  R2UR UR4, R4 ;  /* 0x00000000040472ca */ /* 0x004fe200000e0000 */
[----:B------:R-:W-:-:S14]  /*17f0*/  BRA `(.L_x_7404) ;  /* 0x0000000000347947 */ /* 0x000fdc0003800000 */
.L_x_7403:
        /* <DEDUP_REMOVED lines=13> */
.L_x_7404:
[----:B------:R-:W-:Y:S02]  /*18d0*/  UISETP.NE.AND UP0, UPT, UR48, 0x1, UPT ;  /* 0x000000013000788c */ /* 0x000fe4000bf05270 */
[----:B------:R-:W-:Y:S02]  /*18e0*/  UIADD3 UR51, -UR51, UR4, URZ ;  /* 0x0000000433337290 */ /* 0x000fe4000fffe13f */
        /* <DEDUP_REMOVED lines=10> */
[----:B------:R-:W-:Y:S02]  /*1990*/  UIADD3 UR51, UR51, 0x40, -UR52 ;  /* 0x0000004033337890 */ /* 0x000fe4000fffe834 */
[----:B------:R-:W-:-:S07]  /*19a0*/  ULOP3.LUT UR20, UR43, 0xff, URZ, 0xc0, !UPT ;  /* 0x000000ff2b147892 */ /* 0x000fce000f8ec03f */
[----:B------:R-:W-:Y:S01]  /*19b0*/  @UP0 ULDC UR4, c[0x0][0x44c] ;  /* 0x0001130000040ab9 */ /* 0x000fe20000000800 */
[----:B------:R-:W-:Y:S01]  /*19c0*/  @UP0 ULDC UR8, c[0x0][0x450] ;  /* 0x0001140000080ab9 */ /* 0x000fe20000000800 */
[----:B------:R-:W-:-:S04]  /*19d0*/  UIMAD.WIDE.U32 UR4, UR6, UR4, URZ ;  /* 0x00000004060472a5 */ /* 0x000fc8000f8e003f */
[----:B------:R-:W-:-:S04]  /*19e0*/  @UP0 USHF.R.U32.HI UR6, URZ, UR8, UR5 ;  /* 0x000000083f060299 */ /* 0x000fc80008011605 */
[----:B------:R-:W-:-:S04]  /*19f0*/  UIADD3 UR6, UR51, UR6, URZ ;  /* 0x0000000633067290 */ /* 0x000fc8000fffe03f */
[----:B------:R-:W-:-:S04]  /*1a00*/  USHF.R.S32.HI UR4, URZ, 0x1f, UR6 ;  /* 0x0000001f3f047899 */ /* 0x000fc80008011406 */
[----:B------:R-:W-:-:S04]  /*1a10*/  ULEA.HI UR4, UR4, UR6, URZ, 0x6 ;  /* 0x0000000604047291 */ /* 0x000fc8000f8f303f */
[----:B------:R-:W-:-:S04]  /*1a20*/  USHF.R.S32.HI UR4, URZ, 0x6, UR4 ;  /* 0x000000063f047899 */ /* 0x000fc80008011404 */
[----:B------:R-:W-:-:S04]  /*1a30*/  UISETP.LT.AND UP0, UPT, UR7, UR4, UPT ;  /* 0x000000040700728c */ /* 0x000fc8000bf01270 */
[----:B------:R-:W-:-:S03]  /*1a40*/  USEL UR9, UR7, UR4, UP0 ;  /* 0x0000000407097287 */ /* 0x000fc60008000000 */
[----:B------:R-:W-:Y:S01]  /*1a50*/  UMOV UR4, URZ ;  /* 0x0000003f00047c82 */ /* 0x000fe20008000000 */
[----:B------:R-:W-:-:S06]  /*1a60*/  UISETP.GE.AND UP0, UPT, UR9, 0x1, UPT ;  /* 0x000000010900788c */ /* 0x000fcc000bf06270 */
[----:B------:R-:W-:-:S13]  /*1a70*/  PLOP3.LUT P0, PT, PT, PT, UP0, 0x80, 0x0 ;  /* 0x000000000000781c */ /* 0x000fda0003f0f008 */
[----:B------:R-:W-:Y:S05]  /*1a80*/  @!P0 BRA `(.L_x_7406) ;  /* 0x0000000000908947 */ /* 0x000fea0003800000 */
[----:B------:R-:W-:Y:S01]  /*1a90*/  USHF.R.U32.HI UR10, URZ, 0x10, UR43 ;  /* 0x000000103f0a7899 */ /* 0x000fe2000801162b */
[----:B------:R-:W-:-:S03]  /*1aa0*/  UMOV UR4, URZ ;  /* 0x0000003f00047c82 */ /* 0x000fc60008000000 */
[----:B------:R-:W-:-:S11]  /*1ab0*/  UISETP.NE.AND UP0, UPT, UR10, URZ, UPT ;  /* 0x0000003f0a00728c */ /* 0x000fd6000bf05270 */
[----:B------:R-:W-:Y:S02]  /*1ac0*/  @!UP0 ULDC UR10, c[0x0][0x9f0] ;  /* 0x00027c00000a8ab9 */ /* 0x000fe40000000800 */
[----:B------:R-:W-:Y:S01]  /*1ad0*/  IMAD.U32 R4, RZ, RZ, UR10 ;  /* 0x0000000aff047e24 */ /* 0x000fe2000f8e00ff */
[----:B------:R-:W-:-:S04]  /*1ae0*/  UIADD3 UR6, UR10, -0x1, UR9 ;  /* 0xffffffff0a067890 */ /* 0x000fc8000fffe009 */
        /* <DEDUP_REMOVED lines=30> */
.L_x_7406:
        /* <DEDUP_REMOVED lines=91> */
.L_x_7408:
[----:B------:R-:W-:Y:S01]  /*2280*/  ULEA UR23, UR37, UR46, 0x3 ;  /* 0x0000002e25177291 */ /* 0x000fe2000f8e183f */
[----:B------:R-:W-:-:S05]  /*2290*/  IMAD.U32 R0, RZ, RZ, UR38 ;  /* 0x00000026ff007e24 */ /* 0x000fca000f8e00ff */
[----:B------:R-:W-:-:S04]  /*22a0*/  SHF.L.U32 R0, R0, 0x1f, RZ ;  /* 0x0000001f00007819 */ /* 0x000fc800000006ff */
[----:B------:R-:W0:Y:S02]  /*22b0*/  SYNCS.PHASECHK.TRANS64.TRYWAIT P1, [UR23+0x28c50], R0 ;  /* 0x028c5000ff0075a7 */ /* 0x000e240008020157 */
[----:B0-----:R-:W-:Y:S05]  /*22c0*/  @!P1 BRA `(.L_x_7409) ;  /* 0x00000140003c9947 */ /* 0x001fea0003800000 */
.L_x_7605:
        /* <DEDUP_REMOVED lines=46> */
.L_x_7415:
        /* <DEDUP_REMOVED lines=144> */
.L_x_7411:
[----:B------:R-:W-:Y:S01]  /*2eb0*/  ULEA UR23, UR37, UR46, 0x3 ;  /* 0x0000002e25177291 */ /* 0x000fe2000f8e183f */
[----:B------:R-:W-:-:S05]  /*2ec0*/  IMAD.U32 R0, RZ, RZ, UR38 ;  /* 0x00000026ff007e24 */ /* 0x000fca000f8e00ff */
[----:B------:R-:W-:-:S04]  /*2ed0*/  SHF.L.U32 R0, R0, 0x1f, RZ ;  /* 0x0000001f00007819 */ /* 0x000fc800000006ff */
[----:B------:R0:W1:Y:S01]  /*2ee0*/  SYNCS.PHASECHK.TRANS64.TRYWAIT P1, [UR23+0x28c50], R0 ;  /* 0x028c5000ff0075a7 */ /* 0x0000620008020157 */
[----:B------:R-:W-:Y:S05]  /*2ef0*/  @!P0 BRA `(.L_x_7412) ;  /* 0x0000000000048947 */ /* 0x000fea0003800000 */
[----:B------:R-:W-:Y:S01]  /*2f00*/  BPT.TRAP 0x1 ;  /* 0x000000040000795c */ /* 0x000fe20000300000 */
.L_x_7412:
[----:B-1----:R-:W-:Y:S05]  /*2f10*/  @P1 BRA `(.L_x_7413) ;  /* 0x0000000000081947 */ /* 0x002fea0003800000 */
[----:B------:R-:W1:Y:S02]  /*2f20*/  SYNCS.PHASECHK.TRANS64.TRYWAIT P1, [UR23+0x28c50], R0 ;  /* 0x028c5000ff0075a7 */ /* 0x000e640008020157 */
[----:B-1----:R-:W-:Y:S05]  /*2f30*/  @!P1 BRA `(.L_x_7414) ;  /* 0x0000013400389947 */ /* 0x002fea0003800000 */
.L_x_7413:
        /* <DEDUP_REMOVED lines=30> */
.L_x_7410:
[----:B------:R-:W-:Y:S01]  /*3120*/  BAR.SYNC.DEFER_BLOCKING 0xe, 0x100 ;  /* 0x0384000000007b1d */ /* 0x000fe20000010000 */
[----:B------:R-:W-:Y:S01]  /*3130*/  IMAD.U32 R3, RZ, RZ, UR37 ;  /* 0x00000025ff037e24 */ /* 0x000fe2000f8e00ff */
[----:B------:R-:W-:Y:S01]  /*3140*/  UIADD3 UR37, UR37, 0x1, URZ ;  /* 0x0000000125257890 */ /* 0x000fe2000fffe03f */
[----:B------:R-:W-:Y:S02]  /*3150*/  PLOP3.LUT P0, PT, PT, PT, PT, 0x8, 0x0 ;  /* 0x000000000000781c */ /* 0x000fe40003f0e170 */
[----:B------:R-:W-:Y:S01]  /*3160*/  CS2R R12, SRZ ;  /* 0x00000000000c7805 */ /* 0x000fe2000001ff00 */
        /* <DEDUP_REMOVED lines=138> */
.L_x_7405:
        /* <DEDUP_REMOVED lines=55> */
.L_x_7416:
        /* <DEDUP_REMOVED lines=104> */
.L_x_7417:
        /* <DEDUP_REMOVED lines=12> */
.L_x_7606:
[----:B------:R-:W-:Y:S05]  /*44c0*/  @!P0 BRA `(.L_x_7419) ;  /* 0x0000000000048947 */ /* 0x000fea0003800000 */
[----:B------:R-:W-:Y:S01]  /*44d0*/  BPT.TRAP 0x1 ;  /* 0x000000040000795c */ /* 0x000fe20000300000 */
.L_x_7419:
[----:B------:R-:W-:Y:S02]  /*44e0*/  IMAD.U32 R7, RZ, RZ, UR37 ;  /* 0x00000025ff077e24 */ /* 0x000fe4000f8e00ff */
[----:B------:R-:W-:-:S03]  /*44f0*/  IMAD.U32 R8, RZ, RZ, UR38 ;  /* 0x00000026ff087e24 */ /* 0x000fc6000f8e00ff */
[----:B------:R-:W-:Y:S02]  /*4500*/  LEA R7, R7, UR46, 0x3 ;  /* 0x0000002e07077c11 */ /* 0x000fe4000f8e18ff */
[----:B------:R-:W-:-:S04]  /*4510*/  SHF.L.U32 R8, R8, 0x1f, RZ ;  /* 0x0000001f08087819 */ /* 0x000fc800000006ff */
[----:B------:R1:W2:Y:S01]  /*4520*/  SYNCS.PHASECHK.TRANS64.TRYWAIT P1, [R7+URZ+0x28c30], R8 ;  /* 0x028c3008070075a7 */ /* 0x0002a2000802017f */
[----:B------:R-:W-:Y:S05]  /*4530*/  @!P0 BRA `(.L_x_7420) ;  /* 0x0000000000048947 */ /* 0x000fea0003800000 */
[----:B------:R-:W-:Y:S01]  /*4540*/  BPT.TRAP 0x1 ;  /* 0x000000040000795c */ /* 0x000fe20000300000 */
.L_x_7420:
[----:B--2---:R-:W-:Y:S05]  /*4550*/  @P1 BRA `(.L_x_7421) ;  /* 0x0000000000081947 */ /* 0x004fea0003800000 */
[----:B------:R-:W2:Y:S02]  /*4560*/  SYNCS.PHASECHK.TRANS64.TRYWAIT P1, [R7+URZ+0x28c30], R8 ;  /* 0x028c3008070075a7 */ /* 0x000ea4000802017f */
[----:B--2---:R-:W-:Y:S05]  /*4570*/  @!P1 BRA `(.L_x_7422) ;  /* 0x0000011c00d89947 */ /* 0x004fea0003800000 */
.L_x_7421:
        /* <DEDUP_REMOVED lines=19> */
[----:B------:R-:W-:Y:S01]  /*46b0*/  LOP3.LUT R18, R18, 0xfffff7ff, RZ, 0xc0, !PT ;  /* 0xfffff7ff12127812 */ /* 0x000fe200078ec0ff */
[----:B------:R-:W-:Y:S01]  /*46c0*/  UMOV UR11, 0x40000040 ;  /* 0x40000040000b7882 */ /* 0x000fe20000000000 */
[----:B------:R-:W-:Y:S01]  /*46d0*/  UMOV UR9, 0x40000040 ;  /* 0x4000004000097882 */ /* 0x000fe20000000000 */
[----:B------:R-:W-:-:S02]  /*46e0*/  ULEA UR18, UR37, UR18, 0x9 ;  /* 0x0000001225127291 */ /* 0x000fc4000f8e483f */
[----:B------:R-:W-:Y:S02]  /*46f0*/  ULOP3.LUT UR16, UR4, 0x10000, URZ, 0xfc, !UPT ;  /* 0x0001000004107892 */ /* 0x000fe4000f8efc3f */
[----:B------:R-:W-:Y:S02]  /*4700*/  UIADD3 UR6, UR18, 0x2, URZ ;  /* 0x0000000212067890 */ /* 0x000fe4000fffe03f */
[----:B------:R-:W-:Y:S02]  /*4710*/  UIADD3 UR4, UR16, 0x2, URZ ;  /* 0x0000000210047890 */ /* 0x000fe4000fffe03f */
[----:B------:R-:W-:Y:S02]  /*4720*/  UIADD3 UR10, UR18, 0x4, URZ ;  /* 0x00000004120a7890 */ /* 0x000fe4000fffe03f */
[----:B------:R-:W-:Y:S02]  /*4730*/  UIADD3 UR8, UR16, 0x4, URZ ;  /* 0x0000000410087890 */ /* 0x000fe4000fffe03f */
[----:B------:R-:W-:Y:S01]  /*4740*/  HGMMA.64x64x16.F32 R24, gdesc[UR16], RZ, !UPT, gsb0 ;  /* 0x00e00000101879f0 */ /* 0x000fe2000c0008ff */
[----:B------:R-:W-:-:S02]  /*4750*/  UIADD3 UR14, UR18, 0x6, URZ ;  /* 0x00000006120e7890 */ /* 0x000fc4000fffe03f */
[----:B------:R-:W-:Y:S01]  /*4760*/  UIADD3 UR12, UR16, 0x6, URZ ;  /* 0x00000006100c7890 */ /* 0x000fe2000fffe03f */
[----:B------:R-:W-:Y:S01]  /*4770*/  UMOV UR15, 0x40000040 ;  /* 0x40000040000f7882 */ /* 0x000fe20000000000 */
[----:B------:R-:W-:Y:S01]  /*4780*/  UMOV UR13, 0x40000040 ;  /* 0x40000040000d7882 */ /* 0x000fe20000000000 */
[----:B------:R-:W-:Y:S02]  /*4790*/  WARPGROUP.DEPBAR.LE gsb0, 0x0 ;  /* 0x00008000000079c5 */ /* 0x000fe40000010000 */
[----:B------:R-:W-:-:S06]  /*47a0*/  WARPGROUP.ARRIVE ;  /* 0x00000000000079c5 */ /* 0x000fcc0000000000 */
[----:B------:R-:W-:Y:S01]  /*47b0*/  HGMMA.64x64x16.F32 R24, gdesc[UR4], R24, gsb0 ;  /* 0x00e00000041879f0 */ /* 0x000fe20008000818 */
[----:B------:R-:W-:Y:S02]  /*47c0*/  ULDC UR6, c[0x0][0x448] ;  /* 0x0001120000067ab9 */ /* 0x000fe40000000800 */
[----:B------:R-:W-:-:S06]  /*47d0*/  UISETP.NE.AND UP0, UPT, UR6, 0x1, UPT ;  /* 0x000000010600788c */ /* 0x000fcc000bf05270 */
[----:B------:R-:W-:-:S05]  /*47e0*/  PLOP3.LUT P2, PT, PT, PT, UP0, 0x80, 0x0 ;  /* 0x000000000000781c */ /* 0x000fca0003f4f008 */
[----:B------:R-:W-:-:S08]  /*47f0*/  @UP0 ULDC UR6, c[0x0][0x44c] ;  /* 0x0001130000060ab9 */ /* 0x000fd00000000800 */
[----:B------:R-:W-:Y:S01]  /*4800*/  @P2 IMAD.HI.U32 R4, R0, UR6, RZ ;  /* 0x0000000600042c27 */ /* 0x000fe2000f8e00ff */
[----:B------:R-:W-:Y:S01]  /*4810*/  @UP0 ULDC UR6, c[0x0][0x450] ;  /* 0x0001140000060ab9 */ /* 0x000fe20000000800 */
[----:B------:R-:W-:-:S03]  /*4820*/  @P2 LOP3.LUT R18, R18, 0x800, RZ, 0xfc, !PT ;  /* 0x0000080012122812 */ /* 0x000fc600078efcff */
[----:B------:R-:W-:Y:S01]  /*4830*/  @P2 SHF.R.U32.HI R0, RZ, UR6, R4 ;  /* 0x00000006ff002c19 */ /* 0x000fe20008011604 */
[----:B------:R-:W-:Y:S02]  /*4840*/  UMOV UR6, 0xffffffc0 ;  /* 0xffffffc000067882 */ /* 0x000fe40000000000 */
[----:B------:R-:W-:Y:S02]  /*4850*/  UIMAD UR6, UR53, UR6, 0x40 ;  /* 0x00000040350674a4 */ /* 0x000fe4000f8e0206 */
[----:B------:R-:W0:Y:S02]  /*4860*/  SHFL.IDX PT, R6, R0, 0x1, 0x1c1f ;  /* 0x003c1f0000067f89 */ /* 0x000e2400000e0000 */
[----:B------:R-:W-:Y:S02]  /*4870*/  UIADD3 UR7, UR51, 0x1, UR6 ;  /* 0x0000000133077890 */ /* 0x000fe4000fffe006 */
[----:B------:R-:W-:Y:S01]  /*4880*/  IMAD.U32 R4, RZ, RZ, UR6 ;  /* 0x00000006ff047e24 */ /* 0x000fe2000f8e00ff */
[----:B------:R-:W3:Y:S03]  /*4890*/  SHFL.IDX PT, R0, R0, RZ, 0x1c1f ;  /* 0x001c1fff00007589 */ /* 0x000ee600000e0000 */
[----:B------:R-:W-:Y:S01]  /*48a0*/  IMAD.U32 R10, RZ, RZ, UR7 ;  /* 0x00000007ff0a7e24 */ /* 0x000fe2000f8e00ff */
[----:B------:R-:W-:-:S04]  /*48b0*/  IADD3 R4, -R185, UR51, R4 ;  /* 0x00000033b9047c10 */ /* 0x000fc8000fffe104 */
[----:B------:R-:W-:-:S04]  /*48c0*/  IADD3 R5, R10, -UR52, -R185 ;  /* 0x800000340a057c10 */ /* 0x000fc8000fffe8b9 */
[----:B0-----:R-:W-:-:S04]  /*48d0*/  VIADDMNMX R6, R6, R5, R4, PT ;  /* 0x0000000506067246 */ /* 0x001fc80003800104 */
[C---:B------:R-:W-:Y:S02]  /*48e0*/  ISETP.GT.AND P2, PT, R6.reuse, RZ, PT ;  /* 0x000000ff0600720c */ /* 0x040fe40003f44270 */
[C---:B------:R-:W-:Y:S02]  /*48f0*/  ISETP.GT.AND P3, PT, R6.reuse, 0x1, PT ;  /* 0x000000010600780c */ /* 0x040fe40003f64270 */
[----:B------:R-:W-:Y:S02]  /*4900*/  ISETP.GT.AND P4, PT, R6, 0x8, PT ;  /* 0x000000080600780c */ /* 0x000fe40003f84270 */
[----:B---3--:R-:W-:Y:S01]  /*4910*/  VIADDMNMX R4, R0, R5, R4, PT ;  /* 0x0000000500047246 */ /* 0x008fe20003800104 */
        /* <DEDUP_REMOVED lines=51> */
[C---:B------:R-:W-:Y:S02]  /*4c50*/  ISETP.GT.AND P2, PT, R4.reuse, RZ, PT ;  /* 0x000000ff0400720c */ /* 0x040fe40003f44270 */
[----:B------:R-:W-:Y:S02]  /*4c60*/  FMNMX.FTZ R6, R55, R6, !PT ;  /* 0x0000000637067209 */ /* 0x000fe40007810000 */
[----:B------:R-:W-:-:S02]  /*4c70*/  ISETP.GT.AND P3, PT, R4, 0x1, PT ;  /* 0x000000010400780c */ /* 0x000fc40003f64270 */
[----:B------:R-:W-:Y:S01]  /*4c80*/  ISETP.GT.AND P4, PT, R4, 0x8, PT ;  /* 0x000000080400780c */ /* 0x000fe20003f84270 */
[----:B------:R-:W0:Y:S01]  /*4c90*/  SHFL.BFLY PT, R9, R6, 0x2, 0x1f ;  /* 0x0c401f0006097f89 */ /* 0x000e2200000e0000 */
[----:B------:R-:W-:Y:S02]  /*4ca0*/  FSEL R24, R24, -INF , P2 ;  /* 0xff80000018187808 */ /* 0x000fe40001000000 */
        /* <DEDUP_REMOVED lines=16> */
[----:B0-----:R-:W-:Y:S02]  /*4db0*/  FMNMX.FTZ R9, R6, R9, !PT ;  /* 0x0000000906097209 */ /* 0x001fe40007810000 */
[----:B------:R-:W-:Y:S02]  /*4dc0*/  ISETP.GT.AND P3, PT, R4, 0x20, PT ;  /* 0x000000200400780c */ /* 0x000fe40003f64270 */
[----:B------:R-:W-:Y:S01]  /*4dd0*/  FSEL R37, R37, -INF , P2 ;  /* 0xff80000025257808 */ /* 0x000fe20001000000 */
[----:B------:R-:W0:Y:S01]  /*4de0*/  SHFL.BFLY PT, R10, R9, 0x1, 0x1f ;  /* 0x0c201f00090a7f89 */ /* 0x000e2200000e0000 */
        /* <DEDUP_REMOVED lines=24> */
[----:B0-----:R-:W-:Y:S02]  /*4f70*/  FMNMX.FTZ R0, R9, R10, !PT ;  /* 0x0000000a09007209 */ /* 0x001fe40007810000 */
[----:B------:R-:W-:Y:S02]  /*4f80*/  FMNMX.FTZ R4, R53, R4, !PT ;  /* 0x0000000435047209 */ /* 0x000fe40007810000 */
[C---:B------:R-:W-:Y:S01]  /*4f90*/  FSETP.NEU.FTZ.AND P4, PT, R0.reuse, -INF , PT ;  /* 0xff8000000000780b */ /* 0x040fe20003f9d000 */
[----:B------:R-:W-:-:S02]  /*4fa0*/  FMUL.FTZ R9, R0, UR10 ;  /* 0x0000000a00097c20 */ /* 0x000fc40008410000 */
[----:B------:R-:W0:Y:S03]  /*4fb0*/  SHFL.BFLY PT, R5, R4, 0x2, 0x1f ;  /* 0x0c401f0004057f89 */ /* 0x000e2600000e0000 */
[----:B------:R-:W-:-:S05]  /*4fc0*/  FSEL R9, R9, RZ, P4 ;  /* 0x000000ff09097208 */ /* 0x000fca0002000000 */
        /* <DEDUP_REMOVED lines=16> */
[----:B0-----:R-:W-:Y:S01]  /*50d0*/  FMNMX.FTZ R5, R4, R5, !PT ;  /* 0x0000000504057209 */ /* 0x001fe20007810000 */
[--C-:B------:R-:W-:Y:S01]  /*50e0*/  FFMA.FTZ R54, R54, UR10, -R9.reuse ;  /* 0x0000000a36367c23 */ /* 0x100fe20008010809 */
[----:B------:R-:W-:-:S03]  /*50f0*/  FFMA.FTZ R9, R55, UR10, -R9 ;  /* 0x0000000a37097c23 */ /* 0x000fc60008010809 */
[----:B------:R-:W0:Y:S01]  /*5100*/  SHFL.BFLY PT, R6, R5, 0x1, 0x1f ;  /* 0x0c201f0005067f89 */ /* 0x000e2200000e0000 */
[----:B------:R-:W-:Y:S08]  /*5110*/  MUFU.EX2 R30, R30 ;  /* 0x0000001e001e7308 */ /* 0x000ff00000000800 */
[----:B------:R-:W4:Y:S01]  /*5120*/  MUFU.EX2 R31, R31 ;  /* 0x0000001f001f7308 */ /* 0x000f220000000800 */
[----:B---3--:R-:W-:-:S07]  /*5130*/  F2FP.F16.F32.PACK_AB R153, R27, R26 ;  /* 0x0000001a1b99723e */ /* 0x008fce00000000ff */
[----:B------:R-:W3:Y:S01]  /*5140*/  MUFU.EX2 R34, R34 ;  /* 0x0000002200227308 */ /* 0x000ee20000000800 */
[----:B0-----:R-:W-:-:S07]  /*5150*/  FMNMX.FTZ R6, R5, R6, !PT ;  /* 0x0000000605067209 */ /* 0x001fce0007810000 */
[----:B------:R-:W0:Y:S01]  /*5160*/  MUFU.EX2 R35, R35 ;  /* 0x0000002300237308 */ /* 0x000e220000000800 */
[----:B----4-:R-:W-:Y:S02]  /*5170*/  F2FP.F16.F32.PACK_AB R155, R31, R30 ;  /* 0x0000001e1f9b723e */ /* 0x010fe400000000ff */
[C---:B------:R-:W-:Y:S01]  /*5180*/  FSETP.NEU.FTZ.AND P2, PT, R6.reuse, -INF , PT ;  /* 0xff8000000600780b */ /* 0x040fe20003f5d000 */
[----:B------:R-:W-:-:S04]  /*5190*/  FMUL.FTZ R4, R6, UR10 ;  /* 0x0000000a06047c20 */ /* 0x000fc80008410000 */
[----:B------:R4:W-:Y:S01]  /*51a0*/  MUFU.EX2 R11, R9 ;  /* 0x00000009000b7308 */ /* 0x0009e20000000800 */
[----:B------:R-:W-:Y:S01]  /*51b0*/  FSEL R5, R4, RZ, P2 ;  /* 0x000000ff04057208 */ /* 0x000fe20001000000 */
[----:B------:R-:W-:-:S04]  /*51c0*/  @!P1 VIADD R4, R7, 0x28c40 ;  /* 0x00028c4007049836 */ /* 0x000fc80000000000 */
[--C-:B------:R-:W-:Y:S01]  /*51d0*/  FFMA.FTZ R24, R24, UR10, -R5.reuse ;  /* 0x0000000a18187c23 */ /* 0x100fe20008010805 */
[--C-:B------:R-:W-:Y:S01]  /*51e0*/  FFMA.FTZ R25, R25, UR10, -R5.reuse ;  /* 0x0000000a19197c23 */ /* 0x100fe20008010805 */
[--C-:B------:R-:W-:Y:S01]  /*51f0*/  FFMA.FTZ R28, R28, UR10, -R5.reuse ;  /* 0x0000000a1c1c7c23 */ /* 0x100fe20008010805 */
[--C-:B------:R-:W-:Y:S01]  /*5200*/  FFMA.FTZ R29, R29, UR10, -R5.reuse ;  /* 0x0000000a1d1d7c23 */ /* 0x100fe20008010805 */
[--C-:B------:R-:W-:Y:S01]  /*5210*/  FFMA.FTZ R32, R32, UR10, -R5.reuse ;  /* 0x0000000a20207c23 */ /* 0x100fe20008010805 */
[----:B------:R-:W-:Y:S01]  /*5220*/  FFMA.FTZ R33, R33, UR10, -R5 ;  /* 0x0000000a21217c23 */ /* 0x000fe20008010805 */
[----:B------:R-:W-:Y:S01]  /*5230*/  MUFU.EX2 R24, R24 ;  /* 0x0000001800187308 */ /* 0x000fe20000000800 */
[----:B----4-:R-:W-:Y:S01]  /*5240*/  FADD.FTZ R9, R26, R27 ;  /* 0x0000001b1a097221 */ /* 0x010fe20000010000 */
[--C-:B------:R-:W-:Y:S01]  /*5250*/  FFMA.FTZ R36, R36, UR10, -R5.reuse ;  /* 0x0000000a24247c23 */ /* 0x100fe20008010805 */
[--C-:B------:R-:W-:Y:S01]  /*5260*/  FFMA.FTZ R37, R37, UR10, -R5.reuse ;  /* 0x0000000a25257c23 */ /* 0x100fe20008010805 */
[----:B------:R-:W-:Y:S01]  /*5270*/  FFMA.FTZ R40, R40, UR10, -R5 ;  /* 0x0000000a28287c23 */ /* 0x000fe20008010805 */
[----:B------:R-:W-:Y:S01]  /*5280*/  FADD.FTZ R10, R30, R9 ;  /* 0x000000091e0a7221 */ /* 0x000fe20000010000 */
[----:B------:R-:W-:Y:S01]  /*5290*/  @!P1 PRMT R4, RZ, 0x654, R4 ;  /* 0x00000654ff049816 */ /* 0x000fe20000000004 */
[--C-:B------:R-:W-:Y:S01]  /*52a0*/  FFMA.FTZ R41, R41, UR10, -R5.reuse ;  /* 0x0000000a29297c23 */ /* 0x100fe20008010805 */
[----:B------:R-:W4:Y:S01]  /*52b0*/  MUFU.EX2 R25, R25 ;  /* 0x0000001900197308 */ /* 0x000f220000000800 */
[----:B------:R-:W-:Y:S01]  /*52c0*/  FADD.FTZ R13, R31, R10 ;  /* 0x0000000a1f0d7221 */ /* 0x000fe20000010000 */
[----:B------:R5:W-:Y:S01]  /*52d0*/  @!P1 SYNCS.ARRIVE.TRANS64.RED.A1T0 RZ, [R4+URZ], RZ ;  /* 0x000000ff04ff99a7 */ /* 0x000be2000810043f */
[--C-:B------:R-:W-:Y:S01]  /*52e0*/  FFMA.FTZ R44, R44, UR10, -R5.reuse ;  /* 0x0000000a2c2c7c23 */ /* 0x100fe20008010805 */
[----:B------:R-:W-:Y:S01]  /*52f0*/  FFMA.FTZ R45, R45, UR10, -R5 ;  /* 0x0000000a2d2d7c23 */ /* 0x000fe20008010805 */
[----:B---3--:R-:W-:Y:S01]  /*5300*/  FADD.FTZ R12, R34, R13 ;  /* 0x0000000d220c7221 */ /* 0x008fe20000010000 */
[--C-:B------:R-:W-:Y:S01]  /*5310*/  FFMA.FTZ R48, R48, UR10, -R5.reuse ;  /* 0x0000000a30307c23 */ /* 0x100fe20008010805 */
[--C-:B------:R-:W-:Y:S01]  /*5320*/  FFMA.FTZ R49, R49, UR10, -R5.reuse ;  /* 0x0000000a31317c23 */ /* 0x100fe20008010805 */
[----:B------:R-:W3:Y:S01]  /*5330*/  MUFU.EX2 R28, R28 ;  /* 0x0000001c001c7308 */ /* 0x000ee20000000800 */
[----:B0-----:R-:W-:Y:S01]  /*5340*/  FADD.FTZ R13, R35, R12 ;  /* 0x0000000c230d7221 */ /* 0x001fe20000010000 */
[--C-:B------:R-:W-:Y:S01]  /*5350*/  FFMA.FTZ R52, R52, UR10, -R5.reuse ;  /* 0x0000000a34347c23 */ /* 0x100fe20008010805 */
[----:B------:R-:W-:Y:S01]  /*5360*/  FFMA.FTZ R5, R53, UR10, -R5 ;  /* 0x0000000a35057c23 */ /* 0x000fe20008010805 */
[----:B------:R-:W-:-:S04]  /*5370*/  F2FP.F16.F32.PACK_AB R157, R35, R34 ;  /* 0x00000022239d723e */ /* 0x000fc800000000ff */
[----:B------:R-:W0:Y:S01]  /*5380*/  MUFU.EX2 R29, R29 ;  /* 0x0000001d001d7308 */ /* 0x000e220000000800 */
[----:B----4-:R-:W-:Y:S01]  /*5390*/  FADD.FTZ R9, R24, R25 ;  /* 0x0000001918097221 */ /* 0x010fe20000010000 */
[----:B------:R-:W-:-:S06]  /*53a0*/  F2FP.F16.F32.PACK_AB R152, R25, R24 ;  /* 0x000000181998723e */ /* 0x000fcc00000000ff */
[----:B------:R-:W5:Y:S01]  /*53b0*/  MUFU.EX2 R32, R32 ;  /* 0x0000002000207308 */ /* 0x000f620000000800 */
[----:B---3--:R-:W-:-:S07]  /*53c0*/  FADD.FTZ R10, R28, R9 ;  /* 0x000000091c0a7221 */ /* 0x008fce0000010000 */
[----:B------:R-:W3:Y:S01]  /*53d0*/  MUFU.EX2 R38, R38 ;  /* 0x0000002600267308 */ /* 0x000ee20000000800 */
[C---:B0-----:R-:W-:Y:S01]  /*53e0*/  FADD.FTZ R9, R29.reuse, R10 ;  /* 0x0000000a1d097221 */ /* 0x041fe20000010000 */
[----:B------:R-:W-:Y:S01]  /*53f0*/  F2FP.F16.F32.PACK_AB R154, R29, R28 ;  /* 0x0000001c1d9a723e */ /* 0x000fe200000000ff */
[----:B------:R-:W-:Y:S06]  /*5400*/  BAR.SYNC.DEFER_BLOCKING 0xf, 0x100 ;  /* 0x03c4000000007b1d */ /* 0x000fec0000010000 */
[----:B------:R-:W0:Y:S01]  /*5410*/  MUFU.EX2 R33, R33 ;  /* 0x0000002100217308 */ /* 0x000e220000000800 */
[----:B-----5:R-:W-:-:S07]  /*5420*/  FADD.FTZ R4, R32, R9 ;  /* 0x0000000920047221 */ /* 0x020fce0000010000 */
[----:B------:R-:W4:Y:S01]  /*5430*/  MUFU.EX2 R39, R39 ;  /* 0x0000002700277308 */ /* 0x000f220000000800 */
[----:B---3--:R-:W-:-:S07]  /*5440*/  FADD.FTZ R10, R38, R13 ;  /* 0x0000000d260a7221 */ /* 0x008fce0000010000 */
[----:B------:R-:W3:Y:S01]  /*5450*/  MUFU.EX2 R36, R36 ;  /* 0x0000002400247308 */ /* 0x000ee20000000800 */
[C---:B0-----:R-:W-:Y:S01]  /*5460*/  FADD.FTZ R9, R33.reuse, R4 ;  /* 0x0000000421097221 */ /* 0x041fe20000010000 */
[----:B------:R-:W-:Y:S01]  /*5470*/  F2FP.F16.F32.PACK_AB R156, R33, R32 ;  /* 0x00000020219c723e */ /* 0x000fe200000000ff */
[----:B------:R0:W-:Y:S05]  /*5480*/  STSM.16.M88.4 [R19+0x26800], R152 ;  /* 0x0268009813007844 */ /* 0x0001ea0000000200 */
[----:B------:R-:W5:Y:S01]  /*5490*/  MUFU.EX2 R42, R42 ;  /* 0x0000002a002a7308 */ /* 0x000f620000000800 */
[C---:B----4-:R-:W-:Y:S01]  /*54a0*/  FADD.FTZ R13, R39.reuse, R10 ;  /* 0x0000000a270d7221 */ /* 0x050fe20000010000 */
[----:B------:R-:W-:-:S06]  /*54b0*/  F2FP.F16.F32.PACK_AB R159, R39, R38 ;  /* 0x00000026279f723e */ /* 0x000fcc00000000ff */
[----:B------:R-:W4:Y:S01]  /*54c0*/  MUFU.EX2 R37, R37 ;  /* 0x0000002500257308 */ /* 0x000f220000000800 */
[----:B---3--:R-:W-:-:S07]  /*54d0*/  FADD.FTZ R4, R36, R9 ;  /* 0x0000000924047221 */ /* 0x008fce0000010000 */
[----:B------:R-:W3:Y:S01]  /*54e0*/  MUFU.EX2 R40, R40 ;  /* 0x0000002800287308 */ /* 0x000ee20000000800 */
[----:B-----5:R-:W-:-:S07]  /*54f0*/  FADD.FTZ R10, R42, R13 ;  /* 0x0000000d2a0a7221 */ /* 0x020fce0000010000 */
        /* <DEDUP_REMOVED lines=8> */
[----:B------:R-:W-:-:S06]  /*5580*/  F2FP.F16.F32.PACK_AB R161, R43, R42 ;  /* 0x0000002a2ba1723e */ /* 0x000fcc00000000ff */
[----:B------:R-:W5:Y:S01]  /*5590*/  MUFU.EX2 R44, R44 ;  /* 0x0000002c002c7308 */ /* 0x000f620000000800 */
[C---:B----4-:R-:W-:Y:S01]  /*55a0*/  FADD.FTZ R13, R41.reuse, R4 ;  /* 0x00000004290d7221 */ /* 0x050fe20000010000 */
[----:B------:R-:W-:-:S06]  /*55b0*/  F2FP.F16.F32.PACK_AB R160, R41, R40 ;  /* 0x0000002829a0723e */ /* 0x000fcc00000000ff */
[----:B------:R-:W4:Y:S01]  /*55c0*/  MUFU.EX2 R47, R47 ;  /* 0x0000002f002f7308 */ /* 0x000f220000000800 */
[----:B---3--:R-:W-:-:S07]  /*55d0*/  FADD.FTZ R10, R46, R15 ;  /* 0x0000000f2e0a7221 */ /* 0x008fce0000010000 */
[----:B------:R-:W3:Y:S01]  /*55e0*/  MUFU.EX2 R45, R45 ;  /* 0x0000002d002d7308 */ /* 0x000ee20000000800 */
[----:B-----5:R-:W-:-:S07]  /*55f0*/  FADD.FTZ R4, R44, R13 ;  /* 0x0000000d2c047221 */ /* 0x020fce0000010000 */
[----:B------:R-:W-:Y:S01]  /*5600*/  MUFU.EX2 R50, R50 ;  /* 0x0000003200327308 */ /* 0x000fe20000000800 */
[C---:B----4-:R-:W-:Y:S01]  /*5610*/  F2FP.F16.F32.PACK_AB R163, R47.reuse, R46 ;  /* 0x0000002e2fa3723e */ /* 0x050fe200000000ff */
[----:B------:R-:W-:-:S06]  /*5620*/  FADD.FTZ R47, R47, R10 ;  /* 0x0000000a2f2f7221 */ /* 0x000fcc0000010000 */
        /* <DEDUP_REMOVED lines=10> */
[----:B------:R-:W5:Y:S01]  /*56d0*/  MUFU.EX2 R52, R52 ;  /* 0x0000003400347308 */ /* 0x000f620000000800 */
[----:B---3--:R-:W-:Y:S01]  /*56e0*/  F2FP.F16.F32.PACK_AB R164, R49, R48 ;  /* 0x0000003031a4723e */ /* 0x008fe200000000ff */
[----:B------:R-:W-:-:S04]  /*56f0*/  FADD.FTZ R48, R48, R45 ;  /* 0x0000002d30307221 */ /* 0x000fc80000010000 */
[----:B------:R-:W-:Y:S02]  /*5700*/  FADD.FTZ R49, R49, R48 ;  /* 0x0000003031317221 */ /* 0x000fe40000010000 */
[----:B------:R3:W1:Y:S01]  /*5710*/  MUFU.EX2 R9, R5 ;  /* 0x0000000500097308 */ /* 0x0006620000000800 */
[----:B----4-:R-:W-:Y:S01]  /*5720*/  F2FP.F16.F32.PACK_AB R167, R11, R54 ;  /* 0x000000360ba7723e */ /* 0x010fe200000000ff */
[----:B------:R-:W-:Y:S01]  /*5730*/  FADD.FTZ R54, R54, R51 ;  /* 0x0000003336367221 */ /* 0x000fe20000010000 */
[----:B-----5:R-:W-:-:S03]  /*5740*/  FADD.FTZ R4, R52, R49 ;  /* 0x0000003134047221 */ /* 0x020fc60000010000 */
[----:B---3--:R-:W-:Y:S01]  /*5750*/  FADD.FTZ R5, R11, R54 ;  /* 0x000000360b057221 */ /* 0x008fe20000010000 */
[C---:B-1----:R-:W-:Y:S01]  /*5760*/  F2FP.F16.F32.PACK_AB R166, R9.reuse, R52 ;  /* 0x0000003409a6723e */ /* 0x042fe200000000ff */
[----:B------:R-:W-:-:S04]  /*5770*/  FADD.FTZ R4, R9, R4 ;  /* 0x0000000409047221 */ /* 0x000fc80000010000 */
[----:B------:R0:W-:Y:S01]  /*5780*/  STSM.16.M88.4 [R23], R164 ;  /* 0x000000a417007844 */ /* 0x0001e20000000200 */
[----:B------:R-:W-:Y:S05]  /*5790*/  @!P0 BRA `(.L_x_7423) ;  /* 0x0000000000048947 */ /* 0x000fea0003800000 */
[----:B------:R-:W-:Y:S01]  /*57a0*/  BPT.TRAP 0x1 ;  /* 0x000000040000795c */ /* 0x000fe20000300000 */
.L_x_7423:
[----:B------:R1:W3:Y:S01]  /*57b0*/  SYNCS.PHASECHK.TRANS64.TRYWAIT P2, [R7+URZ+0x28c50], R8 ;  /* 0x028c5008070075a7 */ /* 0x0002e2000804017f */
[----:B------:R-:W-:Y:S05]  /*57c0*/  @!P0 BRA `(.L_x_7424) ;  /* 0x0000000000048947 */ /* 0x000fea0003800000 */
[----:B------:R-:W-:Y:S01]  /*57d0*/  BPT.TRAP 0x1 ;  /* 0x000000040000795c */ /* 0x000fe20000300000 */
.L_x_7424:
[----:B---3--:R-:W-:Y:S05]  /*57e0*/  @P2 BRA `(.L_x_7425) ;  /* 0x0000000000082947 */ /* 0x008fea0003800000 */
[----:B------:R-:W3:Y:S02]  /*57f0*/  SYNCS.PHASECHK.TRANS64.TRYWAIT P2, [R7+URZ+0x28c50], R8 ;  /* 0x028c5008070075a7 */ /* 0x000ee4000804017f */
[----:B---3--:R-:W-:Y:S05]  /*5800*/  @!P2 BRA `(.L_x_7426) ;  /* 0x0000010c0048a947 */ /* 0x008fea0003800000 */
.L_x_7425:
[----:B------:R-:W-:Y:S01]  /*5810*/  ULEA UR11, UR37, UR50, 0xc ;  /* 0x00000032250b7291 */ /* 0x000fe2000f8e603f */
[----:B------:R-:W-:Y:S01]  /*5820*/  WARPGROUP.ARRIVE ;  /* 0x00000000000079c5 */ /* 0x000fe20000000000 */
[----:B------:R-:W-:Y:S01]  /*5830*/  UMOV UR7, 0x40000040 ;  /* 0x4000004000077882 */ /* 0x000fe20000000000 */
[----:B------:R-:W-:Y:S01]  /*5840*/  @UP0 ULDC UR14, c[0x0][0x450] ;  /* 0x00011400000e0ab9 */ /* 0x000fe20000000800 */
[----:B------:R-:W-:Y:S01]  /*5850*/  UIADD3 UR21, UR53, -0x2, URZ ;  /* 0xfffffffe35157890 */ /* 0x000fe2000fffe03f */
[----:B-123--:R-:W-:Y:S02]  /*5860*/  @!P1 VIADD R7, R7, 0x28c60 ;  /* 0x00028c6007079836 */ /* 0x00efe40000000000 */
[----:B------:R-:W-:Y:S02]  /*5870*/  UMOV UR6, UR11 ;  /* 0x0000000b00067c82 */ /* 0x000fe40008000000 */
[----:B------:R-:W-:Y:S01]  /*5880*/  HGMMA.64x256x16.F32 R24, R152, gdesc[UR4].tnspB, RZ, !UPT, gsb0 ;  /* 0x43e0000498187df0 */ /* 0x000fe2000c0008ff */
        /* <DEDUP_REMOVED lines=24> */
[----:B------:R-:W-:-:S04]  /*5a10*/  USHF.R.S32.HI UR7, URZ, 0x1f, UR6 ;  /* 0x0000001f3f077899 */ /* 0x000fc80008011406 */
[----:B------:R-:W-:-:S04]  /*5a20*/  ULEA.HI UR7, UR7, UR6, URZ, 0x6 ;  /* 0x0000000607077291 */ /* 0x000fc8000f8f303f */
[----:B------:R-:W-:-:S04]  /*5a30*/  USHF.R.S32.HI UR7, URZ, 0x6, UR7 ;  /* 0x000000063f077899 */ /* 0x000fc80008011407 */
[----:B------:R-:W-:-:S04]  /*5a40*/  UISETP.LT.AND UP1, UPT, UR49, UR7, UPT ;  /* 0x000000073100728c */ /* 0x000fc8000bf21270 */
[----:B------:R-:W-:-:S04]  /*5a50*/  USEL UR20, UR49, UR7, !UP1 ;  /* 0x0000000731147287 */ /* 0x000fc8000c800000 */
        /* <DEDUP_REMOVED lines=17> */
.L_x_7436:
[----:B------:R-:W-:-:S04]  /*5b70*/  UIADD3 UR37, UR23, 0x1, URZ ;  /* 0x0000000117257890 */ /* 0x000fc8000fffe03f */
[----:B------:R-:W-:-:S04]  /*5b80*/  UISETP.NE.AND UP1, UPT, UR37, 0x2, UPT ;  /* 0x000000022500788c */ /* 0x000fc8000bf25270 */
[----:B------:R-:W-:Y:S02]  /*5b90*/  USEL UR6, URZ, 0x1, UP1 ;  /* 0x000000013f067887 */ /* 0x000fe40008800000 */
[----:B------:R-:W-:Y:S02]  /*5ba0*/  USEL UR37, UR37, URZ, UP1 ;  /* 0x0000003f25257287 */ /* 0x000fe40008800000 */
[----:B------:R-:W-:Y:S01]  /*5bb0*/  ULOP3.LUT UR38, UR38, UR6, URZ, 0x3c, !UPT ;  /* 0x0000000626267292 */ /* 0x000fe2000f8e3c3f */
[----:B0-23--:R-:W-:Y:S11]  /*5bc0*/  @!P0 BRA `(.L_x_7428) ;  /* 0x0000000000048947 */ /* 0x00dff60003800000 */
[----:B------:R-:W-:Y:S01]  /*5bd0*/  BPT.TRAP 0x1 ;  /* 0x000000040000795c */ /* 0x000fe20000300000 */
.L_x_7428:
[----:B------:R-:W-:Y:S01]  /*5be0*/  ULEA UR24, UR37, UR46, 0x3 ;  /* 0x0000002e25187291 */ /* 0x000fe2000f8e183f */
[----:B-1----:R-:W-:-:S05]  /*5bf0*/  IMAD.U32 R7, RZ, RZ, UR38 ;  /* 0x00000026ff077e24 */ /* 0x002fca000f8e00ff */
[----:B------:R-:W-:-:S04]  /*5c00*/  SHF.L.U32 R7, R7, 0x1f, RZ ;  /* 0x0000001f07077819 */ /* 0x000fc800000006ff */
[----:B------:R1:W2:Y:S01]  /*5c10*/  SYNCS.PHASECHK.TRANS64.TRYWAIT P2, [UR24+0x28c30], R7 ;  /* 0x028c3007ff0075a7 */ /* 0x0002a20008040158 */
[----:B------:R-:W-:Y:S05]  /*5c20*/  @!P0 BRA `(.L_x_7429) ;  /* 0x0000000000048947 */ /* 0x000fea0003800000 */
[----:B------:R-:W-:Y:S01]  /*5c30*/  BPT.TRAP 0x1 ;  /* 0x000000040000795c */ /* 0x000fe20000300000 */
.L_x_7429:
[----:B------:R-:W-:Y:S01]  /*5c40*/  VIADD R10, R186, UR39 ;  /* 0x00000027ba0a7c36 */ /* 0x000fe20008000000 */
[----:B--2---:R-:W-:Y:S06]  /*5c50*/  @P2 BRA `(.L_x_7430) ;  /* 0x0000000000082947 */ /* 0x004fec0003800000 */
[----:B------:R-:W2:Y:S02]  /*5c60*/  SYNCS.PHASECHK.TRANS64.TRYWAIT P2, [UR24+0x28c30], R7 ;  /* 0x028c3007ff0075a7 */ /* 0x000ea40008040158 */
[----:B--2---:R-:W-:Y:S05]  /*5c70*/  @!P2 BRA `(.L_x_7431) ;  /* 0x000001080040a947 */ /* 0x004fea0003800000 */
.L_x_7430:
[----:B------:R-:W-:Y:S01]  /*5c80*/  R2UR UR18, R3 ;  /* 0x00000000031272ca */ /* 0x000fe200000e0000 */
[----:B0-----:R-:W-:Y:S01]  /*5c90*/  WARPGROUP.ARRIVE ;  /* 0x00000000000079c5 */ /* 0x001fe20000000000 */
[----:B------:R-:W-:Y:S01]  /*5ca0*/  UMOV UR19, 0x40000040 ;  /* 0x4000004000137882 */ /* 0x000fe20000000000 */
[----:B------:R-:W-:Y:S01]  /*5cb0*/  PLOP3.LUT P2, PT, PT, PT, UP0, 0x80, 0x0 ;  /* 0x000000000000781c */ /* 0x000fe20003f4f008 */
[----:B------:R-:W-:Y:S01]  /*5cc0*/  @UP0 ULDC UR6, c[0x0][0x44c] ;  /* 0x0001130000060ab9 */ /* 0x000fe20000000800 */
[----:B------:R-:W-:Y:S01]  /*5cd0*/  UMOV UR7, 0x40000040 ;  /* 0x4000004000077882 */ /* 0x000fe20000000000 */
[----:B------:R-:W-:Y:S01]  /*5ce0*/  UMOV UR11, 0x40000040 ;  /* 0x40000040000b7882 */ /* 0x000fe20000000000 */
[----:B------:R-:W-:Y:S01]  /*5cf0*/  UMOV UR15, 0x40000040 ;  /* 0x40000040000f7882 */ /* 0x000fe20000000000 */
[----:B------:R-:W-:Y:S01]  /*5d00*/  LOP3.LUT R18, R18, 0xffffdfff, RZ, 0xc0, !PT ;  /* 0xffffdfff12127812 */ /* 0x000fe200078ec0ff */
[----:B------:R-:W-:-:S03]  /*5d10*/  IMAD.U32 R12, RZ, RZ, UR23 ;  /* 0x00000017ff0c7e24 */ /* 0x000fc6000f8e00ff */
[----:B------:R-:W-:Y:S01]  /*5d20*/  @P1 LOP3.LUT R18, R18, 0x2000, RZ, 0xfc, !PT ;  /* 0x0000200012121812 */ /* 0x000fe200078efcff */
[----:B------:R-:W-:-:S03]  /*5d30*/  ULEA UR18, UR37, UR18, 0x9 ;  /* 0x0000001225127291 */ /* 0x000fc6000f8e483f */
[----:B--2---:R-:W-:Y:S01]  /*5d40*/  @P2 IMAD.HI.U32 R0, R10, UR6, RZ ;  /* 0x000000060a002c27 */ /* 0x004fe2000f8e00ff */
[----:B------:R-:W-:Y:S01]  /*5d50*/  @UP0 ULDC UR6, c[0x0][0x450] ;  /* 0x0001140000060ab9 */ /* 0x000fe20000000800 */
[----:B------:R-:W-:Y:S01]  /*5d60*/  UIADD3 UR10, UR18, 0x4, URZ ;  /* 0x00000004120a7890 */ /* 0x000fe2000fffe03f */
[----:B------:R-:W-:Y:S01]  /*5d70*/  LOP3.LUT R18, R18, 0xffffefff, RZ, 0xc0, !PT ;  /* 0xffffefff12127812 */ /* 0x000fe200078ec0ff */
[----:B------:R-:W-:Y:S01]  /*5d80*/  UIADD3 UR14, UR18, 0x6, URZ ;  /* 0x00000006120e7890 */ /* 0x000fe2000fffe03f */
[----:B------:R-:W-:Y:S01]  /*5d90*/  @P2 SHF.R.U32.HI R10, RZ, UR6, R0 ;  /* 0x00000006ff0a2c19 */ /* 0x000fe20008011600 */
[----:B------:R-:W-:Y:S01]  /*5da0*/  HGMMA.64x64x16.F32 R152, gdesc[UR16], RZ, !UPT, gsb0 ;  /* 0x00e00000109879f0 */ /* 0x000fe2000c0008ff */
[----:B------:R-:W-:Y:S01]  /*5db0*/  UMOV UR6, 0xffffffc0 ;  /* 0xffffffc000067882 */ /* 0x000fe20000000000 */
[----:B------:R-:W-:Y:S01]  /*5dc0*/  IMAD.U32 R0, RZ, RZ, UR51 ;  /* 0x00000033ff007e24 */ /* 0x000fe2000f8e00ff */
[----:B------:R-:W-:Y:S01]  /*5dd0*/  UIMAD UR6, UR21, UR6, 0x1 ;  /* 0x00000001150674a4 */ /* 0x000fe2000f8e0206 */
[----:B------:R-:W0:Y:S01]  /*5de0*/  SHFL.IDX PT, R11, R10, RZ, 0x1c1f ;  /* 0x001c1fff0a0b7589 */ /* 0x000e2200000e0000 */
[----:B------:R-:W-:-:S03]  /*5df0*/  @P0 LOP3.LUT R18, R18, 0x1000, RZ, 0xfc, !PT ;  /* 0x0000100012120812 */ /* 0x000fc600078efcff */
[----:B------:R-:W2:Y:S01]  /*5e00*/  SHFL.IDX PT, R13, R10, 0x1, 0x1c1f ;  /* 0x003c1f000a0d7f89 */ /* 0x000ea200000e0000 */
[----:B------:R-:W-:Y:S01]  /*5e10*/  IADD3 R0, R0, UR6, -R185 ;  /* 0x0000000600007c10 */ /* 0x000fe2000fffe8b9 */
[----:B------:R-:W-:Y:S01]  /*5e20*/  UIADD3 UR6, UR18, 0x2, URZ ;  /* 0x0000000212067890 */ /* 0x000fe2000fffe03f */
[----:B------:R-:W-:-:S03]  /*5e30*/  LOP3.LUT R18, R18, 0xffff7fff, RZ, 0xc0, !PT ;  /* 0xffff7fff12127812 */ /* 0x000fc600078ec0ff */
[----:B------:R-:W-:-:S04]  /*5e40*/  VIADD R0, R0, -UR52 ;  /* 0x8000003400007c36 */ /* 0x000fc80008000000 */
[C---:B0-----:R-:W-:Y:S02]  /*5e50*/  IMAD.IADD R6, R0.reuse, 0x1, R11 ;  /* 0x0000000100067824 */ /* 0x041fe400078e020b */
[----:B--2---:R-:W-:-:S03]  /*5e60*/  IMAD.IADD R0, R0, 0x1, R13 ;  /* 0x0000000100007824 */ /* 0x004fc600078e020d */
[C---:B------:R-:W-:Y:S02]  /*5e70*/  ISETP.GT.AND P2, PT, R6.reuse, 0x21, PT ;  /* 0x000000210600780c */ /* 0x040fe40003f44270 */
[C---:B------:R-:W-:Y:S02]  /*5e80*/  ISETP.GT.AND P3, PT, R6.reuse, 0x28, PT ;  /* 0x000000280600780c */ /* 0x040fe40003f64270 */
[C---:B------:R-:W-:Y:S02]  /*5e90*/  ISETP.GT.AND P4, PT, R6.reuse, 0x29, PT ;  /* 0x000000290600780c */ /* 0x040fe40003f84270 */
[C---:B------:R-:W-:Y:S02]  /*5ea0*/  ISETP.GT.AND P5, PT, R6.reuse, 0x30, PT ;  /* 0x000000300600780c */ /* 0x040fe40003fa4270 */
[C---:B------:R-:W-:Y:S02]  /*5eb0*/  ISETP.GT.AND P6, PT, R6.reuse, 0x31, PT ;  /* 0x000000310600780c */ /* 0x040fe40003fc4270 */
[----:B------:R-:W-:-:S02]  /*5ec0*/  ISETP.GT.AND P1, PT, R6, 0x38, PT ;  /* 0x000000380600780c */ /* 0x000fc40003f24270 */
[----:B------:R-:W-:Y:S02]  /*5ed0*/  ISETP.GT.AND P0, PT, R6, 0x39, PT ;  /* 0x000000390600780c */ /* 0x000fe40003f04270 */
[----:B------:R-:W-:Y:S02]  /*5ee0*/  @P2 LOP3.LUT R18, R18, 0x8000, RZ, 0xfc, !PT ;  /* 0x0000800012122812 */ /* 0x000fe400078efcff */
[----:B------:R-:W-:Y:S02]  /*5ef0*/  ISETP.GT.AND P2, PT, R6, RZ, PT ;  /* 0x000000ff0600720c */ /* 0x000fe40003f44270 */
[----:B------:R-:W-:-:S04]  /*5f00*/  LOP3.LUT R18, R18, 0xfffeffff, RZ, 0xc0, !PT ;  /* 0xfffeffff12127812 */ /* 0x000fc800078ec0ff */
[----:B------:R-:W-:Y:S02]  /*5f10*/  @P3 LOP3.LUT R18, R18, 0x10000, RZ, 0xfc, !PT ;  /* 0x0001000012123812 */ /* 0x000fe400078efcff */
[----:B------:R-:W-:Y:S02]  /*5f20*/  ISETP.GT.AND P3, PT, R6, 0x9, PT ;  /* 0x000000090600780c */ /* 0x000fe40003f64270 */
[----:B------:R-:W-:-:S04]  /*5f30*/  LOP3.LUT R18, R18, 0xfffdffff, RZ, 0xc0, !PT ;  /* 0xfffdffff12127812 */ /* 0x000fc800078ec0ff */
[----:B------:R-:W-:Y:S02]  /*5f40*/  @P4 LOP3.LUT R18, R18, 0x20000, RZ, 0xfc, !PT ;  /* 0x0002000012124812 */ /* 0x000fe400078efcff */
[----:B------:R-:W-:Y:S02]  /*5f50*/  ISETP.GT.AND P4, PT, R6, 0x8, PT ;  /* 0x000000080600780c */ /* 0x000fe40003f84270 */
[----:B------:R-:W-:-:S04]  /*5f60*/  LOP3.LUT R18, R18, 0xfffbffff, RZ, 0xc0, !PT ;  /* 0xfffbffff12127812 */ /* 0x000fc800078ec0ff */
[----:B------:R-:W-:Y:S02]  /*5f70*/  @P5 LOP3.LUT R18, R18, 0x40000, RZ, 0xfc, !PT ;  /* 0x0004000012125812 */ /* 0x000fe400078efcff */
[----:B------:R-:W-:Y:S01]  /*5f80*/  ISETP.GT.AND P5, PT, R6, 0x1, PT ;  /* 0x000000010600780c */ /* 0x000fe20003fa4270 */
        /* <DEDUP_REMOVED lines=11> */
[----:B------:R-:W-:Y:S02]  /*6040*/  FSEL R152, R152, -INF , P2 ;  /* 0xff80000098987808 */ /* 0x000fe40001000000 */
[----:B------:R-:W-:Y:S02]  /*6050*/  ISETP.GT.AND P2, PT, R6, 0x10, PT ;  /* 0x000000100600780c */ /* 0x000fe40003f44270 */
[----:B------:R-:W-:Y:S02]  /*6060*/  FSEL R153, R153, -INF , P5 ;  /* 0xff80000099997808 */ /* 0x000fe40002800000 */
[----:B------:R-:W-:-:S02]  /*6070*/  FSEL R156, R156, -INF , P4 ;  /* 0xff8000009c9c7808 */ /* 0x000fc40002000000 */
[----:B------:R-:W-:Y:S02]  /*6080*/  FSEL R157, R157, -INF , P3 ;  /* 0xff8000009d9d7808 */ /* 0x000fe40001800000 */
[----:B------:R-:W-:Y:S02]  /*6090*/  FSEL R160, R160, -INF , P2 ;  /* 0xff800000a0a07808 */ /* 0x000fe40001000000 */
[C---:B------:R-:W-:Y:S02]  /*60a0*/  ISETP.GT.AND P5, PT, R6.reuse, 0x11, PT ;  /* 0x000000110600780c */ /* 0x040fe40003fa4270 */
[C---:B------:R-:W-:Y:S02]  /*60b0*/  ISETP.GT.AND P4, PT, R6.reuse, 0x18, PT ;  /* 0x000000180600780c */ /* 0x040fe40003f84270 */
[C---:B------:R-:W-:Y:S02]  /*60c0*/  ISETP.GT.AND P3, PT, R6.reuse, 0x19, PT ;  /* 0x000000190600780c */ /* 0x040fe40003f64270 */
[----:B------:R-:W-:-:S02]  /*60d0*/  ISETP.GT.AND P2, PT, R6, 0x20, PT ;  /* 0x000000200600780c */ /* 0x000fc40003f44270 */
[----:B------:R-:W-:Y:S02]  /*60e0*/  FMNMX.FTZ R6, R152, R9, !PT ;  /* 0x0000000998067209 */ /* 0x000fe40007810000 */
[----:B------:R-:W-:Y:S02]  /*60f0*/  FSEL R161, R161, -INF , P5 ;  /* 0xff800000a1a17808 */ /* 0x000fe40002800000 */
[----:B------:R-:W-:Y:S02]  /*6100*/  FMNMX.FTZ R6, R153, R6, !PT ;  /* 0x0000000699067209 */ /* 0x000fe40007810000 */
[----:B------:R-:W-:Y:S02]  /*6110*/  FSEL R164, R164, -INF , P4 ;  /* 0xff800000a4a47808 */ /* 0x000fe40002000000 */
[----:B------:R-:W-:Y:S02]  /*6120*/  FMNMX.FTZ R6, R156, R6, !PT ;  /* 0x000000069c067209 */ /* 0x000fe40007810000 */
[----:B------:R-:W-:-:S02]  /*6130*/  FSEL R165, R165, -INF , P3 ;  /* 0xff800000a5a57808 */ /* 0x000fc40001800000 */
[----:B------:R-:W-:Y:S02]  /*6140*/  FMNMX.FTZ R6, R157, R6, !PT ;  /* 0x000000069d067209 */ /* 0x000fe40007810000 */
[----:B------:R-:W-:Y:S02]  /*6150*/  FSEL R168, R168, -INF , P2 ;  /* 0xff800000a8a87808 */ /* 0x000fe40001000000 */
[----:B------:R-:W-:Y:S02]  /*6160*/  FMNMX.FTZ R6, R160, R6, !PT ;  /* 0x00000006a0067209 */ /* 0x000fe40007810000 */
[C---:B------:R-:W-:Y:S02]  /*6170*/  LOP3.LUT P2, RZ, R18.reuse, 0x8000, RZ, 0xc0, !PT ;  /* 0x0000800012ff7812 */ /* 0x040fe4000784c0ff */
[----:B------:R-:W-:Y:S02]  /*6180*/  FMNMX.FTZ R6, R161, R6, !PT ;  /* 0x00000006a1067209 */ /* 0x000fe40007810000 */
[----:B------:R-:W-:-:S02]  /*6190*/  LOP3.LUT P3, RZ, R18, 0x10000, RZ, 0xc0, !PT ;  /* 0x0001000012ff7812 */ /* 0x000fc4000786c0ff */
[----:B------:R-:W-:Y:S02]  /*61a0*/  FMNMX.FTZ R6, R164, R6, !PT ;  /* 0x00000006a4067209 */ /* 0x000fe40007810000 */
[----:B------:R-:W-:Y:S02]  /*61b0*/  FSEL R169, R169, -INF , P2 ;  /* 0xff800000a9a97808 */ /* 0x000fe40001000000 */
[----:B------:R-:W-:Y:S02]  /*61c0*/  FMNMX.FTZ R6, R165, R6, !PT ;  /* 0x00000006a5067209 */ /* 0x000fe40007810000 */
[----:B------:R-:W-:Y:S02]  /*61d0*/  LOP3.LUT P4, RZ, R18, 0x20000, RZ, 0xc0, !PT ;  /* 0x0002000012ff7812 */ /* 0x000fe4000788c0ff */
[----:B------:R-:W-:Y:S02]  /*61e0*/  FMNMX.FTZ R6, R168, R6, !PT ;  /* 0x00000006a8067209 */ /* 0x000fe40007810000 */
[----:B------:R-:W-:-:S02]  /*61f0*/  FSEL R172, R172, -INF , P3 ;  /* 0xff800000acac7808 */ /* 0x000fc40001800000 */
[----:B------:R-:W-:Y:S02]  /*6200*/  FMNMX.FTZ R6, R169, R6, !PT ;  /* 0x00000006a9067209 */ /* 0x000fe40007810000 */
[----:B------:R-:W-:Y:S02]  /*6210*/  LOP3.LUT P5, RZ, R18, 0x40000, RZ, 0xc0, !PT ;  /* 0x0004000012ff7812 */ /* 0x000fe400078ac0ff */
[----:B------:R-:W-:Y:S02]  /*6220*/  FSEL R173, R173, -INF , P4 ;  /* 0xff800000adad7808 */ /* 0x000fe40002000000 */
[----:B------:R-:W-:Y:S02]  /*6230*/  FMNMX.FTZ R6, R172, R6, !PT ;  /* 0x00000006ac067209 */ /* 0x000fe40007810000 */
[----:B------:R-:W-:Y:S02]  /*6240*/  FSEL R176, R176, -INF , P5 ;  /* 0xff800000b0b07808 */ /* 0x000fe40002800000 */
[----:B------:R-:W-:-:S02]  /*6250*/  FMNMX.FTZ R6, R173, R6, !PT ;  /* 0x00000006ad067209 */ /* 0x000fc40007810000 */
[----:B------:R-:W-:Y:S02]  /*6260*/  FSEL R177, R177, -INF , P6 ;  /* 0xff800000b1b17808 */ /* 0x000fe40003000000 */
[----:B------:R-:W-:Y:S02]  /*6270*/  FMNMX.FTZ R6, R176, R6, !PT ;  /* 0x00000006b0067209 */ /* 0x000fe40007810000 */
[----:B------:R-:W-:Y:S02]  /*6280*/  FSEL R180, R180, -INF , P1 ;  /* 0xff800000b4b47808 */ /* 0x000fe40000800000 */
[----:B------:R-:W-:Y:S02]  /*6290*/  FMNMX.FTZ R6, R177, R6, !PT ;  /* 0x00000006b1067209 */ /* 0x000fe40007810000 */
[----:B------:R-:W-:Y:S02]  /*62a0*/  FSEL R181, R181, -INF , P0 ;  /* 0xff800000b5b57808 */ /* 0x000fe40000000000 */
[----:B------:R-:W-:-:S02]  /*62b0*/  FMNMX.FTZ R6, R180, R6, !PT ;  /* 0x00000006b4067209 */ /* 0x000fc40007810000 */
[C---:B------:R-:W-:Y:S02]  /*62c0*/  ISETP.GT.AND P1, PT, R0.reuse, 0x21, PT ;  /* 0x000000210000780c */ /* 0x040fe40003f24270 */
[----:B------:R-:W-:Y:S02]  /*62d0*/  FMNMX.FTZ R6, R181, R6, !PT ;  /* 0x00000006b5067209 */ /* 0x000fe40007810000 */
[----:B------:R-:W-:Y:S02]  /*62e0*/  ISETP.GT.AND P6, PT, R0, 0x1, PT ;  /* 0x000000010000780c */ /* 0x000fe40003fc4270 */
[----:B------:R-:W-:Y:S01]  /*62f0*/  LOP3.LUT R18, R18, 0xffffbfff, RZ, 0xc0, !PT ;  /* 0xffffbfff12127812 */ /* 0x000fe200078ec0ff */
[----:B------:R-:W0:Y:S01]  /*6300*/  SHFL.BFLY PT, R10, R6, 0x2, 0x1f ;  /* 0x0c401f00060a7f89 */ /* 0x000e2200000e0000 */
[----:B------:R-:W-:Y:S02]  /*6310*/  FSEL R155, R155, -INF , P6 ;  /* 0xff8000009b9b7808 */ /* 0x000fe40003000000 */
[----:B------:R-:W-:-:S02]  /*6320*/  ISETP.GT.AND P4, PT, R0, RZ, PT ;  /* 0x000000ff0000720c */ /* 0x000fc40003f84270 */
[----:B------:R-:W-:Y:S02]  /*6330*/  ISETP.GT.AND P3, PT, R0, 0x8, PT ;  /* 0x000000080000780c */ /* 0x000fe40003f64270 */
[----:B------:R-:W-:Y:S02]  /*6340*/  @P1 LOP3.LUT R18, R18, 0x4000, RZ, 0xfc, !PT ;  /* 0x0000400012121812 */ /* 0x000fe400078efcff */
[C---:B------:R-:W-:Y:S02]  /*6350*/  ISETP.GT.AND P1, PT, R0.reuse, 0x20, PT ;  /* 0x000000200000780c */ /* 0x040fe40003f24270 */
[----:B------:R-:W-:Y:S02]  /*6360*/  ISETP.GT.AND P2, PT, R0, 0x9, PT ;  /* 0x000000090000780c */ /* 0x000fe40003f44270 */
[----:B------:R-:W-:Y:S02]  /*6370*/  FSEL R170, R170, -INF , P1 ;  /* 0xff800000aaaa7808 */ /* 0x000fe40000800000 */
[----:B------:R-:W-:-:S02]  /*6380*/  LOP3.LUT P1, RZ, R18, 0x4000, RZ, 0xc0, !PT ;  /* 0x0000400012ff7812 */ /* 0x000fc4000782c0ff */
[----:B------:R-:W-:Y:S02]  /*6390*/  FSEL R154, R154, -INF , P4 ;  /* 0xff8000009a9a7808 */ /* 0x000fe40002000000 */
[----:B------:R-:W-:Y:S02]  /*63a0*/  FSEL R171, R171, -INF , P1 ;  /* 0xff800000abab7808 */ /* 0x000fe40000800000 */
[----:B------:R-:W-:Y:S02]  /*63b0*/  LOP3.LUT P1, RZ, R18, 0x2000, RZ, 0xc0, !PT ;  /* 0x0000200012ff7812 */ /* 0x000fe4000782c0ff */
[----:B------:R-:W-:Y:S02]  /*63c0*/  FSEL R158, R158, -INF , P3 ;  /* 0xff8000009e9e7808 */ /* 0x000fe40001800000 */
[----:B0-----:R-:W-:Y:S02]  /*63d0*/  FMNMX.FTZ R6, R6, R10, !PT ;  /* 0x0000000a06067209 */ /* 0x001fe40007810000 */
[----:B------:R-:W-:-:S02]  /*63e0*/  FSEL R159, R159, -INF , P2 ;  /* 0xff8000009f9f7808 */ /* 0x000fc40001000000 */
[C---:B------:R-:W-:Y:S01]  /*63f0*/  ISETP.GT.AND P5, PT, R0.reuse, 0x10, PT ;  /* 0x000000100000780c */ /* 0x040fe20003fa4270 */
[----:B------:R-:W0:Y:S01]  /*6400*/  SHFL.BFLY PT, R10, R6, 0x1, 0x1f ;  /* 0x0c201f00060a7f89 */ /* 0x000e2200000e0000 */
[C---:B------:R-:W-:Y:S02]  /*6410*/  ISETP.GT.AND P4, PT, R0.reuse, 0x11, PT ;  /* 0x000000110000780c */ /* 0x040fe40003f84270 */
[C---:B------:R-:W-:Y:S02]  /*6420*/  ISETP.GT.AND P3, PT, R0.reuse, 0x18, PT ;  /* 0x000000180000780c */ /* 0x040fe40003f64270 */
        /* <DEDUP_REMOVED lines=9> */
[----:B------:R-:W-:Y:S02]  /*64c0*/  ISETP.GT.AND P5, PT, R0, 0x39, PT ;  /* 0x000000390000780c */ /* 0x000fe40003fa4270 */
[----:B0-----:R-:W-:Y:S02]  /*64d0*/  FMNMX.FTZ R6, R6, R10, !PT ;  /* 0x0000000a06067209 */ /* 0x001fe40007810000 */
[----:B------:R-:W-:Y:S02]  /*64e0*/  FSEL R174, R174, -INF , P0 ;  /* 0xff800000aeae7808 */ /* 0x000fe40000000000 */
[----:B------:R-:W-:Y:S02]  /*64f0*/  FSETP.NEU.FTZ.AND P6, PT, R6, -INF , PT ;  /* 0xff8000000600780b */ /* 0x000fe40003fdd000 */
[----:B------:R-:W-:Y:S02]  /*6500*/  FSEL R178, R178, -INF , P2 ;  /* 0xff800000b2b27808 */ /* 0x000fe40001000000 */
[----:B------:R-:W-:-:S02]  /*6510*/  FSEL R10, R6, RZ, P6 ;  /* 0x000000ff060a7208 */ /* 0x000fc40003000000 */
[----:B------:R-:W-:Y:S02]  /*6520*/  FSEL R179, R179, -INF , P3 ;  /* 0xff800000b3b37808 */ /* 0x000fe40001800000 */
[----:B------:R-:W-:Y:S01]  /*6530*/  FSEL R182, R182, -INF , P4 ;  /* 0xff800000b6b67808 */ /* 0x000fe20002000000 */
[----:B------:R-:W-:Y:S01]  /*6540*/  FADD.FTZ R10, -R10, R9 ;  /* 0x000000090a0a7221 */ /* 0x000fe20000010100 */
[----:B------:R-:W-:Y:S01]  /*6550*/  FMUL.FTZ R9, R6, UR10 ;  /* 0x0000000a06097c20 */ /* 0x000fe20008410000 */
[----:B------:R-:W-:Y:S02]  /*6560*/  FSEL R183, R183, -INF , P5 ;  /* 0xff800000b7b77808 */ /* 0x000fe40002800000 */
[----:B------:R-:W-:Y:S02]  /*6570*/  ISETP.NE.AND P2, PT, R17, RZ, PT ;  /* 0x000000ff1100720c */ /* 0x000fe40003f45270 */
[----:B------:R-:W-:Y:S02]  /*6580*/  FSEL R9, R9, RZ, P6 ;  /* 0x000000ff09097208 */ /* 0x000fe40003000000 */
[----:B------:R-:W-:-:S02]  /*6590*/  ISETP.GT.AND P6, PT, R0, 0x29, PT ;  /* 0x000000290000780c */ /* 0x000fc40003fc4270 */
[----:B------:R-:W-:Y:S01]  /*65a0*/  LOP3.LUT P0, RZ, R18, 0x1000, RZ, 0xc0, !PT ;  /* 0x0000100012ff7812 */ /* 0x000fe2000780c0ff */
        /* <DEDUP_REMOVED lines=16> */
[----:B------:R-:W-:Y:S01]  /*66b0*/  FMUL.FTZ R9, R10, UR10 ;  /* 0x0000000a0a097c20 */ /* 0x000fe20008410000 */
[----:B------:R-:W-:Y:S01]  /*66c0*/  IMAD.U32 R10, RZ, RZ, UR24 ;  /* 0x00000018ff0a7e24 */ /* 0x000fe2000f8e00ff */
[----:B------:R-:W-:Y:S01]  /*66d0*/  FSEL R175, R175, -INF , P6 ;  /* 0xff800000afaf7808 */ /* 0x000fe20003000000 */
[----:B------:R-:W-:Y:S01]  /*66e0*/  @!P2 IMAD R12, R12, 0x40, R16 ;  /* 0x000000400c0ca824 */ /* 0x000fe200078e0210 */
[----:B------:R-:W-:Y:S01]  /*66f0*/  MUFU.EX2 R152, R152 ;  /* 0x0000009800987308 */ /* 0x000fe20000000800 */
[----:B------:R-:W-:-:S03]  /*6700*/  @!P1 VIADD R0, R10, 0x28c40 ;  /* 0x00028c400a009836 */ /* 0x000fc60000000000 */
[----:B------:R-:W-:Y:S02]  /*6710*/  @!P2 LEA R12, R12, UR46, 0x2 ;  /* 0x0000002e0c0cac11 */ /* 0x000fe4000f8e10ff */
[----:B------:R-:W-:Y:S02]  /*6720*/  @!P1 PRMT R0, RZ, 0x654, R0 ;  /* 0x00000654ff009816 */ /* 0x000fe40000000000 */
[----:B------:R-:W0:Y:S02]  /*6730*/  MUFU.EX2 R9, R9 ;  /* 0x0000000900097308 */ /* 0x000e240000000800 */
[----:B------:R2:W-:Y:S06]  /*6740*/  @!P1 SYNCS.ARRIVE.TRANS64.RED.A1T0 RZ, [R0+URZ], RZ ;  /* 0x000000ff00ff99a7 */ /* 0x0005ec000810043f */
[----:B------:R-:W3:Y:S01]  /*6750*/  MUFU.EX2 R153, R153 ;  /* 0x0000009900997308 */ /* 0x000ee20000000800 */
[----:B--2---:R-:W-:-:S04]  /*6760*/  FMNMX.FTZ R0, R154, R8, !PT ;  /* 0x000000089a007209 */ /* 0x004fc80007810000 */
[----:B------:R-:W-:-:S03]  /*6770*/  FMNMX.FTZ R0, R155, R0, !PT ;  /* 0x000000009b007209 */ /* 0x000fc60007810000 */
[----:B------:R-:W2:Y:S01]  /*6780*/  MUFU.EX2 R156, R156 ;  /* 0x0000009c009c7308 */ /* 0x000ea20000000800 */
[----:B0-----:R-:W-:Y:S01]  /*6790*/  @!P2 STS [R12+0x28800], R9 ;  /* 0x028800090c00a388 */ /* 0x001fe20000000800 */
[----:B------:R-:W-:Y:S01]  /*67a0*/  FMNMX.FTZ R0, R158, R0, !PT ;  /* 0x000000009e007209 */ /* 0x000fe20007810000 */
[----:B------:R-:W-:Y:S01]  /*67b0*/  FFMA.FTZ R4, R9, R4, R152 ;  /* 0x0000000409047223 */ /* 0x000fe20000010098 */
[-C--:B------:R-:W-:Y:S01]  /*67c0*/  FMUL.FTZ R24, R24, R9.reuse ;  /* 0x0000000918187220 */ /* 0x080fe20000410000 */
[-C--:B------:R-:W-:Y:S01]  /*67d0*/  FMUL.FTZ R25, R25, R9.reuse ;  /* 0x0000000919197220 */ /* 0x080fe20000410000 */
[----:B------:R-:W-:Y:S01]  /*67e0*/  FMNMX.FTZ R0, R159, R0, !PT ;  /* 0x000000009f007209 */ /* 0x000fe20007810000 */
[-C--:B------:R-:W-:Y:S01]  /*67f0*/  FMUL.FTZ R28, R28, R9.reuse ;  /* 0x000000091c1c7220 */ /* 0x080fe20000410000 */
[----:B------:R-:W0:Y:S01]  /*6800*/  MUFU.EX2 R157, R157 ;  /* 0x0000009d009d7308 */ /* 0x000e220000000800 */
[----:B---3--:R-:W-:Y:S01]  /*6810*/  FADD.FTZ R4, R153, R4 ;  /* 0x0000000499047221 */ /* 0x008fe20000010000 */
[----:B------:R-:W-:Y:S01]  /*6820*/  FMNMX.FTZ R0, R162, R0, !PT ;  /* 0x00000000a2007209 */ /* 0x000fe20007810000 */
[-C--:B------:R-:W-:Y:S01]  /*6830*/  FMUL.FTZ R29, R29, R9.reuse ;  /* 0x000000091d1d7220 */ /* 0x080fe20000410000 */
[----:B------:R-:W-:Y:S01]  /*6840*/  F2FP.F16.F32.PACK_AB R152, R153, R152 ;  /* 0x000000989998723e */ /* 0x000fe200000000ff */
[-C--:B------:R-:W-:Y:S01]  /*6850*/  FMUL.FTZ R32, R32, R9.reuse ;  /* 0x0000000920207220 */ /* 0x080fe20000410000 */
[----:B------:R-:W-:Y:S01]  /*6860*/  FMNMX.FTZ R0, R163, R0, !PT ;  /* 0x00000000a3007209 */ /* 0x000fe20007810000 */
[-C--:B------:R-:W-:Y:S01]  /*6870*/  FMUL.FTZ R33, R33, R9.reuse ;  /* 0x0000000921217220 */ /* 0x080fe20000410000 */
[----:B------:R-:W-:Y:S01]  /*6880*/  MUFU.EX2 R161, R161 ;  /* 0x000000a100a17308 */ /* 0x000fe20000000800 */
[----:B--2---:R-:W-:Y:S01]  /*6890*/  FADD.FTZ R4, R156, R4 ;  /* 0x000000049c047221 */ /* 0x004fe20000010000 */
[----:B------:R-:W-:Y:S01]  /*68a0*/  FMNMX.FTZ R0, R166, R0, !PT ;  /* 0x00000000a6007209 */ /* 0x000fe20007810000 */
[-C--:B------:R-:W-:Y:S01]  /*68b0*/  FMUL.FTZ R36, R36, R9.reuse ;  /* 0x0000000924247220 */ /* 0x080fe20000410000 */
[-C--:B------:R-:W-:Y:S01]  /*68c0*/  FMUL.FTZ R37, R37, R9.reuse ;  /* 0x0000000925257220 */ /* 0x080fe20000410000 */
[-C--:B------:R-:W-:Y:S01]  /*68d0*/  FMUL.FTZ R40, R40, R9.reuse ;  /* 0x0000000928287220 */ /* 0x080fe20000410000 */
[----:B------:R-:W-:Y:S01]  /*68e0*/  FMNMX.FTZ R0, R167, R0, !PT ;  /* 0x00000000a7007209 */ /* 0x000fe20007810000 */
[-C--:B------:R-:W-:Y:S01]  /*68f0*/  FMUL.FTZ R41, R41, R9.reuse ;  /* 0x0000000929297220 */ /* 0x080fe20000410000 */
[----:B------:R-:W-:Y:S01]  /*6900*/  MUFU.EX2 R164, R164 ;  /* 0x000000a400a47308 */ /* 0x000fe20000000800 */
[----:B0-----:R-:W-:Y:S01]  /*6910*/  FADD.FTZ R4, R157, R4 ;  /* 0x000000049d047221 */ /* 0x001fe20000010000 */
[----:B------:R-:W-:Y:S01]  /*6920*/  FMNMX.FTZ R0, R170, R0, !PT ;  /* 0x00000000aa007209 */ /* 0x000fe20007810000 */
[-C--:B------:R-:W-:Y:S01]  /*6930*/  FMUL.FTZ R44, R44, R9.reuse ;  /* 0x000000092c2c7220 */ /* 0x080fe20000410000 */
[-C--:B------:R-:W-:Y:S01]  /*6940*/  FMUL.FTZ R45, R45, R9.reuse ;  /* 0x000000092d2d7220 */ /* 0x080fe20000410000 */
[-C--:B------:R-:W-:Y:S01]  /*6950*/  FMUL.FTZ R48, R48, R9.reuse ;  /* 0x0000000930307220 */ /* 0x080fe20000410000 */
[----:B------:R-:W-:Y:S01]  /*6960*/  FMNMX.FTZ R0, R171, R0, !PT ;  /* 0x00000000ab007209 */ /* 0x000fe20007810000 */
[-C--:B------:R-:W-:Y:S01]  /*6970*/  FMUL.FTZ R49, R49, R9.reuse ;  /* 0x0000000931317220 */ /* 0x080fe20000410000 */
[----:B------:R-:W-:Y:S01]  /*6980*/  MUFU.EX2 R165, R165 ;  /* 0x000000a500a57308 */ /* 0x000fe20000000800 */
[-C--:B------:R-:W-:Y:S01]  /*6990*/  FMUL.FTZ R52, R52, R9.reuse ;  /* 0x0000000934347220 */ /* 0x080fe20000410000 */
        /* <DEDUP_REMOVED lines=24> */
[-C--:B------:R-:W-:Y:S01]  /*6b20*/  FMUL.FTZ R84, R84, R9.reuse ;  /* 0x0000000954547220 */ /* 0x080fe20000410000 */
[----:B------:R-:W0:Y:S01]  /*6b30*/  SHFL.BFLY PT, R11, R0, 0x2, 0x1f ;  /* 0x0c401f00000b7f89 */ /* 0x000e2200000e0000 */
        /* <DEDUP_REMOVED lines=38> */
[----:B0-----:R-:W-:-:S04]  /*6da0*/  FMNMX.FTZ R0, R0, R11, !PT ;  /* 0x0000000b00007209 */ /* 0x001fc80007810000 */
[----:B------:R-:W-:-:S04]  /*6db0*/  FSETP.NEU.FTZ.AND P3, PT, R0, -INF , PT ;  /* 0xff8000000000780b */ /* 0x000fc80003f7d000 */
[----:B------:R-:W-:-:S05]  /*6dc0*/  FSEL R11, R0, RZ, P3 ;  /* 0x000000ff000b7208 */ /* 0x000fca0001800000 */
[----:B------:R-:W-:Y:S02]  /*6dd0*/  FADD.FTZ R8, -R11, R8 ;  /* 0x000000080b087221 */ /* 0x000fe40000010100 */
[----:B------:R-:W0:Y:S02]  /*6de0*/  MUFU.EX2 R11, R160 ;  /* 0x000000a0000b7308 */ /* 0x000e240000000800 */
[----:B------:R-:W-:-:S06]  /*6df0*/  FMUL.FTZ R8, R8, UR10 ;  /* 0x0000000a08087c20 */ /* 0x000fcc0008410000 */
[----:B------:R-:W2:Y:S08]  /*6e00*/  MUFU.EX2 R8, R8 ;  /* 0x0000000800087308 */ /* 0x000eb00000000800 */
[----:B------:R-:W3:Y:S01]  /*6e10*/  MUFU.EX2 R160, R168 ;  /* 0x000000a800a07308 */ /* 0x000ee20000000800 */
[----:B0-----:R-:W-:-:S04]  /*6e20*/  FADD.FTZ R4, R11, R4 ;  /* 0x000000040b047221 */ /* 0x001fc80000010000 */
[----:B------:R-:W-:Y:S01]  /*6e30*/  FADD.FTZ R4, R161, R4 ;  /* 0x00000004a1047221 */ /* 0x000fe20000010000 */
[----:B--2---:R0:W-:Y:S03]  /*6e40*/  @!P2 STS [R12+0x28820], R8 ;  /* 0x028820080c00a388 */ /* 0x0041e60000000800 */
[----:B------:R-:W-:Y:S01]  /*6e50*/  FADD.FTZ R4, R164, R4 ;  /* 0x00000004a4047221 */ /* 0x000fe20000010000 */
[-C--:B------:R-:W-:Y:S01]  /*6e60*/  FMUL.FTZ R26, R26, R8.reuse ;  /* 0x000000081a1a7220 */ /* 0x080fe20000410000 */
[-C--:B------:R-:W-:Y:S01]  /*6e70*/  FMUL.FTZ R27, R27, R8.reuse ;  /* 0x000000081b1b7220 */ /* 0x080fe20000410000 */
[-C--:B------:R-:W-:Y:S01]  /*6e80*/  FMUL.FTZ R30, R30, R8.reuse ;  /* 0x000000081e1e7220 */ /* 0x080fe20000410000 */
[----:B------:R-:W-:Y:S01]  /*6e90*/  FADD.FTZ R4, R165, R4 ;  /* 0x00000004a5047221 */ /* 0x000fe20000010000 */
[-C--:B------:R-:W-:Y:S01]  /*6ea0*/  FMUL.FTZ R31, R31, R8.reuse ;  /* 0x000000081f1f7220 */ /* 0x080fe20000410000 */
[-C--:B------:R-:W-:Y:S01]  /*6eb0*/  FMUL.FTZ R34, R34, R8.reuse ;  /* 0x0000000822227220 */ /* 0x080fe20000410000 */
[----:B------:R-:W-:Y:S01]  /*6ec0*/  FMUL.FTZ R35, R35, R8 ;  /* 0x0000000823237220 */ /* 0x000fe20000410000 */
[----:B---3--:R-:W-:Y:S01]  /*6ed0*/  FADD.FTZ R4, R160, R4 ;  /* 0x00000004a0047221 */ /* 0x008fe20000010000 */
[----:B0-----:R-:W-:Y:S01]  /*6ee0*/  FMUL.FTZ R12, R0, UR10 ;  /* 0x0000000a000c7c20 */ /* 0x001fe20008410000 */
[C---:B------:R-:W-:Y:S01]  /*6ef0*/  F2FP.F16.F32.PACK_AB R160, R169.reuse, R160 ;  /* 0x000000a0a9a0723e */ /* 0x040fe200000000ff */
[-C--:B------:R-:W-:Y:S01]  /*6f00*/  FMUL.FTZ R38, R38, R8.reuse ;  /* 0x0000000826267220 */ /* 0x080fe20000410000 */
[----:B------:R-:W-:Y:S01]  /*6f10*/  FADD.FTZ R4, R169, R4 ;  /* 0x00000004a9047221 */ /* 0x000fe20000010000 */
[-C--:B------:R-:W-:Y:S01]  /*6f20*/  FMUL.FTZ R39, R39, R8.reuse ;  /* 0x0000000827277220 */ /* 0x080fe20000410000 */
[----:B------:R-:W-:Y:S01]  /*6f30*/  FSEL R12, R12, RZ, P3 ;  /* 0x000000ff0c0c7208 */ /* 0x000fe20001800000 */
[-C--:B------:R-:W-:Y:S01]  /*6f40*/  FMUL.FTZ R42, R42, R8.reuse ;  /* 0x000000082a2a7220 */ /* 0x080fe20000410000 */
[-C--:B------:R-:W-:Y:S01]  /*6f50*/  FMUL.FTZ R43, R43, R8.reuse ;  /* 0x000000082b2b7220 */ /* 0x080fe20000410000 */
[-C--:B------:R-:W-:Y:S01]  /*6f60*/  FMUL.FTZ R46, R46, R8.reuse ;  /* 0x000000082e2e7220 */ /* 0x080fe20000410000 */
[----:B------:R-:W-:Y:S01]  /*6f70*/  FMUL.FTZ R47, R47, R8 ;  /* 0x000000082f2f7220 */ /* 0x000fe20000410000 */
[--C-:B------:R-:W-:Y:S01]  /*6f80*/  FFMA.FTZ R154, R154, UR10, -R12.reuse ;  /* 0x0000000a9a9a7c23 */ /* 0x100fe2000801080c */
[--C-:B------:R-:W-:Y:S01]  /*6f90*/  FFMA.FTZ R155, R155, UR10, -R12.reuse ;  /* 0x0000000a9b9b7c23 */ /* 0x100fe2000801080c */
[--C-:B------:R-:W-:Y:S01]  /*6fa0*/  FFMA.FTZ R158, R158, UR10, -R12.reuse ;  /* 0x0000000a9e9e7c23 */ /* 0x100fe2000801080c */
[--C-:B------:R-:W-:Y:S01]  /*6fb0*/  FFMA.FTZ R159, R159, UR10, -R12.reuse ;  /* 0x0000000a9f9f7c23 */ /* 0x100fe2000801080c */
        /* <DEDUP_REMOVED lines=10> */
[--C-:B------:R-:W-:Y:S01]  /*7060*/  FFMA.FTZ R178, R178, UR10, -R12.reuse ;  /* 0x0000000ab2b27c23 */ /* 0x100fe2000801080c */
[--C-:B------:R-:W-:Y:S01]  /*7070*/  FFMA.FTZ R179, R179, UR10, -R12.reuse ;  /* 0x0000000ab3b37c23 */ /* 0x100fe2000801080c */
[--C-:B------:R-:W-:Y:S01]  /*7080*/  FFMA.FTZ R182, R182, UR10, -R12.reuse ;  /* 0x0000000ab6b67c23 */ /* 0x100fe2000801080c */
[----:B------:R-:W-:Y:S01]  /*7090*/  FFMA.FTZ R12, R183, UR10, -R12 ;  /* 0x0000000ab70c7c23 */ /* 0x000fe2000801080c */
[----:B0-----:R-:W-:Y:S01]  /*70a0*/  F2FP.F16.F32.PACK_AB R154, R157, R156 ;  /* 0x0000009c9d9a723e */ /* 0x001fe200000000ff */
[-C--:B------:R-:W-:Y:S01]  /*70b0*/  FMUL.FTZ R50, R50, R8.reuse ;  /* 0x0000000832327220 */ /* 0x080fe20000410000 */
[----:B------:R-:W-:Y:S01]  /*70c0*/  MUFU.EX2 R14, R159 ;  /* 0x0000009f000e7308 */ /* 0x000fe20000000800 */
[----:B--2---:R-:W-:Y:S01]  /*70d0*/  FFMA.FTZ R5, R8, R5, R153 ;  /* 0x0000000508057223 */ /* 0x004fe20000010099 */
[----:B------:R-:W-:Y:S01]  /*70e0*/  F2FP.F16.F32.PACK_AB R156, R161, R11 ;  /* 0x0000000ba19c723e */ /* 0x000fe200000000ff */
[-C--:B------:R-:W-:Y:S01]  /*70f0*/  FMUL.FTZ R51, R51, R8.reuse ;  /* 0x0000000833337220 */ /* 0x080fe20000410000 */
[-C--:B------:R-:W-:Y:S01]  /*7100*/  FMUL.FTZ R54, R54, R8.reuse ;  /* 0x0000000836367220 */ /* 0x080fe20000410000 */
[-C--:B------:R-:W-:Y:S01]  /*7110*/  FMUL.FTZ R55, R55, R8.reuse ;  /* 0x0000000837377220 */ /* 0x080fe20000410000 */
[-C--:B------:R-:W-:Y:S01]  /*7120*/  FMUL.FTZ R58, R58, R8.reuse ;  /* 0x000000083a3a7220 */ /* 0x080fe20000410000 */
[-C--:B------:R-:W-:Y:S01]  /*7130*/  FMUL.FTZ R59, R59, R8.reuse ;  /* 0x000000083b3b7220 */ /* 0x080fe20000410000 */
[----:B------:R-:W-:Y:S01]  /*7140*/  MUFU.EX2 R13, R13 ;  /* 0x0000000d000d7308 */ /* 0x000fe20000000800 */
[C---:B---3--:R-:W-:Y:S01]  /*7150*/  FADD.FTZ R5, R155.reuse, R5 ;  /* 0x000000059b057221 */ /* 0x048fe20000010000 */
[----:B------:R-:W-:Y:S01]  /*7160*/  F2FP.F16.F32.PACK_AB R153, R155, R153 ;  /* 0x000000999b99723e */ /* 0x000fe200000000ff */
[-C--:B------:R-:W-:Y:S01]  /*7170*/  FMUL.FTZ R62, R62, R8.reuse ;  /* 0x000000083e3e7220 */ /* 0x080fe20000410000 */
[-C--:B------:R-:W-:Y:S01]  /*7180*/  FMUL.FTZ R63, R63, R8.reuse ;  /* 0x000000083f3f7220 */ /* 0x080fe20000410000 */
[-C--:B------:R-:W-:Y:S01]  /*7190*/  FMUL.FTZ R66, R66, R8.reuse ;  /* 0x0000000842427220 */ /* 0x080fe20000410000 */
[-C--:B------:R-:W-:Y:S01]  /*71a0*/  FMUL.FTZ R67, R67, R8.reuse ;  /* 0x0000000843437220 */ /* 0x080fe20000410000 */
[-C--:B------:R-:W-:Y:S01]  /*71b0*/  FMUL.FTZ R70, R70, R8.reuse ;  /* 0x0000000846467220 */ /* 0x080fe20000410000 */
[----:B------:R0:W2:Y:S01]  /*71c0*/  MUFU.EX2 R155, R158 ;  /* 0x0000009e009b7308 */ /* 0x0000a20000000800 */
[-C--:B------:R-:W-:Y:S01]  /*71d0*/  FMUL.FTZ R71, R71, R8.reuse ;  /* 0x0000000847477220 */ /* 0x080fe20000410000 */
[-C--:B------:R-:W-:Y:S01]  /*71e0*/  FMUL.FTZ R74, R74, R8.reuse ;  /* 0x000000084a4a7220 */ /* 0x080fe20000410000 */
[-C--:B------:R-:W-:Y:S01]  /*71f0*/  FMUL.FTZ R75, R75, R8.reuse ;  /* 0x000000084b4b7220 */ /* 0x080fe20000410000 */
[-C--:B------:R-:W-:Y:S01]  /*7200*/  FMUL.FTZ R78, R78, R8.reuse ;  /* 0x000000084e4e7220 */ /* 0x080fe20000410000 */
[-C--:B------:R-:W-:Y:S01]  /*7210*/  FMUL.FTZ R79, R79, R8.reuse ;  /* 0x000000084f4f7220 */ /* 0x080fe20000410000 */
        /* <DEDUP_REMOVED lines=10> */
[----:B------:R0:W4:Y:S01]  /*72c0*/  MUFU.EX2 R159, R166 ;  /* 0x000000a6009f7308 */ /* 0x0001220000000800 */
[----:B--2---:R-:W-:Y:S01]  /*72d0*/  FADD.FTZ R5, R155, R5 ;  /* 0x000000059b057221 */ /* 0x004fe20000010000 */
[C---:B------:R-:W-:Y:S01]  /*72e0*/  F2FP.F16.F32.PACK_AB R155, R14.reuse, R155 ;  /* 0x0000009b0e9b723e */ /* 0x040fe200000000ff */
[----:B------:R-:W-:Y:S01]  /*72f0*/  BAR.SYNC.DEFER_BLOCKING 0xf, 0x100 ;  /* 0x03c4000000007b1d */ /* 0x000fe20000010000 */
[-C--:B------:R-:W-:Y:S01]  /*7300*/  FMUL.FTZ R95, R95, R8.reuse ;  /* 0x000000085f5f7220 */ /* 0x080fe20000410000 */
[----:B------:R-:W-:Y:S01]  /*7310*/  FADD.FTZ R5, R14, R5 ;  /* 0x000000050e057221 */ /* 0x000fe20000010000 */
[-C--:B------:R-:W-:Y:S01]  /*7320*/  FMUL.FTZ R98, R98, R8.reuse ;  /* 0x0000000862627220 */ /* 0x080fe20000410000 */
[-C--:B------:R-:W-:Y:S01]  /*7330*/  FMUL.FTZ R99, R99, R8.reuse ;  /* 0x0000000863637220 */ /* 0x080fe20000410000 */
[-C--:B------:R-:W-:Y:S01]  /*7340*/  FMUL.FTZ R102, R102, R8.reuse ;  /* 0x0000000866667220 */ /* 0x080fe20000410000 */
[----:B------:R-:W2:Y:S01]  /*7350*/  MUFU.EX2 R167, R167 ;  /* 0x000000a700a77308 */ /* 0x000ea20000000800 */
[----:B------:R-:W-:Y:S01]  /*7360*/  FADD.FTZ R5, R13, R5 ;  /* 0x000000050d057221 */ /* 0x000fe20000010000 */
[----:B---3--:R-:W-:Y:S01]  /*7370*/  F2FP.F16.F32.PACK_AB R157, R15, R13 ;  /* 0x0000000d0f9d723e */ /* 0x008fe200000000ff */
[----:B------:R-:W-:Y:S01]  /*7380*/  FMUL.FTZ R103, R103, R8 ;  /* 0x0000000867677220 */ /* 0x000fe20000410000 */
[----:B0-----:R-:W-:Y:S01]  /*7390*/  F2FP.F16.F32.PACK_AB R166, R181, R180 ;  /* 0x000000b4b5a6723e */ /* 0x001fe200000000ff */
[----:B------:R-:W-:Y:S01]  /*73a0*/  FADD.FTZ R5, R15, R5 ;  /* 0x000000050f057221 */ /* 0x000fe20000010000 */
[-C--:B------:R-:W-:Y:S01]  /*73b0*/  FMUL.FTZ R106, R106, R8.reuse ;  /* 0x000000086a6a7220 */ /* 0x080fe20000410000 */
[-C--:B------:R-:W-:Y:S01]  /*73c0*/  FMUL.FTZ R107, R107, R8.reuse ;  /* 0x000000086b6b7220 */ /* 0x080fe20000410000 */
[----:B------:R-:W0:Y:S01]  /*73d0*/  MUFU.EX2 R170, R170 ;  /* 0x000000aa00aa7308 */ /* 0x000e220000000800 */
        /* <DEDUP_REMOVED lines=8> */
[C---:B--2---:R-:W-:Y:S01]  /*7460*/  FADD.FTZ R5, R167.reuse, R5 ;  /* 0x00000005a7057221 */ /* 0x044fe20000010000 */
[----:B------:R-:W-:Y:S01]  /*7470*/  F2FP.F16.F32.PACK_AB R159, R167, R159 ;  /* 0x0000009fa79f723e */ /* 0x000fe200000000ff */
[----:B------:R2:W-:Y:S01]  /*7480*/  STSM.16.M88.4 [R19+0x26800], R152 ;  /* 0x0268009813007844 */ /* 0x0005e20000000200 */
[-C--:B------:R-:W-:Y:S01]  /*7490*/  FMUL.FTZ R122, R122, R8.reuse ;  /* 0x000000087a7a7220 */ /* 0x080fe20000410000 */
[-C--:B------:R-:W-:Y:S01]  /*74a0*/  FMUL.FTZ R123, R123, R8.reuse ;  /* 0x000000087b7b7220 */ /* 0x080fe20000410000 */
[-C--:B------:R-:W-:Y:S01]  /*74b0*/  FMUL.FTZ R126, R126, R8.reuse ;  /* 0x000000087e7e7220 */ /* 0x080fe20000410000 */
[----:B------:R2:W-:Y:S01]  /*74c0*/  STSM.16.M88.4 [R184], R156 ;  /* 0x0000009cb8007844 */ /* 0x0005e20000000200 */
[----:B------:R-:W4:Y:S01]  /*74d0*/  MUFU.EX2 R163, R174 ;  /* 0x000000ae00a37308 */ /* 0x000f220000000800 */
        /* <DEDUP_REMOVED lines=18> */
[----:B------:R-:W-:-:S05]  /*7600*/  FMUL.FTZ R151, R151, R8 ;  /* 0x0000000897977220 */ /* 0x000fca0000410000 */
[----:B------:R-:W4:Y:S01]  /*7610*/  MUFU.EX2 R178, R178 ;  /* 0x000000b200b27308 */ /* 0x000f220000000800 */
[C---:B0-----:R-:W-:Y:S01]  /*7620*/  FADD.FTZ R5, R175.reuse, R5 ;  /* 0x00000005af057221 */ /* 0x041fe20000010000 */
[----:B------:R-:W-:-:S06]  /*7630*/  F2FP.F16.F32.PACK_AB R163, R175, R163 ;  /* 0x000000a3afa3723e */ /* 0x000fcc00000000ff */
[----:B------:R-:W0:Y:S01]  /*7640*/  MUFU.EX2 R165, R179 ;  /* 0x000000b300a57308 */ /* 0x000e220000000800 */
[----:B---3--:R-:W-:Y:S01]  /*7650*/  FADD.FTZ R4, R162, R4 ;  /* 0x00000004a2047221 */ /* 0x008fe20000010000 */
[----:B------:R-:W-:-:S03]  /*7660*/  F2FP.F16.F32.PACK_AB R162, R173, R162 ;  /* 0x000000a2ada2723e */ /* 0x000fc600000000ff */
[----:B------:R-:W-:Y:S02]  /*7670*/  FADD.FTZ R4, R173, R4 ;  /* 0x00000004ad047221 */ /* 0x000fe40000010000 */
[----:B------:R2:W-:Y:S01]  /*7680*/  STSM.16.M88.4 [R22], R160 ;  /* 0x000000a016007844 */ /* 0x0005e20000000200 */
[----:B------:R-:W3:Y:S01]  /*7690*/  MUFU.EX2 R167, R182 ;  /* 0x000000b600a77308 */ /* 0x000ee20000000800 */
[----:B----4-:R-:W-:Y:S01]  /*76a0*/  FADD.FTZ R5, R178, R5 ;  /* 0x00000005b2057221 */ /* 0x010fe20000010000 */
[----:B------:R-:W-:-:S04]  /*76b0*/  FADD.FTZ R4, R176, R4 ;  /* 0x00000004b0047221 */ /* 0x000fc80000010000 */
[----:B------:R-:W-:Y:S02]  /*76c0*/  FADD.FTZ R4, R177, R4 ;  /* 0x00000004b1047221 */ /* 0x000fe40000010000 */
[----:B------:R-:W4:Y:S01]  /*76d0*/  MUFU.EX2 R12, R12 ;  /* 0x0000000c000c7308 */ /* 0x000f220000000800 */
[C---:B0-----:R-:W-:Y:S01]  /*76e0*/  FADD.FTZ R5, R165.reuse, R5 ;  /* 0x00000005a5057221 */ /* 0x041fe20000010000 */
[----:B------:R-:W-:Y:S01]  /*76f0*/  F2FP.F16.F32.PACK_AB R165, R165, R178 ;  /* 0x000000b2a5a5723e */ /* 0x000fe200000000ff */
[----:B------:R-:W-:-:S04]  /*7700*/  FADD.FTZ R4, R180, R4 ;  /* 0x00000004b4047221 */ /* 0x000fc80000010000 */
[----:B------:R-:W-:Y:S01]  /*7710*/  FADD.FTZ R4, R181, R4 ;  /* 0x00000004b5047221 */ /* 0x000fe20000010000 */
[----:B---3--:R-:W-:Y:S01]  /*7720*/  FADD.FTZ R5, R167, R5 ;  /* 0x00000005a7057221 */ /* 0x008fe20000010000 */
[----:B----4-:R-:W-:-:S03]  /*7730*/  F2FP.F16.F32.PACK_AB R167, R12, R167 ;  /* 0x000000a70ca7723e */ /* 0x010fc600000000ff */
[----:B------:R-:W-:Y:S02]  /*7740*/  FADD.FTZ R5, R12, R5 ;  /* 0x000000050c057221 */ /* 0x000fe40000010000 */
[----:B------:R2:W-:Y:S01]  /*7750*/  STSM.16.M88.4 [R23], R164 ;  /* 0x000000a417007844 */ /* 0x0005e20000000200 */
[----:B------:R-:W-:Y:S05]  /*7760*/  @!P0 BRA `(.L_x_7432) ;  /* 0x0000000000048947 */ /* 0x000fea0003800000 */
[----:B------:R-:W-:Y:S01]  /*7770*/  BPT.TRAP 0x1 ;  /* 0x000000040000795c */ /* 0x000fe20000300000 */
.L_x_7432:
[----:B------:R0:W3:Y:S01]  /*7780*/  SYNCS.PHASECHK.TRANS64.TRYWAIT P2, [UR24+0x28c50], R7 ;  /* 0x028c5007ff0075a7 */ /* 0x0000e20008040158 */
[----:B------:R-:W-:Y:S05]  /*7790*/  @!P0 BRA `(.L_x_7433) ;  /* 0x0000000000048947 */ /* 0x000fea0003800000 */
[----:B------:R-:W-:Y:S01]  /*77a0*/  BPT.TRAP 0x1 ;  /* 0x000000040000795c */ /* 0x000fe20000300000 */
.L_x_7433:
[----:B---3--:R-:W-:Y:S05]  /*77b0*/  @P2 BRA `(.L_x_7434) ;  /* 0x0000000000082947 */ /* 0x008fea0003800000 */
[----:B------:R-:W3:Y:S02]  /*77c0*/  SYNCS.PHASECHK.TRANS64.TRYWAIT P2, [UR24+0x28c50], R7 ;  /* 0x028c5007ff0075a7 */ /* 0x000ee40008040158 */
[----:B---3--:R-:W-:Y:S05]  /*77d0*/  @!P2 BRA `(.L_x_7435) ;  /* 0x000000ec0080a947 */ /* 0x008fea0003800000 */
.L_x_7434:
        /* <DEDUP_REMOVED lines=42> */
.L_x_7427:
[----:B------:R-:W-:-:S06]  /*7a80*/  UISETP.GE.AND UP0, UPT, UR21, UR49, UPT ;  /* 0x000000311500728c */ /* 0x000fcc000bf06270 */
[----:B------:R-:W-:-:S13]  /*7a90*/  PLOP3.LUT P2, PT, PT, PT, UP0, 0x80, 0x0 ;  /* 0x000000000000781c */ /* 0x000fda0003f4f008 */
[----:B------:R-:W-:Y:S05]  /*7aa0*/  @!P2 BRA `(.L_x_7437) ;  /* 0x00000018002ca947 */ /* 0x000fea0003800000 */
[----:B------:R-:W-:Y:S01]  /*7ab0*/  IMAD.MOV.U32 R8, RZ, RZ, R0 ;  /* 0x000000ffff087224 */ /* 0x000fe200078e0000 */
[----:B------:R-:W-:Y:S01]  /*7ac0*/  UMOV UR22, UR37 ;  /* 0x0000002500167c82 */ /* 0x000fe20008000000 */
[----:B------:R-:W-:Y:S01]  /*7ad0*/  IMAD.MOV.U32 R9, RZ, RZ, R6 ;  /* 0x000000ffff097224 */ /* 0x000fe200078e0006 */
[----:B------:R-:W-:-:S06]  /*7ae0*/  ULDC UR20, c[0x0][0x988] ;  /* 0x0002620000147ab9 */ /* 0x000fcc0000000800 */
.L_x_7446:
[----:B------:R-:W-:-:S04]  /*7af0*/  UIADD3 UR37, UR22, 0x1, URZ ;  /* 0x0000000116257890 */ /* 0x000fc8000fffe03f */
[----:B------:R-:W-:-:S04]  /*7b00*/  UISETP.NE.AND UP0, UPT, UR37, 0x2, UPT ;  /* 0x000000022500788c */ /* 0x000fc8000bf05270 */
[----:B------:R-:W-:Y:S02]  /*7b10*/  USEL UR6, URZ, 0x1, UP0 ;  /* 0x000000013f067887 */ /* 0x000fe40008000000 */
[----:B------:R-:W-:Y:S02]  /*7b20*/  USEL UR37, UR37, URZ, UP0 ;  /* 0x0000003f25257287 */ /* 0x000fe40008000000 */
[----:B------:R-:W-:Y:S01]  /*7b30*/  ULOP3.LUT UR38, UR38, UR6, URZ, 0x3c, !UPT ;  /* 0x0000000626267292 */ /* 0x000fe2000f8e3c3f */
[----:B----4-:R-:W-:Y:S11]  /*7b40*/  @!P0 BRA `(.L_x_7438) ;  /* 0x0000000000048947 */ /* 0x010ff60003800000 */
[----:B------:R-:W-:Y:S01]  /*7b50*/  BPT.TRAP 0x1 ;  /* 0x000000040000795c */ /* 0x000fe20000300000 */
.L_x_7438:
[----:B------:R-:W-:Y:S01]  /*7b60*/  ULEA UR23, UR37, UR46, 0x3 ;  /* 0x0000002e25177291 */ /* 0x000fe2000f8e183f */
[----:B01----:R-:W-:-:S05]  /*7b70*/  IMAD.U32 R7, RZ, RZ, UR38 ;  /* 0x00000026ff077e24 */ /* 0x003fca000f8e00ff */
[----:B------:R-:W-:-:S04]  /*7b80*/  SHF.L.U32 R7, R7, 0x1f, RZ ;  /* 0x0000001f07077819 */ /* 0x000fc800000006ff */
[----:B------:R0:W1:Y:S01]  /*7b90*/  SYNCS.PHASECHK.TRANS64.TRYWAIT P2, [UR23+0x28c30], R7 ;  /* 0x028c3007ff0075a7 */ /* 0x0000620008040157 */
[----:B------:R-:W-:Y:S05]  /*7ba0*/  @!P0 BRA `(.L_x_7439) ;  /* 0x0000000000048947 */ /* 0x000fea0003800000 */
[----:B------:R-:W-:Y:S01]  /*7bb0*/  BPT.TRAP 0x1 ;  /* 0x000000040000795c */ /* 0x000fe20000300000 */
.L_x_7439:
[----:B-1----:R-:W-:Y:S05]  /*7bc0*/  @P2 BRA `(.L_x_7440) ;  /* 0x0000000000082947 */ /* 0x002fea0003800000 */
[----:B------:R-:W1:Y:S02]  /*7bd0*/  SYNCS.PHASECHK.TRANS64.TRYWAIT P2, [UR23+0x28c30], R7 ;  /* 0x028c3007ff0075a7 */ /* 0x000e640008040157 */
[----:B-1----:R-:W-:Y:S05]  /*7be0*/  @!P2 BRA `(.L_x_7441) ;  /* 0x000000e80090a947 */ /* 0x002fea0003800000 */
.L_x_7440:
[----:B------:R-:W-:Y:S01]  /*7bf0*/  R2UR UR18, R3 ;  /* 0x00000000031272ca */ /* 0x000fe200000e0000 */
[----:B--2---:R-:W-:Y:S01]  /*7c00*/  WARPGROUP.ARRIVE ;  /* 0x00000000000079c5 */ /* 0x004fe20000000000 */
        /* <DEDUP_REMOVED lines=57> */
[----:B------:R-:W1:Y:S01]  /*7fa0*/  MUFU.EX2 R9, R9 ;  /* 0x0000000900097308 */ /* 0x000e620000000800 */
[--C-:B------:R-:W-:Y:S01]  /*7fb0*/  FFMA.FTZ R176, R176, UR10, -R0.reuse ;  /* 0x0000000ab0b07c23 */ /* 0x100fe20008010800 */
[--C-:B------:R-:W-:Y:S01]  /*7fc0*/  FFMA.FTZ R177, R177, UR10, -R0.reuse ;  /* 0x0000000ab1b17c23 */ /* 0x100fe20008010800 */
[--C-:B------:R-:W-:Y:S01]  /*7fd0*/  FFMA.FTZ R180, R180, UR10, -R0.reuse ;  /* 0x0000000ab4b47c23 */ /* 0x100fe20008010800 */
[----:B------:R-:W-:-:S04]  /*7fe0*/  FFMA.FTZ R181, R181, UR10, -R0 ;  /* 0x0000000ab5b57c23 */ /* 0x000fc80008010800 */
[----:B------:R-:W2:Y:S08]  /*7ff0*/  MUFU.EX2 R153, R153 ;  /* 0x0000009900997308 */ /* 0x000eb00000000800 */
[----:B------:R-:W4:Y:S01]  /*8000*/  MUFU.EX2 R156, R156 ;  /* 0x0000009c009c7308 */ /* 0x000f220000000800 */
        /* <DEDUP_REMOVED lines=41> */
[----:B------:R-:W-:Y:S01]  /*82a0*/  FMNMX.FTZ R0, R154, R8, !PT ;  /* 0x000000089a007209 */ /* 0x000fe20007810000 */
[-C--:B------:R-:W-:Y:S01]  /*82b0*/  FMUL.FTZ R80, R80, R9.reuse ;  /* 0x0000000950507220 */ /* 0x080fe20000410000 */
[----:B------:R-:W-:Y:S01]  /*82c0*/  F2FP.F16.F32.PACK_AB R152, R161, R152 ;  /* 0x00000098a198723e */ /* 0x000fe200000000ff */
[-C--:B------:R-:W-:Y:S01]  /*82d0*/  FMUL.FTZ R81, R81, R9.reuse ;  /* 0x0000000951517220 */ /* 0x080fe20000410000 */
[----:B------:R-:W-:Y:S01]  /*82e0*/  FMNMX.FTZ R0, R155, R0, !PT ;  /* 0x000000009b007209 */ /* 0x000fe20007810000 */
[-C--:B------:R-:W-:Y:S01]  /*82f0*/  FMUL.FTZ R84, R84, R9.reuse ;  /* 0x0000000954547220 */ /* 0x080fe20000410000 */
[----:B------:R-:W4:Y:S01]  /*8300*/  MUFU.EX2 R156, R168 ;  /* 0x000000a8009c7308 */ /* 0x000f220000000800 */
[----:B-1----:R-:W-:Y:S01]  /*8310*/  FADD.FTZ R4, R164, R4 ;  /* 0x00000004a4047221 */ /* 0x002fe20000010000 */
[----:B------:R-:W-:Y:S01]  /*8320*/  FMNMX.FTZ R0, R158, R0, !PT ;  /* 0x000000009e007209 */ /* 0x000fe20007810000 */
[-C--:B------:R-:W-:Y:S01]  /*8330*/  FMUL.FTZ R85, R85, R9.reuse ;  /* 0x0000000955557220 */ /* 0x080fe20000410000 */
[-C--:B------:R-:W-:Y:S01]  /*8340*/  FMUL.FTZ R88, R88, R9.reuse ;  /* 0x0000000958587220 */ /* 0x080fe20000410000 */
[-C--:B------:R-:W-:Y:S01]  /*8350*/  FMUL.FTZ R89, R89, R9.reuse ;  /* 0x0000000959597220 */ /* 0x080fe20000410000 */
[----:B------:R-:W-:Y:S01]  /*8360*/  FMNMX.FTZ R0, R159, R0, !PT ;  /* 0x000000009f007209 */ /* 0x000fe20007810000 */
[-C--:B------:R-:W-:Y:S01]  /*8370*/  FMUL.FTZ R92, R92, R9.reuse ;  /* 0x000000095c5c7220 */ /* 0x080fe20000410000 */
[----:B------:R-:W1:Y:S01]  /*8380*/  MUFU.EX2 R169, R169 ;  /* 0x000000a900a97308 */ /* 0x000e620000000800 */
        /* <DEDUP_REMOVED lines=48> */
[C---:B--2---:R-:W-:Y:S01]  /*8690*/  FADD.FTZ R4, R177.reuse, R4 ;  /* 0x00000004b1047221 */ /* 0x044fe20000010000 */
[----:B------:R-:W-:Y:S01]  /*86a0*/  F2FP.F16.F32.PACK_AB R160, R177, R160 ;  /* 0x000000a0b1a0723e */ /* 0x000fe200000000ff */
[----:B---3--:R-:W2:Y:S01]  /*86b0*/  SHFL.BFLY PT, R10, R0, 0x2, 0x1f ;  /* 0x0c401f00000a7f89 */ /* 0x008ea200000e0000 */
[-C--:B------:R-:W-:Y:S01]  /*86c0*/  FMUL.FTZ R140, R140, R9.reuse ;  /* 0x000000098c8c7220 */ /* 0x080fe20000410000 */
[-C--:B------:R-:W-:Y:S01]  /*86d0*/  FMUL.FTZ R141, R141, R9.reuse ;  /* 0x000000098d8d7220 */ /* 0x080fe20000410000 */
[-C--:B------:R-:W-:Y:S01]  /*86e0*/  FMUL.FTZ R144, R144, R9.reuse ;  /* 0x0000000990907220 */ /* 0x080fe20000410000 */
[-C--:B------:R-:W-:Y:S01]  /*86f0*/  FMUL.FTZ R145, R145, R9.reuse ;  /* 0x0000000991917220 */ /* 0x080fe20000410000 */
[-C--:B------:R-:W-:Y:S01]  /*8700*/  FMUL.FTZ R148, R148, R9.reuse ;  /* 0x0000000994947220 */ /* 0x080fe20000410000 */
[----:B----4-:R-:W-:Y:S01]  /*8710*/  FADD.FTZ R4, R180, R4 ;  /* 0x00000004b4047221 */ /* 0x010fe20000010000 */
[----:B------:R-:W-:-:S03]  /*8720*/  FMUL.FTZ R149, R149, R9 ;  /* 0x0000000995957220 */ /* 0x000fc60000410000 */
[----:B-1----:R-:W-:Y:S01]  /*8730*/  FADD.FTZ R4, R181, R4 ;  /* 0x00000004b5047221 */ /* 0x002fe20000010000 */
[----:B--2---:R-:W-:-:S05]  /*8740*/  FMNMX.FTZ R0, R0, R10, !PT ;  /* 0x0000000a00007209 */ /* 0x004fca0007810000 */
[----:B------:R-:W1:Y:S02]  /*8750*/  SHFL.BFLY PT, R10, R0, 0x1, 0x1f ;  /* 0x0c201f00000a7f89 */ /* 0x000e6400000e0000 */
[----:B-1----:R-:W-:-:S05]  /*8760*/  FMNMX.FTZ R0, R0, R10, !PT ;  /* 0x0000000a00007209 */ /* 0x002fca0007810000 */
        /* <DEDUP_REMOVED lines=22> */
[----:B-1----:R-:W-:Y:S01]  /*88d0*/  F2FP.F16.F32.PACK_AB R154, R165, R164 ;  /* 0x000000a4a59a723e */ /* 0x002fe200000000ff */
[----:B------:R-:W1:Y:S02]  /*88e0*/  MUFU.EX2 R155, R155 ;  /* 0x0000009b009b7308 */ /* 0x000e640000000800 */
        /* <DEDUP_REMOVED lines=31> */
[----:B-1----:R-:W-:Y:S01]  /*8ae0*/  F2FP.F16.F32.PACK_AB R162, R181, R180 ;  /* 0x000000b4b5a2723e */ /* 0x002fe200000000ff */
[----:B------:R4:W-:Y:S01]  /*8af0*/  @!P2 STS [R11+0x28820], R8 ;  /* 0x028820080b00a388 */ /* 0x0009e20000000800 */
[-C--:B------:R-:W-:Y:S01]  /*8b00*/  FMUL.FTZ R51, R51, R8.reuse ;  /* 0x0000000833337220 */ /* 0x080fe20000410000 */
[----:B------:R-:W1:Y:S01]  /*8b10*/  MUFU.EX2 R166, R166 ;  /* 0x000000a600a67308 */ /* 0x000e620000000800 */
        /* <DEDUP_REMOVED lines=77> */
[----:B------:R-:W-:Y:S01]  /*8ff0*/  FMUL.FTZ R151, R151, R8 ;  /* 0x0000000897977220 */ /* 0x000fe20000410000 */
[----:B---3--:R-:W-:-:S04]  /*9000*/  FADD.FTZ R5, R182, R5 ;  /* 0x00000005b6057221 */ /* 0x008fc80000010000 */
[C---:B-1----:R-:W-:Y:S01]  /*9010*/  FADD.FTZ R5, R163.reuse, R5 ;  /* 0x00000005a3057221 */ /* 0x042fe20000010000 */
[----:B------:R-:W-:-:S05]  /*9020*/  F2FP.F16.F32.PACK_AB R163, R163, R182 ;  /* 0x000000b6a3a3723e */ /* 0x000fca00000000ff */
[----:B------:R4:W-:Y:S01]  /*9030*/  STSM.16.M88.4 [R23], R160 ;  /* 0x000000a017007844 */ /* 0x0009e20000000200 */
[----:B------:R-:W-:Y:S05]  /*9040*/  @!P0 BRA `(.L_x_7442) ;  /* 0x0000000000048947 */ /* 0x000fea0003800000 */
[----:B------:R-:W-:Y:S01]  /*9050*/  BPT.TRAP 0x1 ;  /* 0x000000040000795c */ /* 0x000fe20000300000 */
.L_x_7442:
[----:B------:R1:W2:Y:S01]  /*9060*/  SYNCS.PHASECHK.TRANS64.TRYWAIT P2, [UR23+0x28c50], R7 ;  /* 0x028c5007ff0075a7 */ /* 0x0002a20008040157 */
[----:B------:R-:W-:Y:S05]  /*9070*/  @!P0 BRA `(.L_x_7443) ;  /* 0x0000000000048947 */ /* 0x000fea0003800000 */
[----:B------:R-:W-:Y:S01]  /*9080*/  BPT.TRAP 0x1 ;  /* 0x000000040000795c */ /* 0x000fe20000300000 */
.L_x_7443:
[----:B--2---:R-:W-:Y:S05]  /*9090*/  @P2 BRA `(.L_x_7444) ;  /* 0x0000000000082947 */ /* 0x004fea0003800000 */
[----:B------:R-:W2:Y:S02]  /*90a0*/  SYNCS.PHASECHK.TRANS64.TRYWAIT P2, [UR23+0x28c50], R7 ;  /* 0x028c5007ff0075a7 */ /* 0x000ea40008040157 */
[----:B--2---:R-:W-:Y:S05]  /*90b0*/  @!P2 BRA `(.L_x_7445) ;  /* 0x000000d40074a947 */ /* 0x004fea0003800000 */
.L_x_7444:
[----:B------:R-:W-:Y:S01]  /*90c0*/  ULEA UR11, UR37, UR50, 0xc ;  /* 0x00000032250b7291 */ /* 0x000fe2000f8e603f */
[----:B------:R-:W-:Y:S01]  /*90d0*/  WARPGROUP.ARRIVE ;  /* 0x00000000000079c5 */ /* 0x000fe20000000000 */
[----:B------:R-:W-:Y:S01]  /*90e0*/  UMOV UR7, 0x40000040 ;  /* 0x4000004000077882 */ /* 0x000fe20000000000 */
[----:B------:R-:W-:Y:S01]  /*90f0*/  UISETP.GT.AND UP0, UPT, UR21, UR49, UPT ;  /* 0x000000311500728c */ /* 0x000fe2000bf04270 */
[----:B--2---:R-:W-:Y:S01]  /*9100*/  @!P1 VIADD R10, R10, 0x28c60 ;  /* 0x00028c600a0a9836 */ /* 0x004fe20000000000 */
[----:B------:R-:W-:Y:S01]  /*9110*/  UIADD3 UR21, UR21, -0x1, URZ ;  /* 0xffffffff15157890 */ /* 0x000fe2000fffe03f */
[----:B----4-:R-:W-:Y:S01]  /*9120*/  IMAD.MOV.U32 R8, RZ, RZ, R0 ;  /* 0x000000ffff087224 */ /* 0x010fe200078e0000 */
        /* <DEDUP_REMOVED lines=35> */
.L_x_7437:
[----:B------:R-:W5:Y:S01]  /*9360*/  SHFL.BFLY PT, R3, R4, 0x2, 0x1f ;  /* 0x0c401f0004037f89 */ /* 0x000f6200000e0000 */
[----:B------:R-:W-:Y:S08]  /*9370*/  BAR.ARV 0x8, 0x100 ;  /* 0x0204000000007b1d */ /* 0x000ff00000002000 */
[----:B------:R-:W-:Y:S01]  /*9380*/  BAR.SYNC.DEFER_BLOCKING 0xf, 0x100 ;  /* 0x03c4000000007b1d */ /* 0x000fe20000010000 */
[----:B------:R-:W-:Y:S01]  /*9390*/  ISETP.NE.AND P2, PT, R17, RZ, PT ;  /* 0x000000ff1100720c */ /* 0x000fe20003f45270 */
[----:B------:R-:W-:Y:S01]  /*93a0*/  IMAD.MOV.U32 R13, RZ, RZ, -0x800000 ;  /* 0xff800000ff0d7424 */ /* 0x000fe200078e00ff */
[----:B------:R-:W-:Y:S01]  /*93b0*/  UIADD3 UR47, UR47, 0x1, URZ ;  /* 0x000000012f2f7890 */ /* 0x000fe2000fffe03f */
[----:B------:R-:W-:-:S02]  /*93c0*/  IMAD.MOV.U32 R12, RZ, RZ, -0x800000 ;  /* 0xff800000ff0c7424 */ /* 0x000fc400078e00ff */
[----:B---34-:R-:W3:Y:S01]  /*93d0*/  SHFL.BFLY PT, R10, R5, 0x2, 0x1f ;  /* 0x0c401f00050a7f89 */ /* 0x018ee200000e0000 */
[----:B-----5:R-:W-:Y:S01]  /*93e0*/  FADD.FTZ R3, R3, R4 ;  /* 0x0000000403037221 */ /* 0x020fe20000010000 */
[----:B------:R-:W-:-:S04]  /*93f0*/  IMAD.MOV.U32 R4, RZ, RZ, RZ ;  /* 0x000000ffff047224 */ /* 0x000fc800078e00ff */
[----:B------:R-:W4:Y:S01]  /*9400*/  SHFL.BFLY PT, R8, R3, 0x1, 0x1f ;  /* 0x0c201f0003087f89 */ /* 0x000f2200000e0000 */
[----:B---3--:R-:W-:Y:S01]  /*9410*/  FADD.FTZ R10, R10, R5 ;  /* 0x000000050a0a7221 */ /* 0x008fe20000010000 */
[----:B------:R-:W-:-:S04]  /*9420*/  IMAD.U32 R5, RZ, RZ, UR10 ;  /* 0x0000000aff057e24 */ /* 0x000fc8000f8e00ff */
[----:B01----:R-:W0:Y:S01]  /*9430*/  SHFL.BFLY PT, R7, R10, 0x1, 0x1f ;  /* 0x0c201f000a077f89 */ /* 0x003e2200000e0000 */
[----:B----4-:R-:W-:Y:S01]  /*9440*/  FADD.FTZ R9, R3, R8 ;  /* 0x0000000803097221 */ /* 0x010fe20000010000 */
[----:B------:R-:W-:-:S04]  /*9450*/  IMAD.MOV.U32 R3, RZ, RZ, RZ ;  /* 0x000000ffff037224 */ /* 0x000fc800078e00ff */
[----:B------:R-:W-:-:S13]  /*9460*/  FSETP.NE.FTZ.AND P0, PT, R9, RZ, PT ;  /* 0x000000ff0900720b */ /* 0x000fda0003f15000 */
[----:B------:R-:W1:Y:S01]  /*9470*/  @P0 MUFU.LG2 R8, R9 ;  /* 0x0000000900080308 */ /* 0x000e620000000c00 */
[----:B------:R-:W-:Y:S01]  /*9480*/  @P0 FMUL.FTZ R5, R5, 0.69314718246459960938 ;  /* 0x3f31721805050820 */ /* 0x000fe20000410000 */
[----:B0-----:R-:W-:-:S05]  /*9490*/  FADD.FTZ R7, R10, R7 ;  /* 0x000000070a077221 */ /* 0x001fca0000010000 */
[----:B------:R-:W-:Y:S01]  /*94a0*/  FSETP.NE.FTZ.AND P1, PT, R7, RZ, PT ;  /* 0x000000ff0700720b */ /* 0x000fe20003f35000 */
[----:B------:R-:W0:Y:S01]  /*94b0*/  @P0 MUFU.RCP R4, R9 ;  /* 0x0000000900040308 */ /* 0x000e220000001000 */
[----:B-1----:R-:W-:-:S11]  /*94c0*/  @P0 FMUL.FTZ R8, R8, 0.69314718246459960938 ;  /* 0x3f31721808080820 */ /* 0x002fd60000410000 */
[----:B------:R-:W1:Y:S01]  /*94d0*/  @P1 MUFU.RCP R3, R7 ;  /* 0x0000000700031308 */ /* 0x000e620000001000 */
[----:B------:R-:W-:Y:S01]  /*94e0*/  @P0 FFMA.FTZ R13, R5, R6, R8 ;  /* 0x00000006050d0223 */ /* 0x000fe20000010008 */
[----:B------:R-:W-:Y:S01]  /*94f0*/  IMAD.U32 R5, RZ, RZ, UR37 ;  /* 0x00000025ff057e24 */ /* 0x000fe2000f8e00ff */
[----:B------:R-:W-:Y:S01]  /*9500*/  UIADD3 UR37, UR37, 0x1, URZ ;  /* 0x0000000125257890 */ /* 0x000fe2000fffe03f */
[----:B------:R-:W-:Y:S01]  /*9510*/  PLOP3.LUT P0, PT, PT, PT, PT, 0x8, 0x0 ;  /* 0x000000000000781c */ /* 0x000fe20003f0e170 */
[-C--:B0-----:R-:W-:Y:S01]  /*9520*/  FMUL.FTZ R24, R24, R4.reuse ;  /* 0x0000000418187220 */ /* 0x081fe20000410000 */
[----:B------:R-:W-:Y:S02]  /*9530*/  @!P2 IMAD R5, R5, 0x40, R16 ;  /* 0x000000400505a824 */ /* 0x000fe400078e0210 */
[-C--:B------:R-:W-:Y:S01]  /*9540*/  FMUL.FTZ R25, R25, R4.reuse ;  /* 0x0000000419197220 */ /* 0x080fe20000410000 */
[-C--:B------:R-:W-:Y:S01]  /*9550*/  FMUL.FTZ R28, R28, R4.reuse ;  /* 0x000000041c1c7220 */ /* 0x080fe20000410000 */
[-C--:B------:R-:W-:Y:S01]  /*9560*/  FMUL.FTZ R29, R29, R4.reuse ;  /* 0x000000041d1d7220 */ /* 0x080fe20000410000 */
[-C--:B------:R-:W-:Y:S01]  /*9570*/  FMUL.FTZ R32, R32, R4.reuse ;  /* 0x0000000420207220 */ /* 0x080fe20000410000 */
[----:B------:R-:W-:Y:S01]  /*9580*/  @!P2 LEA R6, R5, UR46, 0x2 ;  /* 0x0000002e0506ac11 */ /* 0x000fe2000f8e10ff */
[-C--:B------:R-:W-:Y:S01]  /*9590*/  FMUL.FTZ R33, R33, R4.reuse ;  /* 0x0000000421217220 */ /* 0x080fe20000410000 */
[----:B------:R-:W0:Y:S01]  /*95a0*/  @P1 MUFU.LG2 R5, R7 ;  /* 0x0000000700051308 */ /* 0x000e220000000c00 */
        /* <DEDUP_REMOVED lines=60> */
[----:B---3--:R-:W-:Y:S01]  /*9970*/  IMAD.U32 R4, RZ, RZ, UR10 ;  /* 0x0000000aff047e24 */ /* 0x008fe2000f8e00ff */
[----:B------:R-:W-:Y:S01]  /*9980*/  UISETP.NE.AND UP0, UPT, UR37, 0x2, UPT ;  /* 0x000000022500788c */ /* 0x000fe2000bf05270 */
[----:B0-----:R-:W-:Y:S01]  /*9990*/  @P1 FMUL.FTZ R5, R5, 0.69314718246459960938 ;  /* 0x3f31721805051820 */ /* 0x001fe20000410000 */
[-C--:B------:R-:W-:Y:S01]  /*99a0*/  FMUL.FTZ R26, R26, R3.reuse ;  /* 0x000000031a1a7220 */ /* 0x080fe20000410000 */
[----:B------:R-:W-:Y:S01]  /*99b0*/  @P1 FMUL.FTZ R4, R4, 0.69314718246459960938 ;  /* 0x3f31721804041820 */ /* 0x000fe20000410000 */
[----:B------:R-:W-:Y:S01]  /*99c0*/  USEL UR4, URZ, 0x1, UP0 ;  /* 0x000000013f047887 */ /* 0x000fe20008000000 */
        /* <DEDUP_REMOVED lines=66> */
[----:B-1----:R-:W-:Y:S11]  /*9df0*/  BAR.ARV 0xe, 0x100 ;  /* 0x0384000000007b1d */ /* 0x002ff60000002000 */
.L_x_7407:
        /* <DEDUP_REMOVED lines=12> */
[----:B------:R-:W3:Y:S01]  /*9ec0*/  LDL R0, [R1+0x60] ;  /* 0x0000600001007983 */ /* 0x000ee20000100800 */
        /* <DEDUP_REMOVED lines=16> */
[----:B------:R-:W-:Y:S01]  /*9fd0*/  UISETP.NE.AND.EX UP0, UPT, UR11, URZ, UPT, UP0 ;  /* 0x0000003f0b00728c */ /* 0x000fe2000bf05300 */
[----:B------:R-:W-:Y:S05]  /*9fe0*/  BAR.SYNC.DEFER_BLOCKING 0x1, 0x100 ;  /* 0x0044000000007b1d */ /* 0x000fea0000010000 */
[----:B------:R-:W-:-:S05]  /*9ff0*/  PLOP3.LUT P1, PT, PT, PT, UP0, 0x80, 0x0 ;  /* 0x000000000000781c */ /* 0x000fca0003f2f008 */
[----:B------:R-:W-:-:S04]  /*a000*/  @UP0 ULEA UR10, UP1, UR45, UR10, 0x2 ;  /* 0x0000000a2d0a0291 */ /* 0x000fc8000f82103f */
[----:B------:R-:W-:Y:S01]  /*a010*/  @UP0 ULEA.HI.X UR11, UR45, UR11, UR44, 0x2, UP1 ;  /* 0x0000000b2d0b0291 */ /* 0x000fe200088f142c */
[----:B---3--:R-:W-:-:S03]  /*a020*/  IMAD.WIDE R20, R0, 0x2, R14 ;  /* 0x0000000200147825 */ /* 0x008fc600078e020e */
        /* <DEDUP_REMOVED lines=172> */
[----:B0-----:R-:W-:Y:S02]  /*aaf0*/  IMAD.U32 R4, RZ, RZ, UR10 ;  /* 0x0000000aff047e24 */ /* 0x001fe4000f8e00ff */
[----:B------:R-:W-:Y:S01]  /*ab00*/  IMAD.U32 R5, RZ, RZ, UR11 ;  /* 0x0000000bff057e24 */ /* 0x000fe2000f8e00ff */
[----:B------:R-:W-:Y:S06]  /*ab10*/  BAR.SYNC.DEFER_BLOCKING 0x1, 0x100 ;  /* 0x0044000000007b1d */ /* 0x000fec0000010000 */
[----:B------:R0:W3:Y:S02]  /*ab20*/  @P1 LDG.E R3, desc[UR40][R4.64] ;  /* 0x0000002804031981 */ /* 0x0000e4000c1e1900 */
[----:B0-----:R-:W-:-:S02]  /*ab30*/  IMAD.U32 R4, RZ, RZ, UR12 ;  /* 0x0000000cff047e24 */ /* 0x001fc4000f8e00ff */
[----:B------:R-:W-:-:S05]  /*ab40*/  IMAD.U32 R5, RZ, RZ, UR13 ;  /* 0x0000000dff057e24 */ /* 0x000fca000f8e00ff */
[----:B------:R0:W5:Y:S01]  /*ab50*/  @P0 LDG.E R0, desc[UR40][R4.64] ;  /* 0x0000002804000981 */ /* 0x000162000c1e1900 */
[----:B------:R-:W-:Y:S01]  /*ab60*/  UISETP.NE.AND UP0, UPT, UR9, URZ, UPT ;  /* 0x0000003f0900728c */ /* 0x000fe2000bf05270 */
[----:B------:R-:W-:Y:S01]  /*ab70*/  ULDC UR8, c[0x0][0xa88] ;  /* 0x0002a20000087ab9 */ /* 0x000fe20000000800 */
[----:B------:R-:W-:Y:S02]  /*ab80*/  ULOP3.LUT UR43, UR43, 0xff, URZ, 0xc0, !UPT ;  /* 0x000000ff2b2b7892 */ /* 0x000fe4000f8ec03f */
[----:B------:R-:W-:Y:S01]  /*ab90*/  USEL UR10, UR9, UR4, UP0 ;  /* 0x00000004090a7287 */ /* 0x000fe20008000000 */
[----:B---3--:R-:W-:Y:S01]  /*aba0*/  @P1 R2UR UR8, R3 ;  /* 0x00000000030812ca */ /* 0x008fe200000e0000 */
[----:B0-----:R-:W-:-:S14]  /*abb0*/  @P1 BRA `(.L_x_7449) ;  /* 0x0000000000281947 */ /* 0x001fdc0003800000 */
[----:B------:R-:W-:Y:S05]  /*abc0*/  @!P0 BRA `(.L_x_7449) ;  /* 0x0000000000248947 */ /* 0x000fea0003800000 */
[----:B------:R-:W-:Y:S02]  /*abd0*/  IMAD.U32 R4, RZ, RZ, UR12 ;  /* 0x0000000cff047e24 */ /* 0x000fe4000f8e00ff */
[----:B------:R-:W-:Y:S02]  /*abe0*/  IMAD.U32 R6, RZ, RZ, UR12 ;  /* 0x0000000cff067e24 */ /* 0x000fe4000f8e00ff */
[----:B------:R-:W-:Y:S02]  /*abf0*/  IMAD.U32 R5, RZ, RZ, UR13 ;  /* 0x0000000dff057e24 */ /* 0x000fe4000f8e00ff */
[----:B------:R-:W-:-:S03]  /*ac00*/  IMAD.U32 R7, RZ, RZ, UR13 ;  /* 0x0000000dff077e24 */ /* 0x000fc6000f8e00ff */
[----:B------:R-:W3:Y:S04]  /*ac10*/  LDG.E R4, desc[UR40][R4.64] ;  /* 0x0000002804047981 */ /* 0x000ee8000c1e1900 */
[----:B------:R-:W4:Y:S01]  /*ac20*/  LDG.E R6, desc[UR40][R6.64+0x4] ;  /* 0x0000042806067981 */ /* 0x000f22000c1e1900 */
[----:B---3--:R-:W-:Y:S02]  /*ac30*/  R2UR UR4, R4 ;  /* 0x00000000040472ca */ /* 0x008fe400000e0000 */
[----:B----4-:R-:W-:-:S13]  /*ac40*/  R2UR UR8, R6 ;  /* 0x00000000060872ca */ /* 0x010fda00000e0000 */
[----:B------:R-:W-:-:S12]  /*ac50*/  UIADD3 UR8, -UR4, UR8, URZ ;  /* 0x0000000804087290 */ /* 0x000fd8000fffe13f */
.L_x_7449:
        /* <DEDUP_REMOVED lines=11> */
[----:B------:R-:W3:Y:S01]  /*ad10*/  LDL R10, [R1+0x5c] ;  /* 0x00005c00010a7983 */ /* 0x000ee20000100800 */
[----:B------:R-:W0:Y:S01]  /*ad20*/  LDC R0, c[0x0][0xbe8] ;  /* 0x0002fa00ff007b82 */ /* 0x000e220000000800 */
[----:B------:R-:W-:Y:S01]  /*ad30*/  UISETP.GT.AND UP1, UPT, UR10, 0x1, UPT ;  /* 0x000000010a00788c */ /* 0x000fe2000bf24270 */
[----:B------:R-:W-:Y:S01]  /*ad40*/  VIADD R9, R186, UR39 ;  /* 0x00000027ba097c36 */ /* 0x000fe20008000000 */
[----:B------:R-:W-:Y:S01]  /*ad50*/  UMOV UR18, 0x9b8 ;  /* 0x000009b800127882 */ /* 0x000fe20000000000 */
[----:B------:R-:W-:Y:S02]  /*ad60*/  UISETP.NE.U32.AND UP0, UPT, UR14, URZ, UPT ;  /* 0x0000003f0e00728c */ /* 0x000fe4000bf05070 */
[----:B------:R-:W-:Y:S01]  /*ad70*/  USEL UR18, UR18, 0x978, UP1 ;  /* 0x0000097812127887 */ /* 0x000fe20008800000 */
[----:B------:R-:W-:Y:S01]  /*ad80*/  IMAD.MOV.U32 R3, RZ, RZ, R9 ;  /* 0x000000ffff037224 */ /* 0x000fe200078e0009 */
[----:B------:R-:W-:Y:S02]  /*ad90*/  UISETP.NE.AND.EX UP0, UPT, UR15, URZ, UPT, UP0 ;  /* 0x0000003f0f00728c */ /* 0x000fe4000bf05300 */
[----:B------:R-:W-:-:S02]  /*ada0*/  USEL UR16, UR43, URZ, UP1 ;  /* 0x0000003f2b107287 */ /* 0x000fc40008800000 */
[----:B------:R-:W-:Y:S02]  /*adb0*/  USEL UR45, UR45, URZ, !UP0 ;  /* 0x0000003f2d2d7287 */ /* 0x000fe4000c000000 */
[----:B------:R-:W-:-:S04]  /*adc0*/  USEL UR44, UR44, URZ, !UP0 ;  /* 0x0000003f2c2c7287 */ /* 0x000fc8000c000000 */
[----:B------:R-:W-:Y:S01]  /*add0*/  ULDC.64 UR14, c[0x0][UR18+0x228] ;  /* 0x00008a00120e7abb */ /* 0x000fe20008000a00 */
[----:B------:R-:W-:Y:S01]  /*ade0*/  ULDC.64 UR12, c[0x0][UR18+0x220] ;  /* 0x00008800120c7abb */ /* 0x000fe20008000a00 */
[----:B------:R-:W-:Y:S02]  /*adf0*/  UIMAD.WIDE.U32 UR20, UR14, UR16, URZ ;  /* 0x000000100e1472a5 */ /* 0x000fe4000f8e003f */
[----:B------:R-:W-:Y:S01]  /*ae00*/  UIMAD UR19, UR15, UR16, URZ ;  /* 0x000000100f1372a4 */ /* 0x000fe2000f8e023f */
[----:B0-----:R-:W-:Y:S01]  /*ae10*/  ISETP.NE.AND P0, PT, R0, 0x1, PT ;  /* 0x000000010000780c */ /* 0x001fe20003f05270 */
[----:B------:R-:W-:Y:S01]  /*ae20*/  UIMAD.WIDE.U32 UR14, UR12, UR45, URZ ;  /* 0x0000002d0c0e72a5 */ /* 0x000fe2000f8e003f */
[----:B------:R-:W-:Y:S01]  /*ae30*/  ULDC.64 UR10, c[0x0][UR18+0x218] ;  /* 0x00008600120a7abb */ /* 0x000fe20008000a00 */
[----:B------:R-:W-:Y:S02]  /*ae40*/  UIMAD UR45, UR13, UR45, URZ ;  /* 0x0000002d0d2d72a4 */ /* 0x000fe4000f8e023f */
[----:B------:R-:W-:-:S02]  /*ae50*/  UIMAD.WIDE.U32 UR16, UR10, UR42, URZ ;  /* 0x0000002a0a1072a5 */ /* 0x000fc4000f8e003f */
[----:B------:R-:W-:Y:S02]  /*ae60*/  UIMAD UR10, UR11, UR42, URZ ;  /* 0x0000002a0b0a72a4 */ /* 0x000fe4000f8e023f */
[----:B------:R-:W-:Y:S02]  /*ae70*/  UIMAD UR44, UR12, UR44, UR45 ;  /* 0x0000002c0c2c72a4 */ /* 0x000fe4000f8e022d */
[----:B------:R-:W-:Y:S02]  /*ae80*/  UIADD3 UR19, UR21, UR19, URZ ;  /* 0x0000001315137290 */ /* 0x000fe4000fffe03f */
[----:B------:R-:W0:Y:S01]  /*ae90*/  @P0 LDC R4, c[0x0][0xbec] ;  /* 0x0002fb00ff040b82 */ /* 0x000e220000000800 */
[----:B------:R-:W-:Y:S02]  /*aea0*/  UIADD3 UR11, UR17, UR10, URZ ;  /* 0x0000000a110b7290 */ /* 0x000fe4000fffe03f */
[----:B------:R-:W-:Y:S02]  /*aeb0*/  UIADD3 UR16, UP0, UP2, UR14, UR16, UR4 ;  /* 0x000000100e107290 */ /* 0x000fe4000fa1e004 */
[----:B------:R-:W-:Y:S01]  /*aec0*/  UIADD3 UR10, UR15, UR44, URZ ;  /* 0x0000002c0f0a7290 */ /* 0x000fe2000fffe03f */
[----:B------:R-:W-:-:S02]  /*aed0*/  IMAD.U32 R6, RZ, RZ, UR19 ;  /* 0x00000013ff067e24 */ /* 0x000fc4000f8e00ff */
[----:B------:R-:W1:Y:S01]  /*aee0*/  @P0 LDC R5, c[0x0][0xbf0] ;  /* 0x0002fc00ff050b82 */ /* 0x000e620000000800 */
[----:B------:R-:W-:Y:S01]  /*aef0*/  UIADD3.X UR10, UR10, UR11, UR22, UP0, UP2 ;  /* 0x0000000b0a0a7290 */ /* 0x000fe200087e4416 */
[----:B0-----:R-:W-:-:S05]  /*af00*/  @P0 IMAD.HI.U32 R4, R9, R4, RZ ;  /* 0x0000000409040227 */ /* 0x001fca00078e00ff */
[----:B-1----:R-:W-:Y:S01]  /*af10*/  @P0 SHF.R.U32.HI R3, RZ, R5, R4 ;  /* 0x00000005ff030219 */ /* 0x002fe20000011604 */
[----:B------:R-:W-:-:S04]  /*af20*/  IMAD.U32 R4, RZ, RZ, UR20 ;  /* 0x00000014ff047e24 */ /* 0x000fc8000f8e00ff */
[--C-:B------:R-:W-:Y:S01]  /*af30*/  IMAD.MOV R7, RZ, RZ, -R3.reuse ;  /* 0x000000ffff077224 */ /* 0x100fe200078e0a03 */
[----:B------:R-:W-:Y:S02]  /*af40*/  IADD3 R4, P0, P2, R3, UR16, R4 ;  /* 0x0000001003047c10 */ /* 0x000fe4000fa1e004 */
[----:B------:R-:W-:Y:S01]  /*af50*/  SHF.R.S32.HI R3, RZ, 0x1f, R3 ;  /* 0x0000001fff037819 */ /* 0x000fe20000011403 */
[C---:B------:R-:W-:Y:S02]  /*af60*/  IMAD R7, R0.reuse, R7, R9 ;  /* 0x0000000700077224 */ /* 0x040fe400078e0209 */
[----:B------:R-:W-:Y:S01]  /*af70*/  IMAD R9, R0, UR8, RZ ;  /* 0x0000000800097c24 */ /* 0x000fe2000f8e02ff */
[----:B------:R-:W-:Y:S01]  /*af80*/  IADD3.X R5, R3, UR10, R6, P0, P2 ;  /* 0x0000000a03057c10 */ /* 0x000fe200087e4406 */
[----:B------:R-:W-:Y:S01]  /*af90*/  ULDC.64 UR10, c[0x0][UR18+0x210] ;  /* 0x00008400120a7abb */ /* 0x000fe20008000a00 */
[----:B------:R-:W-:Y:S01]  /*afa0*/  SHF.R.S32.HI R3, RZ, 0x1f, R7 ;  /* 0x0000001fff037819 */ /* 0x000fe20000011407 */
[----:B------:R-:W-:-:S02]  /*afb0*/  IMAD R6, R7, UR11, RZ ;  /* 0x0000000b07067c24 */ /* 0x000fc4000f8e02ff */
[----:B------:R-:W-:-:S04]  /*afc0*/  IMAD.WIDE.U32 R4, R7, UR10, R4 ;  /* 0x0000000a07047c25 */ /* 0x000fc8000f8e0004 */
[----:B------:R-:W-:Y:S01]  /*afd0*/  IMAD R3, R3, UR10, R6 ;  /* 0x0000000a03037c24 */ /* 0x000fe2000f8e0206 */
[----:B------:R-:W-:Y:S01]  /*afe0*/  ULDC.64 UR10, c[0x0][0xba8] ;  /* 0x0002ea00000a7ab9 */ /* 0x000fe20000000a00 */
[----:B------:R-:W-:Y:S01]  /*aff0*/  @!UP1 ULDC UR10, c[0x0][0xb50] ;  /* 0x0002d400000a9ab9 */ /* 0x000fe20000000800 */
[----:B------:R-:W-:Y:S01]  /*b000*/  @!UP1 ULDC UR11, c[0x0][0xb54] ;  /* 0x0002d500000b9ab9 */ /* 0x000fe20000000800 */
[----:B------:R-:W-:Y:S01]  /*b010*/  IMAD.IADD R3, R5, 0x1, R3 ;  /* 0x0000000105037824 */ /* 0x000fe200078e0203 */
[----:B------:R-:W-:Y:S01]  /*b020*/  LEA R8, P0, R4, UR10, 0x2 ;  /* 0x0000000a04087c11 */ /* 0x000fe2000f8010ff */
[----:B------:R-:W-:-:S03]  /*b030*/  VIADD R0, R16, UR39 ;  /* 0x0000002710007c36 */ /* 0x000fc60008000000 */
[----:B------:R-:W-:Y:S01]  /*b040*/  LEA.HI.X R3, R4, UR11, R3, 0x2, P0 ;  /* 0x0000000b04037c11 */ /* 0x000fe200080f1403 */
[----:B------:R-:W-:Y:S04]  /*b050*/  SHFL.IDX PT, R6, R8, 0x1, 0x1c1f ;  /* 0x003c1f0008067f89 */ /* 0x000fe800000e0000 */
[----:B------:R-:W-:Y:S04]  /*b060*/  SHFL.IDX PT, R5, R3, RZ, 0x1c1f ;  /* 0x001c1fff03057589 */ /* 0x000fe800000e0000 */
[----:B------:R-:W-:Y:S01]  /*b070*/  SHFL.IDX PT, R7, R3, 0x1, 0x1c1f ;  /* 0x003c1f0003077f89 */ /* 0x000fe200000e0000 */
[----:B---3--:R-:W-:-:S05]  /*b080*/  IMAD.MOV R4, RZ, RZ, -R10 ;  /* 0x000000ffff047224 */ /* 0x008fca00078e0a0a */
[----:B------:R-:W-:Y:S02]  /*b090*/  ISETP.NE.AND P0, PT, R185, R4, PT ;  /* 0x00000004b900720c */ /* 0x000fe40003f05270 */
[----:B------:R-:W0:Y:S02]  /*b0a0*/  SHFL.IDX PT, R4, R8, RZ, 0x1c1f ;  /* 0x001c1fff08047589 */ /* 0x000e2400000e0000 */
[C---:B------:R-:W-:Y:S01]  /*b0b0*/  ISETP.GE.OR P2, PT, R0.reuse, R9, P0 ;  /* 0x000000090000720c */ /* 0x040fe20000746670 */
[----:B------:R-:W-:-:S05]  /*b0c0*/  VIADD R0, R0, 0x8 ;  /* 0x0000000800007836 */ /* 0x000fca0000000000 */
[----:B------:R-:W-:-:S07]  /*b0d0*/  ISETP.GE.OR P0, PT, R0, R9, P0 ;  /* 0x000000090000720c */ /* 0x000fce0000706670 */
[----:B0-----:R0:W-:Y:S06]  /*b0e0*/  @!P2 ST.E desc[UR40][R4.64], R13 ;  /* 0x0000000d0400a985 */ /* 0x0011ec000c101928 */
[----:B------:R0:W-:Y:S02]  /*b0f0*/  @!P0 ST.E desc[UR40][R6.64], R12 ;  /* 0x0000000c06008985 */ /* 0x0001e4000c101928 */
.L_x_7450:
[----:B------:R-:W-:Y:S05]  /*b100*/  @P1 BRA `(.L_x_7451) ;  /* 0x00000010004c1947 */ /* 0x000fea0003800000 */
[----:B------:R-:W1:Y:S01]  /*b110*/  S2R R0, SR_TID.X ;  /* 0x0000000000007919 */ /* 0x000e620000002100 */
[----:B------:R-:W3:Y:S01]  /*b120*/  LDC R82, c[0x0][0xbe8] ;  /* 0x0002fa00ff527b82 */ /* 0x000ee20000000800 */
        /* <DEDUP_REMOVED lines=11> */
[----:B------:R-:W-:Y:S02]  /*b1e0*/  LOP3.LUT R32, R33, 0x380, RZ, 0xc0, !PT ;  /* 0x0000038021207812 */ /* 0x000fe400078ec0ff */
[----:B------:R-:W-:Y:S02]  /*b1f0*/  IADD3 R37, P1, R14, 0x6000, RZ ;  /* 0x000060000e257810 */ /* 0x000fe40007f3e0ff */
[----:B------:R-:W-:-:S02]  /*b200*/  SHF.R.U64 R40, R40, 0x3, RZ ;  /* 0x0000000328287819 */ /* 0x000fc400000012ff */
[----:B------:R-:W-:Y:S02]  /*b210*/  SHF.R.U64 R32, R32, 0x3, RZ ;  /* 0x0000000320207819 */ /* 0x000fe400000012ff */
[----:B------:R-:W-:Y:S02]  /*b220*/  LOP3.LUT R36, R37, 0x380, RZ, 0xc0, !PT ;  /* 0x0000038025247812 */ /* 0x000fe400078ec0ff */
[----:B------:R-:W-:Y:S01]  /*b230*/  LOP3.LUT R40, R40, R41, RZ, 0x3c, !PT ;  /* 0x0000002928287212 */ /* 0x000fe200078e3cff */
[--C-:B------:R-:W-:Y:S01]  /*b240*/  IMAD.X R41, RZ, RZ, R15.reuse, P2 ;  /* 0x000000ffff297224 */ /* 0x100fe200010e060f */
[----:B------:R-:W-:Y:S01]  /*b250*/  LOP3.LUT R32, R32, R33, RZ, 0x3c, !PT ;  /* 0x0000002120207212 */ /* 0x000fe200078e3cff */
[--C-:B------:R-:W-:Y:S01]  /*b260*/  IMAD.X R33, RZ, RZ, R15.reuse, P0 ;  /* 0x000000ffff217224 */ /* 0x100fe200000e060f */
[----:B------:R-:W-:Y:S02]  /*b270*/  IADD3 R69, P2, R14, 0xe000, RZ ;  /* 0x0000e0000e457810 */ /* 0x000fe40007f5e0ff */
[----:B------:R-:W-:Y:S01]  /*b280*/  SHF.R.U64 R36, R36, 0x3, RZ ;  /* 0x0000000324247819 */ /* 0x000fe200000012ff */
[----:B------:R-:W-:Y:S01]  /*b290*/  UIMAD UR12, UR22, UR14, URZ ;  /* 0x0000000e160c72a4 */ /* 0x000fe2000f8e023f */
[----:B------:R-:W-:Y:S01]  /*b2a0*/  IADD3 R61, P0, R14, 0xc000, RZ ;  /* 0x0000c0000e3d7810 */ /* 0x000fe20007f1e0ff */
[----:B------:R-:W-:Y:S01]  /*b2b0*/  UIMAD.WIDE.U32 UR10, UR4, UR14, URZ ;  /* 0x0000000e040a72a5 */ /* 0x000fe2000f8e003f */
[----:B------:R-:W-:Y:S01]  /*b2c0*/  LOP3.LUT R68, R69, 0x380, RZ, 0xc0, !PT ;  /* 0x0000038045447812 */ /* 0x000fe200078ec0ff */
[----:B------:R-:W5:Y:S01]  /*b2d0*/  LD.E.128 R32, desc[UR40][R32.64] ;  /* 0x0000002820207980 */ /* 0x000f62000c101d00 */
[----:B------:R-:W-:Y:S01]  /*b2e0*/  LOP3.LUT R36, R36, R37, RZ, 0x3c, !PT ;  /* 0x0000002524247212 */ /* 0x000fe200078e3cff */
[----:B------:R-:W-:Y:S01]  /*b2f0*/  IMAD.X R37, RZ, RZ, R15, P1 ;  /* 0x000000ffff257224 */ /* 0x000fe200008e060f */
[----:B------:R-:W-:Y:S01]  /*b300*/  LOP3.LUT R60, R61, 0x380, RZ, 0xc0, !PT ;  /* 0x000003803d3c7812 */ /* 0x000fe200078ec0ff */
[----:B------:R-:W5:Y:S01]  /*b310*/  LD.E.128 R40, desc[UR40][R40.64] ;  /* 0x0000002828287980 */ /* 0x000f62000c101d00 */
[----:B------:R-:W-:-:S02]  /*b320*/  IADD3 R65, P1, R14, 0xd000, RZ ;  /* 0x0000d0000e417810 */ /* 0x000fc40007f3e0ff */
[----:B------:R-:W-:Y:S02]  /*b330*/  SHF.R.U64 R68, R68, 0x3, RZ ;  /* 0x0000000344447819 */ /* 0x000fe400000012ff */
[----:B------:R-:W-:Y:S02]  /*b340*/  IADD3 R9, P3, R14, 0x1000, RZ ;  /* 0x000010000e097810 */ /* 0x000fe40007f7e0ff */
[----:B------:R-:W-:Y:S02]  /*b350*/  LOP3.LUT R81, R20, 0xfffffff8, RZ, 0xc0, !PT ;  /* 0xfffffff814517812 */ /* 0x000fe400078ec0ff */
[C---:B------:R-:W-:Y:S02]  /*b360*/  IADD3 R13, P4, R14.reuse, 0x2000, RZ ;  /* 0x000020000e0d7810 */ /* 0x040fe40007f9e0ff */
[C---:B------:R-:W-:Y:S02]  /*b370*/  IADD3 R25, P5, R14.reuse, 0x3000, RZ ;  /* 0x000030000e197810 */ /* 0x040fe40007fbe0ff */
[----:B------:R-:W-:Y:S01]  /*b380*/  IADD3 R29, P6, R14, 0x4000, RZ ;  /* 0x000040000e1d7810 */ /* 0x000fe20007fde0ff */
[----:B------:R-:W-:Y:S01]  /*b390*/  UIMAD UR12, UR4, UR15, UR12 ;  /* 0x0000000f040c72a4 */ /* 0x000fe2000f8e020c */
[----:B------:R-:W-:Y:S01]  /*b3a0*/  SHF.R.U64 R60, R60, 0x3, RZ ;  /* 0x000000033c3c7819 */ /* 0x000fe200000012ff */
[----:B------:R-:W5:Y:S01]  /*b3b0*/  LD.E.128 R36, desc[UR40][R36.64] ;  /* 0x0000002824247980 */ /* 0x000f62000c101d00 */
[----:B------:R-:W-:-:S02]  /*b3c0*/  LOP3.LUT R64, R65, 0x380, RZ, 0xc0, !PT ;  /* 0x0000038041407812 */ /* 0x000fc400078ec0ff */
[----:B------:R-:W-:Y:S01]  /*b3d0*/  LOP3.LUT R68, R68, R69, RZ, 0x3c, !PT ;  /* 0x0000004544447212 */ /* 0x000fe200078e3cff */
[--C-:B------:R-:W-:Y:S01]  /*b3e0*/  IMAD.X R69, RZ, RZ, R15.reuse, P2 ;  /* 0x000000ffff457224 */ /* 0x100fe200010e060f */
[----:B------:R-:W-:Y:S01]  /*b3f0*/  LOP3.LUT R60, R60, R61, RZ, 0x3c, !PT ;  /* 0x0000003d3c3c7212 */ /* 0x000fe200078e3cff */
[----:B------:R-:W-:Y:S01]  /*b400*/  IMAD.X R61, RZ, RZ, R15, P0 ;  /* 0x000000ffff3d7224 */ /* 0x000fe200000e060f */
[----:B---3--:R-:W-:Y:S02]  /*b410*/  ISETP.NE.AND P2, PT, R82, 0x1, PT ;  /* 0x000000015200780c */ /* 0x008fe40003f45270 */
[----:B------:R-:W-:Y:S02]  /*b420*/  SHF.R.U64 R64, R64, 0x3, RZ ;  /* 0x0000000340407819 */ /* 0x000fe400000012ff */
[----:B------:R-:W-:Y:S01]  /*b430*/  LOP3.LUT R8, R9, 0x380, RZ, 0xc0, !PT ;  /* 0x0000038009087812 */ /* 0x000fe200078ec0ff */
[----:B------:R-:W-:Y:S01]  /*b440*/  IMAD.IADD R20, R0, 0x1, -R81 ;  /* 0x0000000100147824 */ /* 0x000fe200078e0a51 */
[----:B------:R-:W-:-:S02]  /*b450*/  ISETP.GE.AND P0, PT, R195, UR16, PT ;  /* 0x00000010c3007c0c */ /* 0x000fc4000bf06270 */
[----:B------:R-:W-:Y:S02]  /*b460*/  LOP3.LUT R12, R13, 0x380, RZ, 0xc0, !PT ;  /* 0x000003800d0c7812 */ /* 0x000fe400078ec0ff */
[----:B------:R-:W-:Y:S02]  /*b470*/  LOP3.LUT R24, R25, 0x380, RZ, 0xc0, !PT ;  /* 0x0000038019187812 */ /* 0x000fe400078ec0ff */
[----:B------:R-:W-:Y:S01]  /*b480*/  LOP3.LUT R28, R29, 0x380, RZ, 0xc0, !PT ;  /* 0x000003801d1c7812 */ /* 0x000fe200078ec0ff */
[----:B------:R-:W0:Y:S01]  /*b490*/  @P2 LDC R77, c[0x0][0xbec] ;  /* 0x0002fb00ff4d2b82 */ /* 0x000e220000000800 */
[----:B------:R-:W-:Y:S01]  /*b4a0*/  LOP3.LUT R64, R64, R65, RZ, 0x3c, !PT ;  /* 0x0000004140407212 */ /* 0x000fe200078e3cff */
[----:B------:R-:W-:Y:S01]  /*b4b0*/  IMAD.X R65, RZ, RZ, R15, P1 ;  /* 0x000000ffff417224 */ /* 0x000fe200008e060f */
[----:B------:R-:W-:Y:S01]  /*b4c0*/  SEL R76, RZ, 0xffffffff, P0 ;  /* 0xffffffffff4c7807 */ /* 0x000fe20000000000 */
[----:B------:R-:W-:Y:S01]  /*b4d0*/  UIADD3 UR11, UR11, UR12, URZ ;  /* 0x0000000c0b0b7290 */ /* 0x000fe2000fffe03f */
[----:B------:R-:W-:Y:S01]  /*b4e0*/  ISETP.GE.AND P1, PT, R2, UR16, PT ;  /* 0x0000001002007c0c */ /* 0x000fe2000bf26270 */
[----:B------:R-:W-:Y:S01]  /*b4f0*/  USHF.R.S32.HI UR4, URZ, 0x1f, UR9 ;  /* 0x0000001f3f047899 */ /* 0x000fe20008011409 */
[----:B------:R-:W-:Y:S01]  /*b500*/  SHF.R.U64 R8, R8, 0x3, RZ ;  /* 0x0000000308087819 */ /* 0x000fe200000012ff */
[----:B------:R-:W-:Y:S01]  /*b510*/  IMAD.SHL.U32 R76, R76, 0x2, RZ ;  /* 0x000000024c4c7824 */ /* 0x000fe200078e00ff */
[----:B------:R-:W-:Y:S01]  /*b520*/  SEL R21, RZ, 0x1, P1 ;  /* 0x00000001ff157807 */ /* 0x000fe20000800000 */
[----:B------:R-:W1:Y:S01]  /*b530*/  @P2 LDC R79, c[0x0][0xbf0] ;  /* 0x0002fc00ff4f2b82 */ /* 0x000e620000000800 */
[----:B------:R-:W-:Y:S01]  /*b540*/  ISETP.GE.AND P1, PT, R194, UR16, PT ;  /* 0x00000010c2007c0c */ /* 0x000fe2000bf26270 */
[----:B------:R-:W-:Y:S01]  /*b550*/  ULDC.64 UR12, c[0x0][0xae8] ;  /* 0x0002ba00000c7ab9 */ /* 0x000fe20000000a00 */
[----:B------:R-:W-:Y:S01]  /*b560*/  LOP3.LUT R21, R76, 0x2, R21, 0xe2, !PT ;  /* 0x000000024c157812 */ /* 0x000fe200078ee215 */
[----:B------:R-:W5:Y:S01]  /*b570*/  LD.E.128 R60, desc[UR40][R60.64] ;  /* 0x000000283c3c7980 */ /* 0x000f62000c101d00 */
[----:B------:R-:W-:-:S02]  /*b580*/  SEL R76, RZ, 0xffffffff, P1 ;  /* 0xffffffffff4c7807 */ /* 0x000fc40000800000 */
[----:B------:R-:W-:Y:S01]  /*b590*/  ISETP.GE.AND P0, PT, R193, UR16, PT ;  /* 0x00000010c1007c0c */ /* 0x000fe2000bf06270 */
[----:B------:R-:W5:Y:S01]  /*b5a0*/  LD.E.128 R64, desc[UR40][R64.64] ;  /* 0x0000002840407980 */ /* 0x000f62000c101d00 */
[----:B------:R-:W-:Y:S01]  /*b5b0*/  LOP3.LUT R8, R8, R9, RZ, 0x3c, !PT ;  /* 0x0000000908087212 */ /* 0x000fe200078e3cff */
[----:B------:R-:W-:Y:S01]  /*b5c0*/  IMAD.X R9, RZ, RZ, R15, P3 ;  /* 0x000000ffff097224 */ /* 0x000fe200018e060f */
[----:B------:R-:W-:Y:S01]  /*b5d0*/  IADD3 R45, P3, R14, 0x8000, RZ ;  /* 0x000080000e2d7810 */ /* 0x000fe20007f7e0ff */
[----:B------:R-:W-:Y:S01]  /*b5e0*/  IMAD.SHL.U32 R76, R76, 0x4, RZ ;  /* 0x000000044c4c7824 */ /* 0x000fe200078e00ff */
[----:B------:R-:W-:Y:S01]  /*b5f0*/  SEL R0, RZ, 0xffffffff, P0 ;  /* 0xffffffffff007807 */ /* 0x000fe20000000000 */
[----:B------:R-:W5:Y:S01]  /*b600*/  LD.E.128 R68, desc[UR40][R68.64] ;  /* 0x0000002844447980 */ /* 0x000f62000c101d00 */
[----:B------:R-:W-:Y:S02]  /*b610*/  LOP3.LUT R44, R45, 0x380, RZ, 0xc0, !PT ;  /* 0x000003802d2c7812 */ /* 0x000fe400078ec0ff */
[----:B------:R-:W-:Y:S01]  /*b620*/  LOP3.LUT R21, R76, 0x4, R21, 0xe2, !PT ;  /* 0x000000044c157812 */ /* 0x000fe200078ee215 */
[----:B------:R-:W-:Y:S01]  /*b630*/  IMAD.SHL.U32 R76, R0, 0x8, RZ ;  /* 0x00000008004c7824 */ /* 0x000fe200078e00ff */
[----:B------:R-:W-:Y:S01]  /*b640*/  SHF.R.U64 R12, R12, 0x3, RZ ;  /* 0x000000030c0c7819 */ /* 0x000fe200000012ff */
[----:B------:R-:W-:Y:S01]  /*b650*/  IMAD R0, R20, 0x20, R3 ;  /* 0x0000002014007824 */ /* 0x000fe200078e0203 */
[----:B------:R-:W-:-:S02]  /*b660*/  SHF.R.U64 R24, R24, 0x3, RZ ;  /* 0x0000000318187819 */ /* 0x000fc400000012ff */
[----:B------:R-:W-:Y:S01]  /*b670*/  SHF.R.U64 R28, R28, 0x3, RZ ;  /* 0x000000031c1c7819 */ /* 0x000fe200000012ff */
[----:B------:R-:W-:Y:S01]  /*b680*/  UIMAD.WIDE.U32 UR10, UR42, UR12, UR10 ;  /* 0x0000000c2a0a72a5 */ /* 0x000fe2000f8e000a */
[----:B------:R-:W-:Y:S01]  /*b690*/  SHF.R.U64 R44, R44, 0x3, RZ ;  /* 0x000000032c2c7819 */ /* 0x000fe200000012ff */
[----:B------:R-:W-:Y:S01]  /*b6a0*/  VIADD R80, R0, UR39 ;  /* 0x0000002700507c36 */ /* 0x000fe20008000000 */
        /* <DEDUP_REMOVED lines=9> */
[----:B------:R-:W-:Y:S01]  /*b740*/  UIMAD UR11, UR42, UR13, UR11 ;  /* 0x0000000d2a0b72a4 */ /* 0x000fe2000f8e020b */
[C---:B------:R-:W-:Y:S01]  /*b750*/  IADD3 R53, P5, R14.reuse, 0xa000, RZ ;  /* 0x0000a0000e357810 */ /* 0x040fe20007fbe0ff */
[----:B------:R-:W5:Y:S01]  /*b760*/  LD.E.128 R8, desc[UR40][R8.64] ;  /* 0x0000002808087980 */ /* 0x000f62000c101d00 */
[----:B------:R-:W-:Y:S01]  /*b770*/  IADD3 R57, P6, R14, 0xb000, RZ ;  /* 0x0000b0000e397810 */ /* 0x000fe20007fde0ff */
[----:B------:R-:W-:Y:S01]  /*b780*/  ULDC.64 UR12, c[0x0][0xaf0] ;  /* 0x0002bc00000c7ab9 */ /* 0x000fe20000000a00 */
[----:B------:R-:W-:Y:S01]  /*b790*/  ISETP.GE.AND P0, PT, R192, UR16, PT ;  /* 0x00000010c0007c0c */ /* 0x000fe2000bf06270 */
[----:B0-----:R-:W-:Y:S01]  /*b7a0*/  @P2 IMAD.HI.U32 R0, R80, R77, RZ ;  /* 0x0000004d50002227 */ /* 0x001fe200078e00ff */
[----:B------:R-:W-:Y:S01]  /*b7b0*/  IADD3 R7, P3, R14, 0xf000, RZ ;  /* 0x0000f0000e077810 */ /* 0x000fe20007f7e0ff */
[----:B------:R-:W-:Y:S01]  /*b7c0*/  UIMAD UR4, UR4, UR12, URZ ;  /* 0x0000000c040472a4 */ /* 0x000fe2000f8e023f */
[----:B------:R-:W-:Y:S01]  /*b7d0*/  LOP3.LUT R48, R49, 0x380, RZ, 0xc0, !PT ;  /* 0x0000038031307812 */ /* 0x000fe200078ec0ff */
[----:B------:R-:W5:Y:S01]  /*b7e0*/  LD.E.128 R24, desc[UR40][R24.64] ;  /* 0x0000002818187980 */ /* 0x000f62000c101d00 */
[----:B------:R-:W-:-:S02]  /*b7f0*/  LOP3.LUT R52, R53, 0x380, RZ, 0xc0, !PT ;  /* 0x0000038035347812 */ /* 0x000fc400078ec0ff */
[----:B------:R-:W-:Y:S01]  /*b800*/  LOP3.LUT R56, R57, 0x380, RZ, 0xc0, !PT ;  /* 0x0000038039387812 */ /* 0x000fe200078ec0ff */
[----:B------:R-:W5:Y:S01]  /*b810*/  LD.E.128 R28, desc[UR40][R28.64] ;  /* 0x000000281c1c7980 */ /* 0x000f62000c101d00 */
[----:B------:R-:W-:Y:S02]  /*b820*/  LOP3.LUT R5, R14, 0x380, RZ, 0xc0, !PT ;  /* 0x000003800e057812 */ /* 0x000fe400078ec0ff */
[----:B------:R-:W-:Y:S01]  /*b830*/  SEL R20, RZ, 0xffffffff, P0 ;  /* 0xffffffffff147807 */ /* 0x000fe20000000000 */
[----:B------:R-:W-:Y:S01]  /*b840*/  IMAD.MOV.U32 R77, RZ, RZ, R80 ;  /* 0x000000ffff4d7224 */ /* 0x000fe200078e0050 */
[----:B------:R-:W-:Y:S01]  /*b850*/  LOP3.LUT R6, R7, 0x380, RZ, 0xc0, !PT ;  /* 0x0000038007067812 */ /* 0x000fe200078ec0ff */
[----:B------:R-:W-:Y:S01]  /*b860*/  UIMAD UR4, UR9, UR13, UR4 ;  /* 0x0000000d090472a4 */ /* 0x000fe2000f8e0204 */
[----:B-1----:R-:W-:Y:S01]  /*b870*/  @P2 SHF.R.U32.HI R77, RZ, R79, R0 ;  /* 0x0000004fff4d2219 */ /* 0x002fe20000011600 */
[----:B------:R-:W-:Y:S01]  /*b880*/  UIMAD.WIDE.U32 UR10, UR9, UR12, UR10 ;  /* 0x0000000c090a72a5 */ /* 0x000fe2000f8e000a */
[----:B------:R-:W-:Y:S01]  /*b890*/  SHF.R.U64 R48, R48, 0x3, RZ ;  /* 0x0000000330307819 */ /* 0x000fe200000012ff */
[----:B------:R-:W-:Y:S01]  /*b8a0*/  IMAD.SHL.U32 R20, R20, 0x10, RZ ;  /* 0x0000001014147824 */ /* 0x000fe200078e00ff */
[----:B------:R-:W-:Y:S01]  /*b8b0*/  SHF.R.U64 R52, R52, 0x3, RZ ;  /* 0x0000000334347819 */ /* 0x000fe200000012ff */
[----:B------:R-:W-:Y:S01]  /*b8c0*/  IMAD.X R73, RZ, RZ, R15, P3 ;  /* 0x000000ffff497224 */ /* 0x000fe200018e060f */
[----:B------:R-:W-:Y:S01]  /*b8d0*/  SHF.R.U64 R56, R56, 0x3, RZ ;  /* 0x0000000338387819 */ /* 0x000fe200000012ff */
[----:B------:R-:W5:Y:S01]  /*b8e0*/  LD.E.128 R44, desc[UR40][R44.64] ;  /* 0x000000282c2c7980 */ /* 0x000f62000c101d00 */
[----:B------:R-:W-:-:S02]  /*b8f0*/  SHF.R.U64 R5, R5, 0x3, RZ ;  /* 0x0000000305057819 */ /* 0x000fc400000012ff */
[----:B------:R-:W-:Y:S02]  /*b900*/  SHF.R.U64 R6, R6, 0x3, RZ ;  /* 0x0000000306067819 */ /* 0x000fe400000012ff */
[----:B------:R-:W-:Y:S01]  /*b910*/  LOP3.LUT R21, R76, 0x8, R21, 0xe2, !PT ;  /* 0x000000084c157812 */ /* 0x000fe200078ee215 */
[----:B------:R-:W-:Y:S01]  /*b920*/  UIADD3 UR4, UR11, UR4, URZ ;  /* 0x000000040b047290 */ /* 0x000fe2000fffe03f */
[----:B------:R-:W-:Y:S01]  /*b930*/  ISETP.GE.AND P0, PT, R187, UR16, PT ;  /* 0x00000010bb007c0c */ /* 0x000fe2000bf06270 */
        /* <DEDUP_REMOVED lines=9> */
[----:B------:R-:W-:-:S02]  /*b9d0*/  LOP3.LUT R72, R6, R7, RZ, 0x3c, !PT ;  /* 0x0000000706487212 */ /* 0x000fc400078e3cff */
[----:B------:R-:W-:Y:S02]  /*b9e0*/  SHF.R.S32.HI R78, RZ, 0x1f, R77 ;  /* 0x0000001fff4e7819 */ /* 0x000fe4000001144d */
[----:B------:R-:W-:Y:S01]  /*b9f0*/  LOP3.LUT R76, R20, 0x10, R21, 0xe2, !PT ;  /* 0x00000010144c7812 */ /* 0x000fe200078ee215 */
[----:B------:R-:W-:Y:S01]  /*ba00*/  IMAD.U32 R20, RZ, RZ, UR10 ;  /* 0x0000000aff147e24 */ /* 0x000fe2000f8e00ff */
[----:B------:R-:W-:Y:S01]  /*ba10*/  SEL R0, RZ, 0xffffffff, P0 ;  /* 0xffffffffff007807 */ /* 0x000fe20000000000 */
[----:B------:R-:W-:Y:S01]  /*ba20*/  IMAD.U32 R21, RZ, RZ, UR11 ;  /* 0x0000000bff157e24 */ /* 0x000fe2000f8e00ff */
[----:B------:R-:W-:Y:S01]  /*ba30*/  ULDC.64 UR10, c[0x0][0xae0] ;  /* 0x0002b800000a7ab9 */ /* 0x000fe20000000a00 */
[----:B------:R-:W-:Y:S01]  /*ba40*/  IMAD R79, R82, R79, R80 ;  /* 0x0000004f524f7224 */ /* 0x000fe200078e0250 */
[----:B------:R-:W5:Y:S01]  /*ba50*/  LD.E.128 R4, desc[UR40][R4.64] ;  /* 0x0000002804047980 */ /* 0x000f62000c101d00 */
[----:B------:R-:W-:Y:S02]  /*ba60*/  IMAD.U32 R21, RZ, RZ, UR4 ;  /* 0x00000004ff157e24 */ /* 0x000fe4000f8e00ff */
[----:B------:R-:W-:Y:S01]  /*ba70*/  IMAD R78, R78, UR10, RZ ;  /* 0x0000000a4e4e7c24 */ /* 0x000fe2000f8e02ff */
[----:B------:R-:W5:Y:S01]  /*ba80*/  LD.E.128 R12, desc[UR40][R12.64] ;  /* 0x000000280c0c7980 */ /* 0x000f62000c101d00 */
[----:B------:R-:W-:Y:S01]  /*ba90*/  IMAD.SHL.U32 R83, R0, 0x20, RZ ;  /* 0x0000002000537824 */ /* 0x000fe200078e00ff */
[----:B------:R-:W-:-:S02]  /*baa0*/  ISETP.GE.AND P0, PT, R229, UR16, PT ;  /* 0x00000010e5007c0c */ /* 0x000fc4000bf06270 */
[----:B------:R-:W5:Y:S01]  /*bab0*/  LD.E.128 R48, desc[UR40][R48.64] ;  /* 0x0000002830307980 */ /* 0x000f62000c101d00 */
[----:B------:R-:W-:-:S03]  /*bac0*/  SHF.R.S32.HI R0, RZ, 0x1f, R79 ;  /* 0x0000001fff007819 */ /* 0x000fc6000001144f */
[----:B------:R-:W5:Y:S01]  /*bad0*/  LD.E.128 R52, desc[UR40][R52.64] ;  /* 0x0000002834347980 */ /* 0x000f62000c101d00 */
[----:B------:R-:W-:-:S03]  /*bae0*/  IMAD.WIDE.U32 R20, R77, UR10, R20 ;  /* 0x0000000a4d147c25 */ /* 0x000fc6000f8e0014 */
[----:B------:R-:W5:Y:S01]  /*baf0*/  LD.E.128 R56, desc[UR40][R56.64] ;  /* 0x0000002838387980 */ /* 0x000f62000c101d00 */
[----:B------:R-:W-:Y:S01]  /*bb00*/  IMAD R81, R77, UR11, R78 ;  /* 0x0000000b4d517c24 */ /* 0x000fe2000f8e024e */
[----:B------:R-:W-:Y:S02]  /*bb10*/  ULDC.64 UR10, c[0x0][0xad8] ;  /* 0x0002b600000a7ab9 */ /* 0x000fe40000000a00 */
        /* <DEDUP_REMOVED lines=8> */
[----:B------:R-:W-:Y:S01]  /*bba0*/  IMAD.IADD R21, R21, 0x1, R81 ;  /* 0x0000000115157824 */ /* 0x000fe200078e0251 */
[----:B------:R-:W-:Y:S01]  /*bbb0*/  SEL R77, RZ, 0x40, P0 ;  /* 0x00000040ff4d7807 */ /* 0x000fe20000000000 */
[----:B------:R-:W-:Y:S01]  /*bbc0*/  IMAD R78, R0, UR10, RZ ;  /* 0x0000000a004e7c24 */ /* 0x000fe2000f8e02ff */
[----:B------:R-:W-:Y:S01]  /*bbd0*/  ISETP.GE.AND P0, PT, R228, UR16, PT ;  /* 0x00000010e4007c0c */ /* 0x000fe2000bf06270 */
[----:B------:R-:W-:-:S02]  /*bbe0*/  IMAD R83, R82, UR8, RZ ;  /* 0x0000000852537c24 */ /* 0x000fc4000f8e02ff */
[----:B------:R-:W-:Y:S01]  /*bbf0*/  VIADD R82, R3, UR39 ;  /* 0x0000002703527c36 */ /* 0x000fe20008000000 */
        /* <DEDUP_REMOVED lines=14> */
[----:B------:R0:W3:Y:S01]  /*bce0*/  SHFL.IDX PT, R21, R81, RZ, 0x181f ;  /* 0x00181fff51157589 */ /* 0x0000e200000e0000 */
[----:B------:R-:W-:Y:S02]  /*bcf0*/  LOP3.LUT R3, R0, R3, RZ, 0xfc, !PT ;  /* 0x0000000300037212 */ /* 0x000fe400078efcff */
[----:B--2---:R-:W-:Y:S01]  /*bd00*/  SHF.R.S32.HI R152, RZ, 0x1f, R195 ;  /* 0x0000001fff987819 */ /* 0x004fe200000114c3 */
        /* <DEDUP_REMOVED lines=9> */
[----:B---3--:R-:W-:-:S03]  /*bda0*/  @!P0 IMAD.WIDE R78, R2, 0x2, R20 ;  /* 0x00000002024e8825 */ /* 0x008fc600078e0214 */
[----:B------:R-:W-:Y:S02]  /*bdb0*/  @!P1 LEA.HI.X R77, R195, R21, R152, 0x1, P2 ;  /* 0x00000015c34d9211 */ /* 0x000fe400010f0c98 */
[----:B------:R-:W-:Y:S01]  /*bdc0*/  ISETP.GE.AND P2, PT, R192, UR16, PT ;  /* 0x00000010c0007c0c */ /* 0x000fe2000bf46270 */
[----:B-----5:R1:W-:Y:S01]  /*bdd0*/  @!P0 ST.E.128 desc[UR40][R78.64], R4 ;  /* 0x000000044e008985 */ /* 0x0203e2000c101d28 */
[----:B------:R-:W-:-:S03]  /*bde0*/  LOP3.LUT P0, RZ, R0, 0x40, RZ, 0xc0, !PT ;  /* 0x0000004000ff7812 */ /* 0x000fc6000780c0ff */
[----:B------:R2:W-:Y:S01]  /*bdf0*/  @!P1 ST.E.128 desc[UR40][R76.64], R12 ;  /* 0x0000000c4c009985 */ /* 0x0005e2000c101d28 */
[----:B------:R-:W-:Y:S02]  /*be00*/  ISETP.GE.AND P1, PT, R187, UR16, PT ;  /* 0x00000010bb007c0c */ /* 0x000fe4000bf26270 */
[----:B-1----:R-:W-:Y:S02]  /*be10*/  SHF.R.S32.HI R4, RZ, 0x1f, R187 ;  /* 0x0000001fff047819 */ /* 0x002fe400000114bb */
[----:B------:R-:W-:Y:S02]  /*be20*/  SHF.R.S32.HI R5, RZ, 0x1f, R229 ;  /* 0x0000001fff057819 */ /* 0x000fe400000114e5 */
[CC--:B--2---:R-:W-:Y:S02]  /*be30*/  @!P4 LEA R76, P5, R194.reuse, R20.reuse, 0x1 ;  /* 0x00000014c24cc211 */ /* 0x0c4fe400078a08ff */
[----:B------:R-:W-:Y:S02]  /*be40*/  @!P3 LEA R14, P6, R193, R20, 0x1 ;  /* 0x00000014c10eb211 */ /* 0x000fe400078c08ff */
[----:B------:R-:W-:-:S02]  /*be50*/  @!P4 LEA.HI.X R77, R194, R21, R85, 0x1, P5 ;  /* 0x00000015c24dc211 */ /* 0x000fc400028f0c55 */
[CC--:B------:R-:W-:Y:S02]  /*be60*/  @!P2 LEA R12, P5, R192.reuse, R20.reuse, 0x1 ;  /* 0x00000014c00ca211 */ /* 0x0c0fe400078a08ff */
[-C--:B------:R-:W-:Y:S01]  /*be70*/  @!P3 LEA.HI.X R15, R193, R21.reuse, R84, 0x1, P6 ;  /* 0x00000015c10fb211 */ /* 0x080fe200030f0c54 */
[----:B------:R2:W-:Y:S01]  /*be80*/  @!P4 ST.E.128 desc[UR40][R76.64], R28 ;  /* 0x0000001c4c00c985 */ /* 0x0005e2000c101d28 */
[----:B------:R-:W-:Y:S02]  /*be90*/  LOP3.LUT P6, RZ, R3, 0x80, RZ, 0xc0, !PT ;  /* 0x0000008003ff7812 */ /* 0x000fe400078cc0ff */
[-C--:B------:R-:W-:Y:S01]  /*bea0*/  @!P2 LEA.HI.X R13, R192, R21.reuse, R87, 0x1, P5 ;  /* 0x00000015c00da211 */ /* 0x080fe200028f0c57 */
[----:B------:R2:W-:Y:S01]  /*beb0*/  @!P3 ST.E.128 desc[UR40][R14.64], R36 ;  /* 0x000000240e00b985 */ /* 0x0005e2000c101d28 */
[C---:B------:R-:W-:Y:S02]  /*bec0*/  @!P1 LEA R6, P5, R187.reuse, R20, 0x1 ;  /* 0x00000014bb069211 */ /* 0x040fe400078a08ff */
[----:B------:R-:W-:Y:S01]  /*bed0*/  SHF.R.S32.HI R79, RZ, 0x1f, R228 ;  /* 0x0000001fff4f7819 */ /* 0x000fe200000114e4 */
[----:B------:R2:W-:Y:S01]  /*bee0*/  @!P2 ST.E.128 desc[UR40][R12.64], R44 ;  /* 0x0000002c0c00a985 */ /* 0x0005e2000c101d28 */
[----:B------:R-:W-:-:S02]  /*bef0*/  @!P1 LEA.HI.X R7, R187, R21, R4, 0x1, P5 ;  /* 0x00000015bb079211 */ /* 0x000fc400028f0c04 */
[----:B------:R-:W-:-:S03]  /*bf00*/  @P0 LEA R4, P5, R229, R20, 0x1 ;  /* 0x00000014e5040211 */ /* 0x000fc600078a08ff */
[----:B------:R2:W-:Y:S01]  /*bf10*/  @!P1 ST.E.128 desc[UR40][R6.64], R52 ;  /* 0x0000003406009985 */ /* 0x0005e2000c101d28 */
[----:B------:R-:W-:Y:S02]  /*bf20*/  @P0 LEA.HI.X R5, R229, R21, R5, 0x1, P5 ;  /* 0x00000015e5050211 */ /* 0x000fe400028f0c05 */
[----:B------:R-:W-:-:S03]  /*bf30*/  @P6 LEA R20, P5, R228, R20, 0x1 ;  /* 0x00000014e4146211 */ /* 0x000fc600078a08ff */
[----:B------:R2:W-:Y:S01]  /*bf40*/  @P0 ST.E.128 desc[UR40][R4.64], R60 ;  /* 0x0000003c04000985 */ /* 0x0005e2000c101d28 */
[----:B------:R-:W-:-:S05]  /*bf50*/  @P6 LEA.HI.X R21, R228, R21, R79, 0x1, P5 ;  /* 0x00000015e4156211 */ /* 0x000fca00028f0c4f */
[----:B------:R2:W-:Y:S04]  /*bf60*/  @P6 ST.E.128 desc[UR40][R20.64], R68 ;  /* 0x0000004414006985 */ /* 0x0005e8000c101d28 */
.L_x_7453:
[----:B------:R-:W-:Y:S05]  /*bf70*/  BSYNC B1 ;  /* 0x0000000000017941 */ /* 0x000fea0003800000 */
.L_x_7452:
[----:B--2--5:R-:W-:Y:S01]  /*bf80*/  VIADD R6, R82, 0x20 ;  /* 0x0000002052067836 */ /* 0x024fe20000000000 */
[----:B------:R2:W4:Y:S04]  /*bf90*/  SHFL.IDX PT, R5, R81, 0x1, 0x181f ;  /* 0x00381f0051057f89 */ /* 0x00052800000e0000 */
[----:B------:R-:W-:Y:S01]  /*bfa0*/  ISETP.GE.AND P0, PT, R6, R83, PT ;  /* 0x000000530600720c */ /* 0x000fe20003f06270 */
[----:B------:R2:W0:-:S12]  /*bfb0*/  SHFL.IDX PT, R4, R80, 0x1, 0x181f ;  /* 0x00381f0050047f89 */ /* 0x00041800000e0000 */
[----:B--2---:R-:W-:Y:S05]  /*bfc0*/  @P0 BRA `(.L_x_7454) ;  /* 0x0000002400f80947 */ /* 0x004fea0003800000 */
[----:B------:R-:W-:Y:S02]  /*bfd0*/  ISETP.GE.AND P0, PT, R195, UR16, PT ;  /* 0x00000010c3007c0c */ /* 0x000fe4000bf06270 */
[----:B------:R-:W-:Y:S02]  /*bfe0*/  ISETP.GE.AND P5, PT, R2, UR16, PT ;  /* 0x0000001002007c0c */ /* 0x000fe4000bfa6270 */
[----:B------:R-:W-:Y:S02]  /*bff0*/  ISETP.GE.AND P2, PT, R194, UR16, PT ;  /* 0x00000010c2007c0c */ /* 0x000fe4000bf46270 */
[----:B------:R-:W-:Y:S02]  /*c000*/  ISETP.GE.AND P1, PT, R193, UR16, PT ;  /* 0x00000010c1007c0c */ /* 0x000fe4000bf26270 */
[----:B------:R-:W-:Y:S02]  /*c010*/  ISETP.GE.AND P3, PT, R192, UR16, PT ;  /* 0x00000010c0007c0c */ /* 0x000fe4000bf66270 */
[----:B------:R-:W-:-:S02]  /*c020*/  SHF.R.S32.HI R15, RZ, 0x1f, R194 ;  /* 0x0000001fff0f7819 */ /* 0x000fc400000114c2 */
[----:B------:R-:W-:Y:S02]  /*c030*/  SHF.R.S32.HI R29, RZ, 0x1f, R192 ;  /* 0x0000001fff1d7819 */ /* 0x000fe400000114c0 */
[C---:B0-----:R-:W-:Y:S01]  /*c040*/  @!P0 LEA R12, P4, R195.reuse, R4, 0x1 ;  /* 0x00000004c30c8211 */ /* 0x041fe200078808ff */
        /* <DEDUP_REMOVED lines=15> */
[-C--:B---3--:R-:W-:Y:S02]  /*c140*/  @!P1 LEA.HI.X R21, R193, R5.reuse, R0, 0x1, P6 ;  /* 0x00000005c1159211 */ /* 0x088fe400030f0c00 */
        /* <DEDUP_REMOVED lines=15> */
.L_x_7451:
        /* <DEDUP_REMOVED lines=10> */
[----:B--2---:R-:W-:Y:S01]  /*c2e0*/  SHF.R.S32.HI R152, RZ, 0x1f, R205 ;  /* 0x0000001fff987819 */ /* 0x004fe200000114cd */
        /* <DEDUP_REMOVED lines=60> */
[C---:B------:R-:W-:Y:S02]  /*c6b0*/  LEA R3, P1, R4.reuse, UR10, 0x2 ;  /* 0x0000000a04037c11 */ /* 0x040fe4000f8210ff */
[----:B------:R-:W-:Y:S02]  /*c6c0*/  SHF.R.S32.HI R13, RZ, 0x1f, R224 ;  /* 0x0000001fff0d7819 */ /* 0x000fe400000114e0 */
[----:B------:R-:W-:Y:S01]  /*c6d0*/  LEA.HI.X R10, R4, UR11, R5, 0x2, P1 ;  /* 0x0000000b040a7c11 */ /* 0x000fe200088f1405 */
[----:B------:R0:W1:Y:S01]  /*c6e0*/  SHFL.IDX PT, R11, R3, RZ, 0x1c1f ;  /* 0x001c1fff030b7589 */ /* 0x00006200000e0000 */
[----:B------:R-:W-:Y:S02]  /*c6f0*/  SHF.R.S32.HI R171, RZ, 0x1f, R225 ;  /* 0x0000001fffab7819 */ /* 0x000fe400000114e1 */
[----:B------:R-:W-:Y:S01]  /*c700*/  SHF.R.S32.HI R172, RZ, 0x1f, R226 ;  /* 0x0000001fffac7819 */ /* 0x000fe200000114e2 */
[----:B------:R0:W2:Y:S01]  /*c710*/  SHFL.IDX PT, R12, R10, RZ, 0x1c1f ;  /* 0x001c1fff0a0c7589 */ /* 0x0000a200000e0000 */
[----:B------:R-:W-:Y:S01]  /*c720*/  SHF.R.S32.HI R173, RZ, 0x1f, R17 ;  /* 0x0000001fffad7819 */ /* 0x000fe20000011411 */
[----:B------:R-:W-:Y:S06]  /*c730*/  @P0 BRA `(.L_x_7456) ;  /* 0x0000000800040947 */ /* 0x000fec0003800000 */
[----:B------:R-:W-:Y:S02]  /*c740*/  ULDC UR4, c[0x0][0xac8] ;  /* 0x0002b20000047ab9 */ /* 0x000fe40000000800 */
[----:B------:R-:W-:Y:S02]  /*c750*/  ISETP.GE.AND P3, PT, R17, UR4, PT ;  /* 0x0000000411007c0c */ /* 0x000fe4000bf66270 */
[----:B------:R-:W-:Y:S02]  /*c760*/  ISETP.GE.AND P4, PT, R226, UR4, PT ;  /* 0x00000004e2007c0c */ /* 0x000fe4000bf86270 */
[----:B------:R-:W-:Y:S02]  /*c770*/  ISETP.GE.AND P2, PT, R225, UR4, PT ;  /* 0x00000004e1007c0c */ /* 0x000fe4000bf46270 */
[----:B------:R-:W-:-:S07]  /*c780*/  ISETP.GE.AND P1, PT, R224, UR4, PT ;  /* 0x00000004e0007c0c */ /* 0x000fce000bf26270 */
[CC--:B-1----:R-:W-:Y:S02]  /*c790*/  @!P3 LEA R4, P0, R17.reuse, R11.reuse, 0x2 ;  /* 0x0000000b1104b211 */ /* 0x0c2fe400078010ff */
[C---:B------:R-:W-:Y:S02]  /*c7a0*/  @!P4 LEA R6, P5, R226.reuse, R11, 0x2 ;  /* 0x0000000be206c211 */ /* 0x040fe400078a10ff */
        /* <DEDUP_REMOVED lines=122> */
.L_x_7456:
[----:B------:R-:W-:Y:S05]  /*cf50*/  BSYNC B1 ;  /* 0x0000000000017941 */ /* 0x000fea0003800000 */
.L_x_7455:
        /* <DEDUP_REMOVED lines=10> */
[CC--:B0-----:R-:W-:Y:S02]  /*d000*/  @!P4 LEA R10, P3, R17.reuse, R3.reuse, 0x2 ;  /* 0x00000003110ac211 */ /* 0x0c1fe400078610ff */
[-C--:B---3--:R-:W-:Y:S02]  /*d010*/  @!P2 LEA R4, P6, R226, R3.reuse, 0x2 ;  /* 0x00000003e204a211 */ /* 0x088fe400078c10ff */
[----:B-1----:R-:W-:Y:S02]  /*d020*/  @!P4 LEA.HI.X R11, R17, R20, R173, 0x2, P3 ;  /* 0x00000014110bc211 */ /* 0x002fe400018f14ad */
[----:B------:R-:W-:Y:S02]  /*d030*/  ISETP.GE.AND P3, PT, R223, UR4, PT ;  /* 0x00000004df007c0c */ /* 0x000fe4000bf66270 */
[----:B------:R-:W-:Y:S01]  /*d040*/  @!P1 LEA R6, P5, R225, R3, 0x2 ;  /* 0x00000003e1069211 */ /* 0x000fe200078a10ff */
[----:B------:R0:W-:Y:S01]  /*d050*/  @!P4 ST.E.64 desc[UR40][R10.64], R26 ;  /* 0x0000001a0a00c985 */ /* 0x0001e2000c101b28 */
[----:B------:R-:W-:-:S02]  /*d060*/  ISETP.GE.AND P4, PT, R222, UR4, PT ;  /* 0x00000004de007c0c */ /* 0x000fc4000bf86270 */
[-C--:B------:R-:W-:Y:S02]  /*d070*/  @!P2 LEA.HI.X R5, R226, R20.reuse, R172, 0x2, P6 ;  /* 0x00000014e205a211 */ /* 0x080fe400030f14ac */
[CC--:B------:R-:W-:Y:S02]  /*d080*/  @!P0 LEA R8, P6, R224.reuse, R3.reuse, 0x2 ;  /* 0x00000003e0088211 */ /* 0x0c0fe400078c10ff */
        /* <DEDUP_REMOVED lines=14> */
[-C--:B------:R-:W-:Y:S01]  /*d170*/  @!P5 LEA R14, P6, R221, R3.reuse, 0x2 ;  /* 0x00000003dd0ed211 */ /* 0x080fe200078c10ff */
[----:B------:R4:W-:Y:S01]  /*d180*/  @!P4 ST.E.64 desc[UR40][R12.64], R46 ;  /* 0x0000002e0c00c985 */ /* 0x0009e2000c101b28 */
[----:B------:R-:W-:Y:S02]  /*d190*/  ISETP.GE.AND P3, PT, R217, UR4, PT ;  /* 0x00000004d9007c0c */ /* 0x000fe4000bf66270 */
[----:B------:R-:W-:Y:S02]  /*d1a0*/  @!P5 LEA.HI.X R15, R221, R20, R168, 0x2, P6 ;  /* 0x00000014dd0fd211 */ /* 0x000fe400030f14a8 */
[-C--:B-1----:R-:W-:Y:S02]  /*d1b0*/  @!P0 LEA R4, P6, R220, R3.reuse, 0x2 ;  /* 0x00000003dc048211 */ /* 0x082fe400078c10ff */
[----:B------:R-:W-:Y:S01]  /*d1c0*/  ISETP.GE.AND P4, PT, R216, UR4, PT ;  /* 0x00000004d8007c0c */ /* 0x000fe2000bf86270 */
[----:B------:R1:W-:Y:S01]  /*d1d0*/  @!P5 ST.E.64 desc[UR40][R14.64], R50 ;  /* 0x000000320e00d985 */ /* 0x0003e2000c101b28 */
[----:B---3--:R-:W-:-:S02]  /*d1e0*/  @!P1 LEA R6, P5, R219, R3, 0x2 ;  /* 0x00000003db069211 */ /* 0x008fc400078a10ff */
[-C--:B------:R-:W-:Y:S02]  /*d1f0*/  @!P0 LEA.HI.X R5, R220, R20.reuse, R167, 0x2, P6 ;  /* 0x00000014dc058211 */ /* 0x080fe400030f14a7 */
        /* <DEDUP_REMOVED lines=9> */
[CC--:B----4-:R-:W-:Y:S02]  /*d290*/  @!P4 LEA R12, P2, R216.reuse, R3.reuse, 0x2 ;  /* 0x00000003d80cc211 */ /* 0x0d0fe400078410ff */
[----:B------:R-:W-:Y:S02]  /*d2a0*/  ISETP.GE.AND P1, PT, R213, UR4, PT ;  /* 0x00000004d5007c0c */ /* 0x000fe4000bf26270 */
[-C--:B------:R-:W-:Y:S02]  /*d2b0*/  @!P3 LEA.HI.X R11, R217, R20.reuse, R164, 0x2, P6 ;  /* 0x00000014d90bb211 */ /* 0x080fe400030f14a4 */
[----:B------:R-:W-:Y:S02]  /*d2c0*/  @!P4 LEA.HI.X R13, R216, R20, R163, 0x2, P2 ;  /* 0x00000014d80dc211 */ /* 0x000fe400010f14a3 */
[----:B------:R-:W-:Y:S01]  /*d2d0*/  ISETP.GE.AND P2, PT, R212, UR4, PT ;  /* 0x00000004d4007c0c */ /* 0x000fe2000bf46270 */
[----:B------:R-:W-:Y:S01]  /*d2e0*/  @!P3 ST.E.64 desc[UR40][R10.64], R66 ;  /* 0x000000420a00b985 */ /* 0x000fe2000c101b28 */
[----:B-1----:R-:W-:-:S03]  /*d2f0*/  @!P5 LEA R14, P6, R215, R3, 0x2 ;  /* 0x00000003d70ed211 */ /* 0x002fc600078c10ff */
[----:B------:R1:W-:Y:S01]  /*d300*/  @!P4 ST.E.64 desc[UR40][R12.64], R70 ;  /* 0x000000460c00c985 */ /* 0x0003e2000c101b28 */
[-C--:B------:R-:W-:Y:S02]  /*d310*/  @!P5 LEA.HI.X R15, R215, R20.reuse, R162, 0x2, P6 ;  /* 0x00000014d70fd211 */ /* 0x080fe400030f14a2 */
[CC--:B0-----:R-:W-:Y:S02]  /*d320*/  @!P0 LEA R4, P4, R214.reuse, R3.reuse, 0x2 ;  /* 0x00000003d6048211 */ /* 0x0c1fe400078810ff */
        /* <DEDUP_REMOVED lines=15> */
[CC--:B------:R-:W-:Y:S02]  /*d420*/  @!P5 LEA R10, P6, R211.reuse, R3.reuse, 0x2 ;  /* 0x00000003d30ad211 */ /* 0x0c0fe400078c10ff */
[-C--:B------:R-:W-:Y:S02]  /*d430*/  @!P4 LEA.HI.X R13, R210, R20.reuse, R157, 0x2, P0 ;  /* 0x00000014d20dc211 */ /* 0x080fe400000f149d */
[----:B------:R-:W-:Y:S02]  /*d440*/  @!P5 LEA.HI.X R11, R211, R20, R158, 0x2, P6 ;  /* 0x00000014d30bd211 */ /* 0x000fe400030f149e */
[----:B------:R-:W-:Y:S02]  /*d450*/  ISETP.GE.AND P0, PT, R206, UR4, PT ;  /* 0x00000004ce007c0c */ /* 0x000fe4000bf06270 */
[----:B0-----:R-:W-:Y:S01]  /*d460*/  @!P3 LEA R14, P6, R209, R3, 0x2 ;  /* 0x00000003d10eb211 */ /* 0x001fe200078c10ff */
        /* <DEDUP_REMOVED lines=28> */
[CC--:B-1----:R-:W-:Y:S01]  /*d630*/  @!P0 LEA R4, P5, R202.reuse, R3.reuse, 0x2 ;  /* 0x00000003ca048211 */ /* 0x0c2fe200078a10ff */
[----:B------:R1:W-:Y:S01]  /*d640*/  @!P3 ST.E.64 desc[UR40][R14.64], R122 ;  /* 0x0000007a0e00b985 */ /* 0x0003e2000c101b28 */
[----:B------:R-:W-:Y:S02]  /*d650*/  ISETP.GE.AND P3, PT, R199, UR4, PT ;  /* 0x00000004c7007c0c */ /* 0x000fe4000bf66270 */
[----:B------:R-:W-:Y:S02]  /*d660*/  @!P0 LEA.HI.X R5, R202, R20, R236, 0x2, P5 ;  /* 0x00000014ca058211 */ /* 0x000fe400028f14ec */
[----:B------:R-:W-:Y:S02]  /*d670*/  ISETP.GE.AND P5, PT, R197, UR4, PT ;  /* 0x00000004c5007c0c */ /* 0x000fe4000bfa6270 */
[-C--:B--2---:R-:W-:Y:S01]  /*d680*/  @!P1 LEA R6, P6, R201, R3.reuse, 0x2 ;  /* 0x00000003c9069211 */ /* 0x084fe200078c10ff */
[----:B------:R2:W-:Y:S02]  /*d690*/  @!P0 ST.E.64 desc[UR40][R4.64], R126 ;  /* 0x0000007e04008985 */ /* 0x0005e4000c101b28 */
[----:B0-----:R-:W-:-:S02]  /*d6a0*/  @!P4 LEA R8, P0, R200, R3, 0x2 ;  /* 0x00000003c808c211 */ /* 0x001fc400078010ff */
[-C--:B------:R-:W-:Y:S02]  /*d6b0*/  @!P1 LEA.HI.X R7, R201, R20.reuse, R235, 0x2, P6 ;  /* 0x00000014c9079211 */ /* 0x080fe400030f14eb */
[-C--:B---3--:R-:W-:Y:S02]  /*d6c0*/  @!P3 LEA R10, P6, R199, R3.reuse, 0x2 ;  /* 0x00000003c70ab211 */ /* 0x088fe400078c10ff */
[-C--:B------:R-:W-:Y:S01]  /*d6d0*/  @!P4 LEA.HI.X R9, R200, R20.reuse, R234, 0x2, P0 ;  /* 0x00000014c809c211 */ /* 0x080fe200000f14ea */
        /* <DEDUP_REMOVED lines=16> */
.L_x_7448:
        /* <DEDUP_REMOVED lines=10> */
[----:B------:R-:W3:Y:S01]  /*d880*/  @P1 LDG.E R8, desc[UR40][R4.64] ;  /* 0x0000002804081981 */ /* 0x000ee2000c1e1900 */
        /* <DEDUP_REMOVED lines=13> */
[----:B---3--:R-:W-:Y:S01]  /*d960*/  @P1 R2UR UR4, R8 ;  /* 0x00000000080412ca */ /* 0x008fe200000e0000 */
[----:B-1----:R-:W-:-:S05]  /*d970*/  VIADD R8, R3, 0xffffff80 ;  /* 0xffffff8003087836 */ /* 0x002fca0000000000 */
[----:B------:R-:W-:-:S07]  /*d980*/  ISETP.GT.AND P0, PT, R8, 0x3f, PT ;  /* 0x0000003f0800780c */ /* 0x000fce0003f04270 */
[----:B------:R-:W-:Y:S01]  /*d990*/  USHF.R.S32.HI UR22, URZ, 0x1f, UR4 ;  /* 0x0000001f3f167899 */ /* 0x000fe20008011404 */
[----:B0-----:R-:W-:Y:S11]  /*d9a0*/  @P2 BRA `(.L_x_7457) ;  /* 0x0000000000102947 */ /* 0x001ff60003800000 */
[----:B------:R-:W-:Y:S05]  /*d9b0*/  @!P1 BRA `(.L_x_7457) ;  /* 0x00000000000c9947 */ /* 0x000fea0003800000 */
[----:B------:R-:W3:Y:S04]  /*d9c0*/  LDG.E R3, desc[UR40][R4.64] ;  /* 0x0000002804037981 */ /* 0x000ee8000c1e1900 */
[----:B-----5:R-:W3:Y:S02]  /*d9d0*/  LDG.E R0, desc[UR40][R4.64+0x4] ;  /* 0x0000042804007981 */ /* 0x020ee4000c1e1900 */
[----:B---3--:R-:W-:-:S07]  /*d9e0*/  IMAD.IADD R0, R0, 0x1, -R3 ;  /* 0x0000000100007824 */ /* 0x008fce00078e0a03 */
.L_x_7457:
[----:B------:R-:W-:Y:S01]  /*d9f0*/  USEL UR45, UR45, URZ, !UP0 ;  /* 0x0000003f2d2d7287 */ /* 0x000fe2000c000000 */
[----:B------:R-:W-:Y:S01]  /*da00*/  BSSY B1, `(.L_x_7458) ;  /* 0x0000039000017945 */ /* 0x000fe20003800000 */
[----:B------:R-:W-:-:S03]  /*da10*/  USEL UR44, UR44, URZ, !UP0 ;  /* 0x0000003f2c2c7287 */ /* 0x000fc6000c000000 */
[----:B------:R-:W-:Y:S09]  /*da20*/  @P0 BRA `(.L_x_7459) ;  /* 0x0000000000d80947 */ /* 0x000ff20003800000 */
[----:B------:R-:W0:Y:S01]  /*da30*/  S2R R6, SR_TID.X ;  /* 0x0000000000067919 */ /* 0x000e220000002100 */
[----:B------:R-:W1:Y:S01]  /*da40*/  LDC R9, c[0x0][0xbe8] ;  /* 0x0002fa00ff097b82 */ /* 0x000e620000000800 */
[----:B------:R-:W-:Y:S02]  /*da50*/  IMAD.U32 R5, RZ, RZ, UR39 ;  /* 0x00000027ff057e24 */ /* 0x000fe4000f8e00ff */
[----:B-1---5:R-:W-:-:S03]  /*da60*/  IMAD R3, R0, R9, RZ ;  /* 0x0000000900037224 */ /* 0x022fc600078e02ff */
[----:B0-----:R-:W-:-:S04]  /*da70*/  IADD3 R6, R5, -0x80, R6 ;  /* 0xffffff8005067810 */ /* 0x001fc80007ffe006 */
        /* <DEDUP_REMOVED lines=17> */
[----:B------:R-:W-:Y:S02]  /*db90*/  UIMAD UR8, UR17, UR8, URZ ;  /* 0x00000008110872a4 */ /* 0x000fe4000f8e023f */
[----:B------:R-:W-:Y:S02]  /*dba0*/  UIMAD.WIDE.U32 UR12, UR14, UR45, URZ ;  /* 0x0000002d0e0c72a5 */ /* 0x000fe4000f8e003f */
[----:B------:R-:W-:Y:S02]  /*dbb0*/  UIMAD UR15, UR14, UR44, UR15 ;  /* 0x0000002c0e0f72a4 */ /* 0x000fe4000f8e020f */
[----:B------:R-:W-:Y:S01]  /*dbc0*/  UIADD3 UR19, UR11, UR19, URZ ;  /* 0x000000130b137290 */ /* 0x000fe2000fffe03f */
[----:B0-----:R-:W-:Y:S01]  /*dbd0*/  @P0 IMAD.HI.U32 R4, R6, R3, RZ ;  /* 0x0000000306040227 */ /* 0x001fe200078e00ff */
[----:B------:R-:W-:-:S02]  /*dbe0*/  UIADD3 UR11, UR21, UR8, URZ ;  /* 0x00000008150b7290 */ /* 0x000fc4000fffe03f */
[----:B------:R-:W-:Y:S01]  /*dbf0*/  UIADD3 UR10, UP1, UP2, UR12, UR10, UR4 ;  /* 0x0000000a0c0a7290 */ /* 0x000fe2000fa3e004 */
        /* <DEDUP_REMOVED lines=10> */
[----:B------:R-:W-:Y:S01]  /*dca0*/  ULDC.64 UR10, c[0x0][UR18+0x210] ;  /* 0x00008400120a7abb */ /* 0x000fe20008000a00 */
[----:B------:R-:W-:Y:S01]  /*dcb0*/  ULDC.64 UR12, c[0x0][0xba8] ;  /* 0x0002ea00000c7ab9 */ /* 0x000fe20000000a00 */
[----:B------:R-:W-:Y:S01]  /*dcc0*/  IMAD R7, R9, R7, R6 ;  /* 0x0000000709077224 */ /* 0x000fe200078e0206 */
[----:B------:R-:W-:Y:S01]  /*dcd0*/  IADD3.X R5, R5, UR8, R10, P0, P1 ;  /* 0x0000000805057c10 */ /* 0x000fe200087e240a */
[----:B------:R-:W-:Y:S01]  /*dce0*/  @!UP0 ULDC UR12, c[0x0][0xb50] ;  /* 0x0002d400000c8ab9 */ /* 0x000fe20000000800 */
[----:B------:R-:W-:Y:S01]  /*dcf0*/  @!UP0 ULDC UR13, c[0x0][0xb54] ;  /* 0x0002d500000d8ab9 */ /* 0x000fe20000000800 */
[C---:B------:R-:W-:Y:S01]  /*dd00*/  IMAD R6, R7.reuse, UR11, RZ ;  /* 0x0000000b07067c24 */ /* 0x040fe2000f8e02ff */
[----:B------:R-:W-:Y:S01]  /*dd10*/  SHF.R.S32.HI R3, RZ, 0x1f, R7 ;  /* 0x0000001fff037819 */ /* 0x000fe20000011407 */
[----:B------:R-:W-:-:S04]  /*dd20*/  IMAD.WIDE.U32 R4, R7, UR10, R4 ;  /* 0x0000000a07047c25 */ /* 0x000fc8000f8e0004 */
[----:B------:R-:W-:Y:S01]  /*dd30*/  IMAD R3, R3, UR10, R6 ;  /* 0x0000000a03037c24 */ /* 0x000fe2000f8e0206 */
[----:B------:R-:W-:-:S03]  /*dd40*/  LEA R6, P0, R4, UR12, 0x2 ;  /* 0x0000000c04067c11 */ /* 0x000fc6000f8010ff */
[----:B------:R-:W-:-:S05]  /*dd50*/  IMAD.IADD R3, R5, 0x1, R3 ;  /* 0x0000000105037824 */ /* 0x000fca00078e0203 */
[----:B------:R-:W-:Y:S01]  /*dd60*/  LEA.HI.X R7, R4, UR13, R3, 0x2, P0 ;  /* 0x0000000d04077c11 */ /* 0x000fe200080f1403 */
[----:B------:R-:W-:-:S05]  /*dd70*/  IMAD.MOV.U32 R3, RZ, RZ, -0x800000 ;  /* 0xff800000ff037424 */ /* 0x000fca00078e00ff */
[----:B------:R0:W-:Y:S02]  /*dd80*/  STG.E desc[UR40][R6.64], R3 ;  /* 0x0000000306007986 */ /* 0x0001e4000c101928 */
.L_x_7459:
[----:B------:R-:W-:Y:S05]  /*dd90*/  BSYNC B1 ;  /* 0x0000000000017941 */ /* 0x000fea0003800000 */
.L_x_7458:
        /* <DEDUP_REMOVED lines=19> */
[----:B------:R-:W-:Y:S01]  /*ded0*/  ISETP.GE.AND P1, PT, R194, UR12, PT ;  /* 0x0000000cc2007c0c */ /* 0x000fe2000bf26270 */
[----:B------:R-:W-:Y:S01]  /*dee0*/  UIMAD.WIDE.U32 UR8, UR42, UR10, UR8 ;  /* 0x0000000a2a0872a5 */ /* 0x000fe2000f8e0008 */
[----:B------:R-:W-:Y:S01]  /*def0*/  IMAD R3, R9, 0x20, R26 ;  /* 0x0000002009037824 */ /* 0x000fe200078e021a */
[----:B------:R-:W-:Y:S01]  /*df00*/  SEL R4, RZ, 0xffffffff, P2 ;  /* 0xffffffffff047807 */ /* 0x000fe20001000000 */
[----:B------:R-:W-:Y:S01]  /*df10*/  VIADD R26, R26, UR39 ;  /* 0x000000271a1a7c36 */ /* 0x000fe20008000000 */
[----:B------:R-:W-:Y:S01]  /*df20*/  ISETP.GE.AND P3, PT, R2, UR12, PT ;  /* 0x0000000c02007c0c */ /* 0x000fe2000bf66270 */
[----:B------:R-:W-:Y:S01]  /*df30*/  VIADD R8, R3, UR39 ;  /* 0x0000002703087c36 */ /* 0x000fe20008000000 */
[----:B------:R-:W-:Y:S01]  /*df40*/  UIMAD UR9, UR42, UR11, UR9 ;  /* 0x0000000b2a0972a4 */ /* 0x000fe2000f8e0209 */
[----:B-1----:R-:W-:Y:S01]  /*df50*/  ISETP.NE.AND P0, PT, R11, 0x1, PT ;  /* 0x000000010b00780c */ /* 0x002fe20003f05270 */
[----:B------:R-:W-:Y:S01]  /*df60*/  IMAD.SHL.U32 R13, R4, 0x2, RZ ;  /* 0x00000002040d7824 */ /* 0x000fe200078e00ff */
[----:B------:R-:W-:Y:S01]  /*df70*/  SEL R9, RZ, 0xffffffff, P1 ;  /* 0xffffffffff097807 */ /* 0x000fe20000800000 */
[----:B------:R-:W-:Y:S01]  /*df80*/  ULDC.64 UR10, c[0x0][0xaf0] ;  /* 0x0002bc00000a7ab9 */ /* 0x000fe20000000a00 */
[----:B------:R-:W-:Y:S01]  /*df90*/  SEL R6, RZ, 0x1, P3 ;  /* 0x00000001ff067807 */ /* 0x000fe20001800000 */
[----:B------:R-:W-:Y:S01]  /*dfa0*/  UIMAD UR44, UR44, UR10, URZ ;  /* 0x0000000a2c2c72a4 */ /* 0x000fe2000f8e023f */
[----:B------:R-:W-:Y:S01]  /*dfb0*/  IMAD.MOV.U32 R3, RZ, RZ, R8 ;  /* 0x000000ffff037224 */ /* 0x000fe200078e0008 */
[----:B------:R-:W-:Y:S01]  /*dfc0*/  UIMAD.WIDE.U32 UR8, UR45, UR10, UR8 ;  /* 0x0000000a2d0872a5 */ /* 0x000fe2000f8e0008 */
[----:B------:R-:W-:Y:S01]  /*dfd0*/  IMAD.SHL.U32 R9, R9, 0x4, RZ ;  /* 0x0000000409097824 */ /* 0x000fe200078e00ff */
[----:B------:R-:W-:Y:S01]  /*dfe0*/  LOP3.LUT R6, R13, 0x2, R6, 0xe2, !PT ;  /* 0x000000020d067812 */ /* 0x000fe200078ee206 */
[----:B------:R-:W-:Y:S01]  /*dff0*/  UIMAD UR4, UR45, UR11, UR44 ;  /* 0x0000000b2d0472a4 */ /* 0x000fe2000f8e022c */
[----:B-----5:R-:W-:Y:S01]  /*e000*/  IMAD R25, R0, R11, RZ ;  /* 0x0000000b00197224 */ /* 0x020fe200078e02ff */
[----:B------:R-:W-:Y:S01]  /*e010*/  ISETP.GE.AND P1, PT, R228, UR12, PT ;  /* 0x0000000ce4007c0c */ /* 0x000fe2000bf26270 */
[----:B------:R-:W0:Y:S01]  /*e020*/  @P0 LDC R5, c[0x0][0xbec] ;  /* 0x0002fb00ff050b82 */ /* 0x000e220000000800 */
[----:B------:R-:W-:Y:S01]  /*e030*/  LOP3.LUT R10, R9, 0x4, R6, 0xe2, !PT ;  /* 0x00000004090a7812 */ /* 0x000fe200078ee206 */
[----:B------:R-:W-:Y:S01]  /*e040*/  UIADD3 UR4, UR9, UR4, URZ ;  /* 0x0000000409047290 */ /* 0x000fe2000fffe03f */
[----:B------:R-:W-:-:S02]  /*e050*/  SEL R0, RZ, 0x80, P1 ;  /* 0x00000080ff007807 */ /* 0x000fc40000800000 */
[----:B------:R-:W-:Y:S02]  /*e060*/  SHF.R.S32.HI R28, RZ, 0x1f, R187 ;  /* 0x0000001fff1c7819 */ /* 0x000fe400000114bb */
[----:B------:R-:W-:Y:S01]  /*e070*/  SHF.R.S32.HI R29, RZ, 0x1f, R192 ;  /* 0x0000001fff1d7819 */ /* 0x000fe200000114c0 */
[----:B------:R-:W1:Y:S01]  /*e080*/  @P0 LDC R7, c[0x0][0xbf0] ;  /* 0x0002fc00ff070b82 */ /* 0x000e620000000800 */
[----:B------:R-:W-:Y:S02]  /*e090*/  SHF.R.S32.HI R31, RZ, 0x1f, R228 ;  /* 0x0000001fff1f7819 */ /* 0x000fe400000114e4 */
[----:B------:R-:W-:Y:S02]  /*e0a0*/  SHF.R.S32.HI R30, RZ, 0x1f, R229 ;  /* 0x0000001fff1e7819 */ /* 0x000fe400000114e5 */
        /* <DEDUP_REMOVED lines=15> */
[----:B------:R-:W-:Y:S02]  /*e1a0*/  IMAD R7, R11, R7, R8 ;  /* 0x000000070b077224 */ /* 0x000fe400078e0208 */
[----:B------:R-:W-:Y:S02]  /*e1b0*/  IMAD.SHL.U32 R13, R9, 0x8, RZ ;  /* 0x00000008090d7824 */ /* 0x000fe400078e00ff */
[----:B------:R-:W-:Y:S01]  /*e1c0*/  IMAD R9, R3, UR9, R6 ;  /* 0x0000000903097c24 */ /* 0x000fe2000f8e0206 */
[----:B------:R-:W-:Y:S01]  /*e1d0*/  SEL R6, RZ, 0xffffffff, P0 ;  /* 0xffffffffff067807 */ /* 0x000fe20000000000 */
[----:B------:R-:W-:Y:S01]  /*e1e0*/  ULDC.64 UR8, c[0x0][0xad8] ;  /* 0x0002b60000087ab9 */ /* 0x000fe20000000a00 */
[----:B------:R-:W-:Y:S01]  /*e1f0*/  SHF.R.S32.HI R3, RZ, 0x1f, R7 ;  /* 0x0000001fff037819 */ /* 0x000fe20000011407 */
[----:B------:R-:W-:Y:S01]  /*e200*/  IMAD.IADD R5, R5, 0x1, R9 ;  /* 0x0000000105057824 */ /* 0x000fe200078e0209 */
[----:B------:R-:W-:Y:S01]  /*e210*/  LOP3.LUT R10, R13, 0x8, R10, 0xe2, !PT ;  /* 0x000000080d0a7812 */ /* 0x000fe200078ee20a */
[----:B------:R-:W-:Y:S01]  /*e220*/  IMAD.SHL.U32 R13, R6, 0x10, RZ ;  /* 0x00000010060d7824 */ /* 0x000fe200078e00ff */
[----:B------:R-:W-:Y:S01]  /*e230*/  ISETP.GE.AND P0, PT, R187, UR12, PT ;  /* 0x0000000cbb007c0c */ /* 0x000fe2000bf06270 */
[----:B------:R-:W-:-:S02]  /*e240*/  IMAD R6, R3, UR8, RZ ;  /* 0x0000000803067c24 */ /* 0x000fc4000f8e02ff */
[----:B------:R-:W-:Y:S01]  /*e250*/  IMAD.WIDE.U32 R4, R7, UR8, R4 ;  /* 0x0000000807047c25 */ /* 0x000fe2000f8e0004 */
[----:B------:R-:W-:Y:S02]  /*e260*/  SEL R8, RZ, 0xffffffff, P0 ;  /* 0xffffffffff087807 */ /* 0x000fe40000000000 */
[----:B------:R-:W-:Y:S01]  /*e270*/  ISETP.GE.AND P0, PT, R229, UR12, PT ;  /* 0x0000000ce5007c0c */ /* 0x000fe2000bf06270 */
[----:B------:R-:W-:Y:S01]  /*e280*/  IMAD R3, R7, UR9, R6 ;  /* 0x0000000907037c24 */ /* 0x000fe2000f8e0206 */
[----:B------:R-:W-:Y:S01]  /*e290*/  ULDC.64 UR8, c[0x0][0xa80] ;  /* 0x0002a00000087ab9 */ /* 0x000fe20000000a00 */
[----:B------:R-:W-:Y:S01]  /*e2a0*/  IMAD.SHL.U32 R9, R8, 0x20, RZ ;  /* 0x0000002008097824 */ /* 0x000fe200078e00ff */
[----:B------:R-:W-:Y:S01]  /*e2b0*/  SEL R7, RZ, 0x40, P0 ;  /* 0x00000040ff077807 */ /* 0x000fe20000000000 */
[----:B------:R-:W-:Y:S01]  /*e2c0*/  IMAD.IADD R3, R5, 0x1, R3 ;  /* 0x0000000105037824 */ /* 0x000fe200078e0203 */
[----:B------:R-:W-:Y:S02]  /*e2d0*/  LEA R20, P0, R4, UR8, 0x1 ;  /* 0x0000000804147c11 */ /* 0x000fe4000f8008ff */
[----:B------:R-:W-:-:S02]  /*e2e0*/  LOP3.LUT R10, R13, 0x10, R10, 0xe2, !PT ;  /* 0x000000100d0a7812 */ /* 0x000fc400078ee20a */
[----:B------:R-:W-:Y:S01]  /*e2f0*/  LEA.HI.X R3, R4, UR9, R3, 0x1, P0 ;  /* 0x0000000904037c11 */ /* 0x000fe200080f0c03 */
[----:B------:R0:W1:Y:S01]  /*e300*/  SHFL.IDX PT, R6, R20, RZ, 0x181f ;  /* 0x00181fff14067589 */ /* 0x00006200000e0000 */
[----:B------:R-:W-:Y:S02]  /*e310*/  ISETP.GE.AND P0, PT, R26, R25, PT ;  /* 0x000000191a00720c */ /* 0x000fe40003f06270 */
[----:B------:R-:W-:-:S04]  /*e320*/  LOP3.LUT R10, R9, 0x20, R10, 0xe2, !PT ;  /* 0x00000020090a7812 */ /* 0x000fc800078ee20a */
[----:B------:R-:W-:Y:S02]  /*e330*/  LOP3.LUT R21, R10, R7, RZ, 0xfc, !PT ;  /* 0x000000070a157212 */ /* 0x000fe400078efcff */
[----:B------:R0:W3:Y:S02]  /*e340*/  SHFL.IDX PT, R7, R3, RZ, 0x181f ;  /* 0x00181fff03077589 */ /* 0x0000e400000e0000 */
[----:B------:R-:W-:-:S03]  /*e350*/  LOP3.LUT R24, R21, R0, RZ, 0xfc, !PT ;  /* 0x0000000015187212 */ /* 0x000fc600078efcff */
[----:B------:R-:W-:Y:S05]  /*e360*/  @P0 BRA `(.L_x_7461) ;  /* 0x00000000007c0947 */ /* 0x000fea0003800000 */
[----:B------:R-:W-:Y:S02]  /*e370*/  ISETP.GE.AND P2, PT, R195, UR12, PT ;  /* 0x0000000cc3007c0c */ /* 0x000fe4000bf46270 */
[----:B------:R-:W-:Y:S02]  /*e380*/  ISETP.GE.AND P1, PT, R2, UR12, PT ;  /* 0x0000000c02007c0c */ /* 0x000fe4000bf26270 */
[----:B------:R-:W-:Y:S02]  /*e390*/  ISETP.GE.AND P5, PT, R194, UR12, PT ;  /* 0x0000000cc2007c0c */ /* 0x000fe4000bfa6270 */
[----:B------:R-:W-:-:S07]  /*e3a0*/  ISETP.GE.AND P3, PT, R193, UR12, PT ;  /* 0x0000000cc1007c0c */ /* 0x000fce000bf66270 */
[CC--:B-1----:R-:W-:Y:S02]  /*e3b0*/  @!P2 LEA R8, P0, R195.reuse, R6.reuse, 0x1 ;  /* 0x00000006c308a211 */ /* 0x0c2fe400078008ff */
[----:B---3--:R-:W-:Y:S02]  /*e3c0*/  @!P1 IMAD.WIDE R4, R2, 0x2, R6 ;  /* 0x0000000202049825 */ /* 0x008fe400078e0206 */
        /* <DEDUP_REMOVED lines=25> */
.L_x_7461:
[----:B------:R-:W-:Y:S05]  /*e560*/  BSYNC B1 ;  /* 0x0000000000017941 */ /* 0x000fea0003800000 */
.L_x_7460:
[----:B------:R-:W-:Y:S01]  /*e570*/  VIADD R0, R26, 0x20 ;  /* 0x000000201a007836 */ /* 0x000fe20000000000 */
[----:B---34-:R3:W4:Y:S04]  /*e580*/  SHFL.IDX PT, R7, R3, 0x1, 0x181f ;  /* 0x00381f0003077f89 */ /* 0x01872800000e0000 */
[----:B------:R-:W-:Y:S01]  /*e590*/  ISETP.GE.AND P0, PT, R0, R25, PT ;  /* 0x000000190000720c */ /* 0x000fe20003f06270 */
[----:B-1----:R3:W1:-:S12]  /*e5a0*/  SHFL.IDX PT, R6, R20, 0x1, 0x181f ;  /* 0x00381f0014067f89 */ /* 0x00265800000e0000 */
[----:B---3--:R-:W-:Y:S05]  /*e5b0*/  @P0 BRA `(.L_x_7454) ;  /* 0x00000000007c0947 */ /* 0x008fea0003800000 */
[----:B------:R-:W-:Y:S02]  /*e5c0*/  ISETP.GE.AND P1, PT, R2, UR12, PT ;  /* 0x0000000c02007c0c */ /* 0x000fe4000bf26270 */
[----:B------:R-:W-:Y:S02]  /*e5d0*/  ISETP.GE.AND P5, PT, R195, UR12, PT ;  /* 0x0000000cc3007c0c */ /* 0x000fe4000bfa6270 */
[----:B------:R-:W-:Y:S02]  /*e5e0*/  ISETP.GE.AND P4, PT, R194, UR12, PT ;  /* 0x0000000cc2007c0c */ /* 0x000fe4000bf86270 */
[----:B------:R-:W-:Y:S02]  /*e5f0*/  ISETP.GE.AND P3, PT, R193, UR12, PT ;  /* 0x0000000cc1007c0c */ /* 0x000fe4000bf66270 */
[----:B------:R-:W-:-:S05]  /*e600*/  ISETP.GE.AND P2, PT, R192, UR12, PT ;  /* 0x0000000cc0007c0c */ /* 0x000fca000bf46270 */
[----:B-1--4-:R-:W-:Y:S02]  /*e610*/  @!P1 IMAD.WIDE R4, R2, 0x2, R6 ;  /* 0x0000000202049825 */ /* 0x012fe400078e0206 */
        /* <DEDUP_REMOVED lines=15> */
[----:B-1----:R-:W-:-:S03]  /*e710*/  @!P1 LEA R4, P6, R187, R6, 0x1 ;  /* 0x00000006bb049211 */ /* 0x002fc600078c08ff */
        /* <DEDUP_REMOVED lines=9> */
.L_x_7454:
[----:B------:R-:W-:Y:S05]  /*e7b0*/  BSYNC B0 ;  /* 0x0000000000007941 */ /* 0x000fea0003800000 */
.L_x_7447:
[----:B------:R-:W-:Y:S02]  /*e7c0*/  ULDC UR4, c[0x0][0xc3c] ;  /* 0x00030f0000047ab9 */ /* 0x000fe40000000800 */
[----:B------:R-:W-:-:S06]  /*e7d0*/  UISETP.GE.AND UP0, UPT, UR7, UR4, UPT ;  /* 0x000000040700728c */ /* 0x000fcc000bf06270 */
[----:B------:R-:W-:-:S13]  /*e7e0*/  PLOP3.LUT P0, PT, PT, PT, UP0, 0x80, 0x0 ;  /* 0x000000000000781c */ /* 0x000fda0003f0f008 */
[----:B------:R-:W-:Y:S05]  /*e7f0*/  @!P0 BRA `(.L_x_7462) ;  /* 0xffffff2800f88947 */ /* 0x000fea000383ffff */
[----:B------:R-:W-:Y:S05]  /*e800*/  EXIT ;  /* 0x000000000000794d */ /* 0x000fea0003800000 */
.L_x_7400:
        /* <DEDUP_REMOVED lines=18> */
.L_x_7463:
        /* <DEDUP_REMOVED lines=43> */
.L_x_7467:
        /* <DEDUP_REMOVED lines=39> */
.L_x_7465:
        /* <DEDUP_REMOVED lines=12> */
.L_x_7468:
        /* <DEDUP_REMOVED lines=63> */
.L_x_7469:
        /* <DEDUP_REMOVED lines=61> */
.L_x_7470:
[----:B01----:R-:W-:-:S05]  /*f6d0*/  LOP3.LUT R3, RZ, R2, RZ, 0x33, !PT ;  /* 0x00000002ff037212 */ /* 0x003fca00078e33ff */
[----:B------:R-:W-:-:S05]  /*f6e0*/  IMAD.IADD R2, R4, 0x1, R3 ;  /* 0x0000000104027824 */ /* 0x000fca00078e0203 */
[----:B------:R1:W-:Y:S01]  /*f6f0*/  STL [R1+0x4], R2 ;  /* 0x0000040201007387 */ /* 0x0003e20000100800 */
[----:B------:R-:W-:Y:S05]  /*f700*/  BRA `(.L_x_7471) ;  /* 0x0000000000107947 */ /* 0x000fea0003800000 */
.L_x_7466:
[----:B------:R-:W-:Y:S01]  /*f710*/  IMAD.U32 R2, RZ, RZ, UR6 ;  /* 0x00000006ff027e24 */ /* 0x000fe2000f8e00ff */
[----:B------:R0:W-:Y:S04]  /*f720*/  STL [R1+0x4], RZ ;  /* 0x000004ff01007387 */ /* 0x0001e80000100800 */
[----:B------:R0:W-:Y:S04]  /*f730*/  STL [R1+0x8], RZ ;  /* 0x000008ff01007387 */ /* 0x0001e80000100800 */
[----:B------:R0:W-:Y:S02]  /*f740*/  STL [R1], R2 ;  /* 0x0000000201007387 */ /* 0x0001e40000100800 */
.L_x_7471:
        /* <DEDUP_REMOVED lines=10> */
.L_x_7464:
        /* <DEDUP_REMOVED lines=30> */
.L_x_7592:
[----:B0-2---:R-:W2:Y:S01]  /*f9d0*/  LDL R0, [R1+0xc] ;  /* 0x00000c0001007983 */ /* 0x005ea20000100800 */
[----:B---3--:R-:W2:Y:S01]  /*f9e0*/  LDC.64 R2, c[0x0][0xc88] ;  /* 0x00032200ff027b82 */ /* 0x008ea20000000a00 */
        /* <DEDUP_REMOVED lines=54> */
.L_x_7473:
        /* <DEDUP_REMOVED lines=18> */
.L_x_7474:
[----:B------:R-:W-:Y:S05]  /*fe70*/  @!P0 BRA `(.L_x_7475) ;  /* 0x00000000000c8947 */ /* 0x000fea0003800000 */
[----:B------:R-:W3:Y:S04]  /*fe80*/  LDG.E R6, desc[UR40][R4.64] ;  /* 0x0000002804067981 */ /* 0x000ee8000c1e1900 */
[----:B------:R-:W3:Y:S02]  /*fe90*/  LDG.E R4, desc[UR40][R4.64+0x4] ;  /* 0x0000042804047981 */ /* 0x000ee4000c1e1900 */
[----:B---3--:R-:W-:-:S07]  /*fea0*/  IMAD.IADD R6, R4, 0x1, -R6 ;  /* 0x0000000104067824 */ /* 0x008fce00078e0a06 */
.L_x_7475:
[----:B------:R-:W3:Y:S01]  /*feb0*/  LDL R5, [R1+0x4] ;  /* 0x0000040001057983 */ /* 0x000ee20000100800 */
[----:B-----5:R-:W-:Y:S01]  /*fec0*/  IMAD.IADD R6, R6, 0x1, -R0 ;  /* 0x0000000106067824 */ /* 0x020fe200078e0a00 */
[----:B------:R-:W-:Y:S01]  /*fed0*/  BSSY B0, `(.L_x_7476) ;  /* 0x000003a000007945 */ /* 0x000fe20003800000 */
[----:B------:R-:W4:Y:S02]  /*fee0*/  LDC R0, c[0x0][0x448] ;  /* 0x00011200ff007b82 */ /* 0x000f240000000800 */
[----:B----4-:R-:W-:-:S13]  /*fef0*/  ISETP.NE.AND P0, PT, R0, 0x1, PT ;  /* 0x000000010000780c */ /* 0x010fda0003f05270 */
[----:B--2---:R-:W2:Y:S08]  /*ff00*/  @P0 LDC R3, c[0x0][0x44c] ;  /* 0x00011300ff030b82 */ /* 0x004eb00000000800 */
[----:B------:R-:W4:Y:S01]  /*ff10*/  @P0 LDC R4, c[0x0][0x450] ;  /* 0x00011400ff040b82 */ /* 0x000f220000000800 */
[----:B---3--:R-:W-:Y:S02]  /*ff20*/  IMAD.SHL.U32 R0, R5, 0x40, RZ ;  /* 0x0000004005007824 */ /* 0x008fe400078e00ff */
[----:B------:R-:W-:-:S02]  /*ff30*/  IMAD.MOV.U32 R5, RZ, RZ, RZ ;  /* 0x000000ffff057224 */ /* 0x000fc400078e00ff */
[----:B------:R-:W-:Y:S02]  /*ff40*/  VIADD R0, R0, 0x3f ;  /* 0x0000003f00007836 */ /* 0x000fe40000000000 */
[----:B------:R-:W-:Y:S02]  /*ff50*/  IMAD.MOV.U32 R10, RZ, RZ, R5 ;  /* 0x000000ffff0a7224 */ /* 0x000fe400078e0005 */
[----:B--2---:R-:W-:-:S05]  /*ff60*/  @P0 IMAD.HI.U32 R3, R0, R3, RZ ;  /* 0x0000000300030227 */ /* 0x004fca00078e00ff */
[----:B----4-:R-:W-:Y:S01]  /*ff70*/  @P0 SHF.R.U32.HI R0, RZ, R4, R3 ;  /* 0x00000004ff000219 */ /* 0x010fe20000011603 */
[C---:B------:R-:W-:Y:S01]  /*ff80*/  VIADD R4, R6.reuse, 0x3f ;  /* 0x0000003f06047836 */ /* 0x040fe20000000000 */
[----:B------:R-:W-:Y:S02]  /*ff90*/  IADD3 R3, R6, 0x40, -R9 ;  /* 0x0000004006037810 */ /* 0x000fe40007ffe809 */
[----:B01----:R-:W-:-:S03]  /*ffa0*/  LOP3.LUT R9, R2, 0xff, RZ, 0xc0, !PT ;  /* 0x000000ff02097812 */ /* 0x003fc600078ec0ff */
[----:B------:R-:W-:Y:S01]  /*ffb0*/  IMAD.IADD R0, R3, 0x1, R0 ;  /* 0x0000000103007824 */ /* 0x000fe200078e0200 */
[----:B------:R-:W-:-:S04]  /*ffc0*/  SHF.R.S32.HI R3, RZ, 0x1f, R4 ;  /* 0x0000001fff037819 */ /* 0x000fc80000011404 */
[----:B------:R-:W-:Y:S02]  /*ffd0*/  LEA.HI R4, R3, R4, RZ, 0x6 ;  /* 0x0000000403047211 */ /* 0x000fe400078f30ff */
[----:B------:R-:W-:Y:S02]  /*ffe0*/  SHF.R.S32.HI R3, RZ, 0x1f, R0 ;  /* 0x0000001fff037819 */ /* 0x000fe40000011400 */
[----:B------:R-:W-:Y:S02]  /*fff0*/  SHF.R.S32.HI R4, RZ, 0x6, R4 ;  /* 0x00000006ff047819 */ /* 0x000fe40000011404 */
[----:B------:R-:W-:Y:S02]  /*10000*/  LEA.HI R3, R3, R0, RZ, 0x6 ;  /* 0x0000000003037211 */ /* 0x000fe400078f30ff */
[----:B------:R-:W-:Y:S02]  /*10010*/  SHF.R.U32.HI R0, RZ, 0x10, R2 ;  /* 0x00000010ff007819 */ /* 0x000fe40000011602 */
[----:B------:R-:W-:-:S02]  /*10020*/  SHF.R.S32.HI R3, RZ, 0x6, R3 ;  /* 0x00000006ff037819 */ /* 0x000fc40000011403 */
[----:B------:R-:W-:Y:S02]  /*10030*/  ISETP.NE.AND P0, PT, R0, RZ, PT ;  /* 0x000000ff0000720c */ /* 0x000fe40003f05270 */
[----:B------:R-:W-:-:S04]  /*10040*/  VIMNMX R8, R4, R3, PT ;  /* 0x0000000304087248 */ /* 0x000fc80003fe0100 */
[----:B------:R-:W-:Y:S01]  /*10050*/  ISETP.GE.AND P1, PT, R8, 0x1, PT ;  /* 0x000000010800780c */ /* 0x000fe20003f26270 */
[----:B------:R0:W-:Y:S04]  /*10060*/  STL [R1+0x2c], R8 ;  /* 0x00002c0801007387 */ /* 0x0001e80000100800 */
[----:B------:R0:W-:Y:S02]  /*10070*/  STL [R1+0x38], R5 ;  /* 0x0000380501007387 */ /* 0x0001e40000100800 */
[----:B------:R-:W1:Y:S02]  /*10080*/  @!P0 LDC R0, c[0x0][0x9f0] ;  /* 0x00027c00ff008b82 */ /* 0x000e640000000800 */
        /* <DEDUP_REMOVED lines=10> */
[----:B------:R-:W-:Y:S01]  /*10130*/  IMAD.HI.U32 R7, R3, R5, R2 ;  /* 0x0000000503077227 */ /* 0x000fe200078e0002 */
        /* <DEDUP_REMOVED lines=19> */
.L_x_7477:
[----:B------:R-:W-:Y:S05]  /*10270*/  BSYNC B0 ;  /* 0x0000000000007941 */ /* 0x000fea0003800000 */
.L_x_7476:
        /* <DEDUP_REMOVED lines=12> */
[----:B0-----:R-:W0:Y:S01]  /*10340*/  S2R R5, SR_LANEID ;  /* 0x0000000000057919 */ /* 0x001e220000000000 */
[----:B------:R-:W-:Y:S01]  /*10350*/  VOTEU.ANY UR4, UPT, PT ;  /* 0x0000000000047886 */ /* 0x000fe200038e0100 */
[----:B------:R-:W1:Y:S01]  /*10360*/  LDC.64 R2, c[0x0][0xc60] ;  /* 0x00031800ff027b82 */ /* 0x000e620000000a00 */
[----:B------:R-:W0:Y:S02]  /*10370*/  FLO.U32 R0, UR4 ;  /* 0x0000000400007d00 */ /* 0x000e2400080e0000 */
[----:B0-----:R-:W-:-:S06]  /*10380*/  ISETP.EQ.U32.AND P0, PT, R0, R5, PT ;  /* 0x000000050000720c */ /* 0x001fcc0003f02070 */
[----:B------:R-:W1:Y:S07]  /*10390*/  POPC R5, UR4 ;  /* 0x0000000400057d09 */ /* 0x000e6e0008000000 */
[----:B-1----:R-:W3:Y:S01]  /*103a0*/  @P0 ATOMG.E.ADD.STRONG.GPU PT, R3, desc[UR40][R2.64], R5 ;  /* 0x00000005020309a8 */ /* 0x002ee200081ee1e8 */
[----:B------:R-:W0:Y:S02]  /*103b0*/  S2R R4, SR_LTMASK ;  /* 0x0000000000047919 */ /* 0x000e240000003900 */
[----:B0-----:R-:W-:-:S04]  /*103c0*/  LOP3.LUT R4, R4, UR4, RZ, 0xc0, !PT ;  /* 0x0000000404047c12 */ /* 0x001fc8000f8ec0ff */
[----:B------:R-:W0:Y:S01]  /*103d0*/  POPC R7, R4 ;  /* 0x0000000400077309 */ /* 0x000e220000000000 */
[----:B---3--:R-:W0:Y:S02]  /*103e0*/  SHFL.IDX PT, R0, R3, R0, 0x1f ;  /* 0x00001f0003007589 */ /* 0x008e2400000e0000 */
[----:B0-----:R-:W-:-:S05]  /*103f0*/  IADD3 R0, R0, UR37, R7 ;  /* 0x0000002500007c10 */ /* 0x001fca000fffe007 */
[----:B------:R1:W-:Y:S01]  /*10400*/  STL [R1], R0 ;  /* 0x0000000001007387 */ /* 0x0003e20000100800 */
[----:B------:R-:W-:Y:S05]  /*10410*/  BRA `(.L_x_7480) ;  /* 0x0000004800787947 */ /* 0x000fea0003800000 */
.L_x_7479:
        /* <DEDUP_REMOVED lines=20> */
.L_x_7482:
[----:B------:R-:W-:Y:S05]  /*10560*/  BSYNC B6 ;  /* 0x0000000000067941 */ /* 0x000fea0003800000 */
.L_x_7481:
        /* <DEDUP_REMOVED lines=9> */
[----:B------:R-:W-:Y:S02]  /*10600*/  IMAD.U32 R4, RZ, RZ, UR6 ;  /* 0x00000006ff047e24 */ /* 0x000fe4000f8e00ff */
[----:B0-----:R-:W-:Y:S02]  /*10610*/  IMAD.U32 R5, RZ, RZ, UR7 ;  /* 0x00000007ff057e24 */ /* 0x001fe4000f8e00ff */
[----:B------:R-:W-:Y:S02]  /*10620*/  IMAD.U32 R6, RZ, RZ, UR8 ;  /* 0x00000008ff067e24 */ /* 0x000fe4000f8e00ff */
[----:B------:R-:W-:-:S02]  /*10630*/  IMAD.U32 R7, RZ, RZ, UR9 ;  /* 0x00000009ff077e24 */ /* 0x000fc4000f8e00ff */
[----:B--2---:R-:W-:Y:S02]  /*10640*/  IMAD.U32 R10, RZ, RZ, UR4 ;  /* 0x00000004ff0a7e24 */ /* 0x004fe4000f8e00ff */
[----:B------:R-:W-:Y:S02]  /*10650*/  IMAD.U32 R11, RZ, RZ, UR5 ;  /* 0x00000005ff0b7e24 */ /* 0x000fe4000f8e00ff */
[----:B------:R-:W-:Y:S02]  /*10660*/  IMAD.MOV.U32 R8, RZ, RZ, 0x70 ;  /* 0x00000070ff087424 */ /* 0x000fe400078e00ff */
[----:B------:R-:W-:Y:S02]  /*10670*/  IMAD.MOV.U32 R12, RZ, RZ, 0x1 ;  /* 0x00000001ff0c7424 */ /* 0x000fe400078e00ff */
[----:B-1----:R-:W-:-:S07]  /*10680*/  IMAD.MOV.U32 R13, RZ, RZ, RZ ;  /* 0x000000ffff0d7224 */ /* 0x002fce00078e00ff */
[----:B------:R-:W-:-:S07]  /*10690*/  LEPC R20, `(.L_x_7485) ;  /* 0x000000001014794e */ /* 0x000fce0000000000 */
[----:B---3--:R-:W-:Y:S05]  /*106a0*/  CALL.ABS.NOINC R2 ;  /* 0x0000000002007343 */ /* 0x008fea0003c00000 */
.L_x_7485:
        /* <DEDUP_REMOVED lines=16> */
.L_x_7484:
[----:B------:R-:W-:Y:S05]  /*107b0*/  BSYNC B6 ;  /* 0x0000000000067941 */ /* 0x000fea0003800000 */
.L_x_7483:
[----:B------:R-:W3:Y:S01]  /*107c0*/  LDL.LU R4, [R1+0x18] ;  /* 0x0000180001047983 */ /* 0x000ee20000300800 */
[----:B------:R-:W-:-:S03]  /*107d0*/  ULDC.64 UR4, c[0x0][0x9f8] ;  /* 0x00027e0000047ab9 */ /* 0x000fc60000000a00 */
[----:B------:R-:W4:Y:S01]  /*107e0*/  LDL R7, [R1+0x8] ;  /* 0x0000080001077983 */ /* 0x000f220000100800 */
[----:B------:R-:W-:-:S03]  /*107f0*/  ISETP.NE.U32.AND P0, PT, RZ, UR4, PT ;  /* 0x00000004ff007c0c */ /* 0x000fc6000bf05070 */
[----:B------:R-:W5:Y:S01]  /*10800*/  LDL R0, [R1+0x30] ;  /* 0x0000300001007983 */ /* 0x000f620000100800 */
[----:B------:R-:W-:-:S13]  /*10810*/  ISETP.NE.AND.EX P0, PT, RZ, UR5, PT, P0 ;  /* 0x00000005ff007c0c */ /* 0x000fda000bf05300 */
[----:B------:R-:W-:-:S04]  /*10820*/  @P0 IADD3 R2, P1, R16, UR4, RZ ;  /* 0x0000000410020c10 */ /* 0x000fc8000ff3e0ff */
[----:B---3--:R-:W-:Y:S01]  /*10830*/  @P0 IADD3.X R3, R4, UR5, RZ, P1, !PT ;  /* 0x0000000504030c10 */ /* 0x008fe20008ffe4ff */
[----:B------:R-:W-:-:S04]  /*10840*/  ULDC.64 UR4, c[0x0][0xa08] ;  /* 0x0002820000047ab9 */ /* 0x000fc80000000a00 */
[----:B----4-:R1:W0:Y:S02]  /*10850*/  @P0 LDG.E R7, desc[UR40][R2.64] ;  /* 0x0000002802070981 */ /* 0x010224000c1e1900 */
        /* <DEDUP_REMOVED lines=14> */
.L_x_7609:
[----:B------:R3:W-:Y:S01]  /*10940*/  STL [R1+0x28], R0 ;  /* 0x0000280001007387 */ /* 0x0007e20000100800 */
[----:B-1----:R-:W-:Y:S02]  /*10950*/  ISETP.NE.AND P0, PT, R14, RZ, PT ;  /* 0x000000ff0e00720c */ /* 0x002fe40003f05270 */
[----:B------:R-:W-:Y:S02]  /*10960*/  PLOP3.LUT P1, PT, PT, PT, PT, 0x8, 0x0 ;  /* 0x000000000000781c */ /* 0x000fe40003f2e170 */
[----:B------:R-:W-:-:S11]  /*10970*/  LOP3.LUT R18, R18, 0xfffffffe, RZ, 0xc0, !PT ;  /* 0xfffffffe12127812 */ /* 0x000fd600078ec0ff */
[----:B------:R-:W-:Y:S01]  /*10980*/  @P1 LOP3.LUT R18, R18, 0x1, RZ, 0xfc, !PT ;  /* 0x0000000112121812 */ /* 0x000fe200078efcff */
[----:B---3--:R-:W-:Y:S06]  /*10990*/  @P0 BRA `(.L_x_7487) ;  /* 0x00000004000c0947 */ /* 0x008fec0003800000 */
[----:B------:R-:W-:-:S03]  /*109a0*/  UMOV UR4, 0xffffffff ;  /* 0xffffffff00047882 */ /* 0x000fc60000000000 */
[----:B------:R-:W-:Y:S05]  /*109b0*/  BRA.DIV UR4, `(.L_x_7488) ;  /* 0x0000005e047c7947 */ /* 0x000fea000b800000 */
[----:B------:R-:W-:-:S13]  /*109c0*/  ELECT P6, URZ, PT ;  /* 0x00000000003f782f */ /* 0x000fda00038c0000 */
.L_x_7612:
[----:B------:R-:W-:Y:S05]  /*109d0*/  @!P6 BRA `(.L_x_7487) ;  /* 0x0000000000fce947 */ /* 0x000fea0003800000 */
[----:B------:R-:W-:-:S04]  /*109e0*/  ISETP.NE.U32.AND P0, PT, R2, RZ, PT ;  /* 0x000000ff0200720c */ /* 0x000fc80003f05070 */
[----:B------:R-:W-:-:S13]  /*109f0*/  ISETP.NE.AND.EX P0, PT, R3, RZ, PT, P0 ;  /* 0x000000ff0300720c */ /* 0x000fda0003f05300 */
[----:B------:R-:W-:Y:S05]  /*10a00*/  @!P0 BRA `(.L_x_7489) ;  /* 0x0000000000508947 */ /* 0x000fea0003800000 */
[----:B------:R-:W1:Y:S01]  /*10a10*/  LDC R6, c[0x0][0x43c] ;  /* 0x00010f00ff067b82 */ /* 0x000e620000000800 */
[----:B------:R-:W-:Y:S01]  /*10a20*/  IMAD.MOV.U32 R9, RZ, RZ, R0 ;  /* 0x000000ffff097224 */ /* 0x000fe200078e0000 */
[----:B------:R-:W-:-:S03]  /*10a30*/  ULDC.64 UR4, c[0x0][0x428] ;  /* 0x00010a0000047ab9 */ /* 0x000fc60000000a00 */
[----:B------:R-:W-:Y:S01]  /*10a40*/  IMAD.MOV.U32 R0, RZ, RZ, R9 ;  /* 0x000000ffff007224 */ /* 0x000fe200078e0009 */
[----:B-1----:R-:W-:-:S13]  /*10a50*/  ISETP.NE.AND P0, PT, R6, 0x1, PT ;  /* 0x000000010600780c */ /* 0x002fda0003f05270 */
[----:B0-----:R-:W0:Y:S02]  /*10a60*/  @P0 LDC.64 R4, c[0x0][0x440] ;  /* 0x00011000ff040b82 */ /* 0x001e240000000a00 */
        /* <DEDUP_REMOVED lines=14> */
.L_x_7489:
[----:B------:R-:W3:Y:S04]  /*10b50*/  LDL R0, [R1+0x10] ;  /* 0x0000100001007983 */ /* 0x000ee80000100800 */
[----:B-1----:R-:W4:Y:S01]  /*10b60*/  LDL R2, [R1+0x14] ;  /* 0x0000140001027983 */ /* 0x002f220000100800 */
[----:B---3--:R-:W-:Y:S01]  /*10b70*/  IMAD R0, R0, 0x8, R19 ;  /* 0x0000000800007824 */ /* 0x008fe200078e0213 */
[----:B----4-:R-:W-:-:S04]  /*10b80*/  SHF.L.U32 R2, R2, 0x1f, RZ ;  /* 0x0000001f02027819 */ /* 0x010fc800000006ff */
[----:B------:R-:W1:Y:S02]  /*10b90*/  SYNCS.PHASECHK.TRANS64.TRYWAIT P0, [R0+URZ+0x28c40], R2 ;  /* 0x028c4002000075a7 */ /* 0x000e64000800017f */
[----:B-1----:R-:W-:Y:S05]  /*10ba0*/  @!P0 BRA `(.L_x_7490) ;  /* 0x0000005c00208947 */ /* 0x002fea0003800000 */
.L_x_7613:
        /* <DEDUP_REMOVED lines=11> */
.L_x_7491:
[----:B------:R-:W3:Y:S04]  /*10c60*/  LDL R3, [R1+0x10] ;  /* 0x0000100001037983 */ /* 0x000ee80000100800 */
[----:B0-----:R-:W4:Y:S04]  /*10c70*/  LDL R4, [R1+0x28] ;  /* 0x0000280001047983 */ /* 0x001f280000100800 */
[----:B-1----:R-:W2:Y:S01]  /*10c80*/  LDL R2, [R1+0x1c] ;  /* 0x00001c0001027983 */ /* 0x002ea20000100800 */
        /* <DEDUP_REMOVED lines=11> */
[----:B---3--:R-:W-:Y:S01]  /*10d40*/  IMAD R0, R3, 0x2000, R19 ;  /* 0x0000200003007824 */ /* 0x008fe200078e0213 */
[----:B----4-:R-:W-:-:S04]  /*10d50*/  R2UR UR11, R4 ;  /* 0x00000000040b72ca */ /* 0x010fc800000e0000 */
[----:B------:R-:W-:Y:S02]  /*10d60*/  R2UR UR8, R0 ;  /* 0x00000000000872ca */ /* 0x000fe400000e0000 */
[----:B--2---:R-:W-:-:S11]  /*10d70*/  R2UR UR4, R2 ;  /* 0x00000000020472ca */ /* 0x004fd600000e0000 */
[----:B------:R-:W-:Y:S02]  /*10d80*/  UIADD3 UR8, UR8, 0x22400, URZ ;  /* 0x0002240008087890 */ /* 0x000fe4000fffe03f */
[----:B------:R-:W-:-:S03]  /*10d90*/  ULEA UR11, UR11, UR4, 0x6 ;  /* 0x000000040b0b7291 */ /* 0x000fc6000f8e303f */
[----:B------:R-:W-:-:S06]  /*10da0*/  UMOV UR4, 0x0 ;  /* 0x0000000000047882 */ /* 0x000fcc0000000000 */
[----:B------:R1:W-:Y:S02]  /*10db0*/  UTMALDG.4D [UR8], [UR6], desc[UR4] ;  /* 0x00000408060075b4 */ /* 0x0003e40008019000 */
[----:B-1----:R-:W-:Y:S01]  /*10dc0*/  NOP ;  /* 0x0000000000007918 */ /* 0x002fe20000000000 */
.L_x_7487:
[----:B------:R-:W3:Y:S04]  /*10dd0*/  LDL.LU R3, [R1+0x34] ;  /* 0x0000340001037983 */ /* 0x000ee80000300800 */
[----:B------:R-:W4:Y:S04]  /*10de0*/  LDL.LU R5, [R1+0x24] ;  /* 0x0000240001057983 */ /* 0x000f280000300800 */
[----:B0-----:R-:W5:Y:S01]  /*10df0*/  LDL.LU R4, [R1+0x40] ;  /* 0x0000400001047983 */ /* 0x001f620000300800 */
        /* <DEDUP_REMOVED lines=9> */
[----:B---3--:R-:W-:Y:S02]  /*10e90*/  SHF.R.S32.HI R0, RZ, 0x1f, R3 ;  /* 0x0000001fff007819 */ /* 0x008fe40000011403 */
[----:B----4-:R-:W-:-:S03]  /*10ea0*/  SEL R5, R5, RZ, !P0 ;  /* 0x000000ff05057207 */ /* 0x010fc60004000000 */
[----:B------:R-:W-:Y:S01]  /*10eb0*/  IMAD R0, R0, UR4, RZ ;  /* 0x0000000400007c24 */ /* 0x000fe2000f8e02ff */
[----:B-----5:R-:W-:-:S03]  /*10ec0*/  SEL R4, R4, RZ, !P0 ;  /* 0x000000ff04047207 */ /* 0x020fc60004000000 */
        /* <DEDUP_REMOVED lines=24> */
.L_x_7493:
[----:B------:R-:W-:Y:S05]  /*11050*/  BSYNC B6 ;  /* 0x0000000000067941 */ /* 0x000fea0003800000 */
.L_x_7492:
[----:B0-----:R-:W3:Y:S01]  /*11060*/  LDL.LU R0, [R1+0x40] ;  /* 0x0000400001007983 */ /* 0x001ee20000300800 */
[----:B------:R-:W-:Y:S01]  /*11070*/  ULDC.64 UR4, c[0x0][0x2d8] ;  /* 0x0000b60000047ab9 */ /* 0x000fe20000000a00 */
[----:B------:R-:W0:Y:S01]  /*11080*/  LDC R7, c[0x0][0x448] ;  /* 0x00011200ff077b82 */ /* 0x000e220000000800 */
[----:B------:R-:W-:Y:S01]  /*11090*/  ULDC UR6, c[0x0][0x2b8] ;  /* 0x0000ae0000067ab9 */ /* 0x000fe20000000800 */
[----:B------:R-:W4:Y:S04]  /*110a0*/  LDL.LU R4, [R1+0x34] ;  /* 0x0000340001047983 */ /* 0x000f280000300800 */
[----:B------:R-:W4:Y:S04]  /*110b0*/  LDL.LU.64 R2, [R1+0x48] ;  /* 0x0000480001027983 */ /* 0x000f280000300a00 */
[----:B------:R-:W3:Y:S04]  /*110c0*/  LDL.LU R5, [R1+0x24] ;  /* 0x0000240001057983 */ /* 0x000ee80000300800 */
[----:B--2---:R-:W2:Y:S04]  /*110d0*/  LDL R10, [R1+0x4] ;  /* 0x00000400010a7983 */ /* 0x004ea80000100800 */
[----:B------:R1:W5:Y:S01]  /*110e0*/  LDL R8, [R1+0x58] ;  /* 0x0000580001087983 */ /* 0x0003620000100800 */
[----:B0-----:R-:W-:-:S13]  /*110f0*/  ISETP.NE.AND P0, PT, R7, 0x1, PT ;  /* 0x000000010700780c */ /* 0x001fda0003f05270 */
[----:B------:R-:W0:Y:S01]  /*11100*/  @P0 LDC R6, c[0x0][0x450] ;  /* 0x00011400ff060b82 */ /* 0x000e220000000800 */
[----:B------:R-:W1:Y:S02]  /*11110*/  S2R R9, SR_TID.X ;  /* 0x0000000000097919 */ /* 0x000e640000002100 */
[----:B-1----:R-:W-:-:S05]  /*11120*/  IMAD.SHL.U32 R9, R9, 0x8, RZ ;  /* 0x0000000809097824 */ /* 0x002fca00078e00ff */
        /* <DEDUP_REMOVED lines=17> */
[----:B--2---:R-:W-:-:S04]  /*11240*/  IMAD R4, R10, 0x40, R4 ;  /* 0x000000400a047824 */ /* 0x004fc800078e0204 */
        /* <DEDUP_REMOVED lines=27> */
[C---:B------:R-:W-:Y:S02]  /*11400*/  VIADD R5, R3.reuse, 0x10 ;  /* 0x0000001003057836 */ /* 0x040fe40000000000 */
        /* <DEDUP_REMOVED lines=26> */
[----:B------:R-:W-:Y:S01]  /*115b0*/  @!P1 IMAD.MOV.U32 R6, RZ, RZ, R5 ;  /* 0x000000ffff069224 */ /* 0x000fe200078e0005 */
[----:B------:R-:W0:Y:S04]  /*115c0*/  SHFL.IDX PT, R0, R0, 0x3, 0x181f ;  /* 0x00781f0000007f89 */ /* 0x000e2800000e0000 */
[----:B------:R1:W-:Y:S04]  /*115d0*/  @!P1 LDGSTS.E.BYPASS.LTC128B.128 [R8+0x21400], desc[UR40][R6.64], !P0 ;  /* 0x2140000006089fae */ /* 0x0003e8000c101d68 */
[----:B------:R-:W2:Y:S02]  /*115e0*/  SHFL.IDX PT, R4, R4, 0x3, 0x181f ;  /* 0x00781f0004047f89 */ /* 0x000ea400000e0000 */
.L_x_7622:
[----:B------:R-:W-:-:S05]  /*115f0*/  VIADD R3, R3, 0x30 ;  /* 0x0000003003037836 */ /* 0x000fca0000000000 */
[----:B------:R-:W-:-:S13]  /*11600*/  ISETP.GE.AND P1, PT, R3, R2, PT ;  /* 0x000000020300720c */ /* 0x000fda0003f26270 */
[----:B--2---:R-:W-:-:S05]  /*11610*/  @!P1 LEA R2, P2, R9, R4, 0x1 ;  /* 0x0000000409029211 */ /* 0x004fca00078408ff */
[----:B0-----:R-:W-:-:S05]  /*11620*/  @!P1 IMAD.X R3, RZ, RZ, R0, P2 ;  /* 0x000000ffff039224 */ /* 0x001fca00010e0600 */
[----:B------:R-:W-:Y:S01]  /*11630*/  @!PT LDS RZ, [RZ] ;  /* 0x00000000fffff984 */ /* 0x000fe20000000800 */
[----:B------:R-:W-:Y:S01]  /*11640*/  @!PT LDS RZ, [RZ] ;  /* 0x00000000fffff984 */ /* 0x000fe20000000800 */
[----:B------:R-:W-:Y:S01]  /*11650*/  @!PT LDS RZ, [RZ] ;  /* 0x00000000fffff984 */ /* 0x000fe20000000800 */
[----:B------:R0:W-:Y:S01]  /*11660*/  @!P1 LDGSTS.E.BYPASS.LTC128B.128 [R8+0x21c00], desc[UR40][R2.64], !P0 ;  /* 0x21c0000002089fae */ /* 0x0001e2000c101d68 */
[----:B------:R-:W-:Y:S01]  /*11670*/  PLOP3.LUT P0, PT, PT, PT, PT, 0x80, 0x0 ;  /* 0x000000000000781c */ /* 0x000fe20003f0f070 */
[----:B------:R-:W-:-:S12]  /*11680*/  NOP ;  /* 0x0000000000007918 */ /* 0x000fd80000000000 */
.L_x_7495:
        /* <DEDUP_REMOVED lines=18> */
.L_x_7623:
[----:B------:R-:W-:Y:S05]  /*117b0*/  BSYNC B0 ;  /* 0x0000000000007941 */ /* 0x000fea0003800000 */
.L_x_7496:
[----:B------:R-:W-:Y:S01]  /*117c0*/  LOP3.LUT P0, RZ, R18, 0x1, RZ, 0xc0, !PT ;  /* 0x0000000112ff7812 */ /* 0x000fe2000780c0ff */
[----:B------:R-:W-:-:S12]  /*117d0*/  BSSY B0, `(.L_x_7498) ;  /* 0x0000097000007945 */ /* 0x000fd80003800000 */
[----:B------:R-:W-:Y:S05]  /*117e0*/  @!P0 BRA `(.L_x_7499) ;  /* 0x0000000800548947 */ /* 0x000fea0003800000 */
[----:B------:R-:W0:Y:S04]  /*117f0*/  LDL R4, [R1+0x10] ;  /* 0x0000100001047983 */ /* 0x000e280000100800 */
[----:B------:R-:W2:Y:S01]  /*11800*/  LDL R2, [R1+0x14] ;  /* 0x0000140001027983 */ /* 0x000ea20000100800 */
[----:B------:R-:W-:Y:S01]  /*11810*/  BSSY B1, `(.L_x_7500) ;  /* 0x0000008000017945 */ /* 0x000fe20003800000 */
[----:B------:R-:W3:Y:S02]  /*11820*/  S2R R3, SR_TID.X ;  /* 0x0000000000037919 */ /* 0x000ee40000002100 */
[----:B---3--:R-:W-:-:S04]  /*11830*/  LOP3.LUT R3, R3, 0x7f, RZ, 0xc0, !PT ;  /* 0x0000007f03037812 */ /* 0x008fc800078ec0ff */
[----:B------:R-:W-:Y:S01]  /*11840*/  ISETP.NE.AND P1, PT, R3, RZ, PT ;  /* 0x000000ff0300720c */ /* 0x000fe20003f25270 */
[----:B0-----:R-:W-:Y:S01]  /*11850*/  IMAD R0, R4, 0x8, R19 ;  /* 0x0000000804007824 */ /* 0x001fe200078e0213 */
[----:B--2---:R-:W-:-:S04]  /*11860*/  SHF.L.U32 R2, R2, 0x1f, RZ ;  /* 0x0000001f02027819 */ /* 0x004fc800000006ff */
[----:B------:R-:W0:Y:S02]  /*11870*/  SYNCS.PHASECHK.TRANS64.TRYWAIT P0, [R0+URZ+0x28c60], R2 ;  /* 0x028c6002000075a7 */ /* 0x000e24000800017f */
[----:B0-----:R-:W-:Y:S05]  /*11880*/  @!P0 BRA `(.L_x_7501) ;  /* 0x00000054005c8947 */ /* 0x001fea0003800000 */
.L_x_7624:
[----:B------:R-:W-:Y:S05]  /*11890*/  BSYNC B1 ;  /* 0x0000000000017941 */ /* 0x000fea0003800000 */
.L_x_7500:
        /* <DEDUP_REMOVED lines=9> */
.L_x_7503:
[----:B------:R-:W-:Y:S05]  /*11930*/  BSYNC B1 ;  /* 0x0000000000017941 */ /* 0x000fea0003800000 */
.L_x_7502:
        /* <DEDUP_REMOVED lines=13> */
.L_x_7504:
        /* <DEDUP_REMOVED lines=15> */
.L_x_7505:
        /* <DEDUP_REMOVED lines=15> */
.L_x_7506:
        /* <DEDUP_REMOVED lines=15> */
.L_x_7507:
        /* <DEDUP_REMOVED lines=15> */
.L_x_7508:
        /* <DEDUP_REMOVED lines=15> */
.L_x_7509:
        /* <DEDUP_REMOVED lines=15> */
.L_x_7510:
        /* <DEDUP_REMOVED lines=15> */
.L_x_7511:
        /* <DEDUP_REMOVED lines=10> */
.L_x_7499:
[----:B------:R-:W-:Y:S05]  /*12140*/  BSYNC B0 ;  /* 0x0000000000007941 */ /* 0x000fea0003800000 */
.L_x_7498:
[----:B------:R-:W0:Y:S04]  /*12150*/  LDL R4, [R1+0x30] ;  /* 0x0000300001047983 */ /* 0x000e280000100800 */
[----:B------:R-:W2:Y:S01]  /*12160*/  LDL R5, [R1+0x20] ;  /* 0x0000200001057983 */ /* 0x000ea20000100800 */
[----:B------:R-:W-:Y:S01]  /*12170*/  BSSY B0, `(.L_x_7512) ;  /* 0x00002ac000007945 */ /* 0x000fe20003800000 */
[----:B0-----:R-:W-:-:S05]  /*12180*/  VIADD R0, R4, 0xfffffffe ;  /* 0xfffffffe04007836 */ /* 0x001fca0000000000 */
[----:B--2---:R-:W-:-:S13]  /*12190*/  ISETP.GE.AND P0, PT, R0, R5, PT ;  /* 0x000000050000720c */ /* 0x004fda0003f06270 */
[----:B------:R-:W-:Y:S05]  /*121a0*/  @!P0 BRA `(.L_x_7513) ;  /* 0x0000002800a08947 */ /* 0x000fea0003800000 */
[----:B-1----:R-:W2:Y:S04]  /*121b0*/  LDL.LU R7, [R1+0x54] ;  /* 0x0000540001077983 */ /* 0x002ea80000300800 */
        /* <DEDUP_REMOVED lines=48> */
.L_x_7518:
        /* <DEDUP_REMOVED lines=8> */
.L_x_7625:
[----:B------:R-:W-:Y:S05]  /*12540*/  BSYNC B3 ;  /* 0x0000000000037941 */ /* 0x000fea0003800000 */
.L_x_7519:
        /* <DEDUP_REMOVED lines=9> */
.L_x_7522:
[----:B------:R-:W-:Y:S05]  /*125e0*/  BSYNC B3 ;  /* 0x0000000000037941 */ /* 0x000fea0003800000 */
.L_x_7521:
        /* <DEDUP_REMOVED lines=13> */
.L_x_7523:
        /* <DEDUP_REMOVED lines=13> */
.L_x_7626:
[----:B------:R-:W-:Y:S05]  /*12790*/  BSYNC B3 ;  /* 0x0000000000037941 */ /* 0x000fea0003800000 */
.L_x_7524:
        /* <DEDUP_REMOVED lines=11> */
.L_x_7527:
[----:B------:R-:W-:Y:S05]  /*12850*/  BSYNC B3 ;  /* 0x0000000000037941 */ /* 0x000fea0003800000 */
.L_x_7526:
        /* <DEDUP_REMOVED lines=10> */
.L_x_7528:
        /* <DEDUP_REMOVED lines=15> */
.L_x_7529:
        /* <DEDUP_REMOVED lines=15> */
.L_x_7530:
        /* <DEDUP_REMOVED lines=15> */
.L_x_7531:
        /* <DEDUP_REMOVED lines=15> */
.L_x_7532:
        /* <DEDUP_REMOVED lines=15> */
.L_x_7533:
        /* <DEDUP_REMOVED lines=15> */
.L_x_7534:
        /* <DEDUP_REMOVED lines=15> */
.L_x_7535:
        /* <DEDUP_REMOVED lines=10> */
.L_x_7517:
[----:B------:R-:W-:Y:S05]  /*13030*/  BSYNC B1 ;  /* 0x0000000000017941 */ /* 0x000fea0003800000 */
.L_x_7516:
[----:B------:R-:W2:Y:S02]  /*13040*/  LDL.LU R6, [R1+0x30] ;  /* 0x0000300001067983 */ /* 0x000ea40000300800 */
[----:B--2---:R-:W-:-:S07]  /*13050*/  VIADD R0, R6, 0xfffffffd ;  /* 0xfffffffd06007836 */ /* 0x004fce0000000000 */
.L_x_7515:
[----:B------:R-:W-:Y:S05]  /*13060*/  BSYNC B2 ;  /* 0x0000000000027941 */ /* 0x000fea0003800000 */
.L_x_7514:
[----:B------:R-:W-:Y:S01]  /*13070*/  VIADD R5, R5, 0xfffffffe ;  /* 0xfffffffe05057836 */ /* 0x000fe20000000000 */
[----:B------:R-:W-:-:S04]  /*13080*/  LOP3.LUT R4, RZ, R4, RZ, 0x33, !PT ;  /* 0x00000004ff047212 */ /* 0x000fc800078e33ff */
[----:B------:R-:W-:-:S13]  /*13090*/  ISETP.NE.AND P0, PT, R5, R4, PT ;  /* 0x000000040500720c */ /* 0x000fda0003f05270 */
[----:B------:R-:W-:Y:S05]  /*130a0*/  @!P0 BRA `(.L_x_7513) ;  /* 0x0000001800e08947 */ /* 0x000fea0003800000 */
.L_x_7576:
        /* <DEDUP_REMOVED lines=35> */
.L_x_7538:
        /* <DEDUP_REMOVED lines=8> */
.L_x_7627:
[----:B------:R-:W-:Y:S05]  /*13360*/  BSYNC B2 ;  /* 0x0000000000027941 */ /* 0x000fea0003800000 */
.L_x_7539:
        /* <DEDUP_REMOVED lines=9> */
.L_x_7542:
[----:B------:R-:W-:Y:S05]  /*13400*/  BSYNC B2 ;  /* 0x0000000000027941 */ /* 0x000fea0003800000 */
.L_x_7541:
        /* <DEDUP_REMOVED lines=12> */
.L_x_7543:
        /* <DEDUP_REMOVED lines=13> */
.L_x_7628:
[----:B------:R-:W-:Y:S05]  /*135a0*/  BSYNC B2 ;  /* 0x0000000000027941 */ /* 0x000fea0003800000 */
.L_x_7544:
        /* <DEDUP_REMOVED lines=11> */
.L_x_7547:
[----:B------:R-:W-:Y:S05]  /*13660*/  BSYNC B2 ;  /* 0x0000000000027941 */ /* 0x000fea0003800000 */
.L_x_7546:
        /* <DEDUP_REMOVED lines=9> */
.L_x_7548:
        /* <DEDUP_REMOVED lines=15> */
.L_x_7549:
        /* <DEDUP_REMOVED lines=15> */
.L_x_7550:
        /* <DEDUP_REMOVED lines=15> */
.L_x_7551:
        /* <DEDUP_REMOVED lines=15> */
.L_x_7552:
        /* <DEDUP_REMOVED lines=15> */
.L_x_7553:
        /* <DEDUP_REMOVED lines=15> */
.L_x_7554:
        /* <DEDUP_REMOVED lines=15> */
.L_x_7555:
        /* <DEDUP_REMOVED lines=10> */
.L_x_7537:
[----:B------:R-:W-:Y:S05]  /*13e30*/  BSYNC B1 ;  /* 0x0000000000017941 */ /* 0x000fea0003800000 */
.L_x_7536:
        /* <DEDUP_REMOVED lines=35> */
.L_x_7558:
        /* <DEDUP_REMOVED lines=8> */
.L_x_7629:
[----:B------:R-:W-:Y:S05]  /*140f0*/  BSYNC B2 ;  /* 0x0000000000027941 */ /* 0x000fea0003800000 */
.L_x_7559:
        /* <DEDUP_REMOVED lines=9> */
.L_x_7562:
[----:B------:R-:W-:Y:S05]  /*14190*/  BSYNC B2 ;  /* 0x0000000000027941 */ /* 0x000fea0003800000 */
.L_x_7561:
        /* <DEDUP_REMOVED lines=13> */
.L_x_7563:
        /* <DEDUP_REMOVED lines=13> */
.L_x_7630:
[----:B------:R-:W-:Y:S05]  /*14340*/  BSYNC B2 ;  /* 0x0000000000027941 */ /* 0x000fea0003800000 */
.L_x_7564:
        /* <DEDUP_REMOVED lines=11> */
.L_x_7567:
[----:B------:R-:W-:Y:S05]  /*14400*/  BSYNC B2 ;  /* 0x0000000000027941 */ /* 0x000fea0003800000 */
.L_x_7566:
        /* <DEDUP_REMOVED lines=10> */
.L_x_7568:
        /* <DEDUP_REMOVED lines=15> */
.L_x_7569:
        /* <DEDUP_REMOVED lines=15> */
.L_x_7570:
        /* <DEDUP_REMOVED lines=15> */
.L_x_7571:
        /* <DEDUP_REMOVED lines=15> */
.L_x_7572:
        /* <DEDUP_REMOVED lines=15> */
.L_x_7573:
        /* <DEDUP_REMOVED lines=15> */
.L_x_7574:
        /* <DEDUP_REMOVED lines=15> */
.L_x_7575:
        /* <DEDUP_REMOVED lines=10> */
.L_x_7557:
[----:B------:R-:W-:Y:S05]  /*14be0*/  BSYNC B1 ;  /* 0x0000000000017941 */ /* 0x000fea0003800000 */
.L_x_7556:
[----:B------:R-:W2:Y:S01]  /*14bf0*/  LDL R2, [R1+0x20] ;  /* 0x0000200001027983 */ /* 0x000ea20000100800 */
[----:B------:R-:W-:Y:S01]  /*14c00*/  VIADD R0, R0, 0xfffffffe ;  /* 0xfffffffe00007836 */ /* 0x000fe20000000000 */
[----:B--2---:R-:W-:-:S13]  /*14c10*/  ISETP.GT.AND P0, PT, R6, R2, PT ;  /* 0x000000020600720c */ /* 0x004fda0003f04270 */
[----:B------:R-:W-:Y:S05]  /*14c20*/  @P0 BRA `(.L_x_7576) ;  /* 0xffffffe400200947 */ /* 0x000fea000383ffff */
.L_x_7513:
[----:B------:R-:W-:Y:S05]  /*14c30*/  BSYNC B0 ;  /* 0x0000000000007941 */ /* 0x000fea0003800000 */
.L_x_7512:
[----:B------:R-:W2:Y:S04]  /*14c40*/  LDL.LU R4, [R1+0x10] ;  /* 0x0000100001047983 */ /* 0x000ea80000300800 */
[----:B------:R-:W3:Y:S01]  /*14c50*/  LDL.LU R3, [R1+0x14] ;  /* 0x0000140001037983 */ /* 0x000ee20000300800 */
[----:B------:R-:W4:Y:S01]  /*14c60*/  S2R R2, SR_TID.X ;  /* 0x0000000000027919 */ /* 0x000f220000002100 */
[----:B------:R-:W-:Y:S01]  /*14c70*/  BSSY B0, `(.L_x_7577) ;  /* 0x0000016000007945 */ /* 0x000fe20003800000 */
[----:B----4-:R-:W-:-:S04]  /*14c80*/  LOP3.LUT R2, R2, 0x7f, RZ, 0xc0, !PT ;  /* 0x0000007f02027812 */ /* 0x010fc800078ec0ff */
[----:B------:R-:W-:Y:S01]  /*14c90*/  ISETP.NE.AND P1, PT, R2, RZ, PT ;  /* 0x000000ff0200720c */ /* 0x000fe20003f25270 */
[----:B--2---:R-:W-:-:S05]  /*14ca0*/  VIADD R0, R4, 0x1 ;  /* 0x0000000104007836 */ /* 0x004fca0000000000 */
[----:B------:R-:W-:-:S04]  /*14cb0*/  ISETP.NE.AND P0, PT, R0, 0x2, PT ;  /* 0x000000020000780c */ /* 0x000fc80003f05270 */
[----:B------:R-:W-:-:S04]  /*14cc0*/  SEL R2, RZ, 0x1, P0 ;  /* 0x00000001ff027807 */ /* 0x000fc80000000000 */
[----:B---3--:R-:W-:-:S05]  /*14cd0*/  LOP3.LUT R3, R3, R2, RZ, 0x3c, !PT ;  /* 0x0000000203037212 */ /* 0x008fca00078e3cff */
[----:B------:R2:W-:Y:S01]  /*14ce0*/  STL [R1+0x14], R3 ;  /* 0x0000140301007387 */ /* 0x0005e20000100800 */
[----:B------:R-:W-:Y:S05]  /*14cf0*/  @P1 BRA `(.L_x_7578) ;  /* 0x0000000000341947 */ /* 0x000fea0003800000 */
[----:B------:R-:W3:Y:S01]  /*14d00*/  S2R R5, SR_LANEID ;  /* 0x0000000000057919 */ /* 0x000ee20000000000 */
[----:B------:R-:W-:Y:S01]  /*14d10*/  VOTEU.ANY UR4, UPT, PT ;  /* 0x0000000000047886 */ /* 0x000fe200038e0100 */
[----:B--2---:R-:W2:Y:S01]  /*14d20*/  LDC.64 R2, c[0x0][0xc60] ;  /* 0x00031800ff027b82 */ /* 0x004ea20000000a00 */
[----:B------:R-:W3:Y:S02]  /*14d30*/  FLO.U32 R4, UR4 ;  /* 0x0000000400047d00 */ /* 0x000ee400080e0000 */
[----:B---3--:R-:W-:-:S06]  /*14d40*/  ISETP.EQ.U32.AND P1, PT, R4, R5, PT ;  /* 0x000000050400720c */ /* 0x008fcc0003f22070 */
[----:B------:R-:W2:Y:S07]  /*14d50*/  POPC R5, UR4 ;  /* 0x0000000400057d09 */ /* 0x000eae0008000000 */
[----:B--2---:R-:W2:Y:S01]  /*14d60*/  @P1 ATOMG.E.ADD.STRONG.GPU PT, R3, desc[UR40][R2.64], R5 ;  /* 0x00000005020319a8 */ /* 0x004ea200081ee1e8 */
[----:B-1----:R-:W1:Y:S02]  /*14d70*/  S2R R6, SR_LTMASK ;  /* 0x0000000000067919 */ /* 0x002e640000003900 */
[----:B-1----:R-:W-:-:S04]  /*14d80*/  LOP3.LUT R6, R6, UR4, RZ, 0xc0, !PT ;  /* 0x0000000406067c12 */ /* 0x002fc8000f8ec0ff */
[----:B------:R-:W1:Y:S01]  /*14d90*/  POPC R7, R6 ;  /* 0x0000000600077309 */ /* 0x000e620000000000 */
[----:B--2---:R-:W1:Y:S02]  /*14da0*/  SHFL.IDX PT, R4, R3, R4, 0x1f ;  /* 0x00001f0403047589 */ /* 0x004e6400000e0000 */
[----:B-1----:R-:W-:-:S05]  /*14db0*/  IADD3 R2, R4, UR37, R7 ;  /* 0x0000002504027c10 */ /* 0x002fca000fffe007 */
[----:B------:R3:W-:Y:S02]  /*14dc0*/  STL [R1], R2 ;  /* 0x0000000201007387 */ /* 0x0007e40000100800 */
.L_x_7578:
[----:B------:R-:W-:Y:S05]  /*14dd0*/  BSYNC B0 ;  /* 0x0000000000007941 */ /* 0x000fea0003800000 */
.L_x_7577:
[----:B------:R-:W-:-:S05]  /*14de0*/  SEL R0, R0, RZ, P0 ;  /* 0x000000ff00007207 */ /* 0x000fca0000000000 */
[----:B------:R4:W-:Y:S02]  /*14df0*/  STL [R1+0x10], R0 ;  /* 0x0000100001007387 */ /* 0x0009e40000100800 */
.L_x_7480:
[----:B------:R-:W-:Y:S05]  /*14e00*/  BSYNC B7 ;  /* 0x0000000000077941 */ /* 0x000fea0003800000 */
.L_x_7478:
        /* <DEDUP_REMOVED lines=13> */
.L_x_7579:
[----:B------:R-:W5:Y:S01]  /*14ee0*/  S2R R16, SR_TID.X ;  /* 0x0000000000107919 */ /* 0x000f620000002100 */
[----:B------:R-:W-:Y:S01]  /*14ef0*/  UMOV UR4, 0xffffffff ;  /* 0xffffffff00047882 */ /* 0x000fe20000000000 */
[----:B-----5:R-:W-:-:S04]  /*14f00*/  LOP3.LUT R16, R16, 0x1f, RZ, 0xc0, !PT ;  /* 0x0000001f10107812 */ /* 0x020fc800078ec0ff */
[----:B------:R-:W-:Y:S01]  /*14f10*/  ISETP.NE.AND P0, PT, R16, 0x1f, PT ;  /* 0x0000001f1000780c */ /* 0x000fe20003f05270 */
[----:B------:R-:W-:-:S12]  /*14f20*/  BRA.DIV UR4, `(.L_x_7581) ;  /* 0x0000002204407947 */ /* 0x000fd8000b800000 */
[----:B--2---:R-:W2:Y:S01]  /*14f30*/  LDL.LU R3, [R1] ;  /* 0x0000000001037983 */ /* 0x004ea20000300800 */
[----:B------:R-:W-:-:S03]  /*14f40*/  ULDC UR4, c[0x0][0xc3c] ;  /* 0x00030f0000047ab9 */ /* 0x000fc60000000800 */
[----:B01----:R-:W4:Y:S01]  /*14f50*/  LDL R8, [R1+0xc] ;  /* 0x00000c0001087983 */ /* 0x003f220000100800 */
[----:B--2---:R-:W-:Y:S02]  /*14f60*/  IMAD.MOV.U32 R10, RZ, RZ, R3 ;  /* 0x000000ffff0a7224 */ /* 0x004fe400078e0003 */
[----:B----4-:R-:W-:-:S05]  /*14f70*/  IMAD.IADD R0, R8, 0x1, R16 ;  /* 0x0000000108007824 */ /* 0x010fca00078e0210 */
[----:B------:R-:W-:-:S13]  /*14f80*/  ISETP.GE.OR P1, PT, R0, UR4, !P0 ;  /* 0x0000000400007c0c */ /* 0x000fda000c726670 */
[----:B---3--:R-:W0:Y:S08]  /*14f90*/  @!P1 LDC.64 R2, c[0x0][0xc80] ;  /* 0x00032000ff029b82 */ /* 0x008e300000000a00 */
        /* <DEDUP_REMOVED lines=34> */
.L_x_7640:
[----:B------:R-:W-:Y:S02]  /*151c0*/  ULDC UR4, c[0x0][0xc38] ;  /* 0x00030e0000047ab9 */ /* 0x000fe40000000800 */
[----:B------:R-:W-:-:S04]  /*151d0*/  IMAD.U32 R8, RZ, RZ, UR4 ;  /* 0x00000004ff087e24 */ /* 0x000fc8000f8e00ff */
[----:B-1----:R-:W-:-:S04]  /*151e0*/  IMAD R9, R14, R8, RZ ;  /* 0x000000080e097224 */ /* 0x002fc800078e02ff */
[----:B------:R-:W-:-:S05]  /*151f0*/  IMAD.IADD R0, R0, 0x1, R9 ;  /* 0x0000000100007824 */ /* 0x000fca00078e0209 */
[----:B------:R-:W-:-:S13]  /*15200*/  ISETP.GT.AND P6, PT, R0, R4, PT ;  /* 0x000000040000720c */ /* 0x000fda0003fc4270 */
[----:B------:R-:W-:Y:S05]  /*15210*/  @P6 BRA `(.L_x_7582) ;  /* 0x0000000000ac6947 */ /* 0x000fea0003800000 */
.L_x_7585:
        /* <DEDUP_REMOVED lines=37> */
.L_x_7648:
[----:B------:R-:W-:Y:S02]  /*15470*/  ULDC UR4, c[0x0][0xc38] ;  /* 0x00030e0000047ab9 */ /* 0x000fe40000000800 */
[----:B------:R-:W-:-:S04]  /*15480*/  IMAD.U32 R8, RZ, RZ, UR4 ;  /* 0x00000004ff087e24 */ /* 0x000fc8000f8e00ff */
[----:B-1----:R-:W-:-:S04]  /*15490*/  IMAD R9, R14, R8, RZ ;  /* 0x000000080e097224 */ /* 0x002fc800078e02ff */
[----:B------:R-:W-:-:S05]  /*154a0*/  IMAD.IADD R0, R9, 0x1, R0 ;  /* 0x0000000109007824 */ /* 0x000fca00078e0200 */
[----:B------:R-:W-:-:S13]  /*154b0*/  ISETP.GT.AND P6, PT, R0, R4, PT ;  /* 0x000000040000720c */ /* 0x000fda0003fc4270 */
[----:B------:R-:W-:Y:S05]  /*154c0*/  @!P6 BRA `(.L_x_7585) ;  /* 0xfffffffc0054e947 */ /* 0x000fea000383ffff */
.L_x_7582:
        /* <DEDUP_REMOVED lines=12> */
.L_x_7653:
[----:B------:R-:W-:-:S13]  /*15590*/  ISETP.NE.AND P0, PT, R3, RZ, PT ;  /* 0x000000ff0300720c */ /* 0x000fda0003f05270 */
[----:B------:R-:W-:Y:S05]  /*155a0*/  @!P0 BRA `(.L_x_7587) ;  /* 0x0000000000108947 */ /* 0x000fea0003800000 */
[----:B------:R-:W-:Y:S01]  /*155b0*/  UMOV UR4, 0xffffffff ;  /* 0xffffffff00047882 */ /* 0x000fe20000000000 */
[----:B------:R-:W-:Y:S02]  /*155c0*/  VIADD R12, R10, 0xffffffff ;  /* 0xffffffff0a0c7836 */ /* 0x000fe40000000000 */
[----:B------:R-:W-:Y:S05]  /*155d0*/  BRA.DIV UR4, `(.L_x_7588) ;  /* 0x0000002604047947 */ /* 0x000fea000b800000 */
[----:B------:R1:W2:Y:S02]  /*155e0*/  SHFL.IDX PT, R6, R2, R12, 0x1f ;  /* 0x00001f0c02067589 */ /* 0x0002a400000e0000 */
.L_x_7587:
[----:B--2---:R-:W-:Y:S01]  /*155f0*/  IMAD R3, R6, R8, R9 ;  /* 0x0000000806037224 */ /* 0x004fe200078e0209 */
[----:B------:R-:W-:-:S03]  /*15600*/  ISETP.NE.AND P0, PT, R7, 0x1, PT ;  /* 0x000000010700780c */ /* 0x000fc60003f05270 */
[----:B------:R-:W-:Y:S01]  /*15610*/  IMAD.IADD R4, R4, 0x1, -R3 ;  /* 0x0000000104047824 */ /* 0x000fe200078e0a03 */
[----:B------:R2:W-:Y:S09]  /*15620*/  STL [R1], R3 ;  /* 0x0000000301007387 */ /* 0x0005f20000100800 */
[----:B------:R-:W-:Y:S05]  /*15630*/  @!P0 BRA `(.L_x_7589) ;  /* 0x0000000000e48947 */ /* 0x000fea0003800000 */
[----:B0--3--:R-:W-:-:S04]  /*15640*/  IABS R5, R0 ;  /* 0x0000000000057213 */ /* 0x009fc80000000000 */
[----:B------:R-:W0:Y:S08]  /*15650*/  I2F.RP R6, R5 ;  /* 0x0000000500067306 */ /* 0x000e300000209400 */
[----:B0-----:R-:W0:Y:S02]  /*15660*/  MUFU.RCP R6, R6 ;  /* 0x0000000600067308 */ /* 0x001e240000001000 */
[----:B0-----:R-:W-:-:S06]  /*15670*/  VIADD R9, R6, 0xffffffe ;  /* 0x0ffffffe06097836 */ /* 0x001fcc0000000000 */
[----:B--2---:R-:W1:Y:S02]  /*15680*/  F2I.FTZ.U32.TRUNC.NTZ R3, R9 ;  /* 0x0000000900037305 */ /* 0x004e64000021f000 */
        /* <DEDUP_REMOVED lines=52> */
.L_x_7589:
[----:B0--3--:R-:W3:Y:S01]  /*159d0*/  LDL R5, [R1+0xc] ;  /* 0x00000c0001057983 */ /* 0x009ee20000100800 */
[----:B-12---:R-:W3:Y:S02]  /*159e0*/  LDC.64 R2, c[0x0][0xc90] ;  /* 0x00032400ff027b82 */ /* 0x006ee40000000a00 */
        /* <DEDUP_REMOVED lines=61> */
.L_x_7590:
[----:B0-----:R-:W-:-:S05]  /*15dc0*/  LOP3.LUT R3, RZ, R4, RZ, 0x33, !PT ;  /* 0x00000004ff037212 */ /* 0x001fca00078e33ff */
[----:B------:R-:W-:-:S05]  /*15dd0*/  IMAD.IADD R0, R0, 0x1, R3 ;  /* 0x0000000100007824 */ /* 0x000fca00078e0203 */
[----:B------:R2:W-:Y:S01]  /*15de0*/  STL [R1+0x4], R0 ;  /* 0x0000040001007387 */ /* 0x0005e20000100800 */
[----:B------:R-:W-:Y:S05]  /*15df0*/  BRA `(.L_x_7591) ;  /* 0x0000000000287947 */ /* 0x000fea0003800000 */
.L_x_7583:
        /* <DEDUP_REMOVED lines=10> */
.L_x_7591:
[----:B0-----:R-:W3:Y:S04]  /*15ea0*/  LDL R3, [R1+0x8] ;  /* 0x0000080001037983 */ /* 0x001ee80000100800 */
[----:B-1----:R-:W4:Y:S04]  /*15eb0*/  LDL R2, [R1+0xc] ;  /* 0x00000c0001027983 */ /* 0x002f280000100800 */
        /* <DEDUP_REMOVED lines=14> */
.L_x_7580:
[----:B----4-:R-:W4:Y:S01]  /*15fa0*/  LDL R0, [R1+0xc] ;  /* 0x00000c0001007983 */ /* 0x010f220000100800 */
[----:B------:R-:W-:Y:S02]  /*15fb0*/  ULDC UR4, c[0x0][0xc3c] ;  /* 0x00030f0000047ab9 */ /* 0x000fe40000000800 */
[----:B----4-:R-:W-:-:S13]  /*15fc0*/  ISETP.GE.AND P0, PT, R0, UR4, PT ;  /* 0x0000000400007c0c */ /* 0x010fda000bf06270 */
[----:B------:R-:W-:Y:S05]  /*15fd0*/  @!P0 BRA `(.L_x_7592) ;  /* 0xffffff98007c8947 */ /* 0x000fea000383ffff */
[----:B------:R-:W-:Y:S05]  /*15fe0*/  BSYNC B8 ;  /* 0x0000000000087941 */ /* 0x000fea0003800000 */
.L_x_7472:
[----:B---3--:R-:W3:Y:S01]  /*15ff0*/  LDL.LU R0, [R1+0x50] ;  /* 0x0000500001007983 */ /* 0x008ee20000300800 */
[----:B------:R-:W-:Y:S01]  /*16000*/  BSSY B0, `(.L_x_7593) ;  /* 0x000000b000007945 */ /* 0x000fe20003800000 */
[----:B01----:R-:W0:Y:S01]  /*16010*/  S2R R5, SR_CgaCtaId ;  /* 0x0000000000057919 */ /* 0x003e220000008800 */
[----:B---3--:R-:W-:-:S05]  /*16020*/  VIADD R0, R0, 0x1 ;  /* 0x0000000100007836 */ /* 0x008fca0000000000 */
[----:B------:R-:W-:-:S04]  /*16030*/  LEA.HI R2, R0, R0, RZ, 0x1 ;  /* 0x0000000000027211 */ /* 0x000fc800078f08ff */
[----:B--2---:R-:W-:-:S05]  /*16040*/  LOP3.LUT R3, R2, 0xfffffffe, RZ, 0xc0, !PT ;  /* 0xfffffffe02037812 */ /* 0x004fca00078ec0ff */
[----:B------:R-:W-:Y:S01]  /*16050*/  IMAD.IADD R3, R0, 0x1, -R3 ;  /* 0x0000000100037824 */ /* 0x000fe200078e0a03 */
[----:B------:R-:W-:-:S04]  /*16060*/  MOV R0, 0x400 ;  /* 0x0000040000007802 */ /* 0x000fc80000000f00 */
[----:B0-----:R-:W-:Y:S02]  /*16070*/  LEA R0, R5, R0, 0x18 ;  /* 0x0000000005007211 */ /* 0x001fe400078ec0ff */
[----:B------:R-:W-:-:S04]  /*16080*/  SHF.L.U32 R3, R3, 0x1f, RZ ;  /* 0x0000001f03037819 */ /* 0x000fc800000006ff */
[----:B------:R-:W0:Y:S02]  /*16090*/  SYNCS.PHASECHK.TRANS64.TRYWAIT P0, [R0+URZ+0x28c20], R3 ;  /* 0x028c2003000075a7 */ /* 0x000e24000800017f */
[----:B0-----:R-:W-:Y:S05]  /*160a0*/  @!P0 BRA `(.L_x_7594) ;  /* 0x0000001800788947 */ /* 0x001fea0003800000 */
.L_x_7656:
[----:B------:R-:W-:Y:S05]  /*160b0*/  BSYNC B0 ;  /* 0x0000000000007941 */ /* 0x000fea0003800000 */
.L_x_7593:
[----:B------:R-:W-:-:S03]  /*160c0*/  UMOV UR4, 0xffffffff ;  /* 0xffffffff00047882 */ /* 0x000fc60000000000 */
[----:B------:R-:W-:Y:S05]  /*160d0*/  BRA.DIV UR4, `(.L_x_7595) ;  /* 0x0000001a04807947 */ /* 0x000fea000b800000 */
[----:B------:R-:W1:Y:S02]  /*160e0*/  S2R R2, SR_TID.X ;  /* 0x0000000000027919 */ /* 0x000e640000002100 */
[----:B-1----:R-:W-:-:S04]  /*160f0*/  SHF.R.U32.HI R2, RZ, 0x5, R2 ;  /* 0x00000005ff027819 */ /* 0x002fc80000011602 */
[----:B------:R-:W-:-:S05]  /*16100*/  LOP3.LUT R2, R2, 0x3, RZ, 0xc0, !PT ;  /* 0x0000000302027812 */ /* 0x000fca00078ec0ff */
[----:B------:R1:W2:Y:S02]  /*16110*/  SHFL.IDX PT, R14, R2, RZ, 0x1f ;  /* 0x00001fff020e7589 */ /* 0x0002a400000e0000 */
.L_x_7659:
[----:B--2---:R-:W-:Y:S01]  /*16120*/  ISETP.NE.AND P0, PT, R14, RZ, PT ;  /* 0x000000ff0e00720c */ /* 0x004fe20003f05270 */
[----:B------:R-:W-:-:S12]  /*16130*/  BSSY B0, `(.L_x_7596) ;  /* 0x0000027000007945 */ /* 0x000fd80003800000 */
[----:B------:R-:W-:Y:S05]  /*16140*/  @P0 BRA `(.L_x_7597) ;  /* 0x0000000000940947 */ /* 0x000fea0003800000 */
[----:B------:R-:W-:-:S03]  /*16150*/  UMOV UR4, 0xffffffff ;  /* 0xffffffff00047882 */ /* 0x000fc60000000000 */
[----:B------:R-:W-:Y:S05]  /*16160*/  BRA.DIV UR4, `(.L_x_7598) ;  /* 0x0000001a04907947 */ /* 0x000fea000b800000 */
[----:B------:R-:W-:-:S13]  /*16170*/  ELECT P6, URZ, PT ;  /* 0x00000000003f782f */ /* 0x000fda00038c0000 */
.L_x_7662:
[----:B------:R-:W-:Y:S05]  /*16180*/  @!P6 BRA `(.L_x_7597) ;  /* 0x000000000084e947 */ /* 0x000fea0003800000 */
[----:B------:R-:W-:-:S06]  /*16190*/  ULOP3.LUT UR4, UR36, 0x2, URZ, 0xfc, !UPT ;  /* 0x0000000224047892 */ /* 0x000fcc000f8efc3f */
[----:B-1----:R-:W-:-:S05]  /*161a0*/  IMAD.U32 R2, RZ, RZ, UR4 ;  /* 0x00000004ff027e24 */ /* 0x002fca000f8e00ff */
[----:B------:R-:W-:-:S13]  /*161b0*/  ISETP.NE.AND P2, PT, R2, 0x3, PT ;  /* 0x000000030200780c */ /* 0x000fda0003f45270 */
[----:B------:R-:W-:Y:S05]  /*161c0*/  @!P2 BRA `(.L_x_7599) ;  /* 0x000000000004a947 */ /* 0x000fea0003800000 */
[----:B------:R-:W-:Y:S01]  /*161d0*/  BPT.TRAP 0x1 ;  /* 0x000000040000795c */ /* 0x000fe20000300000 */
.L_x_7599:
        /* <DEDUP_REMOVED lines=14> */
.L_x_7663:
[----:B------:R-:W1:Y:S02]  /*162c0*/  SYNCS.PHASECHK.TRANS64.TRYWAIT P0, [R7+URZ], R2 ;  /* 0x00000002070075a7 */ /* 0x000e64000800017f */
[----:B-1----:R-:W-:Y:S05]  /*162d0*/  @!P0 BRA `(.L_x_7601) ;  /* 0x0000001800688947 */ /* 0x002fea0003800000 */
.L_x_7664:
[----:B------:R-:W-:Y:S05]  /*162e0*/  @!P2 BRA `(.L_x_7602) ;  /* 0x000000000004a947 */ /* 0x000fea0003800000 */
[----:B------:R-:W-:Y:S01]  /*162f0*/  BPT.TRAP 0x1 ;  /* 0x000000040000795c */ /* 0x000fe20000300000 */
.L_x_7602:
[----:B------:R-:W2:Y:S01]  /*16300*/  LDL.LU R4, [R1+0x10] ;  /* 0x0000100001047983 */ /* 0x000ea20000300800 */
[----:B------:R-:W-:-:S04]  /*16310*/  VIADD R0, R0, 0x28c60 ;  /* 0x00028c6000007836 */ /* 0x000fc80000000000 */
[----:B--2---:R-:W-:-:S04]  /*16320*/  IMAD R4, R4, 0x8, R0 ;  /* 0x0000000804047824 */ /* 0x004fc800078e0200 */
[----:B------:R-:W2:Y:S02]  /*16330*/  SYNCS.PHASECHK.TRANS64.TRYWAIT P0, [R4+URZ], R5 ;  /* 0x00000005040075a7 */ /* 0x000ea4000800017f */
[----:B--2---:R-:W-:Y:S05]  /*16340*/  @!P0 BRA `(.L_x_7603) ;  /* 0x0000001800608947 */ /* 0x004fea0003800000 */
.L_x_7665:
[----:B------:R-:W-:-:S07]  /*16350*/  IMAD R3, R3, 0x8, R0 ;  /* 0x0000000803037824 */ /* 0x000fce00078e0200 */
.L_x_7604:
[----:B---3--:R3:W4:Y:S02]  /*16360*/  SYNCS.PHASECHK.TRANS64.TRYWAIT P0, [R3+URZ], R2 ;  /* 0x00000002030075a7 */ /* 0x008724000800017f */
[----:B----4-:R-:W-:Y:S05]  /*16370*/  @!P0 NANOSLEEP.SYNCS 0x989680 ;  /* 0x009896800000895d */ /* 0x010fea0003900000 */
[----:B------:R-:W4:Y:S02]  /*16380*/  @!P0 SYNCS.PHASECHK.TRANS64 P0, [R3+URZ], R2 ;  /* 0x00000002030085a7 */ /* 0x000f24000800007f */
[----:B----4-:R-:W-:Y:S05]  /*16390*/  @!P0 BRA `(.L_x_7604) ;  /* 0xfffffffc00f08947 */ /* 0x010fea000383ffff */
.L_x_7597:
[----:B------:R-:W-:Y:S05]  /*163a0*/  BSYNC B0 ;  /* 0x0000000000007941 */ /* 0x000fea0003800000 */
.L_x_7596:
[----:B------:R-:W-:Y:S05]  /*163b0*/  EXIT ;  /* 0x000000000000794d */ /* 0x000fea0003800000 */
.L_x_7409:
[----:B0-----:R-:W-:-:S04]  /*163c0*/  IMAD.U32 R3, RZ, RZ, UR23 ;  /* 0x00000017ff037e24 */ /* 0x001fc8000f8e00ff */
[----:B------:R0:W1:Y:S03]  /*163d0*/  SYNCS.PHASECHK.TRANS64.TRYWAIT P1, [R3+URZ+0x28c50], R0 ;  /* 0x028c5000030075a7 */ /* 0x000066000802017f */
[----:B-1----:R-:W-:Y:S05]  /*163e0*/  @!P1 NANOSLEEP.SYNCS 0x989680 ;  /* 0x009896800000995d */ /* 0x002fea0003900000 */
[----:B------:R-:W1:Y:S02]  /*163f0*/  @!P1 SYNCS.PHASECHK.TRANS64 P1, [R3+URZ+0x28c50], R0 ;  /* 0x028c5000030095a7 */ /* 0x000e64000802007f */
[----:B-1----:R-:W-:Y:S05]  /*16400*/  @!P1 BRA `(.L_x_7409) ;  /* 0xfffffffc00ec9947 */ /* 0x002fea000383ffff */
[----:B------:R-:W-:Y:S05]  /*16410*/  BRA `(.L_x_7605) ;  /* 0xfffffebc00ac7947 */ /* 0x000fea000383ffff */
.L_x_7414:
[----:B-1----:R-:W-:-:S04]  /*16420*/  IMAD.U32 R3, RZ, RZ, UR23 ;  /* 0x00000017ff037e24 */ /* 0x002fc8000f8e00ff */
[----:B------:R1:W2:Y:S03]  /*16430*/  SYNCS.PHASECHK.TRANS64.TRYWAIT P1, [R3+URZ+0x28c50], R0 ;  /* 0x028c5000030075a7 */ /* 0x0002a6000802017f */
[----:B--2---:R-:W-:Y:S05]  /*16440*/  @!P1 NANOSLEEP.SYNCS 0x989680 ;  /* 0x009896800000995d */ /* 0x004fea0003900000 */
[----:B------:R-:W2:Y:S02]  /*16450*/  @!P1 SYNCS.PHASECHK.TRANS64 P1, [R3+URZ+0x28c50], R0 ;  /* 0x028c5000030095a7 */ /* 0x000ea4000802007f */
[----:B--2---:R-:W-:Y:S05]  /*16460*/  @!P1 BRA `(.L_x_7414) ;  /* 0xfffffffc00ec9947 */ /* 0x004fea000383ffff */
[----:B------:R-:W-:Y:S05]  /*16470*/  BRA `(.L_x_7413) ;  /* 0xfffffec800b07947 */ /* 0x000fea000383ffff */
.L_x_7418:
[----:B0-----:R-:W-:-:S04]  /*16480*/  IMAD.U32 R3, RZ, RZ, UR46 ;  /* 0x0000002eff037e24 */ /* 0x001fc8000f8e00ff */
[----:B------:R0:W1:Y:S03]  /*16490*/  SYNCS.PHASECHK.TRANS64.TRYWAIT P1, [R3+URZ+0x28c00], R0 ;  /* 0x028c0000030075a7 */ /* 0x000066000802017f */
[----:B-1----:R-:W-:Y:S05]  /*164a0*/  @!P1 NANOSLEEP.SYNCS 0x989680 ;  /* 0x009896800000995d */ /* 0x002fea0003900000 */
[----:B------:R-:W1:Y:S02]  /*164b0*/  @!P1 SYNCS.PHASECHK.TRANS64 P1, [R3+URZ+0x28c00], R0 ;  /* 0x028c0000030095a7 */ /* 0x000e64000802007f */
[----:B-1----:R-:W-:Y:S05]  /*164c0*/  @!P1 BRA `(.L_x_7418) ;  /* 0xfffffffc00ec9947 */ /* 0x002fea000383ffff */
[----:B------:R-:W-:Y:S05]  /*164d0*/  BRA `(.L_x_7606) ;  /* 0xfffffedc00f87947 */ /* 0x000fea000383ffff */
.L_x_7422:
[----:B--2---:R2:W3:Y:S02]  /*164e0*/  SYNCS.PHASECHK.TRANS64.TRYWAIT P1, [R7+URZ+0x28c30], R8 ;  /* 0x028c3008070075a7 */ /* 0x0044e4000802017f */
[----:B---3--:R-:W-:Y:S05]  /*164f0*/  @!P1 NANOSLEEP.SYNCS 0x989680 ;  /* 0x009896800000995d */ /* 0x008fea0003900000 */
[----:B------:R-:W3:Y:S02]  /*16500*/  @!P1 SYNCS.PHASECHK.TRANS64 P1, [R7+URZ+0x28c30], R8 ;  /* 0x028c3008070095a7 */ /* 0x000ee4000802007f */
[----:B---3--:R-:W-:Y:S05]  /*16510*/  @!P1 BRA `(.L_x_7422) ;  /* 0xfffffffc00f09947 */ /* 0x008fea000383ffff */
[----:B------:R-:W-:Y:S05]  /*16520*/  BRA `(.L_x_7421) ;  /* 0xfffffee000147947 */ /* 0x000fea000383ffff */
.L_x_7426:
[----:B---3--:R3:W4:Y:S02]  /*16530*/  SYNCS.PHASECHK.TRANS64.TRYWAIT P2, [R7+URZ+0x28c50], R8 ;  /* 0x028c5008070075a7 */ /* 0x008724000804017f */
[----:B----4-:R-:W-:Y:S05]  /*16540*/  @!P2 NANOSLEEP.SYNCS 0x989680 ;  /* 0x009896800000a95d */ /* 0x010fea0003900000 */
[----:B------:R-:W4:Y:S02]  /*16550*/  @!P2 SYNCS.PHASECHK.TRANS64 P2, [R7+URZ+0x28c50], R8 ;  /* 0x028c50080700a5a7 */ /* 0x000f24000804007f */
[----:B----4-:R-:W-:Y:S05]  /*16560*/  @!P2 BRA `(.L_x_7426) ;  /* 0xfffffffc00f0a947 */ /* 0x010fea000383ffff */
[----:B------:R-:W-:Y:S05]  /*16570*/  BRA `(.L_x_7425) ;  /* 0xfffffef000a47947 */ /* 0x000fea000383ffff */
.L_x_7431:
[----:B--2---:R-:W-:-:S04]  /*16580*/  IMAD.U32 R0, RZ, RZ, UR24 ;  /* 0x00000018ff007e24 */ /* 0x004fc8000f8e00ff */
[----:B------:R2:W3:Y:S03]  /*16590*/  SYNCS.PHASECHK.TRANS64.TRYWAIT P2, [R0+URZ+0x28c30], R7 ;  /* 0x028c3007000075a7 */ /* 0x0004e6000804017f */
[----:B---3--:R-:W-:Y:S05]  /*165a0*/  @!P2 NANOSLEEP.SYNCS 0x989680 ;  /* 0x009896800000a95d */ /* 0x008fea0003900000 */
[----:B------:R-:W3:Y:S02]  /*165b0*/  @!P2 SYNCS.PHASECHK.TRANS64 P2, [R0+URZ+0x28c30], R7 ;  /* 0x028c30070000a5a7 */ /* 0x000ee4000804007f */
[----:B---3--:R-:W-:Y:S05]  /*165c0*/  @!P2 BRA `(.L_x_7431) ;  /* 0xfffffffc00eca947 */ /* 0x008fea000383ffff */
[----:B------:R-:W-:Y:S05]  /*165d0*/  BRA `(.L_x_7430) ;  /* 0xfffffef400a87947 */ /* 0x000fea000383ffff */
.L_x_7435:
[----:B---3--:R3:W4:Y:S02]  /*165e0*/  SYNCS.PHASECHK.TRANS64.TRYWAIT P2, [R10+URZ+0x28c50], R7 ;  /* 0x028c50070a0075a7 */ /* 0x008724000804017f */
[----:B----4-:R-:W-:Y:S05]  /*165f0*/  @!P2 NANOSLEEP.SYNCS 0x989680 ;  /* 0x009896800000a95d */ /* 0x010fea0003900000 */
[----:B------:R-:W4:Y:S02]  /*16600*/  @!P2 SYNCS.PHASECHK.TRANS64 P2, [R10+URZ+0x28c50], R7 ;  /* 0x028c50070a00a5a7 */ /* 0x000f24000804007f */
[----:B----4-:R-:W-:Y:S05]  /*16610*/  @!P2 BRA `(.L_x_7435) ;  /* 0xfffffffc00f0a947 */ /* 0x010fea000383ffff */
[----:B------:R-:W-:Y:S05]  /*16620*/  BRA `(.L_x_7434) ;  /* 0xffffff10006c7947 */ /* 0x000fea000383ffff */
.L_x_7441:
[----:B-1----:R-:W-:-:S04]  /*16630*/  IMAD.U32 R0, RZ, RZ, UR23 ;  /* 0x00000017ff007e24 */ /* 0x002fc8000f8e00ff */
[----:B------:R1:W4:Y:S03]  /*16640*/  SYNCS.PHASECHK.TRANS64.TRYWAIT P2, [R0+URZ+0x28c30], R7 ;  /* 0x028c3007000075a7 */ /* 0x000326000804017f */
[----:B----4-:R-:W-:Y:S05]  /*16650*/  @!P2 NANOSLEEP.SYNCS 0x989680 ;  /* 0x009896800000a95d */ /* 0x010fea0003900000 */
[----:B------:R-:W4:Y:S02]  /*16660*/  @!P2 SYNCS.PHASECHK.TRANS64 P2, [R0+URZ+0x28c30], R7 ;  /* 0x028c30070000a5a7 */ /* 0x000f24000804007f */
[----:B----4-:R-:W-:Y:S05]  /*16670*/  @!P2 BRA `(.L_x_7441) ;  /* 0xfffffffc00eca947 */ /* 0x010fea000383ffff */
[----:B------:R-:W-:Y:S05]  /*16680*/  BRA `(.L_x_7440) ;  /* 0xffffff1400587947 */ /* 0x000fea000383ffff */
.L_x_7445:
[----:B--2---:R2:W3:Y:S02]  /*16690*/  SYNCS.PHASECHK.TRANS64.TRYWAIT P2, [R10+URZ+0x28c50], R7 ;  /* 0x028c50070a0075a7 */ /* 0x0044e4000804017f */
[----:B---3--:R-:W-:Y:S05]  /*166a0*/  @!P2 NANOSLEEP.SYNCS 0x989680 ;  /* 0x009896800000a95d */ /* 0x008fea0003900000 */
[----:B------:R-:W3:Y:S02]  /*166b0*/  @!P2 SYNCS.PHASECHK.TRANS64 P2, [R10+URZ+0x28c50], R7 ;  /* 0x028c50070a00a5a7 */ /* 0x000ee4000804007f */
[----:B---3--:R-:W-:Y:S05]  /*166c0*/  @!P2 BRA `(.L_x_7445) ;  /* 0xfffffffc00f0a947 */ /* 0x008fea000383ffff */
[----:B------:R-:W-:Y:S05]  /*166d0*/  BRA `(.L_x_7444) ;  /* 0xffffff2800787947 */ /* 0x000fea000383ffff */
.L_x_7486:
        /* <DEDUP_REMOVED lines=11> */
.L_x_7608:
[----:B------:R-:W-:Y:S05]  /*16790*/  BSYNC B0 ;  /* 0x0000000000007941 */ /* 0x000fea0003800000 */
.L_x_7607:
[----:B------:R-:W-:Y:S05]  /*167a0*/  BRA `(.L_x_7609) ;  /* 0xffffffa000647947 */ /* 0x000fea000383ffff */
.L_x_7488:
[----:B------:R-:W-:Y:S01]  /*167b0*/  BSSY B0, `(.L_x_7610) ;  /* 0x0000006000007945 */ /* 0x000fe20003800000 */
[----:B------:R-:W-:-:S07]  /*167c0*/  IMAD.MOV.U32 R15, RZ, RZ, -0x1 ;  /* 0xffffffffff0f7424 */ /* 0x000fce00078e00ff */
[----:B0-2---:R-:W-:Y:S05]  /*167d0*/  WARPSYNC.COLLECTIVE R15, `(.L_x_7611) ;  /* 0x000000000f0c7348 */ /* 0x005fea0003c00000 */
[----:B------:R-:W-:Y:S02]  /*167e0*/  ELECT P6, UR62, PT ;  /* 0x00000000003e782f */ /* 0x000fe400038c0000 */
[----:B------:R-:W-:Y:S01]  /*167f0*/  MOV R14, UR62 ;  /* 0x0000003e000e7c02 */ /* 0x000fe20008000f00 */
[----:B0-2---:R-:W-:Y:S10]  /*16800*/  ENDCOLLECTIVE ;  /* 0x000000000000791b */ /* 0x005ff40003800000 */
.L_x_7611:
[----:B------:R-:W-:Y:S05]  /*16810*/  BSYNC B0 ;  /* 0x0000000000007941 */ /* 0x000fea0003800000 */
.L_x_7610:
[----:B------:R-:W-:Y:S05]  /*16820*/  BRA `(.L_x_7612) ;  /* 0xffffffa000687947 */ /* 0x000fea000383ffff */
.L_x_7490:
[----:B-1----:R1:W3:Y:S02]  /*16830*/  SYNCS.PHASECHK.TRANS64.TRYWAIT P0, [R0+URZ+0x28c40], R2 ;  /* 0x028c4002000075a7 */ /* 0x0022e4000800017f */
[----:B---3--:R-:W-:Y:S05]  /*16840*/  @!P0 NANOSLEEP.SYNCS 0x989680 ;  /* 0x009896800000895d */ /* 0x008fea0003900000 */
[----:B------:R-:W3:Y:S02]  /*16850*/  @!P0 SYNCS.PHASECHK.TRANS64 P0, [R0+URZ+0x28c40], R2 ;  /* 0x028c4002000085a7 */ /* 0x000ee4000800007f */
[----:B---3--:R-:W-:Y:S05]  /*16860*/  @!P0 BRA `(.L_x_7490) ;  /* 0xfffffffc00f08947 */ /* 0x008fea000383ffff */
[----:B------:R-:W-:Y:S05]  /*16870*/  BRA `(.L_x_7613) ;  /* 0xffffffa000cc7947 */ /* 0x000fea000383ffff */
.L_x_7494:
        /* <DEDUP_REMOVED lines=15> */
.L_x_7614:
[----:B------:R-:W-:Y:S02]  /*16970*/  IMAD.MOV.U32 R13, RZ, RZ, R4 ;  /* 0x000000ffff0d7224 */ /* 0x000fe400078e0004 */
[----:B------:R-:W-:-:S07]  /*16980*/  IMAD.MOV.U32 R6, RZ, RZ, R14 ;  /* 0x000000ffff067224 */ /* 0x000fce00078e000e */
[----:B------:R-:W-:Y:S05]  /*16990*/  WARPSYNC.COLLECTIVE R15, `(.L_x_7615) ;  /* 0x000000000f087348 */ /* 0x000fea0003c00000 */
[----:B------:R0:W1:Y:S02]  /*169a0*/  SHFL.IDX P6, R14, R13, R12, R11 ;  /* 0x0000000c0d0e7389 */ /* 0x00006400000c000b */
[----:B01----:R-:W-:Y:S01]  /*169b0*/  ENDCOLLECTIVE ;  /* 0x000000000000791b */ /* 0x003fe20003800000 */
.L_x_7615:
[----:B------:R-:W-:Y:S02]  /*169c0*/  IMAD.MOV.U32 R13, RZ, RZ, R0 ;  /* 0x000000ffff0d7224 */ /* 0x000fe400078e0000 */
[----:B------:R-:W-:Y:S02]  /*169d0*/  IMAD.MOV.U32 R12, RZ, RZ, 0x1 ;  /* 0x00000001ff0c7424 */ /* 0x000fe400078e00ff */
[----:B------:R-:W-:-:S07]  /*169e0*/  IMAD.MOV.U32 R7, RZ, RZ, R14 ;  /* 0x000000ffff077224 */ /* 0x000fce00078e000e */
[----:B------:R-:W-:Y:S05]  /*169f0*/  WARPSYNC.COLLECTIVE R15, `(.L_x_7616) ;  /* 0x000000000f087348 */ /* 0x000fea0003c00000 */
[----:B------:R0:W1:Y:S02]  /*16a00*/  SHFL.IDX P6, R14, R13, R12, R11 ;  /* 0x0000000c0d0e7389 */ /* 0x00006400000c000b */
[----:B01----:R-:W-:Y:S01]  /*16a10*/  ENDCOLLECTIVE ;  /* 0x000000000000791b */ /* 0x003fe20003800000 */
.L_x_7616:
        /* <DEDUP_REMOVED lines=15> */
.L_x_7617:
[----:B------:R-:W-:Y:S02]  /*16b10*/  IMAD.MOV.U32 R13, RZ, RZ, R0 ;  /* 0x000000ffff0d7224 */ /* 0x000fe400078e0000 */
[----:B------:R-:W-:Y:S02]  /*16b20*/  IMAD.MOV.U32 R12, RZ, RZ, 0x2 ;  /* 0x00000002ff0c7424 */ /* 0x000fe400078e00ff */
[----:B------:R-:W-:-:S07]  /*16b30*/  IMAD.MOV.U32 R5, RZ, RZ, R14 ;  /* 0x000000ffff057224 */ /* 0x000fce00078e000e */
[----:B------:R-:W-:Y:S05]  /*16b40*/  WARPSYNC.COLLECTIVE R15, `(.L_x_7618) ;  /* 0x000000000f087348 */ /* 0x000fea0003c00000 */
[----:B------:R0:W1:Y:S02]  /*16b50*/  SHFL.IDX P6, R14, R13, R12, R11 ;  /* 0x0000000c0d0e7389 */ /* 0x00006400000c000b */
[----:B01----:R-:W-:Y:S01]  /*16b60*/  ENDCOLLECTIVE ;  /* 0x000000000000791b */ /* 0x003fe20003800000 */
.L_x_7618:
        /* <DEDUP_REMOVED lines=15> */
.L_x_7619:
[----:B------:R-:W-:Y:S02]  /*16c60*/  IMAD.MOV.U32 R13, RZ, RZ, R0 ;  /* 0x000000ffff0d7224 */ /* 0x000fe400078e0000 */
[----:B------:R-:W-:Y:S02]  /*16c70*/  IMAD.MOV.U32 R12, RZ, RZ, 0x3 ;  /* 0x00000003ff0c7424 */ /* 0x000fe400078e00ff */
[----:B------:R-:W-:-:S07]  /*16c80*/  IMAD.MOV.U32 R5, RZ, RZ, R14 ;  /* 0x000000ffff057224 */ /* 0x000fce00078e000e */
[----:B------:R-:W-:Y:S05]  /*16c90*/  WARPSYNC.COLLECTIVE R15, `(.L_x_7620) ;  /* 0x000000000f087348 */ /* 0x000fea0003c00000 */
[----:B------:R0:W1:Y:S02]  /*16ca0*/  SHFL.IDX P6, R14, R13, R12, R11 ;  /* 0x0000000c0d0e7389 */ /* 0x00006400000c000b */
[----:B01----:R-:W-:Y:S01]  /*16cb0*/  ENDCOLLECTIVE ;  /* 0x000000000000791b */ /* 0x003fe20003800000 */
.L_x_7620:
        /* <DEDUP_REMOVED lines=13> */
.L_x_7621:
[----:B------:R-:W-:Y:S01]  /*16d90*/  IMAD.MOV.U32 R4, RZ, RZ, R14 ;  /* 0x000000ffff047224 */ /* 0x000fe200078e000e */
[----:B------:R-:W-:Y:S06]  /*16da0*/  BRA `(.L_x_7622) ;  /* 0xffffffa800107947 */ /* 0x000fec000383ffff */
.L_x_7497:
[----:B0-----:R0:W2:Y:S02]  /*16db0*/  SYNCS.PHASECHK.TRANS64.TRYWAIT P0, [R19+URZ+0x28c20], R0 ;  /* 0x028c2000130075a7 */ /* 0x0010a4000800017f */
[----:B--2---:R-:W-:Y:S05]  /*16dc0*/  @!P0 NANOSLEEP.SYNCS 0x989680 ;  /* 0x009896800000895d */ /* 0x004fea0003900000 */
[----:B------:R-:W2:Y:S02]  /*16dd0*/  @!P0 SYNCS.PHASECHK.TRANS64 P0, [R19+URZ+0x28c20], R0 ;  /* 0x028c2000130085a7 */ /* 0x000ea4000800007f */
[----:B--2---:R-:W-:Y:S05]  /*16de0*/  @!P0 BRA `(.L_x_7497) ;  /* 0xfffffffc00f08947 */ /* 0x004fea000383ffff */
[----:B------:R-:W-:Y:S05]  /*16df0*/  BRA `(.L_x_7623) ;  /* 0xffffffa8006c7947 */ /* 0x000fea000383ffff */
.L_x_7501:
[----:B0-----:R0:W2:Y:S02]  /*16e00*/  SYNCS.PHASECHK.TRANS64.TRYWAIT P0, [R0+URZ+0x28c60], R2 ;  /* 0x028c6002000075a7 */ /* 0x0010a4000800017f */
[----:B--2---:R-:W-:Y:S05]  /*16e10*/  @!P0 NANOSLEEP.SYNCS 0x989680 ;  /* 0x009896800000895d */ /* 0x004fea0003900000 */
[----:B------:R-:W2:Y:S02]  /*16e20*/  @!P0 SYNCS.PHASECHK.TRANS64 P0, [R0+URZ+0x28c60], R2 ;  /* 0x028c6002000085a7 */ /* 0x000ea4000800007f */
[----:B--2---:R-:W-:Y:S05]  /*16e30*/  @!P0 BRA `(.L_x_7501) ;  /* 0xfffffffc00f08947 */ /* 0x004fea000383ffff */
[----:B------:R-:W-:Y:S05]  /*16e40*/  BRA `(.L_x_7624) ;  /* 0xffffffa800907947 */ /* 0x000fea000383ffff */
.L_x_7520:
[----:B-1----:R1:W2:Y:S02]  /*16e50*/  SYNCS.PHASECHK.TRANS64.TRYWAIT P0, [R3+URZ+0x28c40], R2 ;  /* 0x028c4002030075a7 */ /* 0x0022a4000800017f */
[----:B--2---:R-:W-:Y:S05]  /*16e60*/  @!P0 NANOSLEEP.SYNCS 0x989680 ;  /* 0x009896800000895d */ /* 0x004fea0003900000 */
[----:B------:R-:W2:Y:S02]  /*16e70*/  @!P0 SYNCS.PHASECHK.TRANS64 P0, [R3+URZ+0x28c40], R2 ;  /* 0x028c4002030085a7 */ /* 0x000ea4000800007f */
[----:B--2---:R-:W-:Y:S05]  /*16e80*/  @!P0 BRA `(.L_x_7520) ;  /* 0xfffffffc00f08947 */ /* 0x004fea000383ffff */
[----:B------:R-:W-:Y:S05]  /*16e90*/  BRA `(.L_x_7625) ;  /* 0xffffffb400a87947 */ /* 0x000fea000383ffff */
.L_x_7525:
[----:B--2---:R2:W3:Y:S02]  /*16ea0*/  SYNCS.PHASECHK.TRANS64.TRYWAIT P0, [R3+URZ+0x28c60], R2 ;  /* 0x028c6002030075a7 */ /* 0x0044e4000800017f */
[----:B---3--:R-:W-:Y:S05]  /*16eb0*/  @!P0 NANOSLEEP.SYNCS 0x989680 ;  /* 0x009896800000895d */ /* 0x008fea0003900000 */
[----:B------:R-:W3:Y:S02]  /*16ec0*/  @!P0 SYNCS.PHASECHK.TRANS64 P0, [R3+URZ+0x28c60], R2 ;  /* 0x028c6002030085a7 */ /* 0x000ee4000800007f */
[----:B---3--:R-:W-:Y:S05]  /*16ed0*/  @!P0 BRA `(.L_x_7525) ;  /* 0xfffffffc00f08947 */ /* 0x008fea000383ffff */
[----:B------:R-:W-:Y:S05]  /*16ee0*/  BRA `(.L_x_7626) ;  /* 0xffffffb800287947 */ /* 0x000fea000383ffff */
.L_x_7540:
[----:B0-----:R0:W1:Y:S02]  /*16ef0*/  SYNCS.PHASECHK.TRANS64.TRYWAIT P0, [R4+URZ+0x28c40], R2 ;  /* 0x028c4002040075a7 */ /* 0x001064000800017f */
[----:B-1----:R-:W-:Y:S05]  /*16f00*/  @!P0 NANOSLEEP.SYNCS 0x989680 ;  /* 0x009896800000895d */ /* 0x002fea0003900000 */
[----:B------:R-:W1:Y:S02]  /*16f10*/  @!P0 SYNCS.PHASECHK.TRANS64 P0, [R4+URZ+0x28c40], R2 ;  /* 0x028c4002040085a7 */ /* 0x000e64000800007f */
[----:B-1----:R-:W-:Y:S05]  /*16f20*/  @!P0 BRA `(.L_x_7540) ;  /* 0xfffffffc00f08947 */ /* 0x002fea000383ffff */
[----:B------:R-:W-:Y:S05]  /*16f30*/  BRA `(.L_x_7627) ;  /* 0xffffffc400087947 */ /* 0x000fea000383ffff */
.L_x_7545:
[----:B-1----:R1:W2:Y:S02]  /*16f40*/  SYNCS.PHASECHK.TRANS64.TRYWAIT P0, [R4+URZ+0x28c60], R2 ;  /* 0x028c6002040075a7 */ /* 0x0022a4000800017f */
[----:B--2---:R-:W-:Y:S05]  /*16f50*/  @!P0 NANOSLEEP.SYNCS 0x989680 ;  /* 0x009896800000895d */ /* 0x004fea0003900000 */
[----:B------:R-:W2:Y:S02]  /*16f60*/  @!P0 SYNCS.PHASECHK.TRANS64 P0, [R4+URZ+0x28c60], R2 ;  /* 0x028c6002040085a7 */ /* 0x000ea4000800007f */
[----:B--2---:R-:W-:Y:S05]  /*16f70*/  @!P0 BRA `(.L_x_7545) ;  /* 0xfffffffc00f08947 */ /* 0x004fea000383ffff */
[----:B------:R-:W-:Y:S05]  /*16f80*/  BRA `(.L_x_7628) ;  /* 0xffffffc400847947 */ /* 0x000fea000383ffff */
.L_x_7560:
[----:B-1----:R1:W2:Y:S02]  /*16f90*/  SYNCS.PHASECHK.TRANS64.TRYWAIT P0, [R4+URZ+0x28c40], R2 ;  /* 0x028c4002040075a7 */ /* 0x0022a4000800017f */
[----:B--2---:R-:W-:Y:S05]  /*16fa0*/  @!P0 NANOSLEEP.SYNCS 0x989680 ;  /* 0x009896800000895d */ /* 0x004fea0003900000 */
[----:B------:R-:W2:Y:S02]  /*16fb0*/  @!P0 SYNCS.PHASECHK.TRANS64 P0, [R4+URZ+0x28c40], R2 ;  /* 0x028c4002040085a7 */ /* 0x000ea4000800007f */
[----:B--2---:R-:W-:Y:S05]  /*16fc0*/  @!P0 BRA `(.L_x_7560) ;  /* 0xfffffffc00f08947 */ /* 0x004fea000383ffff */
[----:B------:R-:W-:Y:S05]  /*16fd0*/  BRA `(.L_x_7629) ;  /* 0xffffffd000447947 */ /* 0x000fea000383ffff */
.L_x_7565:
[----:B0-----:R0:W2:Y:S02]  /*16fe0*/  SYNCS.PHASECHK.TRANS64.TRYWAIT P0, [R4+URZ+0x28c60], R2 ;  /* 0x028c6002040075a7 */ /* 0x0010a4000800017f */
[----:B--2---:R-:W-:Y:S05]  /*16ff0*/  @!P0 NANOSLEEP.SYNCS 0x989680 ;  /* 0x009896800000895d */ /* 0x004fea0003900000 */
[----:B------:R-:W2:Y:S02]  /*17000*/  @!P0 SYNCS.PHASECHK.TRANS64 P0, [R4+URZ+0x28c60], R2 ;  /* 0x028c6002040085a7 */ /* 0x000ea4000800007f */
[----:B--2---:R-:W-:Y:S05]  /*17010*/  @!P0 BRA `(.L_x_7565) ;  /* 0xfffffffc00f08947 */ /* 0x004fea000383ffff */
[----:B------:R-:W-:Y:S05]  /*17020*/  BRA `(.L_x_7630) ;  /* 0xffffffd000c47947 */ /* 0x000fea000383ffff */
.L_x_7581:
[----:B-1--4-:R-:W4:Y:S01]  /*17030*/  LDL R0, [R1] ;  /* 0x0000000001007983 */ /* 0x012f220000100800 */
[----:B------:R-:W-:Y:S01]  /*17040*/  BSSY B0, `(.L_x_7631) ;  /* 0x0000008000007945 */ /* 0x000fe20003800000 */
[----:B------:R-:W-:Y:S02]  /*17050*/  IMAD.MOV.U32 R12, RZ, RZ, RZ ;  /* 0x000000ffff0c7224 */ /* 0x000fe400078e00ff */
[----:B------:R-:W-:Y:S02]  /*17060*/  IMAD.MOV.U32 R11, RZ, RZ, 0x1f ;  /* 0x0000001fff0b7424 */ /* 0x000fe400078e00ff */
[----:B------:R-:W-:Y:S02]  /*17070*/  IMAD.MOV.U32 R15, RZ, RZ, -0x1 ;  /* 0xffffffffff0f7424 */ /* 0x000fe400078e00ff */
[----:B----4-:R-:W-:-:S07]  /*17080*/  IMAD.MOV.U32 R13, RZ, RZ, R0 ;  /* 0x000000ffff0d7224 */ /* 0x010fce00078e0000 */
[----:B0-23--:R-:W-:Y:S05]  /*17090*/  WARPSYNC.COLLECTIVE R15, `(.L_x_7632) ;  /* 0x000000000f087348 */ /* 0x00dfea0003c00000 */
[----:B------:R1:W4:Y:S02]  /*170a0*/  SHFL.IDX P6, R14, R13, R12, R11 ;  /* 0x0000000c0d0e7389 */ /* 0x00032400000c000b */
[----:B01234-:R-:W-:Y:S01]  /*170b0*/  ENDCOLLECTIVE ;  /* 0x000000000000791b */ /* 0x01ffe20003800000 */
.L_x_7632:
[----:B------:R-:W-:Y:S05]  /*170c0*/  BSYNC B0 ;  /* 0x0000000000007941 */ /* 0x000fea0003800000 */
.L_x_7631:
        /* <DEDUP_REMOVED lines=9> */
.L_x_7633:
        /* <DEDUP_REMOVED lines=26> */
.L_x_7634:
[----:B------:R-:W-:Y:S01]  /*17300*/  IMAD.MOV.U32 R12, RZ, RZ, 0x2 ;  /* 0x00000002ff0c7424 */ /* 0x000fe200078e00ff */
[----:B------:R-:W-:-:S05]  /*17310*/  SEL R3, R14, RZ, P1 ;  /* 0x000000ff0e037207 */ /* 0x000fca0000800000 */
[----:B------:R-:W-:-:S04]  /*17320*/  IMAD.IADD R2, R2, 0x1, R3 ;  /* 0x0000000102027824 */ /* 0x000fc800078e0203 */
[----:B------:R-:W-:-:S07]  /*17330*/  IMAD.MOV.U32 R13, RZ, RZ, R2 ;  /* 0x000000ffff0d7224 */ /* 0x000fce00078e0002 */
[----:B------:R-:W-:Y:S05]  /*17340*/  WARPSYNC.COLLECTIVE R15, `(.L_x_7635) ;  /* 0x000000000f087348 */ /* 0x000fea0003c00000 */
[----:B------:R0:W1:Y:S02]  /*17350*/  SHFL.UP P6, R14, R13, R12, R11 ;  /* 0x0400000c0d0e7389 */ /* 0x00006400000c000b */
[----:B01----:R-:W-:Y:S01]  /*17360*/  ENDCOLLECTIVE ;  /* 0x000000000000791b */ /* 0x003fe20003800000 */
.L_x_7635:
[----:B------:R-:W-:Y:S01]  /*17370*/  IMAD.MOV.U32 R12, RZ, RZ, 0x4 ;  /* 0x00000004ff0c7424 */ /* 0x000fe200078e00ff */
[----:B------:R-:W-:-:S05]  /*17380*/  SEL R3, R14, RZ, P2 ;  /* 0x000000ff0e037207 */ /* 0x000fca0001000000 */
[----:B------:R-:W-:-:S04]  /*17390*/  IMAD.IADD R2, R2, 0x1, R3 ;  /* 0x0000000102027824 */ /* 0x000fc800078e0203 */
[----:B------:R-:W-:-:S07]  /*173a0*/  IMAD.MOV.U32 R13, RZ, RZ, R2 ;  /* 0x000000ffff0d7224 */ /* 0x000fce00078e0002 */
[----:B------:R-:W-:Y:S05]  /*173b0*/  WARPSYNC.COLLECTIVE R15, `(.L_x_7636) ;  /* 0x000000000f087348 */ /* 0x000fea0003c00000 */
[----:B------:R0:W1:Y:S02]  /*173c0*/  SHFL.UP P6, R14, R13, R12, R11 ;  /* 0x0400000c0d0e7389 */ /* 0x00006400000c000b */
[----:B01----:R-:W-:Y:S01]  /*173d0*/  ENDCOLLECTIVE ;  /* 0x000000000000791b */ /* 0x003fe20003800000 */
.L_x_7636:
[----:B------:R-:W-:Y:S01]  /*173e0*/  IMAD.MOV.U32 R12, RZ, RZ, 0x8 ;  /* 0x00000008ff0c7424 */ /* 0x000fe200078e00ff */
[----:B------:R-:W-:-:S05]  /*173f0*/  SEL R3, R14, RZ, P3 ;  /* 0x000000ff0e037207 */ /* 0x000fca0001800000 */
[----:B------:R-:W-:-:S04]  /*17400*/  IMAD.IADD R2, R2, 0x1, R3 ;  /* 0x0000000102027824 */ /* 0x000fc800078e0203 */
[----:B------:R-:W-:-:S07]  /*17410*/  IMAD.MOV.U32 R13, RZ, RZ, R2 ;  /* 0x000000ffff0d7224 */ /* 0x000fce00078e0002 */
[----:B------:R-:W-:Y:S05]  /*17420*/  WARPSYNC.COLLECTIVE R15, `(.L_x_7637) ;  /* 0x000000000f087348 */ /* 0x000fea0003c00000 */
[----:B------:R0:W1:Y:S02]  /*17430*/  SHFL.UP P6, R14, R13, R12, R11 ;  /* 0x0400000c0d0e7389 */ /* 0x00006400000c000b */
[----:B01----:R-:W-:Y:S01]  /*17440*/  ENDCOLLECTIVE ;  /* 0x000000000000791b */ /* 0x003fe20003800000 */
.L_x_7637:
[----:B------:R-:W-:Y:S01]  /*17450*/  IMAD.MOV.U32 R12, RZ, RZ, 0x10 ;  /* 0x00000010ff0c7424 */ /* 0x000fe200078e00ff */
[----:B------:R-:W-:-:S05]  /*17460*/  SEL R3, R14, RZ, P4 ;  /* 0x000000ff0e037207 */ /* 0x000fca0002000000 */
[----:B------:R-:W-:-:S04]  /*17470*/  IMAD.IADD R2, R2, 0x1, R3 ;  /* 0x0000000102027824 */ /* 0x000fc800078e0203 */
[----:B------:R-:W-:-:S07]  /*17480*/  IMAD.MOV.U32 R13, RZ, RZ, R2 ;  /* 0x000000ffff0d7224 */ /* 0x000fce00078e0002 */
[----:B------:R-:W-:Y:S05]  /*17490*/  WARPSYNC.COLLECTIVE R15, `(.L_x_7638) ;  /* 0x000000000f087348 */ /* 0x000fea0003c00000 */
[----:B------:R0:W1:Y:S02]  /*174a0*/  SHFL.UP P6, R14, R13, R12, R11 ;  /* 0x0400000c0d0e7389 */ /* 0x00006400000c000b */
[----:B01----:R-:W-:Y:S01]  /*174b0*/  ENDCOLLECTIVE ;  /* 0x000000000000791b */ /* 0x003fe20003800000 */
.L_x_7638:
        /* <DEDUP_REMOVED lines=8> */
.L_x_7639:
[----:B------:R-:W-:Y:S05]  /*17540*/  BRA `(.L_x_7640) ;  /* 0xffffffdc001c7947 */ /* 0x000fea000383ffff */
.L_x_7584:
        /* <DEDUP_REMOVED lines=8> */
.L_x_7642:
[----:B------:R-:W-:Y:S05]  /*175d0*/  BSYNC B0 ;  /* 0x0000000000007941 */ /* 0x000fea0003800000 */
.L_x_7641:
        /* <DEDUP_REMOVED lines=9> */
.L_x_7643:
[----:B------:R-:W-:Y:S01]  /*17670*/  IMAD.MOV.U32 R12, RZ, RZ, 0x4 ;  /* 0x00000004ff0c7424 */ /* 0x000fe200078e00ff */
[----:B------:R-:W-:-:S05]  /*17680*/  SEL R3, R14, RZ, P2 ;  /* 0x000000ff0e037207 */ /* 0x000fca0001000000 */
[----:B------:R-:W-:-:S04]  /*17690*/  IMAD.IADD R2, R2, 0x1, R3 ;  /* 0x0000000102027824 */ /* 0x000fc800078e0203 */
[----:B------:R-:W-:-:S07]  /*176a0*/  IMAD.MOV.U32 R13, RZ, RZ, R2 ;  /* 0x000000ffff0d7224 */ /* 0x000fce00078e0002 */
[----:B------:R-:W-:Y:S05]  /*176b0*/  WARPSYNC.COLLECTIVE R15, `(.L_x_7644) ;  /* 0x000000000f087348 */ /* 0x000fea0003c00000 */
[----:B------:R0:W1:Y:S02]  /*176c0*/  SHFL.UP P6, R14, R13, R12, R11 ;  /* 0x0400000c0d0e7389 */ /* 0x00006400000c000b */
[----:B01----:R-:W-:Y:S01]  /*176d0*/  ENDCOLLECTIVE ;  /* 0x000000000000791b */ /* 0x003fe20003800000 */
.L_x_7644:
[----:B------:R-:W-:Y:S01]  /*176e0*/  IMAD.MOV.U32 R12, RZ, RZ, 0x8 ;  /* 0x00000008ff0c7424 */ /* 0x000fe200078e00ff */
[----:B------:R-:W-:-:S05]  /*176f0*/  SEL R3, R14, RZ, P3 ;  /* 0x000000ff0e037207 */ /* 0x000fca0001800000 */
[----:B------:R-:W-:-:S04]  /*17700*/  IMAD.IADD R2, R2, 0x1, R3 ;  /* 0x0000000102027824 */ /* 0x000fc800078e0203 */
[----:B------:R-:W-:-:S07]  /*17710*/  IMAD.MOV.U32 R13, RZ, RZ, R2 ;  /* 0x000000ffff0d7224 */ /* 0x000fce00078e0002 */
[----:B------:R-:W-:Y:S05]  /*17720*/  WARPSYNC.COLLECTIVE R15, `(.L_x_7645) ;  /* 0x000000000f087348 */ /* 0x000fea0003c00000 */
[----:B------:R0:W1:Y:S02]  /*17730*/  SHFL.UP P6, R14, R13, R12, R11 ;  /* 0x0400000c0d0e7389 */ /* 0x00006400000c000b */
[----:B01----:R-:W-:Y:S01]  /*17740*/  ENDCOLLECTIVE ;  /* 0x000000000000791b */ /* 0x003fe20003800000 */
.L_x_7645:
[----:B------:R-:W-:Y:S01]  /*17750*/  IMAD.MOV.U32 R12, RZ, RZ, 0x10 ;  /* 0x00000010ff0c7424 */ /* 0x000fe200078e00ff */
[----:B------:R-:W-:-:S05]  /*17760*/  SEL R3, R14, RZ, P4 ;  /* 0x000000ff0e037207 */ /* 0x000fca0002000000 */
[----:B------:R-:W-:-:S04]  /*17770*/  IMAD.IADD R2, R2, 0x1, R3 ;  /* 0x0000000102027824 */ /* 0x000fc800078e0203 */
[----:B------:R-:W-:-:S07]  /*17780*/  IMAD.MOV.U32 R13, RZ, RZ, R2 ;  /* 0x000000ffff0d7224 */ /* 0x000fce00078e0002 */
[----:B------:R-:W-:Y:S05]  /*17790*/  WARPSYNC.COLLECTIVE R15, `(.L_x_7646) ;  /* 0x000000000f087348 */ /* 0x000fea0003c00000 */
[----:B------:R0:W1:Y:S02]  /*177a0*/  SHFL.UP P6, R14, R13, R12, R11 ;  /* 0x0400000c0d0e7389 */ /* 0x00006400000c000b */
[----:B01----:R-:W-:Y:S01]  /*177b0*/  ENDCOLLECTIVE ;  /* 0x000000000000791b */ /* 0x003fe20003800000 */
.L_x_7646:
        /* <DEDUP_REMOVED lines=8> */
.L_x_7647:
[----:B------:R-:W-:Y:S05]  /*17840*/  BRA `(.L_x_7648) ;  /* 0xffffffdc00087947 */ /* 0x000fea000383ffff */
.L_x_7586:
[----:B------:R-:W-:Y:S01]  /*17850*/  BSSY B0, `(.L_x_7649) ;  /* 0x0000006000007945 */ /* 0x000fe20003800000 */
[----:B------:R-:W-:Y:S01]  /*17860*/  PLOP3.LUT P6, PT, P6, PT, PT, 0x8, 0x0 ;  /* 0x000000000000781c */ /* 0x000fe200037ce170 */
[----:B------:R-:W-:-:S12]  /*17870*/  IMAD.MOV.U32 R15, RZ, RZ, -0x1 ;  /* 0xffffffffff0f7424 */ /* 0x000fd800078e00ff */
[----:B0-----:R-:W-:Y:S05]  /*17880*/  WARPSYNC.COLLECTIVE R15, `(.L_x_7650) ;  /* 0x000000000f087348 */ /* 0x001fea0003c00000 */
[----:B------:R-:W-:Y:S01]  /*17890*/  VOTE.ANY R14, PT, P6 ;  /* 0x00000000000e7806 */ /* 0x000fe200030e0100 */
[----:B0-----:R-:W-:Y:S06]  /*178a0*/  ENDCOLLECTIVE ;  /* 0x000000000000791b */ /* 0x001fec0003800000 */
.L_x_7650:
[----:B------:R-:W-:Y:S05]  /*178b0*/  BSYNC B0 ;  /* 0x0000000000007941 */ /* 0x000fea0003800000 */
.L_x_7649:
        /* <DEDUP_REMOVED lines=10> */
.L_x_7651:
[----:B------:R-:W-:Y:S02]  /*17960*/  IMAD.MOV.U32 R13, RZ, RZ, R7 ;  /* 0x000000ffff0d7224 */ /* 0x000fe400078e0007 */
[----:B------:R-:W-:-:S07]  /*17970*/  IMAD.MOV.U32 R0, RZ, RZ, R14 ;  /* 0x000000ffff007224 */ /* 0x000fce00078e000e */
[----:B------:R-:W-:Y:S05]  /*17980*/  WARPSYNC.COLLECTIVE R15, `(.L_x_7652) ;  /* 0x000000000f087348 */ /* 0x000fea0003c00000 */
[----:B------:R0:W1:Y:S02]  /*17990*/  SHFL.IDX P6, R14, R13, R12, R11 ;  /* 0x0000000c0d0e7389 */ /* 0x00006400000c000b */
[----:B01----:R-:W-:Y:S01]  /*179a0*/  ENDCOLLECTIVE ;  /* 0x000000000000791b */ /* 0x003fe20003800000 */
.L_x_7652:
[----:B------:R-:W-:Y:S02]  /*179b0*/  IMAD.MOV.U32 R7, RZ, RZ, R14 ;  /* 0x000000ffff077224 */ /* 0x000fe400078e000e */
[----:B------:R-:W-:-:S05]  /*179c0*/  IMAD.IADD R5, R10, 0x1, R16 ;  /* 0x000000010a057824 */ /* 0x000fca00078e0210 */
[----:B------:R0:W-:Y:S01]  /*179d0*/  STL [R1+0xc], R5 ;  /* 0x00000c0501007387 */ /* 0x0001e20000100800 */
[----:B------:R-:W-:Y:S05]  /*179e0*/  BRA `(.L_x_7653) ;  /* 0xffffffd800e87947 */ /* 0x000fea000383ffff */
.L_x_7588:
[----:B------:R-:W-:Y:S01]  /*179f0*/  BSSY B0, `(.L_x_7654) ;  /* 0x0000007000007945 */ /* 0x000fe20003800000 */
[----:B------:R-:W-:Y:S02]  /*17a00*/  IMAD.MOV.U32 R13, RZ, RZ, R2 ;  /* 0x000000ffff0d7224 */ /* 0x000fe400078e0002 */
[----:B------:R-:W-:Y:S02]  /*17a10*/  IMAD.MOV.U32 R11, RZ, RZ, 0x1f ;  /* 0x0000001fff0b7424 */ /* 0x000fe400078e00ff */
[----:B------:R-:W-:-:S07]  /*17a20*/  IMAD.MOV.U32 R15, RZ, RZ, -0x1 ;  /* 0xffffffffff0f7424 */ /* 0x000fce00078e00ff */
[----:B0--3--:R-:W-:Y:S05]  /*17a30*/  WARPSYNC.COLLECTIVE R15, `(.L_x_7655) ;  /* 0x000000000f087348 */ /* 0x009fea0003c00000 */
[----:B------:R1:W2:Y:S02]  /*17a40*/  SHFL.IDX P6, R14, R13, R12, R11 ;  /* 0x0000000c0d0e7389 */ /* 0x0002a400000c000b */
[----:B0123--:R-:W-:Y:S01]  /*17a50*/  ENDCOLLECTIVE ;  /* 0x000000000000791b */ /* 0x00ffe20003800000 */
.L_x_7655:
[----:B------:R-:W-:Y:S05]  /*17a60*/  BSYNC B0 ;  /* 0x0000000000007941 */ /* 0x000fea0003800000 */
.L_x_7654:
[----:B------:R-:W-:Y:S01]  /*17a70*/  IMAD.MOV.U32 R6, RZ, RZ, R14 ;  /* 0x000000ffff067224 */ /* 0x000fe200078e000e */
[----:B------:R-:W-:Y:S06]  /*17a80*/  BRA `(.L_x_7587) ;  /* 0xffffffd800d87947 */ /* 0x000fec000383ffff */
.L_x_7594:
[----:B0-----:R0:W1:Y:S02]  /*17a90*/  SYNCS.PHASECHK.TRANS64.TRYWAIT P0, [R0+URZ+0x28c20], R3 ;  /* 0x028c2003000075a7 */ /* 0x001064000800017f */
[----:B-1----:R-:W-:Y:S05]  /*17aa0*/  @!P0 NANOSLEEP.SYNCS 0x989680 ;  /* 0x009896800000895d */ /* 0x002fea0003900000 */
[----:B------:R-:W1:Y:S02]  /*17ab0*/  @!P0 SYNCS.PHASECHK.TRANS64 P0, [R0+URZ+0x28c20], R3 ;  /* 0x028c2003000085a7 */ /* 0x000e64000800007f */
[----:B-1----:R-:W-:Y:S05]  /*17ac0*/  @!P0 BRA `(.L_x_7594) ;  /* 0xfffffffc00f08947 */ /* 0x002fea000383ffff */
[----:B------:R-:W-:Y:S05]  /*17ad0*/  BRA `(.L_x_7656) ;  /* 0xffffffe400747947 */ /* 0x000fea000383ffff */
.L_x_7595:
        /* <DEDUP_REMOVED lines=11> */
.L_x_7658:
[----:B------:R-:W-:Y:S05]  /*17b90*/  BSYNC B0 ;  /* 0x0000000000007941 */ /* 0x000fea0003800000 */
.L_x_7657:
[----:B------:R-:W-:Y:S05]  /*17ba0*/  BRA `(.L_x_7659) ;  /* 0xffffffe4005c7947 */ /* 0x000fea000383ffff */
.L_x_7598:
[----:B------:R-:W-:Y:S01]  /*17bb0*/  BSSY B1, `(.L_x_7660) ;  /* 0x0000006000017945 */ /* 0x000fe20003800000 */
[----:B------:R-:W-:-:S07]  /*17bc0*/  IMAD.MOV.U32 R15, RZ, RZ, -0x1 ;  /* 0xffffffffff0f7424 */ /* 0x000fce00078e00ff */
[----:B01----:R-:W-:Y:S05]  /*17bd0*/  WARPSYNC.COLLECTIVE R15, `(.L_x_7661) ;  /* 0x000000000f0c7348 */ /* 0x003fea0003c00000 */
[----:B------:R-:W-:Y:S02]  /*17be0*/  ELECT P6, UR62, PT ;  /* 0x00000000003e782f */ /* 0x000fe400038c0000 */
[----:B------:R-:W-:Y:S01]  /*17bf0*/  MOV R14, UR62 ;  /* 0x0000003e000e7c02 */ /* 0x000fe20008000f00 */
[----:B01----:R-:W-:Y:S10]  /*17c00*/  ENDCOLLECTIVE ;  /* 0x000000000000791b */ /* 0x003ff40003800000 */
.L_x_7661:
[----:B------:R-:W-:Y:S05]  /*17c10*/  BSYNC B1 ;  /* 0x0000000000017941 */ /* 0x000fea0003800000 */
.L_x_7660:
[----:B------:R-:W-:Y:S05]  /*17c20*/  BRA `(.L_x_7662) ;  /* 0xffffffe400547947 */ /* 0x000fea000383ffff */
.L_x_7600:
[----:B0-----:R0:W1:Y:S02]  /*17c30*/  SYNCS.PHASECHK.TRANS64.TRYWAIT P0, [R6+URZ], R5 ;  /* 0x00000005060075a7 */ /* 0x001064000800017f */
[----:B-1----:R-:W-:Y:S05]  /*17c40*/  @!P0 NANOSLEEP.SYNCS 0x989680 ;  /* 0x009896800000895d */ /* 0x002fea0003900000 */
[----:B------:R-:W1:Y:S02]  /*17c50*/  @!P0 SYNCS.PHASECHK.TRANS64 P0, [R6+URZ], R5 ;  /* 0x00000005060085a7 */ /* 0x000e64000800007f */
[----:B-1----:R-:W-:Y:S05]  /*17c60*/  @!P0 BRA `(.L_x_7600) ;  /* 0xfffffffc00f08947 */ /* 0x002fea000383ffff */
[----:B------:R-:W-:Y:S05]  /*17c70*/  BRA `(.L_x_7663) ;  /* 0xffffffe400907947 */ /* 0x000fea000383ffff */
.L_x_7601:
[----:B-1----:R1:W2:Y:S02]  /*17c80*/  SYNCS.PHASECHK.TRANS64.TRYWAIT P0, [R7+URZ], R2 ;  /* 0x00000002070075a7 */ /* 0x0022a4000800017f */
[----:B--2---:R-:W-:Y:S05]  /*17c90*/  @!P0 NANOSLEEP.SYNCS 0x989680 ;  /* 0x009896800000895d */ /* 0x004fea0003900000 */
[----:B------:R-:W2:Y:S02]  /*17ca0*/  @!P0 SYNCS.PHASECHK.TRANS64 P0, [R7+URZ], R2 ;  /* 0x00000002070085a7 */ /* 0x000ea4000800007f */
[----:B--2---:R-:W-:Y:S05]  /*17cb0*/  @!P0 BRA `(.L_x_7601) ;  /* 0xfffffffc00f08947 */ /* 0x004fea000383ffff */
[----:B------:R-:W-:Y:S05]  /*17cc0*/  BRA `(.L_x_7664) ;  /* 0xffffffe400847947 */ /* 0x000fea000383ffff */
.L_x_7603:
[----:B--2---:R2:W3:Y:S02]  /*17cd0*/  SYNCS.PHASECHK.TRANS64.TRYWAIT P0, [R4+URZ], R5 ;  /* 0x00000005040075a7 */ /* 0x0044e4000800017f */
[----:B---3--:R-:W-:Y:S05]  /*17ce0*/  @!P0 NANOSLEEP.SYNCS 0x989680 ;  /* 0x009896800000895d */ /* 0x008fea0003900000 */
[----:B------:R-:W3:Y:S02]  /*17cf0*/  @!P0 SYNCS.PHASECHK.TRANS64 P0, [R4+URZ], R5 ;  /* 0x00000005040085a7 */ /* 0x000ee4000800007f */
[----:B---3--:R-:W-:Y:S05]  /*17d00*/  @!P0 BRA `(.L_x_7603) ;  /* 0xfffffffc00f08947 */ /* 0x008fea000383ffff */
[----:B------:R-:W-:Y:S05]  /*17d10*/  BRA `(.L_x_7665) ;  /* 0xffffffe4008c7947 */ /* 0x000fea000383ffff */
.L_x_7666:
        /* <DEDUP_REMOVED lines=14> */
.L_x_15010:


//--------------------- .text._ZN7cutlass13device_kernelIN5flash11enable_sm90INS1_16FlashAttnFwdSm90INS1_25CollectiveMainloopFwdSm90ILi2EN4cute5tupleIJNS5_1CILi1EEES8_S8_EEENS6_IJNS7_ILi64EEESA_SA_EEELi512ENS_6half_tEfNS_4arch4Sm90ELb1ELb0ELb0ELb1ELb0ELb1ELb0ELb0ELb0ELb1ELb1ELb0EEENS1_21CollectiveEpilogueFwdINS6_IJSA_NS7_ILi512EEESA_EEES9_SC_SE_Li256ELb1ELb1ELb1ELb0EEENS1_36VarlenDynamicPersistentTileSchedulerILi64ELi64ELi256ELi128ELb1ELb1ELb1ELb1ELb1ELb1EEEEEEEEEvNT_6ParamsE --------------------------
	.section	.text._ZN7cutlass13device_kernelIN5flash11enable_sm90INS1_16FlashAttnFwdSm90INS1_25CollectiveMainloopFwdSm90ILi2EN4cute5tupleIJNS5_1CILi1EEES8_S8_EEENS6_IJNS7_ILi64EEESA_SA_EEELi512ENS_6half_tEfNS_4arch4Sm90ELb1ELb0ELb0ELb1ELb0ELb1ELb0ELb0ELb0ELb1ELb1ELb0EEENS1_21CollectiveEpilogueFwdINS6_IJSA_NS7_ILi512EEESA_EEES9_SC_SE_Li256ELb1ELb1ELb1ELb0EEENS1_36VarlenDynamicPersistentTileSchedulerILi64ELi64ELi256ELi128ELb1ELb1ELb1ELb1ELb1ELb1EEEEEEEEEvNT_6ParamsE,"ax",@progbits
	.align	128
.text._ZN7cutlass13device_kernelIN5flash11enable_sm90INS1_16FlashAttnFwdSm90INS1_25CollectiveMainloopFwdSm90ILi2EN4cute5tupleIJNS5_1CILi1EEES8_S8_EEENS6_IJNS7_ILi64EEESA_SA_EEELi512ENS_6half_tEfNS_4arch4Sm90ELb1ELb0ELb0ELb1ELb0ELb1ELb0ELb0ELb0ELb1ELb1ELb0EEENS1_21CollectiveEpilogueFwdINS6_IJSA_NS7_ILi512EEESA_EEES9_SC_SE_Li256ELb1ELb1ELb1ELb0EEENS1_36VarlenDynamicPersistentTileSchedulerILi64ELi64ELi256ELi128ELb1ELb1ELb1ELb1ELb1ELb1EEEEEEEEEvNT_6ParamsE:
        .type           _ZN7cutlass13device_kernelIN5flash11enable_sm90INS1_16FlashAttnFwdSm90INS1_25CollectiveMainloopFwdSm90ILi2EN4cute5tupleIJNS5_1CILi1EEES8_S8_EEENS6_IJNS7_ILi64EEESA_SA_EEELi512ENS_6half_tEfNS_4arch4Sm90ELb1ELb0ELb0ELb1ELb0ELb1ELb0ELb0ELb0ELb1ELb1ELb0EEENS1_21CollectiveEpilogueFwdINS6_IJSA_NS7_ILi512EEESA_EEES9_SC_SE_Li256ELb1ELb1ELb1ELb0EEENS1_36VarlenDynamicPersistentTileSchedulerILi64ELi64ELi256ELi128ELb1ELb1ELb1ELb1ELb1ELb1EEEEEEEEEvNT_6ParamsE,@function
        .size           _ZN7cutlass13device_kernelIN5flash11enable_sm90INS1_16FlashAttnFwdSm90INS1_25CollectiveMainloopFwdSm90ILi2EN4cute5tupleIJNS5_1CILi1EEES8_S8_EEENS6_IJNS7_ILi64EEESA_SA_EEELi512ENS_6half_tEfNS_4arch4Sm90ELb1ELb0ELb0ELb1ELb0ELb1ELb0ELb0ELb0ELb1ELb1ELb0EEENS1_21CollectiveEpilogueFwdINS6_IJSA_NS7_ILi512EEESA_EEES9_SC_SE_Li256ELb1ELb1ELb1ELb0EEENS1_36VarlenDynamicPersistentTileSchedulerILi64ELi64ELi256ELi128ELb1ELb1ELb1ELb1ELb1ELb1EEEEEEEEEvNT_6ParamsE,(.L_x_15011 - _ZN7cutlass13device_kernelIN5flash11enable_sm90INS1_16FlashAttnFwdSm90INS1_25CollectiveMainloopFwdSm90ILi2EN4cute5tupleIJNS5_1CILi1EEES8_S8_EEENS6_IJNS7_ILi64EEESA_SA_EEELi512ENS_6half_tEfNS_4arch4Sm90ELb1ELb0ELb0ELb1ELb0ELb1ELb0ELb0ELb0ELb1ELb1ELb0EEENS1_21CollectiveEpilogueFwdINS6_IJSA_NS7_ILi512EEESA_EEES9_SC_SE_Li256ELb1ELb1ELb1ELb0EEENS1_36VarlenDynamicPersistentTileSchedulerILi64ELi64ELi256ELi128ELb1ELb1ELb1ELb1ELb1ELb1EEEEEEEEEvNT_6ParamsE)
        .other          _ZN7cutlass13device_kernelIN5flash11enable_sm90INS1_16FlashAttnFwdSm90INS1_25CollectiveMainloopFwdSm90ILi2EN4cute5tupleIJNS5_1CILi1EEES8_S8_EEENS6_IJNS7_ILi64EEESA_SA_EEELi512ENS_6half_tEfNS_4arch4Sm90ELb1ELb0ELb0ELb1ELb0ELb1ELb0ELb0ELb0ELb1ELb1ELb0EEENS1_21CollectiveEpilogueFwdINS6_IJSA_NS7_ILi512EEESA_EEES9_SC_SE_Li256ELb1ELb1ELb1ELb0EEENS1_36VarlenDynamicPersistentTileSchedulerILi64ELi64ELi256ELi128ELb1ELb1ELb1ELb1ELb1ELb1EEEEEEEEEvNT_6ParamsE,@"STO_CUDA_ENTRY STV_DEFAULT"
_ZN7cutlass13device_kernelIN5flash11enable_sm90INS1_16FlashAttnFwdSm90INS1_25CollectiveMainloopFwdSm90ILi2EN4cute5tupleIJNS5_1CILi1EEES8_S8_EEENS6_IJNS7_ILi64EEESA_SA_EEELi512ENS_6half_tEfNS_4arch4Sm90ELb1ELb0ELb0ELb1ELb0ELb1ELb0ELb0ELb0ELb1ELb1ELb0EEENS1_21CollectiveEpilogueFwdINS6_IJSA_NS7_ILi512EEESA_EEES9_SC_SE_Li256ELb1ELb1ELb1ELb0EEENS1_36VarlenDynamicPersistentTileSchedulerILi64ELi64ELi256ELi128ELb1ELb1ELb1ELb1ELb1ELb1EEEEEEEEEvNT_6ParamsE:
        /* <DEDUP_REMOVED lines=24> */
.L_x_7668:
[----:B------:R-:W-:Y:S05]  /*0180*/  BSYNC B0 ;  /* 0x0000000000007941 */ /* 0x000fea0003800000 */
.L_x_7667:
        /* <DEDUP_REMOVED lines=37> */
.L_x_7669:
        /* <DEDUP_REMOVED lines=22> */
.L_x_7670:
        /* <DEDUP_REMOVED lines=18> */
.L_x_7671:
        /* <DEDUP_REMOVED lines=22> */
.L_x_7672:
        /* <DEDUP_REMOVED lines=22> */
.L_x_7673:
        /* <DEDUP_REMOVED lines=8> */
.L_x_7676:
        /* <DEDUP_REMOVED lines=24> */
[----:B------:R-:W-:-:S03]  /*0b20*/  IMAD.MOV.U32 R185, RZ, RZ, RZ ;  /* 0x000000ffffb97224 */ /* 0x000fc600078e00ff */
[CC--:B------:R-:W-:Y:S02]  /*0b30*/  LEA.HI R4, R3.reuse, R6.reuse, RZ, 0x4 ;  /* 0x0000000603047211 */ /* 0x0c0fe400078f20ff */
[CC--:B------:R-:W-:Y:S02]  /*0b40*/  LEA.HI R5, R3.reuse, R6.reuse, RZ, 0x5 ;  /* 0x0000000603057211 */ /* 0x0c0fe400078f28ff */
[CC--:B------:R-:W-:Y:S02]  /*0b50*/  LEA.HI R0, R3.reuse, R6.reuse, RZ, 0x7 ;  /* 0x0000000603007211 */ /* 0x0c0fe400078f38ff */
[CC--:B------:R-:W-:Y:S02]  /*0b60*/  LEA.HI R13, R3.reuse, R6.reuse, RZ, 0x2 ;  /* 0x00000006030d7211 */ /* 0x0c0fe400078f10ff */
[----:B------:R-:W-:Y:S02]  /*0b70*/  LEA.HI R3, R3, R6, RZ, 0x3 ;  /* 0x0000000603037211 */ /* 0x000fe400078f18ff */
[----:B------:R-:W-:-:S02]  /*0b80*/  SHF.R.S32.HI R201, RZ, 0x5, R5 ;  /* 0x00000005ffc97819 */ /* 0x000fc40000011405 */
[----:B------:R-:W-:Y:S02]  /*0b90*/  LOP3.LUT R11, R3, 0xfffffff8, RZ, 0xc0, !PT ;  /* 0xfffffff8030b7812 */ /* 0x000fe400078ec0ff */
[----:B------:R-:W-:Y:S02]  /*0ba0*/  LOP3.LUT R3, R4, 0xfffffff0, RZ, 0xc0, !PT ;  /* 0xfffffff004037812 */ /* 0x000fe400078ec0ff */
[----:B------:R-:W-:Y:S01]  /*0bb0*/  SHF.R.S32.HI R8, RZ, 0x1f, R5 ;  /* 0x0000001fff087819 */ /* 0x000fe20000011405 */
[C---:B------:R-:W-:Y:S01]  /*0bc0*/  IMAD.IADD R188, R6.reuse, 0x1, -R11 ;  /* 0x0000000106bc7824 */ /* 0x040fe200078e0a0b */
[----:B------:R-:W-:Y:S01]  /*0bd0*/  SHF.R.S32.HI R7, RZ, 0x4, R4 ;  /* 0x00000004ff077819 */ /* 0x000fe20000011404 */
[----:B------:R-:W-:Y:S01]  /*0be0*/  IMAD.IADD R3, R6, 0x1, -R3 ;  /* 0x0000000106037824 */ /* 0x000fe200078e0a03 */
[----:B------:R-:W-:Y:S01]  /*0bf0*/  LOP3.LUT R5, R0, 0xffffff80, RZ, 0xc0, !PT ;  /* 0xffffff8000057812 */ /* 0x000fe200078ec0ff */
[----:B------:R-:W-:Y:S01]  /*0c00*/  IMAD.SHL.U32 R188, R188, 0x8, RZ ;  /* 0x00000008bcbc7824 */ /* 0x000fe200078e00ff */
[----:B------:R-:W-:-:S02]  /*0c10*/  LEA.HI R4, R4, R7, RZ, 0x1 ;  /* 0x0000000704047211 */ /* 0x000fc400078f08ff */
[----:B------:R-:W-:Y:S01]  /*0c20*/  SHF.R.S32.HI R10, RZ, 0x1f, R3 ;  /* 0x0000001fff0a7819 */ /* 0x000fe20000011403 */
[----:B------:R-:W-:Y:S01]  /*0c30*/  IMAD.IADD R5, R6, 0x1, -R5 ;  /* 0x0000000106057824 */ /* 0x000fe200078e0a05 */
[----:B------:R-:W-:Y:S01]  /*0c40*/  LOP3.LUT R9, R13, 0xfffffffc, RZ, 0xc0, !PT ;  /* 0xfffffffc0d097812 */ /* 0x000fe200078ec0ff */
[----:B------:R-:W-:Y:S01]  /*0c50*/  VIADD R213, R188, 0x40 ;  /* 0x00000040bcd57836 */ /* 0x000fe20000000000 */
[----:B------:R-:W-:Y:S01]  /*0c60*/  LEA.HI R8, R8, R201, RZ, 0x2 ;  /* 0x000000c908087211 */ /* 0x000fe200078f10ff */
[----:B------:R-:W-:Y:S01]  /*0c70*/  VIADD R211, R188, 0xc0 ;  /* 0x000000c0bcd37836 */ /* 0x000fe20000000000 */
[----:B------:R-:W-:Y:S01]  /*0c80*/  SHF.R.S32.HI R184, RZ, 0x2, R13 ;  /* 0x00000002ffb87819 */ /* 0x000fe2000001140d */
[----:B------:R-:W-:Y:S01]  /*0c90*/  IMAD.IADD R186, R6, 0x1, -R9 ;  /* 0x0000000106ba7824 */ /* 0x000fe200078e0a09 */
[----:B------:R-:W-:Y:S01]  /*0ca0*/  LEA.HI R11, R10, R3, RZ, 0x3 ;  /* 0x000000030a0b7211 */ /* 0x000fe200078f18ff */
[----:B------:R-:W-:Y:S01]  /*0cb0*/  VIADD R209, R188, 0x140 ;  /* 0x00000140bcd17836 */ /* 0x000fe20000000000 */
[----:B------:R-:W-:Y:S01]  /*0cc0*/  LOP3.LUT R4, R4, 0x1ffffffe, RZ, 0xc0, !PT ;  /* 0x1ffffffe04047812 */ /* 0x000fe200078ec0ff */
[----:B------:R-:W-:Y:S01]  /*0cd0*/  VIADD R14, R184, 0x20 ;  /* 0x00000020b80e7836 */ /* 0x000fe20000000000 */
[----:B------:R-:W-:Y:S01]  /*0ce0*/  SHF.R.S32.HI R20, RZ, 0x7, R0 ;  /* 0x00000007ff147819 */ /* 0x000fe20000011400 */
[----:B------:R-:W-:Y:S01]  /*0cf0*/  IMAD.SHL.U32 R16, R186, 0x8, RZ ;  /* 0x00000008ba107824 */ /* 0x000fe200078e00ff */
[----:B------:R-:W-:Y:S01]  /*0d00*/  LOP3.LUT R8, R8, 0x3ffffc, RZ, 0xc0, !PT ;  /* 0x003ffffc08087812 */ /* 0x000fe200078ec0ff */
[----:B------:R-:W-:Y:S01]  /*0d10*/  IMAD.IADD R4, R7, 0x1, -R4 ;  /* 0x0000000107047824 */ /* 0x000fe200078e0a04 */
[----:B------:R-:W-:Y:S01]  /*0d20*/  LOP3.LUT R12, R11, 0xfffffff8, RZ, 0xc0, !PT ;  /* 0xfffffff80b0c7812 */ /* 0x000fe200078ec0ff */
[----:B------:R-:W-:Y:S01]  /*0d30*/  IMAD R15, R20, 0x100, R3 ;  /* 0x00000100140f7824 */ /* 0x000fe200078e0203 */
[----:B------:R-:W-:Y:S01]  /*0d40*/  SHF.R.S32.HI R6, RZ, 0x1f, R5 ;  /* 0x0000001fff067819 */ /* 0x000fe20000011405 */
[----:B------:R-:W-:Y:S01]  /*0d50*/  IMAD.IADD R8, R201, 0x1, -R8 ;  /* 0x00000001c9087824 */ /* 0x000fe200078e0a08 */
[----:B------:R-:W-:Y:S01]  /*0d60*/  LEA.HI R0, R0, R20, RZ, 0x1 ;  /* 0x0000001400007211 */ /* 0x000fe200078f08ff */
[----:B------:R-:W-:Y:S01]  /*0d70*/  IMAD.IADD R12, R3, 0x1, -R12 ;  /* 0x00000001030c7824 */ /* 0x000fe200078e0a0c */
[----:B------:R-:W-:Y:S01]  /*0d80*/  LEA.HI R7, R6, R5, RZ, 0x2 ;  /* 0x0000000506077211 */ /* 0x000fe200078f10ff */
[----:B------:R-:W-:Y:S01]  /*0d90*/  IMAD R15, R8, 0x10, R15 ;  /* 0x00000010080f7824 */ /* 0x000fe200078e020f */
[----:B------:R-:W-:Y:S01]  /*0da0*/  SHF.R.S32.HI R3, RZ, 0x1f, R14 ;  /* 0x0000001fff037819 */ /* 0x000fe2000001140e */
[----:B------:R-:W-:Y:S01]  /*0db0*/  IMAD.SHL.U32 R4, R4, 0x8, RZ ;  /* 0x0000000804047824 */ /* 0x000fe200078e00ff */
[--C-:B------:R-:W-:Y:S01]  /*0dc0*/  SHF.R.S32.HI R9, RZ, 0x2, R7.reuse ;  /* 0x00000002ff097819 */ /* 0x100fe20000011407 */
[----:B------:R-:W-:Y:S01]  /*0dd0*/  IMAD.SHL.U32 R11, R11, 0x40, RZ ;  /* 0x000000400b0b7824 */ /* 0x000fe200078e00ff */
[----:B------:R-:W-:Y:S01]  /*0de0*/  SHF.R.S32.HI R10, RZ, 0x1f, R7 ;  /* 0x0000001fff0a7819 */ /* 0x000fe20000011407 */
[----:B------:R-:W-:Y:S01]  /*0df0*/  STL [R1+0x44], R20 ;  /* 0x0000441401007387 */ /* 0x000fe20000100800 */
[----:B------:R-:W-:Y:S01]  /*0e00*/  LOP3.LUT R8, R7, 0x7ffffffc, RZ, 0xc0, !PT ;  /* 0x7ffffffc07087812 */ /* 0x000fe200078ec0ff */
[----:B------:R-:W-:Y:S01]  /*0e10*/  VIADD R212, R188, 0x80 ;  /* 0x00000080bcd47836 */ /* 0x000fe20000000000 */
[----:B------:R-:W-:Y:S01]  /*0e20*/  LEA.HI R7, R3, R14, RZ, 0x3 ;  /* 0x0000000e03077211 */ /* 0x000fe200078f18ff */
[----:B------:R-:W-:Y:S01]  /*0e30*/  IMAD.SHL.U32 R3, R12, 0x40, RZ ;  /* 0x000000400c037824 */ /* 0x000fe200078e00ff */
[----:B------:R-:W-:Y:S01]  /*0e40*/  LEA.HI R10, R10, R9, RZ, 0x3 ;  /* 0x000000090a0a7211 */ /* 0x000fe200078f18ff */
[----:B------:R-:W-:Y:S01]  /*0e50*/  IMAD.IADD R202, R5, 0x1, -R8 ;  /* 0x0000000105ca7824 */ /* 0x000fe200078e0a08 */
[----:B------:R-:W-:Y:S01]  /*0e60*/  LOP3.LUT R0, R0, 0xfffffe, RZ, 0xc0, !PT ;  /* 0x00fffffe00007812 */ /* 0x000fe200078ec0ff */
[--C-:B------:R-:W-:Y:S01]  /*0e70*/  IMAD.U32 R8, R15, 0x40, R4.reuse ;  /* 0x000000400f087824 */ /* 0x100fe200078e0004 */
[----:B------:R-:W-:Y:S01]  /*0e80*/  LOP3.LUT R3, R3, 0x1c0, RZ, 0xc0, !PT ;  /* 0x000001c003037812 */ /* 0x000fe200078ec0ff */
[----:B------:R-:W-:Y:S01]  /*0e90*/  IMAD.SHL.U32 R14, R14, 0x40, RZ ;  /* 0x000000400e0e7824 */ /* 0x000fe200078e00ff */
[----:B------:R-:W-:Y:S01]  /*0ea0*/  LOP3.LUT R10, R10, 0xfffffff8, RZ, 0xc0, !PT ;  /* 0xfffffff80a0a7812 */ /* 0x000fe200078ec0ff */
[----:B------:R-:W-:Y:S01]  /*0eb0*/  IMAD.SHL.U32 R7, R7, 0x40, RZ ;  /* 0x0000004007077824 */ /* 0x000fe200078e00ff */
[----:B------:R-:W-:Y:S01]  /*0ec0*/  LOP3.LUT R4, R3, 0x8, R4, 0xf8, !PT ;  /* 0x0000000803047812 */ /* 0x000fe200078ef804 */
[----:B------:R0:W-:Y:S01]  /*0ed0*/  STL [R1+0x6c], R8 ;  /* 0x00006c0801007387 */ /* 0x0001e20000100800 */
[----:B------:R-:W-:Y:S01]  /*0ee0*/  SHF.R.U32.HI R3, RZ, 0x3, R3 ;  /* 0x00000003ff037819 */ /* 0x000fe20000011603 */
[----:B------:R-:W-:Y:S01]  /*0ef0*/  IMAD.IADD R189, R9, 0x1, -R10 ;  /* 0x0000000109bd7824 */ /* 0x000fe200078e0a0a */
[----:B------:R-:W-:Y:S01]  /*0f00*/  LEA.HI R6, R6, R5, RZ, 0x5 ;  /* 0x0000000506067211 */ /* 0x000fe200078f28ff */
[----:B------:R-:W-:Y:S01]  /*0f10*/  IMAD.IADD R0, R20, 0x1, -R0 ;  /* 0x0000000114007824 */ /* 0x000fe200078e0a00 */
[----:B------:R-:W-:Y:S01]  /*0f20*/  LOP3.LUT R5, R14, 0x1c0, RZ, 0xc0, !PT ;  /* 0x000001c00e057812 */ /* 0x000fe200078ec0ff */
[----:B------:R-:W-:Y:S01]  /*0f30*/  IMAD.SHL.U32 R202, R202, 0x2, RZ ;  /* 0x00000002caca7824 */ /* 0x000fe200078e00ff */
[----:B------:R-:W-:Y:S01]  /*0f40*/  LOP3.LUT R3, R4, R3, RZ, 0x3c, !PT ;  /* 0x0000000304037212 */ /* 0x000fe200078e3cff */
[----:B------:R-:W-:Y:S01]  /*0f50*/  VIADD R210, R188, 0x100 ;  /* 0x00000100bcd27836 */ /* 0x000fe20000000000 */
[----:B------:R-:W-:-:S02]  /*0f60*/  SHF.R.U32.HI R9, RZ, 0x3, R5 ;  /* 0x00000003ff097819 */ /* 0x000fc40000011605 */
[----:B0-----:R-:W-:Y:S02]  /*0f70*/  LOP3.LUT R8, R11, 0x7ffffe00, RZ, 0xc0, !PT ;  /* 0x7ffffe000b087812 */ /* 0x001fe400078ec0ff */
[----:B------:R-:W-:Y:S02]  /*0f80*/  LOP3.LUT R5, R5, 0x38, R16, 0xf8, !PT ;  /* 0x0000003805057812 */ /* 0x000fe400078ef810 */
[----:B------:R-:W-:Y:S01]  /*0f90*/  LOP3.LUT R10, R7, 0xfffffe00, RZ, 0xc0, !PT ;  /* 0xfffffe00070a7812 */ /* 0x000fe200078ec0ff */
[----:B------:R-:W-:Y:S01]  /*0fa0*/  IMAD R8, R201, 0x400, R8 ;  /* 0x00000400c9087824 */ /* 0x000fe200078e0208 */
[----:B------:R-:W-:Y:S01]  /*0fb0*/  LEA.HI R4, R186, R186, RZ, 0x1 ;  /* 0x000000baba047211 */ /* 0x000fe200078f08ff */
[----:B------:R-:W-:Y:S01]  /*0fc0*/  IMAD.MOV.U32 R7, RZ, RZ, R19 ;  /* 0x000000ffff077224 */ /* 0x000fe200078e0013 */
[----:B------:R-:W-:Y:S01]  /*0fd0*/  LOP3.LUT R11, R10, R5, R9, 0xf6, !PT ;  /* 0x000000050a0b7212 */ /* 0x000fe200078ef609 */
[----:B------:R-:W-:Y:S01]  /*0fe0*/  IMAD.IADD R3, R8, 0x1, R3 ;  /* 0x0000000108037824 */ /* 0x000fe200078e0203 */
[----:B------:R-:W-:Y:S01]  /*0ff0*/  SHF.R.S32.HI R6, RZ, 0x5, R6 ;  /* 0x00000005ff067819 */ /* 0x000fe20000011406 */
[----:B------:R-:W-:Y:S01]  /*1000*/  IMAD.SHL.U32 R8, R0, 0x100, RZ ;  /* 0x0000010000087824 */ /* 0x000fe200078e00ff */
[----:B------:R-:W-:Y:S01]  /*1010*/  SHF.R.S32.HI R13, RZ, 0x1f, R13 ;  /* 0x0000001fff0d7819 */ /* 0x000fe2000001140d */
[----:B------:R-:W-:Y:S01]  /*1020*/  IMAD R196, R3, 0x2, R2 ;  /* 0x0000000203c47824 */ /* 0x000fe200078e0202 */
[----:B------:R-:W-:Y:S01]  /*1030*/  LOP3.LUT R9, R4, 0x1ffffffe, RZ, 0xc0, !PT ;  /* 0x1ffffffe04097812 */ /* 0x000fe200078ec0ff */
[----:B------:R-:W-:Y:S01]  /*1040*/  IMAD.IADD R192, R202, 0x1, R8 ;  /* 0x00000001cac07824 */ /* 0x000fe200078e0208 */
[----:B------:R-:W-:Y:S01]  /*1050*/  R2P PR, R12, 0x6 ;  /* 0x000000060c007804 */ /* 0x000fe20000000000 */
[----:B------:R0:W-:Y:S01]  /*1060*/  STL [R1+0x68], R8 ;  /* 0x0000680801007387 */ /* 0x0001e20000100800 */
[----:B------:R-:W-:Y:S01]  /*1070*/  LEA.HI R13, R13, R184, RZ, 0x3 ;  /* 0x000000b80d0d7211 */ /* 0x000fe200078f18ff */
[----:B------:R-:W-:Y:S01]  /*1080*/  IMAD R189, R6, 0x10, R189 ;  /* 0x0000001006bd7824 */ /* 0x000fe200078e02bd */
[----:B------:R-:W-:Y:S01]  /*1090*/  SHF.R.S32.HI R0, RZ, 0x1f, R213 ;  /* 0x0000001fff007819 */ /* 0x000fe200000114d5 */
[----:B------:R-:W-:Y:S01]  /*10a0*/  IMAD.IADD R4, R186, 0x1, -R9 ;  /* 0x00000001ba047824 */ /* 0x000fe200078e0a09 */
[----:B------:R-:W-:Y:S01]  /*10b0*/  SHF.R.S32.HI R0, RZ, 0x1f, R211 ;  /* 0x0000001fff007819 */ /* 0x000fe200000114d3 */
[C---:B------:R-:W-:Y:S01]  /*10c0*/  VIADD R28, R192.reuse, 0x8 ;  /* 0x00000008c01c7836 */ /* 0x040fe20000000000 */
[----:B------:R-:W-:Y:S01]  /*10d0*/  SHF.R.S32.HI R0, RZ, 0x1f, R209 ;  /* 0x0000001fff007819 */ /* 0x000fe200000114d1 */
[C---:B------:R-:W-:Y:S01]  /*10e0*/  VIADD R25, R192.reuse, 0x20 ;  /* 0x00000020c0197836 */ /* 0x040fe20000000000 */
[----:B------:R-:W-:Y:S01]  /*10f0*/  LOP3.LUT R13, R13, 0xfffffff8, RZ, 0xc0, !PT ;  /* 0xfffffff80d0d7812 */ /* 0x000fe200078ec0ff */
[----:B0-----:R-:W-:Y:S01]  /*1100*/  IMAD R8, R11, 0x2, R2 ;  /* 0x000000020b087824 */ /* 0x001fe200078e0202 */
[----:B------:R-:W-:Y:S01]  /*1110*/  SHF.R.S32.HI R0, RZ, 0x1f, R192 ;  /* 0x0000001fff007819 */ /* 0x000fe200000114c0 */
[C---:B------:R-:W-:Y:S01]  /*1120*/  VIADD R20, R192.reuse, 0x38 ;  /* 0x00000038c0147836 */ /* 0x040fe20000000000 */
[----:B------:R-:W-:Y:S01]  /*1130*/  SHF.R.S32.HI R9, RZ, 0x1f, R212 ;  /* 0x0000001fff097819 */ /* 0x000fe200000114d4 */
[C---:B------:R-:W-:Y:S01]  /*1140*/  VIADD R14, R192.reuse, 0x50 ;  /* 0x00000050c00e7836 */ /* 0x040fe20000000000 */
[----:B------:R0:W-:Y:S01]  /*1150*/  STL [R1+0x64], R8 ;  /* 0x0000640801007387 */ /* 0x0001e20000100800 */
[C---:B------:R-:W-:Y:S01]  /*1160*/  VIADD R11, R192.reuse, 0x68 ;  /* 0x00000068c00b7836 */ /* 0x040fe20000000000 */
[----:B------:R-:W-:Y:S01]  /*1170*/  SHF.R.S32.HI R9, RZ, 0x1f, R210 ;  /* 0x0000001fff097819 */ /* 0x000fe200000114d2 */
[----:B------:R-:W-:Y:S01]  /*1180*/  VIADD R0, R192, 0x88 ;  /* 0x00000088c0007836 */ /* 0x000fe20000000000 */
[----:B------:R-:W-:Y:S01]  /*1190*/  SEL R198, R198, 0xffffffe0, !P1 ;  /* 0xffffffe0c6c67807 */ /* 0x000fe20004800000 */
[----:B------:R-:W-:Y:S01]  /*11a0*/  IMAD R203, R4, 0x8, R189 ;  /* 0x0000000804cb7824 */ /* 0x000fe200078e02bd */
[----:B------:R-:W-:Y:S01]  /*11b0*/  SHF.R.S32.HI R4, RZ, 0x1f, R28 ;  /* 0x0000001fff047819 */ /* 0x000fe2000001141c */
[C---:B------:R-:W-:Y:S01]  /*11c0*/  VIADD R235, R192.reuse, 0xa0 ;  /* 0x000000a0c0eb7836 */ /* 0x040fe20000000000 */
[----:B------:R-:W-:Y:S01]  /*11d0*/  SHF.R.S32.HI R4, RZ, 0x1f, R25 ;  /* 0x0000001fff047819 */ /* 0x000fe20000011419 */
[C---:B------:R-:W-:Y:S01]  /*11e0*/  VIADD R236, R192.reuse, 0x98 ;  /* 0x00000098c0ec7836 */ /* 0x040fe20000000000 */
[----:B------:R-:W-:Y:S01]  /*11f0*/  SHF.R.S32.HI R4, RZ, 0x1f, R20 ;  /* 0x0000001fff047819 */ /* 0x000fe20000011414 */
[C---:B0-----:R-:W-:Y:S01]  /*1200*/  VIADD R8, R192.reuse, 0x80 ;  /* 0x00000080c0087836 */ /* 0x041fe20000000000 */
        /* <DEDUP_REMOVED lines=9> */
[----:B------:R-:W-:Y:S01]  /*12a0*/  VIADD R224, R192, 0xd0 ;  /* 0x000000d0c0e07836 */ /* 0x000fe20000000000 */
[----:B------:R-:W-:Y:S01]  /*12b0*/  SHF.R.S32.HI R4, RZ, 0x1f, R236 ;  /* 0x0000001fff047819 */ /* 0x000fe200000114ec */
[----:B------:R-:W-:Y:S01]  /*12c0*/  IMAD.IADD R190, R184, 0x1, -R13 ;  /* 0x00000001b8be7824 */ /* 0x000fe200078e0a0d */
        /* <DEDUP_REMOVED lines=41> */
[----:B------:R-:W-:Y:S01]  /*1560*/  @P2 VIADD R197, R199, 0xffffffc0 ;  /* 0xffffffc0c7c52836 */ /* 0x000fe20000000000 */
[----:B------:R-:W-:Y:S01]  /*1570*/  SHF.R.S32.HI R0, RZ, 0x1f, R218 ;  /* 0x0000001fff007819 */ /* 0x000fe200000114da */
[----:B------:R-:W-:-:S02]  /*1580*/  IMAD.MOV.U32 R6, RZ, RZ, R18 ;  /* 0x000000ffff067224 */ /* 0x000fc400078e0012 */
[----:B------:R-:W-:Y:S02]  /*1590*/  IMAD.IADD R199, R199, 0x1, R198 ;  /* 0x00000001c7c77824 */ /* 0x000fe400078e02c6 */
[----:B------:R-:W-:Y:S02]  /*15a0*/  IMAD.MOV.U32 R5, RZ, RZ, R17 ;  /* 0x000000ffff057224 */ /* 0x000fe400078e0011 */
[----:B------:R-:W-:Y:S02]  /*15b0*/  IMAD.MOV.U32 R18, RZ, RZ, RZ ;  /* 0x000000ffff127224 */ /* 0x000fe400078e00ff */
[----:B------:R-:W-:Y:S02]  /*15c0*/  VIADD R191, R186, 0x10 ;  /* 0x00000010babf7836 */ /* 0x000fe40000000000 */
[----:B------:R-:W-:-:S07]  /*15d0*/  IMAD.IADD R198, R198, 0x1, R197 ;  /* 0x00000001c6c67824 */ /* 0x000fce00078e02c5 */
.L_x_7824:
[----:B0-----:R-:W0:Y:S01]  /*15e0*/  LDC.64 R206, c[0x0][0xc88] ;  /* 0x00032200ffce7b82 */ /* 0x001e220000000a00 */
[----:B------:R-:W-:Y:S01]  /*15f0*/  ULDC.64 UR4, c[0x0][0xa28] ;  /* 0x00028a0000047ab9 */ /* 0x000fe20000000a00 */
[----:B------:R-:W-:Y:S01]  /*1600*/  ULDC.64 UR8, c[0x0][0xa18] ;  /* 0x0002860000087ab9 */ /* 0x000fe20000000a00 */
[----:B------:R-:W-:Y:S01]  /*1610*/  ULDC.64 UR6, c[0x0][0xa08] ;  /* 0x0002820000067ab9 */ /* 0x000fe20000000a00 */
[----:B0-----:R-:W-:-:S06]  /*1620*/  IMAD.WIDE R206, R7, 0x4, R206 ;  /* 0x0000000407ce7825 */ /* 0x001fcc00078e02ce */
[----:B--2---:R-:W2:Y:S01]  /*1630*/  LDG.E R206, desc[UR42][R206.64] ;  /* 0x0000002acece7981 */ /* 0x004ea2000c1e1900 */
[----:B------:R-:W-:Y:S01]  /*1640*/  ISETP.NE.U32.AND P2, PT, RZ, UR4, PT ;  /* 0x00000004ff007c0c */ /* 0x000fe2000bf45070 */
[----:B-1-345:R-:W-:Y:S01]  /*1650*/  IMAD.MOV.U32 R15, RZ, RZ, RZ ;  /* 0x000000ffff0f7224 */ /* 0x03afe200078e00ff */
        /* <DEDUP_REMOVED lines=47> */
.L_x_7678:
[----:B------:R-:W-:Y:S02]  /*1950*/  IMAD.U32 R40, RZ, RZ, UR5 ;  /* 0x00000005ff287e24 */ /* 0x000fe4000f8e00ff */
[----:B------:R-:W-:Y:S01]  /*1960*/  IMAD.U32 R24, RZ, RZ, UR4 ;  /* 0x00000004ff187e24 */ /* 0x000fe2000f8e00ff */
[----:B------:R-:W-:Y:S06]  /*1970*/  @!P2 BRA `(.L_x_7679) ;  /* 0x000000000010a947 */ /* 0x000fec0003800000 */
[----:B------:R-:W-:-:S04]  /*1980*/  IADD3 R6, P0, R207, UR8, RZ ;  /* 0x00000008cf067c10 */ /* 0x000fc8000ff1e0ff */
[----:B------:R-:W-:-:S05]  /*1990*/  IADD3.X R7, R208, UR9, RZ, P0, !PT ;  /* 0x00000009d0077c10 */ /* 0x000fca00087fe4ff */
[----:B------:R0:W5:Y:S01]  /*19a0*/  LDG.E R24, desc[UR42][R6.64] ;  /* 0x0000002a06187981 */ /* 0x000162000c1e1900 */
[----:B------:R-:W-:Y:S05]  /*19b0*/  BRA `(.L_x_7680) ;  /* 0x0000000000107947 */ /* 0x000fea0003800000 */
.L_x_7679:
[----:B------:R-:W-:Y:S05]  /*19c0*/  @!P0 BRA `(.L_x_7680) ;  /* 0x00000000000c8947 */ /* 0x000fea0003800000 */
[----:B------:R-:W2:Y:S04]  /*19d0*/  LDG.E R3, desc[UR42][R8.64] ;  /* 0x0000002a08037981 */ /* 0x000ea8000c1e1900 */
[----:B------:R-:W2:Y:S02]  /*19e0*/  LDG.E R24, desc[UR42][R8.64+0x4] ;  /* 0x0000042a08187981 */ /* 0x000ea4000c1e1900 */
[----:B--2---:R-:W-:-:S07]  /*19f0*/  IMAD.IADD R24, R24, 0x1, -R3 ;  /* 0x0000000118187824 */ /* 0x004fce00078e0a03 */
.L_x_7680:
        /* <DEDUP_REMOVED lines=17> */
[----:B------:R-:W-:Y:S01]  /*1b10*/  BSSY B0, `(.L_x_7681) ;  /* 0x0000035000007945 */ /* 0x000fe20003800000 */
[----:B------:R-:W-:Y:S01]  /*1b20*/  IMAD.IADD R15, R24, 0x1, -R15 ;  /* 0x00000001180f7824 */ /* 0x000fe200078e0a0f */
        /* <DEDUP_REMOVED lines=51> */
.L_x_7682:
[----:B------:R-:W-:Y:S05]  /*1e60*/  BSYNC B0 ;  /* 0x0000000000007941 */ /* 0x000fea0003800000 */
.L_x_7681:
        /* <DEDUP_REMOVED lines=36> */
.L_x_7685:
[----:B------:R-:W-:Y:S05]  /*20b0*/  BSYNC B6 ;  /* 0x0000000000067941 */ /* 0x000fea0003800000 */
.L_x_7684:
        /* <DEDUP_REMOVED lines=20> */
.L_x_7687:
[----:B------:R-:W-:Y:S05]  /*2200*/  BSYNC B6 ;  /* 0x0000000000067941 */ /* 0x000fea0003800000 */
.L_x_7686:
[----:B------:R-:W-:Y:S01]  /*2210*/  ULDC.64 UR4, c[0x0][0x9f8] ;  /* 0x00027e0000047ab9 */ /* 0x000fe20000000a00 */
[----:B------:R-:W-:Y:S01]  /*2220*/  IMAD.MOV.U32 R0, RZ, RZ, R206 ;  /* 0x000000ffff007224 */ /* 0x000fe200078e00ce */
[----:B------:R-:W-:Y:S01]  /*2230*/  ISETP.NE.U32.AND P0, PT, RZ, UR4, PT ;  /* 0x00000004ff007c0c */ /* 0x000fe2000bf05070 */
[----:B------:R-:W0:Y:S01]  /*2240*/  LDC.64 R6, c[0x0][0x300] ;  /* 0x0000c000ff067b82 */ /* 0x000e220000000a00 */
        /* <DEDUP_REMOVED lines=10> */
[CC--:B0-----:R-:W-:Y:S01]  /*22f0*/  IMAD.WIDE.U32 R8, R25.reuse, R6.reuse, RZ ;  /* 0x0000000619087225 */ /* 0x0c1fe200078e00ff */
        /* <DEDUP_REMOVED lines=8> */
[----:B-1----:R-:W-:Y:S01]  /*2380*/  ISETP.GE.AND P2, PT, R16, R27, PT ;  /* 0x0000001b1000720c */ /* 0x002fe20003f46270 */
[----:B------:R-:W1:Y:S01]  /*2390*/  LDC.64 R4, c[0x0][0x3f8] ;  /* 0x0000fe00ff047b82 */ /* 0x000e620000000a00 */
[----:B------:R-:W-:Y:S01]  /*23a0*/  SHF.R.S32.HI R187, RZ, 0x1f, R186 ;  /* 0x0000001fffbb7819 */ /* 0x000fe200000114ba */
[----:B------:R-:W-:Y:S01]  /*23b0*/  IMAD.IADD R9, R9, 0x1, R3 ;  /* 0x0000000109097824 */ /* 0x000fe200078e0203 */
[----:B------:R-:W-:Y:S01]  /*23c0*/  LOP3.LUT R58, R58, 0x1c0, RZ, 0xc0, !PT ;  /* 0x000001c03a3a7812 */ /* 0x000fe200078ec0ff */
[----:B------:R-:W-:Y:S01]  /*23d0*/  IMAD R13, R73, R6, RZ ;  /* 0x00000006490d7224 */ /* 0x000fe200078e02ff */
[----:B------:R-:W-:Y:S01]  /*23e0*/  P2R R74, PR, RZ, 0x4 ;  /* 0x00000004ff4a7803 */ /* 0x000fe20000000000 */
[----:B------:R-:W-:Y:S01]  /*23f0*/  IMAD.WIDE.U32 R20, R204, UR4, R8 ;  /* 0x00000004cc147c25 */ /* 0x000fe2000f8e0008 */
[----:B------:R-:W-:-:S02]  /*2400*/  SHF.R.U32.HI R54, RZ, 0x3, R58 ;  /* 0x00000003ff367819 */ /* 0x000fc4000001163a */
[----:B------:R-:W-:Y:S01]  /*2410*/  SHF.L.U64.HI R62, R6, 0x6, R7 ;  /* 0x00000006063e7819 */ /* 0x000fe20000010207 */
[----:B------:R-:W-:Y:S01]  /*2420*/  IMAD R21, R204, UR5, R21 ;  /* 0x00000005cc157c24 */ /* 0x000fe2000f8e0215 */
[----:B------:R-:W-:Y:S01]  /*2430*/  ULDC.64 UR4, c[0x0][0x330] ;  /* 0x0000cc0000047ab9 */ /* 0x000fe20000000a00 */
[----:B------:R-:W-:Y:S02]  /*2440*/  IMAD R13, R184, R7, R13 ;  /* 0x00000007b80d7224 */ /* 0x000fe400078e020d */
[----:B------:R-:W-:-:S04]  /*2450*/  IMAD.WIDE.U32 R28, R204, UR4, R16 ;  /* 0x00000004cc1c7c25 */ /* 0x000fc8000f8e0010 */
[----:B------:R-:W-:Y:S01]  /*2460*/  IMAD R29, R204, UR5, R29 ;  /* 0x00000005cc1d7c24 */ /* 0x000fe2000f8e021d */
[----:B------:R-:W-:Y:S01]  /*2470*/  ULDC.64 UR4, c[0x0][0x310] ;  /* 0x0000c40000047ab9 */ /* 0x000fe20000000a00 */
[----:B--2---:R-:W-:-:S04]  /*2480*/  IMAD.WIDE.U32 R34, R184, R56, R186 ;  /* 0x00000038b8227225 */ /* 0x004fc800078e00ba */
[----:B-1----:R-:W-:Y:S01]  /*2490*/  IMAD R8, R73, R4, RZ ;  /* 0x0000000449087224 */ /* 0x002fe200078e02ff */
[----:B------:R-:W-:Y:S01]  /*24a0*/  SHF.L.U64.HI R60, R4, 0x6, R5 ;  /* 0x00000006043c7819 */ /* 0x000fe20000010205 */
[----:B------:R-:W-:Y:S01]  /*24b0*/  IMAD.WIDE.U32 R36, R184, R56, R16 ;  /* 0x00000038b8247225 */ /* 0x000fe200078e0010 */
[----:B0-----:R-:W-:-:S03]  /*24c0*/  LEA.HI R53, R53, 0x8, RZ, 0x19 ;  /* 0x0000000835357811 */ /* 0x001fc600078fc8ff */
[C---:B---3--:R-:W-:Y:S02]  /*24d0*/  IMAD R11, R184.reuse, R5, R8 ;  /* 0x00000005b80b7224 */ /* 0x048fe400078e0208 */
[----:B------:R-:W-:-:S04]  /*24e0*/  IMAD.WIDE.U32 R8, R184, R6, R16 ;  /* 0x00000006b8087225 */ /* 0x000fc800078e0010 */
[----:B------:R-:W-:-:S04]  /*24f0*/  IMAD.WIDE.U32 R30, R184, R4, R186 ;  /* 0x00000004b81e7225 */ /* 0x000fc800078e00ba */
[----:B------:R-:W-:-:S04]  /*2500*/  IMAD.WIDE.U32 R32, R184, R4, R16 ;  /* 0x00000004b8207225 */ /* 0x000fc800078e0010 */
[----:B------:R-:W-:Y:S02]  /*2510*/  IMAD.IADD R31, R31, 0x1, R11 ;  /* 0x000000011f1f7824 */ /* 0x000fe400078e020b */
[----:B------:R-:W-:Y:S02]  /*2520*/  IMAD.IADD R33, R11, 0x1, R33 ;  /* 0x000000010b217824 */ /* 0x000fe400078e0221 */
[----:B-----5:R-:W-:-:S04]  /*2530*/  IMAD.WIDE.U32 R30, R152, R4, R30 ;  /* 0x00000004981e7225 */ /* 0x020fc800078e001e */
[----:B------:R-:W-:Y:S02]  /*2540*/  VIADD R55, R16, 0x20 ;  /* 0x0000002010377836 */ /* 0x000fe40000000000 */
[----:B------:R-:W-:-:S04]  /*2550*/  IMAD.WIDE.U32 R32, R152, R4, R32 ;  /* 0x0000000498207225 */ /* 0x000fc800078e0020 */
[----:B------:R-:W-:Y:S02]  /*2560*/  IMAD.SHL.U32 R61, R6, 0x40, RZ ;  /* 0x00000040063d7824 */ /* 0x000fe400078e00ff */
[----:B------:R-:W-:Y:S02]  /*2570*/  IMAD.SHL.U32 R59, R4, 0x40, RZ ;  /* 0x00000040043b7824 */ /* 0x000fe400078e00ff */
[----:B------:R-:W-:Y:S01]  /*2580*/  IMAD.SHL.U32 R52, R27, 0x2, RZ ;  /* 0x000000021b347824 */ /* 0x000fe200078e00ff */
[----:B----4-:R-:W-:-:S04]  /*2590*/  SHF.R.S32.HI R3, RZ, 0x1f, R0 ;  /* 0x0000001fff037819 */ /* 0x010fc80000011400 */
[----:B------:R-:W-:Y:S02]  /*25a0*/  SEL R10, R3, RZ, !P0 ;  /* 0x000000ff030a7207 */ /* 0x000fe40004000000 */
[----:B------:R-:W-:-:S03]  /*25b0*/  SEL R3, R0, RZ, !P0 ;  /* 0x000000ff00037207 */ /* 0x000fc60004000000 */
[----:B------:R-:W-:Y:S02]  /*25c0*/  IMAD R0, R10, UR4, RZ ;  /* 0x000000040a007c24 */ /* 0x000fe4000f8e02ff */
[----:B------:R-:W-:-:S04]  /*25d0*/  IMAD.WIDE.U32 R20, R3, UR4, R20 ;  /* 0x0000000403147c25 */ /* 0x000fc8000f8e0014 */
[----:B------:R-:W-:Y:S01]  /*25e0*/  IMAD R65, R3, UR5, R0 ;  /* 0x0000000503417c24 */ /* 0x000fe2000f8e0200 */
[----:B------:R-:W-:Y:S01]  /*25f0*/  ULDC.64 UR4, c[0x0][0x338] ;  /* 0x0000ce0000047ab9 */ /* 0x000fe20000000a00 */
[----:B------:R-:W-:Y:S01]  /*2600*/  IADD3 R72, P0, R20, R8, RZ ;  /* 0x0000000814487210 */ /* 0x000fe20007f1e0ff */
[----:B------:R-:W-:Y:S02]  /*2610*/  IMAD R10, R10, UR4, RZ ;  /* 0x000000040a0a7c24 */ /* 0x000fe4000f8e02ff */
[----:B------:R-:W-:Y:S02]  /*2620*/  IMAD.IADD R65, R21, 0x1, R65 ;  /* 0x0000000115417824 */ /* 0x000fe400078e0241 */
[----:B------:R-:W-:Y:S01]  /*2630*/  IMAD.WIDE.U32 R28, R3, UR4, R28 ;  /* 0x00000004031c7c25 */ /* 0x000fe2000f8e001c */
[----:B------:R-:W-:Y:S02]  /*2640*/  ULDC UR4, c[0x0][0x2f4] ;  /* 0x0000bd0000047ab9 */ /* 0x000fe40000000800 */
[----:B------:R-:W-:Y:S01]  /*2650*/  IADD3.X R64, R65, R9, R13, P0, !PT ;  /* 0x0000000941407210 */ /* 0x000fe200007fe40d */
[----:B------:R-:W-:Y:S01]  /*2660*/  IMAD R15, R3, UR5, R10 ;  /* 0x00000005030f7c24 */ /* 0x000fe2000f8e020a */
[----:B------:R-:W-:Y:S01]  /*2670*/  SEL R3, R27, RZ, P2 ;  /* 0x000000ff1b037207 */ /* 0x000fe20001000000 */
[----:B------:R-:W-:Y:S01]  /*2680*/  IMAD R0, R73, R56, RZ ;  /* 0x0000003849007224 */ /* 0x000fe200078e02ff */
[----:B------:R-:W-:-:S02]  /*2690*/  IADD3 R38, P0, R184, R25, RZ ;  /* 0x00000019b8267210 */ /* 0x000fc40007f1e0ff */
[----:B------:R-:W-:Y:S01]  /*26a0*/  ISETP.GE.AND P4, PT, R16, UR4, PT ;  /* 0x0000000410007c0c */ /* 0x000fe2000bf86270 */
[----:B------:R-:W-:Y:S01]  /*26b0*/  IMAD R9, R184, R57, R0 ;  /* 0x00000039b8097224 */ /* 0x000fe200078e0200 */
[----:B------:R-:W-:Y:S01]  /*26c0*/  ISETP.GE.AND P3, PT, R55, UR4, PT ;  /* 0x0000000437007c0c */ /* 0x000fe2000bf66270 */
[----:B------:R-:W-:Y:S02]  /*26d0*/  IMAD.IADD R3, R16, 0x1, R3 ;  /* 0x0000000110037824 */ /* 0x000fe400078e0203 */
[----:B------:R-:W-:Y:S02]  /*26e0*/  IMAD.IADD R35, R35, 0x1, R9 ;  /* 0x0000000123237824 */ /* 0x000fe400078e0209 */
[----:B------:R-:W-:Y:S01]  /*26f0*/  IMAD.IADD R37, R9, 0x1, R37 ;  /* 0x0000000109257824 */ /* 0x000fe200078e0225 */
[----:B------:R-:W-:Y:S01]  /*2700*/  SHF.R.S32.HI R9, RZ, 0x1f, R152 ;  /* 0x0000001fff097819 */ /* 0x000fe20000011498 */
[----:B------:R-:W-:Y:S01]  /*2710*/  IMAD.WIDE.U32 R34, R152, R56, R34 ;  /* 0x0000003898227225 */ /* 0x000fe200078e0022 */
[----:B------:R-:W-:-:S03]  /*2720*/  SHF.R.S32.HI R0, RZ, 0x1f, R3 ;  /* 0x0000001fff007819 */ /* 0x000fc60000011403 */
[----:B------:R-:W-:Y:S01]  /*2730*/  IMAD.WIDE.U32 R36, R152, R56, R36 ;  /* 0x0000003898247225 */ /* 0x000fe200078e0024 */
[----:B------:R-:W-:Y:S02]  /*2740*/  LEA.HI R63, R0, R3, RZ, 0x3 ;  /* 0x00000003003f7211 */ /* 0x000fe400078f18ff */
[----:B------:R-:W-:Y:S01]  /*2750*/  LOP3.LUT R3, R58, 0x18, R16, 0xf8, !PT ;  /* 0x000000183a037812 */ /* 0x000fe200078ef810 */
[----:B------:R-:W-:Y:S01]  /*2760*/  IMAD R0, R9, R4, RZ ;  /* 0x0000000409007224 */ /* 0x000fe200078e02ff */
[----:B------:R-:W-:Y:S01]  /*2770*/  LOP3.LUT R48, R63, 0xfffffff8, RZ, 0xc0, !PT ;  /* 0xfffffff83f307812 */ /* 0x000fe200078ec0ff */
[----:B------:R-:W-:Y:S02]  /*2780*/  IMAD R9, R9, R56, RZ ;  /* 0x0000003809097224 */ /* 0x000fe400078e02ff */
[C---:B------:R-:W-:Y:S01]  /*2790*/  IMAD R49, R152.reuse, R5, R0 ;  /* 0x0000000598317224 */ /* 0x040fe200078e0200 */
[-C--:B------:R-:W-:Y:S01]  /*27a0*/  LOP3.LUT R0, R3, R54.reuse, RZ, 0x3c, !PT ;  /* 0x0000003603007212 */ /* 0x080fe200078e3cff */
[----:B------:R-:W-:Y:S01]  /*27b0*/  IMAD R9, R152, R57, R9 ;  /* 0x0000003998097224 */ /* 0x000fe200078e0209 */
[----:B------:R-:W-:Y:S01]  /*27c0*/  LOP3.LUT R3, R58, 0x38, R63, 0xf8, !PT ;  /* 0x000000383a037812 */ /* 0x000fe200078ef83f */
[----:B------:R-:W-:Y:S01]  /*27d0*/  IMAD.IADD R50, R31, 0x1, R49 ;  /* 0x000000011f327824 */ /* 0x000fe200078e0231 */
[C---:B------:R-:W-:Y:S01]  /*27e0*/  SHF.L.U64.HI R57, R56.reuse, 0x6, R57 ;  /* 0x0000000638397819 */ /* 0x040fe20000010239 */
[----:B------:R-:W-:Y:S01]  /*27f0*/  IMAD R51, R201, 0x200, R0 ;  /* 0x00000200c9337824 */ /* 0x000fe200078e0200 */
[----:B------:R-:W-:Y:S01]  /*2800*/  LOP3.LUT R0, R3, R54, RZ, 0x3c, !PT ;  /* 0x0000003603007212 */ /* 0x000fe200078e3cff */
[----:B------:R-:W-:Y:S01]  /*2810*/  IMAD.SHL.U32 R56, R56, 0x40, RZ ;  /* 0x0000004038387824 */ /* 0x000fe200078e00ff */
[----:B------:R-:W-:Y:S01]  /*2820*/  SHF.R.S32.HI R45, RZ, 0x1f, R48 ;  /* 0x0000001fff2d7819 */ /* 0x000fe20000011430 */
[----:B------:R-:W-:-:S02]  /*2830*/  IMAD.X R39, R12, 0x1, R73, P0 ;  /* 0x000000010c277824 */ /* 0x000fc400000e0649 */
[----:B------:R-:W-:Y:S02]  /*2840*/  IMAD R3, R201, 0x200, R0 ;  /* 0x00000200c9037824 */ /* 0x000fe400078e0200 */
[----:B------:R-:W-:Y:S02]  /*2850*/  IMAD.IADD R49, R49, 0x1, R33 ;  /* 0x0000000131317824 */ /* 0x000fe400078e0221 */
[----:B------:R-:W-:Y:S02]  /*2860*/  IMAD.IADD R47, R35, 0x1, R9 ;  /* 0x00000001232f7824 */ /* 0x000fe400078e0209 */
[----:B------:R-:W-:Y:S02]  /*2870*/  IMAD.IADD R46, R9, 0x1, R37 ;  /* 0x00000001092e7824 */ /* 0x000fe400078e0225 */
[----:B------:R-:W-:-:S07]  /*2880*/  IMAD.IADD R0, R29, 0x1, R15 ;  /* 0x000000011d007824 */ /* 0x000fce00078e020f */
.L_x_7717:
        /* <DEDUP_REMOVED lines=58> */
.L_x_7692:
[----:B------:R-:W-:Y:S05]  /*2c30*/  BSYNC B1 ;  /* 0x0000000000017941 */ /* 0x000fea0003800000 */
.L_x_7691:
        /* <DEDUP_REMOVED lines=16> */
.L_x_7693:
[----:B------:R-:W-:Y:S01]  /*2d40*/  IMAD R75, R23, 0x8, R2 ;  /* 0x00000008174b7824 */ /* 0x000fe200078e0202 */
[----:B------:R-:W-:Y:S01]  /*2d50*/  SHF.L.U32 R76, R185, 0x1f, RZ ;  /* 0x0000001fb94c7819 */ /* 0x000fe200000006ff */
[----:B------:R-:W-:Y:S03]  /*2d60*/  BSSY B1, `(.L_x_7694) ;  /* 0x0000003000017945 */ /* 0x000fe60003800000 */
[----:B------:R-:W0:Y:S02]  /*2d70*/  SYNCS.PHASECHK.TRANS64.TRYWAIT P5, [R75+URZ+0x28c90], R76 ;  /* 0x028c904c4b0075a7 */ /* 0x000e2400080a017f */
[----:B0-----:R-:W-:Y:S05]  /*2d80*/  @!P5 BRA `(.L_x_7695) ;  /* 0x000001b40084d947 */ /* 0x001fea0003800000 */
.L_x_8013:
[----:B------:R-:W-:Y:S05]  /*2d90*/  BSYNC B1 ;  /* 0x0000000000017941 */ /* 0x000fea0003800000 */
.L_x_7694:
        /* <DEDUP_REMOVED lines=48> */
.L_x_7700:
[----:B------:R-:W-:Y:S05]  /*30a0*/  BSYNC B2 ;  /* 0x0000000000027941 */ /* 0x000fea0003800000 */
.L_x_7699:
[----:B--2---:R1:W-:Y:S02]  /*30b0*/  STG.E.128 desc[UR42][R12.64], R4 ;  /* 0x000000040c007986 */ /* 0x0043e4000c101d2a */
.L_x_7698:
[----:B------:R-:W-:Y:S05]  /*30c0*/  BSYNC B1 ;  /* 0x0000000000017941 */ /* 0x000fea0003800000 */
.L_x_7697:
        /* <DEDUP_REMOVED lines=51> */
.L_x_7702:
[----:B------:R-:W-:Y:S05]  /*3400*/  BSYNC B1 ;  /* 0x0000000000017941 */ /* 0x000fea0003800000 */
.L_x_7701:
[----:B-1----:R2:W-:Y:S01]  /*3410*/  STG.E.128 desc[UR42][R12.64+0x40], R4 ;  /* 0x000040040c007986 */ /* 0x0025e2000c101d2a */
[----:B------:R-:W-:Y:S05]  /*3420*/  BRA `(.L_x_7696) ;  /* 0x0000000c00287947 */ /* 0x000fea0003800000 */
.L_x_7690:
        /* <DEDUP_REMOVED lines=44> */
.L_x_7703:
[----:B------:R-:W-:Y:S01]  /*36f0*/  IMAD R75, R23, 0x8, R2 ;  /* 0x00000008174b7824 */ /* 0x000fe200078e0202 */
[----:B------:R-:W-:Y:S01]  /*3700*/  SHF.L.U32 R76, R185, 0x1f, RZ ;  /* 0x0000001fb94c7819 */ /* 0x000fe200000006ff */
[----:B------:R-:W0:Y:S01]  /*3710*/  LDC R77, c[0x0][0x2f4] ;  /* 0x0000bd00ff4d7b82 */ /* 0x000e220000000800 */
[----:B------:R-:W-:Y:S02]  /*3720*/  BSSY B1, `(.L_x_7704) ;  /* 0x0000003000017945 */ /* 0x000fe40003800000 */
[----:B------:R-:W1:Y:S02]  /*3730*/  SYNCS.PHASECHK.TRANS64.TRYWAIT P5, [R75+URZ+0x28c90], R76 ;  /* 0x028c904c4b0075a7 */ /* 0x000e6400080a017f */
[----:B-1----:R-:W-:Y:S05]  /*3740*/  @!P5 BRA `(.L_x_7705) ;  /* 0x000001ac0028d947 */ /* 0x002fea0003800000 */
.L_x_8014:
[----:B------:R-:W-:Y:S05]  /*3750*/  BSYNC B1 ;  /* 0x0000000000017941 */ /* 0x000fea0003800000 */
.L_x_7704:
        /* <DEDUP_REMOVED lines=115> */
.L_x_7707:
[----:B------:R-:W-:Y:S05]  /*3e90*/  BSYNC B1 ;  /* 0x0000000000017941 */ /* 0x000fea0003800000 */
.L_x_7706:
        /* <DEDUP_REMOVED lines=10> */
.L_x_7689:
[----:B------:R-:W-:-:S06]  /*3f40*/  UISETP.NE.AND UP0, UPT, UR37, 0x3, UPT ;  /* 0x000000032500788c */ /* 0x000fcc000bf05270 */
[----:B------:R-:W-:-:S13]  /*3f50*/  PLOP3.LUT P0, PT, PT, PT, UP0, 0x80, 0x0 ;  /* 0x000000000000781c */ /* 0x000fda0003f0f008 */
[----:B------:R-:W-:Y:S05]  /*3f60*/  @!P0 BRA `(.L_x_7708) ;  /* 0x0000000000048947 */ /* 0x000fea0003800000 */
[----:B------:R-:W-:Y:S01]  /*3f70*/  BPT.TRAP 0x1 ;  /* 0x000000040000795c */ /* 0x000fe20000300000 */
.L_x_7708:
        /* <DEDUP_REMOVED lines=8> */
.L_x_8015:
[----:B------:R-:W-:Y:S05]  /*4000*/  BSYNC B1 ;  /* 0x0000000000017941 */ /* 0x000fea0003800000 */
.L_x_7709:
        /* <DEDUP_REMOVED lines=12> */
.L_x_7696:
[----:B------:R-:W-:Y:S05]  /*40d0*/  BSYNC B0 ;  /* 0x0000000000007941 */ /* 0x000fea0003800000 */
.L_x_7688:
        /* <DEDUP_REMOVED lines=17> */
.L_x_7712:
[----:B------:R-:W-:Y:S05]  /*41f0*/  BSYNC B0 ;  /* 0x0000000000007941 */ /* 0x000fea0003800000 */
.L_x_7711:
[----:B------:R-:W2:Y:S01]  /*4200*/  SYNCS.PHASECHK.TRANS64.TRYWAIT P0, [R75+URZ+0x28cb0], R76 ;  /* 0x028cb04c4b0075a7 */ /* 0x000ea2000800017f */
[----:B------:R-:W-:Y:S04]  /*4210*/  BSSY B0, `(.L_x_7713) ;  /* 0x0000002000007945 */ /* 0x000fe80003800000 */
[----:B--2---:R-:W-:Y:S05]  /*4220*/  @!P0 BRA `(.L_x_7714) ;  /* 0x000001a000988947 */ /* 0x004fea0003800000 */
.L_x_8016:
[----:B------:R-:W-:Y:S05]  /*4230*/  BSYNC B0 ;  /* 0x0000000000007941 */ /* 0x000fea0003800000 */
.L_x_7713:
        /* <DEDUP_REMOVED lines=20> */
[----:B----4-:R-:W-:Y:S01]  /*4380*/  IMAD R25, R9, 0x2, R2 ;  /* 0x0000000209197824 */ /* 0x010fe200078e0202 */
[----:B------:R-:W-:Y:S01]  /*4390*/  ISETP.GE.AND P0, PT, R6, UR4, PT ;  /* 0x0000000406007c0c */ /* 0x000fe2000bf06270 */
[----:B------:R-:W-:-:S02]  /*43a0*/  VIADD R14, R16, 0x80 ;  /* 0x00000080100e7836 */ /* 0x000fc40000000000 */
[----:B------:R-:W-:-:S08]  /*43b0*/  VIADD R24, R16, 0xc0 ;  /* 0x000000c010187836 */ /* 0x000fd00000000000 */
[----:B------:R-:W1:Y:S04]  /*43c0*/  @!P1 LDS.128 R4, [R25+0x400] ;  /* 0x0004000019049984 */ /* 0x000e680000000c00 */
[----:B------:R-:W3:Y:S04]  /*43d0*/  @!P0 LDS.128 R8, [R25+0x2400] ;  /* 0x0024000019088984 */ /* 0x000ee80000000c00 */
[----:B-1----:R-:W-:Y:S01]  /*43e0*/  @!P1 STG.E.128 desc[UR42][R12.64], R4 ;  /* 0x000000040c009986 */ /* 0x002fe2000c101d2a */
[----:B------:R-:W-:Y:S01]  /*43f0*/  ISETP.GE.AND P1, PT, R14, UR4, PT ;  /* 0x000000040e007c0c */ /* 0x000fe2000bf26270 */
[----:B------:R-:W-:-:S02]  /*4400*/  VIADD R14, R16, 0x100 ;  /* 0x00000100100e7836 */ /* 0x000fc40000000000 */
[----:B---3--:R-:W-:Y:S01]  /*4410*/  @!P0 STG.E.128 desc[UR42][R12.64+0x80], R8 ;  /* 0x000080080c008986 */ /* 0x008fe2000c101d2a */
[----:B------:R-:W-:Y:S01]  /*4420*/  ISETP.GE.AND P0, PT, R24, UR4, PT ;  /* 0x0000000418007c0c */ /* 0x000fe2000bf06270 */
        /* <DEDUP_REMOVED lines=16> */
[----:B------:R-:W-:Y:S02]  /*4530*/  IMAD R24, R15, 0x2, R2 ;  /* 0x000000020f187824 */ /* 0x000fe400078e0202 */
[----:B------:R-:W-:-:S06]  /*4540*/  VIADD R15, R16, 0xe0 ;  /* 0x000000e0100f7836 */ /* 0x000fcc0000000000 */
[----:B------:R-:W1:Y:S04]  /*4550*/  @!P1 LDS.128 R4, [R25+0xc400] ;  /* 0x00c4000019049984 */ /* 0x000e680000000c00 */
[----:B------:R-:W3:Y:S04]  /*4560*/  @!P0 LDS.128 R8, [R25+0xe400] ;  /* 0x00e4000019088984 */ /* 0x000ee80000000c00 */
[----:B-1----:R-:W-:Y:S01]  /*4570*/  @!P1 STG.E.128 desc[UR42][R12.64+0x300], R4 ;  /* 0x000300040c009986 */ /* 0x002fe2000c101d2a */
[----:B------:R-:W-:-:S03]  /*4580*/  ISETP.GE.AND P1, PT, R55, UR4, PT ;  /* 0x0000000437007c0c */ /* 0x000fc6000bf26270 */
        /* <DEDUP_REMOVED lines=22> */
[----:B------:R-:W-:-:S03]  /*46f0*/  ISETP.GE.AND P1, PT, R14, UR4, PT ;  /* 0x000000040e007c0c */ /* 0x000fc6000bf26270 */
[----:B---3--:R-:W-:Y:S01]  /*4700*/  @!P0 STG.E.128 desc[UR42][R12.64+0x2c0], R8 ;  /* 0x0002c0080c008986 */ /* 0x008fe2000c101d2a */
[----:B------:R-:W-:-:S09]  /*4710*/  ISETP.GE.AND P0, PT, R15, UR4, PT ;  /* 0x000000040f007c0c */ /* 0x000fd2000bf06270 */
[----:B------:R-:W1:Y:S04]  /*4720*/  @!P1 LDS.128 R4, [R24+0xc400] ;  /* 0x00c4000018049984 */ /* 0x000e680000000c00 */
[----:B------:R-:W3:Y:S04]  /*4730*/  @!P0 LDS.128 R8, [R24+0xe400] ;  /* 0x00e4000018088984 */ /* 0x000ee80000000c00 */
[----:B-1----:R1:W-:Y:S04]  /*4740*/  @!P1 STG.E.128 desc[UR42][R12.64+0x340], R4 ;  /* 0x000340040c009986 */ /* 0x0023e8000c101d2a */
[----:B---3--:R1:W-:Y:S02]  /*4750*/  @!P0 STG.E.128 desc[UR42][R12.64+0x3c0], R8 ;  /* 0x0003c0080c008986 */ /* 0x0083e4000c101d2a */
.L_x_7716:
[----:B------:R-:W-:Y:S05]  /*4760*/  BSYNC B0 ;  /* 0x0000000000007941 */ /* 0x000fea0003800000 */
.L_x_7715:
        /* <DEDUP_REMOVED lines=17> */
.L_x_7683:
[----:B------:R-:W-:Y:S04]  /*4880*/  BSSY B0, `(.L_x_7718) ;  /* 0x0000004000007945 */ /* 0x000fe80003800000 */
[----:B------:R-:W-:Y:S05]  /*4890*/  @P0 BRA `(.L_x_7719) ;  /* 0x0000000000080947 */ /* 0x000fea0003800000 */
[----:B------:R-:W1:Y:S02]  /*48a0*/  FENCE.VIEW.ASYNC.G ;  /* 0x00000000000073c6 */ /* 0x000e640000000100 */
[----:B-1----:R-:W-:Y:S06]  /*48b0*/  BAR.ARV 0xc, 0x180 ;  /* 0x0306000000007b1d */ /* 0x002fec0000002000 */
.L_x_7719:
[----:B------:R-:W-:Y:S05]  /*48c0*/  BSYNC B0 ;  /* 0x0000000000007941 */ /* 0x000fea0003800000 */
.L_x_7718:
[----:B------:R-:W-:Y:S01]  /*48d0*/  UISETP.NE.AND UP0, UPT, UR38, 0x1, UPT ;  /* 0x000000012600788c */ /* 0x000fe2000bf05270 */
[----:B------:R-:W-:Y:S05]  /*48e0*/  BSSY B7, `(.L_x_7720) ;  /* 0x0000b59000077945 */ /* 0x000fea0003800000 */
[----:B------:R-:W-:-:S13]  /*48f0*/  PLOP3.LUT P0, PT, PT, PT, UP0, 0x80, 0x0 ;  /* 0x000000000000781c */ /* 0x000fda0003f0f008 */
[----:B------:R-:W-:Y:S05]  /*4900*/  @!P0 BRA `(.L_x_7721) ;  /* 0x0000002000708947 */ /* 0x000fea0003800000 */
[----:B------:R-:W1:Y:S01]  /*4910*/  LDC R0, c[0x0][0x448] ;  /* 0x00011200ff007b82 */ /* 0x000e620000000800 */
[----:B------:R-:W-:Y:S01]  /*4920*/  VIADD R3, R194, 0x3f ;  /* 0x0000003fc2037836 */ /* 0x000fe20000000000 */
[----:B------:R-:W-:Y:S01]  /*4930*/  BSSY B0, `(.L_x_7722) ;  /* 0x000002b000007945 */ /* 0x000fe20003800000 */
[----:B------:R-:W-:Y:S01]  /*4940*/  IMAD.MOV.U32 R4, RZ, RZ, RZ ;  /* 0x000000ffff047224 */ /* 0x000fe200078e00ff */
[----:B-1----:R-:W-:-:S13]  /*4950*/  ISETP.NE.AND P0, PT, R0, 0x1, PT ;  /* 0x000000010000780c */ /* 0x002fda0003f05270 */
[----:B------:R-:W1:Y:S08]  /*4960*/  @P0 LDC R0, c[0x0][0x44c] ;  /* 0x00011300ff000b82 */ /* 0x000e700000000800 */
[----:B------:R-:W2:Y:S01]  /*4970*/  @P0 LDC R5, c[0x0][0x450] ;  /* 0x00011400ff050b82 */ /* 0x000ea20000000800 */
[----:B-1----:R-:W-:-:S05]  /*4980*/  @P0 IMAD.HI.U32 R0, R3, R0, RZ ;  /* 0x0000000003000227 */ /* 0x002fca00078e00ff */
[----:B--2---:R-:W-:-:S05]  /*4990*/  @P0 SHF.R.U32.HI R3, RZ, R5, R0 ;  /* 0x00000005ff030219 */ /* 0x004fca0000011600 */
[----:B------:R-:W-:-:S05]  /*49a0*/  IMAD.IADD R3, R44, 0x1, R3 ;  /* 0x000000012c037824 */ /* 0x000fca00078e0203 */
[----:B------:R-:W-:-:S04]  /*49b0*/  SHF.R.S32.HI R0, RZ, 0x1f, R3 ;  /* 0x0000001fff007819 */ /* 0x000fc80000011403 */
[----:B------:R-:W-:-:S04]  /*49c0*/  LEA.HI R0, R0, R3, RZ, 0x6 ;  /* 0x0000000300007211 */ /* 0x000fc800078f30ff */
[----:B------:R-:W-:-:S04]  /*49d0*/  SHF.R.S32.HI R0, RZ, 0x6, R0 ;  /* 0x00000006ff007819 */ /* 0x000fc80000011400 */
[----:B------:R-:W-:-:S04]  /*49e0*/  VIMNMX R43, R43, R0, PT ;  /* 0x000000002b2b7248 */ /* 0x000fc80003fe0100 */
[----:B------:R-:W-:-:S13]  /*49f0*/  ISETP.GE.AND P0, PT, R43, 0x1, PT ;  /* 0x000000012b00780c */ /* 0x000fda0003f06270 */
        /* <DEDUP_REMOVED lines=30> */
.L_x_7723:
[----:B------:R-:W-:Y:S05]  /*4be0*/  BSYNC B0 ;  /* 0x0000000000007941 */ /* 0x000fea0003800000 */
.L_x_7722:
        /* <DEDUP_REMOVED lines=44> */
[----:B0-----:R-:W-:-:S02]  /*4eb0*/  CS2R R74, SRZ ;  /* 0x00000000004a7805 */ /* 0x001fc4000001ff00 */
        /* <DEDUP_REMOVED lines=26> */
[----:B------:R-:W2:Y:S04]  /*5060*/  LDL R5, [R1+0x44] ;  /* 0x0000440001057983 */ /* 0x000ea80000100800 */
[----:B--2---:R-:W0:Y:S02]  /*5070*/  SHFL.IDX PT, R3, R5, RZ, 0x1f ;  /* 0x00001fff05037589 */ /* 0x004e2400000e0000 */
[----:B0-----:R-:W-:-:S04]  /*5080*/  LEA.HI R5, R3, R3, RZ, 0x1 ;  /* 0x0000000303057211 */ /* 0x001fc800078f08ff */
[----:B------:R-:W-:Y:S01]  /*5090*/  LOP3.LUT R6, R5, 0x1fffe, RZ, 0xc0, !PT ;  /* 0x0001fffe05067812 */ /* 0x000fe200078ec0ff */
[----:B------:R-:W-:-:S04]  /*50a0*/  IMAD.U32 R5, RZ, RZ, UR37 ;  /* 0x00000025ff057e24 */ /* 0x000fc8000f8e00ff */
[----:B------:R-:W-:Y:S01]  /*50b0*/  IMAD.IADD R3, R3, 0x1, -R6 ;  /* 0x0000000103037824 */ /* 0x000fe200078e0a06 */
[----:B------:R-:W-:-:S03]  /*50c0*/  ISETP.NE.AND P0, PT, R5, 0x3, PT ;  /* 0x000000030500780c */ /* 0x000fc60003f05270 */
[----:B------:R-:W-:-:S04]  /*50d0*/  IMAD R3, R3, 0x8000, R2 ;  /* 0x0000800003037824 */ /* 0x000fc800078e0202 */
[----:B------:R-:W-:-:S05]  /*50e0*/  VIADD R3, R3, 0x400 ;  /* 0x0000040003037836 */ /* 0x000fca0000000000 */
[----:B------:R-:W-:-:S04]  /*50f0*/  SHF.R.U32.HI R3, RZ, 0x4, R3 ;  /* 0x00000004ff037819 */ /* 0x000fc80000011603 */
[----:B------:R-:W-:-:S04]  /*5100*/  LOP3.LUT R3, R3, 0x3fff, RZ, 0xc0, !PT ;  /* 0x00003fff03037812 */ /* 0x000fc800078ec0ff */
[----:B------:R-:W-:Y:S01]  /*5110*/  LOP3.LUT R3, R3, 0x2000000, RZ, 0xfc, !PT ;  /* 0x0200000003037812 */ /* 0x000fe200078efcff */
[----:B------:R-:W-:Y:S06]  /*5120*/  @!P0 BRA `(.L_x_7725) ;  /* 0x0000000000048947 */ /* 0x000fec0003800000 */
[----:B------:R-:W-:Y:S01]  /*5130*/  BPT.TRAP 0x1 ;  /* 0x000000040000795c */ /* 0x000fe20000300000 */
.L_x_7725:
        /* <DEDUP_REMOVED lines=11> */
.L_x_8017:
[----:B------:R-:W-:Y:S05]  /*51f0*/  BSYNC B0 ;  /* 0x0000000000007941 */ /* 0x000fea0003800000 */
.L_x_7726:
        /* <DEDUP_REMOVED lines=56> */
.L_x_7735:
        /* <DEDUP_REMOVED lines=143> */
.L_x_7730:
[----:B------:R-:W-:Y:S01]  /*5e70*/  IMAD R21, R18, 0x8, R2 ;  /* 0x0000000812157824 */ /* 0x000fe200078e0202 */
[----:B------:R-:W-:-:S04]  /*5e80*/  SHF.L.U32 R4, R22, 0x1f, RZ ;  /* 0x0000001f16047819 */ /* 0x000fc800000006ff */
[----:B------:R0:W1:Y:S01]  /*5e90*/  SYNCS.PHASECHK.TRANS64.TRYWAIT P2, [R21+URZ+0x28c50], R4 ;  /* 0x028c5004150075a7 */ /* 0x000062000804017f */
[----:B------:R-:W-:Y:S05]  /*5ea0*/  @!P0 BRA `(.L_x_7731) ;  /* 0x0000000000048947 */ /* 0x000fea0003800000 */
[----:B------:R-:W-:Y:S01]  /*5eb0*/  BPT.TRAP 0x1 ;  /* 0x000000040000795c */ /* 0x000fe20000300000 */
.L_x_7731:
[----:B------:R-:W-:Y:S04]  /*5ec0*/  BSSY B1, `(.L_x_7732) ;  /* 0x0000004000017945 */ /* 0x000fe80003800000 */
[----:B-1----:R-:W-:Y:S05]  /*5ed0*/  @P2 BRA `(.L_x_7733) ;  /* 0x0000000000082947 */ /* 0x002fea0003800000 */
[----:B------:R-:W1:Y:S02]  /*5ee0*/  SYNCS.PHASECHK.TRANS64.TRYWAIT P2, [R21+URZ+0x28c50], R4 ;  /* 0x028c5004150075a7 */ /* 0x000e64000804017f */
[----:B-1----:R-:W-:Y:S05]  /*5ef0*/  @!P2 BRA `(.L_x_7734) ;  /* 0x00000184008ca947 */ /* 0x002fea0003800000 */
.L_x_7733:
[----:B------:R-:W-:Y:S05]  /*5f00*/  BSYNC B1 ;  /* 0x0000000000017941 */ /* 0x000fea0003800000 */
.L_x_7732:
        /* <DEDUP_REMOVED lines=44> */
.L_x_7729:
[----:B------:R-:W-:Y:S05]  /*61d0*/  BSYNC B0 ;  /* 0x0000000000007941 */ /* 0x000fea0003800000 */
.L_x_7728:
        /* <DEDUP_REMOVED lines=143> */
.L_x_7721:
        /* <DEDUP_REMOVED lines=45> */
.L_x_7737:
[----:B------:R-:W-:Y:S05]  /*6da0*/  BSYNC B0 ;  /* 0x0000000000007941 */ /* 0x000fea0003800000 */
.L_x_7736:
        /* <DEDUP_REMOVED lines=100> */
.L_x_7739:
[----:B------:R-:W-:Y:S05]  /*73f0*/  BSYNC B6 ;  /* 0x0000000000067941 */ /* 0x000fea0003800000 */
.L_x_7738:
        /* <DEDUP_REMOVED lines=12> */
.L_x_7743:
[----:B-1----:R1:W2:Y:S02]  /*74c0*/  SYNCS.PHASECHK.TRANS64.TRYWAIT P0, [R2+URZ+0x28c00], R3 ;  /* 0x028c0003020075a7 */ /* 0x0022a4000800017f */
[----:B--2---:R-:W-:Y:S05]  /*74d0*/  @!P0 NANOSLEEP.SYNCS 0x989680 ;  /* 0x009896800000895d */ /* 0x004fea0003900000 */
[----:B------:R-:W2:Y:S02]  /*74e0*/  @!P0 SYNCS.PHASECHK.TRANS64 P0, [R2+URZ+0x28c00], R3 ;  /* 0x028c0003020085a7 */ /* 0x000ea4000800007f */
[----:B--2---:R-:W-:Y:S05]  /*74f0*/  @!P0 BRA `(.L_x_7743) ;  /* 0xfffffffc00f08947 */ /* 0x004fea000383ffff */
.L_x_7742:
[----:B------:R-:W-:Y:S05]  /*7500*/  BSYNC B0 ;  /* 0x0000000000007941 */ /* 0x000fea0003800000 */
.L_x_7741:
[----:B------:R-:W-:Y:S05]  /*7510*/  BRA `(.L_x_7744) ;  /* 0x0000002c000c7947 */ /* 0x000fea0003800000 */
.L_x_7740:
        /* <DEDUP_REMOVED lines=31> */
.L_x_7746:
[----:B------:R-:W-:Y:S05]  /*7710*/  BSYNC B6 ;  /* 0x0000000000067941 */ /* 0x000fea0003800000 */
.L_x_7745:
        /* <DEDUP_REMOVED lines=45> */
.L_x_8023:
        /* <DEDUP_REMOVED lines=9> */
[----:B-1----:R-:W-:Y:S01]  /*7a80*/  IMAD.MOV.U32 R5, RZ, RZ, R3 ;  /* 0x000000ffff057224 */ /* 0x002fe200078e0003 */
[----:B------:R-:W-:Y:S02]  /*7a90*/  ISETP.GE.AND P3, PT, R191, UR4, PT ;  /* 0x00000004bf007c0c */ /* 0x000fe4000bf66270 */
[----:B------:R-:W-:Y:S02]  /*7aa0*/  CS2R R28, SRZ ;  /* 0x00000000001c7805 */ /* 0x000fe4000001ff00 */
[----:B------:R-:W-:Y:S01]  /*7ab0*/  ISETP.GE.AND P2, PT, R186, UR4, PT ;  /* 0x00000004ba007c0c */ /* 0x000fe2000bf46270 */
[----:B---3--:R-:W-:Y:S01]  /*7ac0*/  IMAD.MOV.U32 R9, RZ, RZ, R0 ;  /* 0x000000ffff097224 */ /* 0x008fe200078e0000 */
[----:B------:R-:W-:-:S07]  /*7ad0*/  CS2R R26, SRZ ;  /* 0x00000000001a7805 */ /* 0x000fce000001ff00 */
[C---:B------:R-:W-:Y:S01]  /*7ae0*/  @!P3 IMAD.SHL.U32 R7, R191.reuse, 0x2, RZ ;  /* 0x00000002bf07b824 */ /* 0x040fe200078e00ff */
[----:B------:R-:W-:-:S03]  /*7af0*/  @!P3 SHF.L.U64.HI R12, R191, 0x1, R36 ;  /* 0x00000001bf0cb819 */ /* 0x000fc60000010224 */
[----:B--2---:R-:W-:Y:S01]  /*7b00*/  @!P2 IMAD.WIDE R10, R186, 0x2, R4 ;  /* 0x00000002ba0aa825 */ /* 0x004fe200078e0204 */
        /* <DEDUP_REMOVED lines=11> */
.L_x_7751:
[----:B------:R-:W-:Y:S05]  /*7bc0*/  BSYNC B1 ;  /* 0x0000000000017941 */ /* 0x000fea0003800000 */
.L_x_7750:
[----:B---3-5:R-:W-:Y:S01]  /*7bd0*/  IMAD.MOV.U32 R0, RZ, RZ, R26 ;  /* 0x000000ffff007224 */ /* 0x028fe200078e001a */
[----:B------:R-:W-:Y:S01]  /*7be0*/  UMOV UR4, 0xffffffff ;  /* 0xffffffff00047882 */ /* 0x000fe20000000000 */
[----:B-1----:R-:W-:Y:S01]  /*7bf0*/  IMAD.MOV.U32 R3, RZ, RZ, R27 ;  /* 0x000000ffff037224 */ /* 0x002fe200078e001b */
[----:B----4-:R-:W-:Y:S01]  /*7c00*/  CS2R R8, SRZ ;  /* 0x0000000000087805 */ /* 0x010fe2000001ff00 */
[----:B--2---:R-:W-:Y:S01]  /*7c10*/  IMAD.MOV.U32 R4, RZ, RZ, R24 ;  /* 0x000000ffff047224 */ /* 0x004fe200078e0018 */
        /* <DEDUP_REMOVED lines=9> */
[----:B------:R-:W-:-:S04]  /*7cb0*/  PRMT R44, R44, 0x5410, R3 ;  /* 0x000054102c2c7816 */ /* 0x000fc80000000003 */
[----:B------:R-:W-:Y:S01]  /*7cc0*/  PRMT R45, R4, 0x5410, R5 ;  /* 0x00005410042d7816 */ /* 0x000fe20000000005 */
[----:B------:R-:W-:Y:S06]  /*7cd0*/  BRA.DIV UR4, `(.L_x_7752) ;  /* 0x0000016a049c7947 */ /* 0x000fec000b800000 */
[----:B------:R1:W2:Y:S04]  /*7ce0*/  SHFL.IDX PT, R0, R32, 0x1, 0x1c1f ;  /* 0x003c1f0020007f89 */ /* 0x0002a800000e0000 */
[----:B------:R1:W3:Y:S04]  /*7cf0*/  SHFL.IDX PT, R3, R31, 0x1, 0x1c1f ;  /* 0x003c1f001f037f89 */ /* 0x0002e800000e0000 */
[----:B------:R1:W4:Y:S04]  /*7d00*/  SHFL.IDX PT, R7, R33, 0x1, 0x1c1f ;  /* 0x003c1f0021077f89 */ /* 0x00032800000e0000 */
[----:B0-----:R-:W0:Y:S02]  /*7d10*/  SHFL.IDX PT, R30, R30, 0x1, 0x1c1f ;  /* 0x003c1f001e1e7f89 */ /* 0x001e2400000e0000 */
.L_x_8029:
[----:B------:R-:W-:Y:S01]  /*7d20*/  VIADD R34, R34, 0x20 ;  /* 0x0000002022227836 */ /* 0x000fe20000000000 */
[----:B------:R-:W-:Y:S01]  /*7d30*/  LEA.HI R4, R216, R216, RZ, 0x1 ;  /* 0x000000d8d8047211 */ /* 0x000fe200078f08ff */
[----:B------:R-:W-:Y:S01]  /*7d40*/  BSSY B1, `(.L_x_7753) ;  /* 0x0000021000017945 */ /* 0x000fe20003800000 */
[----:B------:R-:W-:Y:S02]  /*7d50*/  CS2R R10, SRZ ;  /* 0x00000000000a7805 */ /* 0x000fe4000001ff00 */
[----:B------:R-:W-:Y:S02]  /*7d60*/  CS2R R14, SRZ ;  /* 0x00000000000e7805 */ /* 0x000fe4000001ff00 */
[----:B------:R-:W-:Y:S01]  /*7d70*/  ISETP.GE.AND P0, PT, R34, R35, PT ;  /* 0x000000232200720c */ /* 0x000fe20003f06270 */
[----:B------:R-:W-:Y:S01]  /*7d80*/  IMAD.SHL.U32 R34, R190, 0x40, RZ ;  /* 0x00000040be227824 */ /* 0x000fe200078e00ff */
[----:B------:R-:W-:Y:S02]  /*7d90*/  LOP3.LUT R5, R4, 0xfffffffe, RZ, 0xc0, !PT ;  /* 0xfffffffe04057812 */ /* 0x000fe400078ec0ff */
[----:B------:R-:W-:-:S03]  /*7da0*/  CS2R R12, SRZ ;  /* 0x00000000000c7805 */ /* 0x000fc6000001ff00 */
[----:B------:R-:W-:-:S05]  /*7db0*/  IMAD.IADD R5, R216, 0x1, -R5 ;  /* 0x00000001d8057824 */ /* 0x000fca00078e0a05 */
[----:B-1----:R-:W-:Y:S01]  /*7dc0*/  SHF.L.U32 R33, R5, 0x1f, RZ ;  /* 0x0000001f05217819 */ /* 0x002fe200000006ff */
[----:B------:R-:W-:Y:S06]  /*7dd0*/  @P0 BRA `(.L_x_7754) ;  /* 0x00000000005c0947 */ /* 0x000fec0003800000 */
[----:B------:R-:W-:Y:S01]  /*7de0*/  ULDC UR4, c[0x0][0x3f4] ;  /* 0x0000fd0000047ab9 */ /* 0x000fe20000000800 */
[----:B---3--:R-:W-:Y:S01]  /*7df0*/  IMAD.MOV.U32 R4, RZ, RZ, R3 ;  /* 0x000000ffff047224 */ /* 0x008fe200078e0003 */
[----:B------:R-:W-:Y:S01]  /*7e00*/  ISETP.GE.AND P2, PT, R186, UR4, PT ;  /* 0x00000004ba007c0c */ /* 0x000fe2000bf46270 */
[----:B--2---:R-:W-:Y:S01]  /*7e10*/  IMAD.MOV.U32 R5, RZ, RZ, R0 ;  /* 0x000000ffff057224 */ /* 0x004fe200078e0000 */
[----:B------:R-:W-:Y:S02]  /*7e20*/  ISETP.GE.AND P3, PT, R191, UR4, PT ;  /* 0x00000004bf007c0c */ /* 0x000fe4000bf66270 */
[----:B------:R-:W-:Y:S01]  /*7e30*/  CS2R R14, SRZ ;  /* 0x00000000000e7805 */ /* 0x000fe2000001ff00 */
[----:B0-----:R-:W-:Y:S02]  /*7e40*/  IMAD.MOV.U32 R10, RZ, RZ, R30 ;  /* 0x000000ffff0a7224 */ /* 0x001fe400078e001e */
[----:B----4-:R-:W-:-:S06]  /*7e50*/  IMAD.MOV.U32 R11, RZ, RZ, R7 ;  /* 0x000000ffff0b7224 */ /* 0x010fcc00078e0007 */
[----:B------:R-:W-:Y:S02]  /*7e60*/  @!P2 IMAD.WIDE R4, R186, 0x2, R4 ;  /* 0x00000002ba04a825 */ /* 0x000fe400078e0204 */
[C---:B------:R-:W-:Y:S02]  /*7e70*/  @!P3 SHF.L.U64.HI R32, R191.reuse, 0x1, R36 ;  /* 0x00000001bf20b819 */ /* 0x040fe40000010224 */
[----:B------:R-:W-:Y:S01]  /*7e80*/  @!P3 IMAD.SHL.U32 R6, R191, 0x2, RZ ;  /* 0x00000002bf06b824 */ /* 0x000fe200078e00ff */
[----:B------:R0:W5:Y:S01]  /*7e90*/  @!P2 LD.E.64 R14, desc[UR42][R4.64] ;  /* 0x0000002a040ea980 */ /* 0x000162000c101b00 */
[----:B------:R-:W-:Y:S02]  /*7ea0*/  CS2R R8, SRZ ;  /* 0x0000000000087805 */ /* 0x000fe4000001ff00 */
[----:B------:R-:W-:Y:S02]  /*7eb0*/  CS2R R12, SRZ ;  /* 0x00000000000c7805 */ /* 0x000fe4000001ff00 */
[----:B0-----:R-:W-:-:S02]  /*7ec0*/  @!P3 IADD3 R4, P0, R3, R6, RZ ;  /* 0x000000060304b210 */ /* 0x001fc40007f1e0ff */
[----:B------:R-:W-:Y:S01]  /*7ed0*/  @!P3 IADD3 R6, P1, R30, R6, RZ ;  /* 0x000000061e06b210 */ /* 0x000fe20007f3e0ff */
[----:B------:R-:W-:Y:S01]  /*7ee0*/  @!P2 IMAD.WIDE R30, R186, 0x2, R10 ;  /* 0x00000002ba1ea825 */ /* 0x000fe200078e020a */
[----:B------:R-:W-:-:S03]  /*7ef0*/  CS2R R10, SRZ ;  /* 0x00000000000a7805 */ /* 0x000fc6000001ff00 */
[--C-:B------:R-:W-:Y:S01]  /*7f00*/  @!P3 IMAD.X R5, R0, 0x1, R32.reuse, P0 ;  /* 0x000000010005b824 */ /* 0x100fe200000e0620 */
[----:B------:R1:W5:Y:S01]  /*7f10*/  @!P2 LD.E.64 R8, desc[UR42][R30.64] ;  /* 0x0000002a1e08a980 */ /* 0x000362000c101b00 */
[----:B------:R-:W-:-:S03]  /*7f20*/  @!P3 IMAD.X R7, R7, 0x1, R32, P1 ;  /* 0x000000010707b824 */ /* 0x000fc600008e0620 */
[----:B------:R1:W5:Y:S04]  /*7f30*/  @!P3 LD.E.64 R12, desc[UR42][R4.64] ;  /* 0x0000002a040cb980 */ /* 0x000368000c101b00 */
[----:B------:R1:W5:Y:S02]  /*7f40*/  @!P3 LD.E.64 R10, desc[UR42][R6.64] ;  /* 0x0000002a060ab980 */ /* 0x000364000c101b00 */
.L_x_7754:
[----:B------:R-:W-:Y:S05]  /*7f50*/  BSYNC B1 ;  /* 0x0000000000017941 */ /* 0x000fea0003800000 */
.L_x_7753:
[----:B------:R-:W4:Y:S01]  /*7f60*/  SYNCS.PHASECHK.TRANS64.TRYWAIT P0, [R2+URZ+0x28c00], R33 ;  /* 0x028c0021020075a7 */ /* 0x000f22000800017f */
[----:B---3--:R-:W-:Y:S01]  /*7f70*/  LOP3.LUT R3, R34, 0x1c0, RZ, 0xc0, !PT ;  /* 0x000001c022037812 */ /* 0x008fe200078ec0ff */
[----:B-1---5:R-:W-:Y:S01]  /*7f80*/  IMAD.MOV.U32 R4, RZ, RZ, R8 ;  /* 0x000000ffff047224 */ /* 0x022fe200078e0008 */
[----:B------:R-:W-:Y:S01]  /*7f90*/  VIADDMNMX R31, R35, -R194, 0x40, PT ;  /* 0x00000040231f7446 */ /* 0x000fe200038009c2 */
[----:B------:R-:W-:Y:S01]  /*7fa0*/  IMAD.MOV.U32 R6, RZ, RZ, R14 ;  /* 0x000000ffff067224 */ /* 0x000fe200078e000e */
[----:B--2---:R-:W-:Y:S01]  /*7fb0*/  LOP3.LUT R0, R3, 0x18, R16, 0xf8, !PT ;  /* 0x0000001803007812 */ /* 0x004fe200078ef810 */
[----:B------:R-:W-:Y:S01]  /*7fc0*/  IMAD.MOV.U32 R5, RZ, RZ, R11 ;  /* 0x000000ffff057224 */ /* 0x000fe200078e000b */
[----:B------:R-:W-:Y:S01]  /*7fd0*/  SHF.R.U32.HI R3, RZ, 0x3, R3 ;  /* 0x00000003ff037819 */ /* 0x000fe20000011603 */
[----:B------:R-:W-:Y:S01]  /*7fe0*/  BSSY B1, `(.L_x_7755) ;  /* 0x0000013000017945 */ /* 0x000fe20003800000 */
[----:B------:R-:W-:Y:S01]  /*7ff0*/  PRMT R32, R32, 0x5410, R4 ;  /* 0x0000541020207816 */ /* 0x000fe20000000004 */
[----:B------:R-:W-:Y:S01]  /*8000*/  IMAD.MOV.U32 R4, RZ, RZ, R10 ;  /* 0x000000ffff047224 */ /* 0x000fe200078e000a */
[----:B------:R-:W-:Y:S01]  /*8010*/  LOP3.LUT R0, R0, R3, RZ, 0x3c, !PT ;  /* 0x0000000300007212 */ /* 0x000fe200078e3cff */
[----:B------:R-:W-:Y:S01]  /*8020*/  IMAD.MOV.U32 R3, RZ, RZ, R9 ;  /* 0x000000ffff037224 */ /* 0x000fe200078e0009 */
[----:B0-----:R-:W-:Y:S01]  /*8030*/  PRMT R30, R5, 0x7610, R30 ;  /* 0x00007610051e7816 */ /* 0x001fe2000000001e */
        /* <DEDUP_REMOVED lines=13> */
.L_x_8030:
[----:B------:R-:W-:Y:S05]  /*8110*/  BSYNC B1 ;  /* 0x0000000000017941 */ /* 0x000fea0003800000 */
.L_x_7755:
        /* <DEDUP_REMOVED lines=11> */
[--C-:B------:R-:W-:Y:S01]  /*81d0*/  HADD2.F32 R35, -RZ, R37.reuse.H0_H0 ;  /* 0x20000025ff237230 */ /* 0x100fe20000004100 */
[--C-:B------:R-:W-:Y:S01]  /*81e0*/  SHF.R.U32.HI R34, RZ, 0x10, R29.reuse ;  /* 0x00000010ff227819 */ /* 0x100fe2000001161d */
[----:B0-----:R-:W-:Y:S01]  /*81f0*/  HADD2.F32 R33, -RZ, R37.H1_H1 ;  /* 0x30000025ff217230 */ /* 0x001fe20000004100 */
        /* <DEDUP_REMOVED lines=9> */
[----:B------:R-:W-:Y:S01]  /*8290*/  FMUL.FTZ R29, R29, R34 ;  /* 0x000000221d1d7220 */ /* 0x000fe20000410000 */
[--C-:B------:R-:W-:Y:S02]  /*82a0*/  HADD2.F32 R26, -RZ, R6.reuse.H0_H0 ;  /* 0x20000006ff1a7230 */ /* 0x100fe40000004100 */
[----:B------:R-:W-:Y:S01]  /*82b0*/  FMUL.FTZ R38, R4, R35 ;  /* 0x0000002304267220 */ /* 0x000fe20000410000 */
[----:B------:R-:W-:-:S02]  /*82c0*/  HADD2.F32 R27, -RZ, R6.H1_H1 ;  /* 0x30000006ff1b7230 */ /* 0x000fc40000004100 */
[C---:B------:R-:W-:Y:S01]  /*82d0*/  FFMA.FTZ R39, R28.reuse, R34, -R37 ;  /* 0x000000221c277223 */ /* 0x040fe20000010825 */
[--C-:B------:R-:W-:Y:S02]  /*82e0*/  HADD2.F32 R6, -RZ, R5.reuse.H0_H0 ;  /* 0x20000005ff067230 */ /* 0x100fe40000004100 */
[----:B------:R-:W-:Y:S01]  /*82f0*/  FFMA.FTZ R40, R28, R36, R29 ;  /* 0x000000241c287223 */ /* 0x000fe2000001001d */
[-C--:B------:R-:W-:Y:S01]  /*8300*/  FMUL.FTZ R34, R4, R33.reuse ;  /* 0x0000002104227220 */ /* 0x080fe20000410000 */
[C---:B------:R-:W-:Y:S01]  /*8310*/  FFMA.FTZ R38, R7.reuse, R33, -R38 ;  /* 0x0000002107267223 */ /* 0x040fe20000010826 */
[----:B------:R-:W-:Y:S02]  /*8320*/  HADD2.F32 R5, -RZ, R5.H1_H1 ;  /* 0x30000005ff057230 */ /* 0x000fe40000004100 */
[----:B------:R-:W-:Y:S02]  /*8330*/  HADD2.F32 R33, -RZ, R43.H0_H0 ;  /* 0x2000002bff217230 */ /* 0x000fe40000004100 */
[----:B------:R-:W-:Y:S01]  /*8340*/  FFMA.FTZ R35, R7, R35, R34 ;  /* 0x0000002307237223 */ /* 0x000fe20000010022 */
[----:B------:R-:W-:-:S02]  /*8350*/  HADD2.F32 R28, -RZ, R44.H1_H1 ;  /* 0x3000002cff1c7230 */ /* 0x000fc40000004100 */
[----:B------:R-:W-:Y:S02]  /*8360*/  HADD2.F32 R29, -RZ, R41.H0_H0 ;  /* 0x20000029ff1d7230 */ /* 0x000fe40000004100 */
[C---:B------:R-:W-:Y:S01]  /*8370*/  FMUL.FTZ R37, R27.reuse, R33 ;  /* 0x000000211b257220 */ /* 0x040fe20000410000 */
[----:B------:R-:W-:Y:S02]  /*8380*/  HADD2.F32 R4, -RZ, R42.H0_H0 ;  /* 0x2000002aff047230 */ /* 0x000fe40000004100 */
[-C--:B------:R-:W-:Y:S01]  /*8390*/  FMUL.FTZ R36, R27, R28.reuse ;  /* 0x0000001c1b247220 */ /* 0x080fe20000410000 */
[C---:B------:R-:W-:Y:S01]  /*83a0*/  FMUL.FTZ R7, R5.reuse, R29 ;  /* 0x0000001d05077220 */ /* 0x040fe20000410000 */
[C---:B------:R-:W-:Y:S01]  /*83b0*/  FFMA.FTZ R37, R26.reuse, R28, -R37 ;  /* 0x0000001c1a257223 */ /* 0x040fe20000010825 */
[-C--:B------:R-:W-:Y:S01]  /*83c0*/  FMUL.FTZ R34, R5, R4.reuse ;  /* 0x0000000405227220 */ /* 0x080fe20000410000 */
[----:B------:R-:W-:Y:S01]  /*83d0*/  FFMA.FTZ R36, R26, R33, R36 ;  /* 0x000000211a247223 */ /* 0x000fe20000010024 */
[----:B------:R-:W-:Y:S01]  /*83e0*/  FFMA.FTZ R5, R6, R4, -R7 ;  /* 0x0000000406057223 */ /* 0x000fe20000010807 */
[----:B------:R-:W-:Y:S01]  /*83f0*/  F2FP.F16.F32.PACK_AB R7, R40, R39 ;  /* 0x000000272807723e */ /* 0x000fe200000000ff */
[----:B------:R-:W-:Y:S01]  /*8400*/  FFMA.FTZ R34, R6, R29, R34 ;  /* 0x0000001d06227223 */ /* 0x000fe20000010022 */
[----:B------:R-:W-:-:S02]  /*8410*/  F2FP.F16.F32.PACK_AB R4, R35, R38 ;  /* 0x000000262304723e */ /* 0x000fc400000000ff */
[----:B------:R-:W-:Y:S02]  /*8420*/  F2FP.F16.F32.PACK_AB R6, R36, R37 ;  /* 0x000000252406723e */ /* 0x000fe400000000ff */
[----:B------:R-:W-:-:S05]  /*8430*/  F2FP.F16.F32.PACK_AB R5, R34, R5 ;  /* 0x000000052205723e */ /* 0x000fca00000000ff */
[----:B------:R1:W-:Y:S02]  /*8440*/  STS.128 [R3+0x20400], R4 ;  /* 0x0204000403007388 */ /* 0x0003e40000000c00 */
.L_x_7760:
[----:B------:R-:W-:Y:S05]  /*8450*/  BSYNC B2 ;  /* 0x0000000000027941 */ /* 0x000fea0003800000 */
.L_x_7759:
        /* <DEDUP_REMOVED lines=43> */
.L_x_7758:
[----:B------:R-:W-:Y:S05]  /*8710*/  BSYNC B1 ;  /* 0x0000000000017941 */ /* 0x000fea0003800000 */
.L_x_7757:
        /* <DEDUP_REMOVED lines=50> */
.L_x_7763:
[----:B------:R-:W-:Y:S05]  /*8a40*/  BSYNC B1 ;  /* 0x0000000000017941 */ /* 0x000fea0003800000 */
.L_x_7762:
[----:B------:R-:W-:Y:S05]  /*8a50*/  @P1 BRA `(.L_x_7761) ;  /* 0x0000001400981947 */ /* 0x000fea0003800000 */
[----:B-1----:R-:W1:Y:S01]  /*8a60*/  LDS.128 R4, [R0+0x1000] ;  /* 0x0010000000047984 */ /* 0x002e620000000c00 */
[--C-:B------:R-:W-:Y:S01]  /*8a70*/  SHF.R.U64 R24, R12, 0x10, R13.reuse ;  /* 0x000000100c187819 */ /* 0x100fe2000000120d */
[----:B------:R-:W-:Y:S01]  /*8a80*/  HADD2.F32 R32, -RZ, R32.H0_H0 ;  /* 0x20000020ff207230 */ /* 0x000fe20000004100 */
[----:B------:R-:W-:Y:S02]  /*8a90*/  SHF.R.U32.HI R12, RZ, 0x10, R13 ;  /* 0x00000010ff0c7819 */ /* 0x000fe4000001160d */
[--C-:B------:R-:W-:Y:S02]  /*8aa0*/  SHF.R.U32.HI R13, RZ, 0x10, R11.reuse ;  /* 0x00000010ff0d7819 */ /* 0x100fe4000001160b */
        /* <DEDUP_REMOVED lines=29> */
[-C--:B------:R-:W-:Y:S01]  /*8c80*/  FMUL.FTZ R8, R5, R4.reuse ;  /* 0x0000000405087220 */ /* 0x080fe20000410000 */
        /* <DEDUP_REMOVED lines=8> */
.L_x_7748:
        /* <DEDUP_REMOVED lines=34> */
.L_x_8036:
        /* <DEDUP_REMOVED lines=8> */
[----:B------:R-:W-:Y:S02]  /*8fb0*/  ULDC UR4, c[0x0][0x3f4] ;  /* 0x0000fd0000047ab9 */ /* 0x000fe40000000800 */
[----:B------:R-:W-:-:S13]  /*8fc0*/  ISETP.GE.AND P0, PT, R16, UR4, PT ;  /* 0x0000000410007c0c */ /* 0x000fda000bf06270 */
[----:B------:R-:W-:Y:S05]  /*8fd0*/  @P0 BRA `(.L_x_7766) ;  /* 0x0000000000100947 */ /* 0x000fea0003800000 */
[----:B-12---:R-:W-:-:S04]  /*8fe0*/  IMAD.WIDE R4, R16, 0x2, R4 ;  /* 0x0000000210047825 */ /* 0x006fc800078e0204 */
[----:B---34-:R-:W-:Y:S01]  /*8ff0*/  IMAD.WIDE R6, R16, 0x2, R6 ;  /* 0x0000000210067825 */ /* 0x018fe200078e0206 */
[----:B------:R1:W5:Y:S04]  /*9000*/  LD.E.128 R24, desc[UR42][R4.64] ;  /* 0x0000002a04187980 */ /* 0x000368000c101d00 */
[----:B------:R1:W5:Y:S02]  /*9010*/  LD.E.128 R28, desc[UR42][R6.64] ;  /* 0x0000002a061c7980 */ /* 0x000364000c101d00 */
.L_x_7766:
[----:B------:R-:W-:Y:S05]  /*9020*/  BSYNC B1 ;  /* 0x0000000000017941 */ /* 0x000fea0003800000 */
.L_x_7765:
[----:B-12--5:R-:W-:Y:S01]  /*9030*/  IMAD.MOV.U32 R4, RZ, RZ, R28 ;  /* 0x000000ffff047224 */ /* 0x026fe200078e001c */
[----:B------:R-:W-:Y:S01]  /*9040*/  UMOV UR4, 0xffffffff ;  /* 0xffffffff00047882 */ /* 0x000fe20000000000 */
[----:B------:R-:W-:Y:S02]  /*9050*/  IMAD.MOV.U32 R5, RZ, RZ, R29 ;  /* 0x000000ffff057224 */ /* 0x000fe400078e001d */
[----:B----4-:R-:W-:Y:S02]  /*9060*/  IMAD.MOV.U32 R6, RZ, RZ, R30 ;  /* 0x000000ffff067224 */ /* 0x010fe400078e001e */
[----:B---3--:R-:W-:Y:S01]  /*9070*/  IMAD.MOV.U32 R7, RZ, RZ, R31 ;  /* 0x000000ffff077224 */ /* 0x008fe200078e001f */
[----:B------:R-:W-:Y:S01]  /*9080*/  PRMT R41, R5, 0x7610, R41 ;  /* 0x0000761005297816 */ /* 0x000fe20000000029 */
[----:B------:R-:W-:Y:S01]  /*9090*/  IMAD.MOV.U32 R5, RZ, RZ, R25 ;  /* 0x000000ffff057224 */ /* 0x000fe200078e0019 */
[----:B------:R-:W-:Y:S01]  /*90a0*/  PRMT R55, R4, 0x5410, R6 ;  /* 0x0000541004377816 */ /* 0x000fe20000000006 */
[----:B------:R-:W-:Y:S01]  /*90b0*/  IMAD.MOV.U32 R4, RZ, RZ, R24 ;  /* 0x000000ffff047224 */ /* 0x000fe200078e0018 */
[----:B------:R-:W-:Y:S01]  /*90c0*/  PRMT R46, R7, 0x7610, R46 ;  /* 0x00007610072e7816 */ /* 0x000fe2000000002e */
[----:B------:R-:W-:Y:S01]  /*90d0*/  IMAD.MOV.U32 R6, RZ, RZ, R26 ;  /* 0x000000ffff067224 */ /* 0x000fe200078e001a */
[----:B------:R-:W-:Y:S01]  /*90e0*/  PRMT R40, R5, 0x7610, R40 ;  /* 0x0000761005287816 */ /* 0x000fe20000000028 */
[----:B------:R-:W-:-:S03]  /*90f0*/  IMAD.MOV.U32 R7, RZ, RZ, R27 ;  /* 0x000000ffff077224 */ /* 0x000fc600078e001b */
[----:B------:R-:W-:Y:S02]  /*9100*/  PRMT R57, R4, 0x5410, R6 ;  /* 0x0000541004397816 */ /* 0x000fe40000000006 */
[----:B------:R-:W-:Y:S02]  /*9110*/  CS2R R4, SRZ ;  /* 0x0000000000047805 */ /* 0x000fe4000001ff00 */
[----:B------:R-:W-:Y:S01]  /*9120*/  PRMT R46, R46, 0x5410, R7 ;  /* 0x000054102e2e7816 */ /* 0x000fe20000000007 */
[----:B------:R-:W-:Y:S06]  /*9130*/  BRA.DIV UR4, `(.L_x_7767) ;  /* 0x0000015a04807947 */ /* 0x000fec000b800000 */
[----:B0-----:R-:W0:Y:S04]  /*9140*/  SHFL.IDX PT, R0, R0, 0x1, 0x1c1f ;  /* 0x003c1f0000007f89 */ /* 0x001e2800000e0000 */
[----:B------:R-:W1:Y:S04]  /*9150*/  SHFL.IDX PT, R3, R3, 0x1, 0x1c1f ;  /* 0x003c1f0003037f89 */ /* 0x000e6800000e0000 */
[----:B------:R2:W3:Y:S04]  /*9160*/  SHFL.IDX PT, R6, R9, 0x1, 0x1c1f ;  /* 0x003c1f0009067f89 */ /* 0x0004e800000e0000 */
[----:B------:R2:W4:Y:S01]  /*9170*/  SHFL.IDX PT, R14, R8, 0x1, 0x1c1f ;  /* 0x003c1f00080e7f89 */ /* 0x00052200000e0000 */
[----:B0-----:R-:W-:-:S02]  /*9180*/  IMAD.MOV.U32 R13, RZ, RZ, R0 ;  /* 0x000000ffff0d7224 */ /* 0x001fc400078e0000 */
[----:B-12---:R-:W-:-:S07]  /*9190*/  IMAD.MOV.U32 R12, RZ, RZ, R3 ;  /* 0x000000ffff0c7224 */ /* 0x006fce00078e0003 */
.L_x_8042:
        /* <DEDUP_REMOVED lines=23> */
.L_x_7769:
[----:B------:R-:W-:Y:S05]  /*9310*/  BSYNC B1 ;  /* 0x0000000000017941 */ /* 0x000fea0003800000 */
.L_x_7768:
[----:B------:R-:W2:Y:S01]  /*9320*/  SYNCS.PHASECHK.TRANS64.TRYWAIT P1, [R2+URZ+0x28c00], R3 ;  /* 0x028c0003020075a7 */ /* 0x000ea2000802017f */
[----:B-1----:R-:W-:Y:S01]  /*9330*/  VIADDMNMX R13, R21, -R194, 0x40, PT ;  /* 0x00000040150d7446 */ /* 0x002fe200038009c2 */
[----:B-----5:R-:W-:Y:S01]  /*9340*/  IMAD.MOV.U32 R12, RZ, RZ, R4 ;  /* 0x000000ffff0c7224 */ /* 0x020fe200078e0004 */
[----:B0-----:R-:W-:Y:S01]  /*9350*/  ISETP.GE.AND P0, PT, R16, R33, PT ;  /* 0x000000211000720c */ /* 0x001fe20003f06270 */
[----:B----4-:R-:W-:Y:S01]  /*9360*/  IMAD.MOV.U32 R14, RZ, RZ, R5 ;  /* 0x000000ffff0e7224 */ /* 0x010fe200078e0005 */
[----:B------:R-:W-:Y:S01]  /*9370*/  BSSY B1, `(.L_x_7770) ;  /* 0x000000f000017945 */ /* 0x000fe20003800000 */
[C---:B------:R-:W-:Y:S01]  /*9380*/  VIADD R0, R184.reuse, 0x20 ;  /* 0x00000020b8007836 */ /* 0x040fe20000000000 */
[-C--:B------:R-:W-:Y:S01]  /*9390*/  ISETP.GE.OR P2, PT, R184, R13.reuse, P0 ;  /* 0x0000000db800720c */ /* 0x080fe20000746670 */
[----:B------:R-:W-:Y:S01]  /*93a0*/  IMAD.MOV.U32 R15, RZ, RZ, R9 ;  /* 0x000000ffff0f7224 */ /* 0x000fe200078e0009 */
[----:B------:R-:W-:Y:S01]  /*93b0*/  PRMT R38, R38, 0x5410, R12 ;  /* 0x0000541026267816 */ /* 0x000fe2000000000c */
[----:B------:R-:W-:Y:S01]  /*93c0*/  IMAD.MOV.U32 R12, RZ, RZ, R6 ;  /* 0x000000ffff0c7224 */ /* 0x000fe200078e0006 */
[----:B------:R-:W-:Y:S01]  /*93d0*/  PRMT R58, R14, 0x7610, R58 ;  /* 0x000076100e3a7816 */ /* 0x000fe2000000003a */
[----:B------:R-:W-:Y:S01]  /*93e0*/  IMAD.MOV.U32 R14, RZ, RZ, R8 ;  /* 0x000000ffff0e7224 */ /* 0x000fe200078e0008 */
[----:B------:R-:W-:Y:S01]  /*93f0*/  ISETP.GE.OR P0, PT, R0, R13, P0 ;  /* 0x0000000d0000720c */ /* 0x000fe20000706670 */
[----:B------:R-:W-:Y:S01]  /*9400*/  IMAD.MOV.U32 R13, RZ, RZ, R7 ;  /* 0x000000ffff0d7224 */ /* 0x000fe200078e0007 */
[----:B------:R-:W-:Y:S01]  /*9410*/  PRMT R58, R58, 0x5410, R15 ;  /* 0x000054103a3a7816 */ /* 0x000fe2000000000f */
[----:B------:R-:W-:Y:S01]  /*9420*/  IMAD.IADD R21, R16, 0x1, R33 ;  /* 0x0000000110157824 */ /* 0x000fe200078e0221 */
[----:B------:R-:W-:-:S02]  /*9430*/  PRMT R38, R14, 0x7610, R38 ;  /* 0x000076100e267816 */ /* 0x000fc40000000026 */
[----:B------:R-:W-:Y:S01]  /*9440*/  PRMT R36, R13, 0x5410, R12 ;  /* 0x000054100d247816 */ /* 0x000fe2000000000c */
[----:B--2---:R-:W-:Y:S06]  /*9450*/  @!P1 BRA `(.L_x_7771) ;  /* 0x0000015800309947 */ /* 0x004fec0003800000 */
.L_x_8043:
[----:B------:R-:W-:Y:S05]  /*9460*/  BSYNC B1 ;  /* 0x0000000000017941 */ /* 0x000fea0003800000 */
.L_x_7770:
[----:B------:R-:W-:Y:S01]  /*9470*/  BSSY B1, `(.L_x_7772) ;  /* 0x0000063000017945 */ /* 0x000fe20003800000 */
[----:B0-----:R-:W-:Y:S01]  /*9480*/  IMAD.MOV.U32 R3, RZ, RZ, R10 ;  /* 0x000000ffff037224 */ /* 0x001fe200078e000a */
        /* <DEDUP_REMOVED lines=25> */
[----:B------:R-:W1:Y:S01]  /*9620*/  LDS.128 R12, [R37+0x20400] ;  /* 0x02040000250c7984 */ /* 0x000e620000000c00 */
        /* <DEDUP_REMOVED lines=71> */
.L_x_7773:
[----:B------:R-:W-:Y:S05]  /*9aa0*/  BSYNC B1 ;  /* 0x0000000000017941 */ /* 0x000fea0003800000 */
.L_x_7772:
[----:B------:R-:W-:Y:S01]  /*9ab0*/  PRMT R31, R3, 0x5410, R20 ;  /* 0x00005410031f7816 */ /* 0x000fe20000000014 */
[----:B------:R-:W-:Y:S06]  /*9ac0*/  @P0 BRA `(.L_x_7761) ;  /* 0x00000004007c0947 */ /* 0x000fec0003800000 */
[----:B------:R-:W2:Y:S01]  /*9ad0*/  LDL R42, [R1+0x64] ;  /* 0x00006400012a7983 */ /* 0x000ea20000100800 */
[----:B0-----:R-:W-:Y:S01]  /*9ae0*/  IMAD.SHL.U32 R12, R0, 0x40, RZ ;  /* 0x00000040000c7824 */ /* 0x001fe200078e00ff */
[----:B------:R-:W-:Y:S01]  /*9af0*/  SHF.R.S32.HI R3, RZ, 0x1f, R0 ;  /* 0x0000001fff037819 */ /* 0x000fe20000011400 */
[----:B------:R-:W-:Y:S01]  /*9b00*/  HADD2.F32 R20, -RZ, R58.H0_H0 ;  /* 0x2000003aff147230 */ /* 0x000fe20000004100 */
[--C-:B------:R-:W-:Y:S02]  /*9b10*/  SHF.R.U64 R35, R6, 0x10, R7.reuse ;  /* 0x0000001006237819 */ /* 0x100fe40000001207 */
[----:B------:R-:W-:Y:S02]  /*9b20*/  LEA.HI R3, R3, R0, RZ, 0x3 ;  /* 0x0000000003037211 */ /* 0x000fe400078f18ff */
[----:B------:R-:W-:Y:S02]  /*9b30*/  LOP3.LUT R12, R12, 0x1c0, RZ, 0xc0, !PT ;  /* 0x000001c00c0c7812 */ /* 0x000fe400078ec0ff */
[----:B------:R-:W-:Y:S01]  /*9b40*/  SHF.R.U32.HI R33, RZ, 0x10, R7 ;  /* 0x00000010ff217819 */ /* 0x000fe20000011607 */
[----:B------:R-:W-:Y:S01]  /*9b50*/  IMAD.SHL.U32 R3, R3, 0x40, RZ ;  /* 0x0000004003037824 */ /* 0x000fe200078e00ff */
[----:B------:R-:W-:-:S02]  /*9b60*/  SHF.R.U32.HI R0, RZ, 0x3, R12 ;  /* 0x00000003ff007819 */ /* 0x000fc4000001160c */
[----:B------:R-:W-:Y:S01]  /*9b70*/  SHF.R.U64 R40, R10, 0x10, R11 ;  /* 0x000000100a287819 */ /* 0x000fe2000000120b */
[----:B------:R-:W-:Y:S01]  /*9b80*/  HADD2.F32 R10, -RZ, R58.H1_H1 ;  /* 0x3000003aff0a7230 */ /* 0x000fe20000004100 */
[----:B------:R-:W-:Y:S02]  /*9b90*/  LOP3.LUT R21, R0, R21, R12, 0x1e, !PT ;  /* 0x0000001500157212 */ /* 0x000fe400078e1e0c */
[----:B------:R-:W-:Y:S02]  /*9ba0*/  LOP3.LUT R0, R3, 0xfffffe00, RZ, 0xc0, !PT ;  /* 0xfffffe0003007812 */ /* 0x000fe400078ec0ff */
[----:B------:R-:W-:Y:S02]  /*9bb0*/  SHF.R.U32.HI R29, RZ, 0x10, R9 ;  /* 0x00000010ff1d7819 */ /* 0x000fe40000011609 */
[----:B------:R-:W-:Y:S01]  /*9bc0*/  SHF.R.U32.HI R28, RZ, 0x10, R5 ;  /* 0x00000010ff1c7819 */ /* 0x000fe20000011605 */
[----:B------:R-:W-:Y:S01]  /*9bd0*/  IMAD.IADD R21, R0, 0x1, R21 ;  /* 0x0000000100157824 */ /* 0x000fe200078e0215 */
[----:B------:R-:W-:Y:S01]  /*9be0*/  SHF.R.U32.HI R39, RZ, 0x10, R11 ;  /* 0x00000010ff277819 */ /* 0x000fe2000001160b */
[----:B------:R-:W-:Y:S01]  /*9bf0*/  HADD2.F32 R11, -RZ, R36.H1_H1 ;  /* 0x30000024ff0b7230 */ /* 0x000fe20000004100 */
[----:B------:R-:W-:Y:S01]  /*9c00*/  SHF.R.U64 R41, R8, 0x10, R9 ;  /* 0x0000001008297819 */ /* 0x000fe20000001209 */
[----:B------:R-:W-:Y:S01]  /*9c10*/  IMAD R21, R21, 0x2, R2 ;  /* 0x0000000215157824 */ /* 0x000fe200078e0202 */
[----:B------:R-:W-:Y:S01]  /*9c20*/  SHF.R.U64 R37, R4, 0x10, R5 ;  /* 0x0000001004257819 */ /* 0x000fe20000001205 */
[----:B------:R-:W-:-:S02]  /*9c30*/  HADD2.F32 R28, -RZ, R28.H0_H0 ;  /* 0x2000001cff1c7230 */ /* 0x000fc40000004100 */
[----:B------:R-:W-:Y:S01]  /*9c40*/  HADD2.F32 R36, -RZ, R36.H0_H0 ;  /* 0x20000024ff247230 */ /* 0x000fe20000004100 */
        /* <DEDUP_REMOVED lines=8> */
[----:B------:R-:W-:Y:S02]  /*9cd0*/  HADD2.F32 R8, -RZ, R26.H0_H0 ;  /* 0x2000001aff087230 */ /* 0x000fe40000004100 */
[--C-:B------:R-:W-:Y:S02]  /*9ce0*/  HADD2.F32 R9, -RZ, R27.reuse.H0_H0 ;  /* 0x2000001bff097230 */ /* 0x100fe40000004100 */
[----:B------:R-:W-:Y:S02]  /*9cf0*/  HADD2.F32 R27, -RZ, R27.H1_H1 ;  /* 0x3000001bff1b7230 */ /* 0x000fe40000004100 */
[----:B------:R-:W-:Y:S02]  /*9d00*/  HADD2.F32 R24, -RZ, R24.H1_H1 ;  /* 0x30000018ff187230 */ /* 0x000fe40000004100 */
[----:B------:R-:W-:Y:S01]  /*9d10*/  HADD2.F32 R26, -RZ, R26.H1_H1 ;  /* 0x3000001aff1a7230 */ /* 0x000fe20000004100 */
[----:B--2---:R-:W0:Y:S02]  /*9d20*/  LDS.128 R12, [R42+0x20400] ;  /* 0x020400002a0c7984 */ /* 0x004e240000000c00 */
[----:B0-----:R-:W-:-:S02]  /*9d30*/  HADD2.F32 R3, -RZ, R13.H0_H0 ;  /* 0x2000000dff037230 */ /* 0x001fc40000004100 */
[----:B------:R-:W-:Y:S02]  /*9d40*/  HADD2.F32 R13, -RZ, R13.H1_H1 ;  /* 0x3000000dff0d7230 */ /* 0x000fe40000004100 */
[----:B------:R-:W-:Y:S02]  /*9d50*/  HADD2.F32 R0, -RZ, R12.H0_H0 ;  /* 0x2000000cff007230 */ /* 0x000fe40000004100 */
[C---:B------:R-:W-:Y:S01]  /*9d60*/  FFMA.FTZ R30, R3.reuse, R10, -R30 ;  /* 0x0000000a031e7223 */ /* 0x040fe2000001081e */
[----:B------:R-:W-:Y:S02]  /*9d70*/  HADD2.F32 R10, -RZ, R29.H0_H0 ;  /* 0x2000001dff0a7230 */ /* 0x000fe40000004100 */
[----:B------:R-:W-:Y:S01]  /*9d80*/  FFMA.FTZ R32, R3, R20, R32 ;  /* 0x0000001403207223 */ /* 0x000fe20000010020 */
[----:B------:R-:W-:Y:S02]  /*9d90*/  HADD2.F32 R3, -RZ, R38.H0_H0 ;  /* 0x20000026ff037230 */ /* 0x000fe40000004100 */
[----:B------:R-:W-:-:S02]  /*9da0*/  HADD2.F32 R4, -RZ, R14.H0_H0 ;  /* 0x2000000eff047230 */ /* 0x000fc40000004100 */
[-C--:B------:R-:W-:Y:S01]  /*9db0*/  FMUL.FTZ R20, R25, R10.reuse ;  /* 0x0000000a19147220 */ /* 0x080fe20000410000 */
[C---:B------:R-:W-:Y:S01]  /*9dc0*/  FMUL.FTZ R25, R6.reuse, R7 ;  /* 0x0000000706197220 */ /* 0x040fe20000410000 */
[-C--:B------:R-:W-:Y:S01]  /*9dd0*/  FMUL.FTZ R6, R6, R3.reuse ;  /* 0x0000000306067220 */ /* 0x080fe20000410000 */
[C---:B------:R-:W-:Y:S01]  /*9de0*/  FFMA.FTZ R29, R13.reuse, R10, -R34 ;  /* 0x0000000a0d1d7223 */ /* 0x040fe20000010822 */
[----:B------:R-:W-:Y:S01]  /*9df0*/  FFMA.FTZ R13, R13, R28, R20 ;  /* 0x0000001c0d0d7223 */ /* 0x000fe20000010014 */
[C---:B------:R-:W-:Y:S01]  /*9e00*/  FFMA.FTZ R25, R0.reuse, R3, -R25 ;  /* 0x0000000300197223 */ /* 0x040fe20000010819 */
[--C-:B------:R-:W-:Y:S02]  /*9e10*/  HADD2.F32 R3, -RZ, R31.reuse.H0_H0 ;  /* 0x2000001fff037230 */ /* 0x100fe40000004100 */
[----:B------:R-:W-:Y:S01]  /*9e20*/  FFMA.FTZ R10, R0, R7, R6 ;  /* 0x00000007000a7223 */ /* 0x000fe20000010006 */
[----:B------:R-:W-:Y:S02]  /*9e30*/  HADD2.F32 R0, -RZ, R31.H1_H1 ;  /* 0x3000001fff007230 */ /* 0x000fe40000004100 */
[----:B------:R-:W-:Y:S01]  /*9e40*/  FMUL.FTZ R7, R8, R11 ;  /* 0x0000000b08077220 */ /* 0x000fe20000410000 */
[----:B------:R-:W-:-:S02]  /*9e50*/  HADD2.F32 R5, -RZ, R15.H0_H0 ;  /* 0x2000000fff057230 */ /* 0x000fc40000004100 */
[-C--:B------:R-:W-:Y:S01]  /*9e60*/  FMUL.FTZ R31, R8, R3.reuse ;  /* 0x00000003081f7220 */ /* 0x080fe20000410000 */
[C---:B------:R-:W-:Y:S01]  /*9e70*/  FMUL.FTZ R28, R9.reuse, R36 ;  /* 0x00000024091c7220 */ /* 0x040fe20000410000 */
[----:B------:R-:W-:Y:S02]  /*9e80*/  HADD2.F32 R8, -RZ, R33.H0_H0 ;  /* 0x20000021ff087230 */ /* 0x000fe40000004100 */
[-C--:B------:R-:W-:Y:S01]  /*9e90*/  FMUL.FTZ R9, R9, R0.reuse ;  /* 0x0000000009097220 */ /* 0x080fe20000410000 */
[----:B------:R-:W-:Y:S02]  /*9ea0*/  HADD2.F32 R6, -RZ, R39.H0_H0 ;  /* 0x20000027ff067230 */ /* 0x000fe40000004100 */
[C---:B------:R-:W-:Y:S01]  /*9eb0*/  FFMA.FTZ R20, R4.reuse, R3, -R7 ;  /* 0x0000000304147223 */ /* 0x040fe20000010807 */
[----:B------:R-:W-:Y:S02]  /*9ec0*/  HADD2.F32 R15, -RZ, R15.H1_H1 ;  /* 0x3000000fff0f7230 */ /* 0x000fe40000004100 */
[----:B------:R-:W-:Y:S01]  /*9ed0*/  FFMA.FTZ R31, R4, R11, R31 ;  /* 0x0000000b041f7223 */ /* 0x000fe2000001001f */
[C---:B------:R-:W-:Y:S01]  /*9ee0*/  FFMA.FTZ R28, R5.reuse, R0, -R28 ;  /* 0x00000000051c7223 */ /* 0x040fe2000001081c */
[----:B------:R-:W-:Y:S01]  /*9ef0*/  FFMA.FTZ R36, R5, R36, R9 ;  /* 0x0000002405247223 */ /* 0x000fe20000010009 */
[----:B------:R-:W-:-:S02]  /*9f00*/  HADD2.F32 R7, -RZ, R37.H0_H0 ;  /* 0x20000025ff077230 */ /* 0x000fc40000004100 */
[C---:B------:R-:W-:Y:S01]  /*9f10*/  FMUL.FTZ R4, R27.reuse, R8 ;  /* 0x000000081b047220 */ /* 0x040fe20000410000 */
[-C--:B------:R-:W-:Y:S01]  /*9f20*/  FMUL.FTZ R0, R27, R6.reuse ;  /* 0x000000061b007220 */ /* 0x080fe20000410000 */
[----:B------:R-:W-:Y:S02]  /*9f30*/  HADD2.F32 R3, -RZ, R41.H0_H0 ;  /* 0x20000029ff037230 */ /* 0x000fe40000004100 */
[----:B------:R-:W-:Y:S02]  /*9f40*/  HADD2.F32 R9, -RZ, R35.H0_H0 ;  /* 0x20000023ff097230 */ /* 0x000fe40000004100 */
[C---:B------:R-:W-:Y:S01]  /*9f50*/  FFMA.FTZ R27, R15.reuse, R6, -R4 ;  /* 0x000000060f1b7223 */ /* 0x040fe20000010804 */
[----:B------:R-:W-:Y:S02]  /*9f60*/  HADD2.F32 R5, -RZ, R40.H0_H0 ;  /* 0x20000028ff057230 */ /* 0x000fe40000004100 */
[----:B------:R-:W-:Y:S01]  /*9f70*/  FFMA.FTZ R33, R15, R8, R0 ;  /* 0x000000080f217223 */ /* 0x000fe20000010000 */
[----:B------:R-:W-:-:S02]  /*9f80*/  HADD2.F32 R12, -RZ, R12.H1_H1 ;  /* 0x3000000cff0c7230 */ /* 0x000fc40000004100 */
[C---:B------:R-:W-:Y:S01]  /*9f90*/  FMUL.FTZ R11, R24.reuse, R7 ;  /* 0x00000007180b7220 */ /* 0x040fe20000410000 */
[----:B------:R-:W-:Y:S02]  /*9fa0*/  HADD2.F32 R14, -RZ, R14.H1_H1 ;  /* 0x3000000eff0e7230 */ /* 0x000fe40000004100 */
        /* <DEDUP_REMOVED lines=17> */
.L_x_7761:
[----:B------:R-:W-:Y:S05]  /*a0c0*/  BSYNC B0 ;  /* 0x0000000000007941 */ /* 0x000fea0003800000 */
.L_x_7747:
        /* <DEDUP_REMOVED lines=8> */
.L_x_7744:
[----:B--2---:R-:W-:-:S05]  /*a150*/  IMAD.U32 R0, RZ, RZ, UR37 ;  /* 0x00000025ff007e24 */ /* 0x004fca000f8e00ff */
[----:B------:R-:W-:-:S13]  /*a160*/  ISETP.NE.AND P0, PT, R0, 0x3, PT ;  /* 0x000000030000780c */ /* 0x000fda0003f05270 */
[----:B------:R-:W-:Y:S05]  /*a170*/  @!P0 BRA `(.L_x_7774) ;  /* 0x0000000000048947 */ /* 0x000fea0003800000 */
[----:B------:R-:W-:Y:S01]  /*a180*/  BPT.TRAP 0x1 ;  /* 0x000000040000795c */ /* 0x000fe20000300000 */
.L_x_7774:
[----:B---3--:R-:W-:Y:S01]  /*a190*/  IMAD R21, R18, 0x8, R2 ;  /* 0x0000000812157824 */ /* 0x008fe200078e0202 */
[----:B------:R-:W-:-:S04]  /*a1a0*/  SHF.L.U32 R58, R22, 0x1f, RZ ;  /* 0x0000001f163a7819 */ /* 0x000fc800000006ff */
[----:B------:R2:W3:Y:S01]  /*a1b0*/  SYNCS.PHASECHK.TRANS64.TRYWAIT P2, [R21+URZ+0x28c30], R58 ;  /* 0x028c303a150075a7 */ /* 0x0004e2000804017f */
[----:B------:R-:W-:Y:S05]  /*a1c0*/  @!P0 BRA `(.L_x_7775) ;  /* 0x0000000000048947 */ /* 0x000fea0003800000 */
[----:B------:R-:W-:Y:S01]  /*a1d0*/  BPT.TRAP 0x1 ;  /* 0x000000040000795c */ /* 0x000fe20000300000 */
.L_x_7775:
[----:B01----:R-:W0:Y:S01]  /*a1e0*/  S2R R3, SR_TID.X ;  /* 0x0000000000037919 */ /* 0x003e220000002100 */
[----:B------:R-:W-:-:S05]  /*a1f0*/  VIADD R0, R2, 0x22400 ;  /* 0x0002240002007836 */ /* 0x000fca0000000000 */
[----:B------:R-:W-:-:S04]  /*a200*/  SHF.R.U32.HI R0, RZ, 0x4, R0 ;  /* 0x00000004ff007819 */ /* 0x000fc80000011600 */
[----:B------:R-:W-:Y:S02]  /*a210*/  LOP3.LUT R0, R0, 0x3fff, RZ, 0xc0, !PT ;  /* 0x00003fff00007812 */ /* 0x000fe400078ec0ff */
[----:B0-----:R-:W-:-:S04]  /*a220*/  LOP3.LUT R3, R3, 0x7f, RZ, 0xc0, !PT ;  /* 0x0000007f03037812 */ /* 0x001fc800078ec0ff */
[----:B------:R-:W-:Y:S01]  /*a230*/  ISETP.NE.AND P1, PT, R3, RZ, PT ;  /* 0x000000ff0300720c */ /* 0x000fe20003f25270 */
[----:B---3--:R-:W-:-:S12]  /*a240*/  @P2 BRA `(.L_x_7776) ;  /* 0x0000000000082947 */ /* 0x008fd80003800000 */
[----:B------:R-:W0:Y:S02]  /*a250*/  SYNCS.PHASECHK.TRANS64.TRYWAIT P2, [R21+URZ+0x28c30], R58 ;  /* 0x028c303a150075a7 */ /* 0x000e24000804017f */
[----:B0-----:R-:W-:Y:S05]  /*a260*/  @!P2 BRA `(.L_x_7777) ;  /* 0x0000014800c0a947 */ /* 0x001fea0003800000 */
.L_x_7776:
[----:B------:R-:W-:Y:S05]  /*a270*/  WARPSYNC.ALL ;  /* 0x0000000000007948 */ /* 0x000fea0003800000 */
[----:B------:R-:W-:Y:S01]  /*a280*/  LOP3.LUT R15, R0, 0x10000, RZ, 0xfc, !PT ;  /* 0x00010000000f7812 */ /* 0x000fe200078efcff */
[----:B------:R-:W-:Y:S01]  /*a290*/  VIADD R0, R2, 0x20400 ;  /* 0x0002040002007836 */ /* 0x000fe20000000000 */
[----:B------:R-:W-:-:S03]  /*a2a0*/  WARPGROUP.ARRIVE ;  /* 0x00000000000079c5 */ /* 0x000fc60000000000 */
[----:B------:R-:W-:Y:S01]  /*a2b0*/  IMAD R6, R18, 0x200, R15 ;  /* 0x0000020012067824 */ /* 0x000fe200078e020f */
[----:B------:R-:W1:Y:S01]  /*a2c0*/  LDC R3, c[0x0][0x448] ;  /* 0x00011200ff037b82 */ /* 0x000e620000000800 */
[----:B------:R-:W-:Y:S01]  /*a2d0*/  IMAD.MOV.U32 R7, RZ, RZ, 0x40000040 ;  /* 0x40000040ff077424 */ /* 0x000fe200078e00ff */
        /* <DEDUP_REMOVED lines=14> */
[----:B------:R-:W-:Y:S01]  /*a3c0*/  LOP3.LUT R19, R19, 0xf7ffffff, RZ, 0xc0, !PT ;  /* 0xf7ffffff13137812 */ /* 0x000fe200078ec0ff */
[----:B------:R-:W-:-:S02]  /*a3d0*/  IMAD.MOV.U32 R7, RZ, RZ, 0x40000040 ;  /* 0x40000040ff077424 */ /* 0x000fc400078e00ff */
[----:B------:R-:W-:Y:S01]  /*a3e0*/  IMAD.IADD R0, R203, 0x1, R194 ;  /* 0x00000001cb007824 */ /* 0x000fe200078e02c2 */
[----:B-1----:R-:W-:-:S07]  /*a3f0*/  ISETP.NE.AND P5, PT, R3, 0x1, PT ;  /* 0x000000010300780c */ /* 0x002fce0003fa5270 */
[----:B------:R-:W-:Y:S01]  /*a400*/  HGMMA.64x64x16.F32 R24, gdesc[UR4], RZ, !UPT, gsb0 ;  /* 0x00e00000041879f0 */ /* 0x000fe2000c0008ff */
[----:B------:R-:W-:Y:S01]  /*a410*/  R2UR UR6, R8 ;  /* 0x00000000080672ca */ /* 0x000fe200000e0000 */
[----:B------:R-:W-:Y:S01]  /*a420*/  VIADD R8, R4, 0x4 ;  /* 0x0000000404087836 */ /* 0x000fe20000000000 */
[----:B------:R-:W-:Y:S01]  /*a430*/  R2UR UR7, R9 ;  /* 0x00000000090772ca */ /* 0x000fe200000e0000 */
[----:B------:R-:W-:Y:S01]  /*a440*/  IMAD.MOV.U32 R9, RZ, RZ, 0x40000040 ;  /* 0x40000040ff097424 */ /* 0x000fe200078e00ff */
[----:B------:R-:W-:Y:S02]  /*a450*/  R2UR UR4, R10 ;  /* 0x000000000a0472ca */ /* 0x000fe400000e0000 */
[----:B------:R-:W-:Y:S01]  /*a460*/  R2UR UR5, R11 ;  /* 0x000000000b0572ca */ /* 0x000fe200000e0000 */
[----:B------:R-:W1:Y:S01]  /*a470*/  @P5 LDC R3, c[0x0][0x44c] ;  /* 0x00011300ff035b82 */ /* 0x000e620000000800 */
[----:B------:R-:W-:Y:S01]  /*a480*/  @P5 LOP3.LUT R19, R19, 0x8000000, RZ, 0xfc, !PT ;  /* 0x0800000013135812 */ /* 0x000fe200078efcff */
[----:B-1----:R-:W-:Y:S01]  /*a490*/  @P5 IMAD.HI.U32 R3, R0, R3, RZ ;  /* 0x0000000300035227 */ /* 0x002fe200078e00ff */
[----:B------:R-:W-:-:S02]  /*a4a0*/  WARPGROUP.DEPBAR.LE gsb0, 0x0 ;  /* 0x00008000000079c5 */ /* 0x000fc40000010000 */
[----:B------:R-:W-:-:S07]  /*a4b0*/  WARPGROUP.ARRIVE ;  /* 0x00000000000079c5 */ /* 0x000fce0000000000 */
        /* <DEDUP_REMOVED lines=11> */
[----:B------:R-:W-:Y:S02]  /*a570*/  R2UR UR6, R12 ;  /* 0x000000000c0672ca */ /* 0x000fe400000e0000 */
[----:B------:R-:W-:Y:S01]  /*a580*/  R2UR UR7, R13 ;  /* 0x000000000d0772ca */ /* 0x000fe200000e0000 */
[----:B------:R-:W1:Y:S01]  /*a590*/  @P5 LDC R12, c[0x0][0x450] ;  /* 0x00011400ff0c5b82 */ /* 0x000e620000000800 */
[----:B------:R-:W-:Y:S02]  /*a5a0*/  R2UR UR4, R6 ;  /* 0x00000000060472ca */ /* 0x000fe400000e0000 */
[----:B------:R-:W-:Y:S02]  /*a5b0*/  R2UR UR5, R7 ;  /* 0x00000000070572ca */ /* 0x000fe400000e0000 */
[----:B-1----:R-:W-:Y:S01]  /*a5c0*/  @P5 SHF.R.U32.HI R0, RZ, R12, R3 ;  /* 0x0000000cff005219 */ /* 0x002fe20000011603 */
[----:B------:R-:W-:-:S04]  /*a5d0*/  IMAD.MOV.U32 R3, RZ, RZ, -0x40 ;  /* 0xffffffc0ff037424 */ /* 0x000fc800078e00ff */
[----:B------:R-:W1:Y:S01]  /*a5e0*/  SHFL.IDX PT, R13, R0, 0x1, 0x1c1f ;  /* 0x003c1f00000d7f89 */ /* 0x000e6200000e0000 */
[----:B------:R-:W-:-:S03]  /*a5f0*/  IMAD R12, R168, R3, 0x40 ;  /* 0x00000040a80c7424 */ /* 0x000fc600078e0203 */
[----:B------:R-:W3:Y:S02]  /*a600*/  SHFL.IDX PT, R0, R0, RZ, 0x1c1f ;  /* 0x001c1fff00007589 */ /* 0x000ee400000e0000 */
[----:B------:R-:W-:Y:S02]  /*a610*/  IADD3 R3, R195, 0x1, R12 ;  /* 0x00000001c3037810 */ /* 0x000fe40007ffe00c */
[----:B------:R-:W-:Y:S02]  /*a620*/  IADD3 R12, -R202, R12, R195 ;  /* 0x0000000cca0c7210 */ /* 0x000fe40007ffe1c3 */
[----:B------:R-:W-:-:S04]  /*a630*/  IADD3 R57, -R193, R3, -R202 ;  /* 0x00000003c1397210 */ /* 0x000fc80007ffe9ca */
[----:B-1----:R-:W-:-:S04]  /*a640*/  VIADDMNMX R14, R13, R57, R12, PT ;  /* 0x000000390d0e7246 */ /* 0x002fc8000380010c */
        /* <DEDUP_REMOVED lines=8> */
[----:B------:R-:W-:Y:S01]  /*a6d0*/  IMAD.U32 R12, RZ, RZ, UR4 ;  /* 0x00000004ff0c7e24 */ /* 0x000fe2000f8e00ff */
[----:B------:R-:W-:Y:S02]  /*a6e0*/  WARPGROUP.DEPBAR.LE gsb0, 0x0 ;  /* 0x00008000000079c5 */ /* 0x000fe40000010000 */
[----:B------:R-:W-:Y:S02]  /*a6f0*/  FSEL R69, R26, -INF , P2 ;  /* 0xff8000001a457808 */ /* 0x000fe40001000000 */
[----:B------:R-:W-:Y:S02]  /*a700*/  FSEL R20, R27, -INF , P3 ;  /* 0xff8000001b147808 */ /* 0x000fe40001800000 */
[----:B------:R-:W-:-:S02]  /*a710*/  ISETP.GT.AND P2, PT, R14, 0x9, PT ;  /* 0x000000090e00780c */ /* 0x000fc40003f44270 */
[----:B------:R-:W-:Y:S02]  /*a720*/  FSEL R71, R30, -INF , P4 ;  /* 0xff8000001e477808 */ /* 0x000fe40002000000 */
[----:B------:R-:W-:Y:S02]  /*a730*/  FMNMX.FTZ R26, R69, R20, !PT ;  /* 0x00000014451a7209 */ /* 0x000fe40007810000 */
[C---:B------:R-:W-:Y:S02]  /*a740*/  ISETP.GT.AND P3, PT, R14.reuse, 0x10, PT ;  /* 0x000000100e00780c */ /* 0x040fe40003f64270 */
[----:B------:R-:W-:Y:S02]  /*a750*/  FSEL R73, R31, -INF , P2 ;  /* 0xff8000001f497808 */ /* 0x000fe40001000000 */
[----:B------:R-:W-:Y:S02]  /*a760*/  FMNMX.FTZ R26, R71, R26, !PT ;  /* 0x0000001a471a7209 */ /* 0x000fe40007810000 */
        /* <DEDUP_REMOVED lines=39> */
[----:B------:R-:W1:Y:S01]  /*a9e0*/  SHFL.BFLY PT, R35, R26, 0x2, 0x1f ;  /* 0x0c401f001a237f89 */ /* 0x000e6200000e0000 */
[----:B------:R-:W-:Y:S02]  /*a9f0*/  FSEL R34, R25, -INF , P3 ;  /* 0xff80000019227808 */ /* 0x000fe40001800000 */
[----:B------:R-:W-:Y:S02]  /*aa00*/  FSEL R39, R28, -INF , P4 ;  /* 0xff8000001c277808 */ /* 0x000fe40002000000 */
[C---:B------:R-:W-:Y:S02]  /*aa10*/  ISETP.GT.AND P3, PT, R57.reuse, 0x10, PT ;  /* 0x000000103900780c */ /* 0x040fe40003f64270 */
[----:B------:R-:W-:-:S02]  /*aa20*/  ISETP.GT.AND P4, PT, R57, 0x21, PT ;  /* 0x000000213900780c */ /* 0x000fc40003f84270 */
[----:B------:R-:W-:Y:S02]  /*aa30*/  FSEL R59, R32, -INF , P3 ;  /* 0xff800000203b7808 */ /* 0x000fe40001800000 */
[----:B------:R-:W-:Y:S02]  /*aa40*/  ISETP.GT.AND P3, PT, R57, 0x18, PT ;  /* 0x000000183900780c */ /* 0x000fe40003f64270 */
[----:B------:R-:W-:Y:S02]  /*aa50*/  FSEL R41, R41, -INF , P4 ;  /* 0xff80000029297808 */ /* 0x000fe40002000000 */
[----:B-1----:R-:W-:Y:S02]  /*aa60*/  FMNMX.FTZ R14, R26, R35, !PT ;  /* 0x000000231a0e7209 */ /* 0x002fe40007810000 */
[----:B------:R-:W-:Y:S02]  /*aa70*/  FSEL R35, R24, -INF , P2 ;  /* 0xff80000018237808 */ /* 0x000fe40001000000 */
[----:B------:R-:W-:Y:S01]  /*aa80*/  ISETP.GT.AND P2, PT, R57, 0x9, PT ;  /* 0x000000093900780c */ /* 0x000fe20003f44270 */
[----:B------:R-:W1:Y:S01]  /*aa90*/  SHFL.BFLY PT, R61, R14, 0x1, 0x1f ;  /* 0x0c201f000e3d7f89 */ /* 0x000e6200000e0000 */
        /* <DEDUP_REMOVED lines=10> */
[----:B------:R-:W-:Y:S02]  /*ab40*/  ISETP.GT.AND P2, PT, R57, 0x29, PT ;  /* 0x000000293900780c */ /* 0x000fe40003f44270 */
[----:B-1----:R-:W-:Y:S02]  /*ab50*/  FMNMX.FTZ R14, R14, R61, !PT ;  /* 0x0000003d0e0e7209 */ /* 0x002fe40007810000 */
[----:B------:R-:W-:-:S02]  /*ab60*/  FSEL R61, R36, -INF , P3 ;  /* 0xff800000243d7808 */ /* 0x000fc40001800000 */
[----:B------:R-:W-:Y:S01]  /*ab70*/  ISETP.GT.AND P3, PT, R57, 0x20, PT ;  /* 0x000000203900780c */ /* 0x000fe20003f64270 */
[----:B------:R-:W-:Y:S01]  /*ab80*/  FMUL.FTZ R24, R14, R12 ;  /* 0x0000000c0e187220 */ /* 0x000fe20000410000 */
        /* <DEDUP_REMOVED lines=8> */
[----:B------:R-:W-:Y:S02]  /*ac10*/  FSEL R45, R45, -INF , P2 ;  /* 0xff8000002d2d7808 */ /* 0x000fe40001000000 */
[----:B------:R-:W-:Y:S02]  /*ac20*/  FMNMX.FTZ R0, R65, R0, !PT ;  /* 0x0000000041007209 */ /* 0x000fe40007810000 */
[----:B------:R-:W-:-:S02]  /*ac30*/  FSETP.NEU.FTZ.AND P4, PT, R14, -INF , PT ;  /* 0xff8000000e00780b */ /* 0x000fc40003f9d000 */
[----:B------:R-:W-:Y:S02]  /*ac40*/  ISETP.GT.AND P2, PT, R57, 0x31, PT ;  /* 0x000000313900780c */ /* 0x000fe40003f44270 */
        /* <DEDUP_REMOVED lines=13> */
[--C-:B------:R-:W-:Y:S01]  /*ad20*/  FFMA.FTZ R24, R73, R12, -R32.reuse ;  /* 0x0000000c49187223 */ /* 0x100fe20000010820 */
[----:B------:R-:W-:Y:S01]  /*ad30*/  FSEL R53, R53, -INF , P2 ;  /* 0xff80000035357808 */ /* 0x000fe20001000000 */
        /* <DEDUP_REMOVED lines=9> */
[-CC-:B-1----:R-:W-:Y:S01]  /*add0*/  FFMA.FTZ R26, R13, R12.reuse, -R32.reuse ;  /* 0x0000000c0d1a7223 */ /* 0x182fe20000010820 */
[----:B------:R-:W1:Y:S01]  /*ade0*/  SHFL.BFLY PT, R57, R20, 0x2, 0x1f ;  /* 0x0c401f0014397f89 */ /* 0x000e6200000e0000 */
[-CC-:B------:R-:W-:Y:S01]  /*adf0*/  FFMA.FTZ R13, R27, R12.reuse, -R32.reuse ;  /* 0x0000000c1b0d7223 */ /* 0x180fe20000010820 */
[-CC-:B------:R-:W-:Y:S01]  /*ae00*/  FFMA.FTZ R51, R51, R12.reuse, -R32.reuse ;  /* 0x0000000c33337223 */ /* 0x180fe20000010820 */
[-CC-:B------:R-:W-:Y:S01]  /*ae10*/  FFMA.FTZ R27, R31, R12.reuse, -R32.reuse ;  /* 0x0000000c1f1b7223 */ /* 0x180fe20000010820 */
[----:B------:R-:W-:Y:S01]  /*ae20*/  FFMA.FTZ R55, R55, R12, -R32 ;  /* 0x0000000c37377223 */ /* 0x000fe20000010820 */
[----:B------:R-:W3:Y:S08]  /*ae30*/  MUFU.EX2 R153, R153 ;  /* 0x0000009900997308 */ /* 0x000ef00000000800 */
[----:B------:R-:W4:Y:S08]  /*ae40*/  MUFU.EX2 R155, R155 ;  /* 0x0000009b009b7308 */ /* 0x000f300000000800 */
[----:B------:R-:W0:Y:S01]  /*ae50*/  MUFU.EX2 R24, R24 ;  /* 0x0000001800187308 */ /* 0x000e220000000800 */
[----:B---3--:R-:W-:Y:S01]  /*ae60*/  FADD.FTZ R38, R153, R0 ;  /* 0x0000000099267221 */ /* 0x008fe20000010000 */
[----:B------:R-:W-:-:S02]  /*ae70*/  F2FP.F16.F32.PACK_AB R153, R0, R153 ;  /* 0x000000990099723e */ /* 0x000fc400000000ff */
[----:B-1----:R-:W-:-:S04]  /*ae80*/  FMNMX.FTZ R57, R20, R57, !PT ;  /* 0x0000003914397209 */ /* 0x002fc80007810000 */
[----:B------:R-:W-:Y:S01]  /*ae90*/  MUFU.EX2 R157, R157 ;  /* 0x0000009d009d7308 */ /* 0x000fe20000000800 */
[----:B------:R-:W1:Y:S01]  /*aea0*/  SHFL.BFLY PT, R20, R57, 0x1, 0x1f ;  /* 0x0c201f0039147f89 */ /* 0x000e6200000e0000 */
[----:B----4-:R-:W-:-:S06]  /*aeb0*/  FADD.FTZ R31, R155, R38 ;  /* 0x000000269b1f7221 */ /* 0x010fcc0000010000 */
[----:B------:R-:W-:Y:S01]  /*aec0*/  MUFU.EX2 R40, R77 ;  /* 0x0000004d00287308 */ /* 0x000fe20000000800 */
[C---:B0-----:R-:W-:Y:S01]  /*aed0*/  FADD.FTZ R46, R24.reuse, R31 ;  /* 0x0000001f182e7221 */ /* 0x041fe20000010000 */
[----:B------:R-:W-:-:S06]  /*aee0*/  F2FP.F16.F32.PACK_AB R155, R24, R155 ;  /* 0x0000009b189b723e */ /* 0x000fcc00000000ff */
[----:B------:R-:W-:Y:S08]  /*aef0*/  MUFU.EX2 R79, R79 ;  /* 0x0000004f004f7308 */ /* 0x000ff00000000800 */
[----:B------:R-:W0:Y:S01]  /*af00*/  MUFU.EX2 R42, R81 ;  /* 0x00000051002a7308 */ /* 0x000e220000000800 */
[----:B-1----:R-:W-:-:S04]  /*af10*/  FMNMX.FTZ R20, R57, R20, !PT ;  /* 0x0000001439147209 */ /* 0x002fc80007810000 */
        /* <DEDUP_REMOVED lines=21> */
[----:B------:R-:W-:Y:S01]  /*b070*/  FFMA.FTZ R32, R53, R12, -R32 ;  /* 0x0000000c35207223 */ /* 0x000fe20000010820 */
[----:B0-----:R-:W-:-:S04]  /*b080*/  F2FP.F16.F32.PACK_AB R159, R42, R79 ;  /* 0x0000004f2a9f723e */ /* 0x001fc800000000ff */
[----:B------:R-:W0:Y:S08]  /*b090*/  MUFU.EX2 R39, R39 ;  /* 0x0000002700277308 */ /* 0x000e300000000800 */
[----:B------:R3:W4:Y:S01]  /*b0a0*/  MUFU.EX2 R154, R29 ;  /* 0x0000001d009a7308 */ /* 0x0007220000000800 */
[----:B-1----:R-:W-:Y:S01]  /*b0b0*/  FADD.FTZ R38, R35, R34 ;  /* 0x0000002223267221 */ /* 0x002fe20000010000 */
[----:B-----5:R-:W-:-:S06]  /*b0c0*/  F2FP.F16.F32.PACK_AB R152, R34, R35 ;  /* 0x000000232298723e */ /* 0x020fcc00000000ff */
[----:B------:R-:W1:Y:S01]  /*b0d0*/  MUFU.EX2 R59, R59 ;  /* 0x0000003b003b7308 */ /* 0x000e620000000800 */
[----:B---3--:R-:W-:Y:S02]  /*b0e0*/  @!P1 VIADD R29, R21, 0x28c40 ;  /* 0x00028c40151d9836 */ /* 0x008fe40000000000 */
[----:B0-----:R-:W-:-:S03]  /*b0f0*/  FADD.FTZ R31, R39, R38 ;  /* 0x00000026271f7221 */ /* 0x001fc60000010000 */
[----:B------:R-:W-:Y:S02]  /*b100*/  @!P1 PRMT R29, RZ, 0x654, R29 ;  /* 0x00000654ff1d9816 */ /* 0x000fe4000000001d */
[----:B------:R0:W3:Y:S02]  /*b110*/  MUFU.EX2 R156, R33 ;  /* 0x00000021009c7308 */ /* 0x0000e40000000800 */
[----:B------:R1:W-:Y:S06]  /*b120*/  @!P1 SYNCS.ARRIVE.TRANS64.RED.A1T0 RZ, [R29+URZ], RZ ;  /* 0x000000ff1dff99a7 */ /* 0x0003ec000810043f */
[----:B------:R-:W2:Y:S01]  /*b130*/  MUFU.EX2 R61, R61 ;  /* 0x0000003d003d7308 */ /* 0x000ea20000000800 */
[----:B0-----:R-:W-:Y:S01]  /*b140*/  FADD.FTZ R33, R157, R46 ;  /* 0x0000002e9d217221 */ /* 0x001fe20000010000 */
[C---:B----4-:R-:W-:Y:S01]  /*b150*/  FADD.FTZ R46, R154.reuse, R31 ;  /* 0x0000001f9a2e7221 */ /* 0x050fe20000010000 */
[----:B------:R-:W-:Y:S01]  /*b160*/  F2FP.F16.F32.PACK_AB R154, R154, R39 ;  /* 0x000000279a9a723e */ /* 0x000fe200000000ff */
[----:B------:R-:W-:Y:S01]  /*b170*/  BAR.SYNC.DEFER_BLOCKING 0xf, 0x100 ;  /* 0x03c4000000007b1d */ /* 0x000fe20000010000 */
[C---:B------:R-:W-:Y:S01]  /*b180*/  FADD.FTZ R48, R40.reuse, R33 ;  /* 0x0000002128307221 */ /* 0x040fe20000010000 */
[----:B-1----:R-:W-:Y:S01]  /*b190*/  FADD.FTZ R29, R59, R46 ;  /* 0x0000002e3b1d7221 */ /* 0x002fe20000010000 */
[----:B------:R-:W-:-:S02]  /*b1a0*/  F2FP.F16.F32.PACK_AB R157, R40, R157 ;  /* 0x0000009d289d723e */ /* 0x000fc400000000ff */
[----:B------:R-:W-:Y:S01]  /*b1b0*/  FADD.FTZ R31, R79, R48 ;  /* 0x000000304f1f7221 */ /* 0x000fe20000010000 */
[----:B------:R-:W0:Y:S01]  /*b1c0*/  MUFU.EX2 R158, R37 ;  /* 0x00000025009e7308 */ /* 0x000e220000000800 */
[C---:B---3--:R-:W-:Y:S01]  /*b1d0*/  FADD.FTZ R0, R156.reuse, R29 ;  /* 0x0000001d9c007221 */ /* 0x048fe20000010000 */
[----:B------:R-:W-:Y:S01]  /*b1e0*/  F2FP.F16.F32.PACK_AB R156, R156, R59 ;  /* 0x0000003b9c9c723e */ /* 0x000fe200000000ff */
[----:B------:R-:W-:Y:S02]  /*b1f0*/  FADD.FTZ R46, R42, R31 ;  /* 0x0000001f2a2e7221 */ /* 0x000fe40000010000 */
[----:B--2---:R-:W-:-:S03]  /*b200*/  FADD.FTZ R29, R61, R0 ;  /* 0x000000003d1d7221 */ /* 0x004fc60000010000 */
[----:B------:R-:W1:Y:S01]  /*b210*/  MUFU.EX2 R63, R63 ;  /* 0x0000003f003f7308 */ /* 0x000e620000000800 */
[----:B------:R-:W-:-:S07]  /*b220*/  FADD.FTZ R31, R161, R46 ;  /* 0x0000002ea11f7221 */ /* 0x000fce0000010000 */
[----:B------:R-:W2:Y:S01]  /*b230*/  MUFU.EX2 R44, R43 ;  /* 0x0000002b002c7308 */ /* 0x000ea20000000800 */
[C---:B0-----:R-:W-:Y:S01]  /*b240*/  FADD.FTZ R0, R158.reuse, R29 ;  /* 0x0000001d9e007221 */ /* 0x041fe20000010000 */
[----:B------:R-:W-:Y:S01]  /*b250*/  F2FP.F16.F32.PACK_AB R158, R158, R61 ;  /* 0x0000003d9e9e723e */ /* 0x000fe200000000ff */
[----:B------:R0:W-:Y:S04]  /*b260*/  STSM.16.M88.4 [R196+0x26800], R152 ;  /* 0x02680098c4007844 */ /* 0x0001e80000000200 */
[----:B------:R0:W-:Y:S01]  /*b270*/  STSM.16.M88.4 [R199], R156 ;  /* 0x0000009cc7007844 */ /* 0x0001e20000000200 */
[----:B------:R-:W3:Y:S01]  /*b280*/  MUFU.EX2 R160, R41 ;  /* 0x0000002900a07308 */ /* 0x000ee20000000800 */
[----:B-1----:R-:W-:-:S07]  /*b290*/  FADD.FTZ R29, R63, R0 ;  /* 0x000000003f1d7221 */ /* 0x002fce0000010000 */
[----:B------:R-:W1:Y:S01]  /*b2a0*/  MUFU.EX2 R26, R26 ;  /* 0x0000001a001a7308 */ /* 0x000e620000000800 */
[C---:B--2---:R-:W-:Y:S01]  /*b2b0*/  FADD.FTZ R31, R44.reuse, R31 ;  /* 0x0000001f2c1f7221 */ /* 0x044fe20000010000 */
[----:B------:R-:W-:-:S06]  /*b2c0*/  F2FP.F16.F32.PACK_AB R161, R44, R161 ;  /* 0x000000a12ca1723e */ /* 0x000fcc00000000ff */
[----:B------:R-:W2:Y:S01]  /*b2d0*/  MUFU.EX2 R65, R65 ;  /* 0x0000004100417308 */ /* 0x000ea20000000800 */
[C---:B---3--:R-:W-:Y:S01]  /*b2e0*/  FADD.FTZ R0, R160.reuse, R29 ;  /* 0x0000001da0007221 */ /* 0x048fe20000010000 */
[----:B------:R-:W-:-:S06]  /*b2f0*/  F2FP.F16.F32.PACK_AB R160, R160, R63 ;  /* 0x0000003fa0a0723e */ /* 0x000fcc00000000ff */
[----:B------:R-:W3:Y:S01]  /*b300*/  MUFU.EX2 R36, R45 ;  /* 0x0000002d00247308 */ /* 0x000ee20000000800 */
[----:B-1----:R-:W-:-:S07]  /*b310*/  FADD.FTZ R24, R26, R31 ;  /* 0x0000001f1a187221 */ /* 0x002fce0000010000 */
[----:B------:R-:W1:Y:S01]  /*b320*/  MUFU.EX2 R3, R3 ;  /* 0x0000000300037308 */ /* 0x000e620000000800 */
[----:B--2---:R-:W-:-:S07]  /*b330*/  FADD.FTZ R29, R65, R0 ;  /* 0x00000000411d7221 */ /* 0x004fce0000010000 */
[----:B------:R-:W-:Y:S01]  /*b340*/  MUFU.EX2 R13, R13 ;  /* 0x0000000d000d7308 */ /* 0x000fe20000000800 */
[C---:B---3--:R-:W-:Y:S01]  /*b350*/  F2FP.F16.F32.PACK_AB R162, R36.reuse, R65 ;  /* 0x0000004124a2723e */ /* 0x048fe200000000ff */
[----:B------:R-:W-:-:S06]  /*b360*/  FADD.FTZ R36, R36, R29 ;  /* 0x0000001d24247221 */ /* 0x000fcc0000010000 */
[----:B------:R-:W2:Y:S01]  /*b370*/  MUFU.EX2 R28, R51 ;  /* 0x00000033001c7308 */ /* 0x000ea20000000800 */
[C---:B-1----:R-:W-:Y:S01]  /*b380*/  FADD.FTZ R24, R3.reuse, R24 ;  /* 0x0000001803187221 */ /* 0x042fe20000010000 */
[----:B------:R-:W-:-:S05]  /*b390*/  F2FP.F16.F32.PACK_AB R163, R3, R26 ;  /* 0x0000001a03a3723e */ /* 0x000fca00000000ff */
[----:B------:R0:W-:Y:S01]  /*b3a0*/  STSM.16.M88.4 [R197], R160 ;  /* 0x000000a0c5007844 */ /* 0x0001e20000000200 */
[----:B------:R-:W-:Y:S08]  /*b3b0*/  MUFU.EX2 R67, R67 ;  /* 0x0000004300437308 */ /* 0x000ff00000000800 */
[----:B------:R-:W1:Y:S01]  /*b3c0*/  MUFU.EX2 R38, R49 ;  /* 0x0000003100267308 */ /* 0x000e620000000800 */
[----:B--2---:R-:W-:Y:S01]  /*b3d0*/  F2FP.F16.F32.PACK_AB R165, R28, R13 ;  /* 0x0000000d1ca5723e */ /* 0x004fe200000000ff */
[----:B------:R-:W-:-:S04]  /*b3e0*/  FADD.FTZ R13, R13, R24 ;  /* 0x000000180d0d7221 */ /* 0x000fc80000010000 */
[----:B------:R-:W-:Y:S02]  /*b3f0*/  FADD.FTZ R28, R28, R13 ;  /* 0x0000000d1c1c7221 */ /* 0x000fe40000010000 */
[----:B------:R-:W2:Y:S08]  /*b400*/  MUFU.EX2 R27, R27 ;  /* 0x0000001b001b7308 */ /* 0x000eb00000000800 */
[----:B------:R-:W3:Y:S01]  /*b410*/  MUFU.EX2 R30, R55 ;  /* 0x00000037001e7308 */ /* 0x000ee20000000800 */
[----:B-1----:R-:W-:Y:S01]  /*b420*/  F2FP.F16.F32.PACK_AB R164, R38, R67 ;  /* 0x0000004326a4723e */ /* 0x002fe200000000ff */
[----:B------:R-:W-:-:S04]  /*b430*/  FADD.FTZ R67, R67, R36 ;  /* 0x0000002443437221 */ /* 0x000fc80000010000 */
[----:B------:R-:W-:Y:S02]  /*b440*/  FADD.FTZ R38, R38, R67 ;  /* 0x0000004326267221 */ /* 0x000fe40000010000 */
[----:B------:R-:W-:Y:S01]  /*b450*/  MUFU.EX2 R25, R25 ;  /* 0x0000001900197308 */ /* 0x000fe20000000800 */
[----:B--2---:R-:W-:-:S07]  /*b460*/  FADD.FTZ R3, R27, R28 ;  /* 0x0000001c1b037221 */ /* 0x004fce0000010000 */
[----:B------:R-:W1:Y:S01]  /*b470*/  MUFU.EX2 R32, R32 ;  /* 0x0000002000207308 */ /* 0x000e620000000800 */
[C---:B---3--:R-:W-:Y:S01]  /*b480*/  F2FP.F16.F32.PACK_AB R167, R30.reuse, R27 ;  /* 0x0000001b1ea7723e */ /* 0x048fe200000000ff */
[----:B------:R-:W-:Y:S01]  /*b490*/  FADD.FTZ R3, R30, R3 ;  /* 0x000000031e037221 */ /* 0x000fe20000010000 */
[----:B-1----:R-:W-:Y:S01]  /*b4a0*/  F2FP.F16.F32.PACK_AB R166, R32, R25 ;  /* 0x0000001920a6723e */ /* 0x002fe200000000ff */
[----:B------:R-:W-:-:S04]  /*b4b0*/  FADD.FTZ R25, R25, R38 ;  /* 0x0000002619197221 */ /* 0x000fc80000010000 */
[----:B------:R0:W-:Y:S01]  /*b4c0*/  STSM.16.M88.4 [R198], R164 ;  /* 0x000000a4c6007844 */ /* 0x0001e20000000200 */
[----:B------:R-:W-:Y:S01]  /*b4d0*/  FADD.FTZ R0, R32, R25 ;  /* 0x0000001920007221 */ /* 0x000fe20000010000 */
[----:B------:R-:W-:Y:S06]  /*b4e0*/  @!P0 BRA `(.L_x_7778) ;  /* 0x0000000000048947 */ /* 0x000fec0003800000 */
[----:B------:R-:W-:Y:S01]  /*b4f0*/  BPT.TRAP 0x1 ;  /* 0x000000040000795c */ /* 0x000fe20000300000 */
.L_x_7778:
[----:B------:R1:W2:Y:S01]  /*b500*/  SYNCS.PHASECHK.TRANS64.TRYWAIT P2, [R21+URZ+0x28c50], R58 ;  /* 0x028c503a150075a7 */ /* 0x0002a2000804017f */
[----:B------:R-:W-:Y:S05]  /*b510*/  @!P0 BRA `(.L_x_7779) ;  /* 0x0000000000048947 */ /* 0x000fea0003800000 */
[----:B------:R-:W-:Y:S01]  /*b520*/  BPT.TRAP 0x1 ;  /* 0x000000040000795c */ /* 0x000fe20000300000 */
.L_x_7779:
[----:B------:R-:W3:Y:S01]  /*b530*/  @P5 LDC R27, c[0x0][0x44c] ;  /* 0x00011300ff1b5b82 */ /* 0x000ee20000000800 */
[----:B------:R-:W-:Y:S01]  /*b540*/  LOP3.LUT R13, R56, 0x2000000, RZ, 0xfc, !PT ;  /* 0x02000000380d7812 */ /* 0x000fe200078efcff */
[----:B------:R-:W-:Y:S01]  /*b550*/  ULDC UR39, c[0x0][0x988] ;  /* 0x0002620000277ab9 */ /* 0x000fe20000000800 */
[----:B------:R-:W-:Y:S01]  /*b560*/  ULDC UR40, c[0x0][0x988] ;  /* 0x0002620000287ab9 */ /* 0x000fe20000000800 */
[----:B------:R-:W-:Y:S02]  /*b570*/  BSSY B0, `(.L_x_7780) ;  /* 0x0000006000007945 */ /* 0x000fe40003800000 */
[----:B------:R-:W-:Y:S02]  /*b580*/  IMAD R28, R18, 0x1000, R13 ;  /* 0x00001000121c7824 */ /* 0x000fe400078e020d */
[----:B------:R-:W4:Y:S01]  /*b590*/  @P5 LDC R30, c[0x0][0x450] ;  /* 0x00011400ff1e5b82 */ /* 0x000f220000000800 */
[----:B--2---:R-:W-:Y:S05]  /*b5a0*/  @P2 BRA `(.L_x_7781) ;  /* 0x0000000000082947 */ /* 0x004fea0003800000 */
[----:B------:R-:W2:Y:S02]  /*b5b0*/  SYNCS.PHASECHK.TRANS64.TRYWAIT P2, [R21+URZ+0x28c50], R58 ;  /* 0x028c503a150075a7 */ /* 0x000ea4000804017f */
[----:B--2---:R-:W-:Y:S05]  /*b5c0*/  @!P2 BRA `(.L_x_7782) ;  /* 0x0000013400fca947 */ /* 0x004fea0003800000 */
.L_x_7781:
[----:B------:R-:W-:Y:S05]  /*b5d0*/  BSYNC B0 ;  /* 0x0000000000007941 */ /* 0x000fea0003800000 */
.L_x_7780:
[----:B------:R-:W5:Y:S01]  /*b5e0*/  LDC R24, c[0x0][0x448] ;  /* 0x00011200ff187b82 */ /* 0x000f620000000800 */
[----:B------:R-:W-:Y:S01]  /*b5f0*/  IMAD.MOV.U32 R25, RZ, RZ, 0x40000040 ;  /* 0x40000040ff197424 */ /* 0x000fe200078e00ff */
[----:B------:R-:W-:Y:S01]  /*b600*/  BSSY B0, `(.L_x_7783) ;  /* 0x000023c000007945 */ /* 0x000fe20003800000 */
[----:B------:R-:W-:Y:S02]  /*b610*/  IMAD.MOV.U32 R169, RZ, RZ, R194 ;  /* 0x000000ffffa97224 */ /* 0x000fe400078e00c2 */
[----:B------:R-:W-:Y:S01]  /*b620*/  VIADD R26, R28, 0x100 ;  /* 0x000001001c1a7836 */ /* 0x000fe20000000000 */
[C---:B------:R-:W-:Y:S01]  /*b630*/  R2UR UR7, R25.reuse ;  /* 0x00000000190772ca */ /* 0x040fe200000e0000 */
[----:B------:R-:W-:Y:S01]  /*b640*/  IMAD.MOV.U32 R29, RZ, RZ, 0x40000040 ;  /* 0x40000040ff1d7424 */ /* 0x000fe200078e00ff */
[----:B------:R-:W-:Y:S01]  /*b650*/  R2UR UR11, R25 ;  /* 0x00000000190b72ca */ /* 0x000fe200000e0000 */
[----:B-12---:R-:W-:Y:S01]  /*b660*/  @!P1 VIADD R21, R21, 0x28c60 ;  /* 0x00028c6015159836 */ /* 0x006fe20000000000 */
[----:B------:R-:W-:Y:S01]  /*b670*/  R2UR UR14, R26 ;  /* 0x000000001a0e72ca */ /* 0x000fe200000e0000 */
[----:B------:R-:W-:Y:S01]  /*b680*/  VIADD R214, R168, 0xfffffffe ;  /* 0xfffffffea8d67836 */ /* 0x000fe20000000000 */
[----:B------:R-:W-:-:S02]  /*b690*/  R2UR UR19, R29 ;  /* 0x000000001d1372ca */ /* 0x000fc400000e0000 */
[----:B------:R-:W-:Y:S02]  /*b6a0*/  @!P1 PRMT R21, RZ, 0x654, R21 ;  /* 0x00000654ff159816 */ /* 0x000fe40000000015 */
[----:B-----5:R-:W-:Y:S01]  /*b6b0*/  ISETP.NE.AND P2, PT, R24, 0x1, PT ;  /* 0x000000011800780c */ /* 0x020fe20003f45270 */
[----:B------:R-:W-:-:S05]  /*b6c0*/  IMAD.MOV.U32 R24, RZ, RZ, R28 ;  /* 0x000000ffff187224 */ /* 0x000fca00078e001c */
[----:B------:R-:W-:Y:S01]  /*b6d0*/  R2UR UR6, R24 ;  /* 0x00000000180672ca */ /* 0x000fe200000e0000 */
[C---:B------:R-:W-:Y:S02]  /*b6e0*/  VIADD R24, R28.reuse, 0x80 ;  /* 0x000000801c187836 */ /* 0x040fe40000000000 */
[----:B------:R-:W-:-:S03]  /*b6f0*/  VIADD R28, R28, 0x180 ;  /* 0x000001801c1c7836 */ /* 0x000fc60000000000 */
[----:B------:R-:W-:Y:S01]  /*b700*/  R2UR UR10, R24 ;  /* 0x00000000180a72ca */ /* 0x000fe200000e0000 */
[----:B---3--:R-:W-:Y:S01]  /*b710*/  @P2 IMAD.HI.U32 R27, R194, R27, RZ ;  /* 0x0000001bc21b2227 */ /* 0x008fe200078e00ff */
[----:B------:R-:W-:-:S04]  /*b720*/  R2UR UR18, R28 ;  /* 0x000000001c1272ca */ /* 0x000fc800000e0000 */
[----:B----4-:R-:W-:Y:S01]  /*b730*/  @P2 SHF.R.U32.HI R169, RZ, R30, R27 ;  /* 0x0000001effa92219 */ /* 0x010fe2000001161b */
[----:B------:R-:W-:-:S05]  /*b740*/  IMAD.MOV.U32 R27, RZ, RZ, 0x40000040 ;  /* 0x40000040ff1b7424 */ /* 0x000fca00078e00ff */
[----:B------:R-:W-:Y:S02]  /*b750*/  R2UR UR15, R27 ;  /* 0x000000001b0f72ca */ /* 0x000fe400000e0000 */
[----:B------:R-:W-:-:S06]  /*b760*/  WARPGROUP.ARRIVE ;  /* 0x00000000000079c5 */ /* 0x000fcc0000000000 */
[----:B------:R-:W-:Y:S03]  /*b770*/  HGMMA.64x256x16.F32 R24, R152, gdesc[UR4].tnspB, RZ, !UPT, gsb0 ;  /* 0x43e0000498187df0 */ /* 0x000fe6000c0008ff */
[----:B------:R-:W-:Y:S02]  /*b780*/  WARPGROUP.DEPBAR.LE gsb0, 0x0 ;  /* 0x00008000000079c5 */ /* 0x000fe40000010000 */
[----:B------:R-:W-:Y:S01]  /*b790*/  WARPGROUP.ARRIVE ;  /* 0x00000000000079c5 */ /* 0x000fe20000000000 */
[----:B0-----:R-:W-:-:S04]  /*b7a0*/  IADD3 R152, R169, R195, -R193 ;  /* 0x000000c3a9987210 */ /* 0x001fc80007ffe8c1 */
[----:B------:R-:W-:-:S15]  /*b7b0*/  SHF.R.S32.HI R153, RZ, 0x1f, R152 ;  /* 0x0000001fff997819 */ /* 0x000fde0000011498 */
[----:B------:R-:W-:-:S03]  /*b7c0*/  NOP ;  /* 0x0000000000007918 */ /* 0x000fc60000000000 */
[----:B------:R-:W-:Y:S01]  /*b7d0*/  HGMMA.64x256x16.F32 R24, R156, gdesc[UR8].tnspB, R24, gsb0 ;  /* 0x43e000089c187df0 */ /* 0x000fe20008000818 */
[----:B------:R-:W-:Y:S02]  /*b7e0*/  LEA.HI R153, R153, R152, RZ, 0x6 ;  /* 0x0000009899997211 */ /* 0x000fe400078f30ff */
        /* <DEDUP_REMOVED lines=18> */
[----:B0-----:R-:W-:-:S04]  /*b910*/  SHF.R.S32.HI R21, RZ, 0x6, R153 ;  /* 0x00000006ff157819 */ /* 0x001fc80000011499 */
[----:B------:R-:W-:-:S04]  /*b920*/  VIMNMX R21, R200, R21, !PT ;  /* 0x00000015c8157248 */ /* 0x000fc80007fe0100 */
[----:B------:R-:W-:-:S13]  /*b930*/  ISETP.GE.AND P2, PT, R214, R21, PT ;  /* 0x00000015d600720c */ /* 0x000fda0003f46270 */
[----:B------:R-:W-:Y:S05]  /*b940*/  @!P2 BRA `(.L_x_7784) ;  /* 0x00000020001ca947 */ /* 0x000fea0003800000 */
[----:B------:R-:W-:Y:S01]  /*b950*/  BSSY B1, `(.L_x_7784) ;  /* 0x0000206000017945 */ /* 0x000fe20003800000 */
[----:B------:R-:W-:Y:S02]  /*b960*/  IMAD.MOV.U32 R227, RZ, RZ, R14 ;  /* 0x000000ffffe37224 */ /* 0x000fe400078e000e */
[----:B------:R-:W-:Y:S02]  /*b970*/  IMAD.MOV.U32 R225, RZ, RZ, R20 ;  /* 0x000000ffffe17224 */ /* 0x000fe400078e0014 */
[----:B------:R-:W-:-:S07]  /*b980*/  IMAD.MOV.U32 R226, RZ, RZ, R18 ;  /* 0x000000ffffe27224 */ /* 0x000fce00078e0012 */
.L_x_7795:
[----:B------:R-:W-:-:S05]  /*b990*/  VIADD R18, R226, 0x1 ;  /* 0x00000001e2127836 */ /* 0x000fca0000000000 */
[----:B------:R-:W-:-:S04]  /*b9a0*/  ISETP.NE.AND P2, PT, R18, 0x2, PT ;  /* 0x000000021200780c */ /* 0x000fc80003f45270 */
[----:B------:R-:W-:Y:S02]  /*b9b0*/  SEL R12, RZ, 0x1, P2 ;  /* 0x00000001ff0c7807 */ /* 0x000fe40001000000 */
[----:B------:R-:W-:Y:S02]  /*b9c0*/  SEL R18, R18, RZ, P2 ;  /* 0x000000ff12127207 */ /* 0x000fe40001000000 */
[----:B------:R-:W-:Y:S01]  /*b9d0*/  LOP3.LUT R22, R22, R12, RZ, 0x3c, !PT ;  /* 0x0000000c16167212 */ /* 0x000fe200078e3cff */
[----:B0-----:R-:W-:Y:S06]  /*b9e0*/  @!P0 BRA `(.L_x_7785) ;  /* 0x0000000000048947 */ /* 0x001fec0003800000 */
[----:B------:R-:W-:Y:S01]  /*b9f0*/  BPT.TRAP 0x1 ;  /* 0x000000040000795c */ /* 0x000fe20000300000 */
.L_x_7785:
[----:B------:R-:W-:Y:S01]  /*ba00*/  IMAD R215, R18, 0x8, R2 ;  /* 0x0000000812d77824 */ /* 0x000fe200078e0202 */
[----:B------:R-:W-:-:S04]  /*ba10*/  SHF.L.U32 R220, R22, 0x1f, RZ ;  /* 0x0000001f16dc7819 */ /* 0x000fc800000006ff */
[----:B------:R0:W1:Y:S01]  /*ba20*/  SYNCS.PHASECHK.TRANS64.TRYWAIT P2, [R215+URZ+0x28c30], R220 ;  /* 0x028c30dcd70075a7 */ /* 0x000062000804017f */
[----:B------:R-:W-:Y:S05]  /*ba30*/  @!P0 BRA `(.L_x_7786) ;  /* 0x0000000000048947 */ /* 0x000fea0003800000 */
[----:B------:R-:W-:Y:S01]  /*ba40*/  BPT.TRAP 0x1 ;  /* 0x000000040000795c */ /* 0x000fe20000300000 */
.L_x_7786:
[----:B------:R-:W2:Y:S01]  /*ba50*/  LDC R12, c[0x0][0x448] ;  /* 0x00011200ff0c7b82 */ /* 0x000ea20000000800 */
[----:B------:R-:W-:Y:S01]  /*ba60*/  BSSY B2, `(.L_x_7787) ;  /* 0x000000a000027945 */ /* 0x000fe20003800000 */
[----:B--2---:R-:W-:Y:S01]  /*ba70*/  ISETP.NE.AND P3, PT, R12, 0x1, PT ;  /* 0x000000010c00780c */ /* 0x004fe20003f65270 */
[----:B------:R-:W-:-:S12]  /*ba80*/  IMAD.IADD R12, R203, 0x1, R194 ;  /* 0x00000001cb0c7824 */ /* 0x000fd800078e02c2 */
[----:B------:R-:W2:Y:S08]  /*ba90*/  @P3 LDC R20, c[0x0][0x44c] ;  /* 0x00011300ff143b82 */ /* 0x000eb00000000800 */
[----:B------:R-:W3:Y:S01]  /*baa0*/  @P3 LDC R14, c[0x0][0x450] ;  /* 0x00011400ff0e3b82 */ /* 0x000ee20000000800 */
[----:B--2---:R-:W-:-:S05]  /*bab0*/  @P3 IMAD.HI.U32 R20, R12, R20, RZ ;  /* 0x000000140c143227 */ /* 0x004fca00078e00ff */
[----:B---3--:R-:W-:Y:S01]  /*bac0*/  @P3 SHF.R.U32.HI R12, RZ, R14, R20 ;  /* 0x0000000eff0c3219 */ /* 0x008fe20000011614 */
[----:B-1----:R-:W-:Y:S06]  /*bad0*/  @P2 BRA `(.L_x_7788) ;  /* 0x0000000000082947 */ /* 0x002fec0003800000 */
[----:B------:R-:W1:Y:S02]  /*bae0*/  SYNCS.PHASECHK.TRANS64.TRYWAIT P2, [R215+URZ+0x28c30], R220 ;  /* 0x028c30dcd70075a7 */ /* 0x000e64000804017f */
[----:B-1----:R-:W-:Y:S05]  /*baf0*/  @!P2 BRA `(.L_x_7789) ;  /* 0x0000013000c4a947 */ /* 0x002fea0003800000 */
.L_x_7788:
[----:B------:R-:W-:Y:S05]  /*bb00*/  BSYNC B2 ;  /* 0x0000000000027941 */ /* 0x000fea0003800000 */
.L_x_7787:
[----:B------:R-:W2:Y:S01]  /*bb10*/  SHFL.IDX PT, R20, R12, RZ, 0x1c1f ;  /* 0x001c1fff0c147589 */ /* 0x000ea200000e0000 */
[----:B------:R-:W-:Y:S01]  /*bb20*/  IMAD.MOV.U32 R152, RZ, RZ, -0x40 ;  /* 0xffffffc0ff987424 */ /* 0x000fe200078e00ff */
[----:B------:R-:W-:Y:S01]  /*bb30*/  R2UR UR4, R4 ;  /* 0x00000000040472ca */ /* 0x000fe200000e0000 */
[----:B------:R-:W-:Y:S01]  /*bb40*/  IMAD R156, R18, 0x200, R15 ;  /* 0x00000200129c7824 */ /* 0x000fe200078e020f */
[----:B------:R-:W3:Y:S01]  /*bb50*/  SHFL.IDX PT, R12, R12, 0x1, 0x1c1f ;  /* 0x003c1f000c0c7f89 */ /* 0x000ee200000e0000 */
[----:B------:R-:W-:Y:S01]  /*bb60*/  IMAD R152, R214, R152, 0x1 ;  /* 0x00000001d6987424 */ /* 0x000fe200078e0298 */
[----:B------:R-:W-:Y:S01]  /*bb70*/  R2UR UR5, R5 ;  /* 0x00000000050572ca */ /* 0x000fe200000e0000 */
[----:B------:R-:W-:Y:S01]  /*bb80*/  IMAD.MOV.U32 R157, RZ, RZ, 0x40000040 ;  /* 0x40000040ff9d7424 */ /* 0x000fe200078e00ff */
[C---:B------:R-:W-:Y:S01]  /*bb90*/  R2UR UR6, R156.reuse ;  /* 0x000000009c0672ca */ /* 0x040fe200000e0000 */
[----:B------:R-:W-:Y:S01]  /*bba0*/  VIADD R154, R156, 0x2 ;  /* 0x000000029c9a7836 */ /* 0x000fe20000000000 */
[----:B------:R-:W-:Y:S01]  /*bbb0*/  IADD3 R152, R195, R152, -R202 ;  /* 0x00000098c3987210 */ /* 0x000fe20007ffe8ca */
[----:B------:R-:W-:Y:S01]  /*bbc0*/  IMAD.MOV.U32 R155, RZ, RZ, 0x40000040 ;  /* 0x40000040ff9b7424 */ /* 0x000fe200078e00ff */
[----:B------:R-:W-:-:S02]  /*bbd0*/  R2UR UR7, R157 ;  /* 0x000000009d0772ca */ /* 0x000fc400000e0000 */
[----:B------:R-:W-:Y:S01]  /*bbe0*/  R2UR UR10, R154 ;  /* 0x000000009a0a72ca */ /* 0x000fe200000e0000 */
[----:B------:R-:W-:Y:S01]  /*bbf0*/  IMAD.IADD R153, R152, 0x1, -R193 ;  /* 0x0000000198997824 */ /* 0x000fe200078e0ac1 */
[----:B------:R-:W-:Y:S01]  /*bc00*/  R2UR UR11, R155 ;  /* 0x000000009b0b72ca */ /* 0x000fe200000e0000 */
[C---:B------:R-:W-:Y:S01]  /*bc10*/  VIADD R152, R156.reuse, 0x4 ;  /* 0x000000049c987836 */ /* 0x040fe20000000000 */
[----:B------:R-:W-:Y:S01]  /*bc20*/  R2UR UR19, R157 ;  /* 0x000000009d1372ca */ /* 0x000fe200000e0000 */
[----:B------:R-:W-:Y:S01]  /*bc30*/  VIADD R156, R156, 0x6 ;  /* 0x000000069c9c7836 */ /* 0x000fe20000000000 */
[----:B------:R-:W-:Y:S02]  /*bc40*/  R2UR UR8, R10 ;  /* 0x000000000a0872ca */ /* 0x000fe400000e0000 */
[----:B------:R-:W-:Y:S01]  /*bc50*/  R2UR UR14, R152 ;  /* 0x00000000980e72ca */ /* 0x000fe200000e0000 */
[----:B--2---:R-:W-:Y:S01]  /*bc60*/  IMAD.IADD R20, R153, 0x1, R20 ;  /* 0x0000000199147824 */ /* 0x004fe200078e0214 */
[----:B------:R-:W-:-:S02]  /*bc70*/  R2UR UR18, R156 ;  /* 0x000000009c1272ca */ /* 0x000fc400000e0000 */
[----:B------:R-:W-:Y:S01]  /*bc80*/  R2UR UR9, R11 ;  /* 0x000000000b0972ca */ /* 0x000fe200000e0000 */
[----:B---3--:R-:W-:Y:S01]  /*bc90*/  IMAD.IADD R12, R153, 0x1, R12 ;  /* 0x00000001990c7824 */ /* 0x008fe200078e020c */
[----:B------:R-:W-:Y:S01]  /*bca0*/  R2UR UR12, R8 ;  /* 0x00000000080c72ca */ /* 0x000fe200000e0000 */
[----:B------:R-:W-:Y:S01]  /*bcb0*/  IMAD.MOV.U32 R153, RZ, RZ, 0x40000040 ;  /* 0x40000040ff997424 */ /* 0x000fe200078e00ff */
[----:B------:R-:W-:Y:S02]  /*bcc0*/  R2UR UR13, R9 ;  /* 0x00000000090d72ca */ /* 0x000fe400000e0000 */
[----:B------:R-:W-:Y:S02]  /*bcd0*/  R2UR UR16, R6 ;  /* 0x00000000061072ca */ /* 0x000fe400000e0000 */
[----:B------:R-:W-:Y:S02]  /*bce0*/  R2UR UR15, R153 ;  /* 0x00000000990f72ca */ /* 0x000fe400000e0000 */
[----:B------:R-:W-:Y:S01]  /*bcf0*/  WARPGROUP.ARRIVE ;  /* 0x00000000000079c5 */ /* 0x000fe20000000000 */
[----:B------:R-:W-:-:S02]  /*bd00*/  R2UR UR17, R7 ;  /* 0x00000000071172ca */ /* 0x000fc400000e0000 */
[----:B------:R-:W-:Y:S02]  /*bd10*/  LOP3.LUT R19, R19, 0xdfffffff, RZ, 0xc0, !PT ;  /* 0xdfffffff13137812 */ /* 0x000fe400078ec0ff */
[C---:B------:R-:W-:Y:S01]  /*bd20*/  ISETP.GT.AND P2, PT, R12.reuse, 0x29, PT ;  /* 0x000000290c00780c */ /* 0x040fe20003f44270 */
[----:B------:R-:W-:Y:S01]  /*bd30*/  HGMMA.64x64x16.F32 R152, gdesc[UR4], RZ, !UPT, gsb0 ;  /* 0x00e00000049879f0 */ /* 0x000fe2000c0008ff */
[----:B------:R-:W-:Y:S02]  /*bd40*/  @P1 LOP3.LUT R19, R19, 0x20000000, RZ, 0xfc, !PT ;  /* 0x2000000013131812 */ /* 0x000fe400078efcff */
[C---:B------:R-:W-:Y:S02]  /*bd50*/  ISETP.GT.AND P1, PT, R12.reuse, 0x21, PT ;  /* 0x000000210c00780c */ /* 0x040fe40003f24270 */
[----:B------:R-:W-:Y:S02]  /*bd60*/  LOP3.LUT R19, R19, 0xefffffff, RZ, 0xc0, !PT ;  /* 0xefffffff13137812 */ /* 0x000fe400078ec0ff */
[----:B------:R-:W-:-:S02]  /*bd70*/  ISETP.GT.AND P3, PT, R12, 0x30, PT ;  /* 0x000000300c00780c */ /* 0x000fc40003f64270 */
[----:B------:R-:W-:Y:S02]  /*bd80*/  @P0 LOP3.LUT R19, R19, 0x10000000, RZ, 0xfc, !PT ;  /* 0x1000000013130812 */ /* 0x000fe400078efcff */
[----:B------:R-:W-:Y:S02]  /*bd90*/  ISETP.GT.AND P0, PT, R12, 0x28, PT ;  /* 0x000000280c00780c */ /* 0x000fe40003f04270 */
[----:B------:R-:W-:Y:S02]  /*bda0*/  LOP3.LUT R19, R19, 0xbfffffff, RZ, 0xc0, !PT ;  /* 0xbfffffff13137812 */ /* 0x000fe400078ec0ff */
[----:B------:R-:W-:Y:S02]  /*bdb0*/  LOP3.LUT R14, R14, 0xfffffffe, RZ, 0xc0, !PT ;  /* 0xfffffffe0e0e7812 */ /* 0x000fe400078ec0ff */
[----:B------:R-:W-:Y:S02]  /*bdc0*/  @P1 LOP3.LUT R19, R19, 0x40000000, RZ, 0xfc, !PT ;  /* 0x4000000013131812 */ /* 0x000fe400078efcff */
[----:B------:R-:W-:-:S02]  /*bdd0*/  @P2 LOP3.LUT R14, R14, 0x1, RZ, 0xfc, !PT ;  /* 0x000000010e0e2812 */ /* 0x000fc400078efcff */
[----:B------:R-:W-:Y:S02]  /*bde0*/  LOP3.LUT R19, R19, 0x7fffffff, RZ, 0xc0, !PT ;  /* 0x7fffffff13137812 */ /* 0x000fe400078ec0ff */
[----:B------:R-:W-:Y:S02]  /*bdf0*/  LOP3.LUT R14, R14, 0xfffffffd, RZ, 0xc0, !PT ;  /* 0xfffffffd0e0e7812 */ /* 0x000fe400078ec0ff */
[----:B------:R-:W-:Y:S02]  /*be00*/  ISETP.GT.AND P1, PT, R20, RZ, PT ;  /* 0x000000ff1400720c */ /* 0x000fe40003f24270 */
[----:B------:R-:W-:Y:S02]  /*be10*/  @P0 LOP3.LUT R19, R19, 0x80000000, RZ, 0xfc, !PT ;  /* 0x8000000013130812 */ /* 0x000fe400078efcff */
[----:B------:R-:W-:Y:S02]  /*be20*/  @P3 LOP3.LUT R14, R14, 0x2, RZ, 0xfc, !PT ;  /* 0x000000020e0e3812 */ /* 0x000fe400078efcff */
[----:B------:R-:W-:-:S02]  /*be30*/  ISETP.GT.AND P3, PT, R20, 0x1, PT ;  /* 0x000000011400780c */ /* 0x000fc40003f64270 */
[C---:B------:R-:W-:Y:S02]  /*be40*/  ISETP.GT.AND P2, PT, R20.reuse, 0x8, PT ;  /* 0x000000081400780c */ /* 0x040fe40003f44270 */
[----:B------:R-:W-:Y:S02]  /*be50*/  ISETP.GT.AND P0, PT, R20, 0x9, PT ;  /* 0x000000091400780c */ /* 0x000fe40003f04270 */
        /* <DEDUP_REMOVED lines=21> */
[----:B------:R-:W-:Y:S02]  /*bfb0*/  ISETP.GT.AND P0, PT, R20, 0x19, PT ;  /* 0x000000191400780c */ /* 0x000fe40003f04270 */
[----:B------:R-:W-:-:S02]  /*bfc0*/  ISETP.GT.AND P1, PT, R12, RZ, PT ;  /* 0x000000ff0c00720c */ /* 0x000fc40003f24270 */
[----:B------:R-:W-:Y:S02]  /*bfd0*/  FSEL R161, R161, -INF , P3 ;  /* 0xff800000a1a17808 */ /* 0x000fe40001800000 */
[----:B------:R-:W-:Y:S02]  /*bfe0*/  FSEL R164, R164, -INF , P2 ;  /* 0xff800000a4a47808 */ /* 0x000fe40001000000 */
[----:B------:R-:W-:Y:S02]  /*bff0*/  FSEL R165, R165, -INF , P0 ;  /* 0xff800000a5a57808 */ /* 0x000fe40000000000 */
[----:B------:R-:W-:Y:S02]  /*c000*/  FSEL R154, R154, -INF , P1 ;  /* 0xff8000009a9a7808 */ /* 0x000fe40000800000 */
[C---:B------:R-:W-:Y:S02]  /*c010*/  ISETP.GT.AND P3, PT, R12.reuse, 0x1, PT ;  /* 0x000000010c00780c */ /* 0x040fe40003f64270 */
[----:B------:R-:W-:-:S02]  /*c020*/  ISETP.GT.AND P2, PT, R12, 0x8, PT ;  /* 0x000000080c00780c */ /* 0x000fc40003f44270 */
[C---:B------:R-:W-:Y:S02]  /*c030*/  ISETP.GT.AND P0, PT, R12.reuse, 0x9, PT ;  /* 0x000000090c00780c */ /* 0x040fe40003f04270 */
[----:B------:R-:W-:Y:S02]  /*c040*/  ISETP.GT.AND P1, PT, R12, 0x10, PT ;  /* 0x000000100c00780c */ /* 0x000fe40003f24270 */
[----:B------:R-:W-:Y:S02]  /*c050*/  FSEL R155, R155, -INF , P3 ;  /* 0xff8000009b9b7808 */ /* 0x000fe40001800000 */
[----:B------:R-:W-:Y:S02]  /*c060*/  FSEL R158, R158, -INF , P2 ;  /* 0xff8000009e9e7808 */ /* 0x000fe40001000000 */
[----:B------:R-:W-:Y:S02]  /*c070*/  FSEL R159, R159, -INF , P0 ;  /* 0xff8000009f9f7808 */ /* 0x000fe40000000000 */
[----:B------:R-:W-:-:S02]  /*c080*/  FSEL R162, R162, -INF , P1 ;  /* 0xff800000a2a27808 */ /* 0x000fc40000800000 */
[C---:B------:R-:W-:Y:S02]  /*c090*/  ISETP.GT.AND P3, PT, R12.reuse, 0x11, PT ;  /* 0x000000110c00780c */ /* 0x040fe40003f64270 */
[C---:B------:R-:W-:Y:S02]  /*c0a0*/  ISETP.GT.AND P2, PT, R12.reuse, 0x18, PT ;  /* 0x000000180c00780c */ /* 0x040fe40003f44270 */
[C---:B------:R-:W-:Y:S02]  /*c0b0*/  ISETP.GT.AND P0, PT, R12.reuse, 0x19, PT ;  /* 0x000000190c00780c */ /* 0x040fe40003f04270 */
[----:B------:R-:W-:Y:S02]  /*c0c0*/  ISETP.GT.AND P1, PT, R12, 0x20, PT ;  /* 0x000000200c00780c */ /* 0x000fe40003f24270 */
[----:B------:R-:W-:Y:S02]  /*c0d0*/  FMNMX.FTZ R12, R154, R227, !PT ;  /* 0x000000e39a0c7209 */ /* 0x000fe40007810000 */
[----:B------:R-:W-:-:S02]  /*c0e0*/  FSEL R163, R163, -INF , P3 ;  /* 0xff800000a3a37808 */ /* 0x000fc40001800000 */
[----:B------:R-:W-:Y:S02]  /*c0f0*/  FMNMX.FTZ R12, R155, R12, !PT ;  /* 0x0000000c9b0c7209 */ /* 0x000fe40007810000 */
[----:B------:R-:W-:Y:S02]  /*c100*/  FSEL R166, R166, -INF , P2 ;  /* 0xff800000a6a67808 */ /* 0x000fe40001000000 */
[----:B------:R-:W-:Y:S02]  /*c110*/  FMNMX.FTZ R12, R158, R12, !PT ;  /* 0x0000000c9e0c7209 */ /* 0x000fe40007810000 */
[----:B------:R-:W-:Y:S02]  /*c120*/  FSEL R167, R167, -INF , P0 ;  /* 0xff800000a7a77808 */ /* 0x000fe40000000000 */
[----:B------:R-:W-:Y:S02]  /*c130*/  FMNMX.FTZ R12, R159, R12, !PT ;  /* 0x0000000c9f0c7209 */ /* 0x000fe40007810000 */
[----:B------:R-:W-:-:S02]  /*c140*/  FSEL R170, R170, -INF , P1 ;  /* 0xff800000aaaa7808 */ /* 0x000fc40000800000 */
[----:B------:R-:W-:Y:S02]  /*c150*/  FMNMX.FTZ R12, R162, R12, !PT ;  /* 0x0000000ca20c7209 */ /* 0x000fe40007810000 */
[----:B------:R-:W-:Y:S02]  /*c160*/  LOP3.LUT P1, RZ, R19, 0x40000000, RZ, 0xc0, !PT ;  /* 0x4000000013ff7812 */ /* 0x000fe4000782c0ff */
[----:B------:R-:W-:Y:S02]  /*c170*/  FMNMX.FTZ R12, R163, R12, !PT ;  /* 0x0000000ca30c7209 */ /* 0x000fe40007810000 */
[----:B------:R-:W-:Y:S02]  /*c180*/  LOP3.LUT P0, RZ, R19, 0x80000000, RZ, 0xc0, !PT ;  /* 0x8000000013ff7812 */ /* 0x000fe4000780c0ff */
[----:B------:R-:W-:Y:S02]  /*c190*/  FMNMX.FTZ R12, R166, R12, !PT ;  /* 0x0000000ca60c7209 */ /* 0x000fe40007810000 */
[----:B------:R-:W-:-:S02]  /*c1a0*/  FSEL R171, R171, -INF , P1 ;  /* 0xff800000abab7808 */ /* 0x000fc40000800000 */
[----:B------:R-:W-:Y:S02]  /*c1b0*/  FMNMX.FTZ R12, R167, R12, !PT ;  /* 0x0000000ca70c7209 */ /* 0x000fe40007810000 */
[----:B------:R-:W-:Y:S02]  /*c1c0*/  LOP3.LUT P2, RZ, R14, 0x1, RZ, 0xc0, !PT ;  /* 0x000000010eff7812 */ /* 0x000fe4000784c0ff */
[----:B------:R-:W-:Y:S02]  /*c1d0*/  FMNMX.FTZ R12, R170, R12, !PT ;  /* 0x0000000caa0c7209 */ /* 0x000fe40007810000 */
[----:B------:R-:W-:Y:S02]  /*c1e0*/  FSEL R174, R174, -INF , P0 ;  /* 0xff800000aeae7808 */ /* 0x000fe40000000000 */
[----:B------:R-:W-:Y:S02]  /*c1f0*/  FMNMX.FTZ R12, R171, R12, !PT ;  /* 0x0000000cab0c7209 */ /* 0x000fe40007810000 */
[----:B------:R-:W-:-:S02]  /*c200*/  LOP3.LUT P3, RZ, R14, 0x2, RZ, 0xc0, !PT ;  /* 0x000000020eff7812 */ /* 0x000fc4000786c0ff */
[----:B------:R-:W-:Y:S02]  /*c210*/  FSEL R175, R175, -INF , P2 ;  /* 0xff800000afaf7808 */ /* 0x000fe40001000000 */
[----:B------:R-:W-:Y:S02]  /*c220*/  FMNMX.FTZ R12, R174, R12, !PT ;  /* 0x0000000cae0c7209 */ /* 0x000fe40007810000 */
        /* <DEDUP_REMOVED lines=8> */
[----:B------:R-:W-:Y:S02]  /*c2b0*/  LOP3.LUT P1, RZ, R19, 0x20000000, RZ, 0xc0, !PT ;  /* 0x2000000013ff7812 */ /* 0x000fe4000782c0ff */
[----:B------:R-:W-:-:S02]  /*c2c0*/  FMNMX.FTZ R12, R183, R12, !PT ;  /* 0x0000000cb70c7209 */ /* 0x000fc40007810000 */
[C---:B------:R-:W-:Y:S02]  /*c2d0*/  ISETP.GT.AND P6, PT, R20.reuse, 0x20, PT ;  /* 0x000000201400780c */ /* 0x040fe40003fc4270 */
[----:B------:R-:W-:Y:S01]  /*c2e0*/  ISETP.GT.AND P5, PT, R20, 0x21, PT ;  /* 0x000000211400780c */ /* 0x000fe20003fa4270 */
[----:B------:R-:W2:Y:S01]  /*c2f0*/  SHFL.BFLY PT, R14, R12, 0x2, 0x1f ;  /* 0x0c401f000c0e7f89 */ /* 0x000ea200000e0000 */
[----:B------:R-:W-:Y:S02]  /*c300*/  FSEL R168, R168, -INF , P6 ;  /* 0xff800000a8a87808 */ /* 0x000fe40003000000 */
[C---:B------:R-:W-:Y:S02]  /*c310*/  ISETP.GT.AND P4, PT, R20.reuse, 0x28, PT ;  /* 0x000000281400780c */ /* 0x040fe40003f84270 */
[----:B------:R-:W-:Y:S02]  /*c320*/  FSEL R169, R169, -INF , P5 ;  /* 0xff800000a9a97808 */ /* 0x000fe40002800000 */
[----:B------:R-:W-:-:S02]  /*c330*/  ISETP.GT.AND P3, PT, R20, 0x29, PT ;  /* 0x000000291400780c */ /* 0x000fc40003f64270 */
[----:B------:R-:W-:Y:S02]  /*c340*/  FSEL R172, R172, -INF , P4 ;  /* 0xff800000acac7808 */ /* 0x000fe40002000000 */
[----:B------:R-:W-:Y:S02]  /*c350*/  FSEL R173, R173, -INF , P3 ;  /* 0xff800000adad7808 */ /* 0x000fe40001800000 */
[C---:B------:R-:W-:Y:S02]  /*c360*/  ISETP.GT.AND P4, PT, R20.reuse, 0x30, PT ;  /* 0x000000301400780c */ /* 0x040fe40003f84270 */
[----:B------:R-:W-:Y:S02]  /*c370*/  ISETP.GT.AND P3, PT, R20, 0x31, PT ;  /* 0x000000311400780c */ /* 0x000fe40003f64270 */
[----:B------:R-:W-:Y:S02]  /*c380*/  LOP3.LUT P0, RZ, R19, 0x10000000, RZ, 0xc0, !PT ;  /* 0x1000000013ff7812 */ /* 0x000fe4000780c0ff */
[----:B------:R-:W-:-:S02]  /*c390*/  FSEL R177, R177, -INF , P3 ;  /* 0xff800000b1b17808 */ /* 0x000fc40001800000 */
[----:B------:R-:W-:Y:S02]  /*c3a0*/  ISETP.GT.AND P3, PT, R20, 0x39, PT ;  /* 0x000000391400780c */ /* 0x000fe40003f64270 */
[----:B--2---:R-:W-:Y:S02]  /*c3b0*/  FMNMX.FTZ R14, R12, R14, !PT ;  /* 0x0000000e0c0e7209 */ /* 0x004fe40007810000 */
[----:B------:R-:W-:-:S03]  /*c3c0*/  FSEL R181, R181, -INF , P3 ;  /* 0xff800000b5b57808 */ /* 0x000fc60001800000 */
[----:B------:R-:W2:Y:S02]  /*c3d0*/  SHFL.BFLY PT, R12, R14, 0x1, 0x1f ;  /* 0x0c201f000e0c7f89 */ /* 0x000ea400000e0000 */
[----:B--2---:R-:W-:-:S04]  /*c3e0*/  FMNMX.FTZ R14, R14, R12, !PT ;  /* 0x0000000c0e0e7209 */ /* 0x004fc80007810000 */
[----:B------:R-:W-:-:S04]  /*c3f0*/  FSETP.NEU.FTZ.AND P2, PT, R14, -INF , PT ;  /* 0xff8000000e00780b */ /* 0x000fc80003f5d000 */
[----:B------:R-:W-:-:S05]  /*c400*/  FSEL R12, R14, RZ, P2 ;  /* 0x000000ff0e0c7208 */ /* 0x000fca0001000000 */
[----:B------:R-:W-:Y:S01]  /*c410*/  FADD.FTZ R227, -R12, R227 ;  /* 0x000000e30ce37221 */ /* 0x000fe20000010100 */
[----:B------:R-:W-:-:S04]  /*c420*/  IMAD.U32 R12, RZ, RZ, UR40 ;  /* 0x00000028ff0c7e24 */ /* 0x000fc8000f8e00ff */
[----:B------:R-:W-:-:S05]  /*c430*/  FMUL.FTZ R153, R14, R12 ;  /* 0x0000000c0e997220 */ /* 0x000fca0000410000 */
[----:B------:R-:W-:Y:S02]  /*c440*/  FSEL R153, R153, RZ, P2 ;  /* 0x000000ff99997208 */ /* 0x000fe40001000000 */
[----:B------:R-:W-:-:S03]  /*c450*/  ISETP.NE.AND P2, PT, R192, RZ, PT ;  /* 0x000000ffc000720c */ /* 0x000fc60003f45270 */
        /* <DEDUP_REMOVED lines=15> */
[-C--:B------:R-:W-:Y:S01]  /*c550*/  FFMA.FTZ R183, R183, R12.reuse, -R153 ;  /* 0x0000000cb7b77223 */ /* 0x080fe20000010899 */
[----:B------:R-:W-:Y:S01]  /*c560*/  FMUL.FTZ R170, R227, R12 ;  /* 0x0000000ce3aa7220 */ /* 0x000fe20000410000 */
[----:B------:R2:W-:Y:S08]  /*c570*/  MUFU.EX2 R153, R154 ;  /* 0x0000009a00997308 */ /* 0x0005f00000000800 */
[----:B------:R-:W3:Y:S01]  /*c580*/  MUFU.EX2 R170, R170 ;  /* 0x000000aa00aa7308 */ /* 0x000ee20000000800 */
[----:B--2---:R-:W-:-:S05]  /*c590*/  @!P1 VIADD R154, R215, 0x28c40 ;  /* 0x00028c40d79a9836 */ /* 0x004fca0000000000 */
[----:B------:R-:W-:Y:S02]  /*c5a0*/  @!P1 PRMT R154, RZ, 0x654, R154 ;  /* 0x00000654ff9a9816 */ /* 0x000fe4000000009a */
[----:B------:R-:W2:Y:S02]  /*c5b0*/  MUFU.EX2 R155, R155 ;  /* 0x0000009b009b7308 */ /* 0x000ea40000000800 */
[----:B------:R4:W-:Y:S06]  /*c5c0*/  @!P1 SYNCS.ARRIVE.TRANS64.RED.A1T0 RZ, [R154+URZ], RZ ;  /* 0x000000ff9aff99a7 */ /* 0x0009ec000810043f */
[----:B------:R-:W-:Y:S01]  /*c5d0*/  MUFU.EX2 R159, R159 ;  /* 0x0000009f009f7308 */ /* 0x000fe20000000800 */
[----:B---3--:R-:W-:Y:S01]  /*c5e0*/  FFMA.FTZ R3, R170, R3, R153 ;  /* 0x00000003aa037223 */ /* 0x008fe20000010099 */
[----:B----4-:R-:W-:Y:S01]  /*c5f0*/  FMNMX.FTZ R154, R152, R225, !PT ;  /* 0x000000e1989a7209 */ /* 0x010fe20007810000 */
[-C--:B------:R-:W-:Y:S01]  /*c600*/  FMUL.FTZ R26, R26, R170.reuse ;  /* 0x000000aa1a1a7220 */ /* 0x080fe20000410000 */
[-C--:B------:R-:W-:Y:S01]  /*c610*/  FMUL.FTZ R27, R27, R170.reuse ;  /* 0x000000aa1b1b7220 */ /* 0x080fe20000410000 */
[----:B------:R-:W-:Y:S01]  /*c620*/  FMUL.FTZ R30, R30, R170 ;  /* 0x000000aa1e1e7220 */ /* 0x000fe20000410000 */
[----:B------:R-:W-:Y:S01]  /*c630*/  FMNMX.FTZ R154, R232, R154, !PT ;  /* 0x0000009ae89a7209 */ /* 0x000fe20007810000 */
[----:B------:R-:W-:Y:S01]  /*c640*/  FMUL.FTZ R31, R31, R170 ;  /* 0x000000aa1f1f7220 */ /* 0x000fe20000410000 */
[----:B------:R-:W-:Y:S01]  /*c650*/  MUFU.EX2 R162, R162 ;  /* 0x000000a200a27308 */ /* 0x000fe20000000800 */
[C---:B--2---:R-:W-:Y:S01]  /*c660*/  FADD.FTZ R3, R155.reuse, R3 ;  /* 0x000000039b037221 */ /* 0x044fe20000010000 */
[----:B------:R-:W-:Y:S01]  /*c670*/  FMNMX.FTZ R154, R156, R154, !PT ;  /* 0x0000009a9c9a7209 */ /* 0x000fe20007810000 */
[-C--:B------:R-:W-:Y:S01]  /*c680*/  FMUL.FTZ R34, R34, R170.reuse ;  /* 0x000000aa22227220 */ /* 0x080fe20000410000 */
[----:B------:R-:W-:Y:S01]  /*c690*/  F2FP.F16.F32.PACK_AB R153, R155, R153 ;  /* 0x000000999b99723e */ /* 0x000fe200000000ff */
[----:B------:R-:W-:Y:S01]  /*c6a0*/  FMUL.FTZ R35, R35, R170 ;  /* 0x000000aa23237220 */ /* 0x000fe20000410000 */
[----:B------:R-:W-:Y:S01]  /*c6b0*/  FMNMX.FTZ R154, R157, R154, !PT ;  /* 0x0000009a9d9a7209 */ /* 0x000fe20007810000 */
[-C--:B------:R-:W-:Y:S01]  /*c6c0*/  FMUL.FTZ R38, R38, R170.reuse ;  /* 0x000000aa26267220 */ /* 0x080fe20000410000 */
[----:B------:R-:W2:Y:S01]  /*c6d0*/  MUFU.EX2 R155, R158 ;  /* 0x0000009e009b7308 */ /* 0x000ea20000000800 */
[----:B------:R-:W-:Y:S01]  /*c6e0*/  FMUL.FTZ R39, R39, R170 ;  /* 0x000000aa27277220 */ /* 0x000fe20000410000 */
[----:B------:R-:W-:Y:S01]  /*c6f0*/  FMNMX.FTZ R154, R160, R154, !PT ;  /* 0x0000009aa09a7209 */ /* 0x000fe20007810000 */
[-C--:B------:R-:W-:Y:S01]  /*c700*/  FMUL.FTZ R42, R42, R170.reuse ;  /* 0x000000aa2a2a7220 */ /* 0x080fe20000410000 */
[-C--:B------:R-:W-:Y:S01]  /*c710*/  FMUL.FTZ R43, R43, R170.reuse ;  /* 0x000000aa2b2b7220 */ /* 0x080fe20000410000 */
[----:B------:R-:W-:Y:S01]  /*c720*/  FMUL.FTZ R46, R46, R170 ;  /* 0x000000aa2e2e7220 */ /* 0x000fe20000410000 */
[----:B------:R-:W-:Y:S01]  /*c730*/  FMNMX.FTZ R154, R161, R154, !PT ;  /* 0x0000009aa19a7209 */ /* 0x000fe20007810000 */
[-C--:B------:R-:W-:Y:S01]  /*c740*/  FMUL.FTZ R47, R47, R170.reuse ;  /* 0x000000aa2f2f7220 */ /* 0x080fe20000410000 */
[----:B------:R-:W-:Y:S01]  /*c750*/  MUFU.EX2 R167, R167 ;  /* 0x000000a700a77308 */ /* 0x000fe20000000800 */
[----:B------:R-:W-:Y:S01]  /*c760*/  FMUL.FTZ R50, R50, R170 ;  /* 0x000000aa32327220 */ /* 0x000fe20000410000 */
[----:B------:R-:W-:Y:S01]  /*c770*/  FMNMX.FTZ R154, R164, R154, !PT ;  /* 0x0000009aa49a7209 */ /* 0x000fe20007810000 */
[-C--:B------:R-:W-:Y:S01]  /*c780*/  FMUL.FTZ R51, R51, R170.reuse ;  /* 0x000000aa33337220 */ /* 0x080fe20000410000 */
[-C--:B------:R-:W-:Y:S01]  /*c790*/  FMUL.FTZ R54, R54, R170.reuse ;  /* 0x000000aa36367220 */ /* 0x080fe20000410000 */
[----:B------:R-:W-:Y:S01]  /*c7a0*/  FMUL.FTZ R55, R55, R170 ;  /* 0x000000aa37377220 */ /* 0x000fe20000410000 */
[----:B------:R-:W-:Y:S01]  /*c7b0*/  FMNMX.FTZ R154, R165, R154, !PT ;  /* 0x0000009aa59a7209 */ /* 0x000fe20007810000 */
[----:B------:R-:W-:Y:S01]  /*c7c0*/  FMUL.FTZ R58, R58, R170 ;  /* 0x000000aa3a3a7220 */ /* 0x000fe20000410000 */
[----:B------:R-:W-:Y:S01]  /*c7d0*/  MUFU.EX2 R233, R233 ;  /* 0x000000e900e97308 */ /* 0x000fe20000000800 */
[----:B--2---:R-:W-:Y:S01]  /*c7e0*/  FADD.FTZ R3, R155, R3 ;  /* 0x000000039b037221 */ /* 0x004fe20000010000 */
[----:B------:R-:W-:Y:S01]  /*c7f0*/  FMNMX.FTZ R154, R168, R154, !PT ;  /* 0x0000009aa89a7209 */ /* 0x000fe20007810000 */
[----:B------:R-:W-:Y:S01]  /*c800*/  FMUL.FTZ R59, R59, R170 ;  /* 0x000000aa3b3b7220 */ /* 0x000fe20000410000 */
[C---:B------:R-:W-:Y:S01]  /*c810*/  F2FP.F16.F32.PACK_AB R155, R159.reuse, R155 ;  /* 0x0000009b9f9b723e */ /* 0x040fe200000000ff */
[----:B------:R-:W-:Y:S01]  /*c820*/  FADD.FTZ R3, R159, R3 ;  /* 0x000000039f037221 */ /* 0x000fe20000010000 */
[----:B------:R-:W-:Y:S01]  /*c830*/  FMNMX.FTZ R154, R169, R154, !PT ;  /* 0x0000009aa99a7209 */ /* 0x000fe20007810000 */
[----:B------:R-:W-:Y:S01]  /*c840*/  FMUL.FTZ R62, R62, R170 ;  /* 0x000000aa3e3e7220 */ /* 0x000fe20000410000 */
[----:B------:R-:W-:Y:S01]  /*c850*/  MUFU.EX2 R171, R171 ;  /* 0x000000ab00ab7308 */ /* 0x000fe20000000800 */
[----:B------:R-:W-:Y:S01]  /*c860*/  FADD.FTZ R3, R162, R3 ;  /* 0x00000003a2037221 */ /* 0x000fe20000010000 */
[----:B------:R-:W-:Y:S01]  /*c870*/  FMNMX.FTZ R158, R172, R154, !PT ;  /* 0x0000009aac9e7209 */ /* 0x000fe20007810000 */
[-C--:B------:R-:W-:Y:S01]  /*c880*/  FMUL.FTZ R63, R63, R170.reuse ;  /* 0x000000aa3f3f7220 */ /* 0x080fe20000410000 */
[----:B------:R-:W-:Y:S01]  /*c890*/  FSEL R154, R176, -INF , P4 ;  /* 0xff800000b09a7808 */ /* 0x000fe20002000000 */
[----:B------:R-:W-:Y:S01]  /*c8a0*/  FMUL.FTZ R66, R66, R170 ;  /* 0x000000aa42427220 */ /* 0x000fe20000410000 */
[----:B------:R-:W-:Y:S01]  /*c8b0*/  FMNMX.FTZ R158, R173, R158, !PT ;  /* 0x0000009ead9e7209 */ /* 0x000fe20007810000 */
[----:B------:R-:W-:Y:S01]  /*c8c0*/  FMUL.FTZ R67, R67, R170 ;  /* 0x000000aa43437220 */ /* 0x000fe20000410000 */
[----:B------:R-:W-:Y:S01]  /*c8d0*/  ISETP.GT.AND P4, PT, R20, 0x38, PT ;  /* 0x000000381400780c */ /* 0x000fe20003f84270 */
[----:B------:R-:W-:Y:S01]  /*c8e0*/  MUFU.EX2 R175, R175 ;  /* 0x000000af00af7308 */ /* 0x000fe20000000800 */
[----:B------:R-:W-:Y:S01]  /*c8f0*/  FMNMX.FTZ R158, R154, R158, !PT ;  /* 0x0000009e9a9e7209 */ /* 0x000fe20007810000 */
[-C--:B------:R-:W-:Y:S01]  /*c900*/  FMUL.FTZ R70, R70, R170.reuse ;  /* 0x000000aa46467220 */ /* 0x080fe20000410000 */
[----:B------:R-:W-:Y:S01]  /*c910*/  FSEL R180, R180, -INF , P4 ;  /* 0xff800000b4b47808 */ /* 0x000fe20002000000 */
        /* <DEDUP_REMOVED lines=14> */
[----:B------:R-:W2:Y:S01]  /*ca00*/  SHFL.BFLY PT, R158, R20, 0x2, 0x1f ;  /* 0x0c401f00149e7f89 */ /* 0x000ea200000e0000 */
        /* <DEDUP_REMOVED lines=23> */
[----:B--2---:R-:W-:Y:S01]  /*cb80*/  FMNMX.FTZ R20, R20, R158, !PT ;  /* 0x0000009e14147209 */ /* 0x004fe20007810000 */
[-C--:B------:R-:W-:Y:S01]  /*cb90*/  FMUL.FTZ R134, R134, R170.reuse ;  /* 0x000000aa86867220 */ /* 0x080fe20000410000 */
[----:B------:R-:W2:Y:S01]  /*cba0*/  MUFU.EX2 R158, R163 ;  /* 0x000000a3009e7308 */ /* 0x000ea20000000800 */
[-C--:B------:R-:W-:Y:S01]  /*cbb0*/  FMUL.FTZ R135, R135, R170.reuse ;  /* 0x000000aa87877220 */ /* 0x080fe20000410000 */
[-C--:B------:R-:W-:Y:S01]  /*cbc0*/  FMUL.FTZ R138, R138, R170.reuse ;  /* 0x000000aa8a8a7220 */ /* 0x080fe20000410000 */
[----:B------:R-:W3:Y:S01]  /*cbd0*/  SHFL.BFLY PT, R159, R20, 0x1, 0x1f ;  /* 0x0c201f00149f7f89 */ /* 0x000ee200000e0000 */
        /* <DEDUP_REMOVED lines=8> */
[----:B---3--:R-:W-:-:S02]  /*cc60*/  FMNMX.FTZ R20, R20, R159, !PT ;  /* 0x0000009f14147209 */ /* 0x008fc40007810000 */
[----:B------:R2:W3:Y:S02]  /*cc70*/  MUFU.EX2 R159, R166 ;  /* 0x000000a6009f7308 */ /* 0x0004e40000000800 */
[----:B------:R-:W-:-:S04]  /*cc80*/  FSETP.NEU.FTZ.AND P3, PT, R20, -INF , PT ;  /* 0xff8000001400780b */ /* 0x000fc80003f7d000 */
[----:B------:R-:W-:Y:S01]  /*cc90*/  FSEL R163, R20, RZ, P3 ;  /* 0x000000ff14a37208 */ /* 0x000fe20001800000 */
[----:B--2---:R-:W-:-:S04]  /*cca0*/  @!P2 IMAD R166, R226, 0x40, R189 ;  /* 0x00000040e2a6a824 */ /* 0x004fc800078e02bd */
[----:B------:R-:W-:Y:S01]  /*ccb0*/  FADD.FTZ R163, -R163, R225 ;  /* 0x000000e1a3a37221 */ /* 0x000fe20000010100 */
[----:B------:R-:W-:-:S03]  /*ccc0*/  @!P2 IMAD R166, R166, 0x4, R2 ;  /* 0x00000004a6a6a824 */ /* 0x000fc600078e0202 */
[----:B------:R-:W-:Y:S01]  /*ccd0*/  FMUL.FTZ R163, R163, R12 ;  /* 0x0000000ca3a37220 */ /* 0x000fe20000410000 */
[----:B---3--:R-:W-:Y:S01]  /*cce0*/  FADD.FTZ R3, R159, R3 ;  /* 0x000000039f037221 */ /* 0x008fe20000010000 */
[----:B------:R-:W-:Y:S02]  /*ccf0*/  @!P2 STS [R166+0x28820], R170 ;  /* 0x028820aaa600a388 */ /* 0x000fe40000000800 */
[----:B------:R-:W2:Y:S01]  /*cd00*/  MUFU.EX2 R176, R163 ;  /* 0x000000a300b07308 */ /* 0x000ea20000000800 */
[----:B------:R-:W-:-:S07]  /*cd10*/  F2FP.F16.F32.PACK_AB R159, R167, R159 ;  /* 0x0000009fa79f723e */ /* 0x000fce00000000ff */
        /* <DEDUP_REMOVED lines=11> */
[----:B--2---:R-:W-:Y:S01]  /*cdd0*/  FMUL.FTZ R166, R20, R12 ;  /* 0x0000000c14a67220 */ /* 0x004fe20000410000 */
        /* <DEDUP_REMOVED lines=8> */
[----:B------:R-:W-:Y:S01]  /*ce60*/  FMUL.FTZ R56, R56, R176 ;  /* 0x000000b038387220 */ /* 0x000fe20000410000 */
        /* <DEDUP_REMOVED lines=15> */
[-CC-:B------:R-:W-:Y:S01]  /*cf60*/  FFMA.FTZ R177, R177, R12.reuse, -R166.reuse ;  /* 0x0000000cb1b17223 */ /* 0x180fe200000108a6 */
[-CC-:B------:R-:W-:Y:S01]  /*cf70*/  FFMA.FTZ R180, R180, R12.reuse, -R166.reuse ;  /* 0x0000000cb4b47223 */ /* 0x180fe200000108a6 */
[----:B------:R-:W-:Y:S01]  /*cf80*/  FFMA.FTZ R166, R181, R12, -R166 ;  /* 0x0000000cb5a67223 */ /* 0x000fe200000108a6 */
        /* <DEDUP_REMOVED lines=9> */
[-C--:B------:R-:W-:Y:S01]  /*d020*/  FMUL.FTZ R73, R73, R176.reuse ;  /* 0x000000b049497220 */ /* 0x080fe20000410000 */
[-C--:B------:R-:W-:Y:S01]  /*d030*/  FMUL.FTZ R76, R76, R176.reuse ;  /* 0x000000b04c4c7220 */ /* 0x080fe20000410000 */
[-C--:B------:R-:W-:Y:S01]  /*d040*/  FMUL.FTZ R77, R77, R176.reuse ;  /* 0x000000b04d4d7220 */ /* 0x080fe20000410000 */
[----:B------:R5:W0:Y:S01]  /*d050*/  MUFU.EX2 R174, R157 ;  /* 0x0000009d00ae7308 */ /* 0x000a220000000800 */
        /* <DEDUP_REMOVED lines=8> */
[----:B-----5:R-:W-:Y:S01]  /*d0e0*/  F2FP.F16.F32.PACK_AB R157, R158, R162 ;  /* 0x000000a29e9d723e */ /* 0x020fe200000000ff */
[----:B--2---:R-:W-:Y:S01]  /*d0f0*/  FFMA.FTZ R158, R176, R0, R152 ;  /* 0x00000000b09e7223 */ /* 0x004fe20000010098 */
[----:B------:R-:W-:Y:S01]  /*d100*/  FADD.FTZ R0, R167, R3 ;  /* 0x00000003a7007221 */ /* 0x000fe20000010000 */
[C---:B---3--:R-:W-:Y:S01]  /*d110*/  F2FP.F16.F32.PACK_AB R152, R232.reuse, R152 ;  /* 0x00000098e898723e */ /* 0x048fe200000000ff */
[-C--:B------:R-:W-:Y:S01]  /*d120*/  FMUL.FTZ R93, R93, R176.reuse ;  /* 0x000000b05d5d7220 */ /* 0x080fe20000410000 */
[----:B------:R-:W-:Y:S01]  /*d130*/  FADD.FTZ R158, R232, R158 ;  /* 0x0000009ee89e7221 */ /* 0x000fe20000010000 */
[-C--:B------:R-:W-:Y:S01]  /*d140*/  FMUL.FTZ R96, R96, R176.reuse ;  /* 0x000000b060607220 */ /* 0x080fe20000410000 */
[----:B------:R-:W2:Y:S01]  /*d150*/  MUFU.EX2 R161, R161 ;  /* 0x000000a100a17308 */ /* 0x000ea20000000800 */
[-C--:B------:R-:W-:Y:S01]  /*d160*/  FMUL.FTZ R97, R97, R176.reuse ;  /* 0x000000b061617220 */ /* 0x080fe20000410000 */
[----:B----4-:R-:W-:Y:S01]  /*d170*/  FADD.FTZ R158, R156, R158 ;  /* 0x0000009e9c9e7221 */ /* 0x010fe20000010000 */
[-C--:B------:R-:W-:Y:S01]  /*d180*/  FMUL.FTZ R100, R100, R176.reuse ;  /* 0x000000b064647220 */ /* 0x080fe20000410000 */
[-C--:B------:R-:W-:Y:S01]  /*d190*/  FMUL.FTZ R101, R101, R176.reuse ;  /* 0x000000b065657220 */ /* 0x080fe20000410000 */
[-C--:B------:R-:W-:Y:S01]  /*d1a0*/  FMUL.FTZ R104, R104, R176.reuse ;  /* 0x000000b068687220 */ /* 0x080fe20000410000 */
[----:B0-----:R-:W-:Y:S01]  /*d1b0*/  FADD.FTZ R158, R174, R158 ;  /* 0x0000009eae9e7221 */ /* 0x001fe20000010000 */
[-C--:B------:R-:W-:Y:S01]  /*d1c0*/  FMUL.FTZ R105, R105, R176.reuse ;  /* 0x000000b069697220 */ /* 0x080fe20000410000 */
[----:B------:R-:W0:Y:S01]  /*d1d0*/  MUFU.EX2 R164, R164 ;  /* 0x000000a400a47308 */ /* 0x000e220000000800 */
[-C--:B------:R-:W-:Y:S01]  /*d1e0*/  FMUL.FTZ R108, R108, R176.reuse ;  /* 0x000000b06c6c7220 */ /* 0x080fe20000410000 */
[----:B-1----:R-:W-:Y:S01]  /*d1f0*/  FADD.FTZ R158, R160, R158 ;  /* 0x0000009ea09e7221 */ /* 0x002fe20000010000 */
        /* <DEDUP_REMOVED lines=25> */
[----:B------:R-:W-:-:S04]  /*d390*/  FMUL.FTZ R149, R149, R176 ;  /* 0x000000b095957220 */ /* 0x000fc80000410000 */
[----:B------:R-:W3:Y:S08]  /*d3a0*/  MUFU.EX2 R162, R172 ;  /* 0x000000ac00a27308 */ /* 0x000ef00000000800 */
[----:B------:R4:W-:Y:S08]  /*d3b0*/  MUFU.EX2 R3, R154 ;  /* 0x0000009a00037308 */ /* 0x0009f00000000800 */
[----:B------:R-:W5:Y:S01]  /*d3c0*/  MUFU.EX2 R173, R173 ;  /* 0x000000ad00ad7308 */ /* 0x000f620000000800 */
[----:B----4-:R-:W-:Y:S01]  /*d3d0*/  F2FP.F16.F32.PACK_AB R154, R174, R156 ;  /* 0x0000009cae9a723e */ /* 0x010fe200000000ff */
[----:B------:R-:W-:Y:S01]  /*d3e0*/  BAR.SYNC.DEFER_BLOCKING 0xf, 0x100 ;  /* 0x03c4000000007b1d */ /* 0x000fe20000010000 */
[----:B------:R-:W-:Y:S01]  /*d3f0*/  F2FP.F16.F32.PACK_AB R156, R161, R160 ;  /* 0x000000a0a19c723e */ /* 0x000fe200000000ff */
[----:B-1----:R-:W-:Y:S01]  /*d400*/  FADD.FTZ R160, R165, R158 ;  /* 0x0000009ea5a07221 */ /* 0x002fe20000010000 */
[----:B------:R-:W-:Y:S01]  /*d410*/  FADD.FTZ R161, R233, R0 ;  /* 0x00000000e9a17221 */ /* 0x000fe20000010000 */
[----:B------:R-:W-:-:S02]  /*d420*/  F2FP.F16.F32.PACK_AB R158, R165, R164 ;  /* 0x000000a4a59e723e */ /* 0x000fc400000000ff */
[----:B--2---:R-:W-:Y:S01]  /*d430*/  FADD.FTZ R160, R168, R160 ;  /* 0x000000a0a8a07221 */ /* 0x004fe20000010000 */
[----:B------:R-:W1:Y:S01]  /*d440*/  MUFU.EX2 R177, R177 ;  /* 0x000000b100b17308 */ /* 0x000e620000000800 */
[C---:B------:R-:W-:Y:S01]  /*d450*/  FADD.FTZ R164, R171.reuse, R161 ;  /* 0x000000a1aba47221 */ /* 0x040fe20000010000 */
[----:B------:R-:W-:Y:S01]  /*d460*/  F2FP.F16.F32.PACK_AB R161, R171, R233 ;  /* 0x000000e9aba1723e */ /* 0x000fe200000000ff */
[C---:B0-----:R-:W-:Y:S01]  /*d470*/  FADD.FTZ R0, R169.reuse, R160 ;  /* 0x000000a0a9007221 */ /* 0x041fe20000010000 */
[----:B------:R-:W-:Y:S01]  /*d480*/  F2FP.F16.F32.PACK_AB R160, R169, R168 ;  /* 0x000000a8a9a0723e */ /* 0x000fe200000000ff */
[----:B------:R-:W-:Y:S01]  /*d490*/  FADD.FTZ R164, R163, R164 ;  /* 0x000000a4a3a47221 */ /* 0x000fe20000010000 */
[C---:B------:R-:W-:Y:S01]  /*d4a0*/  F2FP.F16.F32.PACK_AB R163, R175.reuse, R163 ;  /* 0x000000a3afa3723e */ /* 0x040fe200000000ff */
[----:B---3--:R-:W-:Y:S01]  /*d4b0*/  FADD.FTZ R0, R162, R0 ;  /* 0x00000000a2007221 */ /* 0x008fe20000010000 */
[----:B------:R-:W0:Y:S01]  /*d4c0*/  MUFU.EX2 R180, R180 ;  /* 0x000000b400b47308 */ /* 0x000e220000000800 */
[----:B------:R-:W-:Y:S01]  /*d4d0*/  FADD.FTZ R164, R175, R164 ;  /* 0x000000a4afa47221 */ /* 0x000fe20000010000 */
[C---:B-----5:R-:W-:Y:S01]  /*d4e0*/  F2FP.F16.F32.PACK_AB R162, R173.reuse, R162 ;  /* 0x000000a2ada2723e */ /* 0x060fe200000000ff */
[----:B------:R-:W-:-:S02]  /*d4f0*/  FADD.FTZ R0, R173, R0 ;  /* 0x00000000ad007221 */ /* 0x000fc40000010000 */
[----:B------:R-:W-:Y:S02]  /*d500*/  FADD.FTZ R165, R178, R164 ;  /* 0x000000a4b2a57221 */ /* 0x000fe40000010000 */
[----:B------:R-:W-:Y:S01]  /*d510*/  FADD.FTZ R0, R3, R0 ;  /* 0x0000000003007221 */ /* 0x000fe20000010000 */
[----:B------:R-:W2:Y:S01]  /*d520*/  MUFU.EX2 R166, R166 ;  /* 0x000000a600a67308 */ /* 0x000ea20000000800 */
[----:B-1----:R-:W-:Y:S01]  /*d530*/  F2FP.F16.F32.PACK_AB R164, R177, R3 ;  /* 0x00000003b1a4723e */ /* 0x002fe200000000ff */
[----:B------:R-:W-:Y:S01]  /*d540*/  FADD.FTZ R3, R179, R165 ;  /* 0x000000a5b3037221 */ /* 0x000fe20000010000 */
[----:B------:R-:W-:Y:S01]  /*d550*/  FADD.FTZ R0, R177, R0 ;  /* 0x00000000b1007221 */ /* 0x000fe20000010000 */
[----:B------:R-:W-:Y:S01]  /*d560*/  F2FP.F16.F32.PACK_AB R165, R179, R178 ;  /* 0x000000b2b3a5723e */ /* 0x000fe200000000ff */
[----:B------:R1:W-:Y:S01]  /*d570*/  STSM.16.M88.4 [R196+0x26800], R152 ;  /* 0x02680098c4007844 */ /* 0x0003e20000000200 */
[----:B------:R-:W-:Y:S02]  /*d580*/  FADD.FTZ R3, R182, R3 ;  /* 0x00000003b6037221 */ /* 0x000fe40000010000 */
[----:B------:R-:W3:Y:S01]  /*d590*/  MUFU.EX2 R167, R183 ;  /* 0x000000b700a77308 */ /* 0x000ee20000000800 */
[----:B0-----:R-:W-:Y:S01]  /*d5a0*/  FADD.FTZ R0, R180, R0 ;  /* 0x00000000b4007221 */ /* 0x001fe20000010000 */
[----:B------:R1:W-:Y:S04]  /*d5b0*/  STSM.16.M88.4 [R199], R156 ;  /* 0x0000009cc7007844 */ /* 0x0003e80000000200 */
[----:B------:R1:W-:Y:S01]  /*d5c0*/  STSM.16.M88.4 [R197], R160 ;  /* 0x000000a0c5007844 */ /* 0x0003e20000000200 */
[C---:B--2---:R-:W-:Y:S01]  /*d5d0*/  FADD.FTZ R0, R166.reuse, R0 ;  /* 0x00000000a6007221 */ /* 0x044fe20000010000 */
[----:B------:R-:W-:Y:S01]  /*d5e0*/  F2FP.F16.F32.PACK_AB R166, R166, R180 ;  /* 0x000000b4a6a6723e */ /* 0x000fe200000000ff */
[C---:B---3--:R-:W-:Y:S01]  /*d5f0*/  FADD.FTZ R3, R167.reuse, R3 ;  /* 0x00000003a7037221 */ /* 0x048fe20000010000 */
[----:B------:R-:W-:-:S05]  /*d600*/  F2FP.F16.F32.PACK_AB R167, R167, R182 ;  /* 0x000000b6a7a7723e */ /* 0x000fca00000000ff */
[----:B------:R1:W-:Y:S01]  /*d610*/  STSM.16.M88.4 [R198], R164 ;  /* 0x000000a4c6007844 */ /* 0x0003e20000000200 */
[----:B------:R-:W-:Y:S05]  /*d620*/  @!P0 BRA `(.L_x_7790) ;  /* 0x0000000000048947 */ /* 0x000fea0003800000 */
[----:B------:R-:W-:Y:S01]  /*d630*/  BPT.TRAP 0x1 ;  /* 0x000000040000795c */ /* 0x000fe20000300000 */
.L_x_7790:
[----:B------:R0:W2:Y:S01]  /*d640*/  SYNCS.PHASECHK.TRANS64.TRYWAIT P2, [R215+URZ+0x28c50], R220 ;  /* 0x028c50dcd70075a7 */ /* 0x0000a2000804017f */
[----:B------:R-:W-:Y:S05]  /*d650*/  @!P0 BRA `(.L_x_7791) ;  /* 0x0000000000048947 */ /* 0x000fea0003800000 */
[----:B------:R-:W-:Y:S01]  /*d660*/  BPT.TRAP 0x1 ;  /* 0x000000040000795c */ /* 0x000fe20000300000 */
.L_x_7791:
[----:B------:R-:W-:Y:S04]  /*d670*/  BSSY B2, `(.L_x_7792) ;  /* 0x0000004000027945 */ /* 0x000fe80003800000 */
[----:B--2---:R-:W-:Y:S05]  /*d680*/  @P2 BRA `(.L_x_7793) ;  /* 0x0000000000082947 */ /* 0x004fea0003800000 */
[----:B------:R-:W2:Y:S02]  /*d690*/  SYNCS.PHASECHK.TRANS64.TRYWAIT P2, [R215+URZ+0x28c50], R220 ;  /* 0x028c50dcd70075a7 */ /* 0x000ea4000804017f */
[----:B--2---:R-:W-:Y:S05]  /*d6a0*/  @!P2 BRA `(.L_x_7794) ;  /* 0x0000011400eca947 */ /* 0x004fea0003800000 */
.L_x_7793:
[----:B------:R-:W-:Y:S05]  /*d6b0*/  BSYNC B2 ;  /* 0x0000000000027941 */ /* 0x000fea0003800000 */
.L_x_7792:
[----:B------:R-:W-:Y:S01]  /*d6c0*/  IMAD R168, R18, 0x1000, R13 ;  /* 0x0000100012a87824 */ /* 0x000fe200078e020d */
[----:B------:R-:W-:Y:S01]  /*d6d0*/  WARPGROUP.ARRIVE ;  /* 0x00000000000079c5 */ /* 0x000fe20000000000 */
[----:B------:R-:W-:Y:S01]  /*d6e0*/  IMAD.MOV.U32 R169, RZ, RZ, 0x40000040 ;  /* 0x40000040ffa97424 */ /* 0x000fe200078e00ff */
[----:B------:R-:W-:Y:S01]  /*d6f0*/  ISETP.GT.AND P2, PT, R214, R21, PT ;  /* 0x00000015d600720c */ /* 0x000fe20003f44270 */
[----:B0-2---:R-:W-:Y:S01]  /*d700*/  @!P1 VIADD R215, R215, 0x28c60 ;  /* 0x00028c60d7d79836 */ /* 0x005fe20000000000 */
        /* <DEDUP_REMOVED lines=10> */
[----:B-1----:R-:W-:Y:S01]  /*d7b0*/  VIADD R152, R168, 0x80 ;  /* 0x00000080a8987836 */ /* 0x002fe20000000000 */
        /* <DEDUP_REMOVED lines=32> */
.L_x_7784:
[----:B------:R-:W-:Y:S05]  /*d9c0*/  BSYNC B0 ;  /* 0x0000000000007941 */ /* 0x000fea0003800000 */
.L_x_7783:
[----:B------:R-:W-:Y:S01]  /*d9d0*/  ISETP.GE.AND P2, PT, R214, R200, PT ;  /* 0x000000c8d600720c */ /* 0x000fe20003f46270 */
[----:B------:R-:W-:-:S12]  /*d9e0*/  BSSY B0, `(.L_x_7796) ;  /* 0x00001a1000007945 */ /* 0x000fd80003800000 */
[----:B------:R-:W-:Y:S05]  /*d9f0*/  @!P2 BRA `(.L_x_7797) ;  /* 0x00000018007ca947 */ /* 0x000fea0003800000 */
[----:B------:R-:W-:Y:S02]  /*da00*/  IMAD.MOV.U32 R195, RZ, RZ, R14 ;  /* 0x000000ffffc37224 */ /* 0x000fe400078e000e */
[----:B------:R-:W-:Y:S02]  /*da10*/  IMAD.MOV.U32 R220, RZ, RZ, R20 ;  /* 0x000000ffffdc7224 */ /* 0x000fe400078e0014 */
[----:B0-----:R-:W-:-:S07]  /*da20*/  IMAD.MOV.U32 R215, RZ, RZ, R18 ;  /* 0x000000ffffd77224 */ /* 0x001fce00078e0012 */
.L_x_7808:
[----:B------:R-:W-:-:S05]  /*da30*/  VIADD R18, R215, 0x1 ;  /* 0x00000001d7127836 */ /* 0x000fca0000000000 */
[----:B------:R-:W-:-:S04]  /*da40*/  ISETP.NE.AND P2, PT, R18, 0x2, PT ;  /* 0x000000021200780c */ /* 0x000fc80003f45270 */
[----:B------:R-:W-:Y:S02]  /*da50*/  SEL R12, RZ, 0x1, P2 ;  /* 0x00000001ff0c7807 */ /* 0x000fe40001000000 */
[----:B------:R-:W-:Y:S02]  /*da60*/  SEL R18, R18, RZ, P2 ;  /* 0x000000ff12127207 */ /* 0x000fe40001000000 */
[----:B------:R-:W-:Y:S01]  /*da70*/  LOP3.LUT R22, R22, R12, RZ, 0x3c, !PT ;  /* 0x0000000c16167212 */ /* 0x000fe200078e3cff */
[----:B-1----:R-:W-:Y:S06]  /*da80*/  @!P0 BRA `(.L_x_7798) ;  /* 0x0000000000048947 */ /* 0x002fec0003800000 */
[----:B------:R-:W-:Y:S01]  /*da90*/  BPT.TRAP 0x1 ;  /* 0x000000040000795c */ /* 0x000fe20000300000 */
.L_x_7798:
[----:B------:R-:W-:Y:S01]  /*daa0*/  IMAD R21, R18, 0x8, R2 ;  /* 0x0000000812157824 */ /* 0x000fe200078e0202 */
[----:B------:R-:W-:-:S04]  /*dab0*/  SHF.L.U32 R193, R22, 0x1f, RZ ;  /* 0x0000001f16c17819 */ /* 0x000fc800000006ff */
[----:B------:R0:W1:Y:S01]  /*dac0*/  SYNCS.PHASECHK.TRANS64.TRYWAIT P2, [R21+URZ+0x28c30], R193 ;  /* 0x028c30c1150075a7 */ /* 0x000062000804017f */
[----:B------:R-:W-:Y:S05]  /*dad0*/  @!P0 BRA `(.L_x_7799) ;  /* 0x0000000000048947 */ /* 0x000fea0003800000 */
[----:B------:R-:W-:Y:S01]  /*dae0*/  BPT.TRAP 0x1 ;  /* 0x000000040000795c */ /* 0x000fe20000300000 */
.L_x_7799:
[----:B------:R-:W-:Y:S01]  /*daf0*/  BSSY B1, `(.L_x_7800) ;  /* 0x0000006000017945 */ /* 0x000fe20003800000 */
[----:B------:R-:W-:Y:S02]  /*db00*/  IMAD R156, R18, 0x200, R15 ;  /* 0x00000200129c7824 */ /* 0x000fe400078e020f */
[----:B------:R-:W-:Y:S01]  /*db10*/  IMAD.MOV.U32 R157, RZ, RZ, 0x40000040 ;  /* 0x40000040ff9d7424 */ /* 0x000fe200078e00ff */
[----:B-1----:R-:W-:Y:S06]  /*db20*/  @P2 BRA `(.L_x_7801) ;  /* 0x0000000000082947 */ /* 0x002fec0003800000 */
[----:B------:R-:W1:Y:S02]  /*db30*/  SYNCS.PHASECHK.TRANS64.TRYWAIT P2, [R21+URZ+0x28c30], R193 ;  /* 0x028c30c1150075a7 */ /* 0x000e64000804017f */
[----:B-1----:R-:W-:Y:S05]  /*db40*/  @!P2 BRA `(.L_x_7802) ;  /* 0x0000011000d8a947 */ /* 0x002fea0003800000 */
.L_x_7801:
[----:B------:R-:W-:Y:S05]  /*db50*/  BSYNC B1 ;  /* 0x0000000000017941 */ /* 0x000fea0003800000 */
.L_x_7800:
        /* <DEDUP_REMOVED lines=52> */
[----:B--2---:R-:W-:Y:S01]  /*dea0*/  FMNMX.FTZ R14, R12, R14, !PT ;  /* 0x0000000e0c0e7209 */ /* 0x004fe20007810000 */
[----:B------:R-:W-:-:S04]  /*deb0*/  IMAD.U32 R12, RZ, RZ, UR39 ;  /* 0x00000027ff0c7e24 */ /* 0x000fc8000f8e00ff */
[----:B------:R-:W2:Y:S02]  /*dec0*/  SHFL.BFLY PT, R20, R14, 0x1, 0x1f ;  /* 0x0c201f000e147f89 */ /* 0x000ea400000e0000 */
[----:B--2---:R-:W-:-:S05]  /*ded0*/  FMNMX.FTZ R20, R14, R20, !PT ;  /* 0x000000140e147209 */ /* 0x004fca0007810000 */
        /* <DEDUP_REMOVED lines=20> */
[----:B------:R-:W2:Y:S04]  /*e020*/  MUFU.EX2 R168, R225 ;  /* 0x000000e100a87308 */ /* 0x000ea80000000800 */
[----:B------:R-:W-:-:S04]  /*e030*/  @!P1 PRMT R14, RZ, 0x654, R14 ;  /* 0x00000654ff0e9816 */ /* 0x000fc8000000000e */
[----:B------:R3:W-:Y:S01]  /*e040*/  @!P1 SYNCS.ARRIVE.TRANS64.RED.A1T0 RZ, [R14+URZ], RZ ;  /* 0x000000ff0eff99a7 */ /* 0x0007e2000810043f */
[----:B------:R-:W4:Y:S01]  /*e050*/  MUFU.EX2 R152, R152 ;  /* 0x0000009800987308 */ /* 0x000f220000000800 */
[----:B---3--:R-:W-:-:S07]  /*e060*/  FMNMX.FTZ R14, R154, R195, !PT ;  /* 0x000000c39a0e7209 */ /* 0x008fce0007810000 */
[----:B------:R-:W3:Y:S01]  /*e070*/  MUFU.EX2 R153, R153 ;  /* 0x0000009900997308 */ /* 0x000ee20000000800 */
[-C--:B--2---:R-:W-:Y:S01]  /*e080*/  FMUL.FTZ R24, R24, R168.reuse ;  /* 0x000000a818187220 */ /* 0x084fe20000410000 */
[----:B------:R-:W-:Y:S01]  /*e090*/  FMUL.FTZ R25, R25, R168 ;  /* 0x000000a819197220 */ /* 0x000fe20000410000 */
[----:B------:R-:W-:Y:S01]  /*e0a0*/  FMNMX.FTZ R14, R155, R14, !PT ;  /* 0x0000000e9b0e7209 */ /* 0x000fe20007810000 */
[-C--:B------:R-:W-:Y:S01]  /*e0b0*/  FMUL.FTZ R28, R28, R168.reuse ;  /* 0x000000a81c1c7220 */ /* 0x080fe20000410000 */
[-C--:B------:R-:W-:Y:S01]  /*e0c0*/  FMUL.FTZ R29, R29, R168.reuse ;  /* 0x000000a81d1d7220 */ /* 0x080fe20000410000 */
[----:B------:R-:W-:Y:S01]  /*e0d0*/  FMUL.FTZ R32, R32, R168 ;  /* 0x000000a820207220 */ /* 0x000fe20000410000 */
[----:B------:R-:W-:Y:S01]  /*e0e0*/  FMNMX.FTZ R14, R158, R14, !PT ;  /* 0x0000000e9e0e7209 */ /* 0x000fe20007810000 */
[----:B------:R-:W-:Y:S01]  /*e0f0*/  FMUL.FTZ R33, R33, R168 ;  /* 0x000000a821217220 */ /* 0x000fe20000410000 */
[----:B----4-:R-:W-:Y:S01]  /*e100*/  FFMA.FTZ R0, R168, R0, R152 ;  /* 0x00000000a8007223 */ /* 0x010fe20000010098 */
[----:B------:R-:W-:Y:S01]  /*e110*/  FMUL.FTZ R36, R36, R168 ;  /* 0x000000a824247220 */ /* 0x000fe20000410000 */
[----:B------:R-:W-:Y:S01]  /*e120*/  FMNMX.FTZ R14, R159, R14, !PT ;  /* 0x0000000e9f0e7209 */ /* 0x000fe20007810000 */
[-C--:B------:R-:W-:Y:S01]  /*e130*/  FMUL.FTZ R37, R37, R168.reuse ;  /* 0x000000a825257220 */ /* 0x080fe20000410000 */
[-C--:B------:R-:W-:Y:S01]  /*e140*/  FMUL.FTZ R40, R40, R168.reuse ;  /* 0x000000a828287220 */ /* 0x080fe20000410000 */
[----:B------:R-:W-:Y:S01]  /*e150*/  FMUL.FTZ R41, R41, R168 ;  /* 0x000000a829297220 */ /* 0x000fe20000410000 */
[----:B------:R-:W-:Y:S01]  /*e160*/  FMNMX.FTZ R14, R162, R14, !PT ;  /* 0x0000000ea20e7209 */ /* 0x000fe20007810000 */
[----:B------:R-:W-:Y:S01]  /*e170*/  FMUL.FTZ R44, R44, R168 ;  /* 0x000000a82c2c7220 */ /* 0x000fe20000410000 */
[C---:B---3--:R-:W-:Y:S01]  /*e180*/  FADD.FTZ R0, R153.reuse, R0 ;  /* 0x0000000099007221 */ /* 0x048fe20000010000 */
        /* <DEDUP_REMOVED lines=68> */
[----:B------:R-:W2:Y:S03]  /*e5d0*/  MUFU.EX2 R156, R156 ;  /* 0x0000009c009c7308 */ /* 0x000ea60000000800 */
[----:B------:R-:W3:Y:S05]  /*e5e0*/  SHFL.BFLY PT, R168, R14, 0x2, 0x1f ;  /* 0x0c401f000ea87f89 */ /* 0x000eea00000e0000 */
[----:B------:R-:W4:Y:S08]  /*e5f0*/  MUFU.EX2 R157, R157 ;  /* 0x0000009d009d7308 */ /* 0x000f300000000800 */
[----:B------:R-:W5:Y:S01]  /*e600*/  MUFU.EX2 R160, R160 ;  /* 0x000000a000a07308 */ /* 0x000f620000000800 */
[----:B--2---:R-:W-:-:S07]  /*e610*/  FADD.FTZ R0, R156, R0 ;  /* 0x000000009c007221 */ /* 0x004fce0000010000 */
[----:B------:R-:W2:Y:S01]  /*e620*/  MUFU.EX2 R161, R161 ;  /* 0x000000a100a17308 */ /* 0x000ea20000000800 */
[----:B----4-:R-:W-:Y:S01]  /*e630*/  FADD.FTZ R0, R157, R0 ;  /* 0x000000009d007221 */ /* 0x010fe20000010000 */
[----:B---3--:R-:W-:-:S05]  /*e640*/  FMNMX.FTZ R14, R14, R168, !PT ;  /* 0x000000a80e0e7209 */ /* 0x008fca0007810000 */
[----:B------:R-:W3:Y:S01]  /*e650*/  SHFL.BFLY PT, R168, R14, 0x1, 0x1f ;  /* 0x0c201f000ea87f89 */ /* 0x000ee200000e0000 */
[----:B------:R-:W4:Y:S01]  /*e660*/  MUFU.EX2 R164, R164 ;  /* 0x000000a400a47308 */ /* 0x000f220000000800 */
[----:B-----5:R-:W-:-:S07]  /*e670*/  FADD.FTZ R0, R160, R0 ;  /* 0x00000000a0007221 */ /* 0x020fce0000010000 */
[----:B------:R-:W5:Y:S01]  /*e680*/  MUFU.EX2 R165, R165 ;  /* 0x000000a500a57308 */ /* 0x000f620000000800 */
[----:B--2---:R-:W-:-:S07]  /*e690*/  FADD.FTZ R0, R161, R0 ;  /* 0x00000000a1007221 */ /* 0x004fce0000010000 */
[----:B------:R-:W2:Y:S01]  /*e6a0*/  MUFU.EX2 R220, R220 ;  /* 0x000000dc00dc7308 */ /* 0x000ea20000000800 */
[----:B----4-:R-:W-:Y:S01]  /*e6b0*/  FADD.FTZ R0, R164, R0 ;  /* 0x00000000a4007221 */ /* 0x010fe20000010000 */
[----:B---3--:R-:W-:-:S06]  /*e6c0*/  FMNMX.FTZ R14, R14, R168, !PT ;  /* 0x000000a80e0e7209 */ /* 0x008fcc0007810000 */
[----:B------:R-:W3:Y:S01]  /*e6d0*/  MUFU.EX2 R169, R169 ;  /* 0x000000a900a97308 */ /* 0x000ee20000000800 */
[----:B-----5:R-:W-:Y:S01]  /*e6e0*/  FADD.FTZ R0, R165, R0 ;  /* 0x00000000a5007221 */ /* 0x020fe20000010000 */
[----:B------:R-:W-:-:S04]  /*e6f0*/  FADD.FTZ R168, -R14, R195 ;  /* 0x000000c30ea87221 */ /* 0x000fc80000010100 */
[----:B------:R-:W-:Y:S02]  /*e700*/  FMUL.FTZ R168, R168, R12 ;  /* 0x0000000ca8a87220 */ /* 0x000fe40000410000 */
[----:B------:R-:W4:Y:S01]  /*e710*/  MUFU.EX2 R172, R172 ;  /* 0x000000ac00ac7308 */ /* 0x000f220000000800 */
[----:B--2---:R-:W-:-:S07]  /*e720*/  FADD.FTZ R0, R220, R0 ;  /* 0x00000000dc007221 */ /* 0x004fce0000010000 */
[----:B------:R-:W2:Y:S01]  /*e730*/  MUFU.EX2 R168, R168 ;  /* 0x000000a800a87308 */ /* 0x000ea20000000800 */
[----:B---3--:R-:W-:-:S07]  /*e740*/  FADD.FTZ R0, R169, R0 ;  /* 0x00000000a9007221 */ /* 0x008fce0000010000 */
[----:B------:R-:W3:Y:S01]  /*e750*/  MUFU.EX2 R173, R173 ;  /* 0x000000ad00ad7308 */ /* 0x000ee20000000800 */
[----:B----4-:R-:W-:-:S07]  /*e760*/  FADD.FTZ R0, R172, R0 ;  /* 0x00000000ac007221 */ /* 0x010fce0000010000 */
[----:B------:R-:W4:Y:S01]  /*e770*/  MUFU.EX2 R176, R176 ;  /* 0x000000b000b07308 */ /* 0x000f220000000800 */
[----:B--2---:R2:W-:Y:S01]  /*e780*/  @!P2 STS [R153+0x28820], R168 ;  /* 0x028820a89900a388 */ /* 0x0045e20000000800 */
[-C--:B------:R-:W-:Y:S01]  /*e790*/  FMUL.FTZ R26, R26, R168.reuse ;  /* 0x000000a81a1a7220 */ /* 0x080fe20000410000 */
[-C--:B------:R-:W-:Y:S01]  /*e7a0*/  FMUL.FTZ R27, R27, R168.reuse ;  /* 0x000000a81b1b7220 */ /* 0x080fe20000410000 */
[-C--:B------:R-:W-:Y:S01]  /*e7b0*/  FMUL.FTZ R30, R30, R168.reuse ;  /* 0x000000a81e1e7220 */ /* 0x080fe20000410000 */
[-C--:B------:R-:W-:Y:S01]  /*e7c0*/  FMUL.FTZ R31, R31, R168.reuse ;  /* 0x000000a81f1f7220 */ /* 0x080fe20000410000 */
[-C--:B------:R-:W-:Y:S01]  /*e7d0*/  FMUL.FTZ R34, R34, R168.reuse ;  /* 0x000000a822227220 */ /* 0x080fe20000410000 */
[-C--:B------:R-:W-:Y:S01]  /*e7e0*/  FMUL.FTZ R35, R35, R168.reuse ;  /* 0x000000a823237220 */ /* 0x080fe20000410000 */
[----:B------:R-:W5:Y:S01]  /*e7f0*/  MUFU.EX2 R177, R177 ;  /* 0x000000b100b17308 */ /* 0x000f620000000800 */
[----:B---3--:R-:W-:Y:S01]  /*e800*/  FADD.FTZ R0, R173, R0 ;  /* 0x00000000ad007221 */ /* 0x008fe20000010000 */
[----:B------:R-:W-:Y:S01]  /*e810*/  FMUL.FTZ R38, R38, R168 ;  /* 0x000000a826267220 */ /* 0x000fe20000410000 */
[----:B--2---:R-:W-:Y:S01]  /*e820*/  FMUL.FTZ R153, R14, R12 ;  /* 0x0000000c0e997220 */ /* 0x004fe20000410000 */
        /* <DEDUP_REMOVED lines=20> */
[----:B----4-:R-:W-:Y:S01]  /*e970*/  FADD.FTZ R0, R176, R0 ;  /* 0x00000000b0007221 */ /* 0x010fe20000010000 */
        /* <DEDUP_REMOVED lines=31> */
[----:B--2---:R-:W-:Y:S01]  /*eb70*/  F2FP.F16.F32.PACK_AB R158, R165, R164 ;  /* 0x000000a4a59e723e */ /* 0x004fe200000000ff */
        /* <DEDUP_REMOVED lines=18> */
[----:B--2---:R-:W-:Y:S01]  /*eca0*/  F2FP.F16.F32.PACK_AB R162, R173, R172 ;  /* 0x000000acada2723e */ /* 0x004fe200000000ff */
[-C--:B------:R-:W-:Y:S01]  /*ecb0*/  FMUL.FTZ R107, R107, R168.reuse ;  /* 0x000000a86b6b7220 */ /* 0x080fe20000410000 */
[-C--:B------:R-:W-:Y:S01]  /*ecc0*/  FMUL.FTZ R110, R110, R168.reuse ;  /* 0x000000a86e6e7220 */ /* 0x080fe20000410000 */
[-C--:B------:R-:W-:Y:S01]  /*ecd0*/  FMUL.FTZ R111, R111, R168.reuse ;  /* 0x000000a86f6f7220 */ /* 0x080fe20000410000 */
[-C--:B------:R-:W-:Y:S01]  /*ece0*/  FMUL.FTZ R114, R114, R168.reuse ;  /* 0x000000a872727220 */ /* 0x080fe20000410000 */
[----:B------:R-:W2:Y:S01]  /*ecf0*/  MUFU.EX2 R195, R195 ;  /* 0x000000c300c37308 */ /* 0x000ea20000000800 */
[----:B-----5:R-:W-:Y:S01]  /*ed00*/  FADD.FTZ R3, R215, R3 ;  /* 0x00000003d7037221 */ /* 0x020fe20000010000 */
        /* <DEDUP_REMOVED lines=15> */
[----:B--2---:R-:W-:Y:S01]  /*ee00*/  FADD.FTZ R3, R195, R3 ;  /* 0x00000003c3037221 */ /* 0x004fe20000010000 */
        /* <DEDUP_REMOVED lines=39> */
.L_x_7803:
[----:B------:R3:W4:Y:S01]  /*f080*/  SYNCS.PHASECHK.TRANS64.TRYWAIT P2, [R21+URZ+0x28c50], R193 ;  /* 0x028c50c1150075a7 */ /* 0x000722000804017f */
[----:B------:R-:W-:Y:S05]  /*f090*/  @!P0 BRA `(.L_x_7804) ;  /* 0x0000000000048947 */ /* 0x000fea0003800000 */
[----:B------:R-:W-:Y:S01]  /*f0a0*/  BPT.TRAP 0x1 ;  /* 0x000000040000795c */ /* 0x000fe20000300000 */
.L_x_7804:
[----:B------:R-:W-:Y:S04]  /*f0b0*/  BSSY B1, `(.L_x_7805) ;  /* 0x0000004000017945 */ /* 0x000fe80003800000 */
[----:B----4-:R-:W-:Y:S05]  /*f0c0*/  @P2 BRA `(.L_x_7806) ;  /* 0x0000000000082947 */ /* 0x010fea0003800000 */
[----:B------:R-:W4:Y:S02]  /*f0d0*/  SYNCS.PHASECHK.TRANS64.TRYWAIT P2, [R21+URZ+0x28c50], R193 ;  /* 0x028c50c1150075a7 */ /* 0x000f24000804017f */
[----:B----4-:R-:W-:Y:S05]  /*f0e0*/  @!P2 BRA `(.L_x_7807) ;  /* 0x000000fc0084a947 */ /* 0x010fea0003800000 */
.L_x_7806:
[----:B------:R-:W-:Y:S05]  /*f0f0*/  BSYNC B1 ;  /* 0x0000000000017941 */ /* 0x000fea0003800000 */
.L_x_7805:
[----:B------:R-:W-:Y:S01]  /*f100*/  IMAD R168, R18, 0x1000, R13 ;  /* 0x0000100012a87824 */ /* 0x000fe200078e020d */
[----:B------:R-:W-:Y:S01]  /*f110*/  WARPGROUP.ARRIVE ;  /* 0x00000000000079c5 */ /* 0x000fe20000000000 */
[----:B------:R-:W-:Y:S01]  /*f120*/  IMAD.MOV.U32 R169, RZ, RZ, 0x40000040 ;  /* 0x40000040ffa97424 */ /* 0x000fe200078e00ff */
[----:B------:R-:W-:Y:S01]  /*f130*/  ISETP.GT.AND P2, PT, R214, R200, PT ;  /* 0x000000c8d600720c */ /* 0x000fe20003f44270 */
[----:B01-34-:R-:W-:Y:S01]  /*f140*/  @!P1 VIADD R21, R21, 0x28c60 ;  /* 0x00028c6015159836 */ /* 0x01bfe20000000000 */
        /* <DEDUP_REMOVED lines=42> */
.L_x_7797:
[----:B------:R-:W-:Y:S05]  /*f3f0*/  BSYNC B0 ;  /* 0x0000000000007941 */ /* 0x000fea0003800000 */
.L_x_7796:
        /* <DEDUP_REMOVED lines=162> */
[----:B--2---:R-:W-:Y:S01]  /*fe20*/  SEL R0, RZ, 0x1, P1 ;  /* 0x00000001ff007807 */ /* 0x004fe20000800000 */
[----:B------:R-:W-:Y:S06]  /*fe30*/  BAR.ARV 0xe, 0x100 ;  /* 0x0384000000007b1d */ /* 0x000fec0000002000 */
[----:B------:R-:W-:-:S02]  /*fe40*/  PLOP3.LUT P0, PT, PT, PT, PT, 0x8, 0x0 ;  /* 0x000000000000781c */ /* 0x000fc40003f0e170 */
[----:B------:R-:W-:Y:S02]  /*fe50*/  LOP3.LUT R22, R22, R0, RZ, 0x3c, !PT ;  /* 0x0000000016167212 */ /* 0x000fe400078e3cff */
[----:B------:R-:W-:-:S09]  /*fe60*/  SEL R18, R18, RZ, P1 ;  /* 0x000000ff12127207 */ /* 0x000fd20000800000 */
.L_x_7724:
[----:B------:R-:W-:Y:S05]  /*fe70*/  BSYNC B7 ;  /* 0x0000000000077941 */ /* 0x000fea0003800000 */
.L_x_7720:
[----:B------:R-:W2:Y:S08]  /*fe80*/  S2UR UR5, SR_CgaCtaId ;  /* 0x00000000000579c3 */ /* 0x000eb00000008800 */
[----:B------:R-:W-:Y:S06]  /*fe90*/  BAR.SYNC.DEFER_BLOCKING 0x5, 0x180 ;  /* 0x0146000000007b1d */ /* 0x000fec0000010000 */
[----:B------:R-:W-:Y:S01]  /*fea0*/  UMOV UR4, 0x400 ;  /* 0x0000040000047882 */ /* 0x000fe20000000000 */
[----:B------:R-:W-:Y:S01]  /*feb0*/  BSSY B0, `(.L_x_7809) ;  /* 0x0000499000007945 */ /* 0x000fe20003800000 */
[----:B--2---:R-:W-:-:S06]  /*fec0*/  ULEA UR4, UR5, UR4, 0x18 ;  /* 0x0000000405047291 */ /* 0x004fcc000f8ec03f */
[----:B------:R-:W-:-:S05]  /*fed0*/  IMAD.U32 R2, RZ, RZ, UR4 ;  /* 0x00000004ff027e24 */ /* 0x000fca000f8e00ff */
[----:B0-----:R0:W2:Y:S01]  /*fee0*/  LDS.128 R4, [R2+0x28cd0] ;  /* 0x028cd00002047984 */ /* 0x0010a20000000c00 */
[----:B------:R-:W-:Y:S06]  /*fef0*/  BAR.ARV 0x4, 0x180 ;  /* 0x0106000000007b1d */ /* 0x000fec0000002000 */
[----:B------:R-:W-:Y:S05]  /*ff00*/  @P0 BRA `(.L_x_7810) ;  /* 0x00000038008c0947 */ /* 0x000fea0003800000 */
[----:B------:R-:W3:Y:S01]  /*ff10*/  LDL R8, [R1+0x6c] ;  /* 0x00006c0001087983 */ /* 0x000ee20000100800 */
        /* <DEDUP_REMOVED lines=12> */
[----:B---3-5:R-:W-:-:S04]  /*ffe0*/  IMAD.WIDE R152, R8, 0x2, R20 ;  /* 0x0000000208987825 */ /* 0x028fc800078e0214 */
        /* <DEDUP_REMOVED lines=158> */
[----:B--2---:R-:W-:Y:S02]  /*109d0*/  MOV R4, R8 ;  /* 0x0000000800047202 */ /* 0x004fe40000000f00 */
[----:B------:R-:W-:Y:S01]  /*109e0*/  F2FP.F16.F32.PACK_AB R8, R137, R136 ;  /* 0x000000888908723e */ /* 0x000fe200000000ff */
[----:B------:R-:W-:Y:S01]  /*109f0*/  IMAD.X R153, RZ, RZ, R153, P0 ;  /* 0x000000ffff997224 */ /* 0x000fe200000e0699 */
[----:B------:R-:W-:-:S02]  /*10a00*/  F2FP.F16.F32.PACK_AB R9, R139, R138 ;  /* 0x0000008a8b09723e */ /* 0x000fc400000000ff */
[----:B------:R-:W-:Y:S02]  /*10a10*/  F2FP.F16.F32.PACK_AB R15, R151, R150 ;  /* 0x00000096970f723e */ /* 0x000fe400000000ff */
[----:B------:R-:W-:Y:S01]  /*10a20*/  ISETP.NE.U32.AND P1, PT, RZ, UR6, PT ;  /* 0x00000006ff007c0c */ /* 0x000fe2000bf25070 */
[----:B------:R1:W-:Y:S03]  /*10a30*/  STSM.16.M88.4 [R4], R8 ;  /* 0x0000000804007844 */ /* 0x0003e60000000200 */
[----:B------:R-:W-:Y:S02]  /*10a40*/  ISETP.NE.AND.EX P1, PT, RZ, UR7, PT, P1 ;  /* 0x00000007ff007c0c */ /* 0x000fe4000bf25310 */
[----:B-1----:R-:W-:Y:S02]  /*10a50*/  LOP3.LUT R4, R0, 0x380, RZ, 0xc0, !PT ;  /* 0x0000038000047812 */ /* 0x002fe400078ec0ff */
[----:B------:R-:W-:-:S02]  /*10a60*/  IADD3 R8, P0, R207, UR6, RZ ;  /* 0x00000006cf087c10 */ /* 0x000fc4000ff1e0ff */
[----:B------:R-:W-:Y:S02]  /*10a70*/  SHF.R.U64 R4, R4, 0x3, RZ ;  /* 0x0000000304047819 */ /* 0x000fe400000012ff */
[----:B------:R-:W-:Y:S02]  /*10a80*/  IADD3.X R9, R208, UR7, RZ, P0, !PT ;  /* 0x00000007d0097c10 */ /* 0x000fe400087fe4ff */
[----:B------:R-:W-:Y:S01]  /*10a90*/  LOP3.LUT R152, R4, R0, RZ, 0x3c, !PT ;  /* 0x0000000004987212 */ /* 0x000fe200078e3cff */
[----:B------:R-:W-:-:S03]  /*10aa0*/  IMAD.MOV.U32 R0, RZ, RZ, RZ ;  /* 0x000000ffff007224 */ /* 0x000fc600078e00ff */
        /* <DEDUP_REMOVED lines=14> */
[----:B-1----:R-:W2:Y:S02]  /*10b90*/  LDG.E R8, desc[UR42][R8.64+0x4] ;  /* 0x0000042a08087981 */ /* 0x002ea4000c1e1900 */
[----:B--2---:R-:W-:-:S07]  /*10ba0*/  IMAD.IADD R4, R8, 0x1, -R4 ;  /* 0x0000000108047824 */ /* 0x004fce00078e0a04 */
.L_x_7811:
[----:B-1----:R-:W2:Y:S01]  /*10bb0*/  LDL R8, [R1+0x44] ;  /* 0x0000440001087983 */ /* 0x002ea20000100800 */
        /* <DEDUP_REMOVED lines=11> */
[----:B------:R-:W3:Y:S01]  /*10c70*/  LDL R157, [R1+0x68] ;  /* 0x00006800019d7983 */ /* 0x000ee20000100800 */
[----:B------:R-:W-:Y:S02]  /*10c80*/  ISETP.NE.U32.AND P0, PT, RZ, UR6, PT ;  /* 0x00000006ff007c0c */ /* 0x000fe4000bf05070 */
[----:B------:R-:W-:Y:S02]  /*10c90*/  SEL R9, R9, 0x978, P1 ;  /* 0x0000097809097807 */ /* 0x000fe40000800000 */
[----:B------:R-:W-:Y:S02]  /*10ca0*/  ISETP.NE.AND.EX P0, PT, RZ, UR7, PT, P0 ;  /* 0x00000007ff007c0c */ /* 0x000fe4000bf05300 */
[----:B------:R-:W4:Y:S02]  /*10cb0*/  LDC.64 R12, c[0x0][R9+0x220] ;  /* 0x00008800090c7b82 */ /* 0x000f240000000a00 */
[----:B------:R-:W-:-:S06]  /*10cc0*/  SEL R15, R206, RZ, !P0 ;  /* 0x000000ffce0f7207 */ /* 0x000fcc0004000000 */
[----:B------:R-:W5:Y:S01]  /*10cd0*/  LDC.64 R10, c[0x0][R9+0x218] ;  /* 0x00008600090a7b82 */ /* 0x000f620000000a00 */
[----:B------:R-:W-:Y:S02]  /*10ce0*/  IMAD.IADD R153, R203, 0x1, R194 ;  /* 0x00000001cb997824 */ /* 0x000fe400078e02c2 */
[----:B----4-:R-:W-:Y:S01]  /*10cf0*/  IMAD R13, R13, R15, RZ ;  /* 0x0000000f0d0d7224 */ /* 0x010fe200078e02ff */
[----:B------:R-:W-:Y:S02]  /*10d00*/  SEL R155, R217, RZ, P1 ;  /* 0x000000ffd99b7207 */ /* 0x000fe40000800000 */
[----:B--2---:R-:W-:Y:S02]  /*10d10*/  SEL R14, R14, RZ, !P0 ;  /* 0x000000ff0e0e7207 */ /* 0x004fe40004000000 */
[----:B-1----:R-:W-:-:S03]  /*10d20*/  ISETP.NE.AND P0, PT, R156, 0x1, PT ;  /* 0x000000019c00780c */ /* 0x002fc60003f05270 */
[C---:B------:R-:W-:Y:S02]  /*10d30*/  IMAD R14, R12.reuse, R14, R13 ;  /* 0x0000000e0c0e7224 */ /* 0x040fe400078e020d */
[----:B------:R-:W-:-:S04]  /*10d40*/  IMAD.WIDE.U32 R12, R12, R15, RZ ;  /* 0x0000000f0c0c7225 */ /* 0x000fc800078e00ff */
[-C--:B-----5:R-:W-:Y:S02]  /*10d50*/  IMAD R15, R11, R204.reuse, RZ ;  /* 0x000000cc0b0f7224 */ /* 0x0a0fe400078e02ff */
[----:B------:R-:W-:-:S04]  /*10d60*/  IMAD.WIDE.U32 R10, R10, R204, RZ ;  /* 0x000000cc0a0a7225 */ /* 0x000fc800078e00ff */
[----:B------:R-:W-:Y:S02]  /*10d70*/  IMAD.IADD R15, R11, 0x1, R15 ;  /* 0x000000010b0f7824 */ /* 0x000fe400078e020f */
[----:B------:R-:W1:Y:S01]  /*10d80*/  @P0 LDC R11, c[0x0][0xbec] ;  /* 0x0002fb00ff0b0b82 */ /* 0x000e620000000800 */
[----:B------:R-:W-:-:S07]  /*10d90*/  IADD3 R152, P2, P3, R12, R10, R0 ;  /* 0x0000000a0c987210 */ /* 0x000fce0007b5e000 */
[----:B------:R-:W2:Y:S01]  /*10da0*/  @P0 LDC R10, c[0x0][0xbf0] ;  /* 0x0002fc00ff0a0b82 */ /* 0x000ea20000000800 */
[----:B------:R-:W-:-:S05]  /*10db0*/  IMAD.IADD R14, R13, 0x1, R14 ;  /* 0x000000010d0e7824 */ /* 0x000fca00078e020e */
[----:B------:R-:W-:Y:S01]  /*10dc0*/  IADD3.X R14, R14, R15, R8, P2, P3 ;  /* 0x0000000f0e0e7210 */ /* 0x000fe200017e6408 */
[----:B------:R-:W-:Y:S02]  /*10dd0*/  IMAD.MOV.U32 R15, RZ, RZ, R153 ;  /* 0x000000ffff0f7224 */ /* 0x000fe400078e0099 */
[----:B-1----:R-:W-:-:S05]  /*10de0*/  @P0 IMAD.HI.U32 R11, R153, R11, RZ ;  /* 0x0000000b990b0227 */ /* 0x002fca00078e00ff */
[----:B--2---:R-:W-:Y:S02]  /*10df0*/  @P0 SHF.R.U32.HI R15, RZ, R10, R11 ;  /* 0x0000000aff0f0219 */ /* 0x004fe4000001160b */
[----:B------:R-:W1:Y:S02]  /*10e00*/  LDC.64 R10, c[0x0][R9+0x228] ;  /* 0x00008a00090a7b82 */ /* 0x000e640000000a00 */
[----:B-1----:R-:W-:-:S04]  /*10e10*/  IMAD.WIDE.U32 R12, R10, R155, RZ ;  /* 0x0000009b0a0c7225 */ /* 0x002fc800078e00ff */
[----:B------:R-:W-:-:S04]  /*10e20*/  IMAD R10, R11, R155, RZ ;  /* 0x0000009b0b0a7224 */ /* 0x000fc800078e02ff */
[----:B------:R-:W-:Y:S02]  /*10e30*/  IMAD.IADD R13, R13, 0x1, R10 ;  /* 0x000000010d0d7824 */ /* 0x000fe400078e020a */
[----:B------:R1:W2:Y:S01]  /*10e40*/  LDC.64 R10, c[0x0][R9+0x210] ;  /* 0x00008400090a7b82 */ /* 0x0002a20000000a00 */
[----:B------:R-:W-:Y:S01]  /*10e50*/  IADD3 R12, P0, P2, R15, R152, R12 ;  /* 0x000000980f0c7210 */ /* 0x000fe20007a1e00c */
[--C-:B------:R-:W-:Y:S01]  /*10e60*/  IMAD.MOV R152, RZ, RZ, -R15.reuse ;  /* 0x000000ffff987224 */ /* 0x100fe200078e0a0f */
[----:B------:R-:W-:-:S03]  /*10e70*/  SHF.R.S32.HI R15, RZ, 0x1f, R15 ;  /* 0x0000001fff0f7819 */ /* 0x000fc6000001140f */
[----:B------:R-:W-:Y:S01]  /*10e80*/  IMAD R152, R156, R152, R153 ;  /* 0x000000989c987224 */ /* 0x000fe200078e0299 */
[----:B------:R-:W-:-:S04]  /*10e90*/  IADD3.X R13, R15, R14, R13, P0, P2 ;  /* 0x0000000e0f0d7210 */ /* 0x000fc800007e440d */
[----:B-1----:R-:W-:Y:S01]  /*10ea0*/  SHF.R.S32.HI R9, RZ, 0x1f, R152 ;  /* 0x0000001fff097819 */ /* 0x002fe20000011498 */
[-C--:B--2---:R-:W-:Y:S02]  /*10eb0*/  IMAD R11, R11, R152.reuse, RZ ;  /* 0x000000980b0b7224 */ /* 0x084fe400078e02ff */
[----:B------:R-:W-:-:S04]  /*10ec0*/  IMAD.WIDE.U32 R12, R10, R152, R12 ;  /* 0x000000980a0c7225 */ /* 0x000fc800078e000c */
[----:B------:R-:W-:Y:S02]  /*10ed0*/  IMAD R9, R10, R9, R11 ;  /* 0x000000090a097224 */ /* 0x000fe400078e020b */
[----:B------:R-:W1:Y:S08]  /*10ee0*/  LDC.64 R10, c[0x0][0xba8] ;  /* 0x0002ea00ff0a7b82 */ /* 0x000e700000000a00 */
[----:B-1----:R-:W1:Y:S08]  /*10ef0*/  @!P1 LDC R10, c[0x0][0xb50] ;  /* 0x0002d400ff0a9b82 */ /* 0x002e700000000800 */
[----:B------:R-:W2:Y:S01]  /*10f00*/  @!P1 LDC R11, c[0x0][0xb54] ;  /* 0x0002d500ff0b9b82 */ /* 0x000ea20000000800 */
[----:B------:R-:W-:-:S02]  /*10f10*/  IMAD.IADD R9, R13, 0x1, R9 ;  /* 0x000000010d097824 */ /* 0x000fc400078e0209 */
[----:B------:R-:W-:Y:S01]  /*10f20*/  IMAD.IADD R14, R189, 0x1, R194 ;  /* 0x00000001bd0e7824 */ /* 0x000fe200078e02c2 */
[----:B-1----:R-:W-:Y:S01]  /*10f30*/  LEA R13, P0, R12, R10, 0x2 ;  /* 0x0000000a0c0d7211 */ /* 0x002fe200078010ff */
[----:B---3--:R-:W-:-:S03]  /*10f40*/  IMAD.MOV R10, RZ, RZ, -R157 ;  /* 0x000000ffff0a7224 */ /* 0x008fc600078e0a9d */
[----:B--2---:R-:W-:Y:S02]  /*10f50*/  LEA.HI.X R9, R12, R11, R9, 0x2, P0 ;  /* 0x0000000b0c097211 */ /* 0x004fe400000f1409 */
[----:B------:R-:W-:Y:S01]  /*10f60*/  ISETP.NE.AND P0, PT, R202, R10, PT ;  /* 0x0000000aca00720c */ /* 0x000fe20003f05270 */
[----:B------:R-:W-:Y:S04]  /*10f70*/  SHFL.IDX PT, R12, R13, 0x1, 0x1c1f ;  /* 0x003c1f000d0c7f89 */ /* 0x000fe800000e0000 */
[----:B------:R-:W-:Y:S04]  /*10f80*/  SHFL.IDX PT, R10, R13, RZ, 0x1c1f ;  /* 0x001c1fff0d0a7589 */ /* 0x000fe800000e0000 */
        /* <DEDUP_REMOVED lines=8> */
.L_x_7812:
        /* <DEDUP_REMOVED lines=24> */
[----:B------:R-:W-:Y:S01]  /*11190*/  IADD3 R45, P1, R20, 0x6000, RZ ;  /* 0x00006000142d7810 */ /* 0x000fe20007f3e0ff */
[----:B--2---:R-:W-:Y:S01]  /*111a0*/  IMAD R90, R4, R87, RZ ;  /* 0x00000057045a7224 */ /* 0x004fe200078e02ff */
[----:B------:R-:W-:Y:S01]  /*111b0*/  IADD3 R49, P2, R20, 0x7000, RZ ;  /* 0x0000700014317810 */ /* 0x000fe20007f5e0ff */
[----:B------:R-:W5:Y:S01]  /*111c0*/  LD.E.128 R24, desc[UR42][R24.64] ;  /* 0x0000002a18187980 */ /* 0x000f62000c101d00 */
        /* <DEDUP_REMOVED lines=16> */
[----:B------:R-:W-:Y:S02]  /*112d0*/  IADD3 R14, P3, R20, 0xf000, RZ ;  /* 0x0000f000140e7810 */ /* 0x000fe40007f7e0ff */
        /* <DEDUP_REMOVED lines=34> */
[----:B------:R-:W-:-:S02]  /*11500*/  SHF.R.U64 R9, R9, 0x3, RZ ;  /* 0x0000000309097819 */ /* 0x000fc400000012ff */
        /* <DEDUP_REMOVED lines=23> */
[----:B------:R-:W-:Y:S01]  /*11680*/  ISETP.NE.AND P3, PT, R87, 0x1, PT ;  /* 0x000000015700780c */ /* 0x000fe20003f65270 */
[C---:B------:R-:W-:Y:S01]  /*11690*/  IMAD R21, R0.reuse, UR5, R9 ;  /* 0x0000000500157c24 */ /* 0x040fe2000f8e0209 */
[----:B------:R-:W-:Y:S01]  /*116a0*/  LOP3.LUT R11, R11, 0xfffffff8, RZ, 0xc0, !PT ;  /* 0xfffffff80b0b7812 */ /* 0x000fe200078ec0ff */
[----:B------:R-:W-:Y:S01]  /*116b0*/  IMAD.WIDE.U32 R8, R0, UR4, RZ ;  /* 0x0000000400087c25 */ /* 0x000fe2000f8e00ff */
[----:B------:R-:W-:Y:S01]  /*116c0*/  ULDC.64 UR4, c[0x0][0xae8] ;  /* 0x0002ba0000047ab9 */ /* 0x000fe20000000a00 */
[----:B------:R-:W1:Y:S01]  /*116d0*/  LDC R0, c[0x0][0xac8] ;  /* 0x0002b200ff007b82 */ /* 0x000e620000000800 */
[----:B------:R-:W5:Y:S01]  /*116e0*/  LD.E.128 R12, desc[UR42][R12.64] ;  /* 0x0000002a0c0c7980 */ /* 0x000f62000c101d00 */
[----:B------:R-:W-:-:S03]  /*116f0*/  IMAD.IADD R9, R9, 0x1, R21 ;  /* 0x0000000109097824 */ /* 0x000fc600078e0215 */
[----:B------:R-:W5:Y:S03]  /*11700*/  LD.E.128 R56, desc[UR42][R56.64] ;  /* 0x0000002a38387980 */ /* 0x000f66000c101d00 */
[----:B------:R-:W2:Y:S01]  /*11710*/  @P3 LDC R89, c[0x0][0xbec] ;  /* 0x0002fb00ff593b82 */ /* 0x000ea20000000800 */
[----:B------:R-:W-:Y:S01]  /*11720*/  IMAD.IADD R20, R10, 0x1, -R11 ;  /* 0x000000010a147824 */ /* 0x000fe200078e0a0b */
[----:B------:R-:W5:Y:S01]  /*11730*/  LD.E.128 R60, desc[UR42][R60.64] ;  /* 0x0000002a3c3c7980 */ /* 0x000f62000c101d00 */
[----:B------:R-:W-:-:S03]  /*11740*/  IMAD.WIDE.U32 R8, R204, UR4, R8 ;  /* 0x00000004cc087c25 */ /* 0x000fc6000f8e0008 */
[----:B------:R-:W5:Y:S02]  /*11750*/  LD.E.128 R64, desc[UR42][R64.64] ;  /* 0x0000002a40407980 */ /* 0x000f64000c101d00 */
[----:B------:R-:W3:Y:S01]  /*11760*/  @P3 LDC R91, c[0x0][0xbf0] ;  /* 0x0002fc00ff5b3b82 */ /* 0x000ee20000000800 */
[----:B------:R-:W-:Y:S01]  /*11770*/  SHF.R.S32.HI R10, RZ, 0x1f, R206 ;  /* 0x0000001fff0a7819 */ /* 0x000fe200000114ce */
[----:B------:R-:W-:Y:S01]  /*11780*/  IMAD R11, R20, 0x20, R3 ;  /* 0x00000020140b7824 */ /* 0x000fe200078e0203 */
[----:B------:R-:W5:Y:S01]  /*11790*/  LD.E.128 R68, desc[UR42][R68.64] ;  /* 0x0000002a44447980 */ /* 0x000f62000c101d00 */
[----:B------:R-:W-:Y:S01]  /*117a0*/  IMAD R9, R204, UR5, R9 ;  /* 0x00000005cc097c24 */ /* 0x000fe2000f8e0209 */
[----:B------:R-:W-:Y:S01]  /*117b0*/  ULDC.64 UR4, c[0x0][0xaf0] ;  /* 0x0002bc0000047ab9 */ /* 0x000fe20000000a00 */
[----:B------:R-:W-:Y:S01]  /*117c0*/  IMAD.IADD R3, R3, 0x1, R194 ;  /* 0x0000000103037824 */ /* 0x000fe200078e02c2 */
[----:B------:R-:W5:Y:S01]  /*117d0*/  LD.E.128 R72, desc[UR42][R72.64] ;  /* 0x0000002a48487980 */ /* 0x000f62000c101d00 */
[----:B-1----:R-:W-:Y:S01]  /*117e0*/  ISETP.GE.AND P1, PT, R213, R0, PT ;  /* 0x00000000d500720c */ /* 0x002fe20003f26270 */
[----:B------:R-:W-:-:S02]  /*117f0*/  IMAD.IADD R194, R194, 0x1, R11 ;  /* 0x00000001c2c27824 */ /* 0x000fc400078e020b */
[----:B------:R-:W-:Y:S01]  /*11800*/  IMAD R11, R10, UR4, RZ ;  /* 0x000000040a0b7c24 */ /* 0x000fe2000f8e02ff */
[----:B------:R-:W-:Y:S01]  /*11810*/  SEL R10, RZ, 0xffffffff, P1 ;  /* 0xffffffffff0a7807 */ /* 0x000fe20000800000 */
[----:B------:R-:W5:Y:S01]  /*11820*/  LD.E.128 R76, desc[UR42][R76.64] ;  /* 0x0000002a4c4c7980 */ /* 0x000f62000c101d00 */
[----:B------:R-:W-:-:S03]  /*11830*/  ISETP.GE.AND P0, PT, R212, R0, PT ;  /* 0x00000000d400720c */ /* 0x000fc60003f06270 */
[----:B------:R-:W-:Y:S01]  /*11840*/  IMAD.SHL.U32 R93, R10, 0x2, RZ ;  /* 0x000000020a5d7824 */ /* 0x000fe200078e00ff */
[----:B------:R-:W-:Y:S01]  /*11850*/  SEL R21, RZ, 0xffffffff, P0 ;  /* 0xffffffffff157807 */ /* 0x000fe20000000000 */
[----:B--2---:R-:W-:Y:S01]  /*11860*/  @P3 IMAD.HI.U32 R10, R194, R89, RZ ;  /* 0x00000059c20a3227 */ /* 0x004fe200078e00ff */
[-C--:B------:R-:W-:Y:S01]  /*11870*/  ISETP.GE.AND P2, PT, R188, R0.reuse, PT ;  /* 0x00000000bc00720c */ /* 0x080fe20003f46270 */
[----:B------:R-:W5:Y:S01]  /*11880*/  LD.E.128 R80, desc[UR42][R80.64] ;  /* 0x0000002a50507980 */ /* 0x000f62000c101d00 */
[-C--:B------:R-:W-:Y:S01]  /*11890*/  ISETP.GE.AND P0, PT, R211, R0.reuse, PT ;  /* 0x00000000d300720c */ /* 0x080fe20003f06270 */
[C---:B------:R-:W-:Y:S02]  /*118a0*/  IMAD R85, R206.reuse, UR5, R11 ;  /* 0x00000005ce557c24 */ /* 0x040fe4000f8e020b */
[----:B------:R-:W-:Y:S01]  /*118b0*/  IMAD.MOV.U32 R11, RZ, RZ, R194 ;  /* 0x000000ffff0b7224 */ /* 0x000fe200078e00c2 */
[----:B---3--:R-:W-:Y:S01]  /*118c0*/  @P3 SHF.R.U32.HI R11, RZ, R91, R10 ;  /* 0x0000005bff0b3219 */ /* 0x008fe2000001160a */
[----:B------:R-:W-:Y:S01]  /*118d0*/  IMAD.WIDE.U32 R8, R206, UR4, R8 ;  /* 0x00000004ce087c25 */ /* 0x000fe2000f8e0008 */
[----:B------:R-:W-:Y:S01]  /*118e0*/  SEL R20, RZ, 0x1, P2 ;  /* 0x00000001ff147807 */ /* 0x000fe20001000000 */
[----:B------:R-:W-:Y:S01]  /*118f0*/  ULDC.64 UR4, c[0x0][0xae0] ;  /* 0x0002b80000047ab9 */ /* 0x000fe20000000a00 */
[----:B------:R-:W-:Y:S01]  /*11900*/  SEL R10, RZ, 0xffffffff, P0 ;  /* 0xffffffffff0a7807 */ /* 0x000fe20000000000 */
[----:B------:R-:W-:Y:S01]  /*11910*/  IMAD.SHL.U32 R21, R21, 0x4, RZ ;  /* 0x0000000415157824 */ /* 0x000fe200078e00ff */
[----:B------:R-:W-:Y:S01]  /*11920*/  LOP3.LUT R20, R93, 0x2, R20, 0xe2, !PT ;  /* 0x000000025d147812 */ /* 0x000fe200078ee214 */
[----:B------:R-:W-:Y:S01]  /*11930*/  IMAD.IADD R9, R9, 0x1, R85 ;  /* 0x0000000109097824 */ /* 0x000fe200078e0255 */
[-C--:B------:R-:W-:Y:S01]  /*11940*/  ISETP.GE.AND P0, PT, R210, R0.reuse, PT ;  /* 0x00000000d200720c */ /* 0x080fe20003f06270 */
[----:B------:R-:W-:Y:S01]  /*11950*/  IMAD.SHL.U32 R85, R10, 0x8, RZ ;  /* 0x000000080a557824 */ /* 0x000fe200078e00ff */
[--C-:B------:R-:W-:Y:S01]  /*11960*/  SHF.R.S32.HI R10, RZ, 0x1f, R11.reuse ;  /* 0x0000001fff0a7819 */ /* 0x100fe2000001140b */
[----:B------:R-:W-:Y:S01]  /*11970*/  @!PT LDS RZ, [RZ] ;  /* 0x00000000fffff984 */ /* 0x000fe20000000800 */
[----:B------:R-:W-:Y:S01]  /*11980*/  @!PT LDS RZ, [RZ] ;  /* 0x00000000fffff984 */ /* 0x000fe20000000800 */
[----:B------:R-:W-:Y:S01]  /*11990*/  @!PT LDS RZ, [RZ] ;  /* 0x00000000fffff984 */ /* 0x000fe20000000800 */
[----:B------:R-:W-:Y:S01]  /*119a0*/  @!PT LDS RZ, [RZ] ;  /* 0x00000000fffff984 */ /* 0x000fe20000000800 */
[----:B------:R1:W-:Y:S06]  /*119b0*/  MEMBAR.ALL.CTA ;  /* 0x0000000000007992 */ /* 0x0003ec0000008000 */
[----:B-1----:R-:W1:Y:S01]  /*119c0*/  FENCE.VIEW.ASYNC.S ;  /* 0x00000000000073c6 */ /* 0x002e620000000000 */
[----:B------:R-:W-:Y:S01]  /*119d0*/  LOP3.LUT R20, R21, 0x4, R20, 0xe2, !PT ;  /* 0x0000000415147812 */ /* 0x000fe200078ee214 */
[----:B------:R-:W-:Y:S01]  /*119e0*/  IMAD.MOV R21, RZ, RZ, -R11 ;  /* 0x000000ffff157224 */ /* 0x000fe200078e0a0b */
[----:B------:R-:W-:Y:S01]  /*119f0*/  SEL R4, RZ, 0xffffffff, P0 ;  /* 0xffffffffff047807 */ /* 0x000fe20000000000 */
[----:B------:R-:W-:Y:S01]  /*11a00*/  IMAD R10, R10, UR4, RZ ;  /* 0x000000040a0a7c24 */ /* 0x000fe2000f8e02ff */
[----:B------:R-:W-:Y:S01]  /*11a10*/  ISETP.GE.AND P0, PT, R209, R0, PT ;  /* 0x00000000d100720c */ /* 0x000fe20003f06270 */
[----:B------:R-:W-:Y:S01]  /*11a20*/  IMAD R21, R87, R21, R194 ;  /* 0x0000001557157224 */ /* 0x000fe200078e02c2 */
[----:B------:R-:W-:Y:S01]  /*11a30*/  LOP3.LUT R20, R85, 0x8, R20, 0xe2, !PT ;  /* 0x0000000855147812 */ /* 0x000fe200078ee214 */
[----:B------:R-:W-:Y:S01]  /*11a40*/  IMAD.SHL.U32 R85, R4, 0x10, RZ ;  /* 0x0000001004557824 */ /* 0x000fe200078e00ff */
[----:B------:R-:W-:Y:S01]  /*11a50*/  SEL R4, RZ, 0xffffffff, P0 ;  /* 0xffffffffff047807 */ /* 0x000fe20000000000 */
[----:B------:R-:W-:-:S04]  /*11a60*/  IMAD.WIDE.U32 R8, R11, UR4, R8 ;  /* 0x000000040b087c25 */ /* 0x000fc8000f8e0008 */
[----:B------:R-:W-:Y:S01]  /*11a70*/  IMAD R11, R11, UR5, R10 ;  /* 0x000000050b0b7c24 */ /* 0x000fe2000f8e020a */
[----:B------:R-:W-:Y:S01]  /*11a80*/  SHF.R.S32.HI R10, RZ, 0x1f, R21 ;  /* 0x0000001fff0a7819 */ /* 0x000fe20000011415 */
[----:B------:R-:W-:Y:S01]  /*11a90*/  VIADD R89, R188, 0x180 ;  /* 0x00000180bc597836 */ /* 0x000fe20000000000 */
[----:B------:R-:W-:Y:S01]  /*11aa0*/  LOP3.LUT R20, R85, 0x10, R20, 0xe2, !PT ;  /* 0x0000001055147812 */ /* 0x000fe200078ee214 */
[----:B------:R-:W-:Y:S01]  /*11ab0*/  IMAD.IADD R9, R9, 0x1, R11 ;  /* 0x0000000109097824 */ /* 0x000fe200078e020b */
[----:B------:R-:W-:Y:S01]  /*11ac0*/  ULDC.64 UR4, c[0x0][0xad8] ;  /* 0x0002b60000047ab9 */ /* 0x000fe20000000a00 */
        /* <DEDUP_REMOVED lines=11> */
[----:B------:R-:W-:Y:S01]  /*11b80*/  VIADD R4, R2, 0x28c20 ;  /* 0x00028c2002047836 */ /* 0x000fe20000000000 */
[----:B------:R-:W-:Y:S01]  /*11b90*/  ISETP.GE.AND P0, PT, R91, R0, PT ;  /* 0x000000005b00720c */ /* 0x000fe20003f06270 */
[----:B------:R-:W-:Y:S01]  /*11ba0*/  IMAD.IADD R11, R9, 0x1, R85 ;  /* 0x00000001090b7824 */ /* 0x000fe200078e0255 */
[----:B------:R-:W-:-:S02]  /*11bb0*/  LEA R87, P2, R8, UR4, 0x1 ;  /* 0x0000000408577c11 */ /* 0x000fc4000f8408ff */
[----:B------:R-:W-:Y:S02]  /*11bc0*/  PRMT R4, RZ, 0x654, R4 ;  /* 0x00000654ff047816 */ /* 0x000fe40000000004 */
[----:B------:R-:W-:Y:S02]  /*11bd0*/  SEL R9, RZ, 0x80, P0 ;  /* 0x00000080ff097807 */ /* 0x000fe40000000000 */
[----:B------:R-:W-:Y:S01]  /*11be0*/  LEA.HI.X R88, R8, UR5, R11, 0x1, P2 ;  /* 0x0000000508587c11 */ /* 0x000fe200090f0c0b */
[----:B-1----:R1:W-:Y:S01]  /*11bf0*/  SYNCS.ARRIVE.TRANS64.RED.A1T0 RZ, [R4+URZ], RZ ;  /* 0x000000ff04ff79a7 */ /* 0x0023e2000810043f */
[----:B------:R2:W3:Y:S01]  /*11c00*/  SHFL.IDX PT, R8, R87, RZ, 0x181f ;  /* 0x00181fff57087589 */ /* 0x0004e200000e0000 */
[----:B------:R-:W-:Y:S01]  /*11c10*/  BSSY B1, `(.L_x_7814) ;  /* 0x000002a000017945 */ /* 0x000fe20003800000 */
[----:B------:R-:W-:Y:S02]  /*11c20*/  SHF.R.S32.HI R152, RZ, 0x1f, R209 ;  /* 0x0000001fff987819 */ /* 0x000fe400000114d1 */
[----:B-1----:R-:W-:-:S02]  /*11c30*/  LOP3.LUT R4, R86, R9, RZ, 0xfc, !PT ;  /* 0x0000000956047212 */ /* 0x002fc400078efcff */
[----:B------:R2:W1:Y:S01]  /*11c40*/  SHFL.IDX PT, R9, R88, RZ, 0x181f ;  /* 0x00181fff58097589 */ /* 0x00046200000e0000 */
[----:B------:R-:W-:Y:S02]  /*11c50*/  SHF.R.S32.HI R153, RZ, 0x1f, R210 ;  /* 0x0000001fff997819 */ /* 0x000fe400000114d2 */
[----:B------:R-:W-:Y:S02]  /*11c60*/  SHF.R.S32.HI R154, RZ, 0x1f, R211 ;  /* 0x0000001fff9a7819 */ /* 0x000fe400000114d3 */
[----:B------:R-:W-:Y:S02]  /*11c70*/  SHF.R.S32.HI R155, RZ, 0x1f, R212 ;  /* 0x0000001fff9b7819 */ /* 0x000fe400000114d4 */
[----:B------:R-:W-:Y:S01]  /*11c80*/  SHF.R.S32.HI R156, RZ, 0x1f, R213 ;  /* 0x0000001fff9c7819 */ /* 0x000fe200000114d5 */
[----:B--2---:R-:W-:Y:S06]  /*11c90*/  @P1 BRA `(.L_x_7815) ;  /* 0x0000000000841947 */ /* 0x004fec0003800000 */
[-C--:B------:R-:W-:Y:S02]  /*11ca0*/  ISETP.GE.AND P2, PT, R188, R0.reuse, PT ;  /* 0x00000000bc00720c */ /* 0x080fe40003f46270 */
[-C--:B------:R-:W-:Y:S02]  /*11cb0*/  ISETP.GE.AND P4, PT, R213, R0.reuse, PT ;  /* 0x00000000d500720c */ /* 0x080fe40003f86270 */
[-C--:B------:R-:W-:Y:S02]  /*11cc0*/  ISETP.GE.AND P6, PT, R212, R0.reuse, PT ;  /* 0x00000000d400720c */ /* 0x080fe40003fc6270 */
[-C--:B------:R-:W-:Y:S02]  /*11cd0*/  ISETP.GE.AND P0, PT, R211, R0.reuse, PT ;  /* 0x00000000d300720c */ /* 0x080fe40003f06270 */
[----:B------:R-:W-:Y:S02]  /*11ce0*/  ISETP.GE.AND P1, PT, R210, R0, PT ;  /* 0x00000000d200720c */ /* 0x000fe40003f26270 */
[----:B------:R-:W-:-:S03]  /*11cf0*/  SHF.R.S32.HI R92, RZ, 0x1f, R89 ;  /* 0x0000001fff5c7819 */ /* 0x000fc60000011459 */
[----:B-1-3--:R-:W-:Y:S02]  /*11d00*/  @!P2 IMAD.WIDE R20, R188, 0x2, R8 ;  /* 0x00000002bc14a825 */ /* 0x00afe400078e0208 */
        /* <DEDUP_REMOVED lines=13> */
[-C--:B--2---:R-:W-:Y:S02]  /*11de0*/  @!P0 LEA R10, P5, R211, R8.reuse, 0x1 ;  /* 0x00000008d30a8211 */ /* 0x084fe400078a08ff */
        /* <DEDUP_REMOVED lines=12> */
.L_x_7815:
[----:B------:R-:W-:Y:S05]  /*11eb0*/  BSYNC B1 ;  /* 0x0000000000017941 */ /* 0x000fea0003800000 */
.L_x_7814:
[----:B------:R-:W-:Y:S01]  /*11ec0*/  VIADD R3, R3, 0x20 ;  /* 0x0000002003037836 */ /* 0x000fe20000000000 */
[----:B-1--4-:R1:W2:Y:S04]  /*11ed0*/  SHFL.IDX PT, R9, R88, 0x1, 0x181f ;  /* 0x00381f0058097f89 */ /* 0x0122a800000e0000 */
[----:B------:R-:W-:Y:S01]  /*11ee0*/  ISETP.GE.AND P0, PT, R3, R90, PT ;  /* 0x0000005a0300720c */ /* 0x000fe20003f06270 */
[----:B---3--:R1:W3:-:S12]  /*11ef0*/  SHFL.IDX PT, R8, R87, 0x1, 0x181f ;  /* 0x00381f0057087f89 */ /* 0x0082d800000e0000 */
[----:B-1----:R-:W-:Y:S05]  /*11f00*/  @P0 BRA `(.L_x_7816) ;  /* 0x00000028004c0947 */ /* 0x002fea0003800000 */
[-C--:B------:R-:W-:Y:S02]  /*11f10*/  ISETP.GE.AND P5, PT, R213, R0.reuse, PT ;  /* 0x00000000d500720c */ /* 0x080fe40003fa6270 */
[-C--:B------:R-:W-:Y:S02]  /*11f20*/  ISETP.GE.AND P6, PT, R188, R0.reuse, PT ;  /* 0x00000000bc00720c */ /* 0x080fe40003fc6270 */
[-C--:B------:R-:W-:Y:S02]  /*11f30*/  ISETP.GE.AND P4, PT, R212, R0.reuse, PT ;  /* 0x00000000d400720c */ /* 0x080fe40003f86270 */
[-C--:B------:R-:W-:Y:S02]  /*11f40*/  ISETP.GE.AND P2, PT, R210, R0.reuse, PT ;  /* 0x00000000d200720c */ /* 0x080fe40003f46270 */
[----:B------:R-:W-:Y:S02]  /*11f50*/  ISETP.GE.AND P3, PT, R211, R0, PT ;  /* 0x00000000d300720c */ /* 0x000fe40003f66270 */
[----:B------:R-:W-:-:S03]  /*11f60*/  LOP3.LUT P0, RZ, R86, 0x40, RZ, 0xc0, !PT ;  /* 0x0000004056ff7812 */ /* 0x000fc6000780c0ff */
[C---:B---3-5:R-:W-:Y:S02]  /*11f70*/  @!P5 LEA R12, P1, R213.reuse, R8, 0x1 ;  /* 0x00000008d50cd211 */ /* 0x068fe400078208ff */
[----:B--2---:R-:W-:Y:S02]  /*11f80*/  @!P6 IMAD.WIDE R10, R188, 0x2, R8 ;  /* 0x00000002bc0ae825 */ /* 0x004fe400078e0208 */
[----:B------:R-:W-:Y:S02]  /*11f90*/  @!P5 LEA.HI.X R13, R213, R9, R156, 0x1, P1 ;  /* 0x00000009d50dd211 */ /* 0x000fe400008f0c9c */
[----:B------:R-:W-:Y:S01]  /*11fa0*/  ISETP.GE.AND P1, PT, R209, R0, PT ;  /* 0x00000000d100720c */ /* 0x000fe20003f26270 */
[----:B------:R1:W-:Y:S01]  /*11fb0*/  @!P6 ST.E.128 desc[UR42][R10.64], R24 ;  /* 0x000000180a00e985 */ /* 0x0003e2000c101d2a */
[----:B------:R-:W-:-:S03]  /*11fc0*/  SHF.R.S32.HI R0, RZ, 0x1f, R89 ;  /* 0x0000001fff007819 */ /* 0x000fc60000011459 */
        /* <DEDUP_REMOVED lines=23> */
.L_x_7813:
[----:B-1----:R-:W1:Y:S01]  /*12140*/  LDC R10, c[0x0][0xbe8] ;  /* 0x0002fa00ff0a7b82 */ /* 0x002e620000000800 */
        /* <DEDUP_REMOVED lines=21> */
[----:B-1----:R-:W-:Y:S01]  /*122a0*/  ISETP.NE.AND P0, PT, R10, 0x1, PT ;  /* 0x000000010a00780c */ /* 0x002fe20003f05270 */
[----:B------:R-:W-:Y:S01]  /*122b0*/  ULDC.64 UR4, c[0x0][0xb40] ;  /* 0x0002d00000047ab9 */ /* 0x000fe20000000a00 */
[----:B------:R-:W-:Y:S01]  /*122c0*/  IMAD R4, R4, R10, RZ ;  /* 0x0000000a04047224 */ /* 0x000fe200078e02ff */
        /* <DEDUP_REMOVED lines=9> */
[----:B------:R-:W1:Y:S01]  /*12360*/  @P0 LDC R12, c[0x0][0xbec] ;  /* 0x0002fb00ff0c0b82 */ /* 0x000e620000000800 */
[----:B------:R-:W-:Y:S01]  /*12370*/  IMAD.IADD R9, R9, 0x1, R0 ;  /* 0x0000000109097824 */ /* 0x000fe200078e0200 */
[----:B------:R-:W-:Y:S01]  /*12380*/  SHF.R.S32.HI R164, RZ, 0x1f, R236 ;  /* 0x0000001fffa47819 */ /* 0x000fe200000114ec */
[----:B------:R-:W-:Y:S01]  /*12390*/  VIADD R169, R192, 0x80 ;  /* 0x00000080c0a97836 */ /* 0x000fe20000000000 */
[----:B------:R-:W-:Y:S01]  /*123a0*/  SHF.R.S32.HI R165, RZ, 0x1f, R237 ;  /* 0x0000001fffa57819 */ /* 0x000fe200000114ed */
[----:B------:R-:W-:Y:S01]  /*123b0*/  IMAD.WIDE.U32 R8, R217, UR4, R8 ;  /* 0x00000004d9087c25 */ /* 0x000fe2000f8e0008 */
[----:B------:R-:W-:-:S02]  /*123c0*/  SHF.R.S32.HI R167, RZ, 0x1f, R167 ;  /* 0x0000001fffa77819 */ /* 0x000fc400000114a7 */
[----:B------:R-:W2:Y:S01]  /*123d0*/  @P0 LDC R0, c[0x0][0xbf0] ;  /* 0x0002fc00ff000b82 */ /* 0x000ea20000000800 */
        /* <DEDUP_REMOVED lines=16> */
[----:B-1----:R-:W-:Y:S01]  /*124e0*/  @P0 IMAD.HI.U32 R12, R11, R12, RZ ;  /* 0x0000000c0b0c0227 */ /* 0x002fe200078e00ff */
[----:B------:R-:W-:-:S02]  /*124f0*/  SHF.R.S32.HI R181, RZ, 0x1f, R181 ;  /* 0x0000001fffb57819 */ /* 0x000fc400000114b5 */
[----:B------:R-:W-:Y:S01]  /*12500*/  SHF.R.S32.HI R183, RZ, 0x1f, R183 ;  /* 0x0000001fffb77819 */ /* 0x000fe200000114b7 */
[C---:B------:R-:W-:Y:S02]  /*12510*/  VIADD R195, R192.reuse, 0x40 ;  /* 0x00000040c0c37836 */ /* 0x040fe40000000000 */
[C---:B------:R-:W-:Y:S01]  /*12520*/  VIADD R205, R192.reuse, 0x38 ;  /* 0x00000038c0cd7836 */ /* 0x040fe20000000000 */
[----:B--2---:R-:W-:Y:S01]  /*12530*/  @P0 SHF.R.U32.HI R3, RZ, R0, R12 ;  /* 0x00000000ff030219 */ /* 0x004fe2000001160c */
[C---:B------:R-:W-:Y:S01]  /*12540*/  VIADD R208, R192.reuse, 0x30 ;  /* 0x00000030c0d07836 */ /* 0x040fe20000000000 */
[----:B------:R-:W-:Y:S01]  /*12550*/  SHF.R.S32.HI R195, RZ, 0x1f, R195 ;  /* 0x0000001fffc37819 */ /* 0x000fe200000114c3 */
[----:B------:R-:W-:Y:S01]  /*12560*/  VIADD R215, R192, 0x28 ;  /* 0x00000028c0d77836 */ /* 0x000fe20000000000 */
[----:B------:R-:W-:Y:S01]  /*12570*/  SHF.R.S32.HI R205, RZ, 0x1f, R205 ;  /* 0x0000001fffcd7819 */ /* 0x000fe200000114cd */
[----:B------:R-:W-:Y:S01]  /*12580*/  IMAD.MOV R0, RZ, RZ, -R3 ;  /* 0x000000ffff007224 */ /* 0x000fe200078e0a03 */
[----:B------:R-:W-:Y:S01]  /*12590*/  SHF.R.S32.HI R208, RZ, 0x1f, R208 ;  /* 0x0000001fffd07819 */ /* 0x000fe200000114d0 */
[----:B------:R-:W-:Y:S01]  /*125a0*/  IMAD.WIDE.U32 R8, R3, UR4, R8 ;  /* 0x0000000403087c25 */ /* 0x000fe2000f8e0008 */
[----:B------:R-:W-:-:S03]  /*125b0*/  SHF.R.S32.HI R215, RZ, 0x1f, R215 ;  /* 0x0000001fffd77819 */ /* 0x000fc600000114d7 */
[----:B------:R-:W-:Y:S01]  /*125c0*/  IMAD R0, R10, R0, R11 ;  /* 0x000000000a007224 */ /* 0x000fe200078e020b */
[----:B------:R-:W-:Y:S01]  /*125d0*/  SHF.R.S32.HI R10, RZ, 0x1f, R3 ;  /* 0x0000001fff0a7819 */ /* 0x000fe20000011403 */
[C---:B------:R-:W-:Y:S02]  /*125e0*/  VIADD R225, R192.reuse, 0x20 ;  /* 0x00000020c0e17836 */ /* 0x040fe40000000000 */
[----:B------:R-:W-:Y:S02]  /*125f0*/  VIADD R227, R192, 0x18 ;  /* 0x00000018c0e37836 */ /* 0x000fe40000000000 */
[----:B------:R-:W-:Y:S01]  /*12600*/  IMAD R10, R10, UR4, RZ ;  /* 0x000000040a0a7c24 */ /* 0x000fe2000f8e02ff */
[----:B------:R-:W-:Y:S01]  /*12610*/  SHF.R.S32.HI R225, RZ, 0x1f, R225 ;  /* 0x0000001fffe17819 */ /* 0x000fe200000114e1 */
[C---:B------:R-:W-:Y:S01]  /*12620*/  VIADD R233, R192.reuse, 0x10 ;  /* 0x00000010c0e97836 */ /* 0x040fe20000000000 */
[----:B------:R-:W-:Y:S01]  /*12630*/  SHF.R.S32.HI R227, RZ, 0x1f, R227 ;  /* 0x0000001fffe37819 */ /* 0x000fe200000114e3 */
[----:B------:R-:W-:Y:S01]  /*12640*/  IMAD R10, R3, UR5, R10 ;  /* 0x00000005030a7c24 */ /* 0x000fe2000f8e020a */
[----:B------:R-:W-:Y:S01]  /*12650*/  SHF.R.S32.HI R3, RZ, 0x1f, R0 ;  /* 0x0000001fff037819 */ /* 0x000fe20000011400 */
[----:B------:R-:W-:Y:S01]  /*12660*/  ULDC.64 UR4, c[0x0][0xb28] ;  /* 0x0002ca0000047ab9 */ /* 0x000fe20000000a00 */
[----:B------:R-:W-:Y:S01]  /*12670*/  VIADD R206, R192, 0x8 ;  /* 0x00000008c0ce7836 */ /* 0x000fe20000000000 */
[----:B------:R-:W-:Y:S01]  /*12680*/  SHF.R.S32.HI R233, RZ, 0x1f, R233 ;  /* 0x0000001fffe97819 */ /* 0x000fe200000114e9 */
[----:B------:R-:W-:-:S02]  /*12690*/  IMAD.IADD R9, R9, 0x1, R10 ;  /* 0x0000000109097824 */ /* 0x000fc400078e020a */
[----:B------:R-:W-:Y:S01]  /*126a0*/  IMAD R3, R3, UR4, RZ ;  /* 0x0000000403037c24 */ /* 0x000fe2000f8e02ff */
[----:B------:R-:W-:Y:S01]  /*126b0*/  SHF.R.S32.HI R206, RZ, 0x1f, R206 ;  /* 0x0000001fffce7819 */ /* 0x000fe200000114ce */
[----:B------:R-:W-:-:S04]  /*126c0*/  IMAD.WIDE.U32 R8, R0, UR4, R8 ;  /* 0x0000000400087c25 */ /* 0x000fc8000f8e0008 */
[----:B------:R-:W-:Y:S01]  /*126d0*/  IMAD R3, R0, UR5, R3 ;  /* 0x0000000500037c24 */ /* 0x000fe2000f8e0203 */
[----:B------:R-:W-:Y:S01]  /*126e0*/  ULDC.64 UR4, c[0x0][0xb00] ;  /* 0x0002c00000047ab9 */ /* 0x000fe20000000a00 */
[----:B------:R-:W-:Y:S01]  /*126f0*/  VIADD R166, R192, 0x88 ;  /* 0x00000088c0a67836 */ /* 0x000fe20000000000 */
[----:B------:R-:W-:Y:S01]  /*12700*/  LEA R0, P0, R8, UR4, 0x2 ;  /* 0x0000000408007c11 */ /* 0x000fe2000f8010ff */
[----:B------:R-:W-:Y:S02]  /*12710*/  IMAD.IADD R3, R9, 0x1, R3 ;  /* 0x0000000109037824 */ /* 0x000fe400078e0203 */
[----:B------:R-:W-:Y:S02]  /*12720*/  VIADD R168, R192, 0x80 ;  /* 0x00000080c0a87836 */ /* 0x000fe40000000000 */
[----:B------:R1:W2:Y:S01]  /*12730*/  SHFL.IDX PT, R15, R0, RZ, 0x1c1f ;  /* 0x001c1fff000f7589 */ /* 0x0002a200000e0000 */
[----:B------:R-:W-:Y:S01]  /*12740*/  LEA.HI.X R3, R8, UR5, R3, 0x2, P0 ;  /* 0x0000000508037c11 */ /* 0x000fe200080f1403 */
[----:B------:R-:W-:Y:S01]  /*12750*/  VIADD R8, R2, 0x28c20 ;  /* 0x00028c2002087836 */ /* 0x000fe20000000000 */
[----:B------:R-:W-:Y:S01]  /*12760*/  ISETP.GE.AND P0, PT, R194, R4, PT ;  /* 0x00000004c200720c */ /* 0x000fe20003f06270 */
[----:B------:R-:W-:-:S02]  /*12770*/  VIADD R170, R192, 0x78 ;  /* 0x00000078c0aa7836 */ /* 0x000fc40000000000 */
[----:B------:R1:W3:Y:S01]  /*12780*/  SHFL.IDX PT, R14, R3, RZ, 0x1c1f ;  /* 0x001c1fff030e7589 */ /* 0x0002e200000e0000 */
[----:B------:R-:W-:Y:S01]  /*12790*/  PRMT R8, RZ, 0x654, R8 ;  /* 0x00000654ff087816 */ /* 0x000fe20000000008 */
[C---:B------:R-:W-:Y:S02]  /*127a0*/  VIADD R172, R192.reuse, 0x70 ;  /* 0x00000070c0ac7836 */ /* 0x040fe40000000000 */
[C---:B------:R-:W-:Y:S01]  /*127b0*/  VIADD R174, R192.reuse, 0x68 ;  /* 0x00000068c0ae7836 */ /* 0x040fe20000000000 */
[----:B------:R1:W-:Y:S01]  /*127c0*/  SYNCS.ARRIVE.TRANS64.RED.A1T0 RZ, [R8+URZ], RZ ;  /* 0x000000ff08ff79a7 */ /* 0x0003e2000810043f */
        /* <DEDUP_REMOVED lines=11> */
[----:B------:R-:W-:Y:S01]  /*12880*/  VIADD R204, R192, 0x8 ;  /* 0x00000008c0cc7836 */ /* 0x000fe20000000000 */
[----:B-123--:R-:W-:Y:S06]  /*12890*/  @P0 BRA `(.L_x_7818) ;  /* 0x0000000800040947 */ /* 0x00efec0003800000 */
[----:B------:R-:W-:Y:S02]  /*128a0*/  ULDC UR4, c[0x0][0xac8] ;  /* 0x0002b20000047ab9 */ /* 0x000fe40000000800 */
[----:B------:R-:W-:Y:S02]  /*128b0*/  ISETP.GE.AND P0, PT, R192, UR4, PT ;  /* 0x00000004c0007c0c */ /* 0x000fe4000bf06270 */
[----:B------:R-:W-:Y:S02]  /*128c0*/  ISETP.GE.AND P4, PT, R176, UR4, PT ;  /* 0x00000004b0007c0c */ /* 0x000fe4000bf86270 */
[----:B------:R-:W-:-:S09]  /*128d0*/  ISETP.GE.AND P5, PT, R174, UR4, PT ;  /* 0x00000004ae007c0c */ /* 0x000fd2000bfa6270 */
[----:B------:R-:W-:-:S04]  /*128e0*/  @!P0 LEA R8, P1, R192, R15, 0x2 ;  /* 0x0000000fc0088211 */ /* 0x000fc800078210ff */
[----:B------:R-:W-:-:S05]  /*128f0*/  @!P0 LEA.HI.X R9, R192, R14, R217, 0x2, P1 ;  /* 0x0000000ec0098211 */ /* 0x000fca00008f14d9 */
        /* <DEDUP_REMOVED lines=33> */
[-C--:B------:R-:W-:Y:S02]  /*12b10*/  @!P1 LEA R10, P6, R180, R15.reuse, 0x2 ;  /* 0x0000000fb40a9211 */ /* 0x080fe400078c10ff */
        /* <DEDUP_REMOVED lines=40> */
[CC--:B---3--:R-:W-:Y:S01]  /*12da0*/  @!P5 LEA R12, P6, R236.reuse, R15.reuse, 0x2 ;  /* 0x0000000fec0cd211 */ /* 0x0c8fe200078c10ff */
        /* <DEDUP_REMOVED lines=23> */
[-C--:B--2---:R-:W-:Y:S01]  /*12f20*/  @!P3 LEA R12, P6, R228, R15.reuse, 0x2 ;  /* 0x0000000fe40cb211 */ /* 0x084fe200078c10ff */
        /* <DEDUP_REMOVED lines=24> */
.L_x_7818:
[----:B------:R-:W-:Y:S05]  /*130b0*/  BSYNC B1 ;  /* 0x0000000000017941 */ /* 0x000fea0003800000 */
.L_x_7817:
[----:B-1----:R-:W-:Y:S01]  /*130c0*/  VIADD R9, R194, 0x8 ;  /* 0x00000008c2097836 */ /* 0x002fe20000000000 */
[----:B------:R-:W1:Y:S04]  /*130d0*/  SHFL.IDX PT, R3, R3, 0x1, 0x1c1f ;  /* 0x003c1f0003037f89 */ /* 0x000e6800000e0000 */
[----:B------:R-:W-:Y:S01]  /*130e0*/  ISETP.GE.AND P0, PT, R9, R4, PT ;  /* 0x000000040900720c */ /* 0x000fe20003f06270 */
[----:B------:R2:W3:-:S12]  /*130f0*/  SHFL.IDX PT, R29, R0, 0x1, 0x1c1f ;  /* 0x003c1f00001d7f89 */ /* 0x0004d800000e0000 */
[----:B--2---:R-:W-:Y:S05]  /*13100*/  @P0 BRA `(.L_x_7816) ;  /* 0x0000001400cc0947 */ /* 0x004fea0003800000 */
[----:B------:R-:W-:Y:S02]  /*13110*/  ULDC UR4, c[0x0][0xac8] ;  /* 0x0002b20000047ab9 */ /* 0x000fe40000000800 */
[----:B------:R-:W-:Y:S02]  /*13120*/  ISETP.GE.AND P4, PT, R192, UR4, PT ;  /* 0x00000004c0007c0c */ /* 0x000fe4000bf86270 */
[----:B------:R-:W-:Y:S02]  /*13130*/  ISETP.GE.AND P2, PT, R204, UR4, PT ;  /* 0x00000004cc007c0c */ /* 0x000fe4000bf46270 */
[----:B------:R-:W-:Y:S02]  /*13140*/  ISETP.GE.AND P1, PT, R232, UR4, PT ;  /* 0x00000004e8007c0c */ /* 0x000fe4000bf26270 */
[----:B------:R-:W-:-:S07]  /*13150*/  ISETP.GE.AND P0, PT, R226, UR4, PT ;  /* 0x00000004e2007c0c */ /* 0x000fce000bf06270 */
[----:B---3--:R-:W-:-:S04]  /*13160*/  @!P4 LEA R8, P3, R192, R29, 0x2 ;  /* 0x0000001dc008c211 */ /* 0x008fc800078610ff */
[----:B-1----:R-:W-:Y:S02]  /*13170*/  @!P4 LEA.HI.X R9, R192, R3, R217, 0x2, P3 ;  /* 0x00000003c009c211 */ /* 0x002fe400018f14d9 */
[----:B------:R-:W-:Y:S02]  /*13180*/  ISETP.GE.AND P3, PT, R220, UR4, PT ;  /* 0x00000004dc007c0c */ /* 0x000fe4000bf66270 */
[----:B------:R-:W-:Y:S01]  /*13190*/  @!P1 LEA R10, P5, R232, R29, 0x2 ;  /* 0x0000001de80a9211 */ /* 0x000fe200078a10ff */
[----:B------:R1:W-:Y:S01]  /*131a0*/  @!P4 ST.E.64 desc[UR42][R8.64], R26 ;  /* 0x0000001a0800c985 */ /* 0x0003e2000c101b2a */
[----:B------:R-:W-:Y:S02]  /*131b0*/  ISETP.GE.AND P4, PT, R214, UR4, PT ;  /* 0x00000004d6007c0c */ /* 0x000fe4000bf86270 */
[----:B------:R-:W-:Y:S02]  /*131c0*/  @!P1 LEA.HI.X R11, R232, R3, R233, 0x2, P5 ;  /* 0x00000003e80b9211 */ /* 0x000fe400028f14e9 */
[----:B------:R-:W-:-:S02]  /*131d0*/  ISETP.GE.AND P5, PT, R207, UR4, PT ;  /* 0x00000004cf007c0c */ /* 0x000fc4000bfa6270 */
[----:B-1----:R-:W-:-:S04]  /*131e0*/  @!P2 LEA R8, P6, R204, R29, 0x2 ;  /* 0x0000001dcc08a211 */ /* 0x002fc800078c10ff */
[----:B------:R-:W-:Y:S02]  /*131f0*/  @!P2 LEA.HI.X R9, R204, R3, R206, 0x2, P6 ;  /* 0x00000003cc09a211 */ /* 0x000fe400030f14ce */
[----:B------:R-:W-:-:S03]  /*13200*/  @!P0 LEA R12, P6, R226, R29, 0x2 ;  /* 0x0000001de20c8211 */ /* 0x000fc600078c10ff */
[----:B------:R1:W-:Y:S01]  /*13210*/  @!P2 ST.E.64 desc[UR42][R8.64], R30 ;  /* 0x0000001e0800a985 */ /* 0x0003e2000c101b2a */
[----:B------:R-:W-:-:S03]  /*13220*/  @!P0 LEA.HI.X R13, R226, R3, R227, 0x2, P6 ;  /* 0x00000003e20d8211 */ /* 0x000fc600030f14e3 */
[----:B------:R2:W-:Y:S04]  /*13230*/  @!P1 ST.E.64 desc[UR42][R10.64], R34 ;  /* 0x000000220a009985 */ /* 0x0005e8000c101b2a */
[----:B------:R3:W-:Y:S01]  /*13240*/  @!P0 ST.E.64 desc[UR42][R12.64], R38 ;  /* 0x000000260c008985 */ /* 0x0007e2000c101b2a */
[----:B------:R-:W-:Y:S02]  /*13250*/  ISETP.GE.AND P0, PT, R200, UR4, PT ;  /* 0x00000004c8007c0c */ /* 0x000fe4000bf06270 */
[-C--:B-1----:R-:W-:Y:S02]  /*13260*/  @!P3 LEA R8, P1, R220, R29.reuse, 0x2 ;  /* 0x0000001ddc08b211 */ /* 0x082fe400078210ff */
[----:B--2---:R-:W-:Y:S02]  /*13270*/  @!P4 LEA R10, P2, R214, R29, 0x2 ;  /* 0x0000001dd60ac211 */ /* 0x004fe400078410ff */
[----:B------:R-:W-:-:S02]  /*13280*/  @!P3 LEA.HI.X R9, R220, R3, R225, 0x2, P1 ;  /* 0x00000003dc09b211 */ /* 0x000fc400008f14e1 */
[----:B------:R-:W-:Y:S02]  /*13290*/  ISETP.GE.AND P1, PT, R193, UR4, PT ;  /* 0x00000004c1007c0c */ /* 0x000fe4000bf26270 */
[----:B------:R-:W-:Y:S01]  /*132a0*/  @!P4 LEA.HI.X R11, R214, R3, R215, 0x2, P2 ;  /* 0x00000003d60bc211 */ /* 0x000fe200010f14d7 */
[----:B------:R1:W-:Y:S01]  /*132b0*/  @!P3 ST.E.64 desc[UR42][R8.64], R42 ;  /* 0x0000002a0800b985 */ /* 0x0003e2000c101b2a */
[----:B------:R-:W-:Y:S02]  /*132c0*/  ISETP.GE.AND P2, PT, R182, UR4, PT ;  /* 0x00000004b6007c0c */ /* 0x000fe4000bf46270 */
[C---:B---3--:R-:W-:Y:S01]  /*132d0*/  @!P5 LEA R12, P6, R207.reuse, R29, 0x2 ;  /* 0x0000001dcf0cd211 */ /* 0x048fe200078c10ff */
[----:B------:R2:W-:Y:S01]  /*132e0*/  @!P4 ST.E.64 desc[UR42][R10.64], R46 ;  /* 0x0000002e0a00c985 */ /* 0x0005e2000c101b2a */
[----:B------:R-:W-:Y:S02]  /*132f0*/  ISETP.GE.AND P3, PT, R180, UR4, PT ;  /* 0x00000004b4007c0c */ /* 0x000fe4000bf66270 */
[----:B------:R-:W-:-:S02]  /*13300*/  @!P5 LEA.HI.X R13, R207, R3, R208, 0x2, P6 ;  /* 0x00000003cf0dd211 */ /* 0x000fc400030f14d0 */
[----:B------:R-:W-:-:S03]  /*13310*/  ISETP.GE.AND P4, PT, R178, UR4, PT ;  /* 0x00000004b2007c0c */ /* 0x000fc6000bf86270 */
[----:B------:R3:W-:Y:S01]  /*13320*/  @!P5 ST.E.64 desc[UR42][R12.64], R50 ;  /* 0x000000320c00d985 */ /* 0x0007e2000c101b2a */
[CC--:B-1----:R-:W-:Y:S02]  /*13330*/  @!P0 LEA R8, P6, R200.reuse, R29.reuse, 0x2 ;  /* 0x0000001dc8088211 */ /* 0x0c2fe400078c10ff */
[C---:B--2---:R-:W-:Y:S02]  /*13340*/  @!P1 LEA R10, P5, R193.reuse, R29, 0x2 ;  /* 0x0000001dc10a9211 */ /* 0x044fe400078a10ff */
        /* <DEDUP_REMOVED lines=10> */
[-C--:B-1----:R-:W-:Y:S02]  /*133f0*/  @!P3 LEA R8, P6, R180, R29.reuse, 0x2 ;  /* 0x0000001db408b211 */ /* 0x082fe400078c10ff */
[----:B--2---:R-:W-:Y:S02]  /*13400*/  @!P4 LEA R10, P2, R178, R29, 0x2 ;  /* 0x0000001db20ac211 */ /* 0x004fe400078410ff */
        /* <DEDUP_REMOVED lines=10> */
[----:B------:R-:W-:Y:S02]  /*134b0*/  @!P0 LEA.HI.X R9, R174, R3, R175, 0x2, P4 ;  /* 0x00000003ae098211 */ /* 0x000fe400020f14af */
        /* <DEDUP_REMOVED lines=16> */
[----:B------:R-:W-:Y:S02]  /*135c0*/  @!P4 LEA.HI.X R11, R166, R3, R167, 0x2, P0 ;  /* 0x00000003a60bc211 */ /* 0x000fe400000f14a7 */
[----:B------:R-:W-:Y:S02]  /*135d0*/  ISETP.GE.AND P0, PT, R234, UR4, PT ;  /* 0x00000004ea007c0c */ /* 0x000fe4000bf06270 */
[C---:B---3--:R-:W-:Y:S01]  /*135e0*/  @!P3 LEA R12, P6, R237.reuse, R29, 0x2 ;  /* 0x0000001ded0cb211 */ /* 0x048fe200078c10ff */
[----:B------:R2:W-:Y:S01]  /*135f0*/  @!P4 ST.E.64 desc[UR42][R10.64], R94 ;  /* 0x0000005e0a00c985 */ /* 0x0005e2000c101b2a */
[----:B------:R-:W-:Y:S02]  /*13600*/  ISETP.GE.AND P4, PT, R230, UR4, PT ;  /* 0x00000004e6007c0c */ /* 0x000fe4000bf86270 */
[----:B------:R-:W-:-:S02]  /*13610*/  @!P3 LEA.HI.X R13, R237, R3, R165, 0x2, P6 ;  /* 0x00000003ed0db211 */ /* 0x000fc400030f14a5 */
[----:B------:R-:W-:-:S03]  /*13620*/  @!P2 LEA R14, P6, R236, R29, 0x2 ;  /* 0x0000001dec0ea211 */ /* 0x000fc600078c10ff */
[----:B------:R3:W-:Y:S01]  /*13630*/  @!P3 ST.E.64 desc[UR42][R12.64], R98 ;  /* 0x000000620c00b985 */ /* 0x0007e2000c101b2a */
[C---:B------:R-:W-:Y:S02]  /*13640*/  @!P1 LEA R20, P3, R235.reuse, R29, 0x2 ;  /* 0x0000001deb149211 */ /* 0x040fe400078610ff */
[----:B------:R-:W-:Y:S02]  /*13650*/  @!P2 LEA.HI.X R15, R236, R3, R164, 0x2, P6 ;  /* 0x00000003ec0fa211 */ /* 0x000fe400030f14a4 */
[C---:B------:R-:W-:Y:S02]  /*13660*/  @!P0 LEA R24, P6, R234.reuse, R29, 0x2 ;  /* 0x0000001dea188211 */ /* 0x040fe400078c10ff */
[-C--:B------:R-:W-:Y:S01]  /*13670*/  @!P1 LEA.HI.X R21, R235, R3.reuse, R163, 0x2, P3 ;  /* 0x00000003eb159211 */ /* 0x080fe200018f14a3 */
[----:B------:R4:W-:Y:S01]  /*13680*/  @!P2 ST.E.64 desc[UR42][R14.64], R102 ;  /* 0x000000660e00a985 */ /* 0x0009e2000c101b2a */
[----:B------:R-:W-:Y:S02]  /*13690*/  ISETP.GE.AND P3, PT, R229, UR4, PT ;  /* 0x00000004e5007c0c */ /* 0x000fe4000bf66270 */
[----:B------:R-:W-:Y:S01]  /*136a0*/  @!P0 LEA.HI.X R25, R234, R3, R162, 0x2, P6 ;  /* 0x00000003ea198211 */ /* 0x000fe200030f14a2 */
[----:B------:R5:W-:Y:S01]  /*136b0*/  @!P1 ST.E.64 desc[UR42][R20.64], R106 ;  /* 0x0000006a14009985 */ /* 0x000be2000c101b2a */
[----:B-1----:R-:W-:-:S02]  /*136c0*/  @!P5 LEA R8, P1, R231, R29, 0x2 ;  /* 0x0000001de708d211 */ /* 0x002fc400078210ff */
[----:B--2---:R-:W-:Y:S01]  /*136d0*/  @!P4 LEA R10, P2, R230, R29, 0x2 ;  /* 0x0000001de60ac211 */ /* 0x004fe200078410ff */
[----:B------:R-:W-:Y:S01]  /*136e0*/  @!P0 ST.E.64 desc[UR42][R24.64], R110 ;  /* 0x0000006e18008985 */ /* 0x000fe2000c101b2a */
[----:B------:R-:W-:Y:S02]  /*136f0*/  ISETP.GE.AND P0, PT, R228, UR4, PT ;  /* 0x00000004e4007c0c */ /* 0x000fe4000bf06270 */
[----:B------:R-:W-:Y:S02]  /*13700*/  @!P5 LEA.HI.X R9, R231, R3, R161, 0x2, P1 ;  /* 0x00000003e709d211 */ /* 0x000fe400008f14a1 */
[----:B------:R-:W-:Y:S02]  /*13710*/  ISETP.GE.AND P1, PT, R224, UR4, PT ;  /* 0x00000004e0007c0c */ /* 0x000fe4000bf26270 */
[----:B---3--:R-:W-:Y:S01]  /*13720*/  @!P3 LEA R12, P6, R229, R29, 0x2 ;  /* 0x0000001de50cb211 */ /* 0x008fe200078c10ff */
[----:B------:R1:W-:Y:S01]  /*13730*/  @!P5 ST.E.64 desc[UR42][R8.64], R114 ;  /* 0x000000720800d985 */ /* 0x0003e2000c101b2a */
[----:B------:R-:W-:-:S02]  /*13740*/  @!P4 LEA.HI.X R11, R230, R3, R160, 0x2, P2 ;  /* 0x00000003e60bc211 */ /* 0x000fc400010f14a0 */
[----:B------:R-:W-:Y:S02]  /*13750*/  @!P3 LEA.HI.X R13, R229, R3, R159, 0x2, P6 ;  /* 0x00000003e50db211 */ /* 0x000fe400030f149f */
[----:B------:R-:W-:Y:S01]  /*13760*/  ISETP.GE.AND P2, PT, R221, UR4, PT ;  /* 0x00000004dd007c0c */ /* 0x000fe2000bf46270 */
[----:B------:R2:W-:Y:S01]  /*13770*/  @!P4 ST.E.64 desc[UR42][R10.64], R118 ;  /* 0x000000760a00c985 */ /* 0x0005e2000c101b2a */
[----:B------:R-:W-:Y:S02]  /*13780*/  ISETP.GE.AND P4, PT, R223, UR4, PT ;  /* 0x00000004df007c0c */ /* 0x000fe4000bf86270 */
[----:B----4-:R-:W-:Y:S01]  /*13790*/  @!P0 LEA R14, P5, R228, R29, 0x2 ;  /* 0x0000001de40e8211 */ /* 0x010fe200078a10ff */
[----:B------:R3:W-:Y:S01]  /*137a0*/  @!P3 ST.E.64 desc[UR42][R12.64], R122 ;  /* 0x0000007a0c00b985 */ /* 0x0007e2000c101b2a */
[----:B------:R-:W-:Y:S02]  /*137b0*/  ISETP.GE.AND P3, PT, R222, UR4, PT ;  /* 0x00000004de007c0c */ /* 0x000fe4000bf66270 */
[----:B------:R-:W-:-:S02]  /*137c0*/  @!P0 LEA.HI.X R15, R228, R3, R158, 0x2, P5 ;  /* 0x00000003e40f8211 */ /* 0x000fc400028f149e */
[----:B------:R-:W-:Y:S02]  /*137d0*/  ISETP.GE.AND P5, PT, R219, UR4, PT ;  /* 0x00000004db007c0c */ /* 0x000fe4000bfa6270 */
[CC--:B-----5:R-:W-:Y:S01]  /*137e0*/  @!P1 LEA R20, P6, R224.reuse, R29.reuse, 0x2 ;  /* 0x0000001de0149211 */ /* 0x0e0fe200078c10ff */
[----:B------:R4:W-:Y:S02]  /*137f0*/  @!P0 ST.E.64 desc[UR42][R14.64], R126 ;  /* 0x0000007e0e008985 */ /* 0x0009e4000c101b2a */
[C---:B-1----:R-:W-:Y:S02]  /*13800*/  @!P4 LEA R8, P0, R223.reuse, R29, 0x2 ;  /* 0x0000001ddf08c211 */ /* 0x042fe400078010ff */
[----:B------:R-:W-:Y:S02]  /*13810*/  @!P1 LEA.HI.X R21, R224, R3, R157, 0x2, P6 ;  /* 0x00000003e0159211 */ /* 0x000fe400030f149d */
[----:B--2---:R-:W-:Y:S02]  /*13820*/  @!P3 LEA R10, P6, R222, R29, 0x2 ;  /* 0x0000001dde0ab211 */ /* 0x004fe400078c10ff */
        /* <DEDUP_REMOVED lines=17> */
.L_x_7810:
        /* <DEDUP_REMOVED lines=16> */
[----:B--2---:R-:W2:-:S12]  /*13a40*/  S2R R4, SR_TID.X ;  /* 0x0000000000047919 */ /* 0x004e980000002100 */
[----:B------:R-:W4:Y:S01]  /*13a50*/  @!P2 LDC R205, c[0x0][0xad4] ;  /* 0x0002b500ffcdab82 */ /* 0x000f220000000800 */
[----:B--2---:R-:W-:Y:S01]  /*13a60*/  VIADD R32, R4, 0xffffff80 ;  /* 0xffffff8004207836 */ /* 0x004fe20000000000 */
[----:B----4-:R-:W-:-:S04]  /*13a70*/  ISETP.GT.AND P2, PT, R205, 0x1, PT ;  /* 0x00000001cd00780c */ /* 0x010fc80003f44270 */
[----:B------:R-:W-:Y:S01]  /*13a80*/  ISETP.GT.AND P3, PT, R32, 0x3f, PT ;  /* 0x0000003f2000780c */ /* 0x000fe20003f64270 */
[----:B---3--:R-:W-:-:S12]  /*13a90*/  @P1 BRA `(.L_x_7819) ;  /* 0x0000000000101947 */ /* 0x008fd80003800000 */
[----:B------:R-:W-:Y:S05]  /*13aa0*/  @!P0 BRA `(.L_x_7819) ;  /* 0x00000000000c8947 */ /* 0x000fea0003800000 */
[----:B------:R-:W2:Y:S04]  /*13ab0*/  LDG.E R11, desc[UR42][R8.64] ;  /* 0x0000002a080b7981 */ /* 0x000ea8000c1e1900 */
[----:B-----5:R-:W2:Y:S02]  /*13ac0*/  LDG.E R0, desc[UR42][R8.64+0x4] ;  /* 0x0000042a08007981 */ /* 0x020ea4000c1e1900 */
[----:B--2---:R-:W-:-:S07]  /*13ad0*/  IMAD.IADD R0, R0, 0x1, -R11 ;  /* 0x0000000100007824 */ /* 0x004fce00078e0a0b */
.L_x_7819:
[----:B------:R-:W2:Y:S01]  /*13ae0*/  LDL.LU R4, [R1+0x40] ;  /* 0x0000400001047983 */ /* 0x000ea20000300800 */
[----:B------:R-:W-:Y:S01]  /*13af0*/  BSSY B1, `(.L_x_7820) ;  /* 0x0000036000017945 */ /* 0x000fe20003800000 */
[----:B------:R-:W-:Y:S02]  /*13b00*/  SEL R31, R206, RZ, !P0 ;  /* 0x000000ffce1f7207 */ /* 0x000fe40004000000 */
[----:B-----5:R-:W-:Y:S02]  /*13b10*/  SHF.R.S32.HI R28, RZ, 0x1f, R3 ;  /* 0x0000001fff1c7819 */ /* 0x020fe40000011403 */
[----:B--2---:R-:W-:Y:S01]  /*13b20*/  SEL R30, R4, RZ, !P0 ;  /* 0x000000ff041e7207 */ /* 0x004fe20004000000 */
[----:B------:R-:W-:Y:S06]  /*13b30*/  @P3 BRA `(.L_x_7821) ;  /* 0x0000000000c43947 */ /* 0x000fec0003800000 */
[----:B------:R-:W2:Y:S01]  /*13b40*/  S2R R33, SR_TID.X ;  /* 0x0000000000217919 */ /* 0x000ea20000002100 */
[----:B------:R-:W3:Y:S02]  /*13b50*/  LDC R35, c[0x0][0xbe8] ;  /* 0x0002fa00ff237b82 */ /* 0x000ee40000000800 */
[----:B---3--:R-:W-:Y:S01]  /*13b60*/  IMAD R4, R0, R35, RZ ;  /* 0x0000002300047224 */ /* 0x008fe200078e02ff */
[----:B--2---:R-:W-:-:S04]  /*13b70*/  IADD3 R33, R194, -0x80, R33 ;  /* 0xffffff80c2217810 */ /* 0x004fc80007ffe021 */
[----:B------:R-:W-:-:S13]  /*13b80*/  ISETP.GE.AND P0, PT, R33, R4, PT ;  /* 0x000000042100720c */ /* 0x000fda0003f06270 */
[----:B------:R-:W-:Y:S05]  /*13b90*/  @P0 BRA `(.L_x_7821) ;  /* 0x0000000000ac0947 */ /* 0x000fea0003800000 */
[----:B------:R-:W-:Y:S01]  /*13ba0*/  IMAD.MOV.U32 R26, RZ, RZ, 0x9b8 ;  /* 0x000009b8ff1a7424 */ /* 0x000fe200078e00ff */
[----:B------:R-:W-:Y:S01]  /*13bb0*/  ISETP.GT.AND P0, PT, R205, 0x1, PT ;  /* 0x00000001cd00780c */ /* 0x000fe20003f04270 */
[----:B------:R-:W2:Y:S01]  /*13bc0*/  LDC.64 R8, c[0x0][0xba8] ;  /* 0x0002ea00ff087b82 */ /* 0x000ea20000000a00 */
[----:B------:R-:W-:Y:S01]  /*13bd0*/  ISETP.NE.AND P1, PT, R35, 0x1, PT ;  /* 0x000000012300780c */ /* 0x000fe20003f25270 */
[----:B------:R-:W-:Y:S01]  /*13be0*/  IMAD.MOV.U32 R27, RZ, RZ, R33 ;  /* 0x000000ffff1b7224 */ /* 0x000fe200078e0021 */
[----:B------:R-:W-:Y:S02]  /*13bf0*/  SEL R26, R26, 0x978, P0 ;  /* 0x000009781a1a7807 */ /* 0x000fe40000000000 */
[----:B------:R-:W-:-:S03]  /*13c00*/  SEL R217, R217, RZ, P0 ;  /* 0x000000ffd9d97207 */ /* 0x000fc60000000000 */
[----:B------:R-:W3:Y:S08]  /*13c10*/  LDC.64 R14, c[0x0][R26+0x220] ;  /* 0x000088001a0e7b82 */ /* 0x000ef00000000a00 */
[----:B------:R-:W4:Y:S08]  /*13c20*/  LDC.64 R24, c[0x0][R26+0x218] ;  /* 0x000086001a187b82 */ /* 0x000f300000000a00 */
[----:B------:R-:W5:Y:S08]  /*13c30*/  LDC.64 R12, c[0x0][R26+0x228] ;  /* 0x00008a001a0c7b82 */ /* 0x000f700000000a00 */
[----:B------:R-:W0:Y:S08]  /*13c40*/  LDC.64 R10, c[0x0][R26+0x210] ;  /* 0x000084001a0a7b82 */ /* 0x000e300000000a00 */
[----:B------:R-:W4:Y:S08]  /*13c50*/  @P1 LDC R4, c[0x0][0xbec] ;  /* 0x0002fb00ff041b82 */ /* 0x000f300000000800 */
[----:B------:R-:W5:Y:S01]  /*13c60*/  @P1 LDC R37, c[0x0][0xbf0] ;  /* 0x0002fc00ff251b82 */ /* 0x000f620000000800 */
[----:B---3--:R-:W-:-:S07]  /*13c70*/  IMAD R15, R15, R31, RZ ;  /* 0x0000001f0f0f7224 */ /* 0x008fce00078e02ff */
[----:B--2---:R-:W2:Y:S01]  /*13c80*/  @!P0 LDC R8, c[0x0][0xb50] ;  /* 0x0002d400ff088b82 */ /* 0x004ea20000000800 */
[----:B-1----:R-:W-:-:S04]  /*13c90*/  IMAD.WIDE.U32 R20, R14, R31, RZ ;  /* 0x0000001f0e147225 */ /* 0x002fc800078e00ff */
[----:B------:R-:W-:Y:S02]  /*13ca0*/  IMAD R15, R14, R30, R15 ;  /* 0x0000001e0e0f7224 */ /* 0x000fe400078e020f */
[----:B----4-:R-:W-:Y:S01]  /*13cb0*/  @P1 IMAD.HI.U32 R4, R33, R4, RZ ;  /* 0x0000000421041227 */ /* 0x010fe200078e00ff */
[----:B------:R-:W1:Y:S03]  /*13cc0*/  @!P0 LDC R9, c[0x0][0xb54] ;  /* 0x0002d500ff098b82 */ /* 0x000e660000000800 */
[-C--:B------:R-:W-:Y:S02]  /*13cd0*/  IMAD R29, R25, R204.reuse, RZ ;  /* 0x000000cc191d7224 */ /* 0x080fe400078e02ff */
        /* <DEDUP_REMOVED lines=11> */
[----:B------:R-:W-:Y:S02]  /*13d90*/  IADD3 R12, P0, P1, R27, R24, R12 ;  /* 0x000000181b0c7210 */ /* 0x000fe4000791e00c */
[----:B------:R-:W-:-:S04]  /*13da0*/  SHF.R.S32.HI R27, RZ, 0x1f, R27 ;  /* 0x0000001fff1b7819 */ /* 0x000fc8000001141b */
[----:B------:R-:W-:Y:S01]  /*13db0*/  IADD3.X R13, R27, R4, R21, P0, P1 ;  /* 0x000000041b0d7210 */ /* 0x000fe200007e2415 */
[-C--:B0-----:R-:W-:Y:S01]  /*13dc0*/  IMAD R4, R11, R15.reuse, RZ ;  /* 0x0000000f0b047224 */ /* 0x081fe200078e02ff */
[----:B------:R-:W-:Y:S01]  /*13dd0*/  SHF.R.S32.HI R21, RZ, 0x1f, R15 ;  /* 0x0000001fff157819 */ /* 0x000fe2000001140f */
[----:B------:R-:W-:Y:S02]  /*13de0*/  IMAD.MOV.U32 R11, RZ, RZ, -0x800000 ;  /* 0xff800000ff0b7424 */ /* 0x000fe400078e00ff */
[----:B------:R-:W-:-:S04]  /*13df0*/  IMAD.WIDE.U32 R12, R10, R15, R12 ;  /* 0x0000000f0a0c7225 */ /* 0x000fc800078e000c */
[----:B------:R-:W-:Y:S01]  /*13e00*/  IMAD R21, R10, R21, R4 ;  /* 0x000000150a157224 */ /* 0x000fe200078e0204 */
[----:B--2---:R-:W-:-:S03]  /*13e10*/  LEA R8, P0, R12, R8, 0x2 ;  /* 0x000000080c087211 */ /* 0x004fc600078010ff */
[----:B------:R-:W-:-:S05]  /*13e20*/  IMAD.IADD R4, R13, 0x1, R21 ;  /* 0x000000010d047824 */ /* 0x000fca00078e0215 */
[----:B-1----:R-:W-:-:S05]  /*13e30*/  LEA.HI.X R9, R12, R9, R4, 0x2, P0 ;  /* 0x000000090c097211 */ /* 0x002fca00000f1404 */
[----:B------:R2:W-:Y:S02]  /*13e40*/  STG.E desc[UR42][R8.64], R11 ;  /* 0x0000000b08007986 */ /* 0x0005e4000c10192a */
.L_x_7821:
[----:B------:R-:W-:Y:S05]  /*13e50*/  BSYNC B1 ;  /* 0x0000000000017941 */ /* 0x000fea0003800000 */
.L_x_7820:
[----:B------:R-:W-:Y:S05]  /*13e60*/  @P2 BRA `(.L_x_7816) ;  /* 0x0000000800742947 */ /* 0x000fea0003800000 */
[----:B------:R-:W3:Y:S01]  /*13e70*/  LDC R13, c[0x0][0xbe8] ;  /* 0x0002fa00ff0d7b82 */ /* 0x000ee20000000800 */
[----:B------:R-:W-:Y:S01]  /*13e80*/  ULDC.64 UR4, c[0x0][0xaa0] ;  /* 0x0002a80000047ab9 */ /* 0x000fe20000000a00 */
[----:B--2---:R-:W-:Y:S01]  /*13e90*/  SHF.R.S32.HI R11, RZ, 0x1f, R32 ;  /* 0x0000001fff0b7819 */ /* 0x004fe20000011420 */
[----:B------:R-:W-:Y:S01]  /*13ea0*/  IMAD R4, R28, UR4, RZ ;  /* 0x000000041c047c24 */ /* 0x000fe2000f8e02ff */
[----:B------:R-:W-:Y:S01]  /*13eb0*/  BSSY B1, `(.L_x_7822) ;  /* 0x0000074000017945 */ /* 0x000fe20003800000 */
[----:B------:R-:W-:Y:S01]  /*13ec0*/  IMAD.WIDE.U32 R8, R3, UR4, RZ ;  /* 0x0000000403087c25 */ /* 0x000fe2000f8e00ff */
[----:B------:R-:W-:Y:S02]  /*13ed0*/  LEA.HI R11, R11, R32, RZ, 0x3 ;  /* 0x000000200b0b7211 */ /* 0x000fe400078f18ff */
[----:B------:R-:W2:Y:S01]  /*13ee0*/  LDC R26, c[0x0][0xac8] ;  /* 0x0002b200ff1a7b82 */ /* 0x000ea20000000800 */
[----:B------:R-:W-:Y:S01]  /*13ef0*/  IMAD R3, R3, UR5, R4 ;  /* 0x0000000503037c24 */ /* 0x000fe2000f8e0204 */
[----:B------:R-:W-:Y:S01]  /*13f00*/  SHF.R.S32.HI R25, RZ, 0x3, R11 ;  /* 0x00000003ff197819 */ /* 0x000fe2000001140b */
[----:B------:R-:W-:Y:S01]  /*13f10*/  ULDC.64 UR4, c[0x0][0xae8] ;  /* 0x0002ba0000047ab9 */ /* 0x000fe20000000a00 */
[----:B------:R-:W-:Y:S01]  /*13f20*/  VIADD R33, R188, 0x1c0 ;  /* 0x000001c0bc217836 */ /* 0x000fe20000000000 */
[----:B------:R-:W-:Y:S01]  /*13f30*/  SHF.R.S32.HI R34, RZ, 0x1f, R209 ;  /* 0x0000001fff227819 */ /* 0x000fe200000114d1 */
[----:B------:R-:W-:Y:S01]  /*13f40*/  IMAD.IADD R9, R9, 0x1, R3 ;  /* 0x0000000109097824 */ /* 0x000fe200078e0203 */
[----:B------:R-:W-:-:S02]  /*13f50*/  LOP3.LUT R3, R11, 0xfffffff8, RZ, 0xc0, !PT ;  /* 0xfffffff80b037812 */ /* 0x000fc400078ec0ff */
[----:B------:R-:W-:Y:S01]  /*13f60*/  SHF.R.S32.HI R35, RZ, 0x1f, R210 ;  /* 0x0000001fff237819 */ /* 0x000fe200000114d2 */
[----:B------:R-:W-:Y:S01]  /*13f70*/  IMAD.WIDE.U32 R8, R204, UR4, R8 ;  /* 0x00000004cc087c25 */ /* 0x000fe2000f8e0008 */
[----:B------:R-:W-:Y:S02]  /*13f80*/  SHF.R.S32.HI R36, RZ, 0x1f, R211 ;  /* 0x0000001fff247819 */ /* 0x000fe400000114d3 */
[----:B------:R-:W-:Y:S01]  /*13f90*/  SHF.R.S32.HI R37, RZ, 0x1f, R212 ;  /* 0x0000001fff257819 */ /* 0x000fe200000114d4 */
[----:B------:R-:W-:Y:S01]  /*13fa0*/  IMAD.IADD R32, R32, 0x1, -R3 ;  /* 0x0000000120207824 */ /* 0x000fe200078e0a03 */
[----:B------:R-:W-:Y:S01]  /*13fb0*/  SHF.R.S32.HI R38, RZ, 0x1f, R213 ;  /* 0x0000001fff267819 */ /* 0x000fe200000114d5 */
[----:B------:R-:W-:Y:S01]  /*13fc0*/  IMAD R9, R204, UR5, R9 ;  /* 0x00000005cc097c24 */ /* 0x000fe2000f8e0209 */
[----:B---3--:R-:W-:Y:S01]  /*13fd0*/  ISETP.NE.AND P0, PT, R13, 0x1, PT ;  /* 0x000000010d00780c */ /* 0x008fe20003f05270 */
[----:B------:R-:W-:Y:S01]  /*13fe0*/  IMAD R11, R32, 0x20, R25 ;  /* 0x00000020200b7824 */ /* 0x000fe200078e0219 */
[----:B------:R-:W-:Y:S01]  /*13ff0*/  ULDC.64 UR4, c[0x0][0xaf0] ;  /* 0x0002bc0000047ab9 */ /* 0x000fe20000000a00 */
[----:B------:R-:W-:Y:S01]  /*14000*/  IMAD R29, R0, R13, RZ ;  /* 0x0000000d001d7224 */ /* 0x000fe200078e02ff */
[----:B------:R-:W-:Y:S01]  /*14010*/  SHF.R.S32.HI R32, RZ, 0x1f, R33 ;  /* 0x0000001fff207819 */ /* 0x000fe20000011421 */
[----:B------:R-:W-:-:S02]  /*14020*/  IMAD.IADD R10, R194, 0x1, R11 ;  /* 0x00000001c20a7824 */ /* 0x000fc400078e020b */
[----:B------:R-:W-:Y:S01]  /*14030*/  IMAD R3, R30, UR4, RZ ;  /* 0x000000041e037c24 */ /* 0x000fe2000f8e02ff */
[-C--:B--2---:R-:W-:Y:S01]  /*14040*/  ISETP.GE.AND P1, PT, R213, R26.reuse, PT ;  /* 0x0000001ad500720c */ /* 0x084fe20003f26270 */
[----:B------:R-:W-:Y:S01]  /*14050*/  IMAD.WIDE.U32 R8, R31, UR4, R8 ;  /* 0x000000041f087c25 */ /* 0x000fe2000f8e0008 */
[----:B------:R-:W-:-:S03]  /*14060*/  ISETP.GE.AND P2, PT, R188, R26, PT ;  /* 0x0000001abc00720c */ /* 0x000fc60003f46270 */
[----:B------:R-:W2:Y:S01]  /*14070*/  @P0 LDC R15, c[0x0][0xbec] ;  /* 0x0002fb00ff0f0b82 */ /* 0x000ea20000000800 */
[----:B------:R-:W-:Y:S01]  /*14080*/  IMAD R11, R31, UR5, R3 ;  /* 0x000000051f0b7c24 */ /* 0x000fe2000f8e0203 */
[----:B------:R-:W-:Y:S01]  /*14090*/  ULDC.64 UR4, c[0x0][0xae0] ;  /* 0x0002b80000047ab9 */ /* 0x000fe20000000a00 */
[----:B------:R-:W-:Y:S01]  /*140a0*/  IMAD.MOV.U32 R3, RZ, RZ, R10 ;  /* 0x000000ffff037224 */ /* 0x000fe200078e000a */
[----:B------:R-:W-:Y:S01]  /*140b0*/  SEL R0, RZ, 0x1, P2 ;  /* 0x00000001ff007807 */ /* 0x000fe20001000000 */
[----:B------:R-:W-:Y:S01]  /*140c0*/  IMAD.IADD R9, R9, 0x1, R11 ;  /* 0x0000000109097824 */ /* 0x000fe200078e020b */
[----:B------:R-:W-:Y:S01]  /*140d0*/  ISETP.GE.AND P2, PT, R33, R26, PT ;  /* 0x0000001a2100720c */ /* 0x000fe20003f46270 */
[----:B------:R-:W-:Y:S01]  /*140e0*/  VIADD R31, R188, 0x180 ;  /* 0x00000180bc1f7836 */ /* 0x000fe20000000000 */
[----:B-1----:R-:W1:Y:S01]  /*140f0*/  @P0 LDC R21, c[0x0][0xbf0] ;  /* 0x0002fc00ff150b82 */ /* 0x002e620000000800 */
[----:B------:R-:W-:-:S03]  /*14100*/  IMAD.IADD R194, R25, 0x1, R194 ;  /* 0x0000000119c27824 */ /* 0x000fc600078e02c2 */
[----:B------:R-:W-:Y:S01]  /*14110*/  SHF.R.S32.HI R30, RZ, 0x1f, R31 ;  /* 0x0000001fff1e7819 */ /* 0x000fe2000001141f */
[----:B--2---:R-:W-:-:S05]  /*14120*/  @P0 IMAD.HI.U32 R4, R10, R15, RZ ;  /* 0x0000000f0a040227 */ /* 0x004fca00078e00ff */
        /* <DEDUP_REMOVED lines=11> */
[----:B------:R-:W-:Y:S01]  /*141e0*/  ISETP.GE.AND P0, PT, R211, R26, PT ;  /* 0x0000001ad300720c */ /* 0x000fe20003f06270 */
[----:B------:R-:W-:Y:S02]  /*141f0*/  IMAD.SHL.U32 R15, R10, 0x2, RZ ;  /* 0x000000020a0f7824 */ /* 0x000fe400078e00ff */
[----:B------:R-:W-:Y:S01]  /*14200*/  IMAD.SHL.U32 R3, R3, 0x4, RZ ;  /* 0x0000000403037824 */ /* 0x000fe200078e00ff */
[----:B------:R-:W-:Y:S01]  /*14210*/  SEL R4, RZ, 0xffffffff, P0 ;  /* 0xffffffffff047807 */ /* 0x000fe20000000000 */
[----:B------:R-:W-:Y:S01]  /*14220*/  IMAD.IADD R9, R9, 0x1, R13 ;  /* 0x0000000109097824 */ /* 0x000fe200078e020d */
[----:B------:R-:W-:-:S02]  /*14230*/  LOP3.LUT R0, R15, 0x2, R0, 0xe2, !PT ;  /* 0x000000020f007812 */ /* 0x000fc400078ee200 */
[-C--:B------:R-:W-:Y:S01]  /*14240*/  ISETP.GE.AND P0, PT, R210, R26.reuse, PT ;  /* 0x0000001ad200720c */ /* 0x080fe20003f06270 */
[----:B------:R-:W-:Y:S01]  /*14250*/  IMAD.SHL.U32 R10, R4, 0x8, RZ ;  /* 0x00000008040a7824 */ /* 0x000fe200078e00ff */
[----:B------:R-:W-:Y:S01]  /*14260*/  LOP3.LUT R3, R3, 0x4, R0, 0xe2, !PT ;  /* 0x0000000403037812 */ /* 0x000fe200078ee200 */
[----:B------:R-:W-:Y:S01]  /*14270*/  IMAD.WIDE.U32 R8, R11, UR4, R8 ;  /* 0x000000040b087c25 */ /* 0x000fe2000f8e0008 */
[----:B------:R-:W-:Y:S02]  /*14280*/  SEL R4, RZ, 0xffffffff, P0 ;  /* 0xffffffffff047807 */ /* 0x000fe40000000000 */
[----:B------:R-:W-:Y:S02]  /*14290*/  ISETP.GE.AND P0, PT, R209, R26, PT ;  /* 0x0000001ad100720c */ /* 0x000fe40003f06270 */
[----:B------:R-:W-:Y:S01]  /*142a0*/  SHF.R.S32.HI R0, RZ, 0x1f, R11 ;  /* 0x0000001fff007819 */ /* 0x000fe2000001140b */
[----:B------:R-:W-:Y:S01]  /*142b0*/  IMAD.SHL.U32 R4, R4, 0x10, RZ ;  /* 0x0000001004047824 */ /* 0x000fe200078e00ff */
        /* <DEDUP_REMOVED lines=13> */
[----:B------:R-:W-:Y:S02]  /*14390*/  LOP3.LUT R27, R0, R11, RZ, 0xfc, !PT ;  /* 0x0000000b001b7212 */ /* 0x000fe400078efcff */
[----:B------:R-:W-:Y:S02]  /*143a0*/  LEA.HI.X R3, R8, UR5, R3, 0x1, P1 ;  /* 0x0000000508037c11 */ /* 0x000fe400088f0c03 */
[----:B------:R-:W-:Y:S01]  /*143b0*/  SEL R0, RZ, 0x80, P2 ;  /* 0x00000080ff007807 */ /* 0x000fe20001000000 */
[----:B------:R1:W2:Y:S03]  /*143c0*/  SHFL.IDX PT, R8, R4, RZ, 0x181f ;  /* 0x00181fff04087589 */ /* 0x0002a600000e0000 */
[----:B------:R-:W-:Y:S01]  /*143d0*/  LOP3.LUT R28, R27, R0, RZ, 0xfc, !PT ;  /* 0x000000001b1c7212 */ /* 0x000fe200078efcff */
[----:B------:R1:W3:Y:S01]  /*143e0*/  SHFL.IDX PT, R9, R3, RZ, 0x181f ;  /* 0x00181fff03097589 */ /* 0x0002e200000e0000 */
[----:B------:R-:W-:Y:S05]  /*143f0*/  @P0 BRA `(.L_x_7823) ;  /* 0x00000000007c0947 */ /* 0x000fea0003800000 */
[-C--:B------:R-:W-:Y:S02]  /*14400*/  ISETP.GE.AND P2, PT, R213, R26.reuse, PT ;  /* 0x0000001ad500720c */ /* 0x080fe40003f46270 */
[-C--:B------:R-:W-:Y:S02]  /*14410*/  ISETP.GE.AND P1, PT, R188, R26.reuse, PT ;  /* 0x0000001abc00720c */ /* 0x080fe40003f26270 */
[-C--:B------:R-:W-:Y:S02]  /*14420*/  ISETP.GE.AND P5, PT, R212, R26.reuse, PT ;  /* 0x0000001ad400720c */ /* 0x080fe40003fa6270 */
[----:B------:R-:W-:-:S07]  /*14430*/  ISETP.GE.AND P3, PT, R211, R26, PT ;  /* 0x0000001ad300720c */ /* 0x000fce0003f66270 */
[CC--:B--2---:R-:W-:Y:S02]  /*14440*/  @!P2 LEA R12, P0, R213.reuse, R8.reuse, 0x1 ;  /* 0x00000008d50ca211 */ /* 0x0c4fe400078008ff */
[----:B---3--:R-:W-:Y:S02]  /*14450*/  @!P1 IMAD.WIDE R10, R188, 0x2, R8 ;  /* 0x00000002bc0a9825 */ /* 0x008fe400078e0208 */
        /* <DEDUP_REMOVED lines=25> */
.L_x_7823:
[----:B------:R-:W-:Y:S05]  /*145f0*/  BSYNC B1 ;  /* 0x0000000000017941 */ /* 0x000fea0003800000 */
.L_x_7822:
[----:B------:R-:W-:Y:S01]  /*14600*/  VIADD R0, R194, 0x20 ;  /* 0x00000020c2007836 */ /* 0x000fe20000000000 */
[----:B---34-:R3:W4:Y:S04]  /*14610*/  SHFL.IDX PT, R9, R3, 0x1, 0x181f ;  /* 0x00381f0003097f89 */ /* 0x01872800000e0000 */
[----:B------:R-:W-:Y:S01]  /*14620*/  ISETP.GE.AND P0, PT, R0, R29, PT ;  /* 0x0000001d0000720c */ /* 0x000fe20003f06270 */
[----:B--2---:R3:W2:-:S12]  /*14630*/  SHFL.IDX PT, R8, R4, 0x1, 0x181f ;  /* 0x00381f0004087f89 */ /* 0x00469800000e0000 */
[----:B---3--:R-:W-:Y:S05]  /*14640*/  @P0 BRA `(.L_x_7816) ;  /* 0x00000000007c0947 */ /* 0x008fea0003800000 */
[-C--:B------:R-:W-:Y:S02]  /*14650*/  ISETP.GE.AND P5, PT, R213, R26.reuse, PT ;  /* 0x0000001ad500720c */ /* 0x080fe40003fa6270 */
[-C--:B------:R-:W-:Y:S02]  /*14660*/  ISETP.GE.AND P4, PT, R188, R26.reuse, PT ;  /* 0x0000001abc00720c */ /* 0x080fe40003f86270 */
[-C--:B------:R-:W-:Y:S02]  /*14670*/  ISETP.GE.AND P0, PT, R212, R26.reuse, PT ;  /* 0x0000001ad400720c */ /* 0x080fe40003f06270 */
[----:B------:R-:W-:Y:S02]  /*14680*/  ISETP.GE.AND P1, PT, R211, R26, PT ;  /* 0x0000001ad300720c */ /* 0x000fe40003f26270 */
[----:B------:R-:W-:-:S05]  /*14690*/  LOP3.LUT P2, RZ, R27, 0x40, RZ, 0xc0, !PT ;  /* 0x000000401bff7812 */ /* 0x000fca000784c0ff */
[C---:B--2---:R-:W-:Y:S02]  /*146a0*/  @!P5 LEA R12, P3, R213.reuse, R8, 0x1 ;  /* 0x00000008d50cd211 */ /* 0x044fe400078608ff */
[----:B----4-:R-:W-:Y:S02]  /*146b0*/  @!P4 IMAD.WIDE R10, R188, 0x2, R8 ;  /* 0x00000002bc0ac825 */ /* 0x010fe400078e0208 */
        /* <DEDUP_REMOVED lines=11> */
[CC--:B--2---:R-:W-:Y:S02]  /*14770*/  @!P3 LEA R10, P6, R210.reuse, R8.reuse, 0x1 ;  /* 0x00000008d20ab211 */ /* 0x0c4fe400078c08ff */
        /* <DEDUP_REMOVED lines=12> */
.L_x_7816:
[----:B------:R-:W-:Y:S05]  /*14840*/  BSYNC B0 ;  /* 0x0000000000007941 */ /* 0x000fea0003800000 */
.L_x_7809:
[----:B------:R-:W-:Y:S02]  /*14850*/  ULDC UR4, c[0x0][0xc3c] ;  /* 0x00030f0000047ab9 */ /* 0x000fe40000000800 */
[----:B------:R-:W-:-:S13]  /*14860*/  ISETP.GE.AND P0, PT, R7, UR4, PT ;  /* 0x0000000407007c0c */ /* 0x000fda000bf06270 */
[----:B------:R-:W-:Y:S05]  /*14870*/  @!P0 BRA `(.L_x_7824) ;  /* 0xfffffecc00588947 */ /* 0x000fea000383ffff */
[----:B------:R-:W-:Y:S05]  /*14880*/  BRA `(.L_x_7677) ;  /* 0x0000009800bc7947 */ /* 0x000fea0003800000 */
.L_x_7675:
        /* <DEDUP_REMOVED lines=18> */
.L_x_7825:
        /* <DEDUP_REMOVED lines=43> */
.L_x_7829:
        /* <DEDUP_REMOVED lines=39> */
.L_x_7827:
        /* <DEDUP_REMOVED lines=12> */
.L_x_7830:
        /* <DEDUP_REMOVED lines=63> */
.L_x_7831:
        /* <DEDUP_REMOVED lines=61> */
.L_x_7832:
[----:B01----:R-:W-:-:S05]  /*15750*/  LOP3.LUT R3, RZ, R2, RZ, 0x33, !PT ;  /* 0x00000002ff037212 */ /* 0x003fca00078e33ff */
[----:B------:R-:W-:-:S05]  /*15760*/  IMAD.IADD R2, R4, 0x1, R3 ;  /* 0x0000000104027824 */ /* 0x000fca00078e0203 */
[----:B------:R1:W-:Y:S01]  /*15770*/  STL [R1+0x4], R2 ;  /* 0x0000040201007387 */ /* 0x0003e20000100800 */
[----:B------:R-:W-:Y:S05]  /*15780*/  BRA `(.L_x_7833) ;  /* 0x0000000000107947 */ /* 0x000fea0003800000 */
.L_x_7828:
[----:B------:R-:W-:Y:S01]  /*15790*/  IMAD.U32 R2, RZ, RZ, UR6 ;  /* 0x00000006ff027e24 */ /* 0x000fe2000f8e00ff */
[----:B------:R0:W-:Y:S04]  /*157a0*/  STL [R1+0x4], RZ ;  /* 0x000004ff01007387 */ /* 0x0001e80000100800 */
[----:B------:R0:W-:Y:S04]  /*157b0*/  STL [R1+0x8], RZ ;  /* 0x000008ff01007387 */ /* 0x0001e80000100800 */
[----:B------:R0:W-:Y:S02]  /*157c0*/  STL [R1], R2 ;  /* 0x0000000201007387 */ /* 0x0001e40000100800 */
.L_x_7833:
        /* <DEDUP_REMOVED lines=10> */
.L_x_7826:
        /* <DEDUP_REMOVED lines=13> */
[----:B------:R-:W-:Y:S01]  /*15940*/  ULDC.64 UR40, c[0x0][0x198] ;  /* 0x0000660000287ab9 */ /* 0x000fe20000000a00 */
[----:B------:R-:W-:Y:S01]  /*15950*/  LOP3.LUT R3, R0, 0x1f8, RZ, 0xc0, !PT ;  /* 0x000001f800037812 */ /* 0x000fe200078ec0ff */
[----:B01----:R-:W-:Y:S01]  /*15960*/  IMAD.SHL.U32 R2, R4, 0x8, RZ ;  /* 0x0000000804027824 */ /* 0x003fe200078e00ff */
[----:B------:R-:W-:Y:S01]  /*15970*/  ULDC UR37, c[0x0][0xc] ;  /* 0x0000030000257ab9 */ /* 0x000fe20000000800 */
        /* <DEDUP_REMOVED lines=12> */
[----:B------:R0:W-:Y:S04]  /*15a40*/  STL [R1+0x14], RZ ;  /* 0x000014ff01007387 */ /* 0x0001e80000100800 */
[----:B------:R0:W-:Y:S04]  /*15a50*/  STL [R1+0x10], RZ ;  /* 0x000010ff01007387 */ /* 0x0001e80000100800 */
[----:B------:R0:W-:Y:S02]  /*15a60*/  STL [R1+0x18], R0 ;  /* 0x0000180001007387 */ /* 0x0001e40000100800 */
.L_x_8002:
[----:B0-2---:R-:W2:Y:S01]  /*15a70*/  LDL R0, [R1+0xc] ;  /* 0x00000c0001007983 */ /* 0x005ea20000100800 */
[----:B-1----:R-:W2:Y:S01]  /*15a80*/  LDC.64 R2, c[0x0][0xc88] ;  /* 0x00032200ff027b82 */ /* 0x002ea20000000a00 */
        /* <DEDUP_REMOVED lines=30> */
[----:B------:R-:W-:Y:S02]  /*15c70*/  IADD3.X R3, R15, UR5, RZ, P4, !PT ;  /* 0x000000050f037c10 */ /* 0x000fe4000a7fe4ff */
        /* <DEDUP_REMOVED lines=9> */
[----:B------:R0:W5:Y:S04]  /*15d10*/  @P0 LDG.E R12, desc[UR42][R6.64] ;  /* 0x0000002a060c0981 */ /* 0x000168000c1e1900 */
        /* <DEDUP_REMOVED lines=20> */
[----:B--2--5:R-:W-:-:S05]  /*15e60*/  IMAD.IADD R14, R2, 0x1, -R10 ;  /* 0x00000001020e7824 */ /* 0x024fca00078e0a0a */
[----:B------:R0:W-:Y:S02]  /*15e70*/  STL [R1+0x44], R14 ;  /* 0x0000440e01007387 */ /* 0x0001e40000100800 */
.L_x_7835:
[----:B------:R-:W2:Y:S01]  /*15e80*/  LDL.LU R3, [R1+0x8] ;  /* 0x0000080001037983 */ /* 0x000ea20000300800 */
[----:B------:R-:W-:Y:S02]  /*15e90*/  ULDC.64 UR4, c[0x0][0xa20] ;  /* 0x0002880000047ab9 */ /* 0x000fe40000000a00 */
[----:B------:R-:W-:Y:S01]  /*15ea0*/  ISETP.NE.U32.AND P2, PT, RZ, UR4, PT ;  /* 0x00000004ff007c0c */ /* 0x000fe2000bf45070 */
[----:B------:R1:W-:Y:S03]  /*15eb0*/  STL [R1+0x8], R13 ;  /* 0x0000080d01007387 */ /* 0x0003e60000100800 */
[----:B------:R-:W-:Y:S02]  /*15ec0*/  ISETP.NE.AND.EX P2, PT, RZ, UR5, PT, P2 ;  /* 0x00000005ff007c0c */ /* 0x000fe4000bf45320 */
[C---:B--2---:R-:W-:Y:S02]  /*15ed0*/  LOP3.LUT R10, R3.reuse, 0xff000000, RZ, 0xc0, !PT ;  /* 0xff000000030a7812 */ /* 0x044fe400078ec0ff */
[----:B------:R-:W-:-:S02]  /*15ee0*/  LOP3.LUT R2, R3, 0xff0000, RZ, 0xc0, !PT ;  /* 0x00ff000003027812 */ /* 0x000fc400078ec0ff */
        /* <DEDUP_REMOVED lines=10> */
.L_x_7836:
[----:B------:R-:W-:Y:S05]  /*15f90*/  @!P0 BRA `(.L_x_7837) ;  /* 0x00000000000c8947 */ /* 0x000fea0003800000 */
[----:B------:R-:W2:Y:S04]  /*15fa0*/  LDG.E R9, desc[UR42][R6.64] ;  /* 0x0000002a06097981 */ /* 0x000ea8000c1e1900 */
[----:B------:R-:W2:Y:S02]  /*15fb0*/  LDG.E R6, desc[UR42][R6.64+0x4] ;  /* 0x0000042a06067981 */ /* 0x000ea4000c1e1900 */
[----:B--2---:R-:W-:-:S07]  /*15fc0*/  IMAD.IADD R9, R6, 0x1, -R9 ;  /* 0x0000000106097824 */ /* 0x004fce00078e0a09 */
.L_x_7837:
[----:B------:R-:W3:Y:S01]  /*15fd0*/  LDL R7, [R1+0x4] ;  /* 0x0000040001077983 */ /* 0x000ee20000100800 */
[----:B--2---:R-:W2:Y:S03]  /*15fe0*/  LDC R3, c[0x0][0x448] ;  /* 0x00011200ff037b82 */ /* 0x004ea60000000800 */
[----:B-1----:R-:W4:Y:S04]  /*15ff0*/  @P1 LDG.E R2, desc[UR42][R4.64] ;  /* 0x0000002a04021981 */ /* 0x002f28000c1e1900 */
[----:B------:R1:W4:Y:S01]  /*16000*/  @P1 LDG.E R4, desc[UR42][R4.64+0x4] ;  /* 0x0000042a04041981 */ /* 0x000322000c1e1900 */
[----:B------:R-:W-:Y:S01]  /*16010*/  LOP3.LUT R12, R10, 0xff, RZ, 0xc0, !PT ;  /* 0x000000ff0a0c7812 */ /* 0x000fe200078ec0ff */
[----:B------:R-:W-:Y:S01]  /*16020*/  BSSY B0, `(.L_x_7838) ;  /* 0x0000037000007945 */ /* 0x000fe20003800000 */
[----:B------:R-:W-:-:S03]  /*16030*/  SHF.R.U32.HI R10, RZ, 0x10, R10 ;  /* 0x00000010ff0a7819 */ /* 0x000fc6000001160a */
[----:B------:R0:W-:Y:S01]  /*16040*/  STL [R1+0x58], R12 ;  /* 0x0000580c01007387 */ /* 0x0001e20000100800 */
[----:B--2---:R-:W-:-:S13]  /*16050*/  ISETP.NE.AND P0, PT, R3, 0x1, PT ;  /* 0x000000010300780c */ /* 0x004fda0003f05270 */
[----:B-1----:R-:W1:Y:S08]  /*16060*/  @P0 LDC R5, c[0x0][0x44c] ;  /* 0x00011300ff050b82 */ /* 0x002e700000000800 */
[----:B------:R-:W2:Y:S01]  /*16070*/  @P0 LDC R6, c[0x0][0x450] ;  /* 0x00011400ff060b82 */ /* 0x000ea20000000800 */
[----:B---3--:R-:W-:Y:S02]  /*16080*/  IMAD.SHL.U32 R3, R7, 0x40, RZ ;  /* 0x0000004007037824 */ /* 0x008fe400078e00ff */
[----:B-----5:R-:W-:-:S02]  /*16090*/  IMAD.IADD R7, R9, 0x1, -R8 ;  /* 0x0000000109077824 */ /* 0x020fc400078e0a08 */
[----:B------:R-:W-:Y:S02]  /*160a0*/  VIADD R3, R3, 0x3f ;  /* 0x0000003f03037836 */ /* 0x000fe40000000000 */
[----:B----4-:R-:W-:Y:S02]  /*160b0*/  @P1 IMAD.IADD R11, R4, 0x1, -R2 ;  /* 0x00000001040b1824 */ /* 0x010fe400078e0a02 */
[----:B-1----:R-:W-:-:S05]  /*160c0*/  @P0 IMAD.HI.U32 R2, R3, R5, RZ ;  /* 0x0000000503020227 */ /* 0x002fca00078e00ff */
[----:B--2---:R-:W-:Y:S01]  /*160d0*/  @P0 SHF.R.U32.HI R3, RZ, R6, R2 ;  /* 0x00000006ff030219 */ /* 0x004fe20000011602 */
[----:B------:R-:W-:-:S04]  /*160e0*/  IMAD.IADD R2, R7, 0x1, R11 ;  /* 0x0000000107027824 */ /* 0x000fc800078e020b */
[C---:B------:R-:W-:Y:S01]  /*160f0*/  VIADD R4, R2.reuse, 0x3f ;  /* 0x0000003f02047836 */ /* 0x040fe20000000000 */
[----:B------:R-:W-:-:S05]  /*16100*/  IADD3 R21, R2, 0x40, -R14 ;  /* 0x0000004002157810 */ /* 0x000fca0007ffe80e */
[----:B------:R-:W-:Y:S01]  /*16110*/  IMAD.IADD R2, R21, 0x1, R3 ;  /* 0x0000000115027824 */ /* 0x000fe200078e0203 */
[----:B------:R-:W-:-:S04]  /*16120*/  SHF.R.S32.HI R3, RZ, 0x1f, R4 ;  /* 0x0000001fff037819 */ /* 0x000fc80000011404 */
[----:B------:R-:W-:Y:S02]  /*16130*/  SHF.R.S32.HI R6, RZ, 0x1f, R2 ;  /* 0x0000001fff067819 */ /* 0x000fe40000011402 */
[----:B------:R-:W-:Y:S01]  /*16140*/  LEA.HI R3, R3, R4, RZ, 0x6 ;  /* 0x0000000403037211 */ /* 0x000fe200078f30ff */
[----:B------:R-:W-:Y:S01]  /*16150*/  IMAD.MOV.U32 R4, RZ, RZ, RZ ;  /* 0x000000ffff047224 */ /* 0x000fe200078e00ff */
[----:B------:R-:W-:Y:S02]  /*16160*/  LEA.HI R6, R6, R2, RZ, 0x6 ;  /* 0x0000000206067211 */ /* 0x000fe400078f30ff */
[----:B------:R-:W-:Y:S02]  /*16170*/  SHF.R.S32.HI R20, RZ, 0x6, R3 ;  /* 0x00000006ff147819 */ /* 0x000fe40000011403 */
[----:B------:R-:W-:-:S04]  /*16180*/  SHF.R.S32.HI R6, RZ, 0x6, R6 ;  /* 0x00000006ff067819 */ /* 0x000fc80000011406 */
[----:B------:R-:W-:-:S04]  /*16190*/  VIMNMX R6, R20, R6, PT ;  /* 0x0000000614067248 */ /* 0x000fc80003fe0100 */
[----:B------:R-:W-:-:S13]  /*161a0*/  ISETP.GE.AND P0, PT, R6, 0x1, PT ;  /* 0x000000010600780c */ /* 0x000fda0003f06270 */
        /* <DEDUP_REMOVED lines=30> */
.L_x_7839:
[----:B------:R-:W-:Y:S05]  /*16390*/  BSYNC B0 ;  /* 0x0000000000007941 */ /* 0x000fea0003800000 */
.L_x_7838:
        /* <DEDUP_REMOVED lines=24> */
.L_x_8046:
[----:B-1----:R-:W-:Y:S02]  /*16520*/  ISETP.NE.AND P0, PT, R14, RZ, PT ;  /* 0x000000ff0e00720c */ /* 0x002fe40003f05270 */
[----:B------:R-:W-:-:S11]  /*16530*/  PLOP3.LUT P6, PT, PT, PT, PT, 0x8, 0x0 ;  /* 0x000000000000781c */ /* 0x000fd60003fce170 */
[----:B------:R-:W-:Y:S05]  /*16540*/  @P0 BRA `(.L_x_7843) ;  /* 0x00000000000c0947 */ /* 0x000fea0003800000 */
[----:B------:R-:W-:-:S03]  /*16550*/  UMOV UR4, 0xffffffff ;  /* 0xffffffff00047882 */ /* 0x000fc60000000000 */
[----:B------:R-:W-:Y:S05]  /*16560*/  BRA.DIV UR4, `(.L_x_7844) ;  /* 0x0000008a04ac7947 */ /* 0x000fea000b800000 */
[----:B------:R-:W-:-:S13]  /*16570*/  ELECT P6, URZ, PT ;  /* 0x00000000003f782f */ /* 0x000fda00038c0000 */
.L_x_7843:
        /* <DEDUP_REMOVED lines=9> */
.L_x_8049:
[----:B------:R-:W-:Y:S05]  /*16610*/  BSYNC B1 ;  /* 0x0000000000017941 */ /* 0x000fea0003800000 */
.L_x_7845:
        /* <DEDUP_REMOVED lines=12> */
.L_x_8050:
[----:B------:R-:W-:Y:S05]  /*166e0*/  BSYNC B2 ;  /* 0x0000000000027941 */ /* 0x000fea0003800000 */
.L_x_7849:
        /* <DEDUP_REMOVED lines=9> */
.L_x_7852:
[----:B------:R-:W-:Y:S05]  /*16780*/  BSYNC B2 ;  /* 0x0000000000027941 */ /* 0x000fea0003800000 */
.L_x_7851:
        /* <DEDUP_REMOVED lines=13> */
.L_x_7853:
        /* <DEDUP_REMOVED lines=13> */
.L_x_8051:
[----:B------:R-:W-:Y:S05]  /*16930*/  BSYNC B2 ;  /* 0x0000000000027941 */ /* 0x000fea0003800000 */
.L_x_7854:
        /* <DEDUP_REMOVED lines=11> */
.L_x_7857:
[----:B------:R-:W-:Y:S05]  /*169f0*/  BSYNC B2 ;  /* 0x0000000000027941 */ /* 0x000fea0003800000 */
.L_x_7856:
        /* <DEDUP_REMOVED lines=10> */
.L_x_7858:
        /* <DEDUP_REMOVED lines=15> */
.L_x_7859:
        /* <DEDUP_REMOVED lines=15> */
.L_x_7860:
        /* <DEDUP_REMOVED lines=15> */
.L_x_7861:
        /* <DEDUP_REMOVED lines=15> */
.L_x_7862:
        /* <DEDUP_REMOVED lines=15> */
.L_x_7863:
        /* <DEDUP_REMOVED lines=15> */
.L_x_7864:
        /* <DEDUP_REMOVED lines=15> */
.L_x_7865:
        /* <DEDUP_REMOVED lines=10> */
.L_x_7848:
[----:B------:R-:W-:Y:S05]  /*171d0*/  BSYNC B1 ;  /* 0x0000000000017941 */ /* 0x000fea0003800000 */
.L_x_7847:
        /* <DEDUP_REMOVED lines=13> */
.L_x_7885:
        /* <DEDUP_REMOVED lines=13> */
.L_x_8052:
[----:B------:R-:W-:Y:S05]  /*17380*/  BSYNC B2 ;  /* 0x0000000000027941 */ /* 0x000fea0003800000 */
.L_x_7868:
        /* <DEDUP_REMOVED lines=9> */
.L_x_7871:
[----:B------:R-:W-:Y:S05]  /*17420*/  BSYNC B2 ;  /* 0x0000000000027941 */ /* 0x000fea0003800000 */
.L_x_7870:
        /* <DEDUP_REMOVED lines=12> */
.L_x_7872:
        /* <DEDUP_REMOVED lines=13> */
.L_x_8053:
[----:B------:R-:W-:Y:S05]  /*175c0*/  BSYNC B2 ;  /* 0x0000000000027941 */ /* 0x000fea0003800000 */
.L_x_7873:
        /* <DEDUP_REMOVED lines=11> */
.L_x_7876:
[----:B------:R-:W-:Y:S05]  /*17680*/  BSYNC B2 ;  /* 0x0000000000027941 */ /* 0x000fea0003800000 */
.L_x_7875:
        /* <DEDUP_REMOVED lines=10> */
.L_x_7877:
        /* <DEDUP_REMOVED lines=15> */
.L_x_7878:
        /* <DEDUP_REMOVED lines=15> */
.L_x_7879:
        /* <DEDUP_REMOVED lines=15> */
.L_x_7880:
        /* <DEDUP_REMOVED lines=15> */
.L_x_7881:
        /* <DEDUP_REMOVED lines=15> */
.L_x_7882:
        /* <DEDUP_REMOVED lines=15> */
.L_x_7883:
        /* <DEDUP_REMOVED lines=15> */
.L_x_7884:
        /* <DEDUP_REMOVED lines=10> */
.L_x_7867:
[----:B------:R-:W-:Y:S05]  /*17e60*/  BSYNC B1 ;  /* 0x0000000000017941 */ /* 0x000fea0003800000 */
.L_x_7866:
        /* <DEDUP_REMOVED lines=12> */
.L_x_7841:
[----:B------:R-:W-:Y:S05]  /*17f30*/  BSYNC B0 ;  /* 0x0000000000007941 */ /* 0x000fea0003800000 */
.L_x_7840:
        /* <DEDUP_REMOVED lines=12> */
[----:B---3--:R-:W-:-:S05]  /*18000*/  @P1 SHF.R.U32.HI R0, RZ, R3, R2 ;  /* 0x00000003ff001219 */ /* 0x008fca0000011602 */
[----:B------:R-:W-:-:S05]  /*18010*/  IMAD.IADD R0, R21, 0x1, R0 ;  /* 0x0000000115007824 */ /* 0x000fca00078e0200 */
        /* <DEDUP_REMOVED lines=35> */
.L_x_7887:
[----:B------:R-:W-:Y:S05]  /*18250*/  BSYNC B0 ;  /* 0x0000000000007941 */ /* 0x000fea0003800000 */
.L_x_7886:
        /* <DEDUP_REMOVED lines=14> */
[----:B------:R-:W-:Y:S01]  /*18340*/  VOTEU.ANY UR4, UPT, PT ;  /* 0x0000000000047886 */ /* 0x000fe200038e0100 */
[----:B------:R-:W1:Y:S01]  /*18350*/  LDC.64 R2, c[0x0][0xc60] ;  /* 0x00031800ff027b82 */ /* 0x000e620000000a00 */
[----:B------:R-:W0:Y:S02]  /*18360*/  FLO.U32 R0, UR4 ;  /* 0x0000000400007d00 */ /* 0x000e2400080e0000 */
[----:B0-----:R-:W-:-:S06]  /*18370*/  ISETP.EQ.U32.AND P0, PT, R0, R5, PT ;  /* 0x000000050000720c */ /* 0x001fcc0003f02070 */
[----:B------:R-:W1:Y:S07]  /*18380*/  POPC R5, UR4 ;  /* 0x0000000400057d09 */ /* 0x000e6e0008000000 */
[----:B-1----:R-:W2:Y:S01]  /*18390*/  @P0 ATOMG.E.ADD.STRONG.GPU PT, R3, desc[UR42][R2.64], R5 ;  /* 0x00000005020309a8 */ /* 0x002ea200081ee1ea */
[----:B------:R-:W0:Y:S02]  /*183a0*/  S2R R4, SR_LTMASK ;  /* 0x0000000000047919 */ /* 0x000e240000003900 */
[----:B0-----:R-:W-:-:S04]  /*183b0*/  LOP3.LUT R4, R4, UR4, RZ, 0xc0, !PT ;  /* 0x0000000404047c12 */ /* 0x001fc8000f8ec0ff */
[----:B------:R-:W0:Y:S01]  /*183c0*/  POPC R7, R4 ;  /* 0x0000000400077309 */ /* 0x000e220000000000 */
[----:B--2---:R-:W0:Y:S02]  /*183d0*/  SHFL.IDX PT, R0, R3, R0, 0x1f ;  /* 0x00001f0003007589 */ /* 0x004e2400000e0000 */
[----:B0-----:R-:W-:-:S05]  /*183e0*/  IADD3 R0, R0, UR37, R7 ;  /* 0x0000002500007c10 */ /* 0x001fca000fffe007 */
[----:B------:R4:W-:Y:S01]  /*183f0*/  STL [R1], R0 ;  /* 0x0000000001007387 */ /* 0x0009e20000100800 */
[----:B------:R-:W-:Y:S05]  /*18400*/  BRA `(.L_x_7890) ;  /* 0x0000004800787947 */ /* 0x000fea0003800000 */
.L_x_7889:
        /* <DEDUP_REMOVED lines=20> */
.L_x_7892:
[----:B------:R-:W-:Y:S05]  /*18550*/  BSYNC B6 ;  /* 0x0000000000067941 */ /* 0x000fea0003800000 */
.L_x_7891:
        /* <DEDUP_REMOVED lines=20> */
.L_x_7895:
        /* <DEDUP_REMOVED lines=16> */
.L_x_7894:
[----:B------:R-:W-:Y:S05]  /*187a0*/  BSYNC B6 ;  /* 0x0000000000067941 */ /* 0x000fea0003800000 */
.L_x_7893:
        /* <DEDUP_REMOVED lines=24> */
.L_x_8056:
        /* <DEDUP_REMOVED lines=9> */
.L_x_8059:
        /* <DEDUP_REMOVED lines=24> */
.L_x_7899:
[----:B------:R-:W2:Y:S04]  /*18b40*/  LDL R0, [R1+0x10] ;  /* 0x0000100001007983 */ /* 0x000ea80000100800 */
[----:B-1----:R-:W3:Y:S01]  /*18b50*/  LDL R2, [R1+0x18] ;  /* 0x0000180001027983 */ /* 0x002ee20000100800 */
[----:B--2---:R-:W-:Y:S01]  /*18b60*/  IMAD R0, R0, 0x8, R18 ;  /* 0x0000000800007824 */ /* 0x004fe200078e0212 */
[----:B---3--:R-:W-:-:S04]  /*18b70*/  SHF.L.U32 R2, R2, 0x1f, RZ ;  /* 0x0000001f02027819 */ /* 0x008fc800000006ff */
[----:B------:R-:W1:Y:S02]  /*18b80*/  SYNCS.PHASECHK.TRANS64.TRYWAIT P0, [R0+URZ+0x28c40], R2 ;  /* 0x028c4002000075a7 */ /* 0x000e64000800017f */
[----:B-1----:R-:W-:Y:S05]  /*18b90*/  @!P0 BRA `(.L_x_7900) ;  /* 0x0000006400f88947 */ /* 0x002fea0003800000 */
.L_x_8060:
        /* <DEDUP_REMOVED lines=11> */
.L_x_7901:
[----:B------:R-:W2:Y:S04]  /*18c50*/  LDL R3, [R1+0x10] ;  /* 0x0000100001037983 */ /* 0x000ea80000100800 */
[----:B0-----:R-:W3:Y:S04]  /*18c60*/  LDL R4, [R1+0x30] ;  /* 0x0000300001047983 */ /* 0x001ee80000100800 */
[----:B-1----:R-:W4:Y:S01]  /*18c70*/  LDL R2, [R1+0x24] ;  /* 0x0000240001027983 */ /* 0x002f220000100800 */
        /* <DEDUP_REMOVED lines=11> */
[----:B--2---:R-:W-:Y:S01]  /*18d30*/  IMAD R0, R3, 0x2000, R18 ;  /* 0x0000200003007824 */ /* 0x004fe200078e0212 */
[----:B---3--:R-:W-:-:S04]  /*18d40*/  R2UR UR11, R4 ;  /* 0x00000000040b72ca */ /* 0x008fc800000e0000 */
[----:B------:R-:W-:Y:S02]  /*18d50*/  R2UR UR8, R0 ;  /* 0x00000000000872ca */ /* 0x000fe400000e0000 */
[----:B----4-:R-:W-:-:S11]  /*18d60*/  R2UR UR4, R2 ;  /* 0x00000000020472ca */ /* 0x010fd600000e0000 */
[----:B------:R-:W-:Y:S02]  /*18d70*/  UIADD3 UR8, UR8, 0x22400, URZ ;  /* 0x0002240008087890 */ /* 0x000fe4000fffe03f */
[----:B------:R-:W-:-:S03]  /*18d80*/  ULEA UR11, UR11, UR4, 0x6 ;  /* 0x000000040b0b7291 */ /* 0x000fc6000f8e303f */
[----:B------:R-:W-:-:S06]  /*18d90*/  UMOV UR4, 0x0 ;  /* 0x0000000000047882 */ /* 0x000fcc0000000000 */
[----:B------:R1:W-:Y:S02]  /*18da0*/  UTMALDG.4D [UR8], [UR6], desc[UR4] ;  /* 0x00000408060075b4 */ /* 0x0003e40008019000 */
[----:B-1----:R-:W-:Y:S01]  /*18db0*/  NOP ;  /* 0x0000000000007918 */ /* 0x002fe20000000000 */
.L_x_7897:
        /* <DEDUP_REMOVED lines=40> */
.L_x_7903:
[----:B------:R-:W-:Y:S05]  /*19040*/  BSYNC B6 ;  /* 0x0000000000067941 */ /* 0x000fea0003800000 */
.L_x_7902:
        /* <DEDUP_REMOVED lines=89> */
.L_x_8069:
        /* <DEDUP_REMOVED lines=10> */
.L_x_7905:
        /* <DEDUP_REMOVED lines=18> */
.L_x_8070:
[----:B------:R-:W-:Y:S05]  /*197a0*/  BSYNC B0 ;  /* 0x0000000000007941 */ /* 0x000fea0003800000 */
.L_x_7906:
[----:B------:R-:W-:Y:S01]  /*197b0*/  LOP3.LUT P0, RZ, R19, 0x1, RZ, 0xc0, !PT ;  /* 0x0000000113ff7812 */ /* 0x000fe2000780c0ff */
[----:B------:R-:W-:-:S12]  /*197c0*/  BSSY B0, `(.L_x_7908) ;  /* 0x0000097000007945 */ /* 0x000fd80003800000 */
[----:B------:R-:W-:Y:S05]  /*197d0*/  @!P0 BRA `(.L_x_7909) ;  /* 0x0000000800548947 */ /* 0x000fea0003800000 */
[----:B------:R-:W0:Y:S04]  /*197e0*/  LDL R4, [R1+0x10] ;  /* 0x0000100001047983 */ /* 0x000e280000100800 */
        /* <DEDUP_REMOVED lines=9> */
.L_x_8071:
[----:B------:R-:W-:Y:S05]  /*19880*/  BSYNC B1 ;  /* 0x0000000000017941 */ /* 0x000fea0003800000 */
.L_x_7910:
        /* <DEDUP_REMOVED lines=9> */
.L_x_7913:
[----:B------:R-:W-:Y:S05]  /*19920*/  BSYNC B1 ;  /* 0x0000000000017941 */ /* 0x000fea0003800000 */
.L_x_7912:
        /* <DEDUP_REMOVED lines=13> */
.L_x_7914:
        /* <DEDUP_REMOVED lines=15> */
.L_x_7915:
        /* <DEDUP_REMOVED lines=15> */
.L_x_7916:
        /* <DEDUP_REMOVED lines=15> */
.L_x_7917:
        /* <DEDUP_REMOVED lines=15> */
.L_x_7918:
        /* <DEDUP_REMOVED lines=15> */
.L_x_7919:
        /* <DEDUP_REMOVED lines=15> */
.L_x_7920:
        /* <DEDUP_REMOVED lines=15> */
.L_x_7921:
        /* <DEDUP_REMOVED lines=10> */
.L_x_7909:
[----:B------:R-:W-:Y:S05]  /*1a130*/  BSYNC B0 ;  /* 0x0000000000007941 */ /* 0x000fea0003800000 */
.L_x_7908:
        /* <DEDUP_REMOVED lines=55> */
.L_x_7928:
        /* <DEDUP_REMOVED lines=8> */
.L_x_8072:
[----:B------:R-:W-:Y:S05]  /*1a530*/  BSYNC B3 ;  /* 0x0000000000037941 */ /* 0x000fea0003800000 */
.L_x_7929:
        /* <DEDUP_REMOVED lines=9> */
.L_x_7932:
[----:B------:R-:W-:Y:S05]  /*1a5d0*/  BSYNC B3 ;  /* 0x0000000000037941 */ /* 0x000fea0003800000 */
.L_x_7931:
        /* <DEDUP_REMOVED lines=13> */
.L_x_7933:
        /* <DEDUP_REMOVED lines=13> */
.L_x_8073:
[----:B------:R-:W-:Y:S05]  /*1a780*/  BSYNC B3 ;  /* 0x0000000000037941 */ /* 0x000fea0003800000 */
.L_x_7934:
        /* <DEDUP_REMOVED lines=11> */
.L_x_7937:
[----:B------:R-:W-:Y:S05]  /*1a840*/  BSYNC B3 ;  /* 0x0000000000037941 */ /* 0x000fea0003800000 */
.L_x_7936:
        /* <DEDUP_REMOVED lines=10> */
.L_x_7938:
        /* <DEDUP_REMOVED lines=15> */
.L_x_7939:
        /* <DEDUP_REMOVED lines=15> */
.L_x_7940:
        /* <DEDUP_REMOVED lines=15> */
.L_x_7941:
        /* <DEDUP_REMOVED lines=15> */
.L_x_7942:
        /* <DEDUP_REMOVED lines=15> */
.L_x_7943:
        /* <DEDUP_REMOVED lines=15> */
.L_x_7944:
        /* <DEDUP_REMOVED lines=15> */
.L_x_7945:
        /* <DEDUP_REMOVED lines=10> */
.L_x_7927:
[----:B------:R-:W-:Y:S05]  /*1b020*/  BSYNC B1 ;  /* 0x0000000000017941 */ /* 0x000fea0003800000 */
.L_x_7926:
[----:B------:R-:W2:Y:S02]  /*1b030*/  LDL.LU R5, [R1+0x34] ;  /* 0x0000340001057983 */ /* 0x000ea40000300800 */
[----:B--2---:R-:W-:-:S07]  /*1b040*/  VIADD R0, R5, 0xfffffffd ;  /* 0xfffffffd05007836 */ /* 0x004fce0000000000 */
.L_x_7925:
[----:B------:R-:W-:Y:S05]  /*1b050*/  BSYNC B2 ;  /* 0x0000000000027941 */ /* 0x000fea0003800000 */
.L_x_7924:
[----:B------:R-:W-:Y:S01]  /*1b060*/  VIADD R8, R8, 0xfffffffe ;  /* 0xfffffffe08087836 */ /* 0x000fe20000000000 */
[----:B------:R-:W-:-:S04]  /*1b070*/  LOP3.LUT R4, RZ, R4, RZ, 0x33, !PT ;  /* 0x00000004ff047212 */ /* 0x000fc800078e33ff */
[----:B------:R-:W-:-:S13]  /*1b080*/  ISETP.NE.AND P0, PT, R8, R4, PT ;  /* 0x000000040800720c */ /* 0x000fda0003f05270 */
[----:B------:R-:W-:Y:S05]  /*1b090*/  @!P0 BRA `(.L_x_7923) ;  /* 0x0000001800e08947 */ /* 0x000fea0003800000 */
.L_x_7986:
        /* <DEDUP_REMOVED lines=35> */
.L_x_7948:
        /* <DEDUP_REMOVED lines=8> */
.L_x_8074:
[----:B------:R-:W-:Y:S05]  /*1b350*/  BSYNC B2 ;  /* 0x0000000000027941 */ /* 0x000fea0003800000 */
.L_x_7949:
        /* <DEDUP_REMOVED lines=9> */
.L_x_7952:
[----:B------:R-:W-:Y:S05]  /*1b3f0*/  BSYNC B2 ;  /* 0x0000000000027941 */ /* 0x000fea0003800000 */
.L_x_7951:
        /* <DEDUP_REMOVED lines=12> */
.L_x_7953:
        /* <DEDUP_REMOVED lines=13> */
.L_x_8075:
[----:B------:R-:W-:Y:S05]  /*1b590*/  BSYNC B2 ;  /* 0x0000000000027941 */ /* 0x000fea0003800000 */
.L_x_7954:
        /* <DEDUP_REMOVED lines=11> */
.L_x_7957:
[----:B------:R-:W-:Y:S05]  /*1b650*/  BSYNC B2 ;  /* 0x0000000000027941 */ /* 0x000fea0003800000 */
.L_x_7956:
        /* <DEDUP_REMOVED lines=9> */
.L_x_7958:
        /* <DEDUP_REMOVED lines=15> */
.L_x_7959:
        /* <DEDUP_REMOVED lines=15> */
.L_x_7960:
        /* <DEDUP_REMOVED lines=15> */
.L_x_7961:
        /* <DEDUP_REMOVED lines=15> */
.L_x_7962:
        /* <DEDUP_REMOVED lines=15> */
.L_x_7963:
        /* <DEDUP_REMOVED lines=15> */
.L_x_7964:
        /* <DEDUP_REMOVED lines=15> */
.L_x_7965:
        /* <DEDUP_REMOVED lines=10> */
.L_x_7947:
[----:B------:R-:W-:Y:S05]  /*1be20*/  BSYNC B1 ;  /* 0x0000000000017941 */ /* 0x000fea0003800000 */
.L_x_7946:
        /* <DEDUP_REMOVED lines=35> */
.L_x_7968:
        /* <DEDUP_REMOVED lines=8> */
.L_x_8076:
[----:B------:R-:W-:Y:S05]  /*1c0e0*/  BSYNC B2 ;  /* 0x0000000000027941 */ /* 0x000fea0003800000 */
.L_x_7969:
        /* <DEDUP_REMOVED lines=9> */
.L_x_7972:
[----:B------:R-:W-:Y:S05]  /*1c180*/  BSYNC B2 ;  /* 0x0000000000027941 */ /* 0x000fea0003800000 */
.L_x_7971:
        /* <DEDUP_REMOVED lines=13> */
.L_x_7973:
        /* <DEDUP_REMOVED lines=13> */
.L_x_8077:
[----:B------:R-:W-:Y:S05]  /*1c330*/  BSYNC B2 ;  /* 0x0000000000027941 */ /* 0x000fea0003800000 */
.L_x_7974:
        /* <DEDUP_REMOVED lines=11> */
.L_x_7977:
[----:B------:R-:W-:Y:S05]  /*1c3f0*/  BSYNC B2 ;  /* 0x0000000000027941 */ /* 0x000fea0003800000 */
.L_x_7976:
        /* <DEDUP_REMOVED lines=10> */
.L_x_7978:
        /* <DEDUP_REMOVED lines=15> */
.L_x_7979:
        /* <DEDUP_REMOVED lines=15> */
.L_x_7980:
        /* <DEDUP_REMOVED lines=15> */
.L_x_7981:
        /* <DEDUP_REMOVED lines=15> */
.L_x_7982:
        /* <DEDUP_REMOVED lines=15> */
.L_x_7983:
        /* <DEDUP_REMOVED lines=15> */
.L_x_7984:
        /* <DEDUP_REMOVED lines=15> */
.L_x_7985:
        /* <DEDUP_REMOVED lines=10> */
.L_x_7967:
[----:B------:R-:W-:Y:S05]  /*1cbd0*/  BSYNC B1 ;  /* 0x0000000000017941 */ /* 0x000fea0003800000 */
.L_x_7966:
[----:B------:R-:W2:Y:S01]  /*1cbe0*/  LDL R5, [R1+0x28] ;  /* 0x0000280001057983 */ /* 0x000ea20000100800 */
[----:B------:R-:W-:Y:S01]  /*1cbf0*/  VIADD R0, R0, 0xfffffffe ;  /* 0xfffffffe00007836 */ /* 0x000fe20000000000 */
[----:B--2---:R-:W-:-:S13]  /*1cc00*/  ISETP.GT.AND P0, PT, R6, R5, PT ;  /* 0x000000050600720c */ /* 0x004fda0003f04270 */
[----:B------:R-:W-:Y:S05]  /*1cc10*/  @P0 BRA `(.L_x_7986) ;  /* 0xffffffe400200947 */ /* 0x000fea000383ffff */
.L_x_7923:
[----:B------:R-:W-:Y:S05]  /*1cc20*/  BSYNC B0 ;  /* 0x0000000000007941 */ /* 0x000fea0003800000 */
.L_x_7922:
        /* <DEDUP_REMOVED lines=25> */
.L_x_7988:
[----:B------:R-:W-:Y:S05]  /*1cdc0*/  BSYNC B0 ;  /* 0x0000000000007941 */ /* 0x000fea0003800000 */
.L_x_7987:
[----:B------:R-:W-:-:S05]  /*1cdd0*/  SEL R0, R0, RZ, P0 ;  /* 0x000000ff00007207 */ /* 0x000fca0000000000 */
[----:B------:R3:W-:Y:S02]  /*1cde0*/  STL [R1+0x10], R0 ;  /* 0x0000100001007387 */ /* 0x0007e40000100800 */
.L_x_7890:
[----:B------:R-:W-:Y:S05]  /*1cdf0*/  BSYNC B7 ;  /* 0x0000000000077941 */ /* 0x000fea0003800000 */
.L_x_7888:
        /* <DEDUP_REMOVED lines=8> */
[----:B------:R-:W5:Y:S04]  /*1ce80*/  LDS.128 R4, [R18+0x28cd0] ;  /* 0x028cd00012047984 */ /* 0x000f680000000c00 */
[----:B-----5:R0:W-:Y:S04]  /*1ce90*/  STL.64 [R1], R4 ;  /* 0x0000000401007387 */ /* 0x0201e80000100a00 */
[----:B------:R0:W-:Y:S01]  /*1cea0*/  STL.64 [R1+0x8], R6 ;  /* 0x0000080601007387 */ /* 0x0001e20000100a00 */
[----:B------:R-:W-:Y:S06]  /*1ceb0*/  BAR.ARV 0x4, 0x180 ;  /* 0x0106000000007b1d */ /* 0x000fec0000002000 */
[----:B------:R-:W-:Y:S05]  /*1cec0*/  BRA `(.L_x_7990) ;  /* 0x0000001000307947 */ /* 0x000fea0003800000 */
.L_x_7989:
[----:B------:R-:W5:Y:S01]  /*1ced0*/  S2R R16, SR_TID.X ;  /* 0x0000000000107919 */ /* 0x000f620000002100 */
[----:B------:R-:W-:Y:S01]  /*1cee0*/  UMOV UR4, 0xffffffff ;  /* 0xffffffff00047882 */ /* 0x000fe20000000000 */
[----:B-----5:R-:W-:-:S04]  /*1cef0*/  LOP3.LUT R16, R16, 0x1f, RZ, 0xc0, !PT ;  /* 0x0000001f10107812 */ /* 0x020fc800078ec0ff */
[----:B------:R-:W-:Y:S01]  /*1cf00*/  ISETP.NE.AND P0, PT, R16, 0x1f, PT ;  /* 0x0000001f1000780c */ /* 0x000fe20003f05270 */
[----:B------:R-:W-:-:S12]  /*1cf10*/  BRA.DIV UR4, `(.L_x_7991) ;  /* 0x0000002e04187947 */ /* 0x000fd8000b800000 */
[----:B--2---:R-:W0:Y:S01]  /*1cf20*/  LDL.LU R2, [R1] ;  /* 0x0000000001027983 */ /* 0x004e220000300800 */
[----:B------:R-:W-:-:S03]  /*1cf30*/  ULDC UR4, c[0x0][0xc3c] ;  /* 0x00030f0000047ab9 */ /* 0x000fc60000000800 */
[----:B------:R-:W3:Y:S01]  /*1cf40*/  LDL R7, [R1+0xc] ;  /* 0x00000c0001077983 */ /* 0x000ee20000100800 */
[----:B0-----:R-:W-:Y:S02]  /*1cf50*/  IMAD.MOV.U32 R10, RZ, RZ, R2 ;  /* 0x000000ffff0a7224 */ /* 0x001fe400078e0002 */
[----:B---34-:R-:W-:-:S05]  /*1cf60*/  IMAD.IADD R0, R7, 0x1, R16 ;  /* 0x0000000107007824 */ /* 0x018fca00078e0210 */
[----:B------:R-:W-:-:S13]  /*1cf70*/  ISETP.GE.OR P1, PT, R0, UR4, !P0 ;  /* 0x0000000400007c0c */ /* 0x000fda000c726670 */
[----:B-1----:R-:W0:Y:S08]  /*1cf80*/  @!P1 LDC.64 R2, c[0x0][0xc80] ;  /* 0x00032000ff029b82 */ /* 0x002e300000000a00 */
        /* <DEDUP_REMOVED lines=9> */
[----:B------:R-:W-:Y:S01]  /*1d020*/  SHFL.IDX PT, R0, R10, 0x1, 0x1f ;  /* 0x00201f000a007f89 */ /* 0x000fe200000e0000 */
[C---:B------:R-:W-:Y:S02]  /*1d030*/  ISETP.GE.U32.AND P4, PT, R16.reuse, 0x8, PT ;  /* 0x000000081000780c */ /* 0x040fe40003f86070 */
[----:B------:R-:W-:Y:S01]  /*1d040*/  ISETP.GE.U32.AND P5, PT, R16, 0x10, PT ;  /* 0x000000101000780c */ /* 0x000fe20003fa6070 */
[----:B--2---:R-:W-:Y:S02]  /*1d050*/  @!P1 IMAD.MOV.U32 R4, RZ, RZ, R8 ;  /* 0x000000ffff049224 */ /* 0x004fe400078e0008 */
[----:B------:R-:W-:-:S02]  /*1d060*/  IMAD.MOV.U32 R8, RZ, RZ, RZ ;  /* 0x000000ffff087224 */ /* 0x000fc400078e00ff */
[----:B---3--:R-:W-:Y:S01]  /*1d070*/  @!P1 IMAD.MOV.U32 R6, RZ, RZ, R2 ;  /* 0x000000ffff069224 */ /* 0x008fe200078e0002 */
[----:B------:R-:W-:-:S03]  /*1d080*/  ISETP.NE.AND P1, PT, R16, RZ, PT ;  /* 0x000000ff1000720c */ /* 0x000fc60003f25270 */
[----:B------:R-:W-:-:S05]  /*1d090*/  IMAD R2, R6, R4, RZ ;  /* 0x0000000406027224 */ /* 0x000fca00078e02ff */
[----:B------:R-:W0:Y:S02]  /*1d0a0*/  SHFL.UP PT, R3, R2, 0x1, RZ ;  /* 0x0420000002037989 */ /* 0x000e2400000e00ff */
[----:B0-----:R-:W-:-:S05]  /*1d0b0*/  SEL R5, R3, RZ, P1 ;  /* 0x000000ff03057207 */ /* 0x001fca0000800000 */
[----:B------:R-:W-:Y:S02]  /*1d0c0*/  IMAD.IADD R2, R2, 0x1, R5 ;  /* 0x0000000102027824 */ /* 0x000fe400078e0205 */
[----:B------:R-:W-:Y:S04]  /*1d0d0*/  SHFL.IDX PT, R5, R10, RZ, 0x1f ;  /* 0x00001fff0a057589 */ /* 0x000fe800000e0000 */
        /* <DEDUP_REMOVED lines=13> */
.L_x_8087:
[----:B------:R-:W-:Y:S02]  /*1d1b0*/  ULDC UR4, c[0x0][0xc38] ;  /* 0x00030e0000047ab9 */ /* 0x000fe40000000800 */
[----:B------:R-:W-:-:S04]  /*1d1c0*/  IMAD.U32 R2, RZ, RZ, UR4 ;  /* 0x00000004ff027e24 */ /* 0x000fc8000f8e00ff */
[----:B-1----:R-:W-:-:S04]  /*1d1d0*/  IMAD R9, R9, R2, RZ ;  /* 0x0000000209097224 */ /* 0x002fc800078e02ff */
[----:B------:R-:W-:-:S05]  /*1d1e0*/  IMAD.IADD R0, R0, 0x1, R9 ;  /* 0x0000000100007824 */ /* 0x000fca00078e0209 */
[----:B------:R-:W-:-:S13]  /*1d1f0*/  ISETP.GT.AND P6, PT, R0, R5, PT ;  /* 0x000000050000720c */ /* 0x000fda0003fc4270 */
[----:B------:R-:W-:Y:S05]  /*1d200*/  @P6 BRA `(.L_x_7992) ;  /* 0x0000000000ac6947 */ /* 0x000fea0003800000 */
.L_x_7995:
        /* <DEDUP_REMOVED lines=37> */
.L_x_8095:
[----:B------:R-:W-:Y:S02]  /*1d460*/  ULDC UR4, c[0x0][0xc38] ;  /* 0x00030e0000047ab9 */ /* 0x000fe40000000800 */
[----:B------:R-:W-:-:S04]  /*1d470*/  IMAD.U32 R2, RZ, RZ, UR4 ;  /* 0x00000004ff027e24 */ /* 0x000fc8000f8e00ff */
[----:B-1----:R-:W-:-:S04]  /*1d480*/  IMAD R9, R9, R2, RZ ;  /* 0x0000000209097224 */ /* 0x002fc800078e02ff */
[----:B------:R-:W-:-:S05]  /*1d490*/  IMAD.IADD R0, R9, 0x1, R0 ;  /* 0x0000000109007824 */ /* 0x000fca00078e0200 */
[----:B------:R-:W-:-:S13]  /*1d4a0*/  ISETP.GT.AND P6, PT, R0, R5, PT ;  /* 0x000000050000720c */ /* 0x000fda0003fc4270 */
[----:B------:R-:W-:Y:S05]  /*1d4b0*/  @!P6 BRA `(.L_x_7995) ;  /* 0xfffffffc0054e947 */ /* 0x000fea000383ffff */
.L_x_7992:
        /* <DEDUP_REMOVED lines=12> */
.L_x_8100:
[----:B------:R-:W-:-:S13]  /*1d580*/  ISETP.NE.AND P0, PT, R0, RZ, PT ;  /* 0x000000ff0000720c */ /* 0x000fda0003f05270 */
[----:B------:R-:W-:Y:S05]  /*1d590*/  @!P0 BRA `(.L_x_7997) ;  /* 0x0000000000108947 */ /* 0x000fea0003800000 */
[----:B------:R-:W-:Y:S01]  /*1d5a0*/  UMOV UR4, 0xffffffff ;  /* 0xffffffff00047882 */ /* 0x000fe20000000000 */
[----:B-1----:R-:W-:Y:S02]  /*1d5b0*/  VIADD R7, R7, 0xffffffff ;  /* 0xffffffff07077836 */ /* 0x002fe40000000000 */
[----:B------:R-:W-:Y:S05]  /*1d5c0*/  BRA.DIV UR4, `(.L_x_7998) ;  /* 0x00000032040c7947 */ /* 0x000fea000b800000 */
[----:B------:R2:W3:Y:S02]  /*1d5d0*/  SHFL.IDX PT, R8, R3, R7, 0x1f ;  /* 0x00001f0703087589 */ /* 0x0004e400000e0000 */
.L_x_7997:
[----:B------:R-:W-:Y:S01]  /*1d5e0*/  ISETP.NE.AND P0, PT, R6, 0x1, PT ;  /* 0x000000010600780c */ /* 0x000fe20003f05270 */
[----:B---3--:R-:W-:-:S05]  /*1d5f0*/  IMAD R0, R8, R2, R9 ;  /* 0x0000000208007224 */ /* 0x008fca00078e0209 */
[----:B------:R3:W-:Y:S02]  /*1d600*/  STL [R1], R0 ;  /* 0x0000000001007387 */ /* 0x0007e40000100800 */
[----:B---3--:R-:W-:-:S05]  /*1d610*/  IMAD.IADD R0, R5, 0x1, -R0 ;  /* 0x0000000105007824 */ /* 0x008fca00078e0a00 */
[----:B------:R-:W-:Y:S05]  /*1d620*/  @!P0 BRA `(.L_x_7999) ;  /* 0x0000000000e48947 */ /* 0x000fea0003800000 */
[----:B------:R-:W-:-:S04]  /*1d630*/  IABS R5, R4 ;  /* 0x0000000400057213 */ /* 0x000fc80000000000 */
[----:B-12---:R-:W1:Y:S08]  /*1d640*/  I2F.RP R7, R5 ;  /* 0x0000000500077306 */ /* 0x006e700000209400 */
        /* <DEDUP_REMOVED lines=55> */
.L_x_7999:
[----:B0-2---:R-:W2:Y:S01]  /*1d9c0*/  LDL R3, [R1+0xc] ;  /* 0x00000c0001037983 */ /* 0x005ea20000100800 */
[----:B-1----:R-:W2:Y:S02]  /*1d9d0*/  LDC.64 R6, c[0x0][0xc90] ;  /* 0x00032400ff067b82 */ /* 0x002ea40000000a00 */
        /* <DEDUP_REMOVED lines=61> */
.L_x_8000:
[----:B------:R-:W-:-:S05]  /*1ddb0*/  LOP3.LUT R3, RZ, R0, RZ, 0x33, !PT ;  /* 0x00000000ff037212 */ /* 0x000fca00078e33ff */
[----:B------:R-:W-:-:S05]  /*1ddc0*/  IMAD.IADD R0, R4, 0x1, R3 ;  /* 0x0000000104007824 */ /* 0x000fca00078e0203 */
[----:B------:R2:W-:Y:S01]  /*1ddd0*/  STL [R1+0x4], R0 ;  /* 0x0000040001007387 */ /* 0x0005e20000100800 */
[----:B------:R-:W-:Y:S05]  /*1dde0*/  BRA `(.L_x_8001) ;  /* 0x0000000000287947 */ /* 0x000fea0003800000 */
.L_x_7993:
        /* <DEDUP_REMOVED lines=10> */
.L_x_8001:
[----:B---3--:R-:W3:Y:S04]  /*1de90*/  LDL R3, [R1+0x8] ;  /* 0x0000080001037983 */ /* 0x008ee80000100800 */
[----:B01----:R-:W4:Y:S04]  /*1dea0*/  LDL R2, [R1+0xc] ;  /* 0x00000c0001027983 */ /* 0x003f280000100800 */
        /* <DEDUP_REMOVED lines=14> */
.L_x_7990:
[----:B---34-:R-:W3:Y:S01]  /*1df90*/  LDL R0, [R1+0xc] ;  /* 0x00000c0001007983 */ /* 0x018ee20000100800 */
[----:B------:R-:W-:Y:S02]  /*1dfa0*/  ULDC UR4, c[0x0][0xc3c] ;  /* 0x00030f0000047ab9 */ /* 0x000fe40000000800 */
[----:B---3--:R-:W-:-:S13]  /*1dfb0*/  ISETP.GE.AND P0, PT, R0, UR4, PT ;  /* 0x0000000400007c0c */ /* 0x008fda000bf06270 */
[----:B------:R-:W-:Y:S05]  /*1dfc0*/  @!P0 BRA `(.L_x_8002) ;  /* 0xffffff7800a88947 */ /* 0x000fea000383ffff */
[----:B------:R-:W-:Y:S05]  /*1dfd0*/  BSYNC B8 ;  /* 0x0000000000087941 */ /* 0x000fea0003800000 */
.L_x_7834:
[----:B---3--:R-:W3:Y:S01]  /*1dfe0*/  LDL.LU R0, [R1+0x5c] ;  /* 0x00005c0001007983 */ /* 0x008ee20000300800 */
[----:B------:R-:W-:Y:S01]  /*1dff0*/  BSSY B0, `(.L_x_8003) ;  /* 0x000000b000007945 */ /* 0x000fe20003800000 */
[----:B0-----:R-:W0:Y:S01]  /*1e000*/  S2R R5, SR_CgaCtaId ;  /* 0x0000000000057919 */ /* 0x001e220000008800 */
[----:B---3--:R-:W-:-:S05]  /*1e010*/  VIADD R0, R0, 0x1 ;  /* 0x0000000100007836 */ /* 0x008fca0000000000 */
[----:B-12---:R-:W-:-:S04]  /*1e020*/  LEA.HI R2, R0, R0, RZ, 0x1 ;  /* 0x0000000000027211 */ /* 0x006fc800078f08ff */
[----:B------:R-:W-:-:S05]  /*1e030*/  LOP3.LUT R3, R2, 0xfffffffe, RZ, 0xc0, !PT ;  /* 0xfffffffe02037812 */ /* 0x000fca00078ec0ff */
[----:B------:R-:W-:Y:S01]  /*1e040*/  IMAD.IADD R3, R0, 0x1, -R3 ;  /* 0x0000000100037824 */ /* 0x000fe200078e0a03 */
[----:B------:R-:W-:-:S04]  /*1e050*/  MOV R0, 0x400 ;  /* 0x0000040000007802 */ /* 0x000fc80000000f00 */
[----:B0-----:R-:W-:Y:S02]  /*1e060*/  LEA R0, R5, R0, 0x18 ;  /* 0x0000000005007211 */ /* 0x001fe400078ec0ff */
[----:B------:R-:W-:-:S04]  /*1e070*/  SHF.L.U32 R3, R3, 0x1f, RZ ;  /* 0x0000001f03037819 */ /* 0x000fc800000006ff */
[----:B------:R-:W0:Y:S02]  /*1e080*/  SYNCS.PHASECHK.TRANS64.TRYWAIT P0, [R0+URZ+0x28c20], R3 ;  /* 0x028c2003000075a7 */ /* 0x000e24000800017f */
[----:B0-----:R-:W-:Y:S05]  /*1e090*/  @!P0 BRA `(.L_x_8004) ;  /* 0x0000002400848947 */ /* 0x001fea0003800000 */
.L_x_8103:
[----:B------:R-:W-:Y:S05]  /*1e0a0*/  BSYNC B0 ;  /* 0x0000000000007941 */ /* 0x000fea0003800000 */
.L_x_8003:
[----:B------:R-:W-:-:S03]  /*1e0b0*/  UMOV UR4, 0xffffffff ;  /* 0xffffffff00047882 */ /* 0x000fc60000000000 */
[----:B------:R-:W-:Y:S05]  /*1e0c0*/  BRA.DIV UR4, `(.L_x_8005) ;  /* 0x00000026048c7947 */ /* 0x000fea000b800000 */
[----:B------:R-:W1:Y:S02]  /*1e0d0*/  S2R R2, SR_TID.X ;  /* 0x0000000000027919 */ /* 0x000e640000002100 */
[----:B-1----:R-:W-:-:S04]  /*1e0e0*/  SHF.R.U32.HI R2, RZ, 0x5, R2 ;  /* 0x00000005ff027819 */ /* 0x002fc80000011602 */
[----:B------:R-:W-:-:S05]  /*1e0f0*/  LOP3.LUT R2, R2, 0x3, RZ, 0xc0, !PT ;  /* 0x0000000302027812 */ /* 0x000fca00078ec0ff */
[----:B------:R1:W2:Y:S02]  /*1e100*/  SHFL.IDX PT, R14, R2, RZ, 0x1f ;  /* 0x00001fff020e7589 */ /* 0x0002a400000e0000 */
.L_x_8106:
[----:B--2---:R-:W-:-:S13]  /*1e110*/  ISETP.NE.AND P0, PT, R14, RZ, PT ;  /* 0x000000ff0e00720c */ /* 0x004fda0003f05270 */
[----:B------:R-:W-:Y:S05]  /*1e120*/  @P0 BRA `(.L_x_7677) ;  /* 0x0000000000940947 */ /* 0x000fea0003800000 */
[----:B------:R-:W-:-:S03]  /*1e130*/  UMOV UR4, 0xffffffff ;  /* 0xffffffff00047882 */ /* 0x000fc60000000000 */
[----:B------:R-:W-:Y:S05]  /*1e140*/  BRA.DIV UR4, `(.L_x_8006) ;  /* 0x0000002604a07947 */ /* 0x000fea000b800000 */
[----:B------:R-:W-:-:S13]  /*1e150*/  ELECT P6, URZ, PT ;  /* 0x00000000003f782f */ /* 0x000fda00038c0000 */
.L_x_8109:
[----:B------:R-:W-:Y:S05]  /*1e160*/  @!P6 BRA `(.L_x_7677) ;  /* 0x000000000084e947 */ /* 0x000fea0003800000 */
[----:B------:R-:W-:-:S06]  /*1e170*/  ULOP3.LUT UR4, UR36, 0x2, URZ, 0xfc, !UPT ;  /* 0x0000000224047892 */ /* 0x000fcc000f8efc3f */
[----:B-1----:R-:W-:-:S05]  /*1e180*/  IMAD.U32 R2, RZ, RZ, UR4 ;  /* 0x00000004ff027e24 */ /* 0x002fca000f8e00ff */
[----:B------:R-:W-:-:S13]  /*1e190*/  ISETP.NE.AND P2, PT, R2, 0x3, PT ;  /* 0x000000030200780c */ /* 0x000fda0003f45270 */
[----:B------:R-:W-:Y:S05]  /*1e1a0*/  @!P2 BRA `(.L_x_8007) ;  /* 0x000000000004a947 */ /* 0x000fea0003800000 */
[----:B------:R-:W-:Y:S01]  /*1e1b0*/  BPT.TRAP 0x1 ;  /* 0x000000040000795c */ /* 0x000fe20000300000 */
.L_x_8007:
        /* <DEDUP_REMOVED lines=14> */
.L_x_8110:
[----:B------:R-:W1:Y:S02]  /*1e2a0*/  SYNCS.PHASECHK.TRANS64.TRYWAIT P0, [R7+URZ], R2 ;  /* 0x00000002070075a7 */ /* 0x000e64000800017f */
[----:B-1----:R-:W-:Y:S05]  /*1e2b0*/  @!P0 BRA `(.L_x_8009) ;  /* 0x0000002400788947 */ /* 0x002fea0003800000 */
.L_x_8111:
[----:B------:R-:W-:Y:S05]  /*1e2c0*/  @!P2 BRA `(.L_x_8010) ;  /* 0x000000000004a947 */ /* 0x000fea0003800000 */
[----:B------:R-:W-:Y:S01]  /*1e2d0*/  BPT.TRAP 0x1 ;  /* 0x000000040000795c */ /* 0x000fe20000300000 */
.L_x_8010:
[----:B------:R-:W2:Y:S01]  /*1e2e0*/  LDL.LU R4, [R1+0x10] ;  /* 0x0000100001047983 */ /* 0x000ea20000300800 */
[----:B------:R-:W-:-:S04]  /*1e2f0*/  VIADD R0, R0, 0x28c60 ;  /* 0x00028c6000007836 */ /* 0x000fc80000000000 */
[----:B--2---:R-:W-:-:S04]  /*1e300*/  IMAD R4, R4, 0x8, R0 ;  /* 0x0000000804047824 */ /* 0x004fc800078e0200 */
[----:B------:R-:W2:Y:S02]  /*1e310*/  SYNCS.PHASECHK.TRANS64.TRYWAIT P0, [R4+URZ], R5 ;  /* 0x00000005040075a7 */ /* 0x000ea4000800017f */
[----:B--2---:R-:W-:Y:S05]  /*1e320*/  @!P0 BRA `(.L_x_8011) ;  /* 0x0000002400708947 */ /* 0x004fea0003800000 */
.L_x_8112:
[----:B------:R-:W-:-:S07]  /*1e330*/  IMAD R3, R3, 0x8, R0 ;  /* 0x0000000803037824 */ /* 0x000fce00078e0200 */
.L_x_8012:
[----:B---3--:R3:W4:Y:S02]  /*1e340*/  SYNCS.PHASECHK.TRANS64.TRYWAIT P0, [R3+URZ], R2 ;  /* 0x00000002030075a7 */ /* 0x008724000800017f */
[----:B----4-:R-:W-:Y:S05]  /*1e350*/  @!P0 NANOSLEEP.SYNCS 0x989680 ;  /* 0x009896800000895d */ /* 0x010fea0003900000 */
[----:B------:R-:W4:Y:S02]  /*1e360*/  @!P0 SYNCS.PHASECHK.TRANS64 P0, [R3+URZ], R2 ;  /* 0x00000002030085a7 */ /* 0x000f24000800007f */
[----:B----4-:R-:W-:Y:S05]  /*1e370*/  @!P0 BRA `(.L_x_8012) ;  /* 0xfffffffc00f08947 */ /* 0x010fea000383ffff */
.L_x_7677:
[----:B------:R-:W-:Y:S05]  /*1e380*/  BSYNC B9 ;  /* 0x0000000000097941 */ /* 0x000fea0003800000 */
.L_x_7674:
[----:B------:R-:W-:Y:S05]  /*1e390*/  EXIT ;  /* 0x000000000000794d */ /* 0x000fea0003800000 */
.L_x_7695:
[----:B0-----:R0:W1:Y:S02]  /*1e3a0*/  SYNCS.PHASECHK.TRANS64.TRYWAIT P5, [R75+URZ+0x28c90], R76 ;  /* 0x028c904c4b0075a7 */ /* 0x00106400080a017f */
[----:B-1----:R-:W-:Y:S05]  /*1e3b0*/  @!P5 NANOSLEEP.SYNCS 0x989680 ;  /* 0x009896800000d95d */ /* 0x002fea0003900000 */
[----:B------:R-:W1:Y:S02]  /*1e3c0*/  @!P5 SYNCS.PHASECHK.TRANS64 P5, [R75+URZ+0x28c90], R76 ;  /* 0x028c904c4b00d5a7 */ /* 0x000e6400080a007f */
[----:B-1----:R-:W-:Y:S05]  /*1e3d0*/  @!P5 BRA `(.L_x_7695) ;  /* 0xfffffffc00f0d947 */ /* 0x002fea000383ffff */
[----:B------:R-:W-:Y:S05]  /*1e3e0*/  BRA `(.L_x_8013) ;  /* 0xfffffe4800687947 */ /* 0x000fea000383ffff */
.L_x_7705:
[----:B-1----:R1:W2:Y:S02]  /*1e3f0*/  SYNCS.PHASECHK.TRANS64.TRYWAIT P5, [R75+URZ+0x28c90], R76 ;  /* 0x028c904c4b0075a7 */ /* 0x0022a400080a017f */
[----:B--2---:R-:W-:Y:S05]  /*1e400*/  @!P5 NANOSLEEP.SYNCS 0x989680 ;  /* 0x009896800000d95d */ /* 0x004fea0003900000 */
[----:B------:R-:W2:Y:S02]  /*1e410*/  @!P5 SYNCS.PHASECHK.TRANS64 P5, [R75+URZ+0x28c90], R76 ;  /* 0x028c904c4b00d5a7 */ /* 0x000ea400080a007f */
[----:B--2---:R-:W-:Y:S05]  /*1e420*/  @!P5 BRA `(.L_x_7705) ;  /* 0xfffffffc00f0d947 */ /* 0x004fea000383ffff */
[----:B------:R-:W-:Y:S05]  /*1e430*/  BRA `(.L_x_8014) ;  /* 0xfffffe5000c47947 */ /* 0x000fea000383ffff */
.L_x_7710:
[----:B0-----:R0:W1:Y:S02]  /*1e440*/  SYNCS.PHASECHK.TRANS64.TRYWAIT P5, [R75+URZ+0x28c90], R76 ;  /* 0x028c904c4b0075a7 */ /* 0x00106400080a017f */
[----:B-1----:R-:W-:Y:S05]  /*1e450*/  @!P5 NANOSLEEP.SYNCS 0x989680 ;  /* 0x009896800000d95d */ /* 0x002fea0003900000 */
[----:B------:R-:W1:Y:S02]  /*1e460*/  @!P5 SYNCS.PHASECHK.TRANS64 P5, [R75+URZ+0x28c90], R76 ;  /* 0x028c904c4b00d5a7 */ /* 0x000e6400080a007f */
[----:B-1----:R-:W-:Y:S05]  /*1e470*/  @!P5 BRA `(.L_x_7710) ;  /* 0xfffffffc00f0d947 */ /* 0x002fea000383ffff */
[----:B------:R-:W-:Y:S05]  /*1e480*/  BRA `(.L_x_8015) ;  /* 0xfffffe5800dc7947 */ /* 0x000fea000383ffff */
.L_x_7714:
[----:B--2---:R2:W0:Y:S02]  /*1e490*/  SYNCS.PHASECHK.TRANS64.TRYWAIT P0, [R75+URZ+0x28cb0], R76 ;  /* 0x028cb04c4b0075a7 */ /* 0x004424000800017f */
[----:B0-----:R-:W-:Y:S05]  /*1e4a0*/  @!P0 NANOSLEEP.SYNCS 0x989680 ;  /* 0x009896800000895d */ /* 0x001fea0003900000 */
[----:B------:R-:W0:Y:S02]  /*1e4b0*/  @!P0 SYNCS.PHASECHK.TRANS64 P0, [R75+URZ+0x28cb0], R76 ;  /* 0x028cb04c4b0085a7 */ /* 0x000e24000800007f */
[----:B0-----:R-:W-:Y:S05]  /*1e4c0*/  @!P0 BRA `(.L_x_7714) ;  /* 0xfffffffc00f08947 */ /* 0x001fea000383ffff */
[----:B------:R-:W-:Y:S05]  /*1e4d0*/  BRA `(.L_x_8016) ;  /* 0xfffffe5c00547947 */ /* 0x000fea000383ffff */
.L_x_7727:
[----:B0-----:R0:W1:Y:S02]  /*1e4e0*/  SYNCS.PHASECHK.TRANS64.TRYWAIT P1, [R5+URZ+0x28c50], R10 ;  /* 0x028c500a050075a7 */ /* 0x001064000802017f */
[----:B-1----:R-:W-:Y:S05]  /*1e4f0*/  @!P1 NANOSLEEP.SYNCS 0x989680 ;  /* 0x009896800000995d */ /* 0x002fea0003900000 */
[----:B------:R-:W1:Y:S02]  /*1e500*/  @!P1 SYNCS.PHASECHK.TRANS64 P1, [R5+URZ+0x28c50], R10 ;  /* 0x028c500a050095a7 */ /* 0x000e64000802007f */
[----:B-1----:R-:W-:Y:S05]  /*1e510*/  @!P1 BRA `(.L_x_7727) ;  /* 0xfffffffc00f09947 */ /* 0x002fea000383ffff */
[----:B------:R-:W-:Y:S05]  /*1e520*/  BRA `(.L_x_8017) ;  /* 0xfffffe6c00307947 */ /* 0x000fea000383ffff */
.L_x_7734:
[----:B-1----:R1:W2:Y:S02]  /*1e530*/  SYNCS.PHASECHK.TRANS64.TRYWAIT P2, [R21+URZ+0x28c50], R4 ;  /* 0x028c5004150075a7 */ /* 0x0022a4000804017f */
[----:B--2---:R-:W-:Y:S05]  /*1e540*/  @!P2 NANOSLEEP.SYNCS 0x989680 ;  /* 0x009896800000a95d */ /* 0x004fea0003900000 */
[----:B------:R-:W2:Y:S02]  /*1e550*/  @!P2 SYNCS.PHASECHK.TRANS64 P2, [R21+URZ+0x28c50], R4 ;  /* 0x028c50041500a5a7 */ /* 0x000ea4000804007f */
[----:B--2---:R-:W-:Y:S05]  /*1e560*/  @!P2 BRA `(.L_x_7734) ;  /* 0xfffffffc00f0a947 */ /* 0x004fea000383ffff */
[----:B------:R-:W-:Y:S05]  /*1e570*/  BRA `(.L_x_7733) ;  /* 0xfffffe7800607947 */ /* 0x000fea000383ffff */
.L_x_7749:
        /* <DEDUP_REMOVED lines=8> */
.L_x_8019:
[----:B------:R-:W-:Y:S05]  /*1e600*/  BSYNC B1 ;  /* 0x0000000000017941 */ /* 0x000fea0003800000 */
.L_x_8018:
        /* <DEDUP_REMOVED lines=8> */
.L_x_8020:
[----:B------:R-:W-:Y:S02]  /*1e690*/  IMAD.MOV.U32 R13, RZ, RZ, R33 ;  /* 0x000000ffff0d7224 */ /* 0x000fe400078e0021 */
[----:B------:R-:W-:-:S07]  /*1e6a0*/  IMAD.MOV.U32 R4, RZ, RZ, R14 ;  /* 0x000000ffff047224 */ /* 0x000fce00078e000e */
[----:B------:R-:W-:Y:S05]  /*1e6b0*/  WARPSYNC.COLLECTIVE R15, `(.L_x_8021) ;  /* 0x000000000f087348 */ /* 0x000fea0003c00000 */
[----:B------:R0:W1:Y:S02]  /*1e6c0*/  SHFL.IDX P6, R14, R13, R12, R11 ;  /* 0x0000000c0d0e7389 */ /* 0x00006400000c000b */
[----:B01----:R-:W-:Y:S01]  /*1e6d0*/  ENDCOLLECTIVE ;  /* 0x000000000000791b */ /* 0x003fe20003800000 */
.L_x_8021:
[----:B------:R-:W-:Y:S02]  /*1e6e0*/  IMAD.MOV.U32 R13, RZ, RZ, R30 ;  /* 0x000000ffff0d7224 */ /* 0x000fe400078e001e */
[----:B------:R-:W-:-:S07]  /*1e6f0*/  IMAD.MOV.U32 R0, RZ, RZ, R14 ;  /* 0x000000ffff007224 */ /* 0x000fce00078e000e */
[----:B------:R-:W-:Y:S05]  /*1e700*/  WARPSYNC.COLLECTIVE R15, `(.L_x_8022) ;  /* 0x000000000f087348 */ /* 0x000fea0003c00000 */
[----:B------:R0:W1:Y:S02]  /*1e710*/  SHFL.IDX P6, R14, R13, R12, R11 ;  /* 0x0000000c0d0e7389 */ /* 0x00006400000c000b */
[----:B01----:R-:W-:Y:S01]  /*1e720*/  ENDCOLLECTIVE ;  /* 0x000000000000791b */ /* 0x003fe20003800000 */
.L_x_8022:
[----:B------:R-:W-:Y:S01]  /*1e730*/  IMAD.MOV.U32 R8, RZ, RZ, R14 ;  /* 0x000000ffff087224 */ /* 0x000fe200078e000e */
[----:B------:R-:W-:Y:S06]  /*1e740*/  BRA `(.L_x_8023) ;  /* 0xfffffe9000a87947 */ /* 0x000fec000383ffff */
.L_x_7752:
[----:B------:R-:W-:Y:S01]  /*1e750*/  BSSY B1, `(.L_x_8024) ;  /* 0x0000008000017945 */ /* 0x000fe20003800000 */
[----:B------:R-:W-:Y:S02]  /*1e760*/  IMAD.MOV.U32 R13, RZ, RZ, R32 ;  /* 0x000000ffff0d7224 */ /* 0x000fe400078e0020 */
[----:B------:R-:W-:Y:S02]  /*1e770*/  IMAD.MOV.U32 R12, RZ, RZ, 0x1 ;  /* 0x00000001ff0c7424 */ /* 0x000fe400078e00ff */
[----:B------:R-:W-:Y:S02]  /*1e780*/  IMAD.MOV.U32 R11, RZ, RZ, 0x1c1f ;  /* 0x00001c1fff0b7424 */ /* 0x000fe400078e00ff */
[----:B------:R-:W-:-:S07]  /*1e790*/  IMAD.MOV.U32 R15, RZ, RZ, -0x1 ;  /* 0xffffffffff0f7424 */ /* 0x000fce00078e00ff */
[----:B0-----:R-:W-:Y:S05]  /*1e7a0*/  WARPSYNC.COLLECTIVE R15, `(.L_x_8025) ;  /* 0x000000000f087348 */ /* 0x001fea0003c00000 */
[----:B------:R1:W2:Y:S02]  /*1e7b0*/  SHFL.IDX P6, R14, R13, R12, R11 ;  /* 0x0000000c0d0e7389 */ /* 0x0002a400000c000b */
[----:B012---:R-:W-:Y:S01]  /*1e7c0*/  ENDCOLLECTIVE ;  /* 0x000000000000791b */ /* 0x007fe20003800000 */
.L_x_8025:
[----:B------:R-:W-:Y:S05]  /*1e7d0*/  BSYNC B1 ;  /* 0x0000000000017941 */ /* 0x000fea0003800000 */
.L_x_8024:
        /* <DEDUP_REMOVED lines=8> */
.L_x_8026:
[----:B------:R-:W-:Y:S02]  /*1e860*/  IMAD.MOV.U32 R13, RZ, RZ, R33 ;  /* 0x000000ffff0d7224 */ /* 0x000fe400078e0021 */
[----:B------:R-:W-:-:S07]  /*1e870*/  IMAD.MOV.U32 R3, RZ, RZ, R14 ;  /* 0x000000ffff037224 */ /* 0x000fce00078e000e */
[----:B------:R-:W-:Y:S05]  /*1e880*/  WARPSYNC.COLLECTIVE R15, `(.L_x_8027) ;  /* 0x000000000f087348 */ /* 0x000fea0003c00000 */
[----:B------:R0:W1:Y:S02]  /*1e890*/  SHFL.IDX P6, R14, R13, R12, R11 ;  /* 0x0000000c0d0e7389 */ /* 0x00006400000c000b */
[----:B01----:R-:W-:Y:S01]  /*1e8a0*/  ENDCOLLECTIVE ;  /* 0x000000000000791b */ /* 0x003fe20003800000 */
.L_x_8027:
[----:B------:R-:W-:Y:S02]  /*1e8b0*/  IMAD.MOV.U32 R13, RZ, RZ, R30 ;  /* 0x000000ffff0d7224 */ /* 0x000fe400078e001e */
[----:B------:R-:W-:-:S07]  /*1e8c0*/  IMAD.MOV.U32 R7, RZ, RZ, R14 ;  /* 0x000000ffff077224 */ /* 0x000fce00078e000e */
[----:B------:R-:W-:Y:S05]  /*1e8d0*/  WARPSYNC.COLLECTIVE R15, `(.L_x_8028) ;  /* 0x000000000f087348 */ /* 0x000fea0003c00000 */
[----:B------:R0:W1:Y:S02]  /*1e8e0*/  SHFL.IDX P6, R14, R13, R12, R11 ;  /* 0x0000000c0d0e7389 */ /* 0x00006400000c000b */
[----:B01----:R-:W-:Y:S01]  /*1e8f0*/  ENDCOLLECTIVE ;  /* 0x000000000000791b */ /* 0x003fe20003800000 */
.L_x_8028:
[----:B------:R-:W-:Y:S01]  /*1e900*/  IMAD.MOV.U32 R30, RZ, RZ, R14 ;  /* 0x000000ffff1e7224 */ /* 0x000fe200078e000e */
[----:B------:R-:W-:Y:S06]  /*1e910*/  BRA `(.L_x_8029) ;  /* 0xfffffe9400007947 */ /* 0x000fec000383ffff */
.L_x_7756:
[----:B0-----:R0:W1:Y:S02]  /*1e920*/  SYNCS.PHASECHK.TRANS64.TRYWAIT P0, [R2+URZ+0x28c00], R33 ;  /* 0x028c0021020075a7 */ /* 0x001064000800017f */
[----:B-1----:R-:W-:Y:S05]  /*1e930*/  @!P0 NANOSLEEP.SYNCS 0x989680 ;  /* 0x009896800000895d */ /* 0x002fea0003900000 */
[----:B------:R-:W1:Y:S02]  /*1e940*/  @!P0 SYNCS.PHASECHK.TRANS64 P0, [R2+URZ+0x28c00], R33 ;  /* 0x028c0021020085a7 */ /* 0x000e64000800007f */
[----:B-1----:R-:W-:Y:S05]  /*1e950*/  @!P0 BRA `(.L_x_7756) ;  /* 0xfffffffc00f08947 */ /* 0x002fea000383ffff */
[----:B------:R-:W-:Y:S05]  /*1e960*/  BRA `(.L_x_8030) ;  /* 0xfffffe9400e87947 */ /* 0x000fea000383ffff */
.L_x_7764:
        /* <DEDUP_REMOVED lines=8> */
.L_x_8032:
[----:B------:R-:W-:Y:S05]  /*1e9f0*/  BSYNC B1 ;  /* 0x0000000000017941 */ /* 0x000fea0003800000 */
.L_x_8031:
        /* <DEDUP_REMOVED lines=8> */
.L_x_8033:
[----:B------:R-:W-:Y:S02]  /*1ea80*/  IMAD.MOV.U32 R13, RZ, RZ, R9 ;  /* 0x000000ffff0d7224 */ /* 0x000fe400078e0009 */
[----:B------:R-:W-:-:S07]  /*1ea90*/  IMAD.MOV.U32 R4, RZ, RZ, R14 ;  /* 0x000000ffff047224 */ /* 0x000fce00078e000e */
[----:B------:R-:W-:Y:S05]  /*1eaa0*/  WARPSYNC.COLLECTIVE R15, `(.L_x_8034) ;  /* 0x000000000f087348 */ /* 0x000fea0003c00000 */
[----:B------:R0:W1:Y:S02]  /*1eab0*/  SHFL.IDX P6, R14, R13, R12, R11 ;  /* 0x0000000c0d0e7389 */ /* 0x00006400000c000b */
[----:B01----:R-:W-:Y:S01]  /*1eac0*/  ENDCOLLECTIVE ;  /* 0x000000000000791b */ /* 0x003fe20003800000 */
.L_x_8034:
[----:B------:R-:W-:Y:S02]  /*1ead0*/  IMAD.MOV.U32 R13, RZ, RZ, R8 ;  /* 0x000000ffff0d7224 */ /* 0x000fe400078e0008 */
[----:B------:R-:W-:-:S07]  /*1eae0*/  IMAD.MOV.U32 R7, RZ, RZ, R14 ;  /* 0x000000ffff077224 */ /* 0x000fce00078e000e */
[----:B------:R-:W-:Y:S05]  /*1eaf0*/  WARPSYNC.COLLECTIVE R15, `(.L_x_8035) ;  /* 0x000000000f087348 */ /* 0x000fea0003c00000 */
[----:B------:R0:W1:Y:S02]  /*1eb00*/  SHFL.IDX P6, R14, R13, R12, R11 ;  /* 0x0000000c0d0e7389 */ /* 0x00006400000c000b */
[----:B01----:R-:W-:Y:S01]  /*1eb10*/  ENDCOLLECTIVE ;  /* 0x000000000000791b */ /* 0x003fe20003800000 */
.L_x_8035:
[----:B------:R-:W-:Y:S01]  /*1eb20*/  IMAD.MOV.U32 R6, RZ, RZ, R14 ;  /* 0x000000ffff067224 */ /* 0x000fe200078e000e */
[----:B------:R-:W-:Y:S06]  /*1eb30*/  BRA `(.L_x_8036) ;  /* 0xfffffea000fc7947 */ /* 0x000fec000383ffff */
.L_x_7767:
        /* <DEDUP_REMOVED lines=8> */
.L_x_8038:
[----:B------:R-:W-:Y:S05]  /*1ebc0*/  BSYNC B1 ;  /* 0x0000000000017941 */ /* 0x000fea0003800000 */
.L_x_8037:
        /* <DEDUP_REMOVED lines=8> */
.L_x_8039:
[----:B------:R-:W-:Y:S02]  /*1ec50*/  IMAD.MOV.U32 R13, RZ, RZ, R9 ;  /* 0x000000ffff0d7224 */ /* 0x000fe400078e0009 */
[----:B------:R-:W-:-:S07]  /*1ec60*/  IMAD.MOV.U32 R3, RZ, RZ, R14 ;  /* 0x000000ffff037224 */ /* 0x000fce00078e000e */
[----:B------:R-:W-:Y:S05]  /*1ec70*/  WARPSYNC.COLLECTIVE R15, `(.L_x_8040) ;  /* 0x000000000f087348 */ /* 0x000fea0003c00000 */
[----:B------:R0:W1:Y:S02]  /*1ec80*/  SHFL.IDX P6, R14, R13, R12, R11 ;  /* 0x0000000c0d0e7389 */ /* 0x00006400000c000b */
[----:B01----:R-:W-:Y:S01]  /*1ec90*/  ENDCOLLECTIVE ;  /* 0x000000000000791b */ /* 0x003fe20003800000 */
.L_x_8040:
[----:B------:R-:W-:Y:S02]  /*1eca0*/  IMAD.MOV.U32 R13, RZ, RZ, R8 ;  /* 0x000000ffff0d7224 */ /* 0x000fe400078e0008 */
[----:B------:R-:W-:-:S07]  /*1ecb0*/  IMAD.MOV.U32 R6, RZ, RZ, R14 ;  /* 0x000000ffff067224 */ /* 0x000fce00078e000e */
[----:B------:R-:W-:Y:S05]  /*1ecc0*/  WARPSYNC.COLLECTIVE R15, `(.L_x_8041) ;  /* 0x000000000f087348 */ /* 0x000fea0003c00000 */
[----:B------:R0:W1:Y:S02]  /*1ecd0*/  SHFL.IDX P6, R14, R13, R12, R11 ;  /* 0x0000000c0d0e7389 */ /* 0x00006400000c000b */
[----:B01----:R-:W-:Y:S01]  /*1ece0*/  ENDCOLLECTIVE ;  /* 0x000000000000791b */ /* 0x003fe20003800000 */
.L_x_8041:
[----:B------:R-:W-:Y:S02]  /*1ecf0*/  IMAD.MOV.U32 R12, RZ, RZ, R3 ;  /* 0x000000ffff0c7224 */ /* 0x000fe400078e0003 */
[----:B------:R-:W-:Y:S01]  /*1ed00*/  IMAD.MOV.U32 R13, RZ, RZ, R0 ;  /* 0x000000ffff0d7224 */ /* 0x000fe200078e0000 */
[----:B------:R-:W-:Y:S06]  /*1ed10*/  BRA `(.L_x_8042) ;  /* 0xfffffea400207947 */ /* 0x000fec000383ffff */
.L_x_7771:
[----:B0-----:R0:W1:Y:S02]  /*1ed20*/  SYNCS.PHASECHK.TRANS64.TRYWAIT P1, [R2+URZ+0x28c00], R3 ;  /* 0x028c0003020075a7 */ /* 0x001064000802017f */
[----:B-1----:R-:W-:Y:S05]  /*1ed30*/  @!P1 NANOSLEEP.SYNCS 0x989680 ;  /* 0x009896800000995d */ /* 0x002fea0003900000 */
[----:B------:R-:W1:Y:S02]  /*1ed40*/  @!P1 SYNCS.PHASECHK.TRANS64 P1, [R2+URZ+0x28c00], R3 ;  /* 0x028c0003020095a7 */ /* 0x000e64000802007f */
[----:B-1----:R-:W-:Y:S05]  /*1ed50*/  @!P1 BRA `(.L_x_7771) ;  /* 0xfffffffc00f09947 */ /* 0x002fea000383ffff */
[----:B------:R-:W-:Y:S05]  /*1ed60*/  BRA `(.L_x_8043) ;  /* 0xfffffea400bc7947 */ /* 0x000fea000383ffff */
.L_x_7777:
[----:B0-----:R0:W1:Y:S02]  /*1ed70*/  SYNCS.PHASECHK.TRANS64.TRYWAIT P2, [R21+URZ+0x28c30], R58 ;  /* 0x028c303a150075a7 */ /* 0x001064000804017f */
[----:B-1----:R-:W-:Y:S05]  /*1ed80*/  @!P2 NANOSLEEP.SYNCS 0x989680 ;  /* 0x009896800000a95d */ /* 0x002fea0003900000 */
[----:B------:R-:W1:Y:S02]  /*1ed90*/  @!P2 SYNCS.PHASECHK.TRANS64 P2, [R21+URZ+0x28c30], R58 ;  /* 0x028c303a1500a5a7 */ /* 0x000e64000804007f */
[----:B-1----:R-:W-:Y:S05]  /*1eda0*/  @!P2 BRA `(.L_x_7777) ;  /* 0xfffffffc00f0a947 */ /* 0x002fea000383ffff */
[----:B------:R-:W-:Y:S05]  /*1edb0*/  BRA `(.L_x_7776) ;  /* 0xfffffeb4002c7947 */ /* 0x000fea000383ffff */
.L_x_7782:
[----:B--2---:R2:W0:Y:S02]  /*1edc0*/  SYNCS.PHASECHK.TRANS64.TRYWAIT P2, [R21+URZ+0x28c50], R58 ;  /* 0x028c503a150075a7 */ /* 0x004424000804017f */
[----:B0-----:R-:W-:Y:S05]  /*1edd0*/  @!P2 NANOSLEEP.SYNCS 0x989680 ;  /* 0x009896800000a95d */ /* 0x001fea0003900000 */
[----:B------:R-:W0:Y:S02]  /*1ede0*/  @!P2 SYNCS.PHASECHK.TRANS64 P2, [R21+URZ+0x28c50], R58 ;  /* 0x028c503a1500a5a7 */ /* 0x000e24000804007f */
[----:B0-----:R-:W-:Y:S05]  /*1edf0*/  @!P2 BRA `(.L_x_7782) ;  /* 0xfffffffc00f0a947 */ /* 0x001fea000383ffff */
[----:B------:R-:W-:Y:S05]  /*1ee00*/  BRA `(.L_x_7781) ;  /* 0xfffffec400f07947 */ /* 0x000fea000383ffff */
.L_x_7789:
[----:B-1----:R1:W2:Y:S02]  /*1ee10*/  SYNCS.PHASECHK.TRANS64.TRYWAIT P2, [R215+URZ+0x28c30], R220 ;  /* 0x028c30dcd70075a7 */ /* 0x0022a4000804017f */
[----:B--2---:R-:W-:Y:S05]  /*1ee20*/  @!P2 NANOSLEEP.SYNCS 0x989680 ;  /* 0x009896800000a95d */ /* 0x004fea0003900000 */
[----:B------:R-:W2:Y:S02]  /*1ee30*/  @!P2 SYNCS.PHASECHK.TRANS64 P2, [R215+URZ+0x28c30], R220 ;  /* 0x028c30dcd700a5a7 */ /* 0x000ea4000804007f */
[----:B--2---:R-:W-:Y:S05]  /*1ee40*/  @!P2 BRA `(.L_x_7789) ;  /* 0xfffffffc00f0a947 */ /* 0x004fea000383ffff */
[----:B------:R-:W-:Y:S05]  /*1ee50*/  BRA `(.L_x_7788) ;  /* 0xfffffecc00287947 */ /* 0x000fea000383ffff */
.L_x_7794:
[----:B--2---:R2:W3:Y:S02]  /*1ee60*/  SYNCS.PHASECHK.TRANS64.TRYWAIT P2, [R215+URZ+0x28c50], R220 ;  /* 0x028c50dcd70075a7 */ /* 0x0044e4000804017f */
[----:B---3--:R-:W-:Y:S05]  /*1ee70*/  @!P2 NANOSLEEP.SYNCS 0x989680 ;  /* 0x009896800000a95d */ /* 0x008fea0003900000 */
[----:B------:R-:W3:Y:S02]  /*1ee80*/  @!P2 SYNCS.PHASECHK.TRANS64 P2, [R215+URZ+0x28c50], R220 ;  /* 0x028c50dcd700a5a7 */ /* 0x000ee4000804007f */
[----:B---3--:R-:W-:Y:S05]  /*1ee90*/  @!P2 BRA `(.L_x_7794) ;  /* 0xfffffffc00f0a947 */ /* 0x008fea000383ffff */
[----:B------:R-:W-:Y:S05]  /*1eea0*/  BRA `(.L_x_7793) ;  /* 0xfffffee800007947 */ /* 0x000fea000383ffff */
.L_x_7802:
[----:B-1----:R1:W2:Y:S02]  /*1eeb0*/  SYNCS.PHASECHK.TRANS64.TRYWAIT P2, [R21+URZ+0x28c30], R193 ;  /* 0x028c30c1150075a7 */ /* 0x0022a4000804017f */
[----:B--2---:R-:W-:Y:S05]  /*1eec0*/  @!P2 NANOSLEEP.SYNCS 0x989680 ;  /* 0x009896800000a95d */ /* 0x004fea0003900000 */
[----:B------:R-:W2:Y:S02]  /*1eed0*/  @!P2 SYNCS.PHASECHK.TRANS64 P2, [R21+URZ+0x28c30], R193 ;  /* 0x028c30c11500a5a7 */ /* 0x000ea4000804007f */
[----:B--2---:R-:W-:Y:S05]  /*1eee0*/  @!P2 BRA `(.L_x_7802) ;  /* 0xfffffffc00f0a947 */ /* 0x004fea000383ffff */
[----:B------:R-:W-:Y:S05]  /*1eef0*/  BRA `(.L_x_7801) ;  /* 0xfffffeec00147947 */ /* 0x000fea000383ffff */
.L_x_7807:
[----:B----4-:R4:W0:Y:S02]  /*1ef00*/  SYNCS.PHASECHK.TRANS64.TRYWAIT P2, [R21+URZ+0x28c50], R193 ;  /* 0x028c50c1150075a7 */ /* 0x010824000804017f */
[----:B0-----:R-:W-:Y:S05]  /*1ef10*/  @!P2 NANOSLEEP.SYNCS 0x989680 ;  /* 0x009896800000a95d */ /* 0x001fea0003900000 */
[----:B------:R-:W0:Y:S02]  /*1ef20*/  @!P2 SYNCS.PHASECHK.TRANS64 P2, [R21+URZ+0x28c50], R193 ;  /* 0x028c50c11500a5a7 */ /* 0x000e24000804007f */
[----:B0-----:R-:W-:Y:S05]  /*1ef30*/  @!P2 BRA `(.L_x_7807) ;  /* 0xfffffffc00f0a947 */ /* 0x001fea000383ffff */
[----:B------:R-:W-:Y:S05]  /*1ef40*/  BRA `(.L_x_7806) ;  /* 0xffffff0000687947 */ /* 0x000fea000383ffff */
.L_x_7842:
        /* <DEDUP_REMOVED lines=11> */
.L_x_8045:
[----:B------:R-:W-:Y:S05]  /*1f000*/  BSYNC B1 ;  /* 0x0000000000017941 */ /* 0x000fea0003800000 */
.L_x_8044:
[----:B------:R-:W-:Y:S05]  /*1f010*/  BRA `(.L_x_8046) ;  /* 0xffffff7400407947 */ /* 0x000fea000383ffff */
.L_x_7844:
[----:B------:R-:W-:Y:S01]  /*1f020*/  BSSY B1, `(.L_x_8047) ;  /* 0x0000006000017945 */ /* 0x000fe20003800000 */
[----:B------:R-:W-:-:S07]  /*1f030*/  IMAD.MOV.U32 R15, RZ, RZ, -0x1 ;  /* 0xffffffffff0f7424 */ /* 0x000fce00078e00ff */
[----:B0-----:R-:W-:Y:S05]  /*1f040*/  WARPSYNC.COLLECTIVE R15, `(.L_x_8048) ;  /* 0x000000000f0c7348 */ /* 0x001fea0003c00000 */
[----:B------:R-:W-:Y:S02]  /*1f050*/  ELECT P6, UR62, PT ;  /* 0x00000000003e782f */ /* 0x000fe400038c0000 */
[----:B------:R-:W-:Y:S01]  /*1f060*/  MOV R14, UR62 ;  /* 0x0000003e000e7c02 */ /* 0x000fe20008000f00 */
[----:B0-----:R-:W-:Y:S10]  /*1f070*/  ENDCOLLECTIVE ;  /* 0x000000000000791b */ /* 0x001ff40003800000 */
.L_x_8048:
[----:B------:R-:W-:Y:S05]  /*1f080*/  BSYNC B1 ;  /* 0x0000000000017941 */ /* 0x000fea0003800000 */
.L_x_8047:
[----:B------:R-:W-:Y:S05]  /*1f090*/  BRA `(.L_x_7843) ;  /* 0xffffff7400387947 */ /* 0x000fea000383ffff */
.L_x_7846:
[----:B0-----:R0:W1:Y:S02]  /*1f0a0*/  SYNCS.PHASECHK.TRANS64.TRYWAIT P0, [R18+URZ+0x28c20], R4 ;  /* 0x028c2004120075a7 */ /* 0x001064000800017f */
[----:B-1----:R-:W-:Y:S05]  /*1f0b0*/  @!P0 NANOSLEEP.SYNCS 0x989680 ;  /* 0x009896800000895d */ /* 0x002fea0003900000 */
[----:B------:R-:W1:Y:S02]  /*1f0c0*/  @!P0 SYNCS.PHASECHK.TRANS64 P0, [R18+URZ+0x28c20], R4 ;  /* 0x028c2004120085a7 */ /* 0x000e64000800007f */
[----:B-1----:R-:W-:Y:S05]  /*1f0d0*/  @!P0 BRA `(.L_x_7846) ;  /* 0xfffffffc00f08947 */ /* 0x002fea000383ffff */
[----:B------:R-:W-:Y:S05]  /*1f0e0*/  BRA `(.L_x_8049) ;  /* 0xffffff7400487947 */ /* 0x000fea000383ffff */
.L_x_7850:
[----:B-1----:R1:W2:Y:S02]  /*1f0f0*/  SYNCS.PHASECHK.TRANS64.TRYWAIT P0, [R5+URZ+0x28ca0], R9 ;  /* 0x028ca009050075a7 */ /* 0x0022a4000800017f */
[----:B--2---:R-:W-:Y:S05]  /*1f100*/  @!P0 NANOSLEEP.SYNCS 0x989680 ;  /* 0x009896800000895d */ /* 0x004fea0003900000 */
[----:B------:R-:W2:Y:S02]  /*1f110*/  @!P0 SYNCS.PHASECHK.TRANS64 P0, [R5+URZ+0x28ca0], R9 ;  /* 0x028ca009050085a7 */ /* 0x000ea4000800007f */
[----:B--2---:R-:W-:Y:S05]  /*1f120*/  @!P0 BRA `(.L_x_7850) ;  /* 0xfffffffc00f08947 */ /* 0x004fea000383ffff */
[----:B------:R-:W-:Y:S05]  /*1f130*/  BRA `(.L_x_8050) ;  /* 0xffffff7400687947 */ /* 0x000fea000383ffff */
.L_x_7855:
[----:B0-----:R0:W2:Y:S02]  /*1f140*/  SYNCS.PHASECHK.TRANS64.TRYWAIT P0, [R5+URZ+0x28cc0], R9 ;  /* 0x028cc009050075a7 */ /* 0x0010a4000800017f */
[----:B--2---:R-:W-:Y:S05]  /*1f150*/  @!P0 NANOSLEEP.SYNCS 0x989680 ;  /* 0x009896800000895d */ /* 0x004fea0003900000 */
[----:B------:R-:W2:Y:S02]  /*1f160*/  @!P0 SYNCS.PHASECHK.TRANS64 P0, [R5+URZ+0x28cc0], R9 ;  /* 0x028cc009050085a7 */ /* 0x000ea4000800007f */
[----:B--2---:R-:W-:Y:S05]  /*1f170*/  @!P0 BRA `(.L_x_7855) ;  /* 0xfffffffc00f08947 */ /* 0x004fea000383ffff */
[----:B------:R-:W-:Y:S05]  /*1f180*/  BRA `(.L_x_8051) ;  /* 0xffffff7400e87947 */ /* 0x000fea000383ffff */
.L_x_7869:
[----:B0-----:R0:W1:Y:S02]  /*1f190*/  SYNCS.PHASECHK.TRANS64.TRYWAIT P1, [R5+URZ+0x28ca0], R6 ;  /* 0x028ca006050075a7 */ /* 0x001064000802017f */
[----:B-1----:R-:W-:Y:S05]  /*1f1a0*/  @!P1 NANOSLEEP.SYNCS 0x989680 ;  /* 0x009896800000995d */ /* 0x002fea0003900000 */
[----:B------:R-:W1:Y:S02]  /*1f1b0*/  @!P1 SYNCS.PHASECHK.TRANS64 P1, [R5+URZ+0x28ca0], R6 ;  /* 0x028ca006050095a7 */ /* 0x000e64000802007f */
[----:B-1----:R-:W-:Y:S05]  /*1f1c0*/  @!P1 BRA `(.L_x_7869) ;  /* 0xfffffffc00f09947 */ /* 0x002fea000383ffff */
[----:B------:R-:W-:Y:S05]  /*1f1d0*/  BRA `(.L_x_8052) ;  /* 0xffffff8000687947 */ /* 0x000fea000383ffff */
.L_x_7874:
[----:B-1----:R1:W2:Y:S02]  /*1f1e0*/  SYNCS.PHASECHK.TRANS64.TRYWAIT P1, [R5+URZ+0x28cc0], R6 ;  /* 0x028cc006050075a7 */ /* 0x0022a4000802017f */
[----:B--2---:R-:W-:Y:S05]  /*1f1f0*/  @!P1 NANOSLEEP.SYNCS 0x989680 ;  /* 0x009896800000995d */ /* 0x004fea0003900000 */
[----:B------:R-:W2:Y:S02]  /*1f200*/  @!P1 SYNCS.PHASECHK.TRANS64 P1, [R5+URZ+0x28cc0], R6 ;  /* 0x028cc006050095a7 */ /* 0x000ea4000802007f */
[----:B--2---:R-:W-:Y:S05]  /*1f210*/  @!P1 BRA `(.L_x_7874) ;  /* 0xfffffffc00f09947 */ /* 0x004fea000383ffff */
[----:B------:R-:W-:Y:S05]  /*1f220*/  BRA `(.L_x_8053) ;  /* 0xffffff8000e47947 */ /* 0x000fea000383ffff */
.L_x_7896:
        /* <DEDUP_REMOVED lines=11> */
.L_x_8055:
[----:B------:R-:W-:Y:S05]  /*1f2e0*/  BSYNC B0 ;  /* 0x0000000000007941 */ /* 0x000fea0003800000 */
.L_x_8054:
[----:B------:R-:W-:Y:S05]  /*1f2f0*/  BRA `(.L_x_8056) ;  /* 0xffffff94008c7947 */ /* 0x000fea000383ffff */
.L_x_7898:
[----:B------:R-:W-:Y:S01]  /*1f300*/  BSSY B0, `(.L_x_8057) ;  /* 0x0000006000007945 */ /* 0x000fe20003800000 */
[----:B------:R-:W-:-:S07]  /*1f310*/  IMAD.MOV.U32 R15, RZ, RZ, -0x1 ;  /* 0xffffffffff0f7424 */ /* 0x000fce00078e00ff */
[----:B0-----:R-:W-:Y:S05]  /*1f320*/  WARPSYNC.COLLECTIVE R15, `(.L_x_8058) ;  /* 0x000000000f0c7348 */ /* 0x001fea0003c00000 */
[----:B------:R-:W-:Y:S02]  /*1f330*/  ELECT P6, UR62, PT ;  /* 0x00000000003e782f */ /* 0x000fe400038c0000 */
[----:B------:R-:W-:Y:S01]  /*1f340*/  MOV R14, UR62 ;  /* 0x0000003e000e7c02 */ /* 0x000fe20008000f00 */
[----:B0-----:R-:W-:Y:S10]  /*1f350*/  ENDCOLLECTIVE ;  /* 0x000000000000791b */ /* 0x001ff40003800000 */
.L_x_8058:
[----:B------:R-:W-:Y:S05]  /*1f360*/  BSYNC B0 ;  /* 0x0000000000007941 */ /* 0x000fea0003800000 */
.L_x_8057:
[----:B------:R-:W-:Y:S05]  /*1f370*/  BRA `(.L_x_8059) ;  /* 0xffffff9400907947 */ /* 0x000fea000383ffff */
.L_x_7900:
[----:B-1----:R1:W2:Y:S02]  /*1f380*/  SYNCS.PHASECHK.TRANS64.TRYWAIT P0, [R0+URZ+0x28c40], R2 ;  /* 0x028c4002000075a7 */ /* 0x0022a4000800017f */
[----:B--2---:R-:W-:Y:S05]  /*1f390*/  @!P0 NANOSLEEP.SYNCS 0x989680 ;  /* 0x009896800000895d */ /* 0x004fea0003900000 */
[----:B------:R-:W2:Y:S02]  /*1f3a0*/  @!P0 SYNCS.PHASECHK.TRANS64 P0, [R0+URZ+0x28c40], R2 ;  /* 0x028c4002000085a7 */ /* 0x000ea4000800007f */
[----:B--2---:R-:W-:Y:S05]  /*1f3b0*/  @!P0 BRA `(.L_x_7900) ;  /* 0xfffffffc00f08947 */ /* 0x004fea000383ffff */
[----:B------:R-:W-:Y:S05]  /*1f3c0*/  BRA `(.L_x_8060) ;  /* 0xffffff9400f47947 */ /* 0x000fea000383ffff */
.L_x_7904:
        /* <DEDUP_REMOVED lines=15> */
.L_x_8061:
[----:B------:R-:W-:Y:S02]  /*1f4c0*/  IMAD.MOV.U32 R13, RZ, RZ, R4 ;  /* 0x000000ffff0d7224 */ /* 0x000fe400078e0004 */
[----:B------:R-:W-:-:S07]  /*1f4d0*/  IMAD.MOV.U32 R6, RZ, RZ, R14 ;  /* 0x000000ffff067224 */ /* 0x000fce00078e000e */
[----:B------:R-:W-:Y:S05]  /*1f4e0*/  WARPSYNC.COLLECTIVE R15, `(.L_x_8062) ;  /* 0x000000000f087348 */ /* 0x000fea0003c00000 */
[----:B------:R0:W1:Y:S02]  /*1f4f0*/  SHFL.IDX P6, R14, R13, R12, R11 ;  /* 0x0000000c0d0e7389 */ /* 0x00006400000c000b */
[----:B01----:R-:W-:Y:S01]  /*1f500*/  ENDCOLLECTIVE ;  /* 0x000000000000791b */ /* 0x003fe20003800000 */
.L_x_8062:
[----:B------:R-:W-:Y:S02]  /*1f510*/  IMAD.MOV.U32 R13, RZ, RZ, R3 ;  /* 0x000000ffff0d7224 */ /* 0x000fe400078e0003 */
[----:B------:R-:W-:Y:S02]  /*1f520*/  IMAD.MOV.U32 R12, RZ, RZ, 0x1 ;  /* 0x00000001ff0c7424 */ /* 0x000fe400078e00ff */
[----:B------:R-:W-:-:S07]  /*1f530*/  IMAD.MOV.U32 R7, RZ, RZ, R14 ;  /* 0x000000ffff077224 */ /* 0x000fce00078e000e */
[----:B------:R-:W-:Y:S05]  /*1f540*/  WARPSYNC.COLLECTIVE R15, `(.L_x_8063) ;  /* 0x000000000f087348 */ /* 0x000fea0003c00000 */
[----:B------:R0:W1:Y:S02]  /*1f550*/  SHFL.IDX P6, R14, R13, R12, R11 ;  /* 0x0000000c0d0e7389 */ /* 0x00006400000c000b */
[----:B01----:R-:W-:Y:S01]  /*1f560*/  ENDCOLLECTIVE ;  /* 0x000000000000791b */ /* 0x003fe20003800000 */
.L_x_8063:
        /* <DEDUP_REMOVED lines=15> */
.L_x_8064:
[----:B------:R-:W-:Y:S02]  /*1f660*/  IMAD.MOV.U32 R13, RZ, RZ, R3 ;  /* 0x000000ffff0d7224 */ /* 0x000fe400078e0003 */
[----:B------:R-:W-:Y:S02]  /*1f670*/  IMAD.MOV.U32 R12, RZ, RZ, 0x2 ;  /* 0x00000002ff0c7424 */ /* 0x000fe400078e00ff */
[----:B------:R-:W-:-:S07]  /*1f680*/  IMAD.MOV.U32 R5, RZ, RZ, R14 ;  /* 0x000000ffff057224 */ /* 0x000fce00078e000e */
[----:B------:R-:W-:Y:S05]  /*1f690*/  WARPSYNC.COLLECTIVE R15, `(.L_x_8065) ;  /* 0x000000000f087348 */ /* 0x000fea0003c00000 */
[----:B------:R0:W1:Y:S02]  /*1f6a0*/  SHFL.IDX P6, R14, R13, R12, R11 ;  /* 0x0000000c0d0e7389 */ /* 0x00006400000c000b */
[----:B01----:R-:W-:Y:S01]  /*1f6b0*/  ENDCOLLECTIVE ;  /* 0x000000000000791b */ /* 0x003fe20003800000 */
.L_x_8065:
        /* <DEDUP_REMOVED lines=15> */
.L_x_8066:
[----:B------:R-:W-:Y:S02]  /*1f7b0*/  IMAD.MOV.U32 R13, RZ, RZ, R3 ;  /* 0x000000ffff0d7224 */ /* 0x000fe400078e0003 */
[----:B------:R-:W-:Y:S02]  /*1f7c0*/  IMAD.MOV.U32 R12, RZ, RZ, 0x3 ;  /* 0x00000003ff0c7424 */ /* 0x000fe400078e00ff */
[----:B------:R-:W-:-:S07]  /*1f7d0*/  IMAD.MOV.U32 R5, RZ, RZ, R14 ;  /* 0x000000ffff057224 */ /* 0x000fce00078e000e */
[----:B------:R-:W-:Y:S05]  /*1f7e0*/  WARPSYNC.COLLECTIVE R15, `(.L_x_8067) ;  /* 0x000000000f087348 */ /* 0x000fea0003c00000 */
[----:B------:R0:W1:Y:S02]  /*1f7f0*/  SHFL.IDX P6, R14, R13, R12, R11 ;  /* 0x0000000c0d0e7389 */ /* 0x00006400000c000b */
[----:B01----:R-:W-:Y:S01]  /*1f800*/  ENDCOLLECTIVE ;  /* 0x000000000000791b */ /* 0x003fe20003800000 */
.L_x_8067:
        /* <DEDUP_REMOVED lines=13> */
.L_x_8068:
[----:B------:R-:W-:Y:S01]  /*1f8e0*/  IMAD.MOV.U32 R3, RZ, RZ, R14 ;  /* 0x000000ffff037224 */ /* 0x000fe200078e000e */
[----:B------:R-:W-:Y:S06]  /*1f8f0*/  BRA `(.L_x_8069) ;  /* 0xffffff9c00387947 */ /* 0x000fec000383ffff */
.L_x_7907:
[----:B0-----:R0:W1:Y:S02]  /*1f900*/  SYNCS.PHASECHK.TRANS64.TRYWAIT P0, [R18+URZ+0x28c20], R0 ;  /* 0x028c2000120075a7 */ /* 0x001064000800017f */
[----:B-1----:R-:W-:Y:S05]  /*1f910*/  @!P0 NANOSLEEP.SYNCS 0x989680 ;  /* 0x009896800000895d */ /* 0x002fea0003900000 */
[----:B------:R-:W1:Y:S02]  /*1f920*/  @!P0 SYNCS.PHASECHK.TRANS64 P0, [R18+URZ+0x28c20], R0 ;  /* 0x028c2000120085a7 */ /* 0x000e64000800007f */
[----:B-1----:R-:W-:Y:S05]  /*1f930*/  @!P0 BRA `(.L_x_7907) ;  /* 0xfffffffc00f08947 */ /* 0x002fea000383ffff */
[----:B------:R-:W-:Y:S05]  /*1f940*/  BRA `(.L_x_8070) ;  /* 0xffffff9c00947947 */ /* 0x000fea000383ffff */
.L_x_7911:
[----:B0-----:R0:W1:Y:S02]  /*1f950*/  SYNCS.PHASECHK.TRANS64.TRYWAIT P0, [R0+URZ+0x28c60], R2 ;  /* 0x028c6002000075a7 */ /* 0x001064000800017f */
[----:B-1----:R-:W-:Y:S05]  /*1f960*/  @!P0 NANOSLEEP.SYNCS 0x989680 ;  /* 0x009896800000895d */ /* 0x002fea0003900000 */
[----:B------:R-:W1:Y:S02]  /*1f970*/  @!P0 SYNCS.PHASECHK.TRANS64 P0, [R0+URZ+0x28c60], R2 ;  /* 0x028c6002000085a7 */ /* 0x000e64000800007f */
[----:B-1----:R-:W-:Y:S05]  /*1f980*/  @!P0 BRA `(.L_x_7911) ;  /* 0xfffffffc00f08947 */ /* 0x002fea000383ffff */
[----:B------:R-:W-:Y:S05]  /*1f990*/  BRA `(.L_x_8071) ;  /* 0xffffff9c00b87947 */ /* 0x000fea000383ffff */
.L_x_7930:
[----:B-1----:R1:W2:Y:S02]  /*1f9a0*/  SYNCS.PHASECHK.TRANS64.TRYWAIT P0, [R2+URZ+0x28c40], R6 ;  /* 0x028c4006020075a7 */ /* 0x0022a4000800017f */
[----:B--2---:R-:W-:Y:S05]  /*1f9b0*/  @!P0 NANOSLEEP.SYNCS 0x989680 ;  /* 0x009896800000895d */ /* 0x004fea0003900000 */
[----:B------:R-:W2:Y:S02]  /*1f9c0*/  @!P0 SYNCS.PHASECHK.TRANS64 P0, [R2+URZ+0x28c40], R6 ;  /* 0x028c4006020085a7 */ /* 0x000ea4000800007f */
[----:B--2---:R-:W-:Y:S05]  /*1f9d0*/  @!P0 BRA `(.L_x_7930) ;  /* 0xfffffffc00f08947 */ /* 0x004fea000383ffff */
[----:B------:R-:W-:Y:S05]  /*1f9e0*/  BRA `(.L_x_8072) ;  /* 0xffffffa800d07947 */ /* 0x000fea000383ffff */
.L_x_7935:
[----:B0-----:R0:W2:Y:S02]  /*1f9f0*/  SYNCS.PHASECHK.TRANS64.TRYWAIT P0, [R2+URZ+0x28c60], R6 ;  /* 0x028c6006020075a7 */ /* 0x0010a4000800017f */
[----:B--2---:R-:W-:Y:S05]  /*1fa00*/  @!P0 NANOSLEEP.SYNCS 0x989680 ;  /* 0x009896800000895d */ /* 0x004fea0003900000 */
[----:B------:R-:W2:Y:S02]  /*1fa10*/  @!P0 SYNCS.PHASECHK.TRANS64 P0, [R2+URZ+0x28c60], R6 ;  /* 0x028c6006020085a7 */ /* 0x000ea4000800007f */
[----:B--2---:R-:W-:Y:S05]  /*1fa20*/  @!P0 BRA `(.L_x_7935) ;  /* 0xfffffffc00f08947 */ /* 0x004fea000383ffff */
[----:B------:R-:W-:Y:S05]  /*1fa30*/  BRA `(.L_x_8073) ;  /* 0xffffffac00507947 */ /* 0x000fea000383ffff */
.L_x_7950:
[----:B-1----:R1:W2:Y:S02]  /*1fa40*/  SYNCS.PHASECHK.TRANS64.TRYWAIT P0, [R2+URZ+0x28c40], R3 ;  /* 0x028c4003020075a7 */ /* 0x0022a4000800017f */
[----:B--2---:R-:W-:Y:S05]  /*1fa50*/  @!P0 NANOSLEEP.SYNCS 0x989680 ;  /* 0x009896800000895d */ /* 0x004fea0003900000 */
[----:B------:R-:W2:Y:S02]  /*1fa60*/  @!P0 SYNCS.PHASECHK.TRANS64 P0, [R2+URZ+0x28c40], R3 ;  /* 0x028c4003020085a7 */ /* 0x000ea4000800007f */
[----:B--2---:R-:W-:Y:S05]  /*1fa70*/  @!P0 BRA `(.L_x_7950) ;  /* 0xfffffffc00f08947 */ /* 0x004fea000383ffff */
[----:B------:R-:W-:Y:S05]  /*1fa80*/  BRA `(.L_x_8074) ;  /* 0xffffffb800307947 */ /* 0x000fea000383ffff */
.L_x_7955:
[----:B0-----:R0:W2:Y:S02]  /*1fa90*/  SYNCS.PHASECHK.TRANS64.TRYWAIT P0, [R2+URZ+0x28c60], R3 ;  /* 0x028c6003020075a7 */ /* 0x0010a4000800017f */
[----:B--2---:R-:W-:Y:S05]  /*1faa0*/  @!P0 NANOSLEEP.SYNCS 0x989680 ;  /* 0x009896800000895d */ /* 0x004fea0003900000 */
[----:B------:R-:W2:Y:S02]  /*1fab0*/  @!P0 SYNCS.PHASECHK.TRANS64 P0, [R2+URZ+0x28c60], R3 ;  /* 0x028c6003020085a7 */ /* 0x000ea4000800007f */
[----:B--2---:R-:W-:Y:S05]  /*1fac0*/  @!P0 BRA `(.L_x_7955) ;  /* 0xfffffffc00f08947 */ /* 0x004fea000383ffff */
[----:B------:R-:W-:Y:S05]  /*1fad0*/  BRA `(.L_x_8075) ;  /* 0xffffffb800ac7947 */ /* 0x000fea000383ffff */
.L_x_7970:
[----:B-1----:R1:W2:Y:S02]  /*1fae0*/  SYNCS.PHASECHK.TRANS64.TRYWAIT P0, [R3+URZ+0x28c40], R2 ;  /* 0x028c4002030075a7 */ /* 0x0022a4000800017f */
[----:B--2---:R-:W-:Y:S05]  /*1faf0*/  @!P0 NANOSLEEP.SYNCS 0x989680 ;  /* 0x009896800000895d */ /* 0x004fea0003900000 */
[----:B------:R-:W2:Y:S02]  /*1fb00*/  @!P0 SYNCS.PHASECHK.TRANS64 P0, [R3+URZ+0x28c40], R2 ;  /* 0x028c4002030085a7 */ /* 0x000ea4000800007f */
[----:B--2---:R-:W-:Y:S05]  /*1fb10*/  @!P0 BRA `(.L_x_7970) ;  /* 0xfffffffc00f08947 */ /* 0x004fea000383ffff */
[----:B------:R-:W-:Y:S05]  /*1fb20*/  BRA `(.L_x_8076) ;  /* 0xffffffc4006c7947 */ /* 0x000fea000383ffff */
.L_x_7975:
[----:B--2---:R2:W3:Y:S02]  /*1fb30*/  SYNCS.PHASECHK.TRANS64.TRYWAIT P0, [R3+URZ+0x28c60], R2 ;  /* 0x028c6002030075a7 */ /* 0x0044e4000800017f */
[----:B---3--:R-:W-:Y:S05]  /*1fb40*/  @!P0 NANOSLEEP.SYNCS 0x989680 ;  /* 0x009896800000895d */ /* 0x008fea0003900000 */
[----:B------:R-:W3:Y:S02]  /*1fb50*/  @!P0 SYNCS.PHASECHK.TRANS64 P0, [R3+URZ+0x28c60], R2 ;  /* 0x028c6002030085a7 */ /* 0x000ee4000800007f */
[----:B---3--:R-:W-:Y:S05]  /*1fb60*/  @!P0 BRA `(.L_x_7975) ;  /* 0xfffffffc00f08947 */ /* 0x008fea000383ffff */
[----:B------:R-:W-:Y:S05]  /*1fb70*/  BRA `(.L_x_8077) ;  /* 0xffffffc400ec7947 */ /* 0x000fea000383ffff */
.L_x_7991:
        /* <DEDUP_REMOVED lines=9> */
.L_x_8079:
[----:B------:R-:W-:Y:S05]  /*1fc10*/  BSYNC B0 ;  /* 0x0000000000007941 */ /* 0x000fea0003800000 */
.L_x_8078:
        /* <DEDUP_REMOVED lines=9> */
.L_x_8080:
        /* <DEDUP_REMOVED lines=26> */
.L_x_8081:
        /* <DEDUP_REMOVED lines=8> */
.L_x_8082:
        /* <DEDUP_REMOVED lines=8> */
.L_x_8083:
        /* <DEDUP_REMOVED lines=8> */
.L_x_8084:
        /* <DEDUP_REMOVED lines=8> */
.L_x_8085:
        /* <DEDUP_REMOVED lines=9> */
.L_x_8086:
[----:B------:R-:W-:Y:S01]  /*200e0*/  IMAD.MOV.U32 R9, RZ, RZ, R14 ;  /* 0x000000ffff097224 */ /* 0x000fe200078e000e */
[----:B------:R-:W-:Y:S06]  /*200f0*/  BRA `(.L_x_8087) ;  /* 0xffffffd0002c7947 */ /* 0x000fec000383ffff */
.L_x_7994:
        /* <DEDUP_REMOVED lines=8> */
.L_x_8089:
[----:B------:R-:W-:Y:S05]  /*20180*/  BSYNC B0 ;  /* 0x0000000000007941 */ /* 0x000fea0003800000 */
.L_x_8088:
        /* <DEDUP_REMOVED lines=10> */
.L_x_8090:
        /* <DEDUP_REMOVED lines=8> */
.L_x_8091:
        /* <DEDUP_REMOVED lines=8> */
.L_x_8092:
        /* <DEDUP_REMOVED lines=8> */
.L_x_8093:
        /* <DEDUP_REMOVED lines=9> */
.L_x_8094:
[----:B------:R-:W-:Y:S01]  /*20440*/  IMAD.MOV.U32 R9, RZ, RZ, R14 ;  /* 0x000000ffff097224 */ /* 0x000fe200078e000e */
[----:B------:R-:W-:Y:S06]  /*20450*/  BRA `(.L_x_8095) ;  /* 0xffffffd000007947 */ /* 0x000fec000383ffff */
.L_x_7996:
[----:B------:R-:W-:Y:S01]  /*20460*/  BSSY B0, `(.L_x_8096) ;  /* 0x0000006000007945 */ /* 0x000fe20003800000 */
[----:B------:R-:W-:Y:S01]  /*20470*/  PLOP3.LUT P6, PT, P6, PT, PT, 0x8, 0x0 ;  /* 0x000000000000781c */ /* 0x000fe200037ce170 */
[----:B------:R-:W-:-:S12]  /*20480*/  IMAD.MOV.U32 R15, RZ, RZ, -0x1 ;  /* 0xffffffffff0f7424 */ /* 0x000fd800078e00ff */
[----:B0-----:R-:W-:Y:S05]  /*20490*/  WARPSYNC.COLLECTIVE R15, `(.L_x_8097) ;  /* 0x000000000f087348 */ /* 0x001fea0003c00000 */
[----:B------:R-:W-:Y:S01]  /*204a0*/  VOTE.ANY R14, PT, P6 ;  /* 0x00000000000e7806 */ /* 0x000fe200030e0100 */
[----:B0-----:R-:W-:Y:S06]  /*204b0*/  ENDCOLLECTIVE ;  /* 0x000000000000791b */ /* 0x001fec0003800000 */
.L_x_8097:
[----:B------:R-:W-:Y:S05]  /*204c0*/  BSYNC B0 ;  /* 0x0000000000007941 */ /* 0x000fea0003800000 */
.L_x_8096:
        /* <DEDUP_REMOVED lines=10> */
.L_x_8098:
[----:B------:R-:W-:Y:S02]  /*20570*/  IMAD.MOV.U32 R13, RZ, RZ, R6 ;  /* 0x000000ffff0d7224 */ /* 0x000fe400078e0006 */
[----:B------:R-:W-:-:S07]  /*20580*/  IMAD.MOV.U32 R4, RZ, RZ, R14 ;  /* 0x000000ffff047224 */ /* 0x000fce00078e000e */
[----:B------:R-:W-:Y:S05]  /*20590*/  WARPSYNC.COLLECTIVE R15, `(.L_x_8099) ;  /* 0x000000000f087348 */ /* 0x000fea0003c00000 */
[----:B------:R0:W1:Y:S02]  /*205a0*/  SHFL.IDX P6, R14, R13, R12, R11 ;  /* 0x0000000c0d0e7389 */ /* 0x00006400000c000b */
[----:B01----:R-:W-:Y:S01]  /*205b0*/  ENDCOLLECTIVE ;  /* 0x000000000000791b */ /* 0x003fe20003800000 */
.L_x_8099:
[----:B------:R-:W-:Y:S02]  /*205c0*/  IMAD.MOV.U32 R6, RZ, RZ, R14 ;  /* 0x000000ffff067224 */ /* 0x000fe400078e000e */
[----:B------:R-:W-:-:S05]  /*205d0*/  IMAD.IADD R10, R7, 0x1, R10 ;  /* 0x00000001070a7824 */ /* 0x000fca00078e020a */
[----:B------:R0:W-:Y:S01]  /*205e0*/  STL [R1+0xc], R10 ;  /* 0x00000c0a01007387 */ /* 0x0001e20000100800 */
[----:B------:R-:W-:Y:S05]  /*205f0*/  BRA `(.L_x_8100) ;  /* 0xffffffcc00e07947 */ /* 0x000fea000383ffff */
.L_x_7998:
        /* <DEDUP_REMOVED lines=8> */
.L_x_8102:
[----:B------:R-:W-:Y:S05]  /*20680*/  BSYNC B0 ;  /* 0x0000000000007941 */ /* 0x000fea0003800000 */
.L_x_8101:
[----:B------:R-:W-:Y:S01]  /*20690*/  IMAD.MOV.U32 R8, RZ, RZ, R14 ;  /* 0x000000ffff087224 */ /* 0x000fe200078e000e */
[----:B------:R-:W-:Y:S06]  /*206a0*/  BRA `(.L_x_7997) ;  /* 0xffffffcc00cc7947 */ /* 0x000fec000383ffff */
.L_x_8004:
[----:B0-----:R0:W1:Y:S02]  /*206b0*/  SYNCS.PHASECHK.TRANS64.TRYWAIT P0, [R0+URZ+0x28c20], R3 ;  /* 0x028c2003000075a7 */ /* 0x001064000800017f */
[----:B-1----:R-:W-:Y:S05]  /*206c0*/  @!P0 NANOSLEEP.SYNCS 0x989680 ;  /* 0x009896800000895d */ /* 0x002fea0003900000 */
[----:B------:R-:W1:Y:S02]  /*206d0*/  @!P0 SYNCS.PHASECHK.TRANS64 P0, [R0+URZ+0x28c20], R3 ;  /* 0x028c2003000085a7 */ /* 0x000e64000800007f */
[----:B-1----:R-:W-:Y:S05]  /*206e0*/  @!P0 BRA `(.L_x_8004) ;  /* 0xfffffffc00f08947 */ /* 0x002fea000383ffff */
[----:B------:R-:W-:Y:S05]  /*206f0*/  BRA `(.L_x_8103) ;  /* 0xffffffd800687947 */ /* 0x000fea000383ffff */
.L_x_8005:
        /* <DEDUP_REMOVED lines=11> */
.L_x_8105:
[----:B------:R-:W-:Y:S05]  /*207b0*/  BSYNC B0 ;  /* 0x0000000000007941 */ /* 0x000fea0003800000 */
.L_x_8104:
[----:B------:R-:W-:Y:S05]  /*207c0*/  BRA `(.L_x_8106) ;  /* 0xffffffd800507947 */ /* 0x000fea000383ffff */
.L_x_8006:
[----:B------:R-:W-:Y:S01]  /*207d0*/  BSSY B0, `(.L_x_8107) ;  /* 0x0000006000007945 */ /* 0x000fe20003800000 */
[----:B------:R-:W-:-:S07]  /*207e0*/  IMAD.MOV.U32 R15, RZ, RZ, -0x1 ;  /* 0xffffffffff0f7424 */ /* 0x000fce00078e00ff */
[----:B01----:R-:W-:Y:S05]  /*207f0*/  WARPSYNC.COLLECTIVE R15, `(.L_x_8108) ;  /* 0x000000000f0c7348 */ /* 0x003fea0003c00000 */
[----:B------:R-:W-:Y:S02]  /*20800*/  ELECT P6, UR62, PT ;  /* 0x00000000003e782f */ /* 0x000fe400038c0000 */
[----:B------:R-:W-:Y:S01]  /*20810*/  MOV R14, UR62 ;  /* 0x0000003e000e7c02 */ /* 0x000fe20008000f00 */
[----:B01----:R-:W-:Y:S10]  /*20820*/  ENDCOLLECTIVE ;  /* 0x000000000000791b */ /* 0x003ff40003800000 */
.L_x_8108:
[----:B------:R-:W-:Y:S05]  /*20830*/  BSYNC B0 ;  /* 0x0000000000007941 */ /* 0x000fea0003800000 */
.L_x_8107:
[----:B------:R-:W-:Y:S05]  /*20840*/  BRA `(.L_x_8109) ;  /* 0xffffffd800447947 */ /* 0x000fea000383ffff */
.L_x_8008:
[----:B0-----:R0:W1:Y:S02]  /*20850*/  SYNCS.PHASECHK.TRANS64.TRYWAIT P0, [R6+URZ], R5 ;  /* 0x00000005060075a7 */ /* 0x001064000800017f */
[----:B-1----:R-:W-:Y:S05]  /*20860*/  @!P0 NANOSLEEP.SYNCS 0x989680 ;  /* 0x009896800000895d */ /* 0x002fea0003900000 */
[----:B------:R-:W1:Y:S02]  /*20870*/  @!P0 SYNCS.PHASECHK.TRANS64 P0, [R6+URZ], R5 ;  /* 0x00000005060085a7 */ /* 0x000e64000800007f */
[----:B-1----:R-:W-:Y:S05]  /*20880*/  @!P0 BRA `(.L_x_8008) ;  /* 0xfffffffc00f08947 */ /* 0x002fea000383ffff */
[----:B------:R-:W-:Y:S05]  /*20890*/  BRA `(.L_x_8110) ;  /* 0xffffffd800807947 */ /* 0x000fea000383ffff */
.L_x_8009:
[----:B-1----:R1:W2:Y:S02]  /*208a0*/  SYNCS.PHASECHK.TRANS64.TRYWAIT P0, [R7+URZ], R2 ;  /* 0x00000002070075a7 */ /* 0x0022a4000800017f */
[----:B--2---:R-:W-:Y:S05]  /*208b0*/  @!P0 NANOSLEEP.SYNCS 0x989680 ;  /* 0x009896800000895d */ /* 0x004fea0003900000 */
[----:B------:R-:W2:Y:S02]  /*208c0*/  @!P0 SYNCS.PHASECHK.TRANS64 P0, [R7+URZ], R2 ;  /* 0x00000002070085a7 */ /* 0x000ea4000800007f */
[----:B--2---:R-:W-:Y:S05]  /*208d0*/  @!P0 BRA `(.L_x_8009) ;  /* 0xfffffffc00f08947 */ /* 0x004fea000383ffff */
[----:B------:R-:W-:Y:S05]  /*208e0*/  BRA `(.L_x_8111) ;  /* 0xffffffd800747947 */ /* 0x000fea000383ffff */
.L_x_8011:
[----:B--2---:R2:W3:Y:S02]  /*208f0*/  SYNCS.PHASECHK.TRANS64.TRYWAIT P0, [R4+URZ], R5 ;  /* 0x00000005040075a7 */ /* 0x0044e4000800017f */
[----:B---3--:R-:W-:Y:S05]  /*20900*/  @!P0 NANOSLEEP.SYNCS 0x989680 ;  /* 0x009896800000895d */ /* 0x008fea0003900000 */
[----:B------:R-:W3:Y:S02]  /*20910*/  @!P0 SYNCS.PHASECHK.TRANS64 P0, [R4+URZ], R5 ;  /* 0x00000005040085a7 */ /* 0x000ee4000800007f */
[----:B---3--:R-:W-:Y:S05]  /*20920*/  @!P0 BRA `(.L_x_8011) ;  /* 0xfffffffc00f08947 */ /* 0x008fea000383ffff */
[----:B------:R-:W-:Y:S05]  /*20930*/  BRA `(.L_x_8112) ;  /* 0xffffffd8007c7947 */ /* 0x000fea000383ffff */
.L_x_8113:
        /* <DEDUP_REMOVED lines=12> */
.L_x_15011:


//--------------------- .text._ZN7cutlass13device_kernelIN5flash11enable_sm90INS1_16FlashAttnFwdSm90INS1_25CollectiveMainloopFwdSm90ILi2EN4cute5tupleIJNS5_1CILi1EEES8_S8_EEENS6_IJNS7_ILi64EEESA_SA_EEELi512ENS_6half_tEfNS_4arch4Sm90ELb1ELb0ELb0ELb1ELb0ELb0ELb1ELb0ELb0ELb1ELb1ELb0EEENS1_21CollectiveEpilogueFwdINS6_IJSA_NS7_ILi512EEESA_EEES9_SC_SE_Li256ELb1ELb1ELb1ELb0EEENS1_36VarlenDynamicPersistentTileSchedulerILi64ELi64ELi256ELi128ELb1ELb1ELb1ELb1ELb1ELb1EEEEEEEEEvNT_6ParamsE --------------------------
	.section	.text._ZN7cutlass13device_kernelIN5flash11enable_sm90INS1_16FlashAttnFwdSm90INS1_25CollectiveMainloopFwdSm90ILi2EN4cute5tupleIJNS5_1CILi1EEES8_S8_EEENS6_IJNS7_ILi64EEESA_SA_EEELi512ENS_6half_tEfNS_4arch4Sm90ELb1ELb0ELb0ELb1ELb0ELb0ELb1ELb0ELb0ELb1ELb1ELb0EEENS1_21CollectiveEpilogueFwdINS6_IJSA_NS7_ILi512EEESA_EEES9_SC_SE_Li256ELb1ELb1ELb1ELb0EEENS1_36VarlenDynamicPersistentTileSchedulerILi64ELi64ELi256ELi128ELb1ELb1ELb1ELb1ELb1ELb1EEEEEEEEEvNT_6ParamsE,"ax",@progbits
	.align	128
.text._ZN7cutlass13device_kernelIN5flash11enable_sm90INS1_16FlashAttnFwdSm90INS1_25CollectiveMainloopFwdSm90ILi2EN4cute5tupleIJNS5_1CILi1EEES8_S8_EEENS6_IJNS7_ILi64EEESA_SA_EEELi512ENS_6half_tEfNS_4arch4Sm90ELb1ELb0ELb0ELb1ELb0ELb0ELb1ELb0ELb0ELb1ELb1ELb0EEENS1_21CollectiveEpilogueFwdINS6_IJSA_NS7_ILi512EEESA_EEES9_SC_SE_Li256ELb1ELb1ELb1ELb0EEENS1_36VarlenDynamicPersistentTileSchedulerILi64ELi64ELi256ELi128ELb1ELb1ELb1ELb1ELb1ELb1EEEEEEEEEvNT_6ParamsE:
        .type           _ZN7cutlass13device_kernelIN5flash11enable_sm90INS1_16FlashAttnFwdSm90INS1_25CollectiveMainloopFwdSm90ILi2EN4cute5tupleIJNS5_1CILi1EEES8_S8_EEENS6_IJNS7_ILi64EEESA_SA_EEELi512ENS_6half_tEfNS_4arch4Sm90ELb1ELb0ELb0ELb1ELb0ELb0ELb1ELb0ELb0ELb1ELb1ELb0EEENS1_21CollectiveEpilogueFwdINS6_IJSA_NS7_ILi512EEESA_EEES9_SC_SE_Li256ELb1ELb1ELb1ELb0EEENS1_36VarlenDynamicPersistentTileSchedulerILi64ELi64ELi256ELi128ELb1ELb1ELb1ELb1ELb1ELb1EEEEEEEEEvNT_6ParamsE,@function
        .size           _ZN7cutlass13device_kernelIN5flash11enable_sm90INS1_16FlashAttnFwdSm90INS1_25CollectiveMainloopFwdSm90ILi2EN4cute5tupleIJNS5_1CILi1EEES8_S8_EEENS6_IJNS7_ILi64EEESA_SA_EEELi512ENS_6half_tEfNS_4arch4Sm90ELb1ELb0ELb0ELb1ELb0ELb0ELb1ELb0ELb0ELb1ELb1ELb0EEENS1_21CollectiveEpilogueFwdINS6_IJSA_NS7_ILi512EEESA_EEES9_SC_SE_Li256ELb1ELb1ELb1ELb0EEENS1_36VarlenDynamicPersistentTileSchedulerILi64ELi64ELi256ELi128ELb1ELb1ELb1ELb1ELb1ELb1EEEEEEEEEvNT_6ParamsE,(.L_x_15012 - _ZN7cutlass13device_kernelIN5flash11enable_sm90INS1_16FlashAttnFwdSm90INS1_25CollectiveMainloopFwdSm90ILi2EN4cute5tupleIJNS5_1CILi1EEES8_S8_EEENS6_IJNS7_ILi64EEESA_SA_EEELi512ENS_6half_tEfNS_4arch4Sm90ELb1ELb0ELb0ELb1ELb0ELb0ELb1ELb0ELb0ELb1ELb1ELb0EEENS1_21CollectiveEpilogueFwdINS6_IJSA_NS7_ILi512EEESA_EEES9_SC_SE_Li256ELb1ELb1ELb1ELb0EEENS1_36VarlenDynamicPersistentTileSchedulerILi64ELi64ELi256ELi128ELb1ELb1ELb1ELb1ELb1ELb1EEEEEEEEEvNT_6ParamsE)
        .other          _ZN7cutlass13device_kernelIN5flash11enable_sm90INS1_16FlashAttnFwdSm90INS1_25CollectiveMainloopFwdSm90ILi2EN4cute5tupleIJNS5_1CILi1EEES8_S8_EEENS6_IJNS7_ILi64EEESA_SA_EEELi512ENS_6half_tEfNS_4arch4Sm90ELb1ELb0ELb0ELb1ELb0ELb0ELb1ELb0ELb0ELb1ELb1ELb0EEENS1_21CollectiveEpilogueFwdINS6_IJSA_NS7_ILi512EEESA_EEES9_SC_SE_Li256ELb1ELb1ELb1ELb0EEENS1_36VarlenDynamicPersistentTileSchedulerILi64ELi64ELi256ELi128ELb1ELb1ELb1ELb1ELb1ELb1EEEEEEEEEvNT_6ParamsE,@"STO_CUDA_ENTRY STV_DEFAULT"
_ZN7cutlass13device_kernelIN5flash11enable_sm90INS1_16FlashAttnFwdSm90INS1_25CollectiveMainloopFwdSm90ILi2EN4cute5tupleIJNS5_1CILi1EEES8_S8_EEENS6_IJNS7_ILi64EEESA_SA_EEELi512ENS_6half_tEfNS_4arch4Sm90ELb1ELb0ELb0ELb1ELb0ELb0ELb1ELb0ELb0ELb1ELb1ELb0EEENS1_21CollectiveEpilogueFwdINS6_IJSA_NS7_ILi512EEESA_EEES9_SC_SE_Li256ELb1ELb1ELb1ELb0EEENS1_36VarlenDynamicPersistentTileSchedulerILi64ELi64ELi256ELi128ELb1ELb1ELb1ELb1ELb1ELb1EEEEEEEEEvNT_6ParamsE:
        /* <DEDUP_REMOVED lines=18> */
.L_x_8115:
[----:B------:R-:W-:Y:S05]  /*0120*/  BSYNC B0 ;  /* 0x0000000000007941 */ /* 0x000fea0003800000 */
.L_x_8114:
        /* <DEDUP_REMOVED lines=39> */
.L_x_8116:
        /* <DEDUP_REMOVED lines=22> */
.L_x_8117:
        /* <DEDUP_REMOVED lines=18> */
.L_x_8118:
        /* <DEDUP_REMOVED lines=22> */
.L_x_8119:
        /* <DEDUP_REMOVED lines=22> */
.L_x_8120:
[----:B------:R-:W-:Y:S01]  /*08e0*/  PLOP3.LUT P0, PT, PT, PT, UP0, 0x80, 0x0 ;  /* 0x000000000000781c */ /* 0x000fe20003f0f008 */
[----:B------:R-:W-:Y:S01]  /*08f0*/  UMOV UR36, 0x1 ;  /* 0x0000000100247882 */ /* 0x000fe20000000000 */
[----:B------:R-:W-:Y:S01]  /*0900*/  NOP ;  /* 0x0000000000007918 */ /* 0x000fe20000000000 */
[----:B------:R-:W-:Y:S01]  /*0910*/  USEL UR36, UR36, 0x2, !UP0 ;  /* 0x0000000224247887 */ /* 0x000fe2000c000000 */
[----:B------:R-:W-:Y:S01]  /*0920*/  ULDC.64 UR38, c[0x0][0x208] ;  /* 0x0000820000267ab9 */ /* 0x000fe20000000a00 */
[----:B0123--:R-:W-:Y:S08]  /*0930*/  BAR.SYNC.DEFER_BLOCKING 0x0 ;  /* 0x0000000000007b1d */ /* 0x00fff00000010000 */
[----:B------:R-:W-:Y:S05]  /*0940*/  @!P0 BRA `(.L_x_8121) ;  /* 0x0000011400a48947 */ /* 0x000fea0003800000 */
.L_x_8122:
        /* <DEDUP_REMOVED lines=25> */
[----:B------:R-:W-:-:S03]  /*0ae0*/  UMOV UR40, URZ ;  /* 0x0000003f00287c82 */ /* 0x000fc60008000000 */
        /* <DEDUP_REMOVED lines=8> */
[----:B------:R-:W-:Y:S01]  /*0b70*/  LEA.HI R0, R0, R7, RZ, 0x1 ;  /* 0x0000000700007211 */ /* 0x000fe200078f08ff */
[----:B------:R-:W-:Y:S01]  /*0b80*/  IMAD.IADD R3, R6, 0x1, -R3 ;  /* 0x0000000106037824 */ /* 0x000fe200078e0a03 */
[----:B------:R-:W-:Y:S01]  /*0b90*/  LOP3.LUT R13, R8, 0xfffffff8, RZ, 0xc0, !PT ;  /* 0xfffffff8080d7812 */ /* 0x000fe200078ec0ff */
[C---:B------:R-:W-:Y:S01]  /*0ba0*/  IMAD.IADD R15, R6.reuse, 0x1, -R15 ;  /* 0x00000001060f7824 */ /* 0x040fe200078e0a0f */
[----:B------:R-:W-:Y:S02]  /*0bb0*/  LOP3.LUT R11, R5, 0xffffff80, RZ, 0xc0, !PT ;  /* 0xffffff80050b7812 */ /* 0x000fe400078ec0ff */
[--C-:B------:R-:W-:Y:S01]  /*0bc0*/  SHF.R.S32.HI R4, RZ, 0x5, R2.reuse ;  /* 0x00000005ff047819 */ /* 0x100fe20000011402 */
[C---:B------:R-:W-:Y:S01]  /*0bd0*/  IMAD.IADD R13, R6.reuse, 0x1, -R13 ;  /* 0x00000001060d7824 */ /* 0x040fe200078e0a0d */
[----:B------:R-:W-:Y:S01]  /*0be0*/  SHF.R.S32.HI R9, RZ, 0x1f, R2 ;  /* 0x0000001fff097819 */ /* 0x000fe20000011402 */
[----:B------:R-:W-:Y:S01]  /*0bf0*/  IMAD.IADD R11, R6, 0x1, -R11 ;  /* 0x00000001060b7824 */ /* 0x000fe200078e0a0b */
[----:B------:R-:W-:-:S02]  /*0c00*/  LOP3.LUT R0, R0, 0x1ffffffe, RZ, 0xc0, !PT ;  /* 0x1ffffffe00007812 */ /* 0x000fc400078ec0ff */
[----:B------:R-:W-:Y:S02]  /*0c10*/  SHF.R.S32.HI R2, RZ, 0x1f, R3 ;  /* 0x0000001fff027819 */ /* 0x000fe40000011403 */
[----:B------:R-:W-:Y:S01]  /*0c20*/  LEA.HI R9, R9, R4, RZ, 0x2 ;  /* 0x0000000409097211 */ /* 0x000fe200078f10ff */
[----:B------:R-:W-:Y:S01]  /*0c30*/  IMAD.IADD R0, R7, 0x1, -R0 ;  /* 0x0000000107007824 */ /* 0x000fe200078e0a00 */
[----:B------:R-:W-:Y:S02]  /*0c40*/  LEA.HI R6, R15, R15, RZ, 0x1 ;  /* 0x0000000f0f067211 */ /* 0x000fe400078f08ff */
[----:B------:R-:W-:Y:S01]  /*0c50*/  LEA.HI R7, R2, R3, RZ, 0x3 ;  /* 0x0000000302077211 */ /* 0x000fe200078f18ff */
[----:B------:R-:W-:Y:S01]  /*0c60*/  IMAD.SHL.U32 R0, R0, 0x8, RZ ;  /* 0x0000000800007824 */ /* 0x000fe200078e00ff */
[----:B------:R-:W-:Y:S02]  /*0c70*/  SHF.R.S32.HI R230, RZ, 0x7, R5 ;  /* 0x00000007ffe67819 */ /* 0x000fe40000011405 */
[----:B------:R-:W-:-:S02]  /*0c80*/  LOP3.LUT R9, R9, 0x3ffffc, RZ, 0xc0, !PT ;  /* 0x003ffffc09097812 */ /* 0x000fc400078ec0ff */
[----:B------:R-:W-:Y:S01]  /*0c90*/  LOP3.LUT R6, R6, 0x1ffffffe, RZ, 0xc0, !PT ;  /* 0x1ffffffe06067812 */ /* 0x000fe200078ec0ff */
[----:B------:R-:W-:Y:S01]  /*0ca0*/  IMAD R10, R230, 0x100, R3 ;  /* 0x00000100e60a7824 */ /* 0x000fe200078e0203 */
[----:B------:R-:W-:Y:S01]  /*0cb0*/  SHF.R.S32.HI R2, RZ, 0x1f, R11 ;  /* 0x0000001fff027819 */ /* 0x000fe2000001140b */
[----:B------:R-:W-:Y:S01]  /*0cc0*/  IMAD.IADD R9, R4, 0x1, -R9 ;  /* 0x0000000104097824 */ /* 0x000fe200078e0a09 */
[C---:B------:R-:W-:Y:S01]  /*0cd0*/  LOP3.LUT R8, R7.reuse, 0xfffffff8, RZ, 0xc0, !PT ;  /* 0xfffffff807087812 */ /* 0x040fe200078ec0ff */
[----:B------:R-:W-:Y:S01]  /*0ce0*/  IMAD.SHL.U32 R7, R7, 0x40, RZ ;  /* 0x0000004007077824 */ /* 0x000fe200078e00ff */
[----:B------:R-:W-:Y:S01]  /*0cf0*/  LEA.HI R5, R5, R230, RZ, 0x1 ;  /* 0x000000e605057211 */ /* 0x000fe200078f08ff */
[----:B------:R-:W-:Y:S01]  /*0d00*/  IMAD.IADD R15, R15, 0x1, -R6 ;  /* 0x000000010f0f7824 */ /* 0x000fe200078e0a06 */
[CC--:B------:R-:W-:Y:S01]  /*0d10*/  LEA.HI R6, R2.reuse, R11.reuse, RZ, 0x2 ;  /* 0x0000000b02067211 */ /* 0x0c0fe200078f10ff */
[----:B------:R-:W-:Y:S01]  /*0d20*/  IMAD.IADD R8, R3, 0x1, -R8 ;  /* 0x0000000103087824 */ /* 0x000fe200078e0a08 */
[----:B------:R-:W-:Y:S01]  /*0d30*/  LEA.HI R3, R2, R11, RZ, 0x5 ;  /* 0x0000000b02037211 */ /* 0x000fe200078f28ff */
[----:B------:R-:W-:Y:S01]  /*0d40*/  IMAD R17, R9, 0x10, R10 ;  /* 0x0000001009117824 */ /* 0x000fe200078e020a */
[----:B------:R-:W-:-:S02]  /*0d50*/  LOP3.LUT R9, R7, 0x7ffffe00, RZ, 0xc0, !PT ;  /* 0x7ffffe0007097812 */ /* 0x000fc400078ec0ff */
[----:B------:R-:W-:Y:S02]  /*0d60*/  LOP3.LUT R10, R6, 0x7ffffffc, RZ, 0xc0, !PT ;  /* 0x7ffffffc060a7812 */ /* 0x000fe400078ec0ff */
[--C-:B------:R-:W-:Y:S01]  /*0d70*/  SHF.R.S32.HI R2, RZ, 0x2, R6.reuse ;  /* 0x00000002ff027819 */ /* 0x100fe20000011406 */
[----:B------:R-:W-:Y:S01]  /*0d80*/  IMAD R4, R4, 0x400, R9 ;  /* 0x0000040004047824 */ /* 0x000fe200078e0209 */
[----:B------:R-:W-:Y:S01]  /*0d90*/  SHF.R.S32.HI R7, RZ, 0x1f, R6 ;  /* 0x0000001fff077819 */ /* 0x000fe20000011406 */
[----:B------:R-:W-:Y:S01]  /*0da0*/  IMAD.SHL.U32 R6, R8, 0x40, RZ ;  /* 0x0000004008067824 */ /* 0x000fe200078e00ff */
[----:B------:R-:W-:Y:S01]  /*0db0*/  LOP3.LUT R5, R5, 0xfffffe, RZ, 0xc0, !PT ;  /* 0x00fffffe05057812 */ /* 0x000fe200078ec0ff */
[----:B------:R-:W-:Y:S01]  /*0dc0*/  IMAD.IADD R10, R11, 0x1, -R10 ;  /* 0x000000010b0a7824 */ /* 0x000fe200078e0a0a */
[----:B------:R-:W-:Y:S02]  /*0dd0*/  LEA.HI R7, R7, R2, RZ, 0x3 ;  /* 0x0000000207077211 */ /* 0x000fe400078f18ff */
[----:B------:R-:W-:Y:S01]  /*0de0*/  LOP3.LUT R9, R6, 0x1c0, RZ, 0xc0, !PT ;  /* 0x000001c006097812 */ /* 0x000fe200078ec0ff */
[----:B------:R-:W-:Y:S01]  /*0df0*/  IMAD.IADD R5, R230, 0x1, -R5 ;  /* 0x00000001e6057824 */ /* 0x000fe200078e0a05 */
[----:B------:R-:W-:Y:S01]  /*0e00*/  LOP3.LUT R7, R7, 0xfffffff8, RZ, 0xc0, !PT ;  /* 0xfffffff807077812 */ /* 0x000fe200078ec0ff */
[--C-:B------:R-:W-:Y:S01]  /*0e10*/  IMAD.U32 R6, R17, 0x40, R0.reuse ;  /* 0x0000004011067824 */ /* 0x100fe200078e0000 */
[----:B------:R-:W-:Y:S01]  /*0e20*/  LOP3.LUT R0, R9, 0x8, R0, 0xf8, !PT ;  /* 0x0000000809007812 */ /* 0x000fe200078ef800 */
[----:B------:R-:W-:Y:S01]  /*0e30*/  IMAD.SHL.U32 R11, R5, 0x100, RZ ;  /* 0x00000100050b7824 */ /* 0x000fe200078e00ff */
[----:B------:R-:W-:Y:S01]  /*0e40*/  SHF.R.U32.HI R9, RZ, 0x3, R9 ;  /* 0x00000003ff097819 */ /* 0x000fe20000011609 */
[----:B------:R-:W-:Y:S01]  /*0e50*/  IMAD.SHL.U32 R189, R10, 0x2, RZ ;  /* 0x000000020abd7824 */ /* 0x000fe200078e00ff */
[----:B------:R0:W-:Y:S01]  /*0e60*/  STL [R1+0x6c], R6 ;  /* 0x00006c0601007387 */ /* 0x0001e20000100800 */
[----:B------:R-:W-:Y:S01]  /*0e70*/  R2P PR, R8, 0x6 ;  /* 0x0000000608007804 */ /* 0x000fe20000000000 */
[----:B------:R-:W-:Y:S01]  /*0e80*/  IMAD.SHL.U32 R17, R13, 0x8, RZ ;  /* 0x000000080d117824 */ /* 0x000fe200078e00ff */
[----:B------:R-:W-:Y:S01]  /*0e90*/  LOP3.LUT R9, R0, R9, RZ, 0x3c, !PT ;  /* 0x0000000900097212 */ /* 0x000fe200078e3cff */
[----:B------:R1:W-:Y:S01]  /*0ea0*/  STL [R1+0x68], R11 ;  /* 0x0000680b01007387 */ /* 0x0003e20000100800 */
[----:B------:R-:W-:Y:S01]  /*0eb0*/  IMAD.IADD R22, R189, 0x1, R11 ;  /* 0x00000001bd167824 */ /* 0x000fe200078e020b */
[----:B------:R-:W-:Y:S01]  /*0ec0*/  SHF.R.S32.HI R3, RZ, 0x5, R3 ;  /* 0x00000005ff037819 */ /* 0x000fe20000011403 */
[----:B------:R-:W-:Y:S01]  /*0ed0*/  IMAD.IADD R18, R2, 0x1, -R7 ;  /* 0x0000000102127824 */ /* 0x000fe200078e0a07 */
[----:B------:R-:W-:Y:S01]  /*0ee0*/  SEL R185, R185, 0xffffffe0, !P1 ;  /* 0xffffffe0b9b97807 */ /* 0x000fe20004800000 */
[----:B------:R-:W-:Y:S01]  /*0ef0*/  IMAD.IADD R9, R4, 0x1, R9 ;  /* 0x0000000104097824 */ /* 0x000fe200078e0209 */
[----:B------:R-:W-:Y:S01]  /*0f00*/  SHF.R.S32.HI R0, RZ, 0x1f, R22 ;  /* 0x0000001fff007819 */ /* 0x000fe20000011416 */
[----:B------:R-:W-:-:S02]  /*0f10*/  VIADD R194, R17, 0x40 ;  /* 0x0000004011c27836 */ /* 0x000fc40000000000 */
[C---:B------:R-:W-:Y:S02]  /*0f20*/  VIADD R227, R22.reuse, 0x8 ;  /* 0x0000000816e37836 */ /* 0x040fe40000000000 */
[C---:B------:R-:W-:Y:S02]  /*0f30*/  VIADD R226, R22.reuse, 0x10 ;  /* 0x0000001016e27836 */ /* 0x040fe40000000000 */
[C---:B------:R-:W-:Y:S01]  /*0f40*/  VIADD R224, R22.reuse, 0x20 ;  /* 0x0000002016e07836 */ /* 0x040fe20000000000 */
[----:B------:R-:W-:Y:S01]  /*0f50*/  SHF.R.S32.HI R0, RZ, 0x1f, R227 ;  /* 0x0000001fff007819 */ /* 0x000fe200000114e3 */
[----:B------:R-:W-:Y:S02]  /*0f60*/  IMAD R23, R9, 0x2, R16 ;  /* 0x0000000209177824 */ /* 0x000fe400078e0210 */
[C---:B------:R-:W-:Y:S01]  /*0f70*/  VIADD R225, R22.reuse, 0x18 ;  /* 0x0000001816e17836 */ /* 0x040fe20000000000 */
[----:B------:R-:W-:Y:S01]  /*0f80*/  SHF.R.S32.HI R0, RZ, 0x1f, R224 ;  /* 0x0000001fff007819 */ /* 0x000fe200000114e0 */
[----:B------:R-:W-:-:S02]  /*0f90*/  VIADD R223, R22, 0x28 ;  /* 0x0000002816df7836 */ /* 0x000fc40000000000 */
        /* <DEDUP_REMOVED lines=61> */
[----:B0-----:R-:W-:-:S02]  /*1370*/  IMAD.MOV.U32 R6, RZ, RZ, R14 ;  /* 0x000000ffff067224 */ /* 0x001fc400078e000e */
[----:B------:R-:W-:Y:S02]  /*1380*/  IMAD.MOV.U32 R2, RZ, RZ, RZ ;  /* 0x000000ffff027224 */ /* 0x000fe400078e00ff */
[----:B------:R-:W-:Y:S02]  /*1390*/  VIADD R193, R17, 0x80 ;  /* 0x0000008011c17836 */ /* 0x000fe40000000000 */
[----:B------:R-:W-:Y:S02]  /*13a0*/  IMAD R190, R15, 0x8, R18 ;  /* 0x000000080fbe7824 */ /* 0x000fe400078e0212 */
[----:B-1----:R-:W-:-:S07]  /*13b0*/  IMAD.IADD R185, R185, 0x1, R184 ;  /* 0x00000001b9b97824 */ /* 0x002fce00078e02b8 */
.L_x_8178:
[----:B------:R-:W-:Y:S01]  /*13c0*/  ULDC.64 UR6, c[0x0][0xd88] ;  /* 0x0003620000067ab9 */ /* 0x000fe20000000a00 */
[----:B------:R-:W-:Y:S01]  /*13d0*/  ULDC.64 UR8, c[0x0][0xb10] ;  /* 0x0002c40000087ab9 */ /* 0x000fe20000000a00 */
[----:B------:R-:W-:Y:S01]  /*13e0*/  UIMAD.WIDE UR6, UR5, 0x4, UR6 ;  /* 0x00000004050678a5 */ /* 0x000fe2000f8e0206 */
[----:B0-----:R-:W0:Y:S05]  /*13f0*/  LDC R188, c[0x0][0x288] ;  /* 0x0000a200ffbc7b82 */ /* 0x001e2a0000000800 */
[----:B-1234-:R-:W-:Y:S02]  /*1400*/  IMAD.U32 R8, RZ, RZ, UR6 ;  /* 0x00000006ff087e24 */ /* 0x01efe4000f8e00ff */
[----:B------:R-:W-:Y:S01]  /*1410*/  IMAD.U32 R9, RZ, RZ, UR7 ;  /* 0x00000007ff097e24 */ /* 0x000fe2000f8e00ff */
[----:B------:R-:W-:Y:S01]  /*1420*/  ULDC.64 UR6, c[0x0][0xb20] ;  /* 0x0002c80000067ab9 */ /* 0x000fe20000000a00 */
[----:B-----5:R-:W1:Y:S03]  /*1430*/  LDC.64 R12, c[0x0][0x418] ;  /* 0x00010600ff0c7b82 */ /* 0x020e660000000a00 */
[----:B------:R-:W2:Y:S01]  /*1440*/  LDG.E R191, desc[UR38][R8.64] ;  /* 0x0000002608bf7981 */ /* 0x000ea2000c1e1900 */
[----:B------:R-:W-:Y:S01]  /*1450*/  ISETP.NE.U32.AND P1, PT, RZ, UR6, PT ;  /* 0x00000006ff007c0c */ /* 0x000fe2000bf25070 */
[----:B------:R-:W-:Y:S01]  /*1460*/  IMAD.MOV.U32 R10, RZ, RZ, RZ ;  /* 0x000000ffff0a7224 */ /* 0x000fe200078e00ff */
[----:B------:R-:W-:-:S02]  /*1470*/  ISETP.NE.U32.AND P0, PT, RZ, UR8, PT ;  /* 0x00000008ff007c0c */ /* 0x000fc4000bf05070 */
[----:B------:R-:W-:Y:S01]  /*1480*/  ISETP.NE.AND.EX P1, PT, RZ, UR7, PT, P1 ;  /* 0x00000007ff007c0c */ /* 0x000fe2000bf25310 */
[----:B------:R-:W3:Y:S01]  /*1490*/  LDC R3, c[0x0][0x424] ;  /* 0x00010900ff037b82 */ /* 0x000ee20000000800 */
[----:B------:R-:W-:-:S07]  /*14a0*/  ISETP.NE.AND.EX P0, PT, RZ, UR9, PT, P0 ;  /* 0x00000009ff007c0c */ /* 0x000fce000bf05300 */
[----:B------:R-:W4:Y:S01]  /*14b0*/  LDC R14, c[0x0][0x2f0] ;  /* 0x0000bc00ff0e7b82 */ /* 0x000f220000000800 */
[----:B--2---:R-:W-:-:S03]  /*14c0*/  SHF.R.S32.HI R196, RZ, 0x1f, R191 ;  /* 0x0000001fffc47819 */ /* 0x004fc600000114bf */
[----:B------:R-:W-:-:S04]  /*14d0*/  @P1 LEA R4, P2, R191, UR6, 0x2 ;  /* 0x00000006bf041c11 */ /* 0x000fc8000f8410ff */
[C---:B------:R-:W-:Y:S02]  /*14e0*/  @P1 LEA.HI.X R5, R191.reuse, UR7, R196, 0x2, P2 ;  /* 0x00000007bf051c11 */ /* 0x040fe400090f14c4 */
[----:B------:R-:W-:-:S03]  /*14f0*/  @P0 LEA R8, P2, R191, UR8, 0x2 ;  /* 0x00000008bf080c11 */ /* 0x000fc6000f8410ff */
[----:B------:R2:W5:Y:S01]  /*1500*/  @P1 LDG.E R10, desc[UR38][R4.64] ;  /* 0x00000026040a1981 */ /* 0x000562000c1e1900 */
[----:B------:R-:W-:Y:S01]  /*1510*/  @P0 LEA.HI.X R9, R191, UR9, R196, 0x2, P2 ;  /* 0x00000009bf090c11 */ /* 0x000fe200090f14c4 */
[----:B------:R-:W-:-:S04]  /*1520*/  ULDC.64 UR8, c[0x0][0xb18] ;  /* 0x0002c60000087ab9 */ /* 0x000fc80000000a00 */
[----:B0-----:R2:W5:Y:S01]  /*1530*/  @P0 LDG.E R188, desc[UR38][R8.64] ;  /* 0x0000002608bc0981 */ /* 0x001562000c1e1900 */
[----:B-1----:R-:W-:Y:S02]  /*1540*/  ISETP.NE.U32.AND P1, PT, R12, RZ, PT ;  /* 0x000000ff0c00720c */ /* 0x002fe40003f25070 */
[----:B------:R-:W-:Y:S02]  /*1550*/  ISETP.NE.U32.AND P2, PT, RZ, UR8, PT ;  /* 0x00000008ff007c0c */ /* 0x000fe4000bf45070 */
[C---:B------:R-:W-:Y:S02]  /*1560*/  LOP3.LUT R0, R6.reuse, 0xff000000, RZ, 0xc0, !PT ;  /* 0xff00000006007812 */ /* 0x040fe400078ec0ff */
[----:B------:R-:W-:Y:S02]  /*1570*/  ISETP.NE.AND.EX P1, PT, R13, RZ, PT, P1 ;  /* 0x000000ff0d00720c */ /* 0x000fe40003f25310 */
[----:B------:R-:W-:Y:S02]  /*1580*/  ISETP.NE.AND.EX P2, PT, RZ, UR9, PT, P2 ;  /* 0x00000009ff007c0c */ /* 0x000fe4000bf45320 */
[----:B------:R-:W-:-:S02]  /*1590*/  LOP3.LUT R192, R6, 0xffff, RZ, 0xc0, !PT ;  /* 0x0000ffff06c07812 */ /* 0x000fc400078ec0ff */
[----:B------:R-:W-:Y:S02]  /*15a0*/  LOP3.LUT R195, R6, 0xff0000, RZ, 0xc0, !PT ;  /* 0x00ff000006c37812 */ /* 0x000fe400078ec0ff */
[----:B------:R-:W-:Y:S02]  /*15b0*/  SHF.R.U32.HI R0, RZ, 0x8, R0 ;  /* 0x00000008ff007819 */ /* 0x000fe40000011600 */
[----:B---3--:R-:W-:Y:S01]  /*15c0*/  SEL R3, R3, 0x1, P1 ;  /* 0x0000000103037807 */ /* 0x008fe20000800000 */
[----:B--2-4-:R-:W-:Y:S06]  /*15d0*/  @P0 BRA `(.L_x_8123) ;  /* 0x0000000000240947 */ /* 0x014fec0003800000 */
        /* <DEDUP_REMOVED lines=9> */
.L_x_8123:
[----:B------:R-:W-:Y:S01]  /*1670*/  LEA.HI R195, R195, R0, RZ, 0x10 ;  /* 0x00000000c3c37211 */ /* 0x000fe200078f80ff */
[----:B------:R-:W-:Y:S01]  /*1680*/  IMAD R187, R3, R14, RZ ;  /* 0x0000000e03bb7224 */ /* 0x000fe200078e02ff */
[----:B------:R-:W-:Y:S06]  /*1690*/  @!P2 BRA `(.L_x_8124) ;  /* 0x000000000010a947 */ /* 0x000fec0003800000 */
[----:B------:R-:W-:-:S04]  /*16a0*/  LEA R4, P0, R191, UR8, 0x2 ;  /* 0x00000008bf047c11 */ /* 0x000fc8000f8010ff */
[----:B------:R-:W-:-:S05]  /*16b0*/  LEA.HI.X R5, R191, UR9, R196, 0x2, P0 ;  /* 0x00000009bf057c11 */ /* 0x000fca00080f14c4 */
[----:B------:R0:W5:Y:S01]  /*16c0*/  LDG.E R187, desc[UR38][R4.64] ;  /* 0x0000002604bb7981 */ /* 0x000162000c1e1900 */
[----:B------:R-:W-:Y:S05]  /*16d0*/  BRA `(.L_x_8125) ;  /* 0x0000000000247947 */ /* 0x000fea0003800000 */
.L_x_8124:
        /* <DEDUP_REMOVED lines=9> */
.L_x_8125:
[----:B------:R-:W-:Y:S01]  /*1770*/  UISETP.NE.AND UP0, UPT, UR41, 0x1, UPT ;  /* 0x000000012900788c */ /* 0x000fe2000bf05270 */
[----:B-----5:R-:W-:Y:S01]  /*1780*/  IMAD.IADD R187, R187, 0x1, -R10 ;  /* 0x00000001bbbb7824 */ /* 0x020fe200078e0a0a */
[----:B------:R-:W-:-:S03]  /*1790*/  USHF.L.U32 UR42, UR4, 0x6, URZ ;  /* 0x00000006042a7899 */ /* 0x000fc6000800063f */
[----:B------:R-:W-:Y:S01]  /*17a0*/  VIADD R0, R187, 0x3f ;  /* 0x0000003fbb007836 */ /* 0x000fe20000000000 */
[----:B------:R-:W-:-:S04]  /*17b0*/  PLOP3.LUT P0, PT, PT, PT, UP0, 0x80, 0x0 ;  /* 0x000000000000781c */ /* 0x000fc80003f0f008 */
[----:B------:R-:W-:-:S04]  /*17c0*/  SHF.R.S32.HI R3, RZ, 0x1f, R0 ;  /* 0x0000001fff037819 */ /* 0x000fc80000011400 */
[----:B------:R-:W-:-:S04]  /*17d0*/  LEA.HI R3, R3, R0, RZ, 0x6 ;  /* 0x0000000003037211 */ /* 0x000fc800078f30ff */
[----:B------:R-:W-:Y:S01]  /*17e0*/  SHF.R.S32.HI R6, RZ, 0x6, R3 ;  /* 0x00000006ff067819 */ /* 0x000fe20000011403 */
[----:B------:R-:W-:Y:S06]  /*17f0*/  @!P0 BRA `(.L_x_8126) ;  /* 0x0000001c00d88947 */ /* 0x000fec0003800000 */
[----:B------:R-:W1:Y:S01]  /*1800*/  LDC R0, c[0x0][0x448] ;  /* 0x00011200ff007b82 */ /* 0x000e620000000800 */
[----:B------:R-:W-:Y:S01]  /*1810*/  UIADD3 UR4, UR42, 0x3f, URZ ;  /* 0x0000003f2a047890 */ /* 0x000fe2000fffe03f */
[----:B------:R-:W-:Y:S02]  /*1820*/  IADD3 R187, R187, 0x40, -R188 ;  /* 0x00000040bbbb7810 */ /* 0x000fe40007ffe8bc */
[----:B------:R-:W-:Y:S02]  /*1830*/  LOP3.LUT R8, R195, 0xff, RZ, 0xc0, !PT ;  /* 0x000000ffc3087812 */ /* 0x000fe400078ec0ff */
[----:B-1----:R-:W-:Y:S01]  /*1840*/  ISETP.NE.AND P0, PT, R0, 0x1, PT ;  /* 0x000000010000780c */ /* 0x002fe20003f05270 */
[----:B------:R-:W-:-:S12]  /*1850*/  IMAD.U32 R0, RZ, RZ, UR4 ;  /* 0x00000004ff007e24 */ /* 0x000fd8000f8e00ff */
[----:B------:R-:W1:Y:S08]  /*1860*/  @P0 LDC R3, c[0x0][0x44c] ;  /* 0x00011300ff030b82 */ /* 0x000e700000000800 */
[----:B0-----:R-:W0:Y:S01]  /*1870*/  @P0 LDC R4, c[0x0][0x450] ;  /* 0x00011400ff040b82 */ /* 0x001e220000000800 */
[----:B-1----:R-:W-:-:S05]  /*1880*/  @P0 IMAD.HI.U32 R3, R3, UR4, RZ ;  /* 0x0000000403030c27 */ /* 0x002fca000f8e00ff */
[----:B0-----:R-:W-:-:S05]  /*1890*/  @P0 SHF.R.U32.HI R0, RZ, R4, R3 ;  /* 0x00000004ff000219 */ /* 0x001fca0000011603 */
[----:B------:R-:W-:-:S05]  /*18a0*/  IMAD.IADD R0, R187, 0x1, R0 ;  /* 0x00000001bb007824 */ /* 0x000fca00078e0200 */
[----:B------:R-:W-:-:S04]  /*18b0*/  SHF.R.S32.HI R3, RZ, 0x1f, R0 ;  /* 0x0000001fff037819 */ /* 0x000fc80000011400 */
[----:B------:R-:W-:-:S04]  /*18c0*/  LEA.HI R3, R3, R0, RZ, 0x6 ;  /* 0x0000000003037211 */ /* 0x000fc800078f30ff */
[----:B------:R-:W-:-:S04]  /*18d0*/  SHF.R.S32.HI R3, RZ, 0x6, R3 ;  /* 0x00000006ff037819 */ /* 0x000fc80000011403 */
[----:B------:R-:W-:Y:S01]  /*18e0*/  VIMNMX R11, R6, R3, PT ;  /* 0x00000003060b7248 */ /* 0x000fe20003fe0100 */
[----:B------:R-:W-:-:S03]  /*18f0*/  IMAD.MOV.U32 R3, RZ, RZ, RZ ;  /* 0x000000ffff037224 */ /* 0x000fc600078e00ff */
[----:B------:R-:W-:-:S13]  /*1900*/  ISETP.GE.AND P0, PT, R11, 0x1, PT ;  /* 0x000000010b00780c */ /* 0x000fda0003f06270 */
[----:B------:R-:W-:Y:S05]  /*1910*/  @!P0 BRA `(.L_x_8127) ;  /* 0x0000000000788947 */ /* 0x000fea0003800000 */
        /* <DEDUP_REMOVED lines=30> */
.L_x_8127:
        /* <DEDUP_REMOVED lines=82> */
[----:B0-----:R-:W-:-:S04]  /*2020*/  LEA.HI R4, R3, R3, RZ, 0x1 ;  /* 0x0000000303047211 */ /* 0x001fc800078f08ff */
[----:B------:R-:W-:Y:S01]  /*2030*/  LOP3.LUT R4, R4, 0x1fffe, RZ, 0xc0, !PT ;  /* 0x0001fffe04047812 */ /* 0x000fe200078ec0ff */
[----:B------:R-:W-:-:S04]  /*2040*/  WARPGROUP.ARRIVE ;  /* 0x00000000000079c5 */ /* 0x000fc80000000000 */
        /* <DEDUP_REMOVED lines=11> */
[----:B------:R-:W-:-:S02]  /*2100*/  LOP3.LUT R3, R3, 0x2000000, RZ, 0xfc, !PT ;  /* 0x0200000003037812 */ /* 0x000fc400078efcff */
[----:B-1----:R-:W-:Y:S02]  /*2110*/  LOP3.LUT R9, R9, 0x7f, RZ, 0xc0, !PT ;  /* 0x0000007f09097812 */ /* 0x002fe400078ec0ff */
[----:B------:R-:W-:Y:S01]  /*2120*/  R2UR UR12, R7 ;  /* 0x00000000070c72ca */ /* 0x000fe200000e0000 */
[----:B------:R-:W-:Y:S01]  /*2130*/  IMAD R4, R2, 0x1000, R3 ;  /* 0x0000100002047824 */ /* 0x000fe200078e0203 */
[----:B------:R-:W-:Y:S01]  /*2140*/  ISETP.NE.AND P1, PT, R9, RZ, PT ;  /* 0x000000ff0900720c */ /* 0x000fe20003f25270 */
[C---:B------:R-:W-:Y:S02]  /*2150*/  VIADD R7, R5.reuse, 0x4 ;  /* 0x0000000405077836 */ /* 0x040fe40000000000 */
[C---:B------:R-:W-:Y:S01]  /*2160*/  VIADD R6, R4.reuse, 0x80 ;  /* 0x0000008004067836 */ /* 0x040fe20000000000 */
[----:B------:R-:W-:Y:S01]  /*2170*/  R2UR UR18, R4 ;  /* 0x00000000041272ca */ /* 0x000fe200000e0000 */
[----:B------:R-:W-:Y:S01]  /*2180*/  VIADD R5, R5, 0x6 ;  /* 0x0000000605057836 */ /* 0x000fe20000000000 */
[----:B------:R-:W-:-:S02]  /*2190*/  R2UR UR8, R7 ;  /* 0x00000000070872ca */ /* 0x000fc400000e0000 */
[----:B------:R-:W-:Y:S01]  /*21a0*/  R2UR UR14, R6 ;  /* 0x00000000060e72ca */ /* 0x000fe200000e0000 */
[C---:B------:R-:W-:Y:S01]  /*21b0*/  VIADD R6, R4.reuse, 0x100 ;  /* 0x0000010004067836 */ /* 0x040fe20000000000 */
[----:B------:R-:W-:Y:S01]  /*21c0*/  R2UR UR7, R5 ;  /* 0x00000000050772ca */ /* 0x000fe200000e0000 */
[----:B------:R-:W-:-:S03]  /*21d0*/  VIADD R4, R4, 0x180 ;  /* 0x0000018004047836 */ /* 0x000fc60000000000 */
[----:B------:R-:W-:Y:S02]  /*21e0*/  R2UR UR10, R6 ;  /* 0x00000000060a72ca */ /* 0x000fe400000e0000 */
[----:B------:R-:W-:Y:S01]  /*21f0*/  R2UR UR6, R4 ;  /* 0x00000000040672ca */ /* 0x000fe200000e0000 */
[----:B------:R-:W-:Y:S01]  /*2200*/  HGMMA.64x256x16.F32 R24, gdesc[UR16].tnspB, RZ, !UPT, gsb0 ;  /* 0x43e00000101879f0 */ /* 0x000fe2000c0008ff */
[----:B------:R-:W-:-:S04]  /*2210*/  @!P1 IMAD R4, R2, 0x8, R16 ;  /* 0x0000000802049824 */ /* 0x000fc800078e0210 */
[----:B------:R-:W-:-:S05]  /*2220*/  @!P1 VIADD R4, R4, 0x38860 ;  /* 0x0003886004049836 */ /* 0x000fca0000000000 */
[----:B------:R-:W-:Y:S01]  /*2230*/  @!P1 PRMT R4, RZ, 0x654, R4 ;  /* 0x00000654ff049816 */ /* 0x000fe20000000004 */
[----:B------:R-:W-:Y:S02]  /*2240*/  WARPGROUP.DEPBAR.LE gsb0, 0x0 ;  /* 0x00008000000079c5 */ /* 0x000fe40000010000 */
[----:B------:R-:W-:-:S15]  /*2250*/  WARPGROUP.ARRIVE ;  /* 0x00000000000079c5 */ /* 0x000fde0000000000 */
[----:B------:R-:W-:Y:S03]  /*2260*/  HGMMA.64x256x16.F32 R24, gdesc[UR12].tnspB, R24, gsb0 ;  /* 0x43e000000c1879f0 */ /* 0x000fe60008000818 */
[----:B------:R-:W-:Y:S02]  /*2270*/  WARPGROUP.DEPBAR.LE gsb0, 0x0 ;  /* 0x00008000000079c5 */ /* 0x000fe40000010000 */
[----:B------:R-:W-:-:S15]  /*2280*/  WARPGROUP.ARRIVE ;  /* 0x00000000000079c5 */ /* 0x000fde0000000000 */
[----:B------:R-:W-:-:S08]  /*2290*/  NOP ;  /* 0x0000000000007918 */ /* 0x000fd00000000000 */
[----:B------:R-:W-:Y:S01]  /*22a0*/  HGMMA.64x256x16.F32 R24, gdesc[UR8].tnspB, R24, gsb0 ;  /* 0x43e00000081879f0 */ /* 0x000fe20008000818 */
[----:B------:R-:W-:-:S03]  /*22b0*/  UIADD3 UR10, UR4, -0x2, URZ ;  /* 0xfffffffe040a7890 */ /* 0x000fc6000fffe03f */
[----:B------:R-:W-:Y:S01]  /*22c0*/  UMOV UR4, UR7 ;  /* 0x0000000700047c82 */ /* 0x000fe20008000000 */
[----:B------:R-:W-:Y:S02]  /*22d0*/  UMOV UR7, 0x40000040 ;  /* 0x4000004000077882 */ /* 0x000fe40000000000 */
[----:B------:R-:W-:Y:S01]  /*22e0*/  ISETP.LE.AND P0, PT, R0, UR10, PT ;  /* 0x0000000a00007c0c */ /* 0x000fe2000bf03270 */
[----:B------:R-:W-:Y:S02]  /*22f0*/  WARPGROUP.DEPBAR.LE gsb0, 0x0 ;  /* 0x00008000000079c5 */ /* 0x000fe40000010000 */
[----:B------:R-:W-:-:S15]  /*2300*/  WARPGROUP.ARRIVE ;  /* 0x00000000000079c5 */ /* 0x000fde0000000000 */
[----:B------:R-:W-:-:S03]  /*2310*/  NOP ;  /* 0x0000000000007918 */ /* 0x000fc60000000000 */
[----:B------:R-:W-:Y:S03]  /*2320*/  HGMMA.64x256x16.F32 R24, gdesc[UR4].tnspB, R24, gsb0 ;  /* 0x43e00000041879f0 */ /* 0x000fe60008000818 */
[----:B------:R-:W-:Y:S02]  /*2330*/  WARPGROUP.DEPBAR.LE gsb0, 0x0 ;  /* 0x00008000000079c5 */ /* 0x000fe40000010000 */
[----:B------:R-:W-:Y:S06]  /*2340*/  BAR.ARV 0xf, 0x100 ;  /* 0x03c4000000007b1d */ /* 0x000fec0000002000 */
[----:B------:R0:W-:Y:S01]  /*2350*/  @!P1 SYNCS.ARRIVE.TRANS64.RED.A1T0 RZ, [R4+URZ], RZ ;  /* 0x000000ff04ff99a7 */ /* 0x0001e2000810043f */
[----:B------:R-:W-:Y:S05]  /*2360*/  @!P0 BRA `(.L_x_8129) ;  /* 0x0000000800bc8947 */ /* 0x000fea0003800000 */
[----:B------:R-:W-:-:S05]  /*2370*/  UMOV UR20, UR10 ;  /* 0x0000000a00147c82 */ /* 0x000fca0008000000 */
.L_x_8130:
[----:B------:R-:W-:Y:S01]  /*2380*/  BAR.SYNC.DEFER_BLOCKING 0xe, 0x100 ;  /* 0x0384000000007b1d */ /* 0x000fe20000010000 */
[C---:B------:R-:W-:Y:S02]  /*2390*/  IMAD R5, R2.reuse, 0x40, R18 ;  /* 0x0000004002057824 */ /* 0x040fe400078e0212 */
[----:B------:R-:W-:Y:S02]  /*23a0*/  VIADD R2, R2, 0x1 ;  /* 0x0000000102027836 */ /* 0x000fe40000000000 */
[----:B------:R-:W-:Y:S01]  /*23b0*/  IMAD R5, R5, 0x4, R16 ;  /* 0x0000000405057824 */ /* 0x000fe200078e0210 */
[----:B------:R-:W-:Y:S01]  /*23c0*/  UMOV UR19, 0x40000040 ;  /* 0x4000004000137882 */ /* 0x000fe20000000000 */
[----:B------:R-:W-:Y:S01]  /*23d0*/  UMOV UR15, 0x40000040 ;  /* 0x40000040000f7882 */ /* 0x000fe20000000000 */
[----:B------:R-:W-:Y:S01]  /*23e0*/  ISETP.NE.AND P0, PT, R2, 0x2, PT ;  /* 0x000000020200780c */ /* 0x000fe20003f05270 */
[----:B------:R-:W-:Y:S01]  /*23f0*/  UMOV UR11, 0x40000040 ;  /* 0x40000040000b7882 */ /* 0x000fe20000000000 */
[----:B------:R-:W-:-:S02]  /*2400*/  UMOV UR7, 0x40000040 ;  /* 0x4000004000077882 */ /* 0x000fc40000000000 */
[----:B------:R-:W-:Y:S01]  /*2410*/  SEL R2, R2, RZ, P0 ;  /* 0x000000ff02027207 */ /* 0x000fe20000000000 */
        /* <DEDUP_REMOVED lines=67> */
[-C--:B-1----:R-:W-:Y:S01]  /*2850*/  FMUL.FTZ R26, R26, R6.reuse ;  /* 0x000000061a1a7220 */ /* 0x082fe20000410000 */
[-C--:B------:R-:W-:Y:S01]  /*2860*/  FMUL.FTZ R27, R27, R6.reuse ;  /* 0x000000061b1b7220 */ /* 0x080fe20000410000 */
[-C--:B------:R-:W-:Y:S01]  /*2870*/  FMUL.FTZ R30, R30, R6.reuse ;  /* 0x000000061e1e7220 */ /* 0x080fe20000410000 */
[-C--:B------:R-:W-:Y:S01]  /*2880*/  FMUL.FTZ R31, R31, R6.reuse ;  /* 0x000000061f1f7220 */ /* 0x080fe20000410000 */
[----:B------:R-:W-:Y:S01]  /*2890*/  R2UR UR18, R4 ;  /* 0x00000000041272ca */ /* 0x000fe200000e0000 */
        /* <DEDUP_REMOVED lines=60> */
[----:B------:R-:W-:-:S05]  /*2c60*/  VIADD R5, R4, 0x80 ;  /* 0x0000008004057836 */ /* 0x000fca0000000000 */
[----:B------:R-:W-:Y:S01]  /*2c70*/  WARPGROUP.ARRIVE ;  /* 0x00000000000079c5 */ /* 0x000fe20000000000 */
[----:B------:R-:W-:Y:S01]  /*2c80*/  R2UR UR14, R5 ;  /* 0x00000000050e72ca */ /* 0x000fe200000e0000 */
[C---:B------:R-:W-:Y:S02]  /*2c90*/  VIADD R5, R4.reuse, 0x100 ;  /* 0x0000010004057836 */ /* 0x040fe40000000000 */
[----:B------:R-:W-:Y:S02]  /*2ca0*/  VIADD R4, R4, 0x180 ;  /* 0x0000018004047836 */ /* 0x000fe40000000000 */
[----:B------:R-:W-:Y:S01]  /*2cb0*/  HGMMA.64x256x16.F32 R24, gdesc[UR16].tnspB, R24, gsb0 ;  /* 0x43e00000101879f0 */ /* 0x000fe20008000818 */
[----:B------:R-:W-:Y:S02]  /*2cc0*/  R2UR UR10, R5 ;  /* 0x00000000050a72ca */ /* 0x000fe400000e0000 */
[----:B------:R-:W-:Y:S01]  /*2cd0*/  R2UR UR6, R4 ;  /* 0x00000000040672ca */ /* 0x000fe200000e0000 */
[----:B------:R-:W-:Y:S01]  /*2ce0*/  @!P1 IMAD R4, R2, 0x8, R16 ;  /* 0x0000000802049824 */ /* 0x000fe200078e0210 */
[----:B------:R-:W-:-:S03]  /*2cf0*/  SEL R5, RZ, 0x1, P0 ;  /* 0x00000001ff057807 */ /* 0x000fc60000000000 */
[----:B------:R-:W-:-:S05]  /*2d00*/  @!P1 VIADD R4, R4, 0x38860 ;  /* 0x0003886004049836 */ /* 0x000fca0000000000 */
[----:B------:R-:W-:Y:S01]  /*2d10*/  @!P1 PRMT R4, RZ, 0x654, R4 ;  /* 0x00000654ff049816 */ /* 0x000fe20000000004 */
[----:B------:R-:W-:Y:S02]  /*2d20*/  WARPGROUP.DEPBAR.LE gsb0, 0x0 ;  /* 0x00008000000079c5 */ /* 0x000fe40000010000 */
[----:B------:R-:W-:-:S12]  /*2d30*/  WARPGROUP.ARRIVE ;  /* 0x00000000000079c5 */ /* 0x000fd80000000000 */
        /* <DEDUP_REMOVED lines=8> */
[----:B------:R-:W-:Y:S01]  /*2dc0*/  HGMMA.64x256x16.F32 R24, gdesc[UR4].tnspB, R24, gsb0 ;  /* 0x43e00000041879f0 */ /* 0x000fe20008000818 */
[----:B------:R-:W-:Y:S01]  /*2dd0*/  UMOV UR6, UR20 ;  /* 0x0000001400067c82 */ /* 0x000fe20008000000 */
[----:B------:R-:W-:Y:S01]  /*2de0*/  R2UR UR7, R5 ;  /* 0x00000000050772ca */ /* 0x000fe200000e0000 */
[----:B------:R-:W-:Y:S01]  /*2df0*/  UIADD3 UR20, UR20, -0x1, URZ ;  /* 0xffffffff14147890 */ /* 0x000fe2000fffe03f */
[----:B------:R-:W-:-:S11]  /*2e00*/  ISETP.LT.AND P0, PT, R0, UR6, PT ;  /* 0x0000000600007c0c */ /* 0x000fd6000bf01270 */
[----:B------:R-:W-:Y:S01]  /*2e10*/  ULOP3.LUT UR37, UR37, UR7, URZ, 0x3c, !UPT ;  /* 0x0000000725257292 */ /* 0x000fe2000f8e3c3f */
[----:B------:R-:W-:Y:S02]  /*2e20*/  WARPGROUP.DEPBAR.LE gsb0, 0x0 ;  /* 0x00008000000079c5 */ /* 0x000fe40000010000 */
[----:B------:R-:W-:Y:S06]  /*2e30*/  BAR.ARV 0xf, 0x100 ;  /* 0x03c4000000007b1d */ /* 0x000fec0000002000 */
[----:B------:R1:W-:Y:S01]  /*2e40*/  @!P1 SYNCS.ARRIVE.TRANS64.RED.A1T0 RZ, [R4+URZ], RZ ;  /* 0x000000ff04ff99a7 */ /* 0x0003e2000810043f */
[----:B------:R-:W-:Y:S05]  /*2e50*/  @P0 BRA `(.L_x_8130) ;  /* 0xfffffff400480947 */ /* 0x000fea000383ffff */
.L_x_8129:
[----:B------:R-:W-:Y:S01]  /*2e60*/  BAR.SYNC.DEFER_BLOCKING 0xe, 0x100 ;  /* 0x0384000000007b1d */ /* 0x000fe20000010000 */
[C---:B------:R-:W-:Y:S01]  /*2e70*/  IMAD R3, R2.reuse, 0x40, R18 ;  /* 0x0000004002037824 */ /* 0x040fe200078e0212 */
[----:B------:R-:W-:Y:S01]  /*2e80*/  PLOP3.LUT P0, PT, PT, PT, PT, 0x8, 0x0 ;  /* 0x000000000000781c */ /* 0x000fe20003f0e170 */
[----:B------:R-:W-:Y:S02]  /*2e90*/  VIADD R2, R2, 0x1 ;  /* 0x0000000102027836 */ /* 0x000fe40000000000 */
[----:B------:R-:W-:Y:S02]  /*2ea0*/  IMAD R16, R3, 0x4, R16 ;  /* 0x0000000403107824 */ /* 0x000fe400078e0210 */
[----:B------:R-:W-:Y:S01]  /*2eb0*/  IMAD.MOV.U32 R19, RZ, RZ, RZ ;  /* 0x000000ffff137224 */ /* 0x000fe200078e00ff */
[----:B------:R-:W-:-:S04]  /*2ec0*/  ISETP.NE.AND P1, PT, R2, 0x2, PT ;  /* 0x000000020200780c */ /* 0x000fc80003f25270 */
[----:B01----:R-:W-:Y:S02]  /*2ed0*/  SEL R4, RZ, 0x1, P1 ;  /* 0x00000001ff047807 */ /* 0x003fe40000800000 */
[----:B------:R-:W-:Y:S02]  /*2ee0*/  SEL R2, R2, RZ, P1 ;  /* 0x000000ff02027207 */ /* 0x000fe40000800000 */
[----:B------:R-:W-:Y:S01]  /*2ef0*/  R2UR UR4, R4 ;  /* 0x00000000040472ca */ /* 0x000fe200000e0000 */
[----:B------:R-:W0:Y:S04]  /*2f00*/  LDS R3, [R16+0x38400] ;  /* 0x0384000010037984 */ /* 0x000e280000000800 */
[----:B------:R-:W1:Y:S08]  /*2f10*/  LDS R0, [R16+0x38420] ;  /* 0x0384200010007984 */ /* 0x000e700000000800 */
[----:B------:R-:W-:Y:S01]  /*2f20*/  ULOP3.LUT UR37, UR37, UR4, URZ, 0x3c, !UPT ;  /* 0x0000000425257292 */ /* 0x000fe2000f8e3c3f */
        /* <DEDUP_REMOVED lines=131> */
.L_x_8126:
[----:B------:R-:W1:Y:S01]  /*3760*/  LDC R0, c[0x0][0x448] ;  /* 0x00011200ff007b82 */ /* 0x000e620000000800 */
[----:B------:R-:W-:Y:S01]  /*3770*/  UIADD3 UR4, UR42, 0x3f, URZ ;  /* 0x0000003f2a047890 */ /* 0x000fe2000fffe03f */
[----:B0-----:R-:W-:Y:S02]  /*3780*/  IADD3 R5, R187, 0x40, -R188 ;  /* 0x00000040bb057810 */ /* 0x001fe40007ffe8bc */
[----:B-1----:R-:W-:-:S13]  /*3790*/  ISETP.NE.AND P0, PT, R0, 0x1, PT ;  /* 0x000000010000780c */ /* 0x002fda0003f05270 */
[----:B------:R-:W0:Y:S08]  /*37a0*/  @P0 LDC R0, c[0x0][0x44c] ;  /* 0x00011300ff000b82 */ /* 0x000e300000000800 */
[----:B------:R-:W1:Y:S01]  /*37b0*/  @P0 LDC R4, c[0x0][0x450] ;  /* 0x00011400ff040b82 */ /* 0x000e620000000800 */
[----:B0-----:R-:W-:-:S04]  /*37c0*/  @P0 IMAD.HI.U32 R3, R0, UR4, RZ ;  /* 0x0000000400030c27 */ /* 0x001fc8000f8e00ff */
[----:B------:R-:W-:Y:S01]  /*37d0*/  IMAD.U32 R0, RZ, RZ, UR4 ;  /* 0x00000004ff007e24 */ /* 0x000fe2000f8e00ff */
[----:B------:R-:W-:Y:S01]  /*37e0*/  UMOV UR4, URZ ;  /* 0x0000003f00047c82 */ /* 0x000fe20008000000 */
[----:B-1----:R-:W-:-:S05]  /*37f0*/  @P0 SHF.R.U32.HI R0, RZ, R4, R3 ;  /* 0x00000004ff000219 */ /* 0x002fca0000011603 */
[----:B------:R-:W-:-:S05]  /*3800*/  IMAD.IADD R0, R5, 0x1, R0 ;  /* 0x0000000105007824 */ /* 0x000fca00078e0200 */
[----:B------:R-:W-:-:S04]  /*3810*/  SHF.R.S32.HI R3, RZ, 0x1f, R0 ;  /* 0x0000001fff037819 */ /* 0x000fc80000011400 */
[----:B------:R-:W-:Y:S02]  /*3820*/  LEA.HI R3, R3, R0, RZ, 0x6 ;  /* 0x0000000003037211 */ /* 0x000fe400078f30ff */
[----:B------:R-:W-:Y:S02]  /*3830*/  LOP3.LUT R0, R195, 0xff, RZ, 0xc0, !PT ;  /* 0x000000ffc3007812 */ /* 0x000fe400078ec0ff */
[----:B------:R-:W-:Y:S02]  /*3840*/  SHF.R.S32.HI R3, RZ, 0x6, R3 ;  /* 0x00000006ff037819 */ /* 0x000fe40000011403 */
[----:B------:R-:W-:Y:S02]  /*3850*/  R2UR UR43, R0 ;  /* 0x00000000002b72ca */ /* 0x000fe400000e0000 */
[----:B------:R-:W-:-:S04]  /*3860*/  VIMNMX R6, R6, R3, PT ;  /* 0x0000000306067248 */ /* 0x000fc80003fe0100 */
[----:B------:R-:W-:-:S13]  /*3870*/  ISETP.GE.AND P0, PT, R6, 0x1, PT ;  /* 0x000000010600780c */ /* 0x000fda0003f06270 */
[----:B------:R-:W-:Y:S05]  /*3880*/  @!P0 BRA `(.L_x_8131) ;  /* 0x0000000000948947 */ /* 0x000fea0003800000 */
[----:B------:R-:W-:Y:S01]  /*3890*/  SHF.R.U32.HI R5, RZ, 0x10, R195 ;  /* 0x00000010ff057819 */ /* 0x000fe200000116c3 */
[----:B------:R-:W-:-:S03]  /*38a0*/  UMOV UR4, URZ ;  /* 0x0000003f00047c82 */ /* 0x000fc60008000000 */
[----:B------:R-:W-:-:S13]  /*38b0*/  ISETP.NE.AND P0, PT, R5, RZ, PT ;  /* 0x000000ff0500720c */ /* 0x000fda0003f05270 */
[----:B------:R-:W0:Y:S02]  /*38c0*/  @!P0 LDC R5, c[0x0][0xae8] ;  /* 0x0002ba00ff058b82 */ /* 0x000e240000000800 */
[-C--:B0-----:R-:W-:Y:S02]  /*38d0*/  IABS R0, R5.reuse ;  /* 0x0000000500007213 */ /* 0x081fe40000000000 */
[----:B------:R-:W-:Y:S02]  /*38e0*/  IABS R8, R5 ;  /* 0x0000000500087213 */ /* 0x000fe40000000000 */
[----:B------:R-:W-:Y:S02]  /*38f0*/  R2UR UR8, R0 ;  /* 0x00000000000872ca */ /* 0x000fe400000e0000 */
[C---:B------:R-:W-:Y:S02]  /*3900*/  IADD3 R0, R5.reuse, -0x1, R6 ;  /* 0xffffffff05007810 */ /* 0x040fe40007ffe006 */
[----:B------:R-:W-:-:S02]  /*3910*/  R2UR UR9, R5 ;  /* 0x00000000050972ca */ /* 0x000fc400000e0000 */
[----:B------:R-:W-:Y:S02]  /*3920*/  IABS R7, R0 ;  /* 0x0000000000077213 */ /* 0x000fe40000000000 */
[----:B------:R-:W-:Y:S02]  /*3930*/  LOP3.LUT R0, R0, R5, RZ, 0x3c, !PT ;  /* 0x0000000500007212 */ /* 0x000fe400078e3cff */
[----:B------:R-:W-:-:S03]  /*3940*/  R2UR UR7, R7 ;  /* 0x00000000070772ca */ /* 0x000fc600000e0000 */
[----:B------:R-:W0:Y:S04]  /*3950*/  I2F.RP R3, UR8 ;  /* 0x0000000800037d06 */ /* 0x000e280008209400 */
[----:B------:R-:W-:-:S06]  /*3960*/  UISETP.NE.AND UP1, UPT, UR9, URZ, UPT ;  /* 0x0000003f0900728c */ /* 0x000fcc000bf25270 */
[----:B------:R-:W-:Y:S01]  /*3970*/  PLOP3.LUT P0, PT, PT, PT, UP1, 0x80, 0x0 ;  /* 0x000000000000781c */ /* 0x000fe20003f0f018 */
        /* <DEDUP_REMOVED lines=16> */
[----:B------:R-:W-:Y:S01]  /*3a80*/  UISETP.GE.AND UP2, UPT, UR6, URZ, UPT ;  /* 0x0000003f0600728c */ /* 0x000fe2000bf46270 */
[----:B------:R-:W-:-:S08]  /*3a90*/  @!P0 R2UR UR6, R5 ;  /* 0x00000000050682ca */ /* 0x000fd000000e0000 */
[----:B------:R-:W-:-:S07]  /*3aa0*/  @UP0 UIADD3 UR5, UR5, 0x1, URZ ;  /* 0x0000000105050890 */ /* 0x000fce000fffe03f */
[----:B------:R-:W-:Y:S02]  /*3ab0*/  UMOV UR4, UR5 ;  /* 0x0000000500047c82 */ /* 0x000fe40008000000 */
[----:B------:R-:W-:Y:S02]  /*3ac0*/  @!UP2 UIADD3 UR4, -UR4, URZ, URZ ;  /* 0x0000003f0404a290 */ /* 0x000fe4000fffe13f */
[----:B------:R-:W-:-:S12]  /*3ad0*/  @!UP1 ULOP3.LUT UR4, URZ, UR6, URZ, 0x33, !UPT ;  /* 0x000000063f049292 */ /* 0x000fd8000f8e333f */
.L_x_8131:
[----:B------:R-:W-:Y:S02]  /*3ae0*/  UIMAD UR43, UR43, UR4, URZ ;  /* 0x000000042b2b72a4 */ /* 0x000fe4000f8e023f */
[----:B------:R-:W-:Y:S01]  /*3af0*/  IMAD.U32 R5, RZ, RZ, UR4 ;  /* 0x00000004ff057e24 */ /* 0x000fe2000f8e00ff */
[----:B------:R-:W-:Y:S01]  /*3b00*/  PLOP3.LUT P0, PT, PT, PT, PT, 0x80, 0x0 ;  /* 0x000000000000781c */ /* 0x000fe20003f0f070 */
[----:B------:R-:W-:Y:S01]  /*3b10*/  IMAD.MOV.U32 R3, RZ, RZ, RZ ;  /* 0x000000ffff037224 */ /* 0x000fe200078e00ff */
[----:B------:R-:W-:Y:S01]  /*3b20*/  CS2R R150, SRZ ;  /* 0x0000000000967805 */ /* 0x000fe2000001ff00 */
[----:B------:R-:W-:Y:S01]  /*3b30*/  IMAD.MOV.U32 R19, RZ, RZ, RZ ;  /* 0x000000ffff137224 */ /* 0x000fe200078e00ff */
        /* <DEDUP_REMOVED lines=66> */
[----:B------:R-:W0:Y:S02]  /*3f60*/  SHFL.IDX PT, R0, R230, RZ, 0x1f ;  /* 0x00001fffe6007589 */ /* 0x000e2400000e0000 */
        /* <DEDUP_REMOVED lines=27> */
.L_x_8132:
        /* <DEDUP_REMOVED lines=10> */
[----:B------:R-:W0:Y:S02]  /*41c0*/  SYNCS.PHASECHK.TRANS64.TRYWAIT P1, [R16+URZ+0x38800], R5 ;  /* 0x03880005100075a7 */ /* 0x000e24000802017f */
[----:B0-----:R-:W-:Y:S05]  /*41d0*/  @!P1 BRA `(.L_x_8133) ;  /* 0x0000016800989947 */ /* 0x001fea0003800000 */
.L_x_8327:
[----:B------:R-:W-:Y:S05]  /*41e0*/  @!P0 BRA `(.L_x_8134) ;  /* 0x0000000000048947 */ /* 0x000fea0003800000 */
[----:B------:R-:W-:Y:S01]  /*41f0*/  BPT.TRAP 0x1 ;  /* 0x000000040000795c */ /* 0x000fe20000300000 */
.L_x_8134:
[----:B------:R-:W-:Y:S02]  /*4200*/  IMAD.U32 R6, RZ, RZ, UR37 ;  /* 0x00000025ff067e24 */ /* 0x000fe4000f8e00ff */
[----:B------:R-:W-:-:S03]  /*4210*/  IMAD R9, R2, 0x8, R16 ;  /* 0x0000000802097824 */ /* 0x000fc600078e0210 */
[----:B------:R-:W-:-:S04]  /*4220*/  SHF.L.U32 R6, R6, 0x1f, RZ ;  /* 0x0000001f06067819 */ /* 0x000fc800000006ff */
[----:B------:R1:W2:Y:S01]  /*4230*/  SYNCS.PHASECHK.TRANS64.TRYWAIT P1, [R9+URZ+0x38830], R6 ;  /* 0x03883006090075a7 */ /* 0x0002a2000802017f */
[----:B------:R-:W-:Y:S05]  /*4240*/  @!P0 BRA `(.L_x_8135) ;  /* 0x0000000000048947 */ /* 0x000fea0003800000 */
[----:B------:R-:W-:Y:S01]  /*4250*/  BPT.TRAP 0x1 ;  /* 0x000000040000795c */ /* 0x000fe20000300000 */
.L_x_8135:
[----:B------:R-:W-:-:S05]  /*4260*/  VIADD R0, R16, 0x22400 ;  /* 0x0002240010007836 */ /* 0x000fca0000000000 */
[----:B------:R-:W-:-:S04]  /*4270*/  SHF.R.U32.HI R0, RZ, 0x4, R0 ;  /* 0x00000004ff007819 */ /* 0x000fc80000011600 */
[----:B------:R-:W-:Y:S01]  /*4280*/  LOP3.LUT R0, R0, 0x3fff, RZ, 0xc0, !PT ;  /* 0x00003fff00007812 */ /* 0x000fe200078ec0ff */
[----:B--2---:R-:W-:Y:S06]  /*4290*/  @P1 BRA `(.L_x_8136) ;  /* 0x0000000000081947 */ /* 0x004fec0003800000 */
[----:B------:R-:W2:Y:S02]  /*42a0*/  SYNCS.PHASECHK.TRANS64.TRYWAIT P1, [R9+URZ+0x38830], R6 ;  /* 0x03883006090075a7 */ /* 0x000ea4000802017f */
[----:B--2---:R-:W-:Y:S05]  /*42b0*/  @!P1 BRA `(.L_x_8137) ;  /* 0x0000016800749947 */ /* 0x004fea0003800000 */
.L_x_8136:
[----:B------:R-:W-:Y:S05]  /*42c0*/  WARPSYNC.ALL ;  /* 0x0000000000007948 */ /* 0x000fea0003800000 */
[----:B------:R-:W-:Y:S01]  /*42d0*/  LOP3.LUT R0, R0, 0x10000, RZ, 0xfc, !PT ;  /* 0x0001000000007812 */ /* 0x000fe200078efcff */
[----:B------:R-:W-:Y:S01]  /*42e0*/  VIADD R3, R16, 0x20400 ;  /* 0x0002040010037836 */ /* 0x000fe20000000000 */
[----:B------:R-:W-:-:S03]  /*42f0*/  WARPGROUP.ARRIVE ;  /* 0x00000000000079c5 */ /* 0x000fc60000000000 */
[----:B------:R-:W-:Y:S01]  /*4300*/  IMAD R4, R2, 0x200, R0 ;  /* 0x0000020002047824 */ /* 0x000fe200078e0200 */
[----:B------:R-:W-:Y:S01]  /*4310*/  UMOV UR11, 0x40000040 ;  /* 0x40000040000b7882 */ /* 0x000fe20000000000 */
[----:B------:R-:W-:Y:S01]  /*4320*/  UMOV UR9, 0x40000040 ;  /* 0x4000004000097882 */ /* 0x000fe20000000000 */
[----:B------:R-:W-:Y:S01]  /*4330*/  SHF.R.U32.HI R3, RZ, 0x4, R3 ;  /* 0x00000004ff037819 */ /* 0x000fe20000011603 */
[----:B------:R-:W-:Y:S01]  /*4340*/  UMOV UR15, 0x40000040 ;  /* 0x40000040000f7882 */ /* 0x000fe20000000000 */
[----:B------:R-:W-:Y:S01]  /*4350*/  R2UR UR10, R4 ;  /* 0x00000000040a72ca */ /* 0x000fe200000e0000 */
[----:B------:R-:W-:Y:S01]  /*4360*/  UMOV UR13, 0x40000040 ;  /* 0x40000040000d7882 */ /* 0x000fe20000000000 */
[----:B------:R-:W-:Y:S01]  /*4370*/  LOP3.LUT R3, R3, 0x3fff, RZ, 0xc0, !PT ;  /* 0x00003fff03037812 */ /* 0x000fe200078ec0ff */
[----:B------:R-:W-:Y:S01]  /*4380*/  UMOV UR19, 0x40000040 ;  /* 0x4000004000137882 */ /* 0x000fe20000000000 */
[----:B------:R-:W-:Y:S01]  /*4390*/  UMOV UR17, 0x40000040 ;  /* 0x4000004000117882 */ /* 0x000fe20000000000 */
[----:B------:R-:W-:Y:S01]  /*43a0*/  UMOV UR23, 0x40000040 ;  /* 0x4000004000177882 */ /* 0x000fe20000000000 */
[----:B------:R-:W-:Y:S01]  /*43b0*/  LOP3.LUT R3, R3, 0x10000, RZ, 0xfc, !PT ;  /* 0x0001000003037812 */ /* 0x000fe200078efcff */
[----:B------:R-:W-:-:S03]  /*43c0*/  UMOV UR21, 0x40000040 ;  /* 0x4000004000157882 */ /* 0x000fc60000000000 */
[C---:B------:R-:W-:Y:S01]  /*43d0*/  R2UR UR8, R3.reuse ;  /* 0x00000000030872ca */ /* 0x040fe200000e0000 */
[C---:B------:R-:W-:Y:S02]  /*43e0*/  VIADD R4, R3.reuse, 0x2 ;  /* 0x0000000203047836 */ /* 0x040fe40000000000 */
[----:B------:R-:W-:Y:S02]  /*43f0*/  UIADD3 UR14, UR10, 0x2, URZ ;  /* 0x000000020a0e7890 */ /* 0x000fe4000fffe03f */
[----:B------:R-:W-:Y:S01]  /*4400*/  UIADD3 UR18, UR10, 0x4, URZ ;  /* 0x000000040a127890 */ /* 0x000fe2000fffe03f */
[----:B------:R-:W-:Y:S01]  /*4410*/  R2UR UR12, R4 ;  /* 0x00000000040c72ca */ /* 0x000fe200000e0000 */
[C---:B------:R-:W-:Y:S01]  /*4420*/  VIADD R4, R3.reuse, 0x4 ;  /* 0x0000000403047836 */ /* 0x040fe20000000000 */
[----:B------:R-:W-:Y:S01]  /*4430*/  UIADD3 UR22, UR10, 0x6, URZ ;  /* 0x000000060a167890 */ /* 0x000fe2000fffe03f */
[----:B------:R-:W-:-:S03]  /*4440*/  VIADD R3, R3, 0x6 ;  /* 0x0000000603037836 */ /* 0x000fc60000000000 */
[----:B------:R-:W-:Y:S01]  /*4450*/  R2UR UR16, R4 ;  /* 0x00000000041072ca */ /* 0x000fe200000e0000 */
[----:B------:R-:W-:Y:S01]  /*4460*/  HGMMA.64x64x16.F32 R24, gdesc[UR8], RZ, !UPT, gsb0 ;  /* 0x00e00000081879f0 */ /* 0x000fe2000c0008ff */
[----:B------:R-:W-:Y:S02]  /*4470*/  R2UR UR20, R3 ;  /* 0x00000000031472ca */ /* 0x000fe400000e0000 */
        /* <DEDUP_REMOVED lines=10> */
[----:B------:R-:W3:Y:S02]  /*4520*/  SYNCS.PHASECHK.TRANS64.TRYWAIT P1, [R16+URZ+0x38810], R5 ;  /* 0x03881005100075a7 */ /* 0x000ee4000802017f */
[----:B---3--:R-:W-:Y:S05]  /*4530*/  @!P1 BRA `(.L_x_8138) ;  /* 0x0000016400e89947 */ /* 0x008fea0003800000 */
.L_x_8328:
[----:B------:R-:W-:Y:S05]  /*4540*/  @!P0 BRA `(.L_x_8139) ;  /* 0x0000000000048947 */ /* 0x000fea0003800000 */
[----:B------:R-:W-:Y:S01]  /*4550*/  BPT.TRAP 0x1 ;  /* 0x000000040000795c */ /* 0x000fe20000300000 */
.L_x_8139:
[----:B------:R4:W0:Y:S01]  /*4560*/  SYNCS.PHASECHK.TRANS64.TRYWAIT P1, [R9+URZ+0x38850], R6 ;  /* 0x03885006090075a7 */ /* 0x000822000802017f */
[----:B------:R-:W-:Y:S05]  /*4570*/  @!P0 BRA `(.L_x_8140) ;  /* 0x0000000000048947 */ /* 0x000fea0003800000 */
[----:B------:R-:W-:Y:S01]  /*4580*/  BPT.TRAP 0x1 ;  /* 0x000000040000795c */ /* 0x000fe20000300000 */
.L_x_8140:
[C---:B------:R-:W-:Y:S02]  /*4590*/  VIADD R3, R16.reuse, 0x400 ;  /* 0x0000040010037836 */ /* 0x040fe40000000000 */
[----:B------:R-:W-:-:S03]  /*45a0*/  VIADD R4, R16, 0x26400 ;  /* 0x0002640010047836 */ /* 0x000fc60000000000 */
[----:B------:R-:W-:Y:S02]  /*45b0*/  SHF.R.U32.HI R3, RZ, 0x4, R3 ;  /* 0x00000004ff037819 */ /* 0x000fe40000011603 */
[----:B------:R-:W-:Y:S02]  /*45c0*/  SHF.R.U32.HI R4, RZ, 0x4, R4 ;  /* 0x00000004ff047819 */ /* 0x000fe40000011604 */
[----:B------:R-:W-:Y:S02]  /*45d0*/  LOP3.LUT R3, R3, 0x3fff, RZ, 0xc0, !PT ;  /* 0x00003fff03037812 */ /* 0x000fe400078ec0ff */
[----:B------:R-:W-:Y:S02]  /*45e0*/  LOP3.LUT R4, R4, 0x3fff, RZ, 0xc0, !PT ;  /* 0x00003fff04047812 */ /* 0x000fe400078ec0ff */
[----:B------:R-:W-:Y:S02]  /*45f0*/  LOP3.LUT R3, R3, 0x10000, RZ, 0xfc, !PT ;  /* 0x0001000003037812 */ /* 0x000fe400078efcff */
[----:B------:R-:W-:-:S03]  /*4600*/  LOP3.LUT R4, R4, 0x10000, RZ, 0xfc, !PT ;  /* 0x0001000004047812 */ /* 0x000fc600078efcff */
[----:B0--3--:R-:W-:Y:S01]  /*4610*/  IMAD R5, R2, 0x1000, R3 ;  /* 0x0000100002057824 */ /* 0x009fe200078e0203 */
[----:B------:R-:W-:Y:S06]  /*4620*/  @P1 BRA `(.L_x_8141) ;  /* 0x0000000000081947 */ /* 0x000fec0003800000 */
[----:B------:R-:W0:Y:S02]  /*4630*/  SYNCS.PHASECHK.TRANS64.TRYWAIT P1, [R9+URZ+0x38850], R6 ;  /* 0x03885006090075a7 */ /* 0x000e24000802017f */
[----:B0-----:R-:W-:Y:S05]  /*4640*/  @!P1 BRA `(.L_x_8142) ;  /* 0x0000016400b89947 */ /* 0x001fea0003800000 */
.L_x_8141:
[C---:B------:R-:W-:Y:S01]  /*4650*/  R2UR UR24, R4.reuse ;  /* 0x00000000041872ca */ /* 0x040fe200000e0000 */
[----:B------:R-:W-:Y:S01]  /*4660*/  WARPGROUP.ARRIVE ;  /* 0x00000000000079c5 */ /* 0x000fe20000000000 */
[C---:B------:R-:W-:Y:S01]  /*4670*/  R2UR UR26, R5.reuse ;  /* 0x00000000051a72ca */ /* 0x040fe200000e0000 */
[----:B------:R-:W-:Y:S01]  /*4680*/  UMOV UR25, 0x40000040 ;  /* 0x4000004000197882 */ /* 0x000fe20000000000 */
[----:B------:R-:W-:Y:S01]  /*4690*/  UMOV UR27, 0x40000040 ;  /* 0x40000040001b7882 */ /* 0x000fe20000000000 */
[C---:B------:R-:W-:Y:S01]  /*46a0*/  VIADD R7, R4.reuse, 0x2 ;  /* 0x0000000204077836 */ /* 0x040fe20000000000 */
[----:B------:R-:W-:Y:S01]  /*46b0*/  UMOV UR5, 0x40000040 ;  /* 0x4000004000057882 */ /* 0x000fe20000000000 */
[----:B012-4-:R-:W-:Y:S01]  /*46c0*/  VIADD R6, R5, 0x2 ;  /* 0x0000000205067836 */ /* 0x017fe20000000000 */
[----:B------:R-:W-:Y:S01]  /*46d0*/  UMOV UR7, 0x40000040 ;  /* 0x4000004000077882 */ /* 0x000fe20000000000 */
[----:B------:R-:W0:Y:S01]  /*46e0*/  S2R R8, SR_TID.X ;  /* 0x0000000000087919 */ /* 0x000e220000002100 */
[----:B------:R-:W-:Y:S01]  /*46f0*/  R2UR UR4, R7 ;  /* 0x00000000070472ca */ /* 0x000fe200000e0000 */
[----:B------:R-:W-:Y:S01]  /*4700*/  VIADD R7, R4, 0x4 ;  /* 0x0000000404077836 */ /* 0x000fe20000000000 */
[----:B------:R-:W-:Y:S01]  /*4710*/  R2UR UR6, R6 ;  /* 0x00000000060672ca */ /* 0x000fe200000e0000 */
[C---:B------:R-:W-:Y:S01]  /*4720*/  VIADD R6, R5.reuse, 0x4 ;  /* 0x0000000405067836 */ /* 0x040fe20000000000 */
[----:B------:R-:W1:Y:S01]  /*4730*/  S2R R14, SR_TID.X ;  /* 0x00000000000e7919 */ /* 0x000e620000002100 */
[----:B------:R-:W-:Y:S01]  /*4740*/  HGMMA.64x64x16.F32 R24, gdesc[UR24], R24, gsb0 ;  /* 0x00e00000181879f0 */ /* 0x000fe20008000818 */
[----:B------:R-:W-:Y:S01]  /*4750*/  VIADD R11, R5, 0x800 ;  /* 0x00000800050b7836 */ /* 0x000fe20000000000 */
[----:B------:R-:W-:Y:S01]  /*4760*/  UMOV UR11, 0x40000040 ;  /* 0x40000040000b7882 */ /* 0x000fe20000000000 */
[----:B------:R-:W-:Y:S01]  /*4770*/  IMAD.U32 R15, RZ, RZ, UR42 ;  /* 0x0000002aff0f7e24 */ /* 0x000fe2000f8e00ff */
[----:B------:R-:W-:Y:S01]  /*4780*/  UMOV UR15, 0x40000040 ;  /* 0x40000040000f7882 */ /* 0x000fe20000000000 */
[----:B0-----:R-:W-:-:S02]  /*4790*/  SHF.R.U32.HI R8, RZ, 0x7, R8 ;  /* 0x00000007ff087819 */ /* 0x001fc40000011608 */
[----:B-1----:R-:W-:Y:S01]  /*47a0*/  LOP3.LUT R14, R14, 0x7f, RZ, 0xc0, !PT ;  /* 0x0000007f0e0e7812 */ /* 0x002fe200078ec0ff */
        /* <DEDUP_REMOVED lines=124> */
[----:B------:R-:W0:Y:S01]  /*4f70*/  SHFL.IDX PT, R6, R8, RZ, 0x1f ;  /* 0x00001fff08067589 */ /* 0x000e2200000e0000 */
[----:B------:R-:W-:Y:S01]  /*4f80*/  VIADD R7, R4, 0x800 ;  /* 0x0000080004077836 */ /* 0x000fe20000000000 */
[----:B0-----:R-:W-:-:S04]  /*4f90*/  ISETP.GT.AND P1, PT, R6, 0x7f, PT ;  /* 0x0000007f0600780c */ /* 0x001fc80003f24270 */
[----:B------:R-:W-:-:S05]  /*4fa0*/  SEL R6, RZ, 0x2, !P1 ;  /* 0x00000002ff067807 */ /* 0x000fca0004800000 */
[C---:B------:R-:W-:Y:S02]  /*4fb0*/  IMAD.IADD R8, R6.reuse, 0x1, R7 ;  /* 0x0000000106087824 */ /* 0x040fe400078e0207 */
        /* <DEDUP_REMOVED lines=12> */
[----:B------:R-:W-:Y:S02]  /*5080*/  IMAD.IADD R13, R11, 0x1, R8 ;  /* 0x000000010b0d7824 */ /* 0x000fe400078e0208 */
[--C-:B------:R-:W-:Y:S02]  /*5090*/  IMAD.IADD R7, R7, 0x1, R10.reuse ;  /* 0x0000000107077824 */ /* 0x100fe400078e020a */
        /* <DEDUP_REMOVED lines=42> */
[----:B------:R-:W-:Y:S02]  /*5340*/  IMAD.IADD R13, R8, 0x1, R11 ;  /* 0x00000001080d7824 */ /* 0x000fe400078e020b */
        /* <DEDUP_REMOVED lines=89> */
[----:B------:R-:W-:-:S02]  /*58e0*/  IMAD.IADD R10, R10, 0x1, R11 ;  /* 0x000000010a0a7824 */ /* 0x000fc400078e020b */
[----:B------:R-:W-:Y:S01]  /*58f0*/  IMAD.MOV.U32 R11, RZ, RZ, 0x40 ;  /* 0x00000040ff0b7424 */ /* 0x000fe200078e00ff */
[----:B------:R-:W-:Y:S02]  /*5900*/  WARPGROUP.DEPBAR.LE gsb0, 0x0 ;  /* 0x00008000000079c5 */ /* 0x000fe40000010000 */
[----:B------:R-:W-:-:S06]  /*5910*/  WARPGROUP.ARRIVE ;  /* 0x00000000000079c5 */ /* 0x000fcc0000000000 */
[----:B------:R-:W-:Y:S01]  /*5920*/  HGMMA.64x64x16.F32 R24, gdesc[UR4], R24, gsb0 ;  /* 0x00e00000041879f0 */ /* 0x000fe20008000818 */
[----:B------:R-:W-:Y:S01]  /*5930*/  R2UR UR4, R6 ;  /* 0x00000000060472ca */ /* 0x000fe200000e0000 */
[----:B------:R-:W-:Y:S01]  /*5940*/  UMOV UR5, 0x40000040 ;  /* 0x4000004000057882 */ /* 0x000fe20000000000 */
[----:B------:R-:W-:Y:S01]  /*5950*/  R2UR UR6, R8 ;  /* 0x00000000080672ca */ /* 0x000fe200000e0000 */
[----:B------:R-:W-:Y:S01]  /*5960*/  UMOV UR7, 0x40000040 ;  /* 0x4000004000077882 */ /* 0x000fe20000000000 */
        /* <DEDUP_REMOVED lines=9> */
[----:B------:R-:W-:Y:S01]  /*5a00*/  IMAD.MOV.U32 R7, RZ, RZ, 0x1000 ;  /* 0x00001000ff077424 */ /* 0x000fe200078e00ff */
[----:B------:R-:W0:Y:S04]  /*5a10*/  LDC R10, c[0x0][0x448] ;  /* 0x00011200ff0a7b82 */ /* 0x000e280000000800 */
[----:B------:R-:W-:-:S04]  /*5a20*/  SEL R7, R7, 0xf80, P1 ;  /* 0x00000f8007077807 */ /* 0x000fc80000800000 */
[----:B------:R-:W-:-:S04]  /*5a30*/  LOP3.LUT R7, R7, 0x1e00, RZ, 0xc0, !PT ;  /* 0x00001e0007077812 */ /* 0x000fc800078ec0ff */
[CC--:B------:R-:W-:Y:S02]  /*5a40*/  IADD3 R8, R6.reuse, R7.reuse, R4 ;  /* 0x0000000706087210 */ /* 0x0c0fe40007ffe004 */
[----:B------:R-:W-:Y:S02]  /*5a50*/  IADD3 R5, R6, R7, R5 ;  /* 0x0000000706057210 */ /* 0x000fe40007ffe005 */
[----:B0-----:R-:W-:-:S13]  /*5a60*/  ISETP.NE.AND P1, PT, R10, 0x1, PT ;  /* 0x000000010a00780c */ /* 0x001fda0003f25270 */
[----:B------:R-:W0:Y:S08]  /*5a70*/  @P1 LDC R6, c[0x0][0x44c] ;  /* 0x00011300ff061b82 */ /* 0x000e300000000800 */
[----:B------:R-:W1:Y:S08]  /*5a80*/  @P1 LDC R7, c[0x0][0x450] ;  /* 0x00011400ff071b82 */ /* 0x000e700000000800 */
[----:B------:R-:W2:Y:S01]  /*5a90*/  @P1 LDC R13, c[0x0][0x44c] ;  /* 0x00011300ff0d1b82 */ /* 0x000ea20000000800 */
[----:B------:R-:W-:-:S02]  /*5aa0*/  WARPGROUP.DEPBAR.LE gsb0, 0x0 ;  /* 0x00008000000079c5 */ /* 0x000fc40000010000 */
[----:B------:R-:W-:Y:S01]  /*5ab0*/  WARPGROUP.ARRIVE ;  /* 0x00000000000079c5 */ /* 0x000fe20000000000 */
[----:B--2---:R-:W-:-:S05]  /*5ac0*/  @P1 IMAD.HI.U32 R13, R13, UR42, RZ ;  /* 0x0000002a0d0d1c27 */ /* 0x004fca000f8e00ff */
[----:B------:R-:W-:Y:S01]  /*5ad0*/  HGMMA.64x64x16.F32 R24, gdesc[UR4], R24, gsb0 ;  /* 0x00e00000041879f0 */ /* 0x000fe20008000818 */
[----:B------:R-:W-:Y:S01]  /*5ae0*/  R2UR UR4, R8 ;  /* 0x00000000080472ca */ /* 0x000fe200000e0000 */
[----:B------:R-:W-:Y:S01]  /*5af0*/  UMOV UR5, 0x40000040 ;  /* 0x4000004000057882 */ /* 0x000fe20000000000 */
[----:B------:R-:W-:Y:S01]  /*5b00*/  R2UR UR6, R5 ;  /* 0x00000000050672ca */ /* 0x000fe200000e0000 */
[----:B------:R-:W-:Y:S01]  /*5b10*/  UMOV UR7, 0x40000040 ;  /* 0x4000004000077882 */ /* 0x000fe20000000000 */
[----:B------:R-:W-:-:S04]  /*5b20*/  VIADD R5, R190, UR42 ;  /* 0x0000002abe057c36 */ /* 0x000fc80008000000 */
[----:B0-----:R-:W-:-:S05]  /*5b30*/  @P1 IMAD.HI.U32 R6, R5, R6, RZ ;  /* 0x0000000605061227 */ /* 0x001fca00078e00ff */
[----:B-1----:R-:W-:Y:S01]  /*5b40*/  @P1 SHF.R.U32.HI R5, RZ, R7, R6 ;  /* 0x00000007ff051219 */ /* 0x002fe20000011606 */
[C---:B------:R-:W-:Y:S02]  /*5b50*/  IMAD R6, R152.reuse, -0x40, R11 ;  /* 0xffffffc098067824 */ /* 0x040fe400078e020b */
[----:B------:R-:W-:Y:S02]  /*5b60*/  VIADD R152, R152, 0xfffffffe ;  /* 0xfffffffe98987836 */ /* 0x000fe40000000000 */
[----:B------:R-:W0:Y:S01]  /*5b70*/  SHFL.IDX PT, R8, R5, RZ, 0x1c1f ;  /* 0x001c1fff05087589 */ /* 0x000e2200000e0000 */
[----:B------:R-:W-:Y:S02]  /*5b80*/  IADD3 R7, R187, 0x1, R6 ;  /* 0x00000001bb077810 */ /* 0x000fe40007ffe006 */
[----:B------:R-:W-:Y:S01]  /*5b90*/  IADD3 R6, -R189, R6, R187 ;  /* 0x00000006bd067210 */ /* 0x000fe20007ffe1bb */
[----:B------:R-:W1:Y:S01]  /*5ba0*/  SHFL.IDX PT, R5, R5, 0x1, 0x1c1f ;  /* 0x003c1f0005057f89 */ /* 0x000e6200000e0000 */
[----:B------:R-:W-:-:S04]  /*5bb0*/  IADD3 R7, -R188, R7, -R189 ;  /* 0x00000007bc077210 */ /* 0x000fc80007ffe9bd */
[----:B0-----:R-:W-:-:S04]  /*5bc0*/  VIADDMNMX R8, R8, R7, R6, PT ;  /* 0x0000000708087246 */ /* 0x001fc80003800106 */
[C---:B------:R-:W-:Y:S02]  /*5bd0*/  ISETP.GT.AND P2, PT, R8.reuse, RZ, PT ;  /* 0x000000ff0800720c */ /* 0x040fe40003f44270 */
[C---:B------:R-:W-:Y:S02]  /*5be0*/  ISETP.GT.AND P3, PT, R8.reuse, 0x1, PT ;  /* 0x000000010800780c */ /* 0x040fe40003f64270 */
[----:B------:R-:W-:Y:S02]  /*5bf0*/  ISETP.GT.AND P4, PT, R8, 0x8, PT ;  /* 0x000000080800780c */ /* 0x000fe40003f84270 */
[----:B-1----:R-:W-:Y:S01]  /*5c00*/  VIADDMNMX R7, R5, R7, R6, PT ;  /* 0x0000000705077246 */ /* 0x002fe20003800106 */
[----:B------:R-:W-:Y:S02]  /*5c10*/  WARPGROUP.DEPBAR.LE gsb0, 0x0 ;  /* 0x00008000000079c5 */ /* 0x000fe40000010000 */
[----:B------:R-:W-:-:S06]  /*5c20*/  WARPGROUP.ARRIVE ;  /* 0x00000000000079c5 */ /* 0x000fcc0000000000 */
[----:B------:R-:W-:Y:S01]  /*5c30*/  HGMMA.64x64x16.F32 R24, gdesc[UR4], R24, gsb0 ;  /* 0x00e00000041879f0 */ /* 0x000fe20008000818 */
[----:B------:R-:W-:Y:S01]  /*5c40*/  ULDC UR4, c[0x0][0xa80] ;  /* 0x0002a00000047ab9 */ /* 0x000fe20000000800 */
[----:B------:R-:W-:Y:S01]  /*5c50*/  R2UR UR6, R152 ;  /* 0x00000000980672ca */ /* 0x000fe200000e0000 */
        /* <DEDUP_REMOVED lines=116> */
[----:B0-----:R-:W-:Y:S01]  /*63a0*/  FMNMX.FTZ R7, R8, R5, !PT ;  /* 0x0000000508077209 */ /* 0x001fe20007810000 */
[--C-:B------:R-:W-:Y:S01]  /*63b0*/  FFMA.FTZ R52, R52, UR4, -R10.reuse ;  /* 0x0000000434347c23 */ /* 0x100fe2000801080a */
[----:B------:R-:W-:-:S03]  /*63c0*/  FFMA.FTZ R10, R53, UR4, -R10 ;  /* 0x00000004350a7c23 */ /* 0x000fc6000801080a */
[----:B------:R-:W0:Y:S01]  /*63d0*/  SHFL.BFLY PT, R8, R7, 0x1, 0x1f ;  /* 0x0c201f0007087f89 */ /* 0x000e2200000e0000 */
[----:B------:R-:W-:Y:S08]  /*63e0*/  MUFU.EX2 R28, R28 ;  /* 0x0000001c001c7308 */ /* 0x000ff00000000800 */
[----:B------:R-:W2:Y:S01]  /*63f0*/  MUFU.EX2 R29, R29 ;  /* 0x0000001d001d7308 */ /* 0x000ea20000000800 */
[----:B-1----:R-:W-:-:S07]  /*6400*/  F2FP.F16.F32.PACK_AB R152, R25, R24 ;  /* 0x000000181998723e */ /* 0x002fce00000000ff */
[----:B------:R1:W-:Y:S01]  /*6410*/  MUFU.EX2 R11, R10 ;  /* 0x0000000a000b7308 */ /* 0x0003e20000000800 */
[----:B0-----:R-:W-:-:S07]  /*6420*/  FMNMX.FTZ R5, R7, R8, !PT ;  /* 0x0000000807057209 */ /* 0x001fce0007810000 */
[----:B------:R-:W-:Y:S01]  /*6430*/  MUFU.EX2 R32, R32 ;  /* 0x0000002000207308 */ /* 0x000fe20000000800 */
[----:B-1----:R-:W-:Y:S01]  /*6440*/  IMAD R10, R2, 0x1000, R19 ;  /* 0x00001000020a7824 */ /* 0x002fe200078e0213 */
[----:B--2---:R-:W-:Y:S01]  /*6450*/  F2FP.F16.F32.PACK_AB R154, R29, R28 ;  /* 0x0000001c1d9a723e */ /* 0x004fe200000000ff */
[C---:B------:R-:W-:Y:S01]  /*6460*/  FMUL.FTZ R7, R5.reuse, UR4 ;  /* 0x0000000405077c20 */ /* 0x040fe20008410000 */
[----:B------:R-:W-:Y:S01]  /*6470*/  FSETP.NEU.FTZ.AND P2, PT, R5, -INF , PT ;  /* 0xff8000000500780b */ /* 0x000fe20003f5d000 */
[C---:B------:R-:W-:Y:S01]  /*6480*/  VIADD R12, R10.reuse, 0x80 ;  /* 0x000000800a0c7836 */ /* 0x040fe20000000000 */
[----:B------:R-:W-:Y:S02]  /*6490*/  R2UR UR10, R10 ;  /* 0x000000000a0a72ca */ /* 0x000fe400000e0000 */
[----:B------:R-:W0:Y:S01]  /*64a0*/  MUFU.EX2 R33, R33 ;  /* 0x0000002100217308 */ /* 0x000e220000000800 */
[----:B------:R-:W-:Y:S02]  /*64b0*/  FSEL R8, R7, RZ, P2 ;  /* 0x000000ff07087208 */ /* 0x000fe40001000000 */
[----:B------:R-:W-:-:S02]  /*64c0*/  ISETP.NE.AND P2, PT, R14, RZ, PT ;  /* 0x000000ff0e00720c */ /* 0x000fc40003f45270 */
[----:B------:R-:W1:Y:S01]  /*64d0*/  @P1 LDC R14, c[0x0][0x450] ;  /* 0x00011400ff0e1b82 */ /* 0x000e620000000800 */
        /* <DEDUP_REMOVED lines=9> */
[----:B------:R-:W-:Y:S01]  /*6570*/  R2UR UR14, R12 ;  /* 0x000000000c0e72ca */ /* 0x000fe200000e0000 */
[----:B------:R-:W-:-:S02]  /*6580*/  @!P2 VIADD R7, R9, 0x38840 ;  /* 0x000388400907a836 */ /* 0x000fc40000000000 */
[--C-:B------:R-:W-:Y:S01]  /*6590*/  FFMA.FTZ R42, R42, UR4, -R8.reuse ;  /* 0x000000042a2a7c23 */ /* 0x100fe20008010808 */
[--C-:B------:R-:W-:Y:S01]  /*65a0*/  FFMA.FTZ R43, R43, UR4, -R8.reuse ;  /* 0x000000042b2b7c23 */ /* 0x100fe20008010808 */
[--C-:B------:R-:W-:Y:S01]  /*65b0*/  FFMA.FTZ R46, R46, UR4, -R8.reuse ;  /* 0x000000042e2e7c23 */ /* 0x100fe20008010808 */
[----:B------:R-:W2:Y:S01]  /*65c0*/  MUFU.EX2 R27, R27 ;  /* 0x0000001b001b7308 */ /* 0x000ea20000000800 */
[----:B------:R-:W-:Y:S01]  /*65d0*/  @!P2 PRMT R7, RZ, 0x654, R7 ;  /* 0x00000654ff07a816 */ /* 0x000fe20000000007 */
[--C-:B------:R-:W-:Y:S01]  /*65e0*/  FFMA.FTZ R47, R47, UR4, -R8.reuse ;  /* 0x000000042f2f7c23 */ /* 0x100fe20008010808 */
[--C-:B------:R-:W-:Y:S01]  /*65f0*/  FFMA.FTZ R50, R50, UR4, -R8.reuse ;  /* 0x0000000432327c23 */ /* 0x100fe20008010808 */
[--C-:B------:R-:W-:Y:S01]  /*6600*/  FFMA.FTZ R51, R51, UR4, -R8.reuse ;  /* 0x0000000433337c23 */ /* 0x100fe20008010808 */
[----:B------:R3:W-:Y:S01]  /*6610*/  @!P2 SYNCS.ARRIVE.TRANS64.RED.A1T0 RZ, [R7+URZ], RZ ;  /* 0x000000ff07ffa9a7 */ /* 0x0007e2000810043f */
[--C-:B------:R-:W-:Y:S01]  /*6620*/  FFMA.FTZ R54, R54, UR4, -R8.reuse ;  /* 0x0000000436367c23 */ /* 0x100fe20008010808 */
[----:B------:R-:W-:Y:S01]  /*6630*/  FFMA.FTZ R8, R55, UR4, -R8 ;  /* 0x0000000437087c23 */ /* 0x000fe20008010808 */
[----:B------:R-:W4:Y:S01]  /*6640*/  MUFU.EX2 R30, R30 ;  /* 0x0000001e001e7308 */ /* 0x000f220000000800 */
[----:B-1----:R-:W-:Y:S01]  /*6650*/  @P1 SHF.R.U32.HI R15, RZ, R14, R13 ;  /* 0x0000000eff0f1219 */ /* 0x002fe2000001160d */
[----:B------:R-:W-:Y:S01]  /*6660*/  @!P2 VIADD R9, R9, 0x38860 ;  /* 0x000388600909a836 */ /* 0x000fe20000000000 */
[----:B0-----:R-:W-:Y:S01]  /*6670*/  F2FP.F16.F32.PACK_AB R156, R33, R32 ;  /* 0x00000020219c723e */ /* 0x001fe200000000ff */
[----:B---3--:R-:W-:Y:S01]  /*6680*/  FADD.FTZ R7, R24, R25 ;  /* 0x0000001918077221 */ /* 0x008fe20000010000 */
[----:B------:R-:W-:-:S03]  /*6690*/  IADD3 R15, R15, R187, -R188 ;  /* 0x000000bb0f0f7210 */ /* 0x000fc60007ffe8bc */
[----:B------:R-:W0:Y:S01]  /*66a0*/  MUFU.EX2 R31, R31 ;  /* 0x0000001f001f7308 */ /* 0x000e220000000800 */
[----:B--2---:R-:W-:Y:S01]  /*66b0*/  FADD.FTZ R13, R26, R27 ;  /* 0x0000001b1a0d7221 */ /* 0x004fe20000010000 */
[----:B------:R-:W-:Y:S01]  /*66c0*/  FADD.FTZ R12, R28, R7 ;  /* 0x000000071c0c7221 */ /* 0x000fe20000010000 */
[----:B------:R-:W-:Y:S02]  /*66d0*/  F2FP.F16.F32.PACK_AB R153, R27, R26 ;  /* 0x0000001a1b99723e */ /* 0x000fe400000000ff */
[----:B------:R-:W-:Y:S01]  /*66e0*/  R2UR UR5, R15 ;  /* 0x000000000f0572ca */ /* 0x000fe200000e0000 */
[----:B------:R-:W-:Y:S01]  /*66f0*/  FADD.FTZ R7, R29, R12 ;  /* 0x0000000c1d077221 */ /* 0x000fe20000010000 */
[----:B------:R-:W-:Y:S01]  /*6700*/  @!P2 PRMT R9, RZ, 0x654, R9 ;  /* 0x00000654ff09a816 */ /* 0x000fe20000000009 */
[----:B------:R-:W1:Y:S01]  /*6710*/  MUFU.EX2 R34, R34 ;  /* 0x0000002200227308 */ /* 0x000e620000000800 */
[----:B----4-:R-:W-:Y:S01]  /*6720*/  FADD.FTZ R14, R30, R13 ;  /* 0x0000000d1e0e7221 */ /* 0x010fe20000010000 */
[----:B------:R-:W-:-:S04]  /*6730*/  FADD.FTZ R12, R32, R7 ;  /* 0x00000007200c7221 */ /* 0x000fc80000010000 */
[----:B------:R-:W-:Y:S02]  /*6740*/  FADD.FTZ R7, R33, R12 ;  /* 0x0000000c21077221 */ /* 0x000fe40000010000 */
[----:B------:R-:W2:Y:S01]  /*6750*/  MUFU.EX2 R35, R35 ;  /* 0x0000002300237308 */ /* 0x000ea20000000800 */
[C---:B0-----:R-:W-:Y:S01]  /*6760*/  FADD.FTZ R13, R31.reuse, R14 ;  /* 0x0000000e1f0d7221 */ /* 0x041fe20000010000 */
[----:B------:R-:W-:Y:S01]  /*6770*/  F2FP.F16.F32.PACK_AB R155, R31, R30 ;  /* 0x0000001e1f9b723e */ /* 0x000fe200000000ff */
[----:B------:R-:W-:Y:S01]  /*6780*/  BAR.SYNC.DEFER_BLOCKING 0xf, 0x100 ;  /* 0x03c4000000007b1d */ /* 0x000fe20000010000 */
[----:B------:R-:W-:-:S04]  /*6790*/  USHF.R.S32.HI UR7, URZ, 0x1f, UR5 ;  /* 0x0000001f3f077899 */ /* 0x000fc80008011405 */
[----:B------:R-:W-:Y:S01]  /*67a0*/  ULEA.HI UR7, UR7, UR5, URZ, 0x6 ;  /* 0x0000000507077291 */ /* 0x000fe2000f8f303f */
[----:B------:R-:W0:Y:S01]  /*67b0*/  MUFU.EX2 R36, R36 ;  /* 0x0000002400247308 */ /* 0x000e220000000800 */
[----:B-1----:R-:W-:Y:S02]  /*67c0*/  FADD.FTZ R14, R34, R13 ;  /* 0x0000000d220e7221 */ /* 0x002fe40000010000 */
[----:B------:R-:W-:-:S04]  /*67d0*/  USHF.R.S32.HI UR7, URZ, 0x6, UR7 ;  /* 0x000000063f077899 */ /* 0x000fc80008011407 */
[----:B------:R-:W-:Y:S01]  /*67e0*/  UISETP.LT.AND UP0, UPT, UR43, UR7, UPT ;  /* 0x000000072b00728c */ /* 0x000fe2000bf01270 */
[----:B------:R-:W1:Y:S01]  /*67f0*/  MUFU.EX2 R38, R38 ;  /* 0x0000002600267308 */ /* 0x000e620000000800 */
[C---:B--2---:R-:W-:Y:S01]  /*6800*/  FADD.FTZ R13, R35.reuse, R14 ;  /* 0x0000000e230d7221 */ /* 0x044fe20000010000 */
[----:B------:R-:W-:Y:S01]  /*6810*/  F2FP.F16.F32.PACK_AB R157, R35, R34 ;  /* 0x00000022239d723e */ /* 0x000fe200000000ff */
[----:B------:R-:W-:-:S04]  /*6820*/  USEL UR5, UR43, UR7, !UP0 ;  /* 0x000000072b057287 */ /* 0x000fc8000c000000 */
[----:B------:R-:W-:Y:S01]  /*6830*/  UISETP.GE.AND UP0, UPT, UR6, UR5, UPT ;  /* 0x000000050600728c */ /* 0x000fe2000bf06270 */
[----:B------:R-:W2:Y:S01]  /*6840*/  MUFU.EX2 R37, R37 ;  /* 0x0000002500257308 */ /* 0x000ea20000000800 */
[----:B0-----:R-:W-:Y:S01]  /*6850*/  FADD.FTZ R12, R36, R7 ;  /* 0x00000007240c7221 */ /* 0x001fe20000010000 */
[----:B------:R0:W-:Y:S03]  /*6860*/  STSM.16.M88.4 [R23+0x36400], R152 ;  /* 0x0364009817007844 */ /* 0x0001e60000000200 */
[----:B------:R-:W-:-:S03]  /*6870*/  PLOP3.LUT P3, PT, PT, PT, UP0, 0x80, 0x0 ;  /* 0x000000000000781c */ /* 0x000fc60003f6f008 */
[----:B------:R-:W3:Y:S01]  /*6880*/  MUFU.EX2 R39, R39 ;  /* 0x0000002700277308 */ /* 0x000ee20000000800 */
[----:B-1----:R-:W-:-:S07]  /*6890*/  FADD.FTZ R14, R38, R13 ;  /* 0x0000000d260e7221 */ /* 0x002fce0000010000 */
[----:B------:R-:W1:Y:S01]  /*68a0*/  MUFU.EX2 R40, R40 ;  /* 0x0000002800287308 */ /* 0x000e620000000800 */
[C---:B--2---:R-:W-:Y:S01]  /*68b0*/  FADD.FTZ R7, R37.reuse, R12 ;  /* 0x0000000c25077221 */ /* 0x044fe20000010000 */
[----:B------:R-:W-:-:S06]  /*68c0*/  F2FP.F16.F32.PACK_AB R158, R37, R36 ;  /* 0x00000024259e723e */ /* 0x000fcc00000000ff */
[----:B------:R-:W2:Y:S01]  /*68d0*/  MUFU.EX2 R42, R42 ;  /* 0x0000002a002a7308 */ /* 0x000ea20000000800 */
[C---:B---3--:R-:W-:Y:S01]  /*68e0*/  FADD.FTZ R13, R39.reuse, R14 ;  /* 0x0000000e270d7221 */ /* 0x048fe20000010000 */
[----:B------:R-:W-:-:S05]  /*68f0*/  F2FP.F16.F32.PACK_AB R159, R39, R38 ;  /* 0x00000026279f723e */ /* 0x000fca00000000ff */
[----:B------:R0:W-:Y:S01]  /*6900*/  STSM.16.M88.4 [R186], R156 ;  /* 0x0000009cba007844 */ /* 0x0001e20000000200 */
        /* <DEDUP_REMOVED lines=9> */
[----:B------:R-:W-:-:S06]  /*69a0*/  F2FP.F16.F32.PACK_AB R161, R43, R42 ;  /* 0x0000002a2ba1723e */ /* 0x000fcc00000000ff */
        /* <DEDUP_REMOVED lines=9> */
[----:B------:R-:W-:-:S05]  /*6a40*/  F2FP.F16.F32.PACK_AB R163, R47, R46 ;  /* 0x0000002e2fa3723e */ /* 0x000fca00000000ff */
[----:B------:R0:W-:Y:S01]  /*6a50*/  STSM.16.M88.4 [R184], R160 ;  /* 0x000000a0b8007844 */ /* 0x0001e20000000200 */
[----:B------:R-:W2:Y:S01]  /*6a60*/  MUFU.EX2 R49, R49 ;  /* 0x0000003100317308 */ /* 0x000ea20000000800 */
[----:B---3--:R-:W-:-:S07]  /*6a70*/  FADD.FTZ R12, R48, R7 ;  /* 0x00000007300c7221 */ /* 0x008fce0000010000 */
        /* <DEDUP_REMOVED lines=8> */
[----:B------:R3:W4:Y:S01]  /*6b00*/  MUFU.EX2 R167, R8 ;  /* 0x0000000800a77308 */ /* 0x0007220000000800 */
[----:B-1----:R-:W-:Y:S01]  /*6b10*/  F2FP.F16.F32.PACK_AB R166, R11, R52 ;  /* 0x000000340ba6723e */ /* 0x002fe200000000ff */
[----:B---3--:R-:W-:Y:S01]  /*6b20*/  FADD.FTZ R8, R52, R7 ;  /* 0x0000000734087221 */ /* 0x008fe20000010000 */
[----:B--2---:R-:W-:-:S03]  /*6b30*/  FADD.FTZ R12, R54, R13 ;  /* 0x0000000d360c7221 */ /* 0x004fc60000010000 */
[----:B------:R-:W-:Y:S01]  /*6b40*/  FADD.FTZ R7, R11, R8 ;  /* 0x000000080b077221 */ /* 0x000fe20000010000 */
[C---:B------:R-:W-:Y:S02]  /*6b50*/  VIADD R11, R10.reuse, 0x100 ;  /* 0x000001000a0b7836 */ /* 0x040fe40000000000 */
[----:B------:R-:W-:Y:S02]  /*6b60*/  VIADD R10, R10, 0x180 ;  /* 0x000001800a0a7836 */ /* 0x000fe40000000000 */
[C---:B----4-:R-:W-:Y:S01]  /*6b70*/  FADD.FTZ R8, R167.reuse, R12 ;  /* 0x0000000ca7087221 */ /* 0x050fe20000010000 */
[----:B------:R-:W-:-:S05]  /*6b80*/  F2FP.F16.F32.PACK_AB R167, R167, R54 ;  /* 0x00000036a7a7723e */ /* 0x000fca00000000ff */
[----:B------:R0:W-:Y:S01]  /*6b90*/  STSM.16.M88.4 [R185], R164 ;  /* 0x000000a4b9007844 */ /* 0x0001e20000000200 */
[----:B------:R-:W-:-:S06]  /*6ba0*/  WARPGROUP.ARRIVE ;  /* 0x00000000000079c5 */ /* 0x000fcc0000000000 */
[----:B------:R-:W-:Y:S01]  /*6bb0*/  HGMMA.64x256x16.F32 R24, R152, gdesc[UR8].tnspB, RZ, !UPT, gsb0 ;  /* 0x43e0000898187df0 */ /* 0x000fe2000c0008ff */
[----:B------:R-:W-:Y:S01]  /*6bc0*/  R2UR UR10, R11 ;  /* 0x000000000b0a72ca */ /* 0x000fe200000e0000 */
        /* <DEDUP_REMOVED lines=27> */
[----:B------:R-:W-:Y:S01]  /*6d80*/  ULDC UR4, c[0x0][0xa80] ;  /* 0x0002a00000047ab9 */ /* 0x000fe20000000800 */
[----:B------:R-:W-:Y:S02]  /*6d90*/  IMAD.MOV.U32 R10, RZ, RZ, R6 ;  /* 0x000000ffff0a7224 */ /* 0x000fe400078e0006 */
[----:B------:R-:W-:-:S07]  /*6da0*/  IMAD.MOV.U32 R12, RZ, RZ, R2 ;  /* 0x000000ffff0c7224 */ /* 0x000fce00078e0002 */
.L_x_8152:
        /* <DEDUP_REMOVED lines=8> */
.L_x_8144:
[----:B------:R-:W-:Y:S02]  /*6e30*/  IMAD.U32 R5, RZ, RZ, UR37 ;  /* 0x00000025ff057e24 */ /* 0x000fe4000f8e00ff */
[----:B0-----:R-:W-:-:S03]  /*6e40*/  IMAD R9, R2, 0x8, R16 ;  /* 0x0000000802097824 */ /* 0x001fc600078e0210 */
[----:B------:R-:W-:-:S04]  /*6e50*/  SHF.L.U32 R5, R5, 0x1f, RZ ;  /* 0x0000001f05057819 */ /* 0x000fc800000006ff */
[----:B------:R0:W1:Y:S01]  /*6e60*/  SYNCS.PHASECHK.TRANS64.TRYWAIT P3, [R9+URZ+0x38830], R5 ;  /* 0x03883005090075a7 */ /* 0x000062000806017f */
[----:B------:R-:W-:Y:S05]  /*6e70*/  @!P0 BRA `(.L_x_8145) ;  /* 0x0000000000048947 */ /* 0x000fea0003800000 */
[----:B------:R-:W-:Y:S01]  /*6e80*/  BPT.TRAP 0x1 ;  /* 0x000000040000795c */ /* 0x000fe20000300000 */
.L_x_8145:
[----:B------:R-:W-:Y:S01]  /*6e90*/  IMAD R6, R2, 0x200, R0 ;  /* 0x0000020002067824 */ /* 0x000fe200078e0200 */
[----:B-1----:R-:W-:Y:S06]  /*6ea0*/  @P3 BRA `(.L_x_8146) ;  /* 0x0000000000083947 */ /* 0x002fec0003800000 */
[----:B------:R-:W1:Y:S02]  /*6eb0*/  SYNCS.PHASECHK.TRANS64.TRYWAIT P3, [R9+URZ+0x38830], R5 ;  /* 0x03883005090075a7 */ /* 0x000e64000806017f */
[----:B-1----:R-:W-:Y:S05]  /*6ec0*/  @!P3 BRA `(.L_x_8147) ;  /* 0x0000013c00acb947 */ /* 0x002fea0003800000 */
.L_x_8146:
[----:B------:R-:W-:Y:S01]  /*6ed0*/  R2UR UR10, R6 ;  /* 0x00000000060a72ca */ /* 0x000fe200000e0000 */
[----:B------:R-:W-:Y:S01]  /*6ee0*/  WARPGROUP.ARRIVE ;  /* 0x00000000000079c5 */ /* 0x000fe20000000000 */
[----:B------:R-:W-:Y:S01]  /*6ef0*/  UMOV UR11, 0x40000040 ;  /* 0x40000040000b7882 */ /* 0x000fe20000000000 */
[----:B------:R-:W-:Y:S01]  /*6f00*/  UMOV UR15, 0x40000040 ;  /* 0x40000040000f7882 */ /* 0x000fe20000000000 */
[----:B------:R-:W-:Y:S01]  /*6f10*/  UMOV UR19, 0x40000040 ;  /* 0x4000004000137882 */ /* 0x000fe20000000000 */
[----:B------:R-:W-:-:S08]  /*6f20*/  UMOV UR23, 0x40000040 ;  /* 0x4000004000177882 */ /* 0x000fd00000000000 */
[----:B------:R-:W-:Y:S01]  /*6f30*/  HGMMA.64x64x16.F32 R152, gdesc[UR8], RZ, !UPT, gsb0 ;  /* 0x00e00000089879f0 */ /* 0x000fe2000c0008ff */
[----:B------:R-:W-:Y:S02]  /*6f40*/  UIADD3 UR14, UR10, 0x2, URZ ;  /* 0x000000020a0e7890 */ /* 0x000fe4000fffe03f */
[----:B------:R-:W-:Y:S02]  /*6f50*/  UIADD3 UR18, UR10, 0x4, URZ ;  /* 0x000000040a127890 */ /* 0x000fe4000fffe03f */
        /* <DEDUP_REMOVED lines=13> */
.L_x_8148:
[----:B------:R2:W3:Y:S01]  /*7030*/  SYNCS.PHASECHK.TRANS64.TRYWAIT P3, [R9+URZ+0x38850], R5 ;  /* 0x03885005090075a7 */ /* 0x0004e2000806017f */
[----:B------:R-:W-:Y:S05]  /*7040*/  @!P0 BRA `(.L_x_8149) ;  /* 0x0000000000048947 */ /* 0x000fea0003800000 */
[----:B------:R-:W-:Y:S01]  /*7050*/  BPT.TRAP 0x1 ;  /* 0x000000040000795c */ /* 0x000fe20000300000 */
.L_x_8149:
[----:B---3--:R-:W-:Y:S05]  /*7060*/  @P3 BRA `(.L_x_8150) ;  /* 0x0000000000083947 */ /* 0x008fea0003800000 */
[----:B------:R-:W3:Y:S02]  /*7070*/  SYNCS.PHASECHK.TRANS64.TRYWAIT P3, [R9+URZ+0x38850], R5 ;  /* 0x03885005090075a7 */ /* 0x000ee4000806017f */
[----:B---3--:R-:W-:Y:S05]  /*7080*/  @!P3 BRA `(.L_x_8151) ;  /* 0x0000013c0050b947 */ /* 0x008fea0003800000 */
.L_x_8150:
[----:B0123--:R-:W-:Y:S01]  /*7090*/  IMAD R5, R2, 0x1000, R3 ;  /* 0x0000100002057824 */ /* 0x00ffe200078e0203 */
[----:B------:R-:W-:Y:S01]  /*70a0*/  WARPGROUP.ARRIVE ;  /* 0x00000000000079c5 */ /* 0x000fe20000000000 */
[----:B------:R-:W-:Y:S01]  /*70b0*/  UMOV UR27, 0x40000040 ;  /* 0x40000040001b7882 */ /* 0x000fe20000000000 */
[----:B------:R-:W-:Y:S01]  /*70c0*/  VIADD R6, R4, 0x2 ;  /* 0x0000000204067836 */ /* 0x000fe20000000000 */
[----:B------:R-:W-:Y:S01]  /*70d0*/  UMOV UR29, 0x40000040 ;  /* 0x40000040001d7882 */ /* 0x000fe20000000000 */
[C---:B------:R-:W-:Y:S01]  /*70e0*/  R2UR UR26, R5.reuse ;  /* 0x00000000051a72ca */ /* 0x040fe200000e0000 */
[----:B------:R-:W-:Y:S01]  /*70f0*/  UMOV UR31, 0x40000040 ;  /* 0x40000040001f7882 */ /* 0x000fe20000000000 */
[----:B------:R-:W0:Y:S01]  /*7100*/  S2R R13, SR_TID.X ;  /* 0x00000000000d7919 */ /* 0x000e220000002100 */
[----:B------:R-:W-:Y:S01]  /*7110*/  R2UR UR28, R6 ;  /* 0x00000000061c72ca */ /* 0x000fe200000e0000 */
[C---:B------:R-:W-:Y:S01]  /*7120*/  VIADD R6, R5.reuse, 0x2 ;  /* 0x0000000205067836 */ /* 0x040fe20000000000 */
[----:B------:R-:W-:Y:S01]  /*7130*/  UMOV UR7, 0xffffffc0 ;  /* 0xffffffc000077882 */ /* 0x000fe20000000000 */
[----:B------:R-:W-:Y:S01]  /*7140*/  VIADD R20, R5, 0x800 ;  /* 0x0000080005147836 */ /* 0x000fe20000000000 */
[----:B------:R-:W-:Y:S01]  /*7150*/  UIMAD UR7, UR6, UR7, 0x1 ;  /* 0x00000001060774a4 */ /* 0x000fe2000f8e0207 */
[----:B------:R-:W-:Y:S01]  /*7160*/  IMAD.MOV.U32 R15, RZ, RZ, 0x4 ;  /* 0x00000004ff0f7424 */ /* 0x000fe200078e00ff */
[----:B------:R-:W-:Y:S01]  /*7170*/  R2UR UR30, R6 ;  /* 0x00000000061e72ca */ /* 0x000fe200000e0000 */
[----:B------:R-:W-:Y:S01]  /*7180*/  VIADD R6, R4, 0x4 ;  /* 0x0000000404067836 */ /* 0x000fe20000000000 */
[----:B------:R-:W-:Y:S01]  /*7190*/  UMOV UR11, 0x40000040 ;  /* 0x40000040000b7882 */ /* 0x000fe20000000000 */
[----:B------:R-:W-:Y:S01]  /*71a0*/  UISETP.GT.AND UP0, UPT, UR6, UR5, UPT ;  /* 0x000000050600728c */ /* 0x000fe2000bf04270 */
[----:B------:R-:W-:Y:S01]  /*71b0*/  HGMMA.64x64x16.F32 R152, gdesc[UR24], R152, gsb0 ;  /* 0x00e00000189879f0 */ /* 0x000fe20008000898 */
[----:B------:R-:W-:Y:S01]  /*71c0*/  UIADD3 UR6, UR6, -0x1, URZ ;  /* 0xffffffff06067890 */ /* 0x000fe2000fffe03f */
[----:B0-----:R-:W-:Y:S01]  /*71d0*/  SHF.R.U32.HI R13, RZ, 0x7, R13 ;  /* 0x00000007ff0d7819 */ /* 0x001fe2000001160d */
[----:B------:R-:W-:-:S02]  /*71e0*/  WARPGROUP.DEPBAR.LE gsb0, 0x0 ;  /* 0x00008000000079c5 */ /* 0x000fc40000010000 */
[----:B------:R-:W-:-:S06]  /*71f0*/  WARPGROUP.ARRIVE ;  /* 0x00000000000079c5 */ /* 0x000fcc0000000000 */
[----:B------:R-:W-:Y:S01]  /*7200*/  HGMMA.64x64x16.F32 R152, gdesc[UR28], R152, gsb0 ;  /* 0x00e000001c9879f0 */ /* 0x000fe20008000898 */
[----:B------:R-:W-:Y:S01]  /*7210*/  R2UR UR28, R6 ;  /* 0x00000000061c72ca */ /* 0x000fe200000e0000 */
[----:B------:R-:W-:Y:S01]  /*7220*/  VIADD R6, R5, 0x4 ;  /* 0x0000000405067836 */ /* 0x000fe20000000000 */
[----:B------:R-:W-:Y:S01]  /*7230*/  UMOV UR29, 0x40000040 ;  /* 0x40000040001d7882 */ /* 0x000fe20000000000 */
[----:B------:R-:W-:-:S03]  /*7240*/  UMOV UR31, 0x40000040 ;  /* 0x40000040001f7882 */ /* 0x000fc60000000000 */
[----:B------:R-:W-:Y:S01]  /*7250*/  R2UR UR30, R6 ;  /* 0x00000000061e72ca */ /* 0x000fe200000e0000 */
[----:B------:R-:W-:Y:S01]  /*7260*/  VIADD R6, R4, 0x6 ;  /* 0x0000000604067836 */ /* 0x000fe20000000000 */
[----:B------:R-:W-:Y:S02]  /*7270*/  WARPGROUP.DEPBAR.LE gsb0, 0x0 ;  /* 0x00008000000079c5 */ /* 0x000fe40000010000 */
[----:B------:R-:W-:-:S09]  /*7280*/  WARPGROUP.ARRIVE ;  /* 0x00000000000079c5 */ /* 0x000fd20000000000 */
        /* <DEDUP_REMOVED lines=113> */
[----:B------:R-:W-:Y:S02]  /*79a0*/  R2UR UR30, R6 ;  /* 0x00000000061e72ca */ /* 0x000fe400000e0000 */
[----:B------:R0:W1:Y:S02]  /*79b0*/  SHFL.IDX PT, R6, R13, RZ, 0x1f ;  /* 0x00001fff0d067589 */ /* 0x00006400000e0000 */
[----:B0-----:R-:W-:Y:S01]  /*79c0*/  VIADD R13, R4, 0x800 ;  /* 0x00000800040d7836 */ /* 0x001fe20000000000 */
[----:B-1----:R-:W-:-:S04]  /*79d0*/  ISETP.GT.AND P3, PT, R6, 0x7f, PT ;  /* 0x0000007f0600780c */ /* 0x002fc80003f64270 */
[----:B------:R-:W-:-:S05]  /*79e0*/  SEL R14, RZ, 0x2, !P3 ;  /* 0x00000002ff0e7807 */ /* 0x000fca0005800000 */
[----:B------:R-:W-:Y:S01]  /*79f0*/  IMAD.IADD R6, R13, 0x1, R14 ;  /* 0x000000010d067824 */ /* 0x000fe200078e020e */
[----:B------:R-:W-:Y:S02]  /*7a00*/  WARPGROUP.DEPBAR.LE gsb0, 0x0 ;  /* 0x00008000000079c5 */ /* 0x000fe40000010000 */
[----:B------:R-:W-:-:S06]  /*7a10*/  WARPGROUP.ARRIVE ;  /* 0x00000000000079c5 */ /* 0x000fcc0000000000 */
[----:B------:R-:W-:Y:S01]  /*7a20*/  HGMMA.64x64x16.F32 R152, gdesc[UR28], R152, gsb0 ;  /* 0x00e000001c9879f0 */ /* 0x000fe20008000898 */
[----:B------:R-:W-:Y:S01]  /*7a30*/  R2UR UR28, R6 ;  /* 0x00000000061c72ca */ /* 0x000fe200000e0000 */
[----:B------:R-:W-:Y:S01]  /*7a40*/  IMAD.IADD R6, R14, 0x1, R20 ;  /* 0x000000010e067824 */ /* 0x000fe200078e0214 */
[----:B------:R-:W-:Y:S01]  /*7a50*/  UMOV UR29, 0x40000040 ;  /* 0x40000040001d7882 */ /* 0x000fe20000000000 */
[----:B------:R-:W-:-:S03]  /*7a60*/  UMOV UR31, 0x40000040 ;  /* 0x40000040001f7882 */ /* 0x000fc60000000000 */
[----:B------:R-:W-:Y:S02]  /*7a70*/  R2UR UR30, R6 ;  /* 0x00000000061e72ca */ /* 0x000fe400000e0000 */
[C---:B------:R-:W-:Y:S02]  /*7a80*/  SEL R6, R15.reuse, 0x2, P3 ;  /* 0x000000020f067807 */ /* 0x040fe40001800000 */
[----:B------:R-:W-:-:S03]  /*7a90*/  SEL R15, R15, 0x6, !P3 ;  /* 0x000000060f0f7807 */ /* 0x000fc60005800000 */
[C---:B------:R-:W-:Y:S02]  /*7aa0*/  IMAD.IADD R21, R13.reuse, 0x1, R6 ;  /* 0x000000010d157824 */ /* 0x040fe400078e0206 */
[----:B------:R-:W-:Y:S01]  /*7ab0*/  IMAD.IADD R13, R13, 0x1, R15 ;  /* 0x000000010d0d7824 */ /* 0x000fe200078e020f */
[----:B------:R-:W-:Y:S02]  /*7ac0*/  WARPGROUP.DEPBAR.LE gsb0, 0x0 ;  /* 0x00008000000079c5 */ /* 0x000fe40000010000 */
[----:B------:R-:W-:-:S06]  /*7ad0*/  WARPGROUP.ARRIVE ;  /* 0x00000000000079c5 */ /* 0x000fcc0000000000 */
[----:B------:R-:W-:Y:S01]  /*7ae0*/  HGMMA.64x64x16.F32 R152, gdesc[UR28], R152, gsb0 ;  /* 0x00e000001c9879f0 */ /* 0x000fe20008000898 */
[----:B------:R-:W-:Y:S01]  /*7af0*/  R2UR UR28, R21 ;  /* 0x00000000151c72ca */ /* 0x000fe200000e0000 */
[C---:B------:R-:W-:Y:S01]  /*7b00*/  IMAD.IADD R21, R20.reuse, 0x1, R6 ;  /* 0x0000000114157824 */ /* 0x040fe200078e0206 */
[----:B------:R-:W-:Y:S01]  /*7b10*/  UMOV UR29, 0x40000040 ;  /* 0x40000040001d7882 */ /* 0x000fe20000000000 */
[----:B------:R-:W-:Y:S01]  /*7b20*/  UMOV UR31, 0x40000040 ;  /* 0x40000040001f7882 */ /* 0x000fe20000000000 */
[----:B------:R-:W-:Y:S02]  /*7b30*/  IMAD.IADD R20, R20, 0x1, R15 ;  /* 0x0000000114147824 */ /* 0x000fe400078e020f */
[----:B------:R-:W-:Y:S01]  /*7b40*/  R2UR UR30, R21 ;  /* 0x00000000151e72ca */ /* 0x000fe200000e0000 */
[----:B------:R-:W-:Y:S02]  /*7b50*/  WARPGROUP.DEPBAR.LE gsb0, 0x0 ;  /* 0x00008000000079c5 */ /* 0x000fe40000010000 */
[----:B------:R-:W-:-:S10]  /*7b60*/  WARPGROUP.ARRIVE ;  /* 0x00000000000079c5 */ /* 0x000fd40000000000 */
        /* <DEDUP_REMOVED lines=26> */
[----:B------:R-:W-:Y:S01]  /*7d10*/  VIADD R20, R5, 0xa00 ;  /* 0x00000a0005147836 */ /* 0x000fe20000000000 */
[----:B------:R-:W-:Y:S01]  /*7d20*/  UMOV UR29, 0x40000040 ;  /* 0x40000040001d7882 */ /* 0x000fe20000000000 */
[----:B------:R-:W-:Y:S02]  /*7d30*/  UMOV UR31, 0x40000040 ;  /* 0x40000040001f7882 */ /* 0x000fe40000000000 */
[----:B------:R-:W-:-:S05]  /*7d40*/  IMAD.IADD R21, R14, 0x1, R20 ;  /* 0x000000010e157824 */ /* 0x000fca00078e0214 */
[----:B------:R-:W-:Y:S01]  /*7d50*/  R2UR UR30, R21 ;  /* 0x00000000151e72ca */ /* 0x000fe200000e0000 */
[C---:B------:R-:W-:Y:S02]  /*7d60*/  IMAD.IADD R21, R13.reuse, 0x1, R6 ;  /* 0x000000010d157824 */ /* 0x040fe400078e0206 */
[----:B------:R-:W-:Y:S01]  /*7d70*/  IMAD.IADD R13, R13, 0x1, R15 ;  /* 0x000000010d0d7824 */ /* 0x000fe200078e020f */
[----:B------:R-:W-:Y:S02]  /*7d80*/  WARPGROUP.DEPBAR.LE gsb0, 0x0 ;  /* 0x00008000000079c5 */ /* 0x000fe40000010000 */
[----:B------:R-:W-:-:S07]  /*7d90*/  WARPGROUP.ARRIVE ;  /* 0x00000000000079c5 */ /* 0x000fce0000000000 */
[----:B------:R-:W-:Y:S01]  /*7da0*/  HGMMA.64x64x16.F32 R152, gdesc[UR28], R152, gsb0 ;  /* 0x00e000001c9879f0 */ /* 0x000fe20008000898 */
[----:B------:R-:W-:Y:S01]  /*7db0*/  R2UR UR28, R21 ;  /* 0x00000000151c72ca */ /* 0x000fe200000e0000 */
[--C-:B------:R-:W-:Y:S01]  /*7dc0*/  IMAD.IADD R21, R6, 0x1, R20.reuse ;  /* 0x0000000106157824 */ /* 0x100fe200078e0214 */
        /* <DEDUP_REMOVED lines=82> */
[--C-:B------:R-:W-:Y:S02]  /*82f0*/  IMAD.IADD R6, R6, 0x1, R20.reuse ;  /* 0x0000000106067824 */ /* 0x100fe400078e0214 */
        /* <DEDUP_REMOVED lines=21> */
[----:B------:R-:W-:-:S04]  /*8450*/  LOP3.LUT R13, R13, 0x6, RZ, 0xc0, !PT ;  /* 0x000000060d0d7812 */ /* 0x000fc800078ec0ff */
[CC--:B------:R-:W-:Y:S02]  /*8460*/  IADD3 R5, R13.reuse, R6.reuse, R5 ;  /* 0x000000060d057210 */ /* 0x0c0fe40007ffe005 */
[----:B------:R-:W-:Y:S02]  /*8470*/  IADD3 R6, R13, R6, R4 ;  /* 0x000000060d067210 */ /* 0x000fe40007ffe004 */
[----:B------:R-:W0:Y:S01]  /*8480*/  @P1 LDC R13, c[0x0][0x44c] ;  /* 0x00011300ff0d1b82 */ /* 0x000e220000000800 */
[----:B------:R-:W-:Y:S02]  /*8490*/  WARPGROUP.DEPBAR.LE gsb0, 0x0 ;  /* 0x00008000000079c5 */ /* 0x000fe40000010000 */
[----:B------:R-:W-:-:S06]  /*84a0*/  WARPGROUP.ARRIVE ;  /* 0x00000000000079c5 */ /* 0x000fcc0000000000 */
[----:B------:R-:W-:Y:S01]  /*84b0*/  HGMMA.64x64x16.F32 R152, gdesc[UR28], R152, gsb0 ;  /* 0x00e000001c9879f0 */ /* 0x000fe20008000898 */
[----:B------:R-:W-:Y:S01]  /*84c0*/  R2UR UR28, R6 ;  /* 0x00000000061c72ca */ /* 0x000fe200000e0000 */
[----:B------:R-:W-:Y:S01]  /*84d0*/  UMOV UR29, 0x40000040 ;  /* 0x40000040001d7882 */ /* 0x000fe20000000000 */
[----:B------:R-:W-:Y:S01]  /*84e0*/  R2UR UR30, R5 ;  /* 0x00000000051e72ca */ /* 0x000fe200000e0000 */
[----:B------:R-:W-:Y:S01]  /*84f0*/  UMOV UR31, 0x40000040 ;  /* 0x40000040001f7882 */ /* 0x000fe20000000000 */
[----:B------:R-:W1:Y:S01]  /*8500*/  @P1 LDC R5, c[0x0][0x450] ;  /* 0x00011400ff051b82 */ /* 0x000e620000000800 */
[----:B------:R-:W-:-:S04]  /*8510*/  VIADD R6, R190, UR42 ;  /* 0x0000002abe067c36 */ /* 0x000fc80008000000 */
[----:B0-----:R-:W-:-:S05]  /*8520*/  @P1 IMAD.HI.U32 R13, R6, R13, RZ ;  /* 0x0000000d060d1227 */ /* 0x001fca00078e00ff */
[----:B-1----:R-:W-:Y:S02]  /*8530*/  @P1 SHF.R.U32.HI R6, RZ, R5, R13 ;  /* 0x00000005ff061219 */ /* 0x002fe4000001160d */
[----:B------:R-:W-:-:S03]  /*8540*/  IADD3 R5, R187, UR7, -R189 ;  /* 0x00000007bb057c10 */ /* 0x000fc6000fffe8bd */
[----:B------:R-:W0:Y:S02]  /*8550*/  SHFL.IDX PT, R13, R6, RZ, 0x1c1f ;  /* 0x001c1fff060d7589 */ /* 0x000e2400000e0000 */
[----:B------:R-:W-:-:S04]  /*8560*/  IMAD.IADD R5, R5, 0x1, -R188 ;  /* 0x0000000105057824 */ /* 0x000fc800078e0abc */
[----:B0-----:R-:W-:-:S05]  /*8570*/  IMAD.IADD R13, R5, 0x1, R13 ;  /* 0x00000001050d7824 */ /* 0x001fca00078e020d */
[C---:B------:R-:W-:Y:S02]  /*8580*/  ISETP.GT.AND P3, PT, R13.reuse, RZ, PT ;  /* 0x000000ff0d00720c */ /* 0x040fe40003f64270 */
[C---:B------:R-:W-:Y:S02]  /*8590*/  ISETP.GT.AND P4, PT, R13.reuse, 0x1, PT ;  /* 0x000000010d00780c */ /* 0x040fe40003f84270 */
[C---:B------:R-:W-:Y:S02]  /*85a0*/  ISETP.GT.AND P6, PT, R13.reuse, 0x28, PT ;  /* 0x000000280d00780c */ /* 0x040fe40003fc4270 */
        /* <DEDUP_REMOVED lines=42> */
[----:B------:R-:W-:Y:S02]  /*8850*/  ISETP.GT.AND P6, PT, R13, 0x38, PT ;  /* 0x000000380d00780c */ /* 0x000fe40003fc4270 */
[----:B------:R-:W-:Y:S02]  /*8860*/  FMNMX.FTZ R14, R177, R14, !PT ;  /* 0x0000000eb10e7209 */ /* 0x000fe40007810000 */
[----:B------:R-:W-:-:S02]  /*8870*/  FSEL R180, R180, -INF , P6 ;  /* 0xff800000b4b47808 */ /* 0x000fc40003000000 */
[----:B------:R-:W-:Y:S02]  /*8880*/  ISETP.GT.AND P5, PT, R13, 0x39, PT ;  /* 0x000000390d00780c */ /* 0x000fe40003fa4270 */
[----:B------:R-:W-:Y:S02]  /*8890*/  FMNMX.FTZ R13, R180, R14, !PT ;  /* 0x0000000eb40d7209 */ /* 0x000fe40007810000 */
[----:B------:R-:W0:Y:S01]  /*88a0*/  SHFL.IDX PT, R14, R6, 0x1, 0x1c1f ;  /* 0x003c1f00060e7f89 */ /* 0x000e2200000e0000 */
[----:B------:R-:W-:-:S04]  /*88b0*/  FSEL R181, R181, -INF , P5 ;  /* 0xff800000b5b57808 */ /* 0x000fc80002800000 */
[----:B------:R-:W-:-:S05]  /*88c0*/  FMNMX.FTZ R13, R181, R13, !PT ;  /* 0x0000000db50d7209 */ /* 0x000fca0007810000 */
[----:B------:R-:W1:Y:S01]  /*88d0*/  SHFL.BFLY PT, R6, R13, 0x2, 0x1f ;  /* 0x0c401f000d067f89 */ /* 0x000e6200000e0000 */
[----:B0-----:R-:W-:-:S05]  /*88e0*/  IMAD.IADD R5, R5, 0x1, R14 ;  /* 0x0000000105057824 */ /* 0x001fca00078e020e */
        /* <DEDUP_REMOVED lines=13> */
[C---:B------:R-:W-:Y:S02]  /*89c0*/  ISETP.GT.AND P6, PT, R5.reuse, 0x18, PT ;  /* 0x000000180500780c */ /* 0x040fe40003fc4270 */
[----:B------:R-:W-:Y:S02]  /*89d0*/  ISETP.GT.AND P3, PT, R5, 0x19, PT ;  /* 0x000000190500780c */ /* 0x000fe40003f64270 */
[----:B------:R-:W-:Y:S02]  /*89e0*/  FSEL R162, R162, -INF , P4 ;  /* 0xff800000a2a27808 */ /* 0x000fe40002000000 */
[----:B------:R-:W-:Y:S02]  /*89f0*/  FMNMX.FTZ R14, R159, R14, !PT ;  /* 0x0000000e9f0e7209 */ /* 0x000fe40007810000 */
        /* <DEDUP_REMOVED lines=9> */
[----:B------:R-:W-:Y:S02]  /*8a90*/  FSEL R171, R171, -INF , P5 ;  /* 0xff800000abab7808 */ /* 0x000fe40002800000 */
[----:B------:R-:W-:Y:S02]  /*8aa0*/  FSEL R174, R174, -INF , P6 ;  /* 0xff800000aeae7808 */ /* 0x000fe40003000000 */
[----:B------:R-:W-:Y:S02]  /*8ab0*/  FSEL R175, R175, -INF , P3 ;  /* 0xff800000afaf7808 */ /* 0x000fe40001800000 */
[----:B------:R-:W-:-:S02]  /*8ac0*/  ISETP.GT.AND P4, PT, R5, 0x30, PT ;  /* 0x000000300500780c */ /* 0x000fc40003f84270 */
[C---:B------:R-:W-:Y:S02]  /*8ad0*/  ISETP.GT.AND P5, PT, R5.reuse, 0x31, PT ;  /* 0x000000310500780c */ /* 0x040fe40003fa4270 */
[C---:B------:R-:W-:Y:S02]  /*8ae0*/  ISETP.GT.AND P6, PT, R5.reuse, 0x38, PT ;  /* 0x000000380500780c */ /* 0x040fe40003fc4270 */
[----:B------:R-:W-:Y:S02]  /*8af0*/  ISETP.GT.AND P3, PT, R5, 0x39, PT ;  /* 0x000000390500780c */ /* 0x000fe40003f64270 */
[----:B------:R-:W-:Y:S02]  /*8b00*/  FMNMX.FTZ R5, R163, R14, !PT ;  /* 0x0000000ea3057209 */ /* 0x000fe40007810000 */
[----:B------:R-:W-:Y:S02]  /*8b10*/  FSEL R178, R178, -INF , P4 ;  /* 0xff800000b2b27808 */ /* 0x000fe40002000000 */
[----:B------:R-:W-:-:S02]  /*8b20*/  FMNMX.FTZ R5, R166, R5, !PT ;  /* 0x00000005a6057209 */ /* 0x000fc40007810000 */
[----:B-1----:R-:W-:Y:S02]  /*8b30*/  FMNMX.FTZ R6, R13, R6, !PT ;  /* 0x000000060d067209 */ /* 0x002fe40007810000 */
[----:B------:R-:W-:Y:S02]  /*8b40*/  FMNMX.FTZ R5, R167, R5, !PT ;  /* 0x00000005a7057209 */ /* 0x000fe40007810000 */
[----:B------:R-:W-:Y:S01]  /*8b50*/  FSEL R179, R179, -INF , P5 ;  /* 0xff800000b3b37808 */ /* 0x000fe20002800000 */
[----:B------:R-:W0:Y:S01]  /*8b60*/  SHFL.BFLY PT, R13, R6, 0x1, 0x1f ;  /* 0x0c201f00060d7f89 */ /* 0x000e2200000e0000 */
[----:B------:R-:W-:Y:S02]  /*8b70*/  FMNMX.FTZ R5, R170, R5, !PT ;  /* 0x00000005aa057209 */ /* 0x000fe40007810000 */
[----:B------:R-:W-:Y:S02]  /*8b80*/  FSEL R182, R182, -INF , P6 ;  /* 0xff800000b6b67808 */ /* 0x000fe40003000000 */
[----:B------:R-:W-:-:S02]  /*8b90*/  FMNMX.FTZ R5, R171, R5, !PT ;  /* 0x00000005ab057209 */ /* 0x000fc40007810000 */
[----:B------:R-:W-:Y:S02]  /*8ba0*/  FSEL R229, R183, -INF , P3 ;  /* 0xff800000b7e57808 */ /* 0x000fe40001800000 */
        /* <DEDUP_REMOVED lines=9> */
[----:B------:R-:W-:Y:S01]  /*8c40*/  FSEL R228, R228, RZ, P4 ;  /* 0x000000ffe4e47208 */ /* 0x000fe20002000000 */
[----:B------:R-:W0:Y:S04]  /*8c50*/  SHFL.BFLY PT, R15, R5, 0x2, 0x1f ;  /* 0x0c401f00050f7f89 */ /* 0x000e2800000e0000 */
        /* <DEDUP_REMOVED lines=14> */
[----:B------:R-:W-:-:S03]  /*8d40*/  FFMA.FTZ R173, R181, UR4, -R228 ;  /* 0x00000004b5ad7c23 */ /* 0x000fc600080108e4 */
[----:B------:R-:W-:Y:S01]  /*8d50*/  MUFU.EX2 R152, R152 ;  /* 0x0000009800987308 */ /* 0x000fe20000000800 */
[----:B0-----:R-:W-:Y:S01]  /*8d60*/  FMNMX.FTZ R5, R5, R15, !PT ;  /* 0x0000000f05057209 */ /* 0x001fe20007810000 */
[--C-:B------:R-:W-:Y:S01]  /*8d70*/  FFMA.FTZ R15, R169, UR4, -R228.reuse ;  /* 0x00000004a90f7c23 */ /* 0x100fe200080108e4 */
[----:B------:R-:W-:-:S03]  /*8d80*/  FFMA.FTZ R169, R177, UR4, -R228 ;  /* 0x00000004b1a97c23 */ /* 0x000fc600080108e4 */
[----:B------:R-:W0:Y:S02]  /*8d90*/  SHFL.BFLY PT, R164, R5, 0x1, 0x1f ;  /* 0x0c201f0005a47f89 */ /* 0x000e2400000e0000 */
[----:B------:R-:W-:Y:S08]  /*8da0*/  MUFU.EX2 R153, R153 ;  /* 0x0000009900997308 */ /* 0x000ff00000000800 */
[----:B------:R-:W-:Y:S08]  /*8db0*/  MUFU.EX2 R156, R156 ;  /* 0x0000009c009c7308 */ /* 0x000ff00000000800 */
[----:B------:R-:W-:Y:S01]  /*8dc0*/  MUFU.EX2 R157, R157 ;  /* 0x0000009d009d7308 */ /* 0x000fe20000000800 */
[----:B0-----:R-:W-:-:S07]  /*8dd0*/  FMNMX.FTZ R5, R5, R164, !PT ;  /* 0x000000a405057209 */ /* 0x001fce0007810000 */
[----:B------:R-:W-:Y:S01]  /*8de0*/  MUFU.EX2 R161, R161 ;  /* 0x000000a100a17308 */ /* 0x000fe20000000800 */
[C---:B------:R-:W-:Y:S01]  /*8df0*/  FSETP.NEU.FTZ.AND P3, PT, R5.reuse, -INF , PT ;  /* 0xff8000000500780b */ /* 0x040fe20003f7d000 */
[----:B------:R-:W-:-:S06]  /*8e00*/  FMUL.FTZ R164, R5, UR4 ;  /* 0x0000000405a47c20 */ /* 0x000fcc0008410000 */
[----:B------:R-:W-:Y:S01]  /*8e10*/  MUFU.EX2 R160, R160 ;  /* 0x000000a000a07308 */ /* 0x000fe20000000800 */
[----:B------:R-:W-:-:S05]  /*8e20*/  FSEL R164, R164, RZ, P3 ;  /* 0x000000ffa4a47208 */ /* 0x000fca0001800000 */
[--C-:B------:R-:W-:Y:S01]  /*8e30*/  FFMA.FTZ R165, R155, UR4, -R164.reuse ;  /* 0x000000049ba57c23 */ /* 0x100fe200080108a4 */
[--C-:B------:R-:W-:Y:S01]  /*8e40*/  FFMA.FTZ R155, R158, UR4, -R164.reuse ;  /* 0x000000049e9b7c23 */ /* 0x100fe200080108a4 */
[--C-:B------:R-:W-:Y:S01]  /*8e50*/  FFMA.FTZ R158, R162, UR4, -R164.reuse ;  /* 0x00000004a29e7c23 */ /* 0x100fe200080108a4 */
[--C-:B------:R-:W-:Y:S01]  /*8e60*/  FFMA.FTZ R162, R163, UR4, -R164.reuse ;  /* 0x00000004a3a27c23 */ /* 0x100fe200080108a4 */
[--C-:B------:R-:W-:Y:S01]  /*8e70*/  FFMA.FTZ R176, R166, UR4, -R164.reuse ;  /* 0x00000004a6b07c23 */ /* 0x100fe200080108a4 */
[----:B------:R-:W-:Y:S01]  /*8e80*/  FSEL R163, R6, RZ, P4 ;  /* 0x000000ff06a37208 */ /* 0x000fe20002000000 */
[--C-:B------:R-:W-:Y:S01]  /*8e90*/  FFMA.FTZ R154, R154, UR4, -R164.reuse ;  /* 0x000000049a9a7c23 */ /* 0x100fe200080108a4 */
[----:B------:R-:W-:Y:S01]  /*8ea0*/  FSEL R166, R5, RZ, P3 ;  /* 0x000000ff05a67208 */ /* 0x000fe20001800000 */
[----:B------:R-:W-:Y:S01]  /*8eb0*/  FFMA.FTZ R177, R167, UR4, -R164 ;  /* 0x00000004a7b17c23 */ /* 0x000fe200080108a4 */
[----:B------:R-:W-:Y:S01]  /*8ec0*/  ISETP.NE.AND P3, PT, R22, RZ, PT ;  /* 0x000000ff1600720c */ /* 0x000fe20003f65270 */
[----:B------:R-:W-:Y:S01]  /*8ed0*/  FADD.FTZ R163, -R163, R10 ;  /* 0x0000000aa3a37221 */ /* 0x000fe20000010100 */
[----:B------:R-:W-:Y:S01]  /*8ee0*/  MUFU.EX2 R165, R165 ;  /* 0x000000a500a57308 */ /* 0x000fe20000000800 */
[----:B------:R-:W-:Y:S01]  /*8ef0*/  FADD.FTZ R166, -R166, R11 ;  /* 0x0000000ba6a67221 */ /* 0x000fe20000010100 */
[----:B------:R-:W-:-:S02]  /*8f00*/  @!P2 VIADD R11, R9, 0x38840 ;  /* 0x00038840090ba836 */ /* 0x000fc40000000000 */
[----:B------:R-:W-:Y:S01]  /*8f10*/  FMUL.FTZ R163, R163, UR4 ;  /* 0x00000004a3a37c20 */ /* 0x000fe20008410000 */
[--C-:B------:R-:W-:Y:S01]  /*8f20*/  FFMA.FTZ R159, R159, UR4, -R164.reuse ;  /* 0x000000049f9f7c23 */ /* 0x100fe200080108a4 */
[----:B------:R-:W-:Y:S01]  /*8f30*/  FMUL.FTZ R166, R166, UR4 ;  /* 0x00000004a6a67c20 */ /* 0x000fe20008410000 */
[--C-:B------:R-:W-:Y:S01]  /*8f40*/  FFMA.FTZ R10, R170, UR4, -R164.reuse ;  /* 0x00000004aa0a7c23 */ /* 0x100fe200080108a4 */
[----:B------:R-:W-:Y:S01]  /*8f50*/  @!P2 PRMT R11, RZ, 0x654, R11 ;  /* 0x00000654ff0ba816 */ /* 0x000fe2000000000b */
[----:B------:R-:W-:Y:S01]  /*8f60*/  MUFU.EX2 R154, R154 ;  /* 0x0000009a009a7308 */ /* 0x000fe20000000800 */
[--C-:B------:R-:W-:Y:S01]  /*8f70*/  FFMA.FTZ R179, R179, UR4, -R164.reuse ;  /* 0x00000004b3b37c23 */ /* 0x100fe200080108a4 */
[----:B------:R-:W-:Y:S01]  /*8f80*/  FFMA.FTZ R182, R182, UR4, -R164 ;  /* 0x00000004b6b67c23 */ /* 0x000fe200080108a4 */
[----:B------:R-:W-:Y:S01]  /*8f90*/  @!P3 IMAD R167, R12, 0x40, R18 ;  /* 0x000000400ca7b824 */ /* 0x000fe200078e0212 */
[----:B------:R0:W-:Y:S01]  /*8fa0*/  @!P2 SYNCS.ARRIVE.TRANS64.RED.A1T0 RZ, [R11+URZ], RZ ;  /* 0x000000ff0bffa9a7 */ /* 0x0001e2000810043f */
[--C-:B------:R-:W-:Y:S01]  /*8fb0*/  FFMA.FTZ R12, R174, UR4, -R164.reuse ;  /* 0x00000004ae0c7c23 */ /* 0x100fe200080108a4 */
[----:B------:R-:W-:Y:S01]  /*8fc0*/  FFMA.FTZ R171, R171, UR4, -R164 ;  /* 0x00000004abab7c23 */ /* 0x000fe200080108a4 */
[----:B------:R-:W-:Y:S01]  /*8fd0*/  @!P3 IMAD R167, R167, 0x4, R16 ;  /* 0x00000004a7a7b824 */ /* 0x000fe200078e0210 */
[----:B------:R-:W1:Y:S01]  /*8fe0*/  MUFU.EX2 R163, R163 ;  /* 0x000000a300a37308 */ /* 0x000e620000000800 */
[--C-:B------:R-:W-:Y:S01]  /*8ff0*/  FFMA.FTZ R175, R175, UR4, -R164.reuse ;  /* 0x00000004afaf7c23 */ /* 0x100fe200080108a4 */
[--C-:B------:R-:W-:Y:S01]  /*9000*/  FFMA.FTZ R178, R178, UR4, -R164.reuse ;  /* 0x00000004b2b27c23 */ /* 0x100fe200080108a4 */
[----:B------:R-:W-:Y:S01]  /*9010*/  FFMA.FTZ R164, R229, UR4, -R164 ;  /* 0x00000004e5a47c23 */ /* 0x000fe200080108a4 */
[----:B------:R-:W-:-:S04]  /*9020*/  @!P2 VIADD R9, R9, 0x38860 ;  /* 0x000388600909a836 */ /* 0x000fc80000000000 */
[----:B------:R-:W2:Y:S01]  /*9030*/  MUFU.EX2 R166, R166 ;  /* 0x000000a600a67308 */ /* 0x000ea20000000800 */
[----:B------:R-:W-:-:S07]  /*9040*/  @!P2 PRMT R9, RZ, 0x654, R9 ;  /* 0x00000654ff09a816 */ /* 0x000fce0000000009 */
[----:B------:R-:W3:Y:S01]  /*9050*/  MUFU.EX2 R155, R155 ;  /* 0x0000009b009b7308 */ /* 0x000ee20000000800 */
[----:B-1----:R-:W-:Y:S01]  /*9060*/  @!P3 STS [R167+0x38400], R163 ;  /* 0x038400a3a700b388 */ /* 0x002fe20000000800 */
[-C--:B------:R-:W-:Y:S01]  /*9070*/  FMUL.FTZ R24, R24, R163.reuse ;  /* 0x000000a318187220 */ /* 0x080fe20000410000 */
[-C--:B------:R-:W-:Y:S01]  /*9080*/  FMUL.FTZ R25, R25, R163.reuse ;  /* 0x000000a319197220 */ /* 0x080fe20000410000 */
[-C--:B------:R-:W-:Y:S01]  /*9090*/  FMUL.FTZ R28, R28, R163.reuse ;  /* 0x000000a31c1c7220 */ /* 0x080fe20000410000 */
[-C--:B------:R-:W-:Y:S01]  /*90a0*/  FMUL.FTZ R29, R29, R163.reuse ;  /* 0x000000a31d1d7220 */ /* 0x080fe20000410000 */
[-C--:B------:R-:W-:Y:S01]  /*90b0*/  FMUL.FTZ R32, R32, R163.reuse ;  /* 0x000000a320207220 */ /* 0x080fe20000410000 */
[-C--:B------:R-:W-:Y:S01]  /*90c0*/  FMUL.FTZ R33, R33, R163.reuse ;  /* 0x000000a321217220 */ /* 0x080fe20000410000 */
[----:B------:R-:W1:Y:S01]  /*90d0*/  MUFU.EX2 R159, R159 ;  /* 0x0000009f009f7308 */ /* 0x000e620000000800 */
[----:B--2---:R2:W-:Y:S01]  /*90e0*/  @!P3 STS [R167+0x38420], R166 ;  /* 0x038420a6a700b388 */ /* 0x0045e20000000800 */
[----:B------:R-:W-:Y:S01]  /*90f0*/  FFMA.FTZ R8, R166, R8, R154 ;  /* 0x00000008a6087223 */ /* 0x000fe2000001009a */
[-C--:B------:R-:W-:Y:S01]  /*9100*/  FMUL.FTZ R36, R36, R163.reuse ;  /* 0x000000a324247220 */ /* 0x080fe20000410000 */
[-C--:B------:R-:W-:Y:S01]  /*9110*/  FMUL.FTZ R37, R37, R163.reuse ;  /* 0x000000a325257220 */ /* 0x080fe20000410000 */
[-C--:B------:R-:W-:Y:S01]  /*9120*/  FMUL.FTZ R40, R40, R163.reuse ;  /* 0x000000a328287220 */ /* 0x080fe20000410000 */
[----:B------:R-:W-:Y:S01]  /*9130*/  FADD.FTZ R170, R165, R8 ;  /* 0x00000008a5aa7221 */ /* 0x000fe20000010000 */
[-C--:B------:R-:W-:Y:S01]  /*9140*/  FMUL.FTZ R41, R41, R163.reuse ;  /* 0x000000a329297220 */ /* 0x080fe20000410000 */
[----:B------:R-:W4:Y:S01]  /*9150*/  MUFU.EX2 R158, R158 ;  /* 0x0000009e009e7308 */ /* 0x000f220000000800 */
[----:B------:R-:W-:Y:S01]  /*9160*/  FMUL.FTZ R44, R44, R163 ;  /* 0x000000a32c2c7220 */ /* 0x000fe20000410000 */
[----:B---3--:R-:W-:Y:S01]  /*9170*/  FADD.FTZ R170, R155, R170 ;  /* 0x000000aa9baa7221 */ /* 0x008fe20000010000 */
[----:B--2---:R-:W-:Y:S01]  /*9180*/  FFMA.FTZ R167, R163, R7, R152 ;  /* 0x00000007a3a77223 */ /* 0x004fe20000010098 */
[----:B------:R-:W-:Y:S01]  /*9190*/  F2FP.F16.F32.PACK_AB R152, R153, R152 ;  /* 0x000000989998723e */ /* 0x000fe200000000ff */
[-C--:B------:R-:W-:Y:S01]  /*91a0*/  FMUL.FTZ R45, R45, R163.reuse ;  /* 0x000000a32d2d7220 */ /* 0x080fe20000410000 */
[-C--:B------:R-:W-:Y:S01]  /*91b0*/  FMUL.FTZ R48, R48, R163.reuse ;  /* 0x000000a330307220 */ /* 0x080fe20000410000 */
[----:B------:R-:W-:Y:S01]  /*91c0*/  FADD.FTZ R167, R153, R167 ;  /* 0x000000a799a77221 */ /* 0x000fe20000010000 */
[----:B------:R-:W2:Y:S01]  /*91d0*/  MUFU.EX2 R162, R162 ;  /* 0x000000a200a27308 */ /* 0x000ea20000000800 */
[----:B-1----:R-:W-:Y:S01]  /*91e0*/  FADD.FTZ R170, R159, R170 ;  /* 0x000000aa9faa7221 */ /* 0x002fe20000010000 */
[----:B------:R-:W-:Y:S01]  /*91f0*/  F2FP.F16.F32.PACK_AB R153, R165, R154 ;  /* 0x0000009aa599723e */ /* 0x000fe200000000ff */
[----:B------:R-:W-:Y:S01]  /*9200*/  FADD.FTZ R167, R156, R167 ;  /* 0x000000a79ca77221 */ /* 0x000fe20000010000 */
[----:B------:R-:W-:Y:S01]  /*9210*/  F2FP.F16.F32.PACK_AB R154, R183, R156 ;  /* 0x0000009cb79a723e */ /* 0x000fe200000000ff */
[----:B------:R-:W-:Y:S01]  /*9220*/  FMUL.FTZ R49, R49, R163 ;  /* 0x000000a331317220 */ /* 0x000fe20000410000 */
[----:B------:R-:W-:Y:S01]  /*9230*/  F2FP.F16.F32.PACK_AB R156, R161, R157 ;  /* 0x0000009da19c723e */ /* 0x000fe200000000ff */
[----:B------:R-:W-:Y:S01]  /*9240*/  FADD.FTZ R167, R183, R167 ;  /* 0x000000a7b7a77221 */ /* 0x000fe20000010000 */
[----:B------:R-:W1:Y:S01]  /*9250*/  MUFU.EX2 R13, R13 ;  /* 0x0000000d000d7308 */ /* 0x000e620000000800 */
[----:B----4-:R-:W-:Y:S01]  /*9260*/  FADD.FTZ R170, R158, R170 ;  /* 0x000000aa9eaa7221 */ /* 0x010fe20000010000 */
[----:B------:R-:W-:Y:S01]  /*9270*/  F2FP.F16.F32.PACK_AB R155, R159, R155 ;  /* 0x0000009b9f9b723e */ /* 0x000fe200000000ff */
[----:B------:R-:W-:Y:S01]  /*9280*/  BAR.SYNC.DEFER_BLOCKING 0xf, 0x100 ;  /* 0x03c4000000007b1d */ /* 0x000fe20000010000 */
[----:B------:R-:W-:Y:S01]  /*9290*/  FADD.FTZ R167, R157, R167 ;  /* 0x000000a79da77221 */ /* 0x000fe20000010000 */
[-C--:B------:R-:W-:Y:S01]  /*92a0*/  FMUL.FTZ R52, R52, R163.reuse ;  /* 0x000000a334347220 */ /* 0x080fe20000410000 */
[-C--:B------:R-:W-:Y:S01]  /*92b0*/  FMUL.FTZ R53, R53, R163.reuse ;  /* 0x000000a335357220 */ /* 0x080fe20000410000 */
[-C--:B------:R-:W-:Y:S01]  /*92c0*/  FMUL.FTZ R56, R56, R163.reuse ;  /* 0x000000a338387220 */ /* 0x080fe20000410000 */
[-C--:B------:R-:W-:Y:S01]  /*92d0*/  FMUL.FTZ R57, R57, R163.reuse ;  /* 0x000000a339397220 */ /* 0x080fe20000410000 */
[----:B------:R-:W-:Y:S01]  /*92e0*/  MUFU.EX2 R176, R176 ;  /* 0x000000b000b07308 */ /* 0x000fe20000000800 */
        /* <DEDUP_REMOVED lines=54> */
[----:B-1----:R-:W-:Y:S01]  /*9650*/  F2FP.F16.F32.PACK_AB R158, R13, R160 ;  /* 0x000000a00d9e723e */ /* 0x002fe200000000ff */
[----:B0-----:R0:W1:Y:S01]  /*9660*/  MUFU.EX2 R11, R171 ;  /* 0x000000ab000b7308 */ /* 0x0010620000000800 */
[----:B--2---:R-:W-:Y:S01]  /*9670*/  F2FP.F16.F32.PACK_AB R159, R177, R176 ;  /* 0x000000b0b19f723e */ /* 0x004fe200000000ff */
[-C--:B------:R-:W-:Y:S01]  /*9680*/  FMUL.FTZ R26, R26, R166.reuse ;  /* 0x000000a61a1a7220 */ /* 0x080fe20000410000 */
[-C--:B------:R-:W-:Y:S01]  /*9690*/  FMUL.FTZ R27, R27, R166.reuse ;  /* 0x000000a61b1b7220 */ /* 0x080fe20000410000 */
[-C--:B------:R-:W-:Y:S01]  /*96a0*/  FMUL.FTZ R30, R30, R166.reuse ;  /* 0x000000a61e1e7220 */ /* 0x080fe20000410000 */
[-C--:B------:R-:W-:Y:S01]  /*96b0*/  FMUL.FTZ R31, R31, R166.reuse ;  /* 0x000000a61f1f7220 */ /* 0x080fe20000410000 */
[-C--:B------:R-:W-:Y:S01]  /*96c0*/  FMUL.FTZ R34, R34, R166.reuse ;  /* 0x000000a622227220 */ /* 0x080fe20000410000 */
[----:B------:R-:W-:Y:S01]  /*96d0*/  FMUL.FTZ R35, R35, R166 ;  /* 0x000000a623237220 */ /* 0x000fe20000410000 */
[----:B------:R-:W-:Y:S01]  /*96e0*/  MUFU.EX2 R12, R12 ;  /* 0x0000000c000c7308 */ /* 0x000fe20000000800 */
[----:B0-----:R-:W-:-:S02]  /*96f0*/  IMAD R171, R2, 0x1000, R19 ;  /* 0x0000100002ab7824 */ /* 0x001fc400078e0213 */
[-C--:B------:R-:W-:Y:S01]  /*9700*/  FMUL.FTZ R38, R38, R166.reuse ;  /* 0x000000a626267220 */ /* 0x080fe20000410000 */
[-C--:B------:R-:W-:Y:S01]  /*9710*/  FMUL.FTZ R39, R39, R166.reuse ;  /* 0x000000a627277220 */ /* 0x080fe20000410000 */
[-C--:B------:R-:W-:Y:S01]  /*9720*/  FMUL.FTZ R42, R42, R166.reuse ;  /* 0x000000a62a2a7220 */ /* 0x080fe20000410000 */
[-C--:B------:R-:W-:Y:S01]  /*9730*/  FMUL.FTZ R43, R43, R166.reuse ;  /* 0x000000a62b2b7220 */ /* 0x080fe20000410000 */
[----:B------:R-:W-:Y:S01]  /*9740*/  R2UR UR10, R171 ;  /* 0x00000000ab0a72ca */ /* 0x000fe200000e0000 */
        /* <DEDUP_REMOVED lines=10> */
[----:B0-----:R-:W-:Y:S01]  /*97f0*/  FADD.FTZ R175, R161, R167 ;  /* 0x000000a7a1af7221 */ /* 0x001fe20000010000 */
[-C--:B------:R-:W-:Y:S01]  /*9800*/  FMUL.FTZ R62, R62, R166.reuse ;  /* 0x000000a63e3e7220 */ /* 0x080fe20000410000 */
[-C--:B------:R-:W-:Y:S01]  /*9810*/  FMUL.FTZ R63, R63, R166.reuse ;  /* 0x000000a63f3f7220 */ /* 0x080fe20000410000 */
[-C--:B------:R-:W-:Y:S01]  /*9820*/  FMUL.FTZ R66, R66, R166.reuse ;  /* 0x000000a642427220 */ /* 0x080fe20000410000 */
[----:B------:R-:W-:Y:S01]  /*9830*/  FADD.FTZ R175, R160, R175 ;  /* 0x000000afa0af7221 */ /* 0x000fe20000010000 */
        /* <DEDUP_REMOVED lines=49> */
[----:B---3--:R-:W-:Y:S01]  /*9b50*/  F2FP.F16.F32.PACK_AB R160, R15, R14 ;  /* 0x0000000e0fa0723e */ /* 0x008fe200000000ff */
[----:B------:R3:W4:Y:S01]  /*9b60*/  MUFU.EX2 R174, R164 ;  /* 0x000000a400ae7308 */ /* 0x0007220000000800 */
[----:B-1----:R-:W-:Y:S01]  /*9b70*/  F2FP.F16.F32.PACK_AB R161, R11, R10 ;  /* 0x0000000a0ba1723e */ /* 0x002fe200000000ff */
[----:B------:R1:W-:Y:S01]  /*9b80*/  STSM.16.M88.4 [R23+0x36400], R152 ;  /* 0x0364009817007844 */ /* 0x0003e20000000200 */
[----:B------:R-:W-:Y:S01]  /*9b90*/  F2FP.F16.F32.PACK_AB R162, R21, R20 ;  /* 0x0000001415a2723e */ /* 0x000fe200000000ff */
[----:B------:R-:W-:Y:S01]  /*9ba0*/  FADD.FTZ R170, R176, R170 ;  /* 0x000000aab0aa7221 */ /* 0x000fe20000010000 */
[----:B--2---:R-:W-:Y:S01]  /*9bb0*/  F2FP.F16.F32.PACK_AB R163, R7, R12 ;  /* 0x0000000c07a3723e */ /* 0x004fe200000000ff */
[----:B------:R2:W-:Y:S01]  /*9bc0*/  STSM.16.M88.4 [R186], R156 ;  /* 0x0000009cba007844 */ /* 0x0005e20000000200 */
[----:B0-----:R-:W-:Y:S01]  /*9bd0*/  F2FP.F16.F32.PACK_AB R165, R179, R8 ;  /* 0x00000008b3a5723e */ /* 0x001fe200000000ff */
[----:B------:R-:W-:Y:S01]  /*9be0*/  FADD.FTZ R175, R13, R175 ;  /* 0x000000af0daf7221 */ /* 0x000fe20000010000 */
[----:B---3--:R-:W-:Y:S01]  /*9bf0*/  F2FP.F16.F32.PACK_AB R164, R169, R168 ;  /* 0x000000a8a9a4723e */ /* 0x008fe200000000ff */
[----:B------:R2:W-:Y:S01]  /*9c00*/  STSM.16.M88.4 [R184], R160 ;  /* 0x000000a0b8007844 */ /* 0x0005e20000000200 */
[----:B------:R-:W-:Y:S01]  /*9c10*/  F2FP.F16.F32.PACK_AB R166, R173, R172 ;  /* 0x000000acada6723e */ /* 0x000fe200000000ff */
[----:B------:R-:W-:Y:S01]  /*9c20*/  FADD.FTZ R170, R177, R170 ;  /* 0x000000aab1aa7221 */ /* 0x000fe20000010000 */
[----:B------:R-:W-:Y:S01]  /*9c30*/  FADD.FTZ R175, R14, R175 ;  /* 0x000000af0eaf7221 */ /* 0x000fe20000010000 */
[----:B------:R-:W-:-:S02]  /*9c40*/  PLOP3.LUT P3, PT, PT, PT, UP0, 0x80, 0x0 ;  /* 0x000000000000781c */ /* 0x000fc40003f6f008 */
[----:B------:R-:W-:Y:S01]  /*9c50*/  FADD.FTZ R170, R10, R170 ;  /* 0x000000aa0aaa7221 */ /* 0x000fe20000010000 */
[----:B----4-:R-:W-:Y:S01]  /*9c60*/  F2FP.F16.F32.PACK_AB R167, R174, R182 ;  /* 0x000000b6aea7723e */ /* 0x010fe200000000ff */
[----:B------:R-:W-:Y:S01]  /*9c70*/  FADD.FTZ R175, R15, R175 ;  /* 0x000000af0faf7221 */ /* 0x000fe20000010000 */
[----:B------:R-:W-:Y:S02]  /*9c80*/  IMAD.MOV.U32 R10, RZ, RZ, R6 ;  /* 0x000000ffff0a7224 */ /* 0x000fe400078e0006 */
[----:B------:R-:W-:Y:S01]  /*9c90*/  FADD.FTZ R11, R11, R170 ;  /* 0x000000aa0b0b7221 */ /* 0x000fe20000010000 */
[----:B------:R2:W-:Y:S01]  /*9ca0*/  STSM.16.M88.4 [R185], R164 ;  /* 0x000000a4b9007844 */ /* 0x0005e20000000200 */
[----:B------:R-:W-:Y:S01]  /*9cb0*/  WARPGROUP.ARRIVE ;  /* 0x00000000000079c5 */ /* 0x000fe20000000000 */
[----:B------:R-:W-:Y:S01]  /*9cc0*/  FADD.FTZ R20, R20, R175 ;  /* 0x000000af14147221 */ /* 0x000fe20000010000 */
[----:B------:R-:W-:Y:S01]  /*9cd0*/  FADD.FTZ R12, R12, R11 ;  /* 0x0000000b0c0c7221 */ /* 0x000fe20000010000 */
[----:B------:R-:W-:-:S02]  /*9ce0*/  IMAD.MOV.U32 R11, RZ, RZ, R5 ;  /* 0x000000ffff0b7224 */ /* 0x000fc400078e0005 */
[----:B------:R-:W-:Y:S01]  /*9cf0*/  FADD.FTZ R21, R21, R20 ;  /* 0x0000001415157221 */ /* 0x000fe20000010000 */
[----:B------:R-:W-:Y:S01]  /*9d00*/  HGMMA.64x256x16.F32 R24, R152, gdesc[UR8].tnspB, R24, gsb0 ;  /* 0x43e0000898187df0 */ /* 0x000fe20008000818 */
[----:B------:R-:W-:Y:S01]  /*9d10*/  UMOV UR11, 0x40000040 ;  /* 0x40000040000b7882 */ /* 0x000fe20000000000 */
        /* <DEDUP_REMOVED lines=10> */
[----:B------:R-:W-:Y:S02]  /*9dc0*/  WARPGROUP.DEPBAR.LE gsb0, 0x0 ;  /* 0x00008000000079c5 */ /* 0x000fe40000010000 */
[----:B-1----:R-:W-:Y:S01]  /*9dd0*/  VIADD R152, R171, 0x80 ;  /* 0x00000080ab987836 */ /* 0x002fe20000000000 */
[----:B------:R-:W-:-:S04]  /*9de0*/  WARPGROUP.ARRIVE ;  /* 0x00000000000079c5 */ /* 0x000fc80000000000 */
[----:B------:R-:W-:Y:S01]  /*9df0*/  R2UR UR10, R152 ;  /* 0x00000000980a72ca */ /* 0x000fe200000e0000 */
[C---:B------:R-:W-:Y:S02]  /*9e00*/  VIADD R152, R171.reuse, 0x100 ;  /* 0x00000100ab987836 */ /* 0x040fe40000000000 */
[----:B------:R-:W-:-:S10]  /*9e10*/  VIADD R171, R171, 0x180 ;  /* 0x00000180abab7836 */ /* 0x000fd40000000000 */
        /* <DEDUP_REMOVED lines=24> */
.L_x_8143:
[----:B------:R-:W-:-:S06]  /*9fa0*/  UISETP.GE.AND UP0, UPT, UR6, UR43, UPT ;  /* 0x0000002b0600728c */ /* 0x000fcc000bf06270 */
[----:B------:R-:W-:-:S13]  /*9fb0*/  PLOP3.LUT P1, PT, PT, PT, UP0, 0x80, 0x0 ;  /* 0x000000000000781c */ /* 0x000fda0003f2f008 */
[----:B------:R-:W-:Y:S05]  /*9fc0*/  @!P1 BRA `(.L_x_8153) ;  /* 0x0000002c00409947 */ /* 0x000fea0003800000 */
[----:B------:R-:W-:Y:S01]  /*9fd0*/  IMAD.MOV.U32 R228, RZ, RZ, R5 ;  /* 0x000000ffffe47224 */ /* 0x000fe200078e0005 */
[----:B------:R-:W-:Y:S01]  /*9fe0*/  ULDC UR4, c[0x0][0xa80] ;  /* 0x0002a00000047ab9 */ /* 0x000fe20000000800 */
[----:B------:R-:W-:Y:S02]  /*9ff0*/  IMAD.MOV.U32 R10, RZ, RZ, R6 ;  /* 0x000000ffff0a7224 */ /* 0x000fe400078e0006 */
[----:B------:R-:W-:-:S07]  /*a000*/  IMAD.MOV.U32 R187, RZ, RZ, R2 ;  /* 0x000000ffffbb7224 */ /* 0x000fce00078e0002 */
.L_x_8162:
[----:B------:R-:W-:-:S05]  /*a010*/  VIADD R2, R187, 0x1 ;  /* 0x00000001bb027836 */ /* 0x000fca0000000000 */
[----:B------:R-:W-:-:S04]  /*a020*/  ISETP.NE.AND P1, PT, R2, 0x2, PT ;  /* 0x000000020200780c */ /* 0x000fc80003f25270 */
[----:B------:R-:W-:Y:S02]  /*a030*/  SEL R5, RZ, 0x1, P1 ;  /* 0x00000001ff057807 */ /* 0x000fe40000800000 */
[----:B------:R-:W-:Y:S02]  /*a040*/  SEL R2, R2, RZ, P1 ;  /* 0x000000ff02027207 */ /* 0x000fe40000800000 */
[----:B------:R-:W-:-:S13]  /*a050*/  R2UR UR5, R5 ;  /* 0x00000000050572ca */ /* 0x000fda00000e0000 */
[----:B------:R-:W-:Y:S01]  /*a060*/  ULOP3.LUT UR37, UR37, UR5, URZ, 0x3c, !UPT ;  /* 0x0000000525257292 */ /* 0x000fe2000f8e3c3f */
[----:B----4-:R-:W-:Y:S11]  /*a070*/  @!P0 BRA `(.L_x_8154) ;  /* 0x0000000000048947 */ /* 0x010ff60003800000 */
[----:B------:R-:W-:Y:S01]  /*a080*/  BPT.TRAP 0x1 ;  /* 0x000000040000795c */ /* 0x000fe20000300000 */
.L_x_8154:
[----:B------:R-:W-:Y:S02]  /*a090*/  IMAD.U32 R5, RZ, RZ, UR37 ;  /* 0x00000025ff057e24 */ /* 0x000fe4000f8e00ff */
[----:B0-2---:R-:W-:-:S03]  /*a0a0*/  IMAD R9, R2, 0x8, R16 ;  /* 0x0000000802097824 */ /* 0x005fc600078e0210 */
[----:B------:R-:W-:-:S04]  /*a0b0*/  SHF.L.U32 R5, R5, 0x1f, RZ ;  /* 0x0000001f05057819 */ /* 0x000fc800000006ff */
[----:B------:R0:W1:Y:S01]  /*a0c0*/  SYNCS.PHASECHK.TRANS64.TRYWAIT P1, [R9+URZ+0x38830], R5 ;  /* 0x03883005090075a7 */ /* 0x000062000802017f */
[----:B------:R-:W-:Y:S05]  /*a0d0*/  @!P0 BRA `(.L_x_8155) ;  /* 0x0000000000048947 */ /* 0x000fea0003800000 */
[----:B------:R-:W-:Y:S01]  /*a0e0*/  BPT.TRAP 0x1 ;  /* 0x000000040000795c */ /* 0x000fe20000300000 */
.L_x_8155:
[----:B------:R-:W-:Y:S01]  /*a0f0*/  IMAD R6, R2, 0x200, R0 ;  /* 0x0000020002067824 */ /* 0x000fe200078e0200 */
[----:B-1----:R-:W-:Y:S06]  /*a100*/  @P1 BRA `(.L_x_8156) ;  /* 0x0000000000081947 */ /* 0x002fec0003800000 */
[----:B------:R-:W1:Y:S02]  /*a110*/  SYNCS.PHASECHK.TRANS64.TRYWAIT P1, [R9+URZ+0x38830], R5 ;  /* 0x03883005090075a7 */ /* 0x000e64000802017f */
[----:B-1----:R-:W-:Y:S05]  /*a120*/  @!P1 BRA `(.L_x_8157) ;  /* 0x0000010c003c9947 */ /* 0x002fea0003800000 */
.L_x_8156:
        /* <DEDUP_REMOVED lines=22> */
.L_x_8158:
[----:B------:R2:W3:Y:S01]  /*a290*/  SYNCS.PHASECHK.TRANS64.TRYWAIT P1, [R9+URZ+0x38850], R5 ;  /* 0x03885005090075a7 */ /* 0x0004e2000802017f */
[----:B------:R-:W-:Y:S05]  /*a2a0*/  @!P0 BRA `(.L_x_8159) ;  /* 0x0000000000048947 */ /* 0x000fea0003800000 */
[----:B------:R-:W-:Y:S01]  /*a2b0*/  BPT.TRAP 0x1 ;  /* 0x000000040000795c */ /* 0x000fe20000300000 */
.L_x_8159:
[----:B---3--:R-:W-:Y:S05]  /*a2c0*/  @P1 BRA `(.L_x_8160) ;  /* 0x0000000000081947 */ /* 0x008fea0003800000 */
[----:B------:R-:W3:Y:S02]  /*a2d0*/  SYNCS.PHASECHK.TRANS64.TRYWAIT P1, [R9+URZ+0x38850], R5 ;  /* 0x03885005090075a7 */ /* 0x000ee4000802017f */
[----:B---3--:R-:W-:Y:S05]  /*a2e0*/  @!P1 BRA `(.L_x_8161) ;  /* 0x0000010800e09947 */ /* 0x008fea0003800000 */
.L_x_8160:
        /* <DEDUP_REMOVED lines=12> */
[----:B------:R-:W-:Y:S01]  /*a3b0*/  UISETP.GT.AND UP0, UPT, UR6, UR43, UPT ;  /* 0x0000002b0600728c */ /* 0x000fe2000bf04270 */
[----:B------:R-:W-:Y:S01]  /*a3c0*/  IMAD.MOV.U32 R13, RZ, RZ, 0x4 ;  /* 0x00000004ff0d7424 */ /* 0x000fe200078e00ff */
[----:B------:R-:W-:Y:S01]  /*a3d0*/  R2UR UR30, R6 ;  /* 0x00000000061e72ca */ /* 0x000fe200000e0000 */
[----:B------:R-:W-:Y:S01]  /*a3e0*/  VIADD R6, R4, 0x4 ;  /* 0x0000000404067836 */ /* 0x000fe20000000000 */
[----:B------:R-:W-:-:S02]  /*a3f0*/  UIADD3 UR6, UR6, -0x1, URZ ;  /* 0xffffffff06067890 */ /* 0x000fc4000fffe03f */
[----:B------:R-:W-:Y:S01]  /*a400*/  HGMMA.64x64x16.F32 R152, gdesc[UR24], R152, gsb0 ;  /* 0x00e00000189879f0 */ /* 0x000fe20008000898 */
[----:B0-----:R-:W-:Y:S02]  /*a410*/  SHF.R.U32.HI R11, RZ, 0x7, R11 ;  /* 0x00000007ff0b7819 */ /* 0x001fe4000001160b */
[----:B------:R-:W-:Y:S02]  /*a420*/  WARPGROUP.DEPBAR.LE gsb0, 0x0 ;  /* 0x00008000000079c5 */ /* 0x000fe40000010000 */
        /* <DEDUP_REMOVED lines=336> */
[----:B------:R-:W-:-:S03]  /*b930*/  FMNMX.FTZ R5, R167, R5, !PT ;  /* 0x00000005a7057209 */ /* 0x000fc60007810000 */
[----:B------:R-:W-:Y:S01]  /*b940*/  FMUL.FTZ R188, R6, UR4 ;  /* 0x0000000406bc7c20 */ /* 0x000fe20008410000 */
[----:B------:R-:W-:Y:S01]  /*b950*/  FMNMX.FTZ R5, R170, R5, !PT ;  /* 0x00000005aa057209 */ /* 0x000fe20007810000 */
[----:B------:R-:W-:Y:S02]  /*b960*/  FADD.FTZ R10, -R6, R10 ;  /* 0x0000000a060a7221 */ /* 0x000fe40000010100 */
[--C-:B------:R-:W-:Y:S01]  /*b970*/  FFMA.FTZ R229, R156, UR4, -R188.reuse ;  /* 0x000000049ce57c23 */ /* 0x100fe200080108bc */
[----:B------:R-:W-:Y:S01]  /*b980*/  FMNMX.FTZ R5, R171, R5, !PT ;  /* 0x00000005ab057209 */ /* 0x000fe20007810000 */
[--C-:B------:R-:W-:Y:S01]  /*b990*/  FFMA.FTZ R156, R160, UR4, -R188.reuse ;  /* 0x00000004a09c7c23 */ /* 0x100fe200080108bc */
[--C-:B------:R-:W-:Y:S01]  /*b9a0*/  FFMA.FTZ R160, R164, UR4, -R188.reuse ;  /* 0x00000004a4a07c23 */ /* 0x100fe200080108bc */
[----:B------:R-:W-:Y:S01]  /*b9b0*/  FMUL.FTZ R10, R10, UR4 ;  /* 0x000000040a0a7c20 */ /* 0x000fe20008410000 */
[----:B------:R-:W-:Y:S01]  /*b9c0*/  FMNMX.FTZ R5, R174, R5, !PT ;  /* 0x00000005ae057209 */ /* 0x000fe20007810000 */
[--C-:B------:R-:W-:Y:S01]  /*b9d0*/  FFMA.FTZ R20, R176, UR4, -R188.reuse ;  /* 0x00000004b0147c23 */ /* 0x100fe200080108bc */
[--C-:B------:R-:W-:Y:S01]  /*b9e0*/  FFMA.FTZ R152, R152, UR4, -R188.reuse ;  /* 0x0000000498987c23 */ /* 0x100fe200080108bc */
[----:B------:R0:W1:Y:S01]  /*b9f0*/  MUFU.EX2 R12, R10 ;  /* 0x0000000a000c7308 */ /* 0x0000620000000800 */
[----:B------:R-:W-:Y:S01]  /*ba00*/  FMNMX.FTZ R5, R175, R5, !PT ;  /* 0x00000005af057209 */ /* 0x000fe20007810000 */
[--C-:B------:R-:W-:Y:S01]  /*ba10*/  FFMA.FTZ R153, R153, UR4, -R188.reuse ;  /* 0x0000000499997c23 */ /* 0x100fe200080108bc */
[--C-:B------:R-:W-:Y:S01]  /*ba20*/  FFMA.FTZ R157, R157, UR4, -R188.reuse ;  /* 0x000000049d9d7c23 */ /* 0x100fe200080108bc */
[--C-:B------:R-:W-:Y:S01]  /*ba30*/  FFMA.FTZ R161, R161, UR4, -R188.reuse ;  /* 0x00000004a1a17c23 */ /* 0x100fe200080108bc */
[----:B------:R-:W-:Y:S01]  /*ba40*/  FMNMX.FTZ R5, R178, R5, !PT ;  /* 0x00000005b2057209 */ /* 0x000fe20007810000 */
[--C-:B------:R-:W-:Y:S01]  /*ba50*/  FFMA.FTZ R14, R172, UR4, -R188.reuse ;  /* 0x00000004ac0e7c23 */ /* 0x100fe200080108bc */
[--C-:B------:R-:W-:Y:S01]  /*ba60*/  FFMA.FTZ R15, R173, UR4, -R188.reuse ;  /* 0x00000004ad0f7c23 */ /* 0x100fe200080108bc */
[----:B------:R-:W-:Y:S01]  /*ba70*/  MUFU.EX2 R152, R152 ;  /* 0x0000009800987308 */ /* 0x000fe20000000800 */
[----:B------:R-:W-:Y:S01]  /*ba80*/  FMNMX.FTZ R5, R179, R5, !PT ;  /* 0x00000005b3057209 */ /* 0x000fe20007810000 */
[--C-:B0-----:R-:W-:Y:S01]  /*ba90*/  FFMA.FTZ R10, R165, UR4, -R188.reuse ;  /* 0x00000004a50a7c23 */ /* 0x101fe200080108bc */
[--C-:B------:R-:W-:Y:S01]  /*baa0*/  FFMA.FTZ R11, R168, UR4, -R188.reuse ;  /* 0x00000004a80b7c23 */ /* 0x100fe200080108bc */
[--C-:B------:R-:W-:Y:S01]  /*bab0*/  FFMA.FTZ R21, R177, UR4, -R188.reuse ;  /* 0x00000004b1157c23 */ /* 0x100fe200080108bc */
[----:B------:R-:W-:Y:S01]  /*bac0*/  FMNMX.FTZ R5, R182, R5, !PT ;  /* 0x00000005b6057209 */ /* 0x000fe20007810000 */
[----:B------:R-:W-:-:S02]  /*bad0*/  FFMA.FTZ R168, R180, UR4, -R188 ;  /* 0x00000004b4a87c23 */ /* 0x000fc400080108bc */
[----:B------:R-:W-:Y:S01]  /*bae0*/  MUFU.EX2 R153, R153 ;  /* 0x0000009900997308 */ /* 0x000fe20000000800 */
[----:B------:R-:W-:Y:S01]  /*baf0*/  FMNMX.FTZ R5, R183, R5, !PT ;  /* 0x00000005b7057209 */ /* 0x000fe20007810000 */
[-C--:B-1----:R-:W-:Y:S01]  /*bb00*/  FMUL.FTZ R24, R24, R12.reuse ;  /* 0x0000000c18187220 */ /* 0x082fe20000410000 */
        /* <DEDUP_REMOVED lines=28> */
[--C-:B------:R-:W-:Y:S01]  /*bcd0*/  FFMA.FTZ R13, R169, UR4, -R188.reuse ;  /* 0x00000004a90d7c23 */ /* 0x100fe200080108bc */
[----:B------:R-:W-:Y:S01]  /*bce0*/  MUFU.EX2 R161, R161 ;  /* 0x000000a100a17308 */ /* 0x000fe20000000800 */
[----:B------:R-:W-:Y:S01]  /*bcf0*/  FFMA.FTZ R169, R181, UR4, -R188 ;  /* 0x00000004b5a97c23 */ /* 0x000fe200080108bc */
        /* <DEDUP_REMOVED lines=30> */
[C---:B------:R-:W-:Y:S01]  /*bee0*/  FADD.FTZ R164, -R5.reuse, R228 ;  /* 0x000000e405a47221 */ /* 0x040fe20000010100 */
[----:B------:R-:W-:Y:S01]  /*bef0*/  FMUL.FTZ R165, R5, UR4 ;  /* 0x0000000405a57c20 */ /* 0x000fe20008410000 */
[----:B------:R-:W-:Y:S01]  /*bf00*/  MUFU.EX2 R13, R13 ;  /* 0x0000000d000d7308 */ /* 0x000fe20000000800 */
[-C--:B------:R-:W-:Y:S01]  /*bf10*/  FMUL.FTZ R121, R121, R12.reuse ;  /* 0x0000000c79797220 */ /* 0x080fe20000410000 */
[----:B------:R-:W-:Y:S01]  /*bf20*/  FMUL.FTZ R164, R164, UR4 ;  /* 0x00000004a4a47c20 */ /* 0x000fe20008410000 */
[--C-:B------:R-:W-:Y:S01]  /*bf30*/  FFMA.FTZ R176, R155, UR4, -R165.reuse ;  /* 0x000000049bb07c23 */ /* 0x100fe200080108a5 */
[--C-:B------:R-:W-:Y:S01]  /*bf40*/  FFMA.FTZ R155, R158, UR4, -R165.reuse ;  /* 0x000000049e9b7c23 */ /* 0x100fe200080108a5 */
[--C-:B------:R-:W-:Y:S01]  /*bf50*/  FFMA.FTZ R158, R162, UR4, -R165.reuse ;  /* 0x00000004a29e7c23 */ /* 0x100fe200080108a5 */
[--C-:B------:R-:W-:Y:S01]  /*bf60*/  FFMA.FTZ R162, R163, UR4, -R165.reuse ;  /* 0x00000004a3a27c23 */ /* 0x100fe200080108a5 */
[--C-:B------:R-:W-:Y:S01]  /*bf70*/  FFMA.FTZ R154, R154, UR4, -R165.reuse ;  /* 0x000000049a9a7c23 */ /* 0x100fe200080108a5 */
[----:B------:R-:W-:Y:S01]  /*bf80*/  @!P2 VIADD R163, R9, 0x38840 ;  /* 0x0003884009a3a836 */ /* 0x000fe20000000000 */
[----:B------:R-:W-:Y:S01]  /*bf90*/  MUFU.EX2 R164, R164 ;  /* 0x000000a400a47308 */ /* 0x000fe20000000800 */
[--C-:B------:R-:W-:Y:S01]  /*bfa0*/  FFMA.FTZ R159, R159, UR4, -R165.reuse ;  /* 0x000000049f9f7c23 */ /* 0x100fe200080108a5 */
[--C-:B------:R-:W-:Y:S01]  /*bfb0*/  FFMA.FTZ R172, R166, UR4, -R165.reuse ;  /* 0x00000004a6ac7c23 */ /* 0x100fe200080108a5 */
[----:B------:R-:W-:Y:S01]  /*bfc0*/  FFMA.FTZ R173, R167, UR4, -R165 ;  /* 0x00000004a7ad7c23 */ /* 0x000fe200080108a5 */
[----:B------:R-:W-:Y:S01]  /*bfd0*/  @!P2 PRMT R163, RZ, 0x654, R163 ;  /* 0x00000654ffa3a816 */ /* 0x000fe200000000a3 */
[--C-:B------:R-:W-:Y:S01]  /*bfe0*/  FFMA.FTZ R170, R170, UR4, -R165.reuse ;  /* 0x00000004aaaa7c23 */ /* 0x100fe200080108a5 */
[--C-:B------:R-:W-:Y:S01]  /*bff0*/  FFMA.FTZ R171, R171, UR4, -R165.reuse ;  /* 0x00000004abab7c23 */ /* 0x100fe200080108a5 */
[--C-:B------:R-:W-:Y:S01]  /*c000*/  FFMA.FTZ R174, R174, UR4, -R165.reuse ;  /* 0x00000004aeae7c23 */ /* 0x100fe200080108a5 */
[----:B------:R-:W0:Y:S01]  /*c010*/  MUFU.EX2 R154, R154 ;  /* 0x0000009a009a7308 */ /* 0x000e220000000800 */
[----:B------:R1:W-:Y:S01]  /*c020*/  @!P2 SYNCS.ARRIVE.TRANS64.RED.A1T0 RZ, [R163+URZ], RZ ;  /* 0x000000ffa3ffa9a7 */ /* 0x0003e2000810043f */
[--C-:B------:R-:W-:Y:S01]  /*c030*/  FFMA.FTZ R179, R179, UR4, -R165.reuse ;  /* 0x00000004b3b37c23 */ /* 0x100fe200080108a5 */
[--C-:B------:R-:W-:Y:S01]  /*c040*/  FFMA.FTZ R182, R182, UR4, -R165.reuse ;  /* 0x00000004b6b67c23 */ /* 0x100fe200080108a5 */
[--C-:B------:R-:W-:Y:S01]  /*c050*/  FFMA.FTZ R175, R175, UR4, -R165.reuse ;  /* 0x00000004afaf7c23 */ /* 0x100fe200080108a5 */
[--C-:B------:R-:W-:Y:S01]  /*c060*/  FFMA.FTZ R178, R178, UR4, -R165.reuse ;  /* 0x00000004b2b27c23 */ /* 0x100fe200080108a5 */
[----:B------:R-:W-:Y:S01]  /*c070*/  FFMA.FTZ R165, R183, UR4, -R165 ;  /* 0x00000004b7a57c23 */ /* 0x000fe200080108a5 */
[----:B------:R-:W-:Y:S01]  /*c080*/  FMUL.FTZ R124, R124, R12 ;  /* 0x0000000c7c7c7220 */ /* 0x000fe20000410000 */
[----:B------:R-:W2:Y:S01]  /*c090*/  MUFU.EX2 R176, R176 ;  /* 0x000000b000b07308 */ /* 0x000ea20000000800 */
[----:B-1----:R-:W-:-:S02]  /*c0a0*/  @!P1 IMAD R163, R187, 0x40, R18 ;  /* 0x00000040bba39824 */ /* 0x002fc400078e0212 */
[-C--:B------:R-:W-:Y:S01]  /*c0b0*/  FMUL.FTZ R125, R125, R12.reuse ;  /* 0x0000000c7d7d7220 */ /* 0x080fe20000410000 */
[-C--:B------:R-:W-:Y:S01]  /*c0c0*/  FMUL.FTZ R128, R128, R12.reuse ;  /* 0x0000000c80807220 */ /* 0x080fe20000410000 */
[-C--:B------:R-:W-:Y:S01]  /*c0d0*/  FMUL.FTZ R129, R129, R12.reuse ;  /* 0x0000000c81817220 */ /* 0x080fe20000410000 */
[----:B------:R-:W-:Y:S02]  /*c0e0*/  @!P1 IMAD R163, R163, 0x4, R16 ;  /* 0x00000004a3a39824 */ /* 0x000fe400078e0210 */
[-C--:B------:R-:W-:Y:S01]  /*c0f0*/  FMUL.FTZ R132, R132, R12.reuse ;  /* 0x0000000c84847220 */ /* 0x080fe20000410000 */
[----:B------:R-:W-:Y:S01]  /*c100*/  FMUL.FTZ R133, R133, R12 ;  /* 0x0000000c85857220 */ /* 0x000fe20000410000 */
[----:B------:R-:W1:Y:S01]  /*c110*/  MUFU.EX2 R155, R155 ;  /* 0x0000009b009b7308 */ /* 0x000e620000000800 */
[----:B0-----:R-:W-:Y:S01]  /*c120*/  FFMA.FTZ R8, R164, R8, R154 ;  /* 0x00000008a4087223 */ /* 0x001fe2000001009a */
        /* <DEDUP_REMOVED lines=11> */
[----:B------:R-:W-:Y:S01]  /*c1e0*/  FMUL.FTZ R149, R149, R12 ;  /* 0x0000000c95957220 */ /* 0x000fe20000410000 */
[-C--:B------:R-:W-:Y:S01]  /*c1f0*/  FMUL.FTZ R26, R26, R164.reuse ;  /* 0x000000a41a1a7220 */ /* 0x080fe20000410000 */
[----:B------:R-:W-:Y:S01]  /*c200*/  FMUL.FTZ R27, R27, R164 ;  /* 0x000000a41b1b7220 */ /* 0x000fe20000410000 */
[----:B0-----:R-:W-:Y:S01]  /*c210*/  FFMA.FTZ R163, R12, R7, R152 ;  /* 0x000000070ca37223 */ /* 0x001fe20000010098 */
[----:B------:R-:W0:Y:S01]  /*c220*/  MUFU.EX2 R158, R158 ;  /* 0x0000009e009e7308 */ /* 0x000e220000000800 */
[----:B-1----:R-:W-:Y:S01]  /*c230*/  FADD.FTZ R166, R155, R166 ;  /* 0x000000a69ba67221 */ /* 0x002fe20000010000 */
[C---:B------:R-:W-:Y:S01]  /*c240*/  F2FP.F16.F32.PACK_AB R152, R153.reuse, R152 ;  /* 0x000000989998723e */ /* 0x040fe200000000ff */
[----:B------:R-:W-:Y:S01]  /*c250*/  FADD.FTZ R163, R153, R163 ;  /* 0x000000a399a37221 */ /* 0x000fe20000010000 */
[----:B------:R-:W-:Y:S01]  /*c260*/  F2FP.F16.F32.PACK_AB R153, R176, R154 ;  /* 0x0000009ab099723e */ /* 0x000fe200000000ff */
[----:B------:R-:W-:Y:S01]  /*c270*/  IMAD R176, R2, 0x1000, R19 ;  /* 0x0000100002b07824 */ /* 0x000fe200078e0213 */
[----:B------:R-:W-:Y:S01]  /*c280*/  F2FP.F16.F32.PACK_AB R154, R157, R229 ;  /* 0x000000e59d9a723e */ /* 0x000fe200000000ff */
[----:B------:R-:W-:Y:S01]  /*c290*/  FADD.FTZ R163, R229, R163 ;  /* 0x000000a3e5a37221 */ /* 0x000fe20000010000 */
[----:B------:R-:W1:Y:S01]  /*c2a0*/  MUFU.EX2 R162, R162 ;  /* 0x000000a200a27308 */ /* 0x000e620000000800 */
[C---:B---3--:R-:W-:Y:S01]  /*c2b0*/  FADD.FTZ R166, R159.reuse, R166 ;  /* 0x000000a69fa67221 */ /* 0x048fe20000010000 */
[----:B------:R-:W-:Y:S01]  /*c2c0*/  F2FP.F16.F32.PACK_AB R155, R159, R155 ;  /* 0x0000009b9f9b723e */ /* 0x000fe200000000ff */
[----:B------:R-:W-:Y:S01]  /*c2d0*/  BAR.SYNC.DEFER_BLOCKING 0xf, 0x100 ;  /* 0x03c4000000007b1d */ /* 0x000fe20000010000 */
[----:B------:R-:W-:Y:S01]  /*c2e0*/  FADD.FTZ R163, R157, R163 ;  /* 0x000000a39da37221 */ /* 0x000fe20000010000 */
[----:B------:R-:W-:Y:S01]  /*c2f0*/  R2UR UR10, R176 ;  /* 0x00000000b00a72ca */ /* 0x000fe200000e0000 */
[-C--:B------:R-:W-:Y:S01]  /*c300*/  FMUL.FTZ R30, R30, R164.reuse ;  /* 0x000000a41e1e7220 */ /* 0x080fe20000410000 */
[----:B------:R-:W-:Y:S01]  /*c310*/  FMUL.FTZ R31, R31, R164 ;  /* 0x000000a41f1f7220 */ /* 0x000fe20000410000 */
[----:B------:R-:W-:Y:S01]  /*c320*/  FADD.FTZ R163, R156, R163 ;  /* 0x000000a39ca37221 */ /* 0x000fe20000010000 */
[----:B------:R-:W-:Y:S01]  /*c330*/  MUFU.EX2 R172, R172 ;  /* 0x000000ac00ac7308 */ /* 0x000fe20000000800 */
[----:B0-----:R-:W-:Y:S01]  /*c340*/  FADD.FTZ R166, R158, R166 ;  /* 0x000000a69ea67221 */ /* 0x001fe20000010000 */
[C---:B------:R-:W-:Y:S01]  /*c350*/  F2FP.F16.F32.PACK_AB R156, R161.reuse, R156 ;  /* 0x0000009ca19c723e */ /* 0x040fe200000000ff */
[----:B------:R-:W-:Y:S01]  /*c360*/  FADD.FTZ R177, R161, R163 ;  /* 0x000000a3a1b17221 */ /* 0x000fe20000010000 */
[-C--:B------:R-:W-:Y:S01]  /*c370*/  FMUL.FTZ R34, R34, R164.reuse ;  /* 0x000000a422227220 */ /* 0x080fe20000410000 */
[-C--:B------:R-:W-:Y:S01]  /*c380*/  FMUL.FTZ R35, R35, R164.reuse ;  /* 0x000000a423237220 */ /* 0x080fe20000410000 */
[----:B------:R-:W-:Y:S01]  /*c390*/  FMUL.FTZ R38, R38, R164 ;  /* 0x000000a426267220 */ /* 0x000fe20000410000 */
[----:B------:R-:W-:Y:S01]  /*c3a0*/  FADD.FTZ R177, R160, R177 ;  /* 0x000000b1a0b17221 */ /* 0x000fe20000010000 */
[----:B------:R-:W0:Y:S01]  /*c3b0*/  MUFU.EX2 R173, R173 ;  /* 0x000000ad00ad7308 */ /* 0x000e220000000800 */
[----:B-1----:R-:W-:Y:S01]  /*c3c0*/  F2FP.F16.F32.PACK_AB R157, R162, R158 ;  /* 0x0000009ea29d723e */ /* 0x002fe200000000ff */
[----:B------:R-:W-:Y:S01]  /*c3d0*/  FMUL.FTZ R39, R39, R164 ;  /* 0x000000a427277220 */ /* 0x000fe20000410000 */
[----:B------:R-:W-:Y:S01]  /*c3e0*/  F2FP.F16.F32.PACK_AB R158, R10, R160 ;  /* 0x000000a00a9e723e */ /* 0x000fe200000000ff */
        /* <DEDUP_REMOVED lines=65> */
[----:B------:R-:W-:Y:S01]  /*c800*/  FMUL.FTZ R151, R151, R164 ;  /* 0x000000a497977220 */ /* 0x000fe20000410000 */
[----:B------:R-:W-:Y:S01]  /*c810*/  F2FP.F16.F32.PACK_AB R160, R13, R11 ;  /* 0x0000000b0da0723e */ /* 0x000fe200000000ff */
[----:B------:R3:W-:Y:S01]  /*c820*/  STSM.16.M88.4 [R23+0x36400], R152 ;  /* 0x0364009817007844 */ /* 0x0007e20000000200 */
[----:B------:R-:W-:Y:S01]  /*c830*/  MUFU.EX2 R168, R168 ;  /* 0x000000a800a87308 */ /* 0x000fe20000000800 */
[----:B0-----:R-:W-:Y:S01]  /*c840*/  F2FP.F16.F32.PACK_AB R161, R171, R170 ;  /* 0x000000aaaba1723e */ /* 0x001fe200000000ff */
[----:B------:R-:W-:Y:S01]  /*c850*/  FADD.FTZ R175, R172, R175 ;  /* 0x000000afacaf7221 */ /* 0x000fe20000010000 */
[----:B------:R-:W-:Y:S01]  /*c860*/  F2FP.F16.F32.PACK_AB R162, R15, R14 ;  /* 0x0000000e0fa2723e */ /* 0x000fe200000000ff */
[----:B------:R4:W-:Y:S01]  /*c870*/  STSM.16.M88.4 [R186], R156 ;  /* 0x0000009cba007844 */ /* 0x0009e20000000200 */
[----:B--2---:R-:W-:Y:S01]  /*c880*/  F2FP.F16.F32.PACK_AB R163, R7, R174 ;  /* 0x000000ae07a3723e */ /* 0x004fe200000000ff */
[----:B------:R-:W-:Y:S01]  /*c890*/  FADD.FTZ R177, R10, R177 ;  /* 0x000000b10ab17221 */ /* 0x000fe20000010000 */
[----:B------:R-:W-:Y:S01]  /*c8a0*/  FADD.FTZ R175, R173, R175 ;  /* 0x000000afadaf7221 */ /* 0x000fe20000010000 */
[----:B------:R-:W0:Y:S01]  /*c8b0*/  MUFU.EX2 R169, R169 ;  /* 0x000000a900a97308 */ /* 0x000e220000000800 */
[----:B-1----:R-:W-:Y:S01]  /*c8c0*/  F2FP.F16.F32.PACK_AB R164, R21, R20 ;  /* 0x0000001415a4723e */ /* 0x002fe200000000ff */
[----:B------:R4:W-:Y:S01]  /*c8d0*/  STSM.16.M88.4 [R184], R160 ;  /* 0x000000a0b8007844 */ /* 0x0009e20000000200 */
[----:B------:R-:W-:Y:S01]  /*c8e0*/  FADD.FTZ R177, R11, R177 ;  /* 0x000000b10bb17221 */ /* 0x000fe20000010000 */
[----:B------:R-:W-:Y:S01]  /*c8f0*/  FADD.FTZ R170, R170, R175 ;  /* 0x000000afaaaa7221 */ /* 0x000fe20000010000 */
[----:B------:R-:W-:Y:S01]  /*c900*/  PLOP3.LUT P1, PT, PT, PT, UP0, 0x80, 0x0 ;  /* 0x000000000000781c */ /* 0x000fe20003f2f008 */
[----:B------:R-:W-:-:S02]  /*c910*/  @!P2 VIADD R9, R9, 0x38860 ;  /* 0x000388600909a836 */ /* 0x000fc40000000000 */
[----:B------:R-:W-:Y:S01]  /*c920*/  FADD.FTZ R177, R13, R177 ;  /* 0x000000b10db17221 */ /* 0x000fe20000010000 */
[----:B------:R-:W-:Y:S01]  /*c930*/  MUFU.EX2 R8, R178 ;  /* 0x000000b200087308 */ /* 0x000fe20000000800 */
[----:B------:R-:W-:Y:S01]  /*c940*/  FADD.FTZ R171, R171, R170 ;  /* 0x000000aaabab7221 */ /* 0x000fe20000010000 */
[----:B------:R-:W-:Y:S02]  /*c950*/  IMAD.MOV.U32 R187, RZ, RZ, R2 ;  /* 0x000000ffffbb7224 */ /* 0x000fe400078e0002 */
[----:B------:R-:W-:Y:S01]  /*c960*/  FADD.FTZ R14, R14, R177 ;  /* 0x000000b10e0e7221 */ /* 0x000fe20000010000 */
[----:B------:R-:W-:Y:S01]  /*c970*/  @!P2 PRMT R9, RZ, 0x654, R9 ;  /* 0x00000654ff09a816 */ /* 0x000fe20000000009 */
[----:B------:R-:W-:Y:S01]  /*c980*/  FADD.FTZ R174, R174, R171 ;  /* 0x000000abaeae7221 */ /* 0x000fe20000010000 */
[----:B------:R-:W-:Y:S02]  /*c990*/  IMAD.MOV.U32 R228, RZ, RZ, R5 ;  /* 0x000000ffffe47224 */ /* 0x000fe400078e0005 */
[----:B------:R-:W-:Y:S01]  /*c9a0*/  FADD.FTZ R15, R15, R14 ;  /* 0x0000000e0f0f7221 */ /* 0x000fe20000010000 */
[----:B------:R-:W1:Y:S01]  /*c9b0*/  MUFU.EX2 R179, R179 ;  /* 0x000000b300b37308 */ /* 0x000e620000000800 */
[----:B0-----:R-:W-:Y:S01]  /*c9c0*/  F2FP.F16.F32.PACK_AB R166, R169, R168 ;  /* 0x000000a8a9a6723e */ /* 0x001fe200000000ff */
[----:B------:R-:W-:Y:S01]  /*c9d0*/  FADD.FTZ R7, R7, R174 ;  /* 0x000000ae07077221 */ /* 0x000fe20000010000 */
[----:B------:R-:W-:Y:S01]  /*c9e0*/  FADD.FTZ R20, R20, R15 ;  /* 0x0000000f14147221 */ /* 0x000fe20000010000 */
[----:B------:R-:W-:-:S03]  /*c9f0*/  IMAD.MOV.U32 R10, RZ, RZ, R6 ;  /* 0x000000ffff0a7224 */ /* 0x000fc600078e0006 */
[----:B------:R-:W-:Y:S01]  /*ca00*/  FADD.FTZ R21, R21, R20 ;  /* 0x0000001415157221 */ /* 0x000fe20000010000 */
[----:B------:R-:W-:Y:S03]  /*ca10*/  MUFU.EX2 R182, R182 ;  /* 0x000000b600b67308 */ /* 0x000fe60000000800 */
[----:B------:R-:W-:-:S05]  /*ca20*/  FADD.FTZ R168, R168, R21 ;  /* 0x00000015a8a87221 */ /* 0x000fca0000010000 */
[----:B------:R1:W0:Y:S02]  /*ca30*/  MUFU.EX2 R12, R165 ;  /* 0x000000a5000c7308 */ /* 0x0002240000000800 */
[----:B-1----:R-:W-:Y:S01]  /*ca40*/  F2FP.F16.F32.PACK_AB R165, R179, R8 ;  /* 0x00000008b3a5723e */ /* 0x002fe200000000ff */
[----:B------:R-:W-:Y:S01]  /*ca50*/  FADD.FTZ R8, R8, R7 ;  /* 0x0000000708087221 */ /* 0x000fe20000010000 */
[----:B------:R-:W-:-:S03]  /*ca60*/  FADD.FTZ R7, R169, R168 ;  /* 0x000000a8a9077221 */ /* 0x000fc60000010000 */
[----:B------:R-:W-:Y:S01]  /*ca70*/  FADD.FTZ R179, R179, R8 ;  /* 0x00000008b3b37221 */ /* 0x000fe20000010000 */
[----:B0-----:R-:W-:-:S03]  /*ca80*/  F2FP.F16.F32.PACK_AB R167, R12, R182 ;  /* 0x000000b60ca7723e */ /* 0x001fc600000000ff */
[----:B------:R-:W-:Y:S02]  /*ca90*/  FADD.FTZ R179, R182, R179 ;  /* 0x000000b3b6b37221 */ /* 0x000fe40000010000 */
[----:B------:R4:W-:Y:S01]  /*caa0*/  STSM.16.M88.4 [R185], R164 ;  /* 0x000000a4b9007844 */ /* 0x0009e20000000200 */
[----:B------:R-:W-:Y:S01]  /*cab0*/  WARPGROUP.ARRIVE ;  /* 0x00000000000079c5 */ /* 0x000fe20000000000 */
[----:B------:R-:W-:-:S05]  /*cac0*/  FADD.FTZ R8, R12, R179 ;  /* 0x000000b30c087221 */ /* 0x000fca0000010000 */
[----:B------:R-:W-:Y:S01]  /*cad0*/  HGMMA.64x256x16.F32 R24, R152, gdesc[UR8].tnspB, R24, gsb0 ;  /* 0x43e0000898187df0 */ /* 0x000fe20008000818 */
[----:B------:R-:W-:Y:S02]  /*cae0*/  UMOV UR11, 0x40000040 ;  /* 0x40000040000b7882 */ /* 0x000fe40000000000 */
[----:B------:R-:W-:Y:S02]  /*caf0*/  WARPGROUP.DEPBAR.LE gsb0, 0x0 ;  /* 0x00008000000079c5 */ /* 0x000fe40000010000 */
[----:B---3--:R-:W-:Y:S01]  /*cb00*/  VIADD R152, R176, 0x80 ;  /* 0x00000080b0987836 */ /* 0x008fe20000000000 */
[----:B------:R-:W-:-:S04]  /*cb10*/  WARPGROUP.ARRIVE ;  /* 0x00000000000079c5 */ /* 0x000fc80000000000 */
[----:B------:R-:W-:Y:S01]  /*cb20*/  R2UR UR10, R152 ;  /* 0x00000000980a72ca */ /* 0x000fe200000e0000 */
[C---:B------:R-:W-:Y:S02]  /*cb30*/  VIADD R152, R176.reuse, 0x100 ;  /* 0x00000100b0987836 */ /* 0x040fe40000000000 */
[----:B------:R-:W-:-:S15]  /*cb40*/  VIADD R176, R176, 0x180 ;  /* 0x00000180b0b07836 */ /* 0x000fde0000000000 */
        /* <DEDUP_REMOVED lines=24> */
.L_x_8153:
[----:B------:R-:W1:Y:S01]  /*ccd0*/  SHFL.BFLY PT, R0, R7, 0x2, 0x1f ;  /* 0x0c401f0007007f89 */ /* 0x000e6200000e0000 */
[----:B------:R-:W-:Y:S01]  /*cce0*/  IMAD.MOV.U32 R19, RZ, RZ, -0x800000 ;  /* 0xff800000ff137424 */ /* 0x000fe200078e00ff */
[----:B------:R-:W-:Y:S08]  /*ccf0*/  BAR.ARV 0x8, 0x100 ;  /* 0x0204000000007b1d */ /* 0x000ff00000002000 */
[----:B------:R-:W-:Y:S01]  /*cd00*/  BAR.SYNC.DEFER_BLOCKING 0xf, 0x100 ;  /* 0x03c4000000007b1d */ /* 0x000fe20000010000 */
[----:B------:R-:W-:Y:S01]  /*cd10*/  ISETP.NE.AND P3, PT, R22, RZ, PT ;  /* 0x000000ff1600720c */ /* 0x000fe20003f65270 */
[----:B------:R-:W-:-:S04]  /*cd20*/  UIADD3 UR40, UR40, 0x1, URZ ;  /* 0x0000000128287890 */ /* 0x000fc8000fffe03f */
[----:B0-2-4-:R-:W0:Y:S01]  /*cd30*/  SHFL.BFLY PT, R9, R8, 0x2, 0x1f ;  /* 0x0c401f0008097f89 */ /* 0x015e2200000e0000 */
[----:B-1----:R-:W-:-:S07]  /*cd40*/  FADD.FTZ R0, R0, R7 ;  /* 0x0000000700007221 */ /* 0x002fce0000010000 */
[----:B------:R-:W-:Y:S01]  /*cd50*/  @!P3 IMAD R7, R2, 0x40, R18 ;  /* 0x000000400207b824 */ /* 0x000fe200078e0212 */
[----:B------:R-:W1:Y:S03]  /*cd60*/  SHFL.BFLY PT, R3, R0, 0x1, 0x1f ;  /* 0x0c201f0000037f89 */ /* 0x000e6600000e0000 */
[----:B------:R-:W-:Y:S02]  /*cd70*/  @!P3 IMAD R7, R7, 0x4, R16 ;  /* 0x000000040707b824 */ /* 0x000fe400078e0210 */
[----:B0-----:R-:W-:-:S05]  /*cd80*/  FADD.FTZ R9, R9, R8 ;  /* 0x0000000809097221 */ /* 0x001fca0000010000 */
[----:B------:R-:W0:Y:S01]  /*cd90*/  SHFL.BFLY PT, R4, R9, 0x1, 0x1f ;  /* 0x0c201f0009047f89 */ /* 0x000e2200000e0000 */
[----:B-1----:R-:W-:Y:S01]  /*cda0*/  FADD.FTZ R11, R0, R3 ;  /* 0x00000003000b7221 */ /* 0x002fe20000010000 */
[----:B------:R-:W-:Y:S02]  /*cdb0*/  IMAD.U32 R3, RZ, RZ, UR4 ;  /* 0x00000004ff037e24 */ /* 0x000fe4000f8e00ff */
[----:B------:R-:W-:Y:S02]  /*cdc0*/  IMAD.MOV.U32 R0, RZ, RZ, RZ ;  /* 0x000000ffff007224 */ /* 0x000fe400078e00ff */
[----:B------:R-:W-:-:S13]  /*cdd0*/  FSETP.NE.FTZ.AND P0, PT, R11, RZ, PT ;  /* 0x000000ff0b00720b */ /* 0x000fda0003f15000 */
[----:B------:R-:W1:Y:S01]  /*cde0*/  @P0 MUFU.LG2 R10, R11 ;  /* 0x0000000b000a0308 */ /* 0x000e620000000c00 */
[----:B------:R-:W-:Y:S01]  /*cdf0*/  @P0 FMUL.FTZ R3, R3, 0.69314718246459960938 ;  /* 0x3f31721803030820 */ /* 0x000fe20000410000 */
[----:B0-----:R-:W-:Y:S01]  /*ce00*/  FADD.FTZ R8, R9, R4 ;  /* 0x0000000409087221 */ /* 0x001fe20000010000 */
[----:B------:R-:W-:-:S04]  /*ce10*/  VIADD R4, R2, 0x1 ;  /* 0x0000000102047836 */ /* 0x000fc80000000000 */
[----:B------:R-:W-:Y:S02]  /*ce20*/  FSETP.NE.FTZ.AND P2, PT, R8, RZ, PT ;  /* 0x000000ff0800720b */ /* 0x000fe40003f55000 */
[----:B------:R-:W-:-:S04]  /*ce30*/  ISETP.NE.AND P1, PT, R4, 0x2, PT ;  /* 0x000000020400780c */ /* 0x000fc80003f25270 */
[----:B------:R-:W-:Y:S01]  /*ce40*/  SEL R2, RZ, 0x1, P1 ;  /* 0x00000001ff027807 */ /* 0x000fe20000800000 */
[----:B-1----:R-:W-:-:S03]  /*ce50*/  @P0 FMUL.FTZ R10, R10, 0.69314718246459960938 ;  /* 0x3f3172180a0a0820 */ /* 0x002fc60000410000 */
[----:B------:R-:W-:Y:S01]  /*ce60*/  R2UR UR5, R2 ;  /* 0x00000000020572ca */ /* 0x000fe200000e0000 */
[----:B------:R-:W-:Y:S02]  /*ce70*/  IMAD.U32 R2, RZ, RZ, UR4 ;  /* 0x00000004ff027e24 */ /* 0x000fe4000f8e00ff */
[----:B------:R-:W0:Y:S01]  /*ce80*/  @P2 MUFU.RCP R0, R8 ;  /* 0x0000000800002308 */ /* 0x000e220000001000 */
[----:B------:R-:W-:Y:S01]  /*ce90*/  @P0 FFMA.FTZ R19, R3, R6, R10 ;  /* 0x0000000603130223 */ /* 0x000fe2000001000a */
[----:B------:R-:W-:Y:S02]  /*cea0*/  IMAD.MOV.U32 R3, RZ, RZ, RZ ;  /* 0x000000ffff037224 */ /* 0x000fe400078e00ff */
[----:B------:R-:W-:-:S04]  /*ceb0*/  @P2 FMUL.FTZ R2, R2, 0.69314718246459960938 ;  /* 0x3f31721802022820 */ /* 0x000fc80000410000 */
[----:B------:R-:W1:Y:S01]  /*cec0*/  @P0 MUFU.RCP R3, R11 ;  /* 0x0000000b00030308 */ /* 0x000e620000001000 */
[----:B------:R-:W-:Y:S01]  /*ced0*/  PLOP3.LUT P0, PT, PT, PT, PT, 0x8, 0x0 ;  /* 0x000000000000781c */ /* 0x000fe20003f0e170 */
[----:B------:R-:W-:-:S06]  /*cee0*/  ULOP3.LUT UR37, UR37, UR5, URZ, 0x3c, !UPT ;  /* 0x0000000525257292 */ /* 0x000fcc000f8e3c3f */
        /* <DEDUP_REMOVED lines=75> */
[----:B0-----:R-:W-:-:S02]  /*d3a0*/  IMAD.MOV.U32 R3, RZ, RZ, -0x800000 ;  /* 0xff800000ff037424 */ /* 0x001fc400078e00ff */
[----:B------:R-:W-:Y:S01]  /*d3b0*/  @P2 FFMA.FTZ R3, R2, R5, R6 ;  /* 0x0000000502032223 */ /* 0x000fe20000010006 */
        /* <DEDUP_REMOVED lines=57> */
[----:B------:R-:W-:Y:S01]  /*d750*/  SEL R2, R4, RZ, P1 ;  /* 0x000000ff04027207 */ /* 0x000fe20000800000 */
[----:B------:R-:W-:Y:S06]  /*d760*/  BAR.ARV 0xe, 0x100 ;  /* 0x0384000000007b1d */ /* 0x000fec0000002000 */
.L_x_8128:
[----:B------:R-:W0:Y:S01]  /*d770*/  S2R R5, SR_CgaCtaId ;  /* 0x0000000000057919 */ /* 0x000e220000008800 */
[----:B------:R-:W-:Y:S01]  /*d780*/  MOV R16, 0x400 ;  /* 0x0000040000107802 */ /* 0x000fe20000000f00 */
[----:B------:R-:W-:Y:S01]  /*d790*/  BSSY B0, `(.L_x_8163) ;  /* 0x000047f000007945 */ /* 0x000fe20003800000 */
[----:B------:R-:W-:Y:S01]  /*d7a0*/  SHF.R.U32.HI R0, RZ, 0x10, R195 ;  /* 0x00000010ff007819 */ /* 0x000fe200000116c3 */
[----:B------:R-:W-:Y:S01]  /*d7b0*/  BAR.SYNC.DEFER_BLOCKING 0x5, 0x180 ;  /* 0x0146000000007b1d */ /* 0x000fe20000010000 */
[----:B0-----:R-:W-:-:S05]  /*d7c0*/  LEA R16, R5, R16, 0x18 ;  /* 0x0000001005107211 */ /* 0x001fca00078ec0ff */
[----:B------:R-:W0:Y:S02]  /*d7d0*/  LDS.128 R4, [R16+0x388d0] ;  /* 0x0388d00010047984 */ /* 0x000e240000000c00 */
[----:B0-----:R-:W-:Y:S02]  /*d7e0*/  R2UR UR4, R5 ;  /* 0x00000000050472ca */ /* 0x001fe400000e0000 */
[----:B------:R-:W-:Y:S01]  /*d7f0*/  R2UR UR5, R7 ;  /* 0x00000000070572ca */ /* 0x000fe200000e0000 */
[----:B------:R-:W-:Y:S06]  /*d800*/  BAR.ARV 0x4, 0x180 ;  /* 0x0106000000007b1d */ /* 0x000fec0000002000 */
[----:B------:R-:W-:Y:S08]  /*d810*/  @P0 BRA `(.L_x_8164) ;  /* 0x0000003800080947 */ /* 0x000ff00003800000 */
[----:B------:R-:W2:Y:S01]  /*d820*/  LDL R8, [R1+0x6c] ;  /* 0x00006c0001087983 */ /* 0x000ea20000100800 */
[----:B------:R-:W-:Y:S01]  /*d830*/  ULDC.64 UR6, c[0x0][0xd08] ;  /* 0x0003420000067ab9 */ /* 0x000fe20000000a00 */
[----:B------:R-:W0:Y:S01]  /*d840*/  S2R R7, SR_SWINHI ;  /* 0x0000000000077919 */ /* 0x000e220000002f00 */
[----:B------:R-:W-:Y:S02]  /*d850*/  MOV R4, R16 ;  /* 0x0000001000047202 */ /* 0x000fe40000000f00 */
[----:B0-----:R-:W-:Y:S01]  /*d860*/  MOV R5, R7 ;  /* 0x0000000700057202 */ /* 0x001fe20000000f00 */
[----:B------:R-:W-:Y:S02]  /*d870*/  BAR.SYNC.DEFER_BLOCKING 0x1, 0x100 ;  /* 0x0044000000007b1d */ /* 0x000fe40000010000 */
[----:B--2---:R-:W-:-:S03]  /*d880*/  IMAD.WIDE R20, R8, 0x2, R4 ;  /* 0x0000000208147825 */ /* 0x004fc600078e0204 */
[C---:B------:R-:W-:Y:S02]  /*d890*/  IADD3 R9, P6, R20.reuse, 0x6060, RZ ;  /* 0x0000606014097810 */ /* 0x040fe40007fde0ff */
[----:B------:R-:W-:Y:S02]  /*d8a0*/  IADD3 R13, P1, R20, 0x6020, RZ ;  /* 0x00006020140d7810 */ /* 0x000fe40007f3e0ff */
        /* <DEDUP_REMOVED lines=9> */
[----:B------:R-:W-:Y:S02]  /*d940*/  MOV R166, R8 ;  /* 0x0000000800a67202 */ /* 0x000fe40000000f00 */
[----:B------:R-:W-:Y:S02]  /*d950*/  LOP3.LUT R9, R20, 0x380, RZ, 0xc0, !PT ;  /* 0x0000038014097812 */ /* 0x000fe400078ec0ff */
[----:B------:R-:W-:-:S02]  /*d960*/  LOP3.LUT R10, R11, 0x380, RZ, 0xc0, !PT ;  /* 0x000003800b0a7812 */ /* 0x000fc400078ec0ff */
[----:B------:R-:W-:Y:S02]  /*d970*/  SHF.R.U64 R9, R9, 0x3, RZ ;  /* 0x0000000309097819 */ /* 0x000fe400000012ff */
[----:B------:R-:W-:Y:S02]  /*d980*/  MOV R164, R12 ;  /* 0x0000000c00a47202 */ /* 0x000fe40000000f00 */
[----:B------:R-:W-:Y:S01]  /*d990*/  LOP3.LUT R8, R9, R20, RZ, 0x3c, !PT ;  /* 0x0000001409087212 */ /* 0x000fe200078e3cff */
[----:B------:R-:W-:Y:S01]  /*d9a0*/  IMAD.MOV.U32 R9, RZ, RZ, R21 ;  /* 0x000000ffff097224 */ /* 0x000fe200078e0015 */
[----:B------:R-:W-:Y:S02]  /*d9b0*/  SHF.R.U64 R10, R10, 0x3, RZ ;  /* 0x000000030a0a7819 */ /* 0x000fe400000012ff */
[----:B------:R-:W-:Y:S02]  /*d9c0*/  IADD3 R156, P5, R20, 0x4020, RZ ;  /* 0x00004020149c7810 */ /* 0x000fe40007fbe0ff */
[----:B------:R-:W-:-:S02]  /*d9d0*/  MOV R12, R8 ;  /* 0x00000008000c7202 */ /* 0x000fc40000000f00 */
[----:B------:R-:W0:Y:S01]  /*d9e0*/  LDC R9, c[0x0][0xbd4] ;  /* 0x0002f500ff097b82 */ /* 0x000e220000000800 */
[----:B------:R-:W-:Y:S01]  /*d9f0*/  LOP3.LUT R10, R10, R11, RZ, 0x3c, !PT ;  /* 0x0000000b0a0a7212 */ /* 0x000fe200078e3cff */
[----:B------:R-:W-:Y:S01]  /*da00*/  IMAD.X R11, RZ, RZ, R21, P0 ;  /* 0x000000ffff0b7224 */ /* 0x000fe200000e0615 */
[----:B------:R-:W-:Y:S02]  /*da10*/  IADD3 R160, P0, R20, 0x2060, RZ ;  /* 0x0000206014a07810 */ /* 0x000fe40007f1e0ff */
[----:B------:R-:W-:Y:S02]  /*da20*/  LOP3.LUT R157, R156, 0x380, RZ, 0xc0, !PT ;  /* 0x000003809c9d7812 */ /* 0x000fe400078ec0ff */
[----:B------:R-:W-:Y:S02]  /*da30*/  LOP3.LUT R161, R160, 0x380, RZ, 0xc0, !PT ;  /* 0x00000380a0a17812 */ /* 0x000fe400078ec0ff */
[----:B------:R-:W-:Y:S02]  /*da40*/  MOV R165, R10 ;  /* 0x0000000a00a57202 */ /* 0x000fe40000000f00 */
[----:B------:R-:W-:-:S02]  /*da50*/  SHF.R.U64 R161, R161, 0x3, RZ ;  /* 0x00000003a1a17819 */ /* 0x000fc400000012ff */
[----:B------:R-:W-:Y:S02]  /*da60*/  IADD3 R11, P1, R20, 0x2040, RZ ;  /* 0x00002040140b7810 */ /* 0x000fe40007f3e0ff */
        /* <DEDUP_REMOVED lines=14> */
[C---:B------:R-:W-:Y:S02]  /*db50*/  IADD3 R158, P6, R20.reuse, 0x4000, RZ ;  /* 0x00004000149e7810 */ /* 0x040fe40007fde0ff */
[----:B------:R-:W-:Y:S02]  /*db60*/  MOV R157, R8 ;  /* 0x00000008009d7202 */ /* 0x000fe40000000f00 */
[----:B------:R-:W-:Y:S02]  /*db70*/  IADD3 R9, P0, R20, 0x2020, RZ ;  /* 0x0000202014097810 */ /* 0x000fe40007f1e0ff */
[----:B------:R-:W-:Y:S02]  /*db80*/  SHF.R.U64 R14, R14, 0x3, RZ ;  /* 0x000000030e0e7819 */ /* 0x000fe400000012ff */
[----:B------:R-:W-:Y:S02]  /*db90*/  LOP3.LUT R159, R158, 0x380, RZ, 0xc0, !PT ;  /* 0x000003809e9f7812 */ /* 0x000fe400078ec0ff */
[----:B------:R-:W-:-:S02]  /*dba0*/  LOP3.LUT R8, R9, 0x380, RZ, 0xc0, !PT ;  /* 0x0000038009087812 */ /* 0x000fc400078ec0ff */
[----:B------:R-:W-:Y:S01]  /*dbb0*/  LOP3.LUT R14, R14, R15, RZ, 0x3c, !PT ;  /* 0x0000000f0e0e7212 */ /* 0x000fe200078e3cff */
[--C-:B------:R-:W-:Y:S01]  /*dbc0*/  IMAD.X R15, RZ, RZ, R21.reuse, P2 ;  /* 0x000000ffff0f7224 */ /* 0x100fe200010e0615 */
[----:B------:R-:W-:Y:S02]  /*dbd0*/  SHF.R.U64 R159, R159, 0x3, RZ ;  /* 0x000000039f9f7819 */ /* 0x000fe400000012ff */
[----:B------:R-:W-:Y:S02]  /*dbe0*/  SHF.R.U64 R8, R8, 0x3, RZ ;  /* 0x0000000308087819 */ /* 0x000fe400000012ff */
[----:B------:R-:W-:Y:S01]  /*dbf0*/  LOP3.LUT R158, R159, R158, RZ, 0x3c, !PT ;  /* 0x0000009e9f9e7212 */ /* 0x000fe200078e3cff */
[--C-:B------:R-:W-:Y:S01]  /*dc00*/  IMAD.X R159, RZ, RZ, R21.reuse, P6 ;  /* 0x000000ffff9f7224 */ /* 0x100fe200030e0615 */
[----:B------:R-:W-:Y:S01]  /*dc10*/  LOP3.LUT R8, R8, R9, RZ, 0x3c, !PT ;  /* 0x0000000908087212 */ /* 0x000fe200078e3cff */
[----:B------:R-:W-:Y:S01]  /*dc20*/  IMAD.X R9, RZ, RZ, R21, P0 ;  /* 0x000000ffff097224 */ /* 0x000fe200000e0615 */
[----:B------:R-:W-:-:S02]  /*dc30*/  MOV R163, R14 ;  /* 0x0000000e00a37202 */ /* 0x000fc40000000f00 */
[----:B------:R-:W-:Y:S02]  /*dc40*/  IADD3 R14, P0, R20, 0x20, RZ ;  /* 0x00000020140e7810 */ /* 0x000fe40007f1e0ff */
[----:B------:R-:W-:Y:S02]  /*dc50*/  MOV R158, R158 ;  /* 0x0000009e009e7202 */ /* 0x000fe40000000f00 */
[----:B------:R-:W-:Y:S02]  /*dc60*/  MOV R159, R8 ;  /* 0x00000008009f7202 */ /* 0x000fe40000000f00 */
[----:B------:R-:W-:Y:S02]  /*dc70*/  LOP3.LUT R13, R14, 0x380, RZ, 0xc0, !PT ;  /* 0x000003800e0d7812 */ /* 0x000fe400078ec0ff */
[----:B------:R-:W-:Y:S02]  /*dc80*/  F2FP.F16.F32.PACK_AB R8, R25, R24 ;  /* 0x000000181908723e */ /* 0x000fe400000000ff */
[----:B------:R-:W-:-:S02]  /*dc90*/  F2FP.F16.F32.PACK_AB R9, R27, R26 ;  /* 0x0000001a1b09723e */ /* 0x000fc400000000ff */
[----:B------:R-:W-:Y:S02]  /*dca0*/  F2FP.F16.F32.PACK_AB R10, R29, R28 ;  /* 0x0000001c1d0a723e */ /* 0x000fe400000000ff */
[----:B------:R-:W-:Y:S02]  /*dcb0*/  F2FP.F16.F32.PACK_AB R11, R31, R30 ;  /* 0x0000001e1f0b723e */ /* 0x000fe400000000ff */
[----:B------:R-:W-:Y:S02]  /*dcc0*/  SHF.R.U64 R13, R13, 0x3, RZ ;  /* 0x000000030d0d7819 */ /* 0x000fe400000012ff */
[----:B------:R-:W-:Y:S01]  /*dcd0*/  F2FP.F16.F32.PACK_AB R15, R39, R38 ;  /* 0x00000026270f723e */ /* 0x000fe200000000ff */
[----:B------:R0:W-:Y:S01]  /*dce0*/  STSM.16.M88.4 [R12], R8 ;  /* 0x000000080c007844 */ /* 0x0001e20000000200 */
[C---:B------:R-:W-:Y:S02]  /*dcf0*/  IADD3 R153, P3, R20.reuse, 0x4060, RZ ;  /* 0x0000406014997810 */ /* 0x040fe40007f7e0ff */
[----:B------:R-:W-:-:S02]  /*dd00*/  IADD3 R154, P4, R20, 0x4040, RZ ;  /* 0x00004040149a7810 */ /* 0x000fc40007f9e0ff */
[----:B------:R-:W-:Y:S02]  /*dd10*/  LOP3.LUT R152, R153, 0x380, RZ, 0xc0, !PT ;  /* 0x0000038099987812 */ /* 0x000fe400078ec0ff */
[----:B------:R-:W-:Y:S02]  /*dd20*/  LOP3.LUT R155, R154, 0x380, RZ, 0xc0, !PT ;  /* 0x000003809a9b7812 */ /* 0x000fe400078ec0ff */
[----:B------:R-:W-:Y:S02]  /*dd30*/  SHF.R.U64 R152, R152, 0x3, RZ ;  /* 0x0000000398987819 */ /* 0x000fe400000012ff */
[----:B------:R-:W-:Y:S02]  /*dd40*/  SHF.R.U64 R155, R155, 0x3, RZ ;  /* 0x000000039b9b7819 */ /* 0x000fe400000012ff */
[----:B------:R-:W-:Y:S01]  /*dd50*/  LOP3.LUT R152, R152, R153, RZ, 0x3c, !PT ;  /* 0x0000009998987212 */ /* 0x000fe200078e3cff */
[--C-:B------:R-:W-:Y:S01]  /*dd60*/  IMAD.X R153, RZ, RZ, R21.reuse, P3 ;  /* 0x000000ffff997224 */ /* 0x100fe200018e0615 */
[----:B------:R-:W-:Y:S01]  /*dd70*/  LOP3.LUT R154, R155, R154, RZ, 0x3c, !PT ;  /* 0x0000009a9b9a7212 */ /* 0x000fe200078e3cff */
[--C-:B0-----:R-:W-:Y:S01]  /*dd80*/  IMAD.X R9, RZ, RZ, R21.reuse, P0 ;  /* 0x000000ffff097224 */ /* 0x101fe200000e0615 */
[----:B------:R-:W-:Y:S01]  /*dd90*/  LOP3.LUT R8, R13, R14, RZ, 0x3c, !PT ;  /* 0x0000000e0d087212 */ /* 0x000fe200078e3cff */
[----:B------:R-:W-:Y:S01]  /*dda0*/  IMAD.X R155, RZ, RZ, R21, P4 ;  /* 0x000000ffff9b7224 */ /* 0x000fe200020e0615 */
[----:B------:R-:W-:-:S02]  /*ddb0*/  IADD3 R10, P0, R20, 0x40, RZ ;  /* 0x00000040140a7810 */ /* 0x000fc40007f1e0ff */
[----:B------:R-:W-:Y:S02]  /*ddc0*/  MOV R8, R8 ;  /* 0x0000000800087202 */ /* 0x000fe40000000f00 */
[----:B------:R-:W-:Y:S02]  /*ddd0*/  LOP3.LUT R9, R10, 0x380, RZ, 0xc0, !PT ;  /* 0x000003800a097812 */ /* 0x000fe400078ec0ff */
[----:B------:R-:W-:Y:S02]  /*dde0*/  F2FP.F16.F32.PACK_AB R12, R33, R32 ;  /* 0x00000020210c723e */ /* 0x000fe400000000ff */
[----:B------:R-:W-:Y:S02]  /*ddf0*/  F2FP.F16.F32.PACK_AB R13, R35, R34 ;  /* 0x00000022230d723e */ /* 0x000fe400000000ff */
[----:B------:R-:W-:Y:S02]  /*de00*/  F2FP.F16.F32.PACK_AB R14, R37, R36 ;  /* 0x00000024250e723e */ /* 0x000fe400000000ff */
[----:B------:R-:W-:-:S02]  /*de10*/  SHF.R.U64 R9, R9, 0x3, RZ ;  /* 0x0000000309097819 */ /* 0x000fc400000012ff */
[----:B------:R-:W-:Y:S01]  /*de20*/  F2FP.F16.F32.PACK_AB R11, R47, R46 ;  /* 0x0000002e2f0b723e */ /* 0x000fe200000000ff */
[----:B------:R0:W-:Y:S01]  /*de30*/  STSM.16.M88.4 [R8], R12 ;  /* 0x0000000c08007844 */ /* 0x0001e20000000200 */
[----:B------:R-:W-:Y:S02]  /*de40*/  MOV R7, R152 ;  /* 0x0000009800077202 */ /* 0x000fe40000000f00 */
[----:B------:R-:W-:Y:S02]  /*de50*/  MOV R162, R154 ;  /* 0x0000009a00a27202 */ /* 0x000fe40000000f00 */
[----:B------:R-:W-:Y:S02]  /*de60*/  F2FP.F16.F32.PACK_AB R153, R67, R66 ;  /* 0x000000424399723e */ /* 0x000fe400000000ff */
[----:B------:R-:W-:Y:S02]  /*de70*/  F2FP.F16.F32.PACK_AB R154, R69, R68 ;  /* 0x00000044459a723e */ /* 0x000fe400000000ff */
[----:B------:R-:W-:-:S02]  /*de80*/  F2FP.F16.F32.PACK_AB R155, R71, R70 ;  /* 0x00000046479b723e */ /* 0x000fc400000000ff */
[----:B------:R-:W-:Y:S02]  /*de90*/  MOV R160, R160 ;  /* 0x000000a000a07202 */ /* 0x000fe40000000f00 */
[----:B0-----:R-:W-:Y:S01]  /*dea0*/  LOP3.LUT R8, R9, R10, RZ, 0x3c, !PT ;  /* 0x0000000a09087212 */ /* 0x001fe200078e3cff */
[----:B------:R-:W-:Y:S01]  /*deb0*/  IMAD.X R9, RZ, RZ, R21, P0 ;  /* 0x000000ffff097224 */ /* 0x000fe200000e0615 */
[----:B------:R-:W-:Y:S02]  /*dec0*/  IADD3 R14, P0, R20, 0x2000, RZ ;  /* 0x00002000140e7810 */ /* 0x000fe40007f1e0ff */
[----:B------:R-:W-:Y:S02]  /*ded0*/  F2FP.F16.F32.PACK_AB R10, R45, R44 ;  /* 0x0000002c2d0a723e */ /* 0x000fe400000000ff */
[----:B------:R-:W-:Y:S02]  /*dee0*/  MOV R12, R8 ;  /* 0x00000008000c7202 */ /* 0x000fe40000000f00 */
[----:B------:R-:W-:-:S02]  /*def0*/  F2FP.F16.F32.PACK_AB R8, R41, R40 ;  /* 0x000000282908723e */ /* 0x000fc400000000ff */
[----:B------:R-:W-:Y:S02]  /*df00*/  F2FP.F16.F32.PACK_AB R9, R43, R42 ;  /* 0x0000002a2b09723e */ /* 0x000fe400000000ff */
[----:B------:R-:W-:Y:S02]  /*df10*/  LOP3.LUT R13, R14, 0x380, RZ, 0xc0, !PT ;  /* 0x000003800e0d7812 */ /* 0x000fe400078ec0ff */
[----:B------:R-:W-:Y:S01]  /*df20*/  F2FP.F16.F32.PACK_AB R15, R63, R62 ;  /* 0x0000003e3f0f723e */ /* 0x000fe200000000ff */
[----:B------:R0:W-:Y:S01]  /*df30*/  STSM.16.M88.4 [R12], R8 ;  /* 0x000000080c007844 */ /* 0x0001e20000000200 */
[----:B------:R-:W-:Y:S02]  /*df40*/  SHF.R.U64 R13, R13, 0x3, RZ ;  /* 0x000000030d0d7819 */ /* 0x000fe400000012ff */
[----:B0-----:R-:W-:Y:S01]  /*df50*/  IADD3 R10, P1, R20, 0x60, RZ ;  /* 0x00000060140a7810 */ /* 0x001fe20007f3e0ff */
[----:B------:R-:W-:Y:S01]  /*df60*/  IMAD.X R9, RZ, RZ, R21, P0 ;  /* 0x000000ffff097224 */ /* 0x000fe200000e0615 */
[----:B------:R-:W-:-:S02]  /*df70*/  LOP3.LUT R8, R13, R14, RZ, 0x3c, !PT ;  /* 0x0000000e0d087212 */ /* 0x000fc400078e3cff */
[----:B------:R-:W-:Y:S01]  /*df80*/  LOP3.LUT R13, R10, 0x380, RZ, 0xc0, !PT ;  /* 0x000003800a0d7812 */ /* 0x000fe200078ec0ff */
[----:B------:R-:W-:Y:S01]  /*df90*/  IMAD.X R21, RZ, RZ, R21, P1 ;  /* 0x000000ffff157224 */ /* 0x000fe200008e0615 */
[----:B------:R-:W-:Y:S02]  /*dfa0*/  MOV R152, R8 ;  /* 0x0000000800987202 */ /* 0x000fe40000000f00 */
[----:B------:R-:W-:Y:S02]  /*dfb0*/  SHF.R.U64 R13, R13, 0x3, RZ ;  /* 0x000000030d0d7819 */ /* 0x000fe400000012ff */
[----:B------:R-:W-:Y:S02]  /*dfc0*/  F2FP.F16.F32.PACK_AB R8, R49, R48 ;  /* 0x000000303108723e */ /* 0x000fe400000000ff */
[----:B------:R-:W-:Y:S02]  /*dfd0*/  LOP3.LUT R20, R13, R10, RZ, 0x3c, !PT ;  /* 0x0000000a0d147212 */ /* 0x000fe400078e3cff */
[----:B------:R-:W-:-:S02]  /*dfe0*/  F2FP.F16.F32.PACK_AB R9, R51, R50 ;  /* 0x000000323309723e */ /* 0x000fc400000000ff */
[----:B------:R-:W-:Y:S02]  /*dff0*/  MOV R20, R20 ;  /* 0x0000001400147202 */ /* 0x000fe40000000f00 */
[----:B------:R-:W-:Y:S02]  /*e000*/  F2FP.F16.F32.PACK_AB R10, R53, R52 ;  /* 0x00000034350a723e */ /* 0x000fe400000000ff */
[----:B------:R-:W-:Y:S02]  /*e010*/  F2FP.F16.F32.PACK_AB R11, R55, R54 ;  /* 0x00000036370b723e */ /* 0x000fe400000000ff */
[----:B------:R-:W-:Y:S02]  /*e020*/  F2FP.F16.F32.PACK_AB R12, R57, R56 ;  /* 0x00000038390c723e */ /* 0x000fe400000000ff */
[----:B------:R-:W-:Y:S01]  /*e030*/  F2FP.F16.F32.PACK_AB R13, R59, R58 ;  /* 0x0000003a3b0d723e */ /* 0x000fe200000000ff */
[----:B------:R0:W-:Y:S01]  /*e040*/  STSM.16.M88.4 [R20], R8 ;  /* 0x0000000814007844 */ /* 0x0001e20000000200 */
[----:B------:R-:W-:-:S02]  /*e050*/  F2FP.F16.F32.PACK_AB R14, R61, R60 ;  /* 0x0000003c3d0e723e */ /* 0x000fc400000000ff */
[----:B------:R-:W-:-:S03]  /*e060*/  ISETP.NE.U32.AND P0, PT, RZ, UR6, PT ;  /* 0x00000006ff007c0c */ /* 0x000fc6000bf05070 */
[----:B------:R1:W-:Y:S01]  /*e070*/  STSM.16.M88.4 [R152], R12 ;  /* 0x0000000c98007844 */ /* 0x0003e20000000200 */
[----:B------:R-:W-:Y:S02]  /*e080*/  ISETP.NE.AND.EX P0, PT, RZ, UR7, PT, P0 ;  /* 0x00000007ff007c0c */ /* 0x000fe4000bf05300 */
[----:B0-----:R-:W-:Y:S02]  /*e090*/  F2FP.F16.F32.PACK_AB R8, R73, R72 ;  /* 0x000000484908723e */ /* 0x001fe400000000ff */
[----:B------:R-:W-:Y:S02]  /*e0a0*/  F2FP.F16.F32.PACK_AB R9, R75, R74 ;  /* 0x0000004a4b09723e */ /* 0x000fe400000000ff */
[----:B------:R-:W-:Y:S02]  /*e0b0*/  F2FP.F16.F32.PACK_AB R10, R77, R76 ;  /* 0x0000004c4d0a723e */ /* 0x000fe400000000ff */
[----:B-1----:R-:W-:Y:S02]  /*e0c0*/  F2FP.F16.F32.PACK_AB R152, R65, R64 ;  /* 0x000000404198723e */ /* 0x002fe400000000ff */
[----:B------:R-:W-:-:S02]  /*e0d0*/  F2FP.F16.F32.PACK_AB R11, R79, R78 ;  /* 0x0000004e4f0b723e */ /* 0x000fc400000000ff */
[----:B------:R-:W-:Y:S01]  /*e0e0*/  F2FP.F16.F32.PACK_AB R12, R81, R80 ;  /* 0x00000050510c723e */ /* 0x000fe200000000ff */
[----:B------:R0:W-:Y:S01]  /*e0f0*/  STSM.16.M88.4 [R159], R152 ;  /* 0x000000989f007844 */ /* 0x0001e20000000200 */
[----:B------:R-:W-:Y:S02]  /*e100*/  F2FP.F16.F32.PACK_AB R13, R83, R82 ;  /* 0x00000052530d723e */ /* 0x000fe400000000ff */
[----:B------:R-:W-:Y:S01]  /*e110*/  F2FP.F16.F32.PACK_AB R14, R85, R84 ;  /* 0x00000054550e723e */ /* 0x000fe200000000ff */
[----:B------:R1:W-:Y:S01]  /*e120*/  STSM.16.M88.4 [R157], R8 ;  /* 0x000000089d007844 */ /* 0x0003e20000000200 */
        /* <DEDUP_REMOVED lines=45> */
[----:B------:R-:W-:-:S04]  /*e400*/  @P0 LEA R8, P2, R191, UR6, 0x2 ;  /* 0x00000006bf080c11 */ /* 0x000fc8000f8410ff */
[----:B------:R-:W-:Y:S01]  /*e410*/  @P0 LEA.HI.X R9, R191, UR7, R196, 0x2, P2 ;  /* 0x00000007bf090c11 */ /* 0x000fe200090f14c4 */
[----:B------:R-:W-:Y:S01]  /*e420*/  IMAD.MOV.U32 R7, RZ, RZ, RZ ;  /* 0x000000ffff077224 */ /* 0x000fe200078e00ff */
[----:B-1----:R-:W-:-:S03]  /*e430*/  ISETP.NE.U32.AND P1, PT, R10, RZ, PT ;  /* 0x000000ff0a00720c */ /* 0x002fc60003f25070 */
[----:B------:R0:W2:Y:S01]  /*e440*/  @P0 LDG.E R14, desc[UR38][R8.64] ;  /* 0x00000026080e0981 */ /* 0x0000a2000c1e1900 */
[----:B------:R-:W-:Y:S01]  /*e450*/  ISETP.NE.AND.EX P1, PT, R11, RZ, PT, P1 ;  /* 0x000000ff0b00720c */ /* 0x000fe20003f25310 */
[----:B0-----:R-:W-:-:S12]  /*e460*/  IMAD.WIDE R8, R191, 0x4, R12 ;  /* 0x00000004bf087825 */ /* 0x001fd800078e020c */
        /* <DEDUP_REMOVED lines=10> */
.L_x_8165:
[----:B------:R-:W0:Y:S01]  /*e510*/  SHFL.IDX PT, R8, R230, RZ, 0x1f ;  /* 0x00001fffe6087589 */ /* 0x000e2200000e0000 */
[----:B------:R-:W-:Y:S02]  /*e520*/  LOP3.LUT R195, R195, 0xff, RZ, 0xc0, !PT ;  /* 0x000000ffc3c37812 */ /* 0x000fe400078ec0ff */
[----:B0-----:R-:W-:Y:S02]  /*e530*/  ISETP.NE.AND P0, PT, R8, RZ, PT ;  /* 0x000000ff0800720c */ /* 0x001fe40003f05270 */
[----:B-----5:R-:W-:-:S11]  /*e540*/  SHF.R.S32.HI R8, RZ, 0x1f, R7 ;  /* 0x0000001fff087819 */ /* 0x020fd60000011407 */
[----:B------:R-:W-:Y:S05]  /*e550*/  @P0 BRA `(.L_x_8166) ;  /* 0x0000000000f40947 */ /* 0x000fea0003800000 */
[----:B------:R-:W2:Y:S01]  /*e560*/  LDL R156, [R1+0x68] ;  /* 0x00006800019c7983 */ /* 0x000ea20000100800 */
[----:B------:R-:W-:Y:S01]  /*e570*/  IMAD.MOV.U32 R20, RZ, RZ, 0xab8 ;  /* 0x00000ab8ff147424 */ /* 0x000fe200078e00ff */
[----:B------:R-:W-:Y:S01]  /*e580*/  ISETP.GT.AND P1, PT, R0, 0x1, PT ;  /* 0x000000010000780c */ /* 0x000fe20003f24270 */
[----:B------:R-:W0:Y:S01]  /*e590*/  LDC R9, c[0x0][0xce8] ;  /* 0x00033a00ff097b82 */ /* 0x000e220000000800 */
[----:B------:R-:W-:Y:S01]  /*e5a0*/  ISETP.NE.U32.AND P0, PT, R10, RZ, PT ;  /* 0x000000ff0a00720c */ /* 0x000fe20003f05070 */
[----:B------:R-:W-:Y:S01]  /*e5b0*/  VIADD R152, R190, UR42 ;  /* 0x0000002abe987c36 */ /* 0x000fe20008000000 */
[----:B------:R-:W-:Y:S02]  /*e5c0*/  SEL R20, R20, 0xa78, P1 ;  /* 0x00000a7814147807 */ /* 0x000fe40000800000 */
[----:B------:R-:W-:-:S03]  /*e5d0*/  ISETP.NE.AND.EX P0, PT, R11, RZ, PT, P0 ;  /* 0x000000ff0b00720c */ /* 0x000fc60003f05300 */
[----:B------:R-:W1:Y:S01]  /*e5e0*/  LDC.64 R12, c[0x0][R20+0x220] ;  /* 0x00008800140c7b82 */ /* 0x000e620000000a00 */
[----:B------:R-:W-:Y:S02]  /*e5f0*/  SEL R21, R191, RZ, !P0 ;  /* 0x000000ffbf157207 */ /* 0x000fe40004000000 */
[----:B------:R-:W-:-:S05]  /*e600*/  SEL R153, R196, RZ, !P0 ;  /* 0x000000ffc4997207 */ /* 0x000fca0004000000 */
[----:B------:R-:W3:Y:S01]  /*e610*/  LDC.64 R14, c[0x0][R20+0x218] ;  /* 0x00008600140e7b82 */ /* 0x000ee20000000a00 */
[----:B0-----:R-:W-:Y:S01]  /*e620*/  ISETP.NE.AND P2, PT, R9, 0x1, PT ;  /* 0x000000010900780c */ /* 0x001fe20003f45270 */
[----:B-1----:R-:W-:-:S04]  /*e630*/  IMAD R13, R13, R21, RZ ;  /* 0x000000150d0d7224 */ /* 0x002fc800078e02ff */
[C---:B------:R-:W-:Y:S02]  /*e640*/  IMAD R153, R12.reuse, R153, R13 ;  /* 0x000000990c997224 */ /* 0x040fe400078e020d */
[----:B------:R-:W-:-:S04]  /*e650*/  IMAD.WIDE.U32 R12, R12, R21, RZ ;  /* 0x000000150c0c7225 */ /* 0x000fc800078e00ff */
[-C--:B---3--:R-:W-:Y:S02]  /*e660*/  IMAD R155, R15, R192.reuse, RZ ;  /* 0x000000c00f9b7224 */ /* 0x088fe400078e02ff */
[----:B------:R-:W-:Y:S02]  /*e670*/  IMAD.IADD R13, R13, 0x1, R153 ;  /* 0x000000010d0d7824 */ /* 0x000fe400078e0299 */
[----:B------:R-:W-:Y:S01]  /*e680*/  IMAD.WIDE.U32 R14, R14, R192, RZ ;  /* 0x000000c00e0e7225 */ /* 0x000fe200078e00ff */
[----:B------:R-:W0:Y:S03]  /*e690*/  @P2 LDC R153, c[0x0][0xcec] ;  /* 0x00033b00ff992b82 */ /* 0x000e260000000800 */
[----:B------:R-:W-:Y:S01]  /*e6a0*/  IMAD.IADD R154, R15, 0x1, R155 ;  /* 0x000000010f9a7824 */ /* 0x000fe200078e029b */
[----:B------:R-:W-:-:S04]  /*e6b0*/  IADD3 R21, P0, P3, R12, R14, R7 ;  /* 0x0000000e0c157210 */ /* 0x000fc80007b1e007 */
[----:B------:R-:W1:Y:S01]  /*e6c0*/  @P2 LDC R155, c[0x0][0xcf0] ;  /* 0x00033c00ff9b2b82 */ /* 0x000e620000000800 */
[----:B------:R-:W-:Y:S02]  /*e6d0*/  IADD3.X R154, R13, R154, R8, P0, P3 ;  /* 0x0000009a0d9a7210 */ /* 0x000fe400007e6408 */
[----:B------:R-:W-:-:S05]  /*e6e0*/  SEL R13, R195, RZ, P1 ;  /* 0x000000ffc30d7207 */ /* 0x000fca0000800000 */
[----:B------:R-:W3:Y:S01]  /*e6f0*/  LDC.64 R14, c[0x0][R20+0x228] ;  /* 0x00008a00140e7b82 */ /* 0x000ee20000000a00 */
[----:B0-----:R-:W-:-:S04]  /*e700*/  @P2 IMAD.HI.U32 R12, R152, R153, RZ ;  /* 0x00000099980c2227 */ /* 0x001fc800078e00ff */
[----:B------:R-:W-:Y:S01]  /*e710*/  IMAD.MOV.U32 R153, RZ, RZ, R152 ;  /* 0x000000ffff997224 */ /* 0x000fe200078e0098 */
[----:B-1----:R-:W-:Y:S01]  /*e720*/  @P2 SHF.R.U32.HI R153, RZ, R155, R12 ;  /* 0x0000009bff992219 */ /* 0x002fe2000001160c */
[-C--:B---3--:R-:W-:Y:S02]  /*e730*/  IMAD R155, R15, R13.reuse, RZ ;  /* 0x0000000d0f9b7224 */ /* 0x088fe400078e02ff */
[----:B------:R-:W-:Y:S02]  /*e740*/  IMAD.WIDE.U32 R14, R14, R13, RZ ;  /* 0x0000000d0e0e7225 */ /* 0x000fe400078e00ff */
[----:B------:R-:W0:Y:S02]  /*e750*/  LDC.64 R12, c[0x0][0xca8] ;  /* 0x00032a00ff0c7b82 */ /* 0x000e240000000a00 */
[----:B------:R-:W-:Y:S01]  /*e760*/  IMAD.IADD R15, R15, 0x1, R155 ;  /* 0x000000010f0f7824 */ /* 0x000fe200078e029b */
[----:B------:R-:W-:Y:S01]  /*e770*/  IADD3 R14, P0, P2, R153, R21, R14 ;  /* 0x00000015990e7210 */ /* 0x000fe20007a1e00e */
[--C-:B------:R-:W-:Y:S01]  /*e780*/  IMAD.MOV R155, RZ, RZ, -R153.reuse ;  /* 0x000000ffff9b7224 */ /* 0x100fe200078e0a99 */
[----:B------:R-:W-:-:S03]  /*e790*/  SHF.R.S32.HI R153, RZ, 0x1f, R153 ;  /* 0x0000001fff997819 */ /* 0x000fc60000011499 */
[----:B------:R-:W1:Y:S01]  /*e7a0*/  LDC.64 R20, c[0x0][R20+0x210] ;  /* 0x0000840014147b82 */ /* 0x000e620000000a00 */
[----:B------:R-:W-:Y:S01]  /*e7b0*/  IMAD R155, R9, R155, R152 ;  /* 0x0000009b099b7224 */ /* 0x000fe200078e0298 */
[----:B------:R-:W-:Y:S01]  /*e7c0*/  IADD3.X R15, R153, R154, R15, P0, P2 ;  /* 0x0000009a990f7210 */ /* 0x000fe200007e440f */
[----:B------:R-:W-:Y:S02]  /*e7d0*/  IMAD R152, R9, UR6, RZ ;  /* 0x0000000609987c24 */ /* 0x000fe4000f8e02ff */
[----:B------:R-:W-:Y:S01]  /*e7e0*/  VIADD R9, R18, UR42 ;  /* 0x0000002a12097c36 */ /* 0x000fe20008000000 */
[----:B------:R-:W-:Y:S02]  /*e7f0*/  SHF.R.S32.HI R153, RZ, 0x1f, R155 ;  /* 0x0000001fff997819 */ /* 0x000fe4000001149b */
[----:B0-----:R-:W0:Y:S08]  /*e800*/  @!P1 LDC R12, c[0x0][0xc50] ;  /* 0x00031400ff0c9b82 */ /* 0x001e300000000800 */
[----:B------:R-:W3:Y:S01]  /*e810*/  @!P1 LDC R13, c[0x0][0xc54] ;  /* 0x00031500ff0d9b82 */ /* 0x000ee20000000800 */
[----:B-1----:R-:W-:-:S02]  /*e820*/  IMAD R21, R21, R155, RZ ;  /* 0x0000009b15157224 */ /* 0x002fc400078e02ff */
[----:B------:R-:W-:-:S04]  /*e830*/  IMAD.WIDE.U32 R14, R20, R155, R14 ;  /* 0x0000009b140e7225 */ /* 0x000fc800078e000e */
[----:B------:R-:W-:-:S04]  /*e840*/  IMAD R21, R20, R153, R21 ;  /* 0x0000009914157224 */ /* 0x000fc800078e0215 */
[----:B------:R-:W-:Y:S01]  /*e850*/  IMAD.IADD R15, R15, 0x1, R21 ;  /* 0x000000010f0f7824 */ /* 0x000fe200078e0215 */
[----:B0-----:R-:W-:-:S04]  /*e860*/  LEA R20, P0, R14, R12, 0x2 ;  /* 0x0000000c0e147211 */ /* 0x001fc800078010ff */
[----:B---3--:R-:W-:Y:S02]  /*e870*/  LEA.HI.X R21, R14, R13, R15, 0x2, P0 ;  /* 0x0000000d0e157211 */ /* 0x008fe400000f140f */
[----:B------:R-:W-:Y:S04]  /*e880*/  SHFL.IDX PT, R14, R20, 0x1, 0x1c1f ;  /* 0x003c1f00140e7f89 */ /* 0x000fe800000e0000 */
        /* <DEDUP_REMOVED lines=10> */
.L_x_8166:
        /* <DEDUP_REMOVED lines=24> */
[C---:B------:R-:W-:Y:S02]  /*eab0*/  IADD3 R53, P3, R4.reuse, 0x8000, RZ ;  /* 0x0000800004357810 */ /* 0x040fe40007f7e0ff */
[----:B------:R-:W-:Y:S01]  /*eac0*/  IADD3 R45, P1, R4, 0x6000, RZ ;  /* 0x00006000042d7810 */ /* 0x000fe20007f3e0ff */
[----:B------:R-:W-:Y:S01]  /*ead0*/  IMAD R8, R8, UR8, RZ ;  /* 0x0000000808087c24 */ /* 0x000fe2000f8e02ff */
[----:B------:R-:W-:Y:S01]  /*eae0*/  SHF.R.U64 R48, R48, 0x3, RZ ;  /* 0x0000000330307819 */ /* 0x000fe200000012ff */
[C---:B------:R-:W-:Y:S01]  /*eaf0*/  VIADD R97, R17.reuse, 0x140 ;  /* 0x0000014011617836 */ /* 0x040fe20000000000 */
[----:B------:R-:W-:Y:S01]  /*eb00*/  SHF.R.U64 R40, R40, 0x3, RZ ;  /* 0x0000000328287819 */ /* 0x000fe200000012ff */
[----:B------:R-:W-:Y:S01]  /*eb10*/  VIADD R93, R17, 0x180 ;  /* 0x00000180115d7836 */ /* 0x000fe20000000000 */
[----:B------:R-:W-:Y:S01]  /*eb20*/  LOP3.LUT R52, R53, 0x380, RZ, 0xc0, !PT ;  /* 0x0000038035347812 */ /* 0x000fe200078ec0ff */
[----:B------:R-:W5:Y:S01]  /*eb30*/  LD.E.128 R24, desc[UR38][R24.64] ;  /* 0x0000002618187980 */ /* 0x000f62000c101d00 */
[----:B------:R-:W-:-:S02]  /*eb40*/  IADD3 R29, P4, R4, 0x2000, RZ ;  /* 0x00002000041d7810 */ /* 0x000fc40007f9e0ff */
[C---:B------:R-:W-:Y:S02]  /*eb50*/  IADD3 R33, P5, R4.reuse, 0x3000, RZ ;  /* 0x0000300004217810 */ /* 0x040fe40007fbe0ff */
[----:B------:R-:W-:Y:S02]  /*eb60*/  IADD3 R37, P6, R4, 0x4000, RZ ;  /* 0x0000400004257810 */ /* 0x000fe40007fde0ff */
[----:B------:R-:W-:Y:S02]  /*eb70*/  LOP3.LUT R44, R45, 0x380, RZ, 0xc0, !PT ;  /* 0x000003802d2c7812 */ /* 0x000fe400078ec0ff */
[----:B------:R-:W-:Y:S01]  /*eb80*/  LOP3.LUT R48, R48, R49, RZ, 0x3c, !PT ;  /* 0x0000003130307212 */ /* 0x000fe200078e3cff */
[--C-:B------:R-:W-:Y:S01]  /*eb90*/  IMAD.X R49, RZ, RZ, R5.reuse, P2 ;  /* 0x000000ffff317224 */ /* 0x100fe200010e0605 */
[----:B------:R-:W-:Y:S01]  /*eba0*/  LOP3.LUT R40, R40, R41, RZ, 0x3c, !PT ;  /* 0x0000002928287212 */ /* 0x000fe200078e3cff */
[----:B------:R-:W-:Y:S01]  /*ebb0*/  IMAD.X R41, RZ, RZ, R5, P0 ;  /* 0x000000ffff297224 */ /* 0x000fe200000e0605 */
[----:B------:R-:W-:-:S02]  /*ebc0*/  SHF.R.U64 R52, R52, 0x3, RZ ;  /* 0x0000000334347819 */ /* 0x000fc400000012ff */
[----:B------:R-:W-:Y:S01]  /*ebd0*/  LOP3.LUT R28, R29, 0x380, RZ, 0xc0, !PT ;  /* 0x000003801d1c7812 */ /* 0x000fe200078ec0ff */
[----:B------:R-:W5:Y:S01]  /*ebe0*/  LD.E.128 R48, desc[UR38][R48.64] ;  /* 0x0000002630307980 */ /* 0x000f62000c101d00 */
[----:B------:R-:W-:Y:S02]  /*ebf0*/  LOP3.LUT R32, R33, 0x380, RZ, 0xc0, !PT ;  /* 0x0000038021207812 */ /* 0x000fe400078ec0ff */
[----:B------:R-:W-:Y:S01]  /*ec00*/  LOP3.LUT R36, R37, 0x380, RZ, 0xc0, !PT ;  /* 0x0000038025247812 */ /* 0x000fe200078ec0ff */
[----:B------:R-:W5:Y:S01]  /*ec10*/  LD.E.128 R40, desc[UR38][R40.64] ;  /* 0x0000002628287980 */ /* 0x000f62000c101d00 */
[----:B------:R-:W-:Y:S02]  /*ec20*/  IADD3 R77, P2, R4, 0xe000, RZ ;  /* 0x0000e000044d7810 */ /* 0x000fe40007f5e0ff */
[----:B------:R-:W-:Y:S02]  /*ec30*/  SHF.R.U64 R44, R44, 0x3, RZ ;  /* 0x000000032c2c7819 */ /* 0x000fe400000012ff */
[----:B------:R-:W-:-:S02]  /*ec40*/  IADD3 R69, P0, R4, 0xc000, RZ ;  /* 0x0000c00004457810 */ /* 0x000fc40007f1e0ff */
[----:B------:R-:W-:Y:S01]  /*ec50*/  LOP3.LUT R52, R52, R53, RZ, 0x3c, !PT ;  /* 0x0000003534347212 */ /* 0x000fe200078e3cff */
[--C-:B------:R-:W-:Y:S01]  /*ec60*/  IMAD.X R53, RZ, RZ, R5.reuse, P3 ;  /* 0x000000ffff357224 */ /* 0x100fe200018e0605 */
[----:B------:R-:W-:Y:S02]  /*ec70*/  SHF.R.U64 R28, R28, 0x3, RZ ;  /* 0x000000031c1c7819 */ /* 0x000fe400000012ff */
[----:B------:R-:W-:Y:S02]  /*ec80*/  SHF.R.U64 R32, R32, 0x3, RZ ;  /* 0x0000000320207819 */ /* 0x000fe400000012ff */
[----:B------:R-:W-:Y:S01]  /*ec90*/  SHF.R.U64 R36, R36, 0x3, RZ ;  /* 0x0000000324247819 */ /* 0x000fe200000012ff */
[----:B------:R-:W5:Y:S01]  /*eca0*/  LD.E.128 R52, desc[UR38][R52.64] ;  /* 0x0000002634347980 */ /* 0x000f62000c101d00 */
[----:B------:R-:W-:Y:S02]  /*ecb0*/  LOP3.LUT R76, R77, 0x380, RZ, 0xc0, !PT ;  /* 0x000003804d4c7812 */ /* 0x000fe400078ec0ff */
[----:B------:R-:W-:Y:S01]  /*ecc0*/  LOP3.LUT R44, R44, R45, RZ, 0x3c, !PT ;  /* 0x0000002d2c2c7212 */ /* 0x000fe200078e3cff */
[----:B------:R-:W-:Y:S01]  /*ecd0*/  IMAD.X R45, RZ, RZ, R5, P1 ;  /* 0x000000ffff2d7224 */ /* 0x000fe200008e0605 */
[----:B------:R-:W-:-:S02]  /*ece0*/  LOP3.LUT R68, R69, 0x380, RZ, 0xc0, !PT ;  /* 0x0000038045447812 */ /* 0x000fc400078ec0ff */
[C---:B------:R-:W-:Y:S02]  /*ecf0*/  IADD3 R11, P3, R4.reuse, 0xf000, RZ ;  /* 0x0000f000040b7810 */ /* 0x040fe40007f7e0ff */
        /* <DEDUP_REMOVED lines=8> */
[----:B------:R-:W-:Y:S01]  /*ed80*/  SHF.R.U64 R76, R76, 0x3, RZ ;  /* 0x000000034c4c7819 */ /* 0x000fe200000012ff */
[----:B------:R-:W-:Y:S01]  /*ed90*/  IMAD.X R81, RZ, RZ, R5, P3 ;  /* 0x000000ffff517224 */ /* 0x000fe200018e0605 */
[----:B------:R-:W-:Y:S01]  /*eda0*/  SHF.R.U64 R68, R68, 0x3, RZ ;  /* 0x0000000344447819 */ /* 0x000fe200000012ff */
[----:B------:R-:W5:Y:S01]  /*edb0*/  LD.E.128 R28, desc[UR38][R28.64] ;  /* 0x000000261c1c7980 */ /* 0x000f62000c101d00 */
[----:B------:R-:W-:-:S02]  /*edc0*/  LOP3.LUT R10, R11, 0x380, RZ, 0xc0, !PT ;  /* 0x000003800b0a7812 */ /* 0x000fc400078ec0ff */
[C---:B------:R-:W-:Y:S01]  /*edd0*/  IADD3 R57, P4, R4.reuse, 0x9000, RZ ;  /* 0x0000900004397810 */ /* 0x040fe20007f9e0ff */
[----:B------:R-:W5:Y:S01]  /*ede0*/  LD.E.128 R32, desc[UR38][R32.64] ;  /* 0x0000002620207980 */ /* 0x000f62000c101d00 */
[C---:B------:R-:W-:Y:S02]  /*edf0*/  IADD3 R61, P5, R4.reuse, 0xa000, RZ ;  /* 0x0000a000043d7810 */ /* 0x040fe40007fbe0ff */
[C---:B------:R-:W-:Y:S01]  /*ee00*/  IADD3 R65, P6, R4.reuse, 0xb000, RZ ;  /* 0x0000b00004417810 */ /* 0x040fe20007fde0ff */
[----:B------:R-:W5:Y:S01]  /*ee10*/  LD.E.128 R36, desc[UR38][R36.64] ;  /* 0x0000002624247980 */ /* 0x000f62000c101d00 */
[----:B------:R-:W-:Y:S02]  /*ee20*/  LOP3.LUT R13, R4, 0x380, RZ, 0xc0, !PT ;  /* 0x00000380040d7812 */ /* 0x000fe400078ec0ff */
        /* <DEDUP_REMOVED lines=11> */
[----:B------:R-:W-:Y:S02]  /*eee0*/  SHF.R.U64 R13, R13, 0x3, RZ ;  /* 0x000000030d0d7819 */ /* 0x000fe400000012ff */
[----:B-1----:R-:W-:Y:S02]  /*eef0*/  ISETP.NE.AND P2, PT, R21, 0x1, PT ;  /* 0x000000011500780c */ /* 0x002fe40003f45270 */
[----:B------:R-:W-:-:S02]  /*ef00*/  SHF.R.U64 R72, R72, 0x3, RZ ;  /* 0x0000000348487819 */ /* 0x000fc400000012ff */
[----:B------:R-:W-:Y:S02]  /*ef10*/  ISETP.GE.AND P0, PT, R194, UR7, PT ;  /* 0x00000007c2007c0c */ /* 0x000fe4000bf06270 */
[----:B------:R-:W-:Y:S01]  /*ef20*/  LOP3.LUT R80, R10, R11, RZ, 0x3c, !PT ;  /* 0x0000000b0a507212 */ /* 0x000fe200078e3cff */
[----:B------:R-:W-:Y:S01]  /*ef30*/  IMAD R11, R7, UR9, R8 ;  /* 0x00000009070b7c24 */ /* 0x000fe2000f8e0208 */
[----:B------:R-:W-:Y:S02]  /*ef40*/  SHF.R.U64 R56, R56, 0x3, RZ ;  /* 0x0000000338387819 */ /* 0x000fe400000012ff */
[----:B------:R-:W-:Y:S02]  /*ef50*/  SHF.R.U64 R60, R60, 0x3, RZ ;  /* 0x000000033c3c7819 */ /* 0x000fe400000012ff */
[----:B------:R-:W-:Y:S01]  /*ef60*/  SHF.R.U64 R64, R64, 0x3, RZ ;  /* 0x0000000340407819 */ /* 0x000fe200000012ff */
[----:B------:R-:W0:Y:S01]  /*ef70*/  @P2 LDC R85, c[0x0][0xcec] ;  /* 0x00033b00ff552b82 */ /* 0x000e220000000800 */
[----:B------:R-:W-:Y:S01]  /*ef80*/  LOP3.LUT R4, R13, R4, RZ, 0x3c, !PT ;  /* 0x000000040d047212 */ /* 0x000fe200078e3cff */
[----:B------:R-:W5:Y:S01]  /*ef90*/  LD.E.128 R80, desc[UR38][R80.64] ;  /* 0x0000002650507980 */ /* 0x000f62000c101d00 */
[----:B------:R-:W-:Y:S01]  /*efa0*/  LOP3.LUT R72, R72, R73, RZ, 0x3c, !PT ;  /* 0x0000004948487212 */ /* 0x000fe200078e3cff */
[--C-:B------:R-:W-:Y:S01]  /*efb0*/  IMAD.X R73, RZ, RZ, R5.reuse, P1 ;  /* 0x000000ffff497224 */ /* 0x100fe200008e0605 */
[----:B------:R-:W-:Y:S01]  /*efc0*/  SEL R8, RZ, 0xffffffff, P0 ;  /* 0xffffffffff087807 */ /* 0x000fe20000000000 */
[----:B------:R1:W5:Y:S01]  /*efd0*/  LD.E.128 R12, desc[UR38][R4.64] ;  /* 0x00000026040c7980 */ /* 0x000362000c101d00 */
[----:B------:R-:W-:Y:S01]  /*efe0*/  ISETP.GE.AND P1, PT, R17, UR7, PT ;  /* 0x0000000711007c0c */ /* 0x000fe2000bf26270 */
[----:B------:R-:W2:Y:S01]  /*eff0*/  @P2 LDC R87, c[0x0][0xcf0] ;  /* 0x00033c00ff572b82 */ /* 0x000ea20000000800 */
[----:B------:R-:W-:Y:S01]  /*f000*/  LOP3.LUT R56, R56, R57, RZ, 0x3c, !PT ;  /* 0x0000003938387212 */ /* 0x000fe200078e3cff */
[--C-:B------:R-:W-:Y:S01]  /*f010*/  IMAD.X R57, RZ, RZ, R5.reuse, P4 ;  /* 0x000000ffff397224 */ /* 0x100fe200020e0605 */
[----:B------:R-:W-:Y:S01]  /*f020*/  LOP3.LUT R60, R60, R61, RZ, 0x3c, !PT ;  /* 0x0000003d3c3c7212 */ /* 0x000fe200078e3cff */
[--C-:B------:R-:W-:Y:S01]  /*f030*/  IMAD.X R61, RZ, RZ, R5.reuse, P5 ;  /* 0x000000ffff3d7224 */ /* 0x100fe200028e0605 */
[----:B------:R-:W-:Y:S01]  /*f040*/  LOP3.LUT R64, R64, R65, RZ, 0x3c, !PT ;  /* 0x0000004140407212 */ /* 0x000fe200078e3cff */
[----:B------:R-:W-:Y:S01]  /*f050*/  IMAD.X R65, RZ, RZ, R5, P6 ;  /* 0x000000ffff417224 */ /* 0x000fe200030e0605 */
[----:B------:R-:W-:Y:S01]  /*f060*/  ISETP.GE.AND P0, PT, R193, UR7, PT ;  /* 0x00000007c1007c0c */ /* 0x000fe2000bf06270 */
[----:B-1----:R-:W-:Y:S01]  /*f070*/  IMAD.WIDE.U32 R4, R7, UR8, RZ ;  /* 0x0000000807047c25 */ /* 0x002fe2000f8e00ff */
[----:B------:R-:W-:Y:S01]  /*f080*/  SEL R7, RZ, 0x1, P1 ;  /* 0x00000001ff077807 */ /* 0x000fe20000800000 */
[----:B------:R-:W-:Y:S01]  /*f090*/  ULDC.64 UR8, c[0x0][0xbe8] ;  /* 0x0002fa0000087ab9 */ /* 0x000fe20000000a00 */
[----:B------:R-:W5:Y:S01]  /*f0a0*/  LD.E.128 R56, desc[UR38][R56.64] ;  /* 0x0000002638387980 */ /* 0x000f62000c101d00 */
[----:B------:R-:W-:Y:S01]  /*f0b0*/  IMAD.SHL.U32 R10, R8, 0x2, RZ ;  /* 0x00000002080a7824 */ /* 0x000fe200078e00ff */
[----:B------:R-:W-:-:S02]  /*f0c0*/  SEL R8, RZ, 0xffffffff, P0 ;  /* 0xffffffffff087807 */ /* 0x000fc40000000000 */
[----:B------:R-:W5:Y:S02]  /*f0d0*/  LD.E.128 R60, desc[UR38][R60.64] ;  /* 0x000000263c3c7980 */ /* 0x000f64000c101d00 */
[----:B------:R-:W-:Y:S01]  /*f0e0*/  LOP3.LUT R7, R10, 0x2, R7, 0xe2, !PT ;  /* 0x000000020a077812 */ /* 0x000fe200078ee207 */
[----:B------:R-:W-:Y:S01]  /*f0f0*/  IMAD.SHL.U32 R8, R8, 0x4, RZ ;  /* 0x0000000408087824 */ /* 0x000fe200078e00ff */
[----:B------:R-:W-:Y:S01]  /*f100*/  LOP3.LUT R10, R9, 0xfffffff8, RZ, 0xc0, !PT ;  /* 0xfffffff8090a7812 */ /* 0x000fe200078ec0ff */
[----:B------:R-:W-:Y:S01]  /*f110*/  IMAD.IADD R5, R5, 0x1, R11 ;  /* 0x0000000105057824 */ /* 0x000fe200078e020b */
[----:B------:R-:W5:Y:S03]  /*f120*/  LD.E.128 R64, desc[UR38][R64.64] ;  /* 0x0000002640407980 */ /* 0x000f66000c101d00 */
[----:B------:R-:W-:Y:S01]  /*f130*/  IMAD.IADD R11, R3, 0x1, -R10 ;  /* 0x00000001030b7824 */ /* 0x000fe200078e0a0a */
[----:B------:R-:W-:Y:S01]  /*f140*/  LOP3.LUT R10, R8, 0x4, R7, 0xe2, !PT ;  /* 0x00000004080a7812 */ /* 0x000fe200078ee207 */
[----:B------:R-:W-:Y:S01]  /*f150*/  VIADD R7, R17, 0xc0 ;  /* 0x000000c011077836 */ /* 0x000fe20000000000 */
[----:B------:R-:W5:Y:S01]  /*f160*/  LD.E.128 R72, desc[UR38][R72.64] ;  /* 0x0000002648487980 */ /* 0x000f62000c101d00 */
[----:B------:R-:W-:Y:S01]  /*f170*/  IMAD.WIDE.U32 R4, R192, UR8, R4 ;  /* 0x00000008c0047c25 */ /* 0x000fe2000f8e0004 */
[----:B------:R-:W-:-:S02]  /*f180*/  SHF.R.S32.HI R9, RZ, 0x1f, R191 ;  /* 0x0000001fff097819 */ /* 0x000fc400000114bf */
[----:B------:R-:W-:Y:S01]  /*f190*/  ISETP.GE.AND P1, PT, R7, UR7, PT ;  /* 0x0000000707007c0c */ /* 0x000fe2000bf26270 */
[----:B------:R-:W-:Y:S01]  /*f1a0*/  VIADD R3, R17, 0x100 ;  /* 0x0000010011037836 */ /* 0x000fe20000000000 */
[----:B------:R-:W-:Y:S01]  /*f1b0*/  @!PT LDS RZ, [RZ] ;  /* 0x00000000fffff984 */ /* 0x000fe20000000800 */
[----:B------:R-:W-:Y:S01]  /*f1c0*/  @!PT LDS RZ, [RZ] ;  /* 0x00000000fffff984 */ /* 0x000fe20000000800 */
[----:B------:R-:W-:Y:S01]  /*f1d0*/  @!PT LDS RZ, [RZ] ;  /* 0x00000000fffff984 */ /* 0x000fe20000000800 */
[----:B------:R-:W-:Y:S01]  /*f1e0*/  @!PT LDS RZ, [RZ] ;  /* 0x00000000fffff984 */ /* 0x000fe20000000800 */
[----:B------:R1:W-:Y:S06]  /*f1f0*/  MEMBAR.ALL.CTA ;  /* 0x0000000000007992 */ /* 0x0003ec0000008000 */
[----:B-1----:R-:W1:Y:S01]  /*f200*/  FENCE.VIEW.ASYNC.S ;  /* 0x00000000000073c6 */ /* 0x002e620000000000 */
[----:B------:R-:W-:Y:S01]  /*f210*/  IMAD R5, R192, UR9, R5 ;  /* 0x00000009c0057c24 */ /* 0x000fe2000f8e0205 */
[----:B------:R-:W-:Y:S01]  /*f220*/  ULDC.64 UR8, c[0x0][0xbf0] ;  /* 0x0002fc0000087ab9 */ /* 0x000fe20000000a00 */
[----:B------:R-:W-:Y:S01]  /*f230*/  IMAD R8, R11, 0x20, R0 ;  /* 0x000000200b087824 */ /* 0x000fe200078e0200 */
[----:B------:R-:W-:Y:S01]  /*f240*/  ISETP.GE.AND P0, PT, R3, UR7, PT ;  /* 0x0000000703007c0c */ /* 0x000fe2000bf06270 */
[----:B------:R-:W-:Y:S01]  /*f250*/  IMAD R20, R9, UR8, RZ ;  /* 0x0000000809147c24 */ /* 0x000fe2000f8e02ff */
[----:B------:R-:W-:Y:S01]  /*f260*/  SEL R9, RZ, 0xffffffff, P1 ;  /* 0xffffffffff097807 */ /* 0x000fe20000800000 */
[----:B------:R-:W-:Y:S01]  /*f270*/  VIADD R84, R8, UR42 ;  /* 0x0000002a08547c36 */ /* 0x000fe20008000000 */
[----:B------:R-:W-:-:S03]  /*f280*/  SEL R11, RZ, 0xffffffff, P0 ;  /* 0xffffffffff0b7807 */ /* 0x000fc60000000000 */
[----:B------:R-:W-:Y:S02]  /*f290*/  IMAD.SHL.U32 R89, R9, 0x8, RZ ;  /* 0x0000000809597824 */ /* 0x000fe400078e00ff */
[----:B0-----:R-:W-:-:S03]  /*f2a0*/  @P2 IMAD.HI.U32 R8, R84, R85, RZ ;  /* 0x0000005554082227 */ /* 0x001fc600078e00ff */
[----:B------:R-:W-:Y:S01]  /*f2b0*/  LOP3.LUT R10, R89, 0x8, R10, 0xe2, !PT ;  /* 0x00000008590a7812 */ /* 0x000fe200078ee20a */
[----:B------:R-:W-:Y:S01]  /*f2c0*/  IMAD.MOV.U32 R9, RZ, RZ, R84 ;  /* 0x000000ffff097224 */ /* 0x000fe200078e0054 */
[----:B--2---:R-:W-:Y:S01]  /*f2d0*/  @P2 SHF.R.U32.HI R9, RZ, R87, R8 ;  /* 0x00000057ff092219 */ /* 0x004fe20000011608 */
[----:B------:R-:W-:Y:S02]  /*f2e0*/  IMAD.SHL.U32 R11, R11, 0x10, RZ ;  /* 0x000000100b0b7824 */ /* 0x000fe400078e00ff */
[C---:B------:R-:W-:Y:S02]  /*f2f0*/  IMAD R19, R191.reuse, UR9, R20 ;  /* 0x00000009bf137c24 */ /* 0x040fe4000f8e0214 */
[----:B------:R-:W-:Y:S01]  /*f300*/  IMAD.WIDE.U32 R4, R191, UR8, R4 ;  /* 0x00000008bf047c25 */ /* 0x000fe2000f8e0004 */
[----:B------:R-:W-:Y:S01]  /*f310*/  LOP3.LUT R10, R11, 0x10, R10, 0xe2, !PT ;  /* 0x000000100b0a7812 */ /* 0x000fe200078ee20a */
[----:B------:R-:W-:Y:S01]  /*f320*/  ULDC.64 UR8, c[0x0][0xbe0] ;  /* 0x0002f80000087ab9 */ /* 0x000fe20000000a00 */
[----:B------:R-:W-:Y:S01]  /*f330*/  ISETP.GE.AND P0, PT, R97, UR7, PT ;  /* 0x0000000761007c0c */ /* 0x000fe2000bf06270 */
[----:B------:R-:W-:Y:S01]  /*f340*/  IMAD.IADD R5, R5, 0x1, R19 ;  /* 0x0000000105057824 */ /* 0x000fe200078e0213 */
[--C-:B------:R-:W-:Y:S01]  /*f350*/  SHF.R.S32.HI R19, RZ, 0x1f, R9.reuse ;  /* 0x0000001fff137819 */ /* 0x100fe20000011409 */
[----:B------:R-:W-:Y:S01]  /*f360*/  IMAD.MOV R11, RZ, RZ, -R9 ;  /* 0x000000ffff0b7224 */ /* 0x000fe200078e0a09 */
[----:B------:R-:W-:-:S03]  /*f370*/  SEL R8, RZ, 0xffffffff, P0 ;  /* 0xffffffffff087807 */ /* 0x000fc60000000000 */
[----:B------:R-:W-:Y:S02]  /*f380*/  IMAD R11, R21, R11, R84 ;  /* 0x0000000b150b7224 */ /* 0x000fe400078e0254 */
[----:B------:R-:W-:Y:S01]  /*f390*/  IMAD R20, R19, UR8, RZ ;  /* 0x0000000813147c24 */ /* 0x000fe2000f8e02ff */
[----:B------:R-:W-:Y:S01]  /*f3a0*/  ISETP.GE.AND P0, PT, R93, UR7, PT ;  /* 0x000000075d007c0c */ /* 0x000fe2000bf06270 */
[----:B------:R-:W-:Y:S01]  /*f3b0*/  IMAD.SHL.U32 R85, R8, 0x20, RZ ;  /* 0x0000002008557824 */ /* 0x000fe200078e00ff */
[----:B------:R-:W-:Y:S01]  /*f3c0*/  SHF.R.S32.HI R8, RZ, 0x1f, R11 ;  /* 0x0000001fff087819 */ /* 0x000fe2000001140b */
[----:B------:R-:W-:-:S04]  /*f3d0*/  IMAD.WIDE.U32 R4, R9, UR8, R4 ;  /* 0x0000000809047c25 */ /* 0x000fc8000f8e0004 */
[----:B------:R-:W-:Y:S01]  /*f3e0*/  IMAD R19, R9, UR9, R20 ;  /* 0x0000000909137c24 */ /* 0x000fe2000f8e0214 */
[----:B------:R-:W-:Y:S01]  /*f3f0*/  ULDC.64 UR8, c[0x0][0xbd8] ;  /* 0x0002f60000087ab9 */ /* 0x000fe20000000a00 */
[----:B------:R-:W-:Y:S01]  /*f400*/  LOP3.LUT R10, R85, 0x20, R10, 0xe2, !PT ;  /* 0x00000020550a7812 */ /* 0x000fe200078ee20a */
[----:B------:R-:W-:Y:S01]  /*f410*/  IMAD R8, R8, UR8, RZ ;  /* 0x0000000808087c24 */ /* 0x000fe2000f8e02ff */
[----:B------:R-:W-:Y:S01]  /*f420*/  SEL R9, RZ, 0x40, P0 ;  /* 0x00000040ff097807 */ /* 0x000fe20000000000 */
[----:B------:R-:W-:Y:S02]  /*f430*/  IMAD.IADD R5, R5, 0x1, R19 ;  /* 0x0000000105057824 */ /* 0x000fe400078e0213 */
[----:B------:R-:W-:Y:S02]  /*f440*/  IMAD R91, R21, UR6, RZ ;  /* 0x00000006155b7c24 */ /* 0x000fe4000f8e02ff */
[----:B------:R-:W-:Y:S01]  /*f450*/  VIADD R90, R0, UR42 ;  /* 0x0000002a005a7c36 */ /* 0x000fe20008000000 */
[----:B------:R-:W-:Y:S01]  /*f460*/  LOP3.LUT R19, R10, R9, RZ, 0xfc, !PT ;  /* 0x000000090a137212 */ /* 0x000fe200078efcff */
[----:B------:R-:W-:-:S02]  /*f470*/  IMAD R9, R11, UR9, R8 ;  /* 0x000000090b097c24 */ /* 0x000fc4000f8e0208 */
[----:B------:R-:W-:Y:S01]  /*f480*/  IMAD.WIDE.U32 R4, R11, UR8, R4 ;  /* 0x000000080b047c25 */ /* 0x000fe2000f8e0004 */
[----:B------:R-:W-:Y:S01]  /*f490*/  ISETP.GE.AND P1, PT, R90, R91, PT ;  /* 0x0000005b5a00720c */ /* 0x000fe20003f26270 */
[----:B------:R-:W-:Y:S02]  /*f4a0*/  ULDC.64 UR8, c[0x0][0xb80] ;  /* 0x0002e00000087ab9 */ /* 0x000fe40000000a00 */
[----:B------:R-:W-:Y:S01]  /*f4b0*/  VIADD R95, R17, 0x1c0 ;  /* 0x000001c0115f7836 */ /* 0x000fe20000000000 */
[----:B------:R-:W-:Y:S01]  /*f4c0*/  LEA R88, P2, R4, UR8, 0x1 ;  /* 0x0000000804587c11 */ /* 0x000fe2000f8408ff */
[----:B------:R-:W-:Y:S02]  /*f4d0*/  IMAD.IADD R5, R5, 0x1, R9 ;  /* 0x0000000105057824 */ /* 0x000fe400078e0209 */
[----:B------:R-:W-:Y:S01]  /*f4e0*/  VIADD R8, R16, 0x38820 ;  /* 0x0003882010087836 */ /* 0x000fe20000000000 */
[----:B------:R-:W-:Y:S02]  /*f4f0*/  ISETP.GE.AND P0, PT, R95, UR7, PT ;  /* 0x000000075f007c0c */ /* 0x000fe4000bf06270 */
[----:B------:R-:W-:-:S02]  /*f500*/  LEA.HI.X R89, R4, UR9, R5, 0x1, P2 ;  /* 0x0000000904597c11 */ /* 0x000fc400090f0c05 */
[----:B------:R-:W-:Y:S01]  /*f510*/  PRMT R8, RZ, 0x654, R8 ;  /* 0x00000654ff087816 */ /* 0x000fe20000000008 */
[----:B-1----:R0:W1:Y:S01]  /*f520*/  SHFL.IDX PT, R4, R88, RZ, 0x181f ;  /* 0x00181fff58047589 */ /* 0x00206200000e0000 */
[----:B------:R-:W-:Y:S01]  /*f530*/  SEL R0, RZ, 0x80, P0 ;  /* 0x00000080ff007807 */ /* 0x000fe20000000000 */
[----:B------:R-:W-:Y:S01]  /*f540*/  BSSY B1, `(.L_x_8168) ;  /* 0x000002b000017945 */ /* 0x000fe20003800000 */
[----:B------:R0:W-:Y:S01]  /*f550*/  SYNCS.ARRIVE.TRANS64.RED.A1T0 RZ, [R8+URZ], RZ ;  /* 0x000000ff08ff79a7 */ /* 0x0001e2000810043f */
        /* <DEDUP_REMOVED lines=11> */
[CC--:B01----:R-:W-:Y:S01]  /*f610*/  @!P1 LEA R8, P2, R194.reuse, R4.reuse, 0x1 ;  /* 0x00000004c2089211 */ /* 0x0c3fe200078408ff */
        /* <DEDUP_REMOVED lines=14> */
[----:B0-----:R-:W-:Y:S01]  /*f700*/  SHF.R.S32.HI R11, RZ, 0x1f, R93 ;  /* 0x0000001fff0b7819 */ /* 0x001fe2000001145d */
[----:B------:R3:W-:Y:S01]  /*f710*/  @!P3 ST.E.128 desc[UR38][R84.64], R44 ;  /* 0x0000002c5400b985 */ /* 0x0007e2000c101d26 */
[----:B------:R-:W-:-:S02]  /*f720*/  @!P2 LEA.HI.X R87, R3, R5, R87, 0x1, P5 ;  /* 0x000000050357a211 */ /* 0x000fc400028f0c57 */
[----:B-1----:R-:W-:Y:S02]  /*f730*/  SHF.R.S32.HI R9, RZ, 0x1f, R97 ;  /* 0x0000001fff097819 */ /* 0x002fe40000011461 */
[CC--:B------:R-:W-:Y:S01]  /*f740*/  @!P1 LEA R8, P5, R97.reuse, R4.reuse, 0x1 ;  /* 0x0000000461089211 */ /* 0x0c0fe200078a08ff */
[----:B------:R3:W-:Y:S01]  /*f750*/  @!P2 ST.E.128 desc[UR38][R86.64], R52 ;  /* 0x000000345600a985 */ /* 0x0007e2000c101d26 */
[----:B------:R-:W-:Y:S02]  /*f760*/  SHF.R.S32.HI R12, RZ, 0x1f, R95 ;  /* 0x0000001fff0c7819 */ /* 0x000fe4000001145f */
        /* <DEDUP_REMOVED lines=8> */
.L_x_8169:
[----:B------:R-:W-:Y:S05]  /*f7f0*/  BSYNC B1 ;  /* 0x0000000000017941 */ /* 0x000fea0003800000 */
.L_x_8168:
[----:B0--3--:R-:W-:Y:S01]  /*f800*/  VIADD R8, R90, 0x20 ;  /* 0x000000205a087836 */ /* 0x009fe20000000000 */
[----:B--2---:R4:W0:Y:S04]  /*f810*/  SHFL.IDX PT, R5, R89, 0x1, 0x181f ;  /* 0x00381f0059057f89 */ /* 0x00482800000e0000 */
[----:B------:R-:W-:Y:S01]  /*f820*/  ISETP.GE.AND P0, PT, R8, R91, PT ;  /* 0x0000005b0800720c */ /* 0x000fe20003f06270 */
[----:B-1----:R4:W1:-:S12]  /*f830*/  SHFL.IDX PT, R4, R88, 0x1, 0x181f ;  /* 0x00381f0058047f89 */ /* 0x00285800000e0000 */
[----:B----4-:R-:W-:Y:S05]  /*f840*/  @P0 BRA `(.L_x_8170) ;  /* 0x0000002400cc0947 */ /* 0x010fea0003800000 */
[----:B------:R-:W-:Y:S02]  /*f850*/  ISETP.GE.AND P0, PT, R17, UR7, PT ;  /* 0x0000000711007c0c */ /* 0x000fe4000bf06270 */
[----:B------:R-:W-:Y:S02]  /*f860*/  ISETP.GE.AND P4, PT, R194, UR7, PT ;  /* 0x00000007c2007c0c */ /* 0x000fe4000bf86270 */
[----:B------:R-:W-:Y:S02]  /*f870*/  ISETP.GE.AND P3, PT, R193, UR7, PT ;  /* 0x00000007c1007c0c */ /* 0x000fe4000bf66270 */
[----:B------:R-:W-:Y:S02]  /*f880*/  ISETP.GE.AND P2, PT, R7, UR7, PT ;  /* 0x0000000707007c0c */ /* 0x000fe4000bf46270 */
[----:B------:R-:W-:Y:S02]  /*f890*/  ISETP.GE.AND P1, PT, R3, UR7, PT ;  /* 0x0000000703007c0c */ /* 0x000fe4000bf26270 */
[----:B-----5:R-:W-:-:S02]  /*f8a0*/  SHF.R.S32.HI R13, RZ, 0x1f, R193 ;  /* 0x0000001fff0d7819 */ /* 0x020fc400000114c1 */
[----:B------:R-:W-:Y:S01]  /*f8b0*/  SHF.R.S32.HI R15, RZ, 0x1f, R7 ;  /* 0x0000001fff0f7819 */ /* 0x000fe20000011407 */
[----:B01----:R-:W-:Y:S02]  /*f8c0*/  @!P0 IMAD.WIDE R8, R17, 0x2, R4 ;  /* 0x0000000211088825 */ /* 0x003fe400078e0204 */
[CC--:B------:R-:W-:Y:S02]  /*f8d0*/  @!P4 LEA R10, P5, R194.reuse, R4.reuse, 0x1 ;  /* 0x00000004c20ac211 */ /* 0x0c0fe400078a08ff */
[-C--:B------:R-:W-:Y:S01]  /*f8e0*/  @!P3 LEA R12, P6, R193, R4.reuse, 0x1 ;  /* 0x00000004c10cb211 */ /* 0x080fe200078c08ff */
[----:B------:R0:W-:Y:S01]  /*f8f0*/  @!P0 ST.E.128 desc[UR38][R8.64], R24 ;  /* 0x0000001808008985 */ /* 0x0001e2000c101d26 */
[----:B------:R-:W-:Y:S02]  /*f900*/  ISETP.GE.AND P0, PT, R97, UR7, PT ;  /* 0x0000000761007c0c */ /* 0x000fe4000bf06270 */
[----:B------:R-:W-:Y:S02]  /*f910*/  @!P4 LEA.HI.X R11, R194, R5, R152, 0x1, P5 ;  /* 0x00000005c20bc211 */ /* 0x000fe400028f0c98 */
        /* <DEDUP_REMOVED lines=26> */
.L_x_8167:
[----:B------:R-:W-:Y:S01]  /*fac0*/  ULDC UR7, c[0x0][0xce8] ;  /* 0x00033a0000077ab9 */ /* 0x000fe20000000800 */
[----:B------:R-:W-:Y:S01]  /*fad0*/  ULDC.64 UR8, c[0x0][0xc08] ;  /* 0x0003020000087ab9 */ /* 0x000fe20000000a00 */
[----:B------:R-:W-:Y:S01]  /*fae0*/  UISETP.NE.AND UP0, UPT, UR7, 0x1, UPT ;  /* 0x000000010700788c */ /* 0x000fe2000bf05270 */
[----:B------:R-:W-:Y:S01]  /*faf0*/  IMAD R8, R8, UR8, RZ ;  /* 0x0000000808087c24 */ /* 0x000fe2000f8e02ff */
[----:B------:R-:W-:Y:S01]  /*fb00*/  SHF.R.S32.HI R0, RZ, 0x1f, R191 ;  /* 0x0000001fff007819 */ /* 0x000fe200000114bf */
[C---:B------:R-:W-:Y:S01]  /*fb10*/  IMAD.WIDE.U32 R4, R7.reuse, UR8, RZ ;  /* 0x0000000807047c25 */ /* 0x040fe2000f8e00ff */
[----:B------:R-:W-:Y:S01]  /*fb20*/  ULDC.64 UR10, c[0x0][0xc40] ;  /* 0x00031000000a7ab9 */ /* 0x000fe20000000a00 */
[----:B------:R-:W-:Y:S01]  /*fb30*/  UIMAD UR6, UR6, UR7, URZ ;  /* 0x00000007060672a4 */ /* 0x000fe2000f8e023f */
[----:B------:R-:W-:Y:S01]  /*fb40*/  PLOP3.LUT P0, PT, PT, PT, UP0, 0x80, 0x0 ;  /* 0x000000000000781c */ /* 0x000fe20003f0f008 */
[----:B------:R-:W-:Y:S01]  /*fb50*/  IMAD R7, R7, UR9, R8 ;  /* 0x0000000907077c24 */ /* 0x000fe2000f8e0208 */
[----:B------:R-:W-:Y:S01]  /*fb60*/  ULDC.64 UR8, c[0x0][0xc38] ;  /* 0x00030e0000087ab9 */ /* 0x000fe20000000a00 */
[----:B------:R-:W-:Y:S01]  /*fb70*/  IMAD R0, R0, UR10, RZ ;  /* 0x0000000a00007c24 */ /* 0x000fe2000f8e02ff */
[----:B------:R-:W-:Y:S01]  /*fb80*/  BSSY B1, `(.L_x_8171) ;  /* 0x00000c3000017945 */ /* 0x000fe20003800000 */
[----:B------:R-:W-:Y:S01]  /*fb90*/  IMAD.IADD R5, R5, 0x1, R7 ;  /* 0x0000000105057824 */ /* 0x000fe200078e0207 */
[----:B0-----:R-:W-:Y:S01]  /*fba0*/  SHF.R.S32.HI R19, RZ, 0x1f, R204 ;  /* 0x0000001fff137819 */ /* 0x001fe200000114cc */
[----:B------:R-:W-:Y:S01]  /*fbb0*/  VIADD R8, R190, UR42 ;  /* 0x0000002abe087c36 */ /* 0x000fe20008000000 */
[----:B------:R-:W-:Y:S01]  /*fbc0*/  SHF.R.S32.HI R152, RZ, 0x1f, R205 ;  /* 0x0000001fff987819 */ /* 0x000fe200000114cd */
[----:B------:R-:W-:Y:S01]  /*fbd0*/  IMAD.WIDE.U32 R4, R192, UR8, R4 ;  /* 0x00000008c0047c25 */ /* 0x000fe2000f8e0004 */
[----:B------:R-:W-:Y:S01]  /*fbe0*/  @UP0 ULDC UR8, c[0x0][0xcec] ;  /* 0x00033b0000080ab9 */ /* 0x000fe20000000800 */
[----:B------:R-:W-:-:S02]  /*fbf0*/  SHF.R.S32.HI R153, RZ, 0x1f, R206 ;  /* 0x0000001fff997819 */ /* 0x000fc400000114ce */
[C---:B------:R-:W-:Y:S01]  /*fc00*/  IMAD R7, R191.reuse, UR11, R0 ;  /* 0x0000000bbf077c24 */ /* 0x040fe2000f8e0200 */
[----:B------:R-:W-:Y:S01]  /*fc10*/  SHF.R.S32.HI R154, RZ, 0x1f, R207 ;  /* 0x0000001fff9a7819 */ /* 0x000fe200000114cf */
[----:B------:R-:W-:Y:S01]  /*fc20*/  @P0 IMAD.HI.U32 R0, R8, UR8, RZ ;  /* 0x0000000808000c27 */ /* 0x000fe2000f8e00ff */
[----:B------:R-:W-:Y:S01]  /*fc30*/  @UP0 ULDC UR8, c[0x0][0xcf0] ;  /* 0x00033c0000080ab9 */ /* 0x000fe20000000800 */
[----:B------:R-:W-:Y:S02]  /*fc40*/  SHF.R.S32.HI R155, RZ, 0x1f, R208 ;  /* 0x0000001fff9b7819 */ /* 0x000fe400000114d0 */
[----:B------:R-:W-:Y:S01]  /*fc50*/  IMAD R5, R192, UR9, R5 ;  /* 0x00000009c0057c24 */ /* 0x000fe2000f8e0205 */
[----:B------:R-:W-:Y:S01]  /*fc60*/  SHF.R.S32.HI R156, RZ, 0x1f, R209 ;  /* 0x0000001fff9c7819 */ /* 0x000fe200000114d1 */
[----:B------:R-:W-:Y:S01]  /*fc70*/  IMAD.MOV.U32 R3, RZ, RZ, R8 ;  /* 0x000000ffff037224 */ /* 0x000fe200078e0008 */
[----:B------:R-:W-:Y:S01]  /*fc80*/  @P0 SHF.R.U32.HI R3, RZ, UR8, R0 ;  /* 0x00000008ff030c19 */ /* 0x000fe20008011600 */
[----:B------:R-:W-:Y:S01]  /*fc90*/  IMAD.WIDE.U32 R4, R191, UR10, R4 ;  /* 0x0000000abf047c25 */ /* 0x000fe2000f8e0004 */
[----:B------:R-:W-:Y:S01]  /*fca0*/  ULDC.64 UR10, c[0x0][0xc30] ;  /* 0x00030c00000a7ab9 */ /* 0x000fe20000000a00 */
[----:B------:R-:W-:Y:S01]  /*fcb0*/  ULDC.64 UR8, c[0x0][0xc48] ;  /* 0x0003120000087ab9 */ /* 0x000fe20000000a00 */
[----:B------:R-:W-:Y:S01]  /*fcc0*/  SHF.R.S32.HI R0, RZ, 0x1f, R3 ;  /* 0x0000001fff007819 */ /* 0x000fe20000011403 */
[----:B------:R-:W-:Y:S01]  /*fcd0*/  IMAD.IADD R5, R5, 0x1, R7 ;  /* 0x0000000105057824 */ /* 0x000fe200078e0207 */
[----:B------:R-:W-:Y:S01]  /*fce0*/  SHF.R.S32.HI R157, RZ, 0x1f, R210 ;  /* 0x0000001fff9d7819 */ /* 0x000fe200000114d2 */
[----:B------:R-:W-:Y:S01]  /*fcf0*/  IMAD.MOV R7, RZ, RZ, -R3 ;  /* 0x000000ffff077224 */ /* 0x000fe200078e0a03 */
[----:B------:R-:W-:Y:S01]  /*fd00*/  SHF.R.S32.HI R158, RZ, 0x1f, R211 ;  /* 0x0000001fff9e7819 */ /* 0x000fe200000114d3 */
[----:B------:R-:W-:Y:S01]  /*fd10*/  IMAD R0, R0, UR10, RZ ;  /* 0x0000000a00007c24 */ /* 0x000fe2000f8e02ff */
[----:B------:R-:W-:Y:S01]  /*fd20*/  SHF.R.S32.HI R159, RZ, 0x1f, R212 ;  /* 0x0000001fff9f7819 */ /* 0x000fe200000114d4 */
[----:B------:R-:W-:Y:S01]  /*fd30*/  IMAD R7, R7, UR7, R8 ;  /* 0x0000000707077c24 */ /* 0x000fe2000f8e0208 */
[----:B------:R-:W-:Y:S01]  /*fd40*/  SHF.R.S32.HI R160, RZ, 0x1f, R213 ;  /* 0x0000001fffa07819 */ /* 0x000fe200000114d5 */
[----:B------:R-:W-:Y:S01]  /*fd50*/  IMAD.WIDE.U32 R4, R195, UR8, R4 ;  /* 0x00000008c3047c25 */ /* 0x000fe2000f8e0004 */
[----:B------:R-:W-:-:S02]  /*fd60*/  SHF.R.S32.HI R161, RZ, 0x1f, R214 ;  /* 0x0000001fffa17819 */ /* 0x000fc400000114d6 */
[----:B------:R-:W-:Y:S01]  /*fd70*/  SHF.R.S32.HI R162, RZ, 0x1f, R215 ;  /* 0x0000001fffa27819 */ /* 0x000fe200000114d7 */
[----:B------:R-:W-:Y:S01]  /*fd80*/  IMAD R9, R3, UR11, R0 ;  /* 0x0000000b03097c24 */ /* 0x000fe2000f8e0200 */
[----:B------:R-:W-:Y:S01]  /*fd90*/  SHF.R.S32.HI R0, RZ, 0x1f, R7 ;  /* 0x0000001fff007819 */ /* 0x000fe20000011407 */
[----:B------:R-:W-:Y:S01]  /*fda0*/  IMAD R5, R195, UR9, R5 ;  /* 0x00000009c3057c24 */ /* 0x000fe2000f8e0205 */
[----:B------:R-:W-:Y:S01]  /*fdb0*/  ULDC.64 UR8, c[0x0][0xc28] ;  /* 0x00030a0000087ab9 */ /* 0x000fe20000000a00 */
[----:B------:R-:W-:Y:S01]  /*fdc0*/  VIADD R8, R16, 0x38820 ;  /* 0x0003882010087836 */ /* 0x000fe20000000000 */
[----:B------:R-:W-:Y:S01]  /*fdd0*/  SHF.R.S32.HI R163, RZ, 0x1f, R216 ;  /* 0x0000001fffa37819 */ /* 0x000fe200000114d8 */
[----:B------:R-:W-:Y:S01]  /*fde0*/  IMAD.WIDE.U32 R4, R3, UR10, R4 ;  /* 0x0000000a03047c25 */ /* 0x000fe2000f8e0004 */
[----:B------:R-:W-:Y:S02]  /*fdf0*/  SHF.R.S32.HI R164, RZ, 0x1f, R217 ;  /* 0x0000001fffa47819 */ /* 0x000fe400000114d9 */
[----:B------:R-:W-:Y:S01]  /*fe00*/  PRMT R8, RZ, 0x654, R8 ;  /* 0x00000654ff087816 */ /* 0x000fe20000000008 */
[----:B------:R-:W-:Y:S01]  /*fe10*/  IMAD R0, R0, UR8, RZ ;  /* 0x0000000800007c24 */ /* 0x000fe2000f8e02ff */
[----:B------:R-:W-:Y:S01]  /*fe20*/  SHF.R.S32.HI R165, RZ, 0x1f, R218 ;  /* 0x0000001fffa57819 */ /* 0x000fe200000114da */
[----:B------:R-:W-:Y:S01]  /*fe30*/  IMAD.IADD R5, R5, 0x1, R9 ;  /* 0x0000000105057824 */ /* 0x000fe200078e0209 */
[----:B------:R0:W-:Y:S01]  /*fe40*/  SYNCS.ARRIVE.TRANS64.RED.A1T0 RZ, [R8+URZ], RZ ;  /* 0x000000ff08ff79a7 */ /* 0x0001e2000810043f */
        /* <DEDUP_REMOVED lines=16> */
[----:B------:R-:W-:-:S02]  /*ff50*/  SHF.R.S32.HI R14, RZ, 0x1f, R225 ;  /* 0x0000001fff0e7819 */ /* 0x000fc400000114e1 */
        /* <DEDUP_REMOVED lines=124> */
[----:B------:R-:W-:Y:S02]  /*10720*/  @!P4 LEA.HI.X R5, R200, R13, R234, 0x2, P0 ;  /* 0x0000000dc805c211 */ /* 0x000fe400000f14ea */
[----:B0-----:R-:W-:-:S03]  /*10730*/  @!P2 LEA R8, P1, R198, R12, 0x2 ;  /* 0x0000000cc608a211 */ /* 0x001fc600078210ff */
[----:B------:R0:W-:Y:S01]  /*10740*/  @!P4 ST.E.64 desc[UR38][R4.64], R136 ;  /* 0x000000880400c985 */ /* 0x0001e2000c101b26 */
[C---:B------:R-:W-:Y:S02]  /*10750*/  @!P5 LEA R12, P0, R197.reuse, R12, 0x2 ;  /* 0x0000000cc50cd211 */ /* 0x040fe400078010ff */
[-C--:B------:R-:W-:Y:S01]  /*10760*/  @!P2 LEA.HI.X R9, R198, R13.reuse, R232, 0x2, P1 ;  /* 0x0000000dc609a211 */ /* 0x080fe200008f14e8 */
[----:B------:R0:W-:Y:S01]  /*10770*/  @!P3 ST.E.64 desc[UR38][R10.64], R140 ;  /* 0x0000008c0a00b985 */ /* 0x0001e2000c101b26 */
[----:B------:R-:W-:-:S03]  /*10780*/  @!P5 LEA.HI.X R13, R197, R13, R231, 0x2, P0 ;  /* 0x0000000dc50dd211 */ /* 0x000fc600000f14e7 */
[----:B------:R0:W-:Y:S04]  /*10790*/  @!P2 ST.E.64 desc[UR38][R8.64], R144 ;  /* 0x000000900800a985 */ /* 0x0001e8000c101b26 */
[----:B------:R0:W-:Y:S02]  /*107a0*/  @!P5 ST.E.64 desc[UR38][R12.64], R148 ;  /* 0x000000940c00d985 */ /* 0x0001e4000c101b26 */
.L_x_8172:
[----:B------:R-:W-:Y:S05]  /*107b0*/  BSYNC B1 ;  /* 0x0000000000017941 */ /* 0x000fea0003800000 */
.L_x_8171:
[----:B------:R-:W-:Y:S01]  /*107c0*/  VIADD R0, R0, 0x8 ;  /* 0x0000000800007836 */ /* 0x000fe20000000000 */
[----:B------:R3:W4:Y:S04]  /*107d0*/  SHFL.IDX PT, R24, R7, 0x1, 0x1c1f ;  /* 0x003c1f0007187f89 */ /* 0x00072800000e0000 */
[----:B------:R-:W-:Y:S01]  /*107e0*/  ISETP.GE.AND P0, PT, R0, UR6, PT ;  /* 0x0000000600007c0c */ /* 0x000fe2000bf06270 */
[----:B------:R-:W0:-:S12]  /*107f0*/  SHFL.IDX PT, R3, R3, 0x1, 0x1c1f ;  /* 0x003c1f0003037f89 */ /* 0x000e1800000e0000 */
[----:B---3--:R-:W-:Y:S05]  /*10800*/  @P0 BRA `(.L_x_8170) ;  /* 0x0000001400dc0947 */ /* 0x008fea0003800000 */
[----:B------:R-:W-:Y:S02]  /*10810*/  ULDC UR6, c[0x0][0xbc8] ;  /* 0x0002f20000067ab9 */ /* 0x000fe40000000800 */
[----:B------:R-:W-:Y:S02]  /*10820*/  ISETP.GE.AND P4, PT, R22, UR6, PT ;  /* 0x0000000616007c0c */ /* 0x000fe4000bf86270 */
[----:B------:R-:W-:Y:S02]  /*10830*/  ISETP.GE.AND P2, PT, R227, UR6, PT ;  /* 0x00000006e3007c0c */ /* 0x000fe4000bf46270 */
[----:B------:R-:W-:Y:S02]  /*10840*/  ISETP.GE.AND P1, PT, R226, UR6, PT ;  /* 0x00000006e2007c0c */ /* 0x000fe4000bf26270 */
[----:B------:R-:W-:-:S07]  /*10850*/  ISETP.GE.AND P0, PT, R225, UR6, PT ;  /* 0x00000006e1007c0c */ /* 0x000fce000bf06270 */
[CC--:B01----:R-:W-:Y:S02]  /*10860*/  @!P4 LEA R12, P3, R22.reuse, R3.reuse, 0x2 ;  /* 0x00000003160cc211 */ /* 0x0c3fe400078610ff */
[-C--:B------:R-:W-:Y:S02]  /*10870*/  @!P2 LEA R4, P6, R227, R3.reuse, 0x2 ;  /* 0x00000003e304a211 */ /* 0x080fe400078c10ff */
[----:B--2-4-:R-:W-:Y:S02]  /*10880*/  @!P4 LEA.HI.X R13, R22, R24, R21, 0x2, P3 ;  /* 0x00000018160dc211 */ /* 0x014fe400018f1415 */
        /* <DEDUP_REMOVED lines=27> */
[----:B--2---:R-:W-:-:S02]  /*10a40*/  @!P1 LEA R8, P5, R220, R3, 0x2 ;  /* 0x00000003dc089211 */ /* 0x004fc400078a10ff */
        /* <DEDUP_REMOVED lines=8> */
[-C--:B---3--:R-:W-:Y:S01]  /*10ad0*/  @!P3 LEA R12, P6, R218, R3.reuse, 0x2 ;  /* 0x00000003da0cb211 */ /* 0x088fe200078c10ff */
        /* <DEDUP_REMOVED lines=11> */
[-C--:B--2---:R-:W-:Y:S01]  /*10b90*/  @!P1 LEA R8, P3, R214, R3.reuse, 0x2 ;  /* 0x00000003d6089211 */ /* 0x084fe200078610ff */
[----:B------:R0:W-:Y:S01]  /*10ba0*/  @!P5 ST.E.64 desc[UR38][R20.64], R74 ;  /* 0x0000004a1400d985 */ /* 0x0001e2000c101b26 */
[----:B------:R-:W-:Y:S02]  /*10bb0*/  @!P0 LEA.HI.X R5, R215, R24, R162, 0x2, P4 ;  /* 0x00000018d7058211 */ /* 0x000fe400020f14a2 */
[----:B------:R-:W-:Y:S02]  /*10bc0*/  ISETP.GE.AND P4, PT, R211, UR6, PT ;  /* 0x00000006d3007c0c */ /* 0x000fe4000bf86270 */
[----:B------:R-:W-:Y:S01]  /*10bd0*/  ISETP.GE.AND P5, PT, R212, UR6, PT ;  /* 0x00000006d4007c0c */ /* 0x000fe2000bfa6270 */
[----:B------:R2:W-:Y:S01]  /*10be0*/  @!P0 ST.E.64 desc[UR38][R4.64], R78 ;  /* 0x0000004e04008985 */ /* 0x0005e2000c101b26 */
[----:B---3--:R-:W-:-:S02]  /*10bf0*/  @!P2 LEA R10, P6, R213, R3, 0x2 ;  /* 0x00000003d50aa211 */ /* 0x008fc400078c10ff */
        /* <DEDUP_REMOVED lines=17> */
[-C--:B--2---:R-:W-:Y:S02]  /*10d10*/  @!P2 LEA R4, P6, R209, R3.reuse, 0x2 ;  /* 0x00000003d104a211 */ /* 0x084fe400078c10ff */
[----:B------:R-:W-:Y:S01]  /*10d20*/  ISETP.GE.AND P4, PT, R205, UR6, PT ;  /* 0x00000006cd007c0c */ /* 0x000fe2000bf86270 */
[----:B------:R2:W-:Y:S01]  /*10d30*/  @!P3 ST.E.64 desc[UR38][R20.64], R98 ;  /* 0x000000621400b985 */ /* 0x0005e2000c101b26 */
[-C--:B---3--:R-:W-:Y:S02]  /*10d40*/  @!P1 LEA R8, P3, R208, R3.reuse, 0x2 ;  /* 0x00000003d0089211 */ /* 0x088fe400078610ff */
        /* <DEDUP_REMOVED lines=13> */
[C---:B--2---:R-:W-:Y:S01]  /*10e20*/  @!P3 LEA R20, P6, R204.reuse, R3, 0x2 ;  /* 0x00000003cc14b211 */ /* 0x044fe200078c10ff */
        /* <DEDUP_REMOVED lines=11> */
[-C--:B---3--:R-:W-:Y:S01]  /*10ee0*/  @!P1 LEA R8, P6, R202, R3.reuse, 0x2 ;  /* 0x00000003ca089211 */ /* 0x088fe200078c10ff */
[----:B------:R3:W-:Y:S02]  /*10ef0*/  @!P0 ST.E.64 desc[UR38][R4.64], R126 ;  /* 0x0000007e04008985 */ /* 0x0007e4000c101b26 */
[----:B0-----:R-:W-:-:S02]  /*10f00*/  @!P4 LEA R10, P0, R201, R3, 0x2 ;  /* 0x00000003c90ac211 */ /* 0x001fc400078010ff */
[-C--:B------:R-:W-:Y:S02]  /*10f10*/  @!P1 LEA.HI.X R9, R202, R24.reuse, R236, 0x2, P6 ;  /* 0x00000018ca099211 */ /* 0x080fe400030f14ec */
[-C--:B--2---:R-:W-:Y:S02]  /*10f20*/  @!P3 LEA R12, P6, R200, R3.reuse, 0x2 ;  /* 0x00000003c80cb211 */ /* 0x084fe400078c10ff */
        /* <DEDUP_REMOVED lines=17> */
.L_x_8164:
[----:B------:R-:W0:Y:S01]  /*11040*/  LDC.64 R8, c[0x0][0xd00] ;  /* 0x00034000ff087b82 */ /* 0x000e220000000a00 */
[----:B------:R-:W-:Y:S01]  /*11050*/  ULDC.64 UR6, c[0x0][0xd08] ;  /* 0x0003420000067ab9 */ /* 0x000fe20000000a00 */
[----:B------:R-:W-:Y:S01]  /*11060*/  IMAD.MOV.U32 R3, RZ, RZ, RZ ;  /* 0x000000ffff037224 */ /* 0x000fe200078e00ff */
[----:B------:R-:W-:-:S04]  /*11070*/  ISETP.NE.U32.AND P1, PT, RZ, UR6, PT ;  /* 0x00000006ff007c0c */ /* 0x000fc8000bf25070 */
[----:B------:R-:W-:Y:S01]  /*11080*/  ISETP.NE.AND.EX P1, PT, RZ, UR7, PT, P1 ;  /* 0x00000007ff007c0c */ /* 0x000fe2000bf25310 */
[----:B------:R-:W1:Y:S01]  /*11090*/  LDC.64 R4, c[0x0][0xd00] ;  /* 0x00034000ff047b82 */ /* 0x000e620000000a00 */
[----:B0-----:R-:W-:-:S04]  /*110a0*/  ISETP.NE.U32.AND P0, PT, R8, RZ, PT ;  /* 0x000000ff0800720c */ /* 0x001fc80003f05070 */
[----:B------:R-:W-:-:S07]  /*110b0*/  ISETP.NE.AND.EX P0, PT, R9, RZ, PT, P0 ;  /* 0x000000ff0900720c */ /* 0x000fce0003f05300 */
[C---:B------:R-:W-:Y:S01]  /*110c0*/  @P1 LEA R8, P2, R191.reuse, UR6, 0x2 ;  /* 0x00000006bf081c11 */ /* 0x040fe2000f8410ff */
[----:B------:R-:W-:Y:S01]  /*110d0*/  ULDC UR6, c[0x0][0xb88] ;  /* 0x0002e20000067ab9 */ /* 0x000fe20000000800 */
[C---:B-1----:R-:W-:Y:S02]  /*110e0*/  IMAD.WIDE R4, R191.reuse, 0x4, R4 ;  /* 0x00000004bf047825 */ /* 0x042fe400078e0204 */
[----:B------:R-:W-:Y:S02]  /*110f0*/  @P1 LEA.HI.X R9, R191, UR7, R196, 0x2, P2 ;  /* 0x00000007bf091c11 */ /* 0x000fe400090f14c4 */
[----:B------:R-:W-:Y:S01]  /*11100*/  IMAD.U32 R7, RZ, RZ, UR6 ;  /* 0x00000006ff077e24 */ /* 0x000fe2000f8e00ff */
[----:B------:R0:W5:Y:S05]  /*11110*/  @P0 LDG.E R3, desc[UR38][R4.64] ;  /* 0x0000002604030981 */ /* 0x00016a000c1e1900 */
        /* <DEDUP_REMOVED lines=12> */
.L_x_8173:
[----:B------:R-:W-:Y:S01]  /*111e0*/  BSSY B1, `(.L_x_8174) ;  /* 0x0000038000017945 */ /* 0x000fe20003800000 */
[----:B------:R-:W-:Y:S02]  /*111f0*/  SEL R191, R191, RZ, !P0 ;  /* 0x000000ffbfbf7207 */ /* 0x000fe40004000000 */
[----:B------:R-:W-:Y:S02]  /*11200*/  SEL R196, R196, RZ, !P0 ;  /* 0x000000ffc4c47207 */ /* 0x000fe40004000000 */
[----:B-----5:R-:W-:Y:S01]  /*11210*/  SHF.R.S32.HI R26, RZ, 0x1f, R3 ;  /* 0x0000001fff1a7819 */ /* 0x020fe20000011403 */
[----:B------:R-:W-:Y:S06]  /*11220*/  @P3 BRA `(.L_x_8175) ;  /* 0x0000000000cc3947 */ /* 0x000fec0003800000 */
[----:B------:R-:W0:Y:S01]  /*11230*/  S2R R29, SR_TID.X ;  /* 0x00000000001d7919 */ /* 0x000e220000002100 */
[----:B------:R-:W1:Y:S01]  /*11240*/  LDC R28, c[0x0][0xce8] ;  /* 0x00033a00ff1c7b82 */ /* 0x000e620000000800 */
[----:B------:R-:W-:Y:S02]  /*11250*/  IMAD.U32 R8, RZ, RZ, UR42 ;  /* 0x0000002aff087e24 */ /* 0x000fe4000f8e00ff */
[----:B-1----:R-:W-:-:S03]  /*11260*/  IMAD R4, R7, R28, RZ ;  /* 0x0000001c07047224 */ /* 0x002fc600078e02ff */
        /* <DEDUP_REMOVED lines=47> */
.L_x_8175:
[----:B------:R-:W-:Y:S05]  /*11560*/  BSYNC B1 ;  /* 0x0000000000017941 */ /* 0x000fea0003800000 */
.L_x_8174:
[----:B------:R-:W-:Y:S05]  /*11570*/  @P2 BRA `(.L_x_8170) ;  /* 0x0000000800802947 */ /* 0x000fea0003800000 */
[----:B------:R-:W1:Y:S01]  /*11580*/  LDC R10, c[0x0][0xce8] ;  /* 0x00033a00ff0a7b82 */ /* 0x000e620000000800 */
[----:B------:R-:W-:Y:S01]  /*11590*/  ULDC.64 UR6, c[0x0][0xba0] ;  /* 0x0002e80000067ab9 */ /* 0x000fe20000000a00 */
[----:B------:R-:W-:Y:S01]  /*115a0*/  ULDC UR8, c[0x0][0xbc8] ;  /* 0x0002f20000087ab9 */ /* 0x000fe20000000800 */
[----:B------:R-:W-:Y:S01]  /*115b0*/  IMAD R0, R26, UR6, RZ ;  /* 0x000000061a007c24 */ /* 0x000fe2000f8e02ff */
[----:B------:R-:W-:Y:S01]  /*115c0*/  ISETP.GE.AND P1, PT, R194, UR8, PT ;  /* 0x00000008c2007c0c */ /* 0x000fe2000bf26270 */
[----:B0-----:R-:W-:Y:S01]  /*115d0*/  IMAD.WIDE.U32 R4, R3, UR6, RZ ;  /* 0x0000000603047c25 */ /* 0x001fe2000f8e00ff */
[----:B------:R-:W-:Y:S01]  /*115e0*/  ISETP.GE.AND P2, PT, R17, UR8, PT ;  /* 0x0000000811007c0c */ /* 0x000fe2000bf46270 */
[----:B------:R-:W-:Y:S01]  /*115f0*/  BSSY B1, `(.L_x_8176) ;  /* 0x0000074000017945 */ /* 0x000fe20003800000 */
[----:B------:R-:W-:Y:S01]  /*11600*/  SHF.R.S32.HI R36, RZ, 0x1f, R193 ;  /* 0x0000001fff247819 */ /* 0x000fe200000114c1 */
[----:B------:R-:W-:Y:S01]  /*11610*/  IMAD R3, R3, UR7, R0 ;  /* 0x0000000703037c24 */ /* 0x000fe2000f8e0200 */
[----:B------:R-:W-:Y:S01]  /*11620*/  ULDC.64 UR6, c[0x0][0xbe8] ;  /* 0x0002fa0000067ab9 */ /* 0x000fe20000000a00 */
[----:B------:R-:W-:Y:S01]  /*11630*/  SEL R0, RZ, 0x1, P2 ;  /* 0x00000001ff007807 */ /* 0x000fe20001000000 */
[----:B------:R-:W-:Y:S01]  /*11640*/  VIADD R29, R17, 0xc0 ;  /* 0x000000c0111d7836 */ /* 0x000fe20000000000 */
[----:B------:R-:W-:Y:S01]  /*11650*/  ISETP.GE.AND P2, PT, R193, UR8, PT ;  /* 0x00000008c1007c0c */ /* 0x000fe2000bf46270 */
[----:B------:R-:W-:Y:S01]  /*11660*/  IMAD.IADD R5, R5, 0x1, R3 ;  /* 0x0000000105057824 */ /* 0x000fe200078e0203 */
[----:B------:R-:W-:Y:S01]  /*11670*/  SHF.R.S32.HI R3, RZ, 0x1f, R30 ;  /* 0x0000001fff037819 */ /* 0x000fe2000001141e */
[----:B------:R-:W-:Y:S01]  /*11680*/  VIADD R27, R17, 0x100 ;  /* 0x00000100111b7836 */ /* 0x000fe20000000000 */
[----:B------:R-:W-:Y:S01]  /*11690*/  SEL R14, RZ, 0xffffffff, P2 ;  /* 0xffffffffff0e7807 */ /* 0x000fe20001000000 */
[----:B------:R-:W-:Y:S01]  /*116a0*/  IMAD.WIDE.U32 R4, R192, UR6, R4 ;  /* 0x00000006c0047c25 */ /* 0x000fe2000f8e0004 */
[----:B------:R-:W-:-:S02]  /*116b0*/  LEA.HI R8, R3, R30, RZ, 0x3 ;  /* 0x0000001e03087211 */ /* 0x000fc400078f18ff */
[----:B------:R-:W-:Y:S01]  /*116c0*/  SEL R3, RZ, 0xffffffff, P1 ;  /* 0xffffffffff037807 */ /* 0x000fe20000800000 */
[----:B------:R-:W-:Y:S01]  /*116d0*/  IMAD R5, R192, UR7, R5 ;  /* 0x00000007c0057c24 */ /* 0x000fe2000f8e0205 */
[----:B------:R-:W-:Y:S01]  /*116e0*/  LOP3.LUT R9, R8, 0xfffffff8, RZ, 0xc0, !PT ;  /* 0xfffffff808097812 */ /* 0x000fe200078ec0ff */
[----:B------:R-:W-:Y:S01]  /*116f0*/  ULDC.64 UR6, c[0x0][0xbf0] ;  /* 0x0002fc0000067ab9 */ /* 0x000fe20000000a00 */
[----:B-1----:R-:W-:Y:S01]  /*11700*/  ISETP.NE.AND P0, PT, R10, 0x1, PT ;  /* 0x000000010a00780c */ /* 0x002fe20003f05270 */
[----:B------:R-:W-:Y:S01]  /*11710*/  IMAD.SHL.U32 R15, R3, 0x2, RZ ;  /* 0x00000002030f7824 */ /* 0x000fe200078e00ff */
[----:B------:R-:W-:Y:S01]  /*11720*/  SHF.R.S32.HI R20, RZ, 0x3, R8 ;  /* 0x00000003ff147819 */ /* 0x000fe20000011408 */
[----:B------:R-:W-:Y:S01]  /*11730*/  IMAD.IADD R3, R30, 0x1, -R9 ;  /* 0x000000011e037824 */ /* 0x000fe200078e0a09 */
[----:B------:R-:W-:Y:S01]  /*11740*/  ISETP.GE.AND P1, PT, R29, UR8, PT ;  /* 0x000000081d007c0c */ /* 0x000fe2000bf26270 */
[----:B------:R-:W-:Y:S01]  /*11750*/  IMAD.WIDE.U32 R4, R191, UR6, R4 ;  /* 0x00000006bf047c25 */ /* 0x000fe2000f8e0004 */
[----:B------:R-:W-:-:S02]  /*11760*/  LOP3.LUT R12, R15, 0x2, R0, 0xe2, !PT ;  /* 0x000000020f0c7812 */ /* 0x000fc400078ee200 */
[----:B------:R-:W-:Y:S01]  /*11770*/  SHF.R.S32.HI R26, RZ, 0x1f, R29 ;  /* 0x0000001fff1a7819 */ /* 0x000fe2000001141d */
[----:B------:R-:W-:Y:S01]  /*11780*/  IMAD R3, R3, 0x20, R20 ;  /* 0x0000002003037824 */ /* 0x000fe200078e0214 */
[----:B------:R-:W-:Y:S01]  /*11790*/  SHF.R.S32.HI R34, RZ, 0x1f, R27 ;  /* 0x0000001fff227819 */ /* 0x000fe2000001141b */
[----:B------:R-:W-:Y:S01]  /*117a0*/  IMAD R0, R196, UR6, RZ ;  /* 0x00000006c4007c24 */ /* 0x000fe2000f8e02ff */
[----:B------:R-:W-:Y:S01]  /*117b0*/  SHF.R.S32.HI R37, RZ, 0x1f, R194 ;  /* 0x0000001fff257819 */ /* 0x000fe200000114c2 */
[----:B------:R-:W0:Y:S01]  /*117c0*/  @P0 LDC R11, c[0x0][0xcec] ;  /* 0x00033b00ff0b0b82 */ /* 0x000e220000000800 */
[----:B------:R-:W-:Y:S02]  /*117d0*/  VIADD R8, R3, UR42 ;  /* 0x0000002a03087c36 */ /* 0x000fe40008000000 */
[----:B------:R-:W-:Y:S01]  /*117e0*/  IMAD R9, R191, UR7, R0 ;  /* 0x00000007bf097c24 */ /* 0x000fe2000f8e0200 */
[----:B------:R-:W-:Y:S01]  /*117f0*/  ULDC.64 UR6, c[0x0][0xbe0] ;  /* 0x0002f80000067ab9 */ /* 0x000fe20000000a00 */
[----:B------:R-:W-:Y:S01]  /*11800*/  IMAD.SHL.U32 R15, R14, 0x4, RZ ;  /* 0x000000040e0f7824 */ /* 0x000fe200078e00ff */
[----:B------:R-:W-:Y:S01]  /*11810*/  SEL R14, RZ, 0xffffffff, P1 ;  /* 0xffffffffff0e7807 */ /* 0x000fe20000800000 */
[----:B------:R-:W-:Y:S01]  /*11820*/  IMAD.MOV.U32 R3, RZ, RZ, R8 ;  /* 0x000000ffff037224 */ /* 0x000fe200078e0008 */
[----:B------:R-:W1:Y:S01]  /*11830*/  @P0 LDC R13, c[0x0][0xcf0] ;  /* 0x00033c00ff0d0b82 */ /* 0x000e620000000800 */
[----:B------:R-:W-:Y:S01]  /*11840*/  IMAD.IADD R5, R5, 0x1, R9 ;  /* 0x0000000105057824 */ /* 0x000fe200078e0209 */
[----:B------:R-:W-:Y:S01]  /*11850*/  LOP3.LUT R12, R15, 0x4, R12, 0xe2, !PT ;  /* 0x000000040f0c7812 */ /* 0x000fe200078ee20c */
[----:B------:R-:W-:-:S02]  /*11860*/  VIADD R35, R17, 0x140 ;  /* 0x0000014011237836 */ /* 0x000fc40000000000 */
[----:B------:R-:W-:Y:S02]  /*11870*/  VIADD R33, R17, 0x180 ;  /* 0x0000018011217836 */ /* 0x000fe40000000000 */
[----:B------:R-:W-:Y:S01]  /*11880*/  IMAD R25, R7, R10, RZ ;  /* 0x0000000a07197224 */ /* 0x000fe200078e02ff */
[----:B------:R-:W-:Y:S01]  /*11890*/  SHF.R.S32.HI R32, RZ, 0x1f, R35 ;  /* 0x0000001fff207819 */ /* 0x000fe20000011423 */
[----:B------:R-:W-:Y:S01]  /*118a0*/  VIADD R31, R17, 0x1c0 ;  /* 0x000001c0111f7836 */ /* 0x000fe20000000000 */
[----:B------:R-:W-:-:S04]  /*118b0*/  SHF.R.S32.HI R28, RZ, 0x1f, R33 ;  /* 0x0000001fff1c7819 */ /* 0x000fc80000011421 */
[----:B------:R-:W-:Y:S01]  /*118c0*/  ISETP.GE.AND P1, PT, R31, UR8, PT ;  /* 0x000000081f007c0c */ /* 0x000fe2000bf26270 */
[----:B0-----:R-:W-:Y:S01]  /*118d0*/  @P0 IMAD.HI.U32 R0, R8, R11, RZ ;  /* 0x0000000b08000227 */ /* 0x001fe200078e00ff */
[----:B------:R-:W-:-:S03]  /*118e0*/  SHF.R.S32.HI R30, RZ, 0x1f, R31 ;  /* 0x0000001fff1e7819 */ /* 0x000fc6000001141f */
[----:B------:R-:W-:Y:S01]  /*118f0*/  IMAD.SHL.U32 R11, R14, 0x8, RZ ;  /* 0x000000080e0b7824 */ /* 0x000fe200078e00ff */
[----:B-1----:R-:W-:Y:S02]  /*11900*/  @P0 SHF.R.U32.HI R3, RZ, R13, R0 ;  /* 0x0000000dff030219 */ /* 0x002fe40000011600 */
[----:B------:R-:W-:Y:S02]  /*11910*/  ISETP.GE.AND P0, PT, R27, UR8, PT ;  /* 0x000000081b007c0c */ /* 0x000fe4000bf06270 */
[--C-:B------:R-:W-:Y:S01]  /*11920*/  SHF.R.S32.HI R0, RZ, 0x1f, R3.reuse ;  /* 0x0000001fff007819 */ /* 0x100fe20000011403 */
[----:B------:R-:W-:Y:S01]  /*11930*/  IMAD.MOV R9, RZ, RZ, -R3 ;  /* 0x000000ffff097224 */ /* 0x000fe200078e0a03 */
[----:B------:R-:W-:Y:S01]  /*11940*/  LOP3.LUT R12, R11, 0x8, R12, 0xe2, !PT ;  /* 0x000000080b0c7812 */ /* 0x000fe200078ee20c */
[----:B------:R-:W-:Y:S01]  /*11950*/  IMAD.WIDE.U32 R4, R3, UR6, R4 ;  /* 0x0000000603047c25 */ /* 0x000fe2000f8e0004 */
[----:B------:R-:W-:Y:S02]  /*11960*/  SEL R11, RZ, 0xffffffff, P0 ;  /* 0xffffffffff0b7807 */ /* 0x000fe40000000000 */
[----:B------:R-:W-:Y:S01]  /*11970*/  ISETP.GE.AND P0, PT, R35, UR8, PT ;  /* 0x0000000823007c0c */ /* 0x000fe2000bf06270 */
[----:B------:R-:W-:-:S02]  /*11980*/  IMAD R0, R0, UR6, RZ ;  /* 0x0000000600007c24 */ /* 0x000fc4000f8e02ff */
[----:B------:R-:W-:Y:S02]  /*11990*/  IMAD R9, R10, R9, R8 ;  /* 0x000000090a097224 */ /* 0x000fe400078e0208 */
[----:B------:R-:W-:Y:S02]  /*119a0*/  IMAD.SHL.U32 R13, R11, 0x10, RZ ;  /* 0x000000100b0d7824 */ /* 0x000fe400078e00ff */
[----:B------:R-:W-:Y:S01]  /*119b0*/  IMAD R11, R3, UR7, R0 ;  /* 0x00000007030b7c24 */ /* 0x000fe2000f8e0200 */
[----:B------:R-:W-:Y:S01]  /*119c0*/  SHF.R.S32.HI R0, RZ, 0x1f, R9 ;  /* 0x0000001fff007819 */ /* 0x000fe20000011409 */
[----:B------:R-:W-:Y:S01]  /*119d0*/  ULDC.64 UR6, c[0x0][0xbd8] ;  /* 0x0002f60000067ab9 */ /* 0x000fe20000000a00 */
[----:B------:R-:W-:Y:S01]  /*119e0*/  SEL R3, RZ, 0xffffffff, P0 ;  /* 0xffffffffff037807 */ /* 0x000fe20000000000 */
[----:B------:R-:W-:Y:S01]  /*119f0*/  IMAD.IADD R5, R5, 0x1, R11 ;  /* 0x0000000105057824 */ /* 0x000fe200078e020b */
[----:B------:R-:W-:Y:S01]  /*11a00*/  ISETP.GE.AND P0, PT, R33, UR8, PT ;  /* 0x0000000821007c0c */ /* 0x000fe2000bf06270 */
[----:B------:R-:W-:Y:S01]  /*11a10*/  IMAD R0, R0, UR6, RZ ;  /* 0x0000000600007c24 */ /* 0x000fe2000f8e02ff */
[----:B------:R-:W-:Y:S01]  /*11a20*/  LOP3.LUT R12, R13, 0x10, R12, 0xe2, !PT ;  /* 0x000000100d0c7812 */ /* 0x000fe200078ee20c */
[----:B------:R-:W-:-:S02]  /*11a30*/  IMAD.SHL.U32 R11, R3, 0x20, RZ ;  /* 0x00000020030b7824 */ /* 0x000fc400078e00ff */
[C---:B------:R-:W-:Y:S02]  /*11a40*/  IMAD R3, R9.reuse, UR7, R0 ;  /* 0x0000000709037c24 */ /* 0x040fe4000f8e0200 */
[----:B------:R-:W-:Y:S01]  /*11a50*/  IMAD.WIDE.U32 R4, R9, UR6, R4 ;  /* 0x0000000609047c25 */ /* 0x000fe2000f8e0004 */
[----:B------:R-:W-:Y:S01]  /*11a60*/  ULDC.64 UR6, c[0x0][0xb80] ;  /* 0x0002e00000067ab9 */ /* 0x000fe20000000a00 */
[----:B------:R-:W-:Y:S02]  /*11a70*/  SEL R9, RZ, 0x40, P0 ;  /* 0x00000040ff097807 */ /* 0x000fe40000000000 */
[----:B------:R-:W-:Y:S01]  /*11a80*/  IMAD.IADD R3, R5, 0x1, R3 ;  /* 0x0000000105037824 */ /* 0x000fe200078e0203 */
[----:B------:R-:W-:Y:S01]  /*11a90*/  LEA R19, P0, R4, UR6, 0x1 ;  /* 0x0000000604137c11 */ /* 0x000fe2000f8008ff */
[----:B------:R-:W-:Y:S01]  /*11aa0*/  VIADD R0, R20, UR42 ;  /* 0x0000002a14007c36 */ /* 0x000fe20008000000 */
[----:B------:R-:W-:Y:S02]  /*11ab0*/  LOP3.LUT R12, R11, 0x20, R12, 0xe2, !PT ;  /* 0x000000200b0c7812 */ /* 0x000fe400078ee20c */
[----:B------:R-:W-:Y:S01]  /*11ac0*/  LEA.HI.X R3, R4, UR7, R3, 0x1, P0 ;  /* 0x0000000704037c11 */ /* 0x000fe200080f0c03 */
[----:B------:R0:W1:Y:S01]  /*11ad0*/  SHFL.IDX PT, R8, R19, RZ, 0x181f ;  /* 0x00181fff13087589 */ /* 0x00006200000e0000 */
[----:B------:R-:W-:-:S02]  /*11ae0*/  ISETP.GE.AND P0, PT, R0, R25, PT ;  /* 0x000000190000720c */ /* 0x000fc40003f06270 */
[----:B------:R-:W-:Y:S02]  /*11af0*/  LOP3.LUT R24, R12, R9, RZ, 0xfc, !PT ;  /* 0x000000090c187212 */ /* 0x000fe400078efcff */
[----:B------:R-:W-:Y:S01]  /*11b00*/  SEL R5, RZ, 0x80, P1 ;  /* 0x00000080ff057807 */ /* 0x000fe20000800000 */
[----:B------:R0:W2:Y:S03]  /*11b10*/  SHFL.IDX PT, R9, R3, RZ, 0x181f ;  /* 0x00181fff03097589 */ /* 0x0000a600000e0000 */
[----:B------:R-:W-:-:S05]  /*11b20*/  LOP3.LUT R7, R24, R5, RZ, 0xfc, !PT ;  /* 0x0000000518077212 */ /* 0x000fca00078efcff */
        /* <DEDUP_REMOVED lines=32> */
.L_x_8177:
[----:B------:R-:W-:Y:S05]  /*11d30*/  BSYNC B1 ;  /* 0x0000000000017941 */ /* 0x000fea0003800000 */
.L_x_8176:
        /* <DEDUP_REMOVED lines=36> */
.L_x_8170:
[----:B------:R-:W-:Y:S05]  /*11f80*/  BSYNC B0 ;  /* 0x0000000000007941 */ /* 0x000fea0003800000 */
.L_x_8163:
[----:B------:R-:W-:Y:S02]  /*11f90*/  ULDC UR6, c[0x0][0xd3c] ;  /* 0x00034f0000067ab9 */ /* 0x000fe40000000800 */
[----:B------:R-:W-:-:S06]  /*11fa0*/  UISETP.GE.AND UP0, UPT, UR5, UR6, UPT ;  /* 0x000000060500728c */ /* 0x000fcc000bf06270 */
[----:B------:R-:W-:-:S13]  /*11fb0*/  PLOP3.LUT P0, PT, PT, PT, UP0, 0x80, 0x0 ;  /* 0x000000000000781c */ /* 0x000fda0003f0f008 */
[----:B------:R-:W-:Y:S05]  /*11fc0*/  @!P0 BRA `(.L_x_8178) ;  /* 0xfffffef000fc8947 */ /* 0x000fea000383ffff */
[----:B------:R-:W-:Y:S05]  /*11fd0*/  EXIT ;  /* 0x000000000000794d */ /* 0x000fea0003800000 */
.L_x_8121:
        /* <DEDUP_REMOVED lines=18> */
.L_x_8179:
        /* <DEDUP_REMOVED lines=43> */
.L_x_8183:
        /* <DEDUP_REMOVED lines=39> */
.L_x_8181:
        /* <DEDUP_REMOVED lines=12> */
.L_x_8184:
        /* <DEDUP_REMOVED lines=63> */
.L_x_8185:
        /* <DEDUP_REMOVED lines=61> */
.L_x_8186:
[----:B01----:R-:W-:-:S05]  /*12ea0*/  LOP3.LUT R3, RZ, R2, RZ, 0x33, !PT ;  /* 0x00000002ff037212 */ /* 0x003fca00078e33ff */
[----:B------:R-:W-:-:S05]  /*12eb0*/  IMAD.IADD R2, R4, 0x1, R3 ;  /* 0x0000000104027824 */ /* 0x000fca00078e0203 */
[----:B------:R1:W-:Y:S01]  /*12ec0*/  STL [R1+0x4], R2 ;  /* 0x0000040201007387 */ /* 0x0003e20000100800 */
[----:B------:R-:W-:Y:S05]  /*12ed0*/  BRA `(.L_x_8187) ;  /* 0x0000000000107947 */ /* 0x000fea0003800000 */
.L_x_8182:
[----:B------:R-:W-:Y:S01]  /*12ee0*/  IMAD.U32 R2, RZ, RZ, UR6 ;  /* 0x00000006ff027e24 */ /* 0x000fe2000f8e00ff */
[----:B------:R0:W-:Y:S04]  /*12ef0*/  STL [R1+0x4], RZ ;  /* 0x000004ff01007387 */ /* 0x0001e80000100800 */
[----:B------:R0:W-:Y:S04]  /*12f00*/  STL [R1+0x8], RZ ;  /* 0x000008ff01007387 */ /* 0x0001e80000100800 */
[----:B------:R0:W-:Y:S02]  /*12f10*/  STL [R1], R2 ;  /* 0x0000000201007387 */ /* 0x0001e40000100800 */
.L_x_8187:
        /* <DEDUP_REMOVED lines=10> */
.L_x_8180:
        /* <DEDUP_REMOVED lines=38> */
.L_x_8314:
[----:B--2---:R-:W2:Y:S01]  /*13220*/  LDL R0, [R1+0xc] ;  /* 0x00000c0001007983 */ /* 0x004ea20000100800 */
[----:B------:R-:W2:Y:S01]  /*13230*/  LDC.64 R2, c[0x0][0xd88] ;  /* 0x00036200ff027b82 */ /* 0x000ea20000000a00 */
[----:B------:R-:W-:Y:S05]  /*13240*/  YIELD ;  /* 0x0000000000007946 */ /* 0x000fea0003800000 */
[----:B------:R-:W-:Y:S01]  /*13250*/  ULDC.64 UR4, c[0x0][0xb20] ;  /* 0x0002c80000047ab9 */ /* 0x000fe20000000a00 */
[----:B0---4-:R-:W-:Y:S01]  /*13260*/  IMAD.MOV.U32 R6, RZ, RZ, RZ ;  /* 0x000000ffff067224 */ /* 0x011fe200078e00ff */
        /* <DEDUP_REMOVED lines=51> */
.L_x_8189:
        /* <DEDUP_REMOVED lines=18> */
.L_x_8190:
[----:B------:R-:W-:Y:S05]  /*136c0*/  @!P0 BRA `(.L_x_8191) ;  /* 0x00000000000c8947 */ /* 0x000fea0003800000 */
[----:B------:R-:W3:Y:S04]  /*136d0*/  LDG.E R6, desc[UR38][R4.64] ;  /* 0x0000002604067981 */ /* 0x000ee8000c1e1900 */
[----:B------:R-:W3:Y:S02]  /*136e0*/  LDG.E R4, desc[UR38][R4.64+0x4] ;  /* 0x0000042604047981 */ /* 0x000ee4000c1e1900 */
[----:B---3--:R-:W-:-:S07]  /*136f0*/  IMAD.IADD R6, R4, 0x1, -R6 ;  /* 0x0000000104067824 */ /* 0x008fce00078e0a06 */
.L_x_8191:
        /* <DEDUP_REMOVED lines=60> */
.L_x_8193:
[----:B------:R-:W-:Y:S05]  /*13ac0*/  BSYNC B0 ;  /* 0x0000000000007941 */ /* 0x000fea0003800000 */
.L_x_8192:
        /* <DEDUP_REMOVED lines=15> */
[----:B------:R-:W3:Y:S01]  /*13bc0*/  POPC R4, UR4 ;  /* 0x0000000400047d09 */ /* 0x000ee20008000000 */
[----:B-1----:R-:W-:-:S02]  /*13bd0*/  ISETP.EQ.U32.AND P0, PT, R0, R2, PT ;  /* 0x000000020000720c */ /* 0x002fc40003f02070 */
[----:B------:R-:W3:Y:S11]  /*13be0*/  LDC.64 R2, c[0x0][0xd60] ;  /* 0x00035800ff027b82 */ /* 0x000ef60000000a00 */
[----:B---3--:R-:W3:Y:S04]  /*13bf0*/  @P0 ATOMG.E.ADD.STRONG.GPU PT, R2, desc[UR38][R2.64], R4 ;  /* 0x00000004020209a8 */ /* 0x008ee800081ee1e6 */
[----:B---3--:R1:W3:Y:S02]  /*13c00*/  SHFL.IDX PT, R2, R2, R0, 0x1f ;  /* 0x00001f0002027589 */ /* 0x0082e400000e0000 */
[----:B-1----:R-:W1:Y:S02]  /*13c10*/  S2R R0, SR_LTMASK ;  /* 0x0000000000007919 */ /* 0x002e640000003900 */
[----:B-1----:R-:W-:-:S06]  /*13c20*/  LOP3.LUT R0, R0, UR4, RZ, 0xc0, !PT ;  /* 0x0000000400007c12 */ /* 0x002fcc000f8ec0ff */
[----:B------:R-:W3:Y:S02]  /*13c30*/  POPC R0, R0 ;  /* 0x0000000000007309 */ /* 0x000ee40000000000 */
[----:B---3--:R-:W-:-:S05]  /*13c40*/  IADD3 R0, R2, UR37, R0 ;  /* 0x0000002502007c10 */ /* 0x008fca000fffe000 */
[----:B------:R1:W-:Y:S01]  /*13c50*/  STL [R1], R0 ;  /* 0x0000000001007387 */ /* 0x0003e20000100800 */
[----:B------:R-:W-:Y:S05]  /*13c60*/  BRA `(.L_x_8196) ;  /* 0x0000005800847947 */ /* 0x000fea0003800000 */
.L_x_8195:
        /* <DEDUP_REMOVED lines=20> */
.L_x_8198:
[----:B------:R-:W-:Y:S05]  /*13db0*/  BSYNC B6 ;  /* 0x0000000000067941 */ /* 0x000fea0003800000 */
.L_x_8197:
        /* <DEDUP_REMOVED lines=20> */
.L_x_8201:
        /* <DEDUP_REMOVED lines=16> */
.L_x_8200:
[----:B------:R-:W-:Y:S05]  /*14000*/  BSYNC B6 ;  /* 0x0000000000067941 */ /* 0x000fea0003800000 */
.L_x_8199:
        /* <DEDUP_REMOVED lines=24> */
.L_x_8331:
        /* <DEDUP_REMOVED lines=9> */
.L_x_8334:
        /* <DEDUP_REMOVED lines=24> */
.L_x_8205:
[----:B------:R-:W3:Y:S04]  /*143a0*/  LDL R0, [R1+0x10] ;  /* 0x0000100001007983 */ /* 0x000ee80000100800 */
[----:B-1----:R-:W4:Y:S01]  /*143b0*/  LDL R2, [R1+0x18] ;  /* 0x0000180001027983 */ /* 0x002f220000100800 */
[----:B---3--:R-:W-:Y:S01]  /*143c0*/  IMAD R0, R0, 0x8, R18 ;  /* 0x0000000800007824 */ /* 0x008fe200078e0212 */
[----:B----4-:R-:W-:-:S04]  /*143d0*/  SHF.L.U32 R2, R2, 0x1f, RZ ;  /* 0x0000001f02027819 */ /* 0x010fc800000006ff */
[----:B------:R-:W1:Y:S02]  /*143e0*/  SYNCS.PHASECHK.TRANS64.TRYWAIT P0, [R0+URZ+0x38840], R2 ;  /* 0x03884002000075a7 */ /* 0x000e64000800017f */
[----:B-1----:R-:W-:Y:S05]  /*143f0*/  @!P0 BRA `(.L_x_8206) ;  /* 0x0000006c00048947 */ /* 0x002fea0003800000 */
.L_x_8335:
        /* <DEDUP_REMOVED lines=11> */
.L_x_8207:
        /* <DEDUP_REMOVED lines=23> */
.L_x_8203:
[----:B0-----:R-:W3:Y:S04]  /*14620*/  LDL.LU R4, [R1+0x28] ;  /* 0x0000280001047983 */ /* 0x001ee80000300800 */
[----:B------:R-:W4:Y:S04]  /*14630*/  LDL.LU R3, [R1+0x48] ;  /* 0x0000480001037983 */ /* 0x000f280000300800 */
[----:B------:R-:W5:Y:S01]  /*14640*/  LDL R2, [R1+0x2c] ;  /* 0x00002c0001027983 */ /* 0x000f620000100800 */
        /* <DEDUP_REMOVED lines=8> */
[----:B---3--:R-:W-:Y:S02]  /*146d0*/  SEL R4, R4, RZ, !P0 ;  /* 0x000000ff04047207 */ /* 0x008fe40004000000 */
[----:B----4-:R-:W-:-:S03]  /*146e0*/  SEL R3, R3, RZ, !P0 ;  /* 0x000000ff03037207 */ /* 0x010fc60004000000 */
[----:B------:R0:W-:Y:S01]  /*146f0*/  STL [R1+0x38], R4 ;  /* 0x0000380401007387 */ /* 0x0001e20000100800 */
[----:B-----5:R-:W-:-:S05]  /*14700*/  SHF.R.S32.HI R0, RZ, 0x1f, R2 ;  /* 0x0000001fff007819 */ /* 0x020fca0000011402 */
[----:B------:R0:W-:Y:S04]  /*14710*/  STL [R1+0x50], R0 ;  /* 0x0000500001007387 */ /* 0x0001e80000100800 */
[----:B------:R0:W-:Y:S01]  /*14720*/  STL [R1+0x58], R3 ;  /* 0x0000580301007387 */ /* 0x0001e20000100800 */
        /* <DEDUP_REMOVED lines=17> */
.L_x_8209:
[----:B------:R-:W-:Y:S05]  /*14840*/  BSYNC B6 ;  /* 0x0000000000067941 */ /* 0x000fea0003800000 */
.L_x_8208:
[----:B--2---:R-:W2:Y:S01]  /*14850*/  LDL R10, [R1+0x4] ;  /* 0x00000400010a7983 */ /* 0x004ea20000100800 */
[----:B------:R-:W1:Y:S01]  /*14860*/  LDC R7, c[0x0][0x448] ;  /* 0x00011200ff077b82 */ /* 0x000e620000000800 */
[----:B------:R-:W-:Y:S01]  /*14870*/  ULDC.64 UR4, c[0x0][0x298] ;  /* 0x0000a60000047ab9 */ /* 0x000fe20000000a00 */
[----:B------:R-:W-:Y:S01]  /*14880*/  ULDC.64 UR6, c[0x0][0x280] ;  /* 0x0000a00000067ab9 */ /* 0x000fe20000000a00 */
[----:B0-----:R-:W3:Y:S04]  /*14890*/  LDL R4, [R1+0x50] ;  /* 0x0000500001047983 */ /* 0x001ee80000100800 */
        /* <DEDUP_REMOVED lines=93> */
.L_x_8344:
        /* <DEDUP_REMOVED lines=12> */
.L_x_8211:
        /* <DEDUP_REMOVED lines=37> */
.L_x_8213:
[----:B------:R-:W-:Y:S05]  /*15180*/  BSYNC B6 ;  /* 0x0000000000067941 */ /* 0x000fea0003800000 */
.L_x_8212:
        /* <DEDUP_REMOVED lines=183> */
.L_x_8354:
        /* <DEDUP_REMOVED lines=30> */
.L_x_8216:
[----:B------:R-:W-:Y:S05]  /*15ee0*/  BSYNC B0 ;  /* 0x0000000000007941 */ /* 0x000fea0003800000 */
.L_x_8215:
[----:B------:R-:W-:Y:S01]  /*15ef0*/  NOP ;  /* 0x0000000000007918 */ /* 0x000fe20000000000 */
[----:B------:R-:W-:-:S13]  /*15f00*/  PLOP3.LUT P0, PT, PT, PT, PT, 0x80, 0x0 ;  /* 0x000000000000781c */ /* 0x000fda0003f0f070 */
.L_x_8217:
        /* <DEDUP_REMOVED lines=18> */
.L_x_8355:
[----:B------:R-:W-:Y:S05]  /*16030*/  BSYNC B0 ;  /* 0x0000000000007941 */ /* 0x000fea0003800000 */
.L_x_8218:
        /* <DEDUP_REMOVED lines=13> */
.L_x_8356:
[----:B------:R-:W-:Y:S05]  /*16110*/  BSYNC B1 ;  /* 0x0000000000017941 */ /* 0x000fea0003800000 */
.L_x_8222:
        /* <DEDUP_REMOVED lines=9> */
.L_x_8225:
[----:B------:R-:W-:Y:S05]  /*161b0*/  BSYNC B1 ;  /* 0x0000000000017941 */ /* 0x000fea0003800000 */
.L_x_8224:
        /* <DEDUP_REMOVED lines=13> */
.L_x_8226:
        /* <DEDUP_REMOVED lines=15> */
.L_x_8227:
        /* <DEDUP_REMOVED lines=15> */
.L_x_8228:
        /* <DEDUP_REMOVED lines=15> */
.L_x_8229:
        /* <DEDUP_REMOVED lines=15> */
.L_x_8230:
        /* <DEDUP_REMOVED lines=15> */
.L_x_8231:
        /* <DEDUP_REMOVED lines=15> */
.L_x_8232:
        /* <DEDUP_REMOVED lines=15> */
.L_x_8233:
        /* <DEDUP_REMOVED lines=10> */
.L_x_8221:
[----:B------:R-:W-:Y:S05]  /*169c0*/  BSYNC B0 ;  /* 0x0000000000007941 */ /* 0x000fea0003800000 */
.L_x_8220:
        /* <DEDUP_REMOVED lines=55> */
.L_x_8240:
        /* <DEDUP_REMOVED lines=8> */
.L_x_8357:
[----:B------:R-:W-:Y:S05]  /*16dc0*/  BSYNC B3 ;  /* 0x0000000000037941 */ /* 0x000fea0003800000 */
.L_x_8241:
        /* <DEDUP_REMOVED lines=9> */
.L_x_8244:
[----:B------:R-:W-:Y:S05]  /*16e60*/  BSYNC B3 ;  /* 0x0000000000037941 */ /* 0x000fea0003800000 */
.L_x_8243:
        /* <DEDUP_REMOVED lines=13> */
.L_x_8245:
        /* <DEDUP_REMOVED lines=13> */
.L_x_8358:
[----:B------:R-:W-:Y:S05]  /*17010*/  BSYNC B3 ;  /* 0x0000000000037941 */ /* 0x000fea0003800000 */
.L_x_8246:
        /* <DEDUP_REMOVED lines=11> */
.L_x_8249:
[----:B------:R-:W-:Y:S05]  /*170d0*/  BSYNC B3 ;  /* 0x0000000000037941 */ /* 0x000fea0003800000 */
.L_x_8248:
        /* <DEDUP_REMOVED lines=10> */
.L_x_8250:
        /* <DEDUP_REMOVED lines=15> */
.L_x_8251:
        /* <DEDUP_REMOVED lines=15> */
.L_x_8252:
        /* <DEDUP_REMOVED lines=15> */
.L_x_8253:
        /* <DEDUP_REMOVED lines=15> */
.L_x_8254:
        /* <DEDUP_REMOVED lines=15> */
.L_x_8255:
        /* <DEDUP_REMOVED lines=15> */
.L_x_8256:
        /* <DEDUP_REMOVED lines=15> */
.L_x_8257:
        /* <DEDUP_REMOVED lines=10> */
.L_x_8239:
[----:B------:R-:W-:Y:S05]  /*178b0*/  BSYNC B1 ;  /* 0x0000000000017941 */ /* 0x000fea0003800000 */
.L_x_8238:
[----:B------:R-:W2:Y:S02]  /*178c0*/  LDL.LU R5, [R1+0x40] ;  /* 0x0000400001057983 */ /* 0x000ea40000300800 */
[----:B--2---:R-:W-:-:S07]  /*178d0*/  VIADD R0, R5, 0xfffffffd ;  /* 0xfffffffd05007836 */ /* 0x004fce0000000000 */
.L_x_8237:
[----:B------:R-:W-:Y:S05]  /*178e0*/  BSYNC B2 ;  /* 0x0000000000027941 */ /* 0x000fea0003800000 */
.L_x_8236:
[----:B------:R-:W-:Y:S01]  /*178f0*/  VIADD R8, R8, 0xfffffffe ;  /* 0xfffffffe08087836 */ /* 0x000fe20000000000 */
[----:B------:R-:W-:-:S04]  /*17900*/  LOP3.LUT R4, RZ, R4, RZ, 0x33, !PT ;  /* 0x00000004ff047212 */ /* 0x000fc800078e33ff */
[----:B------:R-:W-:-:S13]  /*17910*/  ISETP.NE.AND P0, PT, R8, R4, PT ;  /* 0x000000040800720c */ /* 0x000fda0003f05270 */
[----:B------:R-:W-:Y:S05]  /*17920*/  @!P0 BRA `(.L_x_8235) ;  /* 0x0000001800e08947 */ /* 0x000fea0003800000 */
.L_x_8298:
        /* <DEDUP_REMOVED lines=35> */
.L_x_8260:
        /* <DEDUP_REMOVED lines=8> */
.L_x_8359:
[----:B------:R-:W-:Y:S05]  /*17be0*/  BSYNC B2 ;  /* 0x0000000000027941 */ /* 0x000fea0003800000 */
.L_x_8261:
        /* <DEDUP_REMOVED lines=9> */
.L_x_8264:
[----:B------:R-:W-:Y:S05]  /*17c80*/  BSYNC B2 ;  /* 0x0000000000027941 */ /* 0x000fea0003800000 */
.L_x_8263:
        /* <DEDUP_REMOVED lines=12> */
.L_x_8265:
        /* <DEDUP_REMOVED lines=13> */
.L_x_8360:
[----:B------:R-:W-:Y:S05]  /*17e20*/  BSYNC B2 ;  /* 0x0000000000027941 */ /* 0x000fea0003800000 */
.L_x_8266:
        /* <DEDUP_REMOVED lines=11> */
.L_x_8269:
[----:B------:R-:W-:Y:S05]  /*17ee0*/  BSYNC B2 ;  /* 0x0000000000027941 */ /* 0x000fea0003800000 */
.L_x_8268:
        /* <DEDUP_REMOVED lines=9> */
.L_x_8270:
        /* <DEDUP_REMOVED lines=15> */
.L_x_8271:
        /* <DEDUP_REMOVED lines=15> */
.L_x_8272:
        /* <DEDUP_REMOVED lines=15> */
.L_x_8273:
        /* <DEDUP_REMOVED lines=15> */
.L_x_8274:
        /* <DEDUP_REMOVED lines=15> */
.L_x_8275:
        /* <DEDUP_REMOVED lines=15> */
.L_x_8276:
        /* <DEDUP_REMOVED lines=15> */
.L_x_8277:
        /* <DEDUP_REMOVED lines=10> */
.L_x_8259:
[----:B------:R-:W-:Y:S05]  /*186b0*/  BSYNC B1 ;  /* 0x0000000000017941 */ /* 0x000fea0003800000 */
.L_x_8258:
        /* <DEDUP_REMOVED lines=35> */
.L_x_8280:
        /* <DEDUP_REMOVED lines=8> */
.L_x_8361:
[----:B------:R-:W-:Y:S05]  /*18970*/  BSYNC B2 ;  /* 0x0000000000027941 */ /* 0x000fea0003800000 */
.L_x_8281:
        /* <DEDUP_REMOVED lines=9> */
.L_x_8284:
[----:B------:R-:W-:Y:S05]  /*18a10*/  BSYNC B2 ;  /* 0x0000000000027941 */ /* 0x000fea0003800000 */
.L_x_8283:
        /* <DEDUP_REMOVED lines=13> */
.L_x_8285:
        /* <DEDUP_REMOVED lines=13> */
.L_x_8362:
[----:B------:R-:W-:Y:S05]  /*18bc0*/  BSYNC B2 ;  /* 0x0000000000027941 */ /* 0x000fea0003800000 */
.L_x_8286:
        /* <DEDUP_REMOVED lines=11> */
.L_x_8289:
[----:B------:R-:W-:Y:S05]  /*18c80*/  BSYNC B2 ;  /* 0x0000000000027941 */ /* 0x000fea0003800000 */
.L_x_8288:
        /* <DEDUP_REMOVED lines=10> */
.L_x_8290:
        /* <DEDUP_REMOVED lines=15> */
.L_x_8291:
        /* <DEDUP_REMOVED lines=15> */
.L_x_8292:
        /* <DEDUP_REMOVED lines=15> */
.L_x_8293:
        /* <DEDUP_REMOVED lines=15> */
.L_x_8294:
        /* <DEDUP_REMOVED lines=15> */
.L_x_8295:
        /* <DEDUP_REMOVED lines=15> */
.L_x_8296:
        /* <DEDUP_REMOVED lines=15> */
.L_x_8297:
        /* <DEDUP_REMOVED lines=10> */
.L_x_8279:
[----:B------:R-:W-:Y:S05]  /*19460*/  BSYNC B1 ;  /* 0x0000000000017941 */ /* 0x000fea0003800000 */
.L_x_8278:
[----:B------:R-:W2:Y:S01]  /*19470*/  LDL R2, [R1+0x24] ;  /* 0x0000240001027983 */ /* 0x000ea20000100800 */
[----:B------:R-:W-:Y:S01]  /*19480*/  VIADD R0, R0, 0xfffffffe ;  /* 0xfffffffe00007836 */ /* 0x000fe20000000000 */
[----:B--2---:R-:W-:-:S13]  /*19490*/  ISETP.GT.AND P0, PT, R6, R2, PT ;  /* 0x000000020600720c */ /* 0x004fda0003f04270 */
[----:B------:R-:W-:Y:S05]  /*194a0*/  @P0 BRA `(.L_x_8298) ;  /* 0xffffffe400200947 */ /* 0x000fea000383ffff */
.L_x_8235:
[----:B------:R-:W-:Y:S05]  /*194b0*/  BSYNC B0 ;  /* 0x0000000000007941 */ /* 0x000fea0003800000 */
.L_x_8234:
        /* <DEDUP_REMOVED lines=25> */
.L_x_8300:
[----:B------:R-:W-:Y:S05]  /*19650*/  BSYNC B0 ;  /* 0x0000000000007941 */ /* 0x000fea0003800000 */
.L_x_8299:
[----:B------:R-:W-:-:S05]  /*19660*/  SEL R0, R0, RZ, P0 ;  /* 0x000000ff00007207 */ /* 0x000fca0000000000 */
[----:B------:R3:W-:Y:S02]  /*19670*/  STL [R1+0x10], R0 ;  /* 0x0000100001007387 */ /* 0x0007e40000100800 */
.L_x_8196:
[----:B------:R-:W-:Y:S05]  /*19680*/  BSYNC B7 ;  /* 0x0000000000077941 */ /* 0x000fea0003800000 */
.L_x_8194:
        /* <DEDUP_REMOVED lines=8> */
[----:B0-----:R-:W0:Y:S04]  /*19710*/  LDS.128 R4, [R18+0x388d0] ;  /* 0x0388d00012047984 */ /* 0x001e280000000c00 */
[----:B0-----:R0:W-:Y:S04]  /*19720*/  STL.64 [R1], R4 ;  /* 0x0000000401007387 */ /* 0x0011e80000100a00 */
[----:B------:R0:W-:Y:S01]  /*19730*/  STL.64 [R1+0x8], R6 ;  /* 0x0000080601007387 */ /* 0x0001e20000100a00 */
[----:B------:R-:W-:Y:S06]  /*19740*/  BAR.ARV 0x4, 0x180 ;  /* 0x0106000000007b1d */ /* 0x000fec0000002000 */
[----:B------:R-:W-:Y:S05]  /*19750*/  BRA `(.L_x_8302) ;  /* 0x0000001000307947 */ /* 0x000fea0003800000 */
.L_x_8301:
[----:B------:R-:W4:Y:S01]  /*19760*/  S2R R16, SR_TID.X ;  /* 0x0000000000107919 */ /* 0x000f220000002100 */
[----:B------:R-:W-:Y:S01]  /*19770*/  UMOV UR4, 0xffffffff ;  /* 0xffffffff00047882 */ /* 0x000fe20000000000 */
[----:B----4-:R-:W-:-:S04]  /*19780*/  LOP3.LUT R16, R16, 0x1f, RZ, 0xc0, !PT ;  /* 0x0000001f10107812 */ /* 0x010fc800078ec0ff */
[----:B------:R-:W-:Y:S01]  /*19790*/  ISETP.NE.AND P0, PT, R16, 0x1f, PT ;  /* 0x0000001f1000780c */ /* 0x000fe20003f05270 */
[----:B------:R-:W-:-:S12]  /*197a0*/  BRA.DIV UR4, `(.L_x_8303) ;  /* 0x0000002a04f87947 */ /* 0x000fd8000b800000 */
[----:B-1----:R-:W0:Y:S01]  /*197b0*/  LDL.LU R3, [R1] ;  /* 0x0000000001037983 */ /* 0x002e220000300800 */
[----:B------:R-:W-:-:S03]  /*197c0*/  ULDC UR4, c[0x0][0xd3c] ;  /* 0x00034f0000047ab9 */ /* 0x000fc60000000800 */
[----:B------:R-:W3:Y:S01]  /*197d0*/  LDL R4, [R1+0xc] ;  /* 0x00000c0001047983 */ /* 0x000ee20000100800 */
[----:B0-----:R-:W-:Y:S02]  /*197e0*/  IMAD.MOV.U32 R8, RZ, RZ, R3 ;  /* 0x000000ffff087224 */ /* 0x001fe400078e0003 */
[----:B---3--:R-:W-:-:S05]  /*197f0*/  IMAD.IADD R0, R4, 0x1, R16 ;  /* 0x0000000104007824 */ /* 0x008fca00078e0210 */
        /* <DEDUP_REMOVED lines=35> */
.L_x_8372:
[----:B------:R-:W-:Y:S02]  /*19a30*/  ULDC UR4, c[0x0][0xd38] ;  /* 0x00034e0000047ab9 */ /* 0x000fe40000000800 */
[----:B------:R-:W-:-:S04]  /*19a40*/  IMAD.U32 R8, RZ, RZ, UR4 ;  /* 0x00000004ff087e24 */ /* 0x000fc8000f8e00ff */
[----:B-1----:R-:W-:-:S04]  /*19a50*/  IMAD R10, R10, R8, RZ ;  /* 0x000000080a0a7224 */ /* 0x002fc800078e02ff */
[----:B------:R-:W-:-:S05]  /*19a60*/  IMAD.IADD R4, R9, 0x1, R10 ;  /* 0x0000000109047824 */ /* 0x000fca00078e020a */
[----:B------:R-:W-:-:S13]  /*19a70*/  ISETP.GT.AND P6, PT, R4, R0, PT ;  /* 0x000000000400720c */ /* 0x000fda0003fc4270 */
[----:B------:R-:W-:Y:S05]  /*19a80*/  @P6 BRA `(.L_x_8304) ;  /* 0x0000000000ac6947 */ /* 0x000fea0003800000 */
.L_x_8307:
        /* <DEDUP_REMOVED lines=37> */
.L_x_8380:
[----:B------:R-:W-:Y:S02]  /*19ce0*/  ULDC UR4, c[0x0][0xd38] ;  /* 0x00034e0000047ab9 */ /* 0x000fe40000000800 */
[----:B------:R-:W-:-:S04]  /*19cf0*/  IMAD.U32 R8, RZ, RZ, UR4 ;  /* 0x00000004ff087e24 */ /* 0x000fc8000f8e00ff */
[----:B-1----:R-:W-:-:S04]  /*19d00*/  IMAD R10, R10, R8, RZ ;  /* 0x000000080a0a7224 */ /* 0x002fc800078e02ff */
[----:B------:R-:W-:-:S05]  /*19d10*/  IMAD.IADD R4, R10, 0x1, R4 ;  /* 0x000000010a047824 */ /* 0x000fca00078e0204 */
[----:B------:R-:W-:-:S13]  /*19d20*/  ISETP.GT.AND P6, PT, R4, R0, PT ;  /* 0x000000000400720c */ /* 0x000fda0003fc4270 */
[----:B------:R-:W-:Y:S05]  /*19d30*/  @!P6 BRA `(.L_x_8307) ;  /* 0xfffffffc0054e947 */ /* 0x000fea000383ffff */
.L_x_8304:
        /* <DEDUP_REMOVED lines=12> */
.L_x_8385:
[----:B------:R-:W-:-:S13]  /*19e00*/  ISETP.NE.AND P0, PT, R3, RZ, PT ;  /* 0x000000ff0300720c */ /* 0x000fda0003f05270 */
[----:B------:R-:W-:Y:S05]  /*19e10*/  @!P0 BRA `(.L_x_8309) ;  /* 0x0000000000148947 */ /* 0x000fea0003800000 */
[----:B------:R-:W-:Y:S01]  /*19e20*/  UMOV UR4, 0xffffffff ;  /* 0xffffffff00047882 */ /* 0x000fe20000000000 */
[----:B---3--:R-:W-:Y:S02]  /*19e30*/  VIADD R9, R9, 0xffffffff ;  /* 0xffffffff09097836 */ /* 0x008fe40000000000 */
[----:B------:R-:W-:Y:S05]  /*19e40*/  BRA.DIV UR4, `(.L_x_8310) ;  /* 0x0000002e04ec7947 */ /* 0x000fea000b800000 */
[----:B0-----:R0:W1:Y:S02]  /*19e50*/  SHFL.IDX PT, R2, R2, R9, 0x1f ;  /* 0x00001f0902027589 */ /* 0x00106400000e0000 */
.L_x_8388:
[----:B-1----:R-:W-:-:S07]  /*19e60*/  IMAD.MOV.U32 R6, RZ, RZ, R2 ;  /* 0x000000ffff067224 */ /* 0x002fce00078e0002 */
.L_x_8309:
        /* <DEDUP_REMOVED lines=62> */
.L_x_8311:
[----:B---3--:R-:W2:Y:S01]  /*1a250*/  LDL R5, [R1+0xc] ;  /* 0x00000c0001057983 */ /* 0x008ea20000100800 */
        /* <DEDUP_REMOVED lines=62> */
.L_x_8312:
[----:B------:R-:W-:-:S05]  /*1a640*/  LOP3.LUT R0, RZ, R0, RZ, 0x33, !PT ;  /* 0x00000000ff007212 */ /* 0x000fca00078e33ff */
[----:B------:R-:W-:-:S05]  /*1a650*/  IMAD.IADD R0, R4, 0x1, R0 ;  /* 0x0000000104007824 */ /* 0x000fca00078e0200 */
[----:B------:R2:W-:Y:S01]  /*1a660*/  STL [R1+0x4], R0 ;  /* 0x0000040001007387 */ /* 0x0005e20000100800 */
[----:B------:R-:W-:Y:S05]  /*1a670*/  BRA `(.L_x_8313) ;  /* 0x0000000000287947 */ /* 0x000fea0003800000 */
.L_x_8305:
        /* <DEDUP_REMOVED lines=10> */
.L_x_8313:
        /* <DEDUP_REMOVED lines=16> */
.L_x_8302:
[----:B-1-3--:R-:W3:Y:S01]  /*1a820*/  LDL R0, [R1+0xc] ;  /* 0x00000c0001007983 */ /* 0x00aee20000100800 */
[----:B------:R-:W-:Y:S02]  /*1a830*/  ULDC UR4, c[0x0][0xd3c] ;  /* 0x00034f0000047ab9 */ /* 0x000fe40000000800 */
[----:B---3--:R-:W-:-:S13]  /*1a840*/  ISETP.GE.AND P0, PT, R0, UR4, PT ;  /* 0x0000000400007c0c */ /* 0x008fda000bf06270 */
[----:B------:R-:W-:Y:S05]  /*1a850*/  @!P0 BRA `(.L_x_8314) ;  /* 0xffffff8800708947 */ /* 0x000fea000383ffff */
[----:B------:R-:W-:Y:S05]  /*1a860*/  BSYNC B8 ;  /* 0x0000000000087941 */ /* 0x000fea0003800000 */
.L_x_8188:
[----:B---3--:R-:W3:Y:S01]  /*1a870*/  LDL.LU R0, [R1+0x64] ;  /* 0x0000640001007983 */ /* 0x008ee20000300800 */
[----:B------:R-:W-:Y:S01]  /*1a880*/  BSSY B0, `(.L_x_8315) ;  /* 0x000000b000007945 */ /* 0x000fe20003800000 */
[----:B0---4-:R-:W0:Y:S01]  /*1a890*/  S2R R5, SR_CgaCtaId ;  /* 0x0000000000057919 */ /* 0x011e220000008800 */
        /* <DEDUP_REMOVED lines=9> */
.L_x_8389:
[----:B------:R-:W-:Y:S05]  /*1a930*/  BSYNC B0 ;  /* 0x0000000000007941 */ /* 0x000fea0003800000 */
.L_x_8315:
[----:B------:R-:W-:-:S03]  /*1a940*/  UMOV UR4, 0xffffffff ;  /* 0xffffffff00047882 */ /* 0x000fc60000000000 */
[----:B------:R-:W-:Y:S05]  /*1a950*/  BRA.DIV UR4, `(.L_x_8317) ;  /* 0x0000002604687947 */ /* 0x000fea000b800000 */
[----:B------:R-:W1:Y:S02]  /*1a960*/  S2R R2, SR_TID.X ;  /* 0x0000000000027919 */ /* 0x000e640000002100 */
[----:B-1----:R-:W-:-:S04]  /*1a970*/  SHF.R.U32.HI R2, RZ, 0x5, R2 ;  /* 0x00000005ff027819 */ /* 0x002fc80000011602 */
[----:B------:R-:W-:-:S05]  /*1a980*/  LOP3.LUT R2, R2, 0x3, RZ, 0xc0, !PT ;  /* 0x0000000302027812 */ /* 0x000fca00078ec0ff */
[----:B------:R1:W2:Y:S02]  /*1a990*/  SHFL.IDX PT, R14, R2, RZ, 0x1f ;  /* 0x00001fff020e7589 */ /* 0x0002a400000e0000 */
.L_x_8392:
[----:B--2---:R-:W-:Y:S01]  /*1a9a0*/  ISETP.NE.AND P0, PT, R14, RZ, PT ;  /* 0x000000ff0e00720c */ /* 0x004fe20003f05270 */
[----:B------:R-:W-:-:S12]  /*1a9b0*/  BSSY B0, `(.L_x_8318) ;  /* 0x0000027000007945 */ /* 0x000fd80003800000 */
[----:B------:R-:W-:Y:S05]  /*1a9c0*/  @P0 BRA `(.L_x_8319) ;  /* 0x0000000000940947 */ /* 0x000fea0003800000 */
[----:B------:R-:W-:-:S03]  /*1a9d0*/  UMOV UR4, 0xffffffff ;  /* 0xffffffff00047882 */ /* 0x000fc60000000000 */
[----:B------:R-:W-:Y:S05]  /*1a9e0*/  BRA.DIV UR4, `(.L_x_8320) ;  /* 0x0000002604787947 */ /* 0x000fea000b800000 */
[----:B------:R-:W-:-:S13]  /*1a9f0*/  ELECT P6, URZ, PT ;  /* 0x00000000003f782f */ /* 0x000fda00038c0000 */
.L_x_8395:
[----:B------:R-:W-:Y:S05]  /*1aa00*/  @!P6 BRA `(.L_x_8319) ;  /* 0x000000000084e947 */ /* 0x000fea0003800000 */
[----:B------:R-:W-:-:S06]  /*1aa10*/  ULOP3.LUT UR4, UR36, 0x2, URZ, 0xfc, !UPT ;  /* 0x0000000224047892 */ /* 0x000fcc000f8efc3f */
[----:B-1----:R-:W-:-:S05]  /*1aa20*/  IMAD.U32 R2, RZ, RZ, UR4 ;  /* 0x00000004ff027e24 */ /* 0x002fca000f8e00ff */
[----:B------:R-:W-:-:S13]  /*1aa30*/  ISETP.NE.AND P2, PT, R2, 0x3, PT ;  /* 0x000000030200780c */ /* 0x000fda0003f45270 */
[----:B------:R-:W-:Y:S05]  /*1aa40*/  @!P2 BRA `(.L_x_8321) ;  /* 0x000000000004a947 */ /* 0x000fea0003800000 */
[----:B------:R-:W-:Y:S01]  /*1aa50*/  BPT.TRAP 0x1 ;  /* 0x000000040000795c */ /* 0x000fe20000300000 */
.L_x_8321:
        /* <DEDUP_REMOVED lines=14> */
.L_x_8396:
[----:B------:R-:W1:Y:S02]  /*1ab40*/  SYNCS.PHASECHK.TRANS64.TRYWAIT P0, [R7+URZ], R2 ;  /* 0x00000002070075a7 */ /* 0x000e64000800017f */
[----:B-1----:R-:W-:Y:S05]  /*1ab50*/  @!P0 BRA `(.L_x_8323) ;  /* 0x0000002400508947 */ /* 0x002fea0003800000 */
.L_x_8397:
[----:B------:R-:W-:Y:S05]  /*1ab60*/  @!P2 BRA `(.L_x_8324) ;  /* 0x000000000004a947 */ /* 0x000fea0003800000 */
[----:B------:R-:W-:Y:S01]  /*1ab70*/  BPT.TRAP 0x1 ;  /* 0x000000040000795c */ /* 0x000fe20000300000 */
.L_x_8324:
[----:B------:R-:W2:Y:S01]  /*1ab80*/  LDL.LU R4, [R1+0x10] ;  /* 0x0000100001047983 */ /* 0x000ea20000300800 */
[----:B------:R-:W-:-:S04]  /*1ab90*/  VIADD R0, R0, 0x38860 ;  /* 0x0003886000007836 */ /* 0x000fc80000000000 */
[----:B--2---:R-:W-:-:S04]  /*1aba0*/  IMAD R4, R4, 0x8, R0 ;  /* 0x0000000804047824 */ /* 0x004fc800078e0200 */
[----:B------:R-:W2:Y:S02]  /*1abb0*/  SYNCS.PHASECHK.TRANS64.TRYWAIT P0, [R4+URZ], R5 ;  /* 0x00000005040075a7 */ /* 0x000ea4000800017f */
[----:B--2---:R-:W-:Y:S05]  /*1abc0*/  @!P0 BRA `(.L_x_8325) ;  /* 0x0000002400488947 */ /* 0x004fea0003800000 */
.L_x_8398:
[----:B------:R-:W-:-:S07]  /*1abd0*/  IMAD R3, R3, 0x8, R0 ;  /* 0x0000000803037824 */ /* 0x000fce00078e0200 */
.L_x_8326:
[----:B---3--:R3:W4:Y:S02]  /*1abe0*/  SYNCS.PHASECHK.TRANS64.TRYWAIT P0, [R3+URZ], R2 ;  /* 0x00000002030075a7 */ /* 0x008724000800017f */
[----:B----4-:R-:W-:Y:S05]  /*1abf0*/  @!P0 NANOSLEEP.SYNCS 0x989680 ;  /* 0x009896800000895d */ /* 0x010fea0003900000 */
[----:B------:R-:W4:Y:S02]  /*1ac00*/  @!P0 SYNCS.PHASECHK.TRANS64 P0, [R3+URZ], R2 ;  /* 0x00000002030085a7 */ /* 0x000f24000800007f */
[----:B----4-:R-:W-:Y:S05]  /*1ac10*/  @!P0 BRA `(.L_x_8326) ;  /* 0xfffffffc00f08947 */ /* 0x010fea000383ffff */
.L_x_8319:
[----:B------:R-:W-:Y:S05]  /*1ac20*/  BSYNC B0 ;  /* 0x0000000000007941 */ /* 0x000fea0003800000 */
.L_x_8318:
[----:B------:R-:W-:Y:S05]  /*1ac30*/  EXIT ;  /* 0x000000000000794d */ /* 0x000fea0003800000 */
.L_x_8133:
[----:B0-----:R0:W1:Y:S02]  /*1ac40*/  SYNCS.PHASECHK.TRANS64.TRYWAIT P1, [R16+URZ+0x38800], R5 ;  /* 0x03880005100075a7 */ /* 0x001064000802017f */
[----:B-1----:R-:W-:Y:S05]  /*1ac50*/  @!P1 NANOSLEEP.SYNCS 0x989680 ;  /* 0x009896800000995d */ /* 0x002fea0003900000 */
[----:B------:R-:W1:Y:S02]  /*1ac60*/  @!P1 SYNCS.PHASECHK.TRANS64 P1, [R16+URZ+0x38800], R5 ;  /* 0x03880005100095a7 */ /* 0x000e64000802007f */
[----:B-1----:R-:W-:Y:S05]  /*1ac70*/  @!P1 BRA `(.L_x_8133) ;  /* 0xfffffffc00f09947 */ /* 0x002fea000383ffff */
[----:B------:R-:W-:Y:S05]  /*1ac80*/  BRA `(.L_x_8327) ;  /* 0xfffffe9400547947 */ /* 0x000fea000383ffff */
.L_x_8137:
[----:B--2---:R2:W3:Y:S02]  /*1ac90*/  SYNCS.PHASECHK.TRANS64.TRYWAIT P1, [R9+URZ+0x38830], R6 ;  /* 0x03883006090075a7 */ /* 0x0044e4000802017f */
[----:B---3--:R-:W-:Y:S05]  /*1aca0*/  @!P1 NANOSLEEP.SYNCS 0x989680 ;  /* 0x009896800000995d */ /* 0x008fea0003900000 */
[----:B------:R-:W3:Y:S02]  /*1acb0*/  @!P1 SYNCS.PHASECHK.TRANS64 P1, [R9+URZ+0x38830], R6 ;  /* 0x03883006090095a7 */ /* 0x000ee4000802007f */
[----:B---3--:R-:W-:Y:S05]  /*1acc0*/  @!P1 BRA `(.L_x_8137) ;  /* 0xfffffffc00f09947 */ /* 0x008fea000383ffff */
[----:B------:R-:W-:Y:S05]  /*1acd0*/  BRA `(.L_x_8136) ;  /* 0xfffffe9400787947 */ /* 0x000fea000383ffff */
.L_x_8138:
[----:B---3--:R3:W4:Y:S02]  /*1ace0*/  SYNCS.PHASECHK.TRANS64.TRYWAIT P1, [R16+URZ+0x38810], R5 ;  /* 0x03881005100075a7 */ /* 0x008724000802017f */
[----:B----4-:R-:W-:Y:S05]  /*1acf0*/  @!P1 NANOSLEEP.SYNCS 0x989680 ;  /* 0x009896800000995d */ /* 0x010fea0003900000 */
[----:B------:R-:W4:Y:S02]  /*1ad00*/  @!P1 SYNCS.PHASECHK.TRANS64 P1, [R16+URZ+0x38810], R5 ;  /* 0x03881005100095a7 */ /* 0x000f24000802007f */
[----:B----4-:R-:W-:Y:S05]  /*1ad10*/  @!P1 BRA `(.L_x_8138) ;  /* 0xfffffffc00f09947 */ /* 0x010fea000383ffff */
[----:B------:R-:W-:Y:S05]  /*1ad20*/  BRA `(.L_x_8328) ;  /* 0xfffffe9800047947 */ /* 0x000fea000383ffff */
.L_x_8142:
[----:B0-----:R0:W3:Y:S02]  /*1ad30*/  SYNCS.PHASECHK.TRANS64.TRYWAIT P1, [R9+URZ+0x38850], R6 ;  /* 0x03885006090075a7 */ /* 0x0010e4000802017f */
[----:B---3--:R-:W-:Y:S05]  /*1ad40*/  @!P1 NANOSLEEP.SYNCS 0x989680 ;  /* 0x009896800000995d */ /* 0x008fea0003900000 */
[----:B------:R-:W3:Y:S02]  /*1ad50*/  @!P1 SYNCS.PHASECHK.TRANS64 P1, [R9+URZ+0x38850], R6 ;  /* 0x03885006090095a7 */ /* 0x000ee4000802007f */
[----:B---3--:R-:W-:Y:S05]  /*1ad60*/  @!P1 BRA `(.L_x_8142) ;  /* 0xfffffffc00f09947 */ /* 0x008fea000383ffff */
[----:B------:R-:W-:Y:S05]  /*1ad70*/  BRA `(.L_x_8141) ;  /* 0xfffffe9800347947 */ /* 0x000fea000383ffff */
.L_x_8147:
[----:B-1----:R1:W2:Y:S02]  /*1ad80*/  SYNCS.PHASECHK.TRANS64.TRYWAIT P3, [R9+URZ+0x38830], R5 ;  /* 0x03883005090075a7 */ /* 0x0022a4000806017f */
[----:B--2---:R-:W-:Y:S05]  /*1ad90*/  @!P3 NANOSLEEP.SYNCS 0x989680 ;  /* 0x009896800000b95d */ /* 0x004fea0003900000 */
[----:B------:R-:W2:Y:S02]  /*1ada0*/  @!P3 SYNCS.PHASECHK.TRANS64 P3, [R9+URZ+0x38830], R5 ;  /* 0x038830050900b5a7 */ /* 0x000ea4000806007f */
[----:B--2---:R-:W-:Y:S05]  /*1adb0*/  @!P3 BRA `(.L_x_8147) ;  /* 0xfffffffc00f0b947 */ /* 0x004fea000383ffff */
[----:B------:R-:W-:Y:S05]  /*1adc0*/  BRA `(.L_x_8146) ;  /* 0xfffffec000407947 */ /* 0x000fea000383ffff */
.L_x_8151:
[----:B---3--:R3:W4:Y:S02]  /*1add0*/  SYNCS.PHASECHK.TRANS64.TRYWAIT P3, [R9+URZ+0x38850], R5 ;  /* 0x03885005090075a7 */ /* 0x008724000806017f */
[----:B----4-:R-:W-:Y:S05]  /*1ade0*/  @!P3 NANOSLEEP.SYNCS 0x989680 ;  /* 0x009896800000b95d */ /* 0x010fea0003900000 */
[----:B------:R-:W4:Y:S02]  /*1adf0*/  @!P3 SYNCS.PHASECHK.TRANS64 P3, [R9+URZ+0x38850], R5 ;  /* 0x038850050900b5a7 */ /* 0x000f24000806007f */
[----:B----4-:R-:W-:Y:S05]  /*1ae00*/  @!P3 BRA `(.L_x_8151) ;  /* 0xfffffffc00f0b947 */ /* 0x010fea000383ffff */
[----:B------:R-:W-:Y:S05]  /*1ae10*/  BRA `(.L_x_8150) ;  /* 0xfffffec0009c7947 */ /* 0x000fea000383ffff */
.L_x_8157:
[----:B-1----:R1:W2:Y:S02]  /*1ae20*/  SYNCS.PHASECHK.TRANS64.TRYWAIT P1, [R9+URZ+0x38830], R5 ;  /* 0x03883005090075a7 */ /* 0x0022a4000802017f */
[----:B--2---:R-:W-:Y:S05]  /*1ae30*/  @!P1 NANOSLEEP.SYNCS 0x989680 ;  /* 0x009896800000995d */ /* 0x004fea0003900000 */
[----:B------:R-:W2:Y:S02]  /*1ae40*/  @!P1 SYNCS.PHASECHK.TRANS64 P1, [R9+URZ+0x38830], R5 ;  /* 0x03883005090095a7 */ /* 0x000ea4000802007f */
[----:B--2---:R-:W-:Y:S05]  /*1ae50*/  @!P1 BRA `(.L_x_8157) ;  /* 0xfffffffc00f09947 */ /* 0x004fea000383ffff */
[----:B------:R-:W-:Y:S05]  /*1ae60*/  BRA `(.L_x_8156) ;  /* 0xfffffef000b07947 */ /* 0x000fea000383ffff */
.L_x_8161:
[----:B---3--:R3:W4:Y:S02]  /*1ae70*/  SYNCS.PHASECHK.TRANS64.TRYWAIT P1, [R9+URZ+0x38850], R5 ;  /* 0x03885005090075a7 */ /* 0x008724000802017f */
[----:B----4-:R-:W-:Y:S05]  /*1ae80*/  @!P1 NANOSLEEP.SYNCS 0x989680 ;  /* 0x009896800000995d */ /* 0x010fea0003900000 */
[----:B------:R-:W4:Y:S02]  /*1ae90*/  @!P1 SYNCS.PHASECHK.TRANS64 P1, [R9+URZ+0x38850], R5 ;  /* 0x03885005090095a7 */ /* 0x000f24000802007f */
[----:B----4-:R-:W-:Y:S05]  /*1aea0*/  @!P1 BRA `(.L_x_8161) ;  /* 0xfffffffc00f09947 */ /* 0x010fea000383ffff */
[----:B------:R-:W-:Y:S05]  /*1aeb0*/  BRA `(.L_x_8160) ;  /* 0xfffffef4000c7947 */ /* 0x000fea000383ffff */
.L_x_8202:
        /* <DEDUP_REMOVED lines=11> */
.L_x_8330:
[----:B------:R-:W-:Y:S05]  /*1af70*/  BSYNC B0 ;  /* 0x0000000000007941 */ /* 0x000fea0003800000 */
.L_x_8329:
[----:B------:R-:W-:Y:S05]  /*1af80*/  BRA `(.L_x_8331) ;  /* 0xffffff9000807947 */ /* 0x000fea000383ffff */
.L_x_8204:
[----:B------:R-:W-:Y:S01]  /*1af90*/  BSSY B0, `(.L_x_8332) ;  /* 0x0000006000007945 */ /* 0x000fe20003800000 */
[----:B------:R-:W-:-:S07]  /*1afa0*/  IMAD.MOV.U32 R15, RZ, RZ, -0x1 ;  /* 0xffffffffff0f7424 */ /* 0x000fce00078e00ff */
[----:B0-2---:R-:W-:Y:S05]  /*1afb0*/  WARPSYNC.COLLECTIVE R15, `(.L_x_8333) ;  /* 0x000000000f0c7348 */ /* 0x005fea0003c00000 */
[----:B------:R-:W-:Y:S02]  /*1afc0*/  ELECT P6, UR62, PT ;  /* 0x00000000003e782f */ /* 0x000fe400038c0000 */
[----:B------:R-:W-:Y:S01]  /*1afd0*/  MOV R14, UR62 ;  /* 0x0000003e000e7c02 */ /* 0x000fe20008000f00 */
[----:B0-2---:R-:W-:Y:S10]  /*1afe0*/  ENDCOLLECTIVE ;  /* 0x000000000000791b */ /* 0x005ff40003800000 */
.L_x_8333:
[----:B------:R-:W-:Y:S05]  /*1aff0*/  BSYNC B0 ;  /* 0x0000000000007941 */ /* 0x000fea0003800000 */
.L_x_8332:
[----:B------:R-:W-:Y:S05]  /*1b000*/  BRA `(.L_x_8334) ;  /* 0xffffff9000847947 */ /* 0x000fea000383ffff */
.L_x_8206:
[----:B-1----:R1:W3:Y:S02]  /*1b010*/  SYNCS.PHASECHK.TRANS64.TRYWAIT P0, [R0+URZ+0x38840], R2 ;  /* 0x03884002000075a7 */ /* 0x0022e4000800017f */
[----:B---3--:R-:W-:Y:S05]  /*1b020*/  @!P0 NANOSLEEP.SYNCS 0x989680 ;  /* 0x009896800000895d */ /* 0x008fea0003900000 */
[----:B------:R-:W3:Y:S02]  /*1b030*/  @!P0 SYNCS.PHASECHK.TRANS64 P0, [R0+URZ+0x38840], R2 ;  /* 0x03884002000085a7 */ /* 0x000ee4000800007f */
[----:B---3--:R-:W-:Y:S05]  /*1b040*/  @!P0 BRA `(.L_x_8206) ;  /* 0xfffffffc00f08947 */ /* 0x008fea000383ffff */
[----:B------:R-:W-:Y:S05]  /*1b050*/  BRA `(.L_x_8335) ;  /* 0xffffff9000e87947 */ /* 0x000fea000383ffff */
.L_x_8210:
        /* <DEDUP_REMOVED lines=9> */
.L_x_8336:
[----:B------:R-:W-:Y:S02]  /*1b0f0*/  IMAD.MOV.U32 R13, RZ, RZ, R3 ;  /* 0x000000ffff0d7224 */ /* 0x000fe400078e0003 */
[----:B------:R-:W-:Y:S01]  /*1b100*/  IMAD.MOV.U32 R4, RZ, RZ, R14 ;  /* 0x000000ffff047224 */ /* 0x000fe200078e000e */
[----:B------:R-:W-:-:S07]  /*1b110*/  LOP3.LUT R6, R6, 0x7f, RZ, 0xc0, !PT ;  /* 0x0000007f06067812 */ /* 0x000fce00078ec0ff */
[----:B------:R-:W-:Y:S05]  /*1b120*/  WARPSYNC.COLLECTIVE R15, `(.L_x_8337) ;  /* 0x000000000f087348 */ /* 0x000fea0003c00000 */
[----:B------:R0:W1:Y:S02]  /*1b130*/  SHFL.IDX P6, R14, R13, R12, R11 ;  /* 0x0000000c0d0e7389 */ /* 0x00006400000c000b */
[----:B01----:R-:W-:Y:S01]  /*1b140*/  ENDCOLLECTIVE ;  /* 0x000000000000791b */ /* 0x003fe20003800000 */
.L_x_8337:
        /* <DEDUP_REMOVED lines=9> */
.L_x_8338:
[----:B------:R-:W-:Y:S02]  /*1b1e0*/  IMAD.MOV.U32 R13, RZ, RZ, R3 ;  /* 0x000000ffff0d7224 */ /* 0x000fe400078e0003 */
[----:B------:R-:W-:-:S07]  /*1b1f0*/  IMAD.MOV.U32 R6, RZ, RZ, R14 ;  /* 0x000000ffff067224 */ /* 0x000fce00078e000e */
[----:B------:R-:W-:Y:S05]  /*1b200*/  WARPSYNC.COLLECTIVE R15, `(.L_x_8339) ;  /* 0x000000000f087348 */ /* 0x000fea0003c00000 */
[----:B------:R0:W1:Y:S02]  /*1b210*/  SHFL.IDX P6, R14, R13, R12, R11 ;  /* 0x0000000c0d0e7389 */ /* 0x00006400000c000b */
[----:B01----:R-:W-:Y:S01]  /*1b220*/  ENDCOLLECTIVE ;  /* 0x000000000000791b */ /* 0x003fe20003800000 */
.L_x_8339:
        /* <DEDUP_REMOVED lines=22> */
.L_x_8340:
        /* <DEDUP_REMOVED lines=10> */
.L_x_8341:
        /* <DEDUP_REMOVED lines=11> */
.L_x_8342:
        /* <DEDUP_REMOVED lines=14> */
.L_x_8343:
[----:B------:R-:W-:Y:S01]  /*1b5c0*/  IMAD.MOV.U32 R3, RZ, RZ, R14 ;  /* 0x000000ffff037224 */ /* 0x000fe200078e000e */
[----:B------:R-:W-:Y:S06]  /*1b5d0*/  BRA `(.L_x_8344) ;  /* 0xffffff9800247947 */ /* 0x000fec000383ffff */
.L_x_8214:
        /* <DEDUP_REMOVED lines=26> */
.L_x_8346:
[----:B------:R-:W-:Y:S05]  /*1b780*/  BSYNC B0 ;  /* 0x0000000000007941 */ /* 0x000fea0003800000 */
.L_x_8345:
        /* <DEDUP_REMOVED lines=13> */
.L_x_8347:
        /* <DEDUP_REMOVED lines=41> */
.L_x_8348:
        /* <DEDUP_REMOVED lines=16> */
.L_x_8349:
        /* <DEDUP_REMOVED lines=29> */
.L_x_8350:
        /* <DEDUP_REMOVED lines=12> */
.L_x_8351:
        /* <DEDUP_REMOVED lines=34> */
.L_x_8352:
[----:B------:R-:W-:Y:S02]  /*1c0a0*/  IMAD.MOV.U32 R13, RZ, RZ, R0 ;  /* 0x000000ffff0d7224 */ /* 0x000fe400078e0000 */
[----:B------:R-:W-:-:S07]  /*1c0b0*/  IMAD.MOV.U32 R4, RZ, RZ, R14 ;  /* 0x000000ffff047224 */ /* 0x000fce00078e000e */
[----:B------:R-:W-:Y:S05]  /*1c0c0*/  WARPSYNC.COLLECTIVE R15, `(.L_x_8353) ;  /* 0x000000000f087348 */ /* 0x000fea0003c00000 */
[----:B------:R0:W1:Y:S02]  /*1c0d0*/  SHFL.IDX P6, R14, R13, R12, R11 ;  /* 0x0000000c0d0e7389 */ /* 0x00006400000c000b */
[----:B01----:R-:W-:Y:S01]  /*1c0e0*/  ENDCOLLECTIVE ;  /* 0x000000000000791b */ /* 0x003fe20003800000 */
.L_x_8353:
[----:B------:R-:W-:Y:S01]  /*1c0f0*/  IMAD.MOV.U32 R0, RZ, RZ, R14 ;  /* 0x000000ffff007224 */ /* 0x000fe200078e000e */
[----:B------:R-:W-:Y:S06]  /*1c100*/  BRA `(.L_x_8354) ;  /* 0xffffff9800fc7947 */ /* 0x000fec000383ffff */
.L_x_8219:
[----:B0-----:R0:W2:Y:S02]  /*1c110*/  SYNCS.PHASECHK.TRANS64.TRYWAIT P0, [R18+URZ+0x38820], R0 ;  /* 0x03882000120075a7 */ /* 0x0010a4000800017f */
[----:B--2---:R-:W-:Y:S05]  /*1c120*/  @!P0 NANOSLEEP.SYNCS 0x989680 ;  /* 0x009896800000895d */ /* 0x004fea0003900000 */
[----:B------:R-:W2:Y:S02]  /*1c130*/  @!P0 SYNCS.PHASECHK.TRANS64 P0, [R18+URZ+0x38820], R0 ;  /* 0x03882000120085a7 */ /* 0x000ea4000800007f */
[----:B--2---:R-:W-:Y:S05]  /*1c140*/  @!P0 BRA `(.L_x_8219) ;  /* 0xfffffffc00f08947 */ /* 0x004fea000383ffff */
[----:B------:R-:W-:Y:S05]  /*1c150*/  BRA `(.L_x_8355) ;  /* 0xffffff9c00b47947 */ /* 0x000fea000383ffff */
.L_x_8223:
[----:B0-----:R0:W1:Y:S02]  /*1c160*/  SYNCS.PHASECHK.TRANS64.TRYWAIT P0, [R0+URZ+0x38860], R2 ;  /* 0x03886002000075a7 */ /* 0x001064000800017f */
[----:B-1----:R-:W-:Y:S05]  /*1c170*/  @!P0 NANOSLEEP.SYNCS 0x989680 ;  /* 0x009896800000895d */ /* 0x002fea0003900000 */
[----:B------:R-:W1:Y:S02]  /*1c180*/  @!P0 SYNCS.PHASECHK.TRANS64 P0, [R0+URZ+0x38860], R2 ;  /* 0x03886002000085a7 */ /* 0x000e64000800007f */
[----:B-1----:R-:W-:Y:S05]  /*1c190*/  @!P0 BRA `(.L_x_8223) ;  /* 0xfffffffc00f08947 */ /* 0x002fea000383ffff */
[----:B------:R-:W-:Y:S05]  /*1c1a0*/  BRA `(.L_x_8356) ;  /* 0xffffff9c00d87947 */ /* 0x000fea000383ffff */
.L_x_8242:
[----:B--2---:R2:W3:Y:S02]  /*1c1b0*/  SYNCS.PHASECHK.TRANS64.TRYWAIT P0, [R3+URZ+0x38840], R2 ;  /* 0x03884002030075a7 */ /* 0x0044e4000800017f */
[----:B---3--:R-:W-:Y:S05]  /*1c1c0*/  @!P0 NANOSLEEP.SYNCS 0x989680 ;  /* 0x009896800000895d */ /* 0x008fea0003900000 */
[----:B------:R-:W3:Y:S02]  /*1c1d0*/  @!P0 SYNCS.PHASECHK.TRANS64 P0, [R3+URZ+0x38840], R2 ;  /* 0x03884002030085a7 */ /* 0x000ee4000800007f */
[----:B---3--:R-:W-:Y:S05]  /*1c1e0*/  @!P0 BRA `(.L_x_8242) ;  /* 0xfffffffc00f08947 */ /* 0x008fea000383ffff */
[----:B------:R-:W-:Y:S05]  /*1c1f0*/  BRA `(.L_x_8357) ;  /* 0xffffffa800f07947 */ /* 0x000fea000383ffff */
.L_x_8247:
[----:B0-----:R0:W1:Y:S02]  /*1c200*/  SYNCS.PHASECHK.TRANS64.TRYWAIT P0, [R3+URZ+0x38860], R2 ;  /* 0x03886002030075a7 */ /* 0x001064000800017f */
[----:B-1----:R-:W-:Y:S05]  /*1c210*/  @!P0 NANOSLEEP.SYNCS 0x989680 ;  /* 0x009896800000895d */ /* 0x002fea0003900000 */
[----:B------:R-:W1:Y:S02]  /*1c220*/  @!P0 SYNCS.PHASECHK.TRANS64 P0, [R3+URZ+0x38860], R2 ;  /* 0x03886002030085a7 */ /* 0x000e64000800007f */
[----:B-1----:R-:W-:Y:S05]  /*1c230*/  @!P0 BRA `(.L_x_8247) ;  /* 0xfffffffc00f08947 */ /* 0x002fea000383ffff */
[----:B------:R-:W-:Y:S05]  /*1c240*/  BRA `(.L_x_8358) ;  /* 0xffffffac00707947 */ /* 0x000fea000383ffff */
.L_x_8262:
[----:B-1----:R1:W2:Y:S02]  /*1c250*/  SYNCS.PHASECHK.TRANS64.TRYWAIT P0, [R4+URZ+0x38840], R2 ;  /* 0x03884002040075a7 */ /* 0x0022a4000800017f */
[----:B--2---:R-:W-:Y:S05]  /*1c260*/  @!P0 NANOSLEEP.SYNCS 0x989680 ;  /* 0x009896800000895d */ /* 0x004fea0003900000 */
[----:B------:R-:W2:Y:S02]  /*1c270*/  @!P0 SYNCS.PHASECHK.TRANS64 P0, [R4+URZ+0x38840], R2 ;  /* 0x03884002040085a7 */ /* 0x000ea4000800007f */
[----:B--2---:R-:W-:Y:S05]  /*1c280*/  @!P0 BRA `(.L_x_8262) ;  /* 0xfffffffc00f08947 */ /* 0x004fea000383ffff */
[----:B------:R-:W-:Y:S05]  /*1c290*/  BRA `(.L_x_8359) ;  /* 0xffffffb800507947 */ /* 0x000fea000383ffff */
.L_x_8267:
[----:B0-----:R0:W2:Y:S02]  /*1c2a0*/  SYNCS.PHASECHK.TRANS64.TRYWAIT P0, [R4+URZ+0x38860], R2 ;  /* 0x03886002040075a7 */ /* 0x0010a4000800017f */
[----:B--2---:R-:W-:Y:S05]  /*1c2b0*/  @!P0 NANOSLEEP.SYNCS 0x989680 ;  /* 0x009896800000895d */ /* 0x004fea0003900000 */
[----:B------:R-:W2:Y:S02]  /*1c2c0*/  @!P0 SYNCS.PHASECHK.TRANS64 P0, [R4+URZ+0x38860], R2 ;  /* 0x03886002040085a7 */ /* 0x000ea4000800007f */
[----:B--2---:R-:W-:Y:S05]  /*1c2d0*/  @!P0 BRA `(.L_x_8267) ;  /* 0xfffffffc00f08947 */ /* 0x004fea000383ffff */
[----:B------:R-:W-:Y:S05]  /*1c2e0*/  BRA `(.L_x_8360) ;  /* 0xffffffb800cc7947 */ /* 0x000fea000383ffff */
.L_x_8282:
[----:B-1----:R1:W2:Y:S02]  /*1c2f0*/  SYNCS.PHASECHK.TRANS64.TRYWAIT P0, [R4+URZ+0x38840], R2 ;  /* 0x03884002040075a7 */ /* 0x0022a4000800017f */
[----:B--2---:R-:W-:Y:S05]  /*1c300*/  @!P0 NANOSLEEP.SYNCS 0x989680 ;  /* 0x009896800000895d */ /* 0x004fea0003900000 */
[----:B------:R-:W2:Y:S02]  /*1c310*/  @!P0 SYNCS.PHASECHK.TRANS64 P0, [R4+URZ+0x38840], R2 ;  /* 0x03884002040085a7 */ /* 0x000ea4000800007f */
[----:B--2---:R-:W-:Y:S05]  /*1c320*/  @!P0 BRA `(.L_x_8282) ;  /* 0xfffffffc00f08947 */ /* 0x004fea000383ffff */
[----:B------:R-:W-:Y:S05]  /*1c330*/  BRA `(.L_x_8361) ;  /* 0xffffffc4008c7947 */ /* 0x000fea000383ffff */
.L_x_8287:
[----:B0-----:R0:W2:Y:S02]  /*1c340*/  SYNCS.PHASECHK.TRANS64.TRYWAIT P0, [R4+URZ+0x38860], R2 ;  /* 0x03886002040075a7 */ /* 0x0010a4000800017f */
[----:B--2---:R-:W-:Y:S05]  /*1c350*/  @!P0 NANOSLEEP.SYNCS 0x989680 ;  /* 0x009896800000895d */ /* 0x004fea0003900000 */
[----:B------:R-:W2:Y:S02]  /*1c360*/  @!P0 SYNCS.PHASECHK.TRANS64 P0, [R4+URZ+0x38860], R2 ;  /* 0x03886002040085a7 */ /* 0x000ea4000800007f */
[----:B--2---:R-:W-:Y:S05]  /*1c370*/  @!P0 BRA `(.L_x_8287) ;  /* 0xfffffffc00f08947 */ /* 0x004fea000383ffff */
[----:B------:R-:W-:Y:S05]  /*1c380*/  BRA `(.L_x_8362) ;  /* 0xffffffc8000c7947 */ /* 0x000fea000383ffff */
.L_x_8303:
[----:B-1----:R-:W4:Y:S01]  /*1c390*/  LDL R3, [R1] ;  /* 0x0000000001037983 */ /* 0x002f220000100800 */
        /* <DEDUP_REMOVED lines=8> */
.L_x_8364:
[----:B------:R-:W-:Y:S05]  /*1c420*/  BSYNC B0 ;  /* 0x0000000000007941 */ /* 0x000fea0003800000 */
.L_x_8363:
        /* <DEDUP_REMOVED lines=9> */
.L_x_8365:
        /* <DEDUP_REMOVED lines=25> */
.L_x_8366:
        /* <DEDUP_REMOVED lines=8> */
.L_x_8367:
        /* <DEDUP_REMOVED lines=8> */
.L_x_8368:
        /* <DEDUP_REMOVED lines=8> */
.L_x_8369:
        /* <DEDUP_REMOVED lines=8> */
.L_x_8370:
        /* <DEDUP_REMOVED lines=9> */
.L_x_8371:
[----:B------:R-:W-:Y:S01]  /*1c8e0*/  IMAD.MOV.U32 R10, RZ, RZ, R14 ;  /* 0x000000ffff0a7224 */ /* 0x000fe200078e000e */
[----:B------:R-:W-:Y:S06]  /*1c8f0*/  BRA `(.L_x_8372) ;  /* 0xffffffd0004c7947 */ /* 0x000fec000383ffff */
.L_x_8306:
        /* <DEDUP_REMOVED lines=8> */
.L_x_8374:
[----:B------:R-:W-:Y:S05]  /*1c980*/  BSYNC B0 ;  /* 0x0000000000007941 */ /* 0x000fea0003800000 */
.L_x_8373:
        /* <DEDUP_REMOVED lines=10> */
.L_x_8375:
        /* <DEDUP_REMOVED lines=8> */
.L_x_8376:
        /* <DEDUP_REMOVED lines=8> */
.L_x_8377:
        /* <DEDUP_REMOVED lines=8> */
.L_x_8378:
        /* <DEDUP_REMOVED lines=9> */
.L_x_8379:
[----:B------:R-:W-:Y:S01]  /*1cc40*/  IMAD.MOV.U32 R10, RZ, RZ, R14 ;  /* 0x000000ffff0a7224 */ /* 0x000fe200078e000e */
[----:B------:R-:W-:Y:S06]  /*1cc50*/  BRA `(.L_x_8380) ;  /* 0xffffffd000207947 */ /* 0x000fec000383ffff */
.L_x_8308:
[----:B------:R-:W-:Y:S01]  /*1cc60*/  BSSY B0, `(.L_x_8381) ;  /* 0x0000006000007945 */ /* 0x000fe20003800000 */
[----:B------:R-:W-:Y:S01]  /*1cc70*/  PLOP3.LUT P6, PT, P6, PT, PT, 0x8, 0x0 ;  /* 0x000000000000781c */ /* 0x000fe200037ce170 */
[----:B------:R-:W-:-:S12]  /*1cc80*/  IMAD.MOV.U32 R15, RZ, RZ, -0x1 ;  /* 0xffffffffff0f7424 */ /* 0x000fd800078e00ff */
[----:B0-----:R-:W-:Y:S05]  /*1cc90*/  WARPSYNC.COLLECTIVE R15, `(.L_x_8382) ;  /* 0x000000000f087348 */ /* 0x001fea0003c00000 */
[----:B------:R-:W-:Y:S01]  /*1cca0*/  VOTE.ANY R14, PT, P6 ;  /* 0x00000000000e7806 */ /* 0x000fe200030e0100 */
[----:B0-----:R-:W-:Y:S06]  /*1ccb0*/  ENDCOLLECTIVE ;  /* 0x000000000000791b */ /* 0x001fec0003800000 */
.L_x_8382:
[----:B------:R-:W-:Y:S05]  /*1ccc0*/  BSYNC B0 ;  /* 0x0000000000007941 */ /* 0x000fea0003800000 */
.L_x_8381:
        /* <DEDUP_REMOVED lines=10> */
.L_x_8383:
[----:B------:R-:W-:Y:S02]  /*1cd70*/  IMAD.MOV.U32 R13, RZ, RZ, R7 ;  /* 0x000000ffff0d7224 */ /* 0x000fe400078e0007 */
[----:B------:R-:W-:-:S07]  /*1cd80*/  IMAD.MOV.U32 R4, RZ, RZ, R14 ;  /* 0x000000ffff047224 */ /* 0x000fce00078e000e */
[----:B------:R-:W-:Y:S05]  /*1cd90*/  WARPSYNC.COLLECTIVE R15, `(.L_x_8384) ;  /* 0x000000000f087348 */ /* 0x000fea0003c00000 */
[----:B------:R0:W1:Y:S02]  /*1cda0*/  SHFL.IDX P6, R14, R13, R12, R11 ;  /* 0x0000000c0d0e7389 */ /* 0x00006400000c000b */
[----:B01----:R-:W-:Y:S01]  /*1cdb0*/  ENDCOLLECTIVE ;  /* 0x000000000000791b */ /* 0x003fe20003800000 */
.L_x_8384:
[----:B------:R-:W-:Y:S02]  /*1cdc0*/  IMAD.MOV.U32 R7, RZ, RZ, R14 ;  /* 0x000000ffff077224 */ /* 0x000fe400078e000e */
[----:B------:R-:W-:-:S05]  /*1cdd0*/  IMAD.IADD R5, R9, 0x1, R16 ;  /* 0x0000000109057824 */ /* 0x000fca00078e0210 */
[----:B------:R0:W-:Y:S01]  /*1cde0*/  STL [R1+0xc], R5 ;  /* 0x00000c0501007387 */ /* 0x0001e20000100800 */
[----:B------:R-:W-:Y:S05]  /*1cdf0*/  BRA `(.L_x_8385) ;  /* 0xffffffd000007947 */ /* 0x000fea000383ffff */
.L_x_8310:
        /* <DEDUP_REMOVED lines=8> */
.L_x_8387:
[----:B------:R-:W-:Y:S05]  /*1ce80*/  BSYNC B0 ;  /* 0x0000000000007941 */ /* 0x000fea0003800000 */
.L_x_8386:
[----:B------:R-:W-:Y:S01]  /*1ce90*/  IMAD.MOV.U32 R2, RZ, RZ, R14 ;  /* 0x000000ffff027224 */ /* 0x000fe200078e000e */
[----:B------:R-:W-:Y:S06]  /*1cea0*/  BRA `(.L_x_8388) ;  /* 0xffffffcc00ec7947 */ /* 0x000fec000383ffff */
.L_x_8316:
[----:B0-----:R0:W1:Y:S02]  /*1ceb0*/  SYNCS.PHASECHK.TRANS64.TRYWAIT P0, [R0+URZ+0x38820], R3 ;  /* 0x03882003000075a7 */ /* 0x001064000800017f */
[----:B-1----:R-:W-:Y:S05]  /*1cec0*/  @!P0 NANOSLEEP.SYNCS 0x989680 ;  /* 0x009896800000895d */ /* 0x002fea0003900000 */
[----:B------:R-:W1:Y:S02]  /*1ced0*/  @!P0 SYNCS.PHASECHK.TRANS64 P0, [R0+URZ+0x38820], R3 ;  /* 0x03882003000085a7 */ /* 0x000e64000800007f */
[----:B-1----:R-:W-:Y:S05]  /*1cee0*/  @!P0 BRA `(.L_x_8316) ;  /* 0xfffffffc00f08947 */ /* 0x002fea000383ffff */
[----:B------:R-:W-:Y:S05]  /*1cef0*/  BRA `(.L_x_8389) ;  /* 0xffffffd8008c7947 */ /* 0x000fea000383ffff */
.L_x_8317:
        /* <DEDUP_REMOVED lines=11> */
.L_x_8391:
[----:B------:R-:W-:Y:S05]  /*1cfb0*/  BSYNC B0 ;  /* 0x0000000000007941 */ /* 0x000fea0003800000 */
.L_x_8390:
[----:B------:R-:W-:Y:S05]  /*1cfc0*/  BRA `(.L_x_8392) ;  /* 0xffffffd800747947 */ /* 0x000fea000383ffff */
.L_x_8320:
[----:B------:R-:W-:Y:S01]  /*1cfd0*/  BSSY B1, `(.L_x_8393) ;  /* 0x0000006000017945 */ /* 0x000fe20003800000 */
[----:B------:R-:W-:-:S07]  /*1cfe0*/  IMAD.MOV.U32 R15, RZ, RZ, -0x1 ;  /* 0xffffffffff0f7424 */ /* 0x000fce00078e00ff */
[----:B01----:R-:W-:Y:S05]  /*1cff0*/  WARPSYNC.COLLECTIVE R15, `(.L_x_8394) ;  /* 0x000000000f0c7348 */ /* 0x003fea0003c00000 */
[----:B------:R-:W-:Y:S02]  /*1d000*/  ELECT P6, UR62, PT ;  /* 0x00000000003e782f */ /* 0x000fe400038c0000 */
[----:B------:R-:W-:Y:S01]  /*1d010*/  MOV R14, UR62 ;  /* 0x0000003e000e7c02 */ /* 0x000fe20008000f00 */
[----:B01----:R-:W-:Y:S10]  /*1d020*/  ENDCOLLECTIVE ;  /* 0x000000000000791b */ /* 0x003ff40003800000 */
.L_x_8394:
[----:B------:R-:W-:Y:S05]  /*1d030*/  BSYNC B1 ;  /* 0x0000000000017941 */ /* 0x000fea0003800000 */
.L_x_8393:
[----:B------:R-:W-:Y:S05]  /*1d040*/  BRA `(.L_x_8395) ;  /* 0xffffffd8006c7947 */ /* 0x000fea000383ffff */
.L_x_8322:
[----:B0-----:R0:W1:Y:S02]  /*1d050*/  SYNCS.PHASECHK.TRANS64.TRYWAIT P0, [R6+URZ], R5 ;  /* 0x00000005060075a7 */ /* 0x001064000800017f */
[----:B-1----:R-:W-:Y:S05]  /*1d060*/  @!P0 NANOSLEEP.SYNCS 0x989680 ;  /* 0x009896800000895d */ /* 0x002fea0003900000 */
[----:B------:R-:W1:Y:S02]  /*1d070*/  @!P0 SYNCS.PHASECHK.TRANS64 P0, [R6+URZ], R5 ;  /* 0x00000005060085a7 */ /* 0x000e64000800007f */
[----:B-1----:R-:W-:Y:S05]  /*1d080*/  @!P0 BRA `(.L_x_8322) ;  /* 0xfffffffc00f08947 */ /* 0x002fea000383ffff */
[----:B------:R-:W-:Y:S05]  /*1d090*/  BRA `(.L_x_8396) ;  /* 0xffffffd800a87947 */ /* 0x000fea000383ffff */
.L_x_8323:
[----:B-1----:R1:W2:Y:S02]  /*1d0a0*/  SYNCS.PHASECHK.TRANS64.TRYWAIT P0, [R7+URZ], R2 ;  /* 0x00000002070075a7 */ /* 0x0022a4000800017f */
[----:B--2---:R-:W-:Y:S05]  /*1d0b0*/  @!P0 NANOSLEEP.SYNCS 0x989680 ;  /* 0x009896800000895d */ /* 0x004fea0003900000 */
[----:B------:R-:W2:Y:S02]  /*1d0c0*/  @!P0 SYNCS.PHASECHK.TRANS64 P0, [R7+URZ], R2 ;  /* 0x00000002070085a7 */ /* 0x000ea4000800007f */
[----:B--2---:R-:W-:Y:S05]  /*1d0d0*/  @!P0 BRA `(.L_x_8323) ;  /* 0xfffffffc00f08947 */ /* 0x004fea000383ffff */
[----:B------:R-:W-:Y:S05]  /*1d0e0*/  BRA `(.L_x_8397) ;  /* 0xffffffd8009c7947 */ /* 0x000fea000383ffff */
.L_x_8325:
[----:B--2---:R2:W3:Y:S02]  /*1d0f0*/  SYNCS.PHASECHK.TRANS64.TRYWAIT P0, [R4+URZ], R5 ;  /* 0x00000005040075a7 */ /* 0x0044e4000800017f */
[----:B---3--:R-:W-:Y:S05]  /*1d100*/  @!P0 NANOSLEEP.SYNCS 0x989680 ;  /* 0x009896800000895d */ /* 0x008fea0003900000 */
[----:B------:R-:W3:Y:S02]  /*1d110*/  @!P0 SYNCS.PHASECHK.TRANS64 P0, [R4+URZ], R5 ;  /* 0x00000005040085a7 */ /* 0x000ee4000800007f */
[----:B---3--:R-:W-:Y:S05]  /*1d120*/  @!P0 BRA `(.L_x_8325) ;  /* 0xfffffffc00f08947 */ /* 0x008fea000383ffff */
[----:B------:R-:W-:Y:S05]  /*1d130*/  BRA `(.L_x_8398) ;  /* 0xffffffd800a47947 */ /* 0x000fea000383ffff */
.L_x_8399:
        /* <DEDUP_REMOVED lines=12> */
.L_x_15012:


//--------------------- .text._ZN7cutlass13device_kernelIN5flash11enable_sm90INS1_16FlashAttnFwdSm90INS1_25CollectiveMainloopFwdSm90ILi2EN4cute5tupleIJNS5_1CILi1EEES8_S8_EEENS6_IJNS7_ILi64EEESA_SA_EEELi512ENS_6half_tEfNS_4arch4Sm90ELb1ELb0ELb0ELb1ELb0ELb1ELb1ELb0ELb0ELb1ELb1ELb0EEENS1_21CollectiveEpilogueFwdINS6_IJSA_NS7_ILi512EEESA_EEES9_SC_SE_Li256ELb1ELb1ELb1ELb0EEENS1_36VarlenDynamicPersistentTileSchedulerILi64ELi64ELi256ELi128ELb1ELb1ELb1ELb1ELb1ELb1EEEEEEEEEvNT_6ParamsE --------------------------
	.section	.text._ZN7cutlass13device_kernelIN5flash11enable_sm90INS1_16FlashAttnFwdSm90INS1_25CollectiveMainloopFwdSm90ILi2EN4cute5tupleIJNS5_1CILi1EEES8_S8_EEENS6_IJNS7_ILi64EEESA_SA_EEELi512ENS_6half_tEfNS_4arch4Sm90ELb1ELb0ELb0ELb1ELb0ELb1ELb1ELb0ELb0ELb1ELb1ELb0EEENS1_21CollectiveEpilogueFwdINS6_IJSA_NS7_ILi512EEESA_EEES9_SC_SE_Li256ELb1ELb1ELb1ELb0EEENS1_36VarlenDynamicPersistentTileSchedulerILi64ELi64ELi256ELi128ELb1ELb1ELb1ELb1ELb1ELb1EEEEEEEEEvNT_6ParamsE,"ax",@progbits
	.align	128
.text._ZN7cutlass13device_kernelIN5flash11enable_sm90INS1_16FlashAttnFwdSm90INS1_25CollectiveMainloopFwdSm90ILi2EN4cute5tupleIJNS5_1CILi1EEES8_S8_EEENS6_IJNS7_ILi64EEESA_SA_EEELi512ENS_6half_tEfNS_4arch4Sm90ELb1ELb0ELb0ELb1ELb0ELb1ELb1ELb0ELb0ELb1ELb1ELb0EEENS1_21CollectiveEpilogueFwdINS6_IJSA_NS7_ILi512EEESA_EEES9_SC_SE_Li256ELb1ELb1ELb1ELb0EEENS1_36VarlenDynamicPersistentTileSchedulerILi64ELi64ELi256ELi128ELb1ELb1ELb1ELb1ELb1ELb1EEEEEEEEEvNT_6ParamsE:
        .type           _ZN7cutlass13device_kernelIN5flash11enable_sm90INS1_16FlashAttnFwdSm90INS1_25CollectiveMainloopFwdSm90ILi2EN4cute5tupleIJNS5_1CILi1EEES8_S8_EEENS6_IJNS7_ILi64EEESA_SA_EEELi512ENS_6half_tEfNS_4arch4Sm90ELb1ELb0ELb0ELb1ELb0ELb1ELb1ELb0ELb0ELb1ELb1ELb0EEENS1_21CollectiveEpilogueFwdINS6_IJSA_NS7_ILi512EEESA_EEES9_SC_SE_Li256ELb1ELb1ELb1ELb0EEENS1_36VarlenDynamicPersistentTileSchedulerILi64ELi64ELi256ELi128ELb1ELb1ELb1ELb1ELb1ELb1EEEEEEEEEvNT_6ParamsE,@function
        .size           _ZN7cutlass13device_kernelIN5flash11enable_sm90INS1_16FlashAttnFwdSm90INS1_25CollectiveMainloopFwdSm90ILi2EN4cute5tupleIJNS5_1CILi1EEES8_S8_EEENS6_IJNS7_ILi64EEESA_SA_EEELi512ENS_6half_tEfNS_4arch4Sm90ELb1ELb0ELb0ELb1ELb0ELb1ELb1ELb0ELb0ELb1ELb1ELb0EEENS1_21CollectiveEpilogueFwdINS6_IJSA_NS7_ILi512EEESA_EEES9_SC_SE_Li256ELb1ELb1ELb1ELb0EEENS1_36VarlenDynamicPersistentTileSchedulerILi64ELi64ELi256ELi128ELb1ELb1ELb1ELb1ELb1ELb1EEEEEEEEEvNT_6ParamsE,(.L_x_15013 - _ZN7cutlass13device_kernelIN5flash11enable_sm90INS1_16FlashAttnFwdSm90INS1_25CollectiveMainloopFwdSm90ILi2EN4cute5tupleIJNS5_1CILi1EEES8_S8_EEENS6_IJNS7_ILi64EEESA_SA_EEELi512ENS_6half_tEfNS_4arch4Sm90ELb1ELb0ELb0ELb1ELb0ELb1ELb1ELb0ELb0ELb1ELb1ELb0EEENS1_21CollectiveEpilogueFwdINS6_IJSA_NS7_ILi512EEESA_EEES9_SC_SE_Li256ELb1ELb1ELb1ELb0EEENS1_36VarlenDynamicPersistentTileSchedulerILi64ELi64ELi256ELi128ELb1ELb1ELb1ELb1ELb1ELb1EEEEEEEEEvNT_6ParamsE)
        .other          _ZN7cutlass13device_kernelIN5flash11enable_sm90INS1_16FlashAttnFwdSm90INS1_25CollectiveMainloopFwdSm90ILi2EN4cute5tupleIJNS5_1CILi1EEES8_S8_EEENS6_IJNS7_ILi64EEESA_SA_EEELi512ENS_6half_tEfNS_4arch4Sm90ELb1ELb0ELb0ELb1ELb0ELb1ELb1ELb0ELb0ELb1ELb1ELb0EEENS1_21CollectiveEpilogueFwdINS6_IJSA_NS7_ILi512EEESA_EEES9_SC_SE_Li256ELb1ELb1ELb1ELb0EEENS1_36VarlenDynamicPersistentTileSchedulerILi64ELi64ELi256ELi128ELb1ELb1ELb1ELb1ELb1ELb1EEEEEEEEEvNT_6ParamsE,@"STO_CUDA_ENTRY STV_DEFAULT"
_ZN7cutlass13device_kernelIN5flash11enable_sm90INS1_16FlashAttnFwdSm90INS1_25CollectiveMainloopFwdSm90ILi2EN4cute5tupleIJNS5_1CILi1EEES8_S8_EEENS6_IJNS7_ILi64EEESA_SA_EEELi512ENS_6half_tEfNS_4arch4Sm90ELb1ELb0ELb0ELb1ELb0ELb1ELb1ELb0ELb0ELb1ELb1ELb0EEENS1_21CollectiveEpilogueFwdINS6_IJSA_NS7_ILi512EEESA_EEES9_SC_SE_Li256ELb1ELb1ELb1ELb0EEENS1_36VarlenDynamicPersistentTileSchedulerILi64ELi64ELi256ELi128ELb1ELb1ELb1ELb1ELb1ELb1EEEEEEEEEvNT_6ParamsE:
        /* <DEDUP_REMOVED lines=24> */
.L_x_8401:
[----:B------:R-:W-:Y:S05]  /*0180*/  BSYNC B0 ;  /* 0x0000000000007941 */ /* 0x000fea0003800000 */
.L_x_8400:
        /* <DEDUP_REMOVED lines=39> */
.L_x_8402:
        /* <DEDUP_REMOVED lines=22> */
.L_x_8403:
        /* <DEDUP_REMOVED lines=18> */
.L_x_8404:
        /* <DEDUP_REMOVED lines=22> */
.L_x_8405:
        /* <DEDUP_REMOVED lines=22> */
.L_x_8406:
        /* <DEDUP_REMOVED lines=8> */
.L_x_8409:
        /* <DEDUP_REMOVED lines=34> */
[----:B------:R-:W-:Y:S01]  /*0be0*/  SHF.R.S32.HI R5, RZ, 0x1f, R5 ;  /* 0x0000001fff057819 */ /* 0x000fe20000011405 */
[C---:B------:R-:W-:Y:S01]  /*0bf0*/  IMAD.IADD R15, R6.reuse, 0x1, -R15 ;  /* 0x00000001060f7824 */ /* 0x040fe200078e0a0f */
[----:B------:R-:W-:Y:S01]  /*0c00*/  SHF.R.S32.HI R7, RZ, 0x4, R4 ;  /* 0x00000004ff077819 */ /* 0x000fe20000011404 */
[----:B------:R-:W-:Y:S01]  /*0c10*/  IMAD.IADD R3, R6, 0x1, -R3 ;  /* 0x0000000106037824 */ /* 0x000fe200078e0a03 */
[----:B------:R-:W-:Y:S01]  /*0c20*/  LOP3.LUT R9, R0, 0xffffff80, RZ, 0xc0, !PT ;  /* 0xffffff8000097812 */ /* 0x000fe200078ec0ff */
[----:B------:R-:W-:Y:S01]  /*0c30*/  IMAD.SHL.U32 R187, R15, 0x8, RZ ;  /* 0x000000080fbb7824 */ /* 0x000fe200078e00ff */
[----:B------:R-:W-:Y:S02]  /*0c40*/  LEA.HI R5, R5, R214, RZ, 0x2 ;  /* 0x000000d605057211 */ /* 0x000fe400078f10ff */
[----:B------:R-:W-:Y:S01]  /*0c50*/  LEA.HI R4, R4, R7, RZ, 0x1 ;  /* 0x0000000704047211 */ /* 0x000fe200078f08ff */
[C---:B------:R-:W-:Y:S01]  /*0c60*/  IMAD.IADD R9, R6.reuse, 0x1, -R9 ;  /* 0x0000000106097824 */ /* 0x040fe200078e0a09 */
[----:B------:R-:W-:Y:S01]  /*0c70*/  LOP3.LUT R11, R13, 0xfffffffc, RZ, 0xc0, !PT ;  /* 0xfffffffc0d0b7812 */ /* 0x000fe200078ec0ff */
[C---:B------:R-:W-:Y:S01]  /*0c80*/  VIADD R225, R187.reuse, 0x80 ;  /* 0x00000080bbe17836 */ /* 0x040fe20000000000 */
[----:B------:R-:W-:Y:S01]  /*0c90*/  SHF.R.S32.HI R24, RZ, 0x7, R0 ;  /* 0x00000007ff187819 */ /* 0x000fe20000011400 */
[----:B------:R-:W-:Y:S01]  /*0ca0*/  VIADD R223, R187, 0x100 ;  /* 0x00000100bbdf7836 */ /* 0x000fe20000000000 */
[----:B------:R-:W-:Y:S01]  /*0cb0*/  SHF.R.S32.HI R8, RZ, 0x1f, R3 ;  /* 0x0000001fff087819 */ /* 0x000fe20000011403 */
[----:B------:R-:W-:Y:S01]  /*0cc0*/  IMAD.IADD R184, R6, 0x1, -R11 ;  /* 0x0000000106b87824 */ /* 0x000fe200078e0a0b */
[----:B------:R-:W-:Y:S01]  /*0cd0*/  LOP3.LUT R5, R5, 0x3ffffc, RZ, 0xc0, !PT ;  /* 0x003ffffc05057812 */ /* 0x000fe200078ec0ff */
[----:B------:R-:W-:Y:S01]  /*0ce0*/  IMAD R14, R24, 0x100, R3 ;  /* 0x00000100180e7824 */ /* 0x000fe200078e0203 */
[----:B------:R-:W-:Y:S01]  /*0cf0*/  LOP3.LUT R4, R4, 0x1ffffffe, RZ, 0xc0, !PT ;  /* 0x1ffffffe04047812 */ /* 0x000fe200078ec0ff */
[----:B------:R-:W-:Y:S01]  /*0d00*/  STL [R1+0x64], R24 ;  /* 0x0000641801007387 */ /* 0x000fe20000100800 */
[----:B------:R-:W-:Y:S01]  /*0d10*/  SHF.R.S32.HI R6, RZ, 0x1f, R9 ;  /* 0x0000001fff067819 */ /* 0x000fe20000011409 */
[----:B------:R-:W-:Y:S01]  /*0d20*/  IMAD.IADD R5, R214, 0x1, -R5 ;  /* 0x00000001d6057824 */ /* 0x000fe200078e0a05 */
[----:B------:R-:W-:Y:S01]  /*0d30*/  LEA.HI R10, R8, R3, RZ, 0x3 ;  /* 0x00000003080a7211 */ /* 0x000fe200078f18ff */
[----:B------:R-:W-:Y:S01]  /*0d40*/  IMAD.IADD R4, R7, 0x1, -R4 ;  /* 0x0000000107047824 */ /* 0x000fe200078e0a04 */
[----:B------:R-:W-:Y:S01]  /*0d50*/  SHF.R.S32.HI R23, RZ, 0x2, R13 ;  /* 0x00000002ff177819 */ /* 0x000fe2000001140d */
[----:B------:R-:W-:Y:S01]  /*0d60*/  IMAD R21, R5, 0x10, R14 ;  /* 0x0000001005157824 */ /* 0x000fe200078e020e */
[-C--:B------:R-:W-:Y:S01]  /*0d70*/  LEA.HI R7, R6, R9.reuse, RZ, 0x2 ;  /* 0x0000000906077211 */ /* 0x080fe200078f10ff */
[----:B------:R-:W-:Y:S01]  /*0d80*/  IMAD.SHL.U32 R4, R4, 0x8, RZ ;  /* 0x0000000804047824 */ /* 0x000fe200078e00ff */
[C---:B------:R-:W-:Y:S01]  /*0d90*/  LOP3.LUT R12, R10.reuse, 0xfffffff8, RZ, 0xc0, !PT ;  /* 0xfffffff80a0c7812 */ /* 0x040fe200078ec0ff */
[----:B------:R-:W-:Y:S01]  /*0da0*/  VIADD R5, R23, 0x20 ;  /* 0x0000002017057836 */ /* 0x000fe20000000000 */
[--C-:B------:R-:W-:Y:S01]  /*0db0*/  SHF.R.S32.HI R8, RZ, 0x2, R7.reuse ;  /* 0x00000002ff087819 */ /* 0x100fe20000011407 */
[----:B------:R-:W-:Y:S01]  /*0dc0*/  IMAD.SHL.U32 R10, R10, 0x40, RZ ;  /* 0x000000400a0a7824 */ /* 0x000fe200078e00ff */
[----:B------:R-:W-:Y:S01]  /*0dd0*/  SHF.R.S32.HI R11, RZ, 0x1f, R7 ;  /* 0x0000001fff0b7819 */ /* 0x000fe20000011407 */
[----:B------:R-:W-:Y:S01]  /*0de0*/  IMAD.IADD R12, R3, 0x1, -R12 ;  /* 0x00000001030c7824 */ /* 0x000fe200078e0a0c */
[----:B------:R-:W-:Y:S01]  /*0df0*/  LOP3.LUT R14, R7, 0x7ffffffc, RZ, 0xc0, !PT ;  /* 0x7ffffffc070e7812 */ /* 0x000fe200078ec0ff */
[----:B------:R-:W-:Y:S01]  /*0e00*/  VIADD R228, R187, 0x40 ;  /* 0x00000040bbe47836 */ /* 0x000fe20000000000 */
[----:B------:R-:W-:Y:S01]  /*0e10*/  LEA.HI R11, R11, R8, RZ, 0x3 ;  /* 0x000000080b0b7211 */ /* 0x000fe200078f18ff */
[----:B------:R-:W-:Y:S01]  /*0e20*/  IMAD.SHL.U32 R3, R12, 0x40, RZ ;  /* 0x000000400c037824 */ /* 0x000fe200078e00ff */
[----:B------:R-:W-:Y:S01]  /*0e30*/  SHF.R.S32.HI R16, RZ, 0x1f, R5 ;  /* 0x0000001fff107819 */ /* 0x000fe20000011405 */
[----:B------:R-:W-:Y:S01]  /*0e40*/  IMAD.IADD R14, R9, 0x1, -R14 ;  /* 0x00000001090e7824 */ /* 0x000fe200078e0a0e */
[----:B------:R-:W-:Y:S01]  /*0e50*/  LEA.HI R6, R6, R9, RZ, 0x5 ;  /* 0x0000000906067211 */ /* 0x000fe200078f28ff */
[----:B------:R-:W-:Y:S01]  /*0e60*/  VIADD R224, R187, 0xc0 ;  /* 0x000000c0bbe07836 */ /* 0x000fe20000000000 */
[----:B------:R-:W-:Y:S01]  /*0e70*/  LOP3.LUT R11, R11, 0xfffffff8, RZ, 0xc0, !PT ;  /* 0xfffffff80b0b7812 */ /* 0x000fe200078ec0ff */
[----:B------:R-:W-:Y:S01]  /*0e80*/  IMAD.SHL.U32 R215, R14, 0x2, RZ ;  /* 0x000000020ed77824 */ /* 0x000fe200078e00ff */
[----:B------:R-:W-:Y:S01]  /*0e90*/  LEA.HI R9, R16, R5, RZ, 0x3 ;  /* 0x0000000510097211 */ /* 0x000fe200078f18ff */
[----:B------:R-:W-:Y:S01]  /*0ea0*/  IMAD.SHL.U32 R5, R5, 0x40, RZ ;  /* 0x0000004005057824 */ /* 0x000fe200078e00ff */
[----:B------:R-:W-:Y:S01]  /*0eb0*/  LOP3.LUT R3, R3, 0x1c0, RZ, 0xc0, !PT ;  /* 0x000001c003037812 */ /* 0x000fe200078ec0ff */
[----:B------:R-:W-:Y:S01]  /*0ec0*/  IMAD.IADD R11, R8, 0x1, -R11 ;  /* 0x00000001080b7824 */ /* 0x000fe200078e0a0b */
[----:B------:R-:W-:Y:S01]  /*0ed0*/  LEA.HI R0, R0, R24, RZ, 0x1 ;  /* 0x0000001800007211 */ /* 0x000fe200078f08ff */
[--C-:B------:R-:W-:Y:S01]  /*0ee0*/  IMAD.U32 R8, R21, 0x40, R4.reuse ;  /* 0x0000004015087824 */ /* 0x100fe200078e0004 */
[----:B------:R-:W-:Y:S01]  /*0ef0*/  LOP3.LUT R7, R5, 0x1c0, RZ, 0xc0, !PT ;  /* 0x000001c005077812 */ /* 0x000fe200078ec0ff */
[----:B------:R-:W-:Y:S01]  /*0f00*/  IMAD.SHL.U32 R16, R184, 0x8, RZ ;  /* 0x00000008b8107824 */ /* 0x000fe200078e00ff */
[----:B------:R-:W-:Y:S01]  /*0f10*/  LOP3.LUT R4, R3, 0x8, R4, 0xf8, !PT ;  /* 0x0000000803047812 */ /* 0x000fe200078ef804 */
[----:B------:R-:W-:Y:S01]  /*0f20*/  IMAD.SHL.U32 R9, R9, 0x40, RZ ;  /* 0x0000004009097824 */ /* 0x000fe200078e00ff */
[----:B------:R-:W-:Y:S01]  /*0f30*/  SHF.R.U32.HI R5, RZ, 0x3, R3 ;  /* 0x00000003ff057819 */ /* 0x000fe20000011603 */
[----:B------:R0:W-:Y:S01]  /*0f40*/  STL [R1+0x7c], R8 ;  /* 0x00007c0801007387 */ /* 0x0001e20000100800 */
[----:B------:R-:W-:Y:S01]  /*0f50*/  LOP3.LUT R3, R10, 0x7ffffe00, RZ, 0xc0, !PT ;  /* 0x7ffffe000a037812 */ /* 0x000fe200078ec0ff */
[----:B------:R-:W-:Y:S01]  /*0f60*/  VIADD R222, R187, 0x140 ;  /* 0x00000140bbde7836 */ /* 0x000fe20000000000 */
[----:B------:R-:W-:Y:S01]  /*0f70*/  LOP3.LUT R4, R4, R5, RZ, 0x3c, !PT ;  /* 0x0000000504047212 */ /* 0x000fe200078e3cff */
[----:B------:R-:W-:Y:S01]  /*0f80*/  IMAD.MOV.U32 R5, RZ, RZ, R17 ;  /* 0x000000ffff057224 */ /* 0x000fe200078e0011 */
[----:B------:R-:W-:Y:S01]  /*0f90*/  SHF.R.U32.HI R20, RZ, 0x3, R7 ;  /* 0x00000003ff147819 */ /* 0x000fe20000011607 */
[----:B------:R-:W-:Y:S01]  /*0fa0*/  IMAD R3, R214, 0x400, R3 ;  /* 0x00000400d6037824 */ /* 0x000fe200078e0203 */
[----:B------:R-:W-:-:S02]  /*0fb0*/  LOP3.LUT R7, R7, 0x38, R16, 0xf8, !PT ;  /* 0x0000003807077812 */ /* 0x000fc400078ef810 */
[----:B------:R-:W-:Y:S01]  /*0fc0*/  LOP3.LUT R0, R0, 0xfffffe, RZ, 0xc0, !PT ;  /* 0x00fffffe00007812 */ /* 0x000fe200078ec0ff */
[----:B------:R-:W-:Y:S01]  /*0fd0*/  IMAD.IADD R3, R3, 0x1, R4 ;  /* 0x0000000103037824 */ /* 0x000fe200078e0204 */
[----:B0-----:R-:W-:Y:S02]  /*0fe0*/  LOP3.LUT R8, R9, 0xfffffe00, RZ, 0xc0, !PT ;  /* 0xfffffe0009087812 */ /* 0x001fe400078ec0ff */
[----:B------:R-:W-:Y:S01]  /*0ff0*/  SHF.R.S32.HI R4, RZ, 0x1f, R13 ;  /* 0x0000001fff047819 */ /* 0x000fe2000001140d */
[----:B------:R-:W-:Y:S01]  /*1000*/  IMAD.IADD R0, R24, 0x1, -R0 ;  /* 0x0000000118007824 */ /* 0x000fe200078e0a00 */
[----:B------:R-:W-:Y:S01]  /*1010*/  LOP3.LUT R21, R8, R7, R20, 0xf6, !PT ;  /* 0x0000000708157212 */ /* 0x000fe200078ef614 */
[----:B------:R-:W-:Y:S01]  /*1020*/  IMAD R195, R3, 0x2, R2 ;  /* 0x0000000203c37824 */ /* 0x000fe200078e0202 */
[----:B------:R-:W-:Y:S01]  /*1030*/  LEA.HI R8, R184, R184, RZ, 0x1 ;  /* 0x000000b8b8087211 */ /* 0x000fe200078f08ff */
[----:B------:R-:W-:Y:S01]  /*1040*/  IMAD.MOV.U32 R7, RZ, RZ, R19 ;  /* 0x000000ffff077224 */ /* 0x000fe200078e0013 */
[----:B------:R-:W-:Y:S01]  /*1050*/  LEA.HI R4, R4, R23, RZ, 0x3 ;  /* 0x0000001704047211 */ /* 0x000fe200078f18ff */
[C---:B------:R-:W-:Y:S01]  /*1060*/  VIADD R212, R195.reuse, 0x36400 ;  /* 0x00036400c3d47836 */ /* 0x040fe20000000000 */
[----:B------:R-:W-:Y:S01]  /*1070*/  LOP3.LUT R9, R8, 0x1ffffffe, RZ, 0xc0, !PT ;  /* 0x1ffffffe08097812 */ /* 0x000fe200078ec0ff */
[----:B------:R-:W-:Y:S01]  /*1080*/  IMAD.SHL.U32 R8, R0, 0x100, RZ ;  /* 0x0000010000087824 */ /* 0x000fe200078e00ff */
[----:B------:R-:W-:Y:S01]  /*1090*/  LOP3.LUT R4, R4, 0xfffffff8, RZ, 0xc0, !PT ;  /* 0xfffffff804047812 */ /* 0x000fe200078ec0ff */
[----:B------:R-:W-:Y:S01]  /*10a0*/  VIADD R203, R195, 0x36440 ;  /* 0x00036440c3cb7836 */ /* 0x000fe20000000000 */
[----:B------:R-:W-:Y:S01]  /*10b0*/  SHF.R.S32.HI R6, RZ, 0x5, R6 ;  /* 0x00000005ff067819 */ /* 0x000fe20000011406 */
[----:B------:R-:W-:Y:S01]  /*10c0*/  IMAD.IADD R192, R215, 0x1, R8 ;  /* 0x00000001d7c07824 */ /* 0x000fe200078e0208 */
[----:B------:R-:W-:Y:S01]  /*10d0*/  R2P PR, R12, 0x6 ;  /* 0x000000060c007804 */ /* 0x000fe20000000000 */
[----:B------:R-:W-:Y:S01]  /*10e0*/  IMAD.IADD R189, R23, 0x1, -R4 ;  /* 0x0000000117bd7824 */ /* 0x000fe200078e0a04 */
[----:B------:R-:W-:Y:S01]  /*10f0*/  SHF.R.S32.HI R4, RZ, 0x1f, R225 ;  /* 0x0000001fff047819 */ /* 0x000fe200000114e1 */
[----:B------:R-:W-:Y:S01]  /*1100*/  IMAD R188, R6, 0x10, R11 ;  /* 0x0000001006bc7824 */ /* 0x000fe200078e020b */
[----:B------:R-:W-:Y:S01]  /*1110*/  SHF.R.S32.HI R4, RZ, 0x1f, R223 ;  /* 0x0000001fff047819 */ /* 0x000fe200000114df */
[----:B------:R-:W-:Y:S01]  /*1120*/  IMAD.IADD R9, R184, 0x1, -R9 ;  /* 0x00000001b8097824 */ /* 0x000fe200078e0a09 */
[----:B------:R-:W-:Y:S01]  /*1130*/  SHF.R.S32.HI R0, RZ, 0x1f, R228 ;  /* 0x0000001fff007819 */ /* 0x000fe200000114e4 */
[C---:B------:R-:W-:Y:S01]  /*1140*/  VIADD R36, R192.reuse, 0x8 ;  /* 0x00000008c0247836 */ /* 0x040fe20000000000 */
[----:B------:R0:W-:Y:S01]  /*1150*/  STL [R1+0x78], R8 ;  /* 0x0000780801007387 */ /* 0x0001e20000100800 */
[C---:B------:R-:W-:Y:S01]  /*1160*/  VIADD R33, R192.reuse, 0x20 ;  /* 0x00000020c0217836 */ /* 0x040fe20000000000 */
[----:B------:R-:W-:Y:S01]  /*1170*/  SHF.R.S32.HI R0, RZ, 0x1f, R224 ;  /* 0x0000001fff007819 */ /* 0x000fe200000114e0 */
[----:B------:R-:W-:Y:S01]  /*1180*/  IMAD R4, R21, 0x2, R2 ;  /* 0x0000000215047824 */ /* 0x000fe200078e0202 */
[----:B------:R-:W-:Y:S01]  /*1190*/  SHF.R.S32.HI R0, RZ, 0x1f, R222 ;  /* 0x0000001fff007819 */ /* 0x000fe200000114de */
[C---:B------:R-:W-:Y:S01]  /*11a0*/  VIADD R30, R192.reuse, 0x38 ;  /* 0x00000038c01e7836 */ /* 0x040fe20000000000 */
[----:B------:R-:W-:Y:S01]  /*11b0*/  SHF.R.S32.HI R0, RZ, 0x1f, R192 ;  /* 0x0000001fff007819 */ /* 0x000fe200000114c0 */
[C---:B------:R-:W-:Y:S01]  /*11c0*/  VIADD R27, R192.reuse, 0x50 ;  /* 0x00000050c01b7836 */ /* 0x040fe20000000000 */
[----:B------:R1:W-:Y:S01]  /*11d0*/  STL [R1+0x74], R4 ;  /* 0x0000740401007387 */ /* 0x0003e20000100800 */
        /* <DEDUP_REMOVED lines=10> */
[C---:B-1----:R-:W-:Y:S01]  /*1280*/  VIADD R4, R192.reuse, 0xb8 ;  /* 0x000000b8c0047836 */ /* 0x042fe20000000000 */
        /* <DEDUP_REMOVED lines=49> */
[----:B------:R-:W-:Y:S01]  /*15a0*/  IMAD.MOV.U32 R6, RZ, RZ, R18 ;  /* 0x000000ffff067224 */ /* 0x000fe200078e0012 */
[----:B------:R-:W-:Y:S01]  /*15b0*/  CS2R R18, SRZ ;  /* 0x0000000000127805 */ /* 0x000fe2000001ff00 */
[----:B------:R-:W-:Y:S01]  /*15c0*/  IMAD.IADD R212, R212, 0x1, R210 ;  /* 0x00000001d4d47824 */ /* 0x000fe200078e02d2 */
[----:B------:R-:W-:Y:S01]  /*15d0*/  SHF.R.S32.HI R3, RZ, 0x1f, R232 ;  /* 0x0000001fff037819 */ /* 0x000fe200000114e8 */
[----:B------:R-:W-:Y:S01]  /*15e0*/  VIADD R191, R184, 0x10 ;  /* 0x00000010b8bf7836 */ /* 0x000fe20000000000 */
[----:B------:R-:W-:Y:S01]  /*15f0*/  SHF.R.S32.HI R0, RZ, 0x1f, R231 ;  /* 0x0000001fff007819 */ /* 0x000fe200000114e7 */
[----:B------:R-:W-:-:S07]  /*1600*/  IMAD.IADD R210, R210, 0x1, R203 ;  /* 0x00000001d2d27824 */ /* 0x000fce00078e02cb */
.L_x_8552:
[----:B01234-:R-:W0:Y:S01]  /*1610*/  LDC.64 R8, c[0x0][0xd88] ;  /* 0x00036200ff087b82 */ /* 0x01fe220000000a00 */
        /* <DEDUP_REMOVED lines=54> */
.L_x_8411:
[----:B------:R-:W-:Y:S02]  /*1980*/  IMAD.U32 R40, RZ, RZ, UR5 ;  /* 0x00000005ff287e24 */ /* 0x000fe4000f8e00ff */
[----:B------:R-:W-:Y:S01]  /*1990*/  IMAD.U32 R24, RZ, RZ, UR4 ;  /* 0x00000004ff187e24 */ /* 0x000fe2000f8e00ff */
[----:B------:R-:W-:Y:S06]  /*19a0*/  @!P2 BRA `(.L_x_8412) ;  /* 0x000000000010a947 */ /* 0x000fec0003800000 */
[----:B------:R-:W-:-:S04]  /*19b0*/  IADD3 R6, P0, R220, UR8, RZ ;  /* 0x00000008dc067c10 */ /* 0x000fc8000ff1e0ff */
[----:B------:R-:W-:-:S05]  /*19c0*/  IADD3.X R7, R221, UR9, RZ, P0, !PT ;  /* 0x00000009dd077c10 */ /* 0x000fca00087fe4ff */
[----:B------:R0:W5:Y:S01]  /*19d0*/  LDG.E R24, desc[UR42][R6.64] ;  /* 0x0000002a06187981 */ /* 0x000162000c1e1900 */
[----:B------:R-:W-:Y:S05]  /*19e0*/  BRA `(.L_x_8413) ;  /* 0x0000000000107947 */ /* 0x000fea0003800000 */
.L_x_8412:
[----:B------:R-:W-:Y:S05]  /*19f0*/  @!P0 BRA `(.L_x_8413) ;  /* 0x00000000000c8947 */ /* 0x000fea0003800000 */
[----:B------:R-:W2:Y:S04]  /*1a00*/  LDG.E R3, desc[UR42][R8.64] ;  /* 0x0000002a08037981 */ /* 0x000ea8000c1e1900 */
[----:B------:R-:W2:Y:S02]  /*1a10*/  LDG.E R24, desc[UR42][R8.64+0x4] ;  /* 0x0000042a08187981 */ /* 0x000ea4000c1e1900 */
[----:B--2---:R-:W-:-:S07]  /*1a20*/  IMAD.IADD R24, R24, 0x1, -R3 ;  /* 0x0000000118187824 */ /* 0x004fce00078e0a03 */
.L_x_8413:
        /* <DEDUP_REMOVED lines=34> */
[----:B------:R-:W-:Y:S01]  /*1c50*/  SHF.R.S32.HI R43, RZ, 0x6, R3 ;  /* 0x00000006ff2b7819 */ /* 0x000fe20000011403 */
[----:B------:R-:W-:Y:S01]  /*1c60*/  IMAD.MOV.U32 R3, RZ, RZ, RZ ;  /* 0x000000ffff037224 */ /* 0x000fe200078e00ff */
[----:B------:R-:W-:-:S04]  /*1c70*/  LEA.HI R5, R5, R4, RZ, 0x6 ;  /* 0x0000000405057211 */ /* 0x000fc800078f30ff */
[----:B------:R-:W-:-:S04]  /*1c80*/  SHF.R.S32.HI R0, RZ, 0x6, R5 ;  /* 0x00000006ff007819 */ /* 0x000fc80000011405 */
[----:B---3--:R-:W-:-:S04]  /*1c90*/  VIMNMX R9, R43, R0, PT ;  /* 0x000000002b097248 */ /* 0x008fc80003fe0100 */
        /* <DEDUP_REMOVED lines=31> */
.L_x_8415:
[----:B------:R-:W-:Y:S05]  /*1e90*/  BSYNC B0 ;  /* 0x0000000000007941 */ /* 0x000fea0003800000 */
.L_x_8414:
        /* <DEDUP_REMOVED lines=36> */
.L_x_8418:
[----:B------:R-:W-:Y:S05]  /*20e0*/  BSYNC B6 ;  /* 0x0000000000067941 */ /* 0x000fea0003800000 */
.L_x_8417:
        /* <DEDUP_REMOVED lines=20> */
.L_x_8420:
[----:B------:R-:W-:Y:S05]  /*2230*/  BSYNC B6 ;  /* 0x0000000000067941 */ /* 0x000fea0003800000 */
.L_x_8419:
[----:B------:R-:W-:Y:S01]  /*2240*/  ULDC.64 UR4, c[0x0][0xaf0] ;  /* 0x0002bc0000047ab9 */ /* 0x000fe20000000a00 */
[----:B------:R-:W-:Y:S01]  /*2250*/  IMAD.MOV.U32 R0, RZ, RZ, R219 ;  /* 0x000000ffff007224 */ /* 0x000fe200078e00db */
[----:B------:R-:W-:Y:S01]  /*2260*/  ISETP.NE.U32.AND P0, PT, RZ, UR4, PT ;  /* 0x00000004ff007c0c */ /* 0x000fe2000bf05070 */
[----:B------:R-:W0:Y:S01]  /*2270*/  LDC.64 R6, c[0x0][0x300] ;  /* 0x0000c000ff067b82 */ /* 0x000e220000000a00 */
        /* <DEDUP_REMOVED lines=17> */
[C---:B------:R-:W-:Y:S01]  /*2390*/  IMAD.WIDE.U32 R28, R217.reuse, UR4, R16 ;  /* 0x00000004d91c7c25 */ /* 0x040fe2000f8e0010 */
[----:B------:R-:W-:Y:S01]  /*23a0*/  ULDC.64 UR6, c[0x0][0x338] ;  /* 0x0000ce0000067ab9 */ /* 0x000fe20000000a00 */
[----:B---3--:R-:W3:Y:S01]  /*23b0*/  LDC.64 R4, c[0x0][0x3f8] ;  /* 0x0000fe00ff047b82 */ /* 0x008ee20000000a00 */
[----:B-1----:R-:W-:Y:S01]  /*23c0*/  ISETP.GE.AND P2, PT, R16, R15, PT ;  /* 0x0000000f1000720c */ /* 0x002fe20003f46270 */
[----:B------:R-:W-:Y:S01]  /*23d0*/  IMAD R3, R38, R7, R3 ;  /* 0x0000000726037224 */ /* 0x000fe200078e0203 */
[----:B------:R-:W-:Y:S01]  /*23e0*/  SHF.R.S32.HI R185, RZ, 0x1f, R184 ;  /* 0x0000001fffb97819 */ /* 0x000fe200000114b8 */
[----:B------:R-:W-:Y:S01]  /*23f0*/  IMAD R29, R217, UR5, R29 ;  /* 0x00000005d91d7c24 */ /* 0x000fe2000f8e021d */
[----:B------:R-:W-:Y:S01]  /*2400*/  ULDC.64 UR4, c[0x0][0x308] ;  /* 0x0000c20000047ab9 */ /* 0x000fe20000000a00 */
[----:B------:R-:W-:Y:S01]  /*2410*/  IMAD.IADD R21, R21, 0x1, R3 ;  /* 0x0000000115157824 */ /* 0x000fe200078e0203 */
[----:B------:R-:W-:Y:S01]  /*2420*/  P2R R74, PR, RZ, 0x4 ;  /* 0x00000004ff4a7803 */ /* 0x000fe20000000000 */
[----:B------:R-:W-:Y:S01]  /*2430*/  IMAD R12, R73, R6, RZ ;  /* 0x00000006490c7224 */ /* 0x000fe200078e02ff */
[----:B------:R-:W-:Y:S01]  /*2440*/  SHF.L.U64.HI R62, R6, 0x6, R7 ;  /* 0x00000006063e7819 */ /* 0x000fe20000010207 */
[----:B------:R-:W-:-:S04]  /*2450*/  IMAD.WIDE.U32 R20, R217, UR4, R20 ;  /* 0x00000004d9147c25 */ /* 0x000fc8000f8e0014 */
[----:B------:R-:W-:Y:S01]  /*2460*/  IMAD R21, R217, UR5, R21 ;  /* 0x00000005d9157c24 */ /* 0x000fe2000f8e0215 */
[----:B------:R-:W-:Y:S01]  /*2470*/  ULDC.64 UR4, c[0x0][0x310] ;  /* 0x0000c40000047ab9 */ /* 0x000fe20000000a00 */
[----:B------:R-:W-:Y:S02]  /*2480*/  IMAD R12, R23, R7, R12 ;  /* 0x00000007170c7224 */ /* 0x000fe400078e020c */
[----:B------:R-:W-:Y:S02]  /*2490*/  IMAD.SHL.U32 R58, R189, 0x40, RZ ;  /* 0x00000040bd3a7824 */ /* 0x000fe400078e00ff */
[----:B--2---:R-:W-:-:S03]  /*24a0*/  IMAD.WIDE.U32 R34, R23, R56, R184 ;  /* 0x0000003817227225 */ /* 0x004fc600078e00b8 */
[----:B------:R-:W-:Y:S01]  /*24b0*/  LOP3.LUT R58, R58, 0x1c0, RZ, 0xc0, !PT ;  /* 0x000001c03a3a7812 */ /* 0x000fe200078ec0ff */
[C---:B------:R-:W-:Y:S01]  /*24c0*/  IMAD.WIDE.U32 R36, R23.reuse, R56, R16 ;  /* 0x0000003817247225 */ /* 0x040fe200078e0010 */
[----:B---3--:R-:W-:Y:S02]  /*24d0*/  SHF.L.U64.HI R60, R4, 0x6, R5 ;  /* 0x00000006043c7819 */ /* 0x008fe40000010205 */
        /* <DEDUP_REMOVED lines=9> */
[----:B----4-:R-:W-:-:S04]  /*2570*/  SHF.R.S32.HI R3, RZ, 0x1f, R0 ;  /* 0x0000001fff037819 */ /* 0x010fc80000011400 */
[----:B------:R-:W-:Y:S02]  /*2580*/  SEL R8, R3, RZ, !P0 ;  /* 0x000000ff03087207 */ /* 0x000fe40004000000 */
[----:B------:R-:W-:-:S03]  /*2590*/  SEL R3, R0, RZ, !P0 ;  /* 0x000000ff00037207 */ /* 0x000fc60004000000 */
[----:B------:R-:W-:Y:S02]  /*25a0*/  IMAD R0, R8, UR4, RZ ;  /* 0x0000000408007c24 */ /* 0x000fe4000f8e02ff */
[C---:B------:R-:W-:Y:S01]  /*25b0*/  IMAD.WIDE.U32 R20, R3.reuse, UR4, R20 ;  /* 0x0000000403147c25 */ /* 0x040fe2000f8e0014 */
[----:B------:R-:W-:Y:S02]  /*25c0*/  ULDC UR4, c[0x0][0x2f4] ;  /* 0x0000bd0000047ab9 */ /* 0x000fe40000000800 */
[----:B------:R-:W-:Y:S01]  /*25d0*/  ISETP.GE.AND P4, PT, R16, UR4, PT ;  /* 0x0000000410007c0c */ /* 0x000fe2000bf86270 */
[----:B------:R-:W-:Y:S01]  /*25e0*/  IMAD R65, R3, UR5, R0 ;  /* 0x0000000503417c24 */ /* 0x000fe2000f8e0200 */
[----:B------:R-:W-:Y:S01]  /*25f0*/  ISETP.GE.AND P3, PT, R55, UR4, PT ;  /* 0x0000000437007c0c */ /* 0x000fe2000bf66270 */
[----:B------:R-:W-:Y:S02]  /*2600*/  IMAD R0, R8, UR6, RZ ;  /* 0x0000000608007c24 */ /* 0x000fe4000f8e02ff */
[----:B------:R-:W-:-:S04]  /*2610*/  IMAD.WIDE.U32 R8, R23, R6, R16 ;  /* 0x0000000617087225 */ /* 0x000fc800078e0010 */
[----:B------:R-:W-:Y:S01]  /*2620*/  IMAD.WIDE.U32 R28, R3, UR6, R28 ;  /* 0x00000006031c7c25 */ /* 0x000fe2000f8e001c */
[----:B------:R-:W-:-:S03]  /*2630*/  IADD3 R72, P0, R20, R8, RZ ;  /* 0x0000000814487210 */ /* 0x000fc60007f1e0ff */
[----:B------:R-:W-:Y:S01]  /*2640*/  IMAD R13, R3, UR7, R0 ;  /* 0x00000007030d7c24 */ /* 0x000fe2000f8e0200 */
[----:B------:R-:W-:Y:S01]  /*2650*/  SEL R3, R15, RZ, P2 ;  /* 0x000000ff0f037207 */ /* 0x000fe20001000000 */
[----:B------:R-:W-:Y:S02]  /*2660*/  IMAD R0, R73, R4, RZ ;  /* 0x0000000449007224 */ /* 0x000fe400078e02ff */
[----:B------:R-:W-:Y:S02]  /*2670*/  IMAD.IADD R65, R21, 0x1, R65 ;  /* 0x0000000115417824 */ /* 0x000fe400078e0241 */
[----:B------:R-:W-:Y:S02]  /*2680*/  IMAD R11, R23, R5, R0 ;  /* 0x00000005170b7224 */ /* 0x000fe400078e0200 */
[----:B------:R-:W-:Y:S01]  /*2690*/  IMAD R0, R73, R56, RZ ;  /* 0x0000003849007224 */ /* 0x000fe200078e02ff */
[----:B------:R-:W-:Y:S01]  /*26a0*/  IADD3.X R64, R65, R9, R12, P0, !PT ;  /* 0x0000000941407210 */ /* 0x000fe200007fe40c */
[----:B------:R-:W-:Y:S01]  /*26b0*/  IMAD.IADD R3, R16, 0x1, R3 ;  /* 0x0000000110037824 */ /* 0x000fe200078e0203 */
[C---:B------:R-:W-:Y:S01]  /*26c0*/  IADD3 R38, P0, R23.reuse, R38, RZ ;  /* 0x0000002617267210 */ /* 0x040fe20007f1e0ff */
[----:B------:R-:W-:-:S02]  /*26d0*/  IMAD R9, R23, R57, R0 ;  /* 0x0000003917097224 */ /* 0x000fc400078e0200 */
[----:B------:R-:W-:Y:S01]  /*26e0*/  IMAD.IADD R31, R31, 0x1, R11 ;  /* 0x000000011f1f7824 */ /* 0x000fe200078e020b */
[----:B------:R-:W-:Y:S01]  /*26f0*/  SHF.R.S32.HI R0, RZ, 0x1f, R3 ;  /* 0x0000001fff007819 */ /* 0x000fe20000011403 */
[----:B------:R-:W-:Y:S02]  /*2700*/  IMAD.IADD R35, R35, 0x1, R9 ;  /* 0x0000000123237824 */ /* 0x000fe400078e0209 */
        /* <DEDUP_REMOVED lines=28> */
.L_x_8450:
        /* <DEDUP_REMOVED lines=58> */
.L_x_8425:
[----:B------:R-:W-:Y:S05]  /*2c70*/  BSYNC B1 ;  /* 0x0000000000017941 */ /* 0x000fea0003800000 */
.L_x_8424:
        /* <DEDUP_REMOVED lines=16> */
.L_x_8426:
[----:B------:R-:W-:Y:S01]  /*2d80*/  IMAD R75, R22, 0x8, R2 ;  /* 0x00000008164b7824 */ /* 0x000fe200078e0202 */
[----:B------:R-:W-:Y:S01]  /*2d90*/  SHF.L.U32 R76, R186, 0x1f, RZ ;  /* 0x0000001fba4c7819 */ /* 0x000fe200000006ff */
[----:B------:R-:W-:Y:S03]  /*2da0*/  BSSY B1, `(.L_x_8427) ;  /* 0x0000003000017945 */ /* 0x000fe60003800000 */
[----:B------:R-:W0:Y:S02]  /*2db0*/  SYNCS.PHASECHK.TRANS64.TRYWAIT P5, [R75+URZ+0x38890], R76 ;  /* 0x0388904c4b0075a7 */ /* 0x000e2400080a017f */
[----:B0-----:R-:W-:Y:S05]  /*2dc0*/  @!P5 BRA `(.L_x_8428) ;  /* 0x0000020c00ccd947 */ /* 0x001fea0003800000 */
.L_x_8747:
[----:B------:R-:W-:Y:S05]  /*2dd0*/  BSYNC B1 ;  /* 0x0000000000017941 */ /* 0x000fea0003800000 */
.L_x_8427:
        /* <DEDUP_REMOVED lines=48> */
.L_x_8433:
[----:B------:R-:W-:Y:S05]  /*30e0*/  BSYNC B2 ;  /* 0x0000000000027941 */ /* 0x000fea0003800000 */
.L_x_8432:
[----:B--2---:R1:W-:Y:S02]  /*30f0*/  STG.E.128 desc[UR42][R12.64], R4 ;  /* 0x000000040c007986 */ /* 0x0043e4000c101d2a */
.L_x_8431:
[----:B------:R-:W-:Y:S05]  /*3100*/  BSYNC B1 ;  /* 0x0000000000017941 */ /* 0x000fea0003800000 */
.L_x_8430:
        /* <DEDUP_REMOVED lines=51> */
.L_x_8435:
[----:B------:R-:W-:Y:S05]  /*3440*/  BSYNC B1 ;  /* 0x0000000000017941 */ /* 0x000fea0003800000 */
.L_x_8434:
[----:B-1----:R2:W-:Y:S01]  /*3450*/  STG.E.128 desc[UR42][R12.64+0x40], R4 ;  /* 0x000040040c007986 */ /* 0x0025e2000c101d2a */
[----:B------:R-:W-:Y:S05]  /*3460*/  BRA `(.L_x_8429) ;  /* 0x0000000c00287947 */ /* 0x000fea0003800000 */
.L_x_8423:
        /* <DEDUP_REMOVED lines=44> */
.L_x_8436:
[----:B------:R-:W-:Y:S01]  /*3730*/  IMAD R75, R22, 0x8, R2 ;  /* 0x00000008164b7824 */ /* 0x000fe200078e0202 */
[----:B------:R-:W-:Y:S01]  /*3740*/  SHF.L.U32 R76, R186, 0x1f, RZ ;  /* 0x0000001fba4c7819 */ /* 0x000fe200000006ff */
[----:B------:R-:W0:Y:S01]  /*3750*/  LDC R77, c[0x0][0x2f4] ;  /* 0x0000bd00ff4d7b82 */ /* 0x000e220000000800 */
[----:B------:R-:W-:Y:S02]  /*3760*/  BSSY B1, `(.L_x_8437) ;  /* 0x0000003000017945 */ /* 0x000fe40003800000 */
[----:B------:R-:W1:Y:S02]  /*3770*/  SYNCS.PHASECHK.TRANS64.TRYWAIT P5, [R75+URZ+0x38890], R76 ;  /* 0x0388904c4b0075a7 */ /* 0x000e6400080a017f */
[----:B-1----:R-:W-:Y:S05]  /*3780*/  @!P5 BRA `(.L_x_8438) ;  /* 0x000002040070d947 */ /* 0x002fea0003800000 */
.L_x_8748:
[----:B------:R-:W-:Y:S05]  /*3790*/  BSYNC B1 ;  /* 0x0000000000017941 */ /* 0x000fea0003800000 */
.L_x_8437:
        /* <DEDUP_REMOVED lines=115> */
.L_x_8440:
[----:B------:R-:W-:Y:S05]  /*3ed0*/  BSYNC B1 ;  /* 0x0000000000017941 */ /* 0x000fea0003800000 */
.L_x_8439:
        /* <DEDUP_REMOVED lines=10> */
.L_x_8422:
[----:B------:R-:W-:-:S06]  /*3f80*/  UISETP.NE.AND UP0, UPT, UR37, 0x3, UPT ;  /* 0x000000032500788c */ /* 0x000fcc000bf05270 */
[----:B------:R-:W-:-:S13]  /*3f90*/  PLOP3.LUT P0, PT, PT, PT, UP0, 0x80, 0x0 ;  /* 0x000000000000781c */ /* 0x000fda0003f0f008 */
[----:B------:R-:W-:Y:S05]  /*3fa0*/  @!P0 BRA `(.L_x_8441) ;  /* 0x0000000000048947 */ /* 0x000fea0003800000 */
[----:B------:R-:W-:Y:S01]  /*3fb0*/  BPT.TRAP 0x1 ;  /* 0x000000040000795c */ /* 0x000fe20000300000 */
.L_x_8441:
        /* <DEDUP_REMOVED lines=8> */
.L_x_8749:
[----:B------:R-:W-:Y:S05]  /*4040*/  BSYNC B1 ;  /* 0x0000000000017941 */ /* 0x000fea0003800000 */
.L_x_8442:
        /* <DEDUP_REMOVED lines=12> */
.L_x_8429:
[----:B------:R-:W-:Y:S05]  /*4110*/  BSYNC B0 ;  /* 0x0000000000007941 */ /* 0x000fea0003800000 */
.L_x_8421:
        /* <DEDUP_REMOVED lines=17> */
.L_x_8445:
[----:B------:R-:W-:Y:S05]  /*4230*/  BSYNC B0 ;  /* 0x0000000000007941 */ /* 0x000fea0003800000 */
.L_x_8444:
[----:B------:R-:W2:Y:S01]  /*4240*/  SYNCS.PHASECHK.TRANS64.TRYWAIT P0, [R75+URZ+0x388b0], R76 ;  /* 0x0388b04c4b0075a7 */ /* 0x000ea2000800017f */
[----:B------:R-:W-:Y:S04]  /*4250*/  BSSY B0, `(.L_x_8446) ;  /* 0x0000002000007945 */ /* 0x000fe80003800000 */
[----:B--2---:R-:W-:Y:S05]  /*4260*/  @!P0 BRA `(.L_x_8447) ;  /* 0x000001f800e08947 */ /* 0x004fea0003800000 */
.L_x_8750:
[----:B------:R-:W-:Y:S05]  /*4270*/  BSYNC B0 ;  /* 0x0000000000007941 */ /* 0x000fea0003800000 */
.L_x_8446:
        /* <DEDUP_REMOVED lines=82> */
.L_x_8449:
[----:B------:R-:W-:Y:S05]  /*47a0*/  BSYNC B0 ;  /* 0x0000000000007941 */ /* 0x000fea0003800000 */
.L_x_8448:
        /* <DEDUP_REMOVED lines=17> */
.L_x_8416:
[----:B------:R-:W-:Y:S04]  /*48c0*/  BSSY B0, `(.L_x_8451) ;  /* 0x0000004000007945 */ /* 0x000fe80003800000 */
[----:B------:R-:W-:Y:S05]  /*48d0*/  @P0 BRA `(.L_x_8452) ;  /* 0x0000000000080947 */ /* 0x000fea0003800000 */
[----:B------:R-:W1:Y:S02]  /*48e0*/  FENCE.VIEW.ASYNC.G ;  /* 0x00000000000073c6 */ /* 0x000e640000000100 */
[----:B-1----:R-:W-:Y:S06]  /*48f0*/  BAR.ARV 0xc, 0x180 ;  /* 0x0306000000007b1d */ /* 0x002fec0000002000 */
.L_x_8452:
[----:B------:R-:W-:Y:S05]  /*4900*/  BSYNC B0 ;  /* 0x0000000000007941 */ /* 0x000fea0003800000 */
.L_x_8451:
[----:B------:R-:W-:Y:S01]  /*4910*/  UISETP.NE.AND UP0, UPT, UR38, 0x1, UPT ;  /* 0x000000012600788c */ /* 0x000fe2000bf05270 */
[----:B------:R-:W-:Y:S05]  /*4920*/  BSSY B7, `(.L_x_8453) ;  /* 0x0000fd1000077945 */ /* 0x000fea0003800000 */
[----:B------:R-:W-:-:S13]  /*4930*/  PLOP3.LUT P0, PT, PT, PT, UP0, 0x80, 0x0 ;  /* 0x000000000000781c */ /* 0x000fda0003f0f008 */
[----:B------:R-:W-:Y:S05]  /*4940*/  @!P0 BRA `(.L_x_8454) ;  /* 0x0000002000188947 */ /* 0x000fea0003800000 */
[----:B------:R-:W1:Y:S01]  /*4950*/  LDC R0, c[0x0][0x448] ;  /* 0x00011200ff007b82 */ /* 0x000e620000000800 */
[----:B------:R-:W-:Y:S01]  /*4960*/  VIADD R3, R194, 0x3f ;  /* 0x0000003fc2037836 */ /* 0x000fe20000000000 */
[----:B------:R-:W-:Y:S01]  /*4970*/  BSSY B0, `(.L_x_8455) ;  /* 0x000002a000007945 */ /* 0x000fe20003800000 */
[----:B-1----:R-:W-:-:S13]  /*4980*/  ISETP.NE.AND P0, PT, R0, 0x1, PT ;  /* 0x000000010000780c */ /* 0x002fda0003f05270 */
[----:B------:R-:W1:Y:S08]  /*4990*/  @P0 LDC R0, c[0x0][0x44c] ;  /* 0x00011300ff000b82 */ /* 0x000e700000000800 */
[----:B------:R-:W2:Y:S01]  /*49a0*/  @P0 LDC R5, c[0x0][0x450] ;  /* 0x00011400ff050b82 */ /* 0x000ea20000000800 */
[----:B-1----:R-:W-:-:S05]  /*49b0*/  @P0 IMAD.HI.U32 R0, R3, R0, RZ ;  /* 0x0000000003000227 */ /* 0x002fca00078e00ff */
[----:B--2---:R-:W-:Y:S01]  /*49c0*/  @P0 SHF.R.U32.HI R3, RZ, R5, R0 ;  /* 0x00000005ff030219 */ /* 0x004fe20000011600 */
[----:B------:R-:W-:-:S04]  /*49d0*/  IMAD.MOV.U32 R5, RZ, RZ, RZ ;  /* 0x000000ffff057224 */ /* 0x000fc800078e00ff */
        /* <DEDUP_REMOVED lines=35> */
.L_x_8456:
[----:B------:R-:W-:Y:S05]  /*4c10*/  BSYNC B0 ;  /* 0x0000000000007941 */ /* 0x000fea0003800000 */
.L_x_8455:
        /* <DEDUP_REMOVED lines=144> */
.L_x_8460:
        /* <DEDUP_REMOVED lines=185> */
.L_x_8459:
[----:B------:R-:W-:Y:S05]  /*60b0*/  BSYNC B0 ;  /* 0x0000000000007941 */ /* 0x000fea0003800000 */
.L_x_8458:
        /* <DEDUP_REMOVED lines=143> */
.L_x_8454:
        /* <DEDUP_REMOVED lines=45> */
.L_x_8462:
[----:B------:R-:W-:Y:S05]  /*6c80*/  BSYNC B0 ;  /* 0x0000000000007941 */ /* 0x000fea0003800000 */
.L_x_8461:
        /* <DEDUP_REMOVED lines=100> */
.L_x_8464:
[----:B------:R-:W-:Y:S05]  /*72d0*/  BSYNC B6 ;  /* 0x0000000000067941 */ /* 0x000fea0003800000 */
.L_x_8463:
        /* <DEDUP_REMOVED lines=12> */
.L_x_8468:
[----:B-1----:R1:W2:Y:S02]  /*73a0*/  SYNCS.PHASECHK.TRANS64.TRYWAIT P0, [R2+URZ+0x38800], R3 ;  /* 0x03880003020075a7 */ /* 0x0022a4000800017f */
[----:B--2---:R-:W-:Y:S05]  /*73b0*/  @!P0 NANOSLEEP.SYNCS 0x989680 ;  /* 0x009896800000895d */ /* 0x004fea0003900000 */
[----:B------:R-:W2:Y:S02]  /*73c0*/  @!P0 SYNCS.PHASECHK.TRANS64 P0, [R2+URZ+0x38800], R3 ;  /* 0x03880003020085a7 */ /* 0x000ea4000800007f */
[----:B--2---:R-:W-:Y:S05]  /*73d0*/  @!P0 BRA `(.L_x_8468) ;  /* 0xfffffffc00f08947 */ /* 0x004fea000383ffff */
.L_x_8467:
[----:B------:R-:W-:Y:S05]  /*73e0*/  BSYNC B0 ;  /* 0x0000000000007941 */ /* 0x000fea0003800000 */
.L_x_8466:
[----:B------:R-:W-:Y:S05]  /*73f0*/  BRA `(.L_x_8469) ;  /* 0x0000002c000c7947 */ /* 0x000fea0003800000 */
.L_x_8465:
        /* <DEDUP_REMOVED lines=31> */
.L_x_8471:
[----:B------:R-:W-:Y:S05]  /*75f0*/  BSYNC B6 ;  /* 0x0000000000067941 */ /* 0x000fea0003800000 */
.L_x_8470:
        /* <DEDUP_REMOVED lines=45> */
.L_x_8756:
        /* <DEDUP_REMOVED lines=29> */
.L_x_8476:
[----:B------:R-:W-:Y:S05]  /*7aa0*/  BSYNC B1 ;  /* 0x0000000000017941 */ /* 0x000fea0003800000 */
.L_x_8475:
        /* <DEDUP_REMOVED lines=21> */
.L_x_8762:
[----:B------:R-:W-:Y:S01]  /*7c00*/  VIADD R34, R34, 0x20 ;  /* 0x0000002022227836 */ /* 0x000fe20000000000 */
[----:B------:R-:W-:Y:S01]  /*7c10*/  LEA.HI R0, R229, R229, RZ, 0x1 ;  /* 0x000000e5e5007211 */ /* 0x000fe200078f08ff */
[----:B------:R-:W-:Y:S01]  /*7c20*/  BSSY B1, `(.L_x_8478) ;  /* 0x0000021000017945 */ /* 0x000fe20003800000 */
[----:B-1----:R-:W-:Y:S01]  /*7c30*/  IMAD.SHL.U32 R33, R189, 0x40, RZ ;  /* 0x00000040bd217824 */ /* 0x002fe200078e00ff */
        /* <DEDUP_REMOVED lines=20> */
[----:B------:R-:W-:-:S03]  /*7d80*/  CS2R R12, SRZ ;  /* 0x00000000000c7805 */ /* 0x000fc6000001ff00 */
[-C--:B0-----:R-:W-:Y:S02]  /*7d90*/  @!P3 IADD3 R4, P0, R6, R9.reuse, RZ ;  /* 0x000000090604b210 */ /* 0x081fe40007f1e0ff */
[----:B------:R-:W-:Y:S01]  /*7da0*/  @!P3 IADD3 R6, P1, R30, R9, RZ ;  /* 0x000000091e06b210 */ /* 0x000fe20007f3e0ff */
[----:B------:R-:W-:Y:S01]  /*7db0*/  @!P2 IMAD.WIDE R30, R184, 0x2, R10 ;  /* 0x00000002b81ea825 */ /* 0x000fe200078e020a */
[----:B------:R-:W-:Y:S02]  /*7dc0*/  CS2R R8, SRZ ;  /* 0x0000000000087805 */ /* 0x000fe4000001ff00 */
[----:B------:R-:W-:Y:S01]  /*7dd0*/  CS2R R10, SRZ ;  /* 0x00000000000a7805 */ /* 0x000fe2000001ff00 */
[--C-:B------:R-:W-:Y:S02]  /*7de0*/  @!P3 IMAD.X R5, R3, 0x1, R32.reuse, P0 ;  /* 0x000000010305b824 */ /* 0x100fe400000e0620 */
[----:B------:R-:W-:Y:S01]  /*7df0*/  @!P3 IMAD.X R7, R7, 0x1, R32, P1 ;  /* 0x000000010707b824 */ /* 0x000fe200008e0620 */
[----:B------:R1:W5:Y:S04]  /*7e00*/  @!P2 LD.E.64 R8, desc[UR42][R30.64] ;  /* 0x0000002a1e08a980 */ /* 0x000368000c101b00 */
[----:B------:R1:W5:Y:S04]  /*7e10*/  @!P3 LD.E.64 R12, desc[UR42][R4.64] ;  /* 0x0000002a040cb980 */ /* 0x000368000c101b00 */
[----:B------:R1:W5:Y:S02]  /*7e20*/  @!P3 LD.E.64 R10, desc[UR42][R6.64] ;  /* 0x0000002a060ab980 */ /* 0x000364000c101b00 */
.L_x_8479:
[----:B------:R-:W-:Y:S05]  /*7e30*/  BSYNC B1 ;  /* 0x0000000000017941 */ /* 0x000fea0003800000 */
.L_x_8478:
[----:B------:R-:W0:Y:S01]  /*7e40*/  SYNCS.PHASECHK.TRANS64.TRYWAIT P0, [R2+URZ+0x38800], R35 ;  /* 0x03880023020075a7 */ /* 0x000e22000800017f */
[----:B------:R-:W-:Y:S01]  /*7e50*/  LOP3.LUT R33, R33, 0x1c0, RZ, 0xc0, !PT ;  /* 0x000001c021217812 */ /* 0x000fe200078ec0ff */
[----:B-1---5:R-:W-:Y:S01]  /*7e60*/  IMAD.MOV.U32 R5, RZ, RZ, R8 ;  /* 0x000000ffff057224 */ /* 0x022fe200078e0008 */
[----:B------:R-:W-:Y:S01]  /*7e70*/  VIADDMNMX R32, R37, -R194, 0x40, PT ;  /* 0x0000004025207446 */ /* 0x000fe200038009c2 */
[----:B----4-:R-:W-:Y:S01]  /*7e80*/  IMAD.MOV.U32 R7, RZ, RZ, R14 ;  /* 0x000000ffff077224 */ /* 0x010fe200078e000e */
[C---:B--2---:R-:W-:Y:S01]  /*7e90*/  LOP3.LUT R3, R33.reuse, 0x18, R16, 0xf8, !PT ;  /* 0x0000001821037812 */ /* 0x044fe200078ef810 */
[----:B---3--:R-:W-:Y:S01]  /*7ea0*/  IMAD.MOV.U32 R6, RZ, RZ, R11 ;  /* 0x000000ffff067224 */ /* 0x008fe200078e000b */
        /* <DEDUP_REMOVED lines=14> */
[----:B0-----:R-:W-:-:S03]  /*7f90*/  IMAD R30, R3, 0x2, R2 ;  /* 0x00000002031e7824 */ /* 0x001fc600078e0202 */
[----:B------:R-:W-:Y:S01]  /*7fa0*/  PRMT R48, R4, 0x5410, R5 ;  /* 0x0000541004307816 */ /* 0x000fe20000000005 */
[----:B------:R-:W-:Y:S02]  /*7fb0*/  IMAD.MOV.U32 R5, RZ, RZ, R13 ;  /* 0x000000ffff057224 */ /* 0x000fe400078e000d */
[C---:B------:R-:W-:Y:S02]  /*7fc0*/  VIADD R4, R30.reuse, 0x20400 ;  /* 0x000204001e047836 */ /* 0x040fe40000000000 */
[----:B------:R-:W-:Y:S01]  /*7fd0*/  VIADD R3, R30, 0x20440 ;  /* 0x000204401e037836 */ /* 0x000fe20000000000 */
[----:B------:R-:W-:Y:S06]  /*7fe0*/  @!P0 BRA `(.L_x_8481) ;  /* 0x000001c0007c8947 */ /* 0x000fec0003800000 */
.L_x_8763:
[----:B------:R-:W-:Y:S05]  /*7ff0*/  BSYNC B1 ;  /* 0x0000000000017941 */ /* 0x000fea0003800000 */
.L_x_8480:
        /* <DEDUP_REMOVED lines=51> */
.L_x_8485:
[----:B------:R-:W-:Y:S05]  /*8330*/  BSYNC B2 ;  /* 0x0000000000027941 */ /* 0x000fea0003800000 */
.L_x_8484:
        /* <DEDUP_REMOVED lines=43> */
.L_x_8483:
[----:B------:R-:W-:Y:S05]  /*85f0*/  BSYNC B1 ;  /* 0x0000000000017941 */ /* 0x000fea0003800000 */
.L_x_8482:
        /* <DEDUP_REMOVED lines=50> */
.L_x_8488:
[----:B------:R-:W-:Y:S05]  /*8920*/  BSYNC B1 ;  /* 0x0000000000017941 */ /* 0x000fea0003800000 */
.L_x_8487:
[----:B------:R-:W-:Y:S05]  /*8930*/  @P1 BRA `(.L_x_8486) ;  /* 0x0000001400981947 */ /* 0x000fea0003800000 */
[----:B-1----:R-:W1:Y:S01]  /*8940*/  LDS.128 R4, [R3+0x1000] ;  /* 0x0010000003047984 */ /* 0x002e620000000c00 */
[----:B------:R-:W-:Y:S01]  /*8950*/  SHF.R.U64 R25, R12, 0x10, R13 ;  /* 0x000000100c197819 */ /* 0x000fe2000000120d */
[----:B------:R-:W-:Y:S01]  /*8960*/  HADD2.F32 R12, -RZ, R48.H1_H1 ;  /* 0x30000030ff0c7230 */ /* 0x000fe20000004100 */
[----:B------:R-:W-:Y:S01]  /*8970*/  SHF.R.U32.HI R14, RZ, 0x10, R11 ;  /* 0x00000010ff0e7819 */ /* 0x000fe2000001160b */
[----:B------:R-:W-:Y:S01]  /*8980*/  HADD2.F32 R33, -RZ, R33.H0_H0 ;  /* 0x20000021ff217230 */ /* 0x000fe20000004100 */
[----:B------:R-:W-:Y:S02]  /*8990*/  SHF.R.U32.HI R13, RZ, 0x10, R13 ;  /* 0x00000010ff0d7819 */ /* 0x000fe4000001160d */
[----:B------:R-:W-:Y:S01]  /*89a0*/  SHF.R.U64 R21, R10, 0x10, R11 ;  /* 0x000000100a157819 */ /* 0x000fe2000000120b */
[----:B------:R-:W-:Y:S02]  /*89b0*/  HADD2.F32 R14, -RZ, R14.H0_H0 ;  /* 0x2000000eff0e7230 */ /* 0x000fe40000004100 */
[----:B------:R-:W-:-:S02]  /*89c0*/  HADD2.F32 R13, -RZ, R13.H0_H0 ;  /* 0x2000000dff0d7230 */ /* 0x000fc40000004100 */
[--C-:B-1----:R-:W-:Y:S02]  /*89d0*/  HADD2.F32 R11, -RZ, R7.reuse.H1_H1 ;  /* 0x30000007ff0b7230 */ /* 0x102fe40000004100 */
[----:B------:R-:W-:Y:S02]  /*89e0*/  HADD2.F32 R10, -RZ, R7.H0_H0 ;  /* 0x20000007ff0a7230 */ /* 0x000fe40000004100 */
[--C-:B------:R-:W-:Y:S02]  /*89f0*/  HADD2.F32 R7, -RZ, R4.reuse.H0_H0 ;  /* 0x20000004ff077230 */ /* 0x100fe40000004100 */
[C---:B------:R-:W-:Y:S01]  /*8a00*/  FMUL.FTZ R15, R11.reuse, R14 ;  /* 0x0000000e0b0f7220 */ /* 0x040fe20000410000 */
[----:B------:R-:W-:Y:S01]  /*8a10*/  FMUL.FTZ R11, R11, R13 ;  /* 0x0000000d0b0b7220 */ /* 0x000fe20000410000 */
[----:B------:R-:W-:Y:S02]  /*8a20*/  HADD2.F32 R4, -RZ, R4.H1_H1 ;  /* 0x30000004ff047230 */ /* 0x000fe40000004100 */
[----:B------:R-:W-:-:S02]  /*8a30*/  HADD2.F32 R8, -RZ, R6.H0_H0 ;  /* 0x20000006ff087230 */ /* 0x000fc40000004100 */
[----:B------:R-:W-:Y:S01]  /*8a40*/  FFMA.FTZ R24, R10, R14, R11 ;  /* 0x0000000e0a187223 */ /* 0x000fe2000001000b */
[----:B------:R-:W-:Y:S02]  /*8a50*/  HADD2.F32 R9, -RZ, R6.H1_H1 ;  /* 0x30000006ff097230 */ /* 0x000fe40000004100 */
[----:B------:R-:W-:Y:S01]  /*8a60*/  FMUL.FTZ R20, R4, R33 ;  /* 0x0000002104147220 */ /* 0x000fe20000410000 */
[----:B------:R-:W-:Y:S02]  /*8a70*/  HADD2.F32 R11, -RZ, R31.H0_H0 ;  /* 0x2000001fff0b7230 */ /* 0x000fe40000004100 */
[----:B------:R-:W-:Y:S01]  /*8a80*/  FFMA.FTZ R15, R10, R13, -R15 ;  /* 0x0000000d0a0f7223 */ /* 0x000fe2000001080f */
[----:B------:R-:W-:Y:S02]  /*8a90*/  HADD2.F32 R6, -RZ, R5.H0_H0 ;  /* 0x20000005ff067230 */ /* 0x000fe40000004100 */
[----:B------:R-:W-:Y:S01]  /*8aa0*/  FMUL.FTZ R14, R4, R12 ;  /* 0x0000000c040e7220 */ /* 0x000fe20000410000 */
[----:B------:R-:W-:-:S02]  /*8ab0*/  HADD2.F32 R31, -RZ, R31.H1_H1 ;  /* 0x3000001fff1f7230 */ /* 0x000fc40000004100 */
[C---:B------:R-:W-:Y:S01]  /*8ac0*/  FFMA.FTZ R20, R7.reuse, R12, -R20 ;  /* 0x0000000c07147223 */ /* 0x040fe20000010814 */
[----:B------:R-:W-:Y:S02]  /*8ad0*/  HADD2.F32 R5, -RZ, R5.H1_H1 ;  /* 0x30000005ff057230 */ /* 0x000fe40000004100 */
[----:B------:R-:W-:Y:S01]  /*8ae0*/  FFMA.FTZ R33, R7, R33, R14 ;  /* 0x0000002107217223 */ /* 0x000fe2000001000e */
        /* <DEDUP_REMOVED lines=14> */
[----:B------:R2:W-:Y:S01]  /*8bd0*/  STS.128 [R3+0x1000], R4 ;  /* 0x0010000403007388 */ /* 0x0005e20000000c00 */
[----:B------:R-:W-:Y:S05]  /*8be0*/  BRA `(.L_x_8486) ;  /* 0x0000001000ec7947 */ /* 0x000fea0003800000 */
.L_x_8473:
        /* <DEDUP_REMOVED lines=34> */
.L_x_8769:
        /* <DEDUP_REMOVED lines=15> */
.L_x_8491:
[----:B------:R-:W-:Y:S05]  /*8f00*/  BSYNC B1 ;  /* 0x0000000000017941 */ /* 0x000fea0003800000 */
.L_x_8490:
        /* <DEDUP_REMOVED lines=23> */
.L_x_8775:
        /* <DEDUP_REMOVED lines=23> */
.L_x_8494:
[----:B------:R-:W-:Y:S05]  /*91f0*/  BSYNC B1 ;  /* 0x0000000000017941 */ /* 0x000fea0003800000 */
.L_x_8493:
        /* <DEDUP_REMOVED lines=20> */
.L_x_8776:
[----:B------:R-:W-:Y:S05]  /*9340*/  BSYNC B1 ;  /* 0x0000000000017941 */ /* 0x000fea0003800000 */
.L_x_8495:
        /* <DEDUP_REMOVED lines=25> */
[----:B------:R-:W-:Y:S01]  /*94e0*/  SHF.R.U32.HI R54, RZ, 0x10, R27 ;  /* 0x00000010ff367819 */ /* 0x000fe2000001161b */
[----:B------:R-:W-:Y:S01]  /*94f0*/  HADD2.F32 R42, -RZ, R42.H0_H0 ;  /* 0x2000002aff2a7230 */ /* 0x000fe20000004100 */
[----:B------:R-:W0:Y:S04]  /*9500*/  LDS.128 R32, [R39+0x20400] ;  /* 0x0204000027207984 */ /* 0x000e280000000c00 */
[----:B------:R-:W1:Y:S01]  /*9510*/  LDS.128 R12, [R38+0x20400] ;  /* 0x02040000260c7984 */ /* 0x000e620000000c00 */
[----:B0-----:R-:W-:-:S02]  /*9520*/  HADD2.F32 R29, -RZ, R33.H0_H0 ;  /* 0x20000021ff1d7230 */ /* 0x001fc40000004100 */
[----:B------:R-:W-:Y:S02]  /*9530*/  HADD2.F32 R33, -RZ, R33.H1_H1 ;  /* 0x30000021ff217230 */ /* 0x000fe40000004100 */
[--C-:B-1----:R-:W-:Y:S02]  /*9540*/  HADD2.F32 R24, -RZ, R13.reuse.H0_H0 ;  /* 0x2000000dff187230 */ /* 0x102fe40000004100 */
[C---:B------:R-:W-:Y:S01]  /*9550*/  FMUL.FTZ R45, R29.reuse, R43 ;  /* 0x0000002b1d2d7220 */ /* 0x040fe20000410000 */
[-C--:B------:R-:W-:Y:S01]  /*9560*/  FMUL.FTZ R47, R29, R41.reuse ;  /* 0x000000291d2f7220 */ /* 0x080fe20000410000 */
[----:B------:R-:W-:Y:S02]  /*9570*/  HADD2.F32 R25, -RZ, R13.H1_H1 ;  /* 0x3000000dff197230 */ /* 0x000fe40000004100 */
[----:B------:R-:W-:Y:S01]  /*9580*/  FMUL.FTZ R50, R33, R42 ;  /* 0x0000002a21327220 */ /* 0x000fe20000410000 */
[----:B------:R-:W-:Y:S01]  /*9590*/  FFMA.FTZ R45, R24, R41, -R45 ;  /* 0x00000029182d7223 */ /* 0x000fe2000001082d */
[----:B------:R-:W-:-:S02]  /*95a0*/  HADD2.F32 R29, -RZ, R46.H0_H0 ;  /* 0x2000002eff1d7230 */ /* 0x000fc40000004100 */
[----:B------:R-:W-:Y:S01]  /*95b0*/  FFMA.FTZ R47, R24, R43, R47 ;  /* 0x0000002b182f7223 */ /* 0x000fe2000001002f */
[----:B------:R-:W-:Y:S02]  /*95c0*/  HADD2.F32 R31, -RZ, R35.H0_H0 ;  /* 0x20000023ff1f7230 */ /* 0x000fe40000004100 */
[-C--:B------:R-:W-:Y:S01]  /*95d0*/  FMUL.FTZ R46, R33, R44.reuse ;  /* 0x0000002c212e7220 */ /* 0x080fe20000410000 */
[----:B------:R-:W-:Y:S02]  /*95e0*/  HADD2.F32 R24, -RZ, R48.H0_H0 ;  /* 0x20000030ff187230 */ /* 0x000fe40000004100 */
[C---:B------:R-:W-:Y:S01]  /*95f0*/  FFMA.FTZ R50, R25.reuse, R44, R50 ;  /* 0x0000002c19327223 */ /* 0x040fe20000010032 */
[----:B------:R-:W-:Y:S02]  /*9600*/  HADD2.F32 R26, -RZ, R15.H0_H0 ;  /* 0x2000000fff1a7230 */ /* 0x000fe40000004100 */
[----:B------:R-:W-:Y:S01]  /*9610*/  FFMA.FTZ R48, R25, R42, -R46 ;  /* 0x0000002a19307223 */ /* 0x000fe2000001082e */
[----:B------:R-:W-:-:S02]  /*9620*/  HADD2.F32 R35, -RZ, R35.H1_H1 ;  /* 0x30000023ff237230 */ /* 0x000fc40000004100 */
[CC--:B------:R-:W-:Y:S01]  /*9630*/  FMUL.FTZ R33, R31.reuse, R29.reuse ;  /* 0x0000001d1f217220 */ /* 0x0c0fe20000410000 */
[----:B------:R-:W-:Y:S02]  /*9640*/  HADD2.F32 R46, -RZ, R49.H0_H0 ;  /* 0x20000031ff2e7230 */ /* 0x000fe40000004100 */
[-C--:B------:R-:W-:Y:S01]  /*9650*/  FMUL.FTZ R52, R31, R24.reuse ;  /* 0x000000181f347220 */ /* 0x080fe20000410000 */
[----:B------:R-:W-:Y:S02]  /*9660*/  HADD2.F32 R27, -RZ, R15.H1_H1 ;  /* 0x3000000fff1b7230 */ /* 0x000fe40000004100 */
[C---:B------:R-:W-:Y:S01]  /*9670*/  FFMA.FTZ R41, R26.reuse, R24, -R33 ;  /* 0x000000181a297223 */ /* 0x040fe20000010821 */
[----:B------:R-:W-:Y:S02]  /*9680*/  HADD2.F32 R42, -RZ, R54.H0_H0 ;  /* 0x20000036ff2a7230 */ /* 0x000fe40000004100 */
[----:B------:R-:W-:Y:S01]  /*9690*/  FFMA.FTZ R52, R26, R29, R52 ;  /* 0x0000001d1a347223 */ /* 0x000fe20000010034 */
[----:B------:R-:W-:-:S02]  /*96a0*/  HADD2.F32 R28, -RZ, R32.H0_H0 ;  /* 0x20000020ff1c7230 */ /* 0x000fc40000004100 */
[C---:B------:R-:W-:Y:S01]  /*96b0*/  FMUL.FTZ R44, R35.reuse, R46 ;  /* 0x0000002e232c7220 */ /* 0x040fe20000410000 */
[----:B------:R-:W-:Y:S02]  /*96c0*/  HADD2.F32 R26, -RZ, R58.H0_H0 ;  /* 0x2000003aff1a7230 */ /* 0x000fe40000004100 */
[-C--:B------:R-:W-:Y:S01]  /*96d0*/  FMUL.FTZ R54, R35, R42.reuse ;  /* 0x0000002a23367220 */ /* 0x080fe20000410000 */
[----:B------:R-:W-:Y:S02]  /*96e0*/  HADD2.F32 R24, -RZ, R59.H0_H0 ;  /* 0x2000003bff187230 */ /* 0x000fe40000004100 */
[----:B------:R-:W-:Y:S01]  /*96f0*/  FFMA.FTZ R44, R27, R42, -R44 ;  /* 0x0000002a1b2c7223 */ /* 0x000fe2000001082c */
[----:B------:R-:W-:Y:S02]  /*9700*/  HADD2.F32 R30, -RZ, R34.H0_H0 ;  /* 0x20000022ff1e7230 */ /* 0x000fe40000004100 */
[----:B------:R-:W-:Y:S01]  /*9710*/  FMUL.FTZ R42, R28, R26 ;  /* 0x0000001a1c2a7220 */ /* 0x000fe20000410000 */
[----:B------:R-:W-:-:S02]  /*9720*/  HADD2.F32 R29, -RZ, R58.H1_H1 ;  /* 0x3000003aff1d7230 */ /* 0x000fc40000004100 */
[----:B------:R-:W-:Y:S01]  /*9730*/  FMUL.FTZ R31, R28, R24 ;  /* 0x000000181c1f7220 */ /* 0x000fe20000410000 */
[----:B------:R-:W-:Y:S02]  /*9740*/  HADD2.F32 R13, -RZ, R12.H0_H0 ;  /* 0x2000000cff0d7230 */ /* 0x000fe40000004100 */
[----:B------:R-:W-:Y:S01]  /*9750*/  FFMA.FTZ R43, R27, R46, R54 ;  /* 0x0000002e1b2b7223 */ /* 0x000fe20000010036 */
[----:B------:R-:W-:Y:S02]  /*9760*/  HADD2.F32 R15, -RZ, R14.H0_H0 ;  /* 0x2000000eff0f7230 */ /* 0x000fe40000004100 */
[----:B------:R-:W-:Y:S01]  /*9770*/  FMUL.FTZ R28, R30, R29 ;  /* 0x0000001d1e1c7220 */ /* 0x000fe20000410000 */
[----:B------:R-:W-:Y:S02]  /*9780*/  HADD2.F32 R25, -RZ, R59.H1_H1 ;  /* 0x3000003bff197230 */ /* 0x000fe40000004100 */
[C---:B------:R-:W-:Y:S01]  /*9790*/  FFMA.FTZ R42, R13.reuse, R24, -R42 ;  /* 0x000000180d2a7223 */ /* 0x040fe2000001082a */
[----:B------:R-:W-:Y:S01]  /*97a0*/  FFMA.FTZ R24, R13, R26, R31 ;  /* 0x0000001a0d187223 */ /* 0x000fe2000001001f */
[----:B------:R-:W-:-:S02]  /*97b0*/  HADD2.F32 R32, -RZ, R32.H1_H1 ;  /* 0x30000020ff207230 */ /* 0x000fc40000004100 */
[----:B------:R-:W-:Y:S02]  /*97c0*/  HADD2.F32 R34, -RZ, R34.H1_H1 ;  /* 0x30000022ff227230 */ /* 0x000fe40000004100 */
[-C--:B------:R-:W-:Y:S01]  /*97d0*/  FMUL.FTZ R30, R30, R25.reuse ;  /* 0x000000191e1e7220 */ /* 0x080fe20000410000 */
[C---:B------:R-:W-:Y:S01]  /*97e0*/  FFMA.FTZ R28, R15.reuse, R25, -R28 ;  /* 0x000000190f1c7223 */ /* 0x040fe2000001081c */
[----:B------:R-:W-:Y:S02]  /*97f0*/  HADD2.F32 R27, -RZ, R53.H0_H0 ;  /* 0x20000035ff1b7230 */ /* 0x000fe40000004100 */
[----:B------:R-:W-:Y:S02]  /*9800*/  HADD2.F32 R31, -RZ, R51.H0_H0 ;  /* 0x20000033ff1f7230 */ /* 0x000fe40000004100 */
[----:B------:R-:W-:Y:S01]  /*9810*/  FFMA.FTZ R26, R15, R29, R30 ;  /* 0x0000001d0f1a7223 */ /* 0x000fe2000001001e */
[----:B------:R-:W-:Y:S02]  /*9820*/  HADD2.F32 R13, -RZ, R57.H0_H0 ;  /* 0x20000039ff0d7230 */ /* 0x000fe40000004100 */
[----:B------:R-:W-:Y:S01]  /*9830*/  FMUL.FTZ R15, R32, R27 ;  /* 0x0000001b200f7220 */ /* 0x000fe20000410000 */
[----:B------:R-:W-:-:S02]  /*9840*/  HADD2.F32 R25, -RZ, R55.H0_H0 ;  /* 0x20000037ff197230 */ /* 0x000fc40000004100 */
        /* <DEDUP_REMOVED lines=19> */
.L_x_8498:
[----:B------:R-:W-:Y:S05]  /*9980*/  BSYNC B1 ;  /* 0x0000000000017941 */ /* 0x000fea0003800000 */
.L_x_8497:
[----:B------:R-:W-:Y:S01]  /*9990*/  PRMT R33, R20, 0x5410, R21 ;  /* 0x0000541014217816 */ /* 0x000fe20000000015 */
[----:B------:R-:W-:Y:S06]  /*99a0*/  @P0 BRA `(.L_x_8486) ;  /* 0x00000004007c0947 */ /* 0x000fec0003800000 */
[----:B------:R-:W2:Y:S01]  /*99b0*/  LDL R44, [R1+0x74] ;  /* 0x00007400012c7983 */ /* 0x000ea20000100800 */
[----:B0-----:R-:W-:Y:S01]  /*99c0*/  IMAD.SHL.U32 R12, R3, 0x40, RZ ;  /* 0x00000040030c7824 */ /* 0x001fe200078e00ff */
[----:B------:R-:W-:Y:S01]  /*99d0*/  SHF.R.S32.HI R14, RZ, 0x1f, R3 ;  /* 0x0000001fff0e7819 */ /* 0x000fe20000011403 */
[--C-:B------:R-:W-:Y:S01]  /*99e0*/  HADD2.F32 R28, -RZ, R60.reuse.H0_H0 ;  /* 0x2000003cff1c7230 */ /* 0x100fe20000004100 */
[--C-:B------:R-:W-:Y:S01]  /*99f0*/  SHF.R.U64 R43, R8, 0x10, R9.reuse ;  /* 0x00000010082b7819 */ /* 0x100fe20000001209 */
[----:B------:R-:W-:Y:S01]  /*9a00*/  HADD2.F32 R20, -RZ, R60.H1_H1 ;  /* 0x3000003cff147230 */ /* 0x000fe20000004100 */
[----:B------:R-:W-:Y:S02]  /*9a10*/  LEA.HI R14, R14, R3, RZ, 0x3 ;  /* 0x000000030e0e7211 */ /* 0x000fe400078f18ff */
[----:B------:R-:W-:Y:S02]  /*9a20*/  LOP3.LUT R13, R12, 0x1c0, RZ, 0xc0, !PT ;  /* 0x000001c00c0d7812 */ /* 0x000fe400078ec0ff */
[----:B------:R-:W-:Y:S01]  /*9a30*/  SHF.R.U32.HI R21, RZ, 0x10, R9 ;  /* 0x00000010ff157819 */ /* 0x000fe20000011609 */
[----:B------:R-:W-:Y:S01]  /*9a40*/  IMAD.SHL.U32 R14, R14, 0x40, RZ ;  /* 0x000000400e0e7824 */ /* 0x000fe200078e00ff */
[----:B------:R-:W-:-:S02]  /*9a50*/  SHF.R.U32.HI R3, RZ, 0x3, R13 ;  /* 0x00000003ff037819 */ /* 0x000fc4000001160d */
[----:B------:R-:W-:Y:S02]  /*9a60*/  SHF.R.U64 R39, R4, 0x10, R5 ;  /* 0x0000001004277819 */ /* 0x000fe40000001205 */
[----:B------:R-:W-:Y:S02]  /*9a70*/  LOP3.LUT R36, R3, R36, R13, 0x1e, !PT ;  /* 0x0000002403247212 */ /* 0x000fe400078e1e0d */
[----:B------:R-:W-:Y:S02]  /*9a80*/  LOP3.LUT R3, R14, 0xfffffe00, RZ, 0xc0, !PT ;  /* 0xfffffe000e037812 */ /* 0x000fe400078ec0ff */
[----:B------:R-:W-:Y:S02]  /*9a90*/  SHF.R.U32.HI R30, RZ, 0x10, R5 ;  /* 0x00000010ff1e7819 */ /* 0x000fe40000011605 */
[--C-:B------:R-:W-:Y:S01]  /*9aa0*/  SHF.R.U64 R42, R10, 0x10, R11.reuse ;  /* 0x000000100a2a7819 */ /* 0x100fe2000000120b */
        /* <DEDUP_REMOVED lines=27> */
[----:B------:R-:W-:-:S02]  /*9c60*/  HADD2.F32 R21, -RZ, R37.H1_H1 ;  /* 0x30000025ff157230 */ /* 0x000fc40000004100 */
[-C--:B------:R-:W-:Y:S01]  /*9c70*/  FMUL.FTZ R28, R25, R20.reuse ;  /* 0x00000014191c7220 */ /* 0x080fe20000410000 */
[C---:B------:R-:W-:Y:S01]  /*9c80*/  FMUL.FTZ R25, R8.reuse, R9 ;  /* 0x0000000908197220 */ /* 0x040fe20000410000 */
[-C--:B------:R-:W-:Y:S01]  /*9c90*/  FMUL.FTZ R8, R8, R5.reuse ;  /* 0x0000000508087220 */ /* 0x080fe20000410000 */
[C---:B------:R-:W-:Y:S01]  /*9ca0*/  FFMA.FTZ R29, R13.reuse, R20, -R36 ;  /* 0x000000140d1d7223 */ /* 0x040fe20000010824 */
[----:B------:R-:W-:Y:S01]  /*9cb0*/  FFMA.FTZ R31, R13, R30, R28 ;  /* 0x0000001e0d1f7223 */ /* 0x000fe2000001001c */
[C---:B------:R-:W-:Y:S01]  /*9cc0*/  FFMA.FTZ R25, R4.reuse, R5, -R25 ;  /* 0x0000000504197223 */ /* 0x040fe20000010819 */
[----:B------:R-:W-:Y:S02]  /*9cd0*/  HADD2.F32 R5, -RZ, R33.H0_H0 ;  /* 0x20000021ff057230 */ /* 0x000fe40000004100 */
        /* <DEDUP_REMOVED lines=44> */
.L_x_8486:
[----:B------:R-:W-:Y:S05]  /*9fa0*/  BSYNC B0 ;  /* 0x0000000000007941 */ /* 0x000fea0003800000 */
.L_x_8472:
[----:B------:R-:W-:Y:S01]  /*9fb0*/  @!PT LDS RZ, [RZ] ;  /* 0x00000000fffff984 */ /* 0x000fe20000000800 */
[----:B------:R-:W-:Y:S01]  /*9fc0*/  @!PT LDS RZ, [RZ] ;  /* 0x00000000fffff984 */ /* 0x000fe20000000800 */
[----:B------:R-:W-:Y:S01]  /*9fd0*/  @!PT LDS RZ, [RZ] ;  /* 0x00000000fffff984 */ /* 0x000fe20000000800 */
[----:B------:R-:W-:Y:S01]  /*9fe0*/  @!PT LDS RZ, [RZ] ;  /* 0x00000000fffff984 */ /* 0x000fe20000000800 */
[----:B------:R3:W-:Y:S06]  /*9ff0*/  MEMBAR.ALL.CTA ;  /* 0x0000000000007992 */ /* 0x0007ec0000008000 */
[----:B---3--:R-:W3:Y:S01]  /*a000*/  FENCE.VIEW.ASYNC.S ;  /* 0x00000000000073c6 */ /* 0x008ee20000000000 */
[----:B------:R-:W-:Y:S05]  /*a010*/  WARPSYNC.ALL ;  /* 0x0000000000007948 */ /* 0x000fea0003800000 */
[----:B---3--:R-:W-:Y:S06]  /*a020*/  BAR.SYNC.DEFER_BLOCKING 0xd, 0x80 ;  /* 0x0342000000007b1d */ /* 0x008fec0000010000 */
.L_x_8469:
[----:B012---:R-:W-:-:S05]  /*a030*/  IMAD.U32 R3, RZ, RZ, UR37 ;  /* 0x00000025ff037e24 */ /* 0x007fca000f8e00ff */
[----:B------:R-:W-:-:S13]  /*a040*/  ISETP.NE.AND P0, PT, R3, 0x3, PT ;  /* 0x000000030300780c */ /* 0x000fda0003f05270 */
[----:B------:R-:W-:Y:S05]  /*a050*/  @!P0 BRA `(.L_x_8499) ;  /* 0x0000000000048947 */ /* 0x000fea0003800000 */
[----:B------:R-:W-:Y:S01]  /*a060*/  BPT.TRAP 0x1 ;  /* 0x000000040000795c */ /* 0x000fe20000300000 */
.L_x_8499:
[----:B------:R-:W-:Y:S01]  /*a070*/  IMAD R169, R18, 0x8, R2 ;  /* 0x0000000812a97824 */ /* 0x000fe200078e0202 */
[----:B------:R-:W-:-:S04]  /*a080*/  SHF.L.U32 R14, R19, 0x1f, RZ ;  /* 0x0000001f130e7819 */ /* 0x000fc800000006ff */
[----:B------:R0:W1:Y:S01]  /*a090*/  SYNCS.PHASECHK.TRANS64.TRYWAIT P1, [R169+URZ+0x38830], R14 ;  /* 0x0388300ea90075a7 */ /* 0x000062000802017f */
[----:B------:R-:W-:Y:S05]  /*a0a0*/  @!P0 BRA `(.L_x_8500) ;  /* 0x0000000000048947 */ /* 0x000fea0003800000 */
[----:B------:R-:W-:Y:S01]  /*a0b0*/  BPT.TRAP 0x1 ;  /* 0x000000040000795c */ /* 0x000fe20000300000 */
.L_x_8500:
        /* <DEDUP_REMOVED lines=10> */
.L_x_8501:
[----:B------:R-:W-:Y:S01]  /*a160*/  IMAD R6, R18, 0x200, R15 ;  /* 0x0000020012067824 */ /* 0x000fe200078e020f */
[----:B------:R-:W-:Y:S01]  /*a170*/  LOP3.LUT R4, R4, 0x10000, RZ, 0xfc, !PT ;  /* 0x0001000004047812 */ /* 0x000fe200078efcff */
[----:B------:R-:W-:Y:S01]  /*a180*/  IMAD.MOV.U32 R5, RZ, RZ, 0x40000040 ;  /* 0x40000040ff057424 */ /* 0x000fe200078e00ff */
[----:B------:R-:W-:Y:S05]  /*a190*/  WARPSYNC.ALL ;  /* 0x0000000000007948 */ /* 0x000fea0003800000 */
[----:B------:R-:W-:Y:S01]  /*a1a0*/  IMAD.MOV.U32 R7, RZ, RZ, 0x40000040 ;  /* 0x40000040ff077424 */ /* 0x000fe200078e00ff */
[C---:B------:R-:W-:Y:S01]  /*a1b0*/  R2UR UR4, R4.reuse ;  /* 0x00000000040472ca */ /* 0x040fe200000e0000 */
[----:B------:R-:W-:Y:S01]  /*a1c0*/  WARPGROUP.ARRIVE ;  /* 0x00000000000079c5 */ /* 0x000fe20000000000 */
[----:B------:R-:W-:Y:S01]  /*a1d0*/  R2UR UR5, R5 ;  /* 0x00000000050572ca */ /* 0x000fe200000e0000 */
[----:B------:R-:W-:Y:S01]  /*a1e0*/  VIADD R12, R4, 0x2 ;  /* 0x00000002040c7836 */ /* 0x000fe20000000000 */
[C---:B------:R-:W-:Y:S01]  /*a1f0*/  R2UR UR6, R6.reuse ;  /* 0x00000000060672ca */ /* 0x040fe200000e0000 */
[----:B------:R-:W-:Y:S01]  /*a200*/  VIADD R8, R6, 0x2 ;  /* 0x0000000206087836 */ /* 0x000fe20000000000 */
[----:B------:R-:W-:Y:S01]  /*a210*/  R2UR UR7, R7 ;  /* 0x00000000070772ca */ /* 0x000fe200000e0000 */
[----:B------:R-:W-:Y:S01]  /*a220*/  IMAD.MOV.U32 R13, RZ, RZ, 0x40000040 ;  /* 0x40000040ff0d7424 */ /* 0x000fe200078e00ff */
[----:B------:R-:W-:Y:S01]  /*a230*/  SHF.L.U32 R3, R0, 0x1f, RZ ;  /* 0x0000001f00037819 */ /* 0x000fe200000006ff */
[----:B------:R-:W-:Y:S01]  /*a240*/  IMAD.MOV.U32 R9, RZ, RZ, 0x40000040 ;  /* 0x40000040ff097424 */ /* 0x000fe200078e00ff */
[----:B------:R-:W-:Y:S01]  /*a250*/  BSSY B0, `(.L_x_8503) ;  /* 0x0000022000007945 */ /* 0x000fe20003800000 */
[----:B------:R-:W-:-:S02]  /*a260*/  VIADD R10, R4, 0x4 ;  /* 0x00000004040a7836 */ /* 0x000fc40000000000 */
[----:B------:R-:W-:Y:S02]  /*a270*/  IMAD.MOV.U32 R11, RZ, RZ, 0x40000040 ;  /* 0x40000040ff0b7424 */ /* 0x000fe400078e00ff */
[----:B------:R-:W-:-:S04]  /*a280*/  IMAD.MOV.U32 R7, RZ, RZ, 0x40000040 ;  /* 0x40000040ff077424 */ /* 0x000fc800078e00ff */
[----:B------:R-:W-:Y:S01]  /*a290*/  HGMMA.64x64x16.F32 R24, gdesc[UR4], RZ, !UPT, gsb0 ;  /* 0x00e00000041879f0 */ /* 0x000fe2000c0008ff */
[----:B------:R-:W-:Y:S02]  /*a2a0*/  R2UR UR4, R12 ;  /* 0x000000000c0472ca */ /* 0x000fe400000e0000 */
[----:B------:R-:W-:Y:S02]  /*a2b0*/  R2UR UR5, R13 ;  /* 0x000000000d0572ca */ /* 0x000fe400000e0000 */
[----:B------:R-:W-:Y:S01]  /*a2c0*/  R2UR UR6, R8 ;  /* 0x00000000080672ca */ /* 0x000fe200000e0000 */
[C---:B------:R-:W-:Y:S01]  /*a2d0*/  VIADD R8, R6.reuse, 0x4 ;  /* 0x0000000406087836 */ /* 0x040fe20000000000 */
[----:B------:R-:W-:Y:S01]  /*a2e0*/  R2UR UR7, R9 ;  /* 0x00000000090772ca */ /* 0x000fe200000e0000 */
[----:B------:R-:W-:Y:S02]  /*a2f0*/  IMAD.MOV.U32 R9, RZ, RZ, 0x40000040 ;  /* 0x40000040ff097424 */ /* 0x000fe400078e00ff */
[----:B------:R-:W-:Y:S01]  /*a300*/  VIADD R6, R6, 0x6 ;  /* 0x0000000606067836 */ /* 0x000fe20000000000 */
[----:B------:R-:W-:-:S02]  /*a310*/  WARPGROUP.DEPBAR.LE gsb0, 0x0 ;  /* 0x00008000000079c5 */ /* 0x000fc40000010000 */
        /* <DEDUP_REMOVED lines=19> */
[----:B------:R-:W2:Y:S02]  /*a450*/  SYNCS.PHASECHK.TRANS64.TRYWAIT P1, [R2+URZ+0x38810], R3 ;  /* 0x03881003020075a7 */ /* 0x000ea4000802017f */
[----:B--2---:R-:W-:Y:S05]  /*a460*/  @!P1 BRA `(.L_x_8504) ;  /* 0x000001a000849947 */ /* 0x004fea0003800000 */
.L_x_8777:
[----:B------:R-:W-:Y:S05]  /*a470*/  BSYNC B0 ;  /* 0x0000000000007941 */ /* 0x000fea0003800000 */
.L_x_8503:
[----:B------:R-:W-:Y:S05]  /*a480*/  @!P0 BRA `(.L_x_8505) ;  /* 0x0000000000048947 */ /* 0x000fea0003800000 */
[----:B------:R-:W-:Y:S01]  /*a490*/  BPT.TRAP 0x1 ;  /* 0x000000040000795c */ /* 0x000fe20000300000 */
.L_x_8505:
[----:B------:R3:W4:Y:S01]  /*a4a0*/  SYNCS.PHASECHK.TRANS64.TRYWAIT P2, [R169+URZ+0x38850], R14 ;  /* 0x0388500ea90075a7 */ /* 0x000722000804017f */
[----:B------:R-:W-:Y:S05]  /*a4b0*/  @!P0 BRA `(.L_x_8506) ;  /* 0x0000000000048947 */ /* 0x000fea0003800000 */
[----:B------:R-:W-:Y:S01]  /*a4c0*/  BPT.TRAP 0x1 ;  /* 0x000000040000795c */ /* 0x000fe20000300000 */
.L_x_8506:
[----:B--2---:R-:W2:Y:S01]  /*a4d0*/  S2R R3, SR_TID.X ;  /* 0x0000000000037919 */ /* 0x004ea20000002100 */
[----:B------:R-:W-:Y:S01]  /*a4e0*/  VIADD R0, R2, 0x400 ;  /* 0x0000040002007836 */ /* 0x000fe20000000000 */
[----:B------:R-:W-:Y:S04]  /*a4f0*/  BSSY B0, `(.L_x_8507) ;  /* 0x0000008000007945 */ /* 0x000fe80003800000 */
[----:B------:R-:W-:-:S04]  /*a500*/  SHF.R.U32.HI R0, RZ, 0x4, R0 ;  /* 0x00000004ff007819 */ /* 0x000fc80000011600 */
[----:B------:R-:W-:Y:S02]  /*a510*/  LOP3.LUT R0, R0, 0x3fff, RZ, 0xc0, !PT ;  /* 0x00003fff00007812 */ /* 0x000fe400078ec0ff */
[----:B--2---:R-:W-:-:S04]  /*a520*/  LOP3.LUT R3, R3, 0x7f, RZ, 0xc0, !PT ;  /* 0x0000007f03037812 */ /* 0x004fc800078ec0ff */
[----:B------:R-:W-:Y:S01]  /*a530*/  ISETP.NE.AND P1, PT, R3, RZ, PT ;  /* 0x000000ff0300720c */ /* 0x000fe20003f25270 */
[----:B----4-:R-:W-:-:S12]  /*a540*/  @P2 BRA `(.L_x_8508) ;  /* 0x0000000000082947 */ /* 0x010fd80003800000 */
[----:B------:R-:W2:Y:S02]  /*a550*/  SYNCS.PHASECHK.TRANS64.TRYWAIT P2, [R169+URZ+0x38850], R14 ;  /* 0x0388500ea90075a7 */ /* 0x000ea4000804017f */
[----:B--2---:R-:W-:Y:S05]  /*a560*/  @!P2 BRA `(.L_x_8509) ;  /* 0x000001a00058a947 */ /* 0x004fea0003800000 */
.L_x_8508:
[----:B------:R-:W-:Y:S05]  /*a570*/  BSYNC B0 ;  /* 0x0000000000007941 */ /* 0x000fea0003800000 */
.L_x_8507:
[----:B------:R-:W-:Y:S05]  /*a580*/  WARPSYNC.ALL ;  /* 0x0000000000007948 */ /* 0x000fea0003800000 */
[----:B------:R-:W-:Y:S01]  /*a590*/  LOP3.LUT R190, R0, 0x10000, RZ, 0xfc, !PT ;  /* 0x0001000000be7812 */ /* 0x000fe200078efcff */
[----:B------:R-:W-:Y:S01]  /*a5a0*/  VIADD R0, R2, 0x26400 ;  /* 0x0002640002007836 */ /* 0x000fe20000000000 */
[----:B------:R-:W-:-:S03]  /*a5b0*/  WARPGROUP.ARRIVE ;  /* 0x00000000000079c5 */ /* 0x000fc60000000000 */
[----:B------:R-:W-:-:S03]  /*a5c0*/  IMAD R20, R18, 0x1000, R190 ;  /* 0x0000100012147824 */ /* 0x000fc600078e02be */
[----:B------:R-:W4:Y:S01]  /*a5d0*/  S2R R3, SR_TID.X ;  /* 0x0000000000037919 */ /* 0x000f220000002100 */
        /* <DEDUP_REMOVED lines=12> */
[----:B0123--:R-:W-:Y:S01]  /*a6a0*/  IMAD.MOV.U32 R14, RZ, RZ, 0x4 ;  /* 0x00000004ff0e7424 */ /* 0x00ffe200078e00ff */
[C---:B------:R-:W-:Y:S01]  /*a6b0*/  R2UR UR4, R6.reuse ;  /* 0x00000000060472ca */ /* 0x040fe200000e0000 */
[C---:B------:R-:W-:Y:S01]  /*a6c0*/  VIADD R60, R6.reuse, 0x2 ;  /* 0x00000002063c7836 */ /* 0x040fe20000000000 */
[----:B------:R-:W-:Y:S01]  /*a6d0*/  ULDC UR39, c[0x0][0xa80] ;  /* 0x0002a00000277ab9 */ /* 0x000fe20000000800 */
[----:B------:R-:W-:Y:S01]  /*a6e0*/  VIADD R21, R6, 0x800 ;  /* 0x0000080006157836 */ /* 0x000fe20000000000 */
[----:B------:R-:W-:Y:S01]  /*a6f0*/  ULDC UR40, c[0x0][0xa80] ;  /* 0x0002a00000287ab9 */ /* 0x000fe20000000800 */
[----:B------:R-:W-:Y:S01]  /*a700*/  IMAD.MOV.U32 R172, RZ, RZ, R194 ;  /* 0x000000ffffac7224 */ /* 0x000fe200078e00c2 */
[----:B------:R-:W-:Y:S01]  /*a710*/  BSSY B0, `(.L_x_8510) ;  /* 0x000061f000007945 */ /* 0x000fe20003800000 */
[----:B------:R-:W-:-:S06]  /*a720*/  IMAD.MOV.U32 R171, RZ, RZ, 0x40000040 ;  /* 0x40000040ffab7424 */ /* 0x000fcc00078e00ff */
        /* <DEDUP_REMOVED lines=9> */
[----:B----4-:R-:W-:-:S05]  /*a7c0*/  SHF.R.U32.HI R3, RZ, 0x7, R3 ;  /* 0x00000007ff037819 */ /* 0x010fca0000011603 */
[----:B------:R-:W0:Y:S02]  /*a7d0*/  SHFL.IDX PT, R0, R3, RZ, 0x1f ;  /* 0x00001fff03007589 */ /* 0x000e2400000e0000 */
[----:B0-----:R-:W-:-:S04]  /*a7e0*/  ISETP.GT.AND P2, PT, R0, 0x7f, PT ;  /* 0x0000007f0000780c */ /* 0x001fc80003f44270 */
        /* <DEDUP_REMOVED lines=179> */
[----:B------:R-:W-:-:S02]  /*b320*/  IMAD.MOV.U32 R21, RZ, RZ, 0x28 ;  /* 0x00000028ff157424 */ /* 0x000fc400078e00ff */
        /* <DEDUP_REMOVED lines=13> */
[----:B------:R-:W-:Y:S01]  /*b400*/  IMAD.MOV.U32 R61, RZ, RZ, 0x40000040 ;  /* 0x40000040ff3d7424 */ /* 0x000fe200078e00ff */
[CC--:B------:R-:W-:Y:S02]  /*b410*/  IADD3 R58, R21.reuse, R57.reuse, R6 ;  /* 0x00000039153a7210 */ /* 0x0c0fe40007ffe006 */
[----:B------:R-:W-:Y:S01]  /*b420*/  IADD3 R60, R21, R57, R20 ;  /* 0x00000039153c7210 */ /* 0x000fe20007ffe014 */
[----:B------:R-:W-:-:S02]  /*b430*/  VIADD R57, R20, 0xa00 ;  /* 0x00000a0014397836 */ /* 0x000fc40000000000 */
[----:B------:R-:W-:Y:S01]  /*b440*/  VIADD R21, R6, 0xa00 ;  /* 0x00000a0006157836 */ /* 0x000fe20000000000 */
        /* <DEDUP_REMOVED lines=140> */
[----:B------:R-:W0:Y:S01]  /*bd10*/  LDC R57, c[0x0][0x448] ;  /* 0x00011200ff397b82 */ /* 0x000e220000000800 */
[----:B------:R-:W-:-:S05]  /*bd20*/  IMAD.MOV.U32 R14, RZ, RZ, 0x40 ;  /* 0x00000040ff0e7424 */ /* 0x000fca00078e00ff */
[----:B------:R-:W-:Y:S01]  /*bd30*/  SEL R0, R14, 0x3e, P2 ;  /* 0x0000003e0e007807 */ /* 0x000fe20001000000 */
[C---:B------:R-:W-:Y:S02]  /*bd40*/  IMAD R14, R201.reuse, -0x40, R14 ;  /* 0xffffffc0c90e7824 */ /* 0x040fe400078e020e */
[----:B------:R-:W-:Y:S01]  /*bd50*/  VIADD R201, R201, 0xfffffffe ;  /* 0xfffffffec9c97836 */ /* 0x000fe20000000000 */
[----:B------:R-:W-:Y:S01]  /*bd60*/  LOP3.LUT R21, R0, 0x6, RZ, 0xc0, !PT ;  /* 0x0000000600157812 */ /* 0x000fe200078ec0ff */
[----:B------:R-:W-:-:S03]  /*bd70*/  IMAD.IADD R0, R216, 0x1, R194 ;  /* 0x00000001d8007824 */ /* 0x000fc600078e02c2 */
[----:B------:R-:W-:Y:S02]  /*bd80*/  IADD3 R20, R21, R3, R20 ;  /* 0x0000000315147210 */ /* 0x000fe40007ffe014 */
[----:B0-----:R-:W-:Y:S01]  /*bd90*/  ISETP.NE.AND P2, PT, R57, 0x1, PT ;  /* 0x000000013900780c */ /* 0x001fe20003f45270 */
        /* <DEDUP_REMOVED lines=10> */
[----:B------:R-:W0:Y:S02]  /*be40*/  @P2 LDC R3, c[0x0][0x44c] ;  /* 0x00011300ff032b82 */ /* 0x000e240000000800 */
[----:B0-----:R-:W-:Y:S01]  /*be50*/  @P2 IMAD.HI.U32 R3, R0, R3, RZ ;  /* 0x0000000300032227 */ /* 0x001fe200078e00ff */
[----:B------:R-:W-:-:S02]  /*be60*/  WARPGROUP.DEPBAR.LE gsb0, 0x0 ;  /* 0x00008000000079c5 */ /* 0x000fc40000010000 */
[----:B------:R-:W-:-:S06]  /*be70*/  WARPGROUP.ARRIVE ;  /* 0x00000000000079c5 */ /* 0x000fcc0000000000 */
[----:B------:R-:W-:Y:S01]  /*be80*/  HGMMA.64x64x16.F32 R24, gdesc[UR4], R24, gsb0 ;  /* 0x00e00000041879f0 */ /* 0x000fe20008000818 */
[----:B------:R-:W-:Y:S02]  /*be90*/  R2UR UR4, R58 ;  /* 0x000000003a0472ca */ /* 0x000fe400000e0000 */
[----:B------:R-:W-:Y:S02]  /*bea0*/  R2UR UR5, R59 ;  /* 0x000000003b0572ca */ /* 0x000fe400000e0000 */
[----:B------:R-:W-:Y:S02]  /*beb0*/  R2UR UR6, R20 ;  /* 0x00000000140672ca */ /* 0x000fe400000e0000 */
[----:B------:R-:W-:Y:S01]  /*bec0*/  R2UR UR7, R21 ;  /* 0x00000000150772ca */ /* 0x000fe200000e0000 */
[----:B------:R-:W0:Y:S02]  /*bed0*/  @P2 LDC R20, c[0x0][0x450] ;  /* 0x00011400ff142b82 */ /* 0x000e240000000800 */
[----:B0-----:R-:W-:-:S02]  /*bee0*/  @P2 SHF.R.U32.HI R0, RZ, R20, R3 ;  /* 0x00000014ff002219 */ /* 0x001fc40000011603 */
[----:B------:R-:W-:Y:S02]  /*bef0*/  IADD3 R20, R211, 0x1, R14 ;  /* 0x00000001d3147810 */ /* 0x000fe40007ffe00e */
[----:B------:R-:W-:Y:S01]  /*bf00*/  IADD3 R3, -R215, R14, R211 ;  /* 0x0000000ed7037210 */ /* 0x000fe20007ffe1d3 */
[----:B------:R-:W0:Y:S01]  /*bf10*/  SHFL.IDX PT, R21, R0, RZ, 0x1c1f ;  /* 0x001c1fff00157589 */ /* 0x000e2200000e0000 */
[----:B------:R-:W-:-:S03]  /*bf20*/  IADD3 R62, -R193, R20, -R215 ;  /* 0x00000014c13e7210 */ /* 0x000fc60007ffe9d7 */
[----:B------:R-:W1:Y:S01]  /*bf30*/  SHFL.IDX PT, R0, R0, 0x1, 0x1c1f ;  /* 0x003c1f0000007f89 */ /* 0x000e6200000e0000 */
        /* <DEDUP_REMOVED lines=10> */
[----:B------:R-:W-:Y:S01]  /*bfe0*/  IMAD.MOV.U32 R171, RZ, RZ, 0x40000040 ;  /* 0x40000040ffab7424 */ /* 0x000fe200078e00ff */
        /* <DEDUP_REMOVED lines=32> */
[----:B------:R-:W-:Y:S01]  /*c1f0*/  FMNMX.FTZ R57, R44, R57, !PT ;  /* 0x000000392c397209 */ /* 0x000fe20007810000 */
[----:B------:R-:W0:Y:S01]  /*c200*/  @P2 LDC R45, c[0x0][0x450] ;  /* 0x00011400ff2d2b82 */ /* 0x000e220000000800 */
        /* <DEDUP_REMOVED lines=39> */
[----:B------:R-:W-:Y:S02]  /*c480*/  ISETP.GT.AND P4, PT, R62, 0x20, PT ;  /* 0x000000203e00780c */ /* 0x000fe40003f84270 */
[----:B------:R-:W-:Y:S01]  /*c490*/  FMNMX.FTZ R27, R74, R3, !PT ;  /* 0x000000034a1b7209 */ /* 0x000fe20007810000 */
[----:B------:R-:W-:Y:S01]  /*c4a0*/  IMAD.U32 R3, RZ, RZ, UR4 ;  /* 0x00000004ff037e24 */ /* 0x000fe2000f8e00ff */
[----:B------:R-:W-:Y:S02]  /*c4b0*/  FSEL R42, R42, -INF , P4 ;  /* 0xff8000002a2a7808 */ /* 0x000fe40002000000 */
[----:B------:R-:W-:Y:S01]  /*c4c0*/  FMNMX.FTZ R27, R76, R27, !PT ;  /* 0x0000001b4c1b7209 */ /* 0x000fe20007810000 */
[----:B------:R-:W-:Y:S01]  /*c4d0*/  FMUL.FTZ R29, R0, R3 ;  /* 0x00000003001d7220 */ /* 0x000fe20000410000 */
[----:B------:R-:W-:Y:S02]  /*c4e0*/  ISETP.GT.AND P4, PT, R62, 0x28, PT ;  /* 0x000000283e00780c */ /* 0x000fe40003f84270 */
[----:B------:R-:W-:-:S02]  /*c4f0*/  FSEL R38, R43, -INF , P5 ;  /* 0xff8000002b267808 */ /* 0x000fc40002800000 */
[----:B------:R-:W-:Y:S02]  /*c500*/  FMNMX.FTZ R27, R42, R27, !PT ;  /* 0x0000001b2a1b7209 */ /* 0x000fe40007810000 */
[----:B------:R-:W-:Y:S02]  /*c510*/  FSEL R46, R46, -INF , P4 ;  /* 0xff8000002e2e7808 */ /* 0x000fe40002000000 */
[----:B------:R-:W-:Y:S02]  /*c520*/  FMNMX.FTZ R27, R38, R27, !PT ;  /* 0x0000001b261b7209 */ /* 0x000fe40007810000 */
[----:B------:R-:W-:Y:S02]  /*c530*/  FSETP.NEU.FTZ.AND P5, PT, R0, -INF , PT ;  /* 0xff8000000000780b */ /* 0x000fe40003fbd000 */
[----:B------:R-:W-:Y:S02]  /*c540*/  ISETP.GT.AND P4, PT, R62, 0x30, PT ;  /* 0x000000303e00780c */ /* 0x000fe40003f84270 */
[----:B------:R-:W-:-:S02]  /*c550*/  FSEL R78, R47, -INF , P3 ;  /* 0xff8000002f4e7808 */ /* 0x000fc40001800000 */
[----:B------:R-:W-:Y:S02]  /*c560*/  FMNMX.FTZ R27, R46, R27, !PT ;  /* 0x0000001b2e1b7209 */ /* 0x000fe40007810000 */
[----:B------:R-:W-:Y:S02]  /*c570*/  FSEL R39, R29, RZ, P5 ;  /* 0x000000ff1d277208 */ /* 0x000fe40002800000 */
[----:B------:R-:W-:Y:S02]  /*c580*/  ISETP.GT.AND P3, PT, R62, 0x31, PT ;  /* 0x000000313e00780c */ /* 0x000fe40003f64270 */
[----:B------:R-:W-:Y:S01]  /*c590*/  FSEL R50, R50, -INF , P4 ;  /* 0xff80000032327808 */ /* 0x000fe20002000000 */
[--C-:B-----5:R-:W-:Y:S01]  /*c5a0*/  FFMA.FTZ R152, R64, R3, -R39.reuse ;  /* 0x0000000340987223 */ /* 0x120fe20000010827 */
        /* <DEDUP_REMOVED lines=13> */
[--C-:B------:R-:W-:Y:S01]  /*c680*/  FFMA.FTZ R29, R24, R3, -R39.reuse ;  /* 0x00000003181d7223 */ /* 0x100fe20000010827 */
[----:B------:R-:W-:Y:S01]  /*c690*/  FSEL R62, R55, -INF , P3 ;  /* 0xff800000373e7808 */ /* 0x000fe20001800000 */
[----:B------:R-:W-:Y:S01]  /*c6a0*/  MUFU.EX2 R25, R25 ;  /* 0x0000001900197308 */ /* 0x000fe20000000800 */
[----:B------:R-:W-:Y:S01]  /*c6b0*/  FMNMX.FTZ R27, R54, R27, !PT ;  /* 0x0000001b361b7209 */ /* 0x000fe20007810000 */
[-CC-:B------:R-:W-:Y:S01]  /*c6c0*/  FFMA.FTZ R160, R40, R3.reuse, -R39.reuse ;  /* 0x0000000328a07223 */ /* 0x180fe20000010827 */
[-CC-:B------:R-:W-:Y:S01]  /*c6d0*/  FFMA.FTZ R162, R44, R3.reuse, -R39.reuse ;  /* 0x000000032ca27223 */ /* 0x180fe20000010827 */
[--C-:B------:R-:W-:Y:S01]  /*c6e0*/  FFMA.FTZ R35, R28, R3, -R39.reuse ;  /* 0x000000031c237223 */ /* 0x100fe20000010827 */
[----:B------:R-:W-:Y:S01]  /*c6f0*/  FMNMX.FTZ R33, R62, R27, !PT ;  /* 0x0000001b3e217209 */ /* 0x000fe20007810000 */
[-CC-:B------:R-:W-:Y:S01]  /*c700*/  FFMA.FTZ R27, R68, R3.reuse, -R39.reuse ;  /* 0x00000003441b7223 */ /* 0x180fe20000010827 */
[-CC-:B------:R-:W-:Y:S01]  /*c710*/  FFMA.FTZ R164, R48, R3.reuse, -R39.reuse ;  /* 0x0000000330a47223 */ /* 0x180fe20000010827 */
[----:B------:R-:W-:Y:S01]  /*c720*/  MUFU.EX2 R154, R154 ;  /* 0x0000009a009a7308 */ /* 0x000fe20000000800 */
[-CC-:B------:R-:W-:Y:S01]  /*c730*/  FFMA.FTZ R58, R58, R3.reuse, -R39.reuse ;  /* 0x000000033a3a7223 */ /* 0x180fe20000010827 */
[----:B------:R-:W1:Y:S01]  /*c740*/  SHFL.BFLY PT, R66, R33, 0x2, 0x1f ;  /* 0x0c401f0021427f89 */ /* 0x000e6200000e0000 */
[----:B------:R-:W-:-:S05]  /*c750*/  FFMA.FTZ R166, R52, R3, -R39 ;  /* 0x0000000334a67223 */ /* 0x000fca0000010827 */
[----:B------:R-:W-:Y:S08]  /*c760*/  MUFU.EX2 R27, R27 ;  /* 0x0000001b001b7308 */ /* 0x000ff00000000800 */
[----:B------:R-:W-:Y:S08]  /*c770*/  MUFU.EX2 R156, R156 ;  /* 0x0000009c009c7308 */ /* 0x000ff00000000800 */
[----:B------:R-:W-:Y:S01]  /*c780*/  MUFU.EX2 R31, R31 ;  /* 0x0000001f001f7308 */ /* 0x000fe20000000800 */
[----:B-1----:R-:W-:Y:S01]  /*c790*/  FMNMX.FTZ R66, R33, R66, !PT ;  /* 0x0000004221427209 */ /* 0x002fe20007810000 */
[-CC-:B------:R-:W-:Y:S01]  /*c7a0*/  FFMA.FTZ R33, R20, R3.reuse, -R39.reuse ;  /* 0x0000000314217223 */ /* 0x180fe20000010827 */
[----:B------:R-:W-:-:S03]  /*c7b0*/  FFMA.FTZ R39, R60, R3, -R39 ;  /* 0x000000033c277223 */ /* 0x000fc60000010827 */
[----:B------:R-:W1:Y:S02]  /*c7c0*/  SHFL.BFLY PT, R37, R66, 0x1, 0x1f ;  /* 0x0c201f0042257f89 */ /* 0x000e6400000e0000 */
[----:B------:R-:W-:Y:S08]  /*c7d0*/  MUFU.EX2 R158, R158 ;  /* 0x0000009e009e7308 */ /* 0x000ff00000000800 */
[----:B------:R-:W-:Y:S08]  /*c7e0*/  MUFU.EX2 R29, R29 ;  /* 0x0000001d001d7308 */ /* 0x000ff00000000800 */
[----:B------:R-:W-:Y:S01]  /*c7f0*/  MUFU.EX2 R160, R160 ;  /* 0x000000a000a07308 */ /* 0x000fe20000000800 */
[----:B-1----:R-:W-:-:S07]  /*c800*/  FMNMX.FTZ R168, R66, R37, !PT ;  /* 0x0000002542a87209 */ /* 0x002fce0007810000 */
[----:B------:R-:W-:Y:S01]  /*c810*/  MUFU.EX2 R33, R33 ;  /* 0x0000002100217308 */ /* 0x000fe20000000800 */
[C---:B------:R-:W-:Y:S01]  /*c820*/  FSETP.NEU.FTZ.AND P3, PT, R168.reuse, -INF , PT ;  /* 0xff800000a800780b */ /* 0x040fe20003f7d000 */
[----:B------:R-:W-:-:S06]  /*c830*/  FMUL.FTZ R14, R168, R3 ;  /* 0x00000003a80e7220 */ /* 0x000fcc0000410000 */
[----:B------:R-:W-:Y:S01]  /*c840*/  MUFU.EX2 R162, R162 ;  /* 0x000000a200a27308 */ /* 0x000fe20000000800 */
[----:B------:R-:W-:Y:S01]  /*c850*/  FSEL R41, R14, RZ, P3 ;  /* 0x000000ff0e297208 */ /* 0x000fe20001800000 */
[C---:B------:R-:W-:Y:S02]  /*c860*/  @!P1 VIADD R14, R169.reuse, 0x38840 ;  /* 0x00038840a90e9836 */ /* 0x040fe40000000000 */
[----:B------:R-:W-:Y:S02]  /*c870*/  @!P1 VIADD R169, R169, 0x38860 ;  /* 0x00038860a9a99836 */ /* 0x000fe40000000000 */
        /* <DEDUP_REMOVED lines=8> */
[----:B------:R-:W-:Y:S01]  /*c900*/  @!P1 PRMT R14, RZ, 0x654, R14 ;  /* 0x00000654ff0e9816 */ /* 0x000fe2000000000e */
[-CC-:B------:R-:W-:Y:S01]  /*c910*/  FFMA.FTZ R76, R76, R3.reuse, -R41.reuse ;  /* 0x000000034c4c7223 */ /* 0x180fe20000010829 */
[-CC-:B------:R-:W-:Y:S01]  /*c920*/  FFMA.FTZ R42, R42, R3.reuse, -R41.reuse ;  /* 0x000000032a2a7223 */ /* 0x180fe20000010829 */
[-CC-:B------:R-:W-:Y:S01]  /*c930*/  FFMA.FTZ R38, R38, R3.reuse, -R41.reuse ;  /* 0x0000000326267223 */ /* 0x180fe20000010829 */
[----:B------:R-:W2:Y:S01]  /*c940*/  MUFU.EX2 R70, R70 ;  /* 0x0000004600467308 */ /* 0x000ea20000000800 */
[----:B-1----:R-:W1:Y:S01]  /*c950*/  @P2 LDC R21, c[0x0][0x44c] ;  /* 0x00011300ff152b82 */ /* 0x002e620000000800 */
[-CC-:B------:R-:W-:Y:S01]  /*c960*/  FFMA.FTZ R46, R46, R3.reuse, -R41.reuse ;  /* 0x000000032e2e7223 */ /* 0x180fe20000010829 */
[-CC-:B------:R-:W-:Y:S01]  /*c970*/  FFMA.FTZ R78, R78, R3.reuse, -R41.reuse ;  /* 0x000000034e4e7223 */ /* 0x180fe20000010829 */
[-CC-:B------:R-:W-:Y:S01]  /*c980*/  FFMA.FTZ R50, R50, R3.reuse, -R41.reuse ;  /* 0x0000000332327223 */ /* 0x180fe20000010829 */
[-CC-:B------:R-:W-:Y:S01]  /*c990*/  FFMA.FTZ R64, R64, R3.reuse, -R41.reuse ;  /* 0x0000000340407223 */ /* 0x180fe20000010829 */
[-CC-:B------:R-:W-:Y:S01]  /*c9a0*/  FFMA.FTZ R54, R54, R3.reuse, -R41.reuse ;  /* 0x0000000336367223 */ /* 0x180fe20000010829 */
[----:B------:R-:W-:Y:S01]  /*c9b0*/  FFMA.FTZ R41, R62, R3, -R41 ;  /* 0x000000033e297223 */ /* 0x000fe20000010829 */
[----:B------:R-:W3:Y:S01]  /*c9c0*/  MUFU.EX2 R72, R72 ;  /* 0x0000004800487308 */ /* 0x000ee20000000800 */
[----:B------:R4:W-:Y:S01]  /*c9d0*/  @!P1 SYNCS.ARRIVE.TRANS64.RED.A1T0 RZ, [R14+URZ], RZ ;  /* 0x000000ff0eff99a7 */ /* 0x0009e2000810043f */
[----:B------:R-:W-:-:S06]  /*c9e0*/  @!P1 PRMT R169, RZ, 0x654, R169 ;  /* 0x00000654ffa99816 */ /* 0x000fcc00000000a9 */
[----:B------:R-:W3:Y:S01]  /*c9f0*/  MUFU.EX2 R155, R26 ;  /* 0x0000001a009b7308 */ /* 0x000ee20000000800 */
[----:B--2---:R-:W-:Y:S01]  /*ca00*/  FADD.FTZ R43, R70, R153 ;  /* 0x00000099462b7221 */ /* 0x004fe20000010000 */
[----:B----4-:R-:W-:Y:S02]  /*ca10*/  LOP3.LUT R14, R56, 0x2000000, RZ, 0xfc, !PT ;  /* 0x02000000380e7812 */ /* 0x010fe400078efcff */
[----:B------:R-:W-:-:S03]  /*ca20*/  F2FP.F16.F32.PACK_AB R153, R153, R70 ;  /* 0x000000469999723e */ /* 0x000fc600000000ff */
[----:B------:R-:W-:Y:S01]  /*ca30*/  IMAD R170, R18, 0x1000, R14 ;  /* 0x0000100012aa7824 */ /* 0x000fe200078e020e */
[----:B------:R-:W2:Y:S01]  /*ca40*/  MUFU.EX2 R34, R34 ;  /* 0x0000002200227308 */ /* 0x000ea20000000800 */
[----:B-1----:R-:W-:-:S04]  /*ca50*/  @P2 IMAD.HI.U32 R24, R194, R21, RZ ;  /* 0x00000015c2182227 */ /* 0x002fc800078e00ff */
[----:B------:R-:W-:Y:S01]  /*ca60*/  FADD.FTZ R21, R152, R25 ;  /* 0x0000001998157221 */ /* 0x000fe20000010000 */
[----:B------:R-:W-:Y:S02]  /*ca70*/  F2FP.F16.F32.PACK_AB R152, R25, R152 ;  /* 0x000000981998723e */ /* 0x000fe400000000ff */
[----:B------:R-:W-:Y:S01]  /*ca80*/  R2UR UR6, R170 ;  /* 0x00000000aa0672ca */ /* 0x000fe200000e0000 */
[----:B------:R-:W-:Y:S01]  /*ca90*/  FADD.FTZ R20, R154, R21 ;  /* 0x000000159a147221 */ /* 0x000fe20000010000 */
[----:B0-----:R-:W-:Y:S01]  /*caa0*/  @P2 SHF.R.U32.HI R172, RZ, R45, R24 ;  /* 0x0000002dffac2219 */ /* 0x001fe20000011618 */
[----:B------:R-:W0:Y:S01]  /*cab0*/  MUFU.EX2 R157, R30 ;  /* 0x0000001e009d7308 */ /* 0x000e220000000800 */
[----:B---3--:R-:W-:Y:S01]  /*cac0*/  FADD.FTZ R24, R72, R43 ;  /* 0x0000002b48187221 */ /* 0x008fe20000010000 */
[C---:B------:R-:W-:Y:S01]  /*cad0*/  FADD.FTZ R21, R27.reuse, R20 ;  /* 0x000000141b157221 */ /* 0x040fe20000010000 */
[----:B------:R-:W-:Y:S01]  /*cae0*/  VIADD R20, R170, 0x80 ;  /* 0x00000080aa147836 */ /* 0x000fe20000000000 */
[----:B------:R-:W-:Y:S01]  /*caf0*/  F2FP.F16.F32.PACK_AB R154, R27, R154 ;  /* 0x0000009a1b9a723e */ /* 0x000fe200000000ff */
[----:B------:R-:W-:Y:S01]  /*cb00*/  FADD.FTZ R43, R155, R24 ;  /* 0x000000189b2b7221 */ /* 0x000fe20000010000 */
[----:B------:R-:W-:Y:S01]  /*cb10*/  FADD.FTZ R24, R156, R21 ;  /* 0x000000159c187221 */ /* 0x000fe20000010000 */
[----:B------:R-:W-:Y:S01]  /*cb20*/  IMAD.MOV.U32 R21, RZ, RZ, 0x40000040 ;  /* 0x40000040ff157424 */ /* 0x000fe200078e00ff */
[----:B------:R-:W1:Y:S01]  /*cb30*/  MUFU.EX2 R74, R74 ;  /* 0x0000004a004a7308 */ /* 0x000e620000000800 */
[----:B--2---:R-:W-:Y:S01]  /*cb40*/  FADD.FTZ R26, R34, R43 ;  /* 0x0000002b221a7221 */ /* 0x004fe20000010000 */
[----:B------:R-:W-:Y:S01]  /*cb50*/  FADD.FTZ R43, R31, R24 ;  /* 0x000000181f2b7221 */ /* 0x000fe20000010000 */
[----:B------:R-:W-:-:S02]  /*cb60*/  R2UR UR10, R20 ;  /* 0x00000000140a72ca */ /* 0x000fc400000e0000 */
[----:B------:R-:W-:Y:S01]  /*cb70*/  R2UR UR11, R21 ;  /* 0x00000000150b72ca */ /* 0x000fe200000e0000 */
[----:B------:R-:W-:Y:S01]  /*cb80*/  FADD.FTZ R24, R158, R43 ;  /* 0x0000002b9e187221 */ /* 0x000fe20000010000 */
[----:B------:R-:W-:Y:S01]  /*cb90*/  F2FP.F16.F32.PACK_AB R155, R155, R72 ;  /* 0x000000489b9b723e */ /* 0x000fe200000000ff */
[----:B------:R-:W2:Y:S01]  /*cba0*/  MUFU.EX2 R159, R76 ;  /* 0x0000004c009f7308 */ /* 0x000ea20000000800 */
[----:B0-----:R-:W-:Y:S01]  /*cbb0*/  FADD.FTZ R45, R157, R26 ;  /* 0x0000001a9d2d7221 */ /* 0x001fe20000010000 */
[----:B------:R-:W-:Y:S01]  /*cbc0*/  FADD.FTZ R21, R29, R24 ;  /* 0x000000181d157221 */ /* 0x000fe20000010000 */
[----:B------:R-:W-:Y:S01]  /*cbd0*/  BAR.SYNC.DEFER_BLOCKING 0xf, 0x100 ;  /* 0x03c4000000007b1d */ /* 0x000fe20000010000 */
[----:B------:R-:W-:Y:S02]  /*cbe0*/  F2FP.F16.F32.PACK_AB R156, R31, R156 ;  /* 0x0000009c1f9c723e */ /* 0x000fe400000000ff */
[----:B------:R-:W-:Y:S02]  /*cbf0*/  F2FP.F16.F32.PACK_AB R157, R157, R34 ;  /* 0x000000229d9d723e */ /* 0x000fe400000000ff */
[----:B------:R-:W-:Y:S01]  /*cc00*/  F2FP.F16.F32.PACK_AB R158, R29, R158 ;  /* 0x0000009e1d9e723e */ /* 0x000fe200000000ff */
[----:B------:R-:W0:Y:S01]  /*cc10*/  MUFU.EX2 R42, R42 ;  /* 0x0000002a002a7308 */ /* 0x000e220000000800 */
[----:B-1----:R-:W-:-:S07]  /*cc20*/  FADD.FTZ R20, R74, R45 ;  /* 0x0000002d4a147221 */ /* 0x002fce0000010000 */
        /* <DEDUP_REMOVED lines=9> */
[----:B------:R0:W-:Y:S04]  /*ccc0*/  STSM.16.M88.4 [R195+0x36400], R152 ;  /* 0x03640098c3007844 */ /* 0x0001e80000000200 */
[----:B------:R3:W-:Y:S01]  /*ccd0*/  STSM.16.M88.4 [R212], R156 ;  /* 0x0000009cd4007844 */ /* 0x0007e20000000200 */
[----:B------:R-:W4:Y:S01]  /*cce0*/  MUFU.EX2 R35, R35 ;  /* 0x0000002300237308 */ /* 0x000f220000000800 */
[C---:B-1----:R-:W-:Y:S01]  /*ccf0*/  FADD.FTZ R25, R161.reuse, R24 ;  /* 0x00000018a1197221 */ /* 0x042fe20000010000 */
[----:B------:R-:W-:-:S06]  /*cd00*/  F2FP.F16.F32.PACK_AB R161, R161, R42 ;  /* 0x0000002aa1a1723e */ /* 0x000fcc00000000ff */
[----:B------:R-:W1:Y:S01]  /*cd10*/  MUFU.EX2 R163, R78 ;  /* 0x0000004e00a37308 */ /* 0x000e620000000800 */
[----:B--2---:R-:W-:-:S07]  /*cd20*/  FADD.FTZ R24, R46, R25 ;  /* 0x000000192e187221 */ /* 0x004fce0000010000 */
[----:B------:R-:W2:Y:S01]  /*cd30*/  MUFU.EX2 R164, R164 ;  /* 0x000000a400a47308 */ /* 0x000ea20000000800 */
[C---:B----4-:R-:W-:Y:S01]  /*cd40*/  FADD.FTZ R21, R35.reuse, R20 ;  /* 0x0000001423157221 */ /* 0x050fe20000010000 */
[----:B------:R-:W-:-:S06]  /*cd50*/  F2FP.F16.F32.PACK_AB R162, R35, R162 ;  /* 0x000000a223a2723e */ /* 0x000fcc00000000ff */
[----:B------:R-:W4:Y:S01]  /*cd60*/  MUFU.EX2 R50, R50 ;  /* 0x0000003200327308 */ /* 0x000f220000000800 */
[C---:B-1----:R-:W-:Y:S01]  /*cd70*/  FADD.FTZ R25, R163.reuse, R24 ;  /* 0x00000018a3197221 */ /* 0x042fe20000010000 */
[----:B------:R-:W-:-:S05]  /*cd80*/  F2FP.F16.F32.PACK_AB R163, R163, R46 ;  /* 0x0000002ea3a3723e */ /* 0x000fca00000000ff */
[----:B------:R3:W-:Y:S01]  /*cd90*/  STSM.16.M88.4 [R203], R160 ;  /* 0x000000a0cb007844 */ /* 0x0007e20000000200 */
[----:B------:R-:W1:Y:S01]  /*cda0*/  MUFU.EX2 R37, R58 ;  /* 0x0000003a00257308 */ /* 0x000e620000000800 */
[----:B--2---:R-:W-:-:S07]  /*cdb0*/  FADD.FTZ R20, R164, R21 ;  /* 0x00000015a4147221 */ /* 0x004fce0000010000 */
[----:B------:R-:W2:Y:S01]  /*cdc0*/  MUFU.EX2 R165, R64 ;  /* 0x0000004000a57308 */ /* 0x000ea20000000800 */
[----:B----4-:R-:W-:-:S07]  /*cdd0*/  FADD.FTZ R24, R50, R25 ;  /* 0x0000001932187221 */ /* 0x010fce0000010000 */
[----:B------:R-:W4:Y:S01]  /*cde0*/  MUFU.EX2 R166, R166 ;  /* 0x000000a600a67308 */ /* 0x000f220000000800 */
[C---:B-1----:R-:W-:Y:S01]  /*cdf0*/  FADD.FTZ R21, R37.reuse, R20 ;  /* 0x0000001425157221 */ /* 0x042fe20000010000 */
[----:B------:R-:W-:-:S06]  /*ce00*/  F2FP.F16.F32.PACK_AB R164, R37, R164 ;  /* 0x000000a425a4723e */ /* 0x000fcc00000000ff */
[----:B------:R-:W1:Y:S01]  /*ce10*/  MUFU.EX2 R39, R39 ;  /* 0x0000002700277308 */ /* 0x000e620000000800 */
[C---:B--2---:R-:W-:Y:S01]  /*ce20*/  FADD.FTZ R25, R165.reuse, R24 ;  /* 0x00000018a5197221 */ /* 0x044fe20000010000 */
[----:B------:R-:W-:-:S06]  /*ce30*/  F2FP.F16.F32.PACK_AB R165, R165, R50 ;  /* 0x00000032a5a5723e */ /* 0x000fcc00000000ff */
[----:B------:R-:W2:Y:S01]  /*ce40*/  MUFU.EX2 R54, R54 ;  /* 0x0000003600367308 */ /* 0x000ea20000000800 */
[----:B----4-:R-:W-:-:S07]  /*ce50*/  FADD.FTZ R20, R166, R21 ;  /* 0x00000015a6147221 */ /* 0x010fce0000010000 */
[----:B------:R-:W4:Y:S01]  /*ce60*/  MUFU.EX2 R41, R41 ;  /* 0x0000002900297308 */ /* 0x000f220000000800 */
[C---:B-1----:R-:W-:Y:S01]  /*ce70*/  F2FP.F16.F32.PACK_AB R166, R39.reuse, R166 ;  /* 0x000000a627a6723e */ /* 0x042fe200000000ff */
[----:B------:R-:W-:Y:S01]  /*ce80*/  FADD.FTZ R20, R39, R20 ;  /* 0x0000001427147221 */ /* 0x000fe20000010000 */
[----:B--2---:R-:W-:Y:S01]  /*ce90*/  FADD.FTZ R24, R54, R25 ;  /* 0x0000001936187221 */ /* 0x004fe20000010000 */
[----:B----4-:R-:W-:-:S03]  /*cea0*/  F2FP.F16.F32.PACK_AB R167, R41, R54 ;  /* 0x0000003629a7723e */ /* 0x010fc600000000ff */
[----:B------:R-:W-:Y:S02]  /*ceb0*/  FADD.FTZ R21, R41, R24 ;  /* 0x0000001829157221 */ /* 0x000fe40000010000 */
[----:B------:R3:W-:Y:S01]  /*cec0*/  STSM.16.M88.4 [R210], R164 ;  /* 0x000000a4d2007844 */ /* 0x0007e20000000200 */
[----:B------:R-:W-:-:S06]  /*ced0*/  WARPGROUP.ARRIVE ;  /* 0x00000000000079c5 */ /* 0x000fcc0000000000 */
[----:B------:R-:W-:Y:S03]  /*cee0*/  HGMMA.64x256x16.F32 R24, R152, gdesc[UR4].tnspB, RZ, !UPT, gsb0 ;  /* 0x43e0000498187df0 */ /* 0x000fe6000c0008ff */
[----:B------:R-:W-:Y:S02]  /*cef0*/  WARPGROUP.DEPBAR.LE gsb0, 0x0 ;  /* 0x00008000000079c5 */ /* 0x000fe40000010000 */
[----:B------:R-:W-:Y:S01]  /*cf00*/  WARPGROUP.ARRIVE ;  /* 0x00000000000079c5 */ /* 0x000fe20000000000 */
[C---:B0-----:R-:W-:Y:S02]  /*cf10*/  VIADD R152, R170.reuse, 0x100 ;  /* 0x00000100aa987836 */ /* 0x041fe40000000000 */
[----:B------:R-:W-:Y:S02]  /*cf20*/  IMAD.MOV.U32 R153, RZ, RZ, 0x40000040 ;  /* 0x40000040ff997424 */ /* 0x000fe400078e00ff */
[----:B------:R-:W-:-:S15]  /*cf30*/  VIADD R170, R170, 0x180 ;  /* 0x00000180aaaa7836 */ /* 0x000fde0000000000 */
[----:B------:R-:W-:-:S03]  /*cf40*/  NOP ;  /* 0x0000000000007918 */ /* 0x000fc60000000000 */
[----:B------:R-:W-:Y:S01]  /*cf50*/  HGMMA.64x256x16.F32 R24, R156, gdesc[UR8].tnspB, R24, gsb0 ;  /* 0x43e000089c187df0 */ /* 0x000fe20008000818 */
[----:B------:R-:W-:Y:S02]  /*cf60*/  R2UR UR6, R152 ;  /* 0x00000000980672ca */ /* 0x000fe400000e0000 */
[----:B------:R-:W-:Y:S02]  /*cf70*/  R2UR UR7, R153 ;  /* 0x00000000990772ca */ /* 0x000fe400000e0000 */
[----:B------:R-:W-:-:S04]  /*cf80*/  IADD3 R152, R172, R211, -R193 ;  /* 0x000000d3ac987210 */ /* 0x000fc80007ffe8c1 */
[----:B------:R-:W-:-:S04]  /*cf90*/  SHF.R.S32.HI R153, RZ, 0x1f, R152 ;  /* 0x0000001fff997819 */ /* 0x000fc80000011498 */
[----:B------:R-:W-:-:S04]  /*cfa0*/  LEA.HI R153, R153, R152, RZ, 0x6 ;  /* 0x0000009899997211 */ /* 0x000fc800078f30ff */
[----:B------:R-:W-:-:S04]  /*cfb0*/  SHF.R.S32.HI R153, RZ, 0x6, R153 ;  /* 0x00000006ff997819 */ /* 0x000fc80000011499 */
[----:B------:R-:W-:-:S04]  /*cfc0*/  VIMNMX R198, R213, R153, !PT ;  /* 0x00000099d5c67248 */ /* 0x000fc80007fe0100 */
[----:B------:R-:W-:Y:S01]  /*cfd0*/  ISETP.GE.AND P3, PT, R201, R198, PT ;  /* 0x000000c6c900720c */ /* 0x000fe20003f66270 */
[----:B------:R-:W-:Y:S02]  /*cfe0*/  WARPGROUP.DEPBAR.LE gsb0, 0x0 ;  /* 0x00008000000079c5 */ /* 0x000fe40000010000 */
[----:B------:R-:W-:-:S06]  /*cff0*/  WARPGROUP.ARRIVE ;  /* 0x00000000000079c5 */ /* 0x000fcc0000000000 */
        /* <DEDUP_REMOVED lines=18> */
[----:B------:R-:W-:Y:S01]  /*d120*/  BSSY B1, `(.L_x_8512) ;  /* 0x000037c000017945 */ /* 0x000fe20003800000 */
[----:B------:R-:W-:Y:S02]  /*d130*/  IMAD.MOV.U32 R196, RZ, RZ, R201 ;  /* 0x000000ffffc47224 */ /* 0x000fe400078e00c9 */
[----:B------:R-:W-:Y:S02]  /*d140*/  IMAD.MOV.U32 R200, RZ, RZ, R168 ;  /* 0x000000ffffc87224 */ /* 0x000fe400078e00a8 */
[----:B------:R-:W-:Y:S02]  /*d150*/  IMAD.MOV.U32 R199, RZ, RZ, R0 ;  /* 0x000000ffffc77224 */ /* 0x000fe400078e0000 */
[----:B------:R-:W-:-:S07]  /*d160*/  IMAD.MOV.U32 R201, RZ, RZ, R18 ;  /* 0x000000ffffc97224 */ /* 0x000fce00078e0012 */
.L_x_8523:
[----:B------:R-:W-:-:S05]  /*d170*/  VIADD R18, R201, 0x1 ;  /* 0x00000001c9127836 */ /* 0x000fca0000000000 */
[----:B------:R-:W-:-:S04]  /*d180*/  ISETP.NE.AND P3, PT, R18, 0x2, PT ;  /* 0x000000021200780c */ /* 0x000fc80003f65270 */
[----:B------:R-:W-:Y:S02]  /*d190*/  SEL R0, RZ, 0x1, P3 ;  /* 0x00000001ff007807 */ /* 0x000fe40001800000 */
[----:B------:R-:W-:Y:S02]  /*d1a0*/  SEL R18, R18, RZ, P3 ;  /* 0x000000ff12127207 */ /* 0x000fe40001800000 */
[----:B------:R-:W-:Y:S01]  /*d1b0*/  LOP3.LUT R19, R19, R0, RZ, 0x3c, !PT ;  /* 0x0000000013137212 */ /* 0x000fe200078e3cff */
[----:B0-----:R-:W-:Y:S06]  /*d1c0*/  @!P0 BRA `(.L_x_8513) ;  /* 0x0000000000048947 */ /* 0x001fec0003800000 */
[----:B------:R-:W-:Y:S01]  /*d1d0*/  BPT.TRAP 0x1 ;  /* 0x000000040000795c */ /* 0x000fe20000300000 */
.L_x_8513:
[----:B------:R-:W-:Y:S01]  /*d1e0*/  IMAD R197, R18, 0x8, R2 ;  /* 0x0000000812c57824 */ /* 0x000fe200078e0202 */
[----:B------:R-:W-:-:S04]  /*d1f0*/  SHF.L.U32 R0, R19, 0x1f, RZ ;  /* 0x0000001f13007819 */ /* 0x000fc800000006ff */
[----:B------:R0:W1:Y:S01]  /*d200*/  SYNCS.PHASECHK.TRANS64.TRYWAIT P3, [R197+URZ+0x38830], R0 ;  /* 0x03883000c50075a7 */ /* 0x000062000806017f */
[----:B------:R-:W-:Y:S05]  /*d210*/  @!P0 BRA `(.L_x_8514) ;  /* 0x0000000000048947 */ /* 0x000fea0003800000 */
[----:B------:R-:W-:Y:S01]  /*d220*/  BPT.TRAP 0x1 ;  /* 0x000000040000795c */ /* 0x000fe20000300000 */
.L_x_8514:
[----:B------:R-:W-:Y:S01]  /*d230*/  BSSY B2, `(.L_x_8515) ;  /* 0x0000006000027945 */ /* 0x000fe20003800000 */
[----:B---3--:R-:W-:Y:S02]  /*d240*/  IMAD R156, R18, 0x200, R15 ;  /* 0x00000200129c7824 */ /* 0x008fe400078e020f */
[----:B------:R-:W-:Y:S01]  /*d250*/  IMAD.MOV.U32 R157, RZ, RZ, 0x40000040 ;  /* 0x40000040ff9d7424 */ /* 0x000fe200078e00ff */
[----:B-1----:R-:W-:Y:S06]  /*d260*/  @P3 BRA `(.L_x_8516) ;  /* 0x0000000000083947 */ /* 0x002fec0003800000 */
[----:B------:R-:W1:Y:S02]  /*d270*/  SYNCS.PHASECHK.TRANS64.TRYWAIT P3, [R197+URZ+0x38830], R0 ;  /* 0x03883000c50075a7 */ /* 0x000e64000806017f */
[----:B-1----:R-:W-:Y:S05]  /*d280*/  @!P3 BRA `(.L_x_8517) ;  /* 0x000001740024b947 */ /* 0x002fea0003800000 */
.L_x_8516:
[----:B------:R-:W-:Y:S05]  /*d290*/  BSYNC B2 ;  /* 0x0000000000027941 */ /* 0x000fea0003800000 */
.L_x_8515:
        /* <DEDUP_REMOVED lines=36> */
.L_x_8518:
[----:B------:R2:W3:Y:S01]  /*d4e0*/  SYNCS.PHASECHK.TRANS64.TRYWAIT P3, [R197+URZ+0x38850], R0 ;  /* 0x03885000c50075a7 */ /* 0x0004e2000806017f */
[----:B------:R-:W-:Y:S05]  /*d4f0*/  @!P0 BRA `(.L_x_8519) ;  /* 0x0000000000048947 */ /* 0x000fea0003800000 */
[----:B------:R-:W-:Y:S01]  /*d500*/  BPT.TRAP 0x1 ;  /* 0x000000040000795c */ /* 0x000fe20000300000 */
.L_x_8519:
[----:B------:R-:W-:Y:S04]  /*d510*/  BSSY B2, `(.L_x_8520) ;  /* 0x0000004000027945 */ /* 0x000fe80003800000 */
[----:B---3--:R-:W-:Y:S05]  /*d520*/  @P3 BRA `(.L_x_8521) ;  /* 0x0000000000083947 */ /* 0x008fea0003800000 */
[----:B------:R-:W3:Y:S02]  /*d530*/  SYNCS.PHASECHK.TRANS64.TRYWAIT P3, [R197+URZ+0x38850], R0 ;  /* 0x03885000c50075a7 */ /* 0x000ee4000806017f */
[----:B---3--:R-:W-:Y:S05]  /*d540*/  @!P3 BRA `(.L_x_8522) ;  /* 0x000001700088b947 */ /* 0x008fea0003800000 */
.L_x_8521:
[----:B------:R-:W-:Y:S05]  /*d550*/  BSYNC B2 ;  /* 0x0000000000027941 */ /* 0x000fea0003800000 */
.L_x_8520:
        /* <DEDUP_REMOVED lines=12> */
[----:B------:R-:W-:-:S05]  /*d620*/  IMAD.MOV.U32 R209, RZ, RZ, 0xa00 ;  /* 0x00000a00ffd17424 */ /* 0x000fca00078e00ff */
        /* <DEDUP_REMOVED lines=9> */
[----:B----4-:R-:W-:-:S05]  /*d6c0*/  SHF.R.U32.HI R3, RZ, 0x7, R3 ;  /* 0x00000007ff037819 */ /* 0x010fca0000011603 */
[----:B0123--:R0:W1:Y:S02]  /*d6d0*/  SHFL.IDX PT, R0, R3, RZ, 0x1f ;  /* 0x00001fff03007589 */ /* 0x00f06400000e0000 */
[----:B0-----:R-:W-:Y:S01]  /*d6e0*/  IMAD.MOV.U32 R3, RZ, RZ, 0x4 ;  /* 0x00000004ff037424 */ /* 0x001fe200078e00ff */
[----:B-1----:R-:W-:-:S04]  /*d6f0*/  ISETP.GT.AND P3, PT, R0, 0x7f, PT ;  /* 0x0000007f0000780c */ /* 0x002fc80003f64270 */
        /* <DEDUP_REMOVED lines=311> */
[----:B------:R-:W-:Y:S02]  /*ea70*/  IMAD.MOV.U32 R209, RZ, RZ, 0x40000040 ;  /* 0x40000040ffd17424 */ /* 0x000fe400078e00ff */
[----:B------:R-:W-:Y:S01]  /*ea80*/  IMAD.IADD R206, R0, 0x1, R208 ;  /* 0x0000000100ce7824 */ /* 0x000fe200078e02d0 */
[----:B------:R-:W-:-:S02]  /*ea90*/  WARPGROUP.DEPBAR.LE gsb0, 0x0 ;  /* 0x00008000000079c5 */ /* 0x000fc40000010000 */
[----:B------:R-:W-:-:S07]  /*eaa0*/  WARPGROUP.ARRIVE ;  /* 0x00000000000079c5 */ /* 0x000fce0000000000 */
[----:B------:R-:W-:Y:S01]  /*eab0*/  HGMMA.64x64x16.F32 R152, gdesc[UR4], R152, gsb0 ;  /* 0x00e00000049879f0 */ /* 0x000fe20008000898 */
[----:B------:R-:W-:Y:S01]  /*eac0*/  R2UR UR6, R206 ;  /* 0x00000000ce0672ca */ /* 0x000fe200000e0000 */
[----:B------:R-:W-:Y:S01]  /*ead0*/  IMAD.IADD R206, R205, 0x1, R0 ;  /* 0x00000001cdce7824 */ /* 0x000fe200078e0200 */
[----:B------:R-:W-:Y:S01]  /*eae0*/  R2UR UR7, R207 ;  /* 0x00000000cf0772ca */ /* 0x000fe200000e0000 */
[----:B------:R-:W-:Y:S02]  /*eaf0*/  IMAD.MOV.U32 R207, RZ, RZ, 0x40000040 ;  /* 0x40000040ffcf7424 */ /* 0x000fe400078e00ff */
[----:B------:R-:W-:Y:S01]  /*eb00*/  IMAD.MOV.U32 R0, RZ, RZ, 0x1000 ;  /* 0x00001000ff007424 */ /* 0x000fe200078e00ff */
[----:B------:R-:W-:Y:S01]  /*eb10*/  R2UR UR4, R206 ;  /* 0x00000000ce0472ca */ /* 0x000fe200000e0000 */
[----:B------:R-:W-:Y:S01]  /*eb20*/  IMAD.IADD R206, R205, 0x1, R202 ;  /* 0x00000001cdce7824 */ /* 0x000fe200078e02ca */
[----:B------:R-:W-:Y:S01]  /*eb30*/  R2UR UR5, R207 ;  /* 0x00000000cf0572ca */ /* 0x000fe200000e0000 */
[----:B------:R-:W-:Y:S01]  /*eb40*/  IMAD.MOV.U32 R207, RZ, RZ, 0x40000040 ;  /* 0x40000040ffcf7424 */ /* 0x000fe200078e00ff */
[----:B------:R-:W-:-:S04]  /*eb50*/  SEL R0, R0, 0xf80, P3 ;  /* 0x00000f8000007807 */ /* 0x000fc80001800000 */
[----:B------:R-:W-:Y:S01]  /*eb60*/  LOP3.LUT R0, R0, 0x1e00, RZ, 0xc0, !PT ;  /* 0x00001e0000007812 */ /* 0x000fe200078ec0ff */
[----:B------:R-:W-:Y:S02]  /*eb70*/  WARPGROUP.DEPBAR.LE gsb0, 0x0 ;  /* 0x00008000000079c5 */ /* 0x000fe40000010000 */
[----:B------:R-:W-:-:S06]  /*eb80*/  WARPGROUP.ARRIVE ;  /* 0x00000000000079c5 */ /* 0x000fcc0000000000 */
[----:B------:R-:W-:Y:S01]  /*eb90*/  HGMMA.64x64x16.F32 R152, gdesc[UR4], R152, gsb0 ;  /* 0x00e00000049879f0 */ /* 0x000fe20008000898 */
[----:B------:R-:W-:Y:S01]  /*eba0*/  R2UR UR4, R206 ;  /* 0x00000000ce0472ca */ /* 0x000fe200000e0000 */
[--C-:B------:R-:W-:Y:S01]  /*ebb0*/  IMAD.IADD R206, R202, 0x1, R208.reuse ;  /* 0x00000001cace7824 */ /* 0x100fe200078e02d0 */
[----:B------:R-:W-:Y:S01]  /*ebc0*/  R2UR UR5, R207 ;  /* 0x00000000cf0572ca */ /* 0x000fe200000e0000 */
[----:B------:R-:W-:Y:S01]  /*ebd0*/  IMAD.MOV.U32 R207, RZ, RZ, 0x40000040 ;  /* 0x40000040ffcf7424 */ /* 0x000fe200078e00ff */
[----:B------:R-:W0:Y:S01]  /*ebe0*/  @P2 LDC R202, c[0x0][0x44c] ;  /* 0x00011300ffca2b82 */ /* 0x000e220000000800 */
[----:B------:R-:W-:Y:S01]  /*ebf0*/  IMAD.IADD R208, R3, 0x1, R208 ;  /* 0x0000000103d07824 */ /* 0x000fe200078e02d0 */
[----:B------:R-:W-:Y:S01]  /*ec00*/  R2UR UR6, R206 ;  /* 0x00000000ce0672ca */ /* 0x000fe200000e0000 */
[----:B------:R-:W-:Y:S01]  /*ec10*/  IMAD.IADD R206, R205, 0x1, R3 ;  /* 0x00000001cdce7824 */ /* 0x000fe200078e0203 */
[----:B------:R-:W-:Y:S01]  /*ec20*/  R2UR UR7, R207 ;  /* 0x00000000cf0772ca */ /* 0x000fe200000e0000 */
[----:B------:R-:W-:-:S02]  /*ec30*/  IMAD.MOV.U32 R207, RZ, RZ, 0x40000040 ;  /* 0x40000040ffcf7424 */ /* 0x000fc400078e00ff */
[----:B------:R-:W-:Y:S02]  /*ec40*/  IMAD.MOV.U32 R205, RZ, RZ, 0x40 ;  /* 0x00000040ffcd7424 */ /* 0x000fe400078e00ff */
[----:B------:R-:W-:-:S03]  /*ec50*/  IMAD.IADD R3, R216, 0x1, R194 ;  /* 0x00000001d8037824 */ /* 0x000fc600078e02c2 */
[----:B------:R-:W-:-:S04]  /*ec60*/  SEL R205, R205, 0x3e, P3 ;  /* 0x0000003ecdcd7807 */ /* 0x000fc80001800000 */
[----:B------:R-:W-:-:S04]  /*ec70*/  LOP3.LUT R205, R205, 0x6, RZ, 0xc0, !PT ;  /* 0x00000006cdcd7812 */ /* 0x000fc800078ec0ff */
[----:B------:R-:W-:Y:S01]  /*ec80*/  IADD3 R204, R205, R0, R204 ;  /* 0x00000000cdcc7210 */ /* 0x000fe20007ffe0cc */
[----:B0-----:R-:W-:Y:S01]  /*ec90*/  @P2 IMAD.HI.U32 R202, R3, R202, RZ ;  /* 0x000000ca03ca2227 */ /* 0x001fe200078e00ff */
        /* <DEDUP_REMOVED lines=11> */
[----:B0-----:R-:W-:Y:S01]  /*ed50*/  @P2 SHF.R.U32.HI R3, RZ, R0, R202 ;  /* 0x00000000ff032219 */ /* 0x001fe200000116ca */
[----:B------:R-:W-:-:S04]  /*ed60*/  IMAD.MOV.U32 R0, RZ, RZ, -0x40 ;  /* 0xffffffc0ff007424 */ /* 0x000fc800078e00ff */
[----:B------:R-:W-:-:S05]  /*ed70*/  IMAD R0, R196, R0, 0x1 ;  /* 0x00000001c4007424 */ /* 0x000fca00078e0200 */
[----:B------:R-:W-:-:S05]  /*ed80*/  IADD3 R0, R211, R0, -R215 ;  /* 0x00000000d3007210 */ /* 0x000fca0007ffe8d7 */
[----:B------:R-:W-:Y:S01]  /*ed90*/  IMAD.IADD R0, R0, 0x1, -R193 ;  /* 0x0000000100007824 */ /* 0x000fe200078e0ac1 */
[----:B------:R-:W-:Y:S02]  /*eda0*/  WARPGROUP.DEPBAR.LE gsb0, 0x0 ;  /* 0x00008000000079c5 */ /* 0x000fe40000010000 */
[----:B------:R-:W-:-:S06]  /*edb0*/  WARPGROUP.ARRIVE ;  /* 0x00000000000079c5 */ /* 0x000fcc0000000000 */
[----:B------:R-:W-:Y:S01]  /*edc0*/  HGMMA.64x64x16.F32 R152, gdesc[UR4], R152, gsb0 ;  /* 0x00e00000049879f0 */ /* 0x000fe20008000898 */
[----:B------:R-:W-:Y:S02]  /*edd0*/  R2UR UR4, R206 ;  /* 0x00000000ce0472ca */ /* 0x000fe400000e0000 */
[----:B------:R-:W-:Y:S02]  /*ede0*/  R2UR UR5, R207 ;  /* 0x00000000cf0572ca */ /* 0x000fe400000e0000 */
[----:B------:R-:W-:Y:S02]  /*edf0*/  R2UR UR6, R204 ;  /* 0x00000000cc0672ca */ /* 0x000fe400000e0000 */
[----:B------:R-:W-:Y:S02]  /*ee00*/  R2UR UR7, R205 ;  /* 0x00000000cd0772ca */ /* 0x000fe400000e0000 */
[----:B------:R-:W0:Y:S02]  /*ee10*/  SHFL.IDX PT, R205, R3, RZ, 0x1c1f ;  /* 0x001c1fff03cd7589 */ /* 0x000e2400000e0000 */
        /* <DEDUP_REMOVED lines=40> */
[----:B------:R-:W-:Y:S01]  /*f0a0*/  FMNMX.FTZ R172, R202, R172, !PT ;  /* 0x000000accaac7209 */ /* 0x000fe20007810000 */
[----:B------:R-:W0:Y:S01]  /*f0b0*/  SHFL.IDX PT, R173, R3, 0x1, 0x1c1f ;  /* 0x003c1f0003ad7f89 */ /* 0x000e2200000e0000 */
        /* <DEDUP_REMOVED lines=10> */
[----:B------:R-:W-:Y:S01]  /*f160*/  FMNMX.FTZ R172, R180, R172, !PT ;  /* 0x000000acb4ac7209 */ /* 0x000fe20007810000 */
[----:B0-----:R-:W-:-:S03]  /*f170*/  IMAD.IADD R0, R0, 0x1, R173 ;  /* 0x0000000100007824 */ /* 0x001fc600078e02ad */
[----:B------:R-:W-:Y:S01]  /*f180*/  FMNMX.FTZ R205, R181, R172, !PT ;  /* 0x000000acb5cd7209 */ /* 0x000fe20007810000 */
[----:B------:R-:W-:Y:S02]  /*f190*/  IMAD.MOV.U32 R173, RZ, RZ, 0x40000040 ;  /* 0x40000040ffad7424 */ /* 0x000fe400078e00ff */
[----:B------:R-:W-:Y:S01]  /*f1a0*/  IMAD R172, R18, 0x1000, R14 ;  /* 0x0000100012ac7824 */ /* 0x000fe200078e020e */
[C---:B------:R-:W-:Y:S01]  /*f1b0*/  ISETP.GT.AND P4, PT, R0.reuse, RZ, PT ;  /* 0x000000ff0000720c */ /* 0x040fe20003f84270 */
[----:B------:R-:W0:Y:S01]  /*f1c0*/  SHFL.BFLY PT, R3, R205, 0x2, 0x1f ;  /* 0x0c401f00cd037f89 */ /* 0x000e2200000e0000 */
[----:B------:R-:W-:Y:S02]  /*f1d0*/  ISETP.GT.AND P5, PT, R0, 0x1, PT ;  /* 0x000000010000780c */ /* 0x000fe40003fa4270 */
[----:B------:R-:W-:Y:S02]  /*f1e0*/  FSEL R154, R154, -INF , P4 ;  /* 0xff8000009a9a7808 */ /* 0x000fe40002000000 */
[----:B------:R-:W-:-:S02]  /*f1f0*/  ISETP.GT.AND P4, PT, R0, 0x10, PT ;  /* 0x000000100000780c */ /* 0x000fc40003f84270 */
[----:B------:R-:W-:Y:S02]  /*f200*/  ISETP.GT.AND P6, PT, R0, 0x8, PT ;  /* 0x000000080000780c */ /* 0x000fe40003fc4270 */
[----:B------:R-:W-:Y:S02]  /*f210*/  FSEL R162, R162, -INF , P4 ;  /* 0xff800000a2a27808 */ /* 0x000fe40002000000 */
[----:B------:R-:W-:Y:S02]  /*f220*/  ISETP.GT.AND P4, PT, R0, 0x20, PT ;  /* 0x000000200000780c */ /* 0x000fe40003f84270 */
[----:B------:R-:W-:Y:S02]  /*f230*/  FSEL R155, R155, -INF , P5 ;  /* 0xff8000009b9b7808 */ /* 0x000fe40002800000 */
[----:B------:R-:W-:Y:S02]  /*f240*/  FMNMX.FTZ R206, R154, R200, !PT ;  /* 0x000000c89ace7209 */ /* 0x000fe40007810000 */
[----:B------:R-:W-:-:S02]  /*f250*/  ISETP.GT.AND P3, PT, R0, 0x9, PT ;  /* 0x000000090000780c */ /* 0x000fc40003f64270 */
[----:B------:R-:W-:Y:S02]  /*f260*/  FSEL R158, R158, -INF , P6 ;  /* 0xff8000009e9e7808 */ /* 0x000fe40003000000 */
[----:B------:R-:W-:Y:S02]  /*f270*/  FSEL R159, R159, -INF , P3 ;  /* 0xff8000009f9f7808 */ /* 0x000fe40001800000 */
[----:B------:R-:W-:Y:S02]  /*f280*/  ISETP.GT.AND P5, PT, R0, 0x11, PT ;  /* 0x000000110000780c */ /* 0x000fe40003fa4270 */
[----:B0-----:R-:W-:Y:S02]  /*f290*/  FMNMX.FTZ R3, R205, R3, !PT ;  /* 0x00000003cd037209 */ /* 0x001fe40007810000 */
        /* <DEDUP_REMOVED lines=10> */
[----:B------:R-:W-:Y:S02]  /*f340*/  FSEL R167, R167, -INF , P3 ;  /* 0xff800000a7a77808 */ /* 0x000fe40001800000 */
[----:B------:R-:W-:Y:S02]  /*f350*/  FMNMX.FTZ R170, R166, R170, !PT ;  /* 0x000000aaa6aa7209 */ /* 0x000fe40007810000 */
[----:B------:R-:W-:Y:S02]  /*f360*/  ISETP.GT.AND P5, PT, R0, 0x21, PT ;  /* 0x000000210000780c */ /* 0x000fe40003fa4270 */
[----:B------:R-:W-:-:S02]  /*f370*/  FMNMX.FTZ R170, R167, R170, !PT ;  /* 0x000000aaa7aa7209 */ /* 0x000fc40007810000 */
[C---:B------:R-:W-:Y:S02]  /*f380*/  ISETP.GT.AND P6, PT, R0.reuse, 0x28, PT ;  /* 0x000000280000780c */ /* 0x040fe40003fc4270 */
[----:B------:R-:W-:Y:S02]  /*f390*/  FSEL R206, R171, -INF , P5 ;  /* 0xff800000abce7808 */ /* 0x000fe40002800000 */
[----:B------:R-:W-:Y:S02]  /*f3a0*/  FMNMX.FTZ R170, R205, R170, !PT ;  /* 0x000000aacdaa7209 */ /* 0x000fe40007810000 */
[----:B------:R-:W-:Y:S02]  /*f3b0*/  ISETP.GT.AND P3, PT, R0, 0x29, PT ;  /* 0x000000290000780c */ /* 0x000fe40003f64270 */
[----:B------:R-:W-:Y:S02]  /*f3c0*/  FSEL R207, R174, -INF , P6 ;  /* 0xff800000aecf7808 */ /* 0x000fe40003000000 */
[----:B------:R-:W-:-:S02]  /*f3d0*/  FMNMX.FTZ R170, R206, R170, !PT ;  /* 0x000000aaceaa7209 */ /* 0x000fc40007810000 */
[C---:B------:R-:W-:Y:S02]  /*f3e0*/  ISETP.GT.AND P4, PT, R0.reuse, 0x30, PT ;  /* 0x000000300000780c */ /* 0x040fe40003f84270 */
[----:B------:R-:W-:Y:S02]  /*f3f0*/  FSEL R208, R175, -INF , P3 ;  /* 0xff800000afd07808 */ /* 0x000fe40001800000 */
[----:B------:R-:W-:Y:S02]  /*f400*/  FMNMX.FTZ R170, R207, R170, !PT ;  /* 0x000000aacfaa7209 */ /* 0x000fe40007810000 */
[----:B------:R-:W-:Y:S02]  /*f410*/  ISETP.GT.AND P5, PT, R0, 0x31, PT ;  /* 0x000000310000780c */ /* 0x000fe40003fa4270 */
[----:B------:R-:W-:Y:S02]  /*f420*/  FSEL R209, R178, -INF , P4 ;  /* 0xff800000b2d17808 */ /* 0x000fe40002000000 */
[----:B------:R-:W-:-:S02]  /*f430*/  FMNMX.FTZ R170, R208, R170, !PT ;  /* 0x000000aad0aa7209 */ /* 0x000fc40007810000 */
[----:B------:R-:W-:Y:S02]  /*f440*/  R2UR UR7, R173 ;  /* 0x00000000ad0772ca */ /* 0x000fe400000e0000 */
[C---:B------:R-:W-:Y:S01]  /*f450*/  ISETP.GT.AND P6, PT, R0.reuse, 0x38, PT ;  /* 0x000000380000780c */ /* 0x040fe20003fc4270 */
[----:B------:R-:W0:Y:S01]  /*f460*/  SHFL.BFLY PT, R173, R3, 0x1, 0x1f ;  /* 0x0c201f0003ad7f89 */ /* 0x000e2200000e0000 */
[----:B------:R-:W-:Y:S02]  /*f470*/  FSEL R226, R179, -INF , P5 ;  /* 0xff800000b3e27808 */ /* 0x000fe40002800000 */
[----:B------:R-:W-:Y:S02]  /*f480*/  FMNMX.FTZ R170, R209, R170, !PT ;  /* 0x000000aad1aa7209 */ /* 0x000fe40007810000 */
[----:B------:R-:W-:Y:S02]  /*f490*/  ISETP.GT.AND P3, PT, R0, 0x39, PT ;  /* 0x000000390000780c */ /* 0x000fe40003f64270 */
[----:B------:R-:W-:-:S02]  /*f4a0*/  FSEL R227, R182, -INF , P6 ;  /* 0xff800000b6e37808 */ /* 0x000fc40003000000 */
[----:B------:R-:W-:Y:S02]  /*f4b0*/  FMNMX.FTZ R170, R226, R170, !PT ;  /* 0x000000aae2aa7209 */ /* 0x000fe40007810000 */
[----:B------:R-:W-:Y:S02]  /*f4c0*/  FSEL R183, R183, -INF , P3 ;  /* 0xff800000b7b77808 */ /* 0x000fe40001800000 */
[----:B------:R-:W-:Y:S02]  /*f4d0*/  FMNMX.FTZ R170, R227, R170, !PT ;  /* 0x000000aae3aa7209 */ /* 0x000fe40007810000 */
[----:B------:R-:W-:Y:S02]  /*f4e0*/  R2UR UR6, R172 ;  /* 0x00000000ac0672ca */ /* 0x000fe400000e0000 */
[----:B------:R-:W-:-:S05]  /*f4f0*/  FMNMX.FTZ R174, R183, R170, !PT ;  /* 0x000000aab7ae7209 */ /* 0x000fca0007810000 */
[----:B------:R-:W1:Y:S01]  /*f500*/  SHFL.BFLY PT, R175, R174, 0x2, 0x1f ;  /* 0x0c401f00aeaf7f89 */ /* 0x000e6200000e0000 */
[----:B0-----:R-:W-:Y:S01]  /*f510*/  FMNMX.FTZ R0, R3, R173, !PT ;  /* 0x000000ad03007209 */ /* 0x001fe20007810000 */
[----:B------:R-:W-:-:S03]  /*f520*/  IMAD.U32 R3, RZ, RZ, UR40 ;  /* 0x00000028ff037e24 */ /* 0x000fc6000f8e00ff */
[C---:B------:R-:W-:Y:S01]  /*f530*/  FSETP.NEU.FTZ.AND P4, PT, R0.reuse, -INF , PT ;  /* 0xff8000000000780b */ /* 0x040fe20003f9d000 */
[----:B------:R-:W-:-:S05]  /*f540*/  FMUL.FTZ R178, R0, R3 ;  /* 0x0000000300b27220 */ /* 0x000fca0000410000 */
[----:B------:R-:W-:-:S05]  /*f550*/  FSEL R178, R178, RZ, P4 ;  /* 0x000000ffb2b27208 */ /* 0x000fca0002000000 */
[-CC-:B------:R-:W-:Y:S01]  /*f560*/  FFMA.FTZ R173, R168, R3.reuse, -R178.reuse ;  /* 0x00000003a8ad7223 */ /* 0x180fe200000108b2 */
[-CC-:B------:R-:W-:Y:S01]  /*f570*/  FFMA.FTZ R182, R157, R3.reuse, -R178.reuse ;  /* 0x000000039db67223 */ /* 0x180fe200000108b2 */
[-CC-:B------:R-:W-:Y:S01]  /*f580*/  FFMA.FTZ R157, R160, R3.reuse, -R178.reuse ;  /* 0x00000003a09d7223 */ /* 0x180fe200000108b2 */
[-CC-:B------:R-:W-:Y:S01]  /*f590*/  FFMA.FTZ R160, R161, R3.reuse, -R178.reuse ;  /* 0x00000003a1a07223 */ /* 0x180fe200000108b2 */
[-CC-:B------:R-:W-:Y:S01]  /*f5a0*/  FFMA.FTZ R170, R164, R3.reuse, -R178.reuse ;  /* 0x00000003a4aa7223 */ /* 0x180fe200000108b2 */
[-CC-:B------:R-:W-:Y:S01]  /*f5b0*/  FFMA.FTZ R171, R165, R3.reuse, -R178.reuse ;  /* 0x00000003a5ab7223 */ /* 0x180fe200000108b2 */
[--C-:B------:R-:W-:Y:S01]  /*f5c0*/  FFMA.FTZ R152, R152, R3, -R178.reuse ;  /* 0x0000000398987223 */ /* 0x100fe200000108b2 */
[----:B-1----:R-:W-:Y:S01]  /*f5d0*/  FMNMX.FTZ R168, R174, R175, !PT ;  /* 0x000000afaea87209 */ /* 0x002fe20007810000 */
[-CC-:B------:R-:W-:Y:S01]  /*f5e0*/  FFMA.FTZ R153, R153, R3.reuse, -R178.reuse ;  /* 0x0000000399997223 */ /* 0x180fe200000108b2 */
[-CC-:B------:R-:W-:Y:S01]  /*f5f0*/  FFMA.FTZ R180, R180, R3.reuse, -R178.reuse ;  /* 0x00000003b4b47223 */ /* 0x180fe200000108b2 */
[-CC-:B------:R-:W-:Y:S01]  /*f600*/  FFMA.FTZ R156, R156, R3.reuse, -R178.reuse ;  /* 0x000000039c9c7223 */ /* 0x180fe200000108b2 */
[-CC-:B------:R-:W-:Y:S01]  /*f610*/  FFMA.FTZ R169, R169, R3.reuse, -R178.reuse ;  /* 0x00000003a9a97223 */ /* 0x180fe200000108b2 */
[----:B------:R-:W0:Y:S01]  /*f620*/  SHFL.BFLY PT, R161, R168, 0x1, 0x1f ;  /* 0x0c201f00a8a17f89 */ /* 0x000e2200000e0000 */
[----:B------:R-:W-:Y:S01]  /*f630*/  MUFU.EX2 R152, R152 ;  /* 0x0000009800987308 */ /* 0x000fe20000000800 */
[-CC-:B------:R-:W-:Y:S01]  /*f640*/  FFMA.FTZ R174, R202, R3.reuse, -R178.reuse ;  /* 0x00000003caae7223 */ /* 0x180fe200000108b2 */
[-CC-:B------:R-:W-:Y:S01]  /*f650*/  FFMA.FTZ R175, R204, R3.reuse, -R178.reuse ;  /* 0x00000003ccaf7223 */ /* 0x180fe200000108b2 */
[-CC-:B------:R-:W-:Y:S01]  /*f660*/  FFMA.FTZ R176, R176, R3.reuse, -R178.reuse ;  /* 0x00000003b0b07223 */ /* 0x180fe200000108b2 */
[-CC-:B------:R-:W-:Y:S01]  /*f670*/  FFMA.FTZ R177, R177, R3.reuse, -R178.reuse ;  /* 0x00000003b1b17223 */ /* 0x180fe200000108b2 */
[----:B------:R-:W-:-:S03]  /*f680*/  FFMA.FTZ R179, R181, R3, -R178 ;  /* 0x00000003b5b37223 */ /* 0x000fc600000108b2 */
[----:B------:R1:W-:Y:S08]  /*f690*/  MUFU.EX2 R178, R180 ;  /* 0x000000b400b27308 */ /* 0x0003f00000000800 */
[----:B------:R-:W-:Y:S01]  /*f6a0*/  MUFU.EX2 R153, R153 ;  /* 0x0000009900997308 */ /* 0x000fe20000000800 */
[----:B0-----:R-:W-:-:S07]  /*f6b0*/  FMNMX.FTZ R168, R168, R161, !PT ;  /* 0x000000a1a8a87209 */ /* 0x001fce0007810000 */
[----:B------:R-:W-:Y:S01]  /*f6c0*/  MUFU.EX2 R156, R156 ;  /* 0x0000009c009c7308 */ /* 0x000fe20000000800 */
[C---:B------:R-:W-:Y:S01]  /*f6d0*/  FSETP.NEU.FTZ.AND P3, PT, R168.reuse, -INF , PT ;  /* 0xff800000a800780b */ /* 0x040fe20003f7d000 */
[----:B------:R-:W-:-:S03]  /*f6e0*/  FMUL.FTZ R161, R168, R3 ;  /* 0x00000003a8a17220 */ /* 0x000fc60000410000 */
[----:B------:R-:W-:-:S03]  /*f6f0*/  FSEL R165, R168, RZ, P3 ;  /* 0x000000ffa8a57208 */ /* 0x000fc60001800000 */
[----:B------:R-:W-:Y:S01]  /*f700*/  MUFU.EX2 R182, R182 ;  /* 0x000000b600b67308 */ /* 0x000fe20000000800 */
[----:B------:R-:W-:Y:S02]  /*f710*/  FSEL R161, R161, RZ, P3 ;  /* 0x000000ffa1a17208 */ /* 0x000fe40001800000 */
[----:B------:R-:W-:Y:S01]  /*f720*/  ISETP.NE.AND P3, PT, R192, RZ, PT ;  /* 0x000000ffc000720c */ /* 0x000fe20003f65270 */
[----:B------:R-:W-:Y:S02]  /*f730*/  FADD.FTZ R165, -R165, R200 ;  /* 0x000000c8a5a57221 */ /* 0x000fe40000010100 */
[-CC-:B------:R-:W-:Y:S01]  /*f740*/  FFMA.FTZ R164, R155, R3.reuse, -R161.reuse ;  /* 0x000000039ba47223 */ /* 0x180fe200000108a1 */
[-CC-:B------:R-:W-:Y:S01]  /*f750*/  FFMA.FTZ R155, R158, R3.reuse, -R161.reuse ;  /* 0x000000039e9b7223 */ /* 0x180fe200000108a1 */
[-CC-:B------:R-:W-:Y:S01]  /*f760*/  FFMA.FTZ R158, R162, R3.reuse, -R161.reuse ;  /* 0x00000003a29e7223 */ /* 0x180fe200000108a1 */
[-CC-:B------:R-:W-:Y:S01]  /*f770*/  FFMA.FTZ R162, R163, R3.reuse, -R161.reuse ;  /* 0x00000003a3a27223 */ /* 0x180fe200000108a1 */
[----:B------:R-:W-:Y:S01]  /*f780*/  FSEL R163, R0, RZ, P4 ;  /* 0x000000ff00a37208 */ /* 0x000fe20002000000 */
[-C--:B------:R-:W-:Y:S01]  /*f790*/  FMUL.FTZ R165, R165, R3.reuse ;  /* 0x00000003a5a57220 */ /* 0x080fe20000410000 */
[-CC-:B------:R-:W-:Y:S01]  /*f7a0*/  FFMA.FTZ R154, R154, R3.reuse, -R161.reuse ;  /* 0x000000039a9a7223 */ /* 0x180fe200000108a1 */
[----:B-1----:R-:W-:Y:S01]  /*f7b0*/  FFMA.FTZ R180, R166, R3, -R161 ;  /* 0x00000003a6b47223 */ /* 0x002fe200000108a1 */
[----:B------:R-:W-:-:S02]  /*f7c0*/  @!P1 VIADD R166, R197, 0x38840 ;  /* 0x00038840c5a69836 */ /* 0x000fc40000000000 */
[----:B------:R-:W-:Y:S01]  /*f7d0*/  FADD.FTZ R163, -R163, R199 ;  /* 0x000000c7a3a37221 */ /* 0x000fe20000010100 */
[----:B------:R-:W-:Y:S01]  /*f7e0*/  MUFU.EX2 R164, R164 ;  /* 0x000000a400a47308 */ /* 0x000fe20000000800 */
[-CC-:B------:R-:W-:Y:S01]  /*f7f0*/  FFMA.FTZ R159, R159, R3.reuse, -R161.reuse ;  /* 0x000000039f9f7223 */ /* 0x180fe200000108a1 */
[-CC-:B------:R-:W-:Y:S01]  /*f800*/  FFMA.FTZ R181, R167, R3.reuse, -R161.reuse ;  /* 0x00000003a7b57223 */ /* 0x180fe200000108a1 */
[-C--:B------:R-:W-:Y:S01]  /*f810*/  FMUL.FTZ R163, R163, R3.reuse ;  /* 0x00000003a3a37220 */ /* 0x080fe20000410000 */
[----:B------:R-:W-:Y:S01]  /*f820*/  @!P1 PRMT R166, RZ, 0x654, R166 ;  /* 0x00000654ffa69816 */ /* 0x000fe200000000a6 */
[-CC-:B------:R-:W-:Y:S01]  /*f830*/  FFMA.FTZ R199, R205, R3.reuse, -R161.reuse ;  /* 0x00000003cdc77223 */ /* 0x180fe200000108a1 */
[-CC-:B------:R-:W-:Y:S01]  /*f840*/  FFMA.FTZ R200, R206, R3.reuse, -R161.reuse ;  /* 0x00000003cec87223 */ /* 0x180fe200000108a1 */
[-CC-:B------:R-:W-:Y:S01]  /*f850*/  FFMA.FTZ R202, R209, R3.reuse, -R161.reuse ;  /* 0x00000003d1ca7223 */ /* 0x180fe200000108a1 */
[----:B------:R-:W0:Y:S01]  /*f860*/  MUFU.EX2 R165, R165 ;  /* 0x000000a500a57308 */ /* 0x000e220000000800 */
[----:B------:R1:W-:Y:S01]  /*f870*/  @!P1 SYNCS.ARRIVE.TRANS64.RED.A1T0 RZ, [R166+URZ], RZ ;  /* 0x000000ffa6ff99a7 */ /* 0x0003e2000810043f */
[-CC-:B------:R-:W-:Y:S01]  /*f880*/  FFMA.FTZ R206, R227, R3.reuse, -R161.reuse ;  /* 0x00000003e3ce7223 */ /* 0x180fe200000108a1 */
[-CC-:B------:R-:W-:Y:S01]  /*f890*/  FFMA.FTZ R208, R208, R3.reuse, -R161.reuse ;  /* 0x00000003d0d07223 */ /* 0x180fe200000108a1 */
[----:B------:R-:W-:Y:S01]  /*f8a0*/  FFMA.FTZ R226, R226, R3, -R161 ;  /* 0x00000003e2e27223 */ /* 0x000fe200000108a1 */
[----:B------:R-:W-:-:S03]  /*f8b0*/  @!P1 VIADD R197, R197, 0x38860 ;  /* 0x00038860c5c59836 */ /* 0x000fc60000000000 */
[----:B------:R-:W2:Y:S01]  /*f8c0*/  MUFU.EX2 R163, R163 ;  /* 0x000000a300a37308 */ /* 0x000ea20000000800 */
[----:B-1----:R-:W-:Y:S02]  /*f8d0*/  @!P3 IMAD R166, R201, 0x40, R188 ;  /* 0x00000040c9a6b824 */ /* 0x002fe400078e02bc */
[-CC-:B------:R-:W-:Y:S01]  /*f8e0*/  FFMA.FTZ R201, R207, R3.reuse, -R161.reuse ;  /* 0x00000003cfc97223 */ /* 0x180fe200000108a1 */
[----:B------:R-:W-:Y:S01]  /*f8f0*/  FFMA.FTZ R207, R183, R3, -R161 ;  /* 0x00000003b7cf7223 */ /* 0x000fe200000108a1 */
[----:B------:R-:W-:Y:S01]  /*f900*/  @!P1 PRMT R197, RZ, 0x654, R197 ;  /* 0x00000654ffc59816 */ /* 0x000fe200000000c5 */
[----:B------:R-:W-:Y:S02]  /*f910*/  @!P3 IMAD R166, R166, 0x4, R2 ;  /* 0x00000004a6a6b824 */ /* 0x000fe400078e0202 */
[----:B------:R-:W1:Y:S01]  /*f920*/  MUFU.EX2 R154, R154 ;  /* 0x0000009a009a7308 */ /* 0x000e620000000800 */
[-C--:B0-----:R-:W-:Y:S02]  /*f930*/  FMUL.FTZ R26, R26, R165.reuse ;  /* 0x000000a51a1a7220 */ /* 0x081fe40000410000 */
[----:B------:R-:W-:Y:S01]  /*f940*/  @!P3 STS [R166+0x38420], R165 ;  /* 0x038420a5a600b388 */ /* 0x000fe20000000800 */
[-C--:B------:R-:W-:Y:S01]  /*f950*/  FMUL.FTZ R27, R27, R165.reuse ;  /* 0x000000a51b1b7220 */ /* 0x080fe20000410000 */
[-C--:B------:R-:W-:Y:S01]  /*f960*/  FMUL.FTZ R30, R30, R165.reuse ;  /* 0x000000a51e1e7220 */ /* 0x080fe20000410000 */
[-C--:B------:R-:W-:Y:S01]  /*f970*/  FMUL.FTZ R31, R31, R165.reuse ;  /* 0x000000a51f1f7220 */ /* 0x080fe20000410000 */
[-C--:B------:R-:W-:Y:S01]  /*f980*/  FMUL.FTZ R34, R34, R165.reuse ;  /* 0x000000a522227220 */ /* 0x080fe20000410000 */
[----:B------:R-:W-:Y:S01]  /*f990*/  FMUL.FTZ R35, R35, R165 ;  /* 0x000000a523237220 */ /* 0x000fe20000410000 */
[----:B------:R-:W0:Y:S01]  /*f9a0*/  MUFU.EX2 R155, R155 ;  /* 0x0000009b009b7308 */ /* 0x000e220000000800 */
[----:B--2---:R-:W-:Y:S01]  /*f9b0*/  FFMA.FTZ R20, R163, R20, R152 ;  /* 0x00000014a3147223 */ /* 0x004fe20000010098 */
[----:B------:R2:W-:Y:S01]  /*f9c0*/  @!P3 STS [R166+0x38400], R163 ;  /* 0x038400a3a600b388 */ /* 0x0005e20000000800 */
[C---:B------:R-:W-:Y:S01]  /*f9d0*/  F2FP.F16.F32.PACK_AB R152, R153.reuse, R152 ;  /* 0x000000989998723e */ /* 0x040fe200000000ff */
[-C--:B------:R-:W-:Y:S01]  /*f9e0*/  FMUL.FTZ R24, R24, R163.reuse ;  /* 0x000000a318187220 */ /* 0x080fe20000410000 */
[----:B------:R-:W-:Y:S01]  /*f9f0*/  FADD.FTZ R20, R153, R20 ;  /* 0x0000001499147221 */ /* 0x000fe20000010000 */
[-C--:B------:R-:W-:Y:S01]  /*fa00*/  FMUL.FTZ R25, R25, R163.reuse ;  /* 0x000000a319197220 */ /* 0x080fe20000410000 */
[----:B------:R-:W-:Y:S01]  /*fa10*/  FMUL.FTZ R28, R28, R163 ;  /* 0x000000a31c1c7220 */ /* 0x000fe20000410000 */
[----:B------:R-:W3:Y:S01]  /*fa20*/  MUFU.EX2 R159, R159 ;  /* 0x0000009f009f7308 */ /* 0x000ee20000000800 */
[----:B-1----:R-:W-:Y:S01]  /*fa30*/  FFMA.FTZ R21, R165, R21, R154 ;  /* 0x00000015a5157223 */ /* 0x002fe2000001009a */
[----:B------:R-:W-:Y:S01]  /*fa40*/  FADD.FTZ R20, R156, R20 ;  /* 0x000000149c147221 */ /* 0x000fe20000010000 */
[C---:B------:R-:W-:Y:S01]  /*fa50*/  F2FP.F16.F32.PACK_AB R153, R164.reuse, R154 ;  /* 0x0000009aa499723e */ /* 0x040fe200000000ff */
[-C--:B------:R-:W-:Y:S01]  /*fa60*/  FMUL.FTZ R29, R29, R163.reuse ;  /* 0x000000a31d1d7220 */ /* 0x080fe20000410000 */
[----:B------:R-:W-:Y:S01]  /*fa70*/  FADD.FTZ R21, R164, R21 ;  /* 0x00000015a4157221 */ /* 0x000fe20000010000 */
[C---:B------:R-:W-:Y:S01]  /*fa80*/  FADD.FTZ R20, R182.reuse, R20 ;  /* 0x00000014b6147221 */ /* 0x040fe20000010000 */
[----:B------:R-:W-:Y:S01]  /*fa90*/  F2FP.F16.F32.PACK_AB R154, R182, R156 ;  /* 0x0000009cb69a723e */ /* 0x000fe200000000ff */
[----:B------:R-:W1:Y:S01]  /*faa0*/  MUFU.EX2 R157, R157 ;  /* 0x0000009d009d7308 */ /* 0x000e620000000800 */
        /* <DEDUP_REMOVED lines=10> */
[----:B------:R-:W-:Y:S01]  /*fb50*/  BAR.SYNC.DEFER_BLOCKING 0xf, 0x100 ;  /* 0x03c4000000007b1d */ /* 0x000fe20000010000 */
        /* <DEDUP_REMOVED lines=22> */
[C---:B---3--:R-:W-:Y:S01]  /*fcc0*/  F2FP.F16.F32.PACK_AB R156, R160.reuse, R157 ;  /* 0x0000009da09c723e */ /* 0x048fe200000000ff */
[----:B------:R-:W-:Y:S01]  /*fcd0*/  FADD.FTZ R204, R160, R20 ;  /* 0x00000014a0cc7221 */ /* 0x000fe20000010000 */
[-C--:B------:R-:W-:Y:S01]  /*fce0*/  FMUL.FTZ R77, R77, R163.reuse ;  /* 0x000000a34d4d7220 */ /* 0x080fe20000410000 */
[-C--:B------:R-:W-:Y:S01]  /*fcf0*/  FMUL.FTZ R80, R80, R163.reuse ;  /* 0x000000a350507220 */ /* 0x080fe20000410000 */
[-C--:B------:R-:W-:Y:S01]  /*fd00*/  FMUL.FTZ R81, R81, R163.reuse ;  /* 0x000000a351517220 */ /* 0x080fe20000410000 */
[-C--:B------:R-:W-:Y:S01]  /*fd10*/  FMUL.FTZ R84, R84, R163.reuse ;  /* 0x000000a354547220 */ /* 0x080fe20000410000 */
[-C--:B------:R-:W-:Y:S01]  /*fd20*/  FMUL.FTZ R85, R85, R163.reuse ;  /* 0x000000a355557220 */ /* 0x080fe20000410000 */
[----:B------:R-:W0:Y:S01]  /*fd30*/  MUFU.EX2 R171, R171 ;  /* 0x000000ab00ab7308 */ /* 0x000e220000000800 */
[C---:B-1----:R-:W-:Y:S01]  /*fd40*/  F2FP.F16.F32.PACK_AB R157, R162.reuse, R158 ;  /* 0x0000009ea29d723e */ /* 0x042fe200000000ff */
        /* <DEDUP_REMOVED lines=36> */
[----:B------:R-:W-:Y:S01]  /*ff90*/  FMUL.FTZ R149, R149, R163 ;  /* 0x000000a395957220 */ /* 0x000fe20000410000 */
[----:B0-----:R-:W-:Y:S01]  /*ffa0*/  F2FP.F16.F32.PACK_AB R158, R171, R170 ;  /* 0x000000aaab9e723e */ /* 0x001fe200000000ff */
        /* <DEDUP_REMOVED lines=67> */
[----:B------:R-:W-:Y:S01]  /*103e0*/  FMUL.FTZ R151, R151, R165 ;  /* 0x000000a597977220 */ /* 0x000fe20000410000 */
[----:B---3--:R-:W-:Y:S01]  /*103f0*/  F2FP.F16.F32.PACK_AB R160, R169, R173 ;  /* 0x000000ada9a0723e */ /* 0x008fe200000000ff */
[----:B------:R3:W-:Y:S01]  /*10400*/  STSM.16.M88.4 [R195+0x36400], R152 ;  /* 0x03640098c3007844 */ /* 0x0007e20000000200 */
[----:B0-----:R-:W-:Y:S01]  /*10410*/  F2FP.F16.F32.PACK_AB R161, R200, R199 ;  /* 0x000000c7c8a1723e */ /* 0x001fe200000000ff */
[----:B------:R-:W-:Y:S01]  /*10420*/  VIADD R20, R172, 0x80 ;  /* 0x00000080ac147836 */ /* 0x000fe20000000000 */
[----:B------:R-:W-:Y:S01]  /*10430*/  MUFU.EX2 R202, R202 ;  /* 0x000000ca00ca7308 */ /* 0x000fe20000000800 */
[----:B------:R-:W-:Y:S01]  /*10440*/  F2FP.F16.F32.PACK_AB R162, R175, R174 ;  /* 0x000000aeafa2723e */ /* 0x000fe200000000ff */
[----:B------:R0:W-:Y:S01]  /*10450*/  STSM.16.M88.4 [R212], R156 ;  /* 0x0000009cd4007844 */ /* 0x0001e20000000200 */
[----:B--2---:R-:W-:Y:S01]  /*10460*/  F2FP.F16.F32.PACK_AB R163, R183, R201 ;  /* 0x000000c9b7a3723e */ /* 0x004fe200000000ff */
[----:B------:R-:W-:Y:S01]  /*10470*/  IMAD.MOV.U32 R21, RZ, RZ, 0x40000040 ;  /* 0x40000040ff157424 */ /* 0x000fe200078e00ff */
[----:B-1----:R-:W-:Y:S01]  /*10480*/  F2FP.F16.F32.PACK_AB R164, R177, R176 ;  /* 0x000000b0b1a4723e */ /* 0x002fe200000000ff */
[----:B------:R-:W-:Y:S01]  /*10490*/  FADD.FTZ R204, R170, R204 ;  /* 0x000000ccaacc7221 */ /* 0x000fe20000010000 */
[----:B------:R-:W-:Y:S01]  /*104a0*/  FADD.FTZ R205, R180, R205 ;  /* 0x000000cdb4cd7221 */ /* 0x000fe20000010000 */
[----:B------:R-:W1:Y:S01]  /*104b0*/  MUFU.EX2 R182, R226 ;  /* 0x000000e200b67308 */ /* 0x000e620000000800 */
[----:B----4-:R-:W-:Y:S01]  /*104c0*/  F2FP.F16.F32.PACK_AB R166, R179, R178 ;  /* 0x000000b2b3a6723e */ /* 0x010fe200000000ff */
[----:B------:R0:W-:Y:S01]  /*104d0*/  STSM.16.M88.4 [R203], R160 ;  /* 0x000000a0cb007844 */ /* 0x0001e20000000200 */
[----:B------:R-:W-:Y:S01]  /*104e0*/  FADD.FTZ R204, R171, R204 ;  /* 0x000000ccabcc7221 */ /* 0x000fe20000010000 */
[----:B------:R-:W-:Y:S01]  /*104f0*/  FADD.FTZ R205, R181, R205 ;  /* 0x000000cdb5cd7221 */ /* 0x000fe20000010000 */
[----:B------:R-:W-:-:S02]  /*10500*/  ISETP.GT.AND P3, PT, R196, R198, PT ;  /* 0x000000c6c400720c */ /* 0x000fc40003f64270 */
[----:B------:R-:W-:Y:S01]  /*10510*/  FADD.FTZ R204, R173, R204 ;  /* 0x000000ccadcc7221 */ /* 0x000fe20000010000 */
[----:B------:R-:W-:Y:S01]  /*10520*/  MUFU.EX2 R206, R206 ;  /* 0x000000ce00ce7308 */ /* 0x000fe20000000800 */
[----:B------:R-:W-:Y:S01]  /*10530*/  FADD.FTZ R205, R199, R205 ;  /* 0x000000cdc7cd7221 */ /* 0x000fe20000010000 */
[----:B------:R-:W-:Y:S02]  /*10540*/  IMAD.MOV.U32 R199, RZ, RZ, R0 ;  /* 0x000000ffffc77224 */ /* 0x000fe400078e0000 */
[----:B------:R-:W-:Y:S01]  /*10550*/  FADD.FTZ R204, R169, R204 ;  /* 0x000000cca9cc7221 */ /* 0x000fe20000010000 */
[----:B------:R-:W-:Y:S01]  /*10560*/  FADD.FTZ R205, R200, R205 ;  /* 0x000000cdc8cd7221 */ /* 0x000fe20000010000 */
[----:B------:R-:W-:Y:S02]  /*10570*/  IMAD.MOV.U32 R200, RZ, RZ, R168 ;  /* 0x000000ffffc87224 */ /* 0x000fe400078e00a8 */
[----:B------:R-:W-:Y:S01]  /*10580*/  FADD.FTZ R204, R174, R204 ;  /* 0x000000ccaecc7221 */ /* 0x000fe20000010000 */
[----:B------:R-:W2:Y:S01]  /*10590*/  MUFU.EX2 R207, R207 ;  /* 0x000000cf00cf7308 */ /* 0x000ea20000000800 */
[----:B-1----:R-:W-:Y:S01]  /*105a0*/  F2FP.F16.F32.PACK_AB R165, R182, R202 ;  /* 0x000000cab6a5723e */ /* 0x002fe200000000ff */
[----:B------:R-:W-:Y:S01]  /*105b0*/  FADD.FTZ R205, R201, R205 ;  /* 0x000000cdc9cd7221 */ /* 0x000fe20000010000 */
[----:B------:R-:W-:Y:S01]  /*105c0*/  FADD.FTZ R204, R175, R204 ;  /* 0x000000ccafcc7221 */ /* 0x000fe20000010000 */
[----:B------:R-:W-:-:S02]  /*105d0*/  IMAD.MOV.U32 R201, RZ, RZ, R18 ;  /* 0x000000ffffc97224 */ /* 0x000fc400078e0012 */
[----:B------:R-:W-:Y:S01]  /*105e0*/  FADD.FTZ R205, R183, R205 ;  /* 0x000000cdb7cd7221 */ /* 0x000fe20000010000 */
[----:B------:R-:W-:-:S03]  /*105f0*/  FADD.FTZ R204, R176, R204 ;  /* 0x000000ccb0cc7221 */ /* 0x000fc60000010000 */
[----:B------:R-:W-:Y:S01]  /*10600*/  FADD.FTZ R205, R202, R205 ;  /* 0x000000cdcacd7221 */ /* 0x000fe20000010000 */
[----:B------:R-:W-:-:S03]  /*10610*/  FADD.FTZ R204, R177, R204 ;  /* 0x000000ccb1cc7221 */ /* 0x000fc60000010000 */
[----:B------:R-:W-:Y:S01]  /*10620*/  FADD.FTZ R205, R182, R205 ;  /* 0x000000cdb6cd7221 */ /* 0x000fe20000010000 */
[----:B------:R-:W-:Y:S01]  /*10630*/  FADD.FTZ R204, R178, R204 ;  /* 0x000000ccb2cc7221 */ /* 0x000fe20000010000 */
[----:B--2---:R-:W-:Y:S02]  /*10640*/  F2FP.F16.F32.PACK_AB R167, R207, R206 ;  /* 0x000000cecfa7723e */ /* 0x004fe400000000ff */
[----:B------:R-:W-:-:S03]  /*10650*/  FADD.FTZ R205, R206, R205 ;  /* 0x000000cdcecd7221 */ /* 0x000fc60000010000 */
[----:B------:R0:W-:Y:S01]  /*10660*/  STSM.16.M88.4 [R210], R164 ;  /* 0x000000a4d2007844 */ /* 0x0001e20000000200 */
[----:B------:R-:W-:-:S06]  /*10670*/  WARPGROUP.ARRIVE ;  /* 0x00000000000079c5 */ /* 0x000fcc0000000000 */
[----:B------:R-:W-:Y:S01]  /*10680*/  HGMMA.64x256x16.F32 R24, R152, gdesc[UR4].tnspB, R24, gsb0 ;  /* 0x43e0000498187df0 */ /* 0x000fe20008000818 */
[----:B------:R-:W-:Y:S01]  /*10690*/  R2UR UR6, R20 ;  /* 0x00000000140672ca */ /* 0x000fe200000e0000 */
[----:B------:R-:W-:Y:S01]  /*106a0*/  VIADD R20, R172, 0x100 ;  /* 0x00000100ac147836 */ /* 0x000fe20000000000 */
[----:B------:R-:W-:Y:S01]  /*106b0*/  R2UR UR7, R21 ;  /* 0x00000000150772ca */ /* 0x000fe200000e0000 */
[----:B------:R-:W-:Y:S01]  /*106c0*/  IMAD.MOV.U32 R21, RZ, RZ, 0x40000040 ;  /* 0x40000040ff157424 */ /* 0x000fe200078e00ff */
[----:B------:R-:W-:Y:S02]  /*106d0*/  WARPGROUP.DEPBAR.LE gsb0, 0x0 ;  /* 0x00008000000079c5 */ /* 0x000fe40000010000 */
[----:B------:R-:W-:Y:S01]  /*106e0*/  WARPGROUP.ARRIVE ;  /* 0x00000000000079c5 */ /* 0x000fe20000000000 */
[----:B---3--:R-:W-:-:S04]  /*106f0*/  VIADD R152, R196, 0xffffffff ;  /* 0xffffffffc4987836 */ /* 0x008fc80000000000 */
[----:B------:R-:W-:-:S15]  /*10700*/  IMAD.MOV.U32 R196, RZ, RZ, R152 ;  /* 0x000000ffffc47224 */ /* 0x000fde00078e0098 */
[----:B------:R-:W-:-:S01]  /*10710*/  NOP ;  /* 0x0000000000007918 */ /* 0x000fc20000000000 */
        /* <DEDUP_REMOVED lines=9> */
[----:B------:R-:W-:Y:S01]  /*107b0*/  R2UR UR6, R20 ;  /* 0x00000000140672ca */ /* 0x000fe200000e0000 */
[----:B------:R-:W-:Y:S01]  /*107c0*/  FADD.FTZ R20, R179, R204 ;  /* 0x000000ccb3147221 */ /* 0x000fe20000010000 */
[----:B------:R-:W-:Y:S01]  /*107d0*/  R2UR UR7, R21 ;  /* 0x00000000150772ca */ /* 0x000fe200000e0000 */
[----:B------:R-:W-:Y:S01]  /*107e0*/  FADD.FTZ R21, R207, R205 ;  /* 0x000000cdcf157221 */ /* 0x000fe20000010000 */
        /* <DEDUP_REMOVED lines=15> */
[----:B------:R-:W-:Y:S05]  /*108e0*/  BSYNC B1 ;  /* 0x0000000000017941 */ /* 0x000fea0003800000 */
.L_x_8512:
[----:B------:R-:W-:-:S07]  /*108f0*/  IMAD.MOV.U32 R201, RZ, RZ, R152 ;  /* 0x000000ffffc97224 */ /* 0x000fce00078e0098 */
.L_x_8511:
[----:B------:R-:W-:Y:S05]  /*10900*/  BSYNC B0 ;  /* 0x0000000000007941 */ /* 0x000fea0003800000 */
.L_x_8510:
[----:B------:R-:W-:Y:S01]  /*10910*/  ISETP.GE.AND P2, PT, R201, R213, PT ;  /* 0x000000d5c900720c */ /* 0x000fe20003f46270 */
[----:B------:R-:W-:-:S12]  /*10920*/  BSSY B0, `(.L_x_8524) ;  /* 0x0000329000007945 */ /* 0x000fd80003800000 */
[----:B------:R-:W-:Y:S05]  /*10930*/  @!P2 BRA `(.L_x_8525) ;  /* 0x00000030009ca947 */ /* 0x000fea0003800000 */
[----:B------:R-:W-:Y:S02]  /*10940*/  IMAD.MOV.U32 R200, RZ, RZ, R168 ;  /* 0x000000ffffc87224 */ /* 0x000fe400078e00a8 */
[----:B------:R-:W-:Y:S02]  /*10950*/  IMAD.MOV.U32 R198, RZ, RZ, R0 ;  /* 0x000000ffffc67224 */ /* 0x000fe400078e0000 */
[----:B------:R-:W-:-:S07]  /*10960*/  IMAD.MOV.U32 R199, RZ, RZ, R18 ;  /* 0x000000ffffc77224 */ /* 0x000fce00078e0012 */
.L_x_8536:
[----:B------:R-:W-:-:S05]  /*10970*/  VIADD R18, R199, 0x1 ;  /* 0x00000001c7127836 */ /* 0x000fca0000000000 */
[----:B------:R-:W-:-:S04]  /*10980*/  ISETP.NE.AND P2, PT, R18, 0x2, PT ;  /* 0x000000021200780c */ /* 0x000fc80003f45270 */
[----:B------:R-:W-:Y:S02]  /*10990*/  SEL R0, RZ, 0x1, P2 ;  /* 0x00000001ff007807 */ /* 0x000fe40001000000 */
[----:B------:R-:W-:Y:S02]  /*109a0*/  SEL R18, R18, RZ, P2 ;  /* 0x000000ff12127207 */ /* 0x000fe40001000000 */
[----:B------:R-:W-:Y:S01]  /*109b0*/  LOP3.LUT R19, R19, R0, RZ, 0x3c, !PT ;  /* 0x0000000013137212 */ /* 0x000fe200078e3cff */
[----:B----4-:R-:W-:Y:S06]  /*109c0*/  @!P0 BRA `(.L_x_8526) ;  /* 0x0000000000048947 */ /* 0x010fec0003800000 */
[----:B------:R-:W-:Y:S01]  /*109d0*/  BPT.TRAP 0x1 ;  /* 0x000000040000795c */ /* 0x000fe20000300000 */
.L_x_8526:
[----:B------:R-:W-:Y:S01]  /*109e0*/  IMAD R193, R18, 0x8, R2 ;  /* 0x0000000812c17824 */ /* 0x000fe200078e0202 */
[----:B------:R-:W-:-:S04]  /*109f0*/  SHF.L.U32 R0, R19, 0x1f, RZ ;  /* 0x0000001f13007819 */ /* 0x000fc800000006ff */
[----:B------:R1:W2:Y:S01]  /*10a00*/  SYNCS.PHASECHK.TRANS64.TRYWAIT P2, [R193+URZ+0x38830], R0 ;  /* 0x03883000c10075a7 */ /* 0x0002a2000804017f */
[----:B------:R-:W-:Y:S05]  /*10a10*/  @!P0 BRA `(.L_x_8527) ;  /* 0x0000000000048947 */ /* 0x000fea0003800000 */
[----:B------:R-:W-:Y:S01]  /*10a20*/  BPT.TRAP 0x1 ;  /* 0x000000040000795c */ /* 0x000fe20000300000 */
.L_x_8527:
[----:B------:R-:W-:Y:S01]  /*10a30*/  BSSY B1, `(.L_x_8528) ;  /* 0x0000006000017945 */ /* 0x000fe20003800000 */
[----:B0--3--:R-:W-:Y:S02]  /*10a40*/  IMAD R156, R18, 0x200, R15 ;  /* 0x00000200129c7824 */ /* 0x009fe400078e020f */
[----:B------:R-:W-:Y:S01]  /*10a50*/  IMAD.MOV.U32 R157, RZ, RZ, 0x40000040 ;  /* 0x40000040ff9d7424 */ /* 0x000fe200078e00ff */
[----:B--2---:R-:W-:Y:S06]  /*10a60*/  @P2 BRA `(.L_x_8529) ;  /* 0x0000000000082947 */ /* 0x004fec0003800000 */
[----:B------:R-:W0:Y:S02]  /*10a70*/  SYNCS.PHASECHK.TRANS64.TRYWAIT P2, [R193+URZ+0x38830], R0 ;  /* 0x03883000c10075a7 */ /* 0x000e24000804017f */
[----:B0-----:R-:W-:Y:S05]  /*10a80*/  @!P2 BRA `(.L_x_8530) ;  /* 0x0000013c004ca947 */ /* 0x001fea0003800000 */
.L_x_8529:
[----:B------:R-:W-:Y:S05]  /*10a90*/  BSYNC B1 ;  /* 0x0000000000017941 */ /* 0x000fea0003800000 */
.L_x_8528:
        /* <DEDUP_REMOVED lines=36> */
.L_x_8531:
[----:B------:R2:W3:Y:S01]  /*10ce0*/  SYNCS.PHASECHK.TRANS64.TRYWAIT P2, [R193+URZ+0x38850], R0 ;  /* 0x03885000c10075a7 */ /* 0x0004e2000804017f */
[----:B------:R-:W-:Y:S05]  /*10cf0*/  @!P0 BRA `(.L_x_8532) ;  /* 0x0000000000048947 */ /* 0x000fea0003800000 */
[----:B------:R-:W-:Y:S01]  /*10d00*/  BPT.TRAP 0x1 ;  /* 0x000000040000795c */ /* 0x000fe20000300000 */
.L_x_8532:
[----:B------:R-:W-:Y:S04]  /*10d10*/  BSSY B1, `(.L_x_8533) ;  /* 0x0000004000017945 */ /* 0x000fe80003800000 */
[----:B---3--:R-:W-:Y:S05]  /*10d20*/  @P2 BRA `(.L_x_8534) ;  /* 0x0000000000082947 */ /* 0x008fea0003800000 */
[----:B------:R-:W3:Y:S02]  /*10d30*/  SYNCS.PHASECHK.TRANS64.TRYWAIT P2, [R193+URZ+0x38850], R0 ;  /* 0x03885000c10075a7 */ /* 0x000ee4000804017f */
[----:B---3--:R-:W-:Y:S05]  /*10d40*/  @!P2 BRA `(.L_x_8535) ;  /* 0x0000013800b0a947 */ /* 0x008fea0003800000 */
.L_x_8534:
[----:B------:R-:W-:Y:S05]  /*10d50*/  BSYNC B1 ;  /* 0x0000000000017941 */ /* 0x000fea0003800000 */
.L_x_8533:
        /* <DEDUP_REMOVED lines=14> */
[----:B------:R-:W-:Y:S01]  /*10e40*/  IMAD.MOV.U32 R209, RZ, RZ, 0xa00 ;  /* 0x00000a00ffd17424 */ /* 0x000fe200078e00ff */
        /* <DEDUP_REMOVED lines=182> */
[C---:B------:R-:W-:Y:S02]  /*119b0*/  SEL R196, R3.reuse, 0x2, P2 ;  /* 0x0000000203c47807 */ /* 0x040fe40001000000 */
[----:B------:R-:W-:-:S03]  /*119c0*/  SEL R3, R3, 0x6, !P2 ;  /* 0x0000000603037807 */ /* 0x000fc60005000000 */
[----:B------:R-:W-:Y:S01]  /*119d0*/  IMAD.IADD R206, R202, 0x1, R196 ;  /* 0x00000001cace7824 */ /* 0x000fe200078e02c4 */
        /* <DEDUP_REMOVED lines=115> */
[----:B------:R-:W-:Y:S01]  /*12110*/  IMAD.MOV.U32 R197, RZ, RZ, 0x40000040 ;  /* 0x40000040ffc57424 */ /* 0x000fe200078e00ff */
        /* <DEDUP_REMOVED lines=35> */
[----:B------:R-:W-:Y:S01]  /*12350*/  SEL R0, R0, 0xf80, P2 ;  /* 0x00000f8000007807 */ /* 0x000fe20001000000 */
[----:B------:R-:W-:-:S03]  /*12360*/  IMAD.IADD R196, R196, 0x1, R202 ;  /* 0x00000001c4c47824 */ /* 0x000fc600078e02ca */
        /* <DEDUP_REMOVED lines=75> */
[----:B------:R-:W-:Y:S01]  /*12820*/  SHFL.BFLY PT, R207, R206, 0x2, 0x1f ;  /* 0x0c401f00cecf7f89 */ /* 0x000fe200000e0000 */
[----:B0-----:R-:W-:-:S05]  /*12830*/  FMNMX.FTZ R0, R0, R3, !PT ;  /* 0x0000000300007209 */ /* 0x001fca0007810000 */
        /* <DEDUP_REMOVED lines=18> */
[--C-:B0-----:R-:W-:Y:S01]  /*12960*/  FFMA.FTZ R198, R168, R3, -R204.reuse ;  /* 0x00000003a8c67223 */ /* 0x101fe200000108cc */
[----:B------:R-:W-:Y:S01]  /*12970*/  FMNMX.FTZ R168, R206, R207, !PT ;  /* 0x000000cfcea87209 */ /* 0x000fe20007810000 */
[-CC-:B------:R-:W-:Y:S01]  /*12980*/  FFMA.FTZ R173, R173, R3.reuse, -R204.reuse ;  /* 0x00000003adad7223 */ /* 0x180fe200000108cc */
[-CC-:B------:R-:W-:Y:S01]  /*12990*/  FFMA.FTZ R176, R176, R3.reuse, -R204.reuse ;  /* 0x00000003b0b07223 */ /* 0x180fe200000108cc */
[-CC-:B------:R-:W-:Y:S01]  /*129a0*/  FFMA.FTZ R177, R177, R3.reuse, -R204.reuse ;  /* 0x00000003b1b17223 */ /* 0x180fe200000108cc */
[-CC-:B------:R-:W-:Y:S01]  /*129b0*/  FFMA.FTZ R180, R180, R3.reuse, -R204.reuse ;  /* 0x00000003b4b47223 */ /* 0x180fe200000108cc */
[----:B------:R-:W0:Y:S01]  /*129c0*/  SHFL.BFLY PT, R164, R168, 0x1, 0x1f ;  /* 0x0c201f00a8a47f89 */ /* 0x000e2200000e0000 */
[----:B------:R-:W3:Y:S01]  /*129d0*/  MUFU.EX2 R153, R153 ;  /* 0x0000009900997308 */ /* 0x000ee20000000800 */
[-C--:B------:R-:W-:Y:S01]  /*129e0*/  FFMA.FTZ R181, R181, R3.reuse, -R204 ;  /* 0x00000003b5b57223 */ /* 0x080fe200000108cc */
[-C--:B-1----:R-:W-:Y:S01]  /*129f0*/  FMUL.FTZ R24, R24, R202.reuse ;  /* 0x000000ca18187220 */ /* 0x082fe20000410000 */
[-C--:B------:R-:W-:Y:S01]  /*12a00*/  FMUL.FTZ R25, R25, R202.reuse ;  /* 0x000000ca19197220 */ /* 0x080fe20000410000 */
[-C--:B------:R-:W-:Y:S01]  /*12a10*/  FMUL.FTZ R28, R28, R202.reuse ;  /* 0x000000ca1c1c7220 */ /* 0x080fe20000410000 */
[-C--:B------:R-:W-:Y:S01]  /*12a20*/  FMUL.FTZ R29, R29, R202.reuse ;  /* 0x000000ca1d1d7220 */ /* 0x080fe20000410000 */
[-C--:B------:R-:W-:Y:S01]  /*12a30*/  FMUL.FTZ R32, R32, R202.reuse ;  /* 0x000000ca20207220 */ /* 0x080fe20000410000 */
[----:B------:R-:W-:Y:S01]  /*12a40*/  FMUL.FTZ R33, R33, R202 ;  /* 0x000000ca21217220 */ /* 0x000fe20000410000 */
[----:B------:R-:W1:Y:S01]  /*12a50*/  MUFU.EX2 R205, R205 ;  /* 0x000000cd00cd7308 */ /* 0x000e620000000800 */
[----:B--2---:R-:W-:Y:S01]  /*12a60*/  FFMA.FTZ R20, R202, R20, R152 ;  /* 0x00000014ca147223 */ /* 0x004fe20000010098 */
        /* <DEDUP_REMOVED lines=12> */
[----:B------:R-:W-:Y:S01]  /*12b30*/  FMUL.FTZ R53, R53, R202 ;  /* 0x000000ca35357220 */ /* 0x000fe20000410000 */
[----:B0-----:R-:W-:Y:S01]  /*12b40*/  FMNMX.FTZ R168, R168, R164, !PT ;  /* 0x000000a4a8a87209 */ /* 0x001fe20007810000 */
[----:B------:R-:W-:Y:S01]  /*12b50*/  MUFU.EX2 R156, R156 ;  /* 0x0000009c009c7308 */ /* 0x000fe20000000800 */
[----:B-1----:R-:W-:Y:S01]  /*12b60*/  FADD.FTZ R20, R205, R20 ;  /* 0x00000014cd147221 */ /* 0x002fe20000010000 */
[-C--:B------:R-:W-:Y:S01]  /*12b70*/  FMUL.FTZ R56, R56, R202.reuse ;  /* 0x000000ca38387220 */ /* 0x080fe20000410000 */
        /* <DEDUP_REMOVED lines=14> */
[-C--:B------:R-:W-:Y:S01]  /*12c60*/  FFMA.FTZ R200, R166, R3.reuse, -R206 ;  /* 0x00000003a6c87223 */ /* 0x080fe200000108ce */
[----:B------:R-:W-:Y:S02]  /*12c70*/  @!P2 IMAD R163, R199, 0x40, R188 ;  /* 0x00000040c7a3a824 */ /* 0x000fe400078e02bc */
[-CC-:B------:R-:W-:Y:S01]  /*12c80*/  FFMA.FTZ R204, R167, R3.reuse, -R206.reuse ;  /* 0x00000003a7cc7223 */ /* 0x180fe200000108ce */
[-C--:B------:R-:W-:Y:S01]  /*12c90*/  FFMA.FTZ R170, R170, R3.reuse, -R206 ;  /* 0x00000003aaaa7223 */ /* 0x080fe200000108ce */
[----:B------:R-:W-:Y:S01]  /*12ca0*/  @!P1 PRMT R162, RZ, 0x654, R162 ;  /* 0x00000654ffa29816 */ /* 0x000fe200000000a2 */
[----:B------:R-:W1:Y:S01]  /*12cb0*/  MUFU.EX2 R154, R154 ;  /* 0x0000009a009a7308 */ /* 0x000e620000000800 */
[----:B------:R-:W-:Y:S02]  /*12cc0*/  @!P2 IMAD R163, R163, 0x4, R2 ;  /* 0x00000004a3a3a824 */ /* 0x000fe400078e0202 */
[-CC-:B------:R-:W-:Y:S01]  /*12cd0*/  FFMA.FTZ R171, R171, R3.reuse, -R206.reuse ;  /* 0x00000003abab7223 */ /* 0x180fe200000108ce */
[----:B------:R3:W-:Y:S01]  /*12ce0*/  @!P1 SYNCS.ARRIVE.TRANS64.RED.A1T0 RZ, [R162+URZ], RZ ;  /* 0x000000ffa2ff99a7 */ /* 0x0007e2000810043f */
[-CC-:B------:R-:W-:Y:S01]  /*12cf0*/  FFMA.FTZ R174, R174, R3.reuse, -R206.reuse ;  /* 0x00000003aeae7223 */ /* 0x180fe200000108ce */
[-CC-:B------:R-:W-:Y:S01]  /*12d00*/  FFMA.FTZ R175, R175, R3.reuse, -R206.reuse ;  /* 0x00000003afaf7223 */ /* 0x180fe200000108ce */
[-CC-:B------:R-:W-:Y:S01]  /*12d10*/  FFMA.FTZ R178, R178, R3.reuse, -R206.reuse ;  /* 0x00000003b2b27223 */ /* 0x180fe200000108ce */
[-CC-:B------:R-:W-:Y:S01]  /*12d20*/  FFMA.FTZ R179, R179, R3.reuse, -R206.reuse ;  /* 0x00000003b3b37223 */ /* 0x180fe200000108ce */
[----:B------:R-:W4:Y:S01]  /*12d30*/  MUFU.EX2 R207, R207 ;  /* 0x000000cf00cf7308 */ /* 0x000f220000000800 */
[-CC-:B------:R-:W-:Y:S01]  /*12d40*/  FFMA.FTZ R199, R183, R3.reuse, -R206.reuse ;  /* 0x00000003b7c77223 */ /* 0x180fe200000108ce */
[----:B------:R5:W-:Y:S01]  /*12d50*/  @!P2 STS [R163+0x38400], R202 ;  /* 0x038400caa300a388 */ /* 0x000be20000000800 */
[----:B---3--:R-:W-:Y:S01]  /*12d60*/  FFMA.FTZ R162, R182, R3, -R206 ;  /* 0x00000003b6a27223 */ /* 0x008fe200000108ce */
[----:B--2---:R-:W-:Y:S01]  /*12d70*/  FADD.FTZ R20, R157, R20 ;  /* 0x000000149d147221 */ /* 0x004fe20000010000 */
[-C--:B------:R-:W-:Y:S01]  /*12d80*/  FMUL.FTZ R64, R64, R202.reuse ;  /* 0x000000ca40407220 */ /* 0x080fe20000410000 */
[----:B0-----:R0:W-:Y:S01]  /*12d90*/  @!P2 STS [R163+0x38420], R164 ;  /* 0x038420a4a300a388 */ /* 0x0011e20000000800 */
[-C--:B------:R-:W-:Y:S01]  /*12da0*/  FMUL.FTZ R65, R65, R202.reuse ;  /* 0x000000ca41417220 */ /* 0x080fe20000410000 */
[----:B------:R-:W2:Y:S01]  /*12db0*/  MUFU.EX2 R155, R155 ;  /* 0x0000009b009b7308 */ /* 0x000ea20000000800 */
[----:B-1----:R-:W-:Y:S01]  /*12dc0*/  FFMA.FTZ R21, R164, R21, R154 ;  /* 0x00000015a4157223 */ /* 0x002fe2000001009a */
[----:B------:R-:W-:Y:S01]  /*12dd0*/  FADD.FTZ R20, R156, R20 ;  /* 0x000000149c147221 */ /* 0x000fe20000010000 */
[-C--:B------:R-:W-:Y:S01]  /*12de0*/  FMUL.FTZ R68, R68, R202.reuse ;  /* 0x000000ca44447220 */ /* 0x080fe20000410000 */
[-C--:B------:R-:W-:Y:S01]  /*12df0*/  FMUL.FTZ R69, R69, R202.reuse ;  /* 0x000000ca45457220 */ /* 0x080fe20000410000 */
[-C--:B------:R-:W-:Y:S01]  /*12e00*/  FMUL.FTZ R72, R72, R202.reuse ;  /* 0x000000ca48487220 */ /* 0x080fe20000410000 */
[-C--:B------:R-:W-:Y:S01]  /*12e10*/  FMUL.FTZ R73, R73, R202.reuse ;  /* 0x000000ca49497220 */ /* 0x080fe20000410000 */
[----:B------:R-:W-:Y:S01]  /*12e20*/  FMUL.FTZ R76, R76, R202 ;  /* 0x000000ca4c4c7220 */ /* 0x000fe20000410000 */
[----:B------:R-:W1:Y:S01]  /*12e30*/  MUFU.EX2 R165, R165 ;  /* 0x000000a500a57308 */ /* 0x000e620000000800 */
        /* <DEDUP_REMOVED lines=16> */
[C---:B-1----:R-:W-:Y:S01]  /*12f40*/  FADD.FTZ R21, R165.reuse, R21 ;  /* 0x00000015a5157221 */ /* 0x042fe20000010000 */
[----:B------:R-:W-:Y:S01]  /*12f50*/  F2FP.F16.F32.PACK_AB R155, R165, R155 ;  /* 0x0000009ba59b723e */ /* 0x000fe200000000ff */
[----:B------:R-:W-:Y:S01]  /*12f60*/  BAR.SYNC.DEFER_BLOCKING 0xf, 0x100 ;  /* 0x03c4000000007b1d */ /* 0x000fe20000010000 */
        /* <DEDUP_REMOVED lines=35> */
[----:B------:R-:W-:Y:S01]  /*131a0*/  F2FP.F16.F32.PACK_AB R156, R161, R156 ;  /* 0x0000009ca19c723e */ /* 0x000fe200000000ff */
[----:B-----5:R-:W-:Y:S01]  /*131b0*/  FADD.FTZ R202, R160, R20 ;  /* 0x00000014a0ca7221 */ /* 0x020fe20000010000 */
[----:B------:R-:W1:Y:S01]  /*131c0*/  MUFU.EX2 R204, R204 ;  /* 0x000000cc00cc7308 */ /* 0x000e620000000800 */
[----:B--2---:R-:W-:Y:S01]  /*131d0*/  F2FP.F16.F32.PACK_AB R158, R197, R160 ;  /* 0x000000a0c59e723e */ /* 0x004fe200000000ff */
        /* <DEDUP_REMOVED lines=74> */
[----:B--2---:R-:W-:Y:S01]  /*13680*/  F2FP.F16.F32.PACK_AB R160, R169, R198 ;  /* 0x000000c6a9a0723e */ /* 0x004fe200000000ff */
[----:B------:R2:W-:Y:S01]  /*13690*/  STSM.16.M88.4 [R195+0x36400], R152 ;  /* 0x03640098c3007844 */ /* 0x0005e20000000200 */
[----:B-1----:R-:W-:Y:S01]  /*136a0*/  F2FP.F16.F32.PACK_AB R161, R171, R170 ;  /* 0x000000aaaba1723e */ /* 0x002fe200000000ff */
[----:B------:R-:W-:Y:S01]  /*136b0*/  VIADD R20, R196, 0x80 ;  /* 0x00000080c4147836 */ /* 0x000fe20000000000 */
[----:B------:R-:W1:Y:S01]  /*136c0*/  MUFU.EX2 R177, R177 ;  /* 0x000000b100b17308 */ /* 0x000e620000000800 */
[----:B0-----:R-:W-:Y:S01]  /*136d0*/  F2FP.F16.F32.PACK_AB R163, R175, R174 ;  /* 0x000000aeafa3723e */ /* 0x001fe200000000ff */
[----:B------:R4:W-:Y:S01]  /*136e0*/  STSM.16.M88.4 [R212], R156 ;  /* 0x0000009cd4007844 */ /* 0x0009e20000000200 */
[----:B------:R-:W-:-:S02]  /*136f0*/  IMAD.MOV.U32 R21, RZ, RZ, 0x40000040 ;  /* 0x40000040ff157424 */ /* 0x000fc400078e00ff */
[----:B------:R-:W-:Y:S01]  /*13700*/  FADD.FTZ R182, R200, R182 ;  /* 0x000000b6c8b67221 */ /* 0x000fe20000010000 */
[----:B------:R-:W-:Y:S01]  /*13710*/  FADD.FTZ R202, R197, R202 ;  /* 0x000000cac5ca7221 */ /* 0x000fe20000010000 */
[----:B------:R-:W-:Y:S01]  /*13720*/  ISETP.GT.AND P2, PT, R201, R213, PT ;  /* 0x000000d5c900720c */ /* 0x000fe20003f44270 */
[----:B------:R-:W-:Y:S01]  /*13730*/  @!P1 VIADD R193, R193, 0x38860 ;  /* 0x00038860c1c19836 */ /* 0x000fe20000000000 */
[----:B------:R-:W-:Y:S01]  /*13740*/  MUFU.EX2 R180, R180 ;  /* 0x000000b400b47308 */ /* 0x000fe20000000800 */
[----:B------:R-:W-:Y:S01]  /*13750*/  FADD.FTZ R182, R204, R182 ;  /* 0x000000b6ccb67221 */ /* 0x000fe20000010000 */
[----:B------:R-:W-:Y:S01]  /*13760*/  FADD.FTZ R202, R198, R202 ;  /* 0x000000cac6ca7221 */ /* 0x000fe20000010000 */
[----:B------:R-:W-:Y:S01]  /*13770*/  IMAD.MOV.U32 R200, RZ, RZ, R168 ;  /* 0x000000ffffc87224 */ /* 0x000fe200078e00a8 */
[----:B------:R-:W-:Y:S01]  /*13780*/  @!P1 PRMT R193, RZ, 0x654, R193 ;  /* 0x00000654ffc19816 */ /* 0x000fe200000000c1 */
[----:B------:R-:W-:Y:S01]  /*13790*/  FADD.FTZ R182, R170, R182 ;  /* 0x000000b6aab67221 */ /* 0x000fe20000010000 */
[----:B------:R-:W-:Y:S01]  /*137a0*/  FADD.FTZ R202, R169, R202 ;  /* 0x000000caa9ca7221 */ /* 0x000fe20000010000 */
[----:B------:R-:W-:Y:S01]  /*137b0*/  IMAD.MOV.U32 R198, RZ, RZ, R0 ;  /* 0x000000ffffc67224 */ /* 0x000fe200078e0000 */
[----:B------:R-:W0:Y:S01]  /*137c0*/  MUFU.EX2 R181, R181 ;  /* 0x000000b500b57308 */ /* 0x000e220000000800 */
[----:B-1----:R-:W-:Y:S01]  /*137d0*/  F2FP.F16.F32.PACK_AB R164, R177, R176 ;  /* 0x000000b0b1a4723e */ /* 0x002fe200000000ff */
[----:B------:R-:W-:Y:S01]  /*137e0*/  FADD.FTZ R182, R171, R182 ;  /* 0x000000b6abb67221 */ /* 0x000fe20000010000 */
[----:B------:R-:W-:-:S03]  /*137f0*/  FADD.FTZ R202, R172, R202 ;  /* 0x000000caacca7221 */ /* 0x000fc60000010000 */
[----:B------:R-:W-:Y:S01]  /*13800*/  FADD.FTZ R182, R174, R182 ;  /* 0x000000b6aeb67221 */ /* 0x000fe20000010000 */
[----:B------:R-:W-:Y:S01]  /*13810*/  FADD.FTZ R202, R173, R202 ;  /* 0x000000caadca7221 */ /* 0x000fe20000010000 */
[----:B------:R-:W1:Y:S02]  /*13820*/  MUFU.EX2 R178, R178 ;  /* 0x000000b200b27308 */ /* 0x000e640000000800 */
[----:B------:R-:W-:Y:S01]  /*13830*/  FADD.FTZ R182, R175, R182 ;  /* 0x000000b6afb67221 */ /* 0x000fe20000010000 */
[----:B------:R-:W-:-:S04]  /*13840*/  FADD.FTZ R202, R176, R202 ;  /* 0x000000cab0ca7221 */ /* 0x000fc80000010000 */
[----:B------:R-:W-:Y:S01]  /*13850*/  FADD.FTZ R202, R177, R202 ;  /* 0x000000cab1ca7221 */ /* 0x000fe20000010000 */
[----:B------:R-:W3:Y:S01]  /*13860*/  MUFU.EX2 R179, R179 ;  /* 0x000000b300b37308 */ /* 0x000ee20000000800 */
[----:B0-----:R-:W-:Y:S02]  /*13870*/  F2FP.F16.F32.PACK_AB R166, R181, R180 ;  /* 0x000000b4b5a6723e */ /* 0x001fe400000000ff */
[----:B------:R-:W-:-:S05]  /*13880*/  FADD.FTZ R202, R180, R202 ;  /* 0x000000cab4ca7221 */ /* 0x000fca0000010000 */
[----:B------:R0:W5:Y:S01]  /*13890*/  MUFU.EX2 R183, R162 ;  /* 0x000000a200b77308 */ /* 0x0001620000000800 */
[----:B-1----:R-:W-:-:S07]  /*138a0*/  FADD.FTZ R182, R178, R182 ;  /* 0x000000b6b2b67221 */ /* 0x002fce0000010000 */
[----:B------:R-:W1:Y:S01]  /*138b0*/  MUFU.EX2 R199, R199 ;  /* 0x000000c700c77308 */ /* 0x000e620000000800 */
[----:B0-----:R-:W-:Y:S01]  /*138c0*/  F2FP.F16.F32.PACK_AB R162, R173, R172 ;  /* 0x000000acada2723e */ /* 0x001fe200000000ff */
[C---:B---3--:R-:W-:Y:S01]  /*138d0*/  FADD.FTZ R182, R179.reuse, R182 ;  /* 0x000000b6b3b67221 */ /* 0x048fe20000010000 */
[----:B------:R-:W-:-:S03]  /*138e0*/  F2FP.F16.F32.PACK_AB R165, R179, R178 ;  /* 0x000000b2b3a5723e */ /* 0x000fc600000000ff */
[----:B------:R4:W-:Y:S01]  /*138f0*/  STSM.16.M88.4 [R203], R160 ;  /* 0x000000a0cb007844 */ /* 0x0009e20000000200 */
[----:B-----5:R-:W-:Y:S01]  /*13900*/  FADD.FTZ R182, R183, R182 ;  /* 0x000000b6b7b67221 */ /* 0x020fe20000010000 */
[----:B-1----:R-:W-:-:S05]  /*13910*/  F2FP.F16.F32.PACK_AB R167, R199, R183 ;  /* 0x000000b7c7a7723e */ /* 0x002fca00000000ff */
        /* <DEDUP_REMOVED lines=9> */
[----:B--2---:R-:W-:-:S04]  /*139b0*/  VIADD R152, R201, 0xffffffff ;  /* 0xffffffffc9987836 */ /* 0x004fc80000000000 */
        /* <DEDUP_REMOVED lines=15> */
[----:B------:R-:W-:Y:S01]  /*13ab0*/  IMAD.MOV.U32 R199, RZ, RZ, R18 ;  /* 0x000000ffffc77224 */ /* 0x000fe200078e0012 */
[----:B------:R-:W-:Y:S02]  /*13ac0*/  WARPGROUP.DEPBAR.LE gsb0, 0x0 ;  /* 0x00008000000079c5 */ /* 0x000fe40000010000 */
[----:B------:R-:W-:-:S15]  /*13ad0*/  WARPGROUP.ARRIVE ;  /* 0x00000000000079c5 */ /* 0x000fde0000000000 */
[----:B------:R-:W-:-:S05]  /*13ae0*/  NOP ;  /* 0x0000000000007918 */ /* 0x000fca0000000000 */
        /* <DEDUP_REMOVED lines=12> */
.L_x_8525:
[----:B------:R-:W-:Y:S05]  /*13bb0*/  BSYNC B0 ;  /* 0x0000000000007941 */ /* 0x000fea0003800000 */
.L_x_8524:
[----:B------:R-:W1:Y:S01]  /*13bc0*/  SHFL.BFLY PT, R4, R20, 0x2, 0x1f ;  /* 0x0c401f0014047f89 */ /* 0x000e6200000e0000 */
[----:B------:R-:W-:Y:S02]  /*13bd0*/  IMAD.MOV.U32 R154, RZ, RZ, -0x800000 ;  /* 0xff800000ff9a7424 */ /* 0x000fe400078e00ff */
[----:B------:R-:W-:Y:S01]  /*13be0*/  VIADD R229, R229, 0x1 ;  /* 0x00000001e5e57836 */ /* 0x000fe20000000000 */
[----:B------:R-:W-:Y:S08]  /*13bf0*/  BAR.ARV 0x8, 0x100 ;  /* 0x0204000000007b1d */ /* 0x000ff00000002000 */
[----:B------:R-:W-:Y:S01]  /*13c00*/  BAR.SYNC.DEFER_BLOCKING 0xf, 0x100 ;  /* 0x03c4000000007b1d */ /* 0x000fe20000010000 */
[----:B-1----:R-:W-:-:S05]  /*13c10*/  FADD.FTZ R4, R4, R20 ;  /* 0x0000001404047221 */ /* 0x002fca0000010000 */
[----:B------:R-:W1:Y:S02]  /*13c20*/  SHFL.BFLY PT, R5, R4, 0x1, 0x1f ;  /* 0x0c201f0004057f89 */ /* 0x000e6400000e0000 */
[----:B-1----:R-:W-:Y:S01]  /*13c30*/  FADD.FTZ R5, R4, R5 ;  /* 0x0000000504057221 */ /* 0x002fe20000010000 */
[----:B------:R-:W-:-:S04]  /*13c40*/  IMAD.MOV.U32 R4, RZ, RZ, RZ ;  /* 0x000000ffff047224 */ /* 0x000fc800078e00ff */
[----:B------:R-:W-:-:S13]  /*13c50*/  FSETP.NE.FTZ.AND P0, PT, R5, RZ, PT ;  /* 0x000000ff0500720b */ /* 0x000fda0003f15000 */
[----:B------:R-:W1:Y:S01]  /*13c60*/  @P0 MUFU.RCP R4, R5 ;  /* 0x0000000500040308 */ /* 0x000e620000001000 */
[----:B------:R-:W-:-:S07]  /*13c70*/  @P0 FMUL.FTZ R6, R3, 0.69314718246459960938 ;  /* 0x3f31721803060820 */ /* 0x000fce0000410000 */
[----:B------:R-:W2:Y:S01]  /*13c80*/  @P0 MUFU.LG2 R5, R5 ;  /* 0x0000000500050308 */ /* 0x000ea20000000c00 */
        /* <DEDUP_REMOVED lines=11> */
[----:B------:R-:W-:Y:S01]  /*13d40*/  FMUL.FTZ R44, R44, R4 ;  /* 0x000000042c2c7220 */ /* 0x000fe20000410000 */
[----:B------:R-:W-:Y:S01]  /*13d50*/  @P0 FFMA.FTZ R154, R6, R0, R5 ;  /* 0x00000000069a0223 */ /* 0x000fe20000010005 */
[-C--:B------:R-:W-:Y:S01]  /*13d60*/  FMUL.FTZ R45, R45, R4.reuse ;  /* 0x000000042d2d7220 */ /* 0x080fe20000410000 */
[----:B------:R-:W1:Y:S01]  /*13d70*/  SHFL.BFLY PT, R0, R21, 0x2, 0x1f ;  /* 0x0c401f0015007f89 */ /* 0x000e6200000e0000 */
        /* <DEDUP_REMOVED lines=23> */
[----:B-1----:R-:W-:Y:S01]  /*13ef0*/  FADD.FTZ R0, R0, R21 ;  /* 0x0000001500007221 */ /* 0x002fe20000010000 */
[-C--:B------:R-:W-:Y:S01]  /*13f00*/  FMUL.FTZ R93, R93, R4.reuse ;  /* 0x000000045d5d7220 */ /* 0x080fe20000410000 */
[-C--:B------:R-:W-:Y:S01]  /*13f10*/  FMUL.FTZ R96, R96, R4.reuse ;  /* 0x0000000460607220 */ /* 0x080fe20000410000 */
[-C--:B------:R-:W-:Y:S01]  /*13f20*/  FMUL.FTZ R97, R97, R4.reuse ;  /* 0x0000000461617220 */ /* 0x080fe20000410000 */
        /* <DEDUP_REMOVED lines=25> */
[----:B-1----:R-:W-:Y:S01]  /*140c0*/  FADD.FTZ R5, R0, R5 ;  /* 0x0000000500057221 */ /* 0x002fe20000010000 */
[----:B------:R-:W-:-:S02]  /*140d0*/  IMAD.MOV.U32 R0, RZ, RZ, RZ ;  /* 0x000000ffff007224 */ /* 0x000fc400078e00ff */
[-C--:B------:R-:W-:Y:S01]  /*140e0*/  FMUL.FTZ R148, R148, R4.reuse ;  /* 0x0000000494947220 */ /* 0x080fe20000410000 */
[----:B------:R-:W-:Y:S01]  /*140f0*/  FMUL.FTZ R149, R149, R4 ;  /* 0x0000000495957220 */ /* 0x000fe20000410000 */
[----:B------:R-:W-:-:S13]  /*14100*/  FSETP.NE.FTZ.AND P0, PT, R5, RZ, PT ;  /* 0x000000ff0500720b */ /* 0x000fda0003f15000 */
[----:B------:R-:W1:Y:S08]  /*14110*/  @P0 MUFU.LG2 R6, R5 ;  /* 0x0000000500060308 */ /* 0x000e700000000c00 */
[----:B------:R2:W5:Y:S02]  /*14120*/  @P0 MUFU.RCP R0, R5 ;  /* 0x0000000500000308 */ /* 0x0005640000001000 */
[----:B--2---:R-:W-:Y:S01]  /*14130*/  @P0 FMUL.FTZ R5, R3, 0.69314718246459960938 ;  /* 0x3f31721803050820 */ /* 0x004fe20000410000 */
[----:B-1----:R-:W-:Y:S01]  /*14140*/  @P0 FMUL.FTZ R6, R6, 0.69314718246459960938 ;  /* 0x3f31721806060820 */ /* 0x002fe20000410000 */
[----:B------:R-:W-:-:S03]  /*14150*/  IMAD.MOV.U32 R3, RZ, RZ, -0x800000 ;  /* 0xff800000ff037424 */ /* 0x000fc600078e00ff */
[----:B------:R-:W-:Y:S01]  /*14160*/  @P0 FFMA.FTZ R3, R5, R168, R6 ;  /* 0x000000a805030223 */ /* 0x000fe20000010006 */
[----:B------:R-:W-:Y:S01]  /*14170*/  ISETP.NE.AND P0, PT, R192, RZ, PT ;  /* 0x000000ffc000720c */ /* 0x000fe20003f05270 */
[-C--:B-----5:R-:W-:Y:S01]  /*14180*/  FMUL.FTZ R26, R26, R0.reuse ;  /* 0x000000001a1a7220 */ /* 0x0a0fe20000410000 */
        /* <DEDUP_REMOVED lines=10> */
[C---:B------:R-:W-:Y:S02]  /*14230*/  @!P0 IMAD R5, R18.reuse, 0x40, R188 ;  /* 0x0000004012058824 */ /* 0x040fe400078e02bc */
        /* <DEDUP_REMOVED lines=58> */
[----:B-1----:R-:W-:Y:S01]  /*145e0*/  SEL R0, RZ, 0x1, P1 ;  /* 0x00000001ff007807 */ /* 0x002fe20000800000 */
[----:B------:R-:W-:Y:S06]  /*145f0*/  BAR.ARV 0xe, 0x100 ;  /* 0x0384000000007b1d */ /* 0x000fec0000002000 */
[----:B------:R-:W-:-:S02]  /*14600*/  PLOP3.LUT P0, PT, PT, PT, PT, 0x8, 0x0 ;  /* 0x000000000000781c */ /* 0x000fc40003f0e170 */
[----:B------:R-:W-:Y:S02]  /*14610*/  LOP3.LUT R19, R19, R0, RZ, 0x3c, !PT ;  /* 0x0000000013137212 */ /* 0x000fe400078e3cff */
[----:B------:R-:W-:-:S09]  /*14620*/  SEL R18, R18, RZ, P1 ;  /* 0x000000ff12127207 */ /* 0x000fd20000800000 */
.L_x_8457:
[----:B------:R-:W-:Y:S05]  /*14630*/  BSYNC B7 ;  /* 0x0000000000077941 */ /* 0x000fea0003800000 */
.L_x_8453:
[----:B------:R-:W2:Y:S08]  /*14640*/  S2UR UR5, SR_CgaCtaId ;  /* 0x00000000000579c3 */ /* 0x000eb00000008800 */
[----:B------:R-:W-:Y:S06]  /*14650*/  BAR.SYNC.DEFER_BLOCKING 0x5, 0x180 ;  /* 0x0146000000007b1d */ /* 0x000fec0000010000 */
[----:B------:R-:W-:Y:S01]  /*14660*/  UMOV UR4, 0x400 ;  /* 0x0000040000047882 */ /* 0x000fe20000000000 */
[----:B------:R-:W-:Y:S01]  /*14670*/  BSSY B0, `(.L_x_8537) ;  /* 0x00004a7000007945 */ /* 0x000fe20003800000 */
[----:B--2---:R-:W-:-:S06]  /*14680*/  ULEA UR4, UR5, UR4, 0x18 ;  /* 0x0000000405047291 */ /* 0x004fcc000f8ec03f */
[----:B------:R-:W-:-:S05]  /*14690*/  IMAD.U32 R2, RZ, RZ, UR4 ;  /* 0x00000004ff027e24 */ /* 0x000fca000f8e00ff */
[----:B01----:R0:W1:Y:S01]  /*146a0*/  LDS.128 R4, [R2+0x388d0] ;  /* 0x0388d00002047984 */ /* 0x0030620000000c00 */
[----:B------:R-:W-:Y:S06]  /*146b0*/  BAR.ARV 0x4, 0x180 ;  /* 0x0106000000007b1d */ /* 0x000fec0000002000 */
[----:B------:R-:W-:Y:S05]  /*146c0*/  @P0 BRA `(.L_x_8538) ;  /* 0x0000003800c40947 */ /* 0x000fea0003800000 */
[----:B------:R-:W2:Y:S01]  /*146d0*/  LDL R8, [R1+0x7c] ;  /* 0x00007c0001087983 */ /* 0x000ea20000100800 */
[----:B------:R-:W-:Y:S01]  /*146e0*/  F2FP.F16.F32.PACK_AB R10, R29, R28 ;  /* 0x0000001c1d0a723e */ /* 0x000fe200000000ff */
[----:B------:R-:W-:Y:S01]  /*146f0*/  ULDC.64 UR6, c[0x0][0xd00] ;  /* 0x0003400000067ab9 */ /* 0x000fe20000000a00 */
[----:B------:R-:W-:Y:S01]  /*14700*/  F2FP.F16.F32.PACK_AB R11, R31, R30 ;  /* 0x0000001e1f0b723e */ /* 0x000fe200000000ff */
[----:B------:R-:W3:Y:S01]  /*14710*/  S2R R0, SR_SWINHI ;  /* 0x0000000000007919 */ /* 0x000ee20000002f00 */
[----:B------:R-:W-:Y:S01]  /*14720*/  F2FP.F16.F32.PACK_AB R12, R33, R32 ;  /* 0x00000020210c723e */ /* 0x000fe200000000ff */
[----:B------:R-:W-:Y:S01]  /*14730*/  ULDC.64 UR4, c[0x0][0xd08] ;  /* 0x0003420000047ab9 */ /* 0x000fe20000000a00 */
[----:B------:R-:W-:Y:S02]  /*14740*/  F2FP.F16.F32.PACK_AB R13, R35, R34 ;  /* 0x00000022230d723e */ /* 0x000fe400000000ff */
[----:B------:R-:W-:Y:S02]  /*14750*/  F2FP.F16.F32.PACK_AB R14, R37, R36 ;  /* 0x00000024250e723e */ /* 0x000fe400000000ff */
[----:B------:R-:W-:-:S02]  /*14760*/  F2FP.F16.F32.PACK_AB R15, R39, R38 ;  /* 0x00000026270f723e */ /* 0x000fc400000000ff */
[----:B------:R-:W-:Y:S02]  /*14770*/  MOV R20, R2 ;  /* 0x0000000200147202 */ /* 0x000fe40000000f00 */
[----:B---3--:R-:W-:Y:S01]  /*14780*/  MOV R21, R0 ;  /* 0x0000000000157202 */ /* 0x008fe20000000f00 */
[----:B------:R-:W-:Y:S02]  /*14790*/  BAR.SYNC.DEFER_BLOCKING 0x1, 0x100 ;  /* 0x0044000000007b1d */ /* 0x000fe40000010000 */
[----:B--2--5:R-:W-:-:S04]  /*147a0*/  IMAD.WIDE R152, R8, 0x2, R20 ;  /* 0x0000000208987825 */ /* 0x024fc800078e0214 */
        /* <DEDUP_REMOVED lines=8> */
[----:B--2---:R-:W-:Y:S02]  /*14830*/  IADD3 R8, P0, R152, 0x20, RZ ;  /* 0x0000002098087810 */ /* 0x004fe40007f1e0ff */
        /* <DEDUP_REMOVED lines=8> */
[----:B--2---:R-:W-:Y:S02]  /*148c0*/  IADD3 R8, P0, R152, 0x40, RZ ;  /* 0x0000004098087810 */ /* 0x004fe40007f1e0ff */
        /* <DEDUP_REMOVED lines=140> */
[----:B-1----:R-:W-:Y:S02]  /*15190*/  MOV R4, R8 ;  /* 0x0000000800047202 */ /* 0x002fe40000000f00 */
        /* <DEDUP_REMOVED lines=29> */
.L_x_8539:
        /* <DEDUP_REMOVED lines=11> */
[----:B----4-:R-:W1:Y:S01]  /*15420*/  LDC R156, c[0x0][0xce8] ;  /* 0x00033a00ff9c7b82 */ /* 0x010e620000000800 */
        /* <DEDUP_REMOVED lines=58> */
.L_x_8540:
        /* <DEDUP_REMOVED lines=113> */
[C---:B------:R-:W-:Y:S01]  /*15ee0*/  IMAD.WIDE.U32 R8, R217.reuse, UR4, R8 ;  /* 0x00000004d9087c25 */ /* 0x040fe2000f8e0008 */
[----:B------:R-:W5:Y:S03]  /*15ef0*/  LD.E.128 R60, desc[UR42][R60.64] ;  /* 0x0000002a3c3c7980 */ /* 0x000f66000c101d00 */
[----:B------:R-:W-:Y:S01]  /*15f00*/  IMAD.IADD R20, R10, 0x1, -R11 ;  /* 0x000000010a147824 */ /* 0x000fe200078e0a0b */
[----:B------:R-:W5:Y:S02]  /*15f10*/  LD.E.128 R64, desc[UR42][R64.64] ;  /* 0x0000002a40407980 */ /* 0x000f64000c101d00 */
[----:B------:R-:W3:Y:S01]  /*15f20*/  @P3 LDC R91, c[0x0][0xcf0] ;  /* 0x00033c00ff5b3b82 */ /* 0x000ee20000000800 */
[----:B------:R-:W-:Y:S01]  /*15f30*/  SHF.R.S32.HI R10, RZ, 0x1f, R219 ;  /* 0x0000001fff0a7819 */ /* 0x000fe200000114db */
[----:B------:R-:W-:Y:S01]  /*15f40*/  IMAD R9, R217, UR5, R9 ;  /* 0x00000005d9097c24 */ /* 0x000fe2000f8e0209 */
[----:B------:R-:W-:Y:S01]  /*15f50*/  ULDC.64 UR4, c[0x0][0xbf0] ;  /* 0x0002fc0000047ab9 */ /* 0x000fe20000000a00 */
[----:B------:R-:W5:Y:S02]  /*15f60*/  LD.E.128 R68, desc[UR42][R68.64] ;  /* 0x0000002a44447980 */ /* 0x000f64000c101d00 */
[----:B------:R-:W-:Y:S01]  /*15f70*/  IMAD R10, R10, UR4, RZ ;  /* 0x000000040a0a7c24 */ /* 0x000fe2000f8e02ff */
[-C--:B-1----:R-:W-:Y:S01]  /*15f80*/  ISETP.GE.AND P1, PT, R228, R0.reuse, PT ;  /* 0x00000000e400720c */ /* 0x082fe20003f26270 */
[----:B------:R-:W-:Y:S01]  /*15f90*/  IMAD R11, R20, 0x20, R3 ;  /* 0x00000020140b7824 */ /* 0x000fe200078e0203 */
[----:B------:R-:W5:Y:S01]  /*15fa0*/  LD.E.128 R72, desc[UR42][R72.64] ;  /* 0x0000002a48487980 */ /* 0x000f62000c101d00 */
[----:B------:R-:W-:Y:S01]  /*15fb0*/  IMAD R85, R219, UR5, R10 ;  /* 0x00000005db557c24 */ /* 0x000fe2000f8e020a */
[----:B------:R-:W-:Y:S01]  /*15fc0*/  SEL R10, RZ, 0xffffffff, P1 ;  /* 0xffffffffff0a7807 */ /* 0x000fe20000800000 */
[----:B------:R-:W-:Y:S01]  /*15fd0*/  IMAD.IADD R3, R3, 0x1, R194 ;  /* 0x0000000103037824 */ /* 0x000fe200078e02c2 */
[-C--:B------:R-:W-:Y:S01]  /*15fe0*/  ISETP.GE.AND P0, PT, R225, R0.reuse, PT ;  /* 0x00000000e100720c */ /* 0x080fe20003f06270 */
[----:B------:R-:W-:Y:S01]  /*15ff0*/  IMAD.IADD R194, R194, 0x1, R11 ;  /* 0x00000001c2c27824 */ /* 0x000fe200078e020b */
[----:B------:R-:W5:Y:S01]  /*16000*/  LD.E.128 R76, desc[UR42][R76.64] ;  /* 0x0000002a4c4c7980 */ /* 0x000f62000c101d00 */
[----:B------:R-:W-:Y:S01]  /*16010*/  IMAD.SHL.U32 R93, R10, 0x2, RZ ;  /* 0x000000020a5d7824 */ /* 0x000fe200078e00ff */
[----:B------:R-:W-:Y:S01]  /*16020*/  SEL R21, RZ, 0xffffffff, P0 ;  /* 0xffffffffff157807 */ /* 0x000fe20000000000 */
[----:B--2---:R-:W-:Y:S01]  /*16030*/  @P3 IMAD.HI.U32 R10, R194, R89, RZ ;  /* 0x00000059c20a3227 */ /* 0x004fe200078e00ff */
[-C--:B------:R-:W-:Y:S01]  /*16040*/  ISETP.GE.AND P2, PT, R187, R0.reuse, PT ;  /* 0x00000000bb00720c */ /* 0x080fe20003f46270 */
[----:B------:R-:W5:Y:S01]  /*16050*/  LD.E.128 R80, desc[UR42][R80.64] ;  /* 0x0000002a50507980 */ /* 0x000f62000c101d00 */
[-C--:B------:R-:W-:Y:S01]  /*16060*/  ISETP.GE.AND P0, PT, R224, R0.reuse, PT ;  /* 0x00000000e000720c */ /* 0x080fe20003f06270 */
        /* <DEDUP_REMOVED lines=61> */
[----:B----4-:R-:W-:Y:S01]  /*16440*/  SHF.R.S32.HI R156, RZ, 0x1f, R228 ;  /* 0x0000001fff9c7819 */ /* 0x010fe200000114e4 */
        /* <DEDUP_REMOVED lines=34> */
.L_x_8543:
[----:B------:R-:W-:Y:S05]  /*16670*/  BSYNC B1 ;  /* 0x0000000000017941 */ /* 0x000fea0003800000 */
.L_x_8542:
        /* <DEDUP_REMOVED lines=40> */
.L_x_8541:
        /* <DEDUP_REMOVED lines=15> */
[----:B----4-:R-:W-:Y:S01]  /*169f0*/  SHF.R.S32.HI R156, RZ, 0x1f, R235 ;  /* 0x0000001fff9c7819 */ /* 0x010fe200000114eb */
[----:B------:R-:W-:Y:S01]  /*16a00*/  IMAD.MOV.U32 R3, RZ, RZ, R11 ;  /* 0x000000ffff037224 */ /* 0x000fe200078e000b */
[----:B------:R-:W-:Y:S01]  /*16a10*/  SHF.R.S32.HI R157, RZ, 0x1f, R236 ;  /* 0x0000001fff9d7819 */ /* 0x000fe200000114ec */
[----:B------:R-:W-:Y:S01]  /*16a20*/  IMAD.WIDE.U32 R8, R217, UR4, R8 ;  /* 0x00000004d9087c25 */ /* 0x000fe2000f8e0008 */
[----:B------:R-:W-:-:S03]  /*16a30*/  SHF.R.S32.HI R158, RZ, 0x1f, R237 ;  /* 0x0000001fff9e7819 */ /* 0x000fc600000114ed */
[----:B------:R-:W-:Y:S01]  /*16a40*/  IMAD R9, R217, UR5, R9 ;  /* 0x00000005d9097c24 */ /* 0x000fe2000f8e0209 */
[----:B-1----:R-:W-:Y:S01]  /*16a50*/  ISETP.NE.AND P0, PT, R10, 0x1, PT ;  /* 0x000000010a00780c */ /* 0x002fe20003f05270 */
[----:B------:R-:W-:Y:S01]  /*16a60*/  ULDC.64 UR4, c[0x0][0xc40] ;  /* 0x0003100000047ab9 */ /* 0x000fe20000000a00 */
[----:B------:R-:W-:Y:S02]  /*16a70*/  IMAD R4, R4, R10, RZ ;  /* 0x0000000a04047224 */ /* 0x000fe400078e02ff */
[----:B------:R-:W-:Y:S02]  /*16a80*/  IMAD R0, R0, UR4, RZ ;  /* 0x0000000400007c24 */ /* 0x000fe4000f8e02ff */
[----:B------:R-:W-:-:S04]  /*16a90*/  IMAD.WIDE.U32 R8, R219, UR4, R8 ;  /* 0x00000004db087c25 */ /* 0x000fc8000f8e0008 */
        /* <DEDUP_REMOVED lines=8> */
[----:B------:R-:W-:-:S03]  /*16b20*/  IMAD.WIDE.U32 R8, R230, UR4, R8 ;  /* 0x00000004e6087c25 */ /* 0x000fc6000f8e0008 */
[----:B------:R-:W2:Y:S01]  /*16b30*/  @P0 LDC R0, c[0x0][0xcf0] ;  /* 0x00033c00ff000b82 */ /* 0x000ea20000000800 */
[----:B------:R-:W-:Y:S01]  /*16b40*/  IMAD R9, R230, UR5, R9 ;  /* 0x00000005e6097c24 */ /* 0x000fe2000f8e0209 */
[----:B------:R-:W-:Y:S01]  /*16b50*/  ULDC.64 UR4, c[0x0][0xc30] ;  /* 0x00030c0000047ab9 */ /* 0x000fe20000000a00 */
[C---:B------:R-:W-:Y:S01]  /*16b60*/  VIADD R164, R192.reuse, 0xb0 ;  /* 0x000000b0c0a47836 */ /* 0x040fe20000000000 */
        /* <DEDUP_REMOVED lines=48> */
[C---:B------:R-:W-:Y:S01]  /*16e70*/  VIADD R207, R192.reuse, 0x30 ;  /* 0x00000030c0cf7836 */ /* 0x040fe20000000000 */
[----:B------:R-:W-:Y:S01]  /*16e80*/  SHF.R.S32.HI R205, RZ, 0x1f, R205 ;  /* 0x0000001fffcd7819 */ /* 0x000fe200000114cd */
[----:B------:R-:W-:Y:S01]  /*16e90*/  VIADD R209, R192, 0x28 ;  /* 0x00000028c0d17836 */ /* 0x000fe20000000000 */
[----:B------:R-:W-:Y:S01]  /*16ea0*/  LEA.HI.X R3, R8, UR5, R3, 0x2, P0 ;  /* 0x0000000508037c11 */ /* 0x000fe200080f1403 */
[----:B------:R-:W-:Y:S01]  /*16eb0*/  VIADD R8, R2, 0x38820 ;  /* 0x0003882002087836 */ /* 0x000fe20000000000 */
[----:B------:R-:W-:Y:S01]  /*16ec0*/  ISETP.GE.AND P0, PT, R194, R4, PT ;  /* 0x00000004c200720c */ /* 0x000fe20003f06270 */
[C---:B------:R-:W-:Y:S01]  /*16ed0*/  VIADD R213, R192.reuse, 0x20 ;  /* 0x00000020c0d57836 */ /* 0x040fe20000000000 */
[----:B------:R1:W2:Y:S01]  /*16ee0*/  SHFL.IDX PT, R15, R0, RZ, 0x1c1f ;  /* 0x001c1fff000f7589 */ /* 0x0002a200000e0000 */
[C---:B------:R-:W-:Y:S01]  /*16ef0*/  VIADD R220, R192.reuse, 0x18 ;  /* 0x00000018c0dc7836 */ /* 0x040fe20000000000 */
[----:B------:R-:W-:Y:S01]  /*16f00*/  PRMT R8, RZ, 0x654, R8 ;  /* 0x00000654ff087816 */ /* 0x000fe20000000008 */
[C---:B------:R-:W-:Y:S01]  /*16f10*/  VIADD R226, R192.reuse, 0x10 ;  /* 0x00000010c0e27836 */ /* 0x040fe20000000000 */
[----:B------:R1:W3:Y:S01]  /*16f20*/  SHFL.IDX PT, R14, R3, RZ, 0x1c1f ;  /* 0x001c1fff030e7589 */ /* 0x0002e200000e0000 */
[C---:B------:R-:W-:Y:S01]  /*16f30*/  VIADD R217, R192.reuse, 0x8 ;  /* 0x00000008c0d97836 */ /* 0x040fe20000000000 */
[----:B------:R1:W-:Y:S01]  /*16f40*/  SYNCS.ARRIVE.TRANS64.RED.A1T0 RZ, [R8+URZ], RZ ;  /* 0x000000ff08ff79a7 */ /* 0x0003e2000810043f */
        /* <DEDUP_REMOVED lines=160> */
.L_x_8546:
[----:B------:R-:W-:Y:S05]  /*17950*/  BSYNC B1 ;  /* 0x0000000000017941 */ /* 0x000fea0003800000 */
.L_x_8545:
[----:B-1----:R-:W-:Y:S01]  /*17960*/  VIADD R9, R194, 0x8 ;  /* 0x00000008c2097836 */ /* 0x002fe20000000000 */
[----:B------:R-:W1:Y:S04]  /*17970*/  SHFL.IDX PT, R3, R3, 0x1, 0x1c1f ;  /* 0x003c1f0003037f89 */ /* 0x000e6800000e0000 */
[----:B------:R-:W-:Y:S01]  /*17980*/  ISETP.GE.AND P0, PT, R9, R4, PT ;  /* 0x000000040900720c */ /* 0x000fe20003f06270 */
[----:B------:R-:W2:-:S12]  /*17990*/  SHFL.IDX PT, R0, R0, 0x1, 0x1c1f ;  /* 0x003c1f0000007f89 */ /* 0x000e9800000e0000 */
[----:B------:R-:W-:Y:S05]  /*179a0*/  @P0 BRA `(.L_x_8544) ;  /* 0x0000001400cc0947 */ /* 0x000fea0003800000 */
[----:B------:R-:W-:Y:S02]  /*179b0*/  ULDC UR4, c[0x0][0xbc8] ;  /* 0x0002f20000047ab9 */ /* 0x000fe40000000800 */
[----:B------:R-:W-:Y:S02]  /*179c0*/  ISETP.GE.AND P4, PT, R192, UR4, PT ;  /* 0x00000004c0007c0c */ /* 0x000fe4000bf86270 */
[----:B------:R-:W-:Y:S02]  /*179d0*/  ISETP.GE.AND P2, PT, R227, UR4, PT ;  /* 0x00000004e3007c0c */ /* 0x000fe4000bf46270 */
[----:B------:R-:W-:Y:S02]  /*179e0*/  ISETP.GE.AND P1, PT, R221, UR4, PT ;  /* 0x00000004dd007c0c */ /* 0x000fe4000bf26270 */
[----:B------:R-:W-:-:S07]  /*179f0*/  ISETP.GE.AND P0, PT, R218, UR4, PT ;  /* 0x00000004da007c0c */ /* 0x000fce000bf06270 */
[----:B--2---:R-:W-:-:S04]  /*17a00*/  @!P4 LEA R8, P3, R192, R0, 0x2 ;  /* 0x00000000c008c211 */ /* 0x004fc800078610ff */
[-C--:B-1----:R-:W-:Y:S02]  /*17a10*/  @!P4 LEA.HI.X R9, R192, R3.reuse, R219, 0x2, P3 ;  /* 0x00000003c009c211 */ /* 0x082fe400018f14db */
[----:B------:R-:W-:Y:S02]  /*17a20*/  ISETP.GE.AND P3, PT, R211, UR4, PT ;  /* 0x00000004d3007c0c */ /* 0x000fe4000bf66270 */
[C---:B------:R-:W-:Y:S01]  /*17a30*/  @!P1 LEA R10, P5, R221.reuse, R0, 0x2 ;  /* 0x00000000dd0a9211 */ /* 0x040fe200078a10ff */
        /* <DEDUP_REMOVED lines=12> */
[CC--:B-1----:R-:W-:Y:S02]  /*17b00*/  @!P3 LEA R8, P1, R211.reuse, R0.reuse, 0x2 ;  /* 0x00000000d308b211 */ /* 0x0c2fe400078210ff */
[----:B--2---:R-:W-:Y:S02]  /*17b10*/  @!P4 LEA R10, P2, R208, R0, 0x2 ;  /* 0x00000000d00ac211 */ /* 0x004fe400078410ff */
[----:B------:R-:W-:-:S02]  /*17b20*/  @!P3 LEA.HI.X R9, R211, R3, R213, 0x2, P1 ;  /* 0x00000003d309b211 */ /* 0x000fc400008f14d5 */
[----:B------:R-:W-:Y:S02]  /*17b30*/  ISETP.GE.AND P1, PT, R201, UR4, PT ;  /* 0x00000004c9007c0c */ /* 0x000fe4000bf26270 */
[-C--:B------:R-:W-:Y:S01]  /*17b40*/  @!P4 LEA.HI.X R11, R208, R3.reuse, R209, 0x2, P2 ;  /* 0x00000003d00bc211 */ /* 0x080fe200010f14d1 */
        /* <DEDUP_REMOVED lines=21> */
[-C--:B--2---:R-:W-:Y:S02]  /*17ca0*/  @!P4 LEA R10, P2, R193, R0.reuse, 0x2 ;  /* 0x00000000c10ac211 */ /* 0x084fe400078410ff */
        /* <DEDUP_REMOVED lines=29> */
[----:B---3--:R-:W-:Y:S01]  /*17e80*/  @!P3 LEA R12, P6, R171, R0, 0x2 ;  /* 0x00000000ab0cb211 */ /* 0x008fe200078c10ff */
[----:B------:R2:W-:Y:S01]  /*17e90*/  @!P4 ST.E.64 desc[UR42][R10.64], R94 ;  /* 0x0000005e0a00c985 */ /* 0x0005e2000c101b2a */
[----:B------:R-:W-:Y:S02]  /*17ea0*/  ISETP.GE.AND P4, PT, R161, UR4, PT ;  /* 0x00000004a1007c0c */ /* 0x000fe4000bf86270 */
[----:B------:R-:W-:-:S02]  /*17eb0*/  @!P3 LEA.HI.X R13, R171, R3, R172, 0x2, P6 ;  /* 0x00000003ab0db211 */ /* 0x000fc400030f14ac */
[----:B------:R-:W-:-:S03]  /*17ec0*/  @!P2 LEA R14, P6, R169, R0, 0x2 ;  /* 0x00000000a90ea211 */ /* 0x000fc600078c10ff */
[----:B------:R3:W-:Y:S01]  /*17ed0*/  @!P3 ST.E.64 desc[UR42][R12.64], R98 ;  /* 0x000000620c00b985 */ /* 0x0007e2000c101b2a */
[-C--:B------:R-:W-:Y:S02]  /*17ee0*/  @!P1 LEA R20, P3, R167, R0.reuse, 0x2 ;  /* 0x00000000a7149211 */ /* 0x080fe400078610ff */
[-C--:B------:R-:W-:Y:S02]  /*17ef0*/  @!P2 LEA.HI.X R15, R169, R3.reuse, R170, 0x2, P6 ;  /* 0x00000003a90fa211 */ /* 0x080fe400030f14aa */
[-C--:B------:R-:W-:Y:S02]  /*17f00*/  @!P0 LEA R24, P6, R165, R0.reuse, 0x2 ;  /* 0x00000000a5188211 */ /* 0x080fe400078c10ff */
[-C--:B------:R-:W-:Y:S01]  /*17f10*/  @!P1 LEA.HI.X R21, R167, R3.reuse, R168, 0x2, P3 ;  /* 0x00000003a7159211 */ /* 0x080fe200018f14a8 */
[----:B------:R4:W-:Y:S01]  /*17f20*/  @!P2 ST.E.64 desc[UR42][R14.64], R102 ;  /* 0x000000660e00a985 */ /* 0x0009e2000c101b2a */
[----:B------:R-:W-:Y:S02]  /*17f30*/  ISETP.GE.AND P3, PT, R159, UR4, PT ;  /* 0x000000049f007c0c */ /* 0x000fe4000bf66270 */
[----:B------:R-:W-:Y:S01]  /*17f40*/  @!P0 LEA.HI.X R25, R165, R3, R166, 0x2, P6 ;  /* 0x00000003a5198211 */ /* 0x000fe200030f14a6 */
[----:B------:R5:W-:Y:S01]  /*17f50*/  @!P1 ST.E.64 desc[UR42][R20.64], R106 ;  /* 0x0000006a14009985 */ /* 0x000be2000c101b2a */
[----:B-1----:R-:W-:-:S02]  /*17f60*/  @!P5 LEA R8, P1, R163, R0, 0x2 ;  /* 0x00000000a308d211 */ /* 0x002fc400078210ff */
[-C--:B--2---:R-:W-:Y:S01]  /*17f70*/  @!P4 LEA R10, P2, R161, R0.reuse, 0x2 ;  /* 0x00000000a10ac211 */ /* 0x084fe200078410ff */
[----:B------:R-:W-:Y:S01]  /*17f80*/  @!P0 ST.E.64 desc[UR42][R24.64], R110 ;  /* 0x0000006e18008985 */ /* 0x000fe2000c101b2a */
[----:B------:R-:W-:Y:S02]  /*17f90*/  ISETP.GE.AND P0, PT, R237, UR4, PT ;  /* 0x00000004ed007c0c */ /* 0x000fe4000bf06270 */
[-C--:B------:R-:W-:Y:S02]  /*17fa0*/  @!P5 LEA.HI.X R9, R163, R3.reuse, R164, 0x2, P1 ;  /* 0x00000003a309d211 */ /* 0x080fe400008f14a4 */
[----:B------:R-:W-:Y:S02]  /*17fb0*/  ISETP.GE.AND P1, PT, R236, UR4, PT ;  /* 0x00000004ec007c0c */ /* 0x000fe4000bf26270 */
[----:B---3--:R-:W-:Y:S01]  /*17fc0*/  @!P3 LEA R12, P6, R159, R0, 0x2 ;  /* 0x000000009f0cb211 */ /* 0x008fe200078c10ff */
[----:B------:R1:W-:Y:S01]  /*17fd0*/  @!P5 ST.E.64 desc[UR42][R8.64], R114 ;  /* 0x000000720800d985 */ /* 0x0003e2000c101b2a */
[----:B------:R-:W-:-:S02]  /*17fe0*/  @!P4 LEA.HI.X R11, R161, R3, R162, 0x2, P2 ;  /* 0x00000003a10bc211 */ /* 0x000fc400010f14a2 */
[-C--:B------:R-:W-:Y:S02]  /*17ff0*/  @!P3 LEA.HI.X R13, R159, R3.reuse, R160, 0x2, P6 ;  /* 0x000000039f0db211 */ /* 0x080fe400030f14a0 */
[----:B------:R-:W-:Y:S01]  /*18000*/  ISETP.GE.AND P2, PT, R233, UR4, PT ;  /* 0x00000004e9007c0c */ /* 0x000fe2000bf46270 */
[----:B------:R2:W-:Y:S01]  /*18010*/  @!P4 ST.E.64 desc[UR42][R10.64], R118 ;  /* 0x000000760a00c985 */ /* 0x0005e2000c101b2a */
[----:B------:R-:W-:Y:S02]  /*18020*/  ISETP.GE.AND P4, PT, R235, UR4, PT ;  /* 0x00000004eb007c0c */ /* 0x000fe4000bf86270 */
[C---:B----4-:R-:W-:Y:S01]  /*18030*/  @!P0 LEA R14, P5, R237.reuse, R0, 0x2 ;  /* 0x00000000ed0e8211 */ /* 0x050fe200078a10ff */
[----:B------:R3:W-:Y:S01]  /*18040*/  @!P3 ST.E.64 desc[UR42][R12.64], R122 ;  /* 0x0000007a0c00b985 */ /* 0x0007e2000c101b2a */
[----:B------:R-:W-:Y:S02]  /*18050*/  ISETP.GE.AND P3, PT, R234, UR4, PT ;  /* 0x00000004ea007c0c */ /* 0x000fe4000bf66270 */
[----:B------:R-:W-:-:S02]  /*18060*/  @!P0 LEA.HI.X R15, R237, R3, R158, 0x2, P5 ;  /* 0x00000003ed0f8211 */ /* 0x000fc400028f149e */
[----:B------:R-:W-:Y:S02]  /*18070*/  ISETP.GE.AND P5, PT, R232, UR4, PT ;  /* 0x00000004e8007c0c */ /* 0x000fe4000bfa6270 */
[CC--:B-----5:R-:W-:Y:S01]  /*18080*/  @!P1 LEA R20, P6, R236.reuse, R0.reuse, 0x2 ;  /* 0x00000000ec149211 */ /* 0x0e0fe200078c10ff */
[----:B------:R4:W-:Y:S02]  /*18090*/  @!P0 ST.E.64 desc[UR42][R14.64], R126 ;  /* 0x0000007e0e008985 */ /* 0x0009e4000c101b2a */
        /* <DEDUP_REMOVED lines=20> */
.L_x_8538:
        /* <DEDUP_REMOVED lines=26> */
.L_x_8547:
[----:B------:R-:W2:Y:S01]  /*18380*/  LDL.LU R4, [R1+0x60] ;  /* 0x0000600001047983 */ /* 0x000ea20000300800 */
[----:B------:R-:W-:Y:S01]  /*18390*/  BSSY B1, `(.L_x_8548) ;  /* 0x0000036000017945 */ /* 0x000fe20003800000 */
[----:B------:R-:W-:Y:S02]  /*183a0*/  SEL R219, R219, RZ, !P0 ;  /* 0x000000ffdbdb7207 */ /* 0x000fe40004000000 */
[----:B-----5:R-:W-:Y:S02]  /*183b0*/  SHF.R.S32.HI R28, RZ, 0x1f, R3 ;  /* 0x0000001fff1c7819 */ /* 0x020fe40000011403 */
[----:B--2---:R-:W-:Y:S01]  /*183c0*/  SEL R30, R4, RZ, !P0 ;  /* 0x000000ff041e7207 */ /* 0x004fe20004000000 */
[----:B------:R-:W-:Y:S06]  /*183d0*/  @P3 BRA `(.L_x_8549) ;  /* 0x0000000000c43947 */ /* 0x000fec0003800000 */
[----:B------:R-:W1:Y:S01]  /*183e0*/  S2R R33, SR_TID.X ;  /* 0x0000000000217919 */ /* 0x000e620000002100 */
[----:B------:R-:W2:Y:S02]  /*183f0*/  LDC R35, c[0x0][0xce8] ;  /* 0x00033a00ff237b82 */ /* 0x000ea40000000800 */
[----:B--2---:R-:W-:Y:S01]  /*18400*/  IMAD R4, R0, R35, RZ ;  /* 0x0000002300047224 */ /* 0x004fe200078e02ff */
[----:B-1----:R-:W-:-:S04]  /*18410*/  IADD3 R33, R194, -0x80, R33 ;  /* 0xffffff80c2217810 */ /* 0x002fc80007ffe021 */
        /* <DEDUP_REMOVED lines=10> */
[----:B------:R-:W5:Y:S08]  /*184c0*/  LDC.64 R12, c[0x0][R26+0x228] ;  /* 0x00008a001a0c7b82 */ /* 0x000f700000000a00 */
[----:B------:R-:W0:Y:S08]  /*184d0*/  @P1 LDC R4, c[0x0][0xcec] ;  /* 0x00033b00ff041b82 */ /* 0x000e300000000800 */
[----:B------:R-:W4:Y:S08]  /*184e0*/  LDC.64 R10, c[0x0][R26+0x210] ;  /* 0x000084001a0a7b82 */ /* 0x000f300000000a00 */
[----:B------:R-:W5:Y:S01]  /*184f0*/  @P1 LDC R31, c[0x0][0xcf0] ;  /* 0x00033c00ff1f1b82 */ /* 0x000f620000000800 */
[----:B0-----:R-:W-:-:S07]  /*18500*/  @P1 IMAD.HI.U32 R4, R33, R4, RZ ;  /* 0x0000000421041227 */ /* 0x001fce00078e00ff */
[----:B-1----:R-:W0:Y:S01]  /*18510*/  @!P0 LDC R8, c[0x0][0xc50] ;  /* 0x00031400ff088b82 */ /* 0x002e220000000800 */
[-C--:B--2---:R-:W-:Y:S02]  /*18520*/  IMAD R15, R15, R219.reuse, RZ ;  /* 0x000000db0f0f7224 */ /* 0x084fe400078e02ff */
[----:B------:R-:W-:-:S05]  /*18530*/  IMAD.WIDE.U32 R20, R14, R219, RZ ;  /* 0x000000db0e147225 */ /* 0x000fca00078e00ff */
[----:B------:R-:W1:Y:S01]  /*18540*/  @!P0 LDC R9, c[0x0][0xc54] ;  /* 0x00031500ff098b82 */ /* 0x000e620000000800 */
[-C--:B---3--:R-:W-:Y:S02]  /*18550*/  IMAD R29, R25, R217.reuse, RZ ;  /* 0x000000d9191d7224 */ /* 0x088fe400078e02ff */
        /* <DEDUP_REMOVED lines=16> */
[-C--:B----4-:R-:W-:Y:S01]  /*18660*/  IMAD R4, R11, R15.reuse, RZ ;  /* 0x0000000f0b047224 */ /* 0x090fe200078e02ff */
[----:B------:R-:W-:Y:S01]  /*18670*/  SHF.R.S32.HI R21, RZ, 0x1f, R15 ;  /* 0x0000001fff157819 */ /* 0x000fe2000001140f */
[----:B------:R-:W-:Y:S02]  /*18680*/  IMAD.MOV.U32 R11, RZ, RZ, -0x800000 ;  /* 0xff800000ff0b7424 */ /* 0x000fe400078e00ff */
[----:B------:R-:W-:-:S04]  /*18690*/  IMAD.WIDE.U32 R12, R10, R15, R12 ;  /* 0x0000000f0a0c7225 */ /* 0x000fc800078e000c */
[----:B------:R-:W-:Y:S01]  /*186a0*/  IMAD R21, R10, R21, R4 ;  /* 0x000000150a157224 */ /* 0x000fe200078e0204 */
[----:B0-----:R-:W-:-:S03]  /*186b0*/  LEA R8, P0, R12, R8, 0x2 ;  /* 0x000000080c087211 */ /* 0x001fc600078010ff */
[----:B------:R-:W-:-:S05]  /*186c0*/  IMAD.IADD R4, R13, 0x1, R21 ;  /* 0x000000010d047824 */ /* 0x000fca00078e0215 */
[----:B-1----:R-:W-:-:S05]  /*186d0*/  LEA.HI.X R9, R12, R9, R4, 0x2, P0 ;  /* 0x000000090c097211 */ /* 0x002fca00000f1404 */
[----:B------:R1:W-:Y:S02]  /*186e0*/  STG.E desc[UR42][R8.64], R11 ;  /* 0x0000000b08007986 */ /* 0x0003e4000c10192a */
.L_x_8549:
[----:B------:R-:W-:Y:S05]  /*186f0*/  BSYNC B1 ;  /* 0x0000000000017941 */ /* 0x000fea0003800000 */
.L_x_8548:
[----:B------:R-:W-:Y:S05]  /*18700*/  @P2 BRA `(.L_x_8544) ;  /* 0x0000000800742947 */ /* 0x000fea0003800000 */
[----:B------:R-:W2:Y:S01]  /*18710*/  LDC R13, c[0x0][0xce8] ;  /* 0x00033a00ff0d7b82 */ /* 0x000ea20000000800 */
[----:B------:R-:W-:Y:S01]  /*18720*/  ULDC.64 UR4, c[0x0][0xba0] ;  /* 0x0002e80000047ab9 */ /* 0x000fe20000000a00 */
[----:B-1----:R-:W-:Y:S01]  /*18730*/  SHF.R.S32.HI R11, RZ, 0x1f, R32 ;  /* 0x0000001fff0b7819 */ /* 0x002fe20000011420 */
[----:B------:R-:W-:Y:S01]  /*18740*/  IMAD R4, R28, UR4, RZ ;  /* 0x000000041c047c24 */ /* 0x000fe2000f8e02ff */
[----:B------:R-:W-:Y:S01]  /*18750*/  BSSY B1, `(.L_x_8550) ;  /* 0x0000074000017945 */ /* 0x000fe20003800000 */
[----:B------:R-:W-:Y:S01]  /*18760*/  IMAD.WIDE.U32 R8, R3, UR4, RZ ;  /* 0x0000000403087c25 */ /* 0x000fe2000f8e00ff */
[----:B------:R-:W-:Y:S02]  /*18770*/  LEA.HI R11, R11, R32, RZ, 0x3 ;  /* 0x000000200b0b7211 */ /* 0x000fe400078f18ff */
[----:B------:R-:W1:Y:S01]  /*18780*/  LDC R26, c[0x0][0xbc8] ;  /* 0x0002f200ff1a7b82 */ /* 0x000e620000000800 */
        /* <DEDUP_REMOVED lines=15> */
[----:B--2---:R-:W-:Y:S01]  /*18880*/  ISETP.NE.AND P0, PT, R13, 0x1, PT ;  /* 0x000000010d00780c */ /* 0x004fe20003f05270 */
[----:B------:R-:W-:Y:S01]  /*18890*/  IMAD R11, R3, 0x20, R12 ;  /* 0x00000020030b7824 */ /* 0x000fe200078e020c */
[----:B------:R-:W-:Y:S01]  /*188a0*/  ULDC.64 UR4, c[0x0][0xbf0] ;  /* 0x0002fc0000047ab9 */ /* 0x000fe20000000a00 */
[----:B------:R-:W-:Y:S01]  /*188b0*/  IMAD R29, R0, R13, RZ ;  /* 0x0000000d001d7224 */ /* 0x000fe200078e02ff */
[----:B------:R-:W-:Y:S01]  /*188c0*/  SHF.R.S32.HI R38, RZ, 0x1f, R228 ;  /* 0x0000001fff267819 */ /* 0x000fe200000114e4 */
[----:B------:R-:W-:Y:S02]  /*188d0*/  IMAD.IADD R10, R194, 0x1, R11 ;  /* 0x00000001c20a7824 */ /* 0x000fe400078e020b */
[----:B------:R-:W-:Y:S01]  /*188e0*/  IMAD R3, R30, UR4, RZ ;  /* 0x000000041e037c24 */ /* 0x000fe2000f8e02ff */
[-C--:B-1----:R-:W-:Y:S01]  /*188f0*/  ISETP.GE.AND P1, PT, R228, R26.reuse, PT ;  /* 0x0000001ae400720c */ /* 0x082fe20003f26270 */
[----:B------:R-:W-:Y:S01]  /*18900*/  IMAD.WIDE.U32 R8, R219, UR4, R8 ;  /* 0x00000004db087c25 */ /* 0x000fe2000f8e0008 */
[----:B------:R-:W-:-:S02]  /*18910*/  ISETP.GE.AND P2, PT, R187, R26, PT ;  /* 0x0000001abb00720c */ /* 0x000fc40003f46270 */
[----:B------:R-:W-:Y:S01]  /*18920*/  SHF.R.S32.HI R30, RZ, 0x1f, R31 ;  /* 0x0000001fff1e7819 */ /* 0x000fe2000001141f */
[----:B------:R-:W1:Y:S01]  /*18930*/  @P0 LDC R15, c[0x0][0xcec] ;  /* 0x00033b00ff0f0b82 */ /* 0x000e620000000800 */
[----:B------:R-:W-:Y:S01]  /*18940*/  IMAD R11, R219, UR5, R3 ;  /* 0x00000005db0b7c24 */ /* 0x000fe2000f8e0203 */
[----:B------:R-:W-:Y:S01]  /*18950*/  ULDC.64 UR4, c[0x0][0xbe0] ;  /* 0x0002f80000047ab9 */ /* 0x000fe20000000a00 */
[----:B------:R-:W-:Y:S01]  /*18960*/  IMAD.MOV.U32 R3, RZ, RZ, R10 ;  /* 0x000000ffff037224 */ /* 0x000fe200078e000a */
[----:B------:R-:W-:Y:S01]  /*18970*/  SEL R0, RZ, 0x1, P2 ;  /* 0x00000001ff007807 */ /* 0x000fe20001000000 */
[----:B------:R-:W-:Y:S01]  /*18980*/  IMAD.IADD R9, R9, 0x1, R11 ;  /* 0x0000000109097824 */ /* 0x000fe200078e020b */
[----:B------:R-:W-:Y:S01]  /*18990*/  ISETP.GE.AND P2, PT, R33, R26, PT ;  /* 0x0000001a2100720c */ /* 0x000fe20003f46270 */
[----:B------:R-:W-:Y:S01]  /*189a0*/  IMAD.IADD R194, R12, 0x1, R194 ;  /* 0x000000010cc27824 */ /* 0x000fe200078e02c2 */
[----:B------:R-:W2:Y:S01]  /*189b0*/  @P0 LDC R21, c[0x0][0xcf0] ;  /* 0x00033c00ff150b82 */ /* 0x000ea20000000800 */
[----:B-1----:R-:W-:-:S05]  /*189c0*/  @P0 IMAD.HI.U32 R4, R10, R15, RZ ;  /* 0x0000000f0a040227 */ /* 0x002fca00078e00ff */
[----:B--2---:R-:W-:Y:S02]  /*189d0*/  @P0 SHF.R.U32.HI R3, RZ, R21, R4 ;  /* 0x00000015ff030219 */ /* 0x004fe40000011604 */
        /* <DEDUP_REMOVED lines=75> */
.L_x_8551:
[----:B------:R-:W-:Y:S05]  /*18e90*/  BSYNC B1 ;  /* 0x0000000000017941 */ /* 0x000fea0003800000 */
.L_x_8550:
[----:B------:R-:W-:Y:S01]  /*18ea0*/  VIADD R0, R194, 0x20 ;  /* 0x00000020c2007836 */ /* 0x000fe20000000000 */
[----:B---3--:R3:W0:Y:S04]  /*18eb0*/  SHFL.IDX PT, R9, R3, 0x1, 0x181f ;  /* 0x00381f0003097f89 */ /* 0x00862800000e0000 */
        /* <DEDUP_REMOVED lines=34> */
.L_x_8544:
[----:B------:R-:W-:Y:S05]  /*190e0*/  BSYNC B0 ;  /* 0x0000000000007941 */ /* 0x000fea0003800000 */
.L_x_8537:
[----:B------:R-:W-:Y:S02]  /*190f0*/  ULDC UR4, c[0x0][0xd3c] ;  /* 0x00034f0000047ab9 */ /* 0x000fe40000000800 */
[----:B------:R-:W-:-:S13]  /*19100*/  ISETP.GE.AND P0, PT, R7, UR4, PT ;  /* 0x0000000407007c0c */ /* 0x000fda000bf06270 */
[----:B------:R-:W-:Y:S05]  /*19110*/  @!P0 BRA `(.L_x_8552) ;  /* 0xfffffe84003c8947 */ /* 0x000fea000383ffff */
[----:B------:R-:W-:Y:S05]  /*19120*/  BRA `(.L_x_8410) ;  /* 0x000000a800ec7947 */ /* 0x000fea0003800000 */
.L_x_8408:
        /* <DEDUP_REMOVED lines=18> */
.L_x_8553:
        /* <DEDUP_REMOVED lines=43> */
.L_x_8557:
        /* <DEDUP_REMOVED lines=39> */
.L_x_8555:
        /* <DEDUP_REMOVED lines=12> */
.L_x_8558:
        /* <DEDUP_REMOVED lines=63> */
.L_x_8559:
        /* <DEDUP_REMOVED lines=61> */
.L_x_8560:
[----:B01----:R-:W-:-:S05]  /*19ff0*/  LOP3.LUT R3, RZ, R2, RZ, 0x33, !PT ;  /* 0x00000002ff037212 */ /* 0x003fca00078e33ff */
[----:B------:R-:W-:-:S05]  /*1a000*/  IMAD.IADD R2, R4, 0x1, R3 ;  /* 0x0000000104027824 */ /* 0x000fca00078e0203 */
[----:B------:R1:W-:Y:S01]  /*1a010*/  STL [R1+0x4], R2 ;  /* 0x0000040201007387 */ /* 0x0003e20000100800 */
[----:B------:R-:W-:Y:S05]  /*1a020*/  BRA `(.L_x_8561) ;  /* 0x0000000000107947 */ /* 0x000fea0003800000 */
.L_x_8556:
[----:B------:R-:W-:Y:S01]  /*1a030*/  IMAD.U32 R2, RZ, RZ, UR6 ;  /* 0x00000006ff027e24 */ /* 0x000fe2000f8e00ff */
[----:B------:R0:W-:Y:S04]  /*1a040*/  STL [R1+0x4], RZ ;  /* 0x000004ff01007387 */ /* 0x0001e80000100800 */
[----:B------:R0:W-:Y:S04]  /*1a050*/  STL [R1+0x8], RZ ;  /* 0x000008ff01007387 */ /* 0x0001e80000100800 */
[----:B------:R0:W-:Y:S02]  /*1a060*/  STL [R1], R2 ;  /* 0x0000000201007387 */ /* 0x0001e40000100800 */
.L_x_8561:
        /* <DEDUP_REMOVED lines=10> */
.L_x_8554:
        /* <DEDUP_REMOVED lines=40> */
.L_x_8736:
[----:B--2---:R-:W2:Y:S01]  /*1a390*/  LDL R0, [R1+0xc] ;  /* 0x00000c0001007983 */ /* 0x004ea20000100800 */
[----:B-1----:R-:W2:Y:S01]  /*1a3a0*/  LDC.64 R2, c[0x0][0xd88] ;  /* 0x00036200ff027b82 */ /* 0x002ea20000000a00 */
[----:B------:R-:W-:Y:S05]  /*1a3b0*/  YIELD ;  /* 0x0000000000007946 */ /* 0x000fea0003800000 */
[----:B------:R-:W-:Y:S01]  /*1a3c0*/  ULDC.64 UR4, c[0x0][0xb20] ;  /* 0x0002c80000047ab9 */ /* 0x000fe20000000a00 */
[----:B0-----:R-:W-:Y:S02]  /*1a3d0*/  CS2R R8, SRZ ;  /* 0x0000000000087805 */ /* 0x001fe4000001ff00 */
        /* <DEDUP_REMOVED lines=27> */
[----:B------:R-:W-:Y:S02]  /*1a590*/  IADD3.X R3, R15, UR5, RZ, P4, !PT ;  /* 0x000000050f037c10 */ /* 0x000fe4000a7fe4ff */
        /* <DEDUP_REMOVED lines=32> */
.L_x_8563:
        /* <DEDUP_REMOVED lines=17> */
.L_x_8564:
[----:B------:R-:W-:Y:S05]  /*1a8b0*/  @!P0 BRA `(.L_x_8565) ;  /* 0x00000000000c8947 */ /* 0x000fea0003800000 */
[----:B------:R-:W2:Y:S04]  /*1a8c0*/  LDG.E R8, desc[UR42][R6.64] ;  /* 0x0000002a06087981 */ /* 0x000ea8000c1e1900 */
[----:B------:R-:W2:Y:S02]  /*1a8d0*/  LDG.E R6, desc[UR42][R6.64+0x4] ;  /* 0x0000042a06067981 */ /* 0x000ea4000c1e1900 */
[----:B--2---:R-:W-:-:S07]  /*1a8e0*/  IMAD.IADD R8, R6, 0x1, -R8 ;  /* 0x0000000106087824 */ /* 0x004fce00078e0a08 */
.L_x_8565:
        /* <DEDUP_REMOVED lines=12> */
[----:B--2---:R-:W-:Y:S02]  /*1a9b0*/  @P1 IMAD.IADD R11, R4, 0x1, -R2 ;  /* 0x00000001040b1824 */ /* 0x004fe400078e0a02 */
[----:B---3--:R-:W-:-:S04]  /*1a9c0*/  IMAD.SHL.U32 R2, R6, 0x40, RZ ;  /* 0x0000004006027824 */ /* 0x008fc800078e00ff */
[----:B------:R-:W-:-:S04]  /*1a9d0*/  VIADD R2, R2, 0x3f ;  /* 0x0000003f02027836 */ /* 0x000fc80000000000 */
[----:B-1----:R-:W-:-:S05]  /*1a9e0*/  @P0 IMAD.HI.U32 R0, R2, R3, RZ ;  /* 0x0000000302000227 */ /* 0x002fca00078e00ff */
[----:B----4-:R-:W-:Y:S01]  /*1a9f0*/  @P0 SHF.R.U32.HI R2, RZ, R5, R0 ;  /* 0x00000005ff020219 */ /* 0x010fe20000011600 */
[----:B------:R-:W-:-:S05]  /*1aa00*/  IMAD.IADD R0, R7, 0x1, R11 ;  /* 0x0000000107007824 */ /* 0x000fca00078e020b */
[C---:B------:R-:W-:Y:S01]  /*1aa10*/  IADD3 R21, R0.reuse, 0x40, -R14 ;  /* 0x0000004000157810 */ /* 0x040fe20007ffe80e */
        /* <DEDUP_REMOVED lines=41> */
.L_x_8567:
[----:B------:R-:W-:Y:S05]  /*1acb0*/  BSYNC B0 ;  /* 0x0000000000007941 */ /* 0x000fea0003800000 */
.L_x_8566:
        /* <DEDUP_REMOVED lines=24> */
.L_x_8780:
[----:B-1----:R-:W-:Y:S02]  /*1ae40*/  ISETP.NE.AND P0, PT, R14, RZ, PT ;  /* 0x000000ff0e00720c */ /* 0x002fe40003f05270 */
[----:B------:R-:W-:-:S11]  /*1ae50*/  PLOP3.LUT P6, PT, PT, PT, PT, 0x8, 0x0 ;  /* 0x000000000000781c */ /* 0x000fd60003fce170 */
[----:B------:R-:W-:Y:S05]  /*1ae60*/  @P0 BRA `(.L_x_8571) ;  /* 0x00000000000c0947 */ /* 0x000fea0003800000 */
[----:B------:R-:W-:-:S03]  /*1ae70*/  UMOV UR4, 0xffffffff ;  /* 0xffffffff00047882 */ /* 0x000fc60000000000 */
[----:B------:R-:W-:Y:S05]  /*1ae80*/  BRA.DIV UR4, `(.L_x_8572) ;  /* 0x0000009a04a87947 */ /* 0x000fea000b800000 */
[----:B------:R-:W-:-:S13]  /*1ae90*/  ELECT P6, URZ, PT ;  /* 0x00000000003f782f */ /* 0x000fda00038c0000 */
.L_x_8571:
        /* <DEDUP_REMOVED lines=9> */
.L_x_8783:
[----:B------:R-:W-:Y:S05]  /*1af30*/  BSYNC B1 ;  /* 0x0000000000017941 */ /* 0x000fea0003800000 */
.L_x_8573:
        /* <DEDUP_REMOVED lines=12> */
.L_x_8784:
[----:B------:R-:W-:Y:S05]  /*1b000*/  BSYNC B2 ;  /* 0x0000000000027941 */ /* 0x000fea0003800000 */
.L_x_8577:
        /* <DEDUP_REMOVED lines=9> */
.L_x_8580:
[----:B------:R-:W-:Y:S05]  /*1b0a0*/  BSYNC B2 ;  /* 0x0000000000027941 */ /* 0x000fea0003800000 */
.L_x_8579:
        /* <DEDUP_REMOVED lines=13> */
.L_x_8581:
        /* <DEDUP_REMOVED lines=13> */
.L_x_8785:
[----:B------:R-:W-:Y:S05]  /*1b250*/  BSYNC B2 ;  /* 0x0000000000027941 */ /* 0x000fea0003800000 */
.L_x_8582:
        /* <DEDUP_REMOVED lines=11> */
.L_x_8585:
[----:B------:R-:W-:Y:S05]  /*1b310*/  BSYNC B2 ;  /* 0x0000000000027941 */ /* 0x000fea0003800000 */
.L_x_8584:
        /* <DEDUP_REMOVED lines=10> */
.L_x_8586:
        /* <DEDUP_REMOVED lines=15> */
.L_x_8587:
        /* <DEDUP_REMOVED lines=15> */
.L_x_8588:
        /* <DEDUP_REMOVED lines=15> */
.L_x_8589:
        /* <DEDUP_REMOVED lines=15> */
.L_x_8590:
        /* <DEDUP_REMOVED lines=15> */
.L_x_8591:
        /* <DEDUP_REMOVED lines=15> */
.L_x_8592:
        /* <DEDUP_REMOVED lines=15> */
.L_x_8593:
        /* <DEDUP_REMOVED lines=10> */
.L_x_8576:
[----:B------:R-:W-:Y:S05]  /*1baf0*/  BSYNC B1 ;  /* 0x0000000000017941 */ /* 0x000fea0003800000 */
.L_x_8575:
        /* <DEDUP_REMOVED lines=13> */
.L_x_8613:
        /* <DEDUP_REMOVED lines=13> */
.L_x_8786:
[----:B------:R-:W-:Y:S05]  /*1bca0*/  BSYNC B2 ;  /* 0x0000000000027941 */ /* 0x000fea0003800000 */
.L_x_8596:
        /* <DEDUP_REMOVED lines=9> */
.L_x_8599:
[----:B------:R-:W-:Y:S05]  /*1bd40*/  BSYNC B2 ;  /* 0x0000000000027941 */ /* 0x000fea0003800000 */
.L_x_8598:
        /* <DEDUP_REMOVED lines=12> */
.L_x_8600:
        /* <DEDUP_REMOVED lines=13> */
.L_x_8787:
[----:B------:R-:W-:Y:S05]  /*1bee0*/  BSYNC B2 ;  /* 0x0000000000027941 */ /* 0x000fea0003800000 */
.L_x_8601:
        /* <DEDUP_REMOVED lines=11> */
.L_x_8604:
[----:B------:R-:W-:Y:S05]  /*1bfa0*/  BSYNC B2 ;  /* 0x0000000000027941 */ /* 0x000fea0003800000 */
.L_x_8603:
        /* <DEDUP_REMOVED lines=10> */
.L_x_8605:
        /* <DEDUP_REMOVED lines=15> */
.L_x_8606:
        /* <DEDUP_REMOVED lines=15> */
.L_x_8607:
        /* <DEDUP_REMOVED lines=15> */
.L_x_8608:
        /* <DEDUP_REMOVED lines=15> */
.L_x_8609:
        /* <DEDUP_REMOVED lines=15> */
.L_x_8610:
        /* <DEDUP_REMOVED lines=15> */
.L_x_8611:
        /* <DEDUP_REMOVED lines=15> */
.L_x_8612:
        /* <DEDUP_REMOVED lines=10> */
.L_x_8595:
[----:B------:R-:W-:Y:S05]  /*1c780*/  BSYNC B1 ;  /* 0x0000000000017941 */ /* 0x000fea0003800000 */
.L_x_8594:
        /* <DEDUP_REMOVED lines=12> */
.L_x_8569:
[----:B------:R-:W-:Y:S05]  /*1c850*/  BSYNC B0 ;  /* 0x0000000000007941 */ /* 0x000fea0003800000 */
.L_x_8568:
        /* <DEDUP_REMOVED lines=49> */
.L_x_8615:
[----:B------:R-:W-:Y:S05]  /*1cb70*/  BSYNC B0 ;  /* 0x0000000000007941 */ /* 0x000fea0003800000 */
.L_x_8614:
        /* <DEDUP_REMOVED lines=19> */
[----:B-1----:R-:W2:Y:S04]  /*1ccb0*/  @P0 ATOMG.E.ADD.STRONG.GPU PT, R2, desc[UR42][R4.64], R2 ;  /* 0x00000002040209a8 */ /* 0x002ea800081ee1ea */
[----:B--2---:R0:W1:Y:S02]  /*1ccc0*/  SHFL.IDX PT, R2, R2, R0, 0x1f ;  /* 0x00001f0002027589 */ /* 0x00406400000e0000 */
[----:B0-----:R-:W0:Y:S02]  /*1ccd0*/  S2R R0, SR_LTMASK ;  /* 0x0000000000007919 */ /* 0x001e240000003900 */
[----:B0-----:R-:W-:-:S06]  /*1cce0*/  LOP3.LUT R0, R0, UR4, RZ, 0xc0, !PT ;  /* 0x0000000400007c12 */ /* 0x001fcc000f8ec0ff */
[----:B------:R-:W1:Y:S02]  /*1ccf0*/  POPC R0, R0 ;  /* 0x0000000000007309 */ /* 0x000e640000000000 */
[----:B-1----:R-:W-:-:S05]  /*1cd00*/  IADD3 R0, R2, UR37, R0 ;  /* 0x0000002502007c10 */ /* 0x002fca000fffe000 */
[----:B------:R4:W-:Y:S01]  /*1cd10*/  STL [R1], R0 ;  /* 0x0000000001007387 */ /* 0x0009e20000100800 */
[----:B------:R-:W-:Y:S05]  /*1cd20*/  BRA `(.L_x_8618) ;  /* 0x0000005800847947 */ /* 0x000fea0003800000 */
.L_x_8617:
        /* <DEDUP_REMOVED lines=20> */
.L_x_8620:
[----:B------:R-:W-:Y:S05]  /*1ce70*/  BSYNC B6 ;  /* 0x0000000000067941 */ /* 0x000fea0003800000 */
.L_x_8619:
        /* <DEDUP_REMOVED lines=20> */
.L_x_8623:
        /* <DEDUP_REMOVED lines=16> */
.L_x_8622:
[----:B------:R-:W-:Y:S05]  /*1d0c0*/  BSYNC B6 ;  /* 0x0000000000067941 */ /* 0x000fea0003800000 */
.L_x_8621:
        /* <DEDUP_REMOVED lines=24> */
.L_x_8790:
        /* <DEDUP_REMOVED lines=9> */
.L_x_8793:
        /* <DEDUP_REMOVED lines=24> */
.L_x_8627:
[----:B------:R-:W2:Y:S04]  /*1d460*/  LDL R0, [R1+0x10] ;  /* 0x0000100001007983 */ /* 0x000ea80000100800 */
[----:B-1----:R-:W3:Y:S01]  /*1d470*/  LDL R2, [R1+0x1c] ;  /* 0x00001c0001027983 */ /* 0x002ee20000100800 */
[----:B--2---:R-:W-:Y:S01]  /*1d480*/  IMAD R0, R0, 0x8, R18 ;  /* 0x0000000800007824 */ /* 0x004fe200078e0212 */
[----:B---3--:R-:W-:-:S04]  /*1d490*/  SHF.L.U32 R2, R2, 0x1f, RZ ;  /* 0x0000001f02027819 */ /* 0x008fc800000006ff */
[----:B------:R-:W1:Y:S02]  /*1d4a0*/  SYNCS.PHASECHK.TRANS64.TRYWAIT P0, [R0+URZ+0x38840], R2 ;  /* 0x03884002000075a7 */ /* 0x000e64000800017f */
[----:B-1----:R-:W-:Y:S05]  /*1d4b0*/  @!P0 BRA `(.L_x_8628) ;  /* 0x0000007400f48947 */ /* 0x002fea0003800000 */
.L_x_8794:
        /* <DEDUP_REMOVED lines=11> */
.L_x_8629:
        /* <DEDUP_REMOVED lines=23> */
.L_x_8625:
[----:B0-----:R-:W2:Y:S04]  /*1d6e0*/  LDL.LU R4, [R1+0x30] ;  /* 0x0000300001047983 */ /* 0x001ea80000300800 */
        /* <DEDUP_REMOVED lines=33> */
.L_x_8631:
[----:B------:R-:W-:Y:S05]  /*1d900*/  BSYNC B6 ;  /* 0x0000000000067941 */ /* 0x000fea0003800000 */
.L_x_8630:
        /* <DEDUP_REMOVED lines=98> */
.L_x_8803:
        /* <DEDUP_REMOVED lines=12> */
.L_x_8633:
        /* <DEDUP_REMOVED lines=37> */
.L_x_8635:
[----:B------:R-:W-:Y:S05]  /*1e240*/  BSYNC B6 ;  /* 0x0000000000067941 */ /* 0x000fea0003800000 */
.L_x_8634:
        /* <DEDUP_REMOVED lines=183> */
.L_x_8813:
        /* <DEDUP_REMOVED lines=30> */
.L_x_8638:
[----:B------:R-:W-:Y:S05]  /*1efa0*/  BSYNC B0 ;  /* 0x0000000000007941 */ /* 0x000fea0003800000 */
.L_x_8637:
[----:B------:R-:W-:Y:S01]  /*1efb0*/  NOP ;  /* 0x0000000000007918 */ /* 0x000fe20000000000 */
[----:B------:R-:W-:-:S13]  /*1efc0*/  PLOP3.LUT P0, PT, PT, PT, PT, 0x80, 0x0 ;  /* 0x000000000000781c */ /* 0x000fda0003f0f070 */
.L_x_8639:
        /* <DEDUP_REMOVED lines=18> */
.L_x_8814:
[----:B------:R-:W-:Y:S05]  /*1f0f0*/  BSYNC B0 ;  /* 0x0000000000007941 */ /* 0x000fea0003800000 */
.L_x_8640:
        /* <DEDUP_REMOVED lines=13> */
.L_x_8815:
[----:B------:R-:W-:Y:S05]  /*1f1d0*/  BSYNC B1 ;  /* 0x0000000000017941 */ /* 0x000fea0003800000 */
.L_x_8644:
        /* <DEDUP_REMOVED lines=9> */
.L_x_8647:
[----:B------:R-:W-:Y:S05]  /*1f270*/  BSYNC B1 ;  /* 0x0000000000017941 */ /* 0x000fea0003800000 */
.L_x_8646:
        /* <DEDUP_REMOVED lines=13> */
.L_x_8648:
        /* <DEDUP_REMOVED lines=15> */
.L_x_8649:
        /* <DEDUP_REMOVED lines=15> */
.L_x_8650:
        /* <DEDUP_REMOVED lines=15> */
.L_x_8651:
        /* <DEDUP_REMOVED lines=15> */
.L_x_8652:
        /* <DEDUP_REMOVED lines=15> */
.L_x_8653:
        /* <DEDUP_REMOVED lines=15> */
.L_x_8654:
        /* <DEDUP_REMOVED lines=15> */
.L_x_8655:
        /* <DEDUP_REMOVED lines=10> */
.L_x_8643:
[----:B------:R-:W-:Y:S05]  /*1fa80*/  BSYNC B0 ;  /* 0x0000000000007941 */ /* 0x000fea0003800000 */
.L_x_8642:
        /* <DEDUP_REMOVED lines=55> */
.L_x_8662:
        /* <DEDUP_REMOVED lines=8> */
.L_x_8816:
[----:B------:R-:W-:Y:S05]  /*1fe80*/  BSYNC B3 ;  /* 0x0000000000037941 */ /* 0x000fea0003800000 */
.L_x_8663:
        /* <DEDUP_REMOVED lines=9> */
.L_x_8666:
[----:B------:R-:W-:Y:S05]  /*1ff20*/  BSYNC B3 ;  /* 0x0000000000037941 */ /* 0x000fea0003800000 */
.L_x_8665:
        /* <DEDUP_REMOVED lines=13> */
.L_x_8667:
        /* <DEDUP_REMOVED lines=13> */
.L_x_8817:
[----:B------:R-:W-:Y:S05]  /*200d0*/  BSYNC B3 ;  /* 0x0000000000037941 */ /* 0x000fea0003800000 */
.L_x_8668:
        /* <DEDUP_REMOVED lines=11> */
.L_x_8671:
[----:B------:R-:W-:Y:S05]  /*20190*/  BSYNC B3 ;  /* 0x0000000000037941 */ /* 0x000fea0003800000 */
.L_x_8670:
        /* <DEDUP_REMOVED lines=10> */
.L_x_8672:
        /* <DEDUP_REMOVED lines=15> */
.L_x_8673:
        /* <DEDUP_REMOVED lines=15> */
.L_x_8674:
        /* <DEDUP_REMOVED lines=15> */
.L_x_8675:
        /* <DEDUP_REMOVED lines=15> */
.L_x_8676:
        /* <DEDUP_REMOVED lines=15> */
.L_x_8677:
        /* <DEDUP_REMOVED lines=15> */
.L_x_8678:
        /* <DEDUP_REMOVED lines=15> */
.L_x_8679:
        /* <DEDUP_REMOVED lines=10> */
.L_x_8661:
[----:B------:R-:W-:Y:S05]  /*20970*/  BSYNC B1 ;  /* 0x0000000000017941 */ /* 0x000fea0003800000 */
.L_x_8660:
[----:B------:R-:W2:Y:S02]  /*20980*/  LDL.LU R5, [R1+0x4c] ;  /* 0x00004c0001057983 */ /* 0x000ea40000300800 */
[----:B--2---:R-:W-:-:S07]  /*20990*/  VIADD R0, R5, 0xfffffffd ;  /* 0xfffffffd05007836 */ /* 0x004fce0000000000 */
.L_x_8659:
[----:B------:R-:W-:Y:S05]  /*209a0*/  BSYNC B2 ;  /* 0x0000000000027941 */ /* 0x000fea0003800000 */
.L_x_8658:
[----:B------:R-:W-:Y:S01]  /*209b0*/  VIADD R8, R8, 0xfffffffe ;  /* 0xfffffffe08087836 */ /* 0x000fe20000000000 */
[----:B------:R-:W-:-:S04]  /*209c0*/  LOP3.LUT R4, RZ, R4, RZ, 0x33, !PT ;  /* 0x00000004ff047212 */ /* 0x000fc800078e33ff */
[----:B------:R-:W-:-:S13]  /*209d0*/  ISETP.NE.AND P0, PT, R8, R4, PT ;  /* 0x000000040800720c */ /* 0x000fda0003f05270 */
[----:B------:R-:W-:Y:S05]  /*209e0*/  @!P0 BRA `(.L_x_8657) ;  /* 0x0000001800e08947 */ /* 0x000fea0003800000 */
.L_x_8720:
        /* <DEDUP_REMOVED lines=35> */
.L_x_8682:
        /* <DEDUP_REMOVED lines=8> */
.L_x_8818:
[----:B------:R-:W-:Y:S05]  /*20ca0*/  BSYNC B2 ;  /* 0x0000000000027941 */ /* 0x000fea0003800000 */
.L_x_8683:
        /* <DEDUP_REMOVED lines=9> */
.L_x_8686:
[----:B------:R-:W-:Y:S05]  /*20d40*/  BSYNC B2 ;  /* 0x0000000000027941 */ /* 0x000fea0003800000 */
.L_x_8685:
        /* <DEDUP_REMOVED lines=12> */
.L_x_8687:
        /* <DEDUP_REMOVED lines=13> */
.L_x_8819:
[----:B------:R-:W-:Y:S05]  /*20ee0*/  BSYNC B2 ;  /* 0x0000000000027941 */ /* 0x000fea0003800000 */
.L_x_8688:
        /* <DEDUP_REMOVED lines=11> */
.L_x_8691:
[----:B------:R-:W-:Y:S05]  /*20fa0*/  BSYNC B2 ;  /* 0x0000000000027941 */ /* 0x000fea0003800000 */
.L_x_8690:
        /* <DEDUP_REMOVED lines=9> */
.L_x_8692:
        /* <DEDUP_REMOVED lines=15> */
.L_x_8693:
        /* <DEDUP_REMOVED lines=15> */
.L_x_8694:
        /* <DEDUP_REMOVED lines=15> */
.L_x_8695:
        /* <DEDUP_REMOVED lines=15> */
.L_x_8696:
        /* <DEDUP_REMOVED lines=15> */
.L_x_8697:
        /* <DEDUP_REMOVED lines=15> */
.L_x_8698:
        /* <DEDUP_REMOVED lines=15> */
.L_x_8699:
        /* <DEDUP_REMOVED lines=10> */
.L_x_8681:
[----:B------:R-:W-:Y:S05]  /*21770*/  BSYNC B1 ;  /* 0x0000000000017941 */ /* 0x000fea0003800000 */
.L_x_8680:
        /* <DEDUP_REMOVED lines=35> */
.L_x_8702:
        /* <DEDUP_REMOVED lines=8> */
.L_x_8820:
[----:B------:R-:W-:Y:S05]  /*21a30*/  BSYNC B2 ;  /* 0x0000000000027941 */ /* 0x000fea0003800000 */
.L_x_8703:
        /* <DEDUP_REMOVED lines=9> */
.L_x_8706:
[----:B------:R-:W-:Y:S05]  /*21ad0*/  BSYNC B2 ;  /* 0x0000000000027941 */ /* 0x000fea0003800000 */
.L_x_8705:
        /* <DEDUP_REMOVED lines=13> */
.L_x_8707:
        /* <DEDUP_REMOVED lines=13> */
.L_x_8821:
[----:B------:R-:W-:Y:S05]  /*21c80*/  BSYNC B2 ;  /* 0x0000000000027941 */ /* 0x000fea0003800000 */
.L_x_8708:
        /* <DEDUP_REMOVED lines=11> */
.L_x_8711:
[----:B------:R-:W-:Y:S05]  /*21d40*/  BSYNC B2 ;  /* 0x0000000000027941 */ /* 0x000fea0003800000 */
.L_x_8710:
        /* <DEDUP_REMOVED lines=10> */
.L_x_8712:
        /* <DEDUP_REMOVED lines=15> */
.L_x_8713:
        /* <DEDUP_REMOVED lines=15> */
.L_x_8714:
        /* <DEDUP_REMOVED lines=15> */
.L_x_8715:
        /* <DEDUP_REMOVED lines=15> */
.L_x_8716:
        /* <DEDUP_REMOVED lines=15> */
.L_x_8717:
        /* <DEDUP_REMOVED lines=15> */
.L_x_8718:
        /* <DEDUP_REMOVED lines=15> */
.L_x_8719:
        /* <DEDUP_REMOVED lines=10> */
.L_x_8701:
[----:B------:R-:W-:Y:S05]  /*22520*/  BSYNC B1 ;  /* 0x0000000000017941 */ /* 0x000fea0003800000 */
.L_x_8700:
[----:B------:R-:W2:Y:S01]  /*22530*/  LDL R5, [R1+0x2c] ;  /* 0x00002c0001057983 */ /* 0x000ea20000100800 */
[----:B------:R-:W-:Y:S01]  /*22540*/  VIADD R0, R0, 0xfffffffe ;  /* 0xfffffffe00007836 */ /* 0x000fe20000000000 */
[----:B--2---:R-:W-:-:S13]  /*22550*/  ISETP.GT.AND P0, PT, R6, R5, PT ;  /* 0x000000050600720c */ /* 0x004fda0003f04270 */
[----:B------:R-:W-:Y:S05]  /*22560*/  @P0 BRA `(.L_x_8720) ;  /* 0xffffffe400200947 */ /* 0x000fea000383ffff */
.L_x_8657:
[----:B------:R-:W-:Y:S05]  /*22570*/  BSYNC B0 ;  /* 0x0000000000007941 */ /* 0x000fea0003800000 */
.L_x_8656:
        /* <DEDUP_REMOVED lines=25> */
.L_x_8722:
[----:B------:R-:W-:Y:S05]  /*22710*/  BSYNC B0 ;  /* 0x0000000000007941 */ /* 0x000fea0003800000 */
.L_x_8721:
[----:B------:R-:W-:-:S05]  /*22720*/  SEL R0, R0, RZ, P0 ;  /* 0x000000ff00007207 */ /* 0x000fca0000000000 */
[----:B------:R3:W-:Y:S02]  /*22730*/  STL [R1+0x10], R0 ;  /* 0x0000100001007387 */ /* 0x0007e40000100800 */
.L_x_8618:
[----:B------:R-:W-:Y:S05]  /*22740*/  BSYNC B7 ;  /* 0x0000000000077941 */ /* 0x000fea0003800000 */
.L_x_8616:
        /* <DEDUP_REMOVED lines=13> */
.L_x_8723:
[----:B------:R-:W5:Y:S01]  /*22820*/  S2R R16, SR_TID.X ;  /* 0x0000000000107919 */ /* 0x000f620000002100 */
[----:B------:R-:W-:Y:S01]  /*22830*/  UMOV UR4, 0xffffffff ;  /* 0xffffffff00047882 */ /* 0x000fe20000000000 */
[----:B-----5:R-:W-:-:S04]  /*22840*/  LOP3.LUT R16, R16, 0x1f, RZ, 0xc0, !PT ;  /* 0x0000001f10107812 */ /* 0x020fc800078ec0ff */
[----:B------:R-:W-:Y:S01]  /*22850*/  ISETP.NE.AND P0, PT, R16, 0x1f, PT ;  /* 0x0000001f1000780c */ /* 0x000fe20003f05270 */
[----:B------:R-:W-:-:S12]  /*22860*/  BRA.DIV UR4, `(.L_x_8725) ;  /* 0x0000003604e87947 */ /* 0x000fd8000b800000 */
[----:B--2---:R-:W0:Y:S01]  /*22870*/  LDL.LU R2, [R1] ;  /* 0x0000000001027983 */ /* 0x004e220000300800 */
[----:B------:R-:W-:-:S03]  /*22880*/  ULDC UR4, c[0x0][0xd3c] ;  /* 0x00034f0000047ab9 */ /* 0x000fc60000000800 */
[----:B-1----:R-:W3:Y:S01]  /*22890*/  LDL R3, [R1+0xc] ;  /* 0x00000c0001037983 */ /* 0x002ee20000100800 */
[----:B0-----:R-:W-:Y:S02]  /*228a0*/  IMAD.MOV.U32 R10, RZ, RZ, R2 ;  /* 0x000000ffff0a7224 */ /* 0x001fe400078e0002 */
[----:B---34-:R-:W-:-:S05]  /*228b0*/  IMAD.IADD R0, R3, 0x1, R16 ;  /* 0x0000000103007824 */ /* 0x018fca00078e0210 */
        /* <DEDUP_REMOVED lines=36> */
.L_x_8831:
[----:B------:R-:W-:Y:S02]  /*22b00*/  ULDC UR4, c[0x0][0xd38] ;  /* 0x00034e0000047ab9 */ /* 0x000fe40000000800 */
[----:B------:R-:W-:-:S04]  /*22b10*/  IMAD.U32 R2, RZ, RZ, UR4 ;  /* 0x00000004ff027e24 */ /* 0x000fc8000f8e00ff */
[----:B-1----:R-:W-:-:S04]  /*22b20*/  IMAD R9, R9, R2, RZ ;  /* 0x0000000209097224 */ /* 0x002fc800078e02ff */
[----:B------:R-:W-:-:S05]  /*22b30*/  IMAD.IADD R4, R4, 0x1, R9 ;  /* 0x0000000104047824 */ /* 0x000fca00078e0209 */
[----:B------:R-:W-:-:S13]  /*22b40*/  ISETP.GT.AND P6, PT, R4, R5, PT ;  /* 0x000000050400720c */ /* 0x000fda0003fc4270 */
[----:B------:R-:W-:Y:S05]  /*22b50*/  @P6 BRA `(.L_x_8726) ;  /* 0x0000000000ac6947 */ /* 0x000fea0003800000 */
.L_x_8729:
        /* <DEDUP_REMOVED lines=37> */
.L_x_8839:
[----:B------:R-:W-:Y:S02]  /*22db0*/  ULDC UR4, c[0x0][0xd38] ;  /* 0x00034e0000047ab9 */ /* 0x000fe40000000800 */
[----:B------:R-:W-:-:S04]  /*22dc0*/  IMAD.U32 R2, RZ, RZ, UR4 ;  /* 0x00000004ff027e24 */ /* 0x000fc8000f8e00ff */
[----:B-1----:R-:W-:-:S04]  /*22dd0*/  IMAD R9, R9, R2, RZ ;  /* 0x0000000209097224 */ /* 0x002fc800078e02ff */
[----:B------:R-:W-:-:S05]  /*22de0*/  IMAD.IADD R4, R9, 0x1, R4 ;  /* 0x0000000109047824 */ /* 0x000fca00078e0204 */
[----:B------:R-:W-:-:S13]  /*22df0*/  ISETP.GT.AND P6, PT, R4, R5, PT ;  /* 0x000000050400720c */ /* 0x000fda0003fc4270 */
[----:B------:R-:W-:Y:S05]  /*22e00*/  @!P6 BRA `(.L_x_8729) ;  /* 0xfffffffc0054e947 */ /* 0x000fea000383ffff */
.L_x_8726:
        /* <DEDUP_REMOVED lines=12> */
.L_x_8844:
[----:B------:R-:W-:-:S13]  /*22ed0*/  ISETP.NE.AND P0, PT, R3, RZ, PT ;  /* 0x000000ff0300720c */ /* 0x000fda0003f05270 */
[----:B------:R-:W-:Y:S05]  /*22ee0*/  @!P0 BRA `(.L_x_8731) ;  /* 0x0000000000148947 */ /* 0x000fea0003800000 */
[----:B------:R-:W-:Y:S01]  /*22ef0*/  UMOV UR4, 0xffffffff ;  /* 0xffffffff00047882 */ /* 0x000fe20000000000 */
[----:B-1----:R-:W-:Y:S02]  /*22f00*/  VIADD R4, R4, 0xffffffff ;  /* 0xffffffff04047836 */ /* 0x002fe40000000000 */
[----:B------:R-:W-:Y:S05]  /*22f10*/  BRA.DIV UR4, `(.L_x_8732) ;  /* 0x0000003a04dc7947 */ /* 0x000fea000b800000 */
[----:B------:R1:W2:Y:S02]  /*22f20*/  SHFL.IDX PT, R4, R7, R4, 0x1f ;  /* 0x00001f0407047589 */ /* 0x0002a400000e0000 */
.L_x_8847:
[----:B--2---:R-:W-:-:S07]  /*22f30*/  IMAD.MOV.U32 R8, RZ, RZ, R4 ;  /* 0x000000ffff087224 */ /* 0x004fce00078e0004 */
.L_x_8731:
        /* <DEDUP_REMOVED lines=62> */
.L_x_8733:
[----:B0-----:R-:W2:Y:S01]  /*23320*/  LDL R3, [R1+0xc] ;  /* 0x00000c0001037983 */ /* 0x001ea20000100800 */
[----:B------:R-:W2:Y:S02]  /*23330*/  LDC.64 R4, c[0x0][0xd90] ;  /* 0x00036400ff047b82 */ /* 0x000ea40000000a00 */
        /* <DEDUP_REMOVED lines=61> */
.L_x_8734:
[----:B------:R-:W-:-:S05]  /*23710*/  LOP3.LUT R7, RZ, R7, RZ, 0x33, !PT ;  /* 0x00000007ff077212 */ /* 0x000fca00078e33ff */
[----:B------:R-:W-:-:S05]  /*23720*/  IMAD.IADD R0, R0, 0x1, R7 ;  /* 0x0000000100007824 */ /* 0x000fca00078e0207 */
[----:B------:R2:W-:Y:S01]  /*23730*/  STL [R1+0x4], R0 ;  /* 0x0000040001007387 */ /* 0x0005e20000100800 */
[----:B------:R-:W-:Y:S05]  /*23740*/  BRA `(.L_x_8735) ;  /* 0x0000000000287947 */ /* 0x000fea0003800000 */
.L_x_8727:
        /* <DEDUP_REMOVED lines=10> */
.L_x_8735:
        /* <DEDUP_REMOVED lines=16> */
.L_x_8724:
[----:B---34-:R-:W3:Y:S01]  /*238f0*/  LDL R0, [R1+0xc] ;  /* 0x00000c0001007983 */ /* 0x018ee20000100800 */
[----:B------:R-:W-:Y:S02]  /*23900*/  ULDC UR4, c[0x0][0xd3c] ;  /* 0x00034f0000047ab9 */ /* 0x000fe40000000800 */
[----:B---3--:R-:W-:-:S13]  /*23910*/  ISETP.GE.AND P0, PT, R0, UR4, PT ;  /* 0x0000000400007c0c */ /* 0x008fda000bf06270 */
[----:B------:R-:W-:Y:S05]  /*23920*/  @!P0 BRA `(.L_x_8736) ;  /* 0xffffff6800988947 */ /* 0x000fea000383ffff */
[----:B------:R-:W-:Y:S05]  /*23930*/  BSYNC B8 ;  /* 0x0000000000087941 */ /* 0x000fea0003800000 */
.L_x_8562:
        /* <DEDUP_REMOVED lines=12> */
.L_x_8848:
[----:B------:R-:W-:Y:S05]  /*23a00*/  BSYNC B0 ;  /* 0x0000000000007941 */ /* 0x000fea0003800000 */
.L_x_8737:
[----:B------:R-:W-:-:S03]  /*23a10*/  UMOV UR4, 0xffffffff ;  /* 0xffffffff00047882 */ /* 0x000fc60000000000 */
[----:B------:R-:W-:Y:S05]  /*23a20*/  BRA.DIV UR4, `(.L_x_8739) ;  /* 0x0000003204587947 */ /* 0x000fea000b800000 */
[----:B------:R-:W1:Y:S02]  /*23a30*/  S2R R2, SR_TID.X ;  /* 0x0000000000027919 */ /* 0x000e640000002100 */
[----:B-1----:R-:W-:-:S04]  /*23a40*/  SHF.R.U32.HI R2, RZ, 0x5, R2 ;  /* 0x00000005ff027819 */ /* 0x002fc80000011602 */
[----:B------:R-:W-:-:S05]  /*23a50*/  LOP3.LUT R2, R2, 0x3, RZ, 0xc0, !PT ;  /* 0x0000000302027812 */ /* 0x000fca00078ec0ff */
[----:B------:R1:W2:Y:S02]  /*23a60*/  SHFL.IDX PT, R14, R2, RZ, 0x1f ;  /* 0x00001fff020e7589 */ /* 0x0002a400000e0000 */
.L_x_8851:
[----:B--2---:R-:W-:-:S13]  /*23a70*/  ISETP.NE.AND P0, PT, R14, RZ, PT ;  /* 0x000000ff0e00720c */ /* 0x004fda0003f05270 */
[----:B------:R-:W-:Y:S05]  /*23a80*/  @P0 BRA `(.L_x_8410) ;  /* 0x0000000000940947 */ /* 0x000fea0003800000 */
[----:B------:R-:W-:-:S03]  /*23a90*/  UMOV UR4, 0xffffffff ;  /* 0xffffffff00047882 */ /* 0x000fc60000000000 */
[----:B------:R-:W-:Y:S05]  /*23aa0*/  BRA.DIV UR4, `(.L_x_8740) ;  /* 0x00000032046c7947 */ /* 0x000fea000b800000 */
[----:B------:R-:W-:-:S13]  /*23ab0*/  ELECT P6, URZ, PT ;  /* 0x00000000003f782f */ /* 0x000fda00038c0000 */
.L_x_8854:
[----:B------:R-:W-:Y:S05]  /*23ac0*/  @!P6 BRA `(.L_x_8410) ;  /* 0x000000000084e947 */ /* 0x000fea0003800000 */
[----:B------:R-:W-:-:S06]  /*23ad0*/  ULOP3.LUT UR4, UR36, 0x2, URZ, 0xfc, !UPT ;  /* 0x0000000224047892 */ /* 0x000fcc000f8efc3f */
[----:B-1----:R-:W-:-:S05]  /*23ae0*/  IMAD.U32 R2, RZ, RZ, UR4 ;  /* 0x00000004ff027e24 */ /* 0x002fca000f8e00ff */
[----:B------:R-:W-:-:S13]  /*23af0*/  ISETP.NE.AND P2, PT, R2, 0x3, PT ;  /* 0x000000030200780c */ /* 0x000fda0003f45270 */
[----:B------:R-:W-:Y:S05]  /*23b00*/  @!P2 BRA `(.L_x_8741) ;  /* 0x000000000004a947 */ /* 0x000fea0003800000 */
[----:B------:R-:W-:Y:S01]  /*23b10*/  BPT.TRAP 0x1 ;  /* 0x000000040000795c */ /* 0x000fe20000300000 */
.L_x_8741:
        /* <DEDUP_REMOVED lines=14> */
.L_x_8855:
[----:B------:R-:W1:Y:S02]  /*23c00*/  SYNCS.PHASECHK.TRANS64.TRYWAIT P0, [R7+URZ], R2 ;  /* 0x00000002070075a7 */ /* 0x000e64000800017f */
[----:B-1----:R-:W-:Y:S05]  /*23c10*/  @!P0 BRA `(.L_x_8743) ;  /* 0x0000003000448947 */ /* 0x002fea0003800000 */
.L_x_8856:
[----:B------:R-:W-:Y:S05]  /*23c20*/  @!P2 BRA `(.L_x_8744) ;  /* 0x000000000004a947 */ /* 0x000fea0003800000 */
[----:B------:R-:W-:Y:S01]  /*23c30*/  BPT.TRAP 0x1 ;  /* 0x000000040000795c */ /* 0x000fe20000300000 */
.L_x_8744:
[----:B------:R-:W2:Y:S01]  /*23c40*/  LDL.LU R4, [R1+0x10] ;  /* 0x0000100001047983 */ /* 0x000ea20000300800 */
[----:B------:R-:W-:-:S04]  /*23c50*/  VIADD R0, R0, 0x38860 ;  /* 0x0003886000007836 */ /* 0x000fc80000000000 */
[----:B--2---:R-:W-:-:S04]  /*23c60*/  IMAD R4, R4, 0x8, R0 ;  /* 0x0000000804047824 */ /* 0x004fc800078e0200 */
[----:B------:R-:W2:Y:S02]  /*23c70*/  SYNCS.PHASECHK.TRANS64.TRYWAIT P0, [R4+URZ], R5 ;  /* 0x00000005040075a7 */ /* 0x000ea4000800017f */
[----:B--2---:R-:W-:Y:S05]  /*23c80*/  @!P0 BRA `(.L_x_8745) ;  /* 0x00000030003c8947 */ /* 0x004fea0003800000 */
.L_x_8857:
[----:B------:R-:W-:-:S07]  /*23c90*/  IMAD R3, R3, 0x8, R0 ;  /* 0x0000000803037824 */ /* 0x000fce00078e0200 */
.L_x_8746:
[----:B---3--:R3:W4:Y:S02]  /*23ca0*/  SYNCS.PHASECHK.TRANS64.TRYWAIT P0, [R3+URZ], R2 ;  /* 0x00000002030075a7 */ /* 0x008724000800017f */
[----:B----4-:R-:W-:Y:S05]  /*23cb0*/  @!P0 NANOSLEEP.SYNCS 0x989680 ;  /* 0x009896800000895d */ /* 0x010fea0003900000 */
[----:B------:R-:W4:Y:S02]  /*23cc0*/  @!P0 SYNCS.PHASECHK.TRANS64 P0, [R3+URZ], R2 ;  /* 0x00000002030085a7 */ /* 0x000f24000800007f */
[----:B----4-:R-:W-:Y:S05]  /*23cd0*/  @!P0 BRA `(.L_x_8746) ;  /* 0xfffffffc00f08947 */ /* 0x010fea000383ffff */
.L_x_8410:
[----:B------:R-:W-:Y:S05]  /*23ce0*/  BSYNC B9 ;  /* 0x0000000000097941 */ /* 0x000fea0003800000 */
.L_x_8407:
[----:B------:R-:W-:Y:S05]  /*23cf0*/  EXIT ;  /* 0x000000000000794d */ /* 0x000fea0003800000 */
.L_x_8428:
[----:B0-----:R0:W1:Y:S02]  /*23d00*/  SYNCS.PHASECHK.TRANS64.TRYWAIT P5, [R75+URZ+0x38890], R76 ;  /* 0x0388904c4b0075a7 */ /* 0x00106400080a017f */
[----:B-1----:R-:W-:Y:S05]  /*23d10*/  @!P5 NANOSLEEP.SYNCS 0x989680 ;  /* 0x009896800000d95d */ /* 0x002fea0003900000 */
[----:B------:R-:W1:Y:S02]  /*23d20*/  @!P5 SYNCS.PHASECHK.TRANS64 P5, [R75+URZ+0x38890], R76 ;  /* 0x0388904c4b00d5a7 */ /* 0x000e6400080a007f */
[----:B-1----:R-:W-:Y:S05]  /*23d30*/  @!P5 BRA `(.L_x_8428) ;  /* 0xfffffffc00f0d947 */ /* 0x002fea000383ffff */
[----:B------:R-:W-:Y:S05]  /*23d40*/  BRA `(.L_x_8747) ;  /* 0xfffffdf000207947 */ /* 0x000fea000383ffff */
.L_x_8438:
[----:B-1----:R1:W2:Y:S02]  /*23d50*/  SYNCS.PHASECHK.TRANS64.TRYWAIT P5, [R75+URZ+0x38890], R76 ;  /* 0x0388904c4b0075a7 */ /* 0x0022a400080a017f */
[----:B--2---:R-:W-:Y:S05]  /*23d60*/  @!P5 NANOSLEEP.SYNCS 0x989680 ;  /* 0x009896800000d95d */ /* 0x004fea0003900000 */
[----:B------:R-:W2:Y:S02]  /*23d70*/  @!P5 SYNCS.PHASECHK.TRANS64 P5, [R75+URZ+0x38890], R76 ;  /* 0x0388904c4b00d5a7 */ /* 0x000ea400080a007f */
[----:B--2---:R-:W-:Y:S05]  /*23d80*/  @!P5 BRA `(.L_x_8438) ;  /* 0xfffffffc00f0d947 */ /* 0x004fea000383ffff */
[----:B------:R-:W-:Y:S05]  /*23d90*/  BRA `(.L_x_8748) ;  /* 0xfffffdf8007c7947 */ /* 0x000fea000383ffff */
.L_x_8443:
[----:B0-----:R0:W1:Y:S02]  /*23da0*/  SYNCS.PHASECHK.TRANS64.TRYWAIT P5, [R75+URZ+0x38890], R76 ;  /* 0x0388904c4b0075a7 */ /* 0x00106400080a017f */
[----:B-1----:R-:W-:Y:S05]  /*23db0*/  @!P5 NANOSLEEP.SYNCS 0x989680 ;  /* 0x009896800000d95d */ /* 0x002fea0003900000 */
[----:B------:R-:W1:Y:S02]  /*23dc0*/  @!P5 SYNCS.PHASECHK.TRANS64 P5, [R75+URZ+0x38890], R76 ;  /* 0x0388904c4b00d5a7 */ /* 0x000e6400080a007f */
[----:B-1----:R-:W-:Y:S05]  /*23dd0*/  @!P5 BRA `(.L_x_8443) ;  /* 0xfffffffc00f0d947 */ /* 0x002fea000383ffff */
[----:B------:R-:W-:Y:S05]  /*23de0*/  BRA `(.L_x_8749) ;  /* 0xfffffe0000947947 */ /* 0x000fea000383ffff */
.L_x_8447:
[----:B--2---:R2:W0:Y:S02]  /*23df0*/  SYNCS.PHASECHK.TRANS64.TRYWAIT P0, [R75+URZ+0x388b0], R76 ;  /* 0x0388b04c4b0075a7 */ /* 0x004424000800017f */
[----:B0-----:R-:W-:Y:S05]  /*23e00*/  @!P0 NANOSLEEP.SYNCS 0x989680 ;  /* 0x009896800000895d */ /* 0x001fea0003900000 */
[----:B------:R-:W0:Y:S02]  /*23e10*/  @!P0 SYNCS.PHASECHK.TRANS64 P0, [R75+URZ+0x388b0], R76 ;  /* 0x0388b04c4b0085a7 */ /* 0x000e24000800007f */
[----:B0-----:R-:W-:Y:S05]  /*23e20*/  @!P0 BRA `(.L_x_8447) ;  /* 0xfffffffc00f08947 */ /* 0x001fea000383ffff */
[----:B------:R-:W-:Y:S05]  /*23e30*/  BRA `(.L_x_8750) ;  /* 0xfffffe04000c7947 */ /* 0x000fea000383ffff */
.L_x_8474:
        /* <DEDUP_REMOVED lines=8> */
.L_x_8752:
[----:B------:R-:W-:Y:S05]  /*23ec0*/  BSYNC B1 ;  /* 0x0000000000017941 */ /* 0x000fea0003800000 */
.L_x_8751:
        /* <DEDUP_REMOVED lines=8> */
.L_x_8753:
[----:B------:R-:W-:Y:S02]  /*23f50*/  IMAD.MOV.U32 R13, RZ, RZ, R33 ;  /* 0x000000ffff0d7224 */ /* 0x000fe400078e0021 */
[----:B------:R-:W-:-:S07]  /*23f60*/  IMAD.MOV.U32 R4, RZ, RZ, R14 ;  /* 0x000000ffff047224 */ /* 0x000fce00078e000e */
[----:B------:R-:W-:Y:S05]  /*23f70*/  WARPSYNC.COLLECTIVE R15, `(.L_x_8754) ;  /* 0x000000000f087348 */ /* 0x000fea0003c00000 */
[----:B------:R0:W1:Y:S02]  /*23f80*/  SHFL.IDX P6, R14, R13, R12, R11 ;  /* 0x0000000c0d0e7389 */ /* 0x00006400000c000b */
[----:B01----:R-:W-:Y:S01]  /*23f90*/  ENDCOLLECTIVE ;  /* 0x000000000000791b */ /* 0x003fe20003800000 */
.L_x_8754:
[----:B------:R-:W-:Y:S02]  /*23fa0*/  IMAD.MOV.U32 R13, RZ, RZ, R30 ;  /* 0x000000ffff0d7224 */ /* 0x000fe400078e001e */
[----:B------:R-:W-:-:S07]  /*23fb0*/  IMAD.MOV.U32 R0, RZ, RZ, R14 ;  /* 0x000000ffff007224 */ /* 0x000fce00078e000e */
[----:B------:R-:W-:Y:S05]  /*23fc0*/  WARPSYNC.COLLECTIVE R15, `(.L_x_8755) ;  /* 0x000000000f087348 */ /* 0x000fea0003c00000 */
[----:B------:R0:W1:Y:S02]  /*23fd0*/  SHFL.IDX P6, R14, R13, R12, R11 ;  /* 0x0000000c0d0e7389 */ /* 0x00006400000c000b */
[----:B01----:R-:W-:Y:S01]  /*23fe0*/  ENDCOLLECTIVE ;  /* 0x000000000000791b */ /* 0x003fe20003800000 */
.L_x_8755:
[----:B------:R-:W-:Y:S01]  /*23ff0*/  IMAD.MOV.U32 R8, RZ, RZ, R14 ;  /* 0x000000ffff087224 */ /* 0x000fe200078e000e */
[----:B------:R-:W-:Y:S06]  /*24000*/  BRA `(.L_x_8756) ;  /* 0xfffffe3800307947 */ /* 0x000fec000383ffff */
.L_x_8477:
        /* <DEDUP_REMOVED lines=8> */
.L_x_8758:
[----:B------:R-:W-:Y:S05]  /*24090*/  BSYNC B1 ;  /* 0x0000000000017941 */ /* 0x000fea0003800000 */
.L_x_8757:
        /* <DEDUP_REMOVED lines=8> */
.L_x_8759:
[----:B------:R-:W-:Y:S02]  /*24120*/  IMAD.MOV.U32 R13, RZ, RZ, R33 ;  /* 0x000000ffff0d7224 */ /* 0x000fe400078e0021 */
[----:B------:R-:W-:-:S07]  /*24130*/  IMAD.MOV.U32 R6, RZ, RZ, R14 ;  /* 0x000000ffff067224 */ /* 0x000fce00078e000e */
[----:B------:R-:W-:Y:S05]  /*24140*/  WARPSYNC.COLLECTIVE R15, `(.L_x_8760) ;  /* 0x000000000f087348 */ /* 0x000fea0003c00000 */
[----:B------:R0:W1:Y:S02]  /*24150*/  SHFL.IDX P6, R14, R13, R12, R11 ;  /* 0x0000000c0d0e7389 */ /* 0x00006400000c000b */
[----:B01----:R-:W-:Y:S01]  /*24160*/  ENDCOLLECTIVE ;  /* 0x000000000000791b */ /* 0x003fe20003800000 */
.L_x_8760:
[----:B------:R-:W-:Y:S02]  /*24170*/  IMAD.MOV.U32 R13, RZ, RZ, R30 ;  /* 0x000000ffff0d7224 */ /* 0x000fe400078e001e */
[----:B------:R-:W-:-:S07]  /*24180*/  IMAD.MOV.U32 R7, RZ, RZ, R14 ;  /* 0x000000ffff077224 */ /* 0x000fce00078e000e */
[----:B------:R-:W-:Y:S05]  /*24190*/  WARPSYNC.COLLECTIVE R15, `(.L_x_8761) ;  /* 0x000000000f087348 */ /* 0x000fea0003c00000 */
[----:B------:R0:W1:Y:S02]  /*241a0*/  SHFL.IDX P6, R14, R13, R12, R11 ;  /* 0x0000000c0d0e7389 */ /* 0x00006400000c000b */
[----:B01----:R-:W-:Y:S01]  /*241b0*/  ENDCOLLECTIVE ;  /* 0x000000000000791b */ /* 0x003fe20003800000 */
.L_x_8761:
[----:B------:R-:W-:Y:S01]  /*241c0*/  IMAD.MOV.U32 R30, RZ, RZ, R14 ;  /* 0x000000ffff1e7224 */ /* 0x000fe200078e000e */
[----:B------:R-:W-:Y:S06]  /*241d0*/  BRA `(.L_x_8762) ;  /* 0xfffffe3800887947 */ /* 0x000fec000383ffff */
.L_x_8481:
[----:B0-----:R0:W1:Y:S02]  /*241e0*/  SYNCS.PHASECHK.TRANS64.TRYWAIT P0, [R2+URZ+0x38800], R35 ;  /* 0x03880023020075a7 */ /* 0x001064000800017f */
[----:B-1----:R-:W-:Y:S05]  /*241f0*/  @!P0 NANOSLEEP.SYNCS 0x989680 ;  /* 0x009896800000895d */ /* 0x002fea0003900000 */
[----:B------:R-:W1:Y:S02]  /*24200*/  @!P0 SYNCS.PHASECHK.TRANS64 P0, [R2+URZ+0x38800], R35 ;  /* 0x03880023020085a7 */ /* 0x000e64000800007f */
[----:B-1----:R-:W-:Y:S05]  /*24210*/  @!P0 BRA `(.L_x_8481) ;  /* 0xfffffffc00f08947 */ /* 0x002fea000383ffff */
[----:B------:R-:W-:Y:S05]  /*24220*/  BRA `(.L_x_8763) ;  /* 0xfffffe3c00707947 */ /* 0x000fea000383ffff */
.L_x_8489:
        /* <DEDUP_REMOVED lines=8> */
.L_x_8765:
[----:B------:R-:W-:Y:S05]  /*242b0*/  BSYNC B1 ;  /* 0x0000000000017941 */ /* 0x000fea0003800000 */
.L_x_8764:
        /* <DEDUP_REMOVED lines=8> */
.L_x_8766:
[----:B------:R-:W-:Y:S02]  /*24340*/  IMAD.MOV.U32 R13, RZ, RZ, R9 ;  /* 0x000000ffff0d7224 */ /* 0x000fe400078e0009 */
[----:B------:R-:W-:-:S07]  /*24350*/  IMAD.MOV.U32 R4, RZ, RZ, R14 ;  /* 0x000000ffff047224 */ /* 0x000fce00078e000e */
[----:B------:R-:W-:Y:S05]  /*24360*/  WARPSYNC.COLLECTIVE R15, `(.L_x_8767) ;  /* 0x000000000f087348 */ /* 0x000fea0003c00000 */
[----:B------:R0:W1:Y:S02]  /*24370*/  SHFL.IDX P6, R14, R13, R12, R11 ;  /* 0x0000000c0d0e7389 */ /* 0x00006400000c000b */
[----:B01----:R-:W-:Y:S01]  /*24380*/  ENDCOLLECTIVE ;  /* 0x000000000000791b */ /* 0x003fe20003800000 */
.L_x_8767:
[----:B------:R-:W-:Y:S02]  /*24390*/  IMAD.MOV.U32 R13, RZ, RZ, R8 ;  /* 0x000000ffff0d7224 */ /* 0x000fe400078e0008 */
[----:B------:R-:W-:-:S07]  /*243a0*/  IMAD.MOV.U32 R7, RZ, RZ, R14 ;  /* 0x000000ffff077224 */ /* 0x000fce00078e000e */
[----:B------:R-:W-:Y:S05]  /*243b0*/  WARPSYNC.COLLECTIVE R15, `(.L_x_8768) ;  /* 0x000000000f087348 */ /* 0x000fea0003c00000 */
[----:B------:R0:W1:Y:S02]  /*243c0*/  SHFL.IDX P6, R14, R13, R12, R11 ;  /* 0x0000000c0d0e7389 */ /* 0x00006400000c000b */
[----:B01----:R-:W-:Y:S01]  /*243d0*/  ENDCOLLECTIVE ;  /* 0x000000000000791b */ /* 0x003fe20003800000 */
.L_x_8768:
[----:B------:R-:W-:Y:S01]  /*243e0*/  IMAD.MOV.U32 R6, RZ, RZ, R14 ;  /* 0x000000ffff067224 */ /* 0x000fe200078e000e */
[----:B------:R-:W-:Y:S06]  /*243f0*/  BRA `(.L_x_8769) ;  /* 0xfffffe4800847947 */ /* 0x000fec000383ffff */
.L_x_8492:
        /* <DEDUP_REMOVED lines=8> */
.L_x_8771:
[----:B------:R-:W-:Y:S05]  /*24480*/  BSYNC B1 ;  /* 0x0000000000017941 */ /* 0x000fea0003800000 */
.L_x_8770:
        /* <DEDUP_REMOVED lines=8> */
.L_x_8772:
[----:B------:R-:W-:Y:S02]  /*24510*/  IMAD.MOV.U32 R13, RZ, RZ, R9 ;  /* 0x000000ffff0d7224 */ /* 0x000fe400078e0009 */
[----:B------:R-:W-:-:S07]  /*24520*/  IMAD.MOV.U32 R3, RZ, RZ, R14 ;  /* 0x000000ffff037224 */ /* 0x000fce00078e000e */
[----:B------:R-:W-:Y:S05]  /*24530*/  WARPSYNC.COLLECTIVE R15, `(.L_x_8773) ;  /* 0x000000000f087348 */ /* 0x000fea0003c00000 */
[----:B------:R0:W1:Y:S02]  /*24540*/  SHFL.IDX P6, R14, R13, R12, R11 ;  /* 0x0000000c0d0e7389 */ /* 0x00006400000c000b */
[----:B01----:R-:W-:Y:S01]  /*24550*/  ENDCOLLECTIVE ;  /* 0x000000000000791b */ /* 0x003fe20003800000 */
.L_x_8773:
[----:B------:R-:W-:Y:S02]  /*24560*/  IMAD.MOV.U32 R13, RZ, RZ, R8 ;  /* 0x000000ffff0d7224 */ /* 0x000fe400078e0008 */
[----:B------:R-:W-:-:S07]  /*24570*/  IMAD.MOV.U32 R6, RZ, RZ, R14 ;  /* 0x000000ffff067224 */ /* 0x000fce00078e000e */
[----:B------:R-:W-:Y:S05]  /*24580*/  WARPSYNC.COLLECTIVE R15, `(.L_x_8774) ;  /* 0x000000000f087348 */ /* 0x000fea0003c00000 */
[----:B------:R0:W1:Y:S02]  /*24590*/  SHFL.IDX P6, R14, R13, R12, R11 ;  /* 0x0000000c0d0e7389 */ /* 0x00006400000c000b */
[----:B01----:R-:W-:Y:S01]  /*245a0*/  ENDCOLLECTIVE ;  /* 0x000000000000791b */ /* 0x003fe20003800000 */
.L_x_8774:
[----:B------:R-:W-:Y:S02]  /*245b0*/  IMAD.MOV.U32 R12, RZ, RZ, R3 ;  /* 0x000000ffff0c7224 */ /* 0x000fe400078e0003 */
[----:B------:R-:W-:Y:S01]  /*245c0*/  IMAD.MOV.U32 R13, RZ, RZ, R0 ;  /* 0x000000ffff0d7224 */ /* 0x000fe200078e0000 */
[----:B------:R-:W-:Y:S06]  /*245d0*/  BRA `(.L_x_8775) ;  /* 0xfffffe4800a87947 */ /* 0x000fec000383ffff */
.L_x_8496:
[----:B0-----:R0:W1:Y:S02]  /*245e0*/  SYNCS.PHASECHK.TRANS64.TRYWAIT P1, [R2+URZ+0x38800], R21 ;  /* 0x03880015020075a7 */ /* 0x001064000802017f */
[----:B-1----:R-:W-:Y:S05]  /*245f0*/  @!P1 NANOSLEEP.SYNCS 0x989680 ;  /* 0x009896800000995d */ /* 0x002fea0003900000 */
[----:B------:R-:W1:Y:S02]  /*24600*/  @!P1 SYNCS.PHASECHK.TRANS64 P1, [R2+URZ+0x38800], R21 ;  /* 0x03880015020095a7 */ /* 0x000e64000802007f */
[----:B-1----:R-:W-:Y:S05]  /*24610*/  @!P1 BRA `(.L_x_8496) ;  /* 0xfffffffc00f09947 */ /* 0x002fea000383ffff */
[----:B------:R-:W-:Y:S05]  /*24620*/  BRA `(.L_x_8776) ;  /* 0xfffffe4c00447947 */ /* 0x000fea000383ffff */
.L_x_8502:
[----:B-1----:R1:W2:Y:S02]  /*24630*/  SYNCS.PHASECHK.TRANS64.TRYWAIT P1, [R169+URZ+0x38830], R14 ;  /* 0x0388300ea90075a7 */ /* 0x0022a4000802017f */
[----:B--2---:R-:W-:Y:S05]  /*24640*/  @!P1 NANOSLEEP.SYNCS 0x989680 ;  /* 0x009896800000995d */ /* 0x004fea0003900000 */
[----:B------:R-:W2:Y:S02]  /*24650*/  @!P1 SYNCS.PHASECHK.TRANS64 P1, [R169+URZ+0x38830], R14 ;  /* 0x0388300ea90095a7 */ /* 0x000ea4000802007f */
[----:B--2---:R-:W-:Y:S05]  /*24660*/  @!P1 BRA `(.L_x_8502) ;  /* 0xfffffffc00f09947 */ /* 0x004fea000383ffff */
[----:B------:R-:W-:Y:S05]  /*24670*/  BRA `(.L_x_8501) ;  /* 0xfffffe5800b87947 */ /* 0x000fea000383ffff */
.L_x_8504:
[----:B--2---:R2:W3:Y:S02]  /*24680*/  SYNCS.PHASECHK.TRANS64.TRYWAIT P1, [R2+URZ+0x38810], R3 ;  /* 0x03881003020075a7 */ /* 0x0044e4000802017f */
[----:B---3--:R-:W-:Y:S05]  /*24690*/  @!P1 NANOSLEEP.SYNCS 0x989680 ;  /* 0x009896800000995d */ /* 0x008fea0003900000 */
[----:B------:R-:W3:Y:S02]  /*246a0*/  @!P1 SYNCS.PHASECHK.TRANS64 P1, [R2+URZ+0x38810], R3 ;  /* 0x03881003020095a7 */ /* 0x000ee4000802007f */
[----:B---3--:R-:W-:Y:S05]  /*246b0*/  @!P1 BRA `(.L_x_8504) ;  /* 0xfffffffc00f09947 */ /* 0x008fea000383ffff */
[----:B------:R-:W-:Y:S05]  /*246c0*/  BRA `(.L_x_8777) ;  /* 0xfffffe5c00687947 */ /* 0x000fea000383ffff */
.L_x_8509:
[----:B--2---:R2:W4:Y:S02]  /*246d0*/  SYNCS.PHASECHK.TRANS64.TRYWAIT P2, [R169+URZ+0x38850], R14 ;  /* 0x0388500ea90075a7 */ /* 0x004524000804017f */
[----:B----4-:R-:W-:Y:S05]  /*246e0*/  @!P2 NANOSLEEP.SYNCS 0x989680 ;  /* 0x009896800000a95d */ /* 0x010fea0003900000 */
[----:B------:R-:W4:Y:S02]  /*246f0*/  @!P2 SYNCS.PHASECHK.TRANS64 P2, [R169+URZ+0x38850], R14 ;  /* 0x0388500ea900a5a7 */ /* 0x000f24000804007f */
[----:B----4-:R-:W-:Y:S05]  /*24700*/  @!P2 BRA `(.L_x_8509) ;  /* 0xfffffffc00f0a947 */ /* 0x010fea000383ffff */
[----:B------:R-:W-:Y:S05]  /*24710*/  BRA `(.L_x_8508) ;  /* 0xfffffe5c00947947 */ /* 0x000fea000383ffff */
.L_x_8517:
[----:B-1----:R1:W2:Y:S02]  /*24720*/  SYNCS.PHASECHK.TRANS64.TRYWAIT P3, [R197+URZ+0x38830], R0 ;  /* 0x03883000c50075a7 */ /* 0x0022a4000806017f */
[----:B--2---:R-:W-:Y:S05]  /*24730*/  @!P3 NANOSLEEP.SYNCS 0x989680 ;  /* 0x009896800000b95d */ /* 0x004fea0003900000 */
[----:B------:R-:W2:Y:S02]  /*24740*/  @!P3 SYNCS.PHASECHK.TRANS64 P3, [R197+URZ+0x38830], R0 ;  /* 0x03883000c500b5a7 */ /* 0x000ea4000806007f */
[----:B--2---:R-:W-:Y:S05]  /*24750*/  @!P3 BRA `(.L_x_8517) ;  /* 0xfffffffc00f0b947 */ /* 0x004fea000383ffff */
[----:B------:R-:W-:Y:S05]  /*24760*/  BRA `(.L_x_8516) ;  /* 0xfffffe8800c87947 */ /* 0x000fea000383ffff */
.L_x_8522:
[----:B---3--:R3:W4:Y:S02]  /*24770*/  SYNCS.PHASECHK.TRANS64.TRYWAIT P3, [R197+URZ+0x38850], R0 ;  /* 0x03885000c50075a7 */ /* 0x008724000806017f */
[----:B----4-:R-:W-:Y:S05]  /*24780*/  @!P3 NANOSLEEP.SYNCS 0x989680 ;  /* 0x009896800000b95d */ /* 0x010fea0003900000 */
[----:B------:R-:W4:Y:S02]  /*24790*/  @!P3 SYNCS.PHASECHK.TRANS64 P3, [R197+URZ+0x38850], R0 ;  /* 0x03885000c500b5a7 */ /* 0x000f24000806007f */
[----:B----4-:R-:W-:Y:S05]  /*247a0*/  @!P3 BRA `(.L_x_8522) ;  /* 0xfffffffc00f0b947 */ /* 0x010fea000383ffff */
[----:B------:R-:W-:Y:S05]  /*247b0*/  BRA `(.L_x_8521) ;  /* 0xfffffe8c00647947 */ /* 0x000fea000383ffff */
.L_x_8530:
[----:B0-----:R0:W2:Y:S02]  /*247c0*/  SYNCS.PHASECHK.TRANS64.TRYWAIT P2, [R193+URZ+0x38830], R0 ;  /* 0x03883000c10075a7 */ /* 0x0010a4000804017f */
[----:B--2---:R-:W-:Y:S05]  /*247d0*/  @!P2 NANOSLEEP.SYNCS 0x989680 ;  /* 0x009896800000a95d */ /* 0x004fea0003900000 */
[----:B------:R-:W2:Y:S02]  /*247e0*/  @!P2 SYNCS.PHASECHK.TRANS64 P2, [R193+URZ+0x38830], R0 ;  /* 0x03883000c100a5a7 */ /* 0x000ea4000804007f */
[----:B--2---:R-:W-:Y:S05]  /*247f0*/  @!P2 BRA `(.L_x_8530) ;  /* 0xfffffffc00f0a947 */ /* 0x004fea000383ffff */
[----:B------:R-:W-:Y:S05]  /*24800*/  BRA `(.L_x_8529) ;  /* 0xfffffec000a07947 */ /* 0x000fea000383ffff */
.L_x_8535:
[----:B---3--:R3:W4:Y:S02]  /*24810*/  SYNCS.PHASECHK.TRANS64.TRYWAIT P2, [R193+URZ+0x38850], R0 ;  /* 0x03885000c10075a7 */ /* 0x008724000804017f */
[----:B----4-:R-:W-:Y:S05]  /*24820*/  @!P2 NANOSLEEP.SYNCS 0x989680 ;  /* 0x009896800000a95d */ /* 0x010fea0003900000 */
[----:B------:R-:W4:Y:S02]  /*24830*/  @!P2 SYNCS.PHASECHK.TRANS64 P2, [R193+URZ+0x38850], R0 ;  /* 0x03885000c100a5a7 */ /* 0x000f24000804007f */
[----:B----4-:R-:W-:Y:S05]  /*24840*/  @!P2 BRA `(.L_x_8535) ;  /* 0xfffffffc00f0a947 */ /* 0x010fea000383ffff */
[----:B------:R-:W-:Y:S05]  /*24850*/  BRA `(.L_x_8534) ;  /* 0xfffffec4003c7947 */ /* 0x000fea000383ffff */
.L_x_8570:
        /* <DEDUP_REMOVED lines=11> */
.L_x_8779:
[----:B------:R-:W-:Y:S05]  /*24910*/  BSYNC B1 ;  /* 0x0000000000017941 */ /* 0x000fea0003800000 */
.L_x_8778:
[----:B------:R-:W-:Y:S05]  /*24920*/  BRA `(.L_x_8780) ;  /* 0xffffff6400447947 */ /* 0x000fea000383ffff */
.L_x_8572:
[----:B------:R-:W-:Y:S01]  /*24930*/  BSSY B1, `(.L_x_8781) ;  /* 0x0000006000017945 */ /* 0x000fe20003800000 */
[----:B------:R-:W-:-:S07]  /*24940*/  IMAD.MOV.U32 R15, RZ, RZ, -0x1 ;  /* 0xffffffffff0f7424 */ /* 0x000fce00078e00ff */
[----:B0-----:R-:W-:Y:S05]  /*24950*/  WARPSYNC.COLLECTIVE R15, `(.L_x_8782) ;  /* 0x000000000f0c7348 */ /* 0x001fea0003c00000 */
[----:B------:R-:W-:Y:S02]  /*24960*/  ELECT P6, UR62, PT ;  /* 0x00000000003e782f */ /* 0x000fe400038c0000 */
[----:B------:R-:W-:Y:S01]  /*24970*/  MOV R14, UR62 ;  /* 0x0000003e000e7c02 */ /* 0x000fe20008000f00 */
[----:B0-----:R-:W-:Y:S10]  /*24980*/  ENDCOLLECTIVE ;  /* 0x000000000000791b */ /* 0x001ff40003800000 */
.L_x_8782:
[----:B------:R-:W-:Y:S05]  /*24990*/  BSYNC B1 ;  /* 0x0000000000017941 */ /* 0x000fea0003800000 */
.L_x_8781:
[----:B------:R-:W-:Y:S05]  /*249a0*/  BRA `(.L_x_8571) ;  /* 0xffffff64003c7947 */ /* 0x000fea000383ffff */
.L_x_8574:
[----:B0-----:R0:W1:Y:S02]  /*249b0*/  SYNCS.PHASECHK.TRANS64.TRYWAIT P0, [R18+URZ+0x38820], R3 ;  /* 0x03882003120075a7 */ /* 0x001064000800017f */
[----:B-1----:R-:W-:Y:S05]  /*249c0*/  @!P0 NANOSLEEP.SYNCS 0x989680 ;  /* 0x009896800000895d */ /* 0x002fea0003900000 */
[----:B------:R-:W1:Y:S02]  /*249d0*/  @!P0 SYNCS.PHASECHK.TRANS64 P0, [R18+URZ+0x38820], R3 ;  /* 0x03882003120085a7 */ /* 0x000e64000800007f */
[----:B-1----:R-:W-:Y:S05]  /*249e0*/  @!P0 BRA `(.L_x_8574) ;  /* 0xfffffffc00f08947 */ /* 0x002fea000383ffff */
[----:B------:R-:W-:Y:S05]  /*249f0*/  BRA `(.L_x_8783) ;  /* 0xffffff64004c7947 */ /* 0x000fea000383ffff */
.L_x_8578:
[----:B-1----:R1:W2:Y:S02]  /*24a00*/  SYNCS.PHASECHK.TRANS64.TRYWAIT P0, [R4+URZ+0x388a0], R8 ;  /* 0x0388a008040075a7 */ /* 0x0022a4000800017f */
[----:B--2---:R-:W-:Y:S05]  /*24a10*/  @!P0 NANOSLEEP.SYNCS 0x989680 ;  /* 0x009896800000895d */ /* 0x004fea0003900000 */
[----:B------:R-:W2:Y:S02]  /*24a20*/  @!P0 SYNCS.PHASECHK.TRANS64 P0, [R4+URZ+0x388a0], R8 ;  /* 0x0388a008040085a7 */ /* 0x000ea4000800007f */
[----:B--2---:R-:W-:Y:S05]  /*24a30*/  @!P0 BRA `(.L_x_8578) ;  /* 0xfffffffc00f08947 */ /* 0x004fea000383ffff */
[----:B------:R-:W-:Y:S05]  /*24a40*/  BRA `(.L_x_8784) ;  /* 0xffffff64006c7947 */ /* 0x000fea000383ffff */
.L_x_8583:
[----:B0-----:R0:W2:Y:S02]  /*24a50*/  SYNCS.PHASECHK.TRANS64.TRYWAIT P0, [R4+URZ+0x388c0], R8 ;  /* 0x0388c008040075a7 */ /* 0x0010a4000800017f */
[----:B--2---:R-:W-:Y:S05]  /*24a60*/  @!P0 NANOSLEEP.SYNCS 0x989680 ;  /* 0x009896800000895d */ /* 0x004fea0003900000 */
[----:B------:R-:W2:Y:S02]  /*24a70*/  @!P0 SYNCS.PHASECHK.TRANS64 P0, [R4+URZ+0x388c0], R8 ;  /* 0x0388c008040085a7 */ /* 0x000ea4000800007f */
[----:B--2---:R-:W-:Y:S05]  /*24a80*/  @!P0 BRA `(.L_x_8583) ;  /* 0xfffffffc00f08947 */ /* 0x004fea000383ffff */
[----:B------:R-:W-:Y:S05]  /*24a90*/  BRA `(.L_x_8785) ;  /* 0xffffff6400ec7947 */ /* 0x000fea000383ffff */
.L_x_8597:
[----:B0-----:R0:W1:Y:S02]  /*24aa0*/  SYNCS.PHASECHK.TRANS64.TRYWAIT P1, [R4+URZ+0x388a0], R5 ;  /* 0x0388a005040075a7 */ /* 0x001064000802017f */
[----:B-1----:R-:W-:Y:S05]  /*24ab0*/  @!P1 NANOSLEEP.SYNCS 0x989680 ;  /* 0x009896800000995d */ /* 0x002fea0003900000 */
[----:B------:R-:W1:Y:S02]  /*24ac0*/  @!P1 SYNCS.PHASECHK.TRANS64 P1, [R4+URZ+0x388a0], R5 ;  /* 0x0388a005040095a7 */ /* 0x000e64000802007f */
[----:B-1----:R-:W-:Y:S05]  /*24ad0*/  @!P1 BRA `(.L_x_8597) ;  /* 0xfffffffc00f09947 */ /* 0x002fea000383ffff */
[----:B------:R-:W-:Y:S05]  /*24ae0*/  BRA `(.L_x_8786) ;  /* 0xffffff70006c7947 */ /* 0x000fea000383ffff */
.L_x_8602:
[----:B-1----:R1:W2:Y:S02]  /*24af0*/  SYNCS.PHASECHK.TRANS64.TRYWAIT P1, [R4+URZ+0x388c0], R5 ;  /* 0x0388c005040075a7 */ /* 0x0022a4000802017f */
[----:B--2---:R-:W-:Y:S05]  /*24b00*/  @!P1 NANOSLEEP.SYNCS 0x989680 ;  /* 0x009896800000995d */ /* 0x004fea0003900000 */
[----:B------:R-:W2:Y:S02]  /*24b10*/  @!P1 SYNCS.PHASECHK.TRANS64 P1, [R4+URZ+0x388c0], R5 ;  /* 0x0388c005040095a7 */ /* 0x000ea4000802007f */
[----:B--2---:R-:W-:Y:S05]  /*24b20*/  @!P1 BRA `(.L_x_8602) ;  /* 0xfffffffc00f09947 */ /* 0x004fea000383ffff */
[----:B------:R-:W-:Y:S05]  /*24b30*/  BRA `(.L_x_8787) ;  /* 0xffffff7000e87947 */ /* 0x000fea000383ffff */
.L_x_8624:
        /* <DEDUP_REMOVED lines=11> */
.L_x_8789:
[----:B------:R-:W-:Y:S05]  /*24bf0*/  BSYNC B0 ;  /* 0x0000000000007941 */ /* 0x000fea0003800000 */
.L_x_8788:
[----:B------:R-:W-:Y:S05]  /*24c00*/  BRA `(.L_x_8790) ;  /* 0xffffff8400907947 */ /* 0x000fea000383ffff */
.L_x_8626:
[----:B------:R-:W-:Y:S01]  /*24c10*/  BSSY B0, `(.L_x_8791) ;  /* 0x0000006000007945 */ /* 0x000fe20003800000 */
[----:B------:R-:W-:-:S07]  /*24c20*/  IMAD.MOV.U32 R15, RZ, RZ, -0x1 ;  /* 0xffffffffff0f7424 */ /* 0x000fce00078e00ff */
[----:B0-----:R-:W-:Y:S05]  /*24c30*/  WARPSYNC.COLLECTIVE R15, `(.L_x_8792) ;  /* 0x000000000f0c7348 */ /* 0x001fea0003c00000 */
[----:B------:R-:W-:Y:S02]  /*24c40*/  ELECT P6, UR62, PT ;  /* 0x00000000003e782f */ /* 0x000fe400038c0000 */
[----:B------:R-:W-:Y:S01]  /*24c50*/  MOV R14, UR62 ;  /* 0x0000003e000e7c02 */ /* 0x000fe20008000f00 */
[----:B0-----:R-:W-:Y:S10]  /*24c60*/  ENDCOLLECTIVE ;  /* 0x000000000000791b */ /* 0x001ff40003800000 */
.L_x_8792:
[----:B------:R-:W-:Y:S05]  /*24c70*/  BSYNC B0 ;  /* 0x0000000000007941 */ /* 0x000fea0003800000 */
.L_x_8791:
[----:B------:R-:W-:Y:S05]  /*24c80*/  BRA `(.L_x_8793) ;  /* 0xffffff8400947947 */ /* 0x000fea000383ffff */
.L_x_8628:
[----:B-1----:R1:W2:Y:S02]  /*24c90*/  SYNCS.PHASECHK.TRANS64.TRYWAIT P0, [R0+URZ+0x38840], R2 ;  /* 0x03884002000075a7 */ /* 0x0022a4000800017f */
[----:B--2---:R-:W-:Y:S05]  /*24ca0*/  @!P0 NANOSLEEP.SYNCS 0x989680 ;  /* 0x009896800000895d */ /* 0x004fea0003900000 */
[----:B------:R-:W2:Y:S02]  /*24cb0*/  @!P0 SYNCS.PHASECHK.TRANS64 P0, [R0+URZ+0x38840], R2 ;  /* 0x03884002000085a7 */ /* 0x000ea4000800007f */
[----:B--2---:R-:W-:Y:S05]  /*24cc0*/  @!P0 BRA `(.L_x_8628) ;  /* 0xfffffffc00f08947 */ /* 0x004fea000383ffff */
[----:B------:R-:W-:Y:S05]  /*24cd0*/  BRA `(.L_x_8794) ;  /* 0xffffff8400f87947 */ /* 0x000fea000383ffff */
.L_x_8632:
        /* <DEDUP_REMOVED lines=9> */
.L_x_8795:
[----:B------:R-:W-:Y:S02]  /*24d70*/  IMAD.MOV.U32 R13, RZ, RZ, R3 ;  /* 0x000000ffff0d7224 */ /* 0x000fe400078e0003 */
[----:B------:R-:W-:Y:S01]  /*24d80*/  IMAD.MOV.U32 R4, RZ, RZ, R14 ;  /* 0x000000ffff047224 */ /* 0x000fe200078e000e */
[----:B------:R-:W-:-:S07]  /*24d90*/  LOP3.LUT R6, R6, 0x7f, RZ, 0xc0, !PT ;  /* 0x0000007f06067812 */ /* 0x000fce00078ec0ff */
[----:B------:R-:W-:Y:S05]  /*24da0*/  WARPSYNC.COLLECTIVE R15, `(.L_x_8796) ;  /* 0x000000000f087348 */ /* 0x000fea0003c00000 */
[----:B------:R0:W1:Y:S02]  /*24db0*/  SHFL.IDX P6, R14, R13, R12, R11 ;  /* 0x0000000c0d0e7389 */ /* 0x00006400000c000b */
[----:B01----:R-:W-:Y:S01]  /*24dc0*/  ENDCOLLECTIVE ;  /* 0x000000000000791b */ /* 0x003fe20003800000 */
.L_x_8796:
        /* <DEDUP_REMOVED lines=9> */
.L_x_8797:
[----:B------:R-:W-:Y:S02]  /*24e60*/  IMAD.MOV.U32 R13, RZ, RZ, R3 ;  /* 0x000000ffff0d7224 */ /* 0x000fe400078e0003 */
[----:B------:R-:W-:-:S07]  /*24e70*/  IMAD.MOV.U32 R6, RZ, RZ, R14 ;  /* 0x000000ffff067224 */ /* 0x000fce00078e000e */
[----:B------:R-:W-:Y:S05]  /*24e80*/  WARPSYNC.COLLECTIVE R15, `(.L_x_8798) ;  /* 0x000000000f087348 */ /* 0x000fea0003c00000 */
[----:B------:R0:W1:Y:S02]  /*24e90*/  SHFL.IDX P6, R14, R13, R12, R11 ;  /* 0x0000000c0d0e7389 */ /* 0x00006400000c000b */
[----:B01----:R-:W-:Y:S01]  /*24ea0*/  ENDCOLLECTIVE ;  /* 0x000000000000791b */ /* 0x003fe20003800000 */
.L_x_8798:
        /* <DEDUP_REMOVED lines=22> */
.L_x_8799:
        /* <DEDUP_REMOVED lines=10> */
.L_x_8800:
        /* <DEDUP_REMOVED lines=11> */
.L_x_8801:
        /* <DEDUP_REMOVED lines=14> */
.L_x_8802:
[----:B------:R-:W-:Y:S01]  /*25240*/  IMAD.MOV.U32 R3, RZ, RZ, R14 ;  /* 0x000000ffff037224 */ /* 0x000fe200078e000e */
[----:B------:R-:W-:Y:S06]  /*25250*/  BRA `(.L_x_8803) ;  /* 0xffffff8c00347947 */ /* 0x000fec000383ffff */
.L_x_8636:
        /* <DEDUP_REMOVED lines=26> */
.L_x_8805:
[----:B------:R-:W-:Y:S05]  /*25400*/  BSYNC B0 ;  /* 0x0000000000007941 */ /* 0x000fea0003800000 */
.L_x_8804:
        /* <DEDUP_REMOVED lines=13> */
.L_x_8806:
        /* <DEDUP_REMOVED lines=40> */
.L_x_8807:
        /* <DEDUP_REMOVED lines=17> */
.L_x_8808:
        /* <DEDUP_REMOVED lines=29> */
.L_x_8809:
        /* <DEDUP_REMOVED lines=12> */
.L_x_8810:
        /* <DEDUP_REMOVED lines=34> */
.L_x_8811:
[----:B------:R-:W-:Y:S02]  /*25d20*/  IMAD.MOV.U32 R13, RZ, RZ, R0 ;  /* 0x000000ffff0d7224 */ /* 0x000fe400078e0000 */
[----:B------:R-:W-:-:S07]  /*25d30*/  IMAD.MOV.U32 R4, RZ, RZ, R14 ;  /* 0x000000ffff047224 */ /* 0x000fce00078e000e */
[----:B------:R-:W-:Y:S05]  /*25d40*/  WARPSYNC.COLLECTIVE R15, `(.L_x_8812) ;  /* 0x000000000f087348 */ /* 0x000fea0003c00000 */
[----:B------:R0:W1:Y:S02]  /*25d50*/  SHFL.IDX P6, R14, R13, R12, R11 ;  /* 0x0000000c0d0e7389 */ /* 0x00006400000c000b */
[----:B01----:R-:W-:Y:S01]  /*25d60*/  ENDCOLLECTIVE ;  /* 0x000000000000791b */ /* 0x003fe20003800000 */
.L_x_8812:
[----:B------:R-:W-:Y:S01]  /*25d70*/  IMAD.MOV.U32 R0, RZ, RZ, R14 ;  /* 0x000000ffff007224 */ /* 0x000fe200078e000e */
[----:B------:R-:W-:Y:S06]  /*25d80*/  BRA `(.L_x_8813) ;  /* 0xffffff90000c7947 */ /* 0x000fec000383ffff */
.L_x_8641:
[----:B0-----:R0:W2:Y:S02]  /*25d90*/  SYNCS.PHASECHK.TRANS64.TRYWAIT P0, [R18+URZ+0x38820], R0 ;  /* 0x03882000120075a7 */ /* 0x0010a4000800017f */
[----:B--2---:R-:W-:Y:S05]  /*25da0*/  @!P0 NANOSLEEP.SYNCS 0x989680 ;  /* 0x009896800000895d */ /* 0x004fea0003900000 */
[----:B------:R-:W2:Y:S02]  /*25db0*/  @!P0 SYNCS.PHASECHK.TRANS64 P0, [R18+URZ+0x38820], R0 ;  /* 0x03882000120085a7 */ /* 0x000ea4000800007f */
[----:B--2---:R-:W-:Y:S05]  /*25dc0*/  @!P0 BRA `(.L_x_8641) ;  /* 0xfffffffc00f08947 */ /* 0x004fea000383ffff */
[----:B------:R-:W-:Y:S05]  /*25dd0*/  BRA `(.L_x_8814) ;  /* 0xffffff9000c47947 */ /* 0x000fea000383ffff */
.L_x_8645:
[----:B0-----:R0:W1:Y:S02]  /*25de0*/  SYNCS.PHASECHK.TRANS64.TRYWAIT P0, [R0+URZ+0x38860], R2 ;  /* 0x03886002000075a7 */ /* 0x001064000800017f */
[----:B-1----:R-:W-:Y:S05]  /*25df0*/  @!P0 NANOSLEEP.SYNCS 0x989680 ;  /* 0x009896800000895d */ /* 0x002fea0003900000 */
[----:B------:R-:W1:Y:S02]  /*25e00*/  @!P0 SYNCS.PHASECHK.TRANS64 P0, [R0+URZ+0x38860], R2 ;  /* 0x03886002000085a7 */ /* 0x000e64000800007f */
[----:B-1----:R-:W-:Y:S05]  /*25e10*/  @!P0 BRA `(.L_x_8645) ;  /* 0xfffffffc00f08947 */ /* 0x002fea000383ffff */
[----:B------:R-:W-:Y:S05]  /*25e20*/  BRA `(.L_x_8815) ;  /* 0xffffff9000e87947 */ /* 0x000fea000383ffff */
.L_x_8664:
[----:B-1----:R1:W2:Y:S02]  /*25e30*/  SYNCS.PHASECHK.TRANS64.TRYWAIT P0, [R2+URZ+0x38840], R6 ;  /* 0x03884006020075a7 */ /* 0x0022a4000800017f */
[----:B--2---:R-:W-:Y:S05]  /*25e40*/  @!P0 NANOSLEEP.SYNCS 0x989680 ;  /* 0x009896800000895d */ /* 0x004fea0003900000 */
[----:B------:R-:W2:Y:S02]  /*25e50*/  @!P0 SYNCS.PHASECHK.TRANS64 P0, [R2+URZ+0x38840], R6 ;  /* 0x03884006020085a7 */ /* 0x000ea4000800007f */
[----:B--2---:R-:W-:Y:S05]  /*25e60*/  @!P0 BRA `(.L_x_8664) ;  /* 0xfffffffc00f08947 */ /* 0x004fea000383ffff */
[----:B------:R-:W-:Y:S05]  /*25e70*/  BRA `(.L_x_8816) ;  /* 0xffffffa000007947 */ /* 0x000fea000383ffff */
.L_x_8669:
[----:B0-----:R0:W2:Y:S02]  /*25e80*/  SYNCS.PHASECHK.TRANS64.TRYWAIT P0, [R2+URZ+0x38860], R6 ;  /* 0x03886006020075a7 */ /* 0x0010a4000800017f */
[----:B--2---:R-:W-:Y:S05]  /*25e90*/  @!P0 NANOSLEEP.SYNCS 0x989680 ;  /* 0x009896800000895d */ /* 0x004fea0003900000 */
[----:B------:R-:W2:Y:S02]  /*25ea0*/  @!P0 SYNCS.PHASECHK.TRANS64 P0, [R2+URZ+0x38860], R6 ;  /* 0x03886006020085a7 */ /* 0x000ea4000800007f */
[----:B--2---:R-:W-:Y:S05]  /*25eb0*/  @!P0 BRA `(.L_x_8669) ;  /* 0xfffffffc00f08947 */ /* 0x004fea000383ffff */
[----:B------:R-:W-:Y:S05]  /*25ec0*/  BRA `(.L_x_8817) ;  /* 0xffffffa000807947 */ /* 0x000fea000383ffff */
.L_x_8684:
[----:B-1----:R1:W2:Y:S02]  /*25ed0*/  SYNCS.PHASECHK.TRANS64.TRYWAIT P0, [R3+URZ+0x38840], R2 ;  /* 0x03884002030075a7 */ /* 0x0022a4000800017f */
[----:B--2---:R-:W-:Y:S05]  /*25ee0*/  @!P0 NANOSLEEP.SYNCS 0x989680 ;  /* 0x009896800000895d */ /* 0x004fea0003900000 */
[----:B------:R-:W2:Y:S02]  /*25ef0*/  @!P0 SYNCS.PHASECHK.TRANS64 P0, [R3+URZ+0x38840], R2 ;  /* 0x03884002030085a7 */ /* 0x000ea4000800007f */
[----:B--2---:R-:W-:Y:S05]  /*25f00*/  @!P0 BRA `(.L_x_8684) ;  /* 0xfffffffc00f08947 */ /* 0x004fea000383ffff */
[----:B------:R-:W-:Y:S05]  /*25f10*/  BRA `(.L_x_8818) ;  /* 0xffffffac00607947 */ /* 0x000fea000383ffff */
.L_x_8689:
[----:B0-----:R0:W2:Y:S02]  /*25f20*/  SYNCS.PHASECHK.TRANS64.TRYWAIT P0, [R3+URZ+0x38860], R2 ;  /* 0x03886002030075a7 */ /* 0x0010a4000800017f */
[----:B--2---:R-:W-:Y:S05]  /*25f30*/  @!P0 NANOSLEEP.SYNCS 0x989680 ;  /* 0x009896800000895d */ /* 0x004fea0003900000 */
[----:B------:R-:W2:Y:S02]  /*25f40*/  @!P0 SYNCS.PHASECHK.TRANS64 P0, [R3+URZ+0x38860], R2 ;  /* 0x03886002030085a7 */ /* 0x000ea4000800007f */
[----:B--2---:R-:W-:Y:S05]  /*25f50*/  @!P0 BRA `(.L_x_8689) ;  /* 0xfffffffc00f08947 */ /* 0x004fea000383ffff */
[----:B------:R-:W-:Y:S05]  /*25f60*/  BRA `(.L_x_8819) ;  /* 0xffffffac00dc7947 */ /* 0x000fea000383ffff */
.L_x_8704:
[----:B-1----:R1:W2:Y:S02]  /*25f70*/  SYNCS.PHASECHK.TRANS64.TRYWAIT P0, [R3+URZ+0x38840], R2 ;  /* 0x03884002030075a7 */ /* 0x0022a4000800017f */
[----:B--2---:R-:W-:Y:S05]  /*25f80*/  @!P0 NANOSLEEP.SYNCS 0x989680 ;  /* 0x009896800000895d */ /* 0x004fea0003900000 */
[----:B------:R-:W2:Y:S02]  /*25f90*/  @!P0 SYNCS.PHASECHK.TRANS64 P0, [R3+URZ+0x38840], R2 ;  /* 0x03884002030085a7 */ /* 0x000ea4000800007f */
[----:B--2---:R-:W-:Y:S05]  /*25fa0*/  @!P0 BRA `(.L_x_8704) ;  /* 0xfffffffc00f08947 */ /* 0x004fea000383ffff */
[----:B------:R-:W-:Y:S05]  /*25fb0*/  BRA `(.L_x_8820) ;  /* 0xffffffb8009c7947 */ /* 0x000fea000383ffff */
.L_x_8709:
[----:B--2---:R2:W3:Y:S02]  /*25fc0*/  SYNCS.PHASECHK.TRANS64.TRYWAIT P0, [R3+URZ+0x38860], R2 ;  /* 0x03886002030075a7 */ /* 0x0044e4000800017f */
[----:B---3--:R-:W-:Y:S05]  /*25fd0*/  @!P0 NANOSLEEP.SYNCS 0x989680 ;  /* 0x009896800000895d */ /* 0x008fea0003900000 */
[----:B------:R-:W3:Y:S02]  /*25fe0*/  @!P0 SYNCS.PHASECHK.TRANS64 P0, [R3+URZ+0x38860], R2 ;  /* 0x03886002030085a7 */ /* 0x000ee4000800007f */
[----:B---3--:R-:W-:Y:S05]  /*25ff0*/  @!P0 BRA `(.L_x_8709) ;  /* 0xfffffffc00f08947 */ /* 0x008fea000383ffff */
[----:B------:R-:W-:Y:S05]  /*26000*/  BRA `(.L_x_8821) ;  /* 0xffffffbc001c7947 */ /* 0x000fea000383ffff */
.L_x_8725:
[----:B--2---:R-:W2:Y:S01]  /*26010*/  LDL R2, [R1] ;  /* 0x0000000001027983 */ /* 0x004ea20000100800 */
[----:B------:R-:W-:Y:S01]  /*26020*/  BSSY B0, `(.L_x_8822) ;  /* 0x0000008000007945 */ /* 0x000fe20003800000 */
[----:B------:R-:W-:Y:S02]  /*26030*/  IMAD.MOV.U32 R12, RZ, RZ, RZ ;  /* 0x000000ffff0c7224 */ /* 0x000fe400078e00ff */
[----:B------:R-:W-:Y:S02]  /*26040*/  IMAD.MOV.U32 R11, RZ, RZ, 0x1f ;  /* 0x0000001fff0b7424 */ /* 0x000fe400078e00ff */
[----:B------:R-:W-:Y:S02]  /*26050*/  IMAD.MOV.U32 R15, RZ, RZ, -0x1 ;  /* 0xffffffffff0f7424 */ /* 0x000fe400078e00ff */
[----:B--2---:R-:W-:-:S07]  /*26060*/  IMAD.MOV.U32 R13, RZ, RZ, R2 ;  /* 0x000000ffff0d7224 */ /* 0x004fce00078e0002 */
[----:B01-34-:R-:W-:Y:S05]  /*26070*/  WARPSYNC.COLLECTIVE R15, `(.L_x_8823) ;  /* 0x000000000f087348 */ /* 0x01bfea0003c00000 */
[----:B------:R2:W0:Y:S02]  /*26080*/  SHFL.IDX P6, R14, R13, R12, R11 ;  /* 0x0000000c0d0e7389 */ /* 0x00042400000c000b */
[----:B01234-:R-:W-:Y:S01]  /*26090*/  ENDCOLLECTIVE ;  /* 0x000000000000791b */ /* 0x01ffe20003800000 */
.L_x_8823:
[----:B------:R-:W-:Y:S05]  /*260a0*/  BSYNC B0 ;  /* 0x0000000000007941 */ /* 0x000fea0003800000 */
.L_x_8822:
        /* <DEDUP_REMOVED lines=9> */
.L_x_8824:
        /* <DEDUP_REMOVED lines=26> */
.L_x_8825:
        /* <DEDUP_REMOVED lines=8> */
.L_x_8826:
        /* <DEDUP_REMOVED lines=8> */
.L_x_8827:
        /* <DEDUP_REMOVED lines=8> */
.L_x_8828:
        /* <DEDUP_REMOVED lines=8> */
.L_x_8829:
        /* <DEDUP_REMOVED lines=9> */
.L_x_8830:
[----:B------:R-:W-:Y:S01]  /*26570*/  IMAD.MOV.U32 R9, RZ, RZ, R14 ;  /* 0x000000ffff097224 */ /* 0x000fe200078e000e */
[----:B------:R-:W-:Y:S06]  /*26580*/  BRA `(.L_x_8831) ;  /* 0xffffffc4005c7947 */ /* 0x000fec000383ffff */
.L_x_8728:
        /* <DEDUP_REMOVED lines=8> */
.L_x_8833:
[----:B------:R-:W-:Y:S05]  /*26610*/  BSYNC B0 ;  /* 0x0000000000007941 */ /* 0x000fea0003800000 */
.L_x_8832:
        /* <DEDUP_REMOVED lines=10> */
.L_x_8834:
        /* <DEDUP_REMOVED lines=8> */
.L_x_8835:
        /* <DEDUP_REMOVED lines=8> */
.L_x_8836:
        /* <DEDUP_REMOVED lines=8> */
.L_x_8837:
        /* <DEDUP_REMOVED lines=9> */
.L_x_8838:
[----:B------:R-:W-:Y:S01]  /*268d0*/  IMAD.MOV.U32 R9, RZ, RZ, R14 ;  /* 0x000000ffff097224 */ /* 0x000fe200078e000e */
[----:B------:R-:W-:Y:S06]  /*268e0*/  BRA `(.L_x_8839) ;  /* 0xffffffc400307947 */ /* 0x000fec000383ffff */
.L_x_8730:
[----:B------:R-:W-:Y:S01]  /*268f0*/  BSSY B0, `(.L_x_8840) ;  /* 0x0000006000007945 */ /* 0x000fe20003800000 */
[----:B------:R-:W-:Y:S01]  /*26900*/  PLOP3.LUT P6, PT, P6, PT, PT, 0x8, 0x0 ;  /* 0x000000000000781c */ /* 0x000fe200037ce170 */
[----:B------:R-:W-:-:S12]  /*26910*/  IMAD.MOV.U32 R15, RZ, RZ, -0x1 ;  /* 0xffffffffff0f7424 */ /* 0x000fd800078e00ff */
[----:B0-----:R-:W-:Y:S05]  /*26920*/  WARPSYNC.COLLECTIVE R15, `(.L_x_8841) ;  /* 0x000000000f087348 */ /* 0x001fea0003c00000 */
[----:B------:R-:W-:Y:S01]  /*26930*/  VOTE.ANY R14, PT, P6 ;  /* 0x00000000000e7806 */ /* 0x000fe200030e0100 */
[----:B0-----:R-:W-:Y:S06]  /*26940*/  ENDCOLLECTIVE ;  /* 0x000000000000791b */ /* 0x001fec0003800000 */
.L_x_8841:
[----:B------:R-:W-:Y:S05]  /*26950*/  BSYNC B0 ;  /* 0x0000000000007941 */ /* 0x000fea0003800000 */
.L_x_8840:
        /* <DEDUP_REMOVED lines=10> */
.L_x_8842:
[----:B------:R-:W-:Y:S02]  /*26a00*/  IMAD.MOV.U32 R13, RZ, RZ, R6 ;  /* 0x000000ffff0d7224 */ /* 0x000fe400078e0006 */
[----:B------:R-:W-:-:S07]  /*26a10*/  IMAD.MOV.U32 R0, RZ, RZ, R14 ;  /* 0x000000ffff007224 */ /* 0x000fce00078e000e */
[----:B------:R-:W-:Y:S05]  /*26a20*/  WARPSYNC.COLLECTIVE R15, `(.L_x_8843) ;  /* 0x000000000f087348 */ /* 0x000fea0003c00000 */
[----:B------:R0:W1:Y:S02]  /*26a30*/  SHFL.IDX P6, R14, R13, R12, R11 ;  /* 0x0000000c0d0e7389 */ /* 0x00006400000c000b */
[----:B01----:R-:W-:Y:S01]  /*26a40*/  ENDCOLLECTIVE ;  /* 0x000000000000791b */ /* 0x003fe20003800000 */
.L_x_8843:
[----:B------:R-:W-:Y:S02]  /*26a50*/  IMAD.MOV.U32 R6, RZ, RZ, R14 ;  /* 0x000000ffff067224 */ /* 0x000fe400078e000e */
[----:B------:R-:W-:-:S05]  /*26a60*/  IMAD.IADD R10, R4, 0x1, R10 ;  /* 0x00000001040a7824 */ /* 0x000fca00078e020a */
[----:B------:R0:W-:Y:S01]  /*26a70*/  STL [R1+0xc], R10 ;  /* 0x00000c0a01007387 */ /* 0x0001e20000100800 */
[----:B------:R-:W-:Y:S05]  /*26a80*/  BRA `(.L_x_8844) ;  /* 0xffffffc400107947 */ /* 0x000fea000383ffff */
.L_x_8732:
        /* <DEDUP_REMOVED lines=8> */
.L_x_8846:
[----:B------:R-:W-:Y:S05]  /*26b10*/  BSYNC B0 ;  /* 0x0000000000007941 */ /* 0x000fea0003800000 */
.L_x_8845:
[----:B------:R-:W-:Y:S01]  /*26b20*/  IMAD.MOV.U32 R4, RZ, RZ, R14 ;  /* 0x000000ffff047224 */ /* 0x000fe200078e000e */
[----:B------:R-:W-:Y:S06]  /*26b30*/  BRA `(.L_x_8847) ;  /* 0xffffffc000fc7947 */ /* 0x000fec000383ffff */
.L_x_8738:
[----:B0-----:R0:W1:Y:S02]  /*26b40*/  SYNCS.PHASECHK.TRANS64.TRYWAIT P0, [R0+URZ+0x38820], R3 ;  /* 0x03882003000075a7 */ /* 0x001064000800017f */
[----:B-1----:R-:W-:Y:S05]  /*26b50*/  @!P0 NANOSLEEP.SYNCS 0x989680 ;  /* 0x009896800000895d */ /* 0x002fea0003900000 */
[----:B------:R-:W1:Y:S02]  /*26b60*/  @!P0 SYNCS.PHASECHK.TRANS64 P0, [R0+URZ+0x38820], R3 ;  /* 0x03882003000085a7 */ /* 0x000e64000800007f */
[----:B-1----:R-:W-:Y:S05]  /*26b70*/  @!P0 BRA `(.L_x_8738) ;  /* 0xfffffffc00f08947 */ /* 0x002fea000383ffff */
[----:B------:R-:W-:Y:S05]  /*26b80*/  BRA `(.L_x_8848) ;  /* 0xffffffcc009c7947 */ /* 0x000fea000383ffff */
.L_x_8739:
        /* <DEDUP_REMOVED lines=11> */
.L_x_8850:
[----:B------:R-:W-:Y:S05]  /*26c40*/  BSYNC B0 ;  /* 0x0000000000007941 */ /* 0x000fea0003800000 */
.L_x_8849:
[----:B------:R-:W-:Y:S05]  /*26c50*/  BRA `(.L_x_8851) ;  /* 0xffffffcc00847947 */ /* 0x000fea000383ffff */
.L_x_8740:
[----:B------:R-:W-:Y:S01]  /*26c60*/  BSSY B0, `(.L_x_8852) ;  /* 0x0000006000007945 */ /* 0x000fe20003800000 */
[----:B------:R-:W-:-:S07]  /*26c70*/  IMAD.MOV.U32 R15, RZ, RZ, -0x1 ;  /* 0xffffffffff0f7424 */ /* 0x000fce00078e00ff */
[----:B01----:R-:W-:Y:S05]  /*26c80*/  WARPSYNC.COLLECTIVE R15, `(.L_x_8853) ;  /* 0x000000000f0c7348 */ /* 0x003fea0003c00000 */
[----:B------:R-:W-:Y:S02]  /*26c90*/  ELECT P6, UR62, PT ;  /* 0x00000000003e782f */ /* 0x000fe400038c0000 */
[----:B------:R-:W-:Y:S01]  /*26ca0*/  MOV R14, UR62 ;  /* 0x0000003e000e7c02 */ /* 0x000fe20008000f00 */
[----:B01----:R-:W-:Y:S10]  /*26cb0*/  ENDCOLLECTIVE ;  /* 0x000000000000791b */ /* 0x003ff40003800000 */
.L_x_8853:
[----:B------:R-:W-:Y:S05]  /*26cc0*/  BSYNC B0 ;  /* 0x0000000000007941 */ /* 0x000fea0003800000 */
.L_x_8852:
[----:B------:R-:W-:Y:S05]  /*26cd0*/  BRA `(.L_x_8854) ;  /* 0xffffffcc00787947 */ /* 0x000fea000383ffff */
.L_x_8742:
[----:B0-----:R0:W1:Y:S02]  /*26ce0*/  SYNCS.PHASECHK.TRANS64.TRYWAIT P0, [R6+URZ], R5 ;  /* 0x00000005060075a7 */ /* 0x001064000800017f */
[----:B-1----:R-:W-:Y:S05]  /*26cf0*/  @!P0 NANOSLEEP.SYNCS 0x989680 ;  /* 0x009896800000895d */ /* 0x002fea0003900000 */
[----:B------:R-:W1:Y:S02]  /*26d00*/  @!P0 SYNCS.PHASECHK.TRANS64 P0, [R6+URZ], R5 ;  /* 0x00000005060085a7 */ /* 0x000e64000800007f */
[----:B-1----:R-:W-:Y:S05]  /*26d10*/  @!P0 BRA `(.L_x_8742) ;  /* 0xfffffffc00f08947 */ /* 0x002fea000383ffff */
[----:B------:R-:W-:Y:S05]  /*26d20*/  BRA `(.L_x_8855) ;  /* 0xffffffcc00b47947 */ /* 0x000fea000383ffff */
.L_x_8743:
[----:B-1----:R1:W2:Y:S02]  /*26d30*/  SYNCS.PHASECHK.TRANS64.TRYWAIT P0, [R7+URZ], R2 ;  /* 0x00000002070075a7 */ /* 0x0022a4000800017f */
[----:B--2---:R-:W-:Y:S05]  /*26d40*/  @!P0 NANOSLEEP.SYNCS 0x989680 ;  /* 0x009896800000895d */ /* 0x004fea0003900000 */
[----:B------:R-:W2:Y:S02]  /*26d50*/  @!P0 SYNCS.PHASECHK.TRANS64 P0, [R7+URZ], R2 ;  /* 0x00000002070085a7 */ /* 0x000ea4000800007f */
[----:B--2---:R-:W-:Y:S05]  /*26d60*/  @!P0 BRA `(.L_x_8743) ;  /* 0xfffffffc00f08947 */ /* 0x004fea000383ffff */
[----:B------:R-:W-:Y:S05]  /*26d70*/  BRA `(.L_x_8856) ;  /* 0xffffffcc00a87947 */ /* 0x000fea000383ffff */
.L_x_8745:
[----:B--2---:R2:W3:Y:S02]  /*26d80*/  SYNCS.PHASECHK.TRANS64.TRYWAIT P0, [R4+URZ], R5 ;  /* 0x00000005040075a7 */ /* 0x0044e4000800017f */
[----:B---3--:R-:W-:Y:S05]  /*26d90*/  @!P0 NANOSLEEP.SYNCS 0x989680 ;  /* 0x009896800000895d */ /* 0x008fea0003900000 */
[----:B------:R-:W3:Y:S02]  /*26da0*/  @!P0 SYNCS.PHASECHK.TRANS64 P0, [R4+URZ], R5 ;  /* 0x00000005040085a7 */ /* 0x000ee4000800007f */
[----:B---3--:R-:W-:Y:S05]  /*26db0*/  @!P0 BRA `(.L_x_8745) ;  /* 0xfffffffc00f08947 */ /* 0x008fea000383ffff */
[----:B------:R-:W-:Y:S05]  /*26dc0*/  BRA `(.L_x_8857) ;  /* 0xffffffcc00b07947 */ /* 0x000fea000383ffff */
.L_x_8858:
        /* <DEDUP_REMOVED lines=11> */
.L_x_15013:


//--------------------- .text._ZN7cutlass13device_kernelIN5flash11enable_sm90INS1_16FlashAttnFwdSm90INS1_25CollectiveMainloopFwdSm90ILi2EN4cute5tupleIJNS5_1CILi1EEES8_S8_EEENS6_IJNS7_ILi128EEENS7_ILi96EEENS7_ILi64EEEEEELi256ENS_6half_tEfNS_4arch4Sm90ELb0ELb0ELb0ELb0ELb0ELb0ELb0ELb1ELb0ELb1ELb1ELb0EEENS1_21CollectiveEpilogueFwdINS6_IJSA_NS7_ILi256EEESB_EEES9_SE_SG_Li256ELb0ELb1ELb1ELb0EEENS1_19SingleTileSchedulerILb0ELb1ELb1ELi128EEEEEEEEEvNT_6ParamsE --------------------------
	.section	.text._ZN7cutlass13device_kernelIN5flash11enable_sm90INS1_16FlashAttnFwdSm90INS1_25CollectiveMainloopFwdSm90ILi2EN4cute5tupleIJNS5_1CILi1EEES8_S8_EEENS6_IJNS7_ILi128EEENS7_ILi96EEENS7_ILi64EEEEEELi256ENS_6half_tEfNS_4arch4Sm90ELb0ELb0ELb0ELb0ELb0ELb0ELb0ELb1ELb0ELb1ELb1ELb0EEENS1_21CollectiveEpilogueFwdINS6_IJSA_NS7_ILi256EEESB_EEES9_SE_SG_Li256ELb0ELb1ELb1ELb0EEENS1_19SingleTileSchedulerILb0ELb1ELb1ELi128EEEEEEEEEvNT_6ParamsE,"ax",@progbits
	.align	128
.text._ZN7cutlass13device_kernelIN5flash11enable_sm90INS1_16FlashAttnFwdSm90INS1_25CollectiveMainloopFwdSm90ILi2EN4cute5tupleIJNS5_1CILi1EEES8_S8_EEENS6_IJNS7_ILi128EEENS7_ILi96EEENS7_ILi64EEEEEELi256ENS_6half_tEfNS_4arch4Sm90ELb0ELb0ELb0ELb0ELb0ELb0ELb0ELb1ELb0ELb1ELb1ELb0EEENS1_21CollectiveEpilogueFwdINS6_IJSA_NS7_ILi256EEESB_EEES9_SE_SG_Li256ELb0ELb1ELb1ELb0EEENS1_19SingleTileSchedulerILb0ELb1ELb1ELi128EEEEEEEEEvNT_6ParamsE:
        .type           _ZN7cutlass13device_kernelIN5flash11enable_sm90INS1_16FlashAttnFwdSm90INS1_25CollectiveMainloopFwdSm90ILi2EN4cute5tupleIJNS5_1CILi1EEES8_S8_EEENS6_IJNS7_ILi128EEENS7_ILi96EEENS7_ILi64EEEEEELi256ENS_6half_tEfNS_4arch4Sm90ELb0ELb0ELb0ELb0ELb0ELb0ELb0ELb1ELb0ELb1ELb1ELb0EEENS1_21CollectiveEpilogueFwdINS6_IJSA_NS7_ILi256EEESB_EEES9_SE_SG_Li256ELb0ELb1ELb1ELb0EEENS1_19SingleTileSchedulerILb0ELb1ELb1ELi128EEEEEEEEEvNT_6ParamsE,@function
        .size           _ZN7cutlass13device_kernelIN5flash11enable_sm90INS1_16FlashAttnFwdSm90INS1_25CollectiveMainloopFwdSm90ILi2EN4cute5tupleIJNS5_1CILi1EEES8_S8_EEENS6_IJNS7_ILi128EEENS7_ILi96EEENS7_ILi64EEEEEELi256ENS_6half_tEfNS_4arch4Sm90ELb0ELb0ELb0ELb0ELb0ELb0ELb0ELb1ELb0ELb1ELb1ELb0EEENS1_21CollectiveEpilogueFwdINS6_IJSA_NS7_ILi256EEESB_EEES9_SE_SG_Li256ELb0ELb1ELb1ELb0EEENS1_19SingleTileSchedulerILb0ELb1ELb1ELi128EEEEEEEEEvNT_6ParamsE,(.L_x_15014 - _ZN7cutlass13device_kernelIN5flash11enable_sm90INS1_16FlashAttnFwdSm90INS1_25CollectiveMainloopFwdSm90ILi2EN4cute5tupleIJNS5_1CILi1EEES8_S8_EEENS6_IJNS7_ILi128EEENS7_ILi96EEENS7_ILi64EEEEEELi256ENS_6half_tEfNS_4arch4Sm90ELb0ELb0ELb0ELb0ELb0ELb0ELb0ELb1ELb0ELb1ELb1ELb0EEENS1_21CollectiveEpilogueFwdINS6_IJSA_NS7_ILi256EEESB_EEES9_SE_SG_Li256ELb0ELb1ELb1ELb0EEENS1_19SingleTileSchedulerILb0ELb1ELb1ELi128EEEEEEEEEvNT_6ParamsE)
        .other          _ZN7cutlass13device_kernelIN5flash11enable_sm90INS1_16FlashAttnFwdSm90INS1_25CollectiveMainloopFwdSm90ILi2EN4cute5tupleIJNS5_1CILi1EEES8_S8_EEENS6_IJNS7_ILi128EEENS7_ILi96EEENS7_ILi64EEEEEELi256ENS_6half_tEfNS_4arch4Sm90ELb0ELb0ELb0ELb0ELb0ELb0ELb0ELb1ELb0ELb1ELb1ELb0EEENS1_21CollectiveEpilogueFwdINS6_IJSA_NS7_ILi256EEESB_EEES9_SE_SG_Li256ELb0ELb1ELb1ELb0EEENS1_19SingleTileSchedulerILb0ELb1ELb1ELi128EEEEEEEEEvNT_6ParamsE,@"STO_CUDA_ENTRY STV_DEFAULT"
_ZN7cutlass13device_kernelIN5flash11enable_sm90INS1_16FlashAttnFwdSm90INS1_25CollectiveMainloopFwdSm90ILi2EN4cute5tupleIJNS5_1CILi1EEES8_S8_EEENS6_IJNS7_ILi128EEENS7_ILi96EEENS7_ILi64EEEEEELi256ENS_6half_tEfNS_4arch4Sm90ELb0ELb0ELb0ELb0ELb0ELb0ELb0ELb1ELb0ELb1ELb1ELb0EEENS1_21CollectiveEpilogueFwdINS6_IJSA_NS7_ILi256EEESB_EEES9_SE_SG_Li256ELb0ELb1ELb1ELb0EEENS1_19SingleTileSchedulerILb0ELb1ELb1ELi128EEEEEEEEEvNT_6ParamsE:
        /* <DEDUP_REMOVED lines=18> */
.L_x_8860:
[----:B------:R-:W-:Y:S05]  /*0120*/  BSYNC B0 ;  /* 0x0000000000007941 */ /* 0x000fea0003800000 */
.L_x_8859:
        /* <DEDUP_REMOVED lines=41> */
.L_x_8861:
        /* <DEDUP_REMOVED lines=22> */
.L_x_8862:
        /* <DEDUP_REMOVED lines=18> */
.L_x_8863:
        /* <DEDUP_REMOVED lines=22> */
.L_x_8864:
        /* <DEDUP_REMOVED lines=22> */
.L_x_8865:
        /* <DEDUP_REMOVED lines=8> */
.L_x_8868:
[----:B------:R-:W-:-:S08]  /*0980*/  NOP ;  /* 0x0000000000007918 */ /* 0x000fd00000000000 */
[----:B------:R-:W0:Y:S02]  /*0990*/  USETMAXREG.TRY_ALLOC.CTAPOOL UP0, 0xf0 ;  /* 0x000000f0000079c8 */ /* 0x000e240008000600 */
[----:B0-----:R-:W-:-:S13]  /*09a0*/  PLOP3.LUT P0, PT, PT, PT, UP0, 0x80, 0x0 ;  /* 0x000000000000781c */ /* 0x001fda0003f0f008 */
[----:B------:R-:W-:Y:S05]  /*09b0*/  @!P0 BRA `(.L_x_8868) ;  /* 0xfffffffc00f08947 */ /* 0x000fea000383ffff */
[----:B------:R-:W0:Y:S01]  /*09c0*/  S2UR UR6, SR_CTAID.Y ;  /* 0x00000000000679c3 */ /* 0x000e220000002600 */
[----:B------:R-:W-:-:S07]  /*09d0*/  ULDC UR7, c[0x0][0xc50] ;  /* 0x0003140000077ab9 */ /* 0x000fce0000000800 */
[----:B------:R-:W-:Y:S08]  /*09e0*/  BAR.ARV 0x8, 0x180 ;  /* 0x0206000000007b1d */ /* 0x000ff00000002000 */
[----:B------:R-:W1:Y:S01]  /*09f0*/  S2UR UR8, SR_CTAID.Z ;  /* 0x00000000000879c3 */ /* 0x000e620000002700 */
[----:B------:R-:W-:Y:S01]  /*0a00*/  ISETP.NE.AND P0, PT, R2, 0x1, PT ;  /* 0x000000010200780c */ /* 0x000fe20003f05270 */
[----:B------:R-:W-:-:S11]  /*0a10*/  UISETP.NE.AND UP0, UPT, UR7, 0x1, UPT ;  /* 0x000000010700788c */ /* 0x000fd6000bf05270 */
[----:B------:R-:W-:Y:S01]  /*0a20*/  @UP0 ULDC UR4, c[0x0][0xc54] ;  /* 0x0003150000040ab9 */ /* 0x000fe20000000800 */
[----:B------:R-:W-:Y:S06]  /*0a30*/  @!P0 BAR.ARV 0x9, 0x100 ;  /* 0x0244000000008b1d */ /* 0x000fec0000002000 */
[----:B0-----:R-:W-:Y:S01]  /*0a40*/  UIMAD.WIDE.U32 UR4, UR6, UR4, URZ ;  /* 0x00000004060472a5 */ /* 0x001fe2000f8e003f */
[----:B------:R-:W-:Y:S01]  /*0a50*/  @UP0 ULDC UR9, c[0x0][0xc58] ;  /* 0x0003160000090ab9 */ /* 0x000fe20000000800 */
[----:B------:R-:W-:Y:S01]  /*0a60*/  UMOV UR36, UR6 ;  /* 0x0000000600247c82 */ /* 0x000fe20008000000 */
[----:B-1----:R-:W-:Y:S01]  /*0a70*/  ISETP.LE.AND P0, PT, RZ, UR8, PT ;  /* 0x00000008ff007c0c */ /* 0x002fe2000bf03270 */
[----:B------:R-:W-:-:S04]  /*0a80*/  @UP0 USHF.R.U32.HI UR36, URZ, UR9, UR5 ;  /* 0x000000093f240299 */ /* 0x000fc80008011605 */
[----:B------:R-:W-:-:S04]  /*0a90*/  UIADD3 UR4, -UR36, URZ, URZ ;  /* 0x0000003f24047290 */ /* 0x000fc8000fffe13f */
[----:B------:R-:W-:-:S04]  /*0aa0*/  UIMAD UR7, UR7, UR4, UR6 ;  /* 0x00000004070772a4 */ /* 0x000fc8000f8e0206 */
[----:B------:R-:W-:Y:S08]  /*0ab0*/  @!P0 BRA `(.L_x_8869) ;  /* 0x000000ac00188947 */ /* 0x000ff00003800000 */
[----:B------:R-:W-:Y:S01]  /*0ac0*/  ULDC.64 UR4, c[0x0][0x418] ;  /* 0x0001060000047ab9 */ /* 0x000fe20000000a00 */
[----:B------:R-:W-:Y:S01]  /*0ad0*/  ULDC UR39, c[0x0][0x424] ;  /* 0x0001090000277ab9 */ /* 0x000fe20000000800 */
[----:B------:R-:W-:Y:S02]  /*0ae0*/  UISETP.NE.U32.AND UP0, UPT, UR4, URZ, UPT ;  /* 0x0000003f0400728c */ /* 0x000fe4000bf05070 */
        /* <DEDUP_REMOVED lines=8> */
[----:B------:R-:W-:-:S04]  /*0b70*/  UIMAD.WIDE UR4, UR4, 0x2aaaaaab, URZ ;  /* 0x2aaaaaab040478a5 */ /* 0x000fc8000f8e023f */
[----:B------:R-:W-:-:S03]  /*0b80*/  USHF.R.U32.HI UR6, URZ, 0x1f, UR5 ;  /* 0x0000001f3f067899 */ /* 0x000fc60008011605 */
[----:B------:R-:W-:Y:S01]  /*0b90*/  UMOV UR4, URZ ;  /* 0x0000003f00047c82 */ /* 0x000fe20008000000 */
[----:B------:R-:W-:-:S04]  /*0ba0*/  ULEA.HI.SX32 UR6, UR5, UR6, 0x1c ;  /* 0x0000000605067291 */ /* 0x000fc8000f8fe23f */
[----:B------:R-:W-:Y:S08]  /*0bb0*/  @!P0 BRA `(.L_x_8870) ;  /* 0x0000000000908947 */ /* 0x000ff00003800000 */
        /* <DEDUP_REMOVED lines=36> */
.L_x_8870:
[----:B------:R-:W-:Y:S01]  /*0e00*/  UIMAD UR37, UR37, UR4, URZ ;  /* 0x00000004252572a4 */ /* 0x000fe2000f8e023f */
[----:B------:R-:W-:Y:S01]  /*0e10*/  IMAD.U32 R0, RZ, RZ, UR6 ;  /* 0x00000006ff007e24 */ /* 0x000fe2000f8e00ff */
[----:B------:R-:W0:Y:S01]  /*0e20*/  S2R R4, SR_TID.X ;  /* 0x0000000000047919 */ /* 0x000e220000002100 */
[----:B------:R-:W-:Y:S01]  /*0e30*/  IMAD.U32 R3, RZ, RZ, UR4 ;  /* 0x00000004ff037e24 */ /* 0x000fe2000f8e00ff */
[----:B------:R-:W-:Y:S01]  /*0e40*/  PLOP3.LUT P0, PT, PT, PT, PT, 0x80, 0x0 ;  /* 0x000000000000781c */ /* 0x000fe20003f0f070 */
[----:B------:R-:W-:Y:S01]  /*0e50*/  IMAD.MOV.U32 R6, RZ, RZ, RZ ;  /* 0x000000ffff067224 */ /* 0x000fe200078e00ff */
[----:B------:R-:W-:Y:S02]  /*0e60*/  MOV R5, RZ ;  /* 0x000000ff00057202 */ /* 0x000fe40000000f00 */
        /* <DEDUP_REMOVED lines=104> */
.L_x_8872:
[----:B------:R-:W-:Y:S01]  /*14f0*/  SHF.L.U32 R8, RZ, 0x1f, RZ ;  /* 0x0000001fff087819 */ /* 0x000fe200000006ff */
[----:B------:R-:W-:-:S03]  /*1500*/  VIADD R0, R2, 0x8 ;  /* 0x0000000802007836 */ /* 0x000fc60000000000 */
[----:B------:R-:W0:Y:S02]  /*1510*/  SYNCS.PHASECHK.TRANS64.TRYWAIT P0, [UR38+0x22800], R8 ;  /* 0x02280008ff0075a7 */ /* 0x000e240008000166 */
[----:B0-----:R-:W-:Y:S05]  /*1520*/  @!P0 BRA `(.L_x_8873) ;  /* 0x000000a000848947 */ /* 0x001fea0003800000 */
.L_x_8979:
[----:B------:R-:W-:Y:S05]  /*1530*/  WARPSYNC.ALL ;  /* 0x0000000000007948 */ /* 0x000fea0003800000 */
[----:B------:R-:W-:Y:S01]  /*1540*/  ULOP3.LUT UR4, UR42, 0x1, URZ, 0xfc, !UPT ;  /* 0x000000012a047892 */ /* 0x000fe2000f8efc3f */
[----:B------:R1:W-:Y:S03]  /*1550*/  BAR.SYNC.DEFER_BLOCKING R0, 0x100 ;  /* 0x000400000000751d */ /* 0x0003e60000010000 */
[----:B------:R-:W-:-:S06]  /*1560*/  UISETP.NE.AND UP0, UPT, UR4, 0x3, UPT ;  /* 0x000000030400788c */ /* 0x000fcc000bf05270 */
[----:B------:R-:W-:-:S13]  /*1570*/  PLOP3.LUT P0, PT, PT, PT, UP0, 0x80, 0x0 ;  /* 0x000000000000781c */ /* 0x000fda0003f0f008 */
[----:B-1----:R-:W-:Y:S05]  /*1580*/  @!P0 BRA `(.L_x_8874) ;  /* 0x0000000000048947 */ /* 0x002fea0003800000 */
[----:B------:R-:W-:Y:S01]  /*1590*/  BPT.TRAP 0x1 ;  /* 0x000000040000795c */ /* 0x000fe20000300000 */
.L_x_8874:
[----:B------:R1:W2:Y:S01]  /*15a0*/  SYNCS.PHASECHK.TRANS64.TRYWAIT P1, [UR38+0x22830], R8 ;  /* 0x02283008ff0075a7 */ /* 0x0002a20008020166 */
[----:B------:R-:W-:Y:S05]  /*15b0*/  @!P0 BRA `(.L_x_8875) ;  /* 0x0000000000048947 */ /* 0x000fea0003800000 */
[----:B------:R-:W-:Y:S01]  /*15c0*/  BPT.TRAP 0x1 ;  /* 0x000000040000795c */ /* 0x000fe20000300000 */
.L_x_8875:
[----:B--2---:R-:W-:Y:S05]  /*15d0*/  @P1 BRA `(.L_x_8876) ;  /* 0x0000000000081947 */ /* 0x004fea0003800000 */
[----:B------:R-:W2:Y:S02]  /*15e0*/  SYNCS.PHASECHK.TRANS64.TRYWAIT P1, [UR38+0x22830], R8 ;  /* 0x02283008ff0075a7 */ /* 0x000ea40008020166 */
[----:B--2---:R-:W-:Y:S05]  /*15f0*/  @!P1 BRA `(.L_x_8877) ;  /* 0x000000a000689947 */ /* 0x004fea0003800000 */
.L_x_8876:
[----:B------:R-:W-:Y:S01]  /*1600*/  UIADD3 UR4, UR38, 0x1c400, URZ ;  /* 0x0001c40026047890 */ /* 0x000fe2000fffe03f */
[----:B------:R-:W-:Y:S01]  /*1610*/  WARPGROUP.ARRIVE ;  /* 0x00000000000079c5 */ /* 0x000fe20000000000 */
[----:B------:R-:W-:Y:S01]  /*1620*/  ULOP3.LUT UR8, UR41, 0x10000, URZ, 0xfc, !UPT ;  /* 0x0001000029087892 */ /* 0x000fe2000f8efc3f */
[----:B------:R-:W-:Y:S01]  /*1630*/  LOP3.LUT R17, R17, 0xffffff80, RZ, 0xc0, !PT ;  /* 0xffffff8011117812 */ /* 0x000fe200078ec0ff */
[----:B------:R-:W-:Y:S01]  /*1640*/  USHF.R.U32.HI UR4, URZ, 0x4, UR4 ;  /* 0x000000043f047899 */ /* 0x000fe20008011604 */
[----:B------:R-:W-:Y:S01]  /*1650*/  P2R R5, PR, RZ, 0x1 ;  /* 0x00000001ff057803 */ /* 0x000fe20000000000 */
[----:B------:R-:W-:Y:S01]  /*1660*/  UMOV UR9, 0x40000040 ;  /* 0x4000004000097882 */ /* 0x000fe20000000000 */
[----:B------:R-:W-:Y:S01]  /*1670*/  UMOV UR7, 0x40000040 ;  /* 0x4000004000077882 */ /* 0x000fe20000000000 */
[----:B------:R-:W-:Y:S01]  /*1680*/  ULOP3.LUT UR4, UR4, 0x3fff, URZ, 0xc0, !UPT ;  /* 0x00003fff04047892 */ /* 0x000fe2000f8ec03f */
[----:B------:R-:W-:Y:S01]  /*1690*/  IADD3 R17, R16, -R17, RZ ;  /* 0x8000001110117210 */ /* 0x000fe20007ffe0ff */
[----:B------:R-:W-:Y:S01]  /*16a0*/  UMOV UR5, UR9 ;  /* 0x0000000900057c82 */ /* 0x000fe20008000000 */
[----:B------:R-:W-:Y:S01]  /*16b0*/  UIADD3 UR12, UR8, 0x2, URZ ;  /* 0x00000002080c7890 */ /* 0x000fe2000fffe03f */
[----:B------:R-:W2:Y:S01]  /*16c0*/  S2R R12, SR_TID.X ;  /* 0x00000000000c7919 */ /* 0x000ea20000002100 */
[----:B------:R-:W-:Y:S01]  /*16d0*/  ULOP3.LUT UR6, UR4, 0x10000, URZ, 0xfc, !UPT ;  /* 0x0001000004067892 */ /* 0x000fe2000f8efc3f */
[----:B------:R-:W-:Y:S01]  /*16e0*/  SHF.R.S32.HI R4, RZ, 0x1f, R17 ;  /* 0x0000001fff047819 */ /* 0x000fe20000011411 */
[----:B------:R-:W-:Y:S01]  /*16f0*/  UMOV UR13, 0x40000040 ;  /* 0x40000040000d7882 */ /* 0x000fe20000000000 */
[----:B------:R-:W-:Y:S01]  /*1700*/  UMOV UR4, UR8 ;  /* 0x0000000800047c82 */ /* 0x000fe20008000000 */
[----:B------:R-:W-:Y:S01]  /*1710*/  UIADD3 UR14, UR6, 0x2, URZ ;  /* 0x00000002060e7890 */ /* 0x000fe2000fffe03f */
[----:B------:R-:W-:Y:S01]  /*1720*/  LEA.HI R4, R4, R17, RZ, 0x2 ;  /* 0x0000001104047211 */ /* 0x000fe200078f10ff */
[----:B------:R-:W-:Y:S01]  /*1730*/  UMOV UR15, 0x40000040 ;  /* 0x40000040000f7882 */ /* 0x000fe20000000000 */
[----:B------:R-:W-:-:S02]  /*1740*/  UIADD3 UR16, UR8, 0x4, URZ ;  /* 0x0000000408107890 */ /* 0x000fc4000fffe03f */
[----:B------:R-:W-:Y:S01]  /*1750*/  HGMMA.64x96x16.F32 R24, gdesc[UR4], RZ, !UPT, gsb0 ;  /* 0x01600000041879f0 */ /* 0x000fe2000c0008ff */
[----:B------:R-:W-:Y:S01]  /*1760*/  UIADD3 UR18, UR6, 0x4, URZ ;  /* 0x0000000406127890 */ /* 0x000fe2000fffe03f */
[----:B------:R-:W-:Y:S01]  /*1770*/  LOP3.LUT R4, R4, 0x7ffffffc, RZ, 0xc0, !PT ;  /* 0x7ffffffc04047812 */ /* 0x000fe200078ec0ff */
[----:B------:R-:W-:Y:S01]  /*1780*/  UMOV UR17, 0x40000040 ;  /* 0x4000004000117882 */ /* 0x000fe20000000000 */
[----:B------:R-:W-:Y:S01]  /*1790*/  UMOV UR19, 0x40000040 ;  /* 0x4000004000137882 */ /* 0x000fe20000000000 */
[----:B------:R-:W-:Y:S02]  /*17a0*/  UIADD3 UR20, UR8, 0x6, URZ ;  /* 0x0000000608147890 */ /* 0x000fe4000fffe03f */
[----:B------:R-:W-:Y:S01]  /*17b0*/  UIADD3 UR22, UR6, 0x6, URZ ;  /* 0x0000000606167890 */ /* 0x000fe2000fffe03f */
[----:B------:R-:W-:Y:S01]  /*17c0*/  IMAD.IADD R4, R17, 0x1, -R4 ;  /* 0x0000000111047824 */ /* 0x000fe200078e0a04 */
[----:B------:R-:W-:Y:S01]  /*17d0*/  UMOV UR21, 0x40000040 ;  /* 0x4000004000157882 */ /* 0x000fe20000000000 */
[----:B------:R-:W-:Y:S01]  /*17e0*/  UMOV UR23, 0x40000040 ;  /* 0x4000004000177882 */ /* 0x000fe20000000000 */
[----:B------:R-:W-:Y:S01]  /*17f0*/  UIMAD UR39, UR40, -0x60, UR39 ;  /* 0xffffffa0282778a4 */ /* 0x000fe2000f8e0227 */
[----:B------:R-:W-:-:S03]  /*1800*/  ULDC UR7, c[0x0][0x988] ;  /* 0x0002620000077ab9 */ /* 0x000fc60000000800 */
[----:B------:R-:W-:-:S06]  /*1810*/  UIADD3 UR39, UR39, 0x60, URZ ;  /* 0x0000006027277890 */ /* 0x000fcc000fffe03f */
[----:B0-----:R-:W-:Y:S01]  /*1820*/  IMAD.U32 R3, RZ, RZ, UR39 ;  /* 0x00000027ff037e24 */ /* 0x001fe2000f8e00ff */
[----:B--2---:R-:W-:-:S03]  /*1830*/  LOP3.LUT R12, R12, 0x7f, RZ, 0xc0, !PT ;  /* 0x0000007f0c0c7812 */ /* 0x004fc600078ec0ff */
[----:B------:R-:W-:-:S05]  /*1840*/  IMAD R4, R4, -0x2, R3 ;  /* 0xfffffffe04047824 */ /* 0x000fca00078e0203 */
        /* <DEDUP_REMOVED lines=105> */
[----:B------:R-:W-:Y:S02]  /*1ee0*/  FSEL R71, R71, -INF , P1 ;  /* 0xff80000047477808 */ /* 0x000fe40000800000 */
[----:B0-----:R-:W-:-:S05]  /*1ef0*/  FMNMX.FTZ R7, R6, R3, !PT ;  /* 0x0000000306077209 */ /* 0x001fca0007810000 */
[----:B------:R-:W0:Y:S02]  /*1f00*/  SHFL.BFLY PT, R4, R7, 0x1, 0x1f ;  /* 0x0c201f0007047f89 */ /* 0x000e2400000e0000 */
[----:B0-----:R-:W-:Y:S02]  /*1f10*/  FMNMX.FTZ R3, R7, R4, !PT ;  /* 0x0000000407037209 */ /* 0x001fe40007810000 */
[----:B------:R-:W-:-:S05]  /*1f20*/  IADD3 R7, -R2, 0xb, RZ ;  /* 0x0000000b02077810 */ /* 0x000fca0007ffe1ff */
[----:B------:R0:W-:Y:S06]  /*1f30*/  BAR.ARV R7, 0x100 ;  /* 0x000400070000751d */ /* 0x0001ec0000002000 */
[C---:B------:R-:W-:Y:S01]  /*1f40*/  FMUL.FTZ R4, R3.reuse, UR7 ;  /* 0x0000000703047c20 */ /* 0x040fe20008410000 */
[----:B------:R-:W-:-:S04]  /*1f50*/  FSETP.NEU.FTZ.AND P0, PT, R3, -INF , PT ;  /* 0xff8000000300780b */ /* 0x000fc80003f1d000 */
[----:B------:R-:W-:Y:S02]  /*1f60*/  FSEL R9, R4, RZ, P0 ;  /* 0x000000ff04097208 */ /* 0x000fe40000000000 */
[----:B------:R-:W-:Y:S02]  /*1f70*/  ISETP.NE.AND P0, PT, R5, RZ, PT ;  /* 0x000000ff0500720c */ /* 0x000fe40003f05270 */
        /* <DEDUP_REMOVED lines=15> */
[----:B------:R-:W2:Y:S01]  /*2070*/  MUFU.EX2 R25, R25 ;  /* 0x0000001900197308 */ /* 0x000ea20000000800 */
        /* <DEDUP_REMOVED lines=15> */
[----:B------:R-:W3:Y:S01]  /*2170*/  MUFU.EX2 R29, R29 ;  /* 0x0000001d001d7308 */ /* 0x000ee20000000800 */
[----:B------:R-:W-:Y:S01]  /*2180*/  FMNMX.FTZ R5, R43, R4, !PT ;  /* 0x000000042b057209 */ /* 0x000fe20007810000 */
[--C-:B------:R-:W-:Y:S01]  /*2190*/  FFMA.FTZ R64, R64, UR7, -R9.reuse ;  /* 0x0000000740407c23 */ /* 0x100fe20008010809 */
[--C-:B------:R-:W-:Y:S01]  /*21a0*/  FFMA.FTZ R65, R65, UR7, -R9.reuse ;  /* 0x0000000741417c23 */ /* 0x100fe20008010809 */
[--C-:B------:R-:W-:Y:S01]  /*21b0*/  FFMA.FTZ R68, R68, UR7, -R9.reuse ;  /* 0x0000000744447c23 */ /* 0x100fe20008010809 */
[----:B------:R-:W-:Y:S01]  /*21c0*/  FMNMX.FTZ R4, R46, R5, !PT ;  /* 0x000000052e047209 */ /* 0x000fe20007810000 */
[----:B------:R-:W-:Y:S01]  /*21d0*/  FFMA.FTZ R9, R69, UR7, -R9 ;  /* 0x0000000745097c23 */ /* 0x000fe20008010809 */
[----:B--2---:R-:W-:Y:S01]  /*21e0*/  F2FP.F16.F32.PACK_AB R152, R25, R24 ;  /* 0x000000181998723e */ /* 0x004fe200000000ff */
[----:B------:R-:W-:Y:S01]  /*21f0*/  MUFU.EX2 R32, R32 ;  /* 0x0000002000207308 */ /* 0x000fe20000000800 */
[----:B------:R-:W-:-:S04]  /*2200*/  FMNMX.FTZ R5, R47, R4, !PT ;  /* 0x000000042f057209 */ /* 0x000fc80007810000 */
[----:B------:R-:W-:-:S03]  /*2210*/  FMNMX.FTZ R4, R50, R5, !PT ;  /* 0x0000000532047209 */ /* 0x000fc60007810000 */
[----:B------:R-:W2:Y:S01]  /*2220*/  MUFU.EX2 R33, R33 ;  /* 0x0000002100217308 */ /* 0x000ea20000000800 */
[----:B------:R-:W-:Y:S02]  /*2230*/  FMNMX.FTZ R5, R51, R4, !PT ;  /* 0x0000000433057209 */ /* 0x000fe40007810000 */
[----:B---3--:R-:W-:Y:S02]  /*2240*/  F2FP.F16.F32.PACK_AB R154, R29, R28 ;  /* 0x0000001c1d9a723e */ /* 0x008fe400000000ff */
[----:B------:R-:W-:-:S03]  /*2250*/  FMNMX.FTZ R4, R54, R5, !PT ;  /* 0x0000000536047209 */ /* 0x000fc60007810000 */
[----:B------:R-:W-:Y:S01]  /*2260*/  MUFU.EX2 R36, R36 ;  /* 0x0000002400247308 */ /* 0x000fe20000000800 */
[----:B------:R-:W-:-:S04]  /*2270*/  FMNMX.FTZ R5, R55, R4, !PT ;  /* 0x0000000437057209 */ /* 0x000fc80007810000 */
[----:B------:R-:W-:-:S03]  /*2280*/  FMNMX.FTZ R4, R58, R5, !PT ;  /* 0x000000053a047209 */ /* 0x000fc60007810000 */
[----:B------:R-:W3:Y:S01]  /*2290*/  MUFU.EX2 R37, R37 ;  /* 0x0000002500257308 */ /* 0x000ee20000000800 */
[----:B------:R-:W-:Y:S02]  /*22a0*/  FMNMX.FTZ R5, R59, R4, !PT ;  /* 0x000000043b057209 */ /* 0x000fe40007810000 */
[----:B--2---:R-:W-:Y:S02]  /*22b0*/  F2FP.F16.F32.PACK_AB R156, R33, R32 ;  /* 0x00000020219c723e */ /* 0x004fe400000000ff */
[----:B------:R-:W-:-:S03]  /*22c0*/  FMNMX.FTZ R4, R62, R5, !PT ;  /* 0x000000053e047209 */ /* 0x000fc60007810000 */
        /* <DEDUP_REMOVED lines=8> */
[----:B------:R-:W-:-:S05]  /*2350*/  FMNMX.FTZ R4, R71, R4, !PT ;  /* 0x0000000447047209 */ /* 0x000fca0007810000 */
[----:B------:R-:W3:Y:S02]  /*2360*/  SHFL.BFLY PT, R5, R4, 0x2, 0x1f ;  /* 0x0c401f0004057f89 */ /* 0x000ee400000e0000 */
[----:B------:R-:W-:Y:S01]  /*2370*/  MUFU.EX2 R44, R44 ;  /* 0x0000002c002c7308 */ /* 0x000fe20000000800 */
[----:B--2---:R-:W-:-:S07]  /*2380*/  F2FP.F16.F32.PACK_AB R160, R41, R40 ;  /* 0x0000002829a0723e */ /* 0x004fce00000000ff */
[----:B------:R-:W2:Y:S08]  /*2390*/  MUFU.EX2 R45, R45 ;  /* 0x0000002d002d7308 */ /* 0x000eb00000000800 */
[----:B------:R-:W-:Y:S01]  /*23a0*/  MUFU.EX2 R48, R48 ;  /* 0x0000003000307308 */ /* 0x000fe20000000800 */
[----:B---3--:R-:W-:-:S07]  /*23b0*/  FMNMX.FTZ R5, R4, R5, !PT ;  /* 0x0000000504057209 */ /* 0x008fce0007810000 */
[----:B------:R-:W3:Y:S01]  /*23c0*/  MUFU.EX2 R49, R49 ;  /* 0x0000003100317308 */ /* 0x000ee20000000800 */
[----:B--2---:R-:W-:Y:S01]  /*23d0*/  F2FP.F16.F32.PACK_AB R162, R45, R44 ;  /* 0x0000002c2da2723e */ /* 0x004fe200000000ff */
[----:B------:R-:W2:Y:S06]  /*23e0*/  SHFL.BFLY PT, R4, R5, 0x1, 0x1f ;  /* 0x0c201f0005047f89 */ /* 0x000eac00000e0000 */
[----:B------:R-:W-:Y:S08]  /*23f0*/  MUFU.EX2 R52, R52 ;  /* 0x0000003400347308 */ /* 0x000ff00000000800 */
[----:B------:R-:W4:Y:S01]  /*2400*/  MUFU.EX2 R53, R53 ;  /* 0x0000003500357308 */ /* 0x000f220000000800 */
[----:B---3--:R-:W-:-:S07]  /*2410*/  F2FP.F16.F32.PACK_AB R164, R49, R48 ;  /* 0x0000003031a4723e */ /* 0x008fce00000000ff */
[----:B------:R-:W-:Y:S01]  /*2420*/  MUFU.EX2 R56, R56 ;  /* 0x0000003800387308 */ /* 0x000fe20000000800 */
[----:B--2---:R-:W-:-:S04]  /*2430*/  FMNMX.FTZ R4, R5, R4, !PT ;  /* 0x0000000405047209 */ /* 0x004fc80007810000 */
[C---:B------:R-:W-:Y:S01]  /*2440*/  FSETP.NEU.FTZ.AND P1, PT, R4.reuse, -INF , PT ;  /* 0xff8000000400780b */ /* 0x040fe20003f3d000 */
[----:B------:R-:W-:Y:S02]  /*2450*/  FMUL.FTZ R5, R4, UR7 ;  /* 0x0000000704057c20 */ /* 0x000fe40008410000 */
[----:B------:R-:W-:Y:S01]  /*2460*/  MUFU.EX2 R57, R57 ;  /* 0x0000003900397308 */ /* 0x000fe20000000800 */
[----:B----4-:R-:W-:Y:S02]  /*2470*/  F2FP.F16.F32.PACK_AB R166, R53, R52 ;  /* 0x0000003435a6723e */ /* 0x010fe400000000ff */
[----:B------:R-:W-:Y:S01]  /*2480*/  FSEL R6, R5, RZ, P1 ;  /* 0x000000ff05067208 */ /* 0x000fe20000800000 */
[----:B------:R-:W-:Y:S01]  /*2490*/  FADD.FTZ R5, R24, R25 ;  /* 0x0000001918057221 */ /* 0x000fe20000010000 */
[----:B------:R-:W-:-:S03]  /*24a0*/  ISETP.NE.AND P1, PT, R12, RZ, PT ;  /* 0x000000ff0c00720c */ /* 0x000fc60003f25270 */
[----:B------:R-:W-:Y:S01]  /*24b0*/  MUFU.EX2 R60, R60 ;  /* 0x0000003c003c7308 */ /* 0x000fe20000000800 */
[--C-:B------:R-:W-:Y:S01]  /*24c0*/  FFMA.FTZ R26, R26, UR7, -R6.reuse ;  /* 0x000000071a1a7c23 */ /* 0x100fe20008010806 */
[--C-:B------:R-:W-:Y:S01]  /*24d0*/  FFMA.FTZ R27, R27, UR7, -R6.reuse ;  /* 0x000000071b1b7c23 */ /* 0x100fe20008010806 */
[--C-:B------:R-:W-:Y:S01]  /*24e0*/  FFMA.FTZ R30, R30, UR7, -R6.reuse ;  /* 0x000000071e1e7c23 */ /* 0x100fe20008010806 */
[--C-:B------:R-:W-:Y:S01]  /*24f0*/  FFMA.FTZ R31, R31, UR7, -R6.reuse ;  /* 0x000000071f1f7c23 */ /* 0x100fe20008010806 */
[--C-:B------:R-:W-:Y:S01]  /*2500*/  FFMA.FTZ R34, R34, UR7, -R6.reuse ;  /* 0x0000000722227c23 */ /* 0x100fe20008010806 */
[----:B------:R-:W-:Y:S01]  /*2510*/  FADD.FTZ R10, R28, R5 ;  /* 0x000000051c0a7221 */ /* 0x000fe20000010000 */
[--C-:B------:R-:W-:Y:S01]  /*2520*/  FFMA.FTZ R35, R35, UR7, -R6.reuse ;  /* 0x0000000723237c23 */ /* 0x100fe20008010806 */
[----:B------:R-:W-:Y:S01]  /*2530*/  MUFU.EX2 R26, R26 ;  /* 0x0000001a001a7308 */ /* 0x000fe20000000800 */
[----:B------:R-:W-:Y:S01]  /*2540*/  FFMA.FTZ R38, R38, UR7, -R6 ;  /* 0x0000000726267c23 */ /* 0x000fe20008010806 */
[----:B------:R-:W-:Y:S01]  /*2550*/  FADD.FTZ R5, R29, R10 ;  /* 0x0000000a1d057221 */ /* 0x000fe20000010000 */
[--C-:B------:R-:W-:Y:S01]  /*2560*/  FFMA.FTZ R39, R39, UR7, -R6.reuse ;  /* 0x0000000727277c23 */ /* 0x100fe20008010806 */
[--C-:B------:R-:W-:Y:S01]  /*2570*/  FFMA.FTZ R42, R42, UR7, -R6.reuse ;  /* 0x000000072a2a7c23 */ /* 0x100fe20008010806 */
[--C-:B------:R-:W-:Y:S01]  /*2580*/  FFMA.FTZ R43, R43, UR7, -R6.reuse ;  /* 0x000000072b2b7c23 */ /* 0x100fe20008010806 */
[----:B------:R-:W-:Y:S01]  /*2590*/  FADD.FTZ R10, R32, R5 ;  /* 0x00000005200a7221 */ /* 0x000fe20000010000 */
[--C-:B------:R-:W-:Y:S01]  /*25a0*/  FFMA.FTZ R46, R46, UR7, -R6.reuse ;  /* 0x000000072e2e7c23 */ /* 0x100fe20008010806 */
[----:B------:R-:W2:Y:S01]  /*25b0*/  MUFU.EX2 R27, R27 ;  /* 0x0000001b001b7308 */ /* 0x000ea20000000800 */
[----:B------:R-:W-:Y:S01]  /*25c0*/  FFMA.FTZ R47, R47, UR7, -R6 ;  /* 0x000000072f2f7c23 */ /* 0x000fe20008010806 */
[----:B------:R-:W-:Y:S01]  /*25d0*/  FADD.FTZ R9, R33, R10 ;  /* 0x0000000a21097221 */ /* 0x000fe20000010000 */
[--C-:B------:R-:W-:Y:S01]  /*25e0*/  FFMA.FTZ R50, R50, UR7, -R6.reuse ;  /* 0x0000000732327c23 */ /* 0x100fe20008010806 */
[--C-:B------:R-:W-:Y:S01]  /*25f0*/  FFMA.FTZ R51, R51, UR7, -R6.reuse ;  /* 0x0000000733337c23 */ /* 0x100fe20008010806 */
[--C-:B------:R-:W-:Y:S01]  /*2600*/  FFMA.FTZ R54, R54, UR7, -R6.reuse ;  /* 0x0000000736367c23 */ /* 0x100fe20008010806 */
[----:B------:R-:W-:Y:S01]  /*2610*/  FADD.FTZ R12, R36, R9 ;  /* 0x00000009240c7221 */ /* 0x000fe20000010000 */
[----:B------:R-:W-:Y:S01]  /*2620*/  IMAD.U32 R9, RZ, RZ, UR38 ;  /* 0x00000026ff097e24 */ /* 0x000fe2000f8e00ff */
[----:B------:R-:W3:Y:S01]  /*2630*/  MUFU.EX2 R30, R30 ;  /* 0x0000001e001e7308 */ /* 0x000ee20000000800 */
[----:B------:R-:W-:Y:S01]  /*2640*/  FFMA.FTZ R55, R55, UR7, -R6 ;  /* 0x0000000737377c23 */ /* 0x000fe20008010806 */
[----:B------:R-:W-:Y:S01]  /*2650*/  FADD.FTZ R15, R37, R12 ;  /* 0x0000000c250f7221 */ /* 0x000fe20000010000 */
[--C-:B------:R-:W-:Y:S01]  /*2660*/  FFMA.FTZ R58, R58, UR7, -R6.reuse ;  /* 0x000000073a3a7c23 */ /* 0x100fe20008010806 */
[--C-:B------:R-:W-:Y:S01]  /*2670*/  FFMA.FTZ R59, R59, UR7, -R6.reuse ;  /* 0x000000073b3b7c23 */ /* 0x100fe20008010806 */
[--C-:B------:R-:W-:Y:S01]  /*2680*/  FFMA.FTZ R62, R62, UR7, -R6.reuse ;  /* 0x000000073e3e7c23 */ /* 0x100fe20008010806 */
[----:B------:R-:W-:Y:S01]  /*2690*/  FADD.FTZ R12, R40, R15 ;  /* 0x0000000f280c7221 */ /* 0x000fe20000010000 */
[----:B------:R-:W-:Y:S01]  /*26a0*/  FFMA.FTZ R63, R63, UR7, -R6 ;  /* 0x000000073f3f7c23 */ /* 0x000fe20008010806 */
[----:B------:R-:W4:Y:S01]  /*26b0*/  MUFU.EX2 R31, R31 ;  /* 0x0000001f001f7308 */ /* 0x000f220000000800 */
[----:B--2---:R-:W-:Y:S01]  /*26c0*/  FADD.FTZ R5, R26, R27 ;  /* 0x0000001b1a057221 */ /* 0x004fe20000010000 */
[----:B------:R-:W-:Y:S01]  /*26d0*/  FADD.FTZ R15, R41, R12 ;  /* 0x0000000c290f7221 */ /* 0x000fe20000010000 */
[--C-:B------:R-:W-:Y:S01]  /*26e0*/  FFMA.FTZ R66, R66, UR7, -R6.reuse ;  /* 0x0000000742427c23 */ /* 0x100fe20008010806 */
[--C-:B------:R-:W-:Y:S01]  /*26f0*/  FFMA.FTZ R67, R67, UR7, -R6.reuse ;  /* 0x0000000743437c23 */ /* 0x100fe20008010806 */
[--C-:B------:R-:W-:Y:S01]  /*2700*/  FFMA.FTZ R70, R70, UR7, -R6.reuse ;  /* 0x0000000746467c23 */ /* 0x100fe20008010806 */
[----:B------:R-:W-:Y:S01]  /*2710*/  FADD.FTZ R12, R44, R15 ;  /* 0x0000000f2c0c7221 */ /* 0x000fe20000010000 */
[----:B------:R-:W-:Y:S01]  /*2720*/  FFMA.FTZ R6, R71, UR7, -R6 ;  /* 0x0000000747067c23 */ /* 0x000fe20008010806 */
[----:B------:R-:W2:Y:S01]  /*2730*/  MUFU.EX2 R34, R34 ;  /* 0x0000002200227308 */ /* 0x000ea20000000800 */
[----:B---3--:R-:W-:Y:S01]  /*2740*/  FADD.FTZ R10, R30, R5 ;  /* 0x000000051e0a7221 */ /* 0x008fe20000010000 */
[----:B------:R-:W-:-:S02]  /*2750*/  @!P1 VIADD R5, R9, 0x22840 ;  /* 0x0002284009059836 */ /* 0x000fc40000000000 */
[----:B------:R-:W-:Y:S01]  /*2760*/  FADD.FTZ R15, R45, R12 ;  /* 0x0000000c2d0f7221 */ /* 0x000fe20000010000 */
[----:B------:R-:W-:Y:S02]  /*2770*/  F2FP.F16.F32.PACK_AB R168, R57, R56 ;  /* 0x0000003839a8723e */ /* 0x000fe400000000ff */
[----:B------:R-:W-:Y:S01]  /*2780*/  F2FP.F16.F32.PACK_AB R153, R27, R26 ;  /* 0x0000001a1b99723e */ /* 0x000fe200000000ff */
[----:B------:R-:W-:Y:S01]  /*2790*/  FADD.FTZ R12, R48, R15 ;  /* 0x0000000f300c7221 */ /* 0x000fe20000010000 */
[----:B------:R-:W3:Y:S01]  /*27a0*/  MUFU.EX2 R35, R35 ;  /* 0x0000002300237308 */ /* 0x000ee20000000800 */
[C---:B----4-:R-:W-:Y:S01]  /*27b0*/  FADD.FTZ R13, R31.reuse, R10 ;  /* 0x0000000a1f0d7221 */ /* 0x050fe20000010000 */
[----:B------:R-:W-:Y:S02]  /*27c0*/  @!P1 PRMT R5, RZ, 0x654, R5 ;  /* 0x00000654ff059816 */ /* 0x000fe40000000005 */
[----:B------:R-:W-:Y:S02]  /*27d0*/  F2FP.F16.F32.PACK_AB R155, R31, R30 ;  /* 0x0000001e1f9b723e */ /* 0x000fe400000000ff */
[----:B------:R4:W-:Y:S02]  /*27e0*/  @!P1 SYNCS.ARRIVE.TRANS64.RED.A1T0 RZ, [R5+URZ], RZ ;  /* 0x000000ff05ff99a7 */ /* 0x0009e4000810043f */
[----:B------:R-:W5:Y:S01]  /*27f0*/  MUFU.EX2 R38, R38 ;  /* 0x0000002600267308 */ /* 0x000f620000000800 */
[----:B--2---:R-:W-:-:S07]  /*2800*/  FADD.FTZ R10, R34, R13 ;  /* 0x0000000d220a7221 */ /* 0x004fce0000010000 */
[----:B------:R-:W2:Y:S01]  /*2810*/  MUFU.EX2 R39, R39 ;  /* 0x0000002700277308 */ /* 0x000ea20000000800 */
[C---:B---3--:R-:W-:Y:S01]  /*2820*/  FADD.FTZ R13, R35.reuse, R10 ;  /* 0x0000000a230d7221 */ /* 0x048fe20000010000 */
[----:B------:R-:W-:-:S06]  /*2830*/  F2FP.F16.F32.PACK_AB R157, R35, R34 ;  /* 0x00000022239d723e */ /* 0x000fcc00000000ff */
[----:B------:R-:W3:Y:S01]  /*2840*/  MUFU.EX2 R42, R42 ;  /* 0x0000002a002a7308 */ /* 0x000ee20000000800 */
[----:B-----5:R-:W-:-:S07]  /*2850*/  FADD.FTZ R10, R38, R13 ;  /* 0x0000000d260a7221 */ /* 0x020fce0000010000 */
[----:B------:R-:W4:Y:S01]  /*2860*/  MUFU.EX2 R43, R43 ;  /* 0x0000002b002b7308 */ /* 0x000f220000000800 */
[C---:B--2---:R-:W-:Y:S01]  /*2870*/  FADD.FTZ R13, R39.reuse, R10 ;  /* 0x0000000a270d7221 */ /* 0x044fe20000010000 */
[----:B------:R-:W-:-:S06]  /*2880*/  F2FP.F16.F32.PACK_AB R159, R39, R38 ;  /* 0x00000026279f723e */ /* 0x000fcc00000000ff */
[----:B------:R-:W2:Y:S01]  /*2890*/  MUFU.EX2 R46, R46 ;  /* 0x0000002e002e7308 */ /* 0x000ea20000000800 */
[----:B---3--:R-:W-:Y:S01]  /*28a0*/  FADD.FTZ R10, R42, R13 ;  /* 0x0000000d2a0a7221 */ /* 0x008fe20000010000 */
[----:B------:R-:W-:-:S04]  /*28b0*/  FADD.FTZ R13, R49, R12 ;  /* 0x0000000c310d7221 */ /* 0x000fc80000010000 */
[----:B------:R-:W-:Y:S02]  /*28c0*/  FADD.FTZ R12, R52, R13 ;  /* 0x0000000d340c7221 */ /* 0x000fe40000010000 */
[----:B------:R-:W3:Y:S01]  /*28d0*/  MUFU.EX2 R47, R47 ;  /* 0x0000002f002f7308 */ /* 0x000ee20000000800 */
[----:B----4-:R-:W-:Y:S01]  /*28e0*/  FADD.FTZ R5, R43, R10 ;  /* 0x0000000a2b057221 */ /* 0x010fe20000010000 */
[----:B------:R-:W-:Y:S01]  /*28f0*/  FADD.FTZ R13, R53, R12 ;  /* 0x0000000c350d7221 */ /* 0x000fe20000010000 */
[----:B------:R-:W-:-:S03]  /*2900*/  F2FP.F16.F32.PACK_AB R161, R43, R42 ;  /* 0x0000002a2ba1723e */ /* 0x000fc600000000ff */
[----:B------:R-:W-:Y:S02]  /*2910*/  FADD.FTZ R12, R56, R13 ;  /* 0x0000000d380c7221 */ /* 0x000fe40000010000 */
[----:B------:R-:W4:Y:S01]  /*2920*/  MUFU.EX2 R50, R50 ;  /* 0x0000003200327308 */ /* 0x000f220000000800 */
[----:B--2---:R-:W-:Y:S01]  /*2930*/  FADD.FTZ R10, R46, R5 ;  /* 0x000000052e0a7221 */ /* 0x004fe20000010000 */
[----:B------:R-:W-:-:S04]  /*2940*/  FADD.FTZ R13, R57, R12 ;  /* 0x0000000c390d7221 */ /* 0x000fc80000010000 */
[----:B------:R-:W-:Y:S02]  /*2950*/  FADD.FTZ R12, R60, R13 ;  /* 0x0000000d3c0c7221 */ /* 0x000fe40000010000 */
[----:B------:R-:W2:Y:S01]  /*2960*/  MUFU.EX2 R51, R51 ;  /* 0x0000003300337308 */ /* 0x000ea20000000800 */
[C---:B---3--:R-:W-:Y:S01]  /*2970*/  FADD.FTZ R5, R47.reuse, R10 ;  /* 0x0000000a2f057221 */ /* 0x048fe20000010000 */
[----:B------:R-:W-:-:S06]  /*2980*/  F2FP.F16.F32.PACK_AB R163, R47, R46 ;  /* 0x0000002e2fa3723e */ /* 0x000fcc00000000ff */
[----:B------:R-:W3:Y:S01]  /*2990*/  MUFU.EX2 R54, R54 ;  /* 0x0000003600367308 */ /* 0x000ee20000000800 */
[----:B----4-:R-:W-:-:S07]  /*29a0*/  FADD.FTZ R10, R50, R5 ;  /* 0x00000005320a7221 */ /* 0x010fce0000010000 */
[----:B------:R-:W4:Y:S01]  /*29b0*/  MUFU.EX2 R55, R55 ;  /* 0x0000003700377308 */ /* 0x000f220000000800 */
[C---:B--2---:R-:W-:Y:S01]  /*29c0*/  FADD.FTZ R5, R51.reuse, R10 ;  /* 0x0000000a33057221 */ /* 0x044fe20000010000 */
[----:B------:R-:W-:-:S06]  /*29d0*/  F2FP.F16.F32.PACK_AB R165, R51, R50 ;  /* 0x0000003233a5723e */ /* 0x000fcc00000000ff */
[----:B------:R-:W2:Y:S01]  /*29e0*/  MUFU.EX2 R61, R61 ;  /* 0x0000003d003d7308 */ /* 0x000ea20000000800 */
[----:B---3--:R-:W-:-:S07]  /*29f0*/  FADD.FTZ R10, R54, R5 ;  /* 0x00000005360a7221 */ /* 0x008fce0000010000 */
[----:B------:R-:W3:Y:S01]  /*2a00*/  MUFU.EX2 R58, R58 ;  /* 0x0000003a003a7308 */ /* 0x000ee20000000800 */
[C---:B----4-:R-:W-:Y:S01]  /*2a10*/  FADD.FTZ R5, R55.reuse, R10 ;  /* 0x0000000a37057221 */ /* 0x050fe20000010000 */
[----:B------:R-:W-:-:S06]  /*2a20*/  F2FP.F16.F32.PACK_AB R167, R55, R54 ;  /* 0x0000003637a7723e */ /* 0x000fcc00000000ff */
[----:B------:R-:W4:Y:S01]  /*2a30*/  MUFU.EX2 R64, R64 ;  /* 0x0000004000407308 */ /* 0x000f220000000800 */
[C---:B--2---:R-:W-:Y:S01]  /*2a40*/  FADD.FTZ R13, R61.reuse, R12 ;  /* 0x0000000c3d0d7221 */ /* 0x044fe20000010000 */
[----:B------:R-:W-:-:S06]  /*2a50*/  F2FP.F16.F32.PACK_AB R170, R61, R60 ;  /* 0x0000003c3daa723e */ /* 0x000fcc00000000ff */
[----:B------:R-:W2:Y:S01]  /*2a60*/  MUFU.EX2 R59, R59 ;  /* 0x0000003b003b7308 */ /* 0x000ea20000000800 */
[----:B---3--:R-:W-:-:S07]  /*2a70*/  FADD.FTZ R10, R58, R5 ;  /* 0x000000053a0a7221 */ /* 0x008fce0000010000 */
[----:B------:R-:W3:Y:S01]  /*2a80*/  MUFU.EX2 R65, R65 ;  /* 0x0000004100417308 */ /* 0x000ee20000000800 */
[----:B----4-:R-:W-:-:S07]  /*2a90*/  FADD.FTZ R12, R64, R13 ;  /* 0x0000000d400c7221 */ /* 0x010fce0000010000 */
[----:B------:R-:W4:Y:S01]  /*2aa0*/  MUFU.EX2 R62, R62 ;  /* 0x0000003e003e7308 */ /* 0x000f220000000800 */
[C---:B--2---:R-:W-:Y:S01]  /*2ab0*/  FADD.FTZ R5, R59.reuse, R10 ;  /* 0x0000000a3b057221 */ /* 0x044fe20000010000 */
[----:B------:R-:W-:-:S06]  /*2ac0*/  F2FP.F16.F32.PACK_AB R169, R59, R58 ;  /* 0x0000003a3ba9723e */ /* 0x000fcc00000000ff */
[----:B------:R-:W2:Y:S01]  /*2ad0*/  MUFU.EX2 R68, R68 ;  /* 0x0000004400447308 */ /* 0x000ea20000000800 */
[C---:B---3--:R-:W-:Y:S01]  /*2ae0*/  FADD.FTZ R13, R65.reuse, R12 ;  /* 0x0000000c410d7221 */ /* 0x048fe20000010000 */
[----:B------:R-:W-:-:S06]  /*2af0*/  F2FP.F16.F32.PACK_AB R172, R65, R64 ;  /* 0x0000004041ac723e */ /* 0x000fcc00000000ff */
[----:B------:R-:W3:Y:S01]  /*2b00*/  MUFU.EX2 R63, R63 ;  /* 0x0000003f003f7308 */ /* 0x000ee20000000800 */
[----:B----4-:R-:W-:-:S07]  /*2b10*/  FADD.FTZ R10, R62, R5 ;  /* 0x000000053e0a7221 */ /* 0x010fce0000010000 */
[----:B------:R-:W4:Y:S01]  /*2b20*/  MUFU.EX2 R66, R66 ;  /* 0x0000004200427308 */ /* 0x000f220000000800 */
[----:B--2---:R-:W-:Y:S01]  /*2b30*/  FADD.FTZ R12, R68, R13 ;  /* 0x0000000d440c7221 */ /* 0x004fe20000010000 */
[----:B------:R-:W-:-:S03]  /*2b40*/  F2FP.F16.F32.PACK_AB R174, R11, R68 ;  /* 0x000000440bae723e */ /* 0x000fc600000000ff */
[----:B------:R-:W-:-:S03]  /*2b50*/  FADD.FTZ R5, R11, R12 ;  /* 0x0000000c0b057221 */ /* 0x000fc60000010000 */
[----:B------:R-:W2:Y:S01]  /*2b60*/  MUFU.EX2 R67, R67 ;  /* 0x0000004300437308 */ /* 0x000ea20000000800 */
[C---:B---3--:R-:W-:Y:S01]  /*2b70*/  FADD.FTZ R13, R63.reuse, R10 ;  /* 0x0000000a3f0d7221 */ /* 0x048fe20000010000 */
[----:B------:R-:W-:-:S06]  /*2b80*/  F2FP.F16.F32.PACK_AB R171, R63, R62 ;  /* 0x0000003e3fab723e */ /* 0x000fcc00000000ff */
[----:B------:R-:W3:Y:S01]  /*2b90*/  MUFU.EX2 R70, R70 ;  /* 0x0000004600467308 */ /* 0x000ee20000000800 */
[----:B----4-:R-:W-:-:S07]  /*2ba0*/  FADD.FTZ R10, R66, R13 ;  /* 0x0000000d420a7221 */ /* 0x010fce0000010000 */
[----:B------:R3:W4:Y:S01]  /*2bb0*/  MUFU.EX2 R175, R6 ;  /* 0x0000000600af7308 */ /* 0x0007220000000800 */
[C---:B--2---:R-:W-:Y:S01]  /*2bc0*/  FADD.FTZ R11, R67.reuse, R10 ;  /* 0x0000000a430b7221 */ /* 0x044fe20000010000 */
[----:B------:R-:W-:-:S03]  /*2bd0*/  F2FP.F16.F32.PACK_AB R173, R67, R66 ;  /* 0x0000004243ad723e */ /* 0x000fc600000000ff */
[----:B---3--:R-:W-:-:S04]  /*2be0*/  FADD.FTZ R6, R70, R11 ;  /* 0x0000000b46067221 */ /* 0x008fc80000010000 */
[C---:B----4-:R-:W-:Y:S01]  /*2bf0*/  FADD.FTZ R6, R175.reuse, R6 ;  /* 0x00000006af067221 */ /* 0x050fe20000010000 */
[----:B------:R-:W-:Y:S01]  /*2c00*/  F2FP.F16.F32.PACK_AB R175, R175, R70 ;  /* 0x00000046afaf723e */ /* 0x000fe200000000ff */
[----:B0-----:R-:W-:Y:S06]  /*2c10*/  @!P0 BRA `(.L_x_8878) ;  /* 0x0000000000048947 */ /* 0x001fec0003800000 */
[----:B------:R-:W-:Y:S01]  /*2c20*/  BPT.TRAP 0x1 ;  /* 0x000000040000795c */ /* 0x000fe20000300000 */
.L_x_8878:
[----:B------:R0:W2:Y:S01]  /*2c30*/  SYNCS.PHASECHK.TRANS64.TRYWAIT P2, [UR38+0x22850], R8 ;  /* 0x02285008ff0075a7 */ /* 0x0000a20008040166 */
[----:B------:R-:W-:Y:S05]  /*2c40*/  @!P0 BRA `(.L_x_8879) ;  /* 0x0000000000048947 */ /* 0x000fea0003800000 */
[----:B------:R-:W-:Y:S01]  /*2c50*/  BPT.TRAP 0x1 ;  /* 0x000000040000795c */ /* 0x000fe20000300000 */
.L_x_8879:
[----:B--2---:R-:W-:Y:S05]  /*2c60*/  @P2 BRA `(.L_x_8880) ;  /* 0x0000000000082947 */ /* 0x004fea0003800000 */
[----:B------:R-:W2:Y:S02]  /*2c70*/  SYNCS.PHASECHK.TRANS64.TRYWAIT P2, [UR38+0x22850], R8 ;  /* 0x02285008ff0075a7 */ /* 0x000ea40008040166 */
[----:B--2---:R-:W-:Y:S05]  /*2c80*/  @!P2 BRA `(.L_x_8881) ;  /* 0x0000008800dca947 */ /* 0x004fea0003800000 */
.L_x_8880:
[----:B------:R3:W-:Y:S01]  /*2c90*/  BAR.SYNC.DEFER_BLOCKING R0, 0x100 ;  /* 0x000400000000751d */ /* 0x0007e20000010000 */
[----:B------:R-:W-:Y:S01]  /*2ca0*/  UIADD3 UR4, UR38, 0x400, URZ ;  /* 0x0000040026047890 */ /* 0x000fe2000fffe03f */
[----:B--2---:R-:W-:Y:S01]  /*2cb0*/  @!P1 VIADD R9, R9, 0x22860 ;  /* 0x0002286009099836 */ /* 0x004fe20000000000 */
[----:B------:R-:W-:Y:S02]  /*2cc0*/  UIADD3 UR40, UR40, -0x2, URZ ;  /* 0xfffffffe28287890 */ /* 0x000fe4000fffe03f */
[----:B------:R-:W-:Y:S01]  /*2cd0*/  USHF.R.U32.HI UR4, URZ, 0x4, UR4 ;  /* 0x000000043f047899 */ /* 0x000fe20008011604 */
[----:B------:R-:W-:Y:S01]  /*2ce0*/  UMOV UR11, 0x40000040 ;  /* 0x40000040000b7882 */ /* 0x000fe20000000000 */
[----:B------:R-:W-:Y:S01]  /*2cf0*/  UISETP.GE.AND UP0, UPT, UR40, UR37, UPT ;  /* 0x000000252800728c */ /* 0x000fe2000bf06270 */
[----:B------:R-:W-:Y:S01]  /*2d00*/  @!P1 PRMT R9, RZ, 0x654, R9 ;  /* 0x00000654ff099816 */ /* 0x000fe20000000009 */
[----:B------:R-:W-:-:S04]  /*2d10*/  ULOP3.LUT UR4, UR4, 0x3fff, URZ, 0xc0, !UPT ;  /* 0x00003fff04047892 */ /* 0x000fc8000f8ec03f */
[----:B------:R-:W-:Y:S01]  /*2d20*/  ULOP3.LUT UR24, UR4, 0x3000000, URZ, 0xfc, !UPT ;  /* 0x0300000004187892 */ /* 0x000fe2000f8efc3f */
[----:B------:R-:W-:-:S03]  /*2d30*/  PLOP3.LUT P2, PT, PT, PT, UP0, 0x80, 0x0 ;  /* 0x000000000000781c */ /* 0x000fc60003f4f008 */
[----:B------:R-:W-:-:S03]  /*2d40*/  UIADD3 UR4, UR24, 0x80, URZ ;  /* 0x0000008018047890 */ /* 0x000fc6000fffe03f */
[----:B------:R-:W-:Y:S01]  /*2d50*/  UMOV UR10, UR24 ;  /* 0x00000018000a7c82 */ /* 0x000fe20008000000 */
[----:B------:R-:W-:-:S06]  /*2d60*/  WARPGROUP.ARRIVE ;  /* 0x00000000000079c5 */ /* 0x000fcc0000000000 */
[----:B------:R-:W-:Y:S01]  /*2d70*/  HGMMA.64x256x16.F32 R24, R152, gdesc[UR8].tnspB, RZ, !UPT, gsb0 ;  /* 0x43e0000898187df0 */ /* 0x000fe2000c0008ff */
        /* <DEDUP_REMOVED lines=35> */
[----:B------:R3:W-:Y:S01]  /*2fb0*/  @!P1 SYNCS.ARRIVE.TRANS64.RED.A1T0 RZ, [R9+URZ], RZ ;  /* 0x000000ff09ff99a7 */ /* 0x0007e2000810043f */
[----:B------:R-:W-:Y:S05]  /*2fc0*/  @!P2 BRA `(.L_x_8882) ;  /* 0x0000001c0044a947 */ /* 0x000fea0003800000 */
[----:B------:R-:W-:Y:S01]  /*2fd0*/  IMAD.MOV.U32 R13, RZ, RZ, R4 ;  /* 0x000000ffff0d7224 */ /* 0x000fe200078e0004 */
[----:B------:R-:W-:Y:S01]  /*2fe0*/  UMOV UR4, URZ ;  /* 0x0000003f00047c82 */ /* 0x000fe20008000000 */
[----:B01----:R-:W-:Y:S01]  /*2ff0*/  IMAD.MOV.U32 R8, RZ, RZ, R3 ;  /* 0x000000ffff087224 */ /* 0x003fe200078e0003 */
[----:B------:R-:W-:Y:S01]  /*3000*/  UMOV UR5, URZ ;  /* 0x0000003f00057c82 */ /* 0x000fe20008000000 */
[----:B------:R-:W-:-:S05]  /*3010*/  ULDC UR7, c[0x0][0x988] ;  /* 0x0002620000077ab9 */ /* 0x000fca0000000800 */
.L_x_8891:
        /* <DEDUP_REMOVED lines=8> */
[----:B--2---:R-:W-:Y:S11]  /*30a0*/  @!P0 BRA `(.L_x_8883) ;  /* 0x0000000000048947 */ /* 0x004ff60003800000 */
[----:B------:R-:W-:Y:S01]  /*30b0*/  BPT.TRAP 0x1 ;  /* 0x000000040000795c */ /* 0x000fe20000300000 */
.L_x_8883:
[----:B------:R-:W-:Y:S01]  /*30c0*/  IMAD.U32 R3, RZ, RZ, UR4 ;  /* 0x00000004ff037e24 */ /* 0x000fe2000f8e00ff */
[----:B------:R-:W-:-:S04]  /*30d0*/  ULEA UR26, UR5, UR38, 0x3 ;  /* 0x00000026051a7291 */ /* 0x000fc8000f8e183f */
[----:B------:R-:W-:-:S04]  /*30e0*/  SHF.L.U32 R3, R3, 0x1f, RZ ;  /* 0x0000001f03037819 */ /* 0x000fc800000006ff */
[----:B------:R-:W-:-:S13]  /*30f0*/  R2UR UR25, R3 ;  /* 0x00000000031972ca */ /* 0x000fda00000e0000 */
[----:B------:R-:W-:-:S04]  /*3100*/  IMAD.U32 R3, RZ, RZ, UR25 ;  /* 0x00000019ff037e24 */ /* 0x000fc8000f8e00ff */
[----:B------:R0:W1:Y:S01]  /*3110*/  SYNCS.PHASECHK.TRANS64.TRYWAIT P3, [UR26+0x22830], R3 ;  /* 0x02283003ff0075a7 */ /* 0x000062000806015a */
[----:B------:R-:W-:Y:S05]  /*3120*/  @!P0 BRA `(.L_x_8884) ;  /* 0x0000000000048947 */ /* 0x000fea0003800000 */
[----:B------:R-:W-:Y:S01]  /*3130*/  BPT.TRAP 0x1 ;  /* 0x000000040000795c */ /* 0x000fe20000300000 */
.L_x_8884:
[----:B-1----:R-:W-:Y:S05]  /*3140*/  @P3 BRA `(.L_x_8885) ;  /* 0x00000000000c3947 */ /* 0x002fea0003800000 */
[----:B0-----:R-:W-:-:S04]  /*3150*/  MOV R3, UR25 ;  /* 0x0000001900037c02 */ /* 0x001fc80008000f00 */
[----:B------:R-:W0:Y:S02]  /*3160*/  SYNCS.PHASECHK.TRANS64.TRYWAIT P3, [UR26+0x22830], R3 ;  /* 0x02283003ff0075a7 */ /* 0x000e24000806015a */
[----:B0-----:R-:W-:Y:S05]  /*3170*/  @!P3 BRA `(.L_x_8886) ;  /* 0x0000008400b4b947 */ /* 0x001fea0003800000 */
.L_x_8885:
[----:B------:R-:W-:Y:S01]  /*3180*/  UIMAD UR10, UR5, 0x300, UR6 ;  /* 0x00000300050a78a4 */ /* 0x000fe2000f8e0206 */
[----:B------:R-:W-:Y:S01]  /*3190*/  WARPGROUP.ARRIVE ;  /* 0x00000000000079c5 */ /* 0x000fe20000000000 */
[----:B------:R-:W-:Y:S01]  /*31a0*/  UMOV UR11, 0x40000040 ;  /* 0x40000040000b7882 */ /* 0x000fe20000000000 */
[----:B------:R-:W-:Y:S01]  /*31b0*/  UMOV UR15, 0x40000040 ;  /* 0x40000040000f7882 */ /* 0x000fe20000000000 */
[----:B------:R-:W-:Y:S02]  /*31c0*/  UIADD3 UR14, UR10, 0x2, URZ ;  /* 0x000000020a0e7890 */ /* 0x000fe4000fffe03f */
[----:B------:R-:W-:Y:S01]  /*31d0*/  UIADD3 UR18, UR10, 0x4, URZ ;  /* 0x000000040a127890 */ /* 0x000fe2000fffe03f */
[----:B------:R-:W-:Y:S02]  /*31e0*/  UMOV UR19, 0x40000040 ;  /* 0x4000004000137882 */ /* 0x000fe40000000000 */
[----:B------:R-:W-:Y:S01]  /*31f0*/  HGMMA.64x96x16.F32 R152, gdesc[UR8], RZ, !UPT, gsb0 ;  /* 0x01600000089879f0 */ /* 0x000fe2000c0008ff */
[----:B------:R-:W-:Y:S01]  /*3200*/  UIADD3 UR22, UR10, 0x6, URZ ;  /* 0x000000060a167890 */ /* 0x000fe2000fffe03f */
[----:B------:R-:W-:Y:S01]  /*3210*/  UMOV UR23, 0x40000040 ;  /* 0x4000004000177882 */ /* 0x000fe20000000000 */
        /* <DEDUP_REMOVED lines=10> */
[----:B0-----:R-:W-:-:S04]  /*32c0*/  FMNMX.FTZ R4, R152, R8, !PT ;  /* 0x0000000898047209 */ /* 0x001fc80007810000 */
        /* <DEDUP_REMOVED lines=22> */
[----:B---3--:R-:W-:-:S05]  /*3430*/  FMNMX.FTZ R9, R197, R4, !PT ;  /* 0x00000004c5097209 */ /* 0x008fca0007810000 */
[----:B------:R-:W0:Y:S02]  /*3440*/  SHFL.BFLY PT, R4, R9, 0x2, 0x1f ;  /* 0x0c401f0009047f89 */ /* 0x000e2400000e0000 */
[----:B0-----:R-:W-:-:S05]  /*3450*/  FMNMX.FTZ R10, R9, R4, !PT ;  /* 0x00000004090a7209 */ /* 0x001fca0007810000 */
[----:B------:R-:W0:Y:S02]  /*3460*/  SHFL.BFLY PT, R3, R10, 0x1, 0x1f ;  /* 0x0c201f000a037f89 */ /* 0x000e2400000e0000 */
[----:B0-----:R-:W-:-:S05]  /*3470*/  FMNMX.FTZ R3, R10, R3, !PT ;  /* 0x000000030a037209 */ /* 0x001fca0007810000 */
[C---:B------:R-:W-:Y:S01]  /*3480*/  FADD.FTZ R4, -R3.reuse, R8 ;  /* 0x0000000803047221 */ /* 0x040fe20000010100 */
[----:B------:R-:W-:-:S03]  /*3490*/  FMUL.FTZ R7, R3, UR7 ;  /* 0x0000000703077c20 */ /* 0x000fc60008410000 */
[----:B------:R-:W-:Y:S01]  /*34a0*/  FMUL.FTZ R8, R4, UR7 ;  /* 0x0000000704087c20 */ /* 0x000fe20008410000 */
[----:B------:R-:W-:Y:S01]  /*34b0*/  FMNMX.FTZ R4, R154, R13, !PT ;  /* 0x0000000d9a047209 */ /* 0x000fe20007810000 */
[--C-:B------:R-:W-:Y:S01]  /*34c0*/  FFMA.FTZ R12, R152, UR7, -R7.reuse ;  /* 0x00000007980c7c23 */ /* 0x100fe20008010807 */
[--C-:B------:R-:W-:Y:S01]  /*34d0*/  FFMA.FTZ R10, R156, UR7, -R7.reuse ;  /* 0x000000079c0a7c23 */ /* 0x100fe20008010807 */
[--C-:B------:R-:W-:Y:S01]  /*34e0*/  FFMA.FTZ R156, R160, UR7, -R7.reuse ;  /* 0x00000007a09c7c23 */ /* 0x100fe20008010807 */
[----:B------:R-:W-:Y:S01]  /*34f0*/  FMNMX.FTZ R11, R155, R4, !PT ;  /* 0x000000049b0b7209 */ /* 0x000fe20007810000 */
[----:B------:R0:W-:Y:S01]  /*3500*/  MUFU.EX2 R9, R12 ;  /* 0x0000000c00097308 */ /* 0x0001e20000000800 */
        /* <DEDUP_REMOVED lines=8> */
[--C-:B0-----:R-:W-:Y:S01]  /*3590*/  FFMA.FTZ R12, R164, UR7, -R7.reuse ;  /* 0x00000007a40c7c23 */ /* 0x101fe20008010807 */
        /* <DEDUP_REMOVED lines=8> */
[----:B------:R-:W0:Y:S01]  /*3620*/  MUFU.EX2 R8, R8 ;  /* 0x0000000800087308 */ /* 0x000e220000000800 */
[----:B------:R-:W-:Y:S01]  /*3630*/  FMNMX.FTZ R4, R166, R11, !PT ;  /* 0x0000000ba6047209 */ /* 0x000fe20007810000 */
[----:B------:R-:W-:-:S03]  /*3640*/  FFMA.FTZ R11, R157, UR7, -R7 ;  /* 0x000000079d0b7c23 */ /* 0x000fc60008010807 */
[----:B------:R-:W-:-:S03]  /*3650*/  FMNMX.FTZ R15, R167, R4, !PT ;  /* 0x00000004a70f7209 */ /* 0x000fc60007810000 */
[----:B------:R-:W1:Y:S01]  /*3660*/  MUFU.EX2 R152, R152 ;  /* 0x0000009800987308 */ /* 0x000e620000000800 */
[----:B------:R-:W-:-:S04]  /*3670*/  FMNMX.FTZ R4, R170, R15, !PT ;  /* 0x0000000faa047209 */ /* 0x000fc80007810000 */
[----:B------:R-:W-:-:S03]  /*3680*/  FMNMX.FTZ R15, R171, R4, !PT ;  /* 0x00000004ab0f7209 */ /* 0x000fc60007810000 */
[----:B------:R-:W-:Y:S01]  /*3690*/  MUFU.EX2 R10, R10 ;  /* 0x0000000a000a7308 */ /* 0x000fe20000000800 */
[----:B------:R-:W-:Y:S01]  /*36a0*/  FMNMX.FTZ R4, R174, R15, !PT ;  /* 0x0000000fae047209 */ /* 0x000fe20007810000 */
[--C-:B------:R-:W-:Y:S01]  /*36b0*/  FFMA.FTZ R15, R161, UR7, -R7.reuse ;  /* 0x00000007a10f7c23 */ /* 0x100fe20008010807 */
[----:B------:R-:W-:Y:S01]  /*36c0*/  FFMA.FTZ R161, R189, UR7, -R7 ;  /* 0x00000007bda17c23 */ /* 0x000fe20008010807 */
[----:B0-----:R-:W-:Y:S01]  /*36d0*/  FFMA.FTZ R5, R8, R5, R9 ;  /* 0x0000000508057223 */ /* 0x001fe20000010009 */
[----:B------:R-:W-:Y:S01]  /*36e0*/  FMNMX.FTZ R17, R175, R4, !PT ;  /* 0x00000004af117209 */ /* 0x000fe20007810000 */
[-C--:B------:R-:W-:Y:S01]  /*36f0*/  FMUL.FTZ R24, R24, R8.reuse ;  /* 0x0000000818187220 */ /* 0x080fe20000410000 */
[-C--:B------:R-:W-:Y:S01]  /*3700*/  FMUL.FTZ R25, R25, R8.reuse ;  /* 0x0000000819197220 */ /* 0x080fe20000410000 */
[----:B------:R-:W-:Y:S01]  /*3710*/  MUFU.EX2 R11, R11 ;  /* 0x0000000b000b7308 */ /* 0x000fe20000000800 */
[----:B------:R-:W-:Y:S01]  /*3720*/  FMNMX.FTZ R4, R178, R17, !PT ;  /* 0x00000011b2047209 */ /* 0x000fe20007810000 */
[C---:B-1----:R-:W-:Y:S01]  /*3730*/  FADD.FTZ R5, R152.reuse, R5 ;  /* 0x0000000598057221 */ /* 0x042fe20000010000 */
[----:B------:R-:W-:Y:S01]  /*3740*/  F2FP.F16.F32.PACK_AB R152, R152, R9 ;  /* 0x000000099898723e */ /* 0x000fe200000000ff */
[----:B------:R-:W-:Y:S01]  /*3750*/  FMUL.FTZ R28, R28, R8 ;  /* 0x000000081c1c7220 */ /* 0x000fe20000410000 */
[----:B------:R-:W-:Y:S01]  /*3760*/  FMNMX.FTZ R17, R179, R4, !PT ;  /* 0x00000004b3117209 */ /* 0x000fe20007810000 */
[-C--:B------:R-:W-:Y:S01]  /*3770*/  FMUL.FTZ R29, R29, R8.reuse ;  /* 0x000000081d1d7220 */ /* 0x080fe20000410000 */
[-C--:B------:R-:W-:Y:S01]  /*3780*/  FMUL.FTZ R32, R32, R8.reuse ;  /* 0x0000000820207220 */ /* 0x080fe20000410000 */
[----:B------:R-:W-:Y:S01]  /*3790*/  MUFU.EX2 R156, R156 ;  /* 0x0000009c009c7308 */ /* 0x000fe20000000800 */
[----:B------:R-:W-:Y:S01]  /*37a0*/  FMNMX.FTZ R4, R182, R17, !PT ;  /* 0x00000011b6047209 */ /* 0x000fe20007810000 */
[--C-:B------:R-:W-:Y:S01]  /*37b0*/  FFMA.FTZ R17, R165, UR7, -R7.reuse ;  /* 0x00000007a5117c23 */ /* 0x100fe20008010807 */
[--C-:B------:R-:W-:Y:S01]  /*37c0*/  FFMA.FTZ R165, R193, UR7, -R7.reuse ;  /* 0x00000007c1a57c23 */ /* 0x100fe20008010807 */
[----:B------:R-:W-:Y:S01]  /*37d0*/  FMUL.FTZ R33, R33, R8 ;  /* 0x0000000821217220 */ /* 0x000fe20000410000 */
[----:B------:R-:W-:Y:S01]  /*37e0*/  FMNMX.FTZ R19, R183, R4, !PT ;  /* 0x00000004b7137209 */ /* 0x000fe20007810000 */
[-C--:B------:R-:W-:Y:S01]  /*37f0*/  FMUL.FTZ R36, R36, R8.reuse ;  /* 0x0000000824247220 */ /* 0x080fe20000410000 */
[-C--:B------:R-:W-:Y:S01]  /*3800*/  FMUL.FTZ R37, R37, R8.reuse ;  /* 0x0000000825257220 */ /* 0x080fe20000410000 */
        /* <DEDUP_REMOVED lines=9> */
[----:B------:R-:W-:Y:S01]  /*38a0*/  FMNMX.FTZ R4, R190, R19, !PT ;  /* 0x00000013be047209 */ /* 0x000fe20007810000 */
[--C-:B------:R-:W-:Y:S01]  /*38b0*/  FFMA.FTZ R19, R169, UR7, -R7.reuse ;  /* 0x00000007a9137c23 */ /* 0x100fe20008010807 */
[-C--:B------:R-:W-:Y:S01]  /*38c0*/  FMUL.FTZ R49, R49, R8.reuse ;  /* 0x0000000831317220 */ /* 0x080fe20000410000 */
        /* <DEDUP_REMOVED lines=46> */
[----:B0-----:R-:W-:Y:S01]  /*3bb0*/  FMNMX.FTZ R20, R4, R157, !PT ;  /* 0x0000009d04147209 */ /* 0x001fe20007810000 */
[----:B------:R-:W-:Y:S01]  /*3bc0*/  FFMA.FTZ R157, R185, UR7, -R7 ;  /* 0x00000007b99d7c23 */ /* 0x000fe20008010807 */
        /* <DEDUP_REMOVED lines=21> */
[----:B0-----:R-:W-:-:S07]  /*3d20*/  FMNMX.FTZ R4, R20, R169, !PT ;  /* 0x000000a914047209 */ /* 0x001fce0007810000 */
[----:B------:R-:W-:Y:S01]  /*3d30*/  MUFU.EX2 R168, R168 ;  /* 0x000000a800a87308 */ /* 0x000fe20000000800 */
[C---:B------:R-:W-:Y:S01]  /*3d40*/  FMUL.FTZ R185, R4.reuse, UR7 ;  /* 0x0000000704b97c20 */ /* 0x040fe20008410000 */
[----:B------:R-:W-:-:S03]  /*3d50*/  FADD.FTZ R7, -R4, R13 ;  /* 0x0000000d04077221 */ /* 0x000fc60000010100 */
[--C-:B------:R-:W-:Y:S01]  /*3d60*/  FFMA.FTZ R22, R154, UR7, -R185.reuse ;  /* 0x000000079a167c23 */ /* 0x100fe200080108b9 */
[----:B------:R-:W-:Y:S01]  /*3d70*/  FMUL.FTZ R7, R7, UR7 ;  /* 0x0000000707077c20 */ /* 0x000fe20008410000 */
[--C-:B------:R-:W-:Y:S01]  /*3d80*/  FFMA.FTZ R155, R155, UR7, -R185.reuse ;  /* 0x000000079b9b7c23 */ /* 0x100fe200080108b9 */
[--C-:B------:R-:W-:Y:S01]  /*3d90*/  FFMA.FTZ R173, R158, UR7, -R185.reuse ;  /* 0x000000079ead7c23 */ /* 0x100fe200080108b9 */
[--C-:B------:R-:W-:Y:S01]  /*3da0*/  FFMA.FTZ R176, R159, UR7, -R185.reuse ;  /* 0x000000079fb07c23 */ /* 0x100fe200080108b9 */
[----:B------:R0:W-:Y:S01]  /*3db0*/  MUFU.EX2 R169, R7 ;  /* 0x0000000700a97308 */ /* 0x0001e20000000800 */
[--C-:B------:R-:W-:Y:S01]  /*3dc0*/  FFMA.FTZ R192, R175, UR7, -R185.reuse ;  /* 0x00000007afc07c23 */ /* 0x100fe200080108b9 */
[--C-:B------:R-:W-:Y:S01]  /*3dd0*/  FFMA.FTZ R175, R178, UR7, -R185.reuse ;  /* 0x00000007b2af7c23 */ /* 0x100fe200080108b9 */
[--C-:B------:R-:W-:Y:S01]  /*3de0*/  FFMA.FTZ R159, R162, UR7, -R185.reuse ;  /* 0x00000007a29f7c23 */ /* 0x100fe200080108b9 */
[----:B------:R-:W-:Y:S01]  /*3df0*/  FFMA.FTZ R178, R179, UR7, -R185 ;  /* 0x00000007b3b27c23 */ /* 0x000fe200080108b9 */
[----:B------:R-:W-:-:S02]  /*3e00*/  IMAD.U32 R179, RZ, RZ, UR26 ;  /* 0x0000001affb37e24 */ /* 0x000fc4000f8e00ff */
[--C-:B------:R-:W-:Y:S01]  /*3e10*/  FFMA.FTZ R180, R163, UR7, -R185.reuse ;  /* 0x00000007a3b47c23 */ /* 0x100fe200080108b9 */
[--C-:B------:R-:W-:Y:S01]  /*3e20*/  FFMA.FTZ R163, R166, UR7, -R185.reuse ;  /* 0x00000007a6a37c23 */ /* 0x100fe200080108b9 */
[----:B------:R-:W1:Y:S01]  /*3e30*/  MUFU.EX2 R22, R22 ;  /* 0x0000001600167308 */ /* 0x000e620000000800 */
[----:B------:R-:W-:Y:S01]  /*3e40*/  @!P1 VIADD R154, R179, 0x22840 ;  /* 0x00022840b39a9836 */ /* 0x000fe20000000000 */
[----:B0-----:R-:W-:Y:S01]  /*3e50*/  IADD3 R7, -R2, 0xb, RZ ;  /* 0x0000000b02077810 */ /* 0x001fe20007ffe1ff */
[--C-:B------:R-:W-:Y:S01]  /*3e60*/  FFMA.FTZ R184, R167, UR7, -R185.reuse ;  /* 0x00000007a7b87c23 */ /* 0x100fe200080108b9 */
[--C-:B------:R-:W-:Y:S01]  /*3e70*/  FFMA.FTZ R167, R170, UR7, -R185.reuse ;  /* 0x00000007aaa77c23 */ /* 0x100fe200080108b9 */
[--C-:B------:R-:W-:Y:S01]  /*3e80*/  FFMA.FTZ R188, R171, UR7, -R185.reuse ;  /* 0x00000007abbc7c23 */ /* 0x100fe200080108b9 */
[----:B------:R-:W-:Y:S01]  /*3e90*/  @!P1 PRMT R154, RZ, 0x654, R154 ;  /* 0x00000654ff9a9816 */ /* 0x000fe2000000009a */
[----:B------:R0:W-:Y:S06]  /*3ea0*/  BAR.ARV R7, 0x100 ;  /* 0x000400070000751d */ /* 0x0001ec0000002000 */
[----:B------:R-:W2:Y:S01]  /*3eb0*/  MUFU.EX2 R155, R155 ;  /* 0x0000009b009b7308 */ /* 0x000ea20000000800 */
[----:B------:R3:W-:Y:S01]  /*3ec0*/  @!P1 SYNCS.ARRIVE.TRANS64.RED.A1T0 RZ, [R154+URZ], RZ ;  /* 0x000000ff9aff99a7 */ /* 0x0007e2000810043f */
[--C-:B------:R-:W-:Y:S01]  /*3ed0*/  FFMA.FTZ R171, R174, UR7, -R185.reuse ;  /* 0x00000007aeab7c23 */ /* 0x100fe200080108b9 */
[--C-:B------:R-:W-:Y:S01]  /*3ee0*/  FFMA.FTZ R177, R182, UR7, -R185.reuse ;  /* 0x00000007b6b17c23 */ /* 0x100fe200080108b9 */
[----:B-1----:R-:W-:Y:S01]  /*3ef0*/  FFMA.FTZ R6, R169, R6, R22 ;  /* 0x00000006a9067223 */ /* 0x002fe20000010016 */
[--C-:B------:R-:W-:Y:S01]  /*3f00*/  FFMA.FTZ R182, R183, UR7, -R185.reuse ;  /* 0x00000007b7b67c23 */ /* 0x100fe200080108b9 */
[--C-:B------:R-:W-:Y:S01]  /*3f10*/  FFMA.FTZ R181, R186, UR7, -R185.reuse ;  /* 0x00000007bab57c23 */ /* 0x100fe200080108b9 */
[----:B------:R-:W-:Y:S01]  /*3f20*/  FFMA.FTZ R186, R187, UR7, -R185 ;  /* 0x00000007bbba7c23 */ /* 0x000fe200080108b9 */
[----:B------:R-:W1:Y:S01]  /*3f30*/  MUFU.EX2 R173, R173 ;  /* 0x000000ad00ad7308 */ /* 0x000e620000000800 */
[----:B---3--:R-:W-:Y:S01]  /*3f40*/  FADD.FTZ R154, R10, R5 ;  /* 0x000000050a9a7221 */ /* 0x008fe20000010000 */
[--C-:B------:R-:W-:Y:S01]  /*3f50*/  FFMA.FTZ R183, R190, UR7, -R185.reuse ;  /* 0x00000007beb77c23 */ /* 0x100fe200080108b9 */
[--C-:B------:R-:W-:Y:S01]  /*3f60*/  FFMA.FTZ R190, R191, UR7, -R185.reuse ;  /* 0x00000007bfbe7c23 */ /* 0x100fe200080108b9 */
[--C-:B------:R-:W-:Y:S01]  /*3f70*/  FFMA.FTZ R194, R194, UR7, -R185.reuse ;  /* 0x00000007c2c27c23 */ /* 0x100fe200080108b9 */
[----:B------:R-:W-:Y:S01]  /*3f80*/  FADD.FTZ R5, R11, R154 ;  /* 0x0000009a0b057221 */ /* 0x000fe20000010000 */
[--C-:B------:R-:W-:Y:S01]  /*3f90*/  FFMA.FTZ R195, R195, UR7, -R185.reuse ;  /* 0x00000007c3c37c23 */ /* 0x100fe200080108b9 */
[----:B------:R-:W-:Y:S01]  /*3fa0*/  FFMA.FTZ R198, R198, UR7, -R185 ;  /* 0x00000007c6c67c23 */ /* 0x000fe200080108b9 */
[----:B------:R-:W3:Y:S01]  /*3fb0*/  MUFU.EX2 R176, R176 ;  /* 0x000000b000b07308 */ /* 0x000ee20000000800 */
[----:B--2---:R-:W-:Y:S01]  /*3fc0*/  FADD.FTZ R6, R155, R6 ;  /* 0x000000069b067221 */ /* 0x004fe20000010000 */
[----:B------:R-:W-:Y:S01]  /*3fd0*/  FADD.FTZ R154, R156, R5 ;  /* 0x000000059c9a7221 */ /* 0x000fe20000010000 */
[----:B------:R-:W-:Y:S01]  /*3fe0*/  FFMA.FTZ R199, R199, UR7, -R185 ;  /* 0x00000007c7c77c23 */ /* 0x000fe200080108b9 */
[----:B------:R-:W-:Y:S01]  /*3ff0*/  F2FP.F16.F32.PACK_AB R166, R153, R16 ;  /* 0x0000001099a6723e */ /* 0x000fe200000000ff */
[-C--:B------:R-:W-:Y:S01]  /*4000*/  FMUL.FTZ R26, R26, R169.reuse ;  /* 0x000000a91a1a7220 */ /* 0x080fe20000410000 */
[----:B------:R-:W-:Y:S01]  /*4010*/  FADD.FTZ R5, R15, R154 ;  /* 0x0000009a0f057221 */ /* 0x000fe20000010000 */
[-C--:B------:R-:W-:Y:S01]  /*4020*/  FMUL.FTZ R27, R27, R169.reuse ;  /* 0x000000a91b1b7220 */ /* 0x080fe20000410000 */
[----:B------:R-:W2:Y:S01]  /*4030*/  MUFU.EX2 R159, R159 ;  /* 0x0000009f009f7308 */ /* 0x000ea20000000800 */
[----:B-1----:R-:W-:Y:S01]  /*4040*/  FADD.FTZ R9, R173, R6 ;  /* 0x00000006ad097221 */ /* 0x002fe20000010000 */
[----:B------:R-:W-:Y:S01]  /*4050*/  FADD.FTZ R154, R12, R5 ;  /* 0x000000050c9a7221 */ /* 0x000fe20000010000 */
[-C--:B------:R-:W-:Y:S01]  /*4060*/  FMUL.FTZ R30, R30, R169.reuse ;  /* 0x000000a91e1e7220 */ /* 0x080fe20000410000 */
[-C--:B------:R-:W-:Y:S01]  /*4070*/  FMUL.FTZ R31, R31, R169.reuse ;  /* 0x000000a91f1f7220 */ /* 0x080fe20000410000 */
[-C--:B------:R-:W-:Y:S01]  /*4080*/  FMUL.FTZ R34, R34, R169.reuse ;  /* 0x000000a922227220 */ /* 0x080fe20000410000 */
[----:B------:R-:W-:Y:S01]  /*4090*/  FADD.FTZ R5, R17, R154 ;  /* 0x0000009a11057221 */ /* 0x000fe20000010000 */
[-C--:B------:R-:W-:Y:S01]  /*40a0*/  FMUL.FTZ R35, R35, R169.reuse ;  /* 0x000000a923237220 */ /* 0x080fe20000410000 */
[----:B------:R-:W1:Y:S01]  /*40b0*/  MUFU.EX2 R180, R180 ;  /* 0x000000b400b47308 */ /* 0x000e620000000800 */
        /* <DEDUP_REMOVED lines=8> */
[----:B--2---:R-:W-:Y:S01]  /*4140*/  FADD.FTZ R9, R159, R6 ;  /* 0x000000069f097221 */ /* 0x004fe20000010000 */
[----:B------:R-:W-:Y:S01]  /*4150*/  FADD.FTZ R154, R14, R5 ;  /* 0x000000050e9a7221 */ /* 0x000fe20000010000 */
[-C--:B------:R-:W-:Y:S01]  /*4160*/  FMUL.FTZ R46, R46, R169.reuse ;  /* 0x000000a92e2e7220 */ /* 0x080fe20000410000 */
[-C--:B------:R-:W-:Y:S01]  /*4170*/  FMUL.FTZ R47, R47, R169.reuse ;  /* 0x000000a92f2f7220 */ /* 0x080fe20000410000 */
        /* <DEDUP_REMOVED lines=18> */
[----:B------:R-:W-:Y:S01]  /*42a0*/  F2FP.F16.F32.PACK_AB R153, R155, R22 ;  /* 0x000000169b99723e */ /* 0x000fe200000000ff */
[----:B------:R-:W3:Y:S01]  /*42b0*/  MUFU.EX2 R188, R188 ;  /* 0x000000bc00bc7308 */ /* 0x000ee20000000800 */
[----:B--2---:R-:W-:Y:S01]  /*42c0*/  FADD.FTZ R6, R184, R9 ;  /* 0x00000009b8067221 */ /* 0x004fe20000010000 */
[----:B------:R-:W-:Y:S01]  /*42d0*/  FADD.FTZ R154, R168, R5 ;  /* 0x00000005a89a7221 */ /* 0x000fe20000010000 */
        /* <DEDUP_REMOVED lines=56> */
[----:B------:R-:W-:Y:S01]  /*4660*/  FMUL.FTZ R151, R151, R169 ;  /* 0x000000a997977220 */ /* 0x000fe20000410000 */
[----:B------:R-:W-:-:S02]  /*4670*/  F2FP.F16.F32.PACK_AB R155, R176, R173 ;  /* 0x000000adb09b723e */ /* 0x000fc400000000ff */
[----:B------:R-:W-:Y:S02]  /*4680*/  F2FP.F16.F32.PACK_AB R156, R15, R156 ;  /* 0x0000009c0f9c723e */ /* 0x000fe400000000ff */
[----:B------:R-:W1:Y:S01]  /*4690*/  MUFU.EX2 R157, R157 ;  /* 0x0000009d009d7308 */ /* 0x000e620000000800 */
[----:B---3--:R-:W-:Y:S01]  /*46a0*/  FADD.FTZ R6, R182, R9 ;  /* 0x00000009b6067221 */ /* 0x008fe20000010000 */
[----:B------:R-:W-:Y:S02]  /*46b0*/  F2FP.F16.F32.PACK_AB R158, R17, R12 ;  /* 0x0000000c119e723e */ /* 0x000fe400000000ff */
[----:B------:R-:W-:Y:S02]  /*46c0*/  F2FP.F16.F32.PACK_AB R160, R19, R160 ;  /* 0x000000a013a0723e */ /* 0x000fe400000000ff */
[----:B------:R-:W-:Y:S02]  /*46d0*/  F2FP.F16.F32.PACK_AB R162, R21, R14 ;  /* 0x0000000e15a2723e */ /* 0x000fe400000000ff */
[----:B------:R-:W3:Y:S01]  /*46e0*/  MUFU.EX2 R186, R186 ;  /* 0x000000ba00ba7308 */ /* 0x000ee20000000800 */
[----:B--2---:R-:W-:Y:S01]  /*46f0*/  FADD.FTZ R9, R181, R6 ;  /* 0x00000006b5097221 */ /* 0x004fe20000010000 */
[----:B------:R-:W-:-:S06]  /*4700*/  F2FP.F16.F32.PACK_AB R164, R23, R164 ;  /* 0x000000a417a4723e */ /* 0x000fcc00000000ff */
[----:B------:R-:W2:Y:S01]  /*4710*/  MUFU.EX2 R18, R18 ;  /* 0x0000001200127308 */ /* 0x000ea20000000800 */
[C---:B-1----:R-:W-:Y:S01]  /*4720*/  FADD.FTZ R5, R157.reuse, R154 ;  /* 0x0000009a9d057221 */ /* 0x042fe20000010000 */
[----:B------:R-:W-:Y:S02]  /*4730*/  F2FP.F16.F32.PACK_AB R168, R157, R168 ;  /* 0x000000a89da8723e */ /* 0x000fe400000000ff */
[----:B------:R-:W-:Y:S02]  /*4740*/  F2FP.F16.F32.PACK_AB R157, R180, R159 ;  /* 0x0000009fb49d723e */ /* 0x000fe400000000ff */
[----:B------:R-:W-:Y:S02]  /*4750*/  F2FP.F16.F32.PACK_AB R159, R184, R163 ;  /* 0x000000a3b89f723e */ /* 0x000fe400000000ff */
[----:B------:R-:W1:Y:S01]  /*4760*/  MUFU.EX2 R183, R183 ;  /* 0x000000b700b77308 */ /* 0x000e620000000800 */
[----:B---3--:R-:W-:Y:S01]  /*4770*/  FADD.FTZ R6, R186, R9 ;  /* 0x00000009ba067221 */ /* 0x008fe20000010000 */
[----:B------:R-:W-:-:S02]  /*4780*/  F2FP.F16.F32.PACK_AB R163, R192, R171 ;  /* 0x000000abc0a3723e */ /* 0x000fc400000000ff */
[----:B------:R-:W-:-:S04]  /*4790*/  F2FP.F16.F32.PACK_AB R169, R186, R181 ;  /* 0x000000b5baa9723e */ /* 0x000fc800000000ff */
[----:B------:R-:W3:Y:S01]  /*47a0*/  MUFU.EX2 R161, R161 ;  /* 0x000000a100a17308 */ /* 0x000ee20000000800 */
[----:B--2---:R-:W-:-:S07]  /*47b0*/  FADD.FTZ R154, R18, R5 ;  /* 0x00000005129a7221 */ /* 0x004fce0000010000 */
[----:B------:R-:W2:Y:S01]  /*47c0*/  MUFU.EX2 R190, R190 ;  /* 0x000000be00be7308 */ /* 0x000ea20000000800 */
[----:B-1----:R-:W-:-:S07]  /*47d0*/  FADD.FTZ R9, R183, R6 ;  /* 0x00000006b7097221 */ /* 0x002fce0000010000 */
[----:B------:R-:W1:Y:S01]  /*47e0*/  MUFU.EX2 R172, R172 ;  /* 0x000000ac00ac7308 */ /* 0x000e620000000800 */
[----:B---3--:R-:W-:Y:S01]  /*47f0*/  FADD.FTZ R5, R161, R154 ;  /* 0x0000009aa1057221 */ /* 0x008fe20000010000 */
[----:B------:R-:W-:Y:S02]  /*4800*/  F2FP.F16.F32.PACK_AB R154, R11, R10 ;  /* 0x0000000a0b9a723e */ /* 0x000fe400000000ff */
[----:B------:R-:W-:Y:S02]  /*4810*/  F2FP.F16.F32.PACK_AB R170, R161, R18 ;  /* 0x00000012a1aa723e */ /* 0x000fe400000000ff */
[----:B------:R-:W-:Y:S02]  /*4820*/  F2FP.F16.F32.PACK_AB R161, R188, R167 ;  /* 0x000000a7bca1723e */ /* 0x000fe400000000ff */
[----:B------:R-:W3:Y:S01]  /*4830*/  MUFU.EX2 R185, R194 ;  /* 0x000000c200b97308 */ /* 0x000ee20000000800 */
[----:B--2---:R-:W-:Y:S01]  /*4840*/  FADD.FTZ R6, R190, R9 ;  /* 0x00000009be067221 */ /* 0x004fe20000010000 */
[----:B------:R-:W-:-:S02]  /*4850*/  F2FP.F16.F32.PACK_AB R167, R182, R177 ;  /* 0x000000b1b6a7723e */ /* 0x000fc400000000ff */
[----:B------:R-:W-:-:S04]  /*4860*/  F2FP.F16.F32.PACK_AB R171, R190, R183 ;  /* 0x000000b7beab723e */ /* 0x000fc800000000ff */
[----:B------:R-:W2:Y:S01]  /*4870*/  MUFU.EX2 R165, R165 ;  /* 0x000000a500a57308 */ /* 0x000ea20000000800 */
[----:B-1----:R-:W-:-:S07]  /*4880*/  FADD.FTZ R10, R172, R5 ;  /* 0x00000005ac0a7221 */ /* 0x002fce0000010000 */
[----:B------:R-:W1:Y:S01]  /*4890*/  MUFU.EX2 R8, R195 ;  /* 0x000000c300087308 */ /* 0x000e620000000800 */
[----:B---3--:R-:W-:-:S07]  /*48a0*/  FADD.FTZ R9, R185, R6 ;  /* 0x00000006b9097221 */ /* 0x008fce0000010000 */
[----:B------:R-:W3:Y:S01]  /*48b0*/  MUFU.EX2 R20, R196 ;  /* 0x000000c400147308 */ /* 0x000ee20000000800 */
[C---:B--2---:R-:W-:Y:S01]  /*48c0*/  FADD.FTZ R5, R165.reuse, R10 ;  /* 0x0000000aa5057221 */ /* 0x044fe20000010000 */
[----:B------:R-:W-:Y:S02]  /*48d0*/  F2FP.F16.F32.PACK_AB R172, R165, R172 ;  /* 0x000000aca5ac723e */ /* 0x000fe400000000ff */
[----:B------:R-:W-:-:S04]  /*48e0*/  F2FP.F16.F32.PACK_AB R165, R178, R175 ;  /* 0x000000afb2a5723e */ /* 0x000fc800000000ff */
[----:B------:R-:W2:Y:S01]  /*48f0*/  MUFU.EX2 R198, R198 ;  /* 0x000000c600c67308 */ /* 0x000ea20000000800 */
[C---:B-1----:R-:W-:Y:S01]  /*4900*/  FADD.FTZ R9, R8.reuse, R9 ;  /* 0x0000000908097221 */ /* 0x042fe20000010000 */
[----:B------:R-:W-:-:S06]  /*4910*/  F2FP.F16.F32.PACK_AB R173, R8, R185 ;  /* 0x000000b908ad723e */ /* 0x000fcc00000000ff */
[----:B------:R-:W1:Y:S01]  /*4920*/  MUFU.EX2 R13, R197 ;  /* 0x000000c5000d7308 */ /* 0x000e620000000800 */
[----:B---3--:R-:W-:-:S07]  /*4930*/  FADD.FTZ R10, R20, R5 ;  /* 0x00000005140a7221 */ /* 0x008fce0000010000 */
[----:B------:R-:W3:Y:S01]  /*4940*/  MUFU.EX2 R199, R199 ;  /* 0x000000c700c77308 */ /* 0x000ee20000000800 */
[----:B--2---:R-:W-:Y:S01]  /*4950*/  FADD.FTZ R6, R198, R9 ;  /* 0x00000009c6067221 */ /* 0x004fe20000010000 */
[C---:B-1----:R-:W-:Y:S01]  /*4960*/  FADD.FTZ R5, R13.reuse, R10 ;  /* 0x0000000a0d057221 */ /* 0x042fe20000010000 */
[----:B------:R-:W-:Y:S02]  /*4970*/  F2FP.F16.F32.PACK_AB R174, R13, R20 ;  /* 0x000000140dae723e */ /* 0x000fe400000000ff */
[C---:B---3--:R-:W-:Y:S01]  /*4980*/  FADD.FTZ R6, R199.reuse, R6 ;  /* 0x00000006c7067221 */ /* 0x048fe20000010000 */
[----:B------:R-:W-:Y:S01]  /*4990*/  F2FP.F16.F32.PACK_AB R175, R199, R198 ;  /* 0x000000c6c7af723e */ /* 0x000fe200000000ff */
[----:B0-----:R-:W-:Y:S06]  /*49a0*/  @!P0 BRA `(.L_x_8887) ;  /* 0x0000000000048947 */ /* 0x001fec0003800000 */
[----:B------:R-:W-:Y:S01]  /*49b0*/  BPT.TRAP 0x1 ;  /* 0x000000040000795c */ /* 0x000fe20000300000 */
.L_x_8887:
[----:B------:R-:W-:-:S04]  /*49c0*/  IMAD.U32 R8, RZ, RZ, UR25 ;  /* 0x00000019ff087e24 */ /* 0x000fc8000f8e00ff */
[----:B------:R0:W1:Y:S01]  /*49d0*/  SYNCS.PHASECHK.TRANS64.TRYWAIT P3, [UR26+0x22850], R8 ;  /* 0x02285008ff0075a7 */ /* 0x000062000806015a */
[----:B------:R-:W-:Y:S05]  /*49e0*/  @!P0 BRA `(.L_x_8888) ;  /* 0x0000000000048947 */ /* 0x000fea0003800000 */
[----:B------:R-:W-:Y:S01]  /*49f0*/  BPT.TRAP 0x1 ;  /* 0x000000040000795c */ /* 0x000fe20000300000 */
.L_x_8888:
[----:B-1----:R-:W-:Y:S05]  /*4a00*/  @P3 BRA `(.L_x_8889) ;  /* 0x00000000000c3947 */ /* 0x002fea0003800000 */
[----:B0-----:R-:W-:-:S04]  /*4a10*/  IMAD.U32 R8, RZ, RZ, UR25 ;  /* 0x00000019ff087e24 */ /* 0x001fc8000f8e00ff */
[----:B------:R-:W0:Y:S02]  /*4a20*/  SYNCS.PHASECHK.TRANS64.TRYWAIT P3, [UR26+0x22850], R8 ;  /* 0x02285008ff0075a7 */ /* 0x000e24000806015a */
[----:B0-----:R-:W-:Y:S05]  /*4a30*/  @!P3 BRA `(.L_x_8890) ;  /* 0x0000006c00a0b947 */ /* 0x001fea0003800000 */
.L_x_8889:
[----:B------:R2:W-:Y:S01]  /*4a40*/  BAR.SYNC.DEFER_BLOCKING R0, 0x100 ;  /* 0x000400000000751d */ /* 0x0005e20000010000 */
[----:B------:R-:W-:Y:S01]  /*4a50*/  UIMAD UR10, UR5, 0xc00, UR24 ;  /* 0x00000c00050a78a4 */ /* 0x000fe2000f8e0218 */
[----:B0-----:R-:W-:Y:S02]  /*4a60*/  @!P1 VIADD R179, R179, 0x22860 ;  /* 0x00022860b3b39836 */ /* 0x001fe40000000000 */
[----:B------:R-:W-:Y:S01]  /*4a70*/  IMAD.MOV.U32 R13, RZ, RZ, R4 ;  /* 0x000000ffff0d7224 */ /* 0x000fe200078e0004 */
[----:B------:R-:W-:Y:S01]  /*4a80*/  UIADD3 UR14, UR10, 0x80, URZ ;  /* 0x000000800a0e7890 */ /* 0x000fe2000fffe03f */
[----:B------:R-:W-:Y:S01]  /*4a90*/  IMAD.MOV.U32 R8, RZ, RZ, R3 ;  /* 0x000000ffff087224 */ /* 0x000fe200078e0003 */
[----:B------:R-:W-:Y:S01]  /*4aa0*/  UMOV UR11, 0x40000040 ;  /* 0x40000040000b7882 */ /* 0x000fe20000000000 */
[----:B------:R-:W-:Y:S01]  /*4ab0*/  UMOV UR15, 0x40000040 ;  /* 0x40000040000f7882 */ /* 0x000fe20000000000 */
[----:B------:R-:W-:Y:S01]  /*4ac0*/  @!P1 PRMT R179, RZ, 0x654, R179 ;  /* 0x00000654ffb39816 */ /* 0x000fe200000000b3 */
        /* <DEDUP_REMOVED lines=31> */
[----:B------:R2:W-:Y:S01]  /*4cc0*/  @!P1 SYNCS.ARRIVE.TRANS64.RED.A1T0 RZ, [R179+URZ], RZ ;  /* 0x000000ffb3ff99a7 */ /* 0x0005e2000810043f */
[----:B------:R-:W-:Y:S05]  /*4cd0*/  @P2 BRA `(.L_x_8891) ;  /* 0xffffffe000d02947 */ /* 0x000fea000383ffff */
.L_x_8882:
[----:B--23--:R-:W2:Y:S01]  /*4ce0*/  SHFL.BFLY PT, R0, R5, 0x2, 0x1f ;  /* 0x0c401f0005007f89 */ /* 0x00cea200000e0000 */
[----:B01----:R-:W-:Y:S01]  /*4cf0*/  IMAD.MOV.U32 R8, RZ, RZ, RZ ;  /* 0x000000ffff087224 */ /* 0x003fe200078e00ff */
[----:B------:R0:W-:Y:S08]  /*4d00*/  BAR.ARV R7, 0x100 ;  /* 0x000400070000751d */ /* 0x0001f00000002000 */
[----:B------:R-:W-:Y:S06]  /*4d10*/  BAR.ARV 0x8, 0x180 ;  /* 0x0206000000007b1d */ /* 0x000fec0000002000 */
[----:B------:R-:W-:Y:S01]  /*4d20*/  PLOP3.LUT P0, PT, PT, PT, PT, 0x8, 0x0 ;  /* 0x000000000000781c */ /* 0x000fe20003f0e170 */
[----:B------:R-:W1:Y:S01]  /*4d30*/  SHFL.BFLY PT, R11, R6, 0x2, 0x1f ;  /* 0x0c401f00060b7f89 */ /* 0x000e6200000e0000 */
[----:B--2---:R-:W-:Y:S01]  /*4d40*/  FADD.FTZ R2, R0, R5 ;  /* 0x0000000500027221 */ /* 0x004fe20000010000 */
[----:B------:R-:W-:-:S04]  /*4d50*/  IMAD.MOV.U32 R5, RZ, RZ, -0x800000 ;  /* 0xff800000ff057424 */ /* 0x000fc800078e00ff */
[----:B------:R-:W2:Y:S01]  /*4d60*/  SHFL.BFLY PT, R9, R2, 0x1, 0x1f ;  /* 0x0c201f0002097f89 */ /* 0x000ea200000e0000 */
[----:B-1----:R-:W-:Y:S01]  /*4d70*/  FADD.FTZ R11, R11, R6 ;  /* 0x000000060b0b7221 */ /* 0x002fe20000010000 */
[----:B------:R-:W-:-:S04]  /*4d80*/  MOV R6, 0xff800000 ;  /* 0xff80000000067802 */ /* 0x000fc80000000f00 */
[----:B------:R-:W1:Y:S01]  /*4d90*/  SHFL.BFLY PT, R0, R11, 0x1, 0x1f ;  /* 0x0c201f000b007f89 */ /* 0x000e6200000e0000 */
[----:B--2---:R-:W-:Y:S01]  /*4da0*/  FADD.FTZ R12, R2, R9 ;  /* 0x00000009020c7221 */ /* 0x004fe20000010000 */
[----:B------:R-:W-:-:S04]  /*4db0*/  IMAD.U32 R2, RZ, RZ, UR7 ;  /* 0x00000007ff027e24 */ /* 0x000fc8000f8e00ff */
[----:B------:R-:W-:-:S13]  /*4dc0*/  FSETP.NE.FTZ.AND P1, PT, R12, RZ, PT ;  /* 0x000000ff0c00720b */ /* 0x000fda0003f35000 */
[----:B------:R-:W2:Y:S01]  /*4dd0*/  @P1 MUFU.RCP R8, R12 ;  /* 0x0000000c00081308 */ /* 0x000ea20000001000 */
[----:B------:R-:W-:Y:S01]  /*4de0*/  @P1 FMUL.FTZ R2, R2, 0.69314718246459960938 ;  /* 0x3f31721802021820 */ /* 0x000fe20000410000 */
[----:B-1----:R-:W-:Y:S01]  /*4df0*/  FADD.FTZ R13, R11, R0 ;  /* 0x000000000b0d7221 */ /* 0x002fe20000010000 */
[----:B------:R-:W-:-:S04]  /*4e00*/  IMAD.MOV.U32 R0, RZ, RZ, RZ ;  /* 0x000000ffff007224 */ /* 0x000fc800078e00ff */
[----:B------:R-:W-:Y:S01]  /*4e10*/  FSETP.NE.FTZ.AND P2, PT, R13, RZ, PT ;  /* 0x000000ff0d00720b */ /* 0x000fe20003f55000 */
[----:B------:R-:W1:Y:S01]  /*4e20*/  @P1 MUFU.LG2 R9, R12 ;  /* 0x0000000c00091308 */ /* 0x000e620000000c00 */
[-C--:B--2---:R-:W-:Y:S01]  /*4e30*/  FMUL.FTZ R24, R24, R8.reuse ;  /* 0x0000000818187220 */ /* 0x084fe20000410000 */
[-C--:B------:R-:W-:Y:S01]  /*4e40*/  FMUL.FTZ R25, R25, R8.reuse ;  /* 0x0000000819197220 */ /* 0x080fe20000410000 */
[----:B------:R-:W-:-:S09]  /*4e50*/  FMUL.FTZ R28, R28, R8 ;  /* 0x000000081c1c7220 */ /* 0x000fd20000410000 */
[----:B------:R-:W0:Y:S01]  /*4e60*/  @P2 MUFU.LG2 R10, R13 ;  /* 0x0000000d000a2308 */ /* 0x000e220000000c00 */
[-C--:B------:R-:W-:Y:S01]  /*4e70*/  FMUL.FTZ R29, R29, R8.reuse ;  /* 0x000000081d1d7220 */ /* 0x080fe20000410000 */
[-C--:B------:R-:W-:Y:S01]  /*4e80*/  FMUL.FTZ R32, R32, R8.reuse ;  /* 0x0000000820207220 */ /* 0x080fe20000410000 */
[-C--:B------:R-:W-:Y:S01]  /*4e90*/  FMUL.FTZ R33, R33, R8.reuse ;  /* 0x0000000821217220 */ /* 0x080fe20000410000 */
[-C--:B------:R-:W-:Y:S01]  /*4ea0*/  FMUL.FTZ R36, R36, R8.reuse ;  /* 0x0000000824247220 */ /* 0x080fe20000410000 */
[-C--:B------:R-:W-:Y:S01]  /*4eb0*/  FMUL.FTZ R37, R37, R8.reuse ;  /* 0x0000000825257220 */ /* 0x080fe20000410000 */
[-C--:B------:R-:W-:Y:S01]  /*4ec0*/  FMUL.FTZ R40, R40, R8.reuse ;  /* 0x0000000828287220 */ /* 0x080fe20000410000 */
[-C--:B------:R-:W-:Y:S01]  /*4ed0*/  FMUL.FTZ R41, R41, R8.reuse ;  /* 0x0000000829297220 */ /* 0x080fe20000410000 */
[----:B------:R-:W2:Y:S01]  /*4ee0*/  @P2 MUFU.RCP R0, R13 ;  /* 0x0000000d00002308 */ /* 0x000ea20000001000 */
        /* <DEDUP_REMOVED lines=54> */
[----:B------:R-:W-:-:S02]  /*5250*/  IMAD.U32 R8, RZ, RZ, UR7 ;  /* 0x00000007ff087e24 */ /* 0x000fc4000f8e00ff */
[----:B-1----:R-:W-:Y:S01]  /*5260*/  @P1 FMUL.FTZ R9, R9, 0.69314718246459960938 ;  /* 0x3f31721809091820 */ /* 0x002fe20000410000 */
[----:B0-----:R-:W-:Y:S01]  /*5270*/  @P2 FMUL.FTZ R7, R10, 0.69314718246459960938 ;  /* 0x3f3172180a072820 */ /* 0x001fe20000410000 */
[-C--:B--2---:R-:W-:Y:S01]  /*5280*/  FMUL.FTZ R26, R26, R0.reuse ;  /* 0x000000001a1a7220 */ /* 0x084fe20000410000 */
        /* <DEDUP_REMOVED lines=65> */
[----:B------:R-:W-:-:S07]  /*56a0*/  @P2 FFMA.FTZ R5, R8, R4, R7 ;  /* 0x0000000408052223 */ /* 0x000fce0000010007 */
.L_x_8871:
[----:B------:R-:W-:Y:S05]  /*56b0*/  @P0 BRA `(.L_x_8892) ;  /* 0x00000020004c0947 */ /* 0x000fea0003800000 */
[----:B------:R-:W0:Y:S01]  /*56c0*/  S2R R0, SR_TID.X ;  /* 0x0000000000007919 */ /* 0x000e220000002100 */
[----:B------:R-:W1:Y:S01]  /*56d0*/  LDC R8, c[0x0][0xbe8] ;  /* 0x0002fa00ff087b82 */ /* 0x000e620000000800 */
[----:B------:R-:W-:Y:S01]  /*56e0*/  USHF.R.S32.HI UR7, URZ, 0x1f, UR36 ;  /* 0x0000001f3f077899 */ /* 0x000fe20008011424 */
[----:B------:R-:W-:Y:S01]  /*56f0*/  BSSY B0, `(.L_x_8893) ;  /* 0x000014b000007945 */ /* 0x000fe20003800000 */
[----:B------:R-:W2:Y:S01]  /*5700*/  S2R R16, SR_CTAID.X ;  /* 0x0000000000107919 */ /* 0x000ea20000002500 */
[----:B------:R-:W-:Y:S02]  /*5710*/  ULDC.64 UR8, c[0x0][0xbd0] ;  /* 0x0002f40000087ab9 */ /* 0x000fe40000000a00 */
[----:B------:R-:W-:Y:S02]  /*5720*/  UIMAD UR6, UR7, UR8, URZ ;  /* 0x00000008070672a4 */ /* 0x000fe4000f8e023f */
[----:B------:R-:W3:Y:S01]  /*5730*/  S2UR UR12, SR_CTAID.Z ;  /* 0x00000000000c79c3 */ /* 0x000ee20000002700 */
[----:B------:R-:W-:-:S02]  /*5740*/  UIMAD.WIDE.U32 UR4, UR36, UR8, URZ ;  /* 0x00000008240472a5 */ /* 0x000fc4000f8e003f */
[----:B------:R-:W-:-:S03]  /*5750*/  UIMAD UR6, UR36, UR9, UR6 ;  /* 0x00000009240672a4 */ /* 0x000fc6000f8e0206 */
[----:B------:R-:W-:Y:S01]  /*5760*/  ULDC.64 UR8, c[0x0][0xb38] ;  /* 0x0002ce0000087ab9 */ /* 0x000fe20000000a00 */
[----:B------:R-:W-:Y:S01]  /*5770*/  UIADD3 UR6, UR5, UR6, URZ ;  /* 0x0000000605067290 */ /* 0x000fe2000fffe03f */
[----:B------:R-:W4:Y:S01]  /*5780*/  LDC.64 R18, c[0x0][0xbd8] ;  /* 0x0002f600ff127b82 */ /* 0x000f220000000a00 */
[----:B------:R-:W-:-:S07]  /*5790*/  UIMAD UR7, UR7, UR8, URZ ;  /* 0x00000008070772a4 */ /* 0x000fce000f8e023f */
[----:B------:R-:W-:Y:S01]  /*57a0*/  BAR.SYNC.DEFER_BLOCKING 0x1, 0x100 ;  /* 0x0044000000007b1d */ /* 0x000fe20000010000 */
[----:B-1----:R-:W-:-:S07]  /*57b0*/  ISETP.NE.AND P0, PT, R8, 0x1, PT ;  /* 0x000000010800780c */ /* 0x002fce0003f05270 */
[----:B------:R-:W1:Y:S01]  /*57c0*/  S2UR UR11, SR_CTAID.Y ;  /* 0x00000000000b79c3 */ /* 0x000e620000002600 */
[----:B0-----:R-:W-:Y:S01]  /*57d0*/  VIADD R14, R0, 0xffffff80 ;  /* 0xffffff80000e7836 */ /* 0x001fe20000000000 */
[----:B---3--:R-:W-:-:S06]  /*57e0*/  USHF.R.S32.HI UR10, URZ, 0x1f, UR12 ;  /* 0x0000001f3f0a7899 */ /* 0x008fcc000801140c */
[----:B------:R-:W1:Y:S01]  /*57f0*/  LDC R23, c[0x0][0xc50] ;  /* 0x00031400ff177b82 */ /* 0x000e620000000800 */
[----:B------:R-:W-:-:S04]  /*5800*/  SHF.R.S32.HI R7, RZ, 0x1f, R14 ;  /* 0x0000001fff077819 */ /* 0x000fc8000001140e */
[----:B------:R-:W-:-:S03]  /*5810*/  LEA.HI R2, R7, R14, RZ, 0x7 ;  /* 0x0000000e07027211 */ /* 0x000fc600078f38ff */
[----:B------:R-:W0:Y:S01]  /*5820*/  LDC.64 R20, c[0x0][0xb40] ;  /* 0x0002d000ff147b82 */ /* 0x000e220000000a00 */
[----:B------:R-:W-:Y:S02]  /*5830*/  LEA.HI R7, R7, R14, RZ, 0x2 ;  /* 0x0000000e07077211 */ /* 0x000fe400078f10ff */
[----:B------:R-:W-:Y:S02]  /*5840*/  LOP3.LUT R3, R2, 0xffffff80, RZ, 0xc0, !PT ;  /* 0xffffff8002037812 */ /* 0x000fe400078ec0ff */
[----:B------:R-:W-:Y:S02]  /*5850*/  SHF.R.S32.HI R9, RZ, 0x7, R2 ;  /* 0x00000007ff097819 */ /* 0x000fe40000011402 */
[----:B------:R-:W-:Y:S01]  /*5860*/  LOP3.LUT R7, R7, 0xfffffffc, RZ, 0xc0, !PT ;  /* 0xfffffffc07077812 */ /* 0x000fe200078ec0ff */
[----:B------:R-:W-:Y:S01]  /*5870*/  IMAD.IADD R0, R14, 0x1, -R3 ;  /* 0x000000010e007824 */ /* 0x000fe200078e0a03 */
[----:B------:R-:W-:Y:S01]  /*5880*/  LEA.HI R2, R2, R9, RZ, 0x1 ;  /* 0x0000000902027211 */ /* 0x000fe200078f08ff */
[----:B------:R-:W3:Y:S02]  /*5890*/  @P0 LDC R17, c[0x0][0xbf0] ;  /* 0x0002fc00ff110b82 */ /* 0x000ee40000000800 */
[----:B------:R-:W-:Y:S01]  /*58a0*/  IMAD.IADD R7, R14, 0x1, -R7 ;  /* 0x000000010e077824 */ /* 0x000fe200078e0a07 */
[----:B------:R-:W-:-:S02]  /*58b0*/  SHF.R.S32.HI R11, RZ, 0x1f, R0 ;  /* 0x0000001fff0b7819 */ /* 0x000fc40000011400 */
[----:B------:R-:W-:Y:S02]  /*58c0*/  LOP3.LUT R2, R2, 0x3fffffe, RZ, 0xc0, !PT ;  /* 0x03fffffe02027812 */ /* 0x000fe400078ec0ff */
[----:B------:R-:W-:Y:S01]  /*58d0*/  LEA.HI R10, R11, R0, RZ, 0x2 ;  /* 0x000000000b0a7211 */ /* 0x000fe200078f10ff */
[----:B------:R-:W5:Y:S03]  /*58e0*/  @P0 LDC R14, c[0x0][0xbec] ;  /* 0x0002fb00ff0e0b82 */ /* 0x000f660000000800 */
[--C-:B------:R-:W-:Y:S02]  /*58f0*/  SHF.R.S32.HI R3, RZ, 0x2, R10.reuse ;  /* 0x00000002ff037819 */ /* 0x100fe4000001140a */
[----:B------:R-:W-:-:S03]  /*5900*/  SHF.R.S32.HI R4, RZ, 0x1f, R10 ;  /* 0x0000001fff047819 */ /* 0x000fc6000001140a */
[----:B------:R-:W3:Y:S01]  /*5910*/  @P0 LDC R22, c[0x0][0xbec] ;  /* 0x0002fb00ff160b82 */ /* 0x000ee20000000800 */
[----:B------:R-:W-:-:S04]  /*5920*/  LEA.HI R4, R4, R3, RZ, 0x3 ;  /* 0x0000000304047211 */ /* 0x000fc800078f18ff */
[----:B------:R-:W-:Y:S01]  /*5930*/  LOP3.LUT R12, R4, 0xfffffff8, RZ, 0xc0, !PT ;  /* 0xfffffff8040c7812 */ /* 0x000fe200078ec0ff */
[----:B------:R-:W-:Y:S01]  /*5940*/  IMAD.IADD R4, R9, 0x1, -R2 ;  /* 0x0000000109047824 */ /* 0x000fe200078e0a02 */
[----:B------:R-:W-:Y:S01]  /*5950*/  LEA.HI R9, R7, R7, RZ, 0x1 ;  /* 0x0000000707097211 */ /* 0x000fe200078f08ff */
[----:B------:R-:W3:Y:S01]  /*5960*/  @P0 LDC R153, c[0x0][0xbf0] ;  /* 0x0002fc00ff990b82 */ /* 0x000ee20000000800 */
[----:B------:R-:W-:Y:S01]  /*5970*/  LEA.HI R2, R11, R0, RZ, 0x5 ;  /* 0x000000000b027211 */ /* 0x000fe200078f28ff */
[----:B------:R-:W-:Y:S01]  /*5980*/  IMAD.IADD R3, R3, 0x1, -R12 ;  /* 0x0000000103037824 */ /* 0x000fe200078e0a0c */
[----:B------:R-:W-:Y:S02]  /*5990*/  LOP3.LUT R12, R9, 0x1ffffffe, RZ, 0xc0, !PT ;  /* 0x1ffffffe090c7812 */ /* 0x000fe400078ec0ff */
[----:B------:R-:W-:-:S03]  /*59a0*/  SHF.R.S32.HI R2, RZ, 0x5, R2 ;  /* 0x00000005ff027819 */ /* 0x000fc60000011402 */
[----:B------:R-:W-:Y:S02]  /*59b0*/  IMAD.IADD R12, R7, 0x1, -R12 ;  /* 0x00000001070c7824 */ /* 0x000fe400078e0a0c */
[----:B------:R-:W-:Y:S01]  /*59c0*/  IMAD R7, R2, 0x10, R3 ;  /* 0x0000001002077824 */ /* 0x000fe200078e0203 */
[----:B------:R-:W-:Y:S01]  /*59d0*/  MOV R3, UR5 ;  /* 0x0000000500037c02 */ /* 0x000fe20008000f00 */
[----:B------:R-:W-:Y:S01]  /*59e0*/  IMAD.U32 R2, RZ, RZ, UR4 ;  /* 0x00000004ff027e24 */ /* 0x000fe2000f8e00ff */
[----:B------:R-:W-:Y:S01]  /*59f0*/  UIMAD.WIDE.U32 UR4, UR36, UR8, URZ ;  /* 0x00000008240472a5 */ /* 0x000fe2000f8e003f */
[----:B------:R-:W-:Y:S02]  /*5a00*/  IMAD R9, R4, 0x40, R7 ;  /* 0x0000004004097824 */ /* 0x000fe400078e0207 */
[----:B------:R-:W-:Y:S01]  /*5a10*/  IMAD.U32 R3, RZ, RZ, UR6 ;  /* 0x00000006ff037e24 */ /* 0x000fe2000f8e00ff */
[----:B------:R-:W-:Y:S01]  /*5a20*/  UIMAD UR6, UR36, UR9, UR7 ;  /* 0x00000009240672a4 */ /* 0x000fe2000f8e0207 */
[----:B------:R-:W-:-:S02]  /*5a30*/  IMAD R12, R12, 0x8, R9 ;  /* 0x000000080c0c7824 */ /* 0x000fc400078e0209 */
[----:B----4-:R-:W-:Y:S01]  /*5a40*/  IMAD R4, R18, UR10, RZ ;  /* 0x0000000a12047c24 */ /* 0x010fe2000f8e02ff */
[----:B------:R-:W-:Y:S01]  /*5a50*/  UIADD3 UR6, UR5, UR6, URZ ;  /* 0x0000000605067290 */ /* 0x000fe2000fffe03f */
[----:B--2---:R-:W-:Y:S01]  /*5a60*/  IMAD R7, R16, 0x80, R12 ;  /* 0x0000008010077824 */ /* 0x004fe200078e020c */
[----:B------:R-:W-:Y:S01]  /*5a70*/  ULDC.64 UR8, c[0x0][0xb28] ;  /* 0x0002ca0000087ab9 */ /* 0x000fe20000000a00 */
[----:B------:R-:W-:-:S04]  /*5a80*/  IMAD.WIDE.U32 R2, R18, UR12, R2 ;  /* 0x0000000c12027c25 */ /* 0x000fc8000f8e0002 */
[----:B------:R-:W-:Y:S02]  /*5a90*/  IMAD R18, RZ, RZ, -UR36 ;  /* 0x80000024ff127e24 */ /* 0x000fe4000f8e02ff */
[----:B------:R-:W-:Y:S02]  /*5aa0*/  IMAD R15, R19, UR12, R4 ;  /* 0x0000000c130f7c24 */ /* 0x000fe4000f8e0204 */
[----:B-----5:R-:W-:-:S04]  /*5ab0*/  @P0 IMAD.HI.U32 R4, R7, R14, RZ ;  /* 0x0000000e07040227 */ /* 0x020fc800078e00ff */
[----:B------:R-:W-:Y:S02]  /*5ac0*/  IMAD.U32 R13, RZ, RZ, UR5 ;  /* 0x00000005ff0d7e24 */ /* 0x000fe4000f8e00ff */
[C---:B0-----:R-:W-:Y:S02]  /*5ad0*/  IMAD R14, R20.reuse, UR10, RZ ;  /* 0x0000000a140e7c24 */ /* 0x041fe4000f8e02ff */
[----:B-1----:R-:W-:Y:S02]  /*5ae0*/  IMAD R23, R23, R18, UR11 ;  /* 0x0000000b17177e24 */ /* 0x002fe4000f8e0212 */
[----:B------:R-:W-:Y:S01]  /*5af0*/  IMAD.U32 R12, RZ, RZ, UR4 ;  /* 0x00000004ff0c7e24 */ /* 0x000fe2000f8e00ff */
[----:B------:R-:W-:Y:S01]  /*5b00*/  ULDC.64 UR4, c[0x0][0xbe0] ;  /* 0x0002f80000047ab9 */ /* 0x000fe20000000a00 */
[----:B------:R-:W-:Y:S01]  /*5b10*/  IMAD.U32 R13, RZ, RZ, UR6 ;  /* 0x00000006ff0d7e24 */ /* 0x000fe2000f8e00ff */
[----:B------:R-:W-:Y:S01]  /*5b20*/  ULDC.64 UR6, c[0x0][0xb48] ;  /* 0x0002d20000067ab9 */ /* 0x000fe20000000a00 */
[----:B------:R-:W-:Y:S01]  /*5b30*/  IMAD.MOV.U32 R11, RZ, RZ, R7 ;  /* 0x000000ffff0b7224 */ /* 0x000fe200078e0007 */
[----:B---3--:R-:W-:Y:S01]  /*5b40*/  @P0 SHF.R.U32.HI R11, RZ, R17, R4 ;  /* 0x00000011ff0b0219 */ /* 0x008fe20000011604 */
[----:B------:R-:W-:Y:S01]  /*5b50*/  IMAD R17, R21, UR12, R14 ;  /* 0x0000000c15117c24 */ /* 0x000fe2000f8e020e */
[----:B------:R-:W-:Y:S01]  /*5b60*/  SHF.R.S32.HI R14, RZ, 0x1f, R23 ;  /* 0x0000001fff0e7819 */ /* 0x000fe20000011417 */
[----:B------:R-:W-:-:S04]  /*5b70*/  IMAD.WIDE.U32 R12, R20, UR12, R12 ;  /* 0x0000000c140c7c25 */ /* 0x000fc8000f8e000c */
[----:B------:R-:W-:Y:S01]  /*5b80*/  IMAD.IADD R3, R3, 0x1, R15 ;  /* 0x0000000103037824 */ /* 0x000fe200078e020f */
[----:B------:R-:W-:Y:S01]  /*5b90*/  MOV R15, R7 ;  /* 0x00000007000f7202 */ /* 0x000fe20000000f00 */
[----:B------:R-:W-:-:S04]  /*5ba0*/  @P0 IMAD.HI.U32 R22, R7, R22, RZ ;  /* 0x0000001607160227 */ /* 0x000fc800078e00ff */
[----:B------:R-:W-:Y:S01]  /*5bb0*/  IMAD.IADD R13, R13, 0x1, R17 ;  /* 0x000000010d0d7824 */ /* 0x000fe200078e0211 */
[----:B------:R-:W-:Y:S01]  /*5bc0*/  @P0 SHF.R.U32.HI R15, RZ, R153, R22 ;  /* 0x00000099ff0f0219 */ /* 0x000fe20000011616 */
[C---:B------:R-:W-:Y:S02]  /*5bd0*/  IMAD R4, R14.reuse, UR4, RZ ;  /* 0x000000040e047c24 */ /* 0x040fe4000f8e02ff */
[----:B------:R-:W-:Y:S02]  /*5be0*/  IMAD R17, R14, UR6, RZ ;  /* 0x000000060e117c24 */ /* 0x000fe4000f8e02ff */
[----:B------:R-:W-:-:S04]  /*5bf0*/  IMAD.WIDE.U32 R2, R23, UR4, R2 ;  /* 0x0000000417027c25 */ /* 0x000fc8000f8e0002 */
[----:B------:R-:W-:Y:S01]  /*5c00*/  IMAD R14, R23, UR5, R4 ;  /* 0x00000005170e7c24 */ /* 0x000fe2000f8e0204 */
[----:B------:R-:W-:Y:S01]  /*5c10*/  IADD3 R2, P0, R11, R2, RZ ;  /* 0x000000020b027210 */ /* 0x000fe20007f1e0ff */
[----:B------:R-:W-:Y:S01]  /*5c20*/  IMAD R19, R23, UR7, R17 ;  /* 0x0000000717137c24 */ /* 0x000fe2000f8e0211 */
[--C-:B------:R-:W-:Y:S01]  /*5c30*/  SHF.R.S32.HI R17, RZ, 0x1f, R11.reuse ;  /* 0x0000001fff117819 */ /* 0x100fe2000001140b */
[----:B------:R-:W-:Y:S01]  /*5c40*/  IMAD.MOV R11, RZ, RZ, -R11 ;  /* 0x000000ffff0b7224 */ /* 0x000fe200078e0a0b */
[--C-:B------:R-:W-:Y:S01]  /*5c50*/  SHF.R.S32.HI R4, RZ, 0x1f, R15.reuse ;  /* 0x0000001fff047819 */ /* 0x100fe2000001140f */
[----:B------:R-:W-:Y:S01]  /*5c60*/  ULDC.64 UR4, c[0x0][0xb30] ;  /* 0x0002cc0000047ab9 */ /* 0x000fe20000000a00 */
[----:B------:R-:W-:Y:S01]  /*5c70*/  IMAD.MOV R18, RZ, RZ, -R15 ;  /* 0x000000ffff127224 */ /* 0x000fe200078e0a0f */
[----:B------:R-:W-:Y:S01]  /*5c80*/  IADD3.X R3, R17, R3, R14, P0, !PT ;  /* 0x0000000311037210 */ /* 0x000fe200007fe40e */
[----:B------:R-:W-:Y:S02]  /*5c90*/  IMAD R11, R8, R11, R7 ;  /* 0x0000000b080b7224 */ /* 0x000fe400078e0207 */
[----:B------:R-:W-:-:S02]  /*5ca0*/  IMAD R4, R4, UR4, RZ ;  /* 0x0000000404047c24 */ /* 0x000fc4000f8e02ff */
[----:B------:R-:W-:Y:S01]  /*5cb0*/  IMAD.WIDE.U32 R12, R23, UR6, R12 ;  /* 0x00000006170c7c25 */ /* 0x000fe2000f8e000c */
[----:B------:R-:W-:-:S03]  /*5cc0*/  ULDC.64 UR6, c[0x0][0xbc8] ;  /* 0x0002f20000067ab9 */ /* 0x000fc60000000a00 */
[----:B------:R-:W-:Y:S02]  /*5cd0*/  IMAD R7, R8, R18, R7 ;  /* 0x0000001208077224 */ /* 0x000fe400078e0207 */
[----:B------:R-:W-:Y:S01]  /*5ce0*/  IMAD R17, R15, UR5, R4 ;  /* 0x000000050f117c24 */ /* 0x000fe2000f8e0204 */
[----:B------:R-:W-:Y:S01]  /*5cf0*/  SHF.R.S32.HI R4, RZ, 0x1f, R11 ;  /* 0x0000001fff047819 */ /* 0x000fe2000001140b */
[----:B------:R-:W-:Y:S01]  /*5d00*/  IMAD.IADD R13, R13, 0x1, R19 ;  /* 0x000000010d0d7824 */ /* 0x000fe200078e0213 */
[----:B------:R-:W-:Y:S01]  /*5d10*/  SHF.R.S32.HI R14, RZ, 0x1f, R7 ;  /* 0x0000001fff0e7819 */ /* 0x000fe20000011407 */
[----:B------:R-:W0:Y:S01]  /*5d20*/  S2UR UR5, SR_CgaCtaId ;  /* 0x00000000000579c3 */ /* 0x000e220000008800 */
[----:B------:R-:W-:-:S04]  /*5d30*/  IMAD.WIDE.U32 R2, R11, UR6, R2 ;  /* 0x000000060b027c25 */ /* 0x000fc8000f8e0002 */
[----:B------:R-:W-:Y:S01]  /*5d40*/  IMAD.WIDE.U32 R12, R15, UR4, R12 ;  /* 0x000000040f0c7c25 */ /* 0x000fe2000f8e000c */
[----:B------:R-:W-:-:S03]  /*5d50*/  UMOV UR4, 0x400 ;  /* 0x0000040000047882 */ /* 0x000fc60000000000 */
[----:B------:R-:W-:Y:S02]  /*5d60*/  IMAD R4, R4, UR6, RZ ;  /* 0x0000000604047c24 */ /* 0x000fe4000f8e02ff */
[----:B------:R-:W-:Y:S02]  /*5d70*/  IMAD.IADD R13, R13, 0x1, R17 ;  /* 0x000000010d0d7824 */ /* 0x000fe400078e0211 */
[----:B------:R-:W-:Y:S02]  /*5d80*/  IMAD R14, R14, UR8, RZ ;  /* 0x000000080e0e7c24 */ /* 0x000fe4000f8e02ff */
[----:B------:R-:W-:Y:S01]  /*5d90*/  IMAD R15, R11, UR7, R4 ;  /* 0x000000070b0f7c24 */ /* 0x000fe2000f8e0204 */
[----:B------:R-:W-:Y:S01]  /*5da0*/  ULDC.64 UR6, c[0x0][0xba8] ;  /* 0x0002ea0000067ab9 */ /* 0x000fe20000000a00 */
[C---:B------:R-:W-:Y:S01]  /*5db0*/  IMAD R11, R7.reuse, UR9, R14 ;  /* 0x00000009070b7c24 */ /* 0x040fe2000f8e020e */
[----:B------:R-:W-:Y:S01]  /*5dc0*/  LEA R17, P0, R2, UR6, 0x2 ;  /* 0x0000000602117c11 */ /* 0x000fe2000f8010ff */
[----:B------:R-:W-:Y:S01]  /*5dd0*/  IMAD.WIDE.U32 R12, R7, UR8, R12 ;  /* 0x00000008070c7c25 */ /* 0x000fe2000f8e000c */
[----:B------:R-:W-:Y:S01]  /*5de0*/  ULDC.64 UR8, c[0x0][0xb00] ;  /* 0x0002c00000087ab9 */ /* 0x000fe20000000a00 */
[----:B------:R-:W-:-:S02]  /*5df0*/  ULDC UR6, c[0x0][0xa88] ;  /* 0x0002a20000067ab9 */ /* 0x000fc40000000800 */
[----:B------:R-:W-:Y:S01]  /*5e00*/  IMAD.IADD R3, R3, 0x1, R15 ;  /* 0x0000000103037824 */ /* 0x000fe200078e020f */
[----:B------:R-:W-:Y:S01]  /*5e10*/  LEA R4, P1, R12, UR8, 0x2 ;  /* 0x000000080c047c11 */ /* 0x000fe2000f8210ff */
[----:B------:R-:W-:Y:S01]  /*5e20*/  IMAD.IADD R7, R13, 0x1, R11 ;  /* 0x000000010d077824 */ /* 0x000fe200078e020b */
[----:B------:R-:W-:Y:S01]  /*5e30*/  SHFL.IDX PT, R14, R17, 0x1, 0x1c1f ;  /* 0x003c1f00110e7f89 */ /* 0x000fe200000e0000 */
[----:B------:R-:W-:Y:S01]  /*5e40*/  IMAD R11, R16, 0x80, R9 ;  /* 0x00000080100b7824 */ /* 0x000fe200078e0209 */
[----:B------:R-:W-:Y:S01]  /*5e50*/  LEA.HI.X R18, R2, UR7, R3, 0x2, P0 ;  /* 0x0000000702127c11 */ /* 0x000fe200080f1403 */
[----:B0-----:R-:W-:Y:S01]  /*5e60*/  ULEA UR4, UR5, UR4, 0x18 ;  /* 0x0000000405047291 */ /* 0x001fe2000f8ec03f */
[----:B------:R-:W-:Y:S01]  /*5e70*/  LEA.HI.X R7, R12, UR9, R7, 0x2, P1 ;  /* 0x000000090c077c11 */ /* 0x000fe200088f1407 */
[----:B------:R-:W-:Y:S01]  /*5e80*/  IMAD R8, R8, UR6, RZ ;  /* 0x0000000608087c24 */ /* 0x000fe2000f8e02ff */
[----:B------:R0:W-:Y:S01]  /*5e90*/  SHFL.IDX PT, R12, R17, RZ, 0x1c1f ;  /* 0x001c1fff110c7589 */ /* 0x0001e200000e0000 */
[----:B------:R-:W-:Y:S01]  /*5ea0*/  LOP3.LUT P0, RZ, R0, 0x3, RZ, 0xc0, !PT ;  /* 0x0000000300ff7812 */ /* 0x000fe2000780c0ff */
[C---:B------:R-:W-:Y:S01]  /*5eb0*/  VIADD R9, R11.reuse, 0x8 ;  /* 0x000000080b097836 */ /* 0x040fe20000000000 */
[----:B------:R-:W-:Y:S01]  /*5ec0*/  UIADD3 UR4, UR4, 0x22820, URZ ;  /* 0x0002282004047890 */ /* 0x000fe2000fffe03f */
[----:B------:R-:W1:Y:S01]  /*5ed0*/  SHFL.IDX PT, R13, R18, RZ, 0x1c1f ;  /* 0x001c1fff120d7589 */ /* 0x000e6200000e0000 */
[----:B------:R-:W-:-:S02]  /*5ee0*/  ISETP.GE.OR P1, PT, R11, R8, P0 ;  /* 0x000000080b00720c */ /* 0x000fc40000726670 */
[-C--:B------:R-:W-:Y:S01]  /*5ef0*/  ISETP.GE.OR P0, PT, R9, R8.reuse, P0 ;  /* 0x000000080900720c */ /* 0x080fe20000706670 */
[----:B------:R-:W2:Y:S01]  /*5f00*/  SHFL.IDX PT, R15, R18, 0x1, 0x1c1f ;  /* 0x003c1f00120f7f89 */ /* 0x000ea200000e0000 */
[----:B------:R-:W-:Y:S01]  /*5f10*/  UPRMT UR4, URZ, 0x654, UR4 ;  /* 0x000006543f047896 */ /* 0x000fe20008000004 */
[----:B------:R-:W-:Y:S02]  /*5f20*/  ISETP.GE.AND P2, PT, R11, R8, PT ;  /* 0x000000080b00720c */ /* 0x000fe40003f46270 */
[----:B0-----:R-:W-:Y:S01]  /*5f30*/  LOP3.LUT R17, R10, 0x7ffffffc, RZ, 0xc0, !PT ;  /* 0x7ffffffc0a117812 */ /* 0x001fe200078ec0ff */
[----:B------:R0:W3:Y:S04]  /*5f40*/  SHFL.IDX PT, R2, R4, RZ, 0x1c1f ;  /* 0x001c1fff04027589 */ /* 0x0000e800000e0000 */
[----:B------:R-:W-:Y:S01]  /*5f50*/  IMAD.IADD R0, R0, 0x1, -R17 ;  /* 0x0000000100007824 */ /* 0x000fe200078e0a11 */
[----:B------:R-:W-:Y:S01]  /*5f60*/  SYNCS.ARRIVE.TRANS64.RED.A1T0 RZ, [UR4], RZ ;  /* 0x000000ffffff79a7 */ /* 0x000fe20008100404 */
[----:B------:R0:W4:Y:S03]  /*5f70*/  SHFL.IDX PT, R3, R7, RZ, 0x1c1f ;  /* 0x001c1fff07037589 */ /* 0x00012600000e0000 */
[----:B------:R-:W-:Y:S01]  /*5f80*/  SHF.L.U32 R0, R0, 0x1, RZ ;  /* 0x0000000100007819 */ /* 0x000fe200000006ff */
[----:B-1----:R0:W-:Y:S04]  /*5f90*/  @!P1 ST.E desc[UR44][R12.64], R6 ;  /* 0x000000060c009985 */ /* 0x0021e8000c10192c */
[----:B--2---:R0:W-:Y:S01]  /*5fa0*/  @!P0 ST.E desc[UR44][R14.64], R5 ;  /* 0x000000050e008985 */ /* 0x0041e2000c10192c */
[----:B------:R-:W-:Y:S05]  /*5fb0*/  @P2 BRA `(.L_x_8894) ;  /* 0x0000000800f82947 */ /* 0x000fea0003800000 */
[C---:B0-----:R-:W-:Y:S01]  /*5fc0*/  VIADD R5, R0.reuse, 0x8 ;  /* 0x0000000800057836 */ /* 0x041fe20000000000 */
[----:B------:R-:W-:Y:S01]  /*5fd0*/  ULDC UR4, c[0x0][0xac8] ;  /* 0x0002b20000047ab9 */ /* 0x000fe20000000800 */
[C---:B------:R-:W-:Y:S01]  /*5fe0*/  VIADD R6, R0.reuse, 0x10 ;  /* 0x0000001000067836 */ /* 0x040fe20000000000 */
[C---:B------:R-:W-:Y:S01]  /*5ff0*/  ISETP.GE.AND P2, PT, R0.reuse, UR4, PT ;  /* 0x0000000400007c0c */ /* 0x040fe2000bf46270 */
[C---:B------:R-:W-:Y:S01]  /*6000*/  VIADD R10, R0.reuse, 0x18 ;  /* 0x00000018000a7836 */ /* 0x040fe20000000000 */
[----:B------:R-:W-:Y:S01]  /*6010*/  ISETP.GE.AND P3, PT, R5, UR4, PT ;  /* 0x0000000405007c0c */ /* 0x000fe2000bf66270 */
[----:B------:R-:W-:Y:S01]  /*6020*/  VIADD R18, R0, 0x20 ;  /* 0x0000002000127836 */ /* 0x000fe20000000000 */
[----:B------:R-:W-:Y:S01]  /*6030*/  ISETP.GE.AND P4, PT, R6, UR4, PT ;  /* 0x0000000406007c0c */ /* 0x000fe2000bf86270 */
[----:B------:R-:W-:Y:S01]  /*6040*/  VIADD R19, R0, 0x28 ;  /* 0x0000002800137836 */ /* 0x000fe20000000000 */
[----:B------:R-:W-:Y:S01]  /*6050*/  ISETP.GE.AND P5, PT, R10, UR4, PT ;  /* 0x000000040a007c0c */ /* 0x000fe2000bfa6270 */
[----:B------:R-:W-:Y:S01]  /*6060*/  VIADD R20, R0, 0x40 ;  /* 0x0000004000147836 */ /* 0x000fe20000000000 */
[----:B------:R-:W-:Y:S01]  /*6070*/  ISETP.GE.AND P0, PT, R18, UR4, PT ;  /* 0x0000000412007c0c */ /* 0x000fe2000bf06270 */
[C---:B------:R-:W-:Y:S01]  /*6080*/  VIADD R21, R0.reuse, 0x48 ;  /* 0x0000004800157836 */ /* 0x040fe20000000000 */
[----:B------:R-:W-:Y:S01]  /*6090*/  ISETP.GE.AND P1, PT, R19, UR4, PT ;  /* 0x0000000413007c0c */ /* 0x000fe2000bf26270 */
[C---:B------:R-:W-:Y:S01]  /*60a0*/  VIADD R22, R0.reuse, 0x50 ;  /* 0x0000005000167836 */ /* 0x040fe20000000000 */
[----:B------:R-:W-:-:S03]  /*60b0*/  IADD3 R23, R0, 0x58, RZ ;  /* 0x0000005800177810 */ /* 0x000fc60007ffe0ff */
[----:B------:R-:W-:Y:S02]  /*60c0*/  @!P3 LEA.HI R5, R5, R5, RZ, 0x1 ;  /* 0x000000050505b211 */ /* 0x000fe400078f08ff */
[----:B------:R-:W-:Y:S02]  /*60d0*/  @!P4 LEA.HI R6, R6, R6, RZ, 0x1 ;  /* 0x000000060606c211 */ /* 0x000fe400078f08ff */
[----:B------:R-:W-:Y:S02]  /*60e0*/  @!P5 LEA.HI R10, R10, R10, RZ, 0x1 ;  /* 0x0000000a0a0ad211 */ /* 0x000fe400078f08ff */
[----:B------:R-:W-:Y:S02]  /*60f0*/  @!P3 LOP3.LUT R5, R5, 0xfffffffe, RZ, 0xc0, !PT ;  /* 0xfffffffe0505b812 */ /* 0x000fe400078ec0ff */
[----:B------:R-:W-:Y:S01]  /*6100*/  @!P4 LOP3.LUT R15, R6, 0xfffffffe, RZ, 0xc0, !PT ;  /* 0xfffffffe060fc812 */ /* 0x000fe200078ec0ff */
[----:B------:R-:W-:Y:S01]  /*6110*/  VIADD R6, R0, 0x38 ;  /* 0x0000003800067836 */ /* 0x000fe20000000000 */
[----:B------:R-:W-:Y:S01]  /*6120*/  @!P5 LOP3.LUT R17, R10, 0xfffffffe, RZ, 0xc0, !PT ;  /* 0xfffffffe0a11d812 */ /* 0x000fe200078ec0ff */
[----:B---34-:R-:W-:Y:S01]  /*6130*/  @!P2 IMAD.WIDE R10, R0, 0x4, R2 ;  /* 0x00000004000aa825 */ /* 0x018fe200078e0202 */
[----:B------:R-:W-:-:S02]  /*6140*/  ISETP.GE.AND P6, PT, R22, UR4, PT ;  /* 0x0000000416007c0c */ /* 0x000fc4000bfc6270 */
[----:B------:R-:W-:Y:S01]  /*6150*/  @!P0 LEA.HI R18, R18, R18, RZ, 0x1 ;  /* 0x0000001212128211 */ /* 0x000fe200078f08ff */
[--C-:B------:R-:W-:Y:S01]  /*6160*/  @!P3 IMAD.WIDE R12, R5, 0x4, R2.reuse ;  /* 0x00000004050cb825 */ /* 0x100fe200078e0202 */
[----:B------:R0:W-:Y:S01]  /*6170*/  @!P2 ST.E.64 desc[UR44][R10.64], R24 ;  /* 0x000000180a00a985 */ /* 0x0001e2000c101b2c */
[----:B------:R-:W-:Y:S02]  /*6180*/  @!P1 LEA.HI R19, R19, R19, RZ, 0x1 ;  /* 0x0000001313139211 */ /* 0x000fe400078f08ff */
[----:B------:R-:W-:Y:S01]  /*6190*/  VIADD R5, R0, 0x30 ;  /* 0x0000003000057836 */ /* 0x000fe20000000000 */
[----:B------:R1:W-:Y:S01]  /*61a0*/  @!P3 ST.E.64 desc[UR44][R12.64], R28 ;  /* 0x0000001c0c00b985 */ /* 0x0003e2000c101b2c */
[--C-:B------:R-:W-:Y:S01]  /*61b0*/  @!P4 IMAD.WIDE R14, R15, 0x4, R2.reuse ;  /* 0x000000040f0ec825 */ /* 0x100fe200078e0202 */
[----:B------:R-:W-:Y:S02]  /*61c0*/  ISETP.GE.AND P3, PT, R6, UR4, PT ;  /* 0x0000000406007c0c */ /* 0x000fe4000bf66270 */
[----:B------:R-:W-:Y:S01]  /*61d0*/  ISETP.GE.AND P2, PT, R5, UR4, PT ;  /* 0x0000000405007c0c */ /* 0x000fe2000bf46270 */
[----:B------:R-:W-:Y:S01]  /*61e0*/  @!P5 IMAD.WIDE R16, R17, 0x4, R2 ;  /* 0x000000041110d825 */ /* 0x000fe200078e0202 */
[----:B------:R2:W-:Y:S01]  /*61f0*/  @!P4 ST.E.64 desc[UR44][R14.64], R32 ;  /* 0x000000200e00c985 */ /* 0x0005e2000c101b2c */
[----:B------:R-:W-:-:S02]  /*6200*/  ISETP.GE.AND P4, PT, R20, UR4, PT ;  /* 0x0000000414007c0c */ /* 0x000fc4000bf86270 */
[----:B------:R-:W-:Y:S01]  /*6210*/  @!P6 LEA.HI R22, R22, R22, RZ, 0x1 ;  /* 0x000000161616e211 */ /* 0x000fe200078f08ff */
[----:B------:R3:W-:Y:S01]  /*6220*/  @!P5 ST.E.64 desc[UR44][R16.64], R36 ;  /* 0x000000241000d985 */ /* 0x0007e2000c101b2c */
[----:B------:R-:W-:Y:S01]  /*6230*/  ISETP.GE.AND P5, PT, R21, UR4, PT ;  /* 0x0000000415007c0c */ /* 0x000fe2000bfa6270 */
[----:B0-----:R-:W-:Y:S01]  /*6240*/  VIADD R24, R0, 0x60 ;  /* 0x0000006000187836 */ /* 0x001fe20000000000 */
[----:B------:R-:W-:Y:S02]  /*6250*/  @!P0 LOP3.LUT R11, R18, 0xfffffffe, RZ, 0xc0, !PT ;  /* 0xfffffffe120b8812 */ /* 0x000fe400078ec0ff */
[----:B-1----:R-:W-:Y:S02]  /*6260*/  @!P1 LOP3.LUT R13, R19, 0xfffffffe, RZ, 0xc0, !PT ;  /* 0xfffffffe130d9812 */ /* 0x002fe400078ec0ff */
[----:B------:R-:W-:Y:S01]  /*6270*/  @!P2 LEA.HI R5, R5, R5, RZ, 0x1 ;  /* 0x000000050505a211 */ /* 0x000fe200078f08ff */
[----:B------:R-:W-:Y:S01]  /*6280*/  @!P0 IMAD.WIDE R10, R11, 0x4, R2 ;  /* 0x000000040b0a8825 */ /* 0x000fe200078e0202 */
[----:B------:R-:W-:-:S02]  /*6290*/  @!P3 LEA.HI R6, R6, R6, RZ, 0x1 ;  /* 0x000000060606b211 */ /* 0x000fc400078f08ff */
[----:B------:R-:W-:Y:S01]  /*62a0*/  @!P4 LEA.HI R20, R20, R20, RZ, 0x1 ;  /* 0x000000141414c211 */ /* 0x000fe200078f08ff */
[----:B------:R-:W-:Y:S01]  /*62b0*/  @!P1 IMAD.WIDE R12, R13, 0x4, R2 ;  /* 0x000000040d0c9825 */ /* 0x000fe200078e0202 */
[----:B------:R-:W-:Y:S01]  /*62c0*/  @!P2 LOP3.LUT R5, R5, 0xfffffffe, RZ, 0xc0, !PT ;  /* 0xfffffffe0505a812 */ /* 0x000fe200078ec0ff */
[----:B------:R0:W-:Y:S01]  /*62d0*/  @!P0 ST.E.64 desc[UR44][R10.64], R40 ;  /* 0x000000280a008985 */ /* 0x0001e2000c101b2c */
[----:B------:R-:W-:Y:S02]  /*62e0*/  @!P5 LEA.HI R21, R21, R21, RZ, 0x1 ;  /* 0x000000151515d211 */ /* 0x000fe400078f08ff */
[----:B--2---:R-:W-:Y:S01]  /*62f0*/  @!P3 LOP3.LUT R15, R6, 0xfffffffe, RZ, 0xc0, !PT ;  /* 0xfffffffe060fb812 */ /* 0x004fe200078ec0ff */
[----:B------:R1:W-:Y:S01]  /*6300*/  @!P1 ST.E.64 desc[UR44][R12.64], R44 ;  /* 0x0000002c0c009985 */ /* 0x0003e2000c101b2c */
[----:B---3--:R-:W-:Y:S01]  /*6310*/  @!P4 LOP3.LUT R17, R20, 0xfffffffe, RZ, 0xc0, !PT ;  /* 0xfffffffe1411c812 */ /* 0x008fe200078ec0ff */
[C---:B------:R-:W-:Y:S01]  /*6320*/  VIADD R6, R0.reuse, 0x70 ;  /* 0x0000007000067836 */ /* 0x040fe20000000000 */
[----:B------:R-:W-:Y:S01]  /*6330*/  @!P5 LOP3.LUT R21, R21, 0xfffffffe, RZ, 0xc0, !PT ;  /* 0xfffffffe1515d812 */ /* 0x000fe200078ec0ff */
[----:B------:R-:W-:Y:S01]  /*6340*/  VIADD R20, R0, 0x78 ;  /* 0x0000007800147836 */ /* 0x000fe20000000000 */
[----:B------:R-:W-:Y:S01]  /*6350*/  @!P6 LOP3.LUT R19, R22, 0xfffffffe, RZ, 0xc0, !PT ;  /* 0xfffffffe1613e812 */ /* 0x000fe200078ec0ff */
[----:B------:R-:W-:Y:S01]  /*6360*/  VIADD R22, R0, 0x88 ;  /* 0x0000008800167836 */ /* 0x000fe20000000000 */
[----:B------:R-:W-:-:S02]  /*6370*/  ISETP.GE.AND P1, PT, R23, UR4, PT ;  /* 0x0000000417007c0c */ /* 0x000fc4000bf26270 */
[----:B------:R-:W-:Y:S01]  /*6380*/  ISETP.GE.AND P0, PT, R24, UR4, PT ;  /* 0x0000000418007c0c */ /* 0x000fe2000bf06270 */
[----:B0-----:R-:W-:-:S04]  /*6390*/  @!P2 IMAD.WIDE R10, R5, 0x4, R2 ;  /* 0x00000004050aa825 */ /* 0x001fc800078e0202 */
        /* <DEDUP_REMOVED lines=8> */
[----:B------:R-:W-:Y:S01]  /*6420*/  VIADD R5, R0, 0x68 ;  /* 0x0000006800057836 */ /* 0x000fe20000000000 */
[----:B------:R3:W-:Y:S01]  /*6430*/  @!P5 ST.E.64 desc[UR44][R16.64], R60 ;  /* 0x0000003c1000d985 */ /* 0x0007e2000c101b2c */
[----:B------:R-:W-:Y:S01]  /*6440*/  @!P6 IMAD.WIDE R18, R19, 0x4, R2 ;  /* 0x000000041312e825 */ /* 0x000fe200078e0202 */
[----:B------:R-:W-:Y:S02]  /*6450*/  ISETP.GE.AND P5, PT, R20, UR4, PT ;  /* 0x0000000414007c0c */ /* 0x000fe4000bfa6270 */
[----:B------:R-:W-:Y:S01]  /*6460*/  ISETP.GE.AND P2, PT, R5, UR4, PT ;  /* 0x0000000405007c0c */ /* 0x000fe2000bf46270 */
[----:B------:R-:W-:Y:S01]  /*6470*/  VIADD R21, R0, 0x80 ;  /* 0x0000008000157836 */ /* 0x000fe20000000000 */
[----:B------:R4:W-:Y:S01]  /*6480*/  @!P6 ST.E.64 desc[UR44][R18.64], R64 ;  /* 0x000000401200e985 */ /* 0x0009e2000c101b2c */
[----:B------:R-:W-:Y:S02]  /*6490*/  ISETP.GE.AND P6, PT, R6, UR4, PT ;  /* 0x0000000406007c0c */ /* 0x000fe4000bfc6270 */
[----:B------:R-:W-:-:S02]  /*64a0*/  @!P0 LEA.HI R24, R24, R24, RZ, 0x1 ;  /* 0x0000001818188211 */ /* 0x000fc400078f08ff */
[----:B------:R-:W-:Y:S02]  /*64b0*/  ISETP.GE.AND P4, PT, R21, UR4, PT ;  /* 0x0000000415007c0c */ /* 0x000fe4000bf86270 */
        /* <DEDUP_REMOVED lines=9> */
[----:B------:R-:W-:Y:S01]  /*6550*/  @!P2 LOP3.LUT R5, R5, 0xfffffffe, RZ, 0xc0, !PT ;  /* 0xfffffffe0505a812 */ /* 0x000fe200078ec0ff */
[----:B------:R0:W-:Y:S01]  /*6560*/  @!P1 ST.E.64 desc[UR44][R10.64], R68 ;  /* 0x000000440a009985 */ /* 0x0001e2000c101b2c */
[----:B------:R-:W-:-:S02]  /*6570*/  @!P4 LEA.HI R21, R21, R21, RZ, 0x1 ;  /* 0x000000151515c211 */ /* 0x000fc400078f08ff */
[----:B------:R-:W-:Y:S01]  /*6580*/  @!P3 LEA.HI R22, R22, R22, RZ, 0x1 ;  /* 0x000000161616b211 */ /* 0x000fe200078f08ff */
[----:B------:R1:W-:Y:S01]  /*6590*/  @!P0 ST.E.64 desc[UR44][R12.64], R72 ;  /* 0x000000480c008985 */ /* 0x0003e2000c101b2c */
[----:B--2---:R-:W-:Y:S01]  /*65a0*/  @!P6 LOP3.LUT R15, R6, 0xfffffffe, RZ, 0xc0, !PT ;  /* 0xfffffffe060fe812 */ /* 0x004fe200078ec0ff */
[----:B------:R-:W-:Y:S01]  /*65b0*/  VIADD R6, R0, 0xa8 ;  /* 0x000000a800067836 */ /* 0x000fe20000000000 */
[----:B---3--:R-:W-:Y:S02]  /*65c0*/  @!P5 LOP3.LUT R17, R20, 0xfffffffe, RZ, 0xc0, !PT ;  /* 0xfffffffe1411d812 */ /* 0x008fe400078ec0ff */
[----:B------:R-:W-:Y:S02]  /*65d0*/  @!P4 LOP3.LUT R21, R21, 0xfffffffe, RZ, 0xc0, !PT ;  /* 0xfffffffe1515c812 */ /* 0x000fe400078ec0ff */
[----:B----4-:R-:W-:Y:S01]  /*65e0*/  @!P3 LOP3.LUT R19, R22, 0xfffffffe, RZ, 0xc0, !PT ;  /* 0xfffffffe1613b812 */ /* 0x010fe200078ec0ff */
[----:B------:R-:W-:Y:S01]  /*65f0*/  VIADD R22, R0, 0xc0 ;  /* 0x000000c000167836 */ /* 0x000fe20000000000 */
[----:B------:R-:W-:Y:S01]  /*6600*/  ISETP.GE.AND P0, PT, R23, UR4, PT ;  /* 0x0000000417007c0c */ /* 0x000fe2000bf06270 */
[----:B0-----:R-:W-:Y:S01]  /*6610*/  @!P2 IMAD.WIDE R10, R5, 0x4, R2 ;  /* 0x00000004050aa825 */ /* 0x001fe200078e0202 */
[----:B------:R-:W-:-:S02]  /*6620*/  ISETP.GE.AND P1, PT, R24, UR4, PT ;  /* 0x0000000418007c0c */ /* 0x000fc4000bf26270 */
[C---:B------:R-:W-:Y:S01]  /*6630*/  IADD3 R20, R0.reuse, 0xb0, RZ ;  /* 0x000000b000147810 */ /* 0x040fe20007ffe0ff */
[----:B------:R-:W-:Y:S01]  /*6640*/  VIADD R5, R0, 0xa0 ;  /* 0x000000a000057836 */ /* 0x000fe20000000000 */
[----:B------:R0:W-:Y:S01]  /*6650*/  @!P2 ST.E.64 desc[UR44][R10.64], R76 ;  /* 0x0000004c0a00a985 */ /* 0x0001e2000c101b2c */
[----:B-1----:R-:W-:-:S03]  /*6660*/  @!P6 IMAD.WIDE R12, R15, 0x4, R2 ;  /* 0x000000040f0ce825 */ /* 0x002fc600078e0202 */
[----:B------:R-:W-:Y:S01]  /*6670*/  ISETP.GE.AND P2, PT, R5, UR4, PT ;  /* 0x0000000405007c0c */ /* 0x000fe2000bf46270 */
        /* <DEDUP_REMOVED lines=9> */
[----:B------:R-:W-:Y:S01]  /*6710*/  VIADD R21, R0, 0xb8 ;  /* 0x000000b800157836 */ /* 0x000fe20000000000 */
[----:B------:R4:W-:Y:S01]  /*6720*/  @!P3 ST.E.64 desc[UR44][R18.64], R92 ;  /* 0x0000005c1200b985 */ /* 0x0009e2000c101b2c */
[----:B------:R-:W-:Y:S02]  /*6730*/  ISETP.GE.AND P3, PT, R6, UR4, PT ;  /* 0x0000000406007c0c */ /* 0x000fe4000bf66270 */
[----:B------:R-:W-:Y:S02]  /*6740*/  @!P1 LEA.HI R24, R24, R24, RZ, 0x1 ;  /* 0x0000001818189211 */ /* 0x000fe400078f08ff */
[----:B------:R-:W-:Y:S02]  /*6750*/  ISETP.GE.AND P5, PT, R21, UR4, PT ;  /* 0x0000000415007c0c */ /* 0x000fe4000bfa6270 */
[----:B------:R-:W-:Y:S02]  /*6760*/  @!P2 LEA.HI R5, R5, R5, RZ, 0x1 ;  /* 0x000000050505a211 */ /* 0x000fe400078f08ff */
[----:B0-----:R-:W-:-:S02]  /*6770*/  @!P0 LOP3.LUT R11, R23, 0xfffffffe, RZ, 0xc0, !PT ;  /* 0xfffffffe170b8812 */ /* 0x001fc400078ec0ff */
[----:B-1----:R-:W-:Y:S02]  /*6780*/  @!P1 LOP3.LUT R13, R24, 0xfffffffe, RZ, 0xc0, !PT ;  /* 0xfffffffe180d9812 */ /* 0x002fe400078ec0ff */
[----:B------:R-:W-:Y:S01]  /*6790*/  @!P2 LOP3.LUT R5, R5, 0xfffffffe, RZ, 0xc0, !PT ;  /* 0xfffffffe0505a812 */ /* 0x000fe200078ec0ff */
[--C-:B------:R-:W-:Y:S01]  /*67a0*/  @!P0 IMAD.WIDE R10, R11, 0x4, R2.reuse ;  /* 0x000000040b0a8825 */ /* 0x100fe200078e0202 */
[----:B------:R-:W-:Y:S02]  /*67b0*/  @!P3 LEA.HI R6, R6, R6, RZ, 0x1 ;  /* 0x000000060606b211 */ /* 0x000fe400078f08ff */
[----:B------:R-:W-:Y:S01]  /*67c0*/  @!P4 LEA.HI R20, R20, R20, RZ, 0x1 ;  /* 0x000000141414c211 */ /* 0x000fe200078f08ff */
[--C-:B------:R-:W-:Y:S01]  /*67d0*/  @!P1 IMAD.WIDE R12, R13, 0x4, R2.reuse ;  /* 0x000000040d0c9825 */ /* 0x100fe200078e0202 */
[----:B------:R-:W-:Y:S01]  /*67e0*/  @!P6 LEA.HI R22, R22, R22, RZ, 0x1 ;  /* 0x000000161616e211 */ /* 0x000fe200078f08ff */
[----:B------:R0:W-:Y:S01]  /*67f0*/  @!P0 ST.E.64 desc[UR44][R10.64], R96 ;  /* 0x000000600a008985 */ /* 0x0001e2000c101b2c */
[----:B------:R-:W-:Y:S01]  /*6800*/  @!P5 LEA.HI R21, R21, R21, RZ, 0x1 ;  /* 0x000000151515d211 */ /* 0x000fe200078f08ff */
[--C-:B--2---:R-:W-:Y:S01]  /*6810*/  @!P2 IMAD.WIDE R14, R5, 0x4, R2.reuse ;  /* 0x00000004050ea825 */ /* 0x104fe200078e0202 */
[----:B---3--:R-:W-:Y:S01]  /*6820*/  @!P3 LOP3.LUT R17, R6, 0xfffffffe, RZ, 0xc0, !PT ;  /* 0xfffffffe0611b812 */ /* 0x008fe200078ec0ff */
[----:B------:R1:W-:Y:S01]  /*6830*/  @!P1 ST.E.64 desc[UR44][R12.64], R100 ;  /* 0x000000640c009985 */ /* 0x0003e2000c101b2c */
[----:B----4-:R-:W-:Y:S01]  /*6840*/  @!P4 LOP3.LUT R19, R20, 0xfffffffe, RZ, 0xc0, !PT ;  /* 0xfffffffe1413c812 */ /* 0x010fe200078ec0ff */
[----:B------:R-:W-:Y:S01]  /*6850*/  VIADD R6, R0, 0xd0 ;  /* 0x000000d000067836 */ /* 0x000fe20000000000 */
[----:B------:R-:W-:Y:S01]  /*6860*/  @!P6 LOP3.LUT R5, R22, 0xfffffffe, RZ, 0xc0, !PT ;  /* 0xfffffffe1605e812 */ /* 0x000fe200078ec0ff */
[----:B------:R2:W-:Y:S01]  /*6870*/  @!P2 ST.E.64 desc[UR44][R14.64], R104 ;  /* 0x000000680e00a985 */ /* 0x0005e2000c101b2c */
[----:B------:R-:W-:Y:S01]  /*6880*/  @!P5 LOP3.LUT R21, R21, 0xfffffffe, RZ, 0xc0, !PT ;  /* 0xfffffffe1515d812 */ /* 0x000fe200078ec0ff */
[----:B------:R-:W-:Y:S01]  /*6890*/  VIADD R20, R0, 0xd8 ;  /* 0x000000d800147836 */ /* 0x000fe20000000000 */
[----:B------:R-:W-:Y:S01]  /*68a0*/  ISETP.GE.AND P1, PT, R6, UR4, PT ;  /* 0x0000000406007c0c */ /* 0x000fe2000bf26270 */
[----:B0-----:R-:W-:-:S03]  /*68b0*/  @!P3 IMAD.WIDE R10, R17, 0x4, R2 ;  /* 0x00000004110ab825 */ /* 0x001fc600078e0202 */
[----:B------:R-:W-:Y:S01]  /*68c0*/  ISETP.GE.AND P2, PT, R20, UR4, PT ;  /* 0x0000000414007c0c */ /* 0x000fe2000bf46270 */
[--C-:B-1----:R-:W-:Y:S01]  /*68d0*/  @!P4 IMAD.WIDE R12, R19, 0x4, R2.reuse ;  /* 0x00000004130cc825 */ /* 0x102fe200078e0202 */
[----:B------:R0:W-:Y:S03]  /*68e0*/  @!P3 ST.E.64 desc[UR44][R10.64], R108 ;  /* 0x0000006c0a00b985 */ /* 0x0001e6000c101b2c */
[----:B------:R-:W-:Y:S01]  /*68f0*/  @!P6 IMAD.WIDE R18, R5, 0x4, R2 ;  /* 0x000000040512e825 */ /* 0x000fe200078e0202 */
[----:B------:R1:W-:Y:S03]  /*6900*/  @!P4 ST.E.64 desc[UR44][R12.64], R112 ;  /* 0x000000700c00c985 */ /* 0x0003e6000c101b2c */
[----:B------:R-:W-:Y:S01]  /*6910*/  @!P1 LEA.HI R6, R6, R6, RZ, 0x1 ;  /* 0x0000000606069211 */ /* 0x000fe200078f08ff */
[----:B------:R-:W-:-:S02]  /*6920*/  VIADD R5, R0, 0xc8 ;  /* 0x000000c800057836 */ /* 0x000fc40000000000 */
[----:B------:R-:W-:Y:S01]  /*6930*/  @!P5 IMAD.WIDE R16, R21, 0x4, R2 ;  /* 0x000000041510d825 */ /* 0x000fe200078e0202 */
[----:B------:R-:W-:Y:S02]  /*6940*/  @!P2 LEA.HI R20, R20, R20, RZ, 0x1 ;  /* 0x000000141414a211 */ /* 0x000fe400078f08ff */
[----:B------:R-:W-:Y:S01]  /*6950*/  ISETP.GE.AND P0, PT, R5, UR4, PT ;  /* 0x0000000405007c0c */ /* 0x000fe2000bf06270 */
[C---:B------:R-:W-:Y:S01]  /*6960*/  VIADD R21, R0.reuse, 0xe0 ;  /* 0x000000e000157836 */ /* 0x040fe20000000000 */
[----:B------:R3:W-:Y:S01]  /*6970*/  @!P5 ST.E.64 desc[UR44][R16.64], R116 ;  /* 0x000000741000d985 */ /* 0x0007e2000c101b2c */
[C---:B--2---:R-:W-:Y:S02]  /*6980*/  VIADD R14, R0.reuse, 0xe8 ;  /* 0x000000e8000e7836 */ /* 0x044fe40000000000 */
[C---:B------:R-:W-:Y:S01]  /*6990*/  VIADD R15, R0.reuse, 0xf0 ;  /* 0x000000f0000f7836 */ /* 0x040fe20000000000 */
[----:B------:R2:W-:Y:S01]  /*69a0*/  @!P6 ST.E.64 desc[UR44][R18.64], R120 ;  /* 0x000000781200e985 */ /* 0x0005e2000c101b2c */
[----:B0-----:R-:W-:Y:S01]  /*69b0*/  VIADD R11, R0, 0xf8 ;  /* 0x000000f8000b7836 */ /* 0x001fe20000000000 */
[----:B------:R-:W-:-:S02]  /*69c0*/  ISETP.GE.AND P3, PT, R21, UR4, PT ;  /* 0x0000000415007c0c */ /* 0x000fc4000bf66270 */
[----:B------:R-:W-:Y:S02]  /*69d0*/  ISETP.GE.AND P4, PT, R14, UR4, PT ;  /* 0x000000040e007c0c */ /* 0x000fe4000bf86270 */
[----:B------:R-:W-:Y:S02]  /*69e0*/  ISETP.GE.AND P5, PT, R15, UR4, PT ;  /* 0x000000040f007c0c */ /* 0x000fe4000bfa6270 */
[----:B------:R-:W-:Y:S02]  /*69f0*/  ISETP.GE.AND P6, PT, R11, UR4, PT ;  /* 0x000000040b007c0c */ /* 0x000fe4000bfc6270 */
[----:B------:R-:W-:Y:S02]  /*6a00*/  @!P0 LEA.HI R5, R5, R5, RZ, 0x1 ;  /* 0x0000000505058211 */ /* 0x000fe400078f08ff */
[----:B-1----:R-:W-:Y:S02]  /*6a10*/  @!P1 LOP3.LUT R13, R6, 0xfffffffe, RZ, 0xc0, !PT ;  /* 0xfffffffe060d9812 */ /* 0x002fe400078ec0ff */
[----:B------:R-:W-:-:S02]  /*6a20*/  @!P0 LOP3.LUT R5, R5, 0xfffffffe, RZ, 0xc0, !PT ;  /* 0xfffffffe05058812 */ /* 0x000fc400078ec0ff */
[----:B------:R-:W-:Y:S01]  /*6a30*/  @!P3 LEA.HI R21, R21, R21, RZ, 0x1 ;  /* 0x000000151515b211 */ /* 0x000fe200078f08ff */
[----:B------:R-:W-:Y:S01]  /*6a40*/  @!P1 IMAD.WIDE R12, R13, 0x4, R2 ;  /* 0x000000040d0c9825 */ /* 0x000fe200078e0202 */
[----:B------:R-:W-:Y:S02]  /*6a50*/  @!P4 LEA.HI R14, R14, R14, RZ, 0x1 ;  /* 0x0000000e0e0ec211 */ /* 0x000fe400078f08ff */
[----:B------:R-:W-:Y:S02]  /*6a60*/  @!P5 LEA.HI R10, R15, R15, RZ, 0x1 ;  /* 0x0000000f0f0ad211 */ /* 0x000fe400078f08ff */
[----:B------:R-:W-:Y:S02]  /*6a70*/  @!P6 LEA.HI R11, R11, R11, RZ, 0x1 ;  /* 0x0000000b0b0be211 */ /* 0x000fe400078f08ff */
[----:B------:R-:W-:Y:S02]  /*6a80*/  @!P2 LOP3.LUT R15, R20, 0xfffffffe, RZ, 0xc0, !PT ;  /* 0xfffffffe140fa812 */ /* 0x000fe400078ec0ff */
[----:B---3--:R-:W-:-:S02]  /*6a90*/  @!P3 LOP3.LUT R17, R21, 0xfffffffe, RZ, 0xc0, !PT ;  /* 0xfffffffe1511b812 */ /* 0x008fc400078ec0ff */
[----:B--2---:R-:W-:Y:S01]  /*6aa0*/  @!P4 LOP3.LUT R19, R14, 0xfffffffe, RZ, 0xc0, !PT ;  /* 0xfffffffe0e13c812 */ /* 0x004fe200078ec0ff */
        /* <DEDUP_REMOVED lines=13> */
[----:B------:R1:W-:Y:S04]  /*6b80*/  @!P5 ST.E.64 desc[UR44][R20.64], R144 ;  /* 0x000000901400d985 */ /* 0x0003e8000c101b2c */
[----:B------:R1:W-:Y:S02]  /*6b90*/  @!P6 ST.E.64 desc[UR44][R2.64], R148 ;  /* 0x000000940200e985 */ /* 0x0003e4000c101b2c */
.L_x_8894:
[----:B------:R-:W-:Y:S05]  /*6ba0*/  BSYNC B0 ;  /* 0x0000000000007941 */ /* 0x000fea0003800000 */
.L_x_8893:
[----:B------:R-:W-:Y:S01]  /*6bb0*/  ISETP.GE.AND P0, PT, R9, R8, PT ;  /* 0x000000080900720c */ /* 0x000fe20003f06270 */
[----:B-1--4-:R1:W2:Y:S04]  /*6bc0*/  SHFL.IDX PT, R3, R7, 0x1, 0x1c1f ;  /* 0x003c1f0007037f89 */ /* 0x0122a800000e0000 */
[----:B---3--:R1:W3:Y:S08]  /*6bd0*/  SHFL.IDX PT, R2, R4, 0x1, 0x1c1f ;  /* 0x003c1f0004027f89 */ /* 0x0082f000000e0000 */
[----:B-1----:R-:W-:Y:S05]  /*6be0*/  @P0 BRA `(.L_x_8869) ;  /* 0x0000004800cc0947 */ /* 0x002fea0003800000 */
[C---:B0-----:R-:W-:Y:S01]  /*6bf0*/  VIADD R4, R0.reuse, 0x8 ;  /* 0x0000000800047836 */ /* 0x041fe20000000000 */
[C---:B------:R-:W-:Y:S01]  /*6c00*/  IADD3 R5, R0.reuse, 0x10, RZ ;  /* 0x0000001000057810 */ /* 0x040fe20007ffe0ff */
[----:B------:R-:W-:Y:S01]  /*6c10*/  ULDC UR4, c[0x0][0xac8] ;  /* 0x0002b20000047ab9 */ /* 0x000fe20000000800 */
[C---:B------:R-:W-:Y:S01]  /*6c20*/  VIADD R10, R0.reuse, 0x18 ;  /* 0x00000018000a7836 */ /* 0x040fe20000000000 */
[C---:B------:R-:W-:Y:S01]  /*6c30*/  ISETP.GE.AND P0, PT, R0.reuse, UR4, PT ;  /* 0x0000000400007c0c */ /* 0x040fe2000bf06270 */
[----:B------:R-:W-:Y:S01]  /*6c40*/  VIADD R11, R0, 0x20 ;  /* 0x00000020000b7836 */ /* 0x000fe20000000000 */
        /* <DEDUP_REMOVED lines=8> */
[C---:B------:R-:W-:Y:S02]  /*6cd0*/  VIADD R16, R0.reuse, 0x48 ;  /* 0x0000004800107836 */ /* 0x040fe40000000000 */
[C---:B------:R-:W-:Y:S01]  /*6ce0*/  VIADD R18, R0.reuse, 0x50 ;  /* 0x0000005000127836 */ /* 0x040fe20000000000 */
[----:B------:R-:W-:Y:S01]  /*6cf0*/  ISETP.GE.AND P3, PT, R15, UR4, PT ;  /* 0x000000040f007c0c */ /* 0x000fe2000bf66270 */
[----:B------:R-:W-:Y:S01]  /*6d00*/  VIADD R19, R0, 0x58 ;  /* 0x0000005800137836 */ /* 0x000fe20000000000 */
[----:B------:R-:W-:Y:S01]  /*6d10*/  @!P1 LEA.HI R4, R4, R4, RZ, 0x1 ;  /* 0x0000000404049211 */ /* 0x000fe200078f08ff */
[----:B------:R-:W-:Y:S01]  /*6d20*/  VIADD R20, R0, 0x80 ;  /* 0x0000008000147836 */ /* 0x000fe20000000000 */
[----:B------:R-:W-:Y:S02]  /*6d30*/  @!P2 LEA.HI R5, R5, R5, RZ, 0x1 ;  /* 0x000000050505a211 */ /* 0x000fe400078f08ff */
[----:B------:R-:W-:Y:S02]  /*6d40*/  @!P1 LOP3.LUT R7, R4, 0xfffffffe, RZ, 0xc0, !PT ;  /* 0xfffffffe04079812 */ /* 0x000fe400078ec0ff */
[----:B------:R-:W-:Y:S01]  /*6d50*/  @!P2 LOP3.LUT R9, R5, 0xfffffffe, RZ, 0xc0, !PT ;  /* 0xfffffffe0509a812 */ /* 0x000fe200078ec0ff */
[----:B--23--:R-:W-:Y:S01]  /*6d60*/  @!P0 IMAD.WIDE R4, R0, 0x4, R2 ;  /* 0x0000000400048825 */ /* 0x00cfe200078e0202 */
[----:B------:R-:W-:-:S02]  /*6d70*/  ISETP.GE.AND P4, PT, R16, UR4, PT ;  /* 0x0000000410007c0c */ /* 0x000fc4000bf86270 */
[----:B------:R-:W-:Y:S01]  /*6d80*/  @!P5 LEA.HI R10, R10, R10, RZ, 0x1 ;  /* 0x0000000a0a0ad211 */ /* 0x000fe200078f08ff */
        /* <DEDUP_REMOVED lines=18> */
[----:B--2---:R-:W-:Y:S01]  /*6eb0*/  @!P0 LOP3.LUT R9, R12, 0xfffffffe, RZ, 0xc0, !PT ;  /* 0xfffffffe0c098812 */ /* 0x004fe200078ec0ff */
[----:B------:R0:W-:Y:S01]  /*6ec0*/  @!P5 ST.E.64 desc[UR44][R4.64], R38 ;  /* 0x000000260400d985 */ /* 0x0001e2000c101b2c */
[----:B------:R-:W-:Y:S02]  /*6ed0*/  @!P1 LOP3.LUT R13, R13, 0xfffffffe, RZ, 0xc0, !PT ;  /* 0xfffffffe0d0d9812 */ /* 0x000fe400078ec0ff */
[----:B------:R-:W-:Y:S01]  /*6ee0*/  @!P2 LOP3.LUT R11, R14, 0xfffffffe, RZ, 0xc0, !PT ;  /* 0xfffffffe0e0ba812 */ /* 0x000fe200078ec0ff */
[----:B------:R1:W-:Y:S01]  /*6ef0*/  @!P6 ST.E.64 desc[UR44][R6.64], R42 ;  /* 0x0000002a0600e985 */ /* 0x0003e2000c101b2c */
        /* <DEDUP_REMOVED lines=83> */
[C---:B------:R-:W-:Y:S01]  /*7430*/  VIADD R16, R0.reuse, 0xe0 ;  /* 0x000000e000107836 */ /* 0x040fe20000000000 */
[----:B------:R-:W-:Y:S02]  /*7440*/  @!P2 LOP3.LUT R17, R17, 0xfffffffe, RZ, 0xc0, !PT ;  /* 0xfffffffe1111a812 */ /* 0x000fe400078ec0ff */
[----:B------:R-:W-:Y:S02]  /*7450*/  IADD3 R18, R0, 0xc0, RZ ;  /* 0x000000c000127810 */ /* 0x000fe40007ffe0ff */
[----:B----4-:R-:W-:Y:S01]  /*7460*/  @!P1 LOP3.LUT R13, R20, 0xfffffffe, RZ, 0xc0, !PT ;  /* 0xfffffffe140d9812 */ /* 0x010fe200078ec0ff */
[----:B0-----:R-:W-:Y:S01]  /*7470*/  @!P0 IMAD.WIDE R4, R9, 0x4, R2 ;  /* 0x0000000409048825 */ /* 0x001fe200078e0202 */
[----:B------:R-:W-:-:S02]  /*7480*/  ISETP.GE.AND P5, PT, R18, UR4, PT ;  /* 0x0000000412007c0c */ /* 0x000fc4000bfa6270 */
        /* <DEDUP_REMOVED lines=16> */
[C---:B------:R-:W-:Y:S01]  /*7590*/  VIADD R20, R0.reuse, 0xf0 ;  /* 0x000000f000147836 */ /* 0x040fe20000000000 */
[----:B------:R-:W-:Y:S01]  /*75a0*/  ISETP.GE.AND P1, PT, R15, UR4, PT ;  /* 0x000000040f007c0c */ /* 0x000fe2000bf26270 */
[----:B------:R-:W-:Y:S01]  /*75b0*/  VIADD R0, R0, 0xf8 ;  /* 0x000000f800007836 */ /* 0x000fe20000000000 */
[----:B------:R-:W-:-:S02]  /*75c0*/  ISETP.GE.AND P3, PT, R17, UR4, PT ;  /* 0x0000000411007c0c */ /* 0x000fc4000bf66270 */
[----:B------:R-:W-:Y:S02]  /*75d0*/  ISETP.GE.AND P4, PT, R20, UR4, PT ;  /* 0x0000000414007c0c */ /* 0x000fe4000bf86270 */
        /* <DEDUP_REMOVED lines=33> */
.L_x_8892:
        /* <DEDUP_REMOVED lines=19> */
[----:B------:R-:W1:Y:S01]  /*7920*/  LDC.64 R10, c[0x0][0xbd8] ;  /* 0x0002f600ff0a7b82 */ /* 0x000e620000000a00 */
[----:B------:R-:W-:-:S04]  /*7930*/  UIMAD UR6, UR36, UR9, UR6 ;  /* 0x00000009240672a4 */ /* 0x000fc8000f8e0206 */
[----:B------:R-:W-:Y:S02]  /*7940*/  UIADD3 UR6, UR5, UR6, URZ ;  /* 0x0000000605067290 */ /* 0x000fe4000fffe03f */
[----:B------:R-:W-:Y:S01]  /*7950*/  IMAD.U32 R3, RZ, RZ, UR5 ;  /* 0x00000005ff037e24 */ /* 0x000fe2000f8e00ff */
[----:B------:R-:W2:Y:S01]  /*7960*/  @P0 LDC R7, c[0x0][0xbec] ;  /* 0x0002fb00ff070b82 */ /* 0x000ea20000000800 */
[----:B------:R-:W-:Y:S01]  /*7970*/  IMAD.U32 R2, RZ, RZ, UR4 ;  /* 0x00000004ff027e24 */ /* 0x000fe2000f8e00ff */
[----:B------:R-:W-:Y:S01]  /*7980*/  ULDC.64 UR4, c[0x0][0xbe0] ;  /* 0x0002f80000047ab9 */ /* 0x000fe20000000a00 */
[----:B------:R-:W-:-:S05]  /*7990*/  IMAD.U32 R3, RZ, RZ, UR6 ;  /* 0x00000006ff037e24 */ /* 0x000fca000f8e00ff */
[----:B------:R-:W3:Y:S01]  /*79a0*/  @P0 LDC R9, c[0x0][0xbf0] ;  /* 0x0002fc00ff090b82 */ /* 0x000ee20000000800 */
[----:B0-----:R-:W-:-:S07]  /*79b0*/  USHF.R.S32.HI UR8, URZ, 0x1f, UR7 ;  /* 0x0000001f3f087899 */ /* 0x001fce0008011407 */
[----:B------:R-:W0:Y:S01]  /*79c0*/  S2UR UR10, SR_CTAID.Y ;  /* 0x00000000000a79c3 */ /* 0x000e220000002600 */
[C---:B-1----:R-:W-:Y:S02]  /*79d0*/  IMAD R12, R10.reuse, UR8, RZ ;  /* 0x000000080a0c7c24 */ /* 0x042fe4000f8e02ff */
[----:B------:R-:W-:-:S04]  /*79e0*/  IMAD.WIDE.U32 R2, R10, UR7, R2 ;  /* 0x000000070a027c25 */ /* 0x000fc8000f8e0002 */
[----:B------:R-:W-:Y:S01]  /*79f0*/  IMAD R11, R11, UR7, R12 ;  /* 0x000000070b0b7c24 */ /* 0x000fe2000f8e020c */
[----:B------:R-:W0:Y:S01]  /*7a00*/  LDC R8, c[0x0][0xc50] ;  /* 0x00031400ff087b82 */ /* 0x000e220000000800 */
[----:B--2---:R-:W-:-:S04]  /*7a10*/  @P0 IMAD.HI.U32 R4, R0, R7, RZ ;  /* 0x0000000700040227 */ /* 0x004fc800078e00ff */
[----:B------:R-:W-:Y:S02]  /*7a20*/  IMAD R7, RZ, RZ, -UR36 ;  /* 0x80000024ff077e24 */ /* 0x000fe4000f8e02ff */
[----:B------:R-:W-:Y:S01]  /*7a30*/  IMAD.IADD R3, R11, 0x1, R3 ;  /* 0x000000010b037824 */ /* 0x000fe200078e0203 */
[----:B---3--:R-:W-:Y:S01]  /*7a40*/  @P0 SHF.R.U32.HI R5, RZ, R9, R4 ;  /* 0x00000009ff050219 */ /* 0x008fe20000011604 */
[----:B0-----:R-:W-:-:S04]  /*7a50*/  IMAD R9, R8, R7, UR10 ;  /* 0x0000000a08097e24 */ /* 0x001fc8000f8e0207 */
        /* <DEDUP_REMOVED lines=21> */
.L_x_8867:
        /* <DEDUP_REMOVED lines=18> */
.L_x_8895:
[----:B------:R-:W-:Y:S01]  /*7cd0*/  ULDC UR7, c[0x0][0xc50] ;  /* 0x0003140000077ab9 */ /* 0x000fe20000000800 */
[----:B------:R-:W-:Y:S01]  /*7ce0*/  UMOV UR36, UR6 ;  /* 0x0000000600247c82 */ /* 0x000fe20008000000 */
[----:B------:R-:W-:-:S11]  /*7cf0*/  UISETP.NE.AND UP0, UPT, UR7, 0x1, UPT ;  /* 0x000000010700788c */ /* 0x000fd6000bf05270 */
[----:B------:R-:W-:Y:S01]  /*7d00*/  @UP0 ULDC UR4, c[0x0][0xc54] ;  /* 0x0003150000040ab9 */ /* 0x000fe20000000800 */
[----:B------:R-:W-:Y:S01]  /*7d10*/  @UP0 ULDC UR8, c[0x0][0xc58] ;  /* 0x0003160000080ab9 */ /* 0x000fe20000000800 */
[----:B------:R-:W-:-:S04]  /*7d20*/  UIMAD.WIDE.U32 UR4, UR6, UR4, URZ ;  /* 0x00000004060472a5 */ /* 0x000fc8000f8e003f */
[----:B------:R-:W-:-:S12]  /*7d30*/  @UP0 USHF.R.U32.HI UR36, URZ, UR8, UR5 ;  /* 0x000000083f240299 */ /* 0x000fd80008011605 */
.L_x_8896:
[----:B------:R-:W-:Y:S01]  /*7d40*/  ISETP.GE.AND P0, PT, R17, RZ, PT ;  /* 0x000000ff1100720c */ /* 0x000fe20003f06270 */
[----:B------:R-:W-:Y:S01]  /*7d50*/  UIADD3 UR4, -UR36, URZ, URZ ;  /* 0x0000003f24047290 */ /* 0x000fe2000fffe13f */
[----:B------:R-:W-:Y:S01]  /*7d60*/  IMAD.MOV.U32 R0, RZ, RZ, 0x1 ;  /* 0x00000001ff007424 */ /* 0x000fe200078e00ff */
[----:B------:R-:W-:Y:S01]  /*7d70*/  MOV R9, 0x1 ;  /* 0x0000000100097802 */ /* 0x000fe20000000f00 */
[----:B------:R-:W-:Y:S01]  /*7d80*/  IMAD.MOV.U32 R6, RZ, RZ, RZ ;  /* 0x000000ffff067224 */ /* 0x000fe200078e00ff */
[----:B------:R-:W-:-:S08]  /*7d90*/  UIMAD UR6, UR7, UR4, UR6 ;  /* 0x00000004070672a4 */ /* 0x000fd0000f8e0206 */
[----:B------:R-:W-:Y:S05]  /*7da0*/  @!P0 BRA `(.L_x_8897) ;  /* 0x00000034009c8947 */ /* 0x000fea0003800000 */
[----:B------:R-:W-:Y:S01]  /*7db0*/  ULDC.64 UR4, c[0x0][0x418] ;  /* 0x0001060000047ab9 */ /* 0x000fe20000000a00 */
[----:B------:R-:W-:Y:S02]  /*7dc0*/  ULOP3.LUT UR41, UR6, 0xffff, URZ, 0xc0, !UPT ;  /* 0x0000ffff06297892 */ /* 0x000fe4000f8ec03f */
[----:B------:R-:W-:Y:S01]  /*7dd0*/  UISETP.NE.U32.AND UP0, UPT, UR4, URZ, UPT ;  /* 0x0000003f0400728c */ /* 0x000fe2000bf05070 */
[----:B------:R-:W-:Y:S02]  /*7de0*/  UMOV UR43, URZ ;  /* 0x0000003f002b7c82 */ /* 0x000fe40008000000 */
[----:B------:R-:W-:Y:S01]  /*7df0*/  ULDC UR4, c[0x0][0x424] ;  /* 0x0001090000047ab9 */ /* 0x000fe20000000800 */
[----:B------:R-:W-:-:S03]  /*7e00*/  UISETP.NE.AND.EX UP0, UPT, UR5, URZ, UPT, UP0 ;  /* 0x0000003f0500728c */ /* 0x000fc6000bf05300 */
[----:B------:R-:W-:Y:S01]  /*7e10*/  ULDC UR5, c[0x0][0x2f0] ;  /* 0x0000bc0000057ab9 */ /* 0x000fe20000000800 */
[----:B------:R-:W-:-:S04]  /*7e20*/  USEL UR4, UR4, 0x1, UP0 ;  /* 0x0000000104047887 */ /* 0x000fc80008000000 */
[----:B------:R-:W-:-:S04]  /*7e30*/  UIMAD UR4, UR4, UR5, URZ ;  /* 0x00000005040472a4 */ /* 0x000fc8000f8e023f */
[----:B------:R-:W-:Y:S02]  /*7e40*/  UISETP.GE.AND UP0, UPT, UR4, 0x1, UPT ;  /* 0x000000010400788c */ /* 0x000fe4000bf06270 */
[----:B------:R-:W-:-:S04]  /*7e50*/  UIADD3 UR5, UR4, 0x5f, URZ ;  /* 0x0000005f04057890 */ /* 0x000fc8000fffe03f */
[----:B------:R-:W-:Y:S01]  /*7e60*/  PLOP3.LUT P0, PT, PT, PT, UP0, 0x80, 0x0 ;  /* 0x000000000000781c */ /* 0x000fe20003f0f008 */
[----:B------:R-:W-:-:S04]  /*7e70*/  UIMAD.WIDE UR4, UR5, 0x2aaaaaab, URZ ;  /* 0x2aaaaaab050478a5 */ /* 0x000fc8000f8e023f */
[----:B------:R-:W-:-:S04]  /*7e80*/  USHF.R.U32.HI UR39, URZ, 0x1f, UR5 ;  /* 0x0000001f3f277899 */ /* 0x000fc80008011605 */
        /* <DEDUP_REMOVED lines=38> */
.L_x_8898:
        /* <DEDUP_REMOVED lines=20> */
[----:B------:R-:W-:Y:S01]  /*8230*/  MOV R4, UR6 ;  /* 0x0000000600047c02 */ /* 0x000fe20008000f00 */
[----:B------:R-:W-:Y:S01]  /*8240*/  IMAD.U32 R5, RZ, RZ, UR7 ;  /* 0x00000007ff057e24 */ /* 0x000fe2000f8e00ff */
        /* <DEDUP_REMOVED lines=10> */
.L_x_8899:
        /* <DEDUP_REMOVED lines=20> */
.L_x_8901:
        /* <DEDUP_REMOVED lines=15> */
.L_x_8900:
        /* <DEDUP_REMOVED lines=17> */
.L_x_8981:
        /* <DEDUP_REMOVED lines=8> */
.L_x_8984:
[----:B------:R-:W-:Y:S05]  /*86b0*/  @!P6 BRA `(.L_x_8903) ;  /* 0x0000000000d4e947 */ /* 0x000fea0003800000 */
[----:B------:R-:W-:Y:S01]  /*86c0*/  IMAD.MOV.U32 R16, RZ, RZ, R17 ;  /* 0x000000ffff107224 */ /* 0x000fe200078e0011 */
[----:B------:R-:W-:Y:S06]  /*86d0*/  @!P1 BRA `(.L_x_8905) ;  /* 0x0000000000509947 */ /* 0x000fec0003800000 */
[----:B------:R-:W-:Y:S01]  /*86e0*/  IMAD.MOV.U32 R9, RZ, RZ, R0 ;  /* 0x000000ffff097224 */ /* 0x000fe200078e0000 */
[----:B------:R-:W-:Y:S01]  /*86f0*/  ULDC.64 UR4, c[0x0][0x428] ;  /* 0x00010a0000047ab9 */ /* 0x000fe20000000a00 */
[----:B------:R-:W0:Y:S01]  /*8700*/  LDC R0, c[0x0][0x43c] ;  /* 0x00010f00ff007b82 */ /* 0x000e220000000800 */
[----:B------:R-:W-:Y:S02]  /*8710*/  IMAD R8, R18, UR4, RZ ;  /* 0x0000000412087c24 */ /* 0x000fe4000f8e02ff */
[----:B------:R-:W-:Y:S02]  /*8720*/  MOV R6, R9 ;  /* 0x0000000900067202 */ /* 0x000fe40000000f00 */
        /* <DEDUP_REMOVED lines=15> */
.L_x_8905:
[----:B------:R-:W-:Y:S01]  /*8820*/  IMAD.MOV.U32 R0, RZ, RZ, 0x1 ;  /* 0x00000001ff007424 */ /* 0x000fe200078e00ff */
[----:B0-----:R-:W0:Y:S04]  /*8830*/  S2R R9, SR_TID.X ;  /* 0x0000000000097919 */ /* 0x001e280000002100 */
[----:B------:R-:W-:-:S04]  /*8840*/  SHF.L.U32 R0, R0, 0x1f, RZ ;  /* 0x0000001f00007819 */ /* 0x000fc800000006ff */
[----:B------:R-:W1:Y:S01]  /*8850*/  SYNCS.PHASECHK.TRANS64.TRYWAIT P0, [UR38+0x22840], R0 ;  /* 0x02284000ff0075a7 */ /* 0x000e620008000166 */
[----:B0-----:R-:W-:-:S04]  /*8860*/  LOP3.LUT R2, R9, 0x7f, RZ, 0xc0, !PT ;  /* 0x0000007f09027812 */ /* 0x001fc800078ec0ff */
[----:B------:R-:W-:Y:S01]  /*8870*/  ISETP.NE.AND P1, PT, R2, RZ, PT ;  /* 0x000000ff0200720c */ /* 0x000fe20003f25270 */
[----:B-1----:R-:W-:-:S12]  /*8880*/  @!P0 BRA `(.L_x_8906) ;  /* 0x0000003000648947 */ /* 0x002fd80003800000 */
.L_x_8985:
[----:B------:R-:W-:Y:S05]  /*8890*/  @P1 BRA `(.L_x_8907) ;  /* 0x0000000000181947 */ /* 0x000fea0003800000 */
[----:B------:R-:W1:Y:S01]  /*88a0*/  S2R R2, SR_TID.X ;  /* 0x0000000000027919 */ /* 0x000e620000002100 */
[----:B0-----:R-:W-:-:S04]  /*88b0*/  IMAD.MOV.U32 R0, RZ, RZ, 0x3000 ;  /* 0x00003000ff007424 */ /* 0x001fc800078e00ff */
[----:B------:R2:W-:Y:S01]  /*88c0*/  SYNCS.ARRIVE.TRANS64 RZ, [UR38+0x22830], R0 ;  /* 0x02283000ffff79a7 */ /* 0x0005e20008000026 */
[----:B-1----:R-:W-:-:S13]  /*88d0*/  LOP3.LUT P0, RZ, R2, 0x1f, RZ, 0xc0, !PT ;  /* 0x0000001f02ff7812 */ /* 0x002fda000780c0ff */
[----:B--2---:R-:W-:Y:S05]  /*88e0*/  @!P0 BRA `(.L_x_8907) ;  /* 0x0000000000048947 */ /* 0x004fea0003800000 */
[----:B------:R-:W-:Y:S01]  /*88f0*/  BPT.TRAP 0x1 ;  /* 0x000000040000795c */ /* 0x000fe20000300000 */
.L_x_8907:
        /* <DEDUP_REMOVED lines=14> */
[----:B------:R-:W-:-:S09]  /*89e0*/  UIMAD UR11, UR11, 0x60, URZ ;  /* 0x000000600b0b78a4 */ /* 0x000fd2000f8e023f */
[----:B------:R0:W-:Y:S02]  /*89f0*/  UTMALDG.4D [UR8], [UR4], desc[UR6] ;  /* 0x00000608040075b4 */ /* 0x0001e40008019000 */
[----:B0-----:R-:W-:Y:S01]  /*8a00*/  NOP ;  /* 0x0000000000007918 */ /* 0x001fe20000000000 */
.L_x_8903:
        /* <DEDUP_REMOVED lines=22> */
.L_x_8908:
        /* <DEDUP_REMOVED lines=28> */
[----:B------:R-:W-:Y:S02]  /*8d30*/  IMAD.IADD R3, R3, 0x1, R9 ;  /* 0x0000000103037824 */ /* 0x000fe400078e0209 */
[----:B------:R-:W-:Y:S02]  /*8d40*/  IMAD.MOV R9, RZ, RZ, -R5 ;  /* 0x000000ffff097224 */ /* 0x000fe400078e0a05 */
[----:B------:R-:W-:-:S02]  /*8d50*/  IMAD R6, R6, UR4, RZ ;  /* 0x0000000406067c24 */ /* 0x000fc4000f8e02ff */
[----:B------:R-:W-:Y:S02]  /*8d60*/  IMAD R0, R4, R9, R0 ;  /* 0x0000000904007224 */ /* 0x000fe400078e0200 */
[C---:B------:R-:W-:Y:S02]  /*8d70*/  IMAD R9, R5.reuse, UR5, R6 ;  /* 0x0000000505097c24 */ /* 0x040fe4000f8e0206 */
[----:B------:R-:W-:Y:S01]  /*8d80*/  IMAD.WIDE.U32 R2, R5, UR4, R2 ;  /* 0x0000000405027c25 */ /* 0x000fe2000f8e0002 */
[----:B------:R-:W-:Y:S01]  /*8d90*/  SHF.R.S32.HI R5, RZ, 0x1f, R0 ;  /* 0x0000001fff057819 */ /* 0x000fe20000011400 */
[----:B------:R-:W-:Y:S02]  /*8da0*/  ULDC.64 UR4, c[0x0][0x2c8] ;  /* 0x0000b20000047ab9 */ /* 0x000fe40000000a00 */
[----:B------:R-:W-:Y:S01]  /*8db0*/  IMAD.SHL.U32 R6, R11, 0x8, RZ ;  /* 0x000000080b067824 */ /* 0x000fe200078e00ff */
[----:B------:R-:W-:Y:S01]  /*8dc0*/  IADD3 R3, R3, R9, RZ ;  /* 0x0000000903037210 */ /* 0x000fe20007ffe0ff */
[----:B------:R-:W-:-:S04]  /*8dd0*/  IMAD R5, R5, UR4, RZ ;  /* 0x0000000405057c24 */ /* 0x000fc8000f8e02ff */
[C---:B------:R-:W-:Y:S02]  /*8de0*/  IMAD R5, R0.reuse, UR5, R5 ;  /* 0x0000000500057c24 */ /* 0x040fe4000f8e0205 */
[----:B------:R-:W-:Y:S01]  /*8df0*/  IMAD.WIDE.U32 R2, R0, UR4, R2 ;  /* 0x0000000400027c25 */ /* 0x000fe2000f8e0002 */
[----:B------:R-:W-:-:S03]  /*8e00*/  ULDC.64 UR4, c[0x0][0x280] ;  /* 0x0000a00000047ab9 */ /* 0x000fc60000000a00 */
[----:B------:R-:W-:Y:S01]  /*8e10*/  IMAD.IADD R5, R3, 0x1, R5 ;  /* 0x0000000103057824 */ /* 0x000fe200078e0205 */
[----:B------:R-:W-:Y:S01]  /*8e20*/  LEA R0, P0, R2, UR4, 0x1 ;  /* 0x0000000402007c11 */ /* 0x000fe2000f8008ff */
[----:B------:R-:W-:-:S03]  /*8e30*/  ULDC UR4, c[0x0][0x2b8] ;  /* 0x0000ae0000047ab9 */ /* 0x000fc60000000800 */
        /* <DEDUP_REMOVED lines=22> */
[----:B------:R-:W-:Y:S01]  /*8fa0*/  ISETP.GE.AND P1, PT, R11, R4, PT ;  /* 0x000000040b00720c */ /* 0x000fe20003f26270 */
[----:B------:R-:W-:-:S02]  /*8fb0*/  VIADD R11, R7, 0x30 ;  /* 0x00000030070b7836 */ /* 0x000fc40000000000 */
[----:B-1----:R-:W1:Y:S01]  /*8fc0*/  SHFL.IDX PT, R2, R5, 0x1, 0x181f ;  /* 0x00381f0005027f89 */ /* 0x002e6200000e0000 */
[----:B------:R-:W-:-:S09]  /*8fd0*/  IADD3 R9, R7, 0x20, RZ ;  /* 0x0000002007097810 */ /* 0x000fd20007ffe0ff */
[----:B------:R-:W-:Y:S02]  /*8fe0*/  @!P1 LEA R21, R6, UR38, 0x1 ;  /* 0x0000002606159c11 */ /* 0x000fe4000f8e08ff */
[----:B0-----:R-:W-:-:S05]  /*8ff0*/  @!P1 LEA R14, P2, R8, R14, 0x1 ;  /* 0x0000000e080e9211 */ /* 0x001fca00078408ff */
[----:B-1----:R-:W-:Y:S02]  /*9000*/  @!P1 IMAD.X R3, RZ, RZ, R2, P2 ;  /* 0x000000ffff039224 */ /* 0x002fe400010e0602 */
[----:B------:R-:W-:Y:S02]  /*9010*/  @!P1 IMAD.MOV.U32 R2, RZ, RZ, R14 ;  /* 0x000000ffff029224 */ /* 0x000fe400078e000e */
[----:B------:R-:W0:Y:S04]  /*9020*/  SHFL.IDX PT, R14, R0, 0x2, 0x181f ;  /* 0x00581f00000e7f89 */ /* 0x000e2800000e0000 */
[----:B------:R1:W-:Y:S01]  /*9030*/  @!P1 LDGSTS.E.BYPASS.LTC128B.128 [R21+0x18c00], desc[UR44][R2.64], !P0 ;  /* 0x18c0000002159fae */ /* 0x0003e2000c101d6c */
[----:B------:R-:W-:-:S03]  /*9040*/  ISETP.GE.AND P1, PT, R9, R4, PT ;  /* 0x000000040900720c */ /* 0x000fc60003f26270 */
[----:B-1----:R-:W1:Y:S10]  /*9050*/  SHFL.IDX PT, R2, R5, 0x2, 0x181f ;  /* 0x00581f0005027f89 */ /* 0x002e7400000e0000 */
[----:B------:R-:W-:-:S02]  /*9060*/  @!P1 LEA R9, R6, UR38, 0x1 ;  /* 0x0000002606099c11 */ /* 0x000fc4000f8e08ff */
        /* <DEDUP_REMOVED lines=8> */
[----:B------:R-:W-:-:S09]  /*90f0*/  VIADD R9, R7, 0x40 ;  /* 0x0000004007097836 */ /* 0x000fd20000000000 */
        /* <DEDUP_REMOVED lines=18> */
[----:B0-----:R-:W-:-:S04]  /*9220*/  @!P1 LEA R14, P2, R8, R14, 0x1 ;  /* 0x0000000e080e9211 */ /* 0x001fc800078408ff */
[----:B-1----:R-:W-:Y:S01]  /*9230*/  @!P1 IADD3.X R3, RZ, R2, RZ, P2, !PT ;  /* 0x00000002ff039210 */ /* 0x002fe200017fe4ff */
[----:B------:R-:W-:Y:S02]  /*9240*/  @!P1 IMAD.MOV.U32 R2, RZ, RZ, R14 ;  /* 0x000000ffff029224 */ /* 0x000fe400078e000e */
        /* <DEDUP_REMOVED lines=11> */
.L_x_9002:
[----:B------:R-:W-:-:S05]  /*9300*/  VIADD R7, R7, 0x70 ;  /* 0x0000007007077836 */ /* 0x000fca0000000000 */
[----:B------:R-:W-:Y:S01]  /*9310*/  ISETP.GE.AND P1, PT, R7, R4, PT ;  /* 0x000000040700720c */ /* 0x000fe20003f26270 */
[----:B------:R-:W-:-:S05]  /*9320*/  IMAD.MOV.U32 R4, RZ, RZ, 0x1 ;  /* 0x00000001ff047424 */ /* 0x000fca00078e00ff */
[----:B------:R-:W-:-:S07]  /*9330*/  SHF.L.U32 R4, R4, 0x1f, RZ ;  /* 0x0000001f04047819 */ /* 0x000fce00000006ff */
[----:B01----:R-:W-:-:S05]  /*9340*/  @!P1 LEA R2, P2, R8, R14, 0x1 ;  /* 0x0000000e08029211 */ /* 0x003fca00078408ff */
[----:B------:R-:W-:Y:S01]  /*9350*/  @!P1 IMAD.X R3, RZ, RZ, R5, P2 ;  /* 0x000000ffff039224 */ /* 0x000fe200010e0605 */
[----:B------:R-:W-:-:S05]  /*9360*/  @!P1 LEA R5, R6, UR38, 0x1 ;  /* 0x0000002606059c11 */ /* 0x000fca000f8e08ff */
        /* <DEDUP_REMOVED lines=11> */
.L_x_9003:
        /* <DEDUP_REMOVED lines=9> */
.L_x_9004:
        /* <DEDUP_REMOVED lines=8> */
.L_x_8915:
[----:B------:R-:W-:Y:S05]  /*9530*/  BSYNC B1 ;  /* 0x0000000000017941 */ /* 0x000fea0003800000 */
.L_x_8914:
        /* <DEDUP_REMOVED lines=10> */
[----:B--2---:R-:W-:-:S08]  /*95e0*/  IMAD R2, R2, 0x60, RZ ;  /* 0x0000006002027824 */ /* 0x004fd000078e02ff */
.L_x_8916:
        /* <DEDUP_REMOVED lines=13> */
.L_x_8917:
        /* <DEDUP_REMOVED lines=13> */
.L_x_8918:
        /* <DEDUP_REMOVED lines=13> */
.L_x_8919:
        /* <DEDUP_REMOVED lines=8> */
.L_x_8912:
[----:B------:R-:W-:Y:S05]  /*98e0*/  BSYNC B0 ;  /* 0x0000000000007941 */ /* 0x000fea0003800000 */
.L_x_8911:
        /* <DEDUP_REMOVED lines=30> */
.L_x_8953:
[----:B------:R-:W-:Y:S01]  /*9ad0*/  ISETP.NE.AND P0, PT, R19, RZ, PT ;  /* 0x000000ff1300720c */ /* 0x000fe20003f05270 */
[----:B------:R-:W-:Y:S01]  /*9ae0*/  VIADD R8, R8, 0xfffffffe ;  /* 0xfffffffe08087836 */ /* 0x000fe20000000000 */
[----:B------:R-:W-:Y:S04]  /*9af0*/  BSSY B1, `(.L_x_8921) ;  /* 0x0000082000017945 */ /* 0x000fe80003800000 */
[----:B------:R-:W-:-:S07]  /*9b00*/  ISETP.NE.AND P1, PT, R8, RZ, PT ;  /* 0x000000ff0800720c */ /* 0x000fce0003f25270 */
[----:B------:R-:W-:Y:S06]  /*9b10*/  @!P0 BRA `(.L_x_8922) ;  /* 0x0000000400fc8947 */ /* 0x000fec0003800000 */
        /* <DEDUP_REMOVED lines=23> */
.L_x_8923:
[----:B------:R-:W1:Y:S01]  /*9c90*/  S2R R2, SR_TID.X ;  /* 0x0000000000027919 */ /* 0x000e620000002100 */
[----:B------:R-:W-:Y:S01]  /*9ca0*/  BSSY B2, `(.L_x_8924) ;  /* 0x0000006000027945 */ /* 0x000fe20003800000 */
[----:B-1----:R-:W-:Y:S02]  /*9cb0*/  LOP3.LUT R3, R2, 0x7f, RZ, 0xc0, !PT ;  /* 0x0000007f02037812 */ /* 0x002fe400078ec0ff */
[----:B------:R-:W-:Y:S02]  /*9cc0*/  SHF.L.U32 R2, R0, 0x1f, RZ ;  /* 0x0000001f00027819 */ /* 0x000fe400000006ff */
[----:B------:R-:W-:Y:S02]  /*9cd0*/  ISETP.NE.AND P2, PT, R3, RZ, PT ;  /* 0x000000ff0300720c */ /* 0x000fe40003f45270 */
[----:B------:R-:W1:Y:S02]  /*9ce0*/  SYNCS.PHASECHK.TRANS64.TRYWAIT P0, [UR38+0x22848], R2 ;  /* 0x02284802ff0075a7 */ /* 0x000e640008000166 */
[----:B-1----:R-:W-:Y:S09]  /*9cf0*/  @!P0 BRA `(.L_x_8925) ;  /* 0x0000002400fc8947 */ /* 0x002ff20003800000 */
.L_x_9005:
[----:B------:R-:W-:Y:S05]  /*9d00*/  BSYNC B2 ;  /* 0x0000000000027941 */ /* 0x000fea0003800000 */
.L_x_8924:
[----:B------:R-:W-:Y:S04]  /*9d10*/  BSSY B2, `(.L_x_8926) ;  /* 0x0000007000027945 */ /* 0x000fe80003800000 */
[----:B------:R-:W-:Y:S05]  /*9d20*/  @P2 BRA `(.L_x_8927) ;  /* 0x0000000000142947 */ /* 0x000fea0003800000 */
[----:B------:R-:W-:Y:S01]  /*9d30*/  ISETP.NE.AND P0, PT, R10, RZ, PT ;  /* 0x000000ff0a00720c */ /* 0x000fe20003f05270 */
[----:B-1----:R-:W-:-:S04]  /*9d40*/  IMAD.MOV.U32 R3, RZ, RZ, 0x3000 ;  /* 0x00003000ff037424 */ /* 0x002fc800078e00ff */
[----:B------:R2:W-:Y:S08]  /*9d50*/  SYNCS.ARRIVE.TRANS64 RZ, [UR38+0x22838], R3 ;  /* 0x02283803ffff79a7 */ /* 0x0005f00008000026 */
[----:B--2---:R-:W-:Y:S05]  /*9d60*/  @!P0 BRA `(.L_x_8927) ;  /* 0x0000000000048947 */ /* 0x004fea0003800000 */
[----:B------:R-:W-:Y:S01]  /*9d70*/  BPT.TRAP 0x1 ;  /* 0x000000040000795c */ /* 0x000fe20000300000 */
.L_x_8927:
[----:B------:R-:W-:Y:S05]  /*9d80*/  BSYNC B2 ;  /* 0x0000000000027941 */ /* 0x000fea0003800000 */
.L_x_8926:
[----:B0-----:R-:W-:Y:S01]  /*9d90*/  IMAD.MOV.U32 R4, RZ, RZ, RZ ;  /* 0x000000ffff047224 */ /* 0x001fe200078e00ff */
[----:B------:R-:W-:Y:S01]  /*9da0*/  ULDC.64 UR4, c[0x0][0x198] ;  /* 0x0000660000047ab9 */ /* 0x000fe20000000a00 */
[----:B------:R-:W-:Y:S01]  /*9db0*/  PLOP3.LUT P0, PT, PT, PT, PT, 0x80, 0x0 ;  /* 0x000000000000781c */ /* 0x000fe20003f0f070 */
[----:B------:R-:W-:Y:S01]  /*9dc0*/  UIADD3 UR4, UP0, UR4, 0x370, URZ ;  /* 0x0000037004047890 */ /* 0x000fe2000ff1e03f */
[----:B------:R-:W-:Y:S01]  /*9dd0*/  IMAD R5, R13, 0x60, RZ ;  /* 0x000000600d057824 */ /* 0x000fe200078e02ff */
[----:B------:R-:W-:Y:S01]  /*9de0*/  R2UR UR34, R4 ;  /* 0x00000000042272ca */ /* 0x000fe200000e0000 */
[----:B------:R-:W-:Y:S02]  /*9df0*/  UIADD3 UR32, UR38, 0x1f400, URZ ;  /* 0x0001f40026207890 */ /* 0x000fe4000fffe03f */
[----:B------:R-:W-:Y:S02]  /*9e00*/  UIADD3 UR33, UR38, 0x22838, URZ ;  /* 0x0002283826217890 */ /* 0x000fe4000fffe03f */
[----:B------:R-:W-:Y:S01]  /*9e10*/  UIADD3.X UR5, URZ, UR5, URZ, UP0, !UPT ;  /* 0x000000053f057290 */ /* 0x000fe200087fe43f */
[----:B------:R-:W-:Y:S01]  /*9e20*/  UMOV UR6, 0x0 ;  /* 0x0000000000067882 */ /* 0x000fe20000000000 */
[----:B------:R-:W-:-:S10]  /*9e30*/  UMOV UR7, 0x14f00000 ;  /* 0x14f0000000077882 */ /* 0x000fd40000000000 */
.L_x_8928:
        /* <DEDUP_REMOVED lines=10> */
.L_x_9006:
[----:B------:R-:W-:Y:S05]  /*9ee0*/  BSYNC B2 ;  /* 0x0000000000027941 */ /* 0x000fea0003800000 */
.L_x_8929:
        /* <DEDUP_REMOVED lines=9> */
.L_x_8932:
[----:B------:R-:W-:Y:S05]  /*9f80*/  BSYNC B2 ;  /* 0x0000000000027941 */ /* 0x000fea0003800000 */
.L_x_8931:
        /* <DEDUP_REMOVED lines=9> */
.L_x_8933:
        /* <DEDUP_REMOVED lines=13> */
.L_x_8934:
        /* <DEDUP_REMOVED lines=13> */
.L_x_8935:
        /* <DEDUP_REMOVED lines=13> */
.L_x_8936:
        /* <DEDUP_REMOVED lines=8> */
.L_x_8922:
[----:B------:R-:W-:Y:S05]  /*a310*/  BSYNC B1 ;  /* 0x0000000000017941 */ /* 0x000fea0003800000 */
.L_x_8921:
[----:B------:R-:W-:Y:S01]  /*a320*/  ISETP.NE.AND P3, PT, R19, RZ, PT ;  /* 0x000000ff1300720c */ /* 0x000fe20003f65270 */
[----:B------:R-:W-:Y:S01]  /*a330*/  BSSY B1, `(.L_x_8937) ;  /* 0x0000083000017945 */ /* 0x000fe20003800000 */
[----:B------:R-:W-:-:S11]  /*a340*/  LOP3.LUT R0, R0, 0x1, RZ, 0x3c, !PT ;  /* 0x0000000100007812 */ /* 0x000fd600078e3cff */
[----:B------:R-:W-:Y:S05]  /*a350*/  @!P3 BRA `(.L_x_8938) ;  /* 0x000000080000b947 */ /* 0x000fea0003800000 */
[----:B------:R-:W2:Y:S01]  /*a360*/  LDL R2, [R1] ;  /* 0x0000000001027983 */ /* 0x000ea20000100800 */
[----:B------:R-:W-:Y:S02]  /*a370*/  IADD3 R12, R7, -0x1, RZ ;  /* 0xffffffff070c7810 */ /* 0x000fe40007ffe0ff */
        /* <DEDUP_REMOVED lines=21> */
.L_x_8939:
[----:B------:R-:W1:Y:S01]  /*a4d0*/  S2R R2, SR_TID.X ;  /* 0x0000000000027919 */ /* 0x000e620000002100 */
[----:B------:R-:W-:Y:S01]  /*a4e0*/  BSSY B2, `(.L_x_8940) ;  /* 0x0000006000027945 */ /* 0x000fe20003800000 */
[----:B-1----:R-:W-:Y:S02]  /*a4f0*/  LOP3.LUT R3, R2, 0x7f, RZ, 0xc0, !PT ;  /* 0x0000007f02037812 */ /* 0x002fe400078ec0ff */
[----:B------:R-:W-:Y:S02]  /*a500*/  SHF.L.U32 R2, R0, 0x1f, RZ ;  /* 0x0000001f00027819 */ /* 0x000fe400000006ff */
[----:B------:R-:W-:Y:S02]  /*a510*/  ISETP.NE.AND P2, PT, R3, RZ, PT ;  /* 0x000000ff0300720c */ /* 0x000fe40003f45270 */
[----:B------:R-:W1:Y:S02]  /*a520*/  SYNCS.PHASECHK.TRANS64.TRYWAIT P0, [UR38+0x22840], R2 ;  /* 0x02284002ff0075a7 */ /* 0x000e640008000166 */
[----:B-1----:R-:W-:Y:S09]  /*a530*/  @!P0 BRA `(.L_x_8941) ;  /* 0x00000020001c8947 */ /* 0x002ff20003800000 */
.L_x_9007:
[----:B------:R-:W-:Y:S05]  /*a540*/  BSYNC B2 ;  /* 0x0000000000027941 */ /* 0x000fea0003800000 */
.L_x_8940:
[----:B------:R-:W-:Y:S04]  /*a550*/  BSSY B2, `(.L_x_8942) ;  /* 0x0000007000027945 */ /* 0x000fe80003800000 */
[----:B------:R-:W-:Y:S05]  /*a560*/  @P2 BRA `(.L_x_8943) ;  /* 0x0000000000142947 */ /* 0x000fea0003800000 */
[----:B------:R-:W-:Y:S01]  /*a570*/  ISETP.NE.AND P0, PT, R10, RZ, PT ;  /* 0x000000ff0a00720c */ /* 0x000fe20003f05270 */
[----:B-1----:R-:W-:-:S04]  /*a580*/  IMAD.MOV.U32 R3, RZ, RZ, 0x3000 ;  /* 0x00003000ff037424 */ /* 0x002fc800078e00ff */
[----:B------:R2:W-:Y:S08]  /*a590*/  SYNCS.ARRIVE.TRANS64 RZ, [UR38+0x22830], R3 ;  /* 0x02283003ffff79a7 */ /* 0x0005f00008000026 */
[----:B--2---:R-:W-:Y:S05]  /*a5a0*/  @!P0 BRA `(.L_x_8943) ;  /* 0x0000000000048947 */ /* 0x004fea0003800000 */
[----:B------:R-:W-:Y:S01]  /*a5b0*/  BPT.TRAP 0x1 ;  /* 0x000000040000795c */ /* 0x000fe20000300000 */
.L_x_8943:
[----:B------:R-:W-:Y:S05]  /*a5c0*/  BSYNC B2 ;  /* 0x0000000000027941 */ /* 0x000fea0003800000 */
.L_x_8942:
        /* <DEDUP_REMOVED lines=11> */
.L_x_8944:
        /* <DEDUP_REMOVED lines=11> */
.L_x_9008:
[----:B------:R-:W-:Y:S05]  /*a730*/  BSYNC B2 ;  /* 0x0000000000027941 */ /* 0x000fea0003800000 */
.L_x_8945:
        /* <DEDUP_REMOVED lines=9> */
.L_x_8948:
[----:B------:R-:W-:Y:S05]  /*a7d0*/  BSYNC B2 ;  /* 0x0000000000027941 */ /* 0x000fea0003800000 */
.L_x_8947:
        /* <DEDUP_REMOVED lines=9> */
.L_x_8949:
        /* <DEDUP_REMOVED lines=13> */
.L_x_8950:
        /* <DEDUP_REMOVED lines=13> */
.L_x_8951:
        /* <DEDUP_REMOVED lines=13> */
.L_x_8952:
        /* <DEDUP_REMOVED lines=8> */
.L_x_8938:
[----:B------:R-:W-:Y:S05]  /*ab60*/  BSYNC B1 ;  /* 0x0000000000017941 */ /* 0x000fea0003800000 */
.L_x_8937:
[----:B------:R-:W-:Y:S01]  /*ab70*/  IADD3 R7, R7, -0x2, RZ ;  /* 0xfffffffe07077810 */ /* 0x000fe20007ffe0ff */
[----:B------:R-:W-:Y:S06]  /*ab80*/  @P1 BRA `(.L_x_8953) ;  /* 0xffffffec00d01947 */ /* 0x000fec000383ffff */
[----:B------:R-:W-:Y:S05]  /*ab90*/  BSYNC B0 ;  /* 0x0000000000007941 */ /* 0x000fea0003800000 */
.L_x_8920:
        /* <DEDUP_REMOVED lines=27> */
.L_x_8956:
[----:B------:R-:W1:Y:S01]  /*ad50*/  S2R R2, SR_TID.X ;  /* 0x0000000000027919 */ /* 0x000e620000002100 */
[----:B------:R-:W-:Y:S01]  /*ad60*/  BSSY B1, `(.L_x_8957) ;  /* 0x0000006000017945 */ /* 0x000fe20003800000 */
[----:B-1----:R-:W-:Y:S02]  /*ad70*/  LOP3.LUT R3, R2, 0x7f, RZ, 0xc0, !PT ;  /* 0x0000007f02037812 */ /* 0x002fe400078ec0ff */
[----:B------:R-:W-:Y:S02]  /*ad80*/  SHF.L.U32 R2, R0, 0x1f, RZ ;  /* 0x0000001f00027819 */ /* 0x000fe400000006ff */
[----:B------:R-:W-:Y:S02]  /*ad90*/  ISETP.NE.AND P1, PT, R3, RZ, PT ;  /* 0x000000ff0300720c */ /* 0x000fe40003f25270 */
[----:B------:R-:W1:Y:S02]  /*ada0*/  SYNCS.PHASECHK.TRANS64.TRYWAIT P0, [UR38+0x22848], R2 ;  /* 0x02284802ff0075a7 */ /* 0x000e640008000166 */
[----:B-1----:R-:W-:Y:S09]  /*adb0*/  @!P0 BRA `(.L_x_8958) ;  /* 0x00000018002c8947 */ /* 0x002ff20003800000 */
.L_x_9009:
[----:B------:R-:W-:Y:S05]  /*adc0*/  BSYNC B1 ;  /* 0x0000000000017941 */ /* 0x000fea0003800000 */
.L_x_8957:
[----:B------:R-:W-:Y:S04]  /*add0*/  BSSY B1, `(.L_x_8959) ;  /* 0x0000007000017945 */ /* 0x000fe80003800000 */
[----:B------:R-:W-:Y:S05]  /*ade0*/  @P1 BRA `(.L_x_8960) ;  /* 0x0000000000141947 */ /* 0x000fea0003800000 */
[----:B------:R-:W-:Y:S01]  /*adf0*/  ISETP.NE.AND P0, PT, R10, RZ, PT ;  /* 0x000000ff0a00720c */ /* 0x000fe20003f05270 */
[----:B-1----:R-:W-:-:S04]  /*ae00*/  IMAD.MOV.U32 R3, RZ, RZ, 0x3000 ;  /* 0x00003000ff037424 */ /* 0x002fc800078e00ff */
[----:B------:R2:W-:Y:S08]  /*ae10*/  SYNCS.ARRIVE.TRANS64 RZ, [UR38+0x22838], R3 ;  /* 0x02283803ffff79a7 */ /* 0x0005f00008000026 */
[----:B--2---:R-:W-:Y:S05]  /*ae20*/  @!P0 BRA `(.L_x_8960) ;  /* 0x0000000000048947 */ /* 0x004fea0003800000 */
[----:B------:R-:W-:Y:S01]  /*ae30*/  BPT.TRAP 0x1 ;  /* 0x000000040000795c */ /* 0x000fe20000300000 */
.L_x_8960:
[----:B------:R-:W-:Y:S05]  /*ae40*/  BSYNC B1 ;  /* 0x0000000000017941 */ /* 0x000fea0003800000 */
.L_x_8959:
[----:B------:R-:W-:Y:S01]  /*ae50*/  IMAD.MOV.U32 R4, RZ, RZ, RZ ;  /* 0x000000ffff047224 */ /* 0x000fe200078e00ff */
        /* <DEDUP_REMOVED lines=10> */
.L_x_8961:
[----:B------:R-:W-:-:S13]  /*af00*/  @P0 ELECT P2, URZ, PT ;  /* 0x00000000003f082f */ /* 0x000fda0003840000 */
[----:B-----5:R-:W-:Y:S01]  /*af10*/  @P2 R2UR UR13, R16 ;  /* 0x00000000100d22ca */ /* 0x020fe200000e0000 */
[----:B------:R-:W-:Y:S01]  /*af20*/  UMOV UR12, UR36 ;  /* 0x00000024000c7c82 */ /* 0x000fe20008000000 */
[----:B------:R-:W-:Y:S02]  /*af30*/  @P2 R2UR UR11, R7 ;  /* 0x00000000070b22ca */ /* 0x000fe400000e0000 */
[----:B------:R-:W-:Y:S02]  /*af40*/  @P2 PLOP3.LUT P0, PT, P2, PT, PT, 0x8, 0x0 ;  /* 0x000000000000281c */ /* 0x000fe4000170e170 */
[----:B------:R-:W-:-:S09]  /*af50*/  PLOP3.LUT P2, PT, PT, PT, PT, 0x8, 0x0 ;  /* 0x000000000000781c */ /* 0x000fd20003f4e170 */
[----:B------:R2:W-:Y:S02]  /*af60*/  UTMALDG.4D [UR8], [UR4], desc[UR6] ;  /* 0x00000608040075b4 */ /* 0x0005e40008019000 */
[----:B--2---:R-:W-:Y:S05]  /*af70*/  @P0 BRA.U.ANY `(.L_x_8961) ;  /* 0xfffffffd00e00947 */ /* 0x004fea000393ffff */
[----:B------:R-:W2:Y:S01]  /*af80*/  SYNCS.PHASECHK.TRANS64.TRYWAIT P0, [UR38+0x22868], R2 ;  /* 0x02286802ff0075a7 */ /* 0x000ea20008000166 */
[----:B------:R-:W-:Y:S04]  /*af90*/  BSSY B1, `(.L_x_8962) ;  /* 0x0000002000017945 */ /* 0x000fe80003800000 */
[----:B--2---:R-:W-:Y:S05]  /*afa0*/  @!P0 BRA `(.L_x_8963) ;  /* 0x0000001400c88947 */ /* 0x004fea0003800000 */
.L_x_9010:
[----:B------:R-:W-:Y:S05]  /*afb0*/  BSYNC B1 ;  /* 0x0000000000017941 */ /* 0x000fea0003800000 */
.L_x_8962:
        /* <DEDUP_REMOVED lines=9> */
.L_x_8965:
[----:B------:R-:W-:Y:S05]  /*b050*/  BSYNC B1 ;  /* 0x0000000000017941 */ /* 0x000fea0003800000 */
.L_x_8964:
        /* <DEDUP_REMOVED lines=9> */
.L_x_8966:
        /* <DEDUP_REMOVED lines=13> */
.L_x_8967:
        /* <DEDUP_REMOVED lines=13> */
.L_x_8968:
        /* <DEDUP_REMOVED lines=13> */
.L_x_8969:
        /* <DEDUP_REMOVED lines=8> */
.L_x_8955:
[----:B------:R-:W-:Y:S05]  /*b3e0*/  BSYNC B0 ;  /* 0x0000000000007941 */ /* 0x000fea0003800000 */
.L_x_8954:
[----:B------:R-:W-:Y:S01]  /*b3f0*/  LOP3.LUT R0, R0, 0x1, RZ, 0x3c, !PT ;  /* 0x0000000100007812 */ /* 0x000fe200078e3cff */
[----:B------:R-:W-:Y:S01]  /*b400*/  IMAD.MOV.U32 R9, RZ, RZ, RZ ;  /* 0x000000ffff097224 */ /* 0x000fe200078e00ff */
[----:B------:R-:W-:-:S07]  /*b410*/  MOV R6, RZ ;  /* 0x000000ff00067202 */ /* 0x000fce0000000f00 */
.L_x_8897:
[----:B------:R-:W1:Y:S01]  /*b420*/  S2R R3, SR_CgaCtaId ;  /* 0x0000000000037919 */ /* 0x000e620000008800 */
[----:B------:R-:W-:Y:S02]  /*b430*/  MOV R2, 0x400 ;  /* 0x0000040000027802 */ /* 0x000fe40000000f00 */
[----:B------:R-:W-:Y:S02]  /*b440*/  SHF.L.U32 R9, R9, 0x1f, RZ ;  /* 0x0000001f09097819 */ /* 0x000fe400000006ff */
[----:B-1----:R-:W-:-:S04]  /*b450*/  LEA R2, R3, R2, 0x18 ;  /* 0x0000000203027211 */ /* 0x002fc800078ec0ff */
[----:B------:R-:W1:Y:S02]  /*b460*/  SYNCS.PHASECHK.TRANS64.TRYWAIT P0, [R2+URZ+0x22820], R9 ;  /* 0x02282009020075a7 */ /* 0x000e64000800017f */
[----:B-1----:R-:W-:Y:S05]  /*b470*/  @!P0 BRA `(.L_x_8970) ;  /* 0x0000001000ac8947 */ /* 0x002fea0003800000 */
.L_x_9011:
[----:B------:R-:W-:-:S03]  /*b480*/  UMOV UR4, 0xffffffff ;  /* 0xffffffff00047882 */ /* 0x000fc60000000000 */
[----:B------:R-:W-:Y:S05]  /*b490*/  BRA.DIV UR4, `(.L_x_8971) ;  /* 0x0000001204b87947 */ /* 0x000fea000b800000 */
[----:B------:R-:W2:Y:S02]  /*b4a0*/  S2R R3, SR_TID.X ;  /* 0x0000000000037919 */ /* 0x000ea40000002100 */
[----:B--2---:R-:W-:-:S04]  /*b4b0*/  SHF.R.U32.HI R3, RZ, 0x5, R3 ;  /* 0x00000005ff037819 */ /* 0x004fc80000011603 */
[----:B------:R-:W-:-:S05]  /*b4c0*/  LOP3.LUT R3, R3, 0x3, RZ, 0xc0, !PT ;  /* 0x0000000303037812 */ /* 0x000fca00078ec0ff */
[----:B------:R2:W3:Y:S02]  /*b4d0*/  SHFL.IDX PT, R14, R3, RZ, 0x1f ;  /* 0x00001fff030e7589 */ /* 0x0004e400000e0000 */
.L_x_9014:
[----:B---3--:R-:W-:-:S13]  /*b4e0*/  ISETP.NE.AND P0, PT, R14, RZ, PT ;  /* 0x000000ff0e00720c */ /* 0x008fda0003f05270 */
[----:B------:R-:W-:Y:S05]  /*b4f0*/  @P0 BRA `(.L_x_8869) ;  /* 0x0000000000880947 */ /* 0x000fea0003800000 */
[----:B------:R-:W-:-:S03]  /*b500*/  UMOV UR4, 0xffffffff ;  /* 0xffffffff00047882 */ /* 0x000fc60000000000 */
[----:B------:R-:W-:Y:S05]  /*b510*/  BRA.DIV UR4, `(.L_x_8972) ;  /* 0x0000001204cc7947 */ /* 0x000fea000b800000 */
[----:B------:R-:W-:-:S13]  /*b520*/  ELECT P6, URZ, PT ;  /* 0x00000000003f782f */ /* 0x000fda00038c0000 */
.L_x_9017:
[----:B------:R-:W-:Y:S05]  /*b530*/  @!P6 BRA `(.L_x_8869) ;  /* 0x000000000078e947 */ /* 0x000fea0003800000 */
[----:B------:R-:W-:-:S06]  /*b540*/  ULOP3.LUT UR4, UR42, 0x2, URZ, 0xfc, !UPT ;  /* 0x000000022a047892 */ /* 0x000fcc000f8efc3f */
[----:B--2---:R-:W-:-:S05]  /*b550*/  IMAD.U32 R3, RZ, RZ, UR4 ;  /* 0x00000004ff037e24 */ /* 0x004fca000f8e00ff */
[----:B------:R-:W-:-:S13]  /*b560*/  ISETP.NE.AND P2, PT, R3, 0x3, PT ;  /* 0x000000030300780c */ /* 0x000fda0003f45270 */
[----:B------:R-:W-:Y:S05]  /*b570*/  @!P2 BRA `(.L_x_8973) ;  /* 0x000000000004a947 */ /* 0x000fea0003800000 */
[----:B------:R-:W-:Y:S01]  /*b580*/  BPT.TRAP 0x1 ;  /* 0x000000040000795c */ /* 0x000fe20000300000 */
.L_x_8973:
        /* <DEDUP_REMOVED lines=12> */
.L_x_9018:
[----:B------:R-:W3:Y:S02]  /*b650*/  SYNCS.PHASECHK.TRANS64.TRYWAIT P0, [R5+URZ], R0 ;  /* 0x00000000050075a7 */ /* 0x000ee4000800017f */
[----:B---3--:R-:W-:Y:S05]  /*b660*/  @!P0 BRA `(.L_x_8975) ;  /* 0x0000001000ac8947 */ /* 0x008fea0003800000 */
.L_x_9019:
[----:B------:R-:W-:Y:S05]  /*b670*/  @!P2 BRA `(.L_x_8976) ;  /* 0x000000000004a947 */ /* 0x000fea0003800000 */
[----:B------:R-:W-:Y:S01]  /*b680*/  BPT.TRAP 0x1 ;  /* 0x000000040000795c */ /* 0x000fe20000300000 */
.L_x_8976:
[----:B-1----:R-:W-:-:S04]  /*b690*/  VIADD R2, R2, 0x22860 ;  /* 0x0002286002027836 */ /* 0x002fc80000000000 */
[----:B---3--:R-:W-:-:S04]  /*b6a0*/  IMAD R5, R6, 0x8, R2 ;  /* 0x0000000806057824 */ /* 0x008fc800078e0202 */
[----:B------:R-:W1:Y:S02]  /*b6b0*/  SYNCS.PHASECHK.TRANS64.TRYWAIT P0, [R5+URZ], R4 ;  /* 0x00000004050075a7 */ /* 0x000e64000800017f */
[----:B-1----:R-:W-:Y:S05]  /*b6c0*/  @!P0 BRA `(.L_x_8977) ;  /* 0x0000001000a88947 */ /* 0x002fea0003800000 */
.L_x_9020:
[----:B------:R-:W-:-:S07]  /*b6d0*/  IMAD R3, R3, 0x8, R2 ;  /* 0x0000000803037824 */ /* 0x000fce00078e0202 */
.L_x_8978:
[----:B---3--:R3:W4:Y:S02]  /*b6e0*/  SYNCS.PHASECHK.TRANS64.TRYWAIT P0, [R3+URZ], R0 ;  /* 0x00000000030075a7 */ /* 0x008724000800017f */
[----:B----4-:R-:W-:Y:S05]  /*b6f0*/  @!P0 NANOSLEEP.SYNCS 0x989680 ;  /* 0x009896800000895d */ /* 0x010fea0003900000 */
[----:B------:R-:W4:Y:S02]  /*b700*/  @!P0 SYNCS.PHASECHK.TRANS64 P0, [R3+URZ], R0 ;  /* 0x00000000030085a7 */ /* 0x000f24000800007f */
[----:B----4-:R-:W-:Y:S05]  /*b710*/  @!P0 BRA `(.L_x_8978) ;  /* 0xfffffffc00f08947 */ /* 0x010fea000383ffff */
.L_x_8869:
[----:B------:R-:W-:Y:S05]  /*b720*/  BSYNC B6 ;  /* 0x0000000000067941 */ /* 0x000fea0003800000 */
.L_x_8866:
[----:B------:R-:W-:Y:S05]  /*b730*/  EXIT ;  /* 0x000000000000794d */ /* 0x000fea0003800000 */
.L_x_8873:
[----:B0-----:R-:W-:-:S04]  /*b740*/  MOV R3, UR38 ;  /* 0x0000002600037c02 */ /* 0x001fc80008000f00 */
[----:B------:R0:W1:Y:S03]  /*b750*/  SYNCS.PHASECHK.TRANS64.TRYWAIT P0, [R3+URZ+0x22800], R8 ;  /* 0x02280008030075a7 */ /* 0x000066000800017f */
[----:B-1----:R-:W-:Y:S05]  /*b760*/  @!P0 NANOSLEEP.SYNCS 0x989680 ;  /* 0x009896800000895d */ /* 0x002fea0003900000 */
[----:B------:R-:W1:Y:S02]  /*b770*/  @!P0 SYNCS.PHASECHK.TRANS64 P0, [R3+URZ+0x22800], R8 ;  /* 0x02280008030085a7 */ /* 0x000e64000800007f */
[----:B-1----:R-:W-:Y:S05]  /*b780*/  @!P0 BRA `(.L_x_8873) ;  /* 0xfffffffc00ec8947 */ /* 0x002fea000383ffff */
[----:B------:R-:W-:Y:S05]  /*b790*/  BRA `(.L_x_8979) ;  /* 0xffffff5c00647947 */ /* 0x000fea000383ffff */
.L_x_8877:
[----:B0-----:R-:W-:-:S04]  /*b7a0*/  IMAD.U32 R3, RZ, RZ, UR38 ;  /* 0x00000026ff037e24 */ /* 0x001fc8000f8e00ff */
[----:B------:R0:W2:Y:S03]  /*b7b0*/  SYNCS.PHASECHK.TRANS64.TRYWAIT P1, [R3+URZ+0x22830], R8 ;  /* 0x02283008030075a7 */ /* 0x0000a6000802017f */
[----:B--2---:R-:W-:Y:S05]  /*b7c0*/  @!P1 NANOSLEEP.SYNCS 0x989680 ;  /* 0x009896800000995d */ /* 0x004fea0003900000 */
[----:B------:R-:W2:Y:S02]  /*b7d0*/  @!P1 SYNCS.PHASECHK.TRANS64 P1, [R3+URZ+0x22830], R8 ;  /* 0x02283008030095a7 */ /* 0x000ea4000802007f */
[----:B--2---:R-:W-:Y:S05]  /*b7e0*/  @!P1 BRA `(.L_x_8877) ;  /* 0xfffffffc00ec9947 */ /* 0x004fea000383ffff */
[----:B------:R-:W-:Y:S05]  /*b7f0*/  BRA `(.L_x_8876) ;  /* 0xffffff5c00807947 */ /* 0x000fea000383ffff */
.L_x_8881:
[----:B--2---:R2:W3:Y:S02]  /*b800*/  SYNCS.PHASECHK.TRANS64.TRYWAIT P2, [R9+URZ+0x22850], R8 ;  /* 0x02285008090075a7 */ /* 0x0044e4000804017f */
[----:B---3--:R-:W-:Y:S05]  /*b810*/  @!P2 NANOSLEEP.SYNCS 0x989680 ;  /* 0x009896800000a95d */ /* 0x008fea0003900000 */
[----:B------:R-:W3:Y:S02]  /*b820*/  @!P2 SYNCS.PHASECHK.TRANS64 P2, [R9+URZ+0x22850], R8 ;  /* 0x022850080900a5a7 */ /* 0x000ee4000804007f */
[----:B---3--:R-:W-:Y:S05]  /*b830*/  @!P2 BRA `(.L_x_8881) ;  /* 0xfffffffc00f0a947 */ /* 0x008fea000383ffff */
[----:B------:R-:W-:Y:S05]  /*b840*/  BRA `(.L_x_8880) ;  /* 0xffffff7400107947 */ /* 0x000fea000383ffff */
.L_x_8886:
[----:B0-----:R-:W-:Y:S02]  /*b850*/  IMAD.U32 R3, RZ, RZ, UR26 ;  /* 0x0000001aff037e24 */ /* 0x001fe4000f8e00ff */
[----:B------:R-:W-:-:S04]  /*b860*/  IMAD.U32 R4, RZ, RZ, UR25 ;  /* 0x00000019ff047e24 */ /* 0x000fc8000f8e00ff */
[----:B------:R0:W1:Y:S03]  /*b870*/  SYNCS.PHASECHK.TRANS64.TRYWAIT P3, [R3+URZ+0x22830], R4 ;  /* 0x02283004030075a7 */ /* 0x000066000806017f */
[----:B-1----:R-:W-:Y:S05]  /*b880*/  @!P3 NANOSLEEP.SYNCS 0x989680 ;  /* 0x009896800000b95d */ /* 0x002fea0003900000 */
[----:B------:R-:W1:Y:S02]  /*b890*/  @!P3 SYNCS.PHASECHK.TRANS64 P3, [R3+URZ+0x22830], R4 ;  /* 0x022830040300b5a7 */ /* 0x000e64000806007f */
[----:B-1----:R-:W-:Y:S05]  /*b8a0*/  @!P3 BRA `(.L_x_8886) ;  /* 0xfffffffc00e8b947 */ /* 0x002fea000383ffff */
[----:B------:R-:W-:Y:S05]  /*b8b0*/  BRA `(.L_x_8885) ;  /* 0xffffff7800307947 */ /* 0x000fea000383ffff */
.L_x_8890:
[----:B0-----:R-:W-:-:S04]  /*b8c0*/  IMAD.U32 R8, RZ, RZ, UR25 ;  /* 0x00000019ff087e24 */ /* 0x001fc8000f8e00ff */
[----:B------:R0:W1:Y:S03]  /*b8d0*/  SYNCS.PHASECHK.TRANS64.TRYWAIT P3, [R179+URZ+0x22850], R8 ;  /* 0x02285008b30075a7 */ /* 0x000066000806017f */
[----:B-1----:R-:W-:Y:S05]  /*b8e0*/  @!P3 NANOSLEEP.SYNCS 0x989680 ;  /* 0x009896800000b95d */ /* 0x002fea0003900000 */
[----:B------:R-:W1:Y:S02]  /*b8f0*/  @!P3 SYNCS.PHASECHK.TRANS64 P3, [R179+URZ+0x22850], R8 ;  /* 0x02285008b300b5a7 */ /* 0x000e64000806007f */
[----:B-1----:R-:W-:Y:S05]  /*b900*/  @!P3 BRA `(.L_x_8890) ;  /* 0xfffffffc00ecb947 */ /* 0x002fea000383ffff */
[----:B------:R-:W-:Y:S05]  /*b910*/  BRA `(.L_x_8889) ;  /* 0xffffff9000487947 */ /* 0x000fea000383ffff */
.L_x_8902:
[----:B------:R-:W-:Y:S02]  /*b920*/  IMAD.MOV.U32 R13, RZ, RZ, R19 ;  /* 0x000000ffff0d7224 */ /* 0x000fe400078e0013 */
[----:B------:R-:W-:Y:S02]  /*b930*/  IMAD.MOV.U32 R12, RZ, RZ, RZ ;  /* 0x000000ffff0c7224 */ /* 0x000fe400078e00ff */
[----:B------:R-:W-:Y:S02]  /*b940*/  IMAD.MOV.U32 R11, RZ, RZ, 0x1f ;  /* 0x0000001fff0b7424 */ /* 0x000fe400078e00ff */
[----:B------:R-:W-:-:S07]  /*b950*/  IMAD.MOV.U32 R15, RZ, RZ, -0x1 ;  /* 0xffffffffff0f7424 */ /* 0x000fce00078e00ff */
[----:B------:R-:W-:Y:S05]  /*b960*/  WARPSYNC.COLLECTIVE R15, `(.L_x_8980) ;  /* 0x000000000f087348 */ /* 0x000fea0003c00000 */
[----:B------:R0:W1:Y:S02]  /*b970*/  SHFL.IDX P6, R14, R13, R12, R11 ;  /* 0x0000000c0d0e7389 */ /* 0x00006400000c000b */
[----:B01----:R-:W-:Y:S01]  /*b980*/  ENDCOLLECTIVE ;  /* 0x000000000000791b */ /* 0x003fe20003800000 */
.L_x_8980:
[----:B------:R-:W-:Y:S05]  /*b990*/  BRA `(.L_x_8981) ;  /* 0xffffffcc00247947 */ /* 0x000fea000383ffff */
.L_x_8904:
[----:B------:R-:W-:Y:S01]  /*b9a0*/  BSSY B0, `(.L_x_8982) ;  /* 0x0000006000007945 */ /* 0x000fe20003800000 */
[----:B------:R-:W-:-:S07]  /*b9b0*/  IMAD.MOV.U32 R15, RZ, RZ, -0x1 ;  /* 0xffffffffff0f7424 */ /* 0x000fce00078e00ff */
[----:B------:R-:W-:Y:S05]  /*b9c0*/  WARPSYNC.COLLECTIVE R15, `(.L_x_8983) ;  /* 0x000000000f0c7348 */ /* 0x000fea0003c00000 */
[----:B------:R-:W-:Y:S02]  /*b9d0*/  ELECT P6, UR62, PT ;  /* 0x00000000003e782f */ /* 0x000fe400038c0000 */
[----:B------:R-:W-:Y:S01]  /*b9e0*/  MOV R14, UR62 ;  /* 0x0000003e000e7c02 */ /* 0x000fe20008000f00 */
[----:B------:R-:W-:Y:S10]  /*b9f0*/  ENDCOLLECTIVE ;  /* 0x000000000000791b */ /* 0x000ff40003800000 */
.L_x_8983:
[----:B------:R-:W-:Y:S05]  /*ba00*/  BSYNC B0 ;  /* 0x0000000000007941 */ /* 0x000fea0003800000 */
.L_x_8982:
[----:B------:R-:W-:Y:S05]  /*ba10*/  BRA `(.L_x_8984) ;  /* 0xffffffcc00247947 */ /* 0x000fea000383ffff */
.L_x_8906:
[----:B0-----:R-:W-:-:S04]  /*ba20*/  MOV R3, UR38 ;  /* 0x0000002600037c02 */ /* 0x001fc80008000f00 */
[----:B------:R0:W1:Y:S03]  /*ba30*/  SYNCS.PHASECHK.TRANS64.TRYWAIT P0, [R3+URZ+0x22840], R0 ;  /* 0x02284000030075a7 */ /* 0x000066000800017f */
[----:B-1----:R-:W-:Y:S05]  /*ba40*/  @!P0 NANOSLEEP.SYNCS 0x989680 ;  /* 0x009896800000895d */ /* 0x002fea0003900000 */
[----:B------:R-:W1:Y:S02]  /*ba50*/  @!P0 SYNCS.PHASECHK.TRANS64 P0, [R3+URZ+0x22840], R0 ;  /* 0x02284000030085a7 */ /* 0x000e64000800007f */
[----:B-1----:R-:W-:Y:S05]  /*ba60*/  @!P0 BRA `(.L_x_8906) ;  /* 0xfffffffc00ec8947 */ /* 0x002fea000383ffff */
[----:B------:R-:W-:Y:S05]  /*ba70*/  BRA `(.L_x_8985) ;  /* 0xffffffcc00847947 */ /* 0x000fea000383ffff */
.L_x_8909:
        /* <DEDUP_REMOVED lines=8> */
.L_x_8986:
[----:B------:R-:W-:Y:S01]  /*bb00*/  IADD3 R21, R7, 0x10, RZ ;  /* 0x0000001007157810 */ /* 0x000fe20007ffe0ff */
[----:B------:R-:W-:Y:S02]  /*bb10*/  IMAD.MOV.U32 R13, RZ, RZ, R0 ;  /* 0x000000ffff0d7224 */ /* 0x000fe400078e0000 */
[----:B------:R-:W-:-:S07]  /*bb20*/  IMAD.MOV.U32 R2, RZ, RZ, R14 ;  /* 0x000000ffff027224 */ /* 0x000fce00078e000e */
[----:B------:R-:W-:Y:S05]  /*bb30*/  WARPSYNC.COLLECTIVE R15, `(.L_x_8987) ;  /* 0x000000000f087348 */ /* 0x000fea0003c00000 */
[----:B------:R0:W1:Y:S02]  /*bb40*/  SHFL.IDX P6, R14, R13, R12, R11 ;  /* 0x0000000c0d0e7389 */ /* 0x00006400000c000b */
[----:B01----:R-:W-:Y:S01]  /*bb50*/  ENDCOLLECTIVE ;  /* 0x000000000000791b */ /* 0x003fe20003800000 */
.L_x_8987:
        /* <DEDUP_REMOVED lines=12> */
.L_x_8988:
[----:B------:R-:W-:Y:S01]  /*bc20*/  @!PT LDS RZ, [RZ] ;  /* 0x00000000fffff984 */ /* 0x000fe20000000800 */
[----:B------:R-:W-:Y:S01]  /*bc30*/  @!PT LDS RZ, [RZ] ;  /* 0x00000000fffff984 */ /* 0x000fe20000000800 */
[----:B------:R-:W-:Y:S01]  /*bc40*/  @!PT LDS RZ, [RZ] ;  /* 0x00000000fffff984 */ /* 0x000fe20000000800 */
[----:B------:R0:W-:Y:S01]  /*bc50*/  @!P1 LDGSTS.E.BYPASS.LTC128B.128 [R9+0x18400], desc[UR44][R2.64], !P0 ;  /* 0x1840000002099fae */ /* 0x0001e2000c101d6c */
[----:B------:R-:W-:Y:S01]  /*bc60*/  ISETP.GE.AND P1, PT, R21, R4, PT ;  /* 0x000000041500720c */ /* 0x000fe20003f26270 */
[----:B------:R-:W-:Y:S02]  /*bc70*/  IMAD.MOV.U32 R13, RZ, RZ, R0 ;  /* 0x000000ffff0d7224 */ /* 0x000fe400078e0000 */
[----:B0-----:R-:W-:-:S10]  /*bc80*/  VIADD R9, R7, 0x20 ;  /* 0x0000002007097836 */ /* 0x001fd40000000000 */
[----:B------:R-:W-:Y:S01]  /*bc90*/  @!P1 LEA R21, R6, UR38, 0x1 ;  /* 0x0000002606159c11 */ /* 0x000fe2000f8e08ff */
[----:B------:R-:W-:-:S07]  /*bca0*/  IMAD.MOV.U32 R2, RZ, RZ, R14 ;  /* 0x000000ffff027224 */ /* 0x000fce00078e000e */
[----:B------:R-:W-:Y:S05]  /*bcb0*/  WARPSYNC.COLLECTIVE R15, `(.L_x_8989) ;  /* 0x000000000f087348 */ /* 0x000fea0003c00000 */
[----:B------:R0:W1:Y:S02]  /*bcc0*/  SHFL.IDX P6, R14, R13, R12, R11 ;  /* 0x0000000c0d0e7389 */ /* 0x00006400000c000b */
[----:B01----:R-:W-:Y:S01]  /*bcd0*/  ENDCOLLECTIVE ;  /* 0x000000000000791b */ /* 0x003fe20003800000 */
.L_x_8989:
        /* <DEDUP_REMOVED lines=8> */
.L_x_8990:
[----:B------:R-:W-:Y:S01]  /*bd60*/  @!PT LDS RZ, [RZ] ;  /* 0x00000000fffff984 */ /* 0x000fe20000000800 */
[----:B------:R-:W-:Y:S01]  /*bd70*/  @!PT LDS RZ, [RZ] ;  /* 0x00000000fffff984 */ /* 0x000fe20000000800 */
[----:B------:R-:W-:Y:S01]  /*bd80*/  @!PT LDS RZ, [RZ] ;  /* 0x00000000fffff984 */ /* 0x000fe20000000800 */
[----:B------:R0:W-:Y:S01]  /*bd90*/  @!P1 LDGSTS.E.BYPASS.LTC128B.128 [R21+0x18c00], desc[UR44][R2.64], !P0 ;  /* 0x18c0000002159fae */ /* 0x0001e2000c101d6c */
[----:B------:R-:W-:Y:S01]  /*bda0*/  ISETP.GE.AND P1, PT, R9, R4, PT ;  /* 0x000000040900720c */ /* 0x000fe20003f26270 */
[----:B------:R-:W-:Y:S02]  /*bdb0*/  IMAD.MOV.U32 R13, RZ, RZ, R0 ;  /* 0x000000ffff0d7224 */ /* 0x000fe400078e0000 */
[----:B0-----:R-:W-:-:S10]  /*bdc0*/  VIADD R21, R7, 0x30 ;  /* 0x0000003007157836 */ /* 0x001fd40000000000 */
[----:B------:R-:W-:Y:S02]  /*bdd0*/  @!P1 LEA R9, R6, UR38, 0x1 ;  /* 0x0000002606099c11 */ /* 0x000fe4000f8e08ff */
[----:B------:R-:W-:-:S07]  /*bde0*/  MOV R2, R14 ;  /* 0x0000000e00027202 */ /* 0x000fce0000000f00 */
[----:B------:R-:W-:Y:S05]  /*bdf0*/  WARPSYNC.COLLECTIVE R15, `(.L_x_8991) ;  /* 0x000000000f087348 */ /* 0x000fea0003c00000 */
[----:B------:R0:W1:Y:S02]  /*be00*/  SHFL.IDX P6, R14, R13, R12, R11 ;  /* 0x0000000c0d0e7389 */ /* 0x00006400000c000b */
[----:B01----:R-:W-:Y:S01]  /*be10*/  ENDCOLLECTIVE ;  /* 0x000000000000791b */ /* 0x003fe20003800000 */
.L_x_8991:
        /* <DEDUP_REMOVED lines=8> */
.L_x_8992:
        /* <DEDUP_REMOVED lines=12> */
.L_x_8993:
[----:B------:R-:W-:Y:S02]  /*bf60*/  IMAD.MOV.U32 R13, RZ, RZ, R5 ;  /* 0x000000ffff0d7224 */ /* 0x000fe400078e0005 */
[----:B------:R-:W-:Y:S01]  /*bf70*/  IMAD.MOV.U32 R12, RZ, RZ, 0x4 ;  /* 0x00000004ff0c7424 */ /* 0x000fe200078e00ff */
[----:B------:R-:W-:-:S05]  /*bf80*/  @!P1 LEA R14, P2, R8, R14, 0x1 ;  /* 0x0000000e080e9211 */ /* 0x000fca00078408ff */
[----:B------:R-:W-:Y:S01]  /*bf90*/  @!P1 IMAD.X R3, RZ, RZ, R2, P2 ;  /* 0x000000ffff039224 */ /* 0x000fe200010e0602 */
[----:B------:R-:W-:-:S07]  /*bfa0*/  @!P1 MOV R2, R14 ;  /* 0x0000000e00029202 */ /* 0x000fce0000000f00 */
[----:B------:R-:W-:Y:S05]  /*bfb0*/  WARPSYNC.COLLECTIVE R15, `(.L_x_8994) ;  /* 0x000000000f087348 */ /* 0x000fea0003c00000 */
[----:B------:R0:W1:Y:S02]  /*bfc0*/  SHFL.IDX P6, R14, R13, R12, R11 ;  /* 0x0000000c0d0e7389 */ /* 0x00006400000c000b */
[----:B01----:R-:W-:Y:S01]  /*bfd0*/  ENDCOLLECTIVE ;  /* 0x000000000000791b */ /* 0x003fe20003800000 */
.L_x_8994:
        /* <DEDUP_REMOVED lines=12> */
.L_x_8995:
[----:B------:R-:W-:Y:S01]  /*c0a0*/  IMAD.MOV.U32 R13, RZ, RZ, R5 ;  /* 0x000000ffff0d7224 */ /* 0x000fe200078e0005 */
[----:B------:R-:W-:Y:S02]  /*c0b0*/  MOV R12, 0x5 ;  /* 0x00000005000c7802 */ /* 0x000fe40000000f00 */
[----:B------:R-:W-:-:S05]  /*c0c0*/  @!P1 LEA R14, P2, R8, R14, 0x1 ;  /* 0x0000000e080e9211 */ /* 0x000fca00078408ff */
[----:B------:R-:W-:Y:S02]  /*c0d0*/  @!P1 IMAD.X R3, RZ, RZ, R2, P2 ;  /* 0x000000ffff039224 */ /* 0x000fe400010e0602 */
[----:B------:R-:W-:-:S07]  /*c0e0*/  @!P1 IMAD.MOV.U32 R2, RZ, RZ, R14 ;  /* 0x000000ffff029224 */ /* 0x000fce00078e000e */
[----:B------:R-:W-:Y:S05]  /*c0f0*/  WARPSYNC.COLLECTIVE R15, `(.L_x_8996) ;  /* 0x000000000f087348 */ /* 0x000fea0003c00000 */
[----:B------:R0:W1:Y:S02]  /*c100*/  SHFL.IDX P6, R14, R13, R12, R11 ;  /* 0x0000000c0d0e7389 */ /* 0x00006400000c000b */
[----:B01----:R-:W-:Y:S01]  /*c110*/  ENDCOLLECTIVE ;  /* 0x000000000000791b */ /* 0x003fe20003800000 */
.L_x_8996:
        /* <DEDUP_REMOVED lines=11> */
.L_x_8997:
        /* <DEDUP_REMOVED lines=8> */
.L_x_8998:
[----:B------:R-:W-:Y:S01]  /*c250*/  @!PT LDS RZ, [RZ] ;  /* 0x00000000fffff984 */ /* 0x000fe20000000800 */
[----:B------:R-:W-:Y:S01]  /*c260*/  @!PT LDS RZ, [RZ] ;  /* 0x00000000fffff984 */ /* 0x000fe20000000800 */
[----:B------:R-:W-:Y:S01]  /*c270*/  @!PT LDS RZ, [RZ] ;  /* 0x00000000fffff984 */ /* 0x000fe20000000800 */
[----:B------:R0:W-:Y:S01]  /*c280*/  @!P1 LDGSTS.E.BYPASS.LTC128B.128 [R21+0x1ac00], desc[UR44][R2.64], !P0 ;  /* 0x1ac0000002159fae */ /* 0x0001e2000c101d6c */
[----:B------:R-:W-:Y:S02]  /*c290*/  IMAD.MOV.U32 R13, RZ, RZ, R0 ;  /* 0x000000ffff0d7224 */ /* 0x000fe400078e0000 */
[----:B0-----:R-:W-:-:S05]  /*c2a0*/  VIADD R3, R7, 0x60 ;  /* 0x0000006007037836 */ /* 0x001fca0000000000 */
[----:B------:R-:W-:Y:S01]  /*c2b0*/  ISETP.GE.AND P1, PT, R3, R4, PT ;  /* 0x000000040300720c */ /* 0x000fe20003f26270 */
[----:B------:R-:W-:-:S12]  /*c2c0*/  IMAD.MOV.U32 R2, RZ, RZ, R14 ;  /* 0x000000ffff027224 */ /* 0x000fd800078e000e */
[----:B------:R-:W-:Y:S05]  /*c2d0*/  WARPSYNC.COLLECTIVE R15, `(.L_x_8999) ;  /* 0x000000000f087348 */ /* 0x000fea0003c00000 */
[----:B------:R0:W1:Y:S02]  /*c2e0*/  SHFL.IDX P6, R14, R13, R12, R11 ;  /* 0x0000000c0d0e7389 */ /* 0x00006400000c000b */
[----:B01----:R-:W-:Y:S01]  /*c2f0*/  ENDCOLLECTIVE ;  /* 0x000000000000791b */ /* 0x003fe20003800000 */
.L_x_8999:
[----:B------:R-:W-:Y:S01]  /*c300*/  @!P1 LEA R9, R6, UR38, 0x1 ;  /* 0x0000002606099c11 */ /* 0x000fe2000f8e08ff */
        /* <DEDUP_REMOVED lines=8> */
.L_x_9000:
[----:B------:R-:W-:Y:S01]  /*c390*/  @!PT LDS RZ, [RZ] ;  /* 0x00000000fffff984 */ /* 0x000fe20000000800 */
[----:B------:R-:W-:Y:S01]  /*c3a0*/  @!PT LDS RZ, [RZ] ;  /* 0x00000000fffff984 */ /* 0x000fe20000000800 */
[----:B------:R-:W-:Y:S01]  /*c3b0*/  @!PT LDS RZ, [RZ] ;  /* 0x00000000fffff984 */ /* 0x000fe20000000800 */
[----:B------:R0:W-:Y:S01]  /*c3c0*/  @!P1 LDGSTS.E.BYPASS.LTC128B.128 [R9+0x1b400], desc[UR44][R2.64], !P0 ;  /* 0x1b40000002099fae */ /* 0x0001e2000c101d6c */
[----:B------:R-:W-:Y:S02]  /*c3d0*/  IMAD.MOV.U32 R13, RZ, RZ, R0 ;  /* 0x000000ffff0d7224 */ /* 0x000fe400078e0000 */
[----:B------:R-:W-:-:S07]  /*c3e0*/  IMAD.MOV.U32 R5, RZ, RZ, R14 ;  /* 0x000000ffff057224 */ /* 0x000fce00078e000e */
[----:B0-----:R-:W-:Y:S05]  /*c3f0*/  WARPSYNC.COLLECTIVE R15, `(.L_x_9001) ;  /* 0x000000000f087348 */ /* 0x001fea0003c00000 */
[----:B------:R1:W2:Y:S02]  /*c400*/  SHFL.IDX P6, R14, R13, R12, R11 ;  /* 0x0000000c0d0e7389 */ /* 0x0002a400000c000b */
[----:B012---:R-:W-:Y:S01]  /*c410*/  ENDCOLLECTIVE ;  /* 0x000000000000791b */ /* 0x007fe20003800000 */
.L_x_9001:
[----:B------:R-:W-:Y:S05]  /*c420*/  BRA `(.L_x_9002) ;  /* 0xffffffcc00b47947 */ /* 0x000fea000383ffff */
.L_x_8910:
[----:B0-----:R-:W-:-:S04]  /*c430*/  IMAD.U32 R3, RZ, RZ, UR38 ;  /* 0x00000026ff037e24 */ /* 0x001fc8000f8e00ff */
[----:B------:R0:W1:Y:S03]  /*c440*/  SYNCS.PHASECHK.TRANS64.TRYWAIT P0, [R3+URZ+0x22820], R4 ;  /* 0x02282004030075a7 */ /* 0x000066000800017f */
[----:B-1----:R-:W-:Y:S05]  /*c450*/  @!P0 NANOSLEEP.SYNCS 0x989680 ;  /* 0x009896800000895d */ /* 0x002fea0003900000 */
[----:B------:R-:W1:Y:S02]  /*c460*/  @!P0 SYNCS.PHASECHK.TRANS64 P0, [R3+URZ+0x22820], R4 ;  /* 0x02282004030085a7 */ /* 0x000e64000800007f */
[----:B-1----:R-:W-:Y:S05]  /*c470*/  @!P0 BRA `(.L_x_8910) ;  /* 0xfffffffc00ec8947 */ /* 0x002fea000383ffff */
[----:B------:R-:W-:Y:S05]  /*c480*/  BRA `(.L_x_9003) ;  /* 0xffffffcc00e47947 */ /* 0x000fea000383ffff */
.L_x_8913:
[----:B0-----:R-:W-:-:S04]  /*c490*/  IMAD.U32 R3, RZ, RZ, UR38 ;  /* 0x00000026ff037e24 */ /* 0x001fc8000f8e00ff */
[----:B------:R0:W1:Y:S03]  /*c4a0*/  SYNCS.PHASECHK.TRANS64.TRYWAIT P0, [R3+URZ+0x22860], R4 ;  /* 0x02286004030075a7 */ /* 0x000066000800017f */
[----:B-1----:R-:W-:Y:S05]  /*c4b0*/  @!P0 NANOSLEEP.SYNCS 0x989680 ;  /* 0x009896800000895d */ /* 0x002fea0003900000 */
[----:B------:R-:W1:Y:S02]  /*c4c0*/  @!P0 SYNCS.PHASECHK.TRANS64 P0, [R3+URZ+0x22860], R4 ;  /* 0x02286004030085a7 */ /* 0x000e64000800007f */
[----:B-1----:R-:W-:Y:S05]  /*c4d0*/  @!P0 BRA `(.L_x_8913) ;  /* 0xfffffffc00ec8947 */ /* 0x002fea000383ffff */
[----:B------:R-:W-:Y:S05]  /*c4e0*/  BRA `(.L_x_9004) ;  /* 0xffffffcc00f07947 */ /* 0x000fea000383ffff */
.L_x_8925:
[----:B-1----:R-:W-:-:S04]  /*c4f0*/  IMAD.U32 R3, RZ, RZ, UR38 ;  /* 0x00000026ff037e24 */ /* 0x002fc8000f8e00ff */
[----:B------:R1:W2:Y:S03]  /*c500*/  SYNCS.PHASECHK.TRANS64.TRYWAIT P0, [R3+URZ+0x22848], R2 ;  /* 0x02284802030075a7 */ /* 0x0002a6000800017f */
[----:B--2---:R-:W-:Y:S05]  /*c510*/  @!P0 NANOSLEEP.SYNCS 0x989680 ;  /* 0x009896800000895d */ /* 0x004fea0003900000 */
[----:B------:R-:W2:Y:S02]  /*c520*/  @!P0 SYNCS.PHASECHK.TRANS64 P0, [R3+URZ+0x22848], R2 ;  /* 0x02284802030085a7 */ /* 0x000ea4000800007f */
[----:B--2---:R-:W-:Y:S05]  /*c530*/  @!P0 BRA `(.L_x_8925) ;  /* 0xfffffffc00ec8947 */ /* 0x004fea000383ffff */
[----:B------:R-:W-:Y:S05]  /*c540*/  BRA `(.L_x_9005) ;  /* 0xffffffd400ec7947 */ /* 0x000fea000383ffff */
.L_x_8930:
[----:B01----:R-:W-:-:S04]  /*c550*/  IMAD.U32 R3, RZ, RZ, UR38 ;  /* 0x00000026ff037e24 */ /* 0x003fc8000f8e00ff */
[----:B------:R0:W1:Y:S03]  /*c560*/  SYNCS.PHASECHK.TRANS64.TRYWAIT P0, [R3+URZ+0x22868], R2 ;  /* 0x02286802030075a7 */ /* 0x000066000800017f */
[----:B-1----:R-:W-:Y:S05]  /*c570*/  @!P0 NANOSLEEP.SYNCS 0x989680 ;  /* 0x009896800000895d */ /* 0x002fea0003900000 */
[----:B------:R-:W1:Y:S02]  /*c580*/  @!P0 SYNCS.PHASECHK.TRANS64 P0, [R3+URZ+0x22868], R2 ;  /* 0x02286802030085a7 */ /* 0x000e64000800007f */
[----:B-1----:R-:W-:Y:S05]  /*c590*/  @!P0 BRA `(.L_x_8930) ;  /* 0xfffffffc00ec8947 */ /* 0x002fea000383ffff */
[----:B------:R-:W-:Y:S05]  /*c5a0*/  BRA `(.L_x_9006) ;  /* 0xffffffd8004c7947 */ /* 0x000fea000383ffff */
.L_x_8941:
[----:B-1----:R-:W-:-:S04]  /*c5b0*/  MOV R3, UR38 ;  /* 0x0000002600037c02 */ /* 0x002fc80008000f00 */
[----:B------:R1:W2:Y:S03]  /*c5c0*/  SYNCS.PHASECHK.TRANS64.TRYWAIT P0, [R3+URZ+0x22840], R2 ;  /* 0x02284002030075a7 */ /* 0x0002a6000800017f */
[----:B--2---:R-:W-:Y:S05]  /*c5d0*/  @!P0 NANOSLEEP.SYNCS 0x989680 ;  /* 0x009896800000895d */ /* 0x004fea0003900000 */
[----:B------:R-:W2:Y:S02]  /*c5e0*/  @!P0 SYNCS.PHASECHK.TRANS64 P0, [R3+URZ+0x22840], R2 ;  /* 0x02284002030085a7 */ /* 0x000ea4000800007f */
[----:B--2---:R-:W-:Y:S05]  /*c5f0*/  @!P0 BRA `(.L_x_8941) ;  /* 0xfffffffc00ec8947 */ /* 0x004fea000383ffff */
[----:B------:R-:W-:Y:S05]  /*c600*/  BRA `(.L_x_9007) ;  /* 0xffffffdc00cc7947 */ /* 0x000fea000383ffff */
.L_x_8946:
[----:B01----:R-:W-:-:S04]  /*c610*/  IMAD.U32 R3, RZ, RZ, UR38 ;  /* 0x00000026ff037e24 */ /* 0x003fc8000f8e00ff */
[----:B------:R0:W1:Y:S03]  /*c620*/  SYNCS.PHASECHK.TRANS64.TRYWAIT P0, [R3+URZ+0x22860], R2 ;  /* 0x02286002030075a7 */ /* 0x000066000800017f */
[----:B-1----:R-:W-:Y:S05]  /*c630*/  @!P0 NANOSLEEP.SYNCS 0x989680 ;  /* 0x009896800000895d */ /* 0x002fea0003900000 */
[----:B------:R-:W1:Y:S02]  /*c640*/  @!P0 SYNCS.PHASECHK.TRANS64 P0, [R3+URZ+0x22860], R2 ;  /* 0x02286002030085a7 */ /* 0x000e64000800007f */
[----:B-1----:R-:W-:Y:S05]  /*c650*/  @!P0 BRA `(.L_x_8946) ;  /* 0xfffffffc00ec8947 */ /* 0x002fea000383ffff */
[----:B------:R-:W-:Y:S05]  /*c660*/  BRA `(.L_x_9008) ;  /* 0xffffffe000307947 */ /* 0x000fea000383ffff */
.L_x_8958:
[----:B-1----:R-:W-:-:S04]  /*c670*/  IMAD.U32 R3, RZ, RZ, UR38 ;  /* 0x00000026ff037e24 */ /* 0x002fc8000f8e00ff */
[----:B------:R1:W2:Y:S03]  /*c680*/  SYNCS.PHASECHK.TRANS64.TRYWAIT P0, [R3+URZ+0x22848], R2 ;  /* 0x02284802030075a7 */ /* 0x0002a6000800017f */
[----:B--2---:R-:W-:Y:S05]  /*c690*/  @!P0 NANOSLEEP.SYNCS 0x989680 ;  /* 0x009896800000895d */ /* 0x004fea0003900000 */
[----:B------:R-:W2:Y:S02]  /*c6a0*/  @!P0 SYNCS.PHASECHK.TRANS64 P0, [R3+URZ+0x22848], R2 ;  /* 0x02284802030085a7 */ /* 0x000ea4000800007f */
[----:B--2---:R-:W-:Y:S05]  /*c6b0*/  @!P0 BRA `(.L_x_8958) ;  /* 0xfffffffc00ec8947 */ /* 0x004fea000383ffff */
[----:B------:R-:W-:Y:S05]  /*c6c0*/  BRA `(.L_x_9009) ;  /* 0xffffffe400bc7947 */ /* 0x000fea000383ffff */
.L_x_8963:
[----:B-1----:R-:W-:-:S04]  /*c6d0*/  IMAD.U32 R3, RZ, RZ, UR38 ;  /* 0x00000026ff037e24 */ /* 0x002fc8000f8e00ff */
[----:B------:R1:W2:Y:S03]  /*c6e0*/  SYNCS.PHASECHK.TRANS64.TRYWAIT P0, [R3+URZ+0x22868], R2 ;  /* 0x02286802030075a7 */ /* 0x0002a6000800017f */
[----:B--2---:R-:W-:Y:S05]  /*c6f0*/  @!P0 NANOSLEEP.SYNCS 0x989680 ;  /* 0x009896800000895d */ /* 0x004fea0003900000 */
[----:B------:R-:W2:Y:S02]  /*c700*/  @!P0 SYNCS.PHASECHK.TRANS64 P0, [R3+URZ+0x22868], R2 ;  /* 0x02286802030085a7 */ /* 0x000ea4000800007f */
[----:B--2---:R-:W-:Y:S05]  /*c710*/  @!P0 BRA `(.L_x_8963) ;  /* 0xfffffffc00ec8947 */ /* 0x004fea000383ffff */
[----:B------:R-:W-:Y:S05]  /*c720*/  BRA `(.L_x_9010) ;  /* 0xffffffe800207947 */ /* 0x000fea000383ffff */
.L_x_8970:
[----:B-1----:R1:W2:Y:S02]  /*c730*/  SYNCS.PHASECHK.TRANS64.TRYWAIT P0, [R2+URZ+0x22820], R9 ;  /* 0x02282009020075a7 */ /* 0x0022a4000800017f */
[----:B--2---:R-:W-:Y:S05]  /*c740*/  @!P0 NANOSLEEP.SYNCS 0x989680 ;  /* 0x009896800000895d */ /* 0x004fea0003900000 */
[----:B------:R-:W2:Y:S02]  /*c750*/  @!P0 SYNCS.PHASECHK.TRANS64 P0, [R2+URZ+0x22820], R9 ;  /* 0x02282009020085a7 */ /* 0x000ea4000800007f */
[----:B--2---:R-:W-:Y:S05]  /*c760*/  @!P0 BRA `(.L_x_8970) ;  /* 0xfffffffc00f08947 */ /* 0x004fea000383ffff */
[----:B------:R-:W-:Y:S05]  /*c770*/  BRA `(.L_x_9011) ;  /* 0xffffffec00407947 */ /* 0x000fea000383ffff */
.L_x_8971:
[----:B------:R-:W2:Y:S01]  /*c780*/  S2R R3, SR_TID.X ;  /* 0x0000000000037919 */ /* 0x000ea20000002100 */
[----:B------:R-:W-:Y:S01]  /*c790*/  BSSY B0, `(.L_x_9012) ;  /* 0x000000a000007945 */ /* 0x000fe20003800000 */
[----:B------:R-:W-:Y:S02]  /*c7a0*/  IMAD.MOV.U32 R12, RZ, RZ, RZ ;  /* 0x000000ffff0c7224 */ /* 0x000fe400078e00ff */
[----:B------:R-:W-:Y:S02]  /*c7b0*/  IMAD.MOV.U32 R11, RZ, RZ, 0x1f ;  /* 0x0000001fff0b7424 */ /* 0x000fe400078e00ff */
[----:B------:R-:W-:Y:S01]  /*c7c0*/  IMAD.MOV.U32 R15, RZ, RZ, -0x1 ;  /* 0xffffffffff0f7424 */ /* 0x000fe200078e00ff */
[----:B--2---:R-:W-:-:S04]  /*c7d0*/  SHF.R.U32.HI R3, RZ, 0x5, R3 ;  /* 0x00000005ff037819 */ /* 0x004fc80000011603 */
[----:B------:R-:W-:-:S05]  /*c7e0*/  LOP3.LUT R3, R3, 0x3, RZ, 0xc0, !PT ;  /* 0x0000000303037812 */ /* 0x000fca00078ec0ff */
[----:B------:R-:W-:-:S07]  /*c7f0*/  IMAD.MOV.U32 R13, RZ, RZ, R3 ;  /* 0x000000ffff0d7224 */ /* 0x000fce00078e0003 */
[----:B01----:R-:W-:Y:S05]  /*c800*/  WARPSYNC.COLLECTIVE R15, `(.L_x_9013) ;  /* 0x000000000f087348 */ /* 0x003fea0003c00000 */
[----:B------:R2:W3:Y:S02]  /*c810*/  SHFL.IDX P6, R14, R13, R12, R11 ;  /* 0x0000000c0d0e7389 */ /* 0x0004e400000c000b */
[----:B0123--:R-:W-:Y:S01]  /*c820*/  ENDCOLLECTIVE ;  /* 0x000000000000791b */ /* 0x00ffe20003800000 */
.L_x_9013:
[----:B------:R-:W-:Y:S05]  /*c830*/  BSYNC B0 ;  /* 0x0000000000007941 */ /* 0x000fea0003800000 */
.L_x_9012:
[----:B------:R-:W-:Y:S05]  /*c840*/  BRA `(.L_x_9014) ;  /* 0xffffffec00247947 */ /* 0x000fea000383ffff */
.L_x_8972:
[----:B------:R-:W-:Y:S01]  /*c850*/  BSSY B0, `(.L_x_9015) ;  /* 0x0000006000007945 */ /* 0x000fe20003800000 */
[----:B------:R-:W-:-:S07]  /*c860*/  IMAD.MOV.U32 R15, RZ, RZ, -0x1 ;  /* 0xffffffffff0f7424 */ /* 0x000fce00078e00ff */
[----:B012---:R-:W-:Y:S05]  /*c870*/  WARPSYNC.COLLECTIVE R15, `(.L_x_9016) ;  /* 0x000000000f0c7348 */ /* 0x007fea0003c00000 */
[----:B------:R-:W-:Y:S02]  /*c880*/  ELECT P6, UR62, PT ;  /* 0x00000000003e782f */ /* 0x000fe400038c0000 */
[----:B------:R-:W-:Y:S01]  /*c890*/  MOV R14, UR62 ;  /* 0x0000003e000e7c02 */ /* 0x000fe20008000f00 */
[----:B012---:R-:W-:Y:S10]  /*c8a0*/  ENDCOLLECTIVE ;  /* 0x000000000000791b */ /* 0x007ff40003800000 */
.L_x_9016:
[----:B------:R-:W-:Y:S05]  /*c8b0*/  BSYNC B0 ;  /* 0x0000000000007941 */ /* 0x000fea0003800000 */
.L_x_9015:
[----:B------:R-:W-:Y:S05]  /*c8c0*/  BRA `(.L_x_9017) ;  /* 0xffffffec00187947 */ /* 0x000fea000383ffff */
.L_x_8974:
[----:B--2---:R2:W3:Y:S02]  /*c8d0*/  SYNCS.PHASECHK.TRANS64.TRYWAIT P0, [R7+URZ], R4 ;  /* 0x00000004070075a7 */ /* 0x0044e4000800017f */
[----:B---3--:R-:W-:Y:S05]  /*c8e0*/  @!P0 NANOSLEEP.SYNCS 0x989680 ;  /* 0x009896800000895d */ /* 0x008fea0003900000 */
[----:B------:R-:W3:Y:S02]  /*c8f0*/  @!P0 SYNCS.PHASECHK.TRANS64 P0, [R7+URZ], R4 ;  /* 0x00000004070085a7 */ /* 0x000ee4000800007f */
[----:B---3--:R-:W-:Y:S05]  /*c900*/  @!P0 BRA `(.L_x_8974) ;  /* 0xfffffffc00f08947 */ /* 0x008fea000383ffff */
[----:B------:R-:W-:Y:S05]  /*c910*/  BRA `(.L_x_9018) ;  /* 0xffffffec004c7947 */ /* 0x000fea000383ffff */
.L_x_8975:
[----:B---3--:R3:W4:Y:S02]  /*c920*/  SYNCS.PHASECHK.TRANS64.TRYWAIT P0, [R5+URZ], R0 ;  /* 0x00000000050075a7 */ /* 0x008724000800017f */
[----:B----4-:R-:W-:Y:S05]  /*c930*/  @!P0 NANOSLEEP.SYNCS 0x989680 ;  /* 0x009896800000895d */ /* 0x010fea0003900000 */
[----:B------:R-:W4:Y:S02]  /*c940*/  @!P0 SYNCS.PHASECHK.TRANS64 P0, [R5+URZ], R0 ;  /* 0x00000000050085a7 */ /* 0x000f24000800007f */
[----:B----4-:R-:W-:Y:S05]  /*c950*/  @!P0 BRA `(.L_x_8975) ;  /* 0xfffffffc00f08947 */ /* 0x010fea000383ffff */
[----:B------:R-:W-:Y:S05]  /*c960*/  BRA `(.L_x_9019) ;  /* 0xffffffec00407947 */ /* 0x000fea000383ffff */
.L_x_8977:
[----:B-1----:R1:W3:Y:S02]  /*c970*/  SYNCS.PHASECHK.TRANS64.TRYWAIT P0, [R5+URZ], R4 ;  /* 0x00000004050075a7 */ /* 0x0022e4000800017f */
[----:B---3--:R-:W-:Y:S05]  /*c980*/  @!P0 NANOSLEEP.SYNCS 0x989680 ;  /* 0x009896800000895d */ /* 0x008fea0003900000 */
[----:B------:R-:W3:Y:S02]  /*c990*/  @!P0 SYNCS.PHASECHK.TRANS64 P0, [R5+URZ], R4 ;  /* 0x00000004050085a7 */ /* 0x000ee4000800007f */
[----:B---3--:R-:W-:Y:S05]  /*c9a0*/  @!P0 BRA `(.L_x_8977) ;  /* 0xfffffffc00f08947 */ /* 0x008fea000383ffff */
[----:B------:R-:W-:Y:S05]  /*c9b0*/  BRA `(.L_x_9020) ;  /* 0xffffffec00447947 */ /* 0x000fea000383ffff */
.L_x_9021:
        /* <DEDUP_REMOVED lines=12> */
.L_x_15014:


//--------------------- .text._ZN7cutlass13device_kernelIN5flash11enable_sm90INS1_16FlashAttnFwdSm90INS1_25CollectiveMainloopFwdSm90ILi2EN4cute5tupleIJNS5_1CILi1EEES8_S8_EEENS6_IJNS7_ILi128EEENS7_ILi96EEENS7_ILi64EEEEEELi256ENS_6half_tEfNS_4arch4Sm90ELb0ELb0ELb0ELb0ELb0ELb0ELb1ELb1ELb0ELb1ELb1ELb0EEENS1_21CollectiveEpilogueFwdINS6_IJSA_NS7_ILi256EEESB_EEES9_SE_SG_Li256ELb0ELb1ELb1ELb0EEENS1_19SingleTileSchedulerILb0ELb1ELb1ELi128EEEEEEEEEvNT_6ParamsE --------------------------
	.section	.text._ZN7cutlass13device_kernelIN5flash11enable_sm90INS1_16FlashAttnFwdSm90INS1_25CollectiveMainloopFwdSm90ILi2EN4cute5tupleIJNS5_1CILi1EEES8_S8_EEENS6_IJNS7_ILi128EEENS7_ILi96EEENS7_ILi64EEEEEELi256ENS_6half_tEfNS_4arch4Sm90ELb0ELb0ELb0ELb0ELb0ELb0ELb1ELb1ELb0ELb1ELb1ELb0EEENS1_21CollectiveEpilogueFwdINS6_IJSA_NS7_ILi256EEESB_EEES9_SE_SG_Li256ELb0ELb1ELb1ELb0EEENS1_19SingleTileSchedulerILb0ELb1ELb1ELi128EEEEEEEEEvNT_6ParamsE,"ax",@progbits
	.align	128
.text._ZN7cutlass13device_kernelIN5flash11enable_sm90INS1_16FlashAttnFwdSm90INS1_25CollectiveMainloopFwdSm90ILi2EN4cute5tupleIJNS5_1CILi1EEES8_S8_EEENS6_IJNS7_ILi128EEENS7_ILi96EEENS7_ILi64EEEEEELi256ENS_6half_tEfNS_4arch4Sm90ELb0ELb0ELb0ELb0ELb0ELb0ELb1ELb1ELb0ELb1ELb1ELb0EEENS1_21CollectiveEpilogueFwdINS6_IJSA_NS7_ILi256EEESB_EEES9_SE_SG_Li256ELb0ELb1ELb1ELb0EEENS1_19SingleTileSchedulerILb0ELb1ELb1ELi128EEEEEEEEEvNT_6ParamsE:
        .type           _ZN7cutlass13device_kernelIN5flash11enable_sm90INS1_16FlashAttnFwdSm90INS1_25CollectiveMainloopFwdSm90ILi2EN4cute5tupleIJNS5_1CILi1EEES8_S8_EEENS6_IJNS7_ILi128EEENS7_ILi96EEENS7_ILi64EEEEEELi256ENS_6half_tEfNS_4arch4Sm90ELb0ELb0ELb0ELb0ELb0ELb0ELb1ELb1ELb0ELb1ELb1ELb0EEENS1_21CollectiveEpilogueFwdINS6_IJSA_NS7_ILi256EEESB_EEES9_SE_SG_Li256ELb0ELb1ELb1ELb0EEENS1_19SingleTileSchedulerILb0ELb1ELb1ELi128EEEEEEEEEvNT_6ParamsE,@function
        .size           _ZN7cutlass13device_kernelIN5flash11enable_sm90INS1_16FlashAttnFwdSm90INS1_25CollectiveMainloopFwdSm90ILi2EN4cute5tupleIJNS5_1CILi1EEES8_S8_EEENS6_IJNS7_ILi128EEENS7_ILi96EEENS7_ILi64EEEEEELi256ENS_6half_tEfNS_4arch4Sm90ELb0ELb0ELb0ELb0ELb0ELb0ELb1ELb1ELb0ELb1ELb1ELb0EEENS1_21CollectiveEpilogueFwdINS6_IJSA_NS7_ILi256EEESB_EEES9_SE_SG_Li256ELb0ELb1ELb1ELb0EEENS1_19SingleTileSchedulerILb0ELb1ELb1ELi128EEEEEEEEEvNT_6ParamsE,(.L_x_15015 - _ZN7cutlass13device_kernelIN5flash11enable_sm90INS1_16FlashAttnFwdSm90INS1_25CollectiveMainloopFwdSm90ILi2EN4cute5tupleIJNS5_1CILi1EEES8_S8_EEENS6_IJNS7_ILi128EEENS7_ILi96EEENS7_ILi64EEEEEELi256ENS_6half_tEfNS_4arch4Sm90ELb0ELb0ELb0ELb0ELb0ELb0ELb1ELb1ELb0ELb1ELb1ELb0EEENS1_21CollectiveEpilogueFwdINS6_IJSA_NS7_ILi256EEESB_EEES9_SE_SG_Li256ELb0ELb1ELb1ELb0EEENS1_19SingleTileSchedulerILb0ELb1ELb1ELi128EEEEEEEEEvNT_6ParamsE)
        .other          _ZN7cutlass13device_kernelIN5flash11enable_sm90INS1_16FlashAttnFwdSm90INS1_25CollectiveMainloopFwdSm90ILi2EN4cute5tupleIJNS5_1CILi1EEES8_S8_EEENS6_IJNS7_ILi128EEENS7_ILi96EEENS7_ILi64EEEEEELi256ENS_6half_tEfNS_4arch4Sm90ELb0ELb0ELb0ELb0ELb0ELb0ELb1ELb1ELb0ELb1ELb1ELb0EEENS1_21CollectiveEpilogueFwdINS6_IJSA_NS7_ILi256EEESB_EEES9_SE_SG_Li256ELb0ELb1ELb1ELb0EEENS1_19SingleTileSchedulerILb0ELb1ELb1ELi128EEEEEEEEEvNT_6ParamsE,@"STO_CUDA_ENTRY STV_DEFAULT"
_ZN7cutlass13device_kernelIN5flash11enable_sm90INS1_16FlashAttnFwdSm90INS1_25CollectiveMainloopFwdSm90ILi2EN4cute5tupleIJNS5_1CILi1EEES8_S8_EEENS6_IJNS7_ILi128EEENS7_ILi96EEENS7_ILi64EEEEEELi256ENS_6half_tEfNS_4arch4Sm90ELb0ELb0ELb0ELb0ELb0ELb0ELb1ELb1ELb0ELb1ELb1ELb0EEENS1_21CollectiveEpilogueFwdINS6_IJSA_NS7_ILi256EEESB_EEES9_SE_SG_Li256ELb0ELb1ELb1ELb0EEENS1_19SingleTileSchedulerILb0ELb1ELb1ELi128EEEEEEEEEvNT_6ParamsE:
        /* <DEDUP_REMOVED lines=18> */
.L_x_9023:
[----:B------:R-:W-:Y:S05]  /*0120*/  BSYNC B0 ;  /* 0x0000000000007941 */ /* 0x000fea0003800000 */
.L_x_9022:
        /* <DEDUP_REMOVED lines=43> */
.L_x_9024:
        /* <DEDUP_REMOVED lines=22> */
.L_x_9025:
        /* <DEDUP_REMOVED lines=18> */
.L_x_9026:
        /* <DEDUP_REMOVED lines=22> */
.L_x_9027:
        /* <DEDUP_REMOVED lines=22> */
.L_x_9028:
        /* <DEDUP_REMOVED lines=9> */
.L_x_9031:
[----:B------:R-:W-:-:S08]  /*09b0*/  NOP ;  /* 0x0000000000007918 */ /* 0x000fd00000000000 */
[----:B------:R-:W1:Y:S02]  /*09c0*/  USETMAXREG.TRY_ALLOC.CTAPOOL UP0, 0xf0 ;  /* 0x000000f0000079c8 */ /* 0x000e640008000600 */
[----:B-1----:R-:W-:-:S13]  /*09d0*/  PLOP3.LUT P0, PT, PT, PT, UP0, 0x80, 0x0 ;  /* 0x000000000000781c */ /* 0x002fda0003f0f008 */
[----:B------:R-:W-:Y:S05]  /*09e0*/  @!P0 BRA `(.L_x_9031) ;  /* 0xfffffffc00f08947 */ /* 0x000fea000383ffff */
[----:B------:R-:W1:Y:S01]  /*09f0*/  S2UR UR6, SR_CTAID.Y ;  /* 0x00000000000679c3 */ /* 0x000e620000002600 */
[----:B------:R-:W-:-:S07]  /*0a00*/  ULDC UR7, c[0x0][0xd50] ;  /* 0x0003540000077ab9 */ /* 0x000fce0000000800 */
[----:B------:R-:W-:Y:S08]  /*0a10*/  BAR.ARV 0x8, 0x180 ;  /* 0x0206000000007b1d */ /* 0x000ff00000002000 */
[----:B------:R-:W2:Y:S01]  /*0a20*/  S2UR UR8, SR_CTAID.Z ;  /* 0x00000000000879c3 */ /* 0x000ea20000002700 */
[----:B------:R-:W-:Y:S01]  /*0a30*/  ISETP.NE.AND P0, PT, R19, 0x1, PT ;  /* 0x000000011300780c */ /* 0x000fe20003f05270 */
[----:B------:R-:W-:-:S11]  /*0a40*/  UISETP.NE.AND UP0, UPT, UR7, 0x1, UPT ;  /* 0x000000010700788c */ /* 0x000fd6000bf05270 */
[----:B------:R-:W-:Y:S01]  /*0a50*/  @UP0 ULDC UR4, c[0x0][0xd54] ;  /* 0x0003550000040ab9 */ /* 0x000fe20000000800 */
[----:B------:R-:W-:Y:S06]  /*0a60*/  @!P0 BAR.ARV 0x9, 0x100 ;  /* 0x0244000000008b1d */ /* 0x000fec0000002000 */
[----:B-1----:R-:W-:Y:S01]  /*0a70*/  UIMAD.WIDE.U32 UR4, UR6, UR4, URZ ;  /* 0x00000004060472a5 */ /* 0x002fe2000f8e003f */
[----:B------:R-:W-:Y:S01]  /*0a80*/  @UP0 ULDC UR9, c[0x0][0xd58] ;  /* 0x0003560000090ab9 */ /* 0x000fe20000000800 */
[----:B------:R-:W-:Y:S01]  /*0a90*/  UMOV UR10, UR6 ;  /* 0x00000006000a7c82 */ /* 0x000fe20008000000 */
[----:B--2---:R-:W-:Y:S01]  /*0aa0*/  ISETP.LE.AND P0, PT, RZ, UR8, PT ;  /* 0x00000008ff007c0c */ /* 0x004fe2000bf03270 */
[----:B------:R-:W-:-:S04]  /*0ab0*/  @UP0 USHF.R.U32.HI UR10, URZ, UR9, UR5 ;  /* 0x000000093f0a0299 */ /* 0x000fc80008011605 */
[----:B------:R-:W-:Y:S02]  /*0ac0*/  UIADD3 UR4, -UR10, URZ, URZ ;  /* 0x0000003f0a047290 */ /* 0x000fe4000fffe13f */
[----:B------:R-:W-:Y:S02]  /*0ad0*/  IMAD.U32 R18, RZ, RZ, UR10 ;  /* 0x0000000aff127e24 */ /* 0x000fe4000f8e00ff */
        /* <DEDUP_REMOVED lines=54> */
.L_x_9033:
[----:B------:R-:W-:Y:S01]  /*0e40*/  UIMAD UR5, UR9, UR4, URZ ;  /* 0x00000004090572a4 */ /* 0x000fe2000f8e023f */
[----:B------:R-:W-:Y:S01]  /*0e50*/  IMAD.U32 R0, RZ, RZ, UR6 ;  /* 0x00000006ff007e24 */ /* 0x000fe2000f8e00ff */
[----:B0-----:R-:W0:Y:S01]  /*0e60*/  S2R R2, SR_TID.X ;  /* 0x0000000000027919 */ /* 0x001e220000002100 */
[----:B------:R-:W-:Y:S01]  /*0e70*/  IMAD.U32 R3, RZ, RZ, UR4 ;  /* 0x00000004ff037e24 */ /* 0x000fe2000f8e00ff */
[----:B------:R-:W-:Y:S02]  /*0e80*/  PLOP3.LUT P0, PT, PT, PT, PT, 0x80, 0x0 ;  /* 0x000000000000781c */ /* 0x000fe40003f0f070 */
[----:B------:R-:W-:Y:S01]  /*0e90*/  CS2R R150, SRZ ;  /* 0x0000000000967805 */ /* 0x000fe2000001ff00 */
[----:B------:R-:W-:Y:S01]  /*0ea0*/  IMAD.U32 R17, RZ, RZ, UR5 ;  /* 0x00000005ff117e24 */ /* 0x000fe2000f8e00ff */
        /* <DEDUP_REMOVED lines=77> */
[----:B------:R-:W-:Y:S02]  /*1380*/  UIADD3 UR6, UR7, 0x18400, URZ ;  /* 0x0001840007067890 */ /* 0x000fe4000fffe03f */
[----:B------:R-:W-:Y:S02]  /*1390*/  IMAD.U32 R16, RZ, RZ, UR7 ;  /* 0x00000007ff107e24 */ /* 0x000fe4000f8e00ff */
[----:B------:R-:W-:Y:S01]  /*13a0*/  ULOP3.LUT UP0, URZ, UR6, 0x1bf, URZ, 0xc0, !UPT ;  /* 0x000001bf063f7892 */ /* 0x000fe2000f80c03f */
[----:B-1----:R-:W-:-:S05]  /*13b0*/  R2UR UR4, R0 ;  /* 0x00000000000472ca */ /* 0x002fca00000e0000 */
[----:B------:R-:W-:-:S08]  /*13c0*/  PLOP3.LUT P0, PT, PT, PT, UP0, 0x80, 0x0 ;  /* 0x000000000000781c */ /* 0x000fd00003f0f008 */
[----:B------:R-:W-:-:S04]  /*13d0*/  ULEA.HI UR5, UR4, UR4, URZ, 0x1 ;  /* 0x0000000404057291 */ /* 0x000fc8000f8f083f */
[----:B------:R-:W-:-:S04]  /*13e0*/  ULOP3.LUT UR5, UR5, 0xffffe, URZ, 0xc0, !UPT ;  /* 0x000ffffe05057892 */ /* 0x000fc8000f8ec03f */
[----:B------:R-:W-:Y:S01]  /*13f0*/  UIADD3 UR36, UR4, -UR5, URZ ;  /* 0x8000000504247290 */ /* 0x000fe2000fffe03f */
        /* <DEDUP_REMOVED lines=17> */
.L_x_9035:
[----:B------:R-:W-:Y:S01]  /*1510*/  R2UR UR4, R16 ;  /* 0x00000000100472ca */ /* 0x000fe200000e0000 */
[----:B------:R-:W-:Y:S01]  /*1520*/  VIADD R15, R19, 0x8 ;  /* 0x00000008130f7836 */ /* 0x000fe20000000000 */
[----:B------:R-:W-:-:S11]  /*1530*/  SHF.L.U32 R10, RZ, 0x1f, RZ ;  /* 0x0000001fff0a7819 */ /* 0x000fd600000006ff */
[----:B------:R-:W0:Y:S02]  /*1540*/  SYNCS.PHASECHK.TRANS64.TRYWAIT P0, [UR4+0x32400], R10 ;  /* 0x0324000aff0075a7 */ /* 0x000e240008000144 */
[----:B0-----:R-:W-:Y:S05]  /*1550*/  @!P0 BRA `(.L_x_9036) ;  /* 0x000000c000f48947 */ /* 0x001fea0003800000 */
.L_x_9147:
[----:B------:R-:W-:Y:S05]  /*1560*/  WARPSYNC.ALL ;  /* 0x0000000000007948 */ /* 0x000fea0003800000 */
[----:B------:R-:W2:Y:S01]  /*1570*/  LDL R0, [R1+0x30] ;  /* 0x0000300001007983 */ /* 0x000ea20000100800 */
[----:B------:R1:W-:Y:S01]  /*1580*/  BAR.SYNC.DEFER_BLOCKING R15, 0x100 ;  /* 0x0004000f0000751d */ /* 0x0003e20000010000 */
[----:B--2---:R-:W-:-:S13]  /*1590*/  R2UR UR4, R0 ;  /* 0x00000000000472ca */ /* 0x004fda00000e0000 */
[----:B------:R-:W-:-:S04]  /*15a0*/  ULOP3.LUT UR4, UR4, 0x1, URZ, 0xfc, !UPT ;  /* 0x0000000104047892 */ /* 0x000fc8000f8efc3f */
[----:B------:R-:W-:-:S06]  /*15b0*/  UISETP.NE.AND UP0, UPT, UR4, 0x3, UPT ;  /* 0x000000030400788c */ /* 0x000fcc000bf05270 */
[----:B------:R-:W-:-:S13]  /*15c0*/  PLOP3.LUT P0, PT, PT, PT, UP0, 0x80, 0x0 ;  /* 0x000000000000781c */ /* 0x000fda0003f0f008 */
[----:B-1----:R-:W-:Y:S05]  /*15d0*/  @!P0 BRA `(.L_x_9037) ;  /* 0x0000000000048947 */ /* 0x002fea0003800000 */
[----:B------:R-:W-:Y:S01]  /*15e0*/  BPT.TRAP 0x1 ;  /* 0x000000040000795c */ /* 0x000fe20000300000 */
.L_x_9037:
[----:B------:R-:W-:-:S13]  /*15f0*/  R2UR UR4, R16 ;  /* 0x00000000100472ca */ /* 0x000fda00000e0000 */
[----:B------:R1:W2:Y:S01]  /*1600*/  SYNCS.PHASECHK.TRANS64.TRYWAIT P1, [UR4+0x32430], R10 ;  /* 0x0324300aff0075a7 */ /* 0x0002a20008020144 */
[----:B------:R-:W-:Y:S05]  /*1610*/  @!P0 BRA `(.L_x_9038) ;  /* 0x0000000000048947 */ /* 0x000fea0003800000 */
[----:B------:R-:W-:Y:S01]  /*1620*/  BPT.TRAP 0x1 ;  /* 0x000000040000795c */ /* 0x000fe20000300000 */
.L_x_9038:
[----:B--2---:R-:W-:Y:S05]  /*1630*/  @P1 BRA `(.L_x_9039) ;  /* 0x00000000000c1947 */ /* 0x004fea0003800000 */
[----:B------:R-:W-:-:S13]  /*1640*/  R2UR UR4, R16 ;  /* 0x00000000100472ca */ /* 0x000fda00000e0000 */
[----:B------:R-:W2:Y:S02]  /*1650*/  SYNCS.PHASECHK.TRANS64.TRYWAIT P1, [UR4+0x32430], R10 ;  /* 0x0324300aff0075a7 */ /* 0x000ea40008020144 */
[----:B--2---:R-:W-:Y:S05]  /*1660*/  @!P1 BRA `(.L_x_9040) ;  /* 0x000000c000cc9947 */ /* 0x004fea0003800000 */
.L_x_9039:
[----:B------:R-:W-:Y:S01]  /*1670*/  R2UR UR9, R16 ;  /* 0x00000000100972ca */ /* 0x000fe200000e0000 */
[----:B------:R-:W-:Y:S01]  /*1680*/  WARPGROUP.ARRIVE ;  /* 0x00000000000079c5 */ /* 0x000fe20000000000 */
[----:B------:R-:W-:Y:S01]  /*1690*/  UMOV UR7, 0x40000040 ;  /* 0x4000004000077882 */ /* 0x000fe20000000000 */
[----:B------:R-:W-:Y:S01]  /*16a0*/  UMOV UR13, 0x40000040 ;  /* 0x40000040000d7882 */ /* 0x000fe20000000000 */
[----:B0-----:R-:W-:Y:S02]  /*16b0*/  IMAD.U32 R3, RZ, RZ, UR7 ;  /* 0x00000007ff037e24 */ /* 0x001fe4000f8e00ff */
[----:B------:R-:W-:-:S07]  /*16c0*/  IMAD.U32 R5, RZ, RZ, UR13 ;  /* 0x0000000dff057e24 */ /* 0x000fce000f8e00ff */
[----:B------:R-:W-:Y:S02]  /*16d0*/  ULEA UR36, UR36, UR9, 0xd ;  /* 0x0000000924247291 */ /* 0x000fe4000f8e683f */
[----:B------:R-:W-:Y:S02]  /*16e0*/  UIADD3 UR5, UR9, 0x1c400, URZ ;  /* 0x0001c40009057890 */ /* 0x000fe4000fffe03f */
[----:B------:R-:W-:Y:S02]  /*16f0*/  UIADD3 UR4, UR36, 0x18400, URZ ;  /* 0x0001840024047890 */ /* 0x000fe4000fffe03f */
[----:B------:R-:W-:Y:S02]  /*1700*/  USHF.R.U32.HI UR5, URZ, 0x4, UR5 ;  /* 0x000000043f057899 */ /* 0x000fe40008011605 */
[----:B------:R-:W-:Y:S02]  /*1710*/  USHF.R.U32.HI UR4, URZ, 0x4, UR4 ;  /* 0x000000043f047899 */ /* 0x000fe40008011604 */
[----:B------:R-:W-:-:S02]  /*1720*/  ULOP3.LUT UR5, UR5, 0x3fff, URZ, 0xc0, !UPT ;  /* 0x00003fff05057892 */ /* 0x000fc4000f8ec03f */
[----:B------:R-:W-:Y:S02]  /*1730*/  ULOP3.LUT UR4, UR4, 0x3fff, URZ, 0xc0, !UPT ;  /* 0x00003fff04047892 */ /* 0x000fe4000f8ec03f */
[----:B------:R-:W-:Y:S02]  /*1740*/  ULOP3.LUT UR10, UR5, 0x10000, URZ, 0xfc, !UPT ;  /* 0x00010000050a7892 */ /* 0x000fe4000f8efc3f */
[----:B------:R-:W-:Y:S01]  /*1750*/  ULOP3.LUT UR8, UR4, 0x10000, URZ, 0xfc, !UPT ;  /* 0x0001000004087892 */ /* 0x000fe2000f8efc3f */
[----:B------:R-:W-:-:S03]  /*1760*/  UMOV UR5, UR7 ;  /* 0x0000000700057c82 */ /* 0x000fc60008000000 */
[----:B------:R-:W-:-:S03]  /*1770*/  IMAD.U32 R0, RZ, RZ, UR10 ;  /* 0x0000000aff007e24 */ /* 0x000fc6000f8e00ff */
[----:B------:R-:W-:Y:S02]  /*1780*/  UMOV UR6, UR8 ;  /* 0x0000000800067c82 */ /* 0x000fe40008000000 */
[----:B------:R-:W-:Y:S01]  /*1790*/  IMAD.U32 R2, RZ, RZ, UR6 ;  /* 0x00000006ff027e24 */ /* 0x000fe2000f8e00ff */
[----:B------:R-:W-:Y:S01]  /*17a0*/  UMOV UR4, UR6 ;  /* 0x0000000600047c82 */ /* 0x000fe20008000000 */
[----:B------:R-:W-:Y:S02]  /*17b0*/  UMOV UR6, UR10 ;  /* 0x0000000a00067c82 */ /* 0x000fe40008000000 */
[----:B------:R-:W-:Y:S01]  /*17c0*/  HGMMA.64x96x16.F32 R24, gdesc[UR4], RZ, !UPT, gsb0 ;  /* 0x01600000041879f0 */ /* 0x000fe2000c0008ff */
[----:B------:R-:W-:Y:S02]  /*17d0*/  UIADD3 UR4, UR8, 0x2, URZ ;  /* 0x0000000208047890 */ /* 0x000fe4000fffe03f */
[----:B------:R-:W-:Y:S01]  /*17e0*/  UIADD3 UR6, UR10, 0x2, URZ ;  /* 0x000000020a067890 */ /* 0x000fe2000fffe03f */
[----:B------:R-:W-:Y:S01]  /*17f0*/  UMOV UR5, UR13 ;  /* 0x0000000d00057c82 */ /* 0x000fe20008000000 */
[----:B------:R-:W-:Y:S01]  /*1800*/  UMOV UR7, 0x40000040 ;  /* 0x4000004000077882 */ /* 0x000fe20000000000 */
[----:B------:R-:W-:-:S02]  /*1810*/  UMOV UR13, 0x40000040 ;  /* 0x40000040000d7882 */ /* 0x000fc40000000000 */
[----:B------:R-:W-:Y:S01]  /*1820*/  UMOV UR12, UR4 ;  /* 0x00000004000c7c82 */ /* 0x000fe20008000000 */
[----:B------:R-:W-:Y:S01]  /*1830*/  IMAD.U32 R7, RZ, RZ, UR13 ;  /* 0x0000000dff077e24 */ /* 0x000fe2000f8e00ff */
[----:B------:R-:W-:Y:S01]  /*1840*/  UMOV UR4, UR12 ;  /* 0x0000000c00047c82 */ /* 0x000fe20008000000 */
[----:B------:R-:W-:Y:S01]  /*1850*/  IMAD.U32 R4, RZ, RZ, UR12 ;  /* 0x0000000cff047e24 */ /* 0x000fe2000f8e00ff */
[----:B------:R-:W-:Y:S02]  /*1860*/  WARPGROUP.DEPBAR.LE gsb0, 0x0 ;  /* 0x00008000000079c5 */ /* 0x000fe40000010000 */
[----:B------:R-:W-:-:S06]  /*1870*/  WARPGROUP.ARRIVE ;  /* 0x00000000000079c5 */ /* 0x000fcc0000000000 */
[----:B------:R-:W-:Y:S01]  /*1880*/  HGMMA.64x96x16.F32 R24, gdesc[UR4], R24, gsb0 ;  /* 0x01600000041879f0 */ /* 0x000fe20008000818 */
[----:B------:R-:W-:Y:S02]  /*1890*/  UIADD3 UR4, UR8, 0x4, URZ ;  /* 0x0000000408047890 */ /* 0x000fe4000fffe03f */
[----:B------:R-:W-:Y:S01]  /*18a0*/  UIADD3 UR6, UR10, 0x4, URZ ;  /* 0x000000040a067890 */ /* 0x000fe2000fffe03f */
[----:B------:R-:W-:Y:S01]  /*18b0*/  UMOV UR5, UR13 ;  /* 0x0000000d00057c82 */ /* 0x000fe20008000000 */
[----:B------:R-:W-:-:S03]  /*18c0*/  UMOV UR7, 0x40000040 ;  /* 0x4000004000077882 */ /* 0x000fc60000000000 */
[----:B------:R-:W-:Y:S02]  /*18d0*/  UMOV UR12, UR4 ;  /* 0x00000004000c7c82 */ /* 0x000fe40008000000 */
[----:B------:R-:W-:Y:S01]  /*18e0*/  UMOV UR4, UR12 ;  /* 0x0000000c00047c82 */ /* 0x000fe20008000000 */
[----:B------:R-:W-:Y:S01]  /*18f0*/  IMAD.U32 R6, RZ, RZ, UR12 ;  /* 0x0000000cff067e24 */ /* 0x000fe2000f8e00ff */
[----:B------:R-:W-:Y:S02]  /*1900*/  WARPGROUP.DEPBAR.LE gsb0, 0x0 ;  /* 0x00008000000079c5 */ /* 0x000fe40000010000 */
[----:B------:R-:W-:-:S06]  /*1910*/  WARPGROUP.ARRIVE ;  /* 0x00000000000079c5 */ /* 0x000fcc0000000000 */
[----:B------:R-:W-:Y:S01]  /*1920*/  HGMMA.64x96x16.F32 R24, gdesc[UR4], R24, gsb0 ;  /* 0x01600000041879f0 */ /* 0x000fe20008000818 */
[----:B------:R-:W-:Y:S02]  /*1930*/  UIADD3 UR4, UR8, 0x6, URZ ;  /* 0x0000000608047890 */ /* 0x000fe4000fffe03f */
[----:B------:R-:W-:Y:S01]  /*1940*/  UIADD3 UR6, UR10, 0x6, URZ ;  /* 0x000000060a067890 */ /* 0x000fe2000fffe03f */
[----:B------:R-:W-:Y:S01]  /*1950*/  UMOV UR5, 0x40000040 ;  /* 0x4000004000057882 */ /* 0x000fe20000000000 */
[----:B------:R-:W-:Y:S02]  /*1960*/  UMOV UR7, 0x40000040 ;  /* 0x4000004000077882 */ /* 0x000fe40000000000 */
[----:B------:R-:W-:Y:S02]  /*1970*/  IMAD.U32 R8, RZ, RZ, UR4 ;  /* 0x00000004ff087e24 */ /* 0x000fe4000f8e00ff */
[----:B------:R-:W-:Y:S01]  /*1980*/  IMAD.U32 R9, RZ, RZ, UR5 ;  /* 0x00000005ff097e24 */ /* 0x000fe2000f8e00ff */
[----:B------:R-:W-:-:S02]  /*1990*/  WARPGROUP.DEPBAR.LE gsb0, 0x0 ;  /* 0x00008000000079c5 */ /* 0x000fc40000010000 */
[----:B------:R-:W-:-:S06]  /*19a0*/  WARPGROUP.ARRIVE ;  /* 0x00000000000079c5 */ /* 0x000fcc0000000000 */
[----:B------:R-:W-:Y:S03]  /*19b0*/  HGMMA.64x96x16.F32 R24, gdesc[UR4], R24, gsb0 ;  /* 0x01600000041879f0 */ /* 0x000fe60008000818 */
[----:B------:R-:W-:Y:S02]  /*19c0*/  WARPGROUP.DEPBAR.LE gsb0, 0x0 ;  /* 0x00008000000079c5 */ /* 0x000fe40000010000 */
[----:B------:R-:W0:Y:S02]  /*19d0*/  SYNCS.PHASECHK.TRANS64.TRYWAIT P1, [UR9+0x32410], R10 ;  /* 0x0324100aff0075a7 */ /* 0x000e240008020149 */
[----:B0-----:R-:W-:Y:S05]  /*19e0*/  @!P1 BRA `(.L_x_9041) ;  /* 0x000000c000089947 */ /* 0x001fea0003800000 */
.L_x_9148:
[----:B------:R-:W-:Y:S05]  /*19f0*/  @!P0 BRA `(.L_x_9042) ;  /* 0x0000000000048947 */ /* 0x000fea0003800000 */
[----:B------:R-:W-:Y:S01]  /*1a00*/  BPT.TRAP 0x1 ;  /* 0x000000040000795c */ /* 0x000fe20000300000 */
.L_x_9042:
[----:B------:R-:W-:-:S13]  /*1a10*/  R2UR UR4, R16 ;  /* 0x00000000100472ca */ /* 0x000fda00000e0000 */
[----:B------:R2:W3:Y:S01]  /*1a20*/  SYNCS.PHASECHK.TRANS64.TRYWAIT P1, [UR4+0x32450], R10 ;  /* 0x0324500aff0075a7 */ /* 0x0004e20008020144 */
[----:B------:R-:W-:Y:S05]  /*1a30*/  @!P0 BRA `(.L_x_9043) ;  /* 0x0000000000048947 */ /* 0x000fea0003800000 */
[----:B------:R-:W-:Y:S01]  /*1a40*/  BPT.TRAP 0x1 ;  /* 0x000000040000795c */ /* 0x000fe20000300000 */
.L_x_9043:
[----:B---3--:R-:W-:Y:S05]  /*1a50*/  @P1 BRA `(.L_x_9044) ;  /* 0x00000000000c1947 */ /* 0x008fea0003800000 */
[----:B------:R-:W-:-:S13]  /*1a60*/  R2UR UR4, R16 ;  /* 0x00000000100472ca */ /* 0x000fda00000e0000 */
[----:B------:R-:W3:Y:S02]  /*1a70*/  SYNCS.PHASECHK.TRANS64.TRYWAIT P1, [UR4+0x32450], R10 ;  /* 0x0324500aff0075a7 */ /* 0x000ee40008020144 */
[----:B---3--:R-:W-:Y:S05]  /*1a80*/  @!P1 BRA `(.L_x_9045) ;  /* 0x000000bc00fc9947 */ /* 0x008fea0003800000 */
.L_x_9044:
[----:B------:R-:W-:Y:S01]  /*1a90*/  R2UR UR57, R16 ;  /* 0x00000000103972ca */ /* 0x000fe200000e0000 */
[----:B------:R-:W-:Y:S01]  /*1aa0*/  UIADD3 UR36, UR36, 0x22400, URZ ;  /* 0x0002240024247890 */ /* 0x000fe2000fffe03f */
[----:B------:R-:W-:Y:S01]  /*1ab0*/  WARPGROUP.ARRIVE ;  /* 0x00000000000079c5 */ /* 0x000fe20000000000 */
[----:B------:R-:W-:Y:S01]  /*1ac0*/  UMOV UR9, 0x40000040 ;  /* 0x4000004000097882 */ /* 0x000fe20000000000 */
[----:B------:R-:W-:Y:S01]  /*1ad0*/  UMOV UR11, 0x40000040 ;  /* 0x40000040000b7882 */ /* 0x000fe20000000000 */
[----:B------:R-:W-:Y:S01]  /*1ae0*/  USHF.R.U32.HI UR36, URZ, 0x4, UR36 ;  /* 0x000000043f247899 */ /* 0x000fe20008011624 */
[----:B0-----:R-:W-:Y:S01]  /*1af0*/  IMAD.U32 R11, RZ, RZ, UR9 ;  /* 0x00000009ff0b7e24 */ /* 0x001fe2000f8e00ff */
[----:B------:R-:W-:Y:S01]  /*1b00*/  UMOV UR13, 0x40000040 ;  /* 0x40000040000d7882 */ /* 0x000fe20000000000 */
[----:B------:R-:W-:Y:S01]  /*1b10*/  UMOV UR5, 0x40000040 ;  /* 0x4000004000057882 */ /* 0x000fe20000000000 */
[----:B------:R-:W-:Y:S01]  /*1b20*/  ULOP3.LUT UR6, UR36, 0x3fff, URZ, 0xc0, !UPT ;  /* 0x00003fff24067892 */ /* 0x000fe2000f8ec03f */
[----:B------:R-:W-:Y:S01]  /*1b30*/  IMAD.U32 R13, RZ, RZ, UR13 ;  /* 0x0000000dff0d7e24 */ /* 0x000fe2000f8e00ff */
[----:B------:R-:W-:Y:S01]  /*1b40*/  UMOV UR15, 0x40000040 ;  /* 0x40000040000f7882 */ /* 0x000fe20000000000 */
[----:B------:R-:W-:Y:S01]  /*1b50*/  UMOV UR17, 0x40000040 ;  /* 0x4000004000117882 */ /* 0x000fe20000000000 */
[----:B------:R-:W-:Y:S01]  /*1b60*/  UIADD3 UR4, UR57, 0x400, URZ ;  /* 0x0000040039047890 */ /* 0x000fe2000fffe03f */
[----:B------:R-:W-:Y:S01]  /*1b70*/  LOP3.LUT R23, R23, 0xffffff80, RZ, 0xc0, !PT ;  /* 0xffffff8017177812 */ /* 0x000fe200078ec0ff */
[----:B------:R-:W-:Y:S01]  /*1b80*/  ULOP3.LUT UR6, UR6, 0x10000, URZ, 0xfc, !UPT ;  /* 0x0001000006067892 */ /* 0x000fe2000f8efc3f */
[----:B------:R-:W0:Y:S01]  /*1b90*/  S2R R72, SR_TID.X ;  /* 0x0000000000487919 */ /* 0x000e220000002100 */
[----:B------:R-:W-:-:S02]  /*1ba0*/  USHF.R.U32.HI UR4, URZ, 0x4, UR4 ;  /* 0x000000043f047899 */ /* 0x000fc40008011604 */
[----:B------:R-:W-:Y:S01]  /*1bb0*/  UIADD3 UR16, UR6, 0x402, URZ ;  /* 0x0000040206107890 */ /* 0x000fe2000fffe03f */
[----:B------:R-:W-:Y:S01]  /*1bc0*/  IMAD.IADD R23, R22, 0x1, -R23 ;  /* 0x0000000116177824 */ /* 0x000fe200078e0a17 */
[----:B------:R-:W-:Y:S01]  /*1bd0*/  ULOP3.LUT UR7, UR4, 0x3fff, URZ, 0xc0, !UPT ;  /* 0x00003fff04077892 */ /* 0x000fe2000f8ec03f */
[----:B------:R-:W-:Y:S01]  /*1be0*/  UMOV UR8, UR6 ;  /* 0x0000000600087c82 */ /* 0x000fe20008000000 */
[----:B------:R-:W-:Y:S01]  /*1bf0*/  UIADD3 UR4, UR6, 0x2, URZ ;  /* 0x0000000206047890 */ /* 0x000fe2000fffe03f */
[----:B-12---:R-:W-:Y:S01]  /*1c00*/  IMAD.U32 R10, RZ, RZ, UR8 ;  /* 0x00000008ff0a7e24 */ /* 0x006fe2000f8e00ff */
[----:B------:R-:W-:Y:S01]  /*1c10*/  ULOP3.LUT UR58, UR7, 0x10000, URZ, 0xfc, !UPT ;  /* 0x00010000073a7892 */ /* 0x000fe2000f8efc3f */
[----:B------:R-:W-:Y:S01]  /*1c20*/  SHF.R.S32.HI R20, RZ, 0x1f, R23 ;  /* 0x0000001fff147819 */ /* 0x000fe20000011417 */
[----:B------:R-:W-:Y:S01]  /*1c30*/  UMOV UR19, 0x40000040 ;  /* 0x4000004000137882 */ /* 0x000fe20000000000 */
[----:B------:R-:W-:Y:S02]  /*1c40*/  UIADD3 UR20, UR6, 0x404, URZ ;  /* 0x0000040406147890 */ /* 0x000fe4000fffe03f */
[----:B------:R-:W-:Y:S01]  /*1c50*/  UMOV UR12, UR4 ;  /* 0x00000004000c7c82 */ /* 0x000fe20008000000 */
[----:B------:R-:W-:Y:S01]  /*1c60*/  UIADD3 UR4, UR6, 0x4, URZ ;  /* 0x0000000406047890 */ /* 0x000fe2000fffe03f */
[----:B------:R-:W-:Y:S01]  /*1c70*/  IMAD.U32 R12, RZ, RZ, UR12 ;  /* 0x0000000cff0c7e24 */ /* 0x000fe2000f8e00ff */
[----:B------:R-:W-:Y:S01]  /*1c80*/  UMOV UR10, UR58 ;  /* 0x0000003a000a7c82 */ /* 0x000fe20008000000 */
[----:B------:R-:W-:Y:S01]  /*1c90*/  UIADD3 UR14, UR58, 0x300, URZ ;  /* 0x000003003a0e7890 */ /* 0x000fe2000fffe03f */
[----:B------:R-:W-:Y:S01]  /*1ca0*/  HGMMA.64x96x16.F32 R24, gdesc[UR8], R24, gsb0 ;  /* 0x01600000081879f0 */ /* 0x000fe20008000818 */
[----:B------:R-:W-:-:S02]  /*1cb0*/  UIADD3 UR10, UR58, 0x2, URZ ;  /* 0x000000023a0a7890 */ /* 0x000fc4000fffe03f */
[----:B------:R-:W-:Y:S01]  /*1cc0*/  IMAD.U32 R14, RZ, RZ, UR58 ;  /* 0x0000003aff0e7e24 */ /* 0x000fe2000f8e00ff */
[----:B------:R-:W-:Y:S01]  /*1cd0*/  UMOV UR8, UR12 ;  /* 0x0000000c00087c82 */ /* 0x000fe20008000000 */
[----:B------:R-:W-:Y:S01]  /*1ce0*/  UMOV UR9, UR13 ;  /* 0x0000000d00097c82 */ /* 0x000fe20008000000 */
[----:B------:R-:W-:Y:S01]  /*1cf0*/  UMOV UR11, 0x40000040 ;  /* 0x40000040000b7882 */ /* 0x000fe20000000000 */
[----:B------:R-:W-:Y:S01]  /*1d00*/  UIADD3 UR12, UR6, 0x400, URZ ;  /* 0x00000400060c7890 */ /* 0x000fe2000fffe03f */
[----:B------:R-:W-:Y:S01]  /*1d10*/  LEA.HI R20, R20, R23, RZ, 0x2 ;  /* 0x0000001714147211 */ /* 0x000fe200078f10ff */
[----:B------:R-:W-:Y:S01]  /*1d20*/  UMOV UR13, 0x40000040 ;  /* 0x40000040000d7882 */ /* 0x000fe20000000000 */
[----:B------:R-:W-:Y:S02]  /*1d30*/  UIADD3 UR18, UR58, 0x302, URZ ;  /* 0x000003023a127890 */ /* 0x000fe4000fffe03f */
[----:B------:R-:W-:Y:S01]  /*1d40*/  UIADD3 UR22, UR58, 0x304, URZ ;  /* 0x000003043a167890 */ /* 0x000fe2000fffe03f */
[----:B------:R-:W-:Y:S01]  /*1d50*/  LOP3.LUT R20, R20, 0x7ffffffc, RZ, 0xc0, !PT ;  /* 0x7ffffffc14147812 */ /* 0x000fe200078ec0ff */
[----:B------:R-:W-:Y:S01]  /*1d60*/  UMOV UR21, 0x40000040 ;  /* 0x4000004000157882 */ /* 0x000fe20000000000 */
[----:B------:R-:W-:Y:S01]  /*1d70*/  UMOV UR23, 0x40000040 ;  /* 0x4000004000177882 */ /* 0x000fe20000000000 */
[----:B------:R-:W-:Y:S01]  /*1d80*/  UIADD3 UR24, UR6, 0x406, URZ ;  /* 0x0000040606187890 */ /* 0x000fe2000fffe03f */
[----:B0-----:R-:W-:Y:S01]  /*1d90*/  LOP3.LUT R72, R72, 0x7f, RZ, 0xc0, !PT ;  /* 0x0000007f48487812 */ /* 0x001fe200078ec0ff */
[----:B------:R-:W-:Y:S01]  /*1da0*/  UIADD3 UR26, UR58, 0x306, URZ ;  /* 0x000003063a1a7890 */ /* 0x000fe2000fffe03f */
[----:B------:R-:W-:Y:S01]  /*1db0*/  IMAD.IADD R20, R23, 0x1, -R20 ;  /* 0x0000000117147824 */ /* 0x000fe200078e0a14 */
        /* <DEDUP_REMOVED lines=30> */
[----:B------:R-:W-:Y:S01]  /*1fa0*/  UIADD3 UR56, UR6, 0xc06, URZ ;  /* 0x00000c0606387890 */ /* 0x000fe2000fffe03f */
[----:B------:R-:W-:Y:S01]  /*1fb0*/  UMOV UR59, 0x40000040 ;  /* 0x40000040003b7882 */ /* 0x000fe20000000000 */
[----:B------:R-:W-:Y:S02]  /*1fc0*/  UIMAD UR61, UR60, -0x60, UR61 ;  /* 0xffffffa03c3d78a4 */ /* 0x000fe4000f8e023d */
[----:B------:R-:W-:Y:S02]  /*1fd0*/  ULOP3.LUT UR7, UR7, 0x3000000, URZ, 0xfc, !UPT ;  /* 0x0300000007077892 */ /* 0x000fe4000f8efc3f */
[----:B------:R-:W-:Y:S02]  /*1fe0*/  UIADD3 UR61, UR61, 0x60, URZ ;  /* 0x000000603d3d7890 */ /* 0x000fe4000fffe03f */
[----:B------:R-:W-:-:S02]  /*1ff0*/  UIADD3 UR60, UR60, -0x2, URZ ;  /* 0xfffffffe3c3c7890 */ /* 0x000fc4000fffe03f */
[----:B------:R-:W-:Y:S02]  /*2000*/  IMAD.U32 R206, RZ, RZ, UR7 ;  /* 0x00000007ffce7e24 */ /* 0x000fe4000f8e00ff */
[----:B------:R-:W-:-:S04]  /*2010*/  IMAD.U32 R21, RZ, RZ, UR61 ;  /* 0x0000003dff157e24 */ /* 0x000fc8000f8e00ff */
        /* <DEDUP_REMOVED lines=9> */
[----:B------:R-:W-:Y:S01]  /*20b0*/  HGMMA.64x96x16.F32 R24, gdesc[UR8], R24, gsb0 ;  /* 0x01600000081879f0 */ /* 0x000fe20008000818 */
[----:B------:R-:W-:Y:S01]  /*20c0*/  UIADD3 UR10, UR58, 0x4, URZ ;  /* 0x000000043a0a7890 */ /* 0x000fe2000fffe03f */
[----:B------:R-:W-:Y:S01]  /*20d0*/  UMOV UR8, UR4 ;  /* 0x0000000400087c82 */ /* 0x000fe20008000000 */
[----:B------:R-:W-:Y:S01]  /*20e0*/  UMOV UR9, UR5 ;  /* 0x0000000500097c82 */ /* 0x000fe20008000000 */
[----:B------:R-:W-:Y:S01]  /*20f0*/  UMOV UR11, 0x40000040 ;  /* 0x40000040000b7882 */ /* 0x000fe20000000000 */
[----:B------:R-:W-:Y:S02]  /*2100*/  WARPGROUP.DEPBAR.LE gsb0, 0x0 ;  /* 0x00008000000079c5 */ /* 0x000fe40000010000 */
[----:B------:R-:W-:-:S06]  /*2110*/  WARPGROUP.ARRIVE ;  /* 0x00000000000079c5 */ /* 0x000fcc0000000000 */
[----:B------:R-:W-:Y:S01]  /*2120*/  HGMMA.64x96x16.F32 R24, gdesc[UR8], R24, gsb0 ;  /* 0x01600000081879f0 */ /* 0x000fe20008000818 */
[----:B------:R-:W-:Y:S02]  /*2130*/  UIADD3 UR8, UR6, 0x6, URZ ;  /* 0x0000000606087890 */ /* 0x000fe4000fffe03f */
[----:B------:R-:W-:Y:S01]  /*2140*/  UIADD3 UR10, UR58, 0x6, URZ ;  /* 0x000000063a0a7890 */ /* 0x000fe2000fffe03f */
[----:B------:R-:W-:Y:S01]  /*2150*/  UMOV UR9, 0x40000040 ;  /* 0x4000004000097882 */ /* 0x000fe20000000000 */
[----:B------:R-:W-:Y:S01]  /*2160*/  UMOV UR11, 0x40000040 ;  /* 0x40000040000b7882 */ /* 0x000fe20000000000 */
[----:B------:R-:W-:Y:S01]  /*2170*/  UIADD3 UR58, UR58, 0x906, URZ ;  /* 0x000009063a3a7890 */ /* 0x000fe2000fffe03f */
[----:B------:R-:W-:Y:S01]  /*2180*/  ULDC UR6, c[0x0][0xa80] ;  /* 0x0002a00000067ab9 */ /* 0x000fe20000000800 */
[----:B------:R-:W-:Y:S02]  /*2190*/  WARPGROUP.DEPBAR.LE gsb0, 0x0 ;  /* 0x00008000000079c5 */ /* 0x000fe40000010000 */
[----:B------:R-:W-:-:S06]  /*21a0*/  WARPGROUP.ARRIVE ;  /* 0x00000000000079c5 */ /* 0x000fcc0000000000 */
[----:B------:R-:W-:Y:S01]  /*21b0*/  HGMMA.64x96x16.F32 R24, gdesc[UR8], R24, gsb0 ;  /* 0x01600000081879f0 */ /* 0x000fe20008000818 */
[----:B------:R-:W-:Y:S01]  /*21c0*/  UMOV UR11, UR57 ;  /* 0x00000039000b7c82 */ /* 0x000fe20008000000 */
[----:B------:R-:W-:Y:S01]  /*21d0*/  UMOV UR57, 0x40000040 ;  /* 0x4000004000397882 */ /* 0x000fe20000000000 */
[----:B------:R-:W-:Y:S01]  /*21e0*/  IMAD.U32 R198, RZ, RZ, UR11 ;  /* 0x0000000bffc67e24 */ /* 0x000fe2000f8e00ff */
[----:B------:R-:W-:Y:S01]  /*21f0*/  UMOV UR10, UR7 ;  /* 0x00000007000a7c82 */ /* 0x000fe20008000000 */
[----:B------:R-:W-:Y:S01]  /*2200*/  UMOV UR11, 0x40000040 ;  /* 0x40000040000b7882 */ /* 0x000fe20000000000 */
        /* <DEDUP_REMOVED lines=42> */
[----:B------:R-:W-:Y:S02]  /*24b0*/  FSEL R26, R29, -INF , P5 ;  /* 0xff8000001d1a7808 */ /* 0x000fe40002800000 */
[----:B------:R-:W-:Y:S02]  /*24c0*/  FMNMX.FTZ R21, R28, R21, !PT ;  /* 0x000000151c157209 */ /* 0x000fe40007810000 */
[----:B------:R-:W-:Y:S02]  /*24d0*/  FSEL R156, R32, -INF , P4 ;  /* 0xff800000209c7808 */ /* 0x000fe40002000000 */
[----:B------:R-:W-:Y:S02]  /*24e0*/  FMNMX.FTZ R21, R26, R21, !PT ;  /* 0x000000151a157209 */ /* 0x000fe40007810000 */
[----:B------:R-:W-:-:S02]  /*24f0*/  ISETP.GT.AND P2, PT, R20, 0x18, PT ;  /* 0x000000181400780c */ /* 0x000fc40003f44270 */
[----:B------:R-:W-:Y:S02]  /*2500*/  FSEL R158, R33, -INF , P3 ;  /* 0xff800000219e7808 */ /* 0x000fe40001800000 */
[----:B------:R-:W-:Y:S02]  /*2510*/  FMNMX.FTZ R21, R156, R21, !PT ;  /* 0x000000159c157209 */ /* 0x000fe40007810000 */
[----:B------:R-:W-:Y:S02]  /*2520*/  FSEL R27, R27, -INF , P1 ;  /* 0xff8000001b1b7808 */ /* 0x000fe40000800000 */
[----:B------:R-:W-:Y:S02]  /*2530*/  ISETP.GT.AND P1, PT, R20, 0x19, PT ;  /* 0x000000191400780c */ /* 0x000fe40003f24270 */
[----:B------:R-:W-:Y:S02]  /*2540*/  FSEL R25, R30, -INF , P6 ;  /* 0xff8000001e197808 */ /* 0x000fe40003000000 */
[----:B------:R-:W-:-:S02]  /*2550*/  FSEL R161, R36, -INF , P2 ;  /* 0xff80000024a17808 */ /* 0x000fc40001000000 */
[----:B------:R-:W-:Y:S02]  /*2560*/  FMNMX.FTZ R32, R158, R21, !PT ;  /* 0x000000159e207209 */ /* 0x000fe40007810000 */
        /* <DEDUP_REMOVED lines=29> */
[----:B------:R-:W-:Y:S02]  /*2740*/  FSEL R160, R42, -INF , P6 ;  /* 0xff8000002aa07808 */ /* 0x000fe40003000000 */
        /* <DEDUP_REMOVED lines=11> */
[C---:B------:R-:W-:Y:S02]  /*2800*/  ISETP.GT.AND P4, PT, R20.reuse, 0x40, PT ;  /* 0x000000401400780c */ /* 0x040fe40003f84270 */
        /* <DEDUP_REMOVED lines=14> */
[----:B------:R-:W-:Y:S02]  /*28f0*/  FSEL R176, R54, -INF , P6 ;  /* 0xff80000036b07808 */ /* 0x000fe40003000000 */
[----:B------:R-:W-:Y:S02]  /*2900*/  ISETP.GT.AND P6, PT, R20, 0x49, PT ;  /* 0x000000491400780c */ /* 0x000fe40003fc4270 */
        /* <DEDUP_REMOVED lines=13> */
[----:B------:R-:W-:Y:S02]  /*29e0*/  FSEL R187, R59, -INF , P3 ;  /* 0xff8000003bbb7808 */ /* 0x000fe40001800000 */
[C---:B------:R-:W-:Y:S02]  /*29f0*/  ISETP.GT.AND P4, PT, R20.reuse, 0x58, PT ;  /* 0x000000581400780c */ /* 0x040fe40003f84270 */
        /* <DEDUP_REMOVED lines=16> */
[----:B------:R-:W-:Y:S02]  /*2b00*/  FSEL R201, R70, -INF , P4 ;  /* 0xff80000046c97808 */ /* 0x000fe40002000000 */
[----:B------:R-:W-:Y:S02]  /*2b10*/  FMNMX.FTZ R20, R200, R21, !PT ;  /* 0x00000015c8147209 */ /* 0x000fe40007810000 */
[----:B------:R-:W-:Y:S02]  /*2b20*/  FMNMX.FTZ R29, R188, R29, !PT ;  /* 0x0000001dbc1d7209 */ /* 0x000fe40007810000 */
[----:B------:R-:W-:Y:S02]  /*2b30*/  FSEL R205, R71, -INF , P3 ;  /* 0xff80000047cd7808 */ /* 0x000fe40001800000 */
[----:B------:R-:W-:Y:S01]  /*2b40*/  FMNMX.FTZ R20, R201, R20, !PT ;  /* 0x00000014c9147209 */ /* 0x000fe20007810000 */
[----:B------:R-:W0:Y:S03]  /*2b50*/  SHFL.BFLY PT, R30, R29, 0x2, 0x1f ;  /* 0x0c401f001d1e7f89 */ /* 0x000e2600000e0000 */
[----:B------:R-:W-:-:S05]  /*2b60*/  FMNMX.FTZ R21, R205, R20, !PT ;  /* 0x00000014cd157209 */ /* 0x000fca0007810000 */
[----:B------:R-:W1:Y:S01]  /*2b70*/  SHFL.BFLY PT, R20, R21, 0x2, 0x1f ;  /* 0x0c401f0015147f89 */ /* 0x000e6200000e0000 */
[----:B0-----:R-:W-:-:S05]  /*2b80*/  FMNMX.FTZ R30, R29, R30, !PT ;  /* 0x0000001e1d1e7209 */ /* 0x001fca0007810000 */
[----:B------:R-:W0:Y:S01]  /*2b90*/  SHFL.BFLY PT, R33, R30, 0x1, 0x1f ;  /* 0x0c201f001e217f89 */ /* 0x000e2200000e0000 */
[----:B-1----:R-:W-:-:S05]  /*2ba0*/  FMNMX.FTZ R29, R21, R20, !PT ;  /* 0x00000014151d7209 */ /* 0x002fca0007810000 */
[----:B------:R-:W1:Y:S01]  /*2bb0*/  SHFL.BFLY PT, R32, R29, 0x1, 0x1f ;  /* 0x0c201f001d207f89 */ /* 0x000e6200000e0000 */
[----:B0-----:R-:W-:-:S04]  /*2bc0*/  FMNMX.FTZ R20, R30, R33, !PT ;  /* 0x000000211e147209 */ /* 0x001fc80007810000 */
[C---:B------:R-:W-:Y:S01]  /*2bd0*/  FSETP.NEU.FTZ.AND P1, PT, R20.reuse, -INF , PT ;  /* 0xff8000001400780b */ /* 0x040fe20003f3d000 */
[----:B------:R-:W-:Y:S01]  /*2be0*/  FMUL.FTZ R203, R20, UR6 ;  /* 0x0000000614cb7c20 */ /* 0x000fe20008410000 */
[----:B-1----:R-:W-:-:S04]  /*2bf0*/  FMNMX.FTZ R21, R29, R32, !PT ;  /* 0x000000201d157209 */ /* 0x002fc80007810000 */
[----:B------:R-:W-:Y:S02]  /*2c00*/  FSEL R203, R203, RZ, P1 ;  /* 0x000000ffcbcb7208 */ /* 0x000fe40000800000 */
[C---:B------:R-:W-:Y:S01]  /*2c10*/  FSETP.NEU.FTZ.AND P1, PT, R21.reuse, -INF , PT ;  /* 0xff8000001500780b */ /* 0x040fe20003f3d000 */
[----:B------:R-:W-:Y:S02]  /*2c20*/  FMUL.FTZ R204, R21, UR6 ;  /* 0x0000000615cc7c20 */ /* 0x000fe40008410000 */
[--C-:B------:R-:W-:Y:S01]  /*2c30*/  FFMA.FTZ R190, R24, UR6, -R203.reuse ;  /* 0x0000000618be7c23 */ /* 0x100fe200080108cb */
[--C-:B------:R-:W-:Y:S01]  /*2c40*/  FFMA.FTZ R189, R22, UR6, -R203.reuse ;  /* 0x0000000616bd7c23 */ /* 0x100fe200080108cb */
[----:B------:R-:W-:Y:S01]  /*2c50*/  IADD3 R22, -R19, 0xb, RZ ;  /* 0x0000000b13167810 */ /* 0x000fe20007ffe1ff */
[--C-:B------:R-:W-:Y:S01]  /*2c60*/  FFMA.FTZ R192, R28, UR6, -R203.reuse ;  /* 0x000000061cc07c23 */ /* 0x100fe200080108cb */
[----:B------:R-:W-:Y:S01]  /*2c70*/  FSEL R204, R204, RZ, P1 ;  /* 0x000000ffcccc7208 */ /* 0x000fe20000800000 */
[--C-:B------:R-:W-:Y:S01]  /*2c80*/  FFMA.FTZ R193, R26, UR6, -R203.reuse ;  /* 0x000000061ac17c23 */ /* 0x100fe200080108cb */
[----:B------:R-:W-:Y:S01]  /*2c90*/  ISETP.NE.AND P1, PT, R72, RZ, PT ;  /* 0x000000ff4800720c */ /* 0x000fe20003f25270 */
        /* <DEDUP_REMOVED lines=10> */
[----:B------:R-:W-:Y:S01]  /*2d40*/  FFMA.FTZ R161, R165, UR6, -R203 ;  /* 0x00000006a5a17c23 */ /* 0x000fe200080108cb */
[----:B------:R-:W-:Y:S01]  /*2d50*/  FFMA.FTZ R23, R23, UR6, -R204 ;  /* 0x0000000617177c23 */ /* 0x000fe200080108cc */
[----:B------:R-:W-:-:S02]  /*2d60*/  @!P1 VIADD R24, R198, 0x32440 ;  /* 0x00032440c6189836 */ /* 0x000fc40000000000 */
[--C-:B------:R-:W-:Y:S01]  /*2d70*/  FFMA.FTZ R157, R159, UR6, -R204.reuse ;  /* 0x000000069f9d7c23 */ /* 0x100fe200080108cc */
[----:B------:R-:W-:Y:S01]  /*2d80*/  FFMA.FTZ R210, R163, UR6, -R204 ;  /* 0x00000006a3d27c23 */ /* 0x000fe200080108cc */
[--C-:B------:R-:W-:Y:S01]  /*2d90*/  FFMA.FTZ R159, R162, UR6, -R203.reuse ;  /* 0x00000006a29f7c23 */ /* 0x100fe200080108cb */
[----:B------:R-:W-:Y:S01]  /*2da0*/  MUFU.EX2 R192, R192 ;  /* 0x000000c000c07308 */ /* 0x000fe20000000800 */
[----:B------:R-:W-:Y:S01]  /*2db0*/  @!P1 PRMT R24, RZ, 0x654, R24 ;  /* 0x00000654ff189816 */ /* 0x000fe20000000018 */
[----:B------:R1:W-:Y:S06]  /*2dc0*/  BAR.ARV R22, 0x100 ;  /* 0x000400160000751d */ /* 0x0003ec0000002000 */
[----:B------:R2:W-:Y:S01]  /*2dd0*/  @!P1 SYNCS.ARRIVE.TRANS64.RED.A1T0 RZ, [R24+URZ], RZ ;  /* 0x000000ff18ff99a7 */ /* 0x0005e2000810043f */
[----:B------:R-:W3:Y:S01]  /*2de0*/  MUFU.EX2 R193, R193 ;  /* 0x000000c100c17308 */ /* 0x000ee20000000800 */
[----:B0-----:R-:W-:Y:S01]  /*2df0*/  F2FP.F16.F32.PACK_AB R152, R189, R190 ;  /* 0x000000bebd98723e */ /* 0x001fe200000000ff */
        /* <DEDUP_REMOVED lines=15> */
[----:B---3--:R-:W-:Y:S01]  /*2ef0*/  F2FP.F16.F32.PACK_AB R154, R193, R192 ;  /* 0x000000c0c19a723e */ /* 0x008fe200000000ff */
        /* <DEDUP_REMOVED lines=15> */
[----:B0-----:R-:W-:Y:S01]  /*2ff0*/  F2FP.F16.F32.PACK_AB R153, R196, R191 ;  /* 0x000000bfc499723e */ /* 0x001fe200000000ff */
[--C-:B------:R-:W-:Y:S01]  /*3000*/  FFMA.FTZ R188, R197, UR6, -R204.reuse ;  /* 0x00000006c5bc7c23 */ /* 0x100fe200080108cc */
[--C-:B------:R-:W-:Y:S01]  /*3010*/  FFMA.FTZ R197, R200, UR6, -R204.reuse ;  /* 0x00000006c8c57c23 */ /* 0x100fe200080108cc */
[----:B------:R-:W-:Y:S01]  /*3020*/  FFMA.FTZ R179, R179, UR6, -R203 ;  /* 0x00000006b3b37c23 */ /* 0x000fe200080108cb */
[--C-:B------:R-:W-:Y:S01]  /*3030*/  FFMA.FTZ R199, R201, UR6, -R204.reuse ;  /* 0x00000006c9c77c23 */ /* 0x100fe200080108cc */
[----:B------:R-:W-:Y:S01]  /*3040*/  FFMA.FTZ R200, R205, UR6, -R204 ;  /* 0x00000006cdc87c23 */ /* 0x000fe200080108cc */
[----:B------:R-:W-:Y:S01]  /*3050*/  FADD.FTZ R189, R190, R189 ;  /* 0x000000bdbebd7221 */ /* 0x000fe20000010000 */
[----:B------:R-:W-:Y:S01]  /*3060*/  MUFU.EX2 R156, R156 ;  /* 0x0000009c009c7308 */ /* 0x000fe20000000800 */
[----:B------:R-:W-:Y:S01]  /*3070*/  FADD.FTZ R191, R191, R196 ;  /* 0x000000c4bfbf7221 */ /* 0x000fe20000010000 */
[----:B------:R-:W-:-:S02]  /*3080*/  @!P1 VIADD R198, R198, 0x32460 ;  /* 0x00032460c6c69836 */ /* 0x000fc40000000000 */
[----:B------:R-:W-:-:S04]  /*3090*/  FADD.FTZ R192, R192, R189 ;  /* 0x000000bdc0c07221 */ /* 0x000fc80000010000 */
[----:B------:R-:W-:Y:S01]  /*30a0*/  FADD.FTZ R193, R193, R192 ;  /* 0x000000c0c1c17221 */ /* 0x000fe20000010000 */
[----:B------:R-:W0:Y:S01]  /*30b0*/  MUFU.EX2 R207, R207 ;  /* 0x000000cf00cf7308 */ /* 0x000e220000000800 */
[----:B---3--:R-:W-:Y:S01]  /*30c0*/  F2FP.F16.F32.PACK_AB R155, R195, R194 ;  /* 0x000000c2c39b723e */ /* 0x008fe200000000ff */
[----:B------:R1:W-:Y:S01]  /*30d0*/  BAR.SYNC.DEFER_BLOCKING R15, 0x100 ;  /* 0x0004000f0000751d */ /* 0x0003e20000010000 */
[----:B------:R-:W-:Y:S01]  /*30e0*/  FADD.FTZ R194, R194, R191 ;  /* 0x000000bfc2c27221 */ /* 0x000fe20000010000 */
[----:B------:R-:W-:-:S03]  /*30f0*/  @!P1 PRMT R198, RZ, 0x654, R198 ;  /* 0x00000654ffc69816 */ /* 0x000fc600000000c6 */
[----:B------:R-:W-:Y:S01]  /*3100*/  FADD.FTZ R194, R195, R194 ;  /* 0x000000c2c3c27221 */ /* 0x000fe20000010000 */
[----:B------:R-:W-:Y:S08]  /*3110*/  MUFU.EX2 R158, R158 ;  /* 0x0000009e009e7308 */ /* 0x000ff00000000800 */
[----:B------:R-:W-:Y:S08]  /*3120*/  MUFU.EX2 R161, R161 ;  /* 0x000000a100a17308 */ /* 0x000ff00000000800 */
[----:B------:R-:W-:Y:S01]  /*3130*/  MUFU.EX2 R23, R23 ;  /* 0x0000001700177308 */ /* 0x000fe20000000800 */
[----:B--2---:R-:W-:-:S06]  /*3140*/  WARPGROUP.ARRIVE ;  /* 0x00000000000079c5 */ /* 0x004fcc0000000000 */
[----:B------:R-:W-:Y:S01]  /*3150*/  HGMMA.64x256x16.F32 R24, R152, gdesc[UR8].tnspB, RZ, !UPT, gsb0 ;  /* 0x43e0000898187df0 */ /* 0x000fe2000c0008ff */
[----:B------:R-:W2:Y:S01]  /*3160*/  MUFU.EX2 R208, R208 ;  /* 0x000000d000d07308 */ /* 0x000ea20000000800 */
[----:B------:R-:W-:Y:S01]  /*3170*/  UIADD3 UR10, UR7, 0x80, URZ ;  /* 0x00000080070a7890 */ /* 0x000fe2000fffe03f */
[----:B------:R-:W-:-:S06]  /*3180*/  UMOV UR11, 0x40000040 ;  /* 0x40000040000b7882 */ /* 0x000fcc0000000000 */
[----:B------:R-:W-:Y:S08]  /*3190*/  MUFU.EX2 R157, R157 ;  /* 0x0000009d009d7308 */ /* 0x000ff00000000800 */
[----:B------:R-:W3:Y:S08]  /*31a0*/  MUFU.EX2 R210, R210 ;  /* 0x000000d200d27308 */ /* 0x000ef00000000800 */
[----:B------:R-:W-:Y:S08]  /*31b0*/  MUFU.EX2 R159, R159 ;  /* 0x0000009f009f7308 */ /* 0x000ff00000000800 */
[----:B------:R-:W4:Y:S08]  /*31c0*/  MUFU.EX2 R162, R162 ;  /* 0x000000a200a27308 */ /* 0x000f300000000800 */
[----:B------:R-:W-:Y:S08]  /*31d0*/  MUFU.EX2 R163, R163 ;  /* 0x000000a300a37308 */ /* 0x000ff00000000800 */
[----:B------:R-:W-:Y:S08]  /*31e0*/  MUFU.EX2 R166, R166 ;  /* 0x000000a600a67308 */ /* 0x000ff00000000800 */
[----:B------:R-:W-:Y:S08]  /*31f0*/  MUFU.EX2 R160, R160 ;  /* 0x000000a000a07308 */ /* 0x000ff00000000800 */
[----:B------:R-:W5:Y:S08]  /*3200*/  MUFU.EX2 R165, R165 ;  /* 0x000000a500a57308 */ /* 0x000f700000000800 */
[----:B------:R-:W-:Y:S08]  /*3210*/  MUFU.EX2 R164, R164 ;  /* 0x000000a400a47308 */ /* 0x000ff00000000800 */
[----:B------:R-:W1:Y:S08]  /*3220*/  MUFU.EX2 R167, R167 ;  /* 0x000000a700a77308 */ /* 0x000e700000000800 */
[----:B------:R-:W-:Y:S08]  /*3230*/  MUFU.EX2 R169, R169 ;  /* 0x000000a900a97308 */ /* 0x000ff00000000800 */
[----:B------:R-:W1:Y:S08]  /*3240*/  MUFU.EX2 R170, R170 ;  /* 0x000000aa00aa7308 */ /* 0x000e700000000800 */
[----:B------:R-:W-:Y:S08]  /*3250*/  MUFU.EX2 R171, R171 ;  /* 0x000000ab00ab7308 */ /* 0x000ff00000000800 */
[----:B------:R-:W-:Y:S08]  /*3260*/  MUFU.EX2 R174, R174 ;  /* 0x000000ae00ae7308 */ /* 0x000ff00000000800 */
[----:B------:R-:W-:Y:S08]  /*3270*/  MUFU.EX2 R168, R168 ;  /* 0x000000a800a87308 */ /* 0x000ff00000000800 */
[----:B------:R-:W1:Y:S08]  /*3280*/  MUFU.EX2 R173, R173 ;  /* 0x000000ad00ad7308 */ /* 0x000e700000000800 */
        /* <DEDUP_REMOVED lines=16> */
[----:B------:R-:W-:Y:S01]  /*3390*/  MUFU.EX2 R199, R199 ;  /* 0x000000c700c77308 */ /* 0x000fe20000000800 */
[----:B------:R-:W-:-:S02]  /*33a0*/  WARPGROUP.DEPBAR.LE gsb0, 0x0 ;  /* 0x00008000000079c5 */ /* 0x000fc40000010000 */
[----:B0-----:R-:W-:-:S05]  /*33b0*/  F2FP.F16.F32.PACK_AB R152, R207, R156 ;  /* 0x0000009ccf98723e */ /* 0x001fca00000000ff */
[----:B------:R-:W0:Y:S01]  /*33c0*/  MUFU.EX2 R200, R200 ;  /* 0x000000c800c87308 */ /* 0x000e220000000800 */
[----:B--2---:R-:W-:Y:S01]  /*33d0*/  F2FP.F16.F32.PACK_AB R153, R208, R23 ;  /* 0x00000017d099723e */ /* 0x004fe200000000ff */
[----:B------:R-:W-:Y:S01]  /*33e0*/  FADD.FTZ R156, R156, R193 ;  /* 0x000000c19c9c7221 */ /* 0x000fe20000010000 */
[----:B------:R-:W-:Y:S01]  /*33f0*/  F2FP.F16.F32.PACK_AB R154, R161, R158 ;  /* 0x0000009ea19a723e */ /* 0x000fe200000000ff */
[----:B------:R-:W-:Y:S01]  /*3400*/  FADD.FTZ R23, R23, R194 ;  /* 0x000000c217177221 */ /* 0x000fe20000010000 */
[----:B---3--:R-:W-:Y:S01]  /*3410*/  F2FP.F16.F32.PACK_AB R155, R210, R157 ;  /* 0x0000009dd29b723e */ /* 0x008fe200000000ff */
[----:B------:R-:W-:Y:S02]  /*3420*/  FADD.FTZ R207, R207, R156 ;  /* 0x0000009ccfcf7221 */ /* 0x000fe40000010000 */
[----:B------:R-:W-:Y:S01]  /*3430*/  FADD.FTZ R208, R208, R23 ;  /* 0x00000017d0d07221 */ /* 0x000fe20000010000 */
[----:B------:R-:W-:Y:S01]  /*3440*/  WARPGROUP.ARRIVE ;  /* 0x00000000000079c5 */ /* 0x000fe20000000000 */
[----:B------:R-:W-:-:S02]  /*3450*/  FADD.FTZ R158, R158, R207 ;  /* 0x000000cf9e9e7221 */ /* 0x000fc40000010000 */
[----:B------:R-:W-:Y:S02]  /*3460*/  FADD.FTZ R157, R157, R208 ;  /* 0x000000d09d9d7221 */ /* 0x000fe40000010000 */
[----:B------:R-:W-:Y:S01]  /*3470*/  FADD.FTZ R158, R161, R158 ;  /* 0x0000009ea19e7221 */ /* 0x000fe20000010000 */
[----:B------:R-:W-:Y:S01]  /*3480*/  HGMMA.64x256x16.F32 R24, R152, gdesc[UR8].tnspB, R24, gsb0 ;  /* 0x43e0000898187df0 */ /* 0x000fe20008000818 */
[----:B------:R-:W-:Y:S01]  /*3490*/  UIADD3 UR10, UR7, 0x100, URZ ;  /* 0x00000100070a7890 */ /* 0x000fe2000fffe03f */
[----:B------:R-:W-:Y:S01]  /*34a0*/  FADD.FTZ R157, R210, R157 ;  /* 0x0000009dd29d7221 */ /* 0x000fe20000010000 */
[----:B------:R-:W-:Y:S01]  /*34b0*/  UMOV UR11, 0x40000040 ;  /* 0x40000040000b7882 */ /* 0x000fe20000000000 */
[----:B------:R-:W-:Y:S02]  /*34c0*/  WARPGROUP.DEPBAR.LE gsb0, 0x0 ;  /* 0x00008000000079c5 */ /* 0x000fe40000010000 */
[----:B----4-:R-:W-:Y:S01]  /*34d0*/  F2FP.F16.F32.PACK_AB R152, R162, R159 ;  /* 0x0000009fa298723e */ /* 0x010fe200000000ff */
[----:B------:R-:W-:Y:S01]  /*34e0*/  FADD.FTZ R159, R159, R158 ;  /* 0x0000009e9f9f7221 */ /* 0x000fe20000010000 */
[----:B-----5:R-:W-:Y:S01]  /*34f0*/  F2FP.F16.F32.PACK_AB R153, R165, R160 ;  /* 0x000000a0a599723e */ /* 0x020fe200000000ff */
[----:B------:R-:W-:Y:S01]  /*3500*/  FADD.FTZ R160, R160, R157 ;  /* 0x0000009da0a07221 */ /* 0x000fe20000010000 */
[----:B------:R-:W-:Y:S01]  /*3510*/  F2FP.F16.F32.PACK_AB R154, R166, R163 ;  /* 0x000000a3a69a723e */ /* 0x000fe200000000ff */
[----:B------:R-:W-:Y:S01]  /*3520*/  FADD.FTZ R162, R162, R159 ;  /* 0x0000009fa2a27221 */ /* 0x000fe20000010000 */
[----:B-1----:R-:W-:Y:S01]  /*3530*/  F2FP.F16.F32.PACK_AB R155, R167, R164 ;  /* 0x000000a4a79b723e */ /* 0x002fe200000000ff */
[----:B------:R-:W-:-:S02]  /*3540*/  FADD.FTZ R165, R165, R160 ;  /* 0x000000a0a5a57221 */ /* 0x000fc40000010000 */
[----:B------:R-:W-:Y:S01]  /*3550*/  FADD.FTZ R163, R163, R162 ;  /* 0x000000a2a3a37221 */ /* 0x000fe20000010000 */
[----:B------:R-:W-:Y:S01]  /*3560*/  WARPGROUP.ARRIVE ;  /* 0x00000000000079c5 */ /* 0x000fe20000000000 */
[----:B------:R-:W-:Y:S02]  /*3570*/  FADD.FTZ R164, R164, R165 ;  /* 0x000000a5a4a47221 */ /* 0x000fe40000010000 */
[----:B------:R-:W-:Y:S02]  /*3580*/  FADD.FTZ R166, R166, R163 ;  /* 0x000000a3a6a67221 */ /* 0x000fe40000010000 */
[----:B------:R-:W-:-:S07]  /*3590*/  FADD.FTZ R167, R167, R164 ;  /* 0x000000a4a7a77221 */ /* 0x000fce0000010000 */
[----:B------:R-:W-:Y:S01]  /*35a0*/  HGMMA.64x256x16.F32 R24, R152, gdesc[UR8].tnspB, R24, gsb0 ;  /* 0x43e0000898187df0 */ /* 0x000fe20008000818 */
[----:B------:R-:W-:Y:S01]  /*35b0*/  UIADD3 UR10, UR7, 0x180, URZ ;  /* 0x00000180070a7890 */ /* 0x000fe2000fffe03f */
[----:B------:R-:W-:Y:S01]  /*35c0*/  UMOV UR11, 0x40000040 ;  /* 0x40000040000b7882 */ /* 0x000fe20000000000 */
[----:B------:R-:W-:Y:S02]  /*35d0*/  WARPGROUP.DEPBAR.LE gsb0, 0x0 ;  /* 0x00008000000079c5 */ /* 0x000fe40000010000 */
[----:B------:R-:W-:Y:S01]  /*35e0*/  F2FP.F16.F32.PACK_AB R152, R170, R169 ;  /* 0x000000a9aa98723e */ /* 0x000fe200000000ff */
[----:B------:R-:W-:Y:S01]  /*35f0*/  FADD.FTZ R169, R169, R166 ;  /* 0x000000a6a9a97221 */ /* 0x000fe20000010000 */
[----:B------:R-:W-:Y:S01]  /*3600*/  F2FP.F16.F32.PACK_AB R153, R173, R168 ;  /* 0x000000a8ad99723e */ /* 0x000fe200000000ff */
[----:B------:R-:W-:Y:S01]  /*3610*/  FADD.FTZ R168, R168, R167 ;  /* 0x000000a7a8a87221 */ /* 0x000fe20000010000 */
[----:B------:R-:W-:Y:S01]  /*3620*/  F2FP.F16.F32.PACK_AB R154, R174, R171 ;  /* 0x000000abae9a723e */ /* 0x000fe200000000ff */
[----:B------:R-:W-:Y:S01]  /*3630*/  FADD.FTZ R170, R170, R169 ;  /* 0x000000a9aaaa7221 */ /* 0x000fe20000010000 */
[----:B------:R-:W-:Y:S01]  /*3640*/  F2FP.F16.F32.PACK_AB R155, R177, R172 ;  /* 0x000000acb19b723e */ /* 0x000fe200000000ff */
[----:B------:R-:W-:-:S02]  /*3650*/  FADD.FTZ R173, R173, R168 ;  /* 0x000000a8adad7221 */ /* 0x000fc40000010000 */
[----:B------:R-:W-:Y:S01]  /*3660*/  FADD.FTZ R171, R171, R170 ;  /* 0x000000aaabab7221 */ /* 0x000fe20000010000 */
[----:B------:R-:W-:Y:S01]  /*3670*/  WARPGROUP.ARRIVE ;  /* 0x00000000000079c5 */ /* 0x000fe20000000000 */
[----:B------:R-:W-:Y:S02]  /*3680*/  FADD.FTZ R172, R172, R173 ;  /* 0x000000adacac7221 */ /* 0x000fe40000010000 */
[----:B------:R-:W-:Y:S02]  /*3690*/  FADD.FTZ R174, R174, R171 ;  /* 0x000000abaeae7221 */ /* 0x000fe40000010000 */
[----:B------:R-:W-:-:S08]  /*36a0*/  FADD.FTZ R177, R177, R172 ;  /* 0x000000acb1b17221 */ /* 0x000fd00000010000 */
        /* <DEDUP_REMOVED lines=19> */
[----:B------:R-:W-:Y:S01]  /*37e0*/  R2UR UR7, R17 ;  /* 0x00000000110772ca */ /* 0x000fe200000e0000 */
[----:B------:R-:W-:-:S12]  /*37f0*/  UMOV UR11, 0x40000040 ;  /* 0x40000040000b7882 */ /* 0x000fd80000000000 */
[----:B------:R-:W-:-:S06]  /*3800*/  UISETP.GE.AND UP0, UPT, UR60, UR7, UPT ;  /* 0x000000073c00728c */ /* 0x000fcc000bf06270 */
[----:B------:R-:W-:Y:S01]  /*3810*/  PLOP3.LUT P2, PT, PT, PT, UP0, 0x80, 0x0 ;  /* 0x000000000000781c */ /* 0x000fe20003f4f008 */
[----:B------:R-:W-:Y:S02]  /*3820*/  WARPGROUP.DEPBAR.LE gsb0, 0x0 ;  /* 0x00008000000079c5 */ /* 0x000fe40000010000 */
[----:B------:R-:W-:Y:S01]  /*3830*/  F2FP.F16.F32.PACK_AB R152, R184, R179 ;  /* 0x000000b3b898723e */ /* 0x000fe200000000ff */
[----:B------:R-:W-:Y:S01]  /*3840*/  FADD.FTZ R179, R179, R178 ;  /* 0x000000b2b3b37221 */ /* 0x000fe20000010000 */
[C---:B------:R-:W-:Y:S01]  /*3850*/  F2FP.F16.F32.PACK_AB R153, R197.reuse, R188 ;  /* 0x000000bcc599723e */ /* 0x040fe200000000ff */
[----:B------:R-:W-:Y:S01]  /*3860*/  FADD.FTZ R188, R188, R187 ;  /* 0x000000bbbcbc7221 */ /* 0x000fe20000010000 */
[----:B------:R-:W-:Y:S01]  /*3870*/  F2FP.F16.F32.PACK_AB R154, R186, R183 ;  /* 0x000000b7ba9a723e */ /* 0x000fe200000000ff */
[----:B------:R-:W-:Y:S01]  /*3880*/  FADD.FTZ R184, R184, R179 ;  /* 0x000000b3b8b87221 */ /* 0x000fe20000010000 */
[----:B0-----:R-:W-:Y:S01]  /*3890*/  F2FP.F16.F32.PACK_AB R155, R200, R199 ;  /* 0x000000c7c89b723e */ /* 0x001fe200000000ff */
[----:B------:R-:W-:-:S02]  /*38a0*/  FADD.FTZ R188, R197, R188 ;  /* 0x000000bcc5bc7221 */ /* 0x000fc40000010000 */
[----:B------:R-:W-:Y:S01]  /*38b0*/  FADD.FTZ R23, R183, R184 ;  /* 0x000000b8b7177221 */ /* 0x000fe20000010000 */
[----:B------:R-:W-:Y:S01]  /*38c0*/  WARPGROUP.ARRIVE ;  /* 0x00000000000079c5 */ /* 0x000fe20000000000 */
[----:B------:R-:W-:Y:S02]  /*38d0*/  FADD.FTZ R199, R199, R188 ;  /* 0x000000bcc7c77221 */ /* 0x000fe40000010000 */
[----:B------:R-:W-:Y:S02]  /*38e0*/  FADD.FTZ R23, R186, R23 ;  /* 0x00000017ba177221 */ /* 0x000fe40000010000 */
[----:B------:R-:W-:Y:S01]  /*38f0*/  FADD.FTZ R201, R200, R199 ;  /* 0x000000c7c8c97221 */ /* 0x000fe20000010000 */
[----:B------:R-:W-:Y:S03]  /*3900*/  HGMMA.64x256x16.F32 R24, R152, gdesc[UR8].tnspB, R24, gsb0 ;  /* 0x43e0000898187df0 */ /* 0x000fe60008000818 */
[----:B------:R-:W-:-:S02]  /*3910*/  WARPGROUP.DEPBAR.LE gsb0, 0x0 ;  /* 0x00008000000079c5 */ /* 0x000fc40000010000 */
[----:B------:R0:W-:Y:S01]  /*3920*/  @!P1 SYNCS.ARRIVE.TRANS64.RED.A1T0 RZ, [R198+URZ], RZ ;  /* 0x000000ffc6ff99a7 */ /* 0x0001e2000810043f */
[----:B------:R-:W-:Y:S05]  /*3930*/  @!P2 BRA `(.L_x_9046) ;  /* 0x000000240038a947 */ /* 0x000fea0003800000 */
[----:B------:R-:W-:Y:S01]  /*3940*/  UMOV UR6, URZ ;  /* 0x0000003f00067c82 */ /* 0x000fe20008000000 */
[----:B------:R-:W-:Y:S02]  /*3950*/  IMAD.MOV.U32 R204, RZ, RZ, R21 ;  /* 0x000000ffffcc7224 */ /* 0x000fe400078e0015 */
[----:B------:R-:W-:Y:S02]  /*3960*/  IMAD.MOV.U32 R203, RZ, RZ, R20 ;  /* 0x000000ffffcb7224 */ /* 0x000fe400078e0014 */
[----:B------:R-:W-:Y:S02]  /*3970*/  IMAD.U32 R210, RZ, RZ, UR6 ;  /* 0x00000006ffd27e24 */ /* 0x000fe4000f8e00ff */
[----:B------:R-:W-:Y:S01]  /*3980*/  IMAD.U32 R209, RZ, RZ, UR60 ;  /* 0x0000003cffd17e24 */ /* 0x000fe2000f8e00ff */
[----:B------:R-:W-:-:S06]  /*3990*/  UMOV UR60, URZ ;  /* 0x0000003f003c7c82 */ /* 0x000fcc0008000000 */
.L_x_9055:
[----:B------:R-:W-:Y:S01]  /*39a0*/  R2UR UR6, R209 ;  /* 0x00000000d10672ca */ /* 0x000fe200000e0000 */
[----:B------:R-:W-:Y:S01]  /*39b0*/  UIADD3 UR60, UR60, 0x1, URZ ;  /* 0x000000013c3c7890 */ /* 0x000fe2000fffe03f */
[----:B------:R-:W-:Y:S02]  /*39c0*/  R2UR UR7, R210 ;  /* 0x00000000d20772ca */ /* 0x000fe400000e0000 */
[----:B------:R-:W-:Y:S01]  /*39d0*/  R2UR UR10, R17 ;  /* 0x00000000110a72ca */ /* 0x000fe200000e0000 */
[----:B------:R-:W-:-:S04]  /*39e0*/  UISETP.NE.AND UP0, UPT, UR60, 0x2, UPT ;  /* 0x000000023c00788c */ /* 0x000fc8000bf05270 */
[----:B------:R-:W-:-:S04]  /*39f0*/  USEL UR60, UR60, URZ, UP0 ;  /* 0x0000003f3c3c7287 */ /* 0x000fc80008000000 */
[----:B------:R-:W-:Y:S01]  /*3a00*/  IMAD.U32 R20, RZ, RZ, UR6 ;  /* 0x00000006ff147e24 */ /* 0x000fe2000f8e00ff */
[----:B------:R-:W-:-:S04]  /*3a10*/  UIADD3 UR6, UR6, -0x1, URZ ;  /* 0xffffffff06067890 */ /* 0x000fc8000fffe03f */
[----:B------:R-:W-:Y:S02]  /*3a20*/  ISETP.GT.AND P2, PT, R20, UR10, PT ;  /* 0x0000000a14007c0c */ /* 0x000fe4000bf44270 */
[----:B------:R-:W-:Y:S01]  /*3a30*/  IMAD.U32 R209, RZ, RZ, UR6 ;  /* 0x00000006ffd17e24 */ /* 0x000fe2000f8e00ff */
[----:B------:R-:W-:-:S04]  /*3a40*/  USEL UR6, URZ, 0x1, UP0 ;  /* 0x000000013f067887 */ /* 0x000fc80008000000 */
[----:B------:R-:W-:-:S06]  /*3a50*/  ULOP3.LUT UR7, UR7, UR6, URZ, 0x3c, !UPT ;  /* 0x0000000607077292 */ /* 0x000fcc000f8e3c3f */
[----:B------:R-:W-:Y:S01]  /*3a60*/  IMAD.U32 R210, RZ, RZ, UR7 ;  /* 0x00000007ffd27e24 */ /* 0x000fe2000f8e00ff */
[----:B-1----:R-:W-:Y:S06]  /*3a70*/  @!P0 BRA `(.L_x_9047) ;  /* 0x0000000000048947 */ /* 0x002fec0003800000 */
[----:B------:R-:W-:Y:S01]  /*3a80*/  BPT.TRAP 0x1 ;  /* 0x000000040000795c */ /* 0x000fe20000300000 */
.L_x_9047:
[----:B------:R-:W-:Y:S02]  /*3a90*/  R2UR UR7, R16 ;  /* 0x00000000100772ca */ /* 0x000fe400000e0000 */
[----:B------:R-:W-:-:S11]  /*3aa0*/  R2UR UR6, R210 ;  /* 0x00000000d20672ca */ /* 0x000fd600000e0000 */
[----:B------:R-:W-:Y:S02]  /*3ab0*/  ULEA UR61, UR60, UR7, 0x3 ;  /* 0x000000073c3d7291 */ /* 0x000fe4000f8e183f */
[----:B------:R-:W-:-:S05]  /*3ac0*/  IMAD.U32 R20, RZ, RZ, UR6 ;  /* 0x00000006ff147e24 */ /* 0x000fca000f8e00ff */
[----:B------:R-:W-:-:S04]  /*3ad0*/  SHF.L.U32 R20, R20, 0x1f, RZ ;  /* 0x0000001f14147819 */ /* 0x000fc800000006ff */
[----:B------:R1:W2:Y:S01]  /*3ae0*/  SYNCS.PHASECHK.TRANS64.TRYWAIT P3, [UR61+0x32430], R20 ;  /* 0x03243014ff0075a7 */ /* 0x0002a2000806017d */
[----:B------:R-:W-:Y:S05]  /*3af0*/  @!P0 BRA `(.L_x_9048) ;  /* 0x0000000000048947 */ /* 0x000fea0003800000 */
[----:B------:R-:W-:Y:S01]  /*3b00*/  BPT.TRAP 0x1 ;  /* 0x000000040000795c */ /* 0x000fe20000300000 */
.L_x_9048:
[----:B--2---:R-:W-:Y:S05]  /*3b10*/  @P3 BRA `(.L_x_9049) ;  /* 0x0000000000083947 */ /* 0x004fea0003800000 */
[----:B------:R-:W2:Y:S02]  /*3b20*/  SYNCS.PHASECHK.TRANS64.TRYWAIT P3, [UR61+0x32430], R20 ;  /* 0x03243014ff0075a7 */ /* 0x000ea4000806017d */
[----:B--2---:R-:W-:Y:S05]  /*3b30*/  @!P3 BRA `(.L_x_9050) ;  /* 0x0000009c00ecb947 */ /* 0x004fea0003800000 */
.L_x_9049:
[----:B------:R-:W-:Y:S01]  /*3b40*/  R2UR UR6, R0 ;  /* 0x00000000000672ca */ /* 0x000fe200000e0000 */
[----:B0-----:R-:W-:Y:S01]  /*3b50*/  WARPGROUP.ARRIVE ;  /* 0x00000000000079c5 */ /* 0x001fe20000000000 */
[----:B--2---:R-:W-:Y:S01]  /*3b60*/  MOV R21, UR21 ;  /* 0x0000001500157c02 */ /* 0x004fe20008000f00 */
        /* <DEDUP_REMOVED lines=9> */
[----:B------:R-:W-:Y:S01]  /*3c00*/  UIMAD UR6, UR60, 0x300, UR6 ;  /* 0x000003003c0678a4 */ /* 0x000fe2000f8e0206 */
[----:B------:R-:W-:Y:S02]  /*3c10*/  R2UR UR16, R4 ;  /* 0x00000000041072ca */ /* 0x000fe400000e0000 */
[----:B------:R-:W-:Y:S01]  /*3c20*/  R2UR UR17, R5 ;  /* 0x00000000051172ca */ /* 0x000fe200000e0000 */
[----:B------:R-:W-:Y:S01]  /*3c30*/  UIADD3 UR7, UR6, 0x2, URZ ;  /* 0x0000000206077890 */ /* 0x000fe2000fffe03f */
[----:B------:R-:W-:Y:S02]  /*3c40*/  MOV R205, UR13 ;  /* 0x0000000d00cd7c02 */ /* 0x000fe40008000f00 */
[----:B------:R-:W-:Y:S01]  /*3c50*/  UMOV UR22, UR6 ;  /* 0x0000000600167c82 */ /* 0x000fe20008000000 */
[----:B------:R-:W-:Y:S01]  /*3c60*/  MOV R207, UR12 ;  /* 0x0000000c00cf7c02 */ /* 0x000fe20008000f00 */
[----:B------:R-:W-:Y:S01]  /*3c70*/  HGMMA.64x96x16.F32 R152, gdesc[UR20], RZ, !UPT, gsb0 ;  /* 0x01600000149879f0 */ /* 0x000fe2000c0008ff */
[----:B------:R-:W-:Y:S01]  /*3c80*/  R2UR UR12, R6 ;  /* 0x00000000060c72ca */ /* 0x000fe200000e0000 */
[----:B------:R-:W-:Y:S01]  /*3c90*/  UMOV UR18, UR7 ;  /* 0x0000000700127c82 */ /* 0x000fe20008000000 */
[----:B------:R-:W-:Y:S01]  /*3ca0*/  R2UR UR13, R7 ;  /* 0x00000000070d72ca */ /* 0x000fe200000e0000 */
[----:B------:R-:W-:Y:S01]  /*3cb0*/  UIADD3 UR7, UR6, 0x4, URZ ;  /* 0x0000000406077890 */ /* 0x000fe2000fffe03f */
[----:B------:R-:W-:Y:S01]  /*3cc0*/  MOV R208, UR9 ;  /* 0x0000000900d07c02 */ /* 0x000fe20008000f00 */
[----:B------:R-:W-:Y:S01]  /*3cd0*/  UIADD3 UR6, UR6, 0x6, URZ ;  /* 0x0000000606067890 */ /* 0x000fe2000fffe03f */
[----:B------:R-:W-:-:S02]  /*3ce0*/  MOV R211, UR8 ;  /* 0x0000000800d37c02 */ /* 0x000fc40008000f00 */
[----:B------:R-:W-:Y:S02]  /*3cf0*/  R2UR UR8, R8 ;  /* 0x00000000080872ca */ /* 0x000fe400000e0000 */
[----:B------:R-:W-:Y:S01]  /*3d00*/  UMOV UR14, UR7 ;  /* 0x00000007000e7c82 */ /* 0x000fe20008000000 */
[----:B------:R-:W-:Y:S01]  /*3d10*/  R2UR UR9, R9 ;  /* 0x00000000090972ca */ /* 0x000fe200000e0000 */
[----:B------:R-:W-:Y:S01]  /*3d20*/  UMOV UR10, UR6 ;  /* 0x00000006000a7c82 */ /* 0x000fe20008000000 */
        /* <DEDUP_REMOVED lines=18> */
[----:B------:R-:W-:-:S12]  /*3e50*/  @!P0 BRA `(.L_x_9051) ;  /* 0x0000000000048947 */ /* 0x000fd80003800000 */
[----:B------:R-:W-:Y:S01]  /*3e60*/  BPT.TRAP 0x1 ;  /* 0x000000040000795c */ /* 0x000fe20000300000 */
.L_x_9051:
[----:B------:R0:W2:Y:S01]  /*3e70*/  SYNCS.PHASECHK.TRANS64.TRYWAIT P3, [UR61+0x32450], R20 ;  /* 0x03245014ff0075a7 */ /* 0x0000a2000806017d */
[----:B------:R-:W-:Y:S05]  /*3e80*/  @!P0 BRA `(.L_x_9052) ;  /* 0x0000000000048947 */ /* 0x000fea0003800000 */
[----:B------:R-:W-:Y:S01]  /*3e90*/  BPT.TRAP 0x1 ;  /* 0x000000040000795c */ /* 0x000fe20000300000 */
.L_x_9052:
[----:B--2---:R-:W-:Y:S05]  /*3ea0*/  @P3 BRA `(.L_x_9053) ;  /* 0x0000000000083947 */ /* 0x004fea0003800000 */
[----:B------:R-:W2:Y:S02]  /*3eb0*/  SYNCS.PHASECHK.TRANS64.TRYWAIT P3, [UR61+0x32450], R20 ;  /* 0x03245014ff0075a7 */ /* 0x000ea4000806017d */
[----:B--2---:R-:W-:Y:S05]  /*3ec0*/  @!P3 BRA `(.L_x_9054) ;  /* 0x0000009c0020b947 */ /* 0x004fea0003800000 */
.L_x_9053:
[----:B------:R-:W-:Y:S01]  /*3ed0*/  R2UR UR6, R14 ;  /* 0x000000000e0672ca */ /* 0x000fe200000e0000 */
[----:B------:R-:W-:Y:S01]  /*3ee0*/  WARPGROUP.ARRIVE ;  /* 0x00000000000079c5 */ /* 0x000fe20000000000 */
[----:B012---:R-:W-:Y:S01]  /*3ef0*/  MOV R20, UR49 ;  /* 0x0000003100147c02 */ /* 0x007fe20008000f00 */
[----:B------:R-:W-:Y:S01]  /*3f00*/  UMOV UR51, 0x40000040 ;  /* 0x4000004000337882 */ /* 0x000fe20000000000 */
[----:B------:R-:W-:Y:S01]  /*3f10*/  MOV R21, UR48 ;  /* 0x0000003000157c02 */ /* 0x000fe20008000f00 */
        /* <DEDUP_REMOVED lines=8> */
[----:B------:R-:W-:Y:S01]  /*3fa0*/  UIMAD UR58, UR60, 0xc00, UR6 ;  /* 0x00000c003c3a78a4 */ /* 0x000fe2000f8e0206 */
[----:B------:R-:W-:Y:S01]  /*3fb0*/  R2UR UR52, R12 ;  /* 0x000000000c3472ca */ /* 0x000fe200000e0000 */
[----:B------:R-:W-:Y:S01]  /*3fc0*/  UMOV UR19, 0x40000040 ;  /* 0x4000004000137882 */ /* 0x000fe20000000000 */
[----:B------:R-:W-:Y:S01]  /*3fd0*/  R2UR UR53, R13 ;  /* 0x000000000d3572ca */ /* 0x000fe200000e0000 */
[----:B------:R-:W-:Y:S01]  /*3fe0*/  UIADD3 UR6, UR58, 0x2, URZ ;  /* 0x000000023a067890 */ /* 0x000fe2000fffe03f */
[----:B------:R-:W-:Y:S01]  /*3ff0*/  IMAD.U32 R211, RZ, RZ, UR61 ;  /* 0x0000003dffd37e24 */ /* 0x000fe2000f8e00ff */
[----:B------:R-:W-:-:S02]  /*4000*/  UIADD3 UR10, UR58, 0x6, URZ ;  /* 0x000000063a0a7890 */ /* 0x000fc4000fffe03f */
[----:B------:R-:W-:Y:S01]  /*4010*/  UMOV UR50, UR58 ;  /* 0x0000003a00327c82 */ /* 0x000fe20008000000 */
[----:B------:R-:W-:Y:S01]  /*4020*/  UIADD3 UR14, UR58, 0x300, URZ ;  /* 0x000003003a0e7890 */ /* 0x000fe2000fffe03f */
[----:B------:R-:W-:Y:S01]  /*4030*/  HGMMA.64x96x16.F32 R152, gdesc[UR48], R152, gsb0 ;  /* 0x01600000309879f0 */ /* 0x000fe20008000898 */
[----:B------:R-:W-:Y:S01]  /*4040*/  UMOV UR54, UR6 ;  /* 0x0000000600367c82 */ /* 0x000fe20008000000 */
[----:B------:R-:W-:Y:S01]  /*4050*/  UIADD3 UR6, UR58, 0x4, URZ ;  /* 0x000000043a067890 */ /* 0x000fe2000fffe03f */
[----:B------:R-:W-:Y:S01]  /*4060*/  R2UR UR49, R20 ;  /* 0x00000000143172ca */ /* 0x000fe200000e0000 */
[----:B------:R-:W-:Y:S01]  /*4070*/  UIADD3 UR18, UR58, 0x302, URZ ;  /* 0x000003023a127890 */ /* 0x000fe2000fffe03f */
[----:B------:R-:W-:Y:S01]  /*4080*/  R2UR UR48, R21 ;  /* 0x00000000153072ca */ /* 0x000fe200000e0000 */
[----:B------:R-:W-:Y:S01]  /*4090*/  UIADD3 UR22, UR58, 0x304, URZ ;  /* 0x000003043a167890 */ /* 0x000fe2000fffe03f */
[----:B------:R-:W-:Y:S01]  /*40a0*/  UMOV UR23, 0x40000040 ;  /* 0x4000004000177882 */ /* 0x000fe20000000000 */
        /* <DEDUP_REMOVED lines=14> */
[----:B------:R-:W-:Y:S01]  /*4190*/  UMOV UR59, 0x40000040 ;  /* 0x40000040003b7882 */ /* 0x000fe20000000000 */
[----:B------:R-:W-:-:S02]  /*41a0*/  WARPGROUP.DEPBAR.LE gsb0, 0x0 ;  /* 0x00008000000079c5 */ /* 0x000fc40000010000 */
[----:B------:R-:W-:-:S06]  /*41b0*/  WARPGROUP.ARRIVE ;  /* 0x00000000000079c5 */ /* 0x000fcc0000000000 */
[----:B------:R-:W-:Y:S01]  /*41c0*/  HGMMA.64x96x16.F32 R152, gdesc[UR52], R152, gsb0 ;  /* 0x01600000349879f0 */ /* 0x000fe20008000898 */
[----:B------:R-:W-:Y:S01]  /*41d0*/  R2UR UR53, R22 ;  /* 0x00000000163572ca */ /* 0x000fe200000e0000 */
[----:B------:R-:W-:Y:S01]  /*41e0*/  UIADD3 UR54, UR58, 0x904, URZ ;  /* 0x000009043a367890 */ /* 0x000fe2000fffe03f */
[----:B------:R-:W-:Y:S01]  /*41f0*/  R2UR UR52, R200 ;  /* 0x00000000c83472ca */ /* 0x000fe200000e0000 */
[----:B------:R-:W-:Y:S01]  /*4200*/  UMOV UR55, 0x40000040 ;  /* 0x4000004000377882 */ /* 0x000fe20000000000 */
[----:B------:R-:W-:Y:S01]  /*4210*/  UIADD3 UR58, UR58, 0x906, URZ ;  /* 0x000009063a3a7890 */ /* 0x000fe2000fffe03f */
[----:B------:R-:W-:Y:S02]  /*4220*/  WARPGROUP.DEPBAR.LE gsb0, 0x0 ;  /* 0x00008000000079c5 */ /* 0x000fe40000010000 */
[----:B------:R-:W-:-:S06]  /*4230*/  WARPGROUP.ARRIVE ;  /* 0x00000000000079c5 */ /* 0x000fcc0000000000 */
[----:B------:R-:W-:Y:S01]  /*4240*/  HGMMA.64x96x16.F32 R152, gdesc[UR4], R152, gsb0 ;  /* 0x01600000049879f0 */ /* 0x000fe20008000898 */
[----:B------:R-:W-:Y:S01]  /*4250*/  ULDC UR6, c[0x0][0xa80] ;  /* 0x0002a00000067ab9 */ /* 0x000fe20000000800 */
[----:B------:R-:W-:-:S13]  /*4260*/  R2UR UR7, R206 ;  /* 0x00000000ce0772ca */ /* 0x000fda00000e0000 */
[----:B------:R-:W-:Y:S01]  /*4270*/  UIMAD UR7, UR60, 0xc00, UR7 ;  /* 0x00000c003c0778a4 */ /* 0x000fe2000f8e0207 */
[----:B------:R-:W-:Y:S02]  /*4280*/  WARPGROUP.DEPBAR.LE gsb0, 0x0 ;  /* 0x00008000000079c5 */ /* 0x000fe40000010000 */
[----:B------:R-:W-:-:S06]  /*4290*/  WARPGROUP.ARRIVE ;  /* 0x00000000000079c5 */ /* 0x000fcc0000000000 */
[----:B------:R-:W-:Y:S01]  /*42a0*/  HGMMA.64x96x16.F32 R152, gdesc[UR8], R152, gsb0 ;  /* 0x01600000089879f0 */ /* 0x000fe20008000898 */
        /* <DEDUP_REMOVED lines=81> */
[----:B------:R-:W-:-:S03]  /*47c0*/  FMNMX.FTZ R20, R190, R21, !PT ;  /* 0x00000015be147209 */ /* 0x000fc60007810000 */
[----:B------:R-:W0:Y:S01]  /*47d0*/  SHFL.BFLY PT, R205, R22, 0x2, 0x1f ;  /* 0x0c401f0016cd7f89 */ /* 0x000e2200000e0000 */
[----:B------:R-:W-:-:S04]  /*47e0*/  FMNMX.FTZ R21, R191, R20, !PT ;  /* 0x00000014bf157209 */ /* 0x000fc80007810000 */
[----:B------:R-:W-:-:S04]  /*47f0*/  FMNMX.FTZ R20, R194, R21, !PT ;  /* 0x00000015c2147209 */ /* 0x000fc80007810000 */
[----:B------:R-:W-:-:S04]  /*4800*/  FMNMX.FTZ R21, R195, R20, !PT ;  /* 0x00000014c3157209 */ /* 0x000fc80007810000 */
[----:B------:R-:W-:-:S04]  /*4810*/  FMNMX.FTZ R20, R198, R21, !PT ;  /* 0x00000015c6147209 */ /* 0x000fc80007810000 */
[----:B------:R-:W-:-:S05]  /*4820*/  FMNMX.FTZ R21, R199, R20, !PT ;  /* 0x00000014c7157209 */ /* 0x000fca0007810000 */
[----:B------:R-:W1:Y:S01]  /*4830*/  SHFL.BFLY PT, R20, R21, 0x2, 0x1f ;  /* 0x0c401f0015147f89 */ /* 0x000e6200000e0000 */
[----:B0-----:R-:W-:-:S05]  /*4840*/  FMNMX.FTZ R202, R22, R205, !PT ;  /* 0x000000cd16ca7209 */ /* 0x001fca0007810000 */
[----:B------:R-:W0:Y:S01]  /*4850*/  SHFL.BFLY PT, R205, R202, 0x1, 0x1f ;  /* 0x0c201f00cacd7f89 */ /* 0x000e2200000e0000 */
[----:B-1----:R-:W-:-:S05]  /*4860*/  FMNMX.FTZ R207, R21, R20, !PT ;  /* 0x0000001415cf7209 */ /* 0x002fca0007810000 */
[----:B------:R-:W1:Y:S01]  /*4870*/  SHFL.BFLY PT, R22, R207, 0x1, 0x1f ;  /* 0x0c201f00cf167f89 */ /* 0x000e6200000e0000 */
[----:B0-----:R-:W-:-:S05]  /*4880*/  FMNMX.FTZ R20, R202, R205, !PT ;  /* 0x000000cdca147209 */ /* 0x001fca0007810000 */
[C---:B------:R-:W-:Y:S01]  /*4890*/  FMUL.FTZ R205, R20.reuse, UR6 ;  /* 0x0000000614cd7c20 */ /* 0x040fe20008410000 */
[----:B------:R-:W-:-:S03]  /*48a0*/  FADD.FTZ R200, -R20, R203 ;  /* 0x000000cb14c87221 */ /* 0x000fc60000010100 */
[--C-:B------:R-:W-:Y:S01]  /*48b0*/  FFMA.FTZ R203, R152, UR6, -R205.reuse ;  /* 0x0000000698cb7c23 */ /* 0x100fe200080108cd */
[----:B------:R-:W-:Y:S02]  /*48c0*/  @!P1 VIADD R152, R211, 0x32440 ;  /* 0x00032440d3989836 */ /* 0x000fe40000000000 */
[----:B------:R-:W-:Y:S01]  /*48d0*/  FMUL.FTZ R200, R200, UR6 ;  /* 0x00000006c8c87c20 */ /* 0x000fe20008410000 */
[--C-:B------:R-:W-:Y:S01]  /*48e0*/  FFMA.FTZ R202, R153, UR6, -R205.reuse ;  /* 0x0000000699ca7c23 */ /* 0x100fe200080108cd */
[--C-:B------:R-:W-:Y:S01]  /*48f0*/  FFMA.FTZ R156, R156, UR6, -R205.reuse ;  /* 0x000000069c9c7c23 */ /* 0x100fe200080108cd */
[--C-:B------:R-:W-:Y:S01]  /*4900*/  FFMA.FTZ R157, R157, UR6, -R205.reuse ;  /* 0x000000069d9d7c23 */ /* 0x100fe200080108cd */
[----:B------:R-:W-:Y:S01]  /*4910*/  @!P1 PRMT R152, RZ, 0x654, R152 ;  /* 0x00000654ff989816 */ /* 0x000fe20000000098 */
[----:B------:R-:W-:Y:S01]  /*4920*/  MUFU.EX2 R203, R203 ;  /* 0x000000cb00cb7308 */ /* 0x000fe20000000800 */
[--C-:B------:R-:W-:Y:S01]  /*4930*/  FFMA.FTZ R160, R160, UR6, -R205.reuse ;  /* 0x00000006a0a07c23 */ /* 0x100fe200080108cd */
[--C-:B------:R-:W-:Y:S01]  /*4940*/  FFMA.FTZ R161, R161, UR6, -R205.reuse ;  /* 0x00000006a1a17c23 */ /* 0x100fe200080108cd */
[--C-:B------:R-:W-:Y:S01]  /*4950*/  FFMA.FTZ R164, R164, UR6, -R205.reuse ;  /* 0x00000006a4a47c23 */ /* 0x100fe200080108cd */
[--C-:B------:R-:W-:Y:S01]  /*4960*/  FFMA.FTZ R165, R165, UR6, -R205.reuse ;  /* 0x00000006a5a57c23 */ /* 0x100fe200080108cd */
[--C-:B------:R-:W-:Y:S01]  /*4970*/  FFMA.FTZ R168, R168, UR6, -R205.reuse ;  /* 0x00000006a8a87c23 */ /* 0x100fe200080108cd */
[----:B-1----:R-:W-:Y:S01]  /*4980*/  FMNMX.FTZ R21, R207, R22, !PT ;  /* 0x00000016cf157209 */ /* 0x002fe20007810000 */
[--C-:B------:R-:W-:Y:S01]  /*4990*/  FFMA.FTZ R169, R169, UR6, -R205.reuse ;  /* 0x00000006a9a97c23 */ /* 0x100fe200080108cd */
[----:B------:R-:W0:Y:S01]  /*49a0*/  MUFU.EX2 R200, R200 ;  /* 0x000000c800c87308 */ /* 0x000e220000000800 */
[--C-:B------:R-:W-:Y:S01]  /*49b0*/  FFMA.FTZ R172, R172, UR6, -R205.reuse ;  /* 0x00000006acac7c23 */ /* 0x100fe200080108cd */
[--C-:B------:R-:W-:Y:S01]  /*49c0*/  FFMA.FTZ R173, R173, UR6, -R205.reuse ;  /* 0x00000006adad7c23 */ /* 0x100fe200080108cd */
[C---:B------:R-:W-:Y:S01]  /*49d0*/  FADD.FTZ R22, -R21.reuse, R204 ;  /* 0x000000cc15167221 */ /* 0x040fe20000010100 */
[----:B------:R-:W-:Y:S01]  /*49e0*/  FMUL.FTZ R212, R21, UR6 ;  /* 0x0000000615d47c20 */ /* 0x000fe20008410000 */
[--C-:B------:R-:W-:Y:S01]  /*49f0*/  FFMA.FTZ R176, R176, UR6, -R205.reuse ;  /* 0x00000006b0b07c23 */ /* 0x100fe200080108cd */
[--C-:B------:R-:W-:Y:S01]  /*4a00*/  FFMA.FTZ R177, R177, UR6, -R205.reuse ;  /* 0x00000006b1b17c23 */ /* 0x100fe200080108cd */
[----:B------:R-:W-:Y:S01]  /*4a10*/  FMUL.FTZ R204, R22, UR6 ;  /* 0x0000000616cc7c20 */ /* 0x000fe20008410000 */
[----:B------:R-:W-:Y:S01]  /*4a20*/  IADD3 R22, -R19, 0xb, RZ ;  /* 0x0000000b13167810 */ /* 0x000fe20007ffe1ff */
[--C-:B------:R-:W-:Y:S01]  /*4a30*/  FFMA.FTZ R207, R154, UR6, -R212.reuse ;  /* 0x000000069acf7c23 */ /* 0x100fe200080108d4 */
[--C-:B------:R-:W-:Y:S01]  /*4a40*/  FFMA.FTZ R208, R155, UR6, -R212.reuse ;  /* 0x000000069bd07c23 */ /* 0x100fe200080108d4 */
[--C-:B------:R-:W-:Y:S01]  /*4a50*/  FFMA.FTZ R158, R158, UR6, -R212.reuse ;  /* 0x000000069e9e7c23 */ /* 0x100fe200080108d4 */
[--C-:B------:R-:W-:Y:S01]  /*4a60*/  FFMA.FTZ R159, R159, UR6, -R212.reuse ;  /* 0x000000069f9f7c23 */ /* 0x100fe200080108d4 */
[----:B------:R1:W-:Y:S06]  /*4a70*/  BAR.ARV R22, 0x100 ;  /* 0x000400160000751d */ /* 0x0003ec0000002000 */
[----:B------:R2:W-:Y:S01]  /*4a80*/  @!P1 SYNCS.ARRIVE.TRANS64.RED.A1T0 RZ, [R152+URZ], RZ ;  /* 0x000000ff98ff99a7 */ /* 0x0005e2000810043f */
[----:B------:R-:W3:Y:S01]  /*4a90*/  MUFU.EX2 R204, R204 ;  /* 0x000000cc00cc7308 */ /* 0x000ee20000000800 */
[-C--:B0-----:R-:W-:Y:S01]  /*4aa0*/  FMUL.FTZ R24, R24, R200.reuse ;  /* 0x000000c818187220 */ /* 0x081fe20000410000 */
        /* <DEDUP_REMOVED lines=134> */
[----:B--2---:R-:W-:Y:S01]  /*5310*/  F2FP.F16.F32.PACK_AB R152, R202, R203 ;  /* 0x000000cbca98723e */ /* 0x004fe200000000ff */
[--C-:B------:R-:W-:Y:S01]  /*5320*/  FFMA.FTZ R162, R162, UR6, -R212.reuse ;  /* 0x00000006a2a27c23 */ /* 0x100fe200080108d4 */
[----:B0-----:R-:W-:Y:S01]  /*5330*/  F2FP.F16.F32.PACK_AB R154, R157, R156 ;  /* 0x0000009c9d9a723e */ /* 0x001fe200000000ff */
[--C-:B------:R-:W-:Y:S01]  /*5340*/  FFMA.FTZ R163, R163, UR6, -R212.reuse ;  /* 0x00000006a3a37c23 */ /* 0x100fe200080108d4 */
[----:B----4-:R-:W-:Y:S01]  /*5350*/  F2FP.F16.F32.PACK_AB R153, R208, R207 ;  /* 0x000000cfd099723e */ /* 0x010fe200000000ff */
[--C-:B------:R-:W-:Y:S01]  /*5360*/  FFMA.FTZ R166, R166, UR6, -R212.reuse ;  /* 0x00000006a6a67c23 */ /* 0x100fe200080108d4 */
[----:B-----5:R-:W-:Y:S01]  /*5370*/  F2FP.F16.F32.PACK_AB R155, R159, R158 ;  /* 0x0000009e9f9b723e */ /* 0x020fe200000000ff */
[----:B------:R1:W-:Y:S01]  /*5380*/  BAR.SYNC.DEFER_BLOCKING R15, 0x100 ;  /* 0x0004000f0000751d */ /* 0x0003e20000010000 */
        /* <DEDUP_REMOVED lines=23> */
[----:B------:R-:W-:Y:S01]  /*5500*/  WARPGROUP.ARRIVE ;  /* 0x00000000000079c5 */ /* 0x000fe20000000000 */
[--C-:B------:R-:W-:Y:S01]  /*5510*/  FFMA.FTZ R193, R193, UR6, -R205.reuse ;  /* 0x00000006c1c17c23 */ /* 0x100fe200080108cd */
[--C-:B------:R-:W-:Y:S01]  /*5520*/  FFMA.FTZ R196, R196, UR6, -R205.reuse ;  /* 0x00000006c4c47c23 */ /* 0x100fe200080108cd */
[----:B------:R-:W-:Y:S01]  /*5530*/  FFMA.FTZ R197, R197, UR6, -R205 ;  /* 0x00000006c5c57c23 */ /* 0x000fe200080108cd */
[--C-:B------:R-:W-:Y:S01]  /*5540*/  FFMA.FTZ R194, R194, UR6, -R212.reuse ;  /* 0x00000006c2c27c23 */ /* 0x100fe200080108d4 */
[--C-:B------:R-:W-:Y:S01]  /*5550*/  FFMA.FTZ R195, R195, UR6, -R212.reuse ;  /* 0x00000006c3c37c23 */ /* 0x100fe200080108d4 */
[----:B------:R-:W-:Y:S01]  /*5560*/  HGMMA.64x256x16.F32 R24, R152, gdesc[UR8].tnspB, R24, gsb0 ;  /* 0x43e0000898187df0 */ /* 0x000fe20008000818 */
[----:B------:R-:W-:Y:S01]  /*5570*/  MUFU.EX2 R165, R165 ;  /* 0x000000a500a57308 */ /* 0x000fe20000000800 */
[----:B------:R-:W-:Y:S01]  /*5580*/  UIADD3 UR10, UR7, 0x80, URZ ;  /* 0x00000080070a7890 */ /* 0x000fe2000fffe03f */
[--C-:B------:R-:W-:Y:S01]  /*5590*/  FFMA.FTZ R198, R198, UR6, -R212.reuse ;  /* 0x00000006c6c67c23 */ /* 0x100fe200080108d4 */
[----:B------:R-:W-:Y:S01]  /*55a0*/  UMOV UR11, 0x40000040 ;  /* 0x40000040000b7882 */ /* 0x000fe20000000000 */
[----:B------:R-:W-:Y:S01]  /*55b0*/  FFMA.FTZ R199, R199, UR6, -R212 ;  /* 0x00000006c7c77c23 */ /* 0x000fe200080108d4 */
[----:B------:R-:W-:Y:S01]  /*55c0*/  FFMA.FTZ R23, R200, R23, R203 ;  /* 0x00000017c8177223 */ /* 0x000fe200000100cb */
[----:B------:R-:W-:Y:S01]  /*55d0*/  FFMA.FTZ R201, R204, R201, R207 ;  /* 0x000000c9ccc97223 */ /* 0x000fe200000100cf */
        /* <DEDUP_REMOVED lines=9> */
[----:B------:R-:W2:Y:S01]  /*5670*/  MUFU.EX2 R163, R163 ;  /* 0x000000a300a37308 */ /* 0x000ea20000000800 */
[----:B------:R-:W-:Y:S01]  /*5680*/  FADD.FTZ R157, R157, R156 ;  /* 0x0000009c9d9d7221 */ /* 0x000fe20000010000 */
[----:B------:R-:W-:-:S06]  /*5690*/  FADD.FTZ R159, R159, R158 ;  /* 0x0000009e9f9f7221 */ /* 0x000fcc0000010000 */
        /* <DEDUP_REMOVED lines=40> */
[----:B------:R-:W-:Y:S01]  /*5920*/  MUFU.EX2 R198, R198 ;  /* 0x000000c600c67308 */ /* 0x000fe20000000800 */
[----:B------:R-:W-:Y:S01]  /*5930*/  WARPGROUP.ARRIVE ;  /* 0x00000000000079c5 */ /* 0x000fe20000000000 */
[----:B------:R-:W-:Y:S01]  /*5940*/  FADD.FTZ R163, R163, R162 ;  /* 0x000000a2a3a37221 */ /* 0x000fe20000010000 */
[----:B------:R-:W-:-:S03]  /*5950*/  FADD.FTZ R164, R164, R161 ;  /* 0x000000a1a4a47221 */ /* 0x000fc60000010000 */
[----:B------:R-:W-:Y:S01]  /*5960*/  FADD.FTZ R166, R166, R163 ;  /* 0x000000a3a6a67221 */ /* 0x000fe20000010000 */
[----:B------:R-:W-:Y:S01]  /*5970*/  HGMMA.64x256x16.F32 R24, R152, gdesc[UR8].tnspB, R24, gsb0 ;  /* 0x43e0000898187df0 */ /* 0x000fe20008000818 */
[----:B------:R-:W-:Y:S01]  /*5980*/  UIADD3 UR10, UR7, 0x100, URZ ;  /* 0x00000100070a7890 */ /* 0x000fe2000fffe03f */
[----:B------:R-:W2:Y:S01]  /*5990*/  MUFU.EX2 R199, R199 ;  /* 0x000000c700c77308 */ /* 0x000ea20000000800 */
[----:B------:R-:W-:Y:S01]  /*59a0*/  UMOV UR11, 0x40000040 ;  /* 0x40000040000b7882 */ /* 0x000fe20000000000 */
[----:B------:R-:W-:Y:S01]  /*59b0*/  FADD.FTZ R165, R165, R164 ;  /* 0x000000a4a5a57221 */ /* 0x000fe20000010000 */
[----:B------:R-:W-:Y:S01]  /*59c0*/  FADD.FTZ R167, R167, R166 ;  /* 0x000000a6a7a77221 */ /* 0x000fe20000010000 */
        /* <DEDUP_REMOVED lines=13> */
[----:B------:R-:W-:-:S05]  /*5aa0*/  FADD.FTZ R175, R175, R174 ;  /* 0x000000aeafaf7221 */ /* 0x000fca0000010000 */
        /* <DEDUP_REMOVED lines=40> */
[----:B0-----:R-:W-:Y:S01]  /*5d30*/  F2FP.F16.F32.PACK_AB R153, R195, R194 ;  /* 0x000000c2c399723e */ /* 0x001fe200000000ff */
[----:B------:R-:W-:Y:S01]  /*5d40*/  FADD.FTZ R194, R194, R191 ;  /* 0x000000bfc2c27221 */ /* 0x000fe20000010000 */
[----:B------:R-:W-:Y:S01]  /*5d50*/  F2FP.F16.F32.PACK_AB R154, R197, R196 ;  /* 0x000000c4c59a723e */ /* 0x000fe200000000ff */
[----:B------:R-:W-:Y:S01]  /*5d60*/  FADD.FTZ R193, R193, R192 ;  /* 0x000000c0c1c17221 */ /* 0x000fe20000010000 */
[----:B--2---:R-:W-:Y:S01]  /*5d70*/  F2FP.F16.F32.PACK_AB R155, R199, R198 ;  /* 0x000000c6c79b723e */ /* 0x004fe200000000ff */
[----:B------:R-:W-:-:S02]  /*5d80*/  FADD.FTZ R195, R195, R194 ;  /* 0x000000c2c3c37221 */ /* 0x000fc40000010000 */
[----:B------:R-:W-:Y:S01]  /*5d90*/  FADD.FTZ R196, R196, R193 ;  /* 0x000000c1c4c47221 */ /* 0x000fe20000010000 */
[----:B------:R-:W-:Y:S01]  /*5da0*/  WARPGROUP.ARRIVE ;  /* 0x00000000000079c5 */ /* 0x000fe20000000000 */
[----:B------:R-:W-:Y:S02]  /*5db0*/  FADD.FTZ R198, R198, R195 ;  /* 0x000000c3c6c67221 */ /* 0x000fe40000010000 */
[----:B------:R-:W-:Y:S02]  /*5dc0*/  FADD.FTZ R23, R197, R196 ;  /* 0x000000c4c5177221 */ /* 0x000fe40000010000 */
[----:B------:R-:W-:-:S08]  /*5dd0*/  FADD.FTZ R201, R199, R198 ;  /* 0x000000c6c7c97221 */ /* 0x000fd00000010000 */
[----:B------:R-:W-:Y:S03]  /*5de0*/  HGMMA.64x256x16.F32 R24, R152, gdesc[UR8].tnspB, R24, gsb0 ;  /* 0x43e0000898187df0 */ /* 0x000fe60008000818 */
[----:B------:R-:W-:Y:S02]  /*5df0*/  WARPGROUP.DEPBAR.LE gsb0, 0x0 ;  /* 0x00008000000079c5 */ /* 0x000fe40000010000 */
[----:B------:R1:W-:Y:S01]  /*5e00*/  @!P1 SYNCS.ARRIVE.TRANS64.RED.A1T0 RZ, [R211+URZ], RZ ;  /* 0x000000ffd3ff99a7 */ /* 0x0003e2000810043f */
[----:B------:R-:W-:Y:S05]  /*5e10*/  @P2 BRA `(.L_x_9055) ;  /* 0xffffffd800e02947 */ /* 0x000fea000383ffff */
.L_x_9046:
[----:B------:R-:W2:Y:S01]  /*5e20*/  SHFL.BFLY PT, R0, R23, 0x2, 0x1f ;  /* 0x0c401f0017007f89 */ /* 0x000ea200000e0000 */
[----:B------:R3:W-:Y:S08]  /*5e30*/  BAR.ARV R22, 0x100 ;  /* 0x000400160000751d */ /* 0x0007f00000002000 */
[----:B------:R-:W-:Y:S06]  /*5e40*/  BAR.ARV 0x8, 0x180 ;  /* 0x0206000000007b1d */ /* 0x000fec0000002000 */
[----:B------:R-:W-:Y:S01]  /*5e50*/  PLOP3.LUT P0, PT, PT, PT, PT, 0x8, 0x0 ;  /* 0x000000000000781c */ /* 0x000fe20003f0e170 */
[----:B------:R-:W4:Y:S01]  /*5e60*/  SHFL.BFLY PT, R4, R201, 0x2, 0x1f ;  /* 0x0c401f00c9047f89 */ /* 0x000f2200000e0000 */
[----:B--2---:R-:W-:Y:S01]  /*5e70*/  FADD.FTZ R2, R0, R23 ;  /* 0x0000001700027221 */ /* 0x004fe20000010000 */
[----:B------:R-:W-:-:S04]  /*5e80*/  IMAD.MOV.U32 R0, RZ, RZ, RZ ;  /* 0x000000ffff007224 */ /* 0x000fc800078e00ff */
[----:B------:R-:W2:Y:S01]  /*5e90*/  SHFL.BFLY PT, R3, R2, 0x1, 0x1f ;  /* 0x0c201f0002037f89 */ /* 0x000ea200000e0000 */
[----:B----4-:R-:W-:-:S05]  /*5ea0*/  FADD.FTZ R4, R4, R201 ;  /* 0x000000c904047221 */ /* 0x010fca0000010000 */
[----:B------:R-:W4:Y:S01]  /*5eb0*/  SHFL.BFLY PT, R5, R4, 0x1, 0x1f ;  /* 0x0c201f0004057f89 */ /* 0x000f2200000e0000 */
[----:B--2---:R-:W-:Y:S01]  /*5ec0*/  FADD.FTZ R7, R2, R3 ;  /* 0x0000000302077221 */ /* 0x004fe20000010000 */
[----:B------:R-:W-:Y:S02]  /*5ed0*/  IMAD.MOV.U32 R3, RZ, RZ, RZ ;  /* 0x000000ffff037224 */ /* 0x000fe400078e00ff */
[----:B------:R-:W-:Y:S02]  /*5ee0*/  IMAD.MOV.U32 R2, RZ, RZ, -0x800000 ;  /* 0xff800000ff027424 */ /* 0x000fe400078e00ff */
[----:B------:R-:W-:-:S13]  /*5ef0*/  FSETP.NE.FTZ.AND P1, PT, R7, RZ, PT ;  /* 0x000000ff0700720b */ /* 0x000fda0003f35000 */
[----:B------:R-:W2:Y:S01]  /*5f00*/  @P1 MUFU.LG2 R6, R7 ;  /* 0x0000000700061308 */ /* 0x000ea20000000c00 */
[----:B----4-:R-:W-:-:S05]  /*5f10*/  FADD.FTZ R5, R4, R5 ;  /* 0x0000000504057221 */ /* 0x010fca0000010000 */
[----:B------:R-:W-:Y:S02]  /*5f20*/  FSETP.NE.FTZ.AND P2, PT, R5, RZ, PT ;  /* 0x000000ff0500720b */ /* 0x000fe40003f55000 */
[----:B------:R4:W5:Y:S02]  /*5f30*/  @P1 MUFU.RCP R3, R7 ;  /* 0x0000000700031308 */ /* 0x0009640000001000 */
[----:B----4-:R-:W-:Y:S02]  /*5f40*/  IMAD.U32 R7, RZ, RZ, UR6 ;  /* 0x00000006ff077e24 */ /* 0x010fe4000f8e00ff */
[----:B--2---:R-:W-:-:S07]  /*5f50*/  @P1 FMUL.FTZ R6, R6, 0.69314718246459960938 ;  /* 0x3f31721806061820 */ /* 0x004fce0000410000 */
[----:B------:R-:W2:Y:S01]  /*5f60*/  @P2 MUFU.LG2 R4, R5 ;  /* 0x0000000500042308 */ /* 0x000ea20000000c00 */
[----:B------:R-:W-:Y:S01]  /*5f70*/  @P2 FMUL.FTZ R7, R7, 0.69314718246459960938 ;  /* 0x3f31721807072820 */ /* 0x000fe20000410000 */
[-C--:B-----5:R-:W-:Y:S01]  /*5f80*/  FMUL.FTZ R24, R24, R3.reuse ;  /* 0x0000000318187220 */ /* 0x0a0fe20000410000 */
[-C--:B------:R-:W-:Y:S01]  /*5f90*/  FMUL.FTZ R25, R25, R3.reuse ;  /* 0x0000000319197220 */ /* 0x080fe20000410000 */
[----:B------:R-:W-:-:S04]  /*5fa0*/  FMUL.FTZ R28, R28, R3 ;  /* 0x000000031c1c7220 */ /* 0x000fc80000410000 */
[----:B------:R4:W5:Y:S01]  /*5fb0*/  @P2 MUFU.RCP R0, R5 ;  /* 0x0000000500002308 */ /* 0x0009620000001000 */
        /* <DEDUP_REMOVED lines=8> */
[----:B----4-:R-:W-:Y:S02]  /*6040*/  IMAD.U32 R5, RZ, RZ, UR6 ;  /* 0x00000006ff057e24 */ /* 0x010fe4000f8e00ff */
[----:B--2---:R-:W-:Y:S01]  /*6050*/  @P2 FMUL.FTZ R4, R4, 0.69314718246459960938 ;  /* 0x3f31721804042820 */ /* 0x004fe20000410000 */
        /* <DEDUP_REMOVED lines=120> */
[----:B---3--:R-:W-:-:S07]  /*67e0*/  @P2 FFMA.FTZ R2, R7, R21, R4 ;  /* 0x0000001507022223 */ /* 0x008fce0000010004 */
.L_x_9034:
[----:B------:R-:W-:Y:S05]  /*67f0*/  @P0 BRA `(.L_x_9056) ;  /* 0x0000002000600947 */ /* 0x000fea0003800000 */
[----:B------:R-:W2:Y:S01]  /*6800*/  S2R R0, SR_TID.X ;  /* 0x0000000000007919 */ /* 0x000ea20000002100 */
[----:B------:R-:W3:Y:S01]  /*6810*/  LDC R8, c[0x0][0xce8] ;  /* 0x00033a00ff087b82 */ /* 0x000ee20000000800 */
[----:B------:R-:W-:Y:S01]  /*6820*/  R2UR UR13, R18 ;  /* 0x00000000120d72ca */ /* 0x000fe200000e0000 */
[----:B------:R-:W-:Y:S01]  /*6830*/  ULDC.64 UR8, c[0x0][0xcd0] ;  /* 0x0003340000087ab9 */ /* 0x000fe20000000a00 */
[----:B------:R-:W4:Y:S01]  /*6840*/  S2R R16, SR_CTAID.X ;  /* 0x0000000000107919 */ /* 0x000f220000002500 */
[----:B------:R-:W-:Y:S01]  /*6850*/  ULDC.64 UR14, c[0x0][0x208] ;  /* 0x00008200000e7ab9 */ /* 0x000fe20000000a00 */
[----:B------:R-:W-:Y:S03]  /*6860*/  BSSY B0, `(.L_x_9057) ;  /* 0x000014b000007945 */ /* 0x000fe60003800000 */
[----:B------:R-:W5:Y:S06]  /*6870*/  S2UR UR12, SR_CTAID.Z ;  /* 0x00000000000c79c3 */ /* 0x000f6c0000002700 */
[----:B------:R-:W-:-:S02]  /*6880*/  USHF.R.S32.HI UR7, URZ, 0x1f, UR13 ;  /* 0x0000001f3f077899 */ /* 0x000fc4000801140d */
[----:B------:R-:W-:Y:S01]  /*6890*/  IMAD R19, RZ, RZ, -UR13 ;  /* 0x8000000dff137e24 */ /* 0x000fe2000f8e02ff */
[----:B------:R-:W0:Y:S01]  /*68a0*/  LDC.64 R20, c[0x0][0xcd8] ;  /* 0x00033600ff147b82 */ /* 0x000e220000000a00 */
[----:B------:R-:W-:Y:S02]  /*68b0*/  UIMAD.WIDE.U32 UR4, UR13, UR8, URZ ;  /* 0x000000080d0472a5 */ /* 0x000fe4000f8e003f */
[----:B------:R-:W-:-:S04]  /*68c0*/  UIMAD UR6, UR7, UR8, URZ ;  /* 0x00000008070672a4 */ /* 0x000fc8000f8e023f */
[----:B------:R-:W-:Y:S01]  /*68d0*/  UIMAD UR6, UR13, UR9, UR6 ;  /* 0x000000090d0672a4 */ /* 0x000fe2000f8e0206 */
[----:B---3--:R-:W-:Y:S01]  /*68e0*/  ISETP.NE.AND P0, PT, R8, 0x1, PT ;  /* 0x000000010800780c */ /* 0x008fe20003f05270 */
[----:B------:R-:W3:Y:S01]  /*68f0*/  S2UR UR11, SR_CTAID.Y ;  /* 0x00000000000b79c3 */ /* 0x000ee20000002600 */
[----:B------:R-:W-:Y:S01]  /*6900*/  ULDC.64 UR8, c[0x0][0xc38] ;  /* 0x00030e0000087ab9 */ /* 0x000fe20000000a00 */
[----:B------:R-:W-:Y:S02]  /*6910*/  UIADD3 UR6, UR5, UR6, URZ ;  /* 0x0000000605067290 */ /* 0x000fe4000fffe03f */
[----:B------:R-:W-:Y:S01]  /*6920*/  UIMAD UR7, UR7, UR8, URZ ;  /* 0x00000008070772a4 */ /* 0x000fe2000f8e023f */
[----:B--2---:R-:W-:Y:S01]  /*6930*/  VIADD R14, R0, 0xffffff80 ;  /* 0xffffff80000e7836 */ /* 0x004fe20000000000 */
[----:B-----5:R-:W-:Y:S02]  /*6940*/  USHF.R.S32.HI UR10, URZ, 0x1f, UR12 ;  /* 0x0000001f3f0a7899 */ /* 0x020fe4000801140c */
[----:B------:R-:W3:Y:S02]  /*6950*/  LDC R152, c[0x0][0xd50] ;  /* 0x00035400ff987b82 */ /* 0x000ee40000000800 */
[----:B------:R-:W-:-:S04]  /*6960*/  SHF.R.S32.HI R7, RZ, 0x1f, R14 ;  /* 0x0000001fff077819 */ /* 0x000fc8000001140e */
[CC--:B------:R-:W-:Y:S02]  /*6970*/  LEA.HI R4, R7.reuse, R14.reuse, RZ, 0x7 ;  /* 0x0000000e07047211 */ /* 0x0c0fe400078f38ff */
[----:B------:R-:W2:Y:S01]  /*6980*/  LDC.64 R22, c[0x0][0xc40] ;  /* 0x00031000ff167b82 */ /* 0x000ea20000000a00 */
[----:B------:R-:W-:Y:S02]  /*6990*/  LEA.HI R7, R7, R14, RZ, 0x2 ;  /* 0x0000000e07077211 */ /* 0x000fe400078f10ff */
[----:B------:R-:W-:Y:S02]  /*69a0*/  LOP3.LUT R5, R4, 0xffffff80, RZ, 0xc0, !PT ;  /* 0xffffff8004057812 */ /* 0x000fe400078ec0ff */
[----:B------:R-:W-:Y:S02]  /*69b0*/  SHF.R.S32.HI R9, RZ, 0x7, R4 ;  /* 0x00000007ff097819 */ /* 0x000fe40000011404 */
[----:B------:R-:W-:Y:S01]  /*69c0*/  LOP3.LUT R7, R7, 0xfffffffc, RZ, 0xc0, !PT ;  /* 0xfffffffc07077812 */ /* 0x000fe200078ec0ff */
[----:B------:R-:W-:Y:S01]  /*69d0*/  IMAD.IADD R0, R14, 0x1, -R5 ;  /* 0x000000010e007824 */ /* 0x000fe200078e0a05 */
[----:B------:R-:W-:Y:S01]  /*69e0*/  LEA.HI R4, R4, R9, RZ, 0x1 ;  /* 0x0000000904047211 */ /* 0x000fe200078f08ff */
[----:B------:R-:W5:Y:S02]  /*69f0*/  @P0 LDC R17, c[0x0][0xcf0] ;  /* 0x00033c00ff110b82 */ /* 0x000f640000000800 */
[----:B------:R-:W-:Y:S01]  /*6a00*/  IMAD.IADD R7, R14, 0x1, -R7 ;  /* 0x000000010e077824 */ /* 0x000fe200078e0a07 */
[----:B------:R-:W-:-:S02]  /*6a10*/  SHF.R.S32.HI R11, RZ, 0x1f, R0 ;  /* 0x0000001fff0b7819 */ /* 0x000fc40000011400 */
[----:B------:R-:W-:Y:S02]  /*6a20*/  LOP3.LUT R4, R4, 0x3fffffe, RZ, 0xc0, !PT ;  /* 0x03fffffe04047812 */ /* 0x000fe400078ec0ff */
[----:B------:R-:W-:Y:S01]  /*6a30*/  LEA.HI R10, R11, R0, RZ, 0x2 ;  /* 0x000000000b0a7211 */ /* 0x000fe200078f10ff */
[----:B------:R-:W1:Y:S03]  /*6a40*/  @P0 LDC R14, c[0x0][0xcec] ;  /* 0x00033b00ff0e0b82 */ /* 0x000e660000000800 */
[--C-:B------:R-:W-:Y:S02]  /*6a50*/  SHF.R.S32.HI R5, RZ, 0x2, R10.reuse ;  /* 0x00000002ff057819 */ /* 0x100fe4000001140a */
[----:B------:R-:W-:-:S03]  /*6a60*/  SHF.R.S32.HI R6, RZ, 0x1f, R10 ;  /* 0x0000001fff067819 */ /* 0x000fc6000001140a */
[----:B------:R-:W5:Y:S01]  /*6a70*/  @P0 LDC R154, c[0x0][0xcec] ;  /* 0x00033b00ff9a0b82 */ /* 0x000f620000000800 */
[----:B------:R-:W-:-:S04]  /*6a80*/  LEA.HI R6, R6, R5, RZ, 0x3 ;  /* 0x0000000506067211 */ /* 0x000fc800078f18ff */
[----:B------:R-:W-:Y:S01]  /*6a90*/  LOP3.LUT R12, R6, 0xfffffff8, RZ, 0xc0, !PT ;  /* 0xfffffff8060c7812 */ /* 0x000fe200078ec0ff */
[----:B------:R-:W-:Y:S01]  /*6aa0*/  IMAD.IADD R6, R9, 0x1, -R4 ;  /* 0x0000000109067824 */ /* 0x000fe200078e0a04 */
[----:B------:R-:W-:Y:S01]  /*6ab0*/  LEA.HI R9, R7, R7, RZ, 0x1 ;  /* 0x0000000707097211 */ /* 0x000fe200078f08ff */
[----:B------:R-:W5:Y:S01]  /*6ac0*/  @P0 LDC R153, c[0x0][0xcf0] ;  /* 0x00033c00ff990b82 */ /* 0x000f620000000800 */
[----:B------:R-:W-:Y:S01]  /*6ad0*/  LEA.HI R4, R11, R0, RZ, 0x5 ;  /* 0x000000000b047211 */ /* 0x000fe200078f28ff */
[----:B------:R-:W-:Y:S01]  /*6ae0*/  IMAD.IADD R5, R5, 0x1, -R12 ;  /* 0x0000000105057824 */ /* 0x000fe200078e0a0c */
[----:B------:R-:W-:Y:S02]  /*6af0*/  LOP3.LUT R12, R9, 0x1ffffffe, RZ, 0xc0, !PT ;  /* 0x1ffffffe090c7812 */ /* 0x000fe400078ec0ff */
[----:B------:R-:W-:-:S03]  /*6b00*/  SHF.R.S32.HI R4, RZ, 0x5, R4 ;  /* 0x00000005ff047819 */ /* 0x000fc60000011404 */
[----:B------:R-:W-:Y:S02]  /*6b10*/  IMAD.IADD R12, R7, 0x1, -R12 ;  /* 0x00000001070c7824 */ /* 0x000fe400078e0a0c */
[----:B------:R-:W-:Y:S02]  /*6b20*/  IMAD R7, R4, 0x10, R5 ;  /* 0x0000001004077824 */ /* 0x000fe400078e0205 */
[----:B------:R-:W-:Y:S02]  /*6b30*/  IMAD.U32 R5, RZ, RZ, UR5 ;  /* 0x00000005ff057e24 */ /* 0x000fe4000f8e00ff */
[----:B------:R-:W-:Y:S02]  /*6b40*/  IMAD R9, R6, 0x40, R7 ;  /* 0x0000004006097824 */ /* 0x000fe400078e0207 */
[----:B------:R-:W-:Y:S01]  /*6b50*/  IMAD.U32 R4, RZ, RZ, UR4 ;  /* 0x00000004ff047e24 */ /* 0x000fe2000f8e00ff */
[----:B------:R-:W-:Y:S01]  /*6b60*/  UIMAD.WIDE.U32 UR4, UR13, UR8, URZ ;  /* 0x000000080d0472a5 */ /* 0x000fe2000f8e003f */
[----:B------:R-:W-:Y:S01]  /*6b70*/  IMAD.U32 R5, RZ, RZ, UR6 ;  /* 0x00000006ff057e24 */ /* 0x000fe2000f8e00ff */
[----:B------:R-:W-:Y:S01]  /*6b80*/  UIMAD UR6, UR13, UR9, UR7 ;  /* 0x000000090d0672a4 */ /* 0x000fe2000f8e0207 */
[----:B------:R-:W-:-:S02]  /*6b90*/  IMAD R12, R12, 0x8, R9 ;  /* 0x000000080c0c7824 */ /* 0x000fc400078e0209 */
[----:B0-----:R-:W-:Y:S01]  /*6ba0*/  IMAD R6, R20, UR10, RZ ;  /* 0x0000000a14067c24 */ /* 0x001fe2000f8e02ff */
[----:B------:R-:W-:Y:S01]  /*6bb0*/  UIADD3 UR6, UR5, UR6, URZ ;  /* 0x0000000605067290 */ /* 0x000fe2000fffe03f */
[----:B----4-:R-:W-:Y:S01]  /*6bc0*/  IMAD R11, R16, 0x80, R12 ;  /* 0x00000080100b7824 */ /* 0x010fe200078e020c */
[----:B------:R-:W-:Y:S01]  /*6bd0*/  ULDC.64 UR8, c[0x0][0xc28] ;  /* 0x00030a0000087ab9 */ /* 0x000fe20000000a00 */
[----:B------:R-:W-:Y:S02]  /*6be0*/  IMAD R15, R21, UR12, R6 ;  /* 0x0000000c150f7c24 */ /* 0x000fe4000f8e0206 */
[----:B-1----:R-:W-:-:S04]  /*6bf0*/  @P0 IMAD.HI.U32 R12, R11, R14, RZ ;  /* 0x0000000e0b0c0227 */ /* 0x002fc800078e00ff */
[----:B------:R-:W-:Y:S02]  /*6c00*/  IMAD.U32 R7, RZ, RZ, UR5 ;  /* 0x00000005ff077e24 */ /* 0x000fe4000f8e00ff */
[----:B--2---:R-:W-:Y:S02]  /*6c10*/  IMAD R14, R22, UR10, RZ ;  /* 0x0000000a160e7c24 */ /* 0x004fe4000f8e02ff */
[----:B---3--:R-:W-:Y:S02]  /*6c20*/  IMAD R21, R152, R19, UR11 ;  /* 0x0000000b98157e24 */ /* 0x008fe4000f8e0213 */
[----:B------:R-:W-:Y:S01]  /*6c30*/  IMAD.U32 R6, RZ, RZ, UR4 ;  /* 0x00000004ff067e24 */ /* 0x000fe2000f8e00ff */
[----:B------:R-:W-:Y:S01]  /*6c40*/  ULDC.64 UR4, c[0x0][0xce0] ;  /* 0x0003380000047ab9 */ /* 0x000fe20000000a00 */
[----:B------:R-:W-:Y:S01]  /*6c50*/  IMAD.U32 R7, RZ, RZ, UR6 ;  /* 0x00000006ff077e24 */ /* 0x000fe2000f8e00ff */
[----:B------:R-:W-:Y:S01]  /*6c60*/  ULDC.64 UR6, c[0x0][0xc48] ;  /* 0x0003120000067ab9 */ /* 0x000fe20000000a00 */
[----:B------:R-:W-:-:S04]  /*6c70*/  IMAD.WIDE.U32 R4, R20, UR12, R4 ;  /* 0x0000000c14047c25 */ /* 0x000fc8000f8e0004 */
[----:B------:R-:W-:Y:S01]  /*6c80*/  IMAD.MOV.U32 R13, RZ, RZ, R11 ;  /* 0x000000ffff0d7224 */ /* 0x000fe200078e000b */
[----:B-----5:R-:W-:Y:S01]  /*6c90*/  @P0 SHF.R.U32.HI R13, RZ, R17, R12 ;  /* 0x00000011ff0d0219 */ /* 0x020fe2000001160c */
[----:B------:R-:W-:Y:S01]  /*6ca0*/  IMAD R17, R23, UR12, R14 ;  /* 0x0000000c17117c24 */ /* 0x000fe2000f8e020e */
[----:B------:R-:W-:Y:S01]  /*6cb0*/  SHF.R.S32.HI R14, RZ, 0x1f, R21 ;  /* 0x0000001fff0e7819 */ /* 0x000fe20000011415 */
[----:B------:R-:W-:-:S04]  /*6cc0*/  IMAD.WIDE.U32 R6, R22, UR12, R6 ;  /* 0x0000000c16067c25 */ /* 0x000fc8000f8e0006 */
[----:B------:R-:W-:Y:S02]  /*6cd0*/  IMAD.IADD R5, R5, 0x1, R15 ;  /* 0x0000000105057824 */ /* 0x000fe400078e020f */
[----:B------:R-:W-:-:S04]  /*6ce0*/  @P0 IMAD.HI.U32 R154, R11, R154, RZ ;  /* 0x0000009a0b9a0227 */ /* 0x000fc800078e00ff */
[----:B------:R-:W-:Y:S02]  /*6cf0*/  IMAD.IADD R7, R7, 0x1, R17 ;  /* 0x0000000107077824 */ /* 0x000fe400078e0211 */
[----:B------:R-:W-:Y:S01]  /*6d00*/  IMAD.MOV.U32 R15, RZ, RZ, R11 ;  /* 0x000000ffff0f7224 */ /* 0x000fe200078e000b */
[----:B------:R-:W-:Y:S01]  /*6d10*/  @P0 SHF.R.U32.HI R15, RZ, R153, R154 ;  /* 0x00000099ff0f0219 */ /* 0x000fe2000001169a */
[C---:B------:R-:W-:Y:S02]  /*6d20*/  IMAD R12, R14.reuse, UR4, RZ ;  /* 0x000000040e0c7c24 */ /* 0x040fe4000f8e02ff */
[----:B------:R-:W-:Y:S02]  /*6d30*/  IMAD R17, R14, UR6, RZ ;  /* 0x000000060e117c24 */ /* 0x000fe4000f8e02ff */
[----:B------:R-:W-:-:S04]  /*6d40*/  IMAD.WIDE.U32 R4, R21, UR4, R4 ;  /* 0x0000000415047c25 */ /* 0x000fc8000f8e0004 */
[C---:B------:R-:W-:Y:S01]  /*6d50*/  IMAD R14, R21.reuse, UR5, R12 ;  /* 0x00000005150e7c24 */ /* 0x040fe2000f8e020c */
[----:B------:R-:W-:Y:S01]  /*6d60*/  BAR.SYNC.DEFER_BLOCKING 0x1, 0x100 ;  /* 0x0044000000007b1d */ /* 0x000fe20000010000 */
[----:B------:R-:W-:Y:S01]  /*6d70*/  IMAD R19, R21, UR7, R17 ;  /* 0x0000000715137c24 */ /* 0x000fe2000f8e0211 */
[----:B------:R-:W-:Y:S01]  /*6d80*/  SHF.R.S32.HI R17, RZ, 0x1f, R13 ;  /* 0x0000001fff117819 */ /* 0x000fe2000001140d */
[----:B------:R-:W-:Y:S01]  /*6d90*/  IMAD.MOV R20, RZ, RZ, -R15 ;  /* 0x000000ffff147224 */ /* 0x000fe200078e0a0f */
[----:B------:R-:W-:Y:S01]  /*6da0*/  IADD3 R4, P0, R13, R4, RZ ;  /* 0x000000040d047210 */ /* 0x000fe20007f1e0ff */
[----:B------:R-:W-:Y:S01]  /*6db0*/  IMAD.MOV R13, RZ, RZ, -R13 ;  /* 0x000000ffff0d7224 */ /* 0x000fe200078e0a0d */
[----:B------:R-:W-:Y:S01]  /*6dc0*/  SHF.R.S32.HI R12, RZ, 0x1f, R15 ;  /* 0x0000001fff0c7819 */ /* 0x000fe2000001140f */
[----:B------:R-:W-:Y:S01]  /*6dd0*/  ULDC.64 UR4, c[0x0][0xc30] ;  /* 0x00030c0000047ab9 */ /* 0x000fe20000000a00 */
[----:B------:R-:W-:Y:S01]  /*6de0*/  IMAD.WIDE.U32 R6, R21, UR6, R6 ;  /* 0x0000000615067c25 */ /* 0x000fe2000f8e0006 */
[----:B------:R-:W-:Y:S01]  /*6df0*/  IADD3.X R5, R17, R5, R14, P0, !PT ;  /* 0x0000000511057210 */ /* 0x000fe200007fe40e */
[----:B------:R-:W-:-:S02]  /*6e00*/  ULDC.64 UR6, c[0x0][0xcc8] ;  /* 0x0003320000067ab9 */ /* 0x000fc40000000a00 */
[----:B------:R-:W-:Y:S02]  /*6e10*/  IMAD R12, R12, UR4, RZ ;  /* 0x000000040c0c7c24 */ /* 0x000fe4000f8e02ff */
[C-C-:B------:R-:W-:Y:S02]  /*6e20*/  IMAD R13, R8.reuse, R13, R11.reuse ;  /* 0x0000000d080d7224 */ /* 0x140fe400078e020b */
        /* <DEDUP_REMOVED lines=28> */
[----:B------:R-:W-:Y:S01]  /*6ff0*/  SHFL.IDX PT, R12, R19, RZ, 0x1c1f ;  /* 0x001c1fff130c7589 */ /* 0x000fe200000e0000 */
[----:B------:R-:W-:Y:S01]  /*7000*/  LOP3.LUT P0, RZ, R0, 0x3, RZ, 0xc0, !PT ;  /* 0x0000000300ff7812 */ /* 0x000fe2000780c0ff */
[C---:B------:R-:W-:Y:S01]  /*7010*/  VIADD R9, R11.reuse, 0x8 ;  /* 0x000000080b097836 */ /* 0x040fe20000000000 */
[----:B------:R-:W-:Y:S01]  /*7020*/  UIADD3 UR4, UR4, 0x32420, URZ ;  /* 0x0003242004047890 */ /* 0x000fe2000fffe03f */
[----:B------:R-:W0:Y:S01]  /*7030*/  SHFL.IDX PT, R13, R17, RZ, 0x1c1f ;  /* 0x001c1fff110d7589 */ /* 0x000e2200000e0000 */
[----:B------:R-:W-:-:S02]  /*7040*/  ISETP.GE.OR P1, PT, R11, R8, P0 ;  /* 0x000000080b00720c */ /* 0x000fc40000726670 */
[-C--:B------:R-:W-:Y:S01]  /*7050*/  ISETP.GE.OR P0, PT, R9, R8.reuse, P0 ;  /* 0x000000080900720c */ /* 0x080fe20000706670 */
[----:B------:R1:W2:Y:S01]  /*7060*/  SHFL.IDX PT, R15, R17, 0x1, 0x1c1f ;  /* 0x003c1f00110f7f89 */ /* 0x0002a200000e0000 */
[----:B------:R-:W-:Y:S01]  /*7070*/  ISETP.GE.AND P2, PT, R11, R8, PT ;  /* 0x000000080b00720c */ /* 0x000fe20003f46270 */
[----:B------:R-:W-:Y:S02]  /*7080*/  UPRMT UR4, URZ, 0x654, UR4 ;  /* 0x000006543f047896 */ /* 0x000fe40008000004 */
[----:B------:R3:W4:Y:S01]  /*7090*/  SHFL.IDX PT, R4, R6, RZ, 0x1c1f ;  /* 0x001c1fff06047589 */ /* 0x00072200000e0000 */
[----:B-1----:R-:W-:-:S03]  /*70a0*/  LOP3.LUT R17, R10, 0x7ffffffc, RZ, 0xc0, !PT ;  /* 0x7ffffffc0a117812 */ /* 0x002fc600078ec0ff */
[----:B------:R3:W1:Y:S03]  /*70b0*/  SHFL.IDX PT, R5, R7, RZ, 0x1c1f ;  /* 0x001c1fff07057589 */ /* 0x00066600000e0000 */
[----:B------:R-:W-:Y:S01]  /*70c0*/  SYNCS.ARRIVE.TRANS64.RED.A1T0 RZ, [UR4], RZ ;  /* 0x000000ffffff79a7 */ /* 0x000fe20008100404 */
[----:B------:R-:W-:-:S04]  /*70d0*/  IMAD.IADD R0, R0, 0x1, -R17 ;  /* 0x0000000100007824 */ /* 0x000fc800078e0a11 */
[----:B------:R-:W-:Y:S01]  /*70e0*/  IMAD.SHL.U32 R0, R0, 0x2, RZ ;  /* 0x0000000200007824 */ /* 0x000fe200078e00ff */
[----:B0-----:R3:W-:Y:S04]  /*70f0*/  @!P1 ST.E desc[UR14][R12.64], R3 ;  /* 0x000000030c009985 */ /* 0x0017e8000c10190e */
[----:B--2---:R3:W-:Y:S01]  /*7100*/  @!P0 ST.E desc[UR14][R14.64], R2 ;  /* 0x000000020e008985 */ /* 0x0047e2000c10190e */
[----:B------:R-:W-:Y:S05]  /*7110*/  @P2 BRA `(.L_x_9058) ;  /* 0x0000000800fc2947 */ /* 0x000fea0003800000 */
[C---:B---3--:R-:W-:Y:S01]  /*7120*/  VIADD R2, R0.reuse, 0x8 ;  /* 0x0000000800027836 */ /* 0x048fe20000000000 */
        /* <DEDUP_REMOVED lines=9> */
[----:B------:R-:W-:Y:S01]  /*71c0*/  VIADD R19, R0, 0x30 ;  /* 0x0000003000137836 */ /* 0x000fe20000000000 */
[----:B------:R-:W-:Y:S01]  /*71d0*/  ISETP.GE.AND P0, PT, R16, UR4, PT ;  /* 0x0000000410007c0c */ /* 0x000fe2000bf06270 */
[C---:B------:R-:W-:Y:S01]  /*71e0*/  VIADD R20, R0.reuse, 0x38 ;  /* 0x0000003800147836 */ /* 0x040fe20000000000 */
[----:B------:R-:W-:Y:S01]  /*71f0*/  ISETP.GE.AND P1, PT, R17, UR4, PT ;  /* 0x0000000411007c0c */ /* 0x000fe2000bf26270 */
[----:B------:R-:W-:Y:S01]  /*7200*/  ULDC.64 UR6, c[0x0][0x208] ;  /* 0x0000820000067ab9 */ /* 0x000fe20000000a00 */
[----:B------:R-:W-:-:S02]  /*7210*/  VIADD R21, R0, 0x40 ;  /* 0x0000004000157836 */ /* 0x000fc40000000000 */
[----:B------:R-:W-:Y:S01]  /*7220*/  VIADD R22, R0, 0x48 ;  /* 0x0000004800167836 */ /* 0x000fe20000000000 */
[----:B------:R-:W-:Y:S01]  /*7230*/  @!P3 LEA.HI R2, R2, R2, RZ, 0x1 ;  /* 0x000000020202b211 */ /* 0x000fe200078f08ff */
[----:B------:R-:W-:Y:S01]  /*7240*/  VIADD R23, R0, 0x50 ;  /* 0x0000005000177836 */ /* 0x000fe20000000000 */
[----:B------:R-:W-:Y:S02]  /*7250*/  @!P4 LEA.HI R3, R3, R3, RZ, 0x1 ;  /* 0x000000030303c211 */ /* 0x000fe400078f08ff */
[----:B------:R-:W-:Y:S02]  /*7260*/  @!P5 LEA.HI R10, R10, R10, RZ, 0x1 ;  /* 0x0000000a0a0ad211 */ /* 0x000fe400078f08ff */
[----:B------:R-:W-:Y:S02]  /*7270*/  @!P3 LOP3.LUT R11, R2, 0xfffffffe, RZ, 0xc0, !PT ;  /* 0xfffffffe020bb812 */ /* 0x000fe400078ec0ff */
[----:B------:R-:W-:Y:S01]  /*7280*/  @!P4 LOP3.LUT R13, R3, 0xfffffffe, RZ, 0xc0, !PT ;  /* 0xfffffffe030dc812 */ /* 0x000fe200078ec0ff */
[----:B-1--4-:R-:W-:Y:S01]  /*7290*/  @!P2 IMAD.WIDE R2, R0, 0x4, R4 ;  /* 0x000000040002a825 */ /* 0x012fe200078e0204 */
        /* <DEDUP_REMOVED lines=14> */
[C---:B0-----:R-:W-:Y:S01]  /*7380*/  VIADD R24, R0.reuse, 0x58 ;  /* 0x0000005800187836 */ /* 0x041fe20000000000 */
[----:B------:R-:W-:Y:S01]  /*7390*/  @!P1 LEA.HI R17, R17, R17, RZ, 0x1 ;  /* 0x0000001111119211 */ /* 0x000fe200078f08ff */
[----:B------:R-:W-:Y:S01]  /*73a0*/  VIADD R25, R0, 0x60 ;  /* 0x0000006000197836 */ /* 0x000fe20000000000 */
        /* <DEDUP_REMOVED lines=10> */
[----:B------:R-:W-:Y:S01]  /*7450*/  @!P2 LOP3.LUT R19, R19, 0xfffffffe, RZ, 0xc0, !PT ;  /* 0xfffffffe1313a812 */ /* 0x000fe200078ec0ff */
[----:B------:R1:W-:Y:S01]  /*7460*/  @!P1 ST.E.64 desc[UR6][R10.64], R44 ;  /* 0x0000002c0a009985 */ /* 0x0003e2000c101b06 */
[----:B--2---:R-:W-:Y:S01]  /*7470*/  @!P3 LOP3.LUT R13, R20, 0xfffffffe, RZ, 0xc0, !PT ;  /* 0xfffffffe140db812 */ /* 0x004fe200078ec0ff */
[----:B------:R-:W-:Y:S01]  /*7480*/  VIADD R20, R0, 0x70 ;  /* 0x0000007000147836 */ /* 0x000fe20000000000 */
[----:B------:R-:W-:-:S02]  /*7490*/  @!P4 LOP3.LUT R21, R21, 0xfffffffe, RZ, 0xc0, !PT ;  /* 0xfffffffe1515c812 */ /* 0x000fc400078ec0ff */
[----:B---3--:R-:W-:Y:S01]  /*74a0*/  @!P5 LOP3.LUT R15, R22, 0xfffffffe, RZ, 0xc0, !PT ;  /* 0xfffffffe160fd812 */ /* 0x008fe200078ec0ff */
[C---:B------:R-:W-:Y:S01]  /*74b0*/  VIADD R22, R0.reuse, 0x80 ;  /* 0x0000008000167836 */ /* 0x040fe20000000000 */
[----:B------:R-:W-:Y:S01]  /*74c0*/  @!P6 LOP3.LUT R17, R23, 0xfffffffe, RZ, 0xc0, !PT ;  /* 0xfffffffe1711e812 */ /* 0x000fe200078ec0ff */
        /* <DEDUP_REMOVED lines=34> */
[----:B------:R-:W-:Y:S01]  /*76f0*/  @!P2 LOP3.LUT R19, R19, 0xfffffffe, RZ, 0xc0, !PT ;  /* 0xfffffffe1313a812 */ /* 0x000fe200078ec0ff */
[----:B------:R1:W-:Y:S01]  /*7700*/  @!P0 ST.E.64 desc[UR6][R10.64], R72 ;  /* 0x000000480a008985 */ /* 0x0003e2000c101b06 */
[----:B--2---:R-:W-:Y:S01]  /*7710*/  @!P6 LOP3.LUT R13, R20, 0xfffffffe, RZ, 0xc0, !PT ;  /* 0xfffffffe140de812 */ /* 0x004fe200078ec0ff */
[----:B------:R-:W-:Y:S01]  /*7720*/  VIADD R20, R0, 0xa8 ;  /* 0x000000a800147836 */ /* 0x000fe20000000000 */
[----:B------:R-:W-:Y:S02]  /*7730*/  @!P5 LOP3.LUT R21, R21, 0xfffffffe, RZ, 0xc0, !PT ;  /* 0xfffffffe1515d812 */ /* 0x000fe400078ec0ff */
[----:B---3--:R-:W-:Y:S01]  /*7740*/  @!P4 LOP3.LUT R15, R22, 0xfffffffe, RZ, 0xc0, !PT ;  /* 0xfffffffe160fc812 */ /* 0x008fe200078ec0ff */
[C---:B------:R-:W-:Y:S01]  /*7750*/  VIADD R22, R0.reuse, 0xb8 ;  /* 0x000000b800167836 */ /* 0x040fe20000000000 */
        /* <DEDUP_REMOVED lines=29> */
[--C-:B------:R-:W-:Y:S01]  /*7930*/  @!P1 IMAD.WIDE R10, R11, 0x4, R4.reuse ;  /* 0x000000040b0a9825 */ /* 0x100fe200078e0204 */
[----:B------:R-:W-:Y:S01]  /*7940*/  @!P4 LEA.HI R21, R21, R21, RZ, 0x1 ;  /* 0x000000151515c211 */ /* 0x000fe200078f08ff */
[----:B------:R0:W-:Y:S01]  /*7950*/  @!P0 ST.E.64 desc[UR6][R2.64], R96 ;  /* 0x0000006002008985 */ /* 0x0001e2000c101b06 */
[----:B--2---:R-:W-:Y:S01]  /*7960*/  @!P2 LOP3.LUT R13, R19, 0xfffffffe, RZ, 0xc0, !PT ;  /* 0xfffffffe130da812 */ /* 0x004fe200078ec0ff */
[----:B------:R-:W-:Y:S01]  /*7970*/  VIADD R19, R0, 0xc8 ;  /* 0x000000c800137836 */ /* 0x000fe20000000000 */
[----:B---3--:R-:W-:Y:S01]  /*7980*/  @!P3 LOP3.LUT R15, R20, 0xfffffffe, RZ, 0xc0, !PT ;  /* 0xfffffffe140fb812 */ /* 0x008fe200078ec0ff */
[----:B------:R1:W-:Y:S01]  /*7990*/  @!P1 ST.E.64 desc[UR6][R10.64], R100 ;  /* 0x000000640a009985 */ /* 0x0003e2000c101b06 */
[----:B------:R-:W-:Y:S01]  /*79a0*/  @!P6 LEA.HI R23, R23, R23, RZ, 0x1 ;  /* 0x000000171717e211 */ /* 0x000fe200078f08ff */
[----:B------:R-:W-:Y:S01]  /*79b0*/  @!P2 IMAD.WIDE R12, R13, 0x4, R4 ;  /* 0x000000040d0ca825 */ /* 0x000fe200078e0204 */
[----:B------:R-:W-:-:S02]  /*79c0*/  @!P4 LOP3.LUT R21, R21, 0xfffffffe, RZ, 0xc0, !PT ;  /* 0xfffffffe1515c812 */ /* 0x000fc400078ec0ff */
[----:B----4-:R-:W-:Y:S01]  /*79d0*/  @!P5 LOP3.LUT R17, R22, 0xfffffffe, RZ, 0xc0, !PT ;  /* 0xfffffffe1611d812 */ /* 0x010fe200078ec0ff */
[C---:B------:R-:W-:Y:S01]  /*79e0*/  VIADD R20, R0.reuse, 0xd0 ;  /* 0x000000d000147836 */ /* 0x040fe20000000000 */
[----:B------:R-:W-:Y:S01]  /*79f0*/  @!P6 LOP3.LUT R23, R23, 0xfffffffe, RZ, 0xc0, !PT ;  /* 0xfffffffe1717e812 */ /* 0x000fe200078ec0ff */
[----:B------:R2:W-:Y:S01]  /*7a00*/  @!P2 ST.E.64 desc[UR6][R12.64], R104 ;  /* 0x000000680c00a985 */ /* 0x0005e2000c101b06 */
        /* <DEDUP_REMOVED lines=14> */
[----:B--2---:R-:W-:Y:S01]  /*7af0*/  VIADD R12, R0, 0xe8 ;  /* 0x000000e8000c7836 */ /* 0x004fe20000000000 */
        /* <DEDUP_REMOVED lines=8> */
[----:B-1----:R-:W-:Y:S02]  /*7b80*/  @!P1 LOP3.LUT R11, R20, 0xfffffffe, RZ, 0xc0, !PT ;  /* 0xfffffffe140b9812 */ /* 0x002fe400078ec0ff */
[----:B---3--:R-:W-:Y:S02]  /*7b90*/  @!P3 LOP3.LUT R15, R22, 0xfffffffe, RZ, 0xc0, !PT ;  /* 0xfffffffe160fb812 */ /* 0x008fe400078ec0ff */
[----:B------:R-:W-:Y:S02]  /*7ba0*/  @!P2 LEA.HI R21, R21, R21, RZ, 0x1 ;  /* 0x000000151515a211 */ /* 0x000fe400078f08ff */
[----:B------:R-:W-:Y:S01]  /*7bb0*/  @!P4 LEA.HI R12, R12, R12, RZ, 0x1 ;  /* 0x0000000c0c0cc211 */ /* 0x000fe200078f08ff */
[----:B------:R-:W-:Y:S01]  /*7bc0*/  @!P3 IMAD.WIDE R14, R15, 0x4, R4 ;  /* 0x000000040f0eb825 */ /* 0x000fe200078e0204 */
[----:B------:R-:W-:-:S02]  /*7bd0*/  @!P6 LEA.HI R10, R3, R3, RZ, 0x1 ;  /* 0x00000003030ae211 */ /* 0x000fc400078f08ff */
[----:B------:R-:W-:Y:S02]  /*7be0*/  @!P5 LEA.HI R2, R13, R13, RZ, 0x1 ;  /* 0x0000000d0d02d211 */ /* 0x000fe400078f08ff */
[----:B------:R-:W-:Y:S02]  /*7bf0*/  @!P0 LOP3.LUT R3, R19, 0xfffffffe, RZ, 0xc0, !PT ;  /* 0xfffffffe13038812 */ /* 0x000fe400078ec0ff */
[----:B------:R-:W-:Y:S02]  /*7c00*/  @!P2 LOP3.LUT R13, R21, 0xfffffffe, RZ, 0xc0, !PT ;  /* 0xfffffffe150da812 */ /* 0x000fe400078ec0ff */
[----:B----4-:R-:W-:Y:S02]  /*7c10*/  @!P4 LOP3.LUT R17, R12, 0xfffffffe, RZ, 0xc0, !PT ;  /* 0xfffffffe0c11c812 */ /* 0x010fe400078ec0ff */
        /* <DEDUP_REMOVED lines=15> */
.L_x_9058:
[----:B------:R-:W-:Y:S05]  /*7d10*/  BSYNC B0 ;  /* 0x0000000000007941 */ /* 0x000fea0003800000 */
.L_x_9057:
[----:B------:R-:W-:Y:S01]  /*7d20*/  ISETP.GE.AND P0, PT, R9, R8, PT ;  /* 0x000000080900720c */ /* 0x000fe20003f06270 */
[----:B0--3--:R2:W3:Y:S04]  /*7d30*/  SHFL.IDX PT, R3, R7, 0x1, 0x1c1f ;  /* 0x003c1f0007037f89 */ /* 0x0094e800000e0000 */
[----:B------:R2:W0:Y:S08]  /*7d40*/  SHFL.IDX PT, R2, R6, 0x1, 0x1c1f ;  /* 0x003c1f0006027f89 */ /* 0x00043000000e0000 */
[----:B--2---:R-:W-:Y:S05]  /*7d50*/  @P0 BRA `(.L_x_9032) ;  /* 0x0000005800ec0947 */ /* 0x004fea0003800000 */
[C---:B----4-:R-:W-:Y:S01]  /*7d60*/  VIADD R4, R0.reuse, 0x8 ;  /* 0x0000000800047836 */ /* 0x050fe20000000000 */
[----:B------:R-:W-:Y:S01]  /*7d70*/  ULDC UR4, c[0x0][0xbc8] ;  /* 0x0002f20000047ab9 */ /* 0x000fe20000000800 */
[C---:B-1----:R-:W-:Y:S01]  /*7d80*/  VIADD R5, R0.reuse, 0x10 ;  /* 0x0000001000057836 */ /* 0x042fe20000000000 */
        /* <DEDUP_REMOVED lines=11> */
[C---:B------:R-:W-:Y:S02]  /*7e40*/  VIADD R15, R0.reuse, 0x40 ;  /* 0x00000040000f7836 */ /* 0x040fe40000000000 */
[----:B------:R-:W-:Y:S01]  /*7e50*/  VIADD R16, R0, 0x48 ;  /* 0x0000004800107836 */ /* 0x000fe20000000000 */
[----:B------:R-:W-:Y:S01]  /*7e60*/  @!P1 LEA.HI R4, R4, R4, RZ, 0x1 ;  /* 0x0000000404049211 */ /* 0x000fe200078f08ff */
[C---:B------:R-:W-:Y:S01]  /*7e70*/  VIADD R19, R0.reuse, 0x50 ;  /* 0x0000005000137836 */ /* 0x040fe20000000000 */
[----:B------:R-:W-:Y:S01]  /*7e80*/  @!P2 LEA.HI R5, R5, R5, RZ, 0x1 ;  /* 0x000000050505a211 */ /* 0x000fe200078f08ff */
[----:B------:R-:W-:Y:S01]  /*7e90*/  VIADD R20, R0, 0x58 ;  /* 0x0000005800147836 */ /* 0x000fe20000000000 */
[----:B------:R-:W-:Y:S01]  /*7ea0*/  @!P1 LOP3.LUT R7, R4, 0xfffffffe, RZ, 0xc0, !PT ;  /* 0xfffffffe04079812 */ /* 0x000fe200078ec0ff */
[C---:B------:R-:W-:Y:S01]  /*7eb0*/  VIADD R21, R0.reuse, 0x80 ;  /* 0x0000008000157836 */ /* 0x040fe20000000000 */
[----:B------:R-:W-:Y:S01]  /*7ec0*/  @!P2 LOP3.LUT R9, R5, 0xfffffffe, RZ, 0xc0, !PT ;  /* 0xfffffffe0509a812 */ /* 0x000fe200078ec0ff */
[----:B0--3--:R-:W-:Y:S01]  /*7ed0*/  @!P0 IMAD.WIDE R4, R0, 0x4, R2 ;  /* 0x0000000400048825 */ /* 0x009fe200078e0202 */
        /* <DEDUP_REMOVED lines=89> */
[C---:B------:R-:W-:Y:S01]  /*8470*/  VIADD R17, R0.reuse, 0xb0 ;  /* 0x000000b000117836 */ /* 0x040fe20000000000 */
        /* <DEDUP_REMOVED lines=40> */
[----:B------:R-:W-:Y:S01]  /*8700*/  VIADD R17, R0, 0xe8 ;  /* 0x000000e800117836 */ /* 0x000fe20000000000 */
        /* <DEDUP_REMOVED lines=35> */
[----:B--2---:R-:W-:-:S05]  /*8940*/  LOP3.LUT R5, R0, 0xfffffffe, RZ, 0xc0, !PT ;  /* 0xfffffffe00057812 */ /* 0x004fca00078ec0ff */
[----:B------:R-:W-:-:S05]  /*8950*/  IMAD.WIDE R2, R5, 0x4, R2 ;  /* 0x0000000405027825 */ /* 0x000fca00078e0202 */
[----:B------:R0:W-:Y:S01]  /*8960*/  ST.E.64 desc[UR4][R2.64], R150 ;  /* 0x0000009602007985 */ /* 0x0001e2000c101b04 */
[----:B------:R-:W-:Y:S05]  /*8970*/  BRA `(.L_x_9032) ;  /* 0x0000004c00e47947 */ /* 0x000fea0003800000 */
.L_x_9056:
[----:B------:R-:W2:Y:S02]  /*8980*/  S2R R0, SR_TID.X ;  /* 0x0000000000007919 */ /* 0x000ea40000002100 */
[----:B--2---:R-:W-:-:S05]  /*8990*/  VIADD R2, R0, 0xffffff80 ;  /* 0xffffff8000027836 */ /* 0x004fca0000000000 */
[----:B------:R-:W-:-:S13]  /*89a0*/  ISETP.GT.AND P0, PT, R2, 0x7f, PT ;  /* 0x0000007f0200780c */ /* 0x000fda0003f04270 */
[----:B------:R-:W-:Y:S05]  /*89b0*/  @P0 BRA `(.L_x_9032) ;  /* 0x0000004c00d40947 */ /* 0x000fea0003800000 */
[----:B------:R-:W2:Y:S01]  /*89c0*/  S2R R3, SR_CTAID.X ;  /* 0x0000000000037919 */ /* 0x000ea20000002500 */
[----:B------:R-:W3:Y:S01]  /*89d0*/  LDC R6, c[0x0][0xce8] ;  /* 0x00033a00ff067b82 */ /* 0x000ee20000000800 */
[----:B------:R-:W-:Y:S01]  /*89e0*/  ULDC UR4, c[0x0][0xb88] ;  /* 0x0002e20000047ab9 */ /* 0x000fe20000000800 */
[----:B--2---:R-:W-:Y:S02]  /*89f0*/  IMAD R0, R3, 0x80, R0 ;  /* 0x0000008003007824 */ /* 0x004fe400078e0200 */
[----:B---3--:R-:W-:Y:S02]  /*8a00*/  IMAD R3, R6, UR4, RZ ;  /* 0x0000000406037c24 */ /* 0x008fe4000f8e02ff */
[----:B------:R-:W-:-:S05]  /*8a10*/  VIADD R0, R0, 0xffffff80 ;  /* 0xffffff8000007836 */ /* 0x000fca0000000000 */
[----:B------:R-:W-:-:S13]  /*8a20*/  ISETP.GE.AND P0, PT, R0, R3, PT ;  /* 0x000000030000720c */ /* 0x000fda0003f06270 */
[----:B------:R-:W-:Y:S05]  /*8a30*/  @P0 BRA `(.L_x_9032) ;  /* 0x0000004c00b40947 */ /* 0x000fea0003800000 */
[----:B------:R-:W-:Y:S01]  /*8a40*/  ISETP.NE.AND P0, PT, R6, 0x1, PT ;  /* 0x000000010600780c */ /* 0x000fe20003f05270 */
[----:B------:R-:W2:Y:S01]  /*8a50*/  S2UR UR7, SR_CTAID.Z ;  /* 0x00000000000779c3 */ /* 0x000ea20000002700 */
[----:B------:R-:W-:Y:S01]  /*8a60*/  R2UR UR11, R18 ;  /* 0x00000000120b72ca */ /* 0x000fe200000e0000 */
[----:B------:R-:W-:Y:S01]  /*8a70*/  ULDC.64 UR8, c[0x0][0xcd0] ;  /* 0x0003340000087ab9 */ /* 0x000fe20000000a00 */
[----:B------:R-:W-:Y:S01]  /*8a80*/  IMAD.MOV.U32 R5, RZ, RZ, R0 ;  /* 0x000000ffff057224 */ /* 0x000fe200078e0000 */
[----:B------:R-:W-:-:S04]  /*8a90*/  ULDC.64 UR12, c[0x0][0x208] ;  /* 0x00008200000c7ab9 */ /* 0x000fc80000000a00 */
[----:B------:R-:W3:Y:S06]  /*8aa0*/  LDC.64 R10, c[0x0][0xcd8] ;  /* 0x00033600ff0a7b82 */ /* 0x000eec0000000a00 */
[----:B------:R-:W-:Y:S02]  /*8ab0*/  USHF.R.S32.HI UR6, URZ, 0x1f, UR11 ;  /* 0x0000001f3f067899 */ /* 0x000fe4000801140b */
[----:B------:R-:W4:Y:S01]  /*8ac0*/  @P0 LDC R7, c[0x0][0xcec] ;  /* 0x00033b00ff070b82 */ /* 0x000f220000000800 */
[----:B------:R-:W-:Y:S02]  /*8ad0*/  UIMAD.WIDE.U32 UR4, UR11, UR8, URZ ;  /* 0x000000080b0472a5 */ /* 0x000fe4000f8e003f */
[----:B------:R-:W-:-:S04]  /*8ae0*/  UIMAD UR6, UR6, UR8, URZ ;  /* 0x00000008060672a4 */ /* 0x000fc8000f8e023f */
[----:B------:R-:W-:Y:S01]  /*8af0*/  UIMAD UR6, UR11, UR9, UR6 ;  /* 0x000000090b0672a4 */ /* 0x000fe2000f8e0206 */
[----:B------:R-:W5:Y:S01]  /*8b00*/  @P0 LDC R9, c[0x0][0xcf0] ;  /* 0x00033c00ff090b82 */ /* 0x000f620000000800 */
[----:B--2---:R-:W-:Y:S01]  /*8b10*/  USHF.R.S32.HI UR8, URZ, 0x1f, UR7 ;  /* 0x0000001f3f087899 */ /* 0x004fe20008011407 */
[----:B------:R-:W-:Y:S01]  /*8b20*/  IMAD.U32 R3, RZ, RZ, UR5 ;  /* 0x00000005ff037e24 */ /* 0x000fe2000f8e00ff */
[----:B------:R-:W-:Y:S01]  /*8b30*/  UIADD3 UR6, UR5, UR6, URZ ;  /* 0x0000000605067290 */ /* 0x000fe2000fffe03f */
[----:B------:R-:W-:Y:S02]  /*8b40*/  IMAD.U32 R2, RZ, RZ, UR4 ;  /* 0x00000004ff027e24 */ /* 0x000fe4000f8e00ff */
[----:B------:R-:W-:Y:S02]  /*8b50*/  ULDC.64 UR4, c[0x0][0xce0] ;  /* 0x0003380000047ab9 */ /* 0x000fe40000000a00 */
[----:B------:R-:W2:Y:S01]  /*8b60*/  S2UR UR10, SR_CTAID.Y ;  /* 0x00000000000a79c3 */ /* 0x000ea20000002600 */
[----:B------:R-:W-:-:S02]  /*8b70*/  IMAD.U32 R3, RZ, RZ, UR6 ;  /* 0x00000006ff037e24 */ /* 0x000fc4000f8e00ff */
[C---:B---3--:R-:W-:Y:S02]  /*8b80*/  IMAD R12, R10.reuse, UR8, RZ ;  /* 0x000000080a0c7c24 */ /* 0x048fe4000f8e02ff */
[----:B------:R-:W-:-:S03]  /*8b90*/  IMAD.WIDE.U32 R2, R10, UR7, R2 ;  /* 0x000000070a027c25 */ /* 0x000fc6000f8e0002 */
[----:B------:R-:W2:Y:S01]  /*8ba0*/  LDC R8, c[0x0][0xd50] ;  /* 0x00035400ff087b82 */ /* 0x000ea20000000800 */
[----:B----4-:R-:W-:-:S04]  /*8bb0*/  @P0 IMAD.HI.U32 R4, R0, R7, RZ ;  /* 0x0000000700040227 */ /* 0x010fc800078e00ff */
[----:B------:R-:W-:Y:S02]  /*8bc0*/  IMAD R7, RZ, RZ, -UR11 ;  /* 0x8000000bff077e24 */ /* 0x000fe4000f8e02ff */
[----:B------:R-:W-:Y:S01]  /*8bd0*/  IMAD R11, R11, UR7, R12 ;  /* 0x000000070b0b7c24 */ /* 0x000fe2000f8e020c */
[----:B-----5:R-:W-:-:S03]  /*8be0*/  @P0 SHF.R.U32.HI R5, RZ, R9, R4 ;  /* 0x00000009ff050219 */ /* 0x020fc60000011604 */
[----:B------:R-:W-:Y:S02]  /*8bf0*/  IMAD.IADD R3, R11, 0x1, R3 ;  /* 0x000000010b037824 */ /* 0x000fe400078e0203 */
[----:B--2---:R-:W-:Y:S02]  /*8c00*/  IMAD R9, R8, R7, UR10 ;  /* 0x0000000a08097e24 */ /* 0x004fe4000f8e0207 */
        /* <DEDUP_REMOVED lines=21> */
.L_x_9030:
        /* <DEDUP_REMOVED lines=18> */
.L_x_9059:
[----:B------:R-:W-:Y:S01]  /*8e80*/  ULDC UR7, c[0x0][0xd50] ;  /* 0x0003540000077ab9 */ /* 0x000fe20000000800 */
[----:B------:R-:W-:Y:S01]  /*8e90*/  UMOV UR36, UR6 ;  /* 0x0000000600247c82 */ /* 0x000fe20008000000 */
[----:B------:R-:W-:-:S11]  /*8ea0*/  UISETP.NE.AND UP0, UPT, UR7, 0x1, UPT ;  /* 0x000000010700788c */ /* 0x000fd6000bf05270 */
[----:B------:R-:W-:Y:S01]  /*8eb0*/  @UP0 ULDC UR4, c[0x0][0xd54] ;  /* 0x0003550000040ab9 */ /* 0x000fe20000000800 */
[----:B------:R-:W-:Y:S01]  /*8ec0*/  @UP0 ULDC UR8, c[0x0][0xd58] ;  /* 0x0003560000080ab9 */ /* 0x000fe20000000800 */
[----:B------:R-:W-:-:S04]  /*8ed0*/  UIMAD.WIDE.U32 UR4, UR6, UR4, URZ ;  /* 0x00000004060472a5 */ /* 0x000fc8000f8e003f */
[----:B------:R-:W-:-:S12]  /*8ee0*/  @UP0 USHF.R.U32.HI UR36, URZ, UR8, UR5 ;  /* 0x000000083f240299 */ /* 0x000fd80008011605 */
.L_x_9060:
        /* <DEDUP_REMOVED lines=59> */
.L_x_9062:
[----:B------:R-:W-:Y:S01]  /*92a0*/  UIMAD UR39, UR44, UR42, URZ ;  /* 0x0000002a2c2772a4 */ /* 0x000fe2000f8e023f */
[----:B------:R-:W-:Y:S02]  /*92b0*/  IMAD.U32 R2, RZ, RZ, UR41 ;  /* 0x00000029ff027e24 */ /* 0x000fe4000f8e00ff */
[----:B------:R-:W-:Y:S02]  /*92c0*/  IMAD.MOV.U32 R6, RZ, RZ, RZ ;  /* 0x000000ffff067224 */ /* 0x000fe400078e00ff */
[----:B------:R-:W-:Y:S02]  /*92d0*/  IMAD.MOV.U32 R7, RZ, RZ, 0x1 ;  /* 0x00000001ff077424 */ /* 0x000fe400078e00ff */
[----:B------:R-:W-:-:S05]  /*92e0*/  IMAD.U32 R3, RZ, RZ, UR39 ;  /* 0x00000027ff037e24 */ /* 0x000fca000f8e00ff */
[----:B------:R-:W-:-:S04]  /*92f0*/  VIADDMNMX R2, R3, UR42, R2, PT ;  /* 0x0000002a03027c46 */ /* 0x000fc8000b800102 */
[----:B------:R-:W-:-:S13]  /*9300*/  R2UR UR40, R2 ;  /* 0x00000000022872ca */ /* 0x000fda00000e0000 */
[----:B------:R-:W-:-:S06]  /*9310*/  UISETP.GT.AND UP0, UPT, UR40, UR39, UPT ;  /* 0x000000272800728c */ /* 0x000fcc000bf04270 */
[----:B------:R-:W-:-:S13]  /*9320*/  PLOP3.LUT P0, PT, PT, PT, UP0, 0x80, 0x0 ;  /* 0x000000000000781c */ /* 0x000fda0003f0f008 */
[----:B------:R-:W-:Y:S05]  /*9330*/  @!P0 BRA `(.L_x_9061) ;  /* 0x0000004000ac8947 */ /* 0x000fea0003800000 */
        /* <DEDUP_REMOVED lines=23> */
.L_x_9063:
        /* <DEDUP_REMOVED lines=20> */
.L_x_9065:
        /* <DEDUP_REMOVED lines=15> */
.L_x_9064:
        /* <DEDUP_REMOVED lines=14> */
[----:B------:R-:W-:Y:S01]  /*97c0*/  IMAD.U32 R0, RZ, RZ, UR40 ;  /* 0x00000028ff007e24 */ /* 0x000fe2000f8e00ff */
[----:B------:R-:W0:Y:S01]  /*97d0*/  S2R R16, SR_TID.X ;  /* 0x0000000000107919 */ /* 0x000e220000002100 */
[----:B------:R-:W-:Y:S02]  /*97e0*/  ISETP.NE.AND.EX P1, PT, R5, RZ, PT, P0 ;  /* 0x000000ff0500720c */ /* 0x000fe40003f25300 */
[----:B------:R-:W-:Y:S01]  /*97f0*/  LOP3.LUT R17, R17, 0xfffffffe, RZ, 0xc0, !PT ;  /* 0xfffffffe11117812 */ /* 0x000fe200078ec0ff */
[----:B------:R-:W-:-:S10]  /*9800*/  VIADD R0, R0, 0xffffffff ;  /* 0xffffffff00007836 */ /* 0x000fd40000000000 */
[----:B------:R-:W-:Y:S02]  /*9810*/  @P1 LOP3.LUT R17, R17, 0x1, RZ, 0xfc, !PT ;  /* 0x0000000111111812 */ /* 0x000fe400078efcff */
[----:B0-----:R-:W-:-:S04]  /*9820*/  SHF.R.U32.HI R6, RZ, 0x5, R16 ;  /* 0x00000005ff067819 */ /* 0x001fc80000011610 */
[----:B------:R-:W-:Y:S02]  /*9830*/  LOP3.LUT R6, R6, 0x3, RZ, 0xc0, !PT ;  /* 0x0000000306067812 */ /* 0x000fe400078ec0ff */
[----:B--2---:R-:W-:Y:S02]  /*9840*/  SHF.R.S32.HI R19, RZ, 0x1f, R18 ;  /* 0x0000001fff137819 */ /* 0x004fe40000011412 */
[----:B------:R-:W-:Y:S01]  /*9850*/  SEL R16, R18, RZ, !P1 ;  /* 0x000000ff12107207 */ /* 0x000fe20004800000 */
[----:B------:R-:W-:Y:S06]  /*9860*/  BRA.DIV UR4, `(.L_x_9066) ;  /* 0x0000004204d07947 */ /* 0x000fec000b800000 */
[----:B------:R0:W1:Y:S02]  /*9870*/  SHFL.IDX PT, R14, R6, RZ, 0x1f ;  /* 0x00001fff060e7589 */ /* 0x00006400000e0000 */
.L_x_9150:
        /* <DEDUP_REMOVED lines=9> */
.L_x_9153:
        /* <DEDUP_REMOVED lines=24> */
.L_x_9069:
[----:B------:R-:W-:Y:S01]  /*9a90*/  IMAD.MOV.U32 R0, RZ, RZ, 0x1 ;  /* 0x00000001ff007424 */ /* 0x000fe200078e00ff */
[----:B01----:R-:W0:Y:S04]  /*9aa0*/  S2R R6, SR_TID.X ;  /* 0x0000000000067919 */ /* 0x003e280000002100 */
[----:B------:R-:W-:-:S04]  /*9ab0*/  SHF.L.U32 R0, R0, 0x1f, RZ ;  /* 0x0000001f00007819 */ /* 0x000fc800000006ff */
[----:B------:R-:W1:Y:S01]  /*9ac0*/  SYNCS.PHASECHK.TRANS64.TRYWAIT P0, [UR38+0x32440], R0 ;  /* 0x03244000ff0075a7 */ /* 0x000e620008000166 */
[----:B0-----:R-:W-:-:S04]  /*9ad0*/  LOP3.LUT R2, R6, 0x7f, RZ, 0xc0, !PT ;  /* 0x0000007f06027812 */ /* 0x001fc800078ec0ff */
[----:B------:R-:W-:Y:S01]  /*9ae0*/  ISETP.NE.AND P1, PT, R2, RZ, PT ;  /* 0x000000ff0200720c */ /* 0x000fe20003f25270 */
[----:B-1----:R-:W-:-:S12]  /*9af0*/  @!P0 BRA `(.L_x_9070) ;  /* 0x00000040006c8947 */ /* 0x002fd80003800000 */
.L_x_9154:
[----:B------:R-:W-:Y:S05]  /*9b00*/  @P1 BRA `(.L_x_9071) ;  /* 0x0000000000181947 */ /* 0x000fea0003800000 */
[----:B------:R-:W1:Y:S01]  /*9b10*/  S2R R2, SR_TID.X ;  /* 0x0000000000027919 */ /* 0x000e620000002100 */
[----:B0-----:R-:W-:-:S04]  /*9b20*/  IMAD.MOV.U32 R0, RZ, RZ, 0x3000 ;  /* 0x00003000ff007424 */ /* 0x001fc800078e00ff */
[----:B------:R2:W-:Y:S01]  /*9b30*/  SYNCS.ARRIVE.TRANS64 RZ, [UR38+0x32430], R0 ;  /* 0x03243000ffff79a7 */ /* 0x0005e20008000026 */
[----:B-1----:R-:W-:-:S13]  /*9b40*/  LOP3.LUT P0, RZ, R2, 0x1f, RZ, 0xc0, !PT ;  /* 0x0000001f02ff7812 */ /* 0x002fda000780c0ff */
[----:B--2---:R-:W-:Y:S05]  /*9b50*/  @!P0 BRA `(.L_x_9071) ;  /* 0x0000000000048947 */ /* 0x004fea0003800000 */
[----:B------:R-:W-:Y:S01]  /*9b60*/  BPT.TRAP 0x1 ;  /* 0x000000040000795c */ /* 0x000fe20000300000 */
.L_x_9071:
        /* <DEDUP_REMOVED lines=15> */
[----:B------:R-:W-:-:S09]  /*9c60*/  UIMAD UR11, UR11, 0x60, URZ ;  /* 0x000000600b0b78a4 */ /* 0x000fd2000f8e023f */
[----:B------:R1:W-:Y:S02]  /*9c70*/  UTMALDG.4D [UR8], [UR4], desc[UR6] ;  /* 0x00000608040075b4 */ /* 0x0003e40008019000 */
[----:B-1----:R-:W-:Y:S01]  /*9c80*/  NOP ;  /* 0x0000000000007918 */ /* 0x002fe20000000000 */
.L_x_9067:
        /* <DEDUP_REMOVED lines=24> */
.L_x_9072:
        /* <DEDUP_REMOVED lines=54> */
[----:B------:R-:W-:-:S05]  /*a170*/  LOP3.LUT R10, R5, 0x200, R2, 0xf8, !PT ;  /* 0x00000200050a7812 */ /* 0x000fca00078ef802 */
[----:B------:R0:W-:Y:S01]  /*a180*/  STL [R1], R10 ;  /* 0x0000000a01007387 */ /* 0x0001e20000100800 */
[----:B------:R-:W-:Y:S05]  /*a190*/  BRA.DIV UR4, `(.L_x_9073) ;  /* 0x0000003a04dc7947 */ /* 0x000fea000b800000 */
[----:B------:R-:W1:Y:S01]  /*a1a0*/  S2R R4, SR_CTAID.X ;  /* 0x0000000000047919 */ /* 0x000e620000002500 */
[----:B------:R-:W-:Y:S01]  /*a1b0*/  ULDC UR4, c[0x0][0x288] ;  /* 0x0000a20000047ab9 */ /* 0x000fe20000000800 */
[----:B------:R-:W-:Y:S01]  /*a1c0*/  ULDC.64 UR6, c[0x0][0x208] ;  /* 0x0000820000067ab9 */ /* 0x000fe20000000a00 */
[----:B------:R-:W-:Y:S01]  /*a1d0*/  IMAD R2, R7, UR4, RZ ;  /* 0x0000000407027c24 */ /* 0x000fe2000f8e02ff */
[----:B------:R-:W2:Y:S01]  /*a1e0*/  S2R R8, SR_TID.X ;  /* 0x0000000000087919 */ /* 0x000ea20000002100 */
[----:B------:R-:W3:Y:S04]  /*a1f0*/  SHFL.IDX PT, R5, R0, RZ, 0x181f ;  /* 0x00181fff00057589 */ /* 0x000ee800000e0000 */
[----:B------:R-:W-:Y:S04]  /*a200*/  SHFL.IDX PT, R7, R0, 0x1, 0x181f ;  /* 0x00381f0000077f89 */ /* 0x000fe800000e0000 */
[----:B------:R-:W-:Y:S01]  /*a210*/  SHFL.IDX PT, R14, R0, 0x2, 0x181f ;  /* 0x00581f00000e7f89 */ /* 0x000fe200000e0000 */
[----:B-1----:R-:W-:-:S03]  /*a220*/  IMAD R12, R4, 0x80, R6 ;  /* 0x00000080040c7824 */ /* 0x002fc600078e0206 */
[----:B------:R-:W1:Y:S01]  /*a230*/  SHFL.IDX PT, R4, R3, RZ, 0x181f ;  /* 0x00181fff03047589 */ /* 0x000e6200000e0000 */
[----:B--2---:R-:W-:Y:S01]  /*a240*/  IMAD.SHL.U32 R11, R8, 0x8, RZ ;  /* 0x00000008080b7824 */ /* 0x004fe200078e00ff */
[CC--:B------:R-:W-:Y:S02]  /*a250*/  ISETP.GE.AND P1, PT, R12.reuse, R2.reuse, PT ;  /* 0x000000020c00720c */ /* 0x0c0fe40003f26270 */
[----:B------:R-:W2:Y:S01]  /*a260*/  SHFL.IDX PT, R6, R3, 0x1, 0x181f ;  /* 0x00381f0003067f89 */ /* 0x000ea200000e0000 */
[C---:B------:R-:W-:Y:S01]  /*a270*/  VIADD R8, R12.reuse, 0x10 ;  /* 0x000000100c087836 */ /* 0x040fe20000000000 */
[----:B------:R-:W-:Y:S02]  /*a280*/  LOP3.LUT R11, R11, 0x38, RZ, 0xc0, !PT ;  /* 0x000000380b0b7812 */ /* 0x000fe400078ec0ff */
[----:B------:R-:W-:Y:S01]  /*a290*/  STL [R1+0x4], R12 ;  /* 0x0000040c01007387 */ /* 0x000fe20000100800 */
[----:B------:R-:W-:Y:S01]  /*a2a0*/  VIADD R13, R12, 0x20 ;  /* 0x000000200c0d7836 */ /* 0x000fe20000000000 */
[----:B------:R-:W-:-:S02]  /*a2b0*/  ISETP.GE.AND P2, PT, R8, R2, PT ;  /* 0x000000020800720c */ /* 0x000fc40003f46270 */
[----:B------:R4:W-:Y:S03]  /*a2c0*/  STL [R1+0xc], R8 ;  /* 0x00000c0801007387 */ /* 0x0009e60000100800 */
[----:B---3--:R-:W-:Y:S01]  /*a2d0*/  @!P1 LEA R5, P3, R11, R5, 0x1 ;  /* 0x000000050b059211 */ /* 0x008fe200078608ff */
[----:B------:R-:W-:Y:S01]  /*a2e0*/  STL [R1+0x10], R13 ;  /* 0x0000100d01007387 */ /* 0x000fe20000100800 */
[----:B----4-:R-:W-:-:S03]  /*a2f0*/  @!P1 LEA R8, R10, UR38, 0x1 ;  /* 0x000000260a089c11 */ /* 0x010fc6000f8e08ff */
[----:B-1----:R-:W-:-:S03]  /*a300*/  @!P1 IMAD.X R4, RZ, RZ, R4, P3 ;  /* 0x000000ffff049224 */ /* 0x002fc600018e0604 */
[----:B------:R-:W-:Y:S02]  /*a310*/  @!P2 LEA R9, R10, UR38, 0x1 ;  /* 0x000000260a09ac11 */ /* 0x000fe4000f8e08ff */
[----:B------:R-:W-:-:S04]  /*a320*/  @!P1 LOP3.LUT R5, R5, R4, RZ, 0x3c, !PT ;  /* 0x0000000405059212 */ /* 0x000fc800078e3cff */
[----:B------:R-:W-:-:S04]  /*a330*/  @!P1 LOP3.LUT R4, R5, R4, RZ, 0x3c, !PT ;  /* 0x0000000405049212 */ /* 0x000fc800078e3cff */
[----:B------:R-:W-:-:S05]  /*a340*/  @!P1 LOP3.LUT R5, R5, R4, RZ, 0x3c, !PT ;  /* 0x0000000405059212 */ /* 0x000fca00078e3cff */
[----:B------:R1:W-:Y:S02]  /*a350*/  @!P1 LDGSTS.E.BYPASS.LTC128B.128 [R8+0x18400], desc[UR6][R4.64], !P0 ;  /* 0x1840000004089fae */ /* 0x0003e4000c101d46 */
[----:B-1----:R-:W-:Y:S01]  /*a360*/  @!P2 LEA R4, P1, R11, R7, 0x1 ;  /* 0x000000070b04a211 */ /* 0x002fe200078208ff */
[----:B------:R-:W-:-:S04]  /*a370*/  VIADD R8, R12, 0x30 ;  /* 0x000000300c087836 */ /* 0x000fc80000000000 */
[----:B--2---:R-:W-:Y:S01]  /*a380*/  @!P2 IMAD.X R5, RZ, RZ, R6, P1 ;  /* 0x000000ffff05a224 */ /* 0x004fe200008e0606 */
[----:B------:R-:W-:Y:S01]  /*a390*/  ISETP.GE.AND P1, PT, R13, R2, PT ;  /* 0x000000020d00720c */ /* 0x000fe20003f26270 */
[----:B------:R-:W-:Y:S04]  /*a3a0*/  STL [R1+0x14], R8 ;  /* 0x0000140801007387 */ /* 0x000fe80000100800 */
[----:B------:R1:W-:Y:S08]  /*a3b0*/  @!P2 LDGSTS.E.BYPASS.LTC128B.128 [R9+0x18c00], desc[UR6][R4.64], !P0 ;  /* 0x18c000000409afae */ /* 0x0003f0000c101d46 */
[----:B------:R-:W-:-:S02]  /*a3c0*/  @!P1 LEA R6, P2, R11, R14, 0x1 ;  /* 0x0000000e0b069211 */ /* 0x000fc400078408ff */
[----:B------:R-:W-:Y:S01]  /*a3d0*/  @!P1 LEA R7, R10, UR38, 0x1 ;  /* 0x000000260a079c11 */ /* 0x000fe2000f8e08ff */
[----:B------:R-:W-:Y:S04]  /*a3e0*/  SHFL.IDX PT, R14, R0, 0x3, 0x181f ;  /* 0x00781f00000e7f89 */ /* 0x000fe800000e0000 */
[----:B-1----:R-:W1:Y:S02]  /*a3f0*/  SHFL.IDX PT, R4, R3, 0x2, 0x181f ;  /* 0x00581f0003047f89 */ /* 0x002e6400000e0000 */
[----:B-1----:R-:W-:Y:S02]  /*a400*/  @!P1 IMAD.X R5, RZ, RZ, R4, P2 ;  /* 0x000000ffff059224 */ /* 0x002fe400010e0604 */
[----:B------:R-:W-:-:S05]  /*a410*/  @!P1 IMAD.MOV.U32 R4, RZ, RZ, R6 ;  /* 0x000000ffff049224 */ /* 0x000fca00078e0006 */
[----:B------:R1:W-:Y:S01]  /*a420*/  @!P1 LDGSTS.E.BYPASS.LTC128B.128 [R7+0x19400], desc[UR6][R4.64], !P0 ;  /* 0x1940000004079fae */ /* 0x0003e2000c101d46 */
[----:B------:R-:W-:-:S03]  /*a430*/  ISETP.GE.AND P1, PT, R8, R2, PT ;  /* 0x000000020800720c */ /* 0x000fc60003f26270 */
[----:B-1----:R-:W1:Y:S01]  /*a440*/  SHFL.IDX PT, R4, R3, 0x3, 0x181f ;  /* 0x00781f0003047f89 */ /* 0x002e6200000e0000 */
[----:B------:R-:W-:-:S09]  /*a450*/  VIADD R7, R12, 0x40 ;  /* 0x000000400c077836 */ /* 0x000fd20000000000 */
[----:B------:R-:W-:Y:S02]  /*a460*/  @!P1 LEA R5, P2, R11, R14, 0x1 ;  /* 0x0000000e0b059211 */ /* 0x000fe400078408ff */
[----:B------:R-:W-:Y:S01]  /*a470*/  @!P1 LEA R6, R10, UR38, 0x1 ;  /* 0x000000260a069c11 */ /* 0x000fe2000f8e08ff */
[----:B------:R2:W-:Y:S02]  /*a480*/  STL [R1+0x18], R7 ;  /* 0x0000180701007387 */ /* 0x0005e40000100800 */
[----:B-1----:R-:W-:-:S05]  /*a490*/  @!P1 IMAD.X R4, RZ, RZ, R4, P2 ;  /* 0x000000ffff049224 */ /* 0x002fca00010e0604 */
[----:B------:R-:W-:-:S04]  /*a4a0*/  @!P1 LOP3.LUT R5, R5, R4, RZ, 0x3c, !PT ;  /* 0x0000000405059212 */ /* 0x000fc800078e3cff */
[----:B------:R-:W-:-:S04]  /*a4b0*/  @!P1 LOP3.LUT R4, R5, R4, RZ, 0x3c, !PT ;  /* 0x0000000405049212 */ /* 0x000fc800078e3cff */
[----:B------:R-:W-:-:S05]  /*a4c0*/  @!P1 LOP3.LUT R5, R5, R4, RZ, 0x3c, !PT ;  /* 0x0000000405059212 */ /* 0x000fca00078e3cff */
[----:B------:R1:W-:Y:S01]  /*a4d0*/  @!P1 LDGSTS.E.BYPASS.LTC128B.128 [R6+0x19c00], desc[UR6][R4.64], !P0 ;  /* 0x19c0000004069fae */ /* 0x0003e2000c101d46 */
[----:B------:R-:W-:Y:S01]  /*a4e0*/  ISETP.GE.AND P1, PT, R7, R2, PT ;  /* 0x000000020700720c */ /* 0x000fe20003f26270 */
[----:B--2---:R-:W-:-:S05]  /*a4f0*/  VIADD R7, R12, 0x50 ;  /* 0x000000500c077836 */ /* 0x004fca0000000000 */
[----:B------:R-:W-:Y:S04]  /*a500*/  STL [R1+0x1c], R7 ;  /* 0x00001c0701007387 */ /* 0x000fe80000100800 */
[----:B-1----:R-:W1:Y:S03]  /*a510*/  SHFL.IDX PT, R5, R0, 0x4, 0x181f ;  /* 0x00981f0000057f89 */ /* 0x002e6600000e0000 */
[----:B------:R-:W-:Y:S01]  /*a520*/  @!P1 LEA R6, R10, UR38, 0x1 ;  /* 0x000000260a069c11 */ /* 0x000fe2000f8e08ff */
[----:B------:R-:W2:Y:S01]  /*a530*/  SHFL.IDX PT, R4, R3, 0x4, 0x181f ;  /* 0x00981f0003047f89 */ /* 0x000ea200000e0000 */
[----:B-1----:R-:W-:-:S05]  /*a540*/  @!P1 LEA R5, P2, R11, R5, 0x1 ;  /* 0x000000050b059211 */ /* 0x002fca00078408ff */
[----:B--2---:R-:W-:-:S05]  /*a550*/  @!P1 IMAD.X R4, RZ, RZ, R4, P2 ;  /* 0x000000ffff049224 */ /* 0x004fca00010e0604 */
[----:B------:R-:W-:-:S04]  /*a560*/  @!P1 LOP3.LUT R5, R5, R4, RZ, 0x3c, !PT ;  /* 0x0000000405059212 */ /* 0x000fc800078e3cff */
[----:B------:R-:W-:-:S04]  /*a570*/  @!P1 LOP3.LUT R4, R5, R4, RZ, 0x3c, !PT ;  /* 0x0000000405049212 */ /* 0x000fc800078e3cff */
[----:B------:R-:W-:-:S05]  /*a580*/  @!P1 LOP3.LUT R5, R5, R4, RZ, 0x3c, !PT ;  /* 0x0000000405059212 */ /* 0x000fca00078e3cff */
[----:B------:R1:W-:Y:S01]  /*a590*/  @!P1 LDGSTS.E.BYPASS.LTC128B.128 [R6+0x1a400], desc[UR6][R4.64], !P0 ;  /* 0x1a40000004069fae */ /* 0x0003e2000c101d46 */
[----:B------:R-:W-:Y:S01]  /*a5a0*/  ISETP.GE.AND P1, PT, R7, R2, PT ;  /* 0x000000020700720c */ /* 0x000fe20003f26270 */
[----:B------:R-:W-:-:S05]  /*a5b0*/  VIADD R7, R12, 0x60 ;  /* 0x000000600c077836 */ /* 0x000fca0000000000 */
        /* <DEDUP_REMOVED lines=10> */
[----:B------:R-:W-:-:S03]  /*a660*/  ISETP.GE.AND P1, PT, R7, R2, PT ;  /* 0x000000020700720c */ /* 0x000fc60003f26270 */
[----:B-1----:R-:W1:Y:S10]  /*a670*/  SHFL.IDX PT, R5, R0, 0x6, 0x181f ;  /* 0x00d81f0000057f89 */ /* 0x002e7400000e0000 */
[----:B------:R-:W-:Y:S01]  /*a680*/  @!P1 LEA R6, R10, UR38, 0x1 ;  /* 0x000000260a069c11 */ /* 0x000fe2000f8e08ff */
[----:B------:R-:W2:Y:S04]  /*a690*/  SHFL.IDX PT, R4, R3, 0x6, 0x181f ;  /* 0x00d81f0003047f89 */ /* 0x000ea800000e0000 */
[----:B------:R-:W3:Y:S04]  /*a6a0*/  SHFL.IDX PT, R3, R3, 0x7, 0x181f ;  /* 0x00f81f0003037f89 */ /* 0x000ee800000e0000 */
[----:B------:R-:W4:Y:S01]  /*a6b0*/  SHFL.IDX PT, R0, R0, 0x7, 0x181f ;  /* 0x00f81f0000007f89 */ /* 0x000f2200000e0000 */
[----:B-1----:R-:W-:-:S05]  /*a6c0*/  @!P1 LEA R5, P2, R11, R5, 0x1 ;  /* 0x000000050b059211 */ /* 0x002fca00078408ff */
[----:B--2---:R-:W-:-:S05]  /*a6d0*/  @!P1 IMAD.X R4, RZ, RZ, R4, P2 ;  /* 0x000000ffff049224 */ /* 0x004fca00010e0604 */
[----:B------:R-:W-:-:S04]  /*a6e0*/  @!P1 LOP3.LUT R5, R5, R4, RZ, 0x3c, !PT ;  /* 0x0000000405059212 */ /* 0x000fc800078e3cff */
[----:B------:R-:W-:-:S04]  /*a6f0*/  @!P1 LOP3.LUT R4, R5, R4, RZ, 0x3c, !PT ;  /* 0x0000000405049212 */ /* 0x000fc800078e3cff */
[----:B------:R-:W-:-:S05]  /*a700*/  @!P1 LOP3.LUT R5, R5, R4, RZ, 0x3c, !PT ;  /* 0x0000000405059212 */ /* 0x000fca00078e3cff */
[----:B---34-:R1:W-:Y:S02]  /*a710*/  @!P1 LDGSTS.E.BYPASS.LTC128B.128 [R6+0x1b400], desc[UR6][R4.64], !P0 ;  /* 0x1b40000004069fae */ /* 0x0183e4000c101d46 */
.L_x_9171:
[----:B-1----:R-:W2:Y:S01]  /*a720*/  LDL R5, [R1+0x4] ;  /* 0x0000040001057983 */ /* 0x002ea20000100800 */
[----:B------:R-:W-:Y:S01]  /*a730*/  ULDC.64 UR4, c[0x0][0x208] ;  /* 0x0000820000047ab9 */ /* 0x000fe20000000a00 */
[----:B------:R-:W1:Y:S02]  /*a740*/  S2R R4, SR_TID.X ;  /* 0x0000000000047919 */ /* 0x000e640000002100 */
[----:B-1----:R-:W-:-:S05]  /*a750*/  IMAD.SHL.U32 R4, R4, 0x8, RZ ;  /* 0x0000000804047824 */ /* 0x002fca00078e00ff */
        /* <DEDUP_REMOVED lines=14> */
[----:B--2---:R-:W2:Y:S01]  /*a840*/  LDC.64 R2, c[0x0][0x3d8] ;  /* 0x0000f600ff027b82 */ /* 0x004ea20000000a00 */
[----:B------:R-:W-:Y:S01]  /*a850*/  NOP ;  /* 0x0000000000007918 */ /* 0x000fe20000000000 */
[C---:B--2---:R-:W-:Y:S01]  /*a860*/  IMAD R0, R2.reuse, UR43, RZ ;  /* 0x0000002b02007c24 */ /* 0x044fe2000f8e02ff */
[----:B------:R-:W-:Y:S01]  /*a870*/  UIADD3 UR4, UR38, 0x22400, URZ ;  /* 0x0002240026047890 */ /* 0x000fe2000fffe03f */
[----:B-1----:R-:W-:Y:S01]  /*a880*/  IMAD.WIDE.U32 R4, R2, UR36, RZ ;  /* 0x0000002402047c25 */ /* 0x002fe2000f8e00ff */
        /* <DEDUP_REMOVED lines=17> */
[----:B0-----:R-:W-:Y:S02]  /*a9a0*/  IMAD.U32 R10, RZ, RZ, UR4 ;  /* 0x00000004ff0a7e24 */ /* 0x001fe4000f8e00ff */
[----:B------:R-:W-:Y:S02]  /*a9b0*/  IMAD.U32 R11, RZ, RZ, UR5 ;  /* 0x00000005ff0b7e24 */ /* 0x000fe4000f8e00ff */
[----:B------:R-:W-:Y:S02]  /*a9c0*/  IMAD.MOV.U32 R8, RZ, RZ, 0x70 ;  /* 0x00000070ff087424 */ /* 0x000fe400078e00ff */
[----:B------:R-:W-:Y:S02]  /*a9d0*/  IMAD.MOV.U32 R12, RZ, RZ, 0x1 ;  /* 0x00000001ff0c7424 */ /* 0x000fe400078e00ff */
[----:B------:R-:W-:-:S07]  /*a9e0*/  IMAD.MOV.U32 R13, RZ, RZ, RZ ;  /* 0x000000ffff0d7224 */ /* 0x000fce00078e00ff */
[----:B------:R-:W-:-:S07]  /*a9f0*/  LEPC R20, `(.L_x_9074) ;  /* 0x000000001014794e */ /* 0x000fce0000000000 */
[----:B-1----:R-:W-:Y:S05]  /*aa00*/  CALL.ABS.NOINC R2 ;  /* 0x0000000002007343 */ /* 0x002fea0003c00000 */
.L_x_9074:
[----:B-1----:R-:W2:Y:S01]  /*aa10*/  LDL.LU.64 R4, [R1+0x28] ;  /* 0x0000280001047983 */ /* 0x002ea20000300a00 */
[----:B------:R-:W1:Y:S01]  /*aa20*/  LDC R6, c[0x0][0x448] ;  /* 0x00011200ff067b82 */ /* 0x000e620000000800 */
[----:B------:R-:W-:Y:S02]  /*aa30*/  ULDC.64 UR8, c[0x0][0x3e0] ;  /* 0x0000f80000087ab9 */ /* 0x000fe40000000a00 */
[----:B------:R-:W3:Y:S01]  /*aa40*/  LDL.LU R2, [R1+0x34] ;  /* 0x0000340001027983 */ /* 0x000ee20000300800 */
[----:B------:R-:W-:Y:S01]  /*aa50*/  UIMAD UR6, UR46, UR8, URZ ;  /* 0x000000082e0672a4 */ /* 0x000fe2000f8e023f */
[----:B------:R-:W4:Y:S03]  /*aa60*/  S2R R3, SR_TID.X ;  /* 0x0000000000037919 */ /* 0x000f260000002100 */
[----:B------:R-:W-:Y:S01]  /*aa70*/  UIMAD UR6, UR45, UR9, UR6 ;  /* 0x000000092d0672a4 */ /* 0x000fe2000f8e0206 */
[----:B-1----:R-:W-:-:S02]  /*aa80*/  ISETP.NE.AND P0, PT, R6, 0x1, PT ;  /* 0x000000010600780c */ /* 0x002fc40003f05270 */
[C---:B----4-:R-:W-:Y:S01]  /*aa90*/  LOP3.LUT R0, R3.reuse, 0x7f, RZ, 0xc0, !PT ;  /* 0x0000007f03007812 */ /* 0x050fe200078ec0ff */
[----:B------:R-:W-:-:S10]  /*aaa0*/  IMAD.SHL.U32 R15, R3, 0x10, RZ ;  /* 0x00000010030f7824 */ /* 0x000fd400078e00ff */
[----:B------:R-:W1:Y:S01]  /*aab0*/  @P0 LDC R3, c[0x0][0x44c] ;  /* 0x00011300ff030b82 */ /* 0x000e620000000800 */
[----:B--2---:R-:W-:Y:S02]  /*aac0*/  R2UR UR5, R5 ;  /* 0x00000000050572ca */ /* 0x004fe400000e0000 */
[----:B------:R-:W-:Y:S01]  /*aad0*/  R2UR UR4, R4 ;  /* 0x00000000040472ca */ /* 0x000fe200000e0000 */
[----:B------:R-:W2:Y:S01]  /*aae0*/  S2R R5, SR_TID.X ;  /* 0x0000000000057919 */ /* 0x000ea20000002100 */
[----:B---3--:R-:W-:Y:S02]  /*aaf0*/  R2UR UR5, R2 ;  /* 0x00000000020572ca */ /* 0x008fe400000e0000 */
[----:B------:R-:W-:Y:S01]  /*ab00*/  SHF.R.U32.HI R4, RZ, 0x3, R0 ;  /* 0x00000003ff047819 */ /* 0x000fe20000011600 */
[----:B------:R-:W3:Y:S01]  /*ab10*/  S2R R2, SR_CTAID.X ;  /* 0x0000000000027919 */ /* 0x000ee20000002500 */
[----:B------:R-:W4:Y:S02]  /*ab20*/  @P0 LDC R0, c[0x0][0x450] ;  /* 0x00011400ff000b82 */ /* 0x000f240000000800 */
[----:B------:R-:W-:-:S07]  /*ab30*/  LOP3.LUT R4, R4, 0x70, R15, 0xf8, !PT ;  /* 0x0000007004047812 */ /* 0x000fce00078ef80f */
[----:B------:R-:W-:-:S03]  /*ab40*/  UIMAD.WIDE.U32 UR4, UR45, UR8, UR4 ;  /* 0x000000082d0472a5 */ /* 0x000fc6000f8e0004 */
[----:B------:R-:W-:Y:S01]  /*ab50*/  ULDC.64 UR8, c[0x0][0x3d0] ;  /* 0x0000f40000087ab9 */ /* 0x000fe20000000a00 */
[----:B------:R-:W-:Y:S01]  /*ab60*/  UIADD3 UR5, UR5, UR6, URZ ;  /* 0x0000000605057290 */ /* 0x000fe2000fffe03f */
[----:B--2---:R-:W-:Y:S02]  /*ab70*/  IMAD.SHL.U32 R8, R5, 0x8, RZ ;  /* 0x0000000805087824 */ /* 0x004fe400078e00ff */
[----:B---3--:R-:W-:-:S03]  /*ab80*/  IMAD R4, R2, 0x80, R4 ;  /* 0x0000008002047824 */ /* 0x008fc600078e0204 */
[----:B------:R-:W-:Y:S01]  /*ab90*/  LOP3.LUT R8, R8, 0x38, RZ, 0xc0, !PT ;  /* 0x0000003808087812 */ /* 0x000fe200078ec0ff */
[----:B-1----:R-:W-:-:S04]  /*aba0*/  @P0 IMAD.HI.U32 R3, R4, R3, RZ ;  /* 0x0000000304030227 */ /* 0x002fc800078e00ff */
[----:B------:R-:W-:Y:S01]  /*abb0*/  IMAD.MOV.U32 R2, RZ, RZ, R4 ;  /* 0x000000ffff027224 */ /* 0x000fe200078e0004 */
[----:B----4-:R-:W-:Y:S01]  /*abc0*/  @P0 SHF.R.U32.HI R2, RZ, R0, R3 ;  /* 0x00000000ff020219 */ /* 0x010fe20000011603 */
[----:B------:R-:W-:-:S04]  /*abd0*/  IMAD.U32 R3, RZ, RZ, UR8 ;  /* 0x00000008ff037e24 */ /* 0x000fc8000f8e00ff */
[----:B------:R-:W-:-:S04]  /*abe0*/  IMAD.MOV R0, RZ, RZ, -R2 ;  /* 0x000000ffff007224 */ /* 0x000fc800078e0a02 */
[----:B------:R-:W-:Y:S01]  /*abf0*/  IMAD R0, R6, R0, R4 ;  /* 0x0000000006007224 */ /* 0x000fe200078e0204 */
[----:B------:R-:W-:-:S05]  /*ac00*/  SHF.R.S32.HI R4, RZ, 0x1f, R2 ;  /* 0x0000001fff047819 */ /* 0x000fca0000011402 */
[----:B------:R-:W-:-:S04]  /*ac10*/  IMAD R4, R4, UR8, RZ ;  /* 0x0000000804047c24 */ /* 0x000fc8000f8e02ff */
[C---:B------:R-:W-:Y:S02]  /*ac20*/  IMAD R4, R2.reuse, UR9, R4 ;  /* 0x0000000902047c24 */ /* 0x040fe4000f8e0204 */
[----:B------:R-:W-:Y:S01]  /*ac30*/  IMAD.WIDE.U32 R2, R2, R3, UR4 ;  /* 0x0000000402027e25 */ /* 0x000fe2000f8e0003 */
[----:B------:R-:W-:-:S03]  /*ac40*/  ULDC.64 UR4, c[0x0][0x3c8] ;  /* 0x0000f20000047ab9 */ /* 0x000fc60000000a00 */
[----:B------:R-:W-:Y:S01]  /*ac50*/  IMAD.IADD R3, R3, 0x1, R4 ;  /* 0x0000000103037824 */ /* 0x000fe200078e0204 */
[----:B------:R-:W-:Y:S01]  /*ac60*/  SHF.R.S32.HI R4, RZ, 0x1f, R0 ;  /* 0x0000001fff047819 */ /* 0x000fe20000011400 */
[----:B------:R-:W-:-:S04]  /*ac70*/  IMAD.WIDE.U32 R2, R0, UR4, R2 ;  /* 0x0000000400027c25 */ /* 0x000fc8000f8e0002 */
[----:B------:R-:W-:-:S04]  /*ac80*/  IMAD R4, R4, UR4, RZ ;  /* 0x0000000404047c24 */ /* 0x000fc8000f8e02ff */
[----:B------:R-:W-:Y:S01]  /*ac90*/  IMAD R4, R0, UR5, R4 ;  /* 0x0000000500047c24 */ /* 0x000fe2000f8e0204 */
[----:B------:R-:W-:Y:S01]  /*aca0*/  ULDC.64 UR4, c[0x0][0x390] ;  /* 0x0000e40000047ab9 */ /* 0x000fe20000000a00 */
[----:B------:R-:W-:Y:S02]  /*acb0*/  LOP3.LUT R0, R8, 0x40, RZ, 0xfc, !PT ;  /* 0x0000004008007812 */ /* 0x000fe400078efcff */
[----:B------:R-:W-:Y:S01]  /*acc0*/  IMAD.IADD R4, R3, 0x1, R4 ;  /* 0x0000000103047824 */ /* 0x000fe200078e0204 */
[----:B------:R-:W-:Y:S01]  /*acd0*/  LEA R5, P0, R2, UR4, 0x1 ;  /* 0x0000000402057c11 */ /* 0x000fe2000f8008ff */
[----:B------:R-:W-:Y:S02]  /*ace0*/  ULDC UR4, c[0x0][0x3b8] ;  /* 0x0000ee0000047ab9 */ /* 0x000fe40000000800 */
[----:B------:R-:W-:Y:S02]  /*acf0*/  ISETP.GE.AND P3, PT, R8, UR4, PT ;  /* 0x0000000408007c0c */ /* 0x000fe4000bf66270 */
[----:B------:R-:W-:-:S02]  /*ad00*/  LEA.HI.X R4, R2, UR5, R4, 0x1, P0 ;  /* 0x0000000502047c11 */ /* 0x000fc400080f0c04 */
[----:B------:R-:W-:Y:S02]  /*ad10*/  ISETP.GE.AND P0, PT, R0, UR4, PT ;  /* 0x0000000400007c0c */ /* 0x000fe4000bf06270 */
[----:B------:R-:W-:-:S04]  /*ad20*/  LOP3.LUT R0, R8, 0x80, RZ, 0xfc, !PT ;  /* 0x0000008008007812 */ /* 0x000fc800078efcff */
[----:B------:R-:W-:Y:S02]  /*ad30*/  ISETP.GE.AND P1, PT, R0, UR4, PT ;  /* 0x0000000400007c0c */ /* 0x000fe4000bf26270 */
[----:B------:R-:W-:-:S04]  /*ad40*/  LOP3.LUT R0, R8, 0xc0, RZ, 0xfc, !PT ;  /* 0x000000c008007812 */ /* 0x000fc800078efcff */
[----:B------:R-:W-:Y:S01]  /*ad50*/  ISETP.GE.AND P2, PT, R0, UR4, PT ;  /* 0x0000000400007c0c */ /* 0x000fe2000bf46270 */
[----:B------:R-:W-:-:S03]  /*ad60*/  UMOV UR4, 0xffffffff ;  /* 0xffffffff00047882 */ /* 0x000fc60000000000 */
[----:B------:R-:W-:Y:S09]  /*ad70*/  BRA.DIV UR4, `(.L_x_9075) ;  /* 0x0000003a04dc7947 */ /* 0x000ff2000b800000 */
[----:B------:R-:W2:Y:S01]  /*ad80*/  LDL.LU R3, [R1+0x4] ;  /* 0x0000040001037983 */ /* 0x000ea20000300800 */
[----:B------:R-:W-:-:S03]  /*ad90*/  ULDC UR4, c[0x0][0x288] ;  /* 0x0000a20000047ab9 */ /* 0x000fc60000000800 */
[----:B------:R-:W3:Y:S01]  /*ada0*/  LDL.LU R2, [R1+0xc] ;  /* 0x00000c0001027983 */ /* 0x000ee20000300800 */
[----:B------:R-:W-:-:S03]  /*adb0*/  IMAD R0, R6, UR4, RZ ;  /* 0x0000000406007c24 */ /* 0x000fc6000f8e02ff */
[----:B------:R-:W4:Y:S01]  /*adc0*/  LDL.LU R13, [R1+0x10] ;  /* 0x00001000010d7983 */ /* 0x000f220000300800 */
[----:B0-----:R-:W0:Y:S01]  /*add0*/  S2R R10, SR_TID.X ;  /* 0x00000000000a7919 */ /* 0x001e220000002100 */
[----:B------:R-:W1:Y:S02]  /*ade0*/  S2R R7, SR_TID.X ;  /* 0x0000000000077919 */ /* 0x000e640000002100 */
[----:B------:R-:W5:Y:S01]  /*adf0*/  LDL.LU R8, [R1+0x14] ;  /* 0x0000140001087983 */ /* 0x000f620000300800 */
[----:B0-----:R-:W-:Y:S01]  /*ae00*/  LOP3.LUT R10, R10, 0x7f, RZ, 0xc0, !PT ;  /* 0x0000007f0a0a7812 */ /* 0x001fe200078ec0ff */
[----:B-1----:R-:W-:-:S04]  /*ae10*/  IMAD.SHL.U32 R12, R7, 0x8, RZ ;  /* 0x00000008070c7824 */ /* 0x002fc800078e00ff */
[----:B------:R-:W-:Y:S02]  /*ae20*/  IMAD.SHL.U32 R11, R10, 0x8, RZ ;  /* 0x000000080a0b7824 */ /* 0x000fe400078e00ff */
[----:B------:R-:W-:Y:S01]  /*ae30*/  IMAD.SHL.U32 R10, R7, 0x8, RZ ;  /* 0x00000008070a7824 */ /* 0x000fe200078e00ff */
[----:B------:R-:W-:-:S04]  /*ae40*/  LOP3.LUT R12, R12, 0x38, RZ, 0xc0, !PT ;  /* 0x000000380c0c7812 */ /* 0x000fc800078ec0ff */
[----:B------:R-:W-:-:S04]  /*ae50*/  LOP3.LUT R10, R10, 0x1f8, RZ, 0xc0, !PT ;  /* 0x000001f80a0a7812 */ /* 0x000fc800078ec0ff */
[----:B------:R-:W-:Y:S02]  /*ae60*/  LOP3.LUT R10, R10, 0x38, R7, 0x78, !PT ;  /* 0x000000380a0a7812 */ /* 0x000fe400078e7807 */
[----:B------:R-:W5:Y:S02]  /*ae70*/  LDL.LU R7, [R1+0x18] ;  /* 0x0000180001077983 */ /* 0x000f640000300800 */
[----:B------:R-:W-:Y:S01]  /*ae80*/  LOP3.LUT R10, R10, 0x200, R11, 0xf8, !PT ;  /* 0x000002000a0a7812 */ /* 0x000fe200078ef80b */
[----:B------:R-:W-:Y:S01]  /*ae90*/  ULDC.64 UR6, c[0x0][0x208] ;  /* 0x0000820000067ab9 */ /* 0x000fe20000000a00 */
[----:B------:R-:W-:Y:S04]  /*aea0*/  SHFL.IDX PT, R6, R4, 0x1, 0x181f ;  /* 0x00381f0004067f89 */ /* 0x000fe800000e0000 */
[----:B------:R-:W5:Y:S01]  /*aeb0*/  LDL.LU R15, [R1+0x1c] ;  /* 0x00001c00010f7983 */ /* 0x000f620000300800 */
[----:B--2---:R-:W-:-:S03]  /*aec0*/  ISETP.GE.AND P5, PT, R3, R0, PT ;  /* 0x000000000300720c */ /* 0x004fc60003fa6270 */
[----:B------:R-:W0:Y:S01]  /*aed0*/  SHFL.IDX PT, R3, R5, RZ, 0x181f ;  /* 0x00181fff05037589 */ /* 0x000e2200000e0000 */
[----:B---3--:R-:W-:-:S03]  /*aee0*/  ISETP.GE.AND P4, PT, R2, R0, PT ;  /* 0x000000000200720c */ /* 0x008fc60003f86270 */
[----:B------:R-:W1:Y:S06]  /*aef0*/  SHFL.IDX PT, R2, R4, RZ, 0x181f ;  /* 0x00181fff04027589 */ /* 0x000e6c00000e0000 */
[----:B0-----:R-:W-:-:S05]  /*af00*/  @!P5 LEA R3, P6, R12, R3, 0x1 ;  /* 0x000000030c03d211 */ /* 0x001fca00078c08ff */
[----:B-1----:R-:W-:-:S05]  /*af10*/  @!P5 IMAD.X R2, RZ, RZ, R2, P6 ;  /* 0x000000ffff02d224 */ /* 0x002fca00030e0602 */
[----:B------:R-:W-:-:S04]  /*af20*/  @!P5 LOP3.LUT R3, R3, R2, RZ, 0x3c, !PT ;  /* 0x000000020303d212 */ /* 0x000fc800078e3cff */
[C---:B------:R-:W-:Y:S02]  /*af30*/  @!P5 LOP3.LUT R2, R3.reuse, R2, RZ, 0x3c, !PT ;  /* 0x000000020302d212 */ /* 0x040fe400078e3cff */
[----:B------:R-:W-:Y:S02]  /*af40*/  @!P5 LEA R21, R10, UR38, 0x1 ;  /* 0x000000260a15dc11 */ /* 0x000fe4000f8e08ff */
[----:B------:R-:W-:-:S05]  /*af50*/  @!P5 LOP3.LUT R3, R3, R2, RZ, 0x3c, !PT ;  /* 0x000000020303d212 */ /* 0x000fca00078e3cff */
[----:B------:R-:W-:Y:S04]  /*af60*/  @!P5 LDGSTS.E.BYPASS.LTC128B.128 [R21+0x22400], desc[UR6][R2.64], !P3 ;  /* 0x224000000215dfae */ /* 0x000fe8000d901d46 */
[----:B------:R-:W-:Y:S04]  /*af70*/  @!P5 LDGSTS.E.BYPASS.LTC128B.128 [R21+0x26400], desc[UR6][R2.64+0x80], !P0 ;  /* 0x264000800215dfae */ /* 0x000fe8000c101d46 */
[----:B------:R-:W-:Y:S04]  /*af80*/  @!P5 LDGSTS.E.BYPASS.LTC128B.128 [R21+0x2a400], desc[UR6][R2.64+0x100], !P1 ;  /* 0x2a4001000215dfae */ /* 0x000fe8000c901d46 */
[----:B------:R0:W-:Y:S04]  /*af90*/  @!P5 LDGSTS.E.BYPASS.LTC128B.128 [R21+0x2e400], desc[UR6][R2.64+0x180], !P2 ;  /* 0x2e4001800215dfae */ /* 0x0001e8000d101d46 */
[----:B0-----:R-:W0:Y:S01]  /*afa0*/  SHFL.IDX PT, R2, R5, 0x1, 0x181f ;  /* 0x00381f0005027f89 */ /* 0x001e2200000e0000 */
[----:B------:R-:W-:-:S02]  /*afb0*/  @!P4 LEA R9, R10, UR38, 0x1 ;  /* 0x000000260a09cc11 */ /* 0x000fc4000f8e08ff */
[----:B0-----:R-:W-:-:S05]  /*afc0*/  @!P4 LEA R2, P6, R12, R2, 0x1 ;  /* 0x000000020c02c211 */ /* 0x001fca00078c08ff */
[----:B------:R-:W-:-:S05]  /*afd0*/  @!P4 IMAD.X R3, RZ, RZ, R6, P6 ;  /* 0x000000ffff03c224 */ /* 0x000fca00030e0606 */
[----:B------:R-:W-:Y:S04]  /*afe0*/  @!P4 LDGSTS.E.BYPASS.LTC128B.128 [R9+0x22c00], desc[UR6][R2.64], !P3 ;  /* 0x22c000000209cfae */ /* 0x000fe8000d901d46 */
[----:B------:R-:W-:Y:S04]  /*aff0*/  @!P4 LDGSTS.E.BYPASS.LTC128B.128 [R9+0x26c00], desc[UR6][R2.64+0x80], !P0 ;  /* 0x26c000800209cfae */ /* 0x000fe8000c101d46 */
[----:B------:R-:W-:Y:S04]  /*b000*/  @!P4 LDGSTS.E.BYPASS.LTC128B.128 [R9+0x2ac00], desc[UR6][R2.64+0x100], !P1 ;  /* 0x2ac001000209cfae */ /* 0x000fe8000c901d46 */
[----:B------:R0:W-:Y:S01]  /*b010*/  @!P4 LDGSTS.E.BYPASS.LTC128B.128 [R9+0x2ec00], desc[UR6][R2.64+0x180], !P2 ;  /* 0x2ec001800209cfae */ /* 0x0001e2000d101d46 */
[----:B----4-:R-:W-:-:S03]  /*b020*/  ISETP.GE.AND P4, PT, R13, R0, PT ;  /* 0x000000000d00720c */ /* 0x010fc60003f86270 */
[----:B------:R-:W2:Y:S04]  /*b030*/  LDL.LU R13, [R1+0x20] ;  /* 0x00002000010d7983 */ /* 0x000ea80000300800 */
[----:B0-----:R-:W0:Y:S04]  /*b040*/  SHFL.IDX PT, R2, R5, 0x2, 0x181f ;  /* 0x00581f0005027f89 */ /* 0x001e2800000e0000 */
[----:B------:R-:W1:Y:S02]  /*b050*/  SHFL.IDX PT, R6, R4, 0x2, 0x181f ;  /* 0x00581f0004067f89 */ /* 0x000e6400000e0000 */
[----:B------:R-:W-:-:S02]  /*b060*/  @!P4 LEA R21, R10, UR38, 0x1 ;  /* 0x000000260a15cc11 */ /* 0x000fc4000f8e08ff */
[----:B------:R-:W3:Y:S01]  /*b070*/  SHFL.IDX PT, R14, R5, 0x3, 0x181f ;  /* 0x00781f00050e7f89 */ /* 0x000ee200000e0000 */
[----:B0-----:R-:W-:-:S05]  /*b080*/  @!P4 LEA R2, P6, R12, R2, 0x1 ;  /* 0x000000020c02c211 */ /* 0x001fca00078c08ff */
[----:B-1----:R-:W-:Y:S02]  /*b090*/  @!P4 IMAD.X R3, RZ, RZ, R6, P6 ;  /* 0x000000ffff03c224 */ /* 0x002fe400030e0606 */
[----:B------:R-:W0:Y:S04]  /*b0a0*/  SHFL.IDX PT, R6, R4, 0x3, 0x181f ;  /* 0x00781f0004067f89 */ /* 0x000e2800000e0000 */
[----:B------:R-:W-:Y:S04]  /*b0b0*/  @!P4 LDGSTS.E.BYPASS.LTC128B.128 [R21+0x23400], desc[UR6][R2.64], !P3 ;  /* 0x234000000215cfae */ /* 0x000fe8000d901d46 */
[----:B------:R-:W-:Y:S04]  /*b0c0*/  @!P4 LDGSTS.E.BYPASS.LTC128B.128 [R21+0x27400], desc[UR6][R2.64+0x80], !P0 ;  /* 0x274000800215cfae */ /* 0x000fe8000c101d46 */
[----:B------:R-:W-:Y:S04]  /*b0d0*/  @!P4 LDGSTS.E.BYPASS.LTC128B.128 [R21+0x2b400], desc[UR6][R2.64+0x100], !P1 ;  /* 0x2b4001000215cfae */ /* 0x000fe8000c901d46 */
[----:B------:R3:W-:Y:S01]  /*b0e0*/  @!P4 LDGSTS.E.BYPASS.LTC128B.128 [R21+0x2f400], desc[UR6][R2.64+0x180], !P2 ;  /* 0x2f4001800215cfae */ /* 0x0007e2000d101d46 */
[----:B-----5:R-:W-:-:S13]  /*b0f0*/  ISETP.GE.AND P4, PT, R8, R0, PT ;  /* 0x000000000800720c */ /* 0x020fda0003f86270 */
[----:B---3--:R-:W-:Y:S02]  /*b100*/  @!P4 LEA R2, P6, R12, R14, 0x1 ;  /* 0x0000000e0c02c211 */ /* 0x008fe400078c08ff */
[----:B------:R-:W1:Y:S01]  /*b110*/  SHFL.IDX PT, R14, R5, 0x4, 0x181f ;  /* 0x00981f00050e7f89 */ /* 0x000e6200000e0000 */
[----:B------:R-:W-:Y:S02]  /*b120*/  @!P4 LEA R9, R10, UR38, 0x1 ;  /* 0x000000260a09cc11 */ /* 0x000fe4000f8e08ff */
[----:B0-----:R-:W-:Y:S02]  /*b130*/  @!P4 IMAD.X R3, RZ, RZ, R6, P6 ;  /* 0x000000ffff03c224 */ /* 0x001fe400030e0606 */
[----:B------:R-:W0:Y:S04]  /*b140*/  SHFL.IDX PT, R6, R4, 0x4, 0x181f ;  /* 0x00981f0004067f89 */ /* 0x000e2800000e0000 */
[----:B------:R-:W-:Y:S04]  /*b150*/  @!P4 LDGSTS.E.BYPASS.LTC128B.128 [R9+0x23c00], desc[UR6][R2.64], !P3 ;  /* 0x23c000000209cfae */ /* 0x000fe8000d901d46 */
[----:B------:R-:W-:Y:S04]  /*b160*/  @!P4 LDGSTS.E.BYPASS.LTC128B.128 [R9+0x27c00], desc[UR6][R2.64+0x80], !P0 ;  /* 0x27c000800209cfae */ /* 0x000fe8000c101d46 */
[----:B------:R-:W-:Y:S04]  /*b170*/  @!P4 LDGSTS.E.BYPASS.LTC128B.128 [R9+0x2bc00], desc[UR6][R2.64+0x100], !P1 ;  /* 0x2bc001000209cfae */ /* 0x000fe8000c901d46 */
[----:B------:R3:W-:Y:S01]  /*b180*/  @!P4 LDGSTS.E.BYPASS.LTC128B.128 [R9+0x2fc00], desc[UR6][R2.64+0x180], !P2 ;  /* 0x2fc001800209cfae */ /* 0x0007e2000d101d46 */
[----:B------:R-:W-:-:S13]  /*b190*/  ISETP.GE.AND P4, PT, R7, R0, PT ;  /* 0x000000000700720c */ /* 0x000fda0003f86270 */
[----:B-1----:R-:W-:Y:S02]  /*b1a0*/  @!P4 LEA R8, P6, R12, R14, 0x1 ;  /* 0x0000000e0c08c211 */ /* 0x002fe400078c08ff */
[----:B------:R-:W1:Y:S03]  /*b1b0*/  SHFL.IDX PT, R14, R5, 0x5, 0x181f ;  /* 0x00b81f00050e7f89 */ /* 0x000e6600000e0000 */
[----:B0-----:R-:W-:Y:S01]  /*b1c0*/  @!P4 IMAD.X R21, RZ, RZ, R6, P6 ;  /* 0x000000ffff15c224 */ /* 0x001fe200030e0606 */
[----:B------:R-:W-:Y:S01]  /*b1d0*/  @!P4 LEA R7, R10, UR38, 0x1 ;  /* 0x000000260a07cc11 */ /* 0x000fe2000f8e08ff */
[----:B---3--:R-:W-:Y:S02]  /*b1e0*/  @!P4 IMAD.MOV.U32 R2, RZ, RZ, R8 ;  /* 0x000000ffff02c224 */ /* 0x008fe400078e0008 */
[----:B------:R-:W-:Y:S01]  /*b1f0*/  @!P4 IMAD.MOV.U32 R3, RZ, RZ, R21 ;  /* 0x000000ffff03c224 */ /* 0x000fe200078e0015 */
[----:B------:R-:W0:Y:S04]  /*b200*/  SHFL.IDX PT, R6, R4, 0x5, 0x181f ;  /* 0x00b81f0004067f89 */ /* 0x000e2800000e0000 */
[----:B------:R-:W-:Y:S04]  /*b210*/  @!P4 LDGSTS.E.BYPASS.LTC128B.128 [R7+0x24400], desc[UR6][R2.64], !P3 ;  /* 0x244000000207cfae */ /* 0x000fe8000d901d46 */
[----:B------:R-:W-:Y:S04]  /*b220*/  @!P4 LDGSTS.E.BYPASS.LTC128B.128 [R7+0x28400], desc[UR6][R2.64+0x80], !P0 ;  /* 0x284000800207cfae */ /* 0x000fe8000c101d46 */
[----:B------:R-:W-:Y:S04]  /*b230*/  @!P4 LDGSTS.E.BYPASS.LTC128B.128 [R7+0x2c400], desc[UR6][R2.64+0x100], !P1 ;  /* 0x2c4001000207cfae */ /* 0x000fe8000c901d46 */
[----:B------:R3:W-:Y:S01]  /*b240*/  @!P4 LDGSTS.E.BYPASS.LTC128B.128 [R7+0x30400], desc[UR6][R2.64+0x180], !P2 ;  /* 0x304001800207cfae */ /* 0x0007e2000d101d46 */
[----:B------:R-:W-:-:S13]  /*b250*/  ISETP.GE.AND P4, PT, R15, R0, PT ;  /* 0x000000000f00720c */ /* 0x000fda0003f86270 */
[----:B-1----:R-:W-:-:S05]  /*b260*/  @!P4 LEA R14, P6, R12, R14, 0x1 ;  /* 0x0000000e0c0ec211 */ /* 0x002fca00078c08ff */
[----:B0-----:R-:W-:Y:S02]  /*b270*/  @!P4 IMAD.X R9, RZ, RZ, R6, P6 ;  /* 0x000000ffff09c224 */ /* 0x001fe400030e0606 */
[----:B---3--:R-:W-:Y:S02]  /*b280*/  @!P4 IMAD.MOV.U32 R2, RZ, RZ, R14 ;  /* 0x000000ffff02c224 */ /* 0x008fe400078e000e */
[----:B------:R-:W0:Y:S01]  /*b290*/  SHFL.IDX PT, R14, R5, 0x6, 0x181f ;  /* 0x00d81f00050e7f89 */ /* 0x000e2200000e0000 */
[----:B------:R-:W-:Y:S01]  /*b2a0*/  @!P4 LEA R21, R10, UR38, 0x1 ;  /* 0x000000260a15cc11 */ /* 0x000fe2000f8e08ff */
[----:B------:R-:W-:Y:S02]  /*b2b0*/  @!P4 IMAD.MOV.U32 R3, RZ, RZ, R9 ;  /* 0x000000ffff03c224 */ /* 0x000fe400078e0009 */
[----:B------:R-:W1:Y:S04]  /*b2c0*/  SHFL.IDX PT, R6, R4, 0x6, 0x181f ;  /* 0x00d81f0004067f89 */ /* 0x000e6800000e0000 */
[----:B------:R-:W-:Y:S04]  /*b2d0*/  @!P4 LDGSTS.E.BYPASS.LTC128B.128 [R21+0x24c00], desc[UR6][R2.64], !P3 ;  /* 0x24c000000215cfae */ /* 0x000fe8000d901d46 */
[----:B------:R-:W-:Y:S04]  /*b2e0*/  @!P4 LDGSTS.E.BYPASS.LTC128B.128 [R21+0x28c00], desc[UR6][R2.64+0x80], !P0 ;  /* 0x28c000800215cfae */ /* 0x000fe8000c101d46 */
[----:B------:R-:W-:Y:S04]  /*b2f0*/  @!P4 LDGSTS.E.BYPASS.LTC128B.128 [R21+0x2cc00], desc[UR6][R2.64+0x100], !P1 ;  /* 0x2cc001000215cfae */ /* 0x000fe8000c901d46 */
[----:B------:R3:W-:Y:S01]  /*b300*/  @!P4 LDGSTS.E.BYPASS.LTC128B.128 [R21+0x30c00], desc[UR6][R2.64+0x180], !P2 ;  /* 0x30c001800215cfae */ /* 0x0007e2000d101d46 */
[----:B--2---:R-:W-:-:S13]  /*b310*/  ISETP.GE.AND P4, PT, R13, R0, PT ;  /* 0x000000000d00720c */ /* 0x004fda0003f86270 */
[----:B0-----:R-:W-:-:S05]  /*b320*/  @!P4 LEA R14, P6, R12, R14, 0x1 ;  /* 0x0000000e0c0ec211 */ /* 0x001fca00078c08ff */
[----:B-1----:R-:W-:Y:S01]  /*b330*/  @!P4 IMAD.X R7, RZ, RZ, R6, P6 ;  /* 0x000000ffff07c224 */ /* 0x002fe200030e0606 */
[----:B------:R-:W-:Y:S01]  /*b340*/  @!P4 LEA R9, R10, UR38, 0x1 ;  /* 0x000000260a09cc11 */ /* 0x000fe2000f8e08ff */
[----:B---3--:R-:W-:Y:S02]  /*b350*/  @!P4 IMAD.MOV.U32 R2, RZ, RZ, R14 ;  /* 0x000000ffff02c224 */ /* 0x008fe400078e000e */
[----:B------:R-:W-:Y:S01]  /*b360*/  @!P4 IMAD.MOV.U32 R3, RZ, RZ, R7 ;  /* 0x000000ffff03c224 */ /* 0x000fe200078e0007 */
[----:B------:R0:W1:Y:S04]  /*b370*/  SHFL.IDX PT, R6, R4, 0x7, 0x181f ;  /* 0x00f81f0004067f89 */ /* 0x00006800000e0000 */
[----:B------:R0:W-:Y:S04]  /*b380*/  @!P4 LDGSTS.E.BYPASS.LTC128B.128 [R9+0x25400], desc[UR6][R2.64], !P3 ;  /* 0x254000000209cfae */ /* 0x0001e8000d901d46 */
[----:B------:R0:W-:Y:S04]  /*b390*/  @!P4 LDGSTS.E.BYPASS.LTC128B.128 [R9+0x29400], desc[UR6][R2.64+0x80], !P0 ;  /* 0x294000800209cfae */ /* 0x0001e8000c101d46 */
[----:B------:R0:W-:Y:S04]  /*b3a0*/  @!P4 LDGSTS.E.BYPASS.LTC128B.128 [R9+0x2d400], desc[UR6][R2.64+0x100], !P1 ;  /* 0x2d4001000209cfae */ /* 0x0001e8000c901d46 */
[----:B------:R0:W-:Y:S04]  /*b3b0*/  @!P4 LDGSTS.E.BYPASS.LTC128B.128 [R9+0x31400], desc[UR6][R2.64+0x180], !P2 ;  /* 0x314001800209cfae */ /* 0x0001e8000d101d46 */
[----:B------:R0:W2:Y:S02]  /*b3c0*/  SHFL.IDX PT, R14, R5, 0x7, 0x181f ;  /* 0x00f81f00050e7f89 */ /* 0x0000a400000e0000 */
.L_x_9189:
[----:B------:R-:W3:Y:S01]  /*b3d0*/  LDL.LU R10, [R1+0x24] ;  /* 0x00002400010a7983 */ /* 0x000ee20000300800 */
[----:B------:R-:W-:Y:S01]  /*b3e0*/  BSSY B0, `(.L_x_9076) ;  /* 0x0000018000007945 */ /* 0x000fe20003800000 */
[----:B---3--:R-:W-:-:S13]  /*b3f0*/  ISETP.GE.AND P4, PT, R10, R0, PT ;  /* 0x000000000a00720c */ /* 0x008fda0003f86270 */
[----:B------:R-:W-:Y:S05]  /*b400*/  @P4 BRA `(.L_x_9077) ;  /* 0x0000000000544947 */ /* 0x000fea0003800000 */
[----:B------:R-:W3:Y:S01]  /*b410*/  S2R R10, SR_TID.X ;  /* 0x00000000000a7919 */ /* 0x000ee20000002100 */
[----:B------:R-:W-:Y:S01]  /*b420*/  ULDC.64 UR4, c[0x0][0x208] ;  /* 0x0000820000047ab9 */ /* 0x000fe20000000a00 */
[----:B0-----:R-:W0:Y:S01]  /*b430*/  S2R R3, SR_TID.X ;  /* 0x0000000000037919 */ /* 0x001e220000002100 */
[----:B---3--:R-:W-:Y:S01]  /*b440*/  LOP3.LUT R10, R10, 0x7f, RZ, 0xc0, !PT ;  /* 0x0000007f0a0a7812 */ /* 0x008fe200078ec0ff */
[----:B0-----:R-:W-:-:S04]  /*b450*/  IMAD.SHL.U32 R2, R3, 0x8, RZ ;  /* 0x0000000803027824 */ /* 0x001fc800078e00ff */
[----:B------:R-:W-:Y:S02]  /*b460*/  IMAD.SHL.U32 R4, R10, 0x8, RZ ;  /* 0x000000080a047824 */ /* 0x000fe400078e00ff */
[----:B------:R-:W-:Y:S01]  /*b470*/  IMAD.SHL.U32 R10, R3, 0x8, RZ ;  /* 0x00000008030a7824 */ /* 0x000fe200078e00ff */
[----:B------:R-:W-:-:S04]  /*b480*/  LOP3.LUT R2, R2, 0x38, RZ, 0xc0, !PT ;  /* 0x0000003802027812 */ /* 0x000fc800078ec0ff */
[----:B------:R-:W-:Y:S02]  /*b490*/  LOP3.LUT R10, R10, 0x1f8, RZ, 0xc0, !PT ;  /* 0x000001f80a0a7812 */ /* 0x000fe400078ec0ff */
[----:B--2---:R-:W-:Y:S02]  /*b4a0*/  LEA R2, P4, R2, R14, 0x1 ;  /* 0x0000000e02027211 */ /* 0x004fe400078808ff */
[----:B------:R-:W-:-:S03]  /*b4b0*/  LOP3.LUT R10, R10, 0x38, R3, 0x78, !PT ;  /* 0x000000380a0a7812 */ /* 0x000fc600078e7803 */
[----:B-1----:R-:W-:Y:S01]  /*b4c0*/  IMAD.X R3, RZ, RZ, R6, P4 ;  /* 0x000000ffff037224 */ /* 0x002fe200020e0606 */
[----:B------:R-:W-:-:S04]  /*b4d0*/  LOP3.LUT R10, R10, 0x200, R4, 0xf8, !PT ;  /* 0x000002000a0a7812 */ /* 0x000fc800078ef804 */
[----:B------:R-:W-:-:S05]  /*b4e0*/  LEA R5, R10, UR38, 0x1 ;  /* 0x000000260a057c11 */ /* 0x000fca000f8e08ff */
[----:B------:R-:W-:Y:S01]  /*b4f0*/  @!PT LDS RZ, [RZ] ;  /* 0x00000000fffff984 */ /* 0x000fe20000000800 */
[----:B------:R-:W-:Y:S01]  /*b500*/  @!PT LDS RZ, [RZ] ;  /* 0x00000000fffff984 */ /* 0x000fe20000000800 */
[----:B------:R-:W-:Y:S01]  /*b510*/  @!PT LDS RZ, [RZ] ;  /* 0x00000000fffff984 */ /* 0x000fe20000000800 */
[----:B------:R3:W-:Y:S04]  /*b520*/  LDGSTS.E.BYPASS.LTC128B.128 [R5+0x25c00], desc[UR4][R2.64], !P3 ;  /* 0x25c0000002057fae */ /* 0x0007e8000d901d44 */
[----:B------:R3:W-:Y:S04]  /*b530*/  LDGSTS.E.BYPASS.LTC128B.128 [R5+0x29c00], desc[UR4][R2.64+0x80], !P0 ;  /* 0x29c0008002057fae */ /* 0x0007e8000c101d44 */
[----:B------:R3:W-:Y:S04]  /*b540*/  LDGSTS.E.BYPASS.LTC128B.128 [R5+0x2dc00], desc[UR4][R2.64+0x100], !P1 ;  /* 0x2dc0010002057fae */ /* 0x0007e8000c901d44 */
[----:B------:R3:W-:Y:S02]  /*b550*/  LDGSTS.E.BYPASS.LTC128B.128 [R5+0x31c00], desc[UR4][R2.64+0x180], !P2 ;  /* 0x31c0018002057fae */ /* 0x0007e4000d101d44 */
.L_x_9077:
[----:B------:R-:W-:Y:S05]  /*b560*/  BSYNC B0 ;  /* 0x0000000000007941 */ /* 0x000fea0003800000 */
.L_x_9076:
[----:B------:R-:W-:Y:S01]  /*b570*/  NOP ;  /* 0x0000000000007918 */ /* 0x000fe20000000000 */
[----:B------:R-:W-:Y:S01]  /*b580*/  SYNCS.ARRIVE.TRANS64.RED.A0T1 RZ, [UR38+0x32410], RZ ;  /* 0x032410ffffff79a7 */ /* 0x000fe20008200426 */
[----:B0--3--:R-:W-:Y:S01]  /*b590*/  IMAD.MOV.U32 R2, RZ, RZ, 0x1 ;  /* 0x00000001ff027424 */ /* 0x009fe200078e00ff */
[----:B------:R-:W-:Y:S04]  /*b5a0*/  ARRIVES.LDGSTSBAR.64.TRANSCNT [UR38+0x32410] ;  /* 0x03241000ff0079b0 */ /* 0x000fe80008000aa6 */
[----:B------:R-:W-:Y:S01]  /*b5b0*/  SHF.L.U32 R2, R2, 0x1f, RZ ;  /* 0x0000001f02027819 */ /* 0x000fe200000006ff */
[----:B------:R-:W-:Y:S01]  /*b5c0*/  NOP ;  /* 0x0000000000007918 */ /* 0x000fe20000000000 */
[----:B------:R-:W-:Y:S02]  /*b5d0*/  SYNCS.ARRIVE.TRANS64.A1T0 RZ, [UR38+0x32410], RZ ;  /* 0x032410ffffff79a7 */ /* 0x000fe40008100026 */
[----:B------:R-:W0:Y:S02]  /*b5e0*/  SYNCS.PHASECHK.TRANS64.TRYWAIT P0, [UR38+0x32420], R2 ;  /* 0x03242002ff0075a7 */ /* 0x000e240008000166 */
[----:B0-----:R-:W-:Y:S05]  /*b5f0*/  @!P0 BRA `(.L_x_9078) ;  /* 0x0000004000208947 */ /* 0x001fea0003800000 */
.L_x_9190:
        /* <DEDUP_REMOVED lines=9> */
.L_x_9191:
        /* <DEDUP_REMOVED lines=8> */
.L_x_9083:
[----:B------:R-:W-:Y:S05]  /*b710*/  BSYNC B1 ;  /* 0x0000000000017941 */ /* 0x000fea0003800000 */
.L_x_9082:
        /* <DEDUP_REMOVED lines=10> */
[----:B---3--:R-:W-:-:S08]  /*b7c0*/  IMAD R2, R2, 0x60, RZ ;  /* 0x0000006002027824 */ /* 0x008fd000078e02ff */
.L_x_9084:
        /* <DEDUP_REMOVED lines=13> */
.L_x_9085:
        /* <DEDUP_REMOVED lines=13> */
.L_x_9086:
        /* <DEDUP_REMOVED lines=13> */
.L_x_9087:
        /* <DEDUP_REMOVED lines=8> */
.L_x_9080:
[----:B------:R-:W-:Y:S05]  /*bac0*/  BSYNC B0 ;  /* 0x0000000000007941 */ /* 0x000fea0003800000 */
.L_x_9079:
[----:B------:R-:W-:Y:S01]  /*bad0*/  UIADD3 UR6, UR40, -0x2, URZ ;  /* 0xfffffffe28067890 */ /* 0x000fe2000fffe03f */
[----:B------:R-:W-:Y:S02]  /*bae0*/  IMAD.MOV.U32 R7, RZ, RZ, RZ ;  /* 0x000000ffff077224 */ /* 0x000fe400078e00ff */
[----:B-1----:R-:W-:Y:S01]  /*baf0*/  IMAD.MOV.U32 R6, RZ, RZ, 0x1 ;  /* 0x00000001ff067424 */ /* 0x002fe200078e00ff */
[----:B------:R-:W-:-:S06]  /*bb00*/  UISETP.GE.AND UP0, UPT, UR6, UR39, UPT ;  /* 0x000000270600728c */ /* 0x000fcc000bf06270 */
[----:B------:R-:W-:-:S13]  /*bb10*/  PLOP3.LUT P0, PT, PT, PT, UP0, 0x80, 0x0 ;  /* 0x000000000000781c */ /* 0x000fda0003f0f008 */
[----:B------:R-:W-:Y:S05]  /*bb20*/  @!P0 BRA `(.L_x_9061) ;  /* 0x0000001800b08947 */ /* 0x000fea0003800000 */
[----:B------:R-:W-:Y:S01]  /*bb30*/  UIADD3 UR4, UR44, 0x1, URZ ;  /* 0x000000012c047890 */ /* 0x000fe2000fffe03f */
[----:B------:R-:W-:Y:S01]  /*bb40*/  LOP3.LUT R0, RZ, UR39, RZ, 0x33, !PT ;  /* 0x00000027ff007c12 */ /* 0x000fe2000f8e33ff */
[----:B------:R-:W1:Y:S01]  /*bb50*/  S2R R4, SR_TID.X ;  /* 0x0000000000047919 */ /* 0x000e620000002100 */
[----:B------:R-:W-:Y:S01]  /*bb60*/  IMAD.U32 R8, RZ, RZ, UR6 ;  /* 0x00000006ff087e24 */ /* 0x000fe2000f8e00ff */
[----:B------:R-:W-:Y:S01]  /*bb70*/  UIMAD UR4, UR4, UR42, URZ ;  /* 0x0000002a040472a4 */ /* 0x000fe2000f8e023f */
[----:B------:R-:W-:-:S03]  /*bb80*/  IMAD.MOV.U32 R6, RZ, RZ, 0x1 ;  /* 0x00000001ff067424 */ /* 0x000fc600078e00ff */
[----:B------:R-:W-:-:S04]  /*bb90*/  UISETP.LT.AND UP0, UPT, UR41, UR4, UPT ;  /* 0x000000042900728c */ /* 0x000fc8000bf01270 */
[----:B------:R-:W-:-:S06]  /*bba0*/  USEL UR4, UR41, UR4, UP0 ;  /* 0x0000000429047287 */ /* 0x000fcc0008000000 */
[----:B0-----:R-:W-:-:S05]  /*bbb0*/  IMAD R3, RZ, RZ, -UR4 ;  /* 0x80000004ff037e24 */ /* 0x001fca000f8e02ff */
[----:B------:R-:W-:-:S04]  /*bbc0*/  VIADDMNMX R0, R3, 0x1, R0, !PT ;  /* 0x0000000103007846 */ /* 0x000fc80007800100 */
[----:B------:R-:W-:Y:S02]  /*bbd0*/  R2UR UR5, R0 ;  /* 0x00000000000572ca */ /* 0x000fe400000e0000 */
[----:B------:R-:W-:Y:S02]  /*bbe0*/  LOP3.LUT R0, RZ, UR4, RZ, 0x33, !PT ;  /* 0x00000004ff007c12 */ /* 0x000fe4000f8e33ff */
[----:B-1----:R-:W-:-:S09]  /*bbf0*/  LOP3.LUT R10, R4, 0x1f, RZ, 0xc0, !PT ;  /* 0x0000001f040a7812 */ /* 0x002fd200078ec0ff */
        /* <DEDUP_REMOVED lines=12> */
.L_x_9121:
        /* <DEDUP_REMOVED lines=28> */
.L_x_9091:
[----:B------:R-:W1:Y:S01]  /*be80*/  S2R R2, SR_TID.X ;  /* 0x0000000000027919 */ /* 0x000e620000002100 */
[----:B------:R-:W-:Y:S01]  /*be90*/  BSSY B2, `(.L_x_9092) ;  /* 0x0000006000027945 */ /* 0x000fe20003800000 */
[----:B-1----:R-:W-:Y:S02]  /*bea0*/  LOP3.LUT R3, R2, 0x7f, RZ, 0xc0, !PT ;  /* 0x0000007f02037812 */ /* 0x002fe400078ec0ff */
[----:B------:R-:W-:Y:S02]  /*beb0*/  SHF.L.U32 R2, R0, 0x1f, RZ ;  /* 0x0000001f00027819 */ /* 0x000fe400000006ff */
[----:B------:R-:W-:Y:S02]  /*bec0*/  ISETP.NE.AND P2, PT, R3, RZ, PT ;  /* 0x000000ff0300720c */ /* 0x000fe40003f45270 */
[----:B------:R-:W1:Y:S02]  /*bed0*/  SYNCS.PHASECHK.TRANS64.TRYWAIT P0, [UR38+0x32448], R2 ;  /* 0x03244802ff0075a7 */ /* 0x000e640008000166 */
[----:B-1----:R-:W-:Y:S09]  /*bee0*/  @!P0 BRA `(.L_x_9093) ;  /* 0x0000003800148947 */ /* 0x002ff20003800000 */
.L_x_9192:
[----:B------:R-:W-:Y:S05]  /*bef0*/  BSYNC B2 ;  /* 0x0000000000027941 */ /* 0x000fea0003800000 */
.L_x_9092:
[----:B------:R-:W-:Y:S04]  /*bf00*/  BSSY B2, `(.L_x_9094) ;  /* 0x0000007000027945 */ /* 0x000fe80003800000 */
[----:B------:R-:W-:Y:S05]  /*bf10*/  @P2 BRA `(.L_x_9095) ;  /* 0x0000000000142947 */ /* 0x000fea0003800000 */
[----:B------:R-:W-:Y:S01]  /*bf20*/  ISETP.NE.AND P0, PT, R10, RZ, PT ;  /* 0x000000ff0a00720c */ /* 0x000fe20003f05270 */
[----:B-1----:R-:W-:-:S04]  /*bf30*/  IMAD.MOV.U32 R3, RZ, RZ, 0x3000 ;  /* 0x00003000ff037424 */ /* 0x002fc800078e00ff */
[----:B------:R3:W-:Y:S08]  /*bf40*/  SYNCS.ARRIVE.TRANS64 RZ, [UR38+0x32438], R3 ;  /* 0x03243803ffff79a7 */ /* 0x0007f00008000026 */
[----:B---3--:R-:W-:Y:S05]  /*bf50*/  @!P0 BRA `(.L_x_9095) ;  /* 0x0000000000048947 */ /* 0x008fea0003800000 */
[----:B------:R-:W-:Y:S01]  /*bf60*/  BPT.TRAP 0x1 ;  /* 0x000000040000795c */ /* 0x000fe20000300000 */
.L_x_9095:
[----:B------:R-:W-:Y:S05]  /*bf70*/  BSYNC B2 ;  /* 0x0000000000027941 */ /* 0x000fea0003800000 */
.L_x_9094:
        /* <DEDUP_REMOVED lines=11> */
.L_x_9096:
        /* <DEDUP_REMOVED lines=10> */
.L_x_9193:
[----:B------:R-:W-:Y:S05]  /*c0d0*/  BSYNC B2 ;  /* 0x0000000000027941 */ /* 0x000fea0003800000 */
.L_x_9097:
        /* <DEDUP_REMOVED lines=9> */
.L_x_9100:
[----:B------:R-:W-:Y:S05]  /*c170*/  BSYNC B2 ;  /* 0x0000000000027941 */ /* 0x000fea0003800000 */
.L_x_9099:
        /* <DEDUP_REMOVED lines=9> */
.L_x_9101:
        /* <DEDUP_REMOVED lines=13> */
.L_x_9102:
        /* <DEDUP_REMOVED lines=13> */
.L_x_9103:
        /* <DEDUP_REMOVED lines=13> */
.L_x_9104:
        /* <DEDUP_REMOVED lines=8> */
.L_x_9090:
[----:B------:R-:W-:Y:S05]  /*c500*/  BSYNC B1 ;  /* 0x0000000000017941 */ /* 0x000fea0003800000 */
.L_x_9089:
        /* <DEDUP_REMOVED lines=27> */
.L_x_9107:
[----:B------:R-:W1:Y:S01]  /*c6c0*/  S2R R2, SR_TID.X ;  /* 0x0000000000027919 */ /* 0x000e620000002100 */
[----:B------:R-:W-:Y:S01]  /*c6d0*/  BSSY B2, `(.L_x_9108) ;  /* 0x0000006000027945 */ /* 0x000fe20003800000 */
[----:B-1----:R-:W-:Y:S02]  /*c6e0*/  LOP3.LUT R3, R2, 0x7f, RZ, 0xc0, !PT ;  /* 0x0000007f02037812 */ /* 0x002fe400078ec0ff */
[----:B------:R-:W-:Y:S02]  /*c6f0*/  SHF.L.U32 R2, R0, 0x1f, RZ ;  /* 0x0000001f00027819 */ /* 0x000fe400000006ff */
[----:B------:R-:W-:Y:S02]  /*c700*/  ISETP.NE.AND P2, PT, R3, RZ, PT ;  /* 0x000000ff0300720c */ /* 0x000fe40003f45270 */
[----:B------:R-:W1:Y:S02]  /*c710*/  SYNCS.PHASECHK.TRANS64.TRYWAIT P0, [UR38+0x32440], R2 ;  /* 0x03244002ff0075a7 */ /* 0x000e640008000166 */
[----:B-1----:R-:W-:Y:S09]  /*c720*/  @!P0 BRA `(.L_x_9109) ;  /* 0x0000003000348947 */ /* 0x002ff20003800000 */
.L_x_9194:
[----:B------:R-:W-:Y:S05]  /*c730*/  BSYNC B2 ;  /* 0x0000000000027941 */ /* 0x000fea0003800000 */
.L_x_9108:
[----:B------:R-:W-:Y:S04]  /*c740*/  BSSY B2, `(.L_x_9110) ;  /* 0x0000007000027945 */ /* 0x000fe80003800000 */
[----:B------:R-:W-:Y:S05]  /*c750*/  @P2 BRA `(.L_x_9111) ;  /* 0x0000000000142947 */ /* 0x000fea0003800000 */
[----:B------:R-:W-:Y:S01]  /*c760*/  ISETP.NE.AND P0, PT, R10, RZ, PT ;  /* 0x000000ff0a00720c */ /* 0x000fe20003f05270 */
[----:B-1----:R-:W-:-:S04]  /*c770*/  IMAD.MOV.U32 R3, RZ, RZ, 0x3000 ;  /* 0x00003000ff037424 */ /* 0x002fc800078e00ff */
[----:B------:R3:W-:Y:S08]  /*c780*/  SYNCS.ARRIVE.TRANS64 RZ, [UR38+0x32430], R3 ;  /* 0x03243003ffff79a7 */ /* 0x0007f00008000026 */
[----:B---3--:R-:W-:Y:S05]  /*c790*/  @!P0 BRA `(.L_x_9111) ;  /* 0x0000000000048947 */ /* 0x008fea0003800000 */
[----:B------:R-:W-:Y:S01]  /*c7a0*/  BPT.TRAP 0x1 ;  /* 0x000000040000795c */ /* 0x000fe20000300000 */
.L_x_9111:
[----:B------:R-:W-:Y:S05]  /*c7b0*/  BSYNC B2 ;  /* 0x0000000000027941 */ /* 0x000fea0003800000 */
.L_x_9110:
        /* <DEDUP_REMOVED lines=11> */
.L_x_9112:
        /* <DEDUP_REMOVED lines=11> */
.L_x_9195:
[----:B------:R-:W-:Y:S05]  /*c920*/  BSYNC B2 ;  /* 0x0000000000027941 */ /* 0x000fea0003800000 */
.L_x_9113:
        /* <DEDUP_REMOVED lines=9> */
.L_x_9116:
[----:B------:R-:W-:Y:S05]  /*c9c0*/  BSYNC B2 ;  /* 0x0000000000027941 */ /* 0x000fea0003800000 */
.L_x_9115:
        /* <DEDUP_REMOVED lines=9> */
.L_x_9117:
        /* <DEDUP_REMOVED lines=13> */
.L_x_9118:
        /* <DEDUP_REMOVED lines=13> */
.L_x_9119:
        /* <DEDUP_REMOVED lines=13> */
.L_x_9120:
        /* <DEDUP_REMOVED lines=8> */
.L_x_9106:
[----:B------:R-:W-:Y:S05]  /*cd50*/  BSYNC B1 ;  /* 0x0000000000017941 */ /* 0x000fea0003800000 */
.L_x_9105:
[----:B------:R-:W-:Y:S01]  /*cd60*/  VIADD R8, R8, 0xfffffffe ;  /* 0xfffffffe08087836 */ /* 0x000fe20000000000 */
[----:B------:R-:W-:Y:S06]  /*cd70*/  @P1 BRA `(.L_x_9121) ;  /* 0xffffffec00d01947 */ /* 0x000fec000383ffff */
[----:B------:R-:W-:Y:S05]  /*cd80*/  BSYNC B0 ;  /* 0x0000000000007941 */ /* 0x000fea0003800000 */
.L_x_9088:
        /* <DEDUP_REMOVED lines=26> */
.L_x_9124:
[----:B------:R-:W1:Y:S01]  /*cf30*/  S2R R2, SR_TID.X ;  /* 0x0000000000027919 */ /* 0x000e620000002100 */
[----:B------:R-:W-:Y:S01]  /*cf40*/  BSSY B1, `(.L_x_9125) ;  /* 0x0000006000017945 */ /* 0x000fe20003800000 */
[----:B-1----:R-:W-:Y:S02]  /*cf50*/  LOP3.LUT R3, R2, 0x7f, RZ, 0xc0, !PT ;  /* 0x0000007f02037812 */ /* 0x002fe400078ec0ff */
[----:B------:R-:W-:Y:S02]  /*cf60*/  SHF.L.U32 R2, R0, 0x1f, RZ ;  /* 0x0000001f00027819 */ /* 0x000fe400000006ff */
[----:B------:R-:W-:Y:S02]  /*cf70*/  ISETP.NE.AND P1, PT, R3, RZ, PT ;  /* 0x000000ff0300720c */ /* 0x000fe40003f25270 */
[----:B------:R-:W1:Y:S02]  /*cf80*/  SYNCS.PHASECHK.TRANS64.TRYWAIT P0, [UR38+0x32448], R2 ;  /* 0x03244802ff0075a7 */ /* 0x000e640008000166 */
[----:B-1----:R-:W-:Y:S09]  /*cf90*/  @!P0 BRA `(.L_x_9126) ;  /* 0x0000002800488947 */ /* 0x002ff20003800000 */
.L_x_9196:
[----:B------:R-:W-:Y:S05]  /*cfa0*/  BSYNC B1 ;  /* 0x0000000000017941 */ /* 0x000fea0003800000 */
.L_x_9125:
[----:B------:R-:W-:Y:S04]  /*cfb0*/  BSSY B1, `(.L_x_9127) ;  /* 0x0000007000017945 */ /* 0x000fe80003800000 */
[----:B------:R-:W-:Y:S05]  /*cfc0*/  @P1 BRA `(.L_x_9128) ;  /* 0x0000000000141947 */ /* 0x000fea0003800000 */
[----:B------:R-:W-:Y:S01]  /*cfd0*/  ISETP.NE.AND P0, PT, R10, RZ, PT ;  /* 0x000000ff0a00720c */ /* 0x000fe20003f05270 */
[----:B-1----:R-:W-:-:S04]  /*cfe0*/  IMAD.MOV.U32 R3, RZ, RZ, 0x3000 ;  /* 0x00003000ff037424 */ /* 0x002fc800078e00ff */
[----:B------:R3:W-:Y:S08]  /*cff0*/  SYNCS.ARRIVE.TRANS64 RZ, [UR38+0x32438], R3 ;  /* 0x03243803ffff79a7 */ /* 0x0007f00008000026 */
[----:B---3--:R-:W-:Y:S05]  /*d000*/  @!P0 BRA `(.L_x_9128) ;  /* 0x0000000000048947 */ /* 0x008fea0003800000 */
[----:B------:R-:W-:Y:S01]  /*d010*/  BPT.TRAP 0x1 ;  /* 0x000000040000795c */ /* 0x000fe20000300000 */
.L_x_9128:
[----:B------:R-:W-:Y:S05]  /*d020*/  BSYNC B1 ;  /* 0x0000000000017941 */ /* 0x000fea0003800000 */
.L_x_9127:
        /* <DEDUP_REMOVED lines=11> */
.L_x_9129:
        /* <DEDUP_REMOVED lines=11> */
.L_x_9197:
[----:B------:R-:W-:Y:S05]  /*d190*/  BSYNC B1 ;  /* 0x0000000000017941 */ /* 0x000fea0003800000 */
.L_x_9130:
        /* <DEDUP_REMOVED lines=9> */
.L_x_9133:
[----:B------:R-:W-:Y:S05]  /*d230*/  BSYNC B1 ;  /* 0x0000000000017941 */ /* 0x000fea0003800000 */
.L_x_9132:
        /* <DEDUP_REMOVED lines=9> */
.L_x_9134:
        /* <DEDUP_REMOVED lines=13> */
.L_x_9135:
        /* <DEDUP_REMOVED lines=13> */
.L_x_9136:
        /* <DEDUP_REMOVED lines=13> */
.L_x_9137:
        /* <DEDUP_REMOVED lines=8> */
.L_x_9123:
[----:B------:R-:W-:Y:S05]  /*d5c0*/  BSYNC B0 ;  /* 0x0000000000007941 */ /* 0x000fea0003800000 */
.L_x_9122:
[----:B------:R-:W-:Y:S02]  /*d5d0*/  LOP3.LUT R0, R0, 0x1, RZ, 0x3c, !PT ;  /* 0x0000000100007812 */ /* 0x000fe400078e3cff */
[----:B------:R-:W-:-:S07]  /*d5e0*/  CS2R R6, SRZ ;  /* 0x0000000000067805 */ /* 0x000fce000001ff00 */
.L_x_9061:
[----:B0-----:R-:W0:Y:S01]  /*d5f0*/  S2R R3, SR_CgaCtaId ;  /* 0x0000000000037919 */ /* 0x001e220000008800 */
[----:B------:R-:W-:Y:S02]  /*d600*/  MOV R2, 0x400 ;  /* 0x0000040000027802 */ /* 0x000fe40000000f00 */
[----:B------:R-:W-:Y:S02]  /*d610*/  SHF.L.U32 R7, R7, 0x1f, RZ ;  /* 0x0000001f07077819 */ /* 0x000fe400000006ff */
[----:B0-----:R-:W-:-:S04]  /*d620*/  LEA R2, R3, R2, 0x18 ;  /* 0x0000000203027211 */ /* 0x001fc800078ec0ff */
[----:B------:R-:W0:Y:S02]  /*d630*/  SYNCS.PHASECHK.TRANS64.TRYWAIT P0, [R2+URZ+0x32420], R7 ;  /* 0x03242007020075a7 */ /* 0x000e24000800017f */
[----:B0-----:R-:W-:Y:S05]  /*d640*/  @!P0 BRA `(.L_x_9138) ;  /* 0x0000002000cc8947 */ /* 0x001fea0003800000 */
.L_x_9198:
[----:B------:R-:W-:-:S03]  /*d650*/  UMOV UR4, 0xffffffff ;  /* 0xffffffff00047882 */ /* 0x000fc60000000000 */
[----:B------:R-:W-:Y:S05]  /*d660*/  BRA.DIV UR4, `(.L_x_9139) ;  /* 0x0000002204d87947 */ /* 0x000fea000b800000 */
[----:B------:R-:W1:Y:S02]  /*d670*/  S2R R3, SR_TID.X ;  /* 0x0000000000037919 */ /* 0x000e640000002100 */
[----:B-1----:R-:W-:-:S04]  /*d680*/  SHF.R.U32.HI R3, RZ, 0x5, R3 ;  /* 0x00000005ff037819 */ /* 0x002fc80000011603 */
[----:B------:R-:W-:-:S05]  /*d690*/  LOP3.LUT R3, R3, 0x3, RZ, 0xc0, !PT ;  /* 0x0000000303037812 */ /* 0x000fca00078ec0ff */
[----:B--2---:R1:W2:Y:S02]  /*d6a0*/  SHFL.IDX PT, R14, R3, RZ, 0x1f ;  /* 0x00001fff030e7589 */ /* 0x0042a400000e0000 */
.L_x_9201:
[----:B--2---:R-:W-:-:S13]  /*d6b0*/  ISETP.NE.AND P0, PT, R14, RZ, PT ;  /* 0x000000ff0e00720c */ /* 0x004fda0003f05270 */
[----:B------:R-:W-:Y:S05]  /*d6c0*/  @P0 BRA `(.L_x_9032) ;  /* 0x0000000000900947 */ /* 0x000fea0003800000 */
[----:B------:R-:W-:-:S03]  /*d6d0*/  UMOV UR4, 0xffffffff ;  /* 0xffffffff00047882 */ /* 0x000fc60000000000 */
[----:B------:R-:W-:Y:S05]  /*d6e0*/  BRA.DIV UR4, `(.L_x_9140) ;  /* 0x0000002204ec7947 */ /* 0x000fea000b800000 */
[----:B------:R-:W-:-:S13]  /*d6f0*/  ELECT P6, URZ, PT ;  /* 0x00000000003f782f */ /* 0x000fda00038c0000 */
.L_x_9204:
        /* <DEDUP_REMOVED lines=8> */
.L_x_9141:
[----:B------:R-:W-:Y:S01]  /*d780*/  VIADD R8, R2, 0x32440 ;  /* 0x0003244002087836 */ /* 0x000fe20000000000 */
[----:B------:R-:W-:Y:S01]  /*d790*/  SHF.L.U32 R4, R0, 0x1f, RZ ;  /* 0x0000001f00047819 */ /* 0x000fe200000006ff */
[C---:B------:R-:W-:Y:S02]  /*d7a0*/  VIADD R3, R6.reuse, 0x1 ;  /* 0x0000000106037836 */ /* 0x040fe40000000000 */
[----:B0-----:R-:W-:-:S03]  /*d7b0*/  IMAD R7, R6, 0x8, R8 ;  /* 0x0000000806077824 */ /* 0x001fc600078e0208 */
        /* <DEDUP_REMOVED lines=8> */
.L_x_9205:
[----:B------:R-:W1:Y:S02]  /*d840*/  SYNCS.PHASECHK.TRANS64.TRYWAIT P0, [R5+URZ], R0 ;  /* 0x00000000050075a7 */ /* 0x000e64000800017f */
[----:B-1----:R-:W-:Y:S05]  /*d850*/  @!P0 BRA `(.L_x_9143) ;  /* 0x0000002000c48947 */ /* 0x002fea0003800000 */
.L_x_9206:
[----:B------:R-:W-:Y:S05]  /*d860*/  @!P2 BRA `(.L_x_9144) ;  /* 0x000000000004a947 */ /* 0x000fea0003800000 */
[----:B------:R-:W-:Y:S01]  /*d870*/  BPT.TRAP 0x1 ;  /* 0x000000040000795c */ /* 0x000fe20000300000 */
.L_x_9144:
[----:B------:R-:W-:-:S04]  /*d880*/  VIADD R2, R2, 0x32460 ;  /* 0x0003246002027836 */ /* 0x000fc80000000000 */
[----:B-1----:R-:W-:-:S04]  /*d890*/  IMAD R5, R6, 0x8, R2 ;  /* 0x0000000806057824 */ /* 0x002fc800078e0202 */
[----:B------:R-:W1:Y:S02]  /*d8a0*/  SYNCS.PHASECHK.TRANS64.TRYWAIT P0, [R5+URZ], R4 ;  /* 0x00000004050075a7 */ /* 0x000e64000800017f */
[----:B-1----:R-:W-:Y:S05]  /*d8b0*/  @!P0 BRA `(.L_x_9145) ;  /* 0x0000002000c08947 */ /* 0x002fea0003800000 */
.L_x_9207:
[----:B------:R-:W-:-:S07]  /*d8c0*/  IMAD R3, R3, 0x8, R2 ;  /* 0x0000000803037824 */ /* 0x000fce00078e0202 */
.L_x_9146:
[----:B--2---:R2:W3:Y:S02]  /*d8d0*/  SYNCS.PHASECHK.TRANS64.TRYWAIT P0, [R3+URZ], R0 ;  /* 0x00000000030075a7 */ /* 0x0044e4000800017f */
[----:B---3--:R-:W-:Y:S05]  /*d8e0*/  @!P0 NANOSLEEP.SYNCS 0x989680 ;  /* 0x009896800000895d */ /* 0x008fea0003900000 */
[----:B------:R-:W3:Y:S02]  /*d8f0*/  @!P0 SYNCS.PHASECHK.TRANS64 P0, [R3+URZ], R0 ;  /* 0x00000000030085a7 */ /* 0x000ee4000800007f */
[----:B---3--:R-:W-:Y:S05]  /*d900*/  @!P0 BRA `(.L_x_9146) ;  /* 0xfffffffc00f08947 */ /* 0x008fea000383ffff */
.L_x_9032:
[----:B------:R-:W-:Y:S05]  /*d910*/  BSYNC B6 ;  /* 0x0000000000067941 */ /* 0x000fea0003800000 */
.L_x_9029:
[----:B------:R-:W-:Y:S05]  /*d920*/  EXIT ;  /* 0x000000000000794d */ /* 0x000fea0003800000 */
.L_x_9036:
[----:B------:R-:W-:-:S13]  /*d930*/  R2UR UR4, R16 ;  /* 0x00000000100472ca */ /* 0x000fda00000e0000 */
[----:B0-----:R-:W-:-:S04]  /*d940*/  IMAD.U32 R3, RZ, RZ, UR4 ;  /* 0x00000004ff037e24 */ /* 0x001fc8000f8e00ff */
[----:B------:R0:W1:Y:S03]  /*d950*/  SYNCS.PHASECHK.TRANS64.TRYWAIT P0, [R3+URZ+0x32400], R10 ;  /* 0x0324000a030075a7 */ /* 0x000066000800017f */
[----:B-1----:R-:W-:Y:S05]  /*d960*/  @!P0 NANOSLEEP.SYNCS 0x989680 ;  /* 0x009896800000895d */ /* 0x002fea0003900000 */
[----:B------:R-:W1:Y:S02]  /*d970*/  @!P0 SYNCS.PHASECHK.TRANS64 P0, [R3+URZ+0x32400], R10 ;  /* 0x0324000a030085a7 */ /* 0x000e64000800007f */
[----:B-1----:R-:W-:Y:S05]  /*d980*/  @!P0 BRA `(.L_x_9036) ;  /* 0xfffffffc00e88947 */ /* 0x002fea000383ffff */
[----:B------:R-:W-:Y:S05]  /*d990*/  BRA `(.L_x_9147) ;  /* 0xffffff3800f07947 */ /* 0x000fea000383ffff */
.L_x_9040:
[----:B------:R-:W-:-:S13]  /*d9a0*/  R2UR UR4, R16 ;  /* 0x00000000100472ca */ /* 0x000fda00000e0000 */
[----:B0-----:R-:W-:-:S04]  /*d9b0*/  IMAD.U32 R3, RZ, RZ, UR4 ;  /* 0x00000004ff037e24 */ /* 0x001fc8000f8e00ff */
[----:B------:R0:W2:Y:S03]  /*d9c0*/  SYNCS.PHASECHK.TRANS64.TRYWAIT P1, [R3+URZ+0x32430], R10 ;  /* 0x0324300a030075a7 */ /* 0x0000a6000802017f */
[----:B--2---:R-:W-:Y:S05]  /*d9d0*/  @!P1 NANOSLEEP.SYNCS 0x989680 ;  /* 0x009896800000995d */ /* 0x004fea0003900000 */
[----:B------:R-:W2:Y:S02]  /*d9e0*/  @!P1 SYNCS.PHASECHK.TRANS64 P1, [R3+URZ+0x32430], R10 ;  /* 0x0324300a030095a7 */ /* 0x000ea4000802007f */
[----:B--2---:R-:W-:Y:S05]  /*d9f0*/  @!P1 BRA `(.L_x_9040) ;  /* 0xfffffffc00e89947 */ /* 0x004fea000383ffff */
[----:B------:R-:W-:Y:S05]  /*da00*/  BRA `(.L_x_9039) ;  /* 0xffffff3c00187947 */ /* 0x000fea000383ffff */
.L_x_9041:
[----:B------:R-:W-:-:S13]  /*da10*/  R2UR UR4, R16 ;  /* 0x00000000100472ca */ /* 0x000fda00000e0000 */
[----:B0-----:R-:W-:-:S04]  /*da20*/  IMAD.U32 R11, RZ, RZ, UR4 ;  /* 0x00000004ff0b7e24 */ /* 0x001fc8000f8e00ff */
[----:B------:R0:W2:Y:S03]  /*da30*/  SYNCS.PHASECHK.TRANS64.TRYWAIT P1, [R11+URZ+0x32410], R10 ;  /* 0x0324100a0b0075a7 */ /* 0x0000a6000802017f */
[----:B--2---:R-:W-:Y:S05]  /*da40*/  @!P1 NANOSLEEP.SYNCS 0x989680 ;  /* 0x009896800000995d */ /* 0x004fea0003900000 */
[----:B------:R-:W2:Y:S02]  /*da50*/  @!P1 SYNCS.PHASECHK.TRANS64 P1, [R11+URZ+0x32410], R10 ;  /* 0x0324100a0b0095a7 */ /* 0x000ea4000802007f */
[----:B--2---:R-:W-:Y:S05]  /*da60*/  @!P1 BRA `(.L_x_9041) ;  /* 0xfffffffc00e89947 */ /* 0x004fea000383ffff */
[----:B------:R-:W-:Y:S05]  /*da70*/  BRA `(.L_x_9148) ;  /* 0xffffff3c00dc7947 */ /* 0x000fea000383ffff */
.L_x_9045:
[----:B------:R-:W-:-:S13]  /*da80*/  R2UR UR4, R16 ;  /* 0x00000000100472ca */ /* 0x000fda00000e0000 */
[----:B0-----:R-:W-:-:S04]  /*da90*/  IMAD.U32 R11, RZ, RZ, UR4 ;  /* 0x00000004ff0b7e24 */ /* 0x001fc8000f8e00ff */
[----:B------:R0:W3:Y:S03]  /*daa0*/  SYNCS.PHASECHK.TRANS64.TRYWAIT P1, [R11+URZ+0x32450], R10 ;  /* 0x0324500a0b0075a7 */ /* 0x0000e6000802017f */
[----:B---3--:R-:W-:Y:S05]  /*dab0*/  @!P1 NANOSLEEP.SYNCS 0x989680 ;  /* 0x009896800000995d */ /* 0x008fea0003900000 */
[----:B------:R-:W3:Y:S02]  /*dac0*/  @!P1 SYNCS.PHASECHK.TRANS64 P1, [R11+URZ+0x32450], R10 ;  /* 0x0324500a0b0095a7 */ /* 0x000ee4000802007f */
[----:B---3--:R-:W-:Y:S05]  /*dad0*/  @!P1 BRA `(.L_x_9045) ;  /* 0xfffffffc00e89947 */ /* 0x008fea000383ffff */
[----:B------:R-:W-:Y:S05]  /*dae0*/  BRA `(.L_x_9044) ;  /* 0xffffff3c00e87947 */ /* 0x000fea000383ffff */
.L_x_9050:
[----:B--2---:R-:W-:-:S04]  /*daf0*/  IMAD.U32 R21, RZ, RZ, UR61 ;  /* 0x0000003dff157e24 */ /* 0x004fc8000f8e00ff */
[----:B------:R2:W3:Y:S03]  /*db00*/  SYNCS.PHASECHK.TRANS64.TRYWAIT P3, [R21+URZ+0x32430], R20 ;  /* 0x03243014150075a7 */ /* 0x0004e6000806017f */
[----:B---3--:R-:W-:Y:S05]  /*db10*/  @!P3 NANOSLEEP.SYNCS 0x989680 ;  /* 0x009896800000b95d */ /* 0x008fea0003900000 */
[----:B------:R-:W3:Y:S02]  /*db20*/  @!P3 SYNCS.PHASECHK.TRANS64 P3, [R21+URZ+0x32430], R20 ;  /* 0x032430141500b5a7 */ /* 0x000ee4000806007f */
[----:B---3--:R-:W-:Y:S05]  /*db30*/  @!P3 BRA `(.L_x_9050) ;  /* 0xfffffffc00ecb947 */ /* 0x008fea000383ffff */
[----:B------:R-:W-:Y:S05]  /*db40*/  BRA `(.L_x_9049) ;  /* 0xffffff5c00fc7947 */ /* 0x000fea000383ffff */
.L_x_9054:
[----:B--2---:R-:W-:-:S04]  /*db50*/  IMAD.U32 R21, RZ, RZ, UR61 ;  /* 0x0000003dff157e24 */ /* 0x004fc8000f8e00ff */
[----:B------:R2:W3:Y:S03]  /*db60*/  SYNCS.PHASECHK.TRANS64.TRYWAIT P3, [R21+URZ+0x32450], R20 ;  /* 0x03245014150075a7 */ /* 0x0004e6000806017f */
[----:B---3--:R-:W-:Y:S05]  /*db70*/  @!P3 NANOSLEEP.SYNCS 0x989680 ;  /* 0x009896800000b95d */ /* 0x008fea0003900000 */
[----:B------:R-:W3:Y:S02]  /*db80*/  @!P3 SYNCS.PHASECHK.TRANS64 P3, [R21+URZ+0x32450], R20 ;  /* 0x032450141500b5a7 */ /* 0x000ee4000806007f */
[----:B---3--:R-:W-:Y:S05]  /*db90*/  @!P3 BRA `(.L_x_9054) ;  /* 0xfffffffc00ecb947 */ /* 0x008fea000383ffff */
[----:B------:R-:W-:Y:S05]  /*dba0*/  BRA `(.L_x_9053) ;  /* 0xffffff6000c87947 */ /* 0x000fea000383ffff */
.L_x_9066:
[----:B------:R-:W-:Y:S02]  /*dbb0*/  IMAD.MOV.U32 R13, RZ, RZ, R6 ;  /* 0x000000ffff0d7224 */ /* 0x000fe400078e0006 */
[----:B------:R-:W-:Y:S02]  /*dbc0*/  IMAD.MOV.U32 R12, RZ, RZ, RZ ;  /* 0x000000ffff0c7224 */ /* 0x000fe400078e00ff */
[----:B------:R-:W-:Y:S02]  /*dbd0*/  IMAD.MOV.U32 R11, RZ, RZ, 0x1f ;  /* 0x0000001fff0b7424 */ /* 0x000fe400078e00ff */
[----:B------:R-:W-:-:S07]  /*dbe0*/  IMAD.MOV.U32 R15, RZ, RZ, -0x1 ;  /* 0xffffffffff0f7424 */ /* 0x000fce00078e00ff */
[----:B------:R-:W-:Y:S05]  /*dbf0*/  WARPSYNC.COLLECTIVE R15, `(.L_x_9149) ;  /* 0x000000000f087348 */ /* 0x000fea0003c00000 */
[----:B------:R0:W1:Y:S02]  /*dc00*/  SHFL.IDX P6, R14, R13, R12, R11 ;  /* 0x0000000c0d0e7389 */ /* 0x00006400000c000b */
[----:B01----:R-:W-:Y:S01]  /*dc10*/  ENDCOLLECTIVE ;  /* 0x000000000000791b */ /* 0x003fe20003800000 */
.L_x_9149:
[----:B------:R-:W-:Y:S05]  /*dc20*/  BRA `(.L_x_9150) ;  /* 0xffffffbc00147947 */ /* 0x000fea000383ffff */
.L_x_9068:
[----:B------:R-:W-:Y:S01]  /*dc30*/  BSSY B0, `(.L_x_9151) ;  /* 0x0000006000007945 */ /* 0x000fe20003800000 */
[----:B------:R-:W-:-:S07]  /*dc40*/  IMAD.MOV.U32 R15, RZ, RZ, -0x1 ;  /* 0xffffffffff0f7424 */ /* 0x000fce00078e00ff */
[----:B0-----:R-:W-:Y:S05]  /*dc50*/  WARPSYNC.COLLECTIVE R15, `(.L_x_9152) ;  /* 0x000000000f0c7348 */ /* 0x001fea0003c00000 */
[----:B------:R-:W-:Y:S02]  /*dc60*/  ELECT P6, UR62, PT ;  /* 0x00000000003e782f */ /* 0x000fe400038c0000 */
[----:B------:R-:W-:Y:S01]  /*dc70*/  MOV R14, UR62 ;  /* 0x0000003e000e7c02 */ /* 0x000fe20008000f00 */
[----:B0-----:R-:W-:Y:S10]  /*dc80*/  ENDCOLLECTIVE ;  /* 0x000000000000791b */ /* 0x001ff40003800000 */
.L_x_9152:
[----:B------:R-:W-:Y:S05]  /*dc90*/  BSYNC B0 ;  /* 0x0000000000007941 */ /* 0x000fea0003800000 */
.L_x_9151:
[----:B------:R-:W-:Y:S05]  /*dca0*/  BRA `(.L_x_9153) ;  /* 0xffffffbc00187947 */ /* 0x000fea000383ffff */
.L_x_9070:
[----:B0-----:R-:W-:-:S04]  /*dcb0*/  IMAD.U32 R3, RZ, RZ, UR38 ;  /* 0x00000026ff037e24 */ /* 0x001fc8000f8e00ff */
[----:B------:R0:W1:Y:S03]  /*dcc0*/  SYNCS.PHASECHK.TRANS64.TRYWAIT P0, [R3+URZ+0x32440], R0 ;  /* 0x03244000030075a7 */ /* 0x000066000800017f */
[----:B-1----:R-:W-:Y:S05]  /*dcd0*/  @!P0 NANOSLEEP.SYNCS 0x989680 ;  /* 0x009896800000895d */ /* 0x002fea0003900000 */
[----:B------:R-:W1:Y:S02]  /*dce0*/  @!P0 SYNCS.PHASECHK.TRANS64 P0, [R3+URZ+0x32440], R0 ;  /* 0x03244000030085a7 */ /* 0x000e64000800007f */
[----:B-1----:R-:W-:Y:S05]  /*dcf0*/  @!P0 BRA `(.L_x_9070) ;  /* 0xfffffffc00ec8947 */ /* 0x002fea000383ffff */
[----:B------:R-:W-:Y:S05]  /*dd00*/  BRA `(.L_x_9154) ;  /* 0xffffffbc007c7947 */ /* 0x000fea000383ffff */
.L_x_9073:
[----:B------:R-:W-:Y:S02]  /*dd10*/  IMAD R6, R12, 0x80, R6 ;  /* 0x000000800c067824 */ /* 0x000fe400078e0206 */
[----:B------:R-:W-:Y:S02]  /*dd20*/  IMAD.MOV.U32 R13, RZ, RZ, R3 ;  /* 0x000000ffff0d7224 */ /* 0x000fe400078e0003 */
[----:B------:R-:W-:Y:S01]  /*dd30*/  IMAD.MOV.U32 R12, RZ, RZ, RZ ;  /* 0x000000ffff0c7224 */ /* 0x000fe200078e00ff */
[----:B------:R1:W-:Y:S01]  /*dd40*/  STL [R1+0x4], R6 ;  /* 0x0000040601007387 */ /* 0x0003e20000100800 */
[----:B------:R-:W-:Y:S02]  /*dd50*/  IMAD.MOV.U32 R11, RZ, RZ, 0x181f ;  /* 0x0000181fff0b7424 */ /* 0x000fe400078e00ff */
[----:B------:R-:W-:-:S07]  /*dd60*/  IMAD.MOV.U32 R15, RZ, RZ, -0x1 ;  /* 0xffffffffff0f7424 */ /* 0x000fce00078e00ff */
[----:B01----:R-:W-:Y:S05]  /*dd70*/  WARPSYNC.COLLECTIVE R15, `(.L_x_9155) ;  /* 0x000000000f087348 */ /* 0x003fea0003c00000 */
[----:B------:R2:W3:Y:S02]  /*dd80*/  SHFL.IDX P6, R14, R13, R12, R11 ;  /* 0x0000000c0d0e7389 */ /* 0x0004e400000c000b */
[----:B0123--:R-:W-:Y:S01]  /*dd90*/  ENDCOLLECTIVE ;  /* 0x000000000000791b */ /* 0x00ffe20003800000 */
.L_x_9155:
[----:B------:R-:W-:Y:S02]  /*dda0*/  IMAD.MOV.U32 R13, RZ, RZ, R0 ;  /* 0x000000ffff0d7224 */ /* 0x000fe400078e0000 */
[----:B------:R-:W-:-:S07]  /*ddb0*/  IMAD.MOV.U32 R4, RZ, RZ, R14 ;  /* 0x000000ffff047224 */ /* 0x000fce00078e000e */
[----:B------:R-:W-:Y:S05]  /*ddc0*/  WARPSYNC.COLLECTIVE R15, `(.L_x_9156) ;  /* 0x000000000f087348 */ /* 0x000fea0003c00000 */
[----:B------:R0:W1:Y:S02]  /*ddd0*/  SHFL.IDX P6, R14, R13, R12, R11 ;  /* 0x0000000c0d0e7389 */ /* 0x00006400000c000b */
[----:B01----:R-:W-:Y:S01]  /*dde0*/  ENDCOLLECTIVE ;  /* 0x000000000000791b */ /* 0x003fe20003800000 */
.L_x_9156:
[----:B------:R-:W-:Y:S01]  /*ddf0*/  ULDC UR4, c[0x0][0x288] ;  /* 0x0000a20000047ab9 */ /* 0x000fe20000000800 */
[----:B------:R-:W-:Y:S01]  /*de00*/  ULDC.64 UR6, c[0x0][0x208] ;  /* 0x0000820000067ab9 */ /* 0x000fe20000000a00 */
[----:B------:R-:W-:Y:S02]  /*de10*/  IMAD R2, R7, UR4, RZ ;  /* 0x0000000407027c24 */ /* 0x000fe4000f8e02ff */
[----:B------:R-:W-:-:S05]  /*de20*/  IMAD.MOV.U32 R7, RZ, RZ, R6 ;  /* 0x000000ffff077224 */ /* 0x000fca00078e0006 */
[----:B------:R-:W-:Y:S01]  /*de30*/  ISETP.GE.AND P1, PT, R7, R2, PT ;  /* 0x000000020700720c */ /* 0x000fe20003f26270 */
[----:B------:R-:W-:Y:S02]  /*de40*/  IMAD.MOV.U32 R13, RZ, RZ, R3 ;  /* 0x000000ffff0d7224 */ /* 0x000fe400078e0003 */
[----:B------:R-:W-:Y:S02]  /*de50*/  IMAD.MOV.U32 R12, RZ, RZ, 0x1 ;  /* 0x00000001ff0c7424 */ /* 0x000fe400078e00ff */
[----:B------:R-:W-:-:S08]  /*de60*/  IMAD.MOV.U32 R5, RZ, RZ, R14 ;  /* 0x000000ffff057224 */ /* 0x000fd000078e000e */
        /* <DEDUP_REMOVED lines=13> */
.L_x_9157:
[----:B------:R-:W-:-:S05]  /*df40*/  IMAD.SHL.U32 R8, R9, 0x8, RZ ;  /* 0x0000000809087824 */ /* 0x000fca00078e00ff */
[----:B------:R-:W-:Y:S01]  /*df50*/  LOP3.LUT R8, R8, 0x38, RZ, 0xc0, !PT ;  /* 0x0000003808087812 */ /* 0x000fe200078ec0ff */
[----:B------:R-:W-:Y:S02]  /*df60*/  IMAD.MOV.U32 R13, RZ, RZ, R0 ;  /* 0x000000ffff0d7224 */ /* 0x000fe400078e0000 */
[----:B------:R-:W-:-:S07]  /*df70*/  IMAD.MOV.U32 R6, RZ, RZ, R14 ;  /* 0x000000ffff067224 */ /* 0x000fce00078e000e */
[----:B------:R-:W-:Y:S05]  /*df80*/  WARPSYNC.COLLECTIVE R15, `(.L_x_9158) ;  /* 0x000000000f087348 */ /* 0x000fea0003c00000 */
[----:B------:R0:W1:Y:S02]  /*df90*/  SHFL.IDX P6, R14, R13, R12, R11 ;  /* 0x0000000c0d0e7389 */ /* 0x00006400000c000b */
[----:B01----:R-:W-:Y:S01]  /*dfa0*/  ENDCOLLECTIVE ;  /* 0x000000000000791b */ /* 0x003fe20003800000 */
.L_x_9158:
[----:B------:R-:W-:Y:S01]  /*dfb0*/  ULDC.64 UR4, c[0x0][0x208] ;  /* 0x0000820000047ab9 */ /* 0x000fe20000000a00 */
[----:B------:R-:W-:Y:S02]  /*dfc0*/  IMAD.MOV.U32 R15, RZ, RZ, R7 ;  /* 0x000000ffff0f7224 */ /* 0x000fe400078e0007 */
[----:B------:R-:W-:Y:S02]  /*dfd0*/  IMAD.MOV.U32 R13, RZ, RZ, R3 ;  /* 0x000000ffff0d7224 */ /* 0x000fe400078e0003 */
[----:B------:R-:W-:Y:S02]  /*dfe0*/  VIADD R4, R15, 0x10 ;  /* 0x000000100f047836 */ /* 0x000fe40000000000 */
[----:B------:R-:W-:-:S03]  /*dff0*/  IMAD.MOV.U32 R12, RZ, RZ, 0x2 ;  /* 0x00000002ff0c7424 */ /* 0x000fc600078e00ff */
[----:B------:R-:W-:Y:S01]  /*e000*/  ISETP.GE.AND P2, PT, R4, R2, PT ;  /* 0x000000020400720c */ /* 0x000fe20003f46270 */
[----:B------:R-:W-:Y:S01]  /*e010*/  IMAD.MOV.U32 R7, RZ, RZ, R14 ;  /* 0x000000ffff077224 */ /* 0x000fe200078e000e */
[----:B------:R0:W-:Y:S11]  /*e020*/  STL [R1+0xc], R4 ;  /* 0x00000c0401007387 */ /* 0x0001f60000100800 */
[----:B0-----:R-:W-:-:S02]  /*e030*/  @!P2 LEA R4, P1, R8, R7, 0x1 ;  /* 0x000000070804a211 */ /* 0x001fc400078208ff */
[----:B------:R-:W-:-:S03]  /*e040*/  @!P2 LEA R9, R10, UR38, 0x1 ;  /* 0x000000260a09ac11 */ /* 0x000fc6000f8e08ff */
[----:B------:R-:W-:-:S05]  /*e050*/  @!P2 IMAD.X R5, RZ, RZ, R6, P1 ;  /* 0x000000ffff05a224 */ /* 0x000fca00008e0606 */
[----:B------:R-:W-:Y:S01]  /*e060*/  @!PT LDS RZ, [RZ] ;  /* 0x00000000fffff984 */ /* 0x000fe20000000800 */
[----:B------:R-:W-:Y:S01]  /*e070*/  @!PT LDS RZ, [RZ] ;  /* 0x00000000fffff984 */ /* 0x000fe20000000800 */
[----:B------:R-:W-:Y:S01]  /*e080*/  @!PT LDS RZ, [RZ] ;  /* 0x00000000fffff984 */ /* 0x000fe20000000800 */
[----:B------:R0:W-:Y:S02]  /*e090*/  @!P2 LDGSTS.E.BYPASS.LTC128B.128 [R9+0x18c00], desc[UR4][R4.64], !P0 ;  /* 0x18c000000409afae */ /* 0x0001e4000c101d44 */
[----:B0-----:R-:W-:Y:S02]  /*e0a0*/  IMAD.MOV.U32 R9, RZ, RZ, R15 ;  /* 0x000000ffff097224 */ /* 0x001fe400078e000f */
[----:B------:R-:W-:Y:S02]  /*e0b0*/  IMAD.MOV.U32 R15, RZ, RZ, -0x1 ;  /* 0xffffffffff0f7424 */ /* 0x000fe400078e00ff */
[----:B------:R-:W-:-:S07]  /*e0c0*/  VIADD R5, R9, 0x20 ;  /* 0x0000002009057836 */ /* 0x000fce0000000000 */
[----:B------:R-:W-:Y:S05]  /*e0d0*/  WARPSYNC.COLLECTIVE R15, `(.L_x_9159) ;  /* 0x000000000f087348 */ /* 0x000fea0003c00000 */
[----:B------:R0:W1:Y:S02]  /*e0e0*/  SHFL.IDX P6, R14, R13, R12, R11 ;  /* 0x0000000c0d0e7389 */ /* 0x00006400000c000b */
[----:B01----:R-:W-:Y:S01]  /*e0f0*/  ENDCOLLECTIVE ;  /* 0x000000000000791b */ /* 0x003fe20003800000 */
.L_x_9159:
[----:B------:R-:W-:Y:S01]  /*e100*/  ISETP.GE.AND P1, PT, R5, R2, PT ;  /* 0x000000020500720c */ /* 0x000fe20003f26270 */
[----:B------:R0:W-:Y:S01]  /*e110*/  STL [R1+0x10], R5 ;  /* 0x0000100501007387 */ /* 0x0001e20000100800 */
[----:B------:R-:W-:-:S11]  /*e120*/  IMAD.MOV.U32 R13, RZ, RZ, R0 ;  /* 0x000000ffff0d7224 */ /* 0x000fd600078e0000 */
[----:B------:R-:W-:Y:S01]  /*e130*/  @!P1 LEA R7, R10, UR38, 0x1 ;  /* 0x000000260a079c11 */ /* 0x000fe2000f8e08ff */
[----:B0-----:R-:W-:-:S07]  /*e140*/  IMAD.MOV.U32 R4, RZ, RZ, R14 ;  /* 0x000000ffff047224 */ /* 0x001fce00078e000e */
[----:B------:R-:W-:Y:S05]  /*e150*/  WARPSYNC.COLLECTIVE R15, `(.L_x_9160) ;  /* 0x000000000f087348 */ /* 0x000fea0003c00000 */
[----:B------:R0:W1:Y:S02]  /*e160*/  SHFL.IDX P6, R14, R13, R12, R11 ;  /* 0x0000000c0d0e7389 */ /* 0x00006400000c000b */
[----:B01----:R-:W-:Y:S01]  /*e170*/  ENDCOLLECTIVE ;  /* 0x000000000000791b */ /* 0x003fe20003800000 */
.L_x_9160:
[----:B------:R-:W-:Y:S01]  /*e180*/  ULDC.64 UR4, c[0x0][0x208] ;  /* 0x0000820000047ab9 */ /* 0x000fe20000000a00 */
[----:B------:R-:W-:Y:S02]  /*e190*/  IMAD.MOV.U32 R13, RZ, RZ, R3 ;  /* 0x000000ffff0d7224 */ /* 0x000fe400078e0003 */
[----:B------:R-:W-:Y:S01]  /*e1a0*/  IMAD.MOV.U32 R12, RZ, RZ, 0x3 ;  /* 0x00000003ff0c7424 */ /* 0x000fe200078e00ff */
[----:B------:R-:W-:-:S05]  /*e1b0*/  @!P1 LEA R6, P2, R8, R14, 0x1 ;  /* 0x0000000e08069211 */ /* 0x000fca00078408ff */
[----:B------:R-:W-:Y:S02]  /*e1c0*/  @!P1 IMAD.X R5, RZ, RZ, R4, P2 ;  /* 0x000000ffff059224 */ /* 0x000fe400010e0604 */
[----:B------:R-:W-:Y:S02]  /*e1d0*/  @!P1 IMAD.MOV.U32 R4, RZ, RZ, R6 ;  /* 0x000000ffff049224 */ /* 0x000fe400078e0006 */
[----:B------:R-:W-:-:S03]  /*e1e0*/  VIADD R6, R9, 0x30 ;  /* 0x0000003009067836 */ /* 0x000fc60000000000 */
[----:B------:R-:W-:Y:S01]  /*e1f0*/  @!PT LDS RZ, [RZ] ;  /* 0x00000000fffff984 */ /* 0x000fe20000000800 */
[----:B------:R-:W-:Y:S01]  /*e200*/  @!PT LDS RZ, [RZ] ;  /* 0x00000000fffff984 */ /* 0x000fe20000000800 */
[----:B------:R-:W-:Y:S01]  /*e210*/  @!PT LDS RZ, [RZ] ;  /* 0x00000000fffff984 */ /* 0x000fe20000000800 */
[----:B------:R0:W-:Y:S02]  /*e220*/  @!P1 LDGSTS.E.BYPASS.LTC128B.128 [R7+0x19400], desc[UR4][R4.64], !P0 ;  /* 0x1940000004079fae */ /* 0x0001e4000c101d44 */
[----:B------:R-:W-:-:S13]  /*e230*/  ISETP.GE.AND P1, PT, R6, R2, PT ;  /* 0x000000020600720c */ /* 0x000fda0003f26270 */
[----:B0-----:R-:W-:Y:S05]  /*e240*/  WARPSYNC.COLLECTIVE R15, `(.L_x_9161) ;  /* 0x000000000f087348 */ /* 0x001fea0003c00000 */
[----:B------:R1:W2:Y:S02]  /*e250*/  SHFL.IDX P6, R14, R13, R12, R11 ;  /* 0x0000000c0d0e7389 */ /* 0x0002a400000c000b */
[----:B012---:R-:W-:Y:S01]  /*e260*/  ENDCOLLECTIVE ;  /* 0x000000000000791b */ /* 0x007fe20003800000 */
.L_x_9161:
[----:B------:R0:W-:Y:S01]  /*e270*/  STL [R1+0x14], R6 ;  /* 0x0000140601007387 */ /* 0x0001e20000100800 */
[----:B------:R-:W-:-:S05]  /*e280*/  VIADD R7, R9, 0x40 ;  /* 0x0000004009077836 */ /* 0x000fca0000000000 */
[----:B------:R1:W-:Y:S01]  /*e290*/  STL [R1+0x18], R7 ;  /* 0x0000180701007387 */ /* 0x0003e20000100800 */
[----:B------:R-:W-:Y:S01]  /*e2a0*/  IMAD.MOV.U32 R13, RZ, RZ, R0 ;  /* 0x000000ffff0d7224 */ /* 0x000fe200078e0000 */
[----:B0-----:R-:W-:Y:S01]  /*e2b0*/  @!P1 LEA R6, R10, UR38, 0x1 ;  /* 0x000000260a069c11 */ /* 0x001fe2000f8e08ff */
[----:B------:R-:W-:-:S07]  /*e2c0*/  IMAD.MOV.U32 R4, RZ, RZ, R14 ;  /* 0x000000ffff047224 */ /* 0x000fce00078e000e */
[----:B-1----:R-:W-:Y:S05]  /*e2d0*/  WARPSYNC.COLLECTIVE R15, `(.L_x_9162) ;  /* 0x000000000f087348 */ /* 0x002fea0003c00000 */
[----:B------:R0:W2:Y:S02]  /*e2e0*/  SHFL.IDX P6, R14, R13, R12, R11 ;  /* 0x0000000c0d0e7389 */ /* 0x0000a400000c000b */
[----:B012---:R-:W-:Y:S01]  /*e2f0*/  ENDCOLLECTIVE ;  /* 0x000000000000791b */ /* 0x007fe20003800000 */
.L_x_9162:
        /* <DEDUP_REMOVED lines=13> */
[----:B------:R-:W-:-:S12]  /*e3d0*/  VIADD R7, R9, 0x50 ;  /* 0x0000005009077836 */ /* 0x000fd80000000000 */
[----:B0-----:R-:W-:Y:S05]  /*e3e0*/  WARPSYNC.COLLECTIVE R15, `(.L_x_9163) ;  /* 0x000000000f087348 */ /* 0x001fea0003c00000 */
[----:B------:R1:W2:Y:S02]  /*e3f0*/  SHFL.IDX P6, R14, R13, R12, R11 ;  /* 0x0000000c0d0e7389 */ /* 0x0002a400000c000b */
[----:B012---:R-:W-:Y:S01]  /*e400*/  ENDCOLLECTIVE ;  /* 0x000000000000791b */ /* 0x007fe20003800000 */
.L_x_9163:
[----:B------:R0:W-:Y:S01]  /*e410*/  STL [R1+0x1c], R7 ;  /* 0x00001c0701007387 */ /* 0x0001e20000100800 */
[----:B------:R-:W-:Y:S01]  /*e420*/  @!P1 LEA R6, R10, UR38, 0x1 ;  /* 0x000000260a069c11 */ /* 0x000fe2000f8e08ff */
[----:B------:R-:W-:Y:S02]  /*e430*/  IMAD.MOV.U32 R13, RZ, RZ, R0 ;  /* 0x000000ffff0d7224 */ /* 0x000fe400078e0000 */
[----:B------:R-:W-:-:S07]  /*e440*/  IMAD.MOV.U32 R4, RZ, RZ, R14 ;  /* 0x000000ffff047224 */ /* 0x000fce00078e000e */
[----:B0-----:R-:W-:Y:S05]  /*e450*/  WARPSYNC.COLLECTIVE R15, `(.L_x_9164) ;  /* 0x000000000f087348 */ /* 0x001fea0003c00000 */
[----:B------:R1:W2:Y:S02]  /*e460*/  SHFL.IDX P6, R14, R13, R12, R11 ;  /* 0x0000000c0d0e7389 */ /* 0x0002a400000c000b */
[----:B012---:R-:W-:Y:S01]  /*e470*/  ENDCOLLECTIVE ;  /* 0x000000000000791b */ /* 0x007fe20003800000 */
.L_x_9164:
        /* <DEDUP_REMOVED lines=18> */
.L_x_9165:
[----:B------:R0:W-:Y:S01]  /*e5a0*/  STL [R1+0x20], R7 ;  /* 0x0000200701007387 */ /* 0x0001e20000100800 */
[----:B------:R-:W-:Y:S01]  /*e5b0*/  @!P1 LEA R6, R10, UR38, 0x1 ;  /* 0x000000260a069c11 */ /* 0x000fe2000f8e08ff */
[----:B------:R-:W-:Y:S02]  /*e5c0*/  IMAD.MOV.U32 R13, RZ, RZ, R0 ;  /* 0x000000ffff0d7224 */ /* 0x000fe400078e0000 */
[----:B------:R-:W-:-:S07]  /*e5d0*/  IMAD.MOV.U32 R4, RZ, RZ, R14 ;  /* 0x000000ffff047224 */ /* 0x000fce00078e000e */
[----:B0-----:R-:W-:Y:S05]  /*e5e0*/  WARPSYNC.COLLECTIVE R15, `(.L_x_9166) ;  /* 0x000000000f087348 */ /* 0x001fea0003c00000 */
[----:B------:R1:W2:Y:S02]  /*e5f0*/  SHFL.IDX P6, R14, R13, R12, R11 ;  /* 0x0000000c0d0e7389 */ /* 0x0002a400000c000b */
[----:B012---:R-:W-:Y:S01]  /*e600*/  ENDCOLLECTIVE ;  /* 0x000000000000791b */ /* 0x007fe20003800000 */
.L_x_9166:
        /* <DEDUP_REMOVED lines=17> */
.L_x_9167:
[----:B------:R-:W-:Y:S01]  /*e720*/  @!P1 LEA R6, R10, UR38, 0x1 ;  /* 0x000000260a069c11 */ /* 0x000fe2000f8e08ff */
[----:B------:R-:W-:Y:S02]  /*e730*/  IMAD.MOV.U32 R13, RZ, RZ, R0 ;  /* 0x000000ffff0d7224 */ /* 0x000fe400078e0000 */
[----:B------:R-:W-:-:S07]  /*e740*/  IMAD.MOV.U32 R4, RZ, RZ, R14 ;  /* 0x000000ffff047224 */ /* 0x000fce00078e000e */
[----:B------:R-:W-:Y:S05]  /*e750*/  WARPSYNC.COLLECTIVE R15, `(.L_x_9168) ;  /* 0x000000000f087348 */ /* 0x000fea0003c00000 */
[----:B------:R0:W1:Y:S02]  /*e760*/  SHFL.IDX P6, R14, R13, R12, R11 ;  /* 0x0000000c0d0e7389 */ /* 0x00006400000c000b */
[----:B01----:R-:W-:Y:S01]  /*e770*/  ENDCOLLECTIVE ;  /* 0x000000000000791b */ /* 0x003fe20003800000 */
.L_x_9168:
        /* <DEDUP_REMOVED lines=16> */
.L_x_9169:
[----:B------:R-:W-:Y:S02]  /*e880*/  IMAD.MOV.U32 R13, RZ, RZ, R0 ;  /* 0x000000ffff0d7224 */ /* 0x000fe400078e0000 */
[----:B------:R-:W-:-:S07]  /*e890*/  IMAD.MOV.U32 R3, RZ, RZ, R14 ;  /* 0x000000ffff037224 */ /* 0x000fce00078e000e */
[----:B------:R-:W-:Y:S05]  /*e8a0*/  WARPSYNC.COLLECTIVE R15, `(.L_x_9170) ;  /* 0x000000000f087348 */ /* 0x000fea0003c00000 */
[----:B------:R0:W1:Y:S02]  /*e8b0*/  SHFL.IDX P6, R14, R13, R12, R11 ;  /* 0x0000000c0d0e7389 */ /* 0x00006400000c000b */
[----:B01----:R-:W-:Y:S01]  /*e8c0*/  ENDCOLLECTIVE ;  /* 0x000000000000791b */ /* 0x003fe20003800000 */
.L_x_9170:
[----:B------:R-:W-:Y:S01]  /*e8d0*/  IMAD.MOV.U32 R0, RZ, RZ, R14 ;  /* 0x000000ffff007224 */ /* 0x000fe200078e000e */
[----:B------:R-:W-:Y:S06]  /*e8e0*/  BRA `(.L_x_9171) ;  /* 0xffffffbc008c7947 */ /* 0x000fec000383ffff */
.L_x_9075:
[----:B------:R-:W-:Y:S01]  /*e8f0*/  BSSY B0, `(.L_x_9172) ;  /* 0x0000008000007945 */ /* 0x000fe20003800000 */
[----:B------:R-:W-:Y:S02]  /*e900*/  IMAD.MOV.U32 R13, RZ, RZ, R4 ;  /* 0x000000ffff0d7224 */ /* 0x000fe400078e0004 */
[----:B------:R-:W-:Y:S02]  /*e910*/  IMAD.MOV.U32 R12, RZ, RZ, RZ ;  /* 0x000000ffff0c7224 */ /* 0x000fe400078e00ff */
[----:B------:R-:W-:Y:S02]  /*e920*/  IMAD.MOV.U32 R11, RZ, RZ, 0x181f ;  /* 0x0000181fff0b7424 */ /* 0x000fe400078e00ff */
[----:B------:R-:W-:-:S07]  /*e930*/  IMAD.MOV.U32 R15, RZ, RZ, -0x1 ;  /* 0xffffffffff0f7424 */ /* 0x000fce00078e00ff */
[----:B0-----:R-:W-:Y:S05]  /*e940*/  WARPSYNC.COLLECTIVE R15, `(.L_x_9173) ;  /* 0x000000000f087348 */ /* 0x001fea0003c00000 */
[----:B------:R1:W2:Y:S02]  /*e950*/  SHFL.IDX P6, R14, R13, R12, R11 ;  /* 0x0000000c0d0e7389 */ /* 0x0002a400000c000b */
[----:B012---:R-:W-:Y:S01]  /*e960*/  ENDCOLLECTIVE ;  /* 0x000000000000791b */ /* 0x007fe20003800000 */
.L_x_9173:
[----:B------:R-:W-:Y:S05]  /*e970*/  BSYNC B0 ;  /* 0x0000000000007941 */ /* 0x000fea0003800000 */
.L_x_9172:
[----:B------:R-:W-:Y:S01]  /*e980*/  IMAD.MOV.U32 R13, RZ, RZ, R5 ;  /* 0x000000ffff0d7224 */ /* 0x000fe200078e0005 */
[----:B------:R0:W5:Y:S01]  /*e990*/  LDL.LU R9, [R1+0x1c] ;  /* 0x00001c0001097983 */ /* 0x0001620000300800 */
[----:B------:R-:W-:Y:S02]  /*e9a0*/  IMAD.MOV.U32 R12, RZ, RZ, RZ ;  /* 0x000000ffff0c7224 */ /* 0x000fe400078e00ff */
[----:B------:R-:W-:Y:S01]  /*e9b0*/  IMAD.MOV.U32 R11, RZ, RZ, 0x181f ;  /* 0x0000181fff0b7424 */ /* 0x000fe200078e00ff */
[----:B------:R0:W5:Y:S01]  /*e9c0*/  LDL.LU R7, [R1+0x20] ;  /* 0x0000200001077983 */ /* 0x0001620000300800 */
[----:B------:R-:W-:Y:S02]  /*e9d0*/  IMAD.MOV.U32 R15, RZ, RZ, -0x1 ;  /* 0xffffffffff0f7424 */ /* 0x000fe400078e00ff */
[----:B------:R-:W-:Y:S01]  /*e9e0*/  IMAD.MOV.U32 R2, RZ, RZ, R14 ;  /* 0x000000ffff027224 */ /* 0x000fe200078e000e */
[----:B------:R0:W5:Y:S06]  /*e9f0*/  LDL R10, [R1] ;  /* 0x00000000010a7983 */ /* 0x00016c0000100800 */
[----:B0----5:R-:W-:Y:S05]  /*ea00*/  WARPSYNC.COLLECTIVE R15, `(.L_x_9174) ;  /* 0x000000000f087348 */ /* 0x021fea0003c00000 */
[----:B------:R1:W2:Y:S02]  /*ea10*/  SHFL.IDX P6, R14, R13, R12, R11 ;  /* 0x0000000c0d0e7389 */ /* 0x0002a400000c000b */
[----:B012--5:R-:W-:Y:S01]  /*ea20*/  ENDCOLLECTIVE ;  /* 0x000000000000791b */ /* 0x027fe20003800000 */
.L_x_9174:
[----:B------:R-:W-:Y:S01]  /*ea30*/  ULDC UR4, c[0x0][0x288] ;  /* 0x0000a20000047ab9 */ /* 0x000fe20000000800 */
[----:B------:R-:W2:Y:S04]  /*ea40*/  LDL.LU R13, [R1+0xc] ;  /* 0x00000c00010d7983 */ /* 0x000ea80000300800 */
[----:B------:R-:W3:Y:S04]  /*ea50*/  LDL.LU R12, [R1+0x10] ;  /* 0x00001000010c7983 */ /* 0x000ee80000300800 */
[----:B------:R-:W4:Y:S04]  /*ea60*/  LDL.LU R11, [R1+0x14] ;  /* 0x00001400010b7983 */ /* 0x000f280000300800 */
[----:B------:R-:W5:Y:S01]  /*ea70*/  LDL.LU R15, [R1+0x18] ;  /* 0x00001800010f7983 */ /* 0x000f620000300800 */
[----:B------:R-:W-:-:S03]  /*ea80*/  IMAD.MOV.U32 R3, RZ, RZ, R14 ;  /* 0x000000ffff037224 */ /* 0x000fc600078e000e */
[----:B------:R-:W5:Y:S01]  /*ea90*/  LDL.LU R14, [R1+0x4] ;  /* 0x00000400010e7983 */ /* 0x000f620000300800 */
[----:B------:R-:W-:Y:S01]  /*eaa0*/  IMAD R0, R6, UR4, RZ ;  /* 0x0000000406007c24 */ /* 0x000fe2000f8e02ff */
[----:B------:R-:W-:Y:S01]  /*eab0*/  LOP3.LUT R17, R17, 0xffffffbf, RZ, 0xc0, !PT ;  /* 0xffffffbf11117812 */ /* 0x000fe200078ec0ff */
[----:B------:R-:W-:-:S03]  /*eac0*/  ULDC.64 UR6, c[0x0][0x208] ;  /* 0x0000820000067ab9 */ /* 0x000fc60000000a00 */
[-C--:B--2---:R-:W-:Y:S01]  /*ead0*/  ISETP.GE.AND P6, PT, R13, R0.reuse, PT ;  /* 0x000000000d00720c */ /* 0x084fe20003fc6270 */
[----:B------:R-:W-:Y:S01]  /*eae0*/  IMAD.MOV.U32 R13, RZ, RZ, R4 ;  /* 0x000000ffff0d7224 */ /* 0x000fe200078e0004 */
[----:B---3--:R-:W-:Y:S01]  /*eaf0*/  ISETP.GE.AND P5, PT, R12, R0, PT ;  /* 0x000000000c00720c */ /* 0x008fe20003fa6270 */
[----:B------:R-:W-:-:S10]  /*eb00*/  IMAD.MOV.U32 R12, RZ, RZ, 0x1 ;  /* 0x00000001ff0c7424 */ /* 0x000fd400078e00ff */
[----:B------:R-:W-:Y:S02]  /*eb10*/  @P6 LOP3.LUT R17, R17, 0x40, RZ, 0xfc, !PT ;  /* 0x0000004011116812 */ /* 0x000fe400078efcff */
[-C--:B----4-:R-:W-:Y:S01]  /*eb20*/  ISETP.GE.AND P6, PT, R11, R0.reuse, PT ;  /* 0x000000000b00720c */ /* 0x090fe20003fc6270 */
[----:B------:R-:W-:Y:S01]  /*eb30*/  IMAD.MOV.U32 R11, RZ, RZ, 0x181f ;  /* 0x0000181fff0b7424 */ /* 0x000fe200078e00ff */
[----:B------:R-:W-:Y:S02]  /*eb40*/  LOP3.LUT R17, R17, 0xffffffdf, RZ, 0xc0, !PT ;  /* 0xffffffdf11117812 */ /* 0x000fe400078ec0ff */
[-C--:B-----5:R-:W-:Y:S02]  /*eb50*/  ISETP.GE.AND P4, PT, R14, R0.reuse, PT ;  /* 0x000000000e00720c */ /* 0x0a0fe40003f86270 */
[----:B------:R-:W-:Y:S02]  /*eb60*/  @P5 LOP3.LUT R17, R17, 0x20, RZ, 0xfc, !PT ;  /* 0x0000002011115812 */ /* 0x000fe400078efcff */
[----:B------:R-:W-:Y:S01]  /*eb70*/  ISETP.GE.AND P5, PT, R15, R0, PT ;  /* 0x000000000f00720c */ /* 0x000fe20003fa6270 */
[----:B------:R-:W-:Y:S01]  /*eb80*/  IMAD.MOV.U32 R15, RZ, RZ, -0x1 ;  /* 0xffffffffff0f7424 */ /* 0x000fe200078e00ff */
[----:B------:R-:W-:-:S04]  /*eb90*/  LOP3.LUT R17, R17, 0xffffffef, RZ, 0xc0, !PT ;  /* 0xffffffef11117812 */ /* 0x000fc800078ec0ff */
[----:B------:R-:W-:Y:S02]  /*eba0*/  @P6 LOP3.LUT R17, R17, 0x10, RZ, 0xfc, !PT ;  /* 0x0000001011116812 */ /* 0x000fe400078efcff */
[-C--:B------:R-:W-:Y:S02]  /*ebb0*/  ISETP.GE.AND P6, PT, R9, R0.reuse, PT ;  /* 0x000000000900720c */ /* 0x080fe40003fc6270 */
[----:B------:R-:W-:Y:S02]  /*ebc0*/  LOP3.LUT R17, R17, 0xfffffff7, RZ, 0xc0, !PT ;  /* 0xfffffff711117812 */ /* 0x000fe400078ec0ff */
[----:B------:R-:W-:Y:S02]  /*ebd0*/  @!P4 LEA R21, R10, UR38, 0x1 ;  /* 0x000000260a15cc11 */ /* 0x000fe4000f8e08ff */
[----:B------:R-:W-:Y:S02]  /*ebe0*/  @P5 LOP3.LUT R17, R17, 0x8, RZ, 0xfc, !PT ;  /* 0x0000000811115812 */ /* 0x000fe400078efcff */
[----:B------:R-:W-:-:S02]  /*ebf0*/  ISETP.GE.AND P5, PT, R7, R0, PT ;  /* 0x000000000700720c */ /* 0x000fc40003fa6270 */
[----:B------:R-:W-:Y:S02]  /*ec00*/  LOP3.LUT R17, R17, 0xfffffffb, RZ, 0xc0, !PT ;  /* 0xfffffffb11117812 */ /* 0x000fe400078ec0ff */
[----:B------:R-:W-:Y:S02]  /*ec10*/  P2R R7, PR, RZ, 0x20 ;  /* 0x00000020ff077803 */ /* 0x000fe40000000000 */
[----:B------:R-:W-:Y:S02]  /*ec20*/  @P6 LOP3.LUT R17, R17, 0x4, RZ, 0xfc, !PT ;  /* 0x0000000411116812 */ /* 0x000fe400078efcff */
[----:B------:R-:W-:Y:S02]  /*ec30*/  @!P4 LEA R3, P6, R8, R3, 0x1 ;  /* 0x000000030803c211 */ /* 0x000fe400078c08ff */
[----:B------:R-:W-:-:S03]  /*ec40*/  LOP3.LUT P5, RZ, R17, 0x20, RZ, 0xc0, !PT ;  /* 0x0000002011ff7812 */ /* 0x000fc600078ac0ff */
        /* <DEDUP_REMOVED lines=9> */
[----:B------:R0:W-:Y:S04]  /*ece0*/  @!P4 LDGSTS.E.BYPASS.LTC128B.128 [R21+0x2a400], desc[UR6][R2.64+0x100], !P1 ;  /* 0x2a4001000215cfae */ /* 0x0001e8000c901d46 */
[----:B------:R0:W-:Y:S01]  /*ecf0*/  @!P4 LDGSTS.E.BYPASS.LTC128B.128 [R21+0x2e400], desc[UR6][R2.64+0x180], !P2 ;  /* 0x2e4001800215cfae */ /* 0x0001e2000d101d46 */
[----:B------:R-:W-:-:S13]  /*ed00*/  LOP3.LUT P4, RZ, R17, 0x40, RZ, 0xc0, !PT ;  /* 0x0000004011ff7812 */ /* 0x000fda000788c0ff */
[----:B0-----:R-:W-:Y:S05]  /*ed10*/  WARPSYNC.COLLECTIVE R15, `(.L_x_9175) ;  /* 0x000000000f087348 */ /* 0x001fea0003c00000 */
[----:B------:R1:W2:Y:S02]  /*ed20*/  SHFL.IDX P6, R14, R13, R12, R11 ;  /* 0x0000000c0d0e7389 */ /* 0x0002a400000c000b */
[----:B012---:R-:W-:Y:S01]  /*ed30*/  ENDCOLLECTIVE ;  /* 0x000000000000791b */ /* 0x007fe20003800000 */
.L_x_9175:
[C---:B------:R-:W-:Y:S02]  /*ed40*/  @!P5 LEA R21, R10.reuse, UR38, 0x1 ;  /* 0x000000260a15dc11 */ /* 0x040fe4000f8e08ff */
[----:B------:R-:W-:Y:S01]  /*ed50*/  @!P4 LEA R9, R10, UR38, 0x1 ;  /* 0x000000260a09cc11 */ /* 0x000fe2000f8e08ff */
[----:B------:R-:W-:Y:S02]  /*ed60*/  IMAD.MOV.U32 R13, RZ, RZ, R5 ;  /* 0x000000ffff0d7224 */ /* 0x000fe400078e0005 */
[----:B------:R-:W-:-:S07]  /*ed70*/  IMAD.MOV.U32 R6, RZ, RZ, R14 ;  /* 0x000000ffff067224 */ /* 0x000fce00078e000e */
[----:B------:R-:W-:Y:S05]  /*ed80*/  WARPSYNC.COLLECTIVE R15, `(.L_x_9176) ;  /* 0x000000000f087348 */ /* 0x000fea0003c00000 */
[----:B------:R0:W1:Y:S02]  /*ed90*/  SHFL.IDX P6, R14, R13, R12, R11 ;  /* 0x0000000c0d0e7389 */ /* 0x00006400000c000b */
[----:B01----:R-:W-:Y:S01]  /*eda0*/  ENDCOLLECTIVE ;  /* 0x000000000000791b */ /* 0x003fe20003800000 */
.L_x_9176:
[----:B------:R-:W-:Y:S01]  /*edb0*/  ULDC.64 UR4, c[0x0][0x208] ;  /* 0x0000820000047ab9 */ /* 0x000fe20000000a00 */
[----:B------:R-:W-:Y:S02]  /*edc0*/  IMAD.MOV.U32 R13, RZ, RZ, R4 ;  /* 0x000000ffff0d7224 */ /* 0x000fe400078e0004 */
[----:B------:R-:W-:Y:S02]  /*edd0*/  IMAD.MOV.U32 R12, RZ, RZ, 0x2 ;  /* 0x00000002ff0c7424 */ /* 0x000fe400078e00ff */
[----:B------:R-:W-:-:S05]  /*ede0*/  IMAD.MOV.U32 R2, RZ, RZ, R14 ;  /* 0x000000ffff027224 */ /* 0x000fca00078e000e */
[----:B------:R-:W-:-:S05]  /*edf0*/  @!P4 LEA R2, P6, R8, R2, 0x1 ;  /* 0x000000020802c211 */ /* 0x000fca00078c08ff */
[----:B------:R-:W-:-:S05]  /*ee00*/  @!P4 IMAD.X R3, RZ, RZ, R6, P6 ;  /* 0x000000ffff03c224 */ /* 0x000fca00030e0606 */
        /* <DEDUP_REMOVED lines=11> */
.L_x_9177:
[----:B------:R-:W-:Y:S01]  /*eec0*/  @!P4 LEA R9, R10, UR38, 0x1 ;  /* 0x000000260a09cc11 */ /* 0x000fe2000f8e08ff */
[----:B------:R-:W-:Y:S02]  /*eed0*/  IMAD.MOV.U32 R13, RZ, RZ, R5 ;  /* 0x000000ffff0d7224 */ /* 0x000fe400078e0005 */
[----:B------:R-:W-:-:S07]  /*eee0*/  IMAD.MOV.U32 R6, RZ, RZ, R14 ;  /* 0x000000ffff067224 */ /* 0x000fce00078e000e */
[----:B------:R-:W-:Y:S05]  /*eef0*/  WARPSYNC.COLLECTIVE R15, `(.L_x_9178) ;  /* 0x000000000f087348 */ /* 0x000fea0003c00000 */
[----:B------:R0:W1:Y:S02]  /*ef00*/  SHFL.IDX P6, R14, R13, R12, R11 ;  /* 0x0000000c0d0e7389 */ /* 0x00006400000c000b */
[----:B01----:R-:W-:Y:S01]  /*ef10*/  ENDCOLLECTIVE ;  /* 0x000000000000791b */ /* 0x003fe20003800000 */
.L_x_9178:
        /* <DEDUP_REMOVED lines=17> */
.L_x_9179:
[----:B------:R-:W-:Y:S02]  /*f030*/  IMAD.MOV.U32 R13, RZ, RZ, R5 ;  /* 0x000000ffff0d7224 */ /* 0x000fe400078e0005 */
[----:B------:R-:W-:-:S07]  /*f040*/  IMAD.MOV.U32 R6, RZ, RZ, R14 ;  /* 0x000000ffff067224 */ /* 0x000fce00078e000e */
[----:B------:R-:W-:Y:S05]  /*f050*/  WARPSYNC.COLLECTIVE R15, `(.L_x_9180) ;  /* 0x000000000f087348 */ /* 0x000fea0003c00000 */
[----:B------:R0:W1:Y:S02]  /*f060*/  SHFL.IDX P6, R14, R13, R12, R11 ;  /* 0x0000000c0d0e7389 */ /* 0x00006400000c000b */
[----:B01----:R-:W-:Y:S01]  /*f070*/  ENDCOLLECTIVE ;  /* 0x000000000000791b */ /* 0x003fe20003800000 */
.L_x_9180:
[----:B------:R-:W-:Y:S01]  /*f080*/  ULDC.64 UR4, c[0x0][0x208] ;  /* 0x0000820000047ab9 */ /* 0x000fe20000000a00 */
[----:B------:R-:W-:Y:S02]  /*f090*/  IMAD.MOV.U32 R13, RZ, RZ, R4 ;  /* 0x000000ffff0d7224 */ /* 0x000fe400078e0004 */
[----:B------:R-:W-:Y:S01]  /*f0a0*/  IMAD.MOV.U32 R12, RZ, RZ, 0x4 ;  /* 0x00000004ff0c7424 */ /* 0x000fe200078e00ff */
        /* <DEDUP_REMOVED lines=13> */
.L_x_9181:
[----:B------:R-:W0:Y:S01]  /*f180*/  S2R R9, SR_TID.X ;  /* 0x0000000000097919 */ /* 0x000e220000002100 */
[----:B------:R-:W-:Y:S02]  /*f190*/  IMAD.MOV.U32 R13, RZ, RZ, R5 ;  /* 0x000000ffff0d7224 */ /* 0x000fe400078e0005 */
[----:B------:R-:W-:-:S07]  /*f1a0*/  IMAD.MOV.U32 R6, RZ, RZ, R14 ;  /* 0x000000ffff067224 */ /* 0x000fce00078e000e */
[----:B0-----:R-:W-:Y:S05]  /*f1b0*/  WARPSYNC.COLLECTIVE R15, `(.L_x_9182) ;  /* 0x000000000f087348 */ /* 0x001fea0003c00000 */
[----:B------:R1:W2:Y:S02]  /*f1c0*/  SHFL.IDX P6, R14, R13, R12, R11 ;  /* 0x0000000c0d0e7389 */ /* 0x0002a400000c000b */
[----:B012---:R-:W-:Y:S01]  /*f1d0*/  ENDCOLLECTIVE ;  /* 0x000000000000791b */ /* 0x007fe20003800000 */
.L_x_9182:
[----:B------:R-:W-:Y:S01]  /*f1e0*/  ULDC.64 UR4, c[0x0][0x208] ;  /* 0x0000820000047ab9 */ /* 0x000fe20000000a00 */
[----:B------:R-:W-:Y:S02]  /*f1f0*/  IMAD.MOV.U32 R13, RZ, RZ, R4 ;  /* 0x000000ffff0d7224 */ /* 0x000fe400078e0004 */
[----:B------:R-:W-:Y:S01]  /*f200*/  IMAD.MOV.U32 R12, RZ, RZ, 0x5 ;  /* 0x00000005ff0c7424 */ /* 0x000fe200078e00ff */
[----:B------:R-:W-:-:S05]  /*f210*/  @!P5 LEA R8, P6, R8, R14, 0x1 ;  /* 0x0000000e0808d211 */ /* 0x000fca00078c08ff */
[----:B------:R-:W-:Y:S01]  /*f220*/  @!P5 IMAD.X R21, RZ, RZ, R6, P6 ;  /* 0x000000ffff15d224 */ /* 0x000fe200030e0606 */
[----:B------:R-:W-:Y:S02]  /*f230*/  LOP3.LUT P6, RZ, R17, 0x8, RZ, 0xc0, !PT ;  /* 0x0000000811ff7812 */ /* 0x000fe400078cc0ff */
[----:B------:R-:W-:-:S11]  /*f240*/  ISETP.NE.AND P5, PT, R7, RZ, PT ;  /* 0x000000ff0700720c */ /* 0x000fd60003fa5270 */
[C---:B------:R-:W-:Y:S01]  /*f250*/  @!P6 LEA R7, R10.reuse, UR38, 0x1 ;  /* 0x000000260a07ec11 */ /* 0x040fe2000f8e08ff */
[----:B------:R-:W-:Y:S02]  /*f260*/  @!P6 IMAD.MOV.U32 R2, RZ, RZ, R8 ;  /* 0x000000ffff02e224 */ /* 0x000fe400078e0008 */
[----:B------:R-:W-:Y:S01]  /*f270*/  @!P6 IMAD.MOV.U32 R3, RZ, RZ, R21 ;  /* 0x000000ffff03e224 */ /* 0x000fe200078e0015 */
[----:B------:R-:W-:Y:S01]  /*f280*/  @!P4 LEA R21, R10, UR38, 0x1 ;  /* 0x000000260a15cc11 */ /* 0x000fe2000f8e08ff */
[----:B------:R-:W-:-:S03]  /*f290*/  IMAD.SHL.U32 R8, R9, 0x8, RZ ;  /* 0x0000000809087824 */ /* 0x000fc600078e00ff */
[----:B------:R-:W-:Y:S01]  /*f2a0*/  @!PT LDS RZ, [RZ] ;  /* 0x00000000fffff984 */ /* 0x000fe20000000800 */
[----:B------:R-:W-:Y:S01]  /*f2b0*/  @!PT LDS RZ, [RZ] ;  /* 0x00000000fffff984 */ /* 0x000fe20000000800 */
[----:B------:R-:W-:Y:S01]  /*f2c0*/  @!PT LDS RZ, [RZ] ;  /* 0x00000000fffff984 */ /* 0x000fe20000000800 */
[----:B------:R0:W-:Y:S02]  /*f2d0*/  @!P6 LDGSTS.E.BYPASS.LTC128B.128 [R7+0x24400], desc[UR4][R2.64], !P3 ;  /* 0x244000000207efae */ /* 0x0001e4000d901d44 */
[----:B------:R-:W-:Y:S02]  /*f2e0*/  LOP3.LUT R8, R8, 0x38, RZ, 0xc0, !PT ;  /* 0x0000003808087812 */ /* 0x000fe400078ec0ff */
[----:B------:R0:W-:Y:S04]  /*f2f0*/  @!P6 LDGSTS.E.BYPASS.LTC128B.128 [R7+0x28400], desc[UR4][R2.64+0x80], !P0 ;  /* 0x284000800207efae */ /* 0x0001e8000c101d44 */
[----:B------:R0:W-:Y:S04]  /*f300*/  @!P6 LDGSTS.E.BYPASS.LTC128B.128 [R7+0x2c400], desc[UR4][R2.64+0x100], !P1 ;  /* 0x2c4001000207efae */ /* 0x0001e8000c901d44 */
[----:B------:R0:W-:Y:S02]  /*f310*/  @!P6 LDGSTS.E.BYPASS.LTC128B.128 [R7+0x30400], desc[UR4][R2.64+0x180], !P2 ;  /* 0x304001800207efae */ /* 0x0001e4000d101d44 */
[----:B0-----:R-:W-:Y:S05]  /*f320*/  WARPSYNC.COLLECTIVE R15, `(.L_x_9183) ;  /* 0x000000000f087348 */ /* 0x001fea0003c00000 */
[----:B------:R1:W2:Y:S02]  /*f330*/  SHFL.IDX P6, R14, R13, R12, R11 ;  /* 0x0000000c0d0e7389 */ /* 0x0002a400000c000b */
[----:B012---:R-:W-:Y:S01]  /*f340*/  ENDCOLLECTIVE ;  /* 0x000000000000791b */ /* 0x007fe20003800000 */
.L_x_9183:
[----:B------:R-:W-:Y:S02]  /*f350*/  IMAD.MOV.U32 R13, RZ, RZ, R5 ;  /* 0x000000ffff0d7224 */ /* 0x000fe400078e0005 */
[----:B------:R-:W-:-:S07]  /*f360*/  IMAD.MOV.U32 R6, RZ, RZ, R14 ;  /* 0x000000ffff067224 */ /* 0x000fce00078e000e */
[----:B------:R-:W-:Y:S05]  /*f370*/  WARPSYNC.COLLECTIVE R15, `(.L_x_9184) ;  /* 0x000000000f087348 */ /* 0x000fea0003c00000 */
[----:B------:R0:W1:Y:S02]  /*f380*/  SHFL.IDX P6, R14, R13, R12, R11 ;  /* 0x0000000c0d0e7389 */ /* 0x00006400000c000b */
[----:B01----:R-:W-:Y:S01]  /*f390*/  ENDCOLLECTIVE ;  /* 0x000000000000791b */ /* 0x003fe20003800000 */
.L_x_9184:
[----:B------:R-:W-:Y:S01]  /*f3a0*/  ULDC.64 UR4, c[0x0][0x208] ;  /* 0x0000820000047ab9 */ /* 0x000fe20000000a00 */
[----:B------:R-:W-:Y:S02]  /*f3b0*/  IMAD.MOV.U32 R13, RZ, RZ, R4 ;  /* 0x000000ffff0d7224 */ /* 0x000fe400078e0004 */
[----:B------:R-:W-:Y:S01]  /*f3c0*/  IMAD.MOV.U32 R12, RZ, RZ, 0x6 ;  /* 0x00000006ff0c7424 */ /* 0x000fe200078e00ff */
[----:B------:R-:W-:-:S05]  /*f3d0*/  @!P4 LEA R14, P6, R8, R14, 0x1 ;  /* 0x0000000e080ec211 */ /* 0x000fca00078c08ff */
[----:B------:R-:W-:Y:S02]  /*f3e0*/  @!P4 IMAD.X R9, RZ, RZ, R6, P6 ;  /* 0x000000ffff09c224 */ /* 0x000fe400030e0606 */
[----:B------:R-:W-:Y:S02]  /*f3f0*/  @!P4 IMAD.MOV.U32 R2, RZ, RZ, R14 ;  /* 0x000000ffff02c224 */ /* 0x000fe400078e000e */
[----:B------:R-:W-:Y:S01]  /*f400*/  @!P4 IMAD.MOV.U32 R3, RZ, RZ, R9 ;  /* 0x000000ffff03c224 */ /* 0x000fe200078e0009 */
[----:B------:R-:W-:-:S04]  /*f410*/  @!P5 LEA R9, R10, UR38, 0x1 ;  /* 0x000000260a09dc11 */ /* 0x000fc8000f8e08ff */
[----:B------:R-:W-:Y:S01]  /*f420*/  @!PT LDS RZ, [RZ] ;  /* 0x00000000fffff984 */ /* 0x000fe20000000800 */
[----:B------:R-:W-:Y:S01]  /*f430*/  @!PT LDS RZ, [RZ] ;  /* 0x00000000fffff984 */ /* 0x000fe20000000800 */
[----:B------:R-:W-:Y:S01]  /*f440*/  @!PT LDS RZ, [RZ] ;  /* 0x00000000fffff984 */ /* 0x000fe20000000800 */
[----:B------:R0:W-:Y:S04]  /*f450*/  @!P4 LDGSTS.E.BYPASS.LTC128B.128 [R21+0x24c00], desc[UR4][R2.64], !P3 ;  /* 0x24c000000215cfae */ /* 0x0001e8000d901d44 */
[----:B------:R0:W-:Y:S04]  /*f460*/  @!P4 LDGSTS.E.BYPASS.LTC128B.128 [R21+0x28c00], desc[UR4][R2.64+0x80], !P0 ;  /* 0x28c000800215cfae */ /* 0x0001e8000c101d44 */
[----:B------:R0:W-:Y:S04]  /*f470*/  @!P4 LDGSTS.E.BYPASS.LTC128B.128 [R21+0x2cc00], desc[UR4][R2.64+0x100], !P1 ;  /* 0x2cc001000215cfae */ /* 0x0001e8000c901d44 */
[----:B------:R0:W-:Y:S02]  /*f480*/  @!P4 LDGSTS.E.BYPASS.LTC128B.128 [R21+0x30c00], desc[UR4][R2.64+0x180], !P2 ;  /* 0x30c001800215cfae */ /* 0x0001e4000d101d44 */
[----:B0-----:R-:W-:Y:S05]  /*f490*/  WARPSYNC.COLLECTIVE R15, `(.L_x_9185) ;  /* 0x000000000f087348 */ /* 0x001fea0003c00000 */
[----:B------:R1:W2:Y:S02]  /*f4a0*/  SHFL.IDX P6, R14, R13, R12, R11 ;  /* 0x0000000c0d0e7389 */ /* 0x0002a400000c000b */
[----:B012---:R-:W-:Y:S01]  /*f4b0*/  ENDCOLLECTIVE ;  /* 0x000000000000791b */ /* 0x007fe20003800000 */
.L_x_9185:
[----:B------:R-:W-:Y:S02]  /*f4c0*/  IMAD.MOV.U32 R13, RZ, RZ, R5 ;  /* 0x000000ffff0d7224 */ /* 0x000fe400078e0005 */
[----:B------:R-:W-:-:S07]  /*f4d0*/  IMAD.MOV.U32 R6, RZ, RZ, R14 ;  /* 0x000000ffff067224 */ /* 0x000fce00078e000e */
[----:B------:R-:W-:Y:S05]  /*f4e0*/  WARPSYNC.COLLECTIVE R15, `(.L_x_9186) ;  /* 0x000000000f087348 */ /* 0x000fea0003c00000 */
[----:B------:R0:W1:Y:S02]  /*f4f0*/  SHFL.IDX P6, R14, R13, R12, R11 ;  /* 0x0000000c0d0e7389 */ /* 0x00006400000c000b */
[----:B01----:R-:W-:Y:S01]  /*f500*/  ENDCOLLECTIVE ;  /* 0x000000000000791b */ /* 0x003fe20003800000 */
.L_x_9186:
[----:B------:R-:W-:Y:S01]  /*f510*/  ULDC.64 UR4, c[0x0][0x208] ;  /* 0x0000820000047ab9 */ /* 0x000fe20000000a00 */
[----:B------:R-:W-:Y:S02]  /*f520*/  IMAD.MOV.U32 R13, RZ, RZ, R4 ;  /* 0x000000ffff0d7224 */ /* 0x000fe400078e0004 */
[----:B------:R-:W-:Y:S01]  /*f530*/  IMAD.MOV.U32 R12, RZ, RZ, 0x7 ;  /* 0x00000007ff0c7424 */ /* 0x000fe200078e00ff */
[----:B------:R-:W-:-:S05]  /*f540*/  @!P5 LEA R14, P6, R8, R14, 0x1 ;  /* 0x0000000e080ed211 */ /* 0x000fca00078c08ff */
[----:B------:R-:W-:Y:S02]  /*f550*/  @!P5 IMAD.X R7, RZ, RZ, R6, P6 ;  /* 0x000000ffff07d224 */ /* 0x000fe400030e0606 */
[----:B------:R-:W-:Y:S02]  /*f560*/  @!P5 IMAD.MOV.U32 R2, RZ, RZ, R14 ;  /* 0x000000ffff02d224 */ /* 0x000fe400078e000e */
[----:B------:R-:W-:-:S05]  /*f570*/  @!P5 IMAD.MOV.U32 R3, RZ, RZ, R7 ;  /* 0x000000ffff03d224 */ /* 0x000fca00078e0007 */
        /* <DEDUP_REMOVED lines=10> */
.L_x_9187:
[----:B------:R-:W-:Y:S02]  /*f620*/  IMAD.MOV.U32 R13, RZ, RZ, R5 ;  /* 0x000000ffff0d7224 */ /* 0x000fe400078e0005 */
[----:B------:R-:W-:-:S07]  /*f630*/  IMAD.MOV.U32 R6, RZ, RZ, R14 ;  /* 0x000000ffff067224 */ /* 0x000fce00078e000e */
[----:B------:R-:W-:Y:S05]  /*f640*/  WARPSYNC.COLLECTIVE R15, `(.L_x_9188) ;  /* 0x000000000f087348 */ /* 0x000fea0003c00000 */
[----:B------:R0:W1:Y:S02]  /*f650*/  SHFL.IDX P6, R14, R13, R12, R11 ;  /* 0x0000000c0d0e7389 */ /* 0x00006400000c000b */
[----:B01----:R-:W-:Y:S01]  /*f660*/  ENDCOLLECTIVE ;  /* 0x000000000000791b */ /* 0x003fe20003800000 */
.L_x_9188:
[----:B------:R-:W-:Y:S05]  /*f670*/  BRA `(.L_x_9189) ;  /* 0xffffffbc00547947 */ /* 0x000fea000383ffff */
.L_x_9078:
[----:B0-----:R-:W-:-:S04]  /*f680*/  IMAD.U32 R3, RZ, RZ, UR38 ;  /* 0x00000026ff037e24 */ /* 0x001fc8000f8e00ff */
[----:B------:R0:W3:Y:S03]  /*f690*/  SYNCS.PHASECHK.TRANS64.TRYWAIT P0, [R3+URZ+0x32420], R2 ;  /* 0x03242002030075a7 */ /* 0x0000e6000800017f */
[----:B---3--:R-:W-:Y:S05]  /*f6a0*/  @!P0 NANOSLEEP.SYNCS 0x989680 ;  /* 0x009896800000895d */ /* 0x008fea0003900000 */
[----:B------:R-:W3:Y:S02]  /*f6b0*/  @!P0 SYNCS.PHASECHK.TRANS64 P0, [R3+URZ+0x32420], R2 ;  /* 0x03242002030085a7 */ /* 0x000ee4000800007f */
[----:B---3--:R-:W-:Y:S05]  /*f6c0*/  @!P0 BRA `(.L_x_9078) ;  /* 0xfffffffc00ec8947 */ /* 0x008fea000383ffff */
[----:B------:R-:W-:Y:S05]  /*f6d0*/  BRA `(.L_x_9190) ;  /* 0xffffffbc00c87947 */ /* 0x000fea000383ffff */
.L_x_9081:
[----:B0-----:R-:W-:-:S04]  /*f6e0*/  IMAD.U32 R3, RZ, RZ, UR38 ;  /* 0x00000026ff037e24 */ /* 0x001fc8000f8e00ff */
[----:B------:R0:W3:Y:S03]  /*f6f0*/  SYNCS.PHASECHK.TRANS64.TRYWAIT P0, [R3+URZ+0x32460], R2 ;  /* 0x03246002030075a7 */ /* 0x0000e6000800017f */
[----:B---3--:R-:W-:Y:S05]  /*f700*/  @!P0 NANOSLEEP.SYNCS 0x989680 ;  /* 0x009896800000895d */ /* 0x008fea0003900000 */
[----:B------:R-:W3:Y:S02]  /*f710*/  @!P0 SYNCS.PHASECHK.TRANS64 P0, [R3+URZ+0x32460], R2 ;  /* 0x03246002030085a7 */ /* 0x000ee4000800007f */
[----:B---3--:R-:W-:Y:S05]  /*f720*/  @!P0 BRA `(.L_x_9081) ;  /* 0xfffffffc00ec8947 */ /* 0x008fea000383ffff */
[----:B------:R-:W-:Y:S05]  /*f730*/  BRA `(.L_x_9191) ;  /* 0xffffffbc00d47947 */ /* 0x000fea000383ffff */
.L_x_9093:
[----:B-1----:R-:W-:-:S04]  /*f740*/  IMAD.U32 R3, RZ, RZ, UR38 ;  /* 0x00000026ff037e24 */ /* 0x002fc8000f8e00ff */
[----:B------:R1:W3:Y:S03]  /*f750*/  SYNCS.PHASECHK.TRANS64.TRYWAIT P0, [R3+URZ+0x32448], R2 ;  /* 0x03244802030075a7 */ /* 0x0002e6000800017f */
[----:B---3--:R-:W-:Y:S05]  /*f760*/  @!P0 NANOSLEEP.SYNCS 0x989680 ;  /* 0x009896800000895d */ /* 0x008fea0003900000 */
[----:B------:R-:W3:Y:S02]  /*f770*/  @!P0 SYNCS.PHASECHK.TRANS64 P0, [R3+URZ+0x32448], R2 ;  /* 0x03244802030085a7 */ /* 0x000ee4000800007f */
[----:B---3--:R-:W-:Y:S05]  /*f780*/  @!P0 BRA `(.L_x_9093) ;  /* 0xfffffffc00ec8947 */ /* 0x008fea000383ffff */
[----:B------:R-:W-:Y:S05]  /*f790*/  BRA `(.L_x_9192) ;  /* 0xffffffc400d47947 */ /* 0x000fea000383ffff */
.L_x_9098:
[----:B01----:R-:W-:-:S04]  /*f7a0*/  IMAD.U32 R3, RZ, RZ, UR38 ;  /* 0x00000026ff037e24 */ /* 0x003fc8000f8e00ff */
[----:B------:R0:W1:Y:S03]  /*f7b0*/  SYNCS.PHASECHK.TRANS64.TRYWAIT P0, [R3+URZ+0x32468], R2 ;  /* 0x03246802030075a7 */ /* 0x000066000800017f */
[----:B-1----:R-:W-:Y:S05]  /*f7c0*/  @!P0 NANOSLEEP.SYNCS 0x989680 ;  /* 0x009896800000895d */ /* 0x002fea0003900000 */
[----:B------:R-:W1:Y:S02]  /*f7d0*/  @!P0 SYNCS.PHASECHK.TRANS64 P0, [R3+URZ+0x32468], R2 ;  /* 0x03246802030085a7 */ /* 0x000e64000800007f */
[----:B-1----:R-:W-:Y:S05]  /*f7e0*/  @!P0 BRA `(.L_x_9098) ;  /* 0xfffffffc00ec8947 */ /* 0x002fea000383ffff */
[----:B------:R-:W-:Y:S05]  /*f7f0*/  BRA `(.L_x_9193) ;  /* 0xffffffc800347947 */ /* 0x000fea000383ffff */
.L_x_9109:
[----:B-1----:R-:W-:-:S04]  /*f800*/  IMAD.U32 R3, RZ, RZ, UR38 ;  /* 0x00000026ff037e24 */ /* 0x002fc8000f8e00ff */
[----:B------:R1:W3:Y:S03]  /*f810*/  SYNCS.PHASECHK.TRANS64.TRYWAIT P0, [R3+URZ+0x32440], R2 ;  /* 0x03244002030075a7 */ /* 0x0002e6000800017f */
[----:B---3--:R-:W-:Y:S05]  /*f820*/  @!P0 NANOSLEEP.SYNCS 0x989680 ;  /* 0x009896800000895d */ /* 0x008fea0003900000 */
[----:B------:R-:W3:Y:S02]  /*f830*/  @!P0 SYNCS.PHASECHK.TRANS64 P0, [R3+URZ+0x32440], R2 ;  /* 0x03244002030085a7 */ /* 0x000ee4000800007f */
[----:B---3--:R-:W-:Y:S05]  /*f840*/  @!P0 BRA `(.L_x_9109) ;  /* 0xfffffffc00ec8947 */ /* 0x008fea000383ffff */
[----:B------:R-:W-:Y:S05]  /*f850*/  BRA `(.L_x_9194) ;  /* 0xffffffcc00b47947 */ /* 0x000fea000383ffff */
.L_x_9114:
[----:B01----:R-:W-:-:S04]  /*f860*/  IMAD.U32 R3, RZ, RZ, UR38 ;  /* 0x00000026ff037e24 */ /* 0x003fc8000f8e00ff */
[----:B------:R0:W1:Y:S03]  /*f870*/  SYNCS.PHASECHK.TRANS64.TRYWAIT P0, [R3+URZ+0x32460], R2 ;  /* 0x03246002030075a7 */ /* 0x000066000800017f */
[----:B-1----:R-:W-:Y:S05]  /*f880*/  @!P0 NANOSLEEP.SYNCS 0x989680 ;  /* 0x009896800000895d */ /* 0x002fea0003900000 */
[----:B------:R-:W1:Y:S02]  /*f890*/  @!P0 SYNCS.PHASECHK.TRANS64 P0, [R3+URZ+0x32460], R2 ;  /* 0x03246002030085a7 */ /* 0x000e64000800007f */
[----:B-1----:R-:W-:Y:S05]  /*f8a0*/  @!P0 BRA `(.L_x_9114) ;  /* 0xfffffffc00ec8947 */ /* 0x002fea000383ffff */
[----:B------:R-:W-:Y:S05]  /*f8b0*/  BRA `(.L_x_9195) ;  /* 0xffffffd000187947 */ /* 0x000fea000383ffff */
.L_x_9126:
[----:B-1----:R-:W-:-:S04]  /*f8c0*/  IMAD.U32 R3, RZ, RZ, UR38 ;  /* 0x00000026ff037e24 */ /* 0x002fc8000f8e00ff */
[----:B------:R1:W3:Y:S03]  /*f8d0*/  SYNCS.PHASECHK.TRANS64.TRYWAIT P0, [R3+URZ+0x32448], R2 ;  /* 0x03244802030075a7 */ /* 0x0002e6000800017f */
[----:B---3--:R-:W-:Y:S05]  /*f8e0*/  @!P0 NANOSLEEP.SYNCS 0x989680 ;  /* 0x009896800000895d */ /* 0x008fea0003900000 */
[----:B------:R-:W3:Y:S02]  /*f8f0*/  @!P0 SYNCS.PHASECHK.TRANS64 P0, [R3+URZ+0x32448], R2 ;  /* 0x03244802030085a7 */ /* 0x000ee4000800007f */
[----:B---3--:R-:W-:Y:S05]  /*f900*/  @!P0 BRA `(.L_x_9126) ;  /* 0xfffffffc00ec8947 */ /* 0x008fea000383ffff */
[----:B------:R-:W-:Y:S05]  /*f910*/  BRA `(.L_x_9196) ;  /* 0xffffffd400a07947 */ /* 0x000fea000383ffff */
.L_x_9131:
[----:B-1----:R-:W-:-:S04]  /*f920*/  IMAD.U32 R3, RZ, RZ, UR38 ;  /* 0x00000026ff037e24 */ /* 0x002fc8000f8e00ff */
[----:B------:R1:W3:Y:S03]  /*f930*/  SYNCS.PHASECHK.TRANS64.TRYWAIT P0, [R3+URZ+0x32468], R2 ;  /* 0x03246802030075a7 */ /* 0x0002e6000800017f */
[----:B---3--:R-:W-:Y:S05]  /*f940*/  @!P0 NANOSLEEP.SYNCS 0x989680 ;  /* 0x009896800000895d */ /* 0x008fea0003900000 */
[----:B------:R-:W3:Y:S02]  /*f950*/  @!P0 SYNCS.PHASECHK.TRANS64 P0, [R3+URZ+0x32468], R2 ;  /* 0x03246802030085a7 */ /* 0x000ee4000800007f */
[----:B---3--:R-:W-:Y:S05]  /*f960*/  @!P0 BRA `(.L_x_9131) ;  /* 0xfffffffc00ec8947 */ /* 0x008fea000383ffff */
[----:B------:R-:W-:Y:S05]  /*f970*/  BRA `(.L_x_9197) ;  /* 0xffffffd800047947 */ /* 0x000fea000383ffff */
.L_x_9138:
[----:B0-----:R0:W1:Y:S02]  /*f980*/  SYNCS.PHASECHK.TRANS64.TRYWAIT P0, [R2+URZ+0x32420], R7 ;  /* 0x03242007020075a7 */ /* 0x001064000800017f */
[----:B-1----:R-:W-:Y:S05]  /*f990*/  @!P0 NANOSLEEP.SYNCS 0x989680 ;  /* 0x009896800000895d */ /* 0x002fea0003900000 */
[----:B------:R-:W1:Y:S02]  /*f9a0*/  @!P0 SYNCS.PHASECHK.TRANS64 P0, [R2+URZ+0x32420], R7 ;  /* 0x03242007020085a7 */ /* 0x000e64000800007f */
[----:B-1----:R-:W-:Y:S05]  /*f9b0*/  @!P0 BRA `(.L_x_9138) ;  /* 0xfffffffc00f08947 */ /* 0x002fea000383ffff */
[----:B------:R-:W-:Y:S05]  /*f9c0*/  BRA `(.L_x_9198) ;  /* 0xffffffdc00207947 */ /* 0x000fea000383ffff */
.L_x_9139:
        /* <DEDUP_REMOVED lines=9> */
[----:B--2---:R1:W2:Y:S02]  /*fa60*/  SHFL.IDX P6, R14, R13, R12, R11 ;  /* 0x0000000c0d0e7389 */ /* 0x0042a400000c000b */
[----:B012---:R-:W-:Y:S01]  /*fa70*/  ENDCOLLECTIVE ;  /* 0x000000000000791b */ /* 0x007fe20003800000 */
.L_x_9200:
[----:B------:R-:W-:Y:S05]  /*fa80*/  BSYNC B0 ;  /* 0x0000000000007941 */ /* 0x000fea0003800000 */
.L_x_9199:
[----:B------:R-:W-:Y:S05]  /*fa90*/  BRA `(.L_x_9201) ;  /* 0xffffffdc00047947 */ /* 0x000fea000383ffff */
.L_x_9140:
[----:B------:R-:W-:Y:S01]  /*faa0*/  BSSY B0, `(.L_x_9202) ;  /* 0x0000006000007945 */ /* 0x000fe20003800000 */
[----:B------:R-:W-:-:S07]  /*fab0*/  IMAD.MOV.U32 R15, RZ, RZ, -0x1 ;  /* 0xffffffffff0f7424 */ /* 0x000fce00078e00ff */
[----:B01----:R-:W-:Y:S05]  /*fac0*/  WARPSYNC.COLLECTIVE R15, `(.L_x_9203) ;  /* 0x000000000f0c7348 */ /* 0x003fea0003c00000 */
[----:B------:R-:W-:Y:S02]  /*fad0*/  ELECT P6, UR62, PT ;  /* 0x00000000003e782f */ /* 0x000fe400038c0000 */
[----:B------:R-:W-:Y:S01]  /*fae0*/  MOV R14, UR62 ;  /* 0x0000003e000e7c02 */ /* 0x000fe20008000f00 */
[----:B01----:R-:W-:Y:S10]  /*faf0*/  ENDCOLLECTIVE ;  /* 0x000000000000791b */ /* 0x003ff40003800000 */
.L_x_9203:
[----:B------:R-:W-:Y:S05]  /*fb00*/  BSYNC B0 ;  /* 0x0000000000007941 */ /* 0x000fea0003800000 */
.L_x_9202:
[----:B------:R-:W-:Y:S05]  /*fb10*/  BRA `(.L_x_9204) ;  /* 0xffffffd800f87947 */ /* 0x000fea000383ffff */
.L_x_9142:
[----:B0-----:R0:W1:Y:S02]  /*fb20*/  SYNCS.PHASECHK.TRANS64.TRYWAIT P0, [R7+URZ], R4 ;  /* 0x00000004070075a7 */ /* 0x001064000800017f */
[----:B-1----:R-:W-:Y:S05]  /*fb30*/  @!P0 NANOSLEEP.SYNCS 0x989680 ;  /* 0x009896800000895d */ /* 0x002fea0003900000 */
[----:B------:R-:W1:Y:S02]  /*fb40*/  @!P0 SYNCS.PHASECHK.TRANS64 P0, [R7+URZ], R4 ;  /* 0x00000004070085a7 */ /* 0x000e64000800007f */
[----:B-1----:R-:W-:Y:S05]  /*fb50*/  @!P0 BRA `(.L_x_9142) ;  /* 0xfffffffc00f08947 */ /* 0x002fea000383ffff */
[----:B------:R-:W-:Y:S05]  /*fb60*/  BRA `(.L_x_9205) ;  /* 0xffffffdc00347947 */ /* 0x000fea000383ffff */
.L_x_9143:
[----:B-1----:R1:W2:Y:S02]  /*fb70*/  SYNCS.PHASECHK.TRANS64.TRYWAIT P0, [R5+URZ], R0 ;  /* 0x00000000050075a7 */ /* 0x0022a4000800017f */
[----:B--2---:R-:W-:Y:S05]  /*fb80*/  @!P0 NANOSLEEP.SYNCS 0x989680 ;  /* 0x009896800000895d */ /* 0x004fea0003900000 */
[----:B------:R-:W2:Y:S02]  /*fb90*/  @!P0 SYNCS.PHASECHK.TRANS64 P0, [R5+URZ], R0 ;  /* 0x00000000050085a7 */ /* 0x000ea4000800007f */
[----:B--2---:R-:W-:Y:S05]  /*fba0*/  @!P0 BRA `(.L_x_9143) ;  /* 0xfffffffc00f08947 */ /* 0x004fea000383ffff */
[----:B------:R-:W-:Y:S05]  /*fbb0*/  BRA `(.L_x_9206) ;  /* 0xffffffdc00287947 */ /* 0x000fea000383ffff */
.L_x_9145:
[----:B-1----:R1:W2:Y:S02]  /*fbc0*/  SYNCS.PHASECHK.TRANS64.TRYWAIT P0, [R5+URZ], R4 ;  /* 0x00000004050075a7 */ /* 0x0022a4000800017f */
[----:B--2---:R-:W-:Y:S05]  /*fbd0*/  @!P0 NANOSLEEP.SYNCS 0x989680 ;  /* 0x009896800000895d */ /* 0x004fea0003900000 */
[----:B------:R-:W2:Y:S02]  /*fbe0*/  @!P0 SYNCS.PHASECHK.TRANS64 P0, [R5+URZ], R4 ;  /* 0x00000004050085a7 */ /* 0x000ea4000800007f */
[----:B--2---:R-:W-:Y:S05]  /*fbf0*/  @!P0 BRA `(.L_x_9145) ;  /* 0xfffffffc00f08947 */ /* 0x004fea000383ffff */
[----:B------:R-:W-:Y:S05]  /*fc00*/  BRA `(.L_x_9207) ;  /* 0xffffffdc002c7947 */ /* 0x000fea000383ffff */
.L_x_9208:
        /* <DEDUP_REMOVED lines=15> */
.L_x_15015:


//--------------------- .text._ZN7cutlass13device_kernelIN5flash11enable_sm90INS1_16FlashAttnFwdSm90INS1_25CollectiveMainloopFwdSm90ILi2EN4cute5tupleIJNS5_1CILi1EEES8_S8_EEENS6_IJNS7_ILi128EEENS7_ILi96EEENS7_ILi64EEEEEELi256ENS_6half_tEfNS_4arch4Sm90ELb0ELb0ELb0ELb1ELb0ELb0ELb0ELb1ELb0ELb1ELb1ELb0EEENS1_21CollectiveEpilogueFwdINS6_IJSA_NS7_ILi256EEESB_EEES9_SE_SG_Li256ELb1ELb1ELb1ELb0EEENS1_36VarlenDynamicPersistentTileSchedulerILi128ELi96ELi256ELi128ELb1ELb1ELb1ELb0ELb1ELb1EEEEEEEEEvNT_6ParamsE --------------------------
	.section	.text._ZN7cutlass13device_kernelIN5flash11enable_sm90INS1_16FlashAttnFwdSm90INS1_25CollectiveMainloopFwdSm90ILi2EN4cute5tupleIJNS5_1CILi1EEES8_S8_EEENS6_IJNS7_ILi128EEENS7_ILi96EEENS7_ILi64EEEEEELi256ENS_6half_tEfNS_4arch4Sm90ELb0ELb0ELb0ELb1ELb0ELb0ELb0ELb1ELb0ELb1ELb1ELb0EEENS1_21CollectiveEpilogueFwdINS6_IJSA_NS7_ILi256EEESB_EEES9_SE_SG_Li256ELb1ELb1ELb1ELb0EEENS1_36VarlenDynamicPersistentTileSchedulerILi128ELi96ELi256ELi128ELb1ELb1ELb1ELb0ELb1ELb1EEEEEEEEEvNT_6ParamsE,"ax",@progbits
	.align	128
.text._ZN7cutlass13device_kernelIN5flash11enable_sm90INS1_16FlashAttnFwdSm90INS1_25CollectiveMainloopFwdSm90ILi2EN4cute5tupleIJNS5_1CILi1EEES8_S8_EEENS6_IJNS7_ILi128EEENS7_ILi96EEENS7_ILi64EEEEEELi256ENS_6half_tEfNS_4arch4Sm90ELb0ELb0ELb0ELb1ELb0ELb0ELb0ELb1ELb0ELb1ELb1ELb0EEENS1_21CollectiveEpilogueFwdINS6_IJSA_NS7_ILi256EEESB_EEES9_SE_SG_Li256ELb1ELb1ELb1ELb0EEENS1_36VarlenDynamicPersistentTileSchedulerILi128ELi96ELi256ELi128ELb1ELb1ELb1ELb0ELb1ELb1EEEEEEEEEvNT_6ParamsE:
        .type           _ZN7cutlass13device_kernelIN5flash11enable_sm90INS1_16FlashAttnFwdSm90INS1_25CollectiveMainloopFwdSm90ILi2EN4cute5tupleIJNS5_1CILi1EEES8_S8_EEENS6_IJNS7_ILi128EEENS7_ILi96EEENS7_ILi64EEEEEELi256ENS_6half_tEfNS_4arch4Sm90ELb0ELb0ELb0ELb1ELb0ELb0ELb0ELb1ELb0ELb1ELb1ELb0EEENS1_21CollectiveEpilogueFwdINS6_IJSA_NS7_ILi256EEESB_EEES9_SE_SG_Li256ELb1ELb1ELb1ELb0EEENS1_36VarlenDynamicPersistentTileSchedulerILi128ELi96ELi256ELi128ELb1ELb1ELb1ELb0ELb1ELb1EEEEEEEEEvNT_6ParamsE,@function
        .size           _ZN7cutlass13device_kernelIN5flash11enable_sm90INS1_16FlashAttnFwdSm90INS1_25CollectiveMainloopFwdSm90ILi2EN4cute5tupleIJNS5_1CILi1EEES8_S8_EEENS6_IJNS7_ILi128EEENS7_ILi96EEENS7_ILi64EEEEEELi256ENS_6half_tEfNS_4arch4Sm90ELb0ELb0ELb0ELb1ELb0ELb0ELb0ELb1ELb0ELb1ELb1ELb0EEENS1_21CollectiveEpilogueFwdINS6_IJSA_NS7_ILi256EEESB_EEES9_SE_SG_Li256ELb1ELb1ELb1ELb0EEENS1_36VarlenDynamicPersistentTileSchedulerILi128ELi96ELi256ELi128ELb1ELb1ELb1ELb0ELb1ELb1EEEEEEEEEvNT_6ParamsE,(.L_x_15016 - _ZN7cutlass13device_kernelIN5flash11enable_sm90INS1_16FlashAttnFwdSm90INS1_25CollectiveMainloopFwdSm90ILi2EN4cute5tupleIJNS5_1CILi1EEES8_S8_EEENS6_IJNS7_ILi128EEENS7_ILi96EEENS7_ILi64EEEEEELi256ENS_6half_tEfNS_4arch4Sm90ELb0ELb0ELb0ELb1ELb0ELb0ELb0ELb1ELb0ELb1ELb1ELb0EEENS1_21CollectiveEpilogueFwdINS6_IJSA_NS7_ILi256EEESB_EEES9_SE_SG_Li256ELb1ELb1ELb1ELb0EEENS1_36VarlenDynamicPersistentTileSchedulerILi128ELi96ELi256ELi128ELb1ELb1ELb1ELb0ELb1ELb1EEEEEEEEEvNT_6ParamsE)
        .other          _ZN7cutlass13device_kernelIN5flash11enable_sm90INS1_16FlashAttnFwdSm90INS1_25CollectiveMainloopFwdSm90ILi2EN4cute5tupleIJNS5_1CILi1EEES8_S8_EEENS6_IJNS7_ILi128EEENS7_ILi96EEENS7_ILi64EEEEEELi256ENS_6half_tEfNS_4arch4Sm90ELb0ELb0ELb0ELb1ELb0ELb0ELb0ELb1ELb0ELb1ELb1ELb0EEENS1_21CollectiveEpilogueFwdINS6_IJSA_NS7_ILi256EEESB_EEES9_SE_SG_Li256ELb1ELb1ELb1ELb0EEENS1_36VarlenDynamicPersistentTileSchedulerILi128ELi96ELi256ELi128ELb1ELb1ELb1ELb0ELb1ELb1EEEEEEEEEvNT_6ParamsE,@"STO_CUDA_ENTRY STV_DEFAULT"
_ZN7cutlass13device_kernelIN5flash11enable_sm90INS1_16FlashAttnFwdSm90INS1_25CollectiveMainloopFwdSm90ILi2EN4cute5tupleIJNS5_1CILi1EEES8_S8_EEENS6_IJNS7_ILi128EEENS7_ILi96EEENS7_ILi64EEEEEELi256ENS_6half_tEfNS_4arch4Sm90ELb0ELb0ELb0ELb1ELb0ELb0ELb0ELb1ELb0ELb1ELb1ELb0EEENS1_21CollectiveEpilogueFwdINS6_IJSA_NS7_ILi256EEESB_EEES9_SE_SG_Li256ELb1ELb1ELb1ELb0EEENS1_36VarlenDynamicPersistentTileSchedulerILi128ELi96ELi256ELi128ELb1ELb1ELb1ELb0ELb1ELb1EEEEEEEEEvNT_6ParamsE:
        /* <DEDUP_REMOVED lines=18> */
.L_x_9210:
[----:B------:R-:W-:Y:S05]  /*0120*/  BSYNC B0 ;  /* 0x0000000000007941 */ /* 0x000fea0003800000 */
.L_x_9209:
        /* <DEDUP_REMOVED lines=41> */
.L_x_9211:
        /* <DEDUP_REMOVED lines=22> */
.L_x_9212:
        /* <DEDUP_REMOVED lines=18> */
.L_x_9213:
        /* <DEDUP_REMOVED lines=22> */
.L_x_9214:
        /* <DEDUP_REMOVED lines=22> */
.L_x_9215:
[----:B------:R-:W-:Y:S01]  /*0900*/  PLOP3.LUT P0, PT, PT, PT, UP0, 0x80, 0x0 ;  /* 0x000000000000781c */ /* 0x000fe20003f0f008 */
[----:B------:R-:W-:Y:S01]  /*0910*/  UMOV UR36, 0x1 ;  /* 0x0000000100247882 */ /* 0x000fe20000000000 */
[----:B------:R-:W-:Y:S01]  /*0920*/  NOP ;  /* 0x0000000000007918 */ /* 0x000fe20000000000 */
[----:B------:R-:W-:Y:S01]  /*0930*/  USEL UR36, UR36, 0x2, !UP0 ;  /* 0x0000000224247887 */ /* 0x000fe2000c000000 */
[----:B------:R-:W-:Y:S01]  /*0940*/  ULDC.64 UR40, c[0x0][0x208] ;  /* 0x0000820000287ab9 */ /* 0x000fe20000000a00 */
[----:B012-4-:R-:W-:Y:S08]  /*0950*/  BAR.SYNC.DEFER_BLOCKING 0x0 ;  /* 0x0000000000007b1d */ /* 0x017ff00000010000 */
[----:B------:R-:W-:Y:S05]  /*0960*/  @!P0 BRA `(.L_x_9216) ;  /* 0x0000009c00f08947 */ /* 0x000fea0003800000 */
.L_x_9217:
[----:B------:R-:W-:-:S08]  /*0970*/  NOP ;  /* 0x0000000000007918 */ /* 0x000fd00000000000 */
[----:B------:R-:W0:Y:S02]  /*0980*/  USETMAXREG.TRY_ALLOC.CTAPOOL UP0, 0xf0 ;  /* 0x000000f0000079c8 */ /* 0x000e240008000600 */
[----:B0-----:R-:W-:-:S13]  /*0990*/  PLOP3.LUT P0, PT, PT, PT, UP0, 0x80, 0x0 ;  /* 0x000000000000781c */ /* 0x001fda0003f0f008 */
[----:B------:R-:W-:Y:S05]  /*09a0*/  @!P0 BRA `(.L_x_9217) ;  /* 0xfffffffc00f08947 */ /* 0x000fea000383ffff */
[----:B------:R-:W-:Y:S01]  /*09b0*/  SHF.R.U32.HI R0, RZ, 0x7, R6 ;  /* 0x00000007ff007819 */ /* 0x000fe20000011606 */
[----:B------:R-:W0:Y:S08]  /*09c0*/  S2UR UR5, SR_CgaCtaId ;  /* 0x00000000000579c3 */ /* 0x000e300000008800 */
[----:B------:R-:W-:Y:S06]  /*09d0*/  BAR.ARV 0x8, 0x180 ;  /* 0x0206000000007b1d */ /* 0x000fec0000002000 */
[----:B------:R-:W-:Y:S01]  /*09e0*/  ISETP.NE.AND P0, PT, R0, 0x1, PT ;  /* 0x000000010000780c */ /* 0x000fe20003f05270 */
[----:B------:R-:W-:-:S12]  /*09f0*/  UMOV UR4, 0x400 ;  /* 0x0000040000047882 */ /* 0x000fd80000000000 */
[----:B------:R-:W-:Y:S06]  /*0a00*/  @!P0 BAR.ARV 0x9, 0x100 ;  /* 0x0244000000008b1d */ /* 0x000fec0000002000 */
[----:B0-----:R-:W-:Y:S02]  /*0a10*/  ULEA UR4, UR5, UR4, 0x18 ;  /* 0x0000000405047291 */ /* 0x001fe4000f8ec03f */
[----:B------:R-:W-:Y:S07]  /*0a20*/  BAR.SYNC.DEFER_BLOCKING 0x5, 0x180 ;  /* 0x0146000000007b1d */ /* 0x000fee0000010000 */
[----:B------:R-:W0:Y:S01]  /*0a30*/  LDS.128 R8, [UR4+0x228d0] ;  /* 0x0228d004ff087984 */ /* 0x000e220008000c00 */
[----:B------:R-:W-:Y:S01]  /*0a40*/  ULDC UR4, c[0x0][0xc3c] ;  /* 0x00030f0000047ab9 */ /* 0x000fe20000000800 */
[----:B------:R-:W-:Y:S06]  /*0a50*/  BAR.ARV 0x4, 0x180 ;  /* 0x0106000000007b1d */ /* 0x000fec0000002000 */
[----:B0-----:R-:W-:-:S13]  /*0a60*/  ISETP.GE.AND P0, PT, R11, UR4, PT ;  /* 0x000000040b007c0c */ /* 0x001fda000bf06270 */
[----:B------:R-:W-:Y:S05]  /*0a70*/  @P0 EXIT ;  /* 0x000000000000094d */ /* 0x000fea0003800000 */
[----:B------:R-:W-:Y:S01]  /*0a80*/  VIADD R6, R6, 0xffffff80 ;  /* 0xffffff8006067836 */ /* 0x000fe20000000000 */
[----:B------:R-:W-:Y:S01]  /*0a90*/  R2UR UR5, R9 ;  /* 0x00000000090572ca */ /* 0x000fe200000e0000 */
[----:B------:R-:W-:Y:S01]  /*0aa0*/  ULOP3.LUT UR49, UR36, 0x1, URZ, 0xfc, !UPT ;  /* 0x0000000124317892 */ /* 0x000fe2000f8efc3f */
        /* <DEDUP_REMOVED lines=8> */
[----:B------:R-:W-:Y:S02]  /*0b30*/  LOP3.LUT R5, R0, 0xffffff80, RZ, 0xc0, !PT ;  /* 0xffffff8000057812 */ /* 0x000fe400078ec0ff */
[CC--:B------:R-:W-:Y:S01]  /*0b40*/  LEA.HI R4, R3.reuse, R6.reuse, RZ, 0x2 ;  /* 0x0000000603047211 */ /* 0x0c0fe200078f10ff */
[----:B------:R-:W-:Y:S01]  /*0b50*/  IMAD.SHL.U32 R7, R2, 0x20, RZ ;  /* 0x0000002002077824 */ /* 0x000fe200078e00ff */
[----:B------:R-:W-:Y:S01]  /*0b60*/  LEA.HI R3, R3, R6, RZ, 0x4 ;  /* 0x0000000603037211 */ /* 0x000fe200078f20ff */
[----:B------:R-:W-:Y:S01]  /*0b70*/  IMAD.IADD R226, R6, 0x1, -R5 ;  /* 0x0000000106e27824 */ /* 0x000fe200078e0a05 */
[----:B------:R-:W-:Y:S02]  /*0b80*/  LOP3.LUT R13, R4, 0xfffffffc, RZ, 0xc0, !PT ;  /* 0xfffffffc040d7812 */ /* 0x000fe400078ec0ff */
[----:B------:R-:W-:Y:S02]  /*0b90*/  SHF.R.S32.HI R2, RZ, 0x4, R3 ;  /* 0x00000004ff027819 */ /* 0x000fe40000011403 */
[----:B------:R-:W-:Y:S01]  /*0ba0*/  SHF.R.S32.HI R9, RZ, 0x1f, R226 ;  /* 0x0000001fff097819 */ /* 0x000fe200000114e2 */
[----:B------:R-:W-:Y:S01]  /*0bb0*/  IMAD.IADD R13, R6, 0x1, -R13 ;  /* 0x00000001060d7824 */ /* 0x000fe200078e0a0d */
[----:B------:R-:W-:-:S02]  /*0bc0*/  LOP3.LUT R5, R3, 0x3fffff0, RZ, 0xc0, !PT ;  /* 0x03fffff003057812 */ /* 0x000fc400078ec0ff */
[----:B------:R-:W-:Y:S02]  /*0bd0*/  LEA.HI R8, R9, R226, RZ, 0x2 ;  /* 0x000000e209087211 */ /* 0x000fe400078f10ff */
[----:B------:R-:W-:Y:S01]  /*0be0*/  LEA.HI R4, R3, R2, RZ, 0x1 ;  /* 0x0000000203047211 */ /* 0x000fe200078f08ff */
[----:B------:R-:W-:Y:S01]  /*0bf0*/  IMAD.IADD R5, R6, 0x1, -R5 ;  /* 0x0000000106057824 */ /* 0x000fe200078e0a05 */
[--C-:B------:R-:W-:Y:S02]  /*0c00*/  SHF.R.S32.HI R10, RZ, 0x2, R8.reuse ;  /* 0x00000002ff0a7819 */ /* 0x100fe40000011408 */
[----:B------:R-:W-:Y:S02]  /*0c10*/  SHF.R.S32.HI R11, RZ, 0x1f, R8 ;  /* 0x0000001fff0b7819 */ /* 0x000fe40000011408 */
[----:B------:R-:W-:Y:S02]  /*0c20*/  SHF.R.S32.HI R3, RZ, 0x7, R0 ;  /* 0x00000007ff037819 */ /* 0x000fe40000011400 */
[----:B------:R-:W-:-:S02]  /*0c30*/  LEA.HI R11, R11, R10, RZ, 0x3 ;  /* 0x0000000a0b0b7211 */ /* 0x000fc400078f18ff */
[----:B------:R-:W-:Y:S02]  /*0c40*/  LOP3.LUT R6, R7, 0xfffffc00, RZ, 0xc0, !PT ;  /* 0xfffffc0007067812 */ /* 0x000fe400078ec0ff */
[----:B------:R-:W-:Y:S02]  /*0c50*/  LOP3.LUT R7, R4, 0x1ffffffe, RZ, 0xc0, !PT ;  /* 0x1ffffffe04077812 */ /* 0x000fe400078ec0ff */
[----:B------:R-:W-:Y:S01]  /*0c60*/  LOP3.LUT R11, R11, 0xfffffff8, RZ, 0xc0, !PT ;  /* 0xfffffff80b0b7812 */ /* 0x000fe200078ec0ff */
[----:B------:R-:W-:Y:S01]  /*0c70*/  IMAD R6, R5, 0x40, R6 ;  /* 0x0000004005067824 */ /* 0x000fe200078e0206 */
[----:B------:R-:W-:Y:S01]  /*0c80*/  LEA.HI R0, R0, R3, RZ, 0x1 ;  /* 0x0000000300007211 */ /* 0x000fe200078f08ff */
[----:B------:R-:W-:Y:S01]  /*0c90*/  IMAD.IADD R7, R2, 0x1, -R7 ;  /* 0x0000000102077824 */ /* 0x000fe200078e0a07 */
[----:B------:R-:W-:Y:S01]  /*0ca0*/  LEA.HI R9, R9, R226, RZ, 0x5 ;  /* 0x000000e209097211 */ /* 0x000fe200078f28ff */
[----:B------:R-:W-:Y:S01]  /*0cb0*/  IMAD.IADD R10, R10, 0x1, -R11 ;  /* 0x000000010a0a7824 */ /* 0x000fe200078e0a0b */
[----:B------:R-:W-:-:S02]  /*0cc0*/  LOP3.LUT R0, R0, 0x3fffffe, RZ, 0xc0, !PT ;  /* 0x03fffffe00007812 */ /* 0x000fc400078ec0ff */
[----:B------:R-:W-:Y:S02]  /*0cd0*/  SHF.R.S32.HI R9, RZ, 0x5, R9 ;  /* 0x00000005ff097819 */ /* 0x000fe40000011409 */
[----:B------:R-:W-:Y:S01]  /*0ce0*/  LEA.HI R2, R13, R13, RZ, 0x1 ;  /* 0x0000000d0d027211 */ /* 0x000fe200078f08ff */
[----:B------:R-:W-:Y:S01]  /*0cf0*/  IMAD.IADD R0, R3, 0x1, -R0 ;  /* 0x0000000103007824 */ /* 0x000fe200078e0a00 */
[----:B------:R-:W-:Y:S01]  /*0d00*/  LOP3.LUT R5, R8, 0x7ffffffc, RZ, 0xc0, !PT ;  /* 0x7ffffffc08057812 */ /* 0x000fe200078ec0ff */
[----:B------:R-:W-:Y:S01]  /*0d10*/  IMAD R9, R9, 0x10, R10 ;  /* 0x0000001009097824 */ /* 0x000fe200078e020a */
[----:B------:R-:W-:Y:S01]  /*0d20*/  LOP3.LUT R2, R2, 0x1ffffffe, RZ, 0xc0, !PT ;  /* 0x1ffffffe02027812 */ /* 0x000fe200078ec0ff */
[----:B------:R-:W-:Y:S02]  /*0d30*/  IMAD R3, R7, 0x8, R6 ;  /* 0x0000000807037824 */ /* 0x000fe400078e0206 */
[----:B------:R-:W-:Y:S02]  /*0d40*/  IMAD R0, R0, 0x40, R9 ;  /* 0x0000004000007824 */ /* 0x000fe400078e0209 */
[----:B------:R-:W-:Y:S01]  /*0d50*/  IMAD.IADD R13, R13, 0x1, -R2 ;  /* 0x000000010d0d7824 */ /* 0x000fe200078e0a02 */
[----:B------:R0:W-:Y:S01]  /*0d60*/  STL [R1+0x48], R3 ;  /* 0x0000480301007387 */ /* 0x0001e20000100800 */
[----:B------:R-:W-:-:S03]  /*0d70*/  IMAD.IADD R5, R226, 0x1, -R5 ;  /* 0x00000001e2057824 */ /* 0x000fc600078e0a05 */
[----:B------:R1:W-:Y:S01]  /*0d80*/  STL [R1+0x40], R0 ;  /* 0x0000400001007387 */ /* 0x0003e20000100800 */
[----:B------:R-:W-:-:S04]  /*0d90*/  IMAD.SHL.U32 R2, R5, 0x2, RZ ;  /* 0x0000000205027824 */ /* 0x000fc800078e00ff */
[C---:B------:R-:W-:Y:S02]  /*0da0*/  VIADD R225, R2.reuse, 0x8 ;  /* 0x0000000802e17836 */ /* 0x040fe40000000000 */
[C---:B------:R-:W-:Y:S02]  /*0db0*/  VIADD R224, R2.reuse, 0x10 ;  /* 0x0000001002e07836 */ /* 0x040fe40000000000 */
[C---:B------:R-:W-:Y:S01]  /*0dc0*/  VIADD R223, R2.reuse, 0x18 ;  /* 0x0000001802df7836 */ /* 0x040fe20000000000 */
[----:B0-----:R-:W-:Y:S01]  /*0dd0*/  SHF.R.S32.HI R3, RZ, 0x1f, R225 ;  /* 0x0000001fff037819 */ /* 0x001fe200000114e1 */
[----:B-1----:R-:W-:Y:S01]  /*0de0*/  IMAD R0, R13, 0x8, R0 ;  /* 0x000000080d007824 */ /* 0x002fe200078e0200 */
[----:B------:R-:W-:Y:S01]  /*0df0*/  SHF.R.S32.HI R5, RZ, 0x1f, R224 ;  /* 0x0000001fff057819 */ /* 0x000fe200000114e0 */
        /* <DEDUP_REMOVED lines=49> */
[----:B------:R-:W-:-:S02]  /*1110*/  SHF.R.S32.HI R228, RZ, 0x1f, R18 ;  /* 0x0000001fffe47819 */ /* 0x000fc40000011412 */
[----:B0-----:R-:W-:-:S07]  /*1120*/  SHF.R.S32.HI R227, RZ, 0x1f, R17 ;  /* 0x0000001fffe37819 */ /* 0x001fce0000011411 */
.L_x_9263:
[----:B------:R-:W-:Y:S01]  /*1130*/  ULDC.64 UR8, c[0x0][0xc88] ;  /* 0x0003220000087ab9 */ /* 0x000fe20000000a00 */
[----:B------:R-:W-:Y:S01]  /*1140*/  ULDC.64 UR10, c[0x0][0xa20] ;  /* 0x00028800000a7ab9 */ /* 0x000fe20000000a00 */
[----:B------:R-:W-:Y:S01]  /*1150*/  UIMAD.WIDE UR8, UR7, 0x4, UR8 ;  /* 0x00000004070878a5 */ /* 0x000fe2000f8e0208 */
[----:B------:R-:W-:-:S05]  /*1160*/  ULDC UR4, c[0x0][0x424] ;  /* 0x0001090000047ab9 */ /* 0x000fca0000000800 */
[----:B012---:R-:W-:Y:S02]  /*1170*/  IMAD.U32 R4, RZ, RZ, UR8 ;  /* 0x00000008ff047e24 */ /* 0x007fe4000f8e00ff */
[----:B---3--:R-:W-:Y:S01]  /*1180*/  IMAD.U32 R5, RZ, RZ, UR9 ;  /* 0x00000009ff057e24 */ /* 0x008fe2000f8e00ff */
[----:B------:R-:W-:-:S04]  /*1190*/  ULDC.64 UR8, c[0x0][0xa28] ;  /* 0x00028a0000087ab9 */ /* 0x000fc80000000a00 */
[----:B------:R-:W2:Y:S01]  /*11a0*/  LDG.E R4, desc[UR40][R4.64] ;  /* 0x0000002804047981 */ /* 0x000ea2000c1e1900 */
[----:B------:R-:W-:Y:S02]  /*11b0*/  UISETP.NE.U32.AND UP0, UPT, UR8, URZ, UPT ;  /* 0x0000003f0800728c */ /* 0x000fe4000bf05070 */
        /* <DEDUP_REMOVED lines=14> */
[----:B----4-:R-:W-:-:S03]  /*12a0*/  IMAD.U32 R6, RZ, RZ, UR10 ;  /* 0x0000000aff067e24 */ /* 0x010fc6000f8e00ff */
[----:B------:R-:W-:Y:S01]  /*12b0*/  IMAD.U32 R7, RZ, RZ, UR11 ;  /* 0x0000000bff077e24 */ /* 0x000fe2000f8e00ff */
[----:B------:R-:W2:Y:S04]  /*12c0*/  @P0 LDG.E R4, desc[UR40][R4.64] ;  /* 0x0000002804040981 */ /* 0x000ea8000c1e1900 */
[----:B------:R-:W3:Y:S01]  /*12d0*/  @P1 LDG.E R6, desc[UR40][R6.64] ;  /* 0x0000002806061981 */ /* 0x000ee2000c1e1900 */
[----:B------:R-:W-:Y:S01]  /*12e0*/  UISETP.NE.U32.AND UP0, UPT, UR8, URZ, UPT ;  /* 0x0000003f0800728c */ /* 0x000fe2000bf05070 */
[----:B------:R-:W-:Y:S01]  /*12f0*/  UMOV UR44, UR5 ;  /* 0x00000005002c7c82 */ /* 0x000fe20008000000 */
[----:B------:R-:W-:Y:S02]  /*1300*/  ULDC UR5, c[0x0][0x2f0] ;  /* 0x0000bc0000057ab9 */ /* 0x000fe40000000800 */
[----:B------:R-:W-:Y:S01]  /*1310*/  UISETP.NE.AND.EX UP0, UPT, UR9, URZ, UPT, UP0 ;  /* 0x0000003f0900728c */ /* 0x000fe2000bf05300 */
[----:B------:R-:W-:Y:S01]  /*1320*/  UMOV UR51, URZ ;  /* 0x0000003f00337c82 */ /* 0x000fe20008000000 */
[----:B------:R-:W-:-:S02]  /*1330*/  ULOP3.LUT UR43, UR6, 0xffff, URZ, 0xc0, !UPT ;  /* 0x0000ffff062b7892 */ /* 0x000fc4000f8ec03f */
[----:B------:R-:W-:Y:S02]  /*1340*/  USEL UR4, UR4, 0x1, UP0 ;  /* 0x0000000104047887 */ /* 0x000fe40008000000 */
[----:B------:R-:W-:Y:S02]  /*1350*/  ULOP3.LUT UR7, UR6, 0xff0000, URZ, 0xc0, !UPT ;  /* 0x00ff000006077892 */ /* 0x000fe4000f8ec03f */
[----:B------:R-:W-:Y:S02]  /*1360*/  UIMAD UR4, UR4, UR5, URZ ;  /* 0x00000005040472a4 */ /* 0x000fe4000f8e023f */
[----:B------:R-:W-:Y:S01]  /*1370*/  ULOP3.LUT UR6, UR6, 0xff000000, URZ, 0xc0, !UPT ;  /* 0xff00000006067892 */ /* 0x000fe2000f8ec03f */
[----:B--2---:R-:W-:-:S04]  /*1380*/  @P0 R2UR UR51, R4 ;  /* 0x00000000043302ca */ /* 0x004fc800000e0000 */
        /* <DEDUP_REMOVED lines=15> */
.L_x_9218:
[----:B------:R-:W-:Y:S02]  /*1480*/  UIADD3 UR51, -UR51, UR4, URZ ;  /* 0x0000000433337290 */ /* 0x000fe4000fffe13f */
[----:B------:R-:W-:Y:S02]  /*1490*/  USHF.R.U32.HI UR6, URZ, 0x8, UR6 ;  /* 0x000000083f067899 */ /* 0x000fe40008011606 */
[----:B------:R-:W-:Y:S02]  /*14a0*/  UISETP.GE.AND UP0, UPT, UR51, 0x1, UPT ;  /* 0x000000013300788c */ /* 0x000fe4000bf06270 */
[----:B------:R-:W-:Y:S02]  /*14b0*/  UIADD3 UR4, UR51, 0x5f, URZ ;  /* 0x0000005f33047890 */ /* 0x000fe4000fffe03f */
[----:B------:R-:W-:Y:S02]  /*14c0*/  ULEA.HI UR7, UR7, UR6, URZ, 0x10 ;  /* 0x0000000607077291 */ /* 0x000fe4000f8f803f */
[----:B------:R-:W-:Y:S01]  /*14d0*/  PLOP3.LUT P0, PT, PT, PT, UP0, 0x80, 0x0 ;  /* 0x000000000000781c */ /* 0x000fe20003f0f008 */
[----:B------:R-:W-:-:S02]  /*14e0*/  UIMAD.WIDE UR4, UR4, 0x2aaaaaab, URZ ;  /* 0x2aaaaaab040478a5 */ /* 0x000fc4000f8e023f */
[----:B------:R-:W-:Y:S02]  /*14f0*/  ULOP3.LUT UR42, UR7, 0xff, URZ, 0xc0, !UPT ;  /* 0x000000ff072a7892 */ /* 0x000fe4000f8ec03f */
[----:B------:R-:W-:Y:S02]  /*1500*/  USHF.R.U32.HI UR6, URZ, 0x1f, UR5 ;  /* 0x0000001f3f067899 */ /* 0x000fe40008011605 */
[----:B------:R-:W-:Y:S01]  /*1510*/  USHF.R.U32.HI UR39, URZ, 0x10, UR7 ;  /* 0x000000103f277899 */ /* 0x000fe20008011607 */
[----:B------:R-:W-:Y:S01]  /*1520*/  UMOV UR4, URZ ;  /* 0x0000003f00047c82 */ /* 0x000fe20008000000 */
[----:B------:R-:W-:-:S04]  /*1530*/  ULEA.HI.SX32 UR9, UR5, UR6, 0x1c ;  /* 0x0000000605097291 */ /* 0x000fc8000f8fe23f */
[----:B------:R-:W-:Y:S08]  /*1540*/  @!P0 BRA `(.L_x_9219) ;  /* 0x0000000000908947 */ /* 0x000ff00003800000 */
[----:B------:R-:W-:Y:S01]  /*1550*/  UISETP.NE.AND UP0, UPT, UR39, URZ, UPT ;  /* 0x0000003f2700728c */ /* 0x000fe2000bf05270 */
[----:B------:R-:W-:-:S03]  /*1560*/  ULDC UR4, c[0x0][0x9f0] ;  /* 0x00027c0000047ab9 */ /* 0x000fc60000000800 */
[----:B------:R-:W-:-:S03]  /*1570*/  USEL UR10, UR39, UR4, UP0 ;  /* 0x00000004270a7287 */ /* 0x000fc60008000000 */
[----:B------:R-:W-:Y:S01]  /*1580*/  UMOV UR4, URZ ;  /* 0x0000003f00047c82 */ /* 0x000fe20008000000 */
[----:B------:R-:W-:Y:S02]  /*1590*/  UIADD3 UR6, UR9, -0x1, UR10 ;  /* 0xffffffff09067890 */ /* 0x000fe4000fffe00a */
[----:B------:R-:W-:-:S04]  /*15a0*/  IMAD.U32 R4, RZ, RZ, UR10 ;  /* 0x0000000aff047e24 */ /* 0x000fc8000f8e00ff */
[----:B------:R-:W-:Y:S01]  /*15b0*/  IMAD.U32 R5, RZ, RZ, UR6 ;  /* 0x00000006ff057e24 */ /* 0x000fe2000f8e00ff */
[-C--:B------:R-:W-:Y:S01]  /*15c0*/  IABS R0, R4.reuse ;  /* 0x0000000400007213 */ /* 0x080fe20000000000 */
[----:B------:R-:W-:Y:S01]  /*15d0*/  ULOP3.LUT UR6, UR6, UR10, URZ, 0x3c, !UPT ;  /* 0x0000000a06067292 */ /* 0x000fe2000f8e3c3f */
[----:B------:R-:W-:Y:S02]  /*15e0*/  IABS R6, R4 ;  /* 0x0000000400067213 */ /* 0x000fe40000000000 */
        /* <DEDUP_REMOVED lines=26> */
.L_x_9219:
[----:B------:R-:W-:Y:S01]  /*1790*/  UIMAD UR38, UR42, UR4, URZ ;  /* 0x000000042a2672a4 */ /* 0x000fe2000f8e023f */
        /* <DEDUP_REMOVED lines=74> */
[----:B------:R-:W0:Y:S01]  /*1c40*/  S2R R0, SR_TID.X ;  /* 0x0000000000007919 */ /* 0x000e220000002100 */
[----:B------:R-:W1:Y:S01]  /*1c50*/  S2UR UR7, SR_CgaCtaId ;  /* 0x00000000000779c3 */ /* 0x000e620000008800 */
[----:B------:R-:W-:Y:S02]  /*1c60*/  UMOV UR6, 0x400 ;  /* 0x0000040000067882 */ /* 0x000fe40000000000 */
[----:B-1----:R-:W-:-:S04]  /*1c70*/  ULEA UR6, UR7, UR6, 0x18 ;  /* 0x0000000607067291 */ /* 0x002fc8000f8ec03f */
[----:B------:R-:W-:Y:S01]  /*1c80*/  UIADD3 UR6, UR6, 0x18400, URZ ;  /* 0x0001840006067890 */ /* 0x000fe2000fffe03f */
[----:B0-----:R-:W-:-:S03]  /*1c90*/  VIADD R0, R0, 0xffffff80 ;  /* 0xffffff8000007836 */ /* 0x001fc60000000000 */
[----:B------:R-:W-:Y:S02]  /*1ca0*/  ULOP3.LUT UP0, URZ, UR6, 0x1bf, URZ, 0xc0, !UPT ;  /* 0x000001bf063f7892 */ /* 0x000fe4000f80c03f */
[----:B------:R-:W-:-:S04]  /*1cb0*/  SHF.R.S32.HI R3, RZ, 0x1f, R0 ;  /* 0x0000001fff037819 */ /* 0x000fc80000011400 */
[----:B------:R-:W-:Y:S02]  /*1cc0*/  PLOP3.LUT P0, PT, PT, PT, UP0, 0x80, 0x0 ;  /* 0x000000000000781c */ /* 0x000fe40003f0f008 */
[----:B------:R-:W-:-:S04]  /*1cd0*/  LEA.HI R3, R3, R0, RZ, 0x7 ;  /* 0x0000000003037211 */ /* 0x000fc800078f38ff */
[----:B------:R-:W-:-:S06]  /*1ce0*/  SHF.R.S32.HI R3, RZ, 0x7, R3 ;  /* 0x00000007ff037819 */ /* 0x000fcc0000011403 */
[----:B------:R-:W0:Y:S02]  /*1cf0*/  SHFL.IDX PT, R3, R3, RZ, 0x1f ;  /* 0x00001fff03037589 */ /* 0x000e2400000e0000 */
[----:B0-----:R-:W-:-:S13]  /*1d00*/  R2UR UR4, R3 ;  /* 0x00000000030472ca */ /* 0x001fda00000e0000 */
        /* <DEDUP_REMOVED lines=23> */
.L_x_9221:
[----:B------:R-:W0:Y:S01]  /*1e80*/  S2R R3, SR_CgaCtaId ;  /* 0x0000000000037919 */ /* 0x000e220000008800 */
[----:B------:R-:W-:Y:S01]  /*1e90*/  ULEA.HI UR4, UR48, UR48, URZ, 0x1 ;  /* 0x0000003030047291 */ /* 0x000fe2000f8f083f */
[----:B------:R-:W-:Y:S01]  /*1ea0*/  MOV R6, 0x400 ;  /* 0x0000040000067802 */ /* 0x000fe20000000f00 */
[----:B------:R-:W1:Y:S02]  /*1eb0*/  S2R R20, SR_TID.X ;  /* 0x0000000000147919 */ /* 0x000e640000002100 */
[----:B------:R-:W-:-:S04]  /*1ec0*/  ULOP3.LUT UR4, UR4, 0xfffffffe, URZ, 0xc0, !UPT ;  /* 0xfffffffe04047892 */ /* 0x000fc8000f8ec03f */
[----:B------:R-:W-:-:S06]  /*1ed0*/  UIADD3 UR4, UR48, -UR4, URZ ;  /* 0x8000000430047290 */ /* 0x000fcc000fffe03f */
[----:B------:R-:W-:Y:S01]  /*1ee0*/  IMAD.U32 R0, RZ, RZ, UR4 ;  /* 0x00000004ff007e24 */ /* 0x000fe2000f8e00ff */
[----:B0-----:R-:W-:-:S04]  /*1ef0*/  LEA R6, R3, R6, 0x18 ;  /* 0x0000000603067211 */ /* 0x001fc800078ec0ff */
[----:B------:R-:W-:Y:S02]  /*1f00*/  SHF.L.U32 R3, R0, 0x1f, RZ ;  /* 0x0000001f00037819 */ /* 0x000fe400000006ff */
[----:B-1----:R-:W-:Y:S02]  /*1f10*/  SHF.R.U32.HI R20, RZ, 0x7, R20 ;  /* 0x00000007ff147819 */ /* 0x002fe40000011614 */
[----:B------:R-:W0:Y:S03]  /*1f20*/  SYNCS.PHASECHK.TRANS64.TRYWAIT P0, [R6+URZ+0x22800], R3 ;  /* 0x02280003060075a7 */ /* 0x000e26000800017f */
[----:B------:R-:W-:Y:S01]  /*1f30*/  VIADD R7, R20, 0x8 ;  /* 0x0000000814077836 */ /* 0x000fe20000000000 */
[----:B0-----:R-:W-:Y:S06]  /*1f40*/  @!P0 BRA `(.L_x_9222) ;  /* 0x000000ec00ac8947 */ /* 0x001fec0003800000 */
.L_x_9386:
[----:B------:R-:W-:Y:S01]  /*1f50*/  IMAD.U32 R0, RZ, RZ, UR49 ;  /* 0x00000031ff007e24 */ /* 0x000fe2000f8e00ff */
[----:B------:R-:W-:Y:S05]  /*1f60*/  WARPSYNC.ALL ;  /* 0x0000000000007948 */ /* 0x000fea0003800000 */
[----:B------:R1:W-:Y:S01]  /*1f70*/  BAR.SYNC.DEFER_BLOCKING R7, 0x100 ;  /* 0x000400070000751d */ /* 0x0003e20000010000 */
[----:B------:R-:W-:-:S13]  /*1f80*/  ISETP.NE.AND P0, PT, R0, 0x3, PT ;  /* 0x000000030000780c */ /* 0x000fda0003f05270 */
[----:B-1----:R-:W-:Y:S05]  /*1f90*/  @!P0 BRA `(.L_x_9223) ;  /* 0x0000000000048947 */ /* 0x002fea0003800000 */
[----:B------:R-:W-:Y:S01]  /*1fa0*/  BPT.TRAP 0x1 ;  /* 0x000000040000795c */ /* 0x000fe20000300000 */
.L_x_9223:
[----:B------:R-:W-:Y:S01]  /*1fb0*/  R2UR UR22, R6 ;  /* 0x00000000061672ca */ /* 0x000fe200000e0000 */
[----:B------:R-:W-:-:S05]  /*1fc0*/  IMAD.U32 R8, RZ, RZ, UR47 ;  /* 0x0000002fff087e24 */ /* 0x000fca000f8e00ff */
[----:B------:R-:W-:-:S07]  /*1fd0*/  SHF.L.U32 R8, R8, 0x1f, RZ ;  /* 0x0000001f08087819 */ /* 0x000fce00000006ff */
[----:B------:R-:W-:-:S09]  /*1fe0*/  ULEA UR22, UR37, UR22, 0x3 ;  /* 0x0000001625167291 */ /* 0x000fd2000f8e183f */
[----:B------:R1:W2:Y:S01]  /*1ff0*/  SYNCS.PHASECHK.TRANS64.TRYWAIT P1, [UR22+0x22830], R8 ;  /* 0x02283008ff0075a7 */ /* 0x0002a20008020156 */
[----:B------:R-:W-:Y:S05]  /*2000*/  @!P0 BRA `(.L_x_9224) ;  /* 0x0000000000048947 */ /* 0x000fea0003800000 */
[----:B------:R-:W-:Y:S01]  /*2010*/  BPT.TRAP 0x1 ;  /* 0x000000040000795c */ /* 0x000fe20000300000 */
.L_x_9224:
[----:B--2---:R-:W-:Y:S05]  /*2020*/  @P1 BRA `(.L_x_9225) ;  /* 0x0000000000081947 */ /* 0x004fea0003800000 */
[----:B------:R-:W2:Y:S02]  /*2030*/  SYNCS.PHASECHK.TRANS64.TRYWAIT P1, [UR22+0x22830], R8 ;  /* 0x02283008ff0075a7 */ /* 0x000ea40008020156 */
[----:B--2---:R-:W-:Y:S05]  /*2040*/  @!P1 BRA `(.L_x_9226) ;  /* 0x000000ec00809947 */ /* 0x004fea0003800000 */
.L_x_9225:
[----:B------:R-:W-:Y:S01]  /*2050*/  R2UR UR4, R6 ;  /* 0x00000000060472ca */ /* 0x000fe200000e0000 */
[----:B------:R-:W-:Y:S01]  /*2060*/  ULOP3.LUT UR16, UR52, 0x10000, URZ, 0xfc, !UPT ;  /* 0x0001000034107892 */ /* 0x000fe2000f8efc3f */
[----:B------:R-:W-:Y:S01]  /*2070*/  WARPGROUP.ARRIVE ;  /* 0x00000000000079c5 */ /* 0x000fe20000000000 */
[----:B------:R-:W-:Y:S01]  /*2080*/  UMOV UR17, 0x40000040 ;  /* 0x4000004000117882 */ /* 0x000fe20000000000 */
[----:B------:R-:W-:Y:S01]  /*2090*/  UMOV UR19, 0x40000040 ;  /* 0x4000004000137882 */ /* 0x000fe20000000000 */
[----:B------:R-:W-:Y:S01]  /*20a0*/  UMOV UR5, 0x40000040 ;  /* 0x4000004000057882 */ /* 0x000fe20000000000 */
[----:B------:R-:W-:Y:S01]  /*20b0*/  UMOV UR7, 0x40000040 ;  /* 0x4000004000077882 */ /* 0x000fe20000000000 */
[----:B------:R-:W-:Y:S01]  /*20c0*/  UIADD3 UR8, UR16, 0x4, URZ ;  /* 0x0000000410087890 */ /* 0x000fe2000fffe03f */
[----:B------:R-:W-:Y:S01]  /*20d0*/  P2R R10, PR, RZ, 0x1 ;  /* 0x00000001ff0a7803 */ /* 0x000fe20000000000 */
[----:B------:R-:W-:Y:S01]  /*20e0*/  UMOV UR9, 0x40000040 ;  /* 0x4000004000097882 */ /* 0x000fe20000000000 */
[----:B------:R-:W-:Y:S01]  /*20f0*/  UMOV UR11, 0x40000040 ;  /* 0x40000040000b7882 */ /* 0x000fe20000000000 */
[----:B------:R-:W-:Y:S01]  /*2100*/  UIADD3 UR12, UR16, 0x6, URZ ;  /* 0x00000006100c7890 */ /* 0x000fe2000fffe03f */
[----:B------:R-:W2:Y:S01]  /*2110*/  S2R R20, SR_TID.X ;  /* 0x0000000000147919 */ /* 0x000ea20000002100 */
[----:B------:R-:W-:Y:S01]  /*2120*/  UIADD3 UR4, UR4, 0x1c400, URZ ;  /* 0x0001c40004047890 */ /* 0x000fe2000fffe03f */
[----:B------:R-:W-:Y:S01]  /*2130*/  UMOV UR13, 0x40000040 ;  /* 0x40000040000d7882 */ /* 0x000fe20000000000 */
[----:B------:R-:W-:-:S02]  /*2140*/  UMOV UR15, 0x40000040 ;  /* 0x40000040000f7882 */ /* 0x000fc40000000000 */
[----:B------:R-:W-:Y:S01]  /*2150*/  USHF.R.U32.HI UR4, URZ, 0x4, UR4 ;  /* 0x000000043f047899 */ /* 0x000fe20008011604 */
[----:B------:R-:W3:Y:S01]  /*2160*/  S2R R72, SR_TID.X ;  /* 0x0000000000487919 */ /* 0x000ee20000002100 */
[----:B------:R-:W-:Y:S02]  /*2170*/  UIMAD UR51, UR50, -0x60, UR51 ;  /* 0xffffffa0323378a4 */ /* 0x000fe4000f8e0233 */
[----:B------:R-:W-:-:S04]  /*2180*/  ULOP3.LUT UR4, UR4, 0x3fff, URZ, 0xc0, !UPT ;  /* 0x00003fff04047892 */ /* 0x000fc8000f8ec03f */
[----:B------:R-:W-:Y:S01]  /*2190*/  ULOP3.LUT UR20, UR4, 0x10000, URZ, 0xfc, !UPT ;  /* 0x0001000004147892 */ /* 0x000fe2000f8efc3f */
[----:B0-----:R-:W-:Y:S01]  /*21a0*/  IMAD.U32 R3, RZ, RZ, UR51 ;  /* 0x00000033ff037e24 */ /* 0x001fe2000f8e00ff */
[----:B------:R-:W-:Y:S02]  /*21b0*/  UIADD3 UR4, UR16, 0x2, URZ ;  /* 0x0000000210047890 */ /* 0x000fe4000fffe03f */
[----:B------:R-:W-:Y:S02]  /*21c0*/  UIMAD UR18, UR37, 0x300, UR20 ;  /* 0x00000300251278a4 */ /* 0x000fe4000f8e0214 */
[----:B------:R-:W-:Y:S02]  /*21d0*/  IADD3 R0, -R2, 0x60, R3 ;  /* 0x0000006002007810 */ /* 0x000fe40007ffe103 */
[----:B------:R-:W-:Y:S02]  /*21e0*/  UIADD3 UR6, UR18, 0x2, URZ ;  /* 0x0000000212067890 */ /* 0x000fe4000fffe03f */
[----:B------:R-:W-:Y:S01]  /*21f0*/  UIADD3 UR10, UR18, 0x4, URZ ;  /* 0x00000004120a7890 */ /* 0x000fe2000fffe03f */
[----:B------:R-:W-:Y:S01]  /*2200*/  ISETP.GT.AND P6, PT, R0, RZ, PT ;  /* 0x000000ff0000720c */ /* 0x000fe20003fc4270 */
[----:B------:R-:W-:-:S02]  /*2210*/  UIADD3 UR14, UR18, 0x6, URZ ;  /* 0x00000006120e7890 */ /* 0x000fc4000fffe03f */
[----:B------:R-:W-:Y:S01]  /*2220*/  HGMMA.64x96x16.F32 R24, gdesc[UR16], RZ, !UPT, gsb0 ;  /* 0x01600000101879f0 */ /* 0x000fe2000c0008ff */
[C---:B------:R-:W-:Y:S02]  /*2230*/  ISETP.GT.AND P5, PT, R0.reuse, 0x1, PT ;  /* 0x000000010000780c */ /* 0x040fe40003fa4270 */
[C---:B------:R-:W-:Y:S02]  /*2240*/  ISETP.GT.AND P4, PT, R0.reuse, 0x8, PT ;  /* 0x000000080000780c */ /* 0x040fe40003f84270 */
[C---:B------:R-:W-:Y:S02]  /*2250*/  ISETP.GT.AND P3, PT, R0.reuse, 0x9, PT ;  /* 0x000000090000780c */ /* 0x040fe40003f64270 */
[C---:B------:R-:W-:Y:S02]  /*2260*/  ISETP.GT.AND P2, PT, R0.reuse, 0x10, PT ;  /* 0x000000100000780c */ /* 0x040fe40003f44270 */
[----:B------:R-:W-:Y:S02]  /*2270*/  ISETP.GT.AND P1, PT, R0, 0x11, PT ;  /* 0x000000110000780c */ /* 0x000fe40003f24270 */
[----:B--2---:R-:W-:-:S02]  /*2280*/  LOP3.LUT R20, R20, 0x7f, RZ, 0xc0, !PT ;  /* 0x0000007f14147812 */ /* 0x004fc400078ec0ff */
[----:B---3--:R-:W-:Y:S01]  /*2290*/  SHF.R.U32.HI R72, RZ, 0x7, R72 ;  /* 0x00000007ff487819 */ /* 0x008fe20000011648 */
[----:B------:R-:W-:Y:S02]  /*22a0*/  WARPGROUP.DEPBAR.LE gsb0, 0x0 ;  /* 0x00008000000079c5 */ /* 0x000fe40000010000 */
[----:B------:R-:W-:-:S06]  /*22b0*/  WARPGROUP.ARRIVE ;  /* 0x00000000000079c5 */ /* 0x000fcc0000000000 */
[----:B------:R-:W-:Y:S03]  /*22c0*/  HGMMA.64x96x16.F32 R24, gdesc[UR4], R24, gsb0 ;  /* 0x01600000041879f0 */ /* 0x000fe60008000818 */
[----:B------:R-:W-:Y:S02]  /*22d0*/  WARPGROUP.DEPBAR.LE gsb0, 0x0 ;  /* 0x00008000000079c5 */ /* 0x000fe40000010000 */
[----:B------:R-:W-:-:S06]  /*22e0*/  WARPGROUP.ARRIVE ;  /* 0x00000000000079c5 */ /* 0x000fcc0000000000 */
[----:B------:R-:W-:Y:S01]  /*22f0*/  HGMMA.64x96x16.F32 R24, gdesc[UR8], R24, gsb0 ;  /* 0x01600000081879f0 */ /* 0x000fe20008000818 */
[----:B------:R-:W-:Y:S02]  /*2300*/  ULDC UR10, c[0x0][0x988] ;  /* 0x00026200000a7ab9 */ /* 0x000fe40000000800 */
        /* <DEDUP_REMOVED lines=96> */
[----:B0-----:R-:W-:-:S04]  /*2910*/  FMNMX.FTZ R0, R9, R0, !PT ;  /* 0x0000000009007209 */ /* 0x001fc80007810000 */
[C---:B------:R-:W-:Y:S01]  /*2920*/  FSETP.NEU.FTZ.AND P0, PT, R0.reuse, -INF , PT ;  /* 0xff8000000000780b */ /* 0x040fe20003f1d000 */
[----:B------:R-:W-:-:S05]  /*2930*/  FMUL.FTZ R3, R0, UR10 ;  /* 0x0000000a00037c20 */ /* 0x000fca0008410000 */
[----:B------:R-:W-:Y:S02]  /*2940*/  FSEL R12, R3, RZ, P0 ;  /* 0x000000ff030c7208 */ /* 0x000fe40000000000 */
[----:B------:R-:W-:Y:S02]  /*2950*/  FMNMX.FTZ R3, R26, R27, !PT ;  /* 0x0000001b1a037209 */ /* 0x000fe40007810000 */
[----:B------:R-:W-:Y:S01]  /*2960*/  ISETP.NE.AND P0, PT, R10, RZ, PT ;  /* 0x000000ff0a00720c */ /* 0x000fe20003f05270 */
        /* <DEDUP_REMOVED lines=31> */
[----:B0-----:R-:W-:Y:S01]  /*2b60*/  FADD.FTZ R21, R200, R5 ;  /* 0x00000005c8157221 */ /* 0x001fe20000010000 */
[--C-:B------:R-:W-:Y:S01]  /*2b70*/  FFMA.FTZ R61, R61, UR10, -R12.reuse ;  /* 0x0000000a3d3d7c23 */ /* 0x100fe2000801080c */
[----:B------:R-:W-:Y:S01]  /*2b80*/  FMNMX.FTZ R4, R46, R3, !PT ;  /* 0x000000032e047209 */ /* 0x000fe20007810000 */
[--C-:B------:R-:W-:Y:S01]  /*2b90*/  FFMA.FTZ R64, R64, UR10, -R12.reuse ;  /* 0x0000000a40407c23 */ /* 0x100fe2000801080c */
[--C-:B------:R-:W-:Y:S01]  /*2ba0*/  FFMA.FTZ R65, R65, UR10, -R12.reuse ;  /* 0x0000000a41417c23 */ /* 0x100fe2000801080c */
[--C-:B------:R-:W-:Y:S01]  /*2bb0*/  FFMA.FTZ R68, R68, UR10, -R12.reuse ;  /* 0x0000000a44447c23 */ /* 0x100fe2000801080c */
[----:B------:R-:W-:Y:S01]  /*2bc0*/  FMNMX.FTZ R3, R47, R4, !PT ;  /* 0x000000042f037209 */ /* 0x000fe20007810000 */
[----:B------:R-:W-:Y:S01]  /*2bd0*/  MUFU.EX2 R152, R152 ;  /* 0x0000009800987308 */ /* 0x000fe20000000800 */
[----:B------:R-:W-:Y:S01]  /*2be0*/  FFMA.FTZ R12, R69, UR10, -R12 ;  /* 0x0000000a450c7c23 */ /* 0x000fe2000801080c */
[----:B------:R-:W-:-:S02]  /*2bf0*/  F2FP.F16.F32.PACK_AB R200, R5, R200 ;  /* 0x000000c805c8723e */ /* 0x000fc400000000ff */
        /* <DEDUP_REMOVED lines=20> */
[----:B------:R-:W2:Y:S08]  /*2d40*/  MUFU.EX2 R45, R45 ;  /* 0x0000002d002d7308 */ /* 0x000eb00000000800 */
[----:B------:R-:W-:Y:S01]  /*2d50*/  MUFU.EX2 R48, R48 ;  /* 0x0000003000307308 */ /* 0x000fe20000000800 */
[----:B0-----:R-:W-:-:S07]  /*2d60*/  FMNMX.FTZ R10, R4, R3, !PT ;  /* 0x00000003040a7209 */ /* 0x001fce0007810000 */
[----:B------:R-:W0:Y:S01]  /*2d70*/  MUFU.EX2 R49, R49 ;  /* 0x0000003100317308 */ /* 0x000e220000000800 */
[----:B------:R-:W3:Y:S01]  /*2d80*/  SHFL.BFLY PT, R3, R10, 0x1, 0x1f ;  /* 0x0c201f000a037f89 */ /* 0x000ee200000e0000 */
[----:B--2---:R-:W-:-:S06]  /*2d90*/  F2FP.F16.F32.PACK_AB R158, R45, R44 ;  /* 0x0000002c2d9e723e */ /* 0x004fcc00000000ff */
[----:B------:R-:W-:Y:S08]  /*2da0*/  MUFU.EX2 R52, R52 ;  /* 0x0000003400347308 */ /* 0x000ff00000000800 */
[----:B------:R-:W2:Y:S01]  /*2db0*/  MUFU.EX2 R53, R53 ;  /* 0x0000003500357308 */ /* 0x000ea20000000800 */
[----:B0-----:R-:W-:-:S07]  /*2dc0*/  F2FP.F16.F32.PACK_AB R160, R49, R48 ;  /* 0x0000003031a0723e */ /* 0x001fce00000000ff */
[----:B------:R-:W-:Y:S01]  /*2dd0*/  MUFU.EX2 R56, R56 ;  /* 0x0000003800387308 */ /* 0x000fe20000000800 */
[----:B---3--:R-:W-:Y:S02]  /*2de0*/  FMNMX.FTZ R3, R10, R3, !PT ;  /* 0x000000030a037209 */ /* 0x008fe40007810000 */
[----:B------:R-:W-:Y:S02]  /*2df0*/  IADD3 R10, -R72, 0xb, RZ ;  /* 0x0000000b480a7810 */ /* 0x000fe40007ffe1ff */
[C---:B------:R-:W-:Y:S01]  /*2e00*/  FSETP.NEU.FTZ.AND P1, PT, R3.reuse, -INF , PT ;  /* 0xff8000000300780b */ /* 0x040fe20003f3d000 */
[----:B------:R-:W-:Y:S02]  /*2e10*/  FMUL.FTZ R4, R3, UR10 ;  /* 0x0000000a03047c20 */ /* 0x000fe40008410000 */
[----:B------:R-:W-:Y:S01]  /*2e20*/  MUFU.EX2 R57, R57 ;  /* 0x0000003900397308 */ /* 0x000fe20000000800 */
[----:B--2---:R-:W-:Y:S02]  /*2e30*/  F2FP.F16.F32.PACK_AB R162, R53, R52 ;  /* 0x0000003435a2723e */ /* 0x004fe400000000ff */
[----:B------:R-:W-:Y:S01]  /*2e40*/  FSEL R14, R4, RZ, P1 ;  /* 0x000000ff040e7208 */ /* 0x000fe20000800000 */
[----:B------:R-:W-:Y:S01]  /*2e50*/  FADD.FTZ R4, R202, R21 ;  /* 0x00000015ca047221 */ /* 0x000fe20000010000 */
[----:B------:R-:W-:Y:S01]  /*2e60*/  ISETP.NE.AND P1, PT, R20, RZ, PT ;  /* 0x000000ff1400720c */ /* 0x000fe20003f25270 */
[----:B------:R-:W-:Y:S01]  /*2e70*/  IMAD.U32 R20, RZ, RZ, UR22 ;  /* 0x00000016ff147e24 */ /* 0x000fe2000f8e00ff */
[----:B------:R-:W-:Y:S01]  /*2e80*/  F2FP.F16.F32.PACK_AB R202, R9, R202 ;  /* 0x000000ca09ca723e */ /* 0x000fe200000000ff */
[--C-:B------:R-:W-:Y:S01]  /*2e90*/  FFMA.FTZ R26, R26, UR10, -R14.reuse ;  /* 0x0000000a1a1a7c23 */ /* 0x100fe2000801080e */
[--C-:B------:R-:W-:Y:S01]  /*2ea0*/  FFMA.FTZ R27, R27, UR10, -R14.reuse ;  /* 0x0000000a1b1b7c23 */ /* 0x100fe2000801080e */
[--C-:B------:R-:W-:Y:S01]  /*2eb0*/  FFMA.FTZ R30, R30, UR10, -R14.reuse ;  /* 0x0000000a1e1e7c23 */ /* 0x100fe2000801080e */
[--C-:B------:R-:W-:Y:S01]  /*2ec0*/  FFMA.FTZ R31, R31, UR10, -R14.reuse ;  /* 0x0000000a1f1f7c23 */ /* 0x100fe2000801080e */
[--C-:B------:R-:W-:Y:S01]  /*2ed0*/  FFMA.FTZ R34, R34, UR10, -R14.reuse ;  /* 0x0000000a22227c23 */ /* 0x100fe2000801080e */
[----:B------:R-:W-:Y:S01]  /*2ee0*/  FFMA.FTZ R35, R35, UR10, -R14 ;  /* 0x0000000a23237c23 */ /* 0x000fe2000801080e */
[----:B------:R-:W-:Y:S01]  /*2ef0*/  MUFU.EX2 R26, R26 ;  /* 0x0000001a001a7308 */ /* 0x000fe20000000800 */
[----:B------:R-:W-:Y:S01]  /*2f00*/  FADD.FTZ R21, R9, R4 ;  /* 0x0000000409157221 */ /* 0x000fe20000010000 */
[--C-:B------:R-:W-:Y:S01]  /*2f10*/  FFMA.FTZ R38, R38, UR10, -R14.reuse ;  /* 0x0000000a26267c23 */ /* 0x100fe2000801080e */
[--C-:B------:R-:W-:Y:S01]  /*2f20*/  FFMA.FTZ R39, R39, UR10, -R14.reuse ;  /* 0x0000000a27277c23 */ /* 0x100fe2000801080e */
[--C-:B------:R-:W-:Y:S01]  /*2f30*/  FFMA.FTZ R42, R42, UR10, -R14.reuse ;  /* 0x0000000a2a2a7c23 */ /* 0x100fe2000801080e */
[----:B------:R-:W-:Y:S01]  /*2f40*/  FADD.FTZ R4, R152, R21 ;  /* 0x0000001598047221 */ /* 0x000fe20000010000 */
[--C-:B------:R-:W-:Y:S01]  /*2f50*/  FFMA.FTZ R43, R43, UR10, -R14.reuse ;  /* 0x0000000a2b2b7c23 */ /* 0x100fe2000801080e */
[----:B------:R-:W-:Y:S01]  /*2f60*/  FFMA.FTZ R46, R46, UR10, -R14 ;  /* 0x0000000a2e2e7c23 */ /* 0x000fe2000801080e */
[----:B------:R-:W0:Y:S01]  /*2f70*/  MUFU.EX2 R27, R27 ;  /* 0x0000001b001b7308 */ /* 0x000e220000000800 */
[----:B------:R-:W-:Y:S01]  /*2f80*/  FADD.FTZ R25, R11, R4 ;  /* 0x000000040b197221 */ /* 0x000fe20000010000 */
[--C-:B------:R-:W-:Y:S01]  /*2f90*/  FFMA.FTZ R47, R47, UR10, -R14.reuse ;  /* 0x0000000a2f2f7c23 */ /* 0x100fe2000801080e */
[--C-:B------:R-:W-:Y:S01]  /*2fa0*/  FFMA.FTZ R50, R50, UR10, -R14.reuse ;  /* 0x0000000a32327c23 */ /* 0x100fe2000801080e */
[--C-:B------:R-:W-:Y:S01]  /*2fb0*/  FFMA.FTZ R51, R51, UR10, -R14.reuse ;  /* 0x0000000a33337c23 */ /* 0x100fe2000801080e */
[----:B------:R-:W-:Y:S01]  /*2fc0*/  FADD.FTZ R12, R154, R25 ;  /* 0x000000199a0c7221 */ /* 0x000fe20000010000 */
[--C-:B------:R-:W-:Y:S01]  /*2fd0*/  FFMA.FTZ R54, R54, UR10, -R14.reuse ;  /* 0x0000000a36367c23 */ /* 0x100fe2000801080e */
[----:B------:R-:W-:Y:S01]  /*2fe0*/  FFMA.FTZ R55, R55, UR10, -R14 ;  /* 0x0000000a37377c23 */ /* 0x000fe2000801080e */
[----:B------:R-:W2:Y:S01]  /*2ff0*/  MUFU.EX2 R30, R30 ;  /* 0x0000001e001e7308 */ /* 0x000ea20000000800 */
[----:B------:R-:W-:Y:S01]  /*3000*/  FADD.FTZ R25, R13, R12 ;  /* 0x0000000c0d197221 */ /* 0x000fe20000010000 */
[--C-:B------:R-:W-:Y:S01]  /*3010*/  FFMA.FTZ R58, R58, UR10, -R14.reuse ;  /* 0x0000000a3a3a7c23 */ /* 0x100fe2000801080e */
[--C-:B------:R-:W-:Y:S01]  /*3020*/  FFMA.FTZ R59, R59, UR10, -R14.reuse ;  /* 0x0000000a3b3b7c23 */ /* 0x100fe2000801080e */
[--C-:B------:R-:W-:Y:S01]  /*3030*/  FFMA.FTZ R62, R62, UR10, -R14.reuse ;  /* 0x0000000a3e3e7c23 */ /* 0x100fe2000801080e */
[--C-:B------:R-:W-:Y:S01]  /*3040*/  FFMA.FTZ R63, R63, UR10, -R14.reuse ;  /* 0x0000000a3f3f7c23 */ /* 0x100fe2000801080e */
[--C-:B------:R-:W-:Y:S01]  /*3050*/  FFMA.FTZ R66, R66, UR10, -R14.reuse ;  /* 0x0000000a42427c23 */ /* 0x100fe2000801080e */
[--C-:B------:R-:W-:Y:S01]  /*3060*/  FFMA.FTZ R67, R67, UR10, -R14.reuse ;  /* 0x0000000a43437c23 */ /* 0x100fe2000801080e */
[----:B------:R-:W3:Y:S01]  /*3070*/  MUFU.EX2 R31, R31 ;  /* 0x0000001f001f7308 */ /* 0x000ee20000000800 */
[----:B0-----:R-:W-:Y:S01]  /*3080*/  FADD.FTZ R21, R26, R27 ;  /* 0x0000001b1a157221 */ /* 0x001fe20000010000 */
[--C-:B------:R-:W-:Y:S01]  /*3090*/  FFMA.FTZ R70, R70, UR10, -R14.reuse ;  /* 0x0000000a46467c23 */ /* 0x100fe2000801080e */
[----:B------:R-:W-:Y:S01]  /*30a0*/  FFMA.FTZ R14, R71, UR10, -R14 ;  /* 0x0000000a470e7c23 */ /* 0x000fe2000801080e */
[----:B------:R-:W-:-:S02]  /*30b0*/  F2FP.F16.F32.PACK_AB R152, R11, R152 ;  /* 0x000000980b98723e */ /* 0x000fc400000000ff */
[----:B------:R-:W-:Y:S02]  /*30c0*/  F2FP.F16.F32.PACK_AB R154, R13, R154 ;  /* 0x0000009a0d9a723e */ /* 0x000fe400000000ff */
[----:B------:R-:W0:Y:S01]  /*30d0*/  MUFU.EX2 R34, R34 ;  /* 0x0000002200227308 */ /* 0x000e220000000800 */
[----:B--2---:R-:W-:Y:S01]  /*30e0*/  FADD.FTZ R4, R30, R21 ;  /* 0x000000151e047221 */ /* 0x004fe20000010000 */
[----:B------:R-:W-:Y:S02]  /*30f0*/  F2FP.F16.F32.PACK_AB R164, R57, R56 ;  /* 0x0000003839a4723e */ /* 0x000fe400000000ff */
[----:B------:R-:W-:-:S04]  /*3100*/  F2FP.F16.F32.PACK_AB R201, R27, R26 ;  /* 0x0000001a1bc9723e */ /* 0x000fc800000000ff */
[----:B------:R-:W2:Y:S01]  /*3110*/  MUFU.EX2 R35, R35 ;  /* 0x0000002300237308 */ /* 0x000ea20000000800 */
[----:B---3--:R-:W-:Y:S01]  /*3120*/  FADD.FTZ R21, R31, R4 ;  /* 0x000000041f157221 */ /* 0x008fe20000010000 */
[----:B------:R-:W-:Y:S02]  /*3130*/  @!P1 VIADD R4, R20, 0x22840 ;  /* 0x0002284014049836 */ /* 0x000fe40000000000 */
[----:B------:R-:W-:Y:S01]  /*3140*/  FADD.FTZ R20, R156, R25 ;  /* 0x000000199c147221 */ /* 0x000fe20000010000 */
[----:B------:R-:W-:Y:S02]  /*3150*/  F2FP.F16.F32.PACK_AB R156, R41, R156 ;  /* 0x0000009c299c723e */ /* 0x000fe400000000ff */
[----:B------:R-:W-:Y:S01]  /*3160*/  F2FP.F16.F32.PACK_AB R203, R31, R30 ;  /* 0x0000001e1fcb723e */ /* 0x000fe200000000ff */
[----:B------:R-:W-:Y:S01]  /*3170*/  FADD.FTZ R25, R41, R20 ;  /* 0x0000001429197221 */ /* 0x000fe20000010000 */
[----:B------:R-:W3:Y:S01]  /*3180*/  MUFU.EX2 R38, R38 ;  /* 0x0000002600267308 */ /* 0x000ee20000000800 */
[----:B0-----:R-:W-:Y:S01]  /*3190*/  FADD.FTZ R12, R34, R21 ;  /* 0x00000015220c7221 */ /* 0x001fe20000010000 */
[----:B------:R-:W-:Y:S01]  /*31a0*/  @!P1 PRMT R4, RZ, 0x654, R4 ;  /* 0x00000654ff049816 */ /* 0x000fe20000000004 */
[----:B------:R-:W-:Y:S01]  /*31b0*/  FADD.FTZ R20, R44, R25 ;  /* 0x000000192c147221 */ /* 0x000fe20000010000 */
[----:B------:R0:W-:Y:S06]  /*31c0*/  BAR.ARV R10, 0x100 ;  /* 0x0004000a0000751d */ /* 0x0001ec0000002000 */
[----:B------:R-:W4:Y:S01]  /*31d0*/  MUFU.EX2 R39, R39 ;  /* 0x0000002700277308 */ /* 0x000f220000000800 */
[----:B--2---:R-:W-:Y:S01]  /*31e0*/  FADD.FTZ R21, R35, R12 ;  /* 0x0000000c23157221 */ /* 0x004fe20000010000 */
[----:B------:R-:W-:Y:S01]  /*31f0*/  FADD.FTZ R25, R45, R20 ;  /* 0x000000142d197221 */ /* 0x000fe20000010000 */
[----:B------:R2:W-:Y:S01]  /*3200*/  @!P1 SYNCS.ARRIVE.TRANS64.RED.A1T0 RZ, [R4+URZ], RZ ;  /* 0x000000ff04ff99a7 */ /* 0x0005e2000810043f */
[----:B------:R-:W-:Y:S01]  /*3210*/  F2FP.F16.F32.PACK_AB R153, R35, R34 ;  /* 0x000000222399723e */ /* 0x000fe200000000ff */
[----:B---3--:R-:W-:-:S03]  /*3220*/  FADD.FTZ R12, R38, R21 ;  /* 0x00000015260c7221 */ /* 0x008fc60000010000 */
[----:B------:R-:W2:Y:S08]  /*3230*/  MUFU.EX2 R42, R42 ;  /* 0x0000002a002a7308 */ /* 0x000eb00000000800 */
[----:B------:R-:W3:Y:S01]  /*3240*/  MUFU.EX2 R43, R43 ;  /* 0x0000002b002b7308 */ /* 0x000ee20000000800 */
[C---:B----4-:R-:W-:Y:S01]  /*3250*/  FADD.FTZ R21, R39.reuse, R12 ;  /* 0x0000000c27157221 */ /* 0x050fe20000010000 */
        /* <DEDUP_REMOVED lines=9> */
[----:B------:R-:W-:Y:S01]  /*32f0*/  FADD.FTZ R12, R56, R25 ;  /* 0x00000019380c7221 */ /* 0x000fe20000010000 */
[----:B------:R-:W-:-:S03]  /*3300*/  F2FP.F16.F32.PACK_AB R157, R43, R42 ;  /* 0x0000002a2b9d723e */ /* 0x000fc600000000ff */
[----:B------:R-:W-:Y:S02]  /*3310*/  FADD.FTZ R9, R57, R12 ;  /* 0x0000000c39097221 */ /* 0x000fe40000010000 */
        /* <DEDUP_REMOVED lines=11> */
[----:B--2---:R-:W-:-:S07]  /*33d0*/  FADD.FTZ R4, R54, R5 ;  /* 0x0000000536047221 */ /* 0x004fce0000010000 */
        /* <DEDUP_REMOVED lines=22> */
[----:B------:R-:W-:-:S06]  /*3540*/  F2FP.F16.F32.PACK_AB R170, R15, R68 ;  /* 0x000000440faa723e */ /* 0x000fcc00000000ff */
[----:B------:R-:W2:Y:S01]  /*3550*/  MUFU.EX2 R67, R67 ;  /* 0x0000004300437308 */ /* 0x000ea20000000800 */
[----:B---3--:R-:W-:Y:S01]  /*3560*/  FADD.FTZ R5, R63, R4 ;  /* 0x000000043f057221 */ /* 0x008fe20000010000 */
[----:B------:R-:W-:Y:S01]  /*3570*/  FADD.FTZ R4, R15, R12 ;  /* 0x0000000c0f047221 */ /* 0x000fe20000010000 */
[----:B------:R-:W-:-:S05]  /*3580*/  F2FP.F16.F32.PACK_AB R167, R63, R62 ;  /* 0x0000003e3fa7723e */ /* 0x000fca00000000ff */
[----:B------:R-:W3:Y:S01]  /*3590*/  MUFU.EX2 R70, R70 ;  /* 0x0000004600467308 */ /* 0x000ee20000000800 */
[----:B----4-:R-:W-:-:S07]  /*35a0*/  FADD.FTZ R12, R66, R5 ;  /* 0x00000005420c7221 */ /* 0x010fce0000010000 */
[----:B------:R-:W4:Y:S01]  /*35b0*/  MUFU.EX2 R171, R14 ;  /* 0x0000000e00ab7308 */ /* 0x000f220000000800 */
[C---:B--2---:R-:W-:Y:S01]  /*35c0*/  FADD.FTZ R5, R67.reuse, R12 ;  /* 0x0000000c43057221 */ /* 0x044fe20000010000 */
[----:B------:R-:W-:-:S03]  /*35d0*/  F2FP.F16.F32.PACK_AB R169, R67, R66 ;  /* 0x0000004243a9723e */ /* 0x000fc600000000ff */
[----:B---3--:R-:W-:-:S04]  /*35e0*/  FADD.FTZ R12, R70, R5 ;  /* 0x00000005460c7221 */ /* 0x008fc80000010000 */
[C---:B----4-:R-:W-:Y:S01]  /*35f0*/  FADD.FTZ R5, R171.reuse, R12 ;  /* 0x0000000cab057221 */ /* 0x050fe20000010000 */
[----:B------:R-:W-:Y:S01]  /*3600*/  F2FP.F16.F32.PACK_AB R171, R171, R70 ;  /* 0x00000046abab723e */ /* 0x000fe200000000ff */
[----:B0-----:R-:W-:Y:S06]  /*3610*/  @!P0 BRA `(.L_x_9227) ;  /* 0x0000000000048947 */ /* 0x001fec0003800000 */
[----:B------:R-:W-:Y:S01]  /*3620*/  BPT.TRAP 0x1 ;  /* 0x000000040000795c */ /* 0x000fe20000300000 */
.L_x_9227:
[----:B------:R0:W2:Y:S01]  /*3630*/  SYNCS.PHASECHK.TRANS64.TRYWAIT P2, [UR22+0x22850], R8 ;  /* 0x02285008ff0075a7 */ /* 0x0000a20008040156 */
[----:B------:R-:W-:Y:S05]  /*3640*/  @!P0 BRA `(.L_x_9228) ;  /* 0x0000000000048947 */ /* 0x000fea0003800000 */
[----:B------:R-:W-:Y:S01]  /*3650*/  BPT.TRAP 0x1 ;  /* 0x000000040000795c */ /* 0x000fe20000300000 */
.L_x_9228:
[----:B--2---:R-:W-:Y:S05]  /*3660*/  @P2 BRA `(.L_x_9229) ;  /* 0x0000000000082947 */ /* 0x004fea0003800000 */
[----:B------:R-:W2:Y:S02]  /*3670*/  SYNCS.PHASECHK.TRANS64.TRYWAIT P2, [UR22+0x22850], R8 ;  /* 0x02285008ff0075a7 */ /* 0x000ea40008040156 */
[----:B--2---:R-:W-:Y:S05]  /*3680*/  @!P2 BRA `(.L_x_9230) ;  /* 0x000000d80008a947 */ /* 0x004fea0003800000 */
.L_x_9229:
[----:B------:R-:W-:Y:S01]  /*3690*/  R2UR UR6, R6 ;  /* 0x00000000060672ca */ /* 0x000fe200000e0000 */
[----:B------:R3:W-:Y:S06]  /*36a0*/  BAR.SYNC.DEFER_BLOCKING R7, 0x100 ;  /* 0x000400070000751d */ /* 0x0007ec0000010000 */
[----:B------:R-:W-:Y:S01]  /*36b0*/  UMOV UR7, 0x40000040 ;  /* 0x4000004000077882 */ /* 0x000fe20000000000 */
[----:B------:R-:W-:-:S05]  /*36c0*/  VOTEU.ALL UP0, P1 ;  /* 0x00000000003f7886 */ /* 0x000fca0000800000 */
[----:B------:R-:W-:Y:S02]  /*36d0*/  UIADD3 UR6, UR6, 0x400, URZ ;  /* 0x0000040006067890 */ /* 0x000fe4000fffe03f */
[----:B------:R-:W-:Y:S02]  /*36e0*/  @!UP0 UIADD3 UR22, UR22, 0x22860, URZ ;  /* 0x0002286016168890 */ /* 0x000fe4000fffe03f */
[----:B------:R-:W-:Y:S02]  /*36f0*/  USHF.R.U32.HI UR6, URZ, 0x4, UR6 ;  /* 0x000000043f067899 */ /* 0x000fe40008011606 */
[----:B------:R-:W-:Y:S02]  /*3700*/  @!UP0 UPRMT UR22, URZ, 0x654, UR22 ;  /* 0x000006543f168896 */ /* 0x000fe40008000016 */
[----:B------:R-:W-:-:S04]  /*3710*/  ULOP3.LUT UR6, UR6, 0x3fff, URZ, 0xc0, !UPT ;  /* 0x00003fff06067892 */ /* 0x000fc8000f8ec03f */
[----:B------:R-:W-:Y:S01]  /*3720*/  ULOP3.LUT UR21, UR6, 0x3000000, URZ, 0xfc, !UPT ;  /* 0x0300000006157892 */ /* 0x000fe2000f8efc3f */
[----:B------:R-:W-:-:S03]  /*3730*/  WARPGROUP.ARRIVE ;  /* 0x00000000000079c5 */ /* 0x000fc60000000000 */
[----:B------:R-:W-:-:S07]  /*3740*/  UIMAD UR11, UR37, 0xc00, UR21 ;  /* 0x00000c00250b78a4 */ /* 0x000fce000f8e0215 */
[----:B------:R-:W-:Y:S02]  /*3750*/  UMOV UR6, UR11 ;  /* 0x0000000b00067c82 */ /* 0x000fe40008000000 */
[----:B------:R-:W-:Y:S01]  /*3760*/  HGMMA.64x256x16.F32 R24, R200, gdesc[UR4].tnspB, RZ, !UPT, gsb0 ;  /* 0x43e00004c8187df0 */ /* 0x000fe2000c0008ff */
        /* <DEDUP_REMOVED lines=31> */
[----:B------:R-:W-:Y:S01]  /*3960*/  @!P1 SYNCS.ARRIVE.TRANS64.RED.A1T0 RZ, [UR22], RZ ;  /* 0x000000ffffff99a7 */ /* 0x000fe20008100416 */
[----:B------:R-:W-:-:S04]  /*3970*/  UIADD3 UR22, UR50, -0x2, URZ ;  /* 0xfffffffe32167890 */ /* 0x000fc8000fffe03f */
[----:B------:R-:W-:-:S06]  /*3980*/  UISETP.GE.AND UP0, UPT, UR22, UR38, UPT ;  /* 0x000000261600728c */ /* 0x000fcc000bf06270 */
[----:B------:R-:W-:-:S13]  /*3990*/  PLOP3.LUT P2, PT, PT, PT, UP0, 0x80, 0x0 ;  /* 0x000000000000781c */ /* 0x000fda0003f4f008 */
[----:B---3--:R-:W-:Y:S05]  /*39a0*/  @!P2 BRA `(.L_x_9231) ;  /* 0x0000001c0054a947 */ /* 0x008fea0003800000 */
[----:B------:R-:W-:Y:S01]  /*39b0*/  IMAD.MOV.U32 R7, RZ, RZ, R3 ;  /* 0x000000ffff077224 */ /* 0x000fe200078e0003 */
[----:B------:R-:W-:Y:S01]  /*39c0*/  ULDC UR23, c[0x0][0x988] ;  /* 0x0002620000177ab9 */ /* 0x000fe20000000800 */
[----:B012---:R-:W-:-:S07]  /*39d0*/  IMAD.MOV.U32 R8, RZ, RZ, R0 ;  /* 0x000000ffff087224 */ /* 0x007fce00078e0000 */
.L_x_9240:
        /* <DEDUP_REMOVED lines=10> */
.L_x_9232:
[----:B------:R-:W0:Y:S01]  /*3a80*/  S2UR UR7, SR_CgaCtaId ;  /* 0x00000000000779c3 */ /* 0x000e220000008800 */
[----:B------:R-:W-:Y:S01]  /*3a90*/  UMOV UR6, 0x400 ;  /* 0x0000040000067882 */ /* 0x000fe20000000000 */
[----:B------:R-:W-:-:S05]  /*3aa0*/  IMAD.U32 R6, RZ, RZ, UR47 ;  /* 0x0000002fff067e24 */ /* 0x000fca000f8e00ff */
[----:B------:R-:W-:Y:S01]  /*3ab0*/  SHF.L.U32 R6, R6, 0x1f, RZ ;  /* 0x0000001f06067819 */ /* 0x000fe200000006ff */
[----:B0-----:R-:W-:-:S04]  /*3ac0*/  ULEA UR6, UR7, UR6, 0x18 ;  /* 0x0000000607067291 */ /* 0x001fc8000f8ec03f */
[----:B------:R-:W-:-:S09]  /*3ad0*/  ULEA UR24, UR37, UR6, 0x3 ;  /* 0x0000000625187291 */ /* 0x000fd2000f8e183f */
[----:B------:R0:W1:Y:S01]  /*3ae0*/  SYNCS.PHASECHK.TRANS64.TRYWAIT P2, [UR24+0x22830], R6 ;  /* 0x02283006ff0075a7 */ /* 0x0000620008040158 */
[----:B------:R-:W-:Y:S05]  /*3af0*/  @!P0 BRA `(.L_x_9233) ;  /* 0x0000000000048947 */ /* 0x000fea0003800000 */
[----:B------:R-:W-:Y:S01]  /*3b00*/  BPT.TRAP 0x1 ;  /* 0x000000040000795c */ /* 0x000fe20000300000 */
.L_x_9233:
[----:B-1----:R-:W-:Y:S05]  /*3b10*/  @P2 BRA `(.L_x_9234) ;  /* 0x0000000000082947 */ /* 0x002fea0003800000 */
[----:B------:R-:W1:Y:S02]  /*3b20*/  SYNCS.PHASECHK.TRANS64.TRYWAIT P2, [UR24+0x22830], R6 ;  /* 0x02283006ff0075a7 */ /* 0x000e640008040158 */
[----:B-1----:R-:W-:Y:S05]  /*3b30*/  @!P2 BRA `(.L_x_9235) ;  /* 0x000000d000f4a947 */ /* 0x002fea0003800000 */
.L_x_9234:
[----:B------:R-:W-:Y:S01]  /*3b40*/  UIMAD UR18, UR37, 0x300, UR20 ;  /* 0x00000300251278a4 */ /* 0x000fe2000f8e0214 */
[----:B------:R-:W-:Y:S01]  /*3b50*/  WARPGROUP.ARRIVE ;  /* 0x00000000000079c5 */ /* 0x000fe20000000000 */
[----:B------:R-:W-:Y:S01]  /*3b60*/  UMOV UR19, 0x40000040 ;  /* 0x4000004000137882 */ /* 0x000fe20000000000 */
[----:B------:R-:W-:Y:S01]  /*3b70*/  UMOV UR7, 0x40000040 ;  /* 0x4000004000077882 */ /* 0x000fe20000000000 */
[----:B------:R-:W-:-:S03]  /*3b80*/  UIADD3 UR6, UR18, 0x2, URZ ;  /* 0x0000000212067890 */ /* 0x000fc6000fffe03f */
[----:B------:R-:W2:Y:S01]  /*3b90*/  S2R R10, SR_TID.X ;  /* 0x00000000000a7919 */ /* 0x000ea20000002100 */
[----:B------:R-:W-:Y:S01]  /*3ba0*/  UIADD3 UR10, UR18, 0x4, URZ ;  /* 0x00000004120a7890 */ /* 0x000fe2000fffe03f */
[----:B------:R-:W-:Y:S01]  /*3bb0*/  UMOV UR11, 0x40000040 ;  /* 0x40000040000b7882 */ /* 0x000fe20000000000 */
[----:B------:R-:W-:Y:S01]  /*3bc0*/  HGMMA.64x96x16.F32 R152, gdesc[UR16], RZ, !UPT, gsb0 ;  /* 0x01600000109879f0 */ /* 0x000fe2000c0008ff */
[----:B------:R-:W-:Y:S01]  /*3bd0*/  UIADD3 UR14, UR18, 0x6, URZ ;  /* 0x00000006120e7890 */ /* 0x000fe2000fffe03f */
[----:B------:R-:W-:Y:S01]  /*3be0*/  UMOV UR15, 0x40000040 ;  /* 0x40000040000f7882 */ /* 0x000fe20000000000 */
[----:B--2---:R-:W-:-:S04]  /*3bf0*/  SHF.R.U32.HI R10, RZ, 0x7, R10 ;  /* 0x00000007ff0a7819 */ /* 0x004fc8000001160a */
[----:B------:R-:W-:Y:S01]  /*3c00*/  IADD3 R10, -R10, 0xb, RZ ;  /* 0x0000000b0a0a7810 */ /* 0x000fe20007ffe1ff */
[----:B------:R-:W-:Y:S02]  /*3c10*/  WARPGROUP.DEPBAR.LE gsb0, 0x0 ;  /* 0x00008000000079c5 */ /* 0x000fe40000010000 */
[----:B------:R-:W-:-:S06]  /*3c20*/  WARPGROUP.ARRIVE ;  /* 0x00000000000079c5 */ /* 0x000fcc0000000000 */
[----:B------:R-:W-:Y:S03]  /*3c30*/  HGMMA.64x96x16.F32 R152, gdesc[UR4], R152, gsb0 ;  /* 0x01600000049879f0 */ /* 0x000fe60008000898 */
[----:B------:R-:W-:Y:S02]  /*3c40*/  WARPGROUP.DEPBAR.LE gsb0, 0x0 ;  /* 0x00008000000079c5 */ /* 0x000fe40000010000 */
[----:B------:R-:W-:-:S06]  /*3c50*/  WARPGROUP.ARRIVE ;  /* 0x00000000000079c5 */ /* 0x000fcc0000000000 */
[----:B------:R-:W-:Y:S01]  /*3c60*/  HGMMA.64x96x16.F32 R152, gdesc[UR8], R152, gsb0 ;  /* 0x01600000089879f0 */ /* 0x000fe20008000898 */
[----:B------:R-:W-:Y:S02]  /*3c70*/  UMOV UR10, UR23 ;  /* 0x00000017000a7c82 */ /* 0x000fe40008000000 */
        /* <DEDUP_REMOVED lines=66> */
[----:B------:R-:W2:Y:S02]  /*40a0*/  MUFU.EX2 R153, R153 ;  /* 0x0000009900997308 */ /* 0x000ea40000000800 */
[----:B------:R-:W-:-:S04]  /*40b0*/  FMNMX.FTZ R3, R163, R3, !PT ;  /* 0x00000003a3037209 */ /* 0x000fc80007810000 */
[----:B------:R-:W-:Y:S02]  /*40c0*/  FMNMX.FTZ R3, R166, R3, !PT ;  /* 0x00000003a6037209 */ /* 0x000fe40007810000 */
[----:B------:R-:W3:Y:S01]  /*40d0*/  MUFU.EX2 R156, R156 ;  /* 0x0000009c009c7308 */ /* 0x000ee20000000800 */
[-C--:B-1----:R-:W-:Y:S01]  /*40e0*/  FMUL.FTZ R24, R24, R8.reuse ;  /* 0x0000000818187220 */ /* 0x082fe20000410000 */
[----:B------:R-:W-:Y:S01]  /*40f0*/  FMNMX.FTZ R3, R167, R3, !PT ;  /* 0x00000003a7037209 */ /* 0x000fe20007810000 */
[-C--:B------:R-:W-:Y:S01]  /*4100*/  FMUL.FTZ R25, R25, R8.reuse ;  /* 0x0000000819197220 */ /* 0x080fe20000410000 */
[-C--:B------:R-:W-:Y:S01]  /*4110*/  FMUL.FTZ R28, R28, R8.reuse ;  /* 0x000000081c1c7220 */ /* 0x080fe20000410000 */
[-C--:B------:R-:W-:Y:S01]  /*4120*/  FMUL.FTZ R29, R29, R8.reuse ;  /* 0x000000081d1d7220 */ /* 0x080fe20000410000 */
        /* <DEDUP_REMOVED lines=76> */
[----:B------:R-:W-:Y:S01]  /*45f0*/  FFMA.FTZ R4, R8, R4, R152 ;  /* 0x0000000408047223 */ /* 0x000fe20000010098 */
[----:B------:R-:W1:Y:S01]  /*4600*/  MUFU.EX2 R157, R157 ;  /* 0x0000009d009d7308 */ /* 0x000e620000000800 */
[----:B------:R-:W4:Y:S01]  /*4610*/  SHFL.BFLY PT, R8, R3, 0x2, 0x1f ;  /* 0x0c401f0003087f89 */ /* 0x000f2200000e0000 */
[C---:B--2---:R-:W-:Y:S01]  /*4620*/  F2FP.F16.F32.PACK_AB R200, R153.reuse, R152 ;  /* 0x0000009899c8723e */ /* 0x044fe200000000ff */
[----:B------:R-:W-:-:S04]  /*4630*/  FADD.FTZ R4, R153, R4 ;  /* 0x0000000499047221 */ /* 0x000fc80000010000 */
[----:B---3--:R-:W-:Y:S01]  /*4640*/  FADD.FTZ R4, R156, R4 ;  /* 0x000000049c047221 */ /* 0x008fe20000010000 */
[----:B------:R-:W2:Y:S08]  /*4650*/  MUFU.EX2 R152, R160 ;  /* 0x000000a000987308 */ /* 0x000eb00000000800 */
[----:B------:R-:W3:Y:S01]  /*4660*/  MUFU.EX2 R161, R161 ;  /* 0x000000a100a17308 */ /* 0x000ee20000000800 */
[C---:B-1----:R-:W-:Y:S01]  /*4670*/  FADD.FTZ R4, R157.reuse, R4 ;  /* 0x000000049d047221 */ /* 0x042fe20000010000 */
[----:B------:R-:W-:-:S06]  /*4680*/  F2FP.F16.F32.PACK_AB R202, R157, R156 ;  /* 0x0000009c9dca723e */ /* 0x000fcc00000000ff */
[----:B------:R-:W1:Y:S01]  /*4690*/  MUFU.EX2 R164, R164 ;  /* 0x000000a400a47308 */ /* 0x000e620000000800 */
[----:B----4-:R-:W-:Y:S01]  /*46a0*/  FMNMX.FTZ R3, R3, R8, !PT ;  /* 0x0000000803037209 */ /* 0x010fe20007810000 */
[----:B--2---:R-:W-:-:S04]  /*46b0*/  FADD.FTZ R4, R152, R4 ;  /* 0x0000000498047221 */ /* 0x004fc80000010000 */
[----:B------:R-:W2:Y:S02]  /*46c0*/  SHFL.BFLY PT, R8, R3, 0x1, 0x1f ;  /* 0x0c201f0003087f89 */ /* 0x000ea400000e0000 */
[----:B------:R-:W4:Y:S01]  /*46d0*/  MUFU.EX2 R165, R165 ;  /* 0x000000a500a57308 */ /* 0x000f220000000800 */
[C---:B---3--:R-:W-:Y:S01]  /*46e0*/  FADD.FTZ R4, R161.reuse, R4 ;  /* 0x00000004a1047221 */ /* 0x048fe20000010000 */
[----:B------:R-:W-:-:S06]  /*46f0*/  F2FP.F16.F32.PACK_AB R152, R161, R152 ;  /* 0x00000098a198723e */ /* 0x000fcc00000000ff */
[----:B------:R-:W3:Y:S01]  /*4700*/  MUFU.EX2 R156, R168 ;  /* 0x000000a8009c7308 */ /* 0x000ee20000000800 */
[----:B-1----:R-:W-:-:S07]  /*4710*/  FADD.FTZ R4, R164, R4 ;  /* 0x00000004a4047221 */ /* 0x002fce0000010000 */
[----:B------:R-:W1:Y:S01]  /*4720*/  MUFU.EX2 R169, R169 ;  /* 0x000000a900a97308 */ /* 0x000e620000000800 */
[----:B----4-:R-:W-:Y:S01]  /*4730*/  FADD.FTZ R4, R165, R4 ;  /* 0x00000004a5047221 */ /* 0x010fe20000010000 */
[----:B--2---:R-:W-:-:S06]  /*4740*/  FMNMX.FTZ R3, R3, R8, !PT ;  /* 0x0000000803037209 */ /* 0x004fcc0007810000 */
[----:B------:R-:W2:Y:S01]  /*4750*/  MUFU.EX2 R172, R172 ;  /* 0x000000ac00ac7308 */ /* 0x000ea20000000800 */
[----:B---3--:R-:W-:Y:S01]  /*4760*/  FADD.FTZ R4, R156, R4 ;  /* 0x000000049c047221 */ /* 0x008fe20000010000 */
        /* <DEDUP_REMOVED lines=19> */
[----:B------:R-:W-:Y:S01]  /*48a0*/  FFMA.FTZ R182, R182, UR10, -R8 ;  /* 0x0000000ab6b67c23 */ /* 0x000fe20008010808 */
[----:B-1----:R-:W-:Y:S01]  /*48b0*/  FADD.FTZ R4, R169, R4 ;  /* 0x00000004a9047221 */ /* 0x002fe20000010000 */
[--C-:B------:R-:W-:Y:S01]  /*48c0*/  FFMA.FTZ R183, R183, UR10, -R8.reuse ;  /* 0x0000000ab7b77c23 */ /* 0x100fe20008010808 */
[----:B------:R-:W-:Y:S01]  /*48d0*/  FFMA.FTZ R186, R186, UR10, -R8 ;  /* 0x0000000ababa7c23 */ /* 0x000fe20008010808 */
[----:B------:R1:W-:Y:S01]  /*48e0*/  MUFU.EX2 R157, R9 ;  /* 0x00000009009d7308 */ /* 0x0003e20000000800 */
[----:B--2---:R-:W-:Y:S01]  /*48f0*/  FADD.FTZ R4, R172, R4 ;  /* 0x00000004ac047221 */ /* 0x004fe20000010000 */
[--C-:B------:R-:W-:Y:S01]  /*4900*/  FFMA.FTZ R187, R187, UR10, -R8.reuse ;  /* 0x0000000abbbb7c23 */ /* 0x100fe20008010808 */
[----:B---3--:R-:W-:Y:S01]  /*4910*/  F2FP.F16.F32.PACK_AB R154, R165, R164 ;  /* 0x000000a4a59a723e */ /* 0x008fe200000000ff */
[--C-:B------:R-:W-:Y:S01]  /*4920*/  FFMA.FTZ R190, R190, UR10, -R8.reuse ;  /* 0x0000000abebe7c23 */ /* 0x100fe20008010808 */
[--C-:B------:R-:W-:Y:S01]  /*4930*/  FFMA.FTZ R191, R191, UR10, -R8.reuse ;  /* 0x0000000abfbf7c23 */ /* 0x100fe20008010808 */
[--C-:B------:R-:W-:Y:S01]  /*4940*/  FFMA.FTZ R194, R194, UR10, -R8.reuse ;  /* 0x0000000ac2c27c23 */ /* 0x100fe20008010808 */
[--C-:B------:R-:W-:Y:S01]  /*4950*/  FFMA.FTZ R195, R195, UR10, -R8.reuse ;  /* 0x0000000ac3c37c23 */ /* 0x100fe20008010808 */
[----:B------:R-:W2:Y:S01]  /*4960*/  MUFU.EX2 R155, R155 ;  /* 0x0000009b009b7308 */ /* 0x000ea20000000800 */
[----:B-1----:R-:W-:Y:S01]  /*4970*/  IMAD.U32 R9, RZ, RZ, UR24 ;  /* 0x00000018ff097e24 */ /* 0x002fe2000f8e00ff */
[----:B------:R-:W-:Y:S01]  /*4980*/  F2FP.F16.F32.PACK_AB R156, R169, R156 ;  /* 0x0000009ca99c723e */ /* 0x000fe200000000ff */
[--C-:B------:R-:W-:Y:S01]  /*4990*/  FFMA.FTZ R198, R198, UR10, -R8.reuse ;  /* 0x0000000ac6c67c23 */ /* 0x100fe20008010808 */
[----:B------:R-:W-:Y:S01]  /*49a0*/  FFMA.FTZ R8, R199, UR10, -R8 ;  /* 0x0000000ac7087c23 */ /* 0x000fe20008010808 */
[----:B------:R-:W-:-:S02]  /*49b0*/  @!P1 VIADD R12, R9, 0x22840 ;  /* 0x00022840090c9836 */ /* 0x000fc40000000000 */
[-C--:B----4-:R-:W-:Y:S01]  /*49c0*/  FMUL.FTZ R26, R26, R7.reuse ;  /* 0x000000071a1a7220 */ /* 0x090fe20000410000 */
[-C--:B------:R-:W-:Y:S01]  /*49d0*/  FMUL.FTZ R27, R27, R7.reuse ;  /* 0x000000071b1b7220 */ /* 0x080fe20000410000 */
[----:B------:R-:W1:Y:S01]  /*49e0*/  MUFU.EX2 R203, R158 ;  /* 0x0000009e00cb7308 */ /* 0x000e620000000800 */
[-C--:B------:R-:W-:Y:S01]  /*49f0*/  FMUL.FTZ R30, R30, R7.reuse ;  /* 0x000000071e1e7220 */ /* 0x080fe20000410000 */
[----:B------:R-:W-:Y:S01]  /*4a00*/  @!P1 PRMT R12, RZ, 0x654, R12 ;  /* 0x00000654ff0c9816 */ /* 0x000fe2000000000c */
[----:B------:R3:W-:Y:S06]  /*4a10*/  BAR.ARV R10, 0x100 ;  /* 0x0004000a0000751d */ /* 0x0007ec0000002000 */
[----:B------:R-:W4:Y:S01]  /*4a20*/  MUFU.EX2 R159, R159 ;  /* 0x0000009f009f7308 */ /* 0x000f220000000800 */
[----:B------:R5:W-:Y:S01]  /*4a30*/  @!P1 SYNCS.ARRIVE.TRANS64.RED.A1T0 RZ, [R12+URZ], RZ ;  /* 0x000000ff0cff99a7 */ /* 0x000be2000810043f */
[-C--:B------:R-:W-:Y:S01]  /*4a40*/  FMUL.FTZ R31, R31, R7.reuse ;  /* 0x000000071f1f7220 */ /* 0x080fe20000410000 */
[-C--:B------:R-:W-:Y:S01]  /*4a50*/  FMUL.FTZ R34, R34, R7.reuse ;  /* 0x0000000722227220 */ /* 0x080fe20000410000 */
[-C--:B------:R-:W-:Y:S01]  /*4a60*/  FMUL.FTZ R35, R35, R7.reuse ;  /* 0x0000000723237220 */ /* 0x080fe20000410000 */
[-C--:B------:R-:W-:Y:S01]  /*4a70*/  FMUL.FTZ R38, R38, R7.reuse ;  /* 0x0000000726267220 */ /* 0x080fe20000410000 */
[-C--:B------:R-:W-:Y:S01]  /*4a80*/  FMUL.FTZ R39, R39, R7.reuse ;  /* 0x0000000727277220 */ /* 0x080fe20000410000 */
[----:B------:R-:W-:Y:S01]  /*4a90*/  FMUL.FTZ R42, R42, R7 ;  /* 0x000000072a2a7220 */ /* 0x000fe20000410000 */
[----:B------:R-:W0:Y:S01]  /*4aa0*/  MUFU.EX2 R153, R162 ;  /* 0x000000a200997308 */ /* 0x000e220000000800 */
[----:B-----5:R-:W-:Y:S01]  /*4ab0*/  FFMA.FTZ R12, R7, R5, R201 ;  /* 0x00000005070c7223 */ /* 0x020fe200000100c9 */
[-C--:B------:R-:W-:Y:S01]  /*4ac0*/  FMUL.FTZ R43, R43, R7.reuse ;  /* 0x000000072b2b7220 */ /* 0x080fe20000410000 */
[-C--:B------:R-:W-:Y:S01]  /*4ad0*/  FMUL.FTZ R46, R46, R7.reuse ;  /* 0x000000072e2e7220 */ /* 0x080fe20000410000 */
[-C--:B------:R-:W-:Y:S01]  /*4ae0*/  FMUL.FTZ R47, R47, R7.reuse ;  /* 0x000000072f2f7220 */ /* 0x080fe20000410000 */
[----:B--2---:R-:W-:Y:S01]  /*4af0*/  FADD.FTZ R12, R155, R12 ;  /* 0x0000000c9b0c7221 */ /* 0x004fe20000010000 */
[-C--:B------:R-:W-:Y:S01]  /*4b00*/  FMUL.FTZ R50, R50, R7.reuse ;  /* 0x0000000732327220 */ /* 0x080fe20000410000 */
[-C--:B------:R-:W-:Y:S01]  /*4b10*/  FMUL.FTZ R51, R51, R7.reuse ;  /* 0x0000000733337220 */ /* 0x080fe20000410000 */
[----:B------:R-:W2:Y:S01]  /*4b20*/  MUFU.EX2 R163, R163 ;  /* 0x000000a300a37308 */ /* 0x000ea20000000800 */
[----:B-1----:R-:W-:Y:S01]  /*4b30*/  FADD.FTZ R12, R203, R12 ;  /* 0x0000000ccb0c7221 */ /* 0x002fe20000010000 */
[-C--:B------:R-:W-:Y:S01]  /*4b40*/  FMUL.FTZ R54, R54, R7.reuse ;  /* 0x0000000736367220 */ /* 0x080fe20000410000 */
[-C--:B------:R-:W-:Y:S01]  /*4b50*/  FMUL.FTZ R55, R55, R7.reuse ;  /* 0x0000000737377220 */ /* 0x080fe20000410000 */
[-C--:B------:R-:W-:Y:S01]  /*4b60*/  FMUL.FTZ R58, R58, R7.reuse ;  /* 0x000000073a3a7220 */ /* 0x080fe20000410000 */
[----:B----4-:R-:W-:Y:S01]  /*4b70*/  FADD.FTZ R12, R159, R12 ;  /* 0x0000000c9f0c7221 */ /* 0x010fe20000010000 */
        /* <DEDUP_REMOVED lines=31> */
[----:B------:R-:W-:Y:S01]  /*4d70*/  FADD.FTZ R12, R157, R12 ;  /* 0x0000000c9d0c7221 */ /* 0x000fe20000010000 */
        /* <DEDUP_REMOVED lines=31> */
[----:B------:R-:W-:Y:S01]  /*4f70*/  FMUL.FTZ R151, R151, R7 ;  /* 0x0000000797977220 */ /* 0x000fe20000410000 */
[----:B------:R-:W-:-:S02]  /*4f80*/  F2FP.F16.F32.PACK_AB R201, R155, R201 ;  /* 0x000000c99bc9723e */ /* 0x000fc400000000ff */
[----:B------:R-:W2:Y:S01]  /*4f90*/  MUFU.EX2 R177, R177 ;  /* 0x000000b100b17308 */ /* 0x000ea20000000800 */
[----:B-1----:R-:W-:Y:S01]  /*4fa0*/  FADD.FTZ R4, R160, R4 ;  /* 0x00000004a0047221 */ /* 0x002fe20000010000 */
[----:B------:R-:W-:Y:S02]  /*4fb0*/  F2FP.F16.F32.PACK_AB R203, R159, R203 ;  /* 0x000000cb9fcb723e */ /* 0x000fe400000000ff */
[----:B------:R-:W-:Y:S02]  /*4fc0*/  F2FP.F16.F32.PACK_AB R153, R163, R153 ;  /* 0x00000099a399723e */ /* 0x000fe400000000ff */
[----:B------:R-:W-:Y:S02]  /*4fd0*/  F2FP.F16.F32.PACK_AB R155, R167, R11 ;  /* 0x0000000ba79b723e */ /* 0x000fe400000000ff */
[----:B------:R-:W1:Y:S01]  /*4fe0*/  MUFU.EX2 R179, R179 ;  /* 0x000000b300b37308 */ /* 0x000e620000000800 */
[----:B0-----:R-:W-:Y:S01]  /*4ff0*/  FADD.FTZ R12, R161, R12 ;  /* 0x0000000ca10c7221 */ /* 0x001fe20000010000 */
[----:B------:R-:W-:-:S02]  /*5000*/  F2FP.F16.F32.PACK_AB R157, R171, R157 ;  /* 0x0000009dab9d723e */ /* 0x000fc400000000ff */
[----:B------:R-:W-:Y:S02]  /*5010*/  F2FP.F16.F32.PACK_AB R158, R173, R172 ;  /* 0x000000acad9e723e */ /* 0x000fe400000000ff */
[----:B------:R-:W-:Y:S02]  /*5020*/  F2FP.F16.F32.PACK_AB R159, R175, R174 ;  /* 0x000000aeaf9f723e */ /* 0x000fe400000000ff */
[----:B------:R-:W0:Y:S01]  /*5030*/  MUFU.EX2 R180, R180 ;  /* 0x000000b400b47308 */ /* 0x000e220000000800 */
[C---:B--2---:R-:W-:Y:S01]  /*5040*/  FADD.FTZ R4, R177.reuse, R4 ;  /* 0x00000004b1047221 */ /* 0x044fe20000010000 */
[----:B------:R-:W-:-:S06]  /*5050*/  F2FP.F16.F32.PACK_AB R160, R177, R160 ;  /* 0x000000a0b1a0723e */ /* 0x000fcc00000000ff */
        /* <DEDUP_REMOVED lines=13> */
[----:B------:R-:W0:Y:S01]  /*5130*/  MUFU.EX2 R185, R185 ;  /* 0x000000b900b97308 */ /* 0x000e220000000800 */
[----:B--2---:R-:W-:-:S07]  /*5140*/  FADD.FTZ R4, R184, R4 ;  /* 0x00000004b8047221 */ /* 0x004fce0000010000 */
[----:B------:R-:W2:Y:S01]  /*5150*/  MUFU.EX2 R187, R187 ;  /* 0x000000bb00bb7308 */ /* 0x000ea20000000800 */
[----:B-1----:R-:W-:-:S07]  /*5160*/  FADD.FTZ R12, R165, R12 ;  /* 0x0000000ca50c7221 */ /* 0x002fce0000010000 */
[----:B------:R-:W1:Y:S01]  /*5170*/  MUFU.EX2 R188, R188 ;  /* 0x000000bc00bc7308 */ /* 0x000e620000000800 */
[C---:B0-----:R-:W-:Y:S01]  /*5180*/  FADD.FTZ R4, R185.reuse, R4 ;  /* 0x00000004b9047221 */ /* 0x041fe20000010000 */
[----:B------:R-:W-:-:S06]  /*5190*/  F2FP.F16.F32.PACK_AB R164, R185, R184 ;  /* 0x000000b8b9a4723e */ /* 0x000fcc00000000ff */
[----:B------:R-:W0:Y:S01]  /*51a0*/  MUFU.EX2 R190, R190 ;  /* 0x000000be00be7308 */ /* 0x000e220000000800 */
[C---:B--2---:R-:W-:Y:S01]  /*51b0*/  FADD.FTZ R5, R187.reuse, R12 ;  /* 0x0000000cbb057221 */ /* 0x044fe20000010000 */
[----:B------:R-:W-:-:S06]  /*51c0*/  F2FP.F16.F32.PACK_AB R165, R187, R165 ;  /* 0x000000a5bba5723e */ /* 0x000fcc00000000ff */
[----:B------:R-:W2:Y:S01]  /*51d0*/  MUFU.EX2 R189, R189 ;  /* 0x000000bd00bd7308 */ /* 0x000ea20000000800 */
[----:B-1----:R-:W-:-:S07]  /*51e0*/  FADD.FTZ R4, R188, R4 ;  /* 0x00000004bc047221 */ /* 0x002fce0000010000 */
[----:B------:R-:W1:Y:S01]  /*51f0*/  MUFU.EX2 R191, R191 ;  /* 0x000000bf00bf7308 */ /* 0x000e620000000800 */
[----:B0-----:R-:W-:-:S07]  /*5200*/  FADD.FTZ R12, R190, R5 ;  /* 0x00000005be0c7221 */ /* 0x001fce0000010000 */
        /* <DEDUP_REMOVED lines=19> */
[----:B-1----:R-:W-:Y:S01]  /*5340*/  FADD.FTZ R12, R198, R5 ;  /* 0x00000005c60c7221 */ /* 0x002fe20000010000 */
[C---:B0-----:R-:W-:Y:S01]  /*5350*/  FADD.FTZ R4, R170.reuse, R13 ;  /* 0x0000000daa047221 */ /* 0x041fe20000010000 */
[----:B------:R-:W-:Y:S02]  /*5360*/  F2FP.F16.F32.PACK_AB R170, R170, R196 ;  /* 0x000000c4aaaa723e */ /* 0x000fe400000000ff */
[C---:B--2---:R-:W-:Y:S01]  /*5370*/  FADD.FTZ R5, R7.reuse, R12 ;  /* 0x0000000c07057221 */ /* 0x044fe20000010000 */
[----:B------:R-:W-:Y:S01]  /*5380*/  F2FP.F16.F32.PACK_AB R171, R7, R198 ;  /* 0x000000c607ab723e */ /* 0x000fe200000000ff */
[----:B---3--:R-:W-:Y:S06]  /*5390*/  @!P0 BRA `(.L_x_9236) ;  /* 0x0000000000048947 */ /* 0x008fec0003800000 */
[----:B------:R-:W-:Y:S01]  /*53a0*/  BPT.TRAP 0x1 ;  /* 0x000000040000795c */ /* 0x000fe20000300000 */
.L_x_9236:
[----:B------:R0:W1:Y:S01]  /*53b0*/  SYNCS.PHASECHK.TRANS64.TRYWAIT P2, [UR24+0x22850], R6 ;  /* 0x02285006ff0075a7 */ /* 0x0000620008040158 */
[----:B------:R-:W-:Y:S05]  /*53c0*/  @!P0 BRA `(.L_x_9237) ;  /* 0x0000000000048947 */ /* 0x000fea0003800000 */
[----:B------:R-:W-:Y:S01]  /*53d0*/  BPT.TRAP 0x1 ;  /* 0x000000040000795c */ /* 0x000fe20000300000 */
.L_x_9237:
[----:B-1----:R-:W-:Y:S05]  /*53e0*/  @P2 BRA `(.L_x_9238) ;  /* 0x0000000000082947 */ /* 0x002fea0003800000 */
[----:B------:R-:W1:Y:S02]  /*53f0*/  SYNCS.PHASECHK.TRANS64.TRYWAIT P2, [UR24+0x22850], R6 ;  /* 0x02285006ff0075a7 */ /* 0x000e640008040158 */
[----:B-1----:R-:W-:Y:S05]  /*5400*/  @!P2 BRA `(.L_x_9239) ;  /* 0x000000b800d8a947 */ /* 0x002fea0003800000 */
.L_x_9238:
[----:B------:R-:W2:Y:S01]  /*5410*/  S2R R7, SR_TID.X ;  /* 0x0000000000077919 */ /* 0x000ea20000002100 */
[----:B------:R-:W-:Y:S01]  /*5420*/  UIMAD UR11, UR37, 0xc00, UR21 ;  /* 0x00000c00250b78a4 */ /* 0x000fe2000f8e0215 */
[----:B------:R-:W-:Y:S01]  /*5430*/  PLOP3.LUT P2, PT, PT, PT, UP0, 0x80, 0x0 ;  /* 0x000000000000781c */ /* 0x000fe20003f4f008 */
[----:B------:R-:W-:Y:S01]  /*5440*/  UMOV UR7, 0x40000040 ;  /* 0x4000004000077882 */ /* 0x000fe20000000000 */
[----:B-1----:R-:W-:Y:S02]  /*5450*/  @!P1 VIADD R9, R9, 0x22860 ;  /* 0x0002286009099836 */ /* 0x002fe40000000000 */
[----:B------:R-:W-:Y:S02]  /*5460*/  IMAD.MOV.U32 R8, RZ, RZ, R0 ;  /* 0x000000ffff087224 */ /* 0x000fe400078e0000 */
[----:B------:R-:W-:Y:S01]  /*5470*/  UMOV UR6, UR11 ;  /* 0x0000000b00067c82 */ /* 0x000fe20008000000 */
[----:B------:R-:W-:Y:S02]  /*5480*/  @!P1 PRMT R9, RZ, 0x654, R9 ;  /* 0x00000654ff099816 */ /* 0x000fe40000000009 */
[----:B--2---:R-:W-:-:S05]  /*5490*/  SHF.R.U32.HI R7, RZ, 0x7, R7 ;  /* 0x00000007ff077819 */ /* 0x004fca0000011607 */
[----:B0-----:R-:W-:Y:S02]  /*54a0*/  VIADD R6, R7, 0x8 ;  /* 0x0000000807067836 */ /* 0x001fe40000000000 */
[----:B------:R-:W-:-:S03]  /*54b0*/  IMAD.MOV.U32 R7, RZ, RZ, R3 ;  /* 0x000000ffff077224 */ /* 0x000fc600078e0003 */
[----:B------:R3:W-:Y:S06]  /*54c0*/  BAR.SYNC.DEFER_BLOCKING R6, 0x100 ;  /* 0x000400060000751d */ /* 0x0007ec0000010000 */
[----:B------:R-:W-:-:S06]  /*54d0*/  WARPGROUP.ARRIVE ;  /* 0x00000000000079c5 */ /* 0x000fcc0000000000 */
        /* <DEDUP_REMOVED lines=32> */
[----:B------:R3:W-:Y:S01]  /*56e0*/  @!P1 SYNCS.ARRIVE.TRANS64.RED.A1T0 RZ, [R9+URZ], RZ ;  /* 0x000000ff09ff99a7 */ /* 0x0007e2000810043f */
[----:B------:R-:W-:Y:S05]  /*56f0*/  @P2 BRA `(.L_x_9240) ;  /* 0xffffffe000b82947 */ /* 0x000fea000383ffff */
.L_x_9231:
[----:B------:R-:W4:Y:S01]  /*5700*/  SHFL.BFLY PT, R7, R4, 0x2, 0x1f ;  /* 0x0c401f0004077f89 */ /* 0x000f2200000e0000 */
[----:B------:R-:W-:Y:S01]  /*5710*/  UIADD3 UR37, UR37, 0x1, URZ ;  /* 0x0000000125257890 */ /* 0x000fe2000fffe03f */
[----:B------:R5:W-:Y:S06]  /*5720*/  BAR.ARV R10, 0x100 ;  /* 0x0004000a0000751d */ /* 0x000bec0000002000 */
[----:B------:R-:W-:Y:S02]  /*5730*/  UISETP.NE.AND UP0, UPT, UR37, 0x2, UPT ;  /* 0x000000022500788c */ /* 0x000fe4000bf05270 */
[----:B------:R-:W-:Y:S06]  /*5740*/  BAR.ARV 0x8, 0x180 ;  /* 0x0206000000007b1d */ /* 0x000fec0000002000 */
[----:B------:R-:W-:Y:S01]  /*5750*/  USEL UR4, URZ, 0x1, UP0 ;  /* 0x000000013f047887 */ /* 0x000fe20008000000 */
[----:B------:R-:W-:Y:S01]  /*5760*/  PLOP3.LUT P0, PT, PT, PT, PT, 0x8, 0x0 ;  /* 0x000000000000781c */ /* 0x000fe20003f0e170 */
[----:B012---:R-:W0:Y:S01]  /*5770*/  SHFL.BFLY PT, R8, R5, 0x2, 0x1f ;  /* 0x0c401f0005087f89 */ /* 0x007e2200000e0000 */
[----:B------:R-:W-:-:S02]  /*5780*/  UIADD3 UR48, UR48, 0x1, URZ ;  /* 0x0000000130307890 */ /* 0x000fc4000fffe03f */
[----:B------:R-:W-:Y:S01]  /*5790*/  USEL UR37, UR37, URZ, UP0 ;  /* 0x0000003f25257287 */ /* 0x000fe20008000000 */
[----:B----4-:R-:W-:Y:S01]  /*57a0*/  FADD.FTZ R7, R7, R4 ;  /* 0x0000000407077221 */ /* 0x010fe20000010000 */
[----:B------:R-:W-:Y:S01]  /*57b0*/  IMAD.MOV.U32 R4, RZ, RZ, RZ ;  /* 0x000000ffff047224 */ /* 0x000fe200078e00ff */
[----:B------:R-:W-:-:S03]  /*57c0*/  ULOP3.LUT UR47, UR47, UR4, URZ, 0x3c, !UPT ;  /* 0x000000042f2f7292 */ /* 0x000fc6000f8e3c3f */
[----:B---3--:R-:W1:Y:S01]  /*57d0*/  SHFL.BFLY PT, R6, R7, 0x1, 0x1f ;  /* 0x0c201f0007067f89 */ /* 0x008e6200000e0000 */
[----:B0-----:R-:W-:-:S05]  /*57e0*/  FADD.FTZ R8, R8, R5 ;  /* 0x0000000508087221 */ /* 0x001fca0000010000 */
[----:B------:R-:W0:Y:S01]  /*57f0*/  SHFL.BFLY PT, R9, R8, 0x1, 0x1f ;  /* 0x0c201f0008097f89 */ /* 0x000e2200000e0000 */
[----:B-1----:R-:W-:Y:S01]  /*5800*/  FADD.FTZ R11, R7, R6 ;  /* 0x00000006070b7221 */ /* 0x002fe20000010000 */
[----:B------:R-:W-:Y:S02]  /*5810*/  IMAD.MOV.U32 R6, RZ, RZ, RZ ;  /* 0x000000ffff067224 */ /* 0x000fe400078e00ff */
[----:B------:R-:W-:Y:S02]  /*5820*/  IMAD.U32 R7, RZ, RZ, UR10 ;  /* 0x0000000aff077e24 */ /* 0x000fe4000f8e00ff */
[----:B------:R-:W-:-:S13]  /*5830*/  FSETP.NE.FTZ.AND P1, PT, R11, RZ, PT ;  /* 0x000000ff0b00720b */ /* 0x000fda0003f35000 */
[----:B------:R-:W1:Y:S01]  /*5840*/  @P1 MUFU.RCP R6, R11 ;  /* 0x0000000b00061308 */ /* 0x000e620000001000 */
[----:B------:R-:W-:Y:S01]  /*5850*/  @P1 FMUL.FTZ R7, R7, 0.69314718246459960938 ;  /* 0x3f31721807071820 */ /* 0x000fe20000410000 */
[----:B0-----:R-:W-:Y:S01]  /*5860*/  FADD.FTZ R5, R8, R9 ;  /* 0x0000000908057221 */ /* 0x001fe20000010000 */
[----:B------:R-:W-:-:S04]  /*5870*/  IMAD.U32 R8, RZ, RZ, UR10 ;  /* 0x0000000aff087e24 */ /* 0x000fc8000f8e00ff */
[----:B------:R-:W-:Y:S01]  /*5880*/  FSETP.NE.FTZ.AND P2, PT, R5, RZ, PT ;  /* 0x000000ff0500720b */ /* 0x000fe20003f55000 */
[----:B------:R-:W0:Y:S01]  /*5890*/  @P1 MUFU.LG2 R9, R11 ;  /* 0x0000000b00091308 */ /* 0x000e220000000c00 */
[-C--:B-1----:R-:W-:Y:S01]  /*58a0*/  FMUL.FTZ R24, R24, R6.reuse ;  /* 0x0000000618187220 */ /* 0x082fe20000410000 */
[-C--:B------:R-:W-:Y:S01]  /*58b0*/  FMUL.FTZ R25, R25, R6.reuse ;  /* 0x0000000619197220 */ /* 0x080fe20000410000 */
[----:B------:R-:W-:-:S09]  /*58c0*/  FMUL.FTZ R28, R28, R6 ;  /* 0x000000061c1c7220 */ /* 0x000fd20000410000 */
[----:B-----5:R-:W1:Y:S01]  /*58d0*/  @P2 MUFU.LG2 R10, R5 ;  /* 0x00000005000a2308 */ /* 0x020e620000000c00 */
[----:B------:R-:W-:Y:S01]  /*58e0*/  @P2 FMUL.FTZ R8, R8, 0.69314718246459960938 ;  /* 0x3f31721808082820 */ /* 0x000fe20000410000 */
[-C--:B------:R-:W-:Y:S01]  /*58f0*/  FMUL.FTZ R29, R29, R6.reuse ;  /* 0x000000061d1d7220 */ /* 0x080fe20000410000 */
[-C--:B------:R-:W-:Y:S01]  /*5900*/  FMUL.FTZ R32, R32, R6.reuse ;  /* 0x0000000620207220 */ /* 0x080fe20000410000 */
[-C--:B------:R-:W-:Y:S01]  /*5910*/  FMUL.FTZ R33, R33, R6.reuse ;  /* 0x0000000621217220 */ /* 0x080fe20000410000 */
[----:B0-----:R-:W-:Y:S01]  /*5920*/  @P1 FMUL.FTZ R9, R9, 0.69314718246459960938 ;  /* 0x3f31721809091820 */ /* 0x001fe20000410000 */
[-C--:B------:R-:W-:Y:S01]  /*5930*/  FMUL.FTZ R36, R36, R6.reuse ;  /* 0x0000000624247220 */ /* 0x080fe20000410000 */
[-C--:B------:R-:W-:Y:S01]  /*5940*/  FMUL.FTZ R37, R37, R6.reuse ;  /* 0x0000000625257220 */ /* 0x080fe20000410000 */
[----:B------:R0:W2:Y:S01]  /*5950*/  @P2 MUFU.RCP R4, R5 ;  /* 0x0000000500042308 */ /* 0x0000a20000001000 */
        /* <DEDUP_REMOVED lines=58> */
[-C--:B--2---:R-:W-:Y:S01]  /*5d00*/  FMUL.FTZ R26, R26, R4.reuse ;  /* 0x000000041a1a7220 */ /* 0x084fe20000410000 */
[----:B------:R-:W-:Y:S02]  /*5d10*/  IMAD.MOV.U32 R6, RZ, RZ, -0x800000 ;  /* 0xff800000ff067424 */ /* 0x000fe400078e00ff */
        /* <DEDUP_REMOVED lines=65> */
.L_x_9220:
        /* <DEDUP_REMOVED lines=13> */
[----:B------:R-:W-:Y:S01]  /*6200*/  IMAD.MOV.U32 R20, RZ, RZ, 0x2 ;  /* 0x00000002ff147424 */ /* 0x000fe200078e00ff */
[----:B------:R-:W-:Y:S01]  /*6210*/  F2FP.F16.F32.PACK_AB R10, R29, R28 ;  /* 0x0000001c1d0a723e */ /* 0x000fe200000000ff */
[----:B------:R-:W-:Y:S01]  /*6220*/  ULDC.64 UR14, c[0x0][0xc00] ;  /* 0x00030000000e7ab9 */ /* 0x000fe20000000a00 */
[----:B------:R-:W-:Y:S01]  /*6230*/  F2FP.F16.F32.PACK_AB R11, R31, R30 ;  /* 0x0000001e1f0b723e */ /* 0x000fe200000000ff */
[----:B------:R-:W-:Y:S01]  /*6240*/  USHF.L.U64.HI UR16, UR46, 0x2, UR45 ;  /* 0x000000022e107899 */ /* 0x000fe2000801022d */
[----:B------:R-:W3:Y:S01]  /*6250*/  LDL R179, [R1+0x44] ;  /* 0x0000440001b37983 */ /* 0x000ee20000100800 */
[----:B------:R-:W-:Y:S01]  /*6260*/  ULDC UR20, c[0x0][0xbe8] ;  /* 0x0002fa0000147ab9 */ /* 0x000fe20000000800 */
[----:B------:R-:W-:Y:S01]  /*6270*/  UMOV UR10, UR8 ;  /* 0x00000008000a7c82 */ /* 0x000fe20008000000 */
[----:B0-----:R-:W-:Y:S01]  /*6280*/  UMOV UR11, UR4 ;  /* 0x00000004000b7c82 */ /* 0x001fe20008000000 */
[----:B------:R-:W-:-:S04]  /*6290*/  USHF.L.U32 UR4, UR46, 0x2, URZ ;  /* 0x000000022e047899 */ /* 0x000fc8000800063f */
[----:B------:R-:W-:-:S04]  /*62a0*/  UIADD3 UR9, UP0, UR4, UR14, URZ ;  /* 0x0000000e04097290 */ /* 0x000fc8000ff1e03f */
[----:B------:R-:W-:Y:S01]  /*62b0*/  UIADD3.X UR12, UR16, UR15, URZ, UP0, !UPT ;  /* 0x0000000f100c7290 */ /* 0x000fe200087fe43f */
[----:B------:R-:W-:Y:S01]  /*62c0*/  BAR.SYNC.DEFER_BLOCKING 0x1, 0x100 ;  /* 0x0044000000007b1d */ /* 0x000fe20000010000 */
[----:B--2---:R-:W-:-:S03]  /*62d0*/  IMAD.WIDE R20, R0, R20, UR10 ;  /* 0x0000000a00147e25 */ /* 0x004fc6000f8e0214 */
[C---:B------:R-:W-:Y:S02]  /*62e0*/  IADD3 R13, P1, R20.reuse, 0x20, RZ ;  /* 0x00000020140d7810 */ /* 0x040fe40007f3e0ff */
[C---:B------:R-:W-:Y:S02]  /*62f0*/  IADD3 R15, P0, R20.reuse, 0x40, RZ ;  /* 0x00000040140f7810 */ /* 0x040fe40007f1e0ff */
[----:B------:R-:W-:Y:S02]  /*6300*/  IADD3 R157, P6, R20, 0x4020, RZ ;  /* 0x00004020149d7810 */ /* 0x000fe40007fde0ff */
[----:B------:R-:W-:Y:S02]  /*6310*/  LOP3.LUT R12, R13, 0x380, RZ, 0xc0, !PT ;  /* 0x000003800d0c7812 */ /* 0x000fe400078ec0ff */
[----:B------:R-:W-:Y:S02]  /*6320*/  LOP3.LUT R14, R15, 0x380, RZ, 0xc0, !PT ;  /* 0x000003800f0e7812 */ /* 0x000fe400078ec0ff */
[----:B------:R-:W-:-:S02]  /*6330*/  LOP3.LUT R156, R157, 0x380, RZ, 0xc0, !PT ;  /* 0x000003809d9c7812 */ /* 0x000fc400078ec0ff */
[----:B------:R-:W-:Y:S02]  /*6340*/  LOP3.LUT R9, R20, 0x380, RZ, 0xc0, !PT ;  /* 0x0000038014097812 */ /* 0x000fe400078ec0ff */
[----:B------:R-:W-:Y:S02]  /*6350*/  SHF.R.U64 R12, R12, 0x3, RZ ;  /* 0x000000030c0c7819 */ /* 0x000fe400000012ff */
[----:B------:R-:W-:Y:S02]  /*6360*/  SHF.R.U64 R14, R14, 0x3, RZ ;  /* 0x000000030e0e7819 */ /* 0x000fe400000012ff */
[----:B------:R-:W-:Y:S02]  /*6370*/  SHF.R.U64 R156, R156, 0x3, RZ ;  /* 0x000000039c9c7819 */ /* 0x000fe400000012ff */
[----:B------:R-:W-:Y:S02]  /*6380*/  IADD3 R159, P5, R20, 0x4040, RZ ;  /* 0x00004040149f7810 */ /* 0x000fe40007fbe0ff */
[----:B------:R-:W-:-:S02]  /*6390*/  SHF.R.U64 R9, R9, 0x3, RZ ;  /* 0x0000000309097819 */ /* 0x000fc400000012ff */
[----:B------:R-:W-:Y:S01]  /*63a0*/  LOP3.LUT R12, R12, R13, RZ, 0x3c, !PT ;  /* 0x0000000d0c0c7212 */ /* 0x000fe200078e3cff */
[--C-:B------:R-:W-:Y:S01]  /*63b0*/  IMAD.X R13, RZ, RZ, R21.reuse, P1 ;  /* 0x000000ffff0d7224 */ /* 0x100fe200008e0615 */
[----:B------:R-:W-:Y:S01]  /*63c0*/  LOP3.LUT R14, R14, R15, RZ, 0x3c, !PT ;  /* 0x0000000f0e0e7212 */ /* 0x000fe200078e3cff */
[--C-:B------:R-:W-:Y:S01]  /*63d0*/  IMAD.X R15, RZ, RZ, R21.reuse, P0 ;  /* 0x000000ffff0f7224 */ /* 0x100fe200000e0615 */
[----:B------:R-:W-:Y:S02]  /*63e0*/  IADD3 R163, P2, R20, 0x4060, RZ ;  /* 0x0000406014a37810 */ /* 0x000fe40007f5e0ff */
[----:B------:R-:W-:Y:S01]  /*63f0*/  LOP3.LUT R156, R156, R157, RZ, 0x3c, !PT ;  /* 0x0000009d9c9c7212 */ /* 0x000fe200078e3cff */
[----:B------:R-:W-:Y:S01]  /*6400*/  IMAD.X R157, RZ, RZ, R21, P6 ;  /* 0x000000ffff9d7224 */ /* 0x000fe200030e0615 */
[----:B------:R-:W-:Y:S02]  /*6410*/  IADD3 R165, P1, R20, 0x8000, RZ ;  /* 0x0000800014a57810 */ /* 0x000fe40007f3e0ff */
[----:B------:R-:W-:-:S02]  /*6420*/  LOP3.LUT R158, R159, 0x380, RZ, 0xc0, !PT ;  /* 0x000003809f9e7812 */ /* 0x000fc400078ec0ff */
[C---:B------:R-:W-:Y:S02]  /*6430*/  IADD3 R167, P0, R20.reuse, 0x8020, RZ ;  /* 0x0000802014a77810 */ /* 0x040fe40007f1e0ff */
[----:B------:R-:W-:Y:S01]  /*6440*/  LOP3.LUT R8, R9, R20, RZ, 0x3c, !PT ;  /* 0x0000001409087212 */ /* 0x000fe200078e3cff */
[----:B------:R-:W-:Y:S01]  /*6450*/  IMAD.MOV.U32 R9, RZ, RZ, R21 ;  /* 0x000000ffff097224 */ /* 0x000fe200078e0015 */
[C---:B------:R-:W-:Y:S02]  /*6460*/  IADD3 R4, P6, R20.reuse, 0xc000, RZ ;  /* 0x0000c00014047810 */ /* 0x040fe40007fde0ff */
[C---:B------:R-:W-:Y:S02]  /*6470*/  IADD3 R153, P4, R20.reuse, 0x60, RZ ;  /* 0x0000006014997810 */ /* 0x040fe40007f9e0ff */
[----:B------:R-:W-:Y:S02]  /*6480*/  IADD3 R155, P3, R20, 0x4000, RZ ;  /* 0x00004000149b7810 */ /* 0x000fe40007f7e0ff */
[----:B------:R-:W-:-:S02]  /*6490*/  LOP3.LUT R162, R163, 0x380, RZ, 0xc0, !PT ;  /* 0x00000380a3a27812 */ /* 0x000fc400078ec0ff */
[----:B------:R-:W-:Y:S02]  /*64a0*/  LOP3.LUT R164, R165, 0x380, RZ, 0xc0, !PT ;  /* 0x00000380a5a47812 */ /* 0x000fe400078ec0ff */
[----:B------:R-:W-:Y:S02]  /*64b0*/  SHF.R.U64 R158, R158, 0x3, RZ ;  /* 0x000000039e9e7819 */ /* 0x000fe400000012ff */
[----:B------:R-:W-:Y:S02]  /*64c0*/  LOP3.LUT R166, R167, 0x380, RZ, 0xc0, !PT ;  /* 0x00000380a7a67812 */ /* 0x000fe400078ec0ff */
[----:B------:R-:W-:Y:S02]  /*64d0*/  LOP3.LUT R3, R4, 0x380, RZ, 0xc0, !PT ;  /* 0x0000038004037812 */ /* 0x000fe400078ec0ff */
[----:B------:R-:W-:Y:S02]  /*64e0*/  LOP3.LUT R152, R153, 0x380, RZ, 0xc0, !PT ;  /* 0x0000038099987812 */ /* 0x000fe400078ec0ff */
[----:B------:R-:W-:-:S02]  /*64f0*/  LOP3.LUT R154, R155, 0x380, RZ, 0xc0, !PT ;  /* 0x000003809b9a7812 */ /* 0x000fc400078ec0ff */
[----:B------:R-:W-:Y:S02]  /*6500*/  SHF.R.U64 R162, R162, 0x3, RZ ;  /* 0x00000003a2a27819 */ /* 0x000fe400000012ff */
[----:B------:R-:W-:Y:S02]  /*6510*/  MOV R0, R8 ;  /* 0x0000000800007202 */ /* 0x000fe40000000f00 */
[----:B------:R-:W-:Y:S02]  /*6520*/  SHF.R.U64 R164, R164, 0x3, RZ ;  /* 0x00000003a4a47819 */ /* 0x000fe400000012ff */
[----:B------:R-:W-:Y:S02]  /*6530*/  F2FP.F16.F32.PACK_AB R8, R25, R24 ;  /* 0x000000181908723e */ /* 0x000fe400000000ff */
[----:B------:R-:W-:Y:S02]  /*6540*/  F2FP.F16.F32.PACK_AB R9, R27, R26 ;  /* 0x0000001a1b09723e */ /* 0x000fe400000000ff */
[----:B------:R-:W-:Y:S01]  /*6550*/  LOP3.LUT R158, R158, R159, RZ, 0x3c, !PT ;  /* 0x0000009f9e9e7212 */ /* 0x000fe200078e3cff */
[----:B------:R-:W-:Y:S01]  /*6560*/  IMAD.X R159, RZ, RZ, R21, P5 ;  /* 0x000000ffff9f7224 */ /* 0x000fe200028e0615 */
[----:B------:R-:W-:-:S02]  /*6570*/  SHF.R.U64 R166, R166, 0x3, RZ ;  /* 0x00000003a6a67819 */ /* 0x000fc400000012ff */
[----:B------:R-:W-:Y:S02]  /*6580*/  SHF.R.U64 R3, R3, 0x3, RZ ;  /* 0x0000000303037819 */ /* 0x000fe400000012ff */
[----:B------:R-:W-:Y:S02]  /*6590*/  SHF.R.U64 R152, R152, 0x3, RZ ;  /* 0x0000000398987819 */ /* 0x000fe400000012ff */
[----:B------:R-:W-:Y:S02]  /*65a0*/  SHF.R.U64 R154, R154, 0x3, RZ ;  /* 0x000000039a9a7819 */ /* 0x000fe400000012ff */
[----:B------:R-:W-:Y:S01]  /*65b0*/  LOP3.LUT R162, R162, R163, RZ, 0x3c, !PT ;  /* 0x000000a3a2a27212 */ /* 0x000fe200078e3cff */
[--C-:B------:R-:W-:Y:S01]  /*65c0*/  IMAD.X R163, RZ, RZ, R21.reuse, P2 ;  /* 0x000000ffffa37224 */ /* 0x100fe200010e0615 */
[----:B------:R-:W-:Y:S01]  /*65d0*/  IADD3 R7, P5, R20, 0xc020, RZ ;  /* 0x0000c02014077810 */ /* 0x000fe20007fbe0ff */
[----:B------:R0:W-:Y:S01]  /*65e0*/  STSM.16.M88.4 [R0], R8 ;  /* 0x0000000800007844 */ /* 0x0001e20000000200 */
[----:B------:R-:W-:Y:S01]  /*65f0*/  LOP3.LUT R164, R164, R165, RZ, 0x3c, !PT ;  /* 0x000000a5a4a47212 */ /* 0x000fe200078e3cff */
[----:B------:R-:W-:Y:S01]  /*6600*/  IMAD.X R165, RZ, RZ, R21, P1 ;  /* 0x000000ffffa57224 */ /* 0x000fe200008e0615 */
[----:B------:R-:W-:-:S02]  /*6610*/  LOP3.LUT R166, R166, R167, RZ, 0x3c, !PT ;  /* 0x000000a7a6a67212 */ /* 0x000fc400078e3cff */
[C---:B------:R-:W-:Y:S02]  /*6620*/  IADD3 R161, P2, R20.reuse, 0xc040, RZ ;  /* 0x0000c04014a17810 */ /* 0x040fe40007f5e0ff */
[----:B------:R-:W-:Y:S02]  /*6630*/  IADD3 R167, P1, R20, 0xc060, RZ ;  /* 0x0000c06014a77810 */ /* 0x000fe40007f3e0ff */
[----:B------:R-:W-:Y:S01]  /*6640*/  LOP3.LUT R152, R152, R153, RZ, 0x3c, !PT ;  /* 0x0000009998987212 */ /* 0x000fe200078e3cff */
[--C-:B------:R-:W-:Y:S01]  /*6650*/  IMAD.X R153, RZ, RZ, R21.reuse, P4 ;  /* 0x000000ffff997224 */ /* 0x100fe200020e0615 */
[----:B------:R-:W-:Y:S01]  /*6660*/  LOP3.LUT R154, R154, R155, RZ, 0x3c, !PT ;  /* 0x0000009b9a9a7212 */ /* 0x000fe200078e3cff */
[----:B------:R-:W-:Y:S01]  /*6670*/  IMAD.X R155, RZ, RZ, R21, P3 ;  /* 0x000000ffff9b7224 */ /* 0x000fe200018e0615 */
[----:B------:R-:W-:Y:S02]  /*6680*/  IADD3 R169, P4, R20, 0x8040, RZ ;  /* 0x0000804014a97810 */ /* 0x000fe40007f9e0ff */
[----:B0-----:R-:W-:-:S02]  /*6690*/  LOP3.LUT R8, R3, R4, RZ, 0x3c, !PT ;  /* 0x0000000403087212 */ /* 0x001fc400078e3cff */
[----:B------:R-:W-:Y:S02]  /*66a0*/  LOP3.LUT R3, R7, 0x380, RZ, 0xc0, !PT ;  /* 0x0000038007037812 */ /* 0x000fe400078ec0ff */
[----:B------:R-:W-:Y:S02]  /*66b0*/  IADD3 R171, P3, R20, 0x8060, RZ ;  /* 0x0000806014ab7810 */ /* 0x000fe40007f7e0ff */
[----:B------:R-:W-:Y:S02]  /*66c0*/  LOP3.LUT R160, R161, 0x380, RZ, 0xc0, !PT ;  /* 0x00000380a1a07812 */ /* 0x000fe400078ec0ff */
[----:B------:R-:W-:Y:S02]  /*66d0*/  LOP3.LUT R20, R167, 0x380, RZ, 0xc0, !PT ;  /* 0x00000380a7147812 */ /* 0x000fe400078ec0ff */
[----:B------:R-:W-:Y:S01]  /*66e0*/  SHF.R.U64 R10, R3, 0x3, RZ ;  /* 0x00000003030a7819 */ /* 0x000fe200000012ff */
[--C-:B------:R-:W-:Y:S01]  /*66f0*/  IMAD.X R9, RZ, RZ, R21.reuse, P6 ;  /* 0x000000ffff097224 */ /* 0x100fe200030e0615 */
[----:B------:R-:W-:Y:S01]  /*6700*/  SHF.R.U64 R160, R160, 0x3, RZ ;  /* 0x00000003a0a07819 */ /* 0x000fe200000012ff */
[----:B------:R-:W-:Y:S01]  /*6710*/  IMAD.X R11, RZ, RZ, R21, P5 ;  /* 0x000000ffff0b7224 */ /* 0x000fe200028e0615 */
[----:B------:R-:W-:-:S02]  /*6720*/  LOP3.LUT R168, R169, 0x380, RZ, 0xc0, !PT ;  /* 0x00000380a9a87812 */ /* 0x000fc400078ec0ff */
[----:B------:R-:W-:Y:S02]  /*6730*/  SHF.R.U64 R20, R20, 0x3, RZ ;  /* 0x0000000314147819 */ /* 0x000fe400000012ff */
[----:B------:R-:W-:Y:S02]  /*6740*/  MOV R173, R156 ;  /* 0x0000009c00ad7202 */ /* 0x000fe40000000f00 */
[----:B------:R-:W-:Y:S02]  /*6750*/  MOV R174, R158 ;  /* 0x0000009e00ae7202 */ /* 0x000fe40000000f00 */
[----:B------:R-:W-:Y:S02]  /*6760*/  LOP3.LUT R10, R10, R7, RZ, 0x3c, !PT ;  /* 0x000000070a0a7212 */ /* 0x000fe400078e3cff */
[----:B------:R-:W-:Y:S02]  /*6770*/  MOV R12, R12 ;  /* 0x0000000c000c7202 */ /* 0x000fe40000000f00 */
[----:B------:R-:W-:-:S02]  /*6780*/  F2FP.F16.F32.PACK_AB R156, R33, R32 ;  /* 0x00000020219c723e */ /* 0x000fc400000000ff */
[----:B------:R-:W-:Y:S02]  /*6790*/  F2FP.F16.F32.PACK_AB R157, R35, R34 ;  /* 0x00000022239d723e */ /* 0x000fe400000000ff */
[----:B------:R-:W-:Y:S02]  /*67a0*/  F2FP.F16.F32.PACK_AB R158, R37, R36 ;  /* 0x00000024259e723e */ /* 0x000fe400000000ff */
[----:B------:R-:W-:Y:S02]  /*67b0*/  F2FP.F16.F32.PACK_AB R159, R39, R38 ;  /* 0x00000026279f723e */ /* 0x000fe400000000ff */
[----:B------:R-:W-:Y:S02]  /*67c0*/  LOP3.LUT R170, R171, 0x380, RZ, 0xc0, !PT ;  /* 0x00000380abaa7812 */ /* 0x000fe400078ec0ff */
[----:B------:R-:W-:Y:S01]  /*67d0*/  LOP3.LUT R160, R160, R161, RZ, 0x3c, !PT ;  /* 0x000000a1a0a07212 */ /* 0x000fe200078e3cff */
[----:B------:R-:W-:Y:S01]  /*67e0*/  IMAD.X R161, RZ, RZ, R21, P2 ;  /* 0x000000ffffa17224 */ /* 0x000fe200010e0615 */
[----:B------:R-:W-:-:S02]  /*67f0*/  SHF.R.U64 R168, R168, 0x3, RZ ;  /* 0x00000003a8a87819 */ /* 0x000fc400000012ff */
[----:B------:R-:W-:Y:S01]  /*6800*/  LOP3.LUT R20, R20, R167, RZ, 0x3c, !PT ;  /* 0x000000a714147212 */ /* 0x000fe200078e3cff */
[----:B------:R-:W-:Y:S01]  /*6810*/  IMAD.X R167, RZ, RZ, R21, P0 ;  /* 0x000000ffffa77224 */ /* 0x000fe200000e0615 */
[----:B------:R-:W-:Y:S01]  /*6820*/  MOV R0, R8 ;  /* 0x0000000800007202 */ /* 0x000fe20000000f00 */
[----:B------:R0:W-:Y:S01]  /*6830*/  STSM.16.M88.4 [R12], R156 ;  /* 0x0000009c0c007844 */ /* 0x0001e20000000200 */
[----:B------:R-:W-:Y:S02]  /*6840*/  MOV R3, R10 ;  /* 0x0000000a00037202 */ /* 0x000fe40000000f00 */
[----:B------:R-:W-:Y:S02]  /*6850*/  SHF.R.U64 R170, R170, 0x3, RZ ;  /* 0x00000003aaaa7819 */ /* 0x000fe400000012ff */
[----:B------:R-:W-:Y:S02]  /*6860*/  MOV R176, R14 ;  /* 0x0000000e00b07202 */ /* 0x000fe40000000f00 */
[----:B------:R-:W-:-:S02]  /*6870*/  F2FP.F16.F32.PACK_AB R8, R41, R40 ;  /* 0x000000282908723e */ /* 0x000fc400000000ff */
[----:B------:R-:W-:Y:S02]  /*6880*/  F2FP.F16.F32.PACK_AB R9, R43, R42 ;  /* 0x0000002a2b09723e */ /* 0x000fe400000000ff */
[----:B------:R-:W-:Y:S02]  /*6890*/  F2FP.F16.F32.PACK_AB R10, R45, R44 ;  /* 0x0000002c2d0a723e */ /* 0x000fe400000000ff */
[----:B------:R-:W-:Y:S02]  /*68a0*/  F2FP.F16.F32.PACK_AB R11, R47, R46 ;  /* 0x0000002e2f0b723e */ /* 0x000fe400000000ff */
[----:B------:R-:W-:Y:S02]  /*68b0*/  MOV R177, R152 ;  /* 0x0000009800b17202 */ /* 0x000fe40000000f00 */
[----:B------:R-:W-:Y:S02]  /*68c0*/  MOV R178, R154 ;  /* 0x0000009a00b27202 */ /* 0x000fe40000000f00 */
[----:B0-----:R-:W-:-:S02]  /*68d0*/  F2FP.F16.F32.PACK_AB R12, R49, R48 ;  /* 0x00000030310c723e */ /* 0x001fc400000000ff */
[----:B------:R-:W-:Y:S02]  /*68e0*/  F2FP.F16.F32.PACK_AB R13, R51, R50 ;  /* 0x00000032330d723e */ /* 0x000fe400000000ff */
[----:B------:R-:W-:Y:S02]  /*68f0*/  F2FP.F16.F32.PACK_AB R14, R53, R52 ;  /* 0x00000034350e723e */ /* 0x000fe400000000ff */
[----:B------:R-:W-:Y:S02]  /*6900*/  F2FP.F16.F32.PACK_AB R15, R55, R54 ;  /* 0x00000036370f723e */ /* 0x000fe400000000ff */
[----:B------:R-:W-:Y:S01]  /*6910*/  LOP3.LUT R168, R168, R169, RZ, 0x3c, !PT ;  /* 0x000000a9a8a87212 */ /* 0x000fe200078e3cff */
[----:B------:R-:W-:Y:S01]  /*6920*/  IMAD.X R169, RZ, RZ, R21, P4 ;  /* 0x000000ffffa97224 */ /* 0x000fe200020e0615 */
[----:B------:R-:W-:Y:S02]  /*6930*/  F2FP.F16.F32.PACK_AB R152, R57, R56 ;  /* 0x000000383998723e */ /* 0x000fe400000000ff */
[----:B------:R-:W-:-:S02]  /*6940*/  F2FP.F16.F32.PACK_AB R153, R59, R58 ;  /* 0x0000003a3b99723e */ /* 0x000fc400000000ff */
[----:B------:R-:W-:Y:S02]  /*6950*/  F2FP.F16.F32.PACK_AB R154, R61, R60 ;  /* 0x0000003c3d9a723e */ /* 0x000fe400000000ff */
[----:B------:R-:W-:Y:S02]  /*6960*/  F2FP.F16.F32.PACK_AB R155, R63, R62 ;  /* 0x0000003e3f9b723e */ /* 0x000fe400000000ff */
[----:B------:R-:W-:Y:S02]  /*6970*/  MOV R175, R162 ;  /* 0x000000a200af7202 */ /* 0x000fe40000000f00 */
[----:B------:R-:W-:Y:S02]  /*6980*/  MOV R4, R160 ;  /* 0x000000a000047202 */ /* 0x000fe40000000f00 */
[----:B------:R-:W-:Y:S02]  /*6990*/  F2FP.F16.F32.PACK_AB R156, R65, R64 ;  /* 0x00000040419c723e */ /* 0x000fe400000000ff */
[----:B------:R-:W-:-:S02]  /*69a0*/  F2FP.F16.F32.PACK_AB R157, R67, R66 ;  /* 0x00000042439d723e */ /* 0x000fc400000000ff */
[----:B------:R-:W-:Y:S02]  /*69b0*/  F2FP.F16.F32.PACK_AB R158, R69, R68 ;  /* 0x00000044459e723e */ /* 0x000fe400000000ff */
[----:B------:R-:W-:Y:S01]  /*69c0*/  F2FP.F16.F32.PACK_AB R159, R71, R70 ;  /* 0x00000046479f723e */ /* 0x000fe200000000ff */
[----:B------:R0:W-:Y:S01]  /*69d0*/  STSM.16.M88.4 [R176], R8 ;  /* 0x00000008b0007844 */ /* 0x0001e20000000200 */
[----:B------:R-:W-:Y:S01]  /*69e0*/  LOP3.LUT R170, R170, R171, RZ, 0x3c, !PT ;  /* 0x000000abaaaa7212 */ /* 0x000fe200078e3cff */
[----:B------:R-:W-:Y:S01]  /*69f0*/  IMAD.X R171, RZ, RZ, R21, P3 ;  /* 0x000000ffffab7224 */ /* 0x000fe200018e0615 */
[----:B------:R-:W-:Y:S02]  /*6a00*/  MOV R7, R164 ;  /* 0x000000a400077202 */ /* 0x000fe40000000f00 */
[----:B------:R-:W-:Y:S02]  /*6a10*/  MOV R172, R166 ;  /* 0x000000a600ac7202 */ /* 0x000fe40000000f00 */
[----:B------:R-:W-:-:S02]  /*6a20*/  F2FP.F16.F32.PACK_AB R160, R73, R72 ;  /* 0x0000004849a0723e */ /* 0x000fc400000000ff */
[----:B------:R-:W-:Y:S02]  /*6a30*/  F2FP.F16.F32.PACK_AB R161, R75, R74 ;  /* 0x0000004a4ba1723e */ /* 0x000fe400000000ff */
[----:B------:R-:W-:Y:S02]  /*6a40*/  F2FP.F16.F32.PACK_AB R162, R77, R76 ;  /* 0x0000004c4da2723e */ /* 0x000fe400000000ff */
[----:B------:R-:W-:Y:S01]  /*6a50*/  F2FP.F16.F32.PACK_AB R163, R79, R78 ;  /* 0x0000004e4fa3723e */ /* 0x000fe200000000ff */
[----:B------:R1:W-:Y:S01]  /*6a60*/  STSM.16.M88.4 [R177], R12 ;  /* 0x0000000cb1007844 */ /* 0x0003e20000000200 */
[----:B------:R-:W-:Y:S02]  /*6a70*/  F2FP.F16.F32.PACK_AB R164, R81, R80 ;  /* 0x0000005051a4723e */ /* 0x000fe400000000ff */
[----:B------:R-:W-:Y:S02]  /*6a80*/  F2FP.F16.F32.PACK_AB R165, R83, R82 ;  /* 0x0000005253a5723e */ /* 0x000fe400000000ff */
[----:B------:R-:W-:-:S02]  /*6a90*/  F2FP.F16.F32.PACK_AB R166, R85, R84 ;  /* 0x0000005455a6723e */ /* 0x000fc400000000ff */
[----:B------:R-:W-:Y:S01]  /*6aa0*/  F2FP.F16.F32.PACK_AB R167, R87, R86 ;  /* 0x0000005657a7723e */ /* 0x000fe200000000ff */
[----:B------:R2:W-:Y:S01]  /*6ab0*/  STSM.16.M88.4 [R178], R152 ;  /* 0x00000098b2007844 */ /* 0x0005e20000000200 */
[----:B0-----:R-:W-:Y:S02]  /*6ac0*/  F2FP.F16.F32.PACK_AB R8, R89, R88 ;  /* 0x000000585908723e */ /* 0x001fe400000000ff */
[----:B------:R-:W-:Y:S02]  /*6ad0*/  F2FP.F16.F32.PACK_AB R9, R91, R90 ;  /* 0x0000005a5b09723e */ /* 0x000fe400000000ff */
[----:B------:R-:W-:Y:S02]  /*6ae0*/  F2FP.F16.F32.PACK_AB R10, R93, R92 ;  /* 0x0000005c5d0a723e */ /* 0x000fe400000000ff */
[----:B------:R-:W-:Y:S01]  /*6af0*/  F2FP.F16.F32.PACK_AB R11, R95, R94 ;  /* 0x0000005e5f0b723e */ /* 0x000fe200000000ff */
[----:B------:R0:W-:Y:S01]  /*6b00*/  STSM.16.M88.4 [R173], R156 ;  /* 0x0000009cad007844 */ /* 0x0001e20000000200 */
[----:B-1----:R-:W-:-:S02]  /*6b10*/  F2FP.F16.F32.PACK_AB R12, R97, R96 ;  /* 0x00000060610c723e */ /* 0x002fc400000000ff */
[----:B------:R-:W-:Y:S02]  /*6b20*/  F2FP.F16.F32.PACK_AB R13, R99, R98 ;  /* 0x00000062630d723e */ /* 0x000fe400000000ff */
[----:B------:R-:W-:Y:S02]  /*6b30*/  F2FP.F16.F32.PACK_AB R14, R101, R100 ;  /* 0x00000064650e723e */ /* 0x000fe400000000ff */
[----:B------:R-:W-:Y:S01]  /*6b40*/  F2FP.F16.F32.PACK_AB R15, R103, R102 ;  /* 0x00000066670f723e */ /* 0x000fe200000000ff */
[----:B------:R-:W-:Y:S01]  /*6b50*/  IMAD.X R21, RZ, RZ, R21, P1 ;  /* 0x000000ffff157224 */ /* 0x000fe200008e0615 */
[----:B------:R-:W-:Y:S01]  /*6b60*/  MOV R168, R168 ;  /* 0x000000a800a87202 */ /* 0x000fe20000000f00 */
[----:B------:R1:W-:Y:S01]  /*6b70*/  STSM.16.M88.4 [R174], R160 ;  /* 0x000000a0ae007844 */ /* 0x0003e20000000200 */
[----:B--2---:R-:W-:Y:S02]  /*6b80*/  F2FP.F16.F32.PACK_AB R152, R105, R104 ;  /* 0x000000686998723e */ /* 0x004fe400000000ff */
[----:B------:R-:W-:-:S02]  /*6b90*/  F2FP.F16.F32.PACK_AB R153, R107, R106 ;  /* 0x0000006a6b99723e */ /* 0x000fc400000000ff */
[----:B------:R-:W-:Y:S02]  /*6ba0*/  F2FP.F16.F32.PACK_AB R154, R109, R108 ;  /* 0x0000006c6d9a723e */ /* 0x000fe400000000ff */
[----:B------:R-:W-:Y:S01]  /*6bb0*/  F2FP.F16.F32.PACK_AB R155, R111, R110 ;  /* 0x0000006e6f9b723e */ /* 0x000fe200000000ff */
[----:B------:R-:W-:Y:S01]  /*6bc0*/  STSM.16.M88.4 [R175], R164 ;  /* 0x000000a4af007844 */ /* 0x000fe20000000200 */
[----:B------:R-:W-:Y:S02]  /*6bd0*/  MOV R170, R170 ;  /* 0x000000aa00aa7202 */ /* 0x000fe40000000f00 */
[----:B0-----:R-:W-:Y:S01]  /*6be0*/  F2FP.F16.F32.PACK_AB R156, R113, R112 ;  /* 0x00000070719c723e */ /* 0x001fe200000000ff */
[----:B------:R0:W-:Y:S01]  /*6bf0*/  STSM.16.M88.4 [R7], R8 ;  /* 0x0000000807007844 */ /* 0x0001e20000000200 */
[----:B------:R-:W-:Y:S02]  /*6c00*/  F2FP.F16.F32.PACK_AB R157, R115, R114 ;  /* 0x00000072739d723e */ /* 0x000fe400000000ff */
[----:B------:R-:W-:-:S02]  /*6c10*/  F2FP.F16.F32.PACK_AB R158, R117, R116 ;  /* 0x00000074759e723e */ /* 0x000fc400000000ff */
[----:B------:R-:W-:Y:S01]  /*6c20*/  F2FP.F16.F32.PACK_AB R159, R119, R118 ;  /* 0x00000076779f723e */ /* 0x000fe200000000ff */
[----:B------:R2:W-:Y:S01]  /*6c30*/  STSM.16.M88.4 [R172], R12 ;  /* 0x0000000cac007844 */ /* 0x0005e20000000200 */
[----:B-1----:R-:W-:Y:S02]  /*6c40*/  F2FP.F16.F32.PACK_AB R160, R121, R120 ;  /* 0x0000007879a0723e */ /* 0x002fe400000000ff */
[----:B------:R-:W-:Y:S02]  /*6c50*/  F2FP.F16.F32.PACK_AB R161, R123, R122 ;  /* 0x0000007a7ba1723e */ /* 0x000fe400000000ff */
[----:B------:R-:W-:Y:S02]  /*6c60*/  F2FP.F16.F32.PACK_AB R162, R125, R124 ;  /* 0x0000007c7da2723e */ /* 0x000fe400000000ff */
[----:B------:R-:W-:Y:S01]  /*6c70*/  F2FP.F16.F32.PACK_AB R163, R127, R126 ;  /* 0x0000007e7fa3723e */ /* 0x000fe200000000ff */
[----:B------:R1:W-:Y:S01]  /*6c80*/  STSM.16.M88.4 [R168], R152 ;  /* 0x00000098a8007844 */ /* 0x0003e20000000200 */
[----:B0-----:R-:W-:-:S02]  /*6c90*/  F2FP.F16.F32.PACK_AB R8, R129, R128 ;  /* 0x000000808108723e */ /* 0x001fc400000000ff */
[----:B------:R-:W-:Y:S02]  /*6ca0*/  F2FP.F16.F32.PACK_AB R9, R131, R130 ;  /* 0x000000828309723e */ /* 0x000fe400000000ff */
[----:B------:R-:W-:Y:S02]  /*6cb0*/  F2FP.F16.F32.PACK_AB R10, R133, R132 ;  /* 0x00000084850a723e */ /* 0x000fe400000000ff */
[----:B------:R-:W-:Y:S02]  /*6cc0*/  F2FP.F16.F32.PACK_AB R11, R135, R134 ;  /* 0x00000086870b723e */ /* 0x000fe400000000ff */
[----:B--2---:R-:W-:Y:S02]  /*6cd0*/  F2FP.F16.F32.PACK_AB R12, R137, R136 ;  /* 0x00000088890c723e */ /* 0x004fe400000000ff */
[----:B------:R-:W-:Y:S02]  /*6ce0*/  F2FP.F16.F32.PACK_AB R13, R139, R138 ;  /* 0x0000008a8b0d723e */ /* 0x000fe400000000ff */
[----:B------:R-:W-:-:S02]  /*6cf0*/  F2FP.F16.F32.PACK_AB R14, R141, R140 ;  /* 0x0000008c8d0e723e */ /* 0x000fc400000000ff */
[----:B------:R-:W-:Y:S01]  /*6d00*/  F2FP.F16.F32.PACK_AB R15, R143, R142 ;  /* 0x0000008e8f0f723e */ /* 0x000fe200000000ff */
[----:B------:R-:W-:Y:S01]  /*6d10*/  STSM.16.M88.4 [R170], R156 ;  /* 0x0000009caa007844 */ /* 0x000fe20000000200 */
[----:B------:R-:W-:Y:S02]  /*6d20*/  MOV R169, R20 ;  /* 0x0000001400a97202 */ /* 0x000fe40000000f00 */
[----:B-1----:R-:W-:Y:S02]  /*6d30*/  F2FP.F16.F32.PACK_AB R152, R145, R144 ;  /* 0x000000909198723e */ /* 0x002fe400000000ff */
[----:B------:R-:W-:Y:S02]  /*6d40*/  F2FP.F16.F32.PACK_AB R153, R147, R146 ;  /* 0x000000929399723e */ /* 0x000fe400000000ff */
[----:B------:R-:W-:Y:S02]  /*6d50*/  F2FP.F16.F32.PACK_AB R154, R149, R148 ;  /* 0x00000094959a723e */ /* 0x000fe400000000ff */
[----:B------:R-:W-:Y:S01]  /*6d60*/  F2FP.F16.F32.PACK_AB R155, R151, R150 ;  /* 0x00000096979b723e */ /* 0x000fe200000000ff */
[----:B------:R-:W-:Y:S04]  /*6d70*/  STSM.16.M88.4 [R0], R160 ;  /* 0x000000a000007844 */ /* 0x000fe80000000200 */
[----:B------:R0:W-:Y:S04]  /*6d80*/  STSM.16.M88.4 [R3], R8 ;  /* 0x0000000803007844 */ /* 0x0001e80000000200 */
[----:B------:R1:W-:Y:S04]  /*6d90*/  STSM.16.M88.4 [R4], R12 ;  /* 0x0000000c04007844 */ /* 0x0003e80000000200 */
[----:B------:R2:W-:Y:S01]  /*6da0*/  STSM.16.M88.4 [R169], R152 ;  /* 0x00000098a9007844 */ /* 0x0005e20000000200 */
[----:B------:R-:W-:Y:S01]  /*6db0*/  BAR.SYNC.DEFER_BLOCKING 0x1, 0x100 ;  /* 0x0044000000007b1d */ /* 0x000fe20000010000 */
[----:B------:R-:W-:-:S04]  /*6dc0*/  ISETP.NE.U32.AND P0, PT, RZ, UR14, PT ;  /* 0x0000000eff007c0c */ /* 0x000fc8000bf05070 */
[----:B------:R-:W-:Y:S01]  /*6dd0*/  ISETP.NE.AND.EX P0, PT, RZ, UR15, PT, P0 ;  /* 0x0000000fff007c0c */ /* 0x000fe2000bf05300 */
[----:B------:R-:W-:Y:S02]  /*6de0*/  IMAD.U32 R20, RZ, RZ, UR9 ;  /* 0x00000009ff147e24 */ /* 0x000fe4000f8e00ff */
[----:B------:R-:W-:Y:S01]  /*6df0*/  IMAD.U32 R21, RZ, RZ, UR12 ;  /* 0x0000000cff157e24 */ /* 0x000fe2000f8e00ff */
[----:B------:R-:W-:Y:S02]  /*6e00*/  ULDC.64 UR12, c[0x0][0xc08] ;  /* 0x00030200000c7ab9 */ /* 0x000fe40000000a00 */
[----:B------:R-:W-:-:S07]  /*6e10*/  UISETP.NE.U32.AND UP0, UPT, UR12, URZ, UPT ;  /* 0x0000003f0c00728c */ /* 0x000fce000bf05070 */
[----:B------:R-:W4:Y:S01]  /*6e20*/  @P0 LDG.E R7, desc[UR40][R20.64] ;  /* 0x0000002814070981 */ /* 0x000f22000c1e1900 */
[----:B------:R-:W-:-:S06]  /*6e30*/  UISETP.NE.AND.EX UP0, UPT, UR13, URZ, UPT, UP0 ;  /* 0x0000003f0d00728c */ /* 0x000fcc000bf05300 */
[----:B------:R-:W-:-:S05]  /*6e40*/  PLOP3.LUT P4, PT, PT, PT, UP0, 0x80, 0x0 ;  /* 0x000000000000781c */ /* 0x000fca0003f8f008 */
[----:B------:R-:W-:-:S03]  /*6e50*/  @UP0 UIADD3 UR12, UP1, UR4, UR12, URZ ;  /* 0x0000000c040c0290 */ /* 0x000fc6000ff3e03f */
[----:B------:R-:W-:Y:S01]  /*6e60*/  ULDC UR4, c[0x0][0xad4] ;  /* 0x0002b50000047ab9 */ /* 0x000fe20000000800 */
[----:B------:R-:W-:Y:S02]  /*6e70*/  @UP0 UIADD3.X UR13, UR16, UR13, URZ, UP1, !UPT ;  /* 0x0000000d100d0290 */ /* 0x000fe40008ffe43f */
[----:B0-----:R-:W-:-:S04]  /*6e80*/  IMAD.U32 R8, RZ, RZ, UR12 ;  /* 0x0000000cff087e24 */ /* 0x001fc8000f8e00ff */
[----:B------:R-:W-:-:S05]  /*6e90*/  IMAD.U32 R9, RZ, RZ, UR13 ;  /* 0x0000000dff097e24 */ /* 0x000fca000f8e00ff */
[----:B------:R0:W5:Y:S01]  /*6ea0*/  @P4 LDG.E R0, desc[UR40][R8.64] ;  /* 0x0000002808004981 */ /* 0x000162000c1e1900 */
[----:B------:R-:W-:Y:S02]  /*6eb0*/  UISETP.NE.AND UP0, UPT, UR39, URZ, UPT ;  /* 0x0000003f2700728c */ /* 0x000fe4000bf05270 */
[----:B------:R-:W-:Y:S02]  /*6ec0*/  UISETP.NE.AND UP1, UPT, UR20, 0x1, UPT ;  /* 0x000000011400788c */ /* 0x000fe4000bf25270 */
[----:B------:R-:W-:Y:S01]  /*6ed0*/  USEL UR4, UR39, UR4, UP0 ;  /* 0x0000000427047287 */ /* 0x000fe20008000000 */
[----:B------:R-:W-:-:S03]  /*6ee0*/  UMOV UR21, 0x9b8 ;  /* 0x000009b800157882 */ /* 0x000fc60000000000 */
[----:B------:R-:W-:Y:S01]  /*6ef0*/  UISETP.GT.AND UP2, UPT, UR4, 0x1, UPT ;  /* 0x000000010400788c */ /* 0x000fe2000bf44270 */
[----:B------:R-:W-:Y:S01]  /*6f00*/  PLOP3.LUT P1, PT, PT, PT, UP1, 0x80, 0x0 ;  /* 0x000000000000781c */ /* 0x000fe20003f2f018 */
[----:B------:R-:W-:Y:S02]  /*6f10*/  UISETP.NE.U32.AND UP0, UPT, UR14, URZ, UPT ;  /* 0x0000003f0e00728c */ /* 0x000fe4000bf05070 */
[----:B------:R-:W-:Y:S01]  /*6f20*/  USEL UR21, UR21, 0x978, UP2 ;  /* 0x0000097815157887 */ /* 0x000fe20009000000 */
[----:B-1----:R-:W-:Y:S01]  /*6f30*/  IMAD.U32 R12, RZ, RZ, UR44 ;  /* 0x0000002cff0c7e24 */ /* 0x002fe2000f8e00ff */
[----:B------:R-:W-:Y:S01]  /*6f40*/  UISETP.NE.AND.EX UP0, UPT, UR15, URZ, UPT, UP0 ;  /* 0x0000003f0f00728c */ /* 0x000fe2000bf05300 */
[----:B------:R-:W-:Y:S02]  /*6f50*/  UMOV UR4, URZ ;  /* 0x0000003f00047c82 */ /* 0x000fe40008000000 */
[----:B---3--:R-:W-:Y:S01]  /*6f60*/  IMAD R12, R12, 0x80, R179 ;  /* 0x000000800c0c7824 */ /* 0x008fe200078e02b3 */
[----:B------:R-:W-:Y:S01]  /*6f70*/  USEL UR46, UR46, URZ, !UP0 ;  /* 0x0000003f2e2e7287 */ /* 0x000fe2000c000000 */
[----:B------:R-:W-:Y:S01]  /*6f80*/  @UP1 ULDC UR23, c[0x0][0xbec] ;  /* 0x0002fb0000171ab9 */ /* 0x000fe20000000800 */
[----:B------:R-:W-:-:S02]  /*6f90*/  USEL UR9, UR42, URZ, UP2 ;  /* 0x0000003f2a097287 */ /* 0x000fc40009000000 */
[----:B------:R-:W-:Y:S01]  /*6fa0*/  @P1 IMAD.HI.U32 R4, R12, UR23, RZ ;  /* 0x000000170c041c27 */ /* 0x000fe2000f8e00ff */
[----:B------:R-:W-:Y:S01]  /*6fb0*/  @UP1 ULDC UR26, c[0x0][0xbf0] ;  /* 0x0002fc00001a1ab9 */ /* 0x000fe20000000800 */
[----:B------:R-:W-:Y:S01]  /*6fc0*/  ULDC.64 UR16, c[0x0][UR21+0x220] ;  /* 0x0000880015107abb */ /* 0x000fe20008000a00 */
[----:B------:R-:W-:Y:S01]  /*6fd0*/  USEL UR45, UR45, URZ, !UP0 ;  /* 0x0000003f2d2d7287 */ /* 0x000fe2000c000000 */
[----:B------:R-:W-:Y:S01]  /*6fe0*/  ULDC.64 UR14, c[0x0][UR21+0x218] ;  /* 0x00008600150e7abb */ /* 0x000fe20008000a00 */
[----:B------:R-:W-:Y:S01]  /*6ff0*/  ULDC.64 UR18, c[0x0][UR21+0x228] ;  /* 0x00008a0015127abb */ /* 0x000fe20008000a00 */
[----:B------:R-:W-:Y:S01]  /*7000*/  UIMAD UR17, UR17, UR46, URZ ;  /* 0x0000002e111172a4 */ /* 0x000fe2000f8e023f */
[----:B------:R-:W-:Y:S01]  /*7010*/  IMAD.MOV.U32 R3, RZ, RZ, R12 ;  /* 0x000000ffff037224 */ /* 0x000fe200078e000c */
[----:B------:R-:W-:Y:S02]  /*7020*/  UIMAD.WIDE.U32 UR12, UR14, UR43, URZ ;  /* 0x0000002b0e0c72a5 */ /* 0x000fe4000f8e003f */
[----:B------:R-:W-:-:S02]  /*7030*/  UIMAD UR22, UR15, UR43, URZ ;  /* 0x0000002b0f1672a4 */ /* 0x000fc4000f8e023f */
[----:B------:R-:W-:Y:S01]  /*7040*/  UIMAD.WIDE.U32 UR24, UR18, UR9, URZ ;  /* 0x00000009121872a5 */ /* 0x000fe2000f8e003f */
[----:B------:R-:W-:Y:S01]  /*7050*/  @P1 SHF.R.U32.HI R3, RZ, UR26, R4 ;  /* 0x0000001aff031c19 */ /* 0x000fe20008011604 */
[----:B------:R-:W-:Y:S02]  /*7060*/  UIMAD UR9, UR19, UR9, URZ ;  /* 0x00000009130972a4 */ /* 0x000fe4000f8e023f */
[----:B------:R-:W-:Y:S02]  /*7070*/  UIMAD.WIDE.U32 UR14, UR16, UR46, URZ ;  /* 0x0000002e100e72a5 */ /* 0x000fe4000f8e003f */
[----:B------:R-:W-:Y:S02]  /*7080*/  UIMAD UR17, UR16, UR45, UR17 ;  /* 0x0000002d101172a4 */ /* 0x000fe4000f8e0211 */
[----:B------:R-:W-:Y:S02]  /*7090*/  UIADD3 UR22, UR13, UR22, URZ ;  /* 0x000000160d167290 */ /* 0x000fe4000fffe03f */
[----:B------:R-:W-:Y:S01]  /*70a0*/  UIADD3 UR13, UR25, UR9, URZ ;  /* 0x00000009190d7290 */ /* 0x000fe2000fffe03f */
[----:B0-----:R-:W-:Y:S01]  /*70b0*/  IMAD.U32 R8, RZ, RZ, UR24 ;  /* 0x00000018ff087e24 */ /* 0x001fe2000f8e00ff */
[----:B------:R-:W-:Y:S01]  /*70c0*/  UIADD3 UR9, UR15, UR17, URZ ;  /* 0x000000110f097290 */ /* 0x000fe2000fffe03f */
[----:B------:R-:W-:-:S03]  /*70d0*/  SHF.R.S32.HI R4, RZ, 0x1f, R3 ;  /* 0x0000001fff047819 */ /* 0x000fc60000011403 */
[----:B------:R-:W-:Y:S01]  /*70e0*/  IMAD.U32 R9, RZ, RZ, UR13 ;  /* 0x0000000dff097e24 */ /* 0x000fe2000f8e00ff */
[----:B----4-:R-:W-:Y:S01]  /*70f0*/  @P0 R2UR UR4, R7 ;  /* 0x00000000070402ca */ /* 0x010fe200000e0000 */
[----:B------:R-:W-:-:S04]  /*7100*/  IMAD.MOV R7, RZ, RZ, -R3 ;  /* 0x000000ffff077224 */ /* 0x000fc800078e0a03 */
[----:B------:R-:W-:-:S08]  /*7110*/  IMAD R7, R7, UR20, R12 ;  /* 0x0000001407077c24 */ /* 0x000fd0000f8e020c */
[----:B------:R-:W-:Y:S02]  /*7120*/  UIADD3 UR12, UP0, UP3, UR14, UR12, UR4 ;  /* 0x0000000c0e0c7290 */ /* 0x000fe4000fb1e004 */
[----:B------:R-:W-:Y:S01]  /*7130*/  USHF.R.S32.HI UR16, URZ, 0x1f, UR4 ;  /* 0x0000001f3f107899 */ /* 0x000fe20008011404 */
[----:B------:R-:W-:Y:S01]  /*7140*/  ULDC.64 UR14, c[0x0][0xba8] ;  /* 0x0002ea00000e7ab9 */ /* 0x000fe20000000a00 */
[----:B------:R-:W-:Y:S02]  /*7150*/  @!UP2 ULDC UR14, c[0x0][0xb50] ;  /* 0x0002d400000eaab9 */ /* 0x000fe40000000800 */
[----:B------:R-:W-:Y:S01]  /*7160*/  UIADD3.X UR9, UR9, UR22, UR16, UP0, UP3 ;  /* 0x0000001609097290 */ /* 0x000fe200087e6410 */
[----:B------:R-:W-:Y:S01]  /*7170*/  IADD3 R8, P2, P3, R3, UR12, R8 ;  /* 0x0000000c03087c10 */ /* 0x000fe2000fb5e008 */
[----:B------:R-:W-:Y:S01]  /*7180*/  ULDC.64 UR12, c[0x0][UR21+0x210] ;  /* 0x00008400150c7abb */ /* 0x000fe20008000a00 */
[----:B------:R-:W-:Y:S01]  /*7190*/  SHF.R.S32.HI R3, RZ, 0x1f, R7 ;  /* 0x0000001fff037819 */ /* 0x000fe20000011407 */
[----:B------:R-:W-:Y:S01]  /*71a0*/  IMAD R10, R7, UR13, RZ ;  /* 0x0000000d070a7c24 */ /* 0x000fe2000f8e02ff */
[----:B------:R-:W-:Y:S01]  /*71b0*/  @!UP2 ULDC UR15, c[0x0][0xb54] ;  /* 0x0002d500000faab9 */ /* 0x000fe20000000800 */
[----:B------:R-:W-:-:S02]  /*71c0*/  IADD3.X R9, R4, UR9, R9, P2, P3 ;  /* 0x0000000904097c10 */ /* 0x000fc400097e6409 */
[----:B------:R-:W-:Y:S02]  /*71d0*/  IMAD R3, R3, UR12, R10 ;  /* 0x0000000c03037c24 */ /* 0x000fe4000f8e020a */
[----:B------:R-:W-:-:S04]  /*71e0*/  IMAD.WIDE.U32 R8, R7, UR12, R8 ;  /* 0x0000000c07087c25 */ /* 0x000fc8000f8e0008 */
[----:B------:R-:W-:Y:S01]  /*71f0*/  IMAD.IADD R3, R9, 0x1, R3 ;  /* 0x0000000109037824 */ /* 0x000fe200078e0203 */
[----:B------:R-:W-:Y:S01]  /*7200*/  LEA R4, P2, R8, UR14, 0x2 ;  /* 0x0000000e08047c11 */ /* 0x000fe2000f8410ff */
[----:B------:R-:W-:Y:S01]  /*7210*/  ULDC UR9, c[0x0][0xa88] ;  /* 0x0002a20000097ab9 */ /* 0x000fe20000000800 */
[----:B-----5:R-:W-:Y:S02]  /*7220*/  @P4 R2UR UR9, R0 ;  /* 0x00000000000942ca */ /* 0x020fe400000e0000 */
[----:B------:R-:W-:Y:S01]  /*7230*/  LEA.HI.X R3, R8, UR15, R3, 0x2, P2 ;  /* 0x0000000f08037c11 */ /* 0x000fe200090f1403 */
[----:B--2---:R-:W-:-:S12]  /*7240*/  @P4 BRA `(.L_x_9243) ;  /* 0x0000000000184947 */ /* 0x004fd80003800000 */
[----:B------:R-:W-:Y:S05]  /*7250*/  @!P0 BRA `(.L_x_9243) ;  /* 0x0000000000148947 */ /* 0x000fea0003800000 */
[----:B------:R-:W2:Y:S04]  /*7260*/  LDG.E R7, desc[UR40][R20.64] ;  /* 0x0000002814077981 */ /* 0x000ea8000c1e1900 */
[----:B------:R-:W3:Y:S01]  /*7270*/  LDG.E R0, desc[UR40][R20.64+0x4] ;  /* 0x0000042814007981 */ /* 0x000ee2000c1e1900 */
[----:B--2---:R-:W-:Y:S02]  /*7280*/  R2UR UR12, R7 ;  /* 0x00000000070c72ca */ /* 0x004fe400000e0000 */
[----:B---3--:R-:W-:-:S13]  /*7290*/  R2UR UR9, R0 ;  /* 0x00000000000972ca */ /* 0x008fda00000e0000 */
[----:B------:R-:W-:-:S12]  /*72a0*/  UIADD3 UR9, -UR12, UR9, URZ ;  /* 0x000000090c097290 */ /* 0x000fd8000fffe13f */
.L_x_9243:
[----:B------:R-:W2:Y:S01]  /*72b0*/  LDL R0, [R1+0x40] ;  /* 0x0000400001007983 */ /* 0x000ea20000100800 */
[----:B------:R-:W-:Y:S01]  /*72c0*/  IMAD.U32 R13, RZ, RZ, UR44 ;  /* 0x0000002cff0d7e24 */ /* 0x000fe2000f8e00ff */
[----:B------:R-:W-:Y:S01]  /*72d0*/  UIMAD UR9, UR9, UR20, URZ ;  /* 0x00000014090972a4 */ /* 0x000fe2000f8e023f */
[----:B------:R-:W-:Y:S01]  /*72e0*/  LOP3.LUT P0, RZ, R226, 0x3, RZ, 0xc0, !PT ;  /* 0x00000003e2ff7812 */ /* 0x000fe2000780c0ff */
[----:B------:R-:W-:Y:S04]  /*72f0*/  SHFL.IDX PT, R8, R4, RZ, 0x1c1f ;  /* 0x001c1fff04087589 */ /* 0x000fe800000e0000 */
[----:B------:R-:W0:Y:S04]  /*7300*/  SHFL.IDX PT, R9, R3, RZ, 0x1c1f ;  /* 0x001c1fff03097589 */ /* 0x000e2800000e0000 */
[----:B------:R-:W-:Y:S04]  /*7310*/  SHFL.IDX PT, R10, R4, 0x1, 0x1c1f ;  /* 0x003c1f00040a7f89 */ /* 0x000fe800000e0000 */
[----:B------:R-:W1:Y:S01]  /*7320*/  SHFL.IDX PT, R11, R3, 0x1, 0x1c1f ;  /* 0x003c1f00030b7f89 */ /* 0x000e6200000e0000 */
[----:B--2---:R-:W-:-:S04]  /*7330*/  IMAD R13, R13, 0x80, R0 ;  /* 0x000000800d0d7824 */ /* 0x004fc800078e0200 */
[C---:B------:R-:W-:Y:S01]  /*7340*/  VIADD R0, R13.reuse, 0x8 ;  /* 0x000000080d007836 */ /* 0x040fe20000000000 */
[----:B------:R-:W-:-:S04]  /*7350*/  ISETP.GE.OR P2, PT, R13, UR9, P0 ;  /* 0x000000090d007c0c */ /* 0x000fc80008746670 */
[----:B------:R-:W-:-:S09]  /*7360*/  ISETP.GE.OR P0, PT, R0, UR9, P0 ;  /* 0x0000000900007c0c */ /* 0x000fd20008706670 */
[----:B0-----:R0:W-:Y:S04]  /*7370*/  @!P2 ST.E desc[UR40][R8.64], R5 ;  /* 0x000000050800a985 */ /* 0x0011e8000c101928 */
[----:B-1----:R0:W-:Y:S01]  /*7380*/  @!P0 ST.E desc[UR40][R10.64], R6 ;  /* 0x000000060a008985 */ /* 0x0021e2000c101928 */
[----:B------:R-:W-:-:S13]  /*7390*/  PLOP3.LUT P0, PT, PT, PT, UP2, 0x80, 0x0 ;  /* 0x000000000000781c */ /* 0x000fda0003f0f028 */
[----:B0-----:R-:W-:Y:S05]  /*73a0*/  @P0 BRA `(.L_x_9244) ;  /* 0x0000001000100947 */ /* 0x001fea0003800000 */
[----:B------:R-:W0:Y:S01]  /*73b0*/  S2R R0, SR_TID.X ;  /* 0x0000000000007919 */ /* 0x000e220000002100 */
[----:B------:R-:W-:Y:S01]  /*73c0*/  ULDC.64 UR14, c[0x0][0xaa0] ;  /* 0x0002a800000e7ab9 */ /* 0x000fe20000000a00 */
[----:B0-----:R-:W-:-:S05]  /*73d0*/  VIADD R0, R0, 0xffffff80 ;  /* 0xffffff8000007836 */ /* 0x001fca0000000000 */
[----:B------:R-:W-:-:S04]  /*73e0*/  SHF.R.S32.HI R3, RZ, 0x1f, R0 ;  /* 0x0000001fff037819 */ /* 0x000fc80000011400 */
[----:B------:R-:W-:-:S04]  /*73f0*/  LEA.HI R3, R3, R0, RZ, 0x3 ;  /* 0x0000000003037211 */ /* 0x000fc800078f18ff */
[----:B------:R-:W-:Y:S02]  /*7400*/  LOP3.LUT R5, R3, 0xfffffff8, RZ, 0xc0, !PT ;  /* 0xfffffff803057812 */ /* 0x000fe400078ec0ff */
[----:B------:R-:W-:-:S03]  /*7410*/  SHF.R.S32.HI R81, RZ, 0x3, R3 ;  /* 0x00000003ff517819 */ /* 0x000fc60000011403 */
[----:B------:R-:W-:Y:S02]  /*7420*/  IMAD.IADD R20, R0, 0x1, -R5 ;  /* 0x0000000100147824 */ /* 0x000fe400078e0a05 */
[----:B------:R-:W-:Y:S02]  /*7430*/  IMAD.MOV.U32 R5, RZ, RZ, 0x2 ;  /* 0x00000002ff057424 */ /* 0x000fe400078e00ff */
[----:B------:R-:W-:-:S04]  /*7440*/  IMAD.SHL.U32 R0, R20, 0x8, RZ ;  /* 0x0000000814007824 */ /* 0x000fc800078e00ff */
[----:B------:R-:W-:-:S04]  /*7450*/  IMAD R4, R81, 0x40, R0 ;  /* 0x0000004051047824 */ /* 0x000fc800078e0200 */
[----:B------:R-:W-:-:S03]  /*7460*/  IMAD.WIDE R4, R4, R5, UR10 ;  /* 0x0000000a04047e25 */ /* 0x000fc6000f8e0205 */
[C---:B------:R-:W-:Y:S02]  /*7470*/  IADD3 R25, P2, R4.reuse, 0x3000, RZ ;  /* 0x0000300004197810 */ /* 0x040fe40007f5e0ff */
[C---:B------:R-:W-:Y:S02]  /*7480*/  IADD3 R9, P4, R4.reuse, 0x1000, RZ ;  /* 0x0000100004097810 */ /* 0x040fe40007f9e0ff */
[----:B------:R-:W-:Y:S02]  /*7490*/  LOP3.LUT R24, R25, 0x380, RZ, 0xc0, !PT ;  /* 0x0000038019187812 */ /* 0x000fe400078ec0ff */
[----:B------:R-:W-:Y:S02]  /*74a0*/  IADD3 R13, P3, R4, 0x2000, RZ ;  /* 0x00002000040d7810 */ /* 0x000fe40007f7e0ff */
[----:B------:R-:W-:Y:S01]  /*74b0*/  SHF.R.U64 R24, R24, 0x3, RZ ;  /* 0x0000000318187819 */ /* 0x000fe200000012ff */
[----:B------:R-:W-:Y:S01]  /*74c0*/  UIMAD UR12, UR16, UR14, URZ ;  /* 0x0000000e100c72a4 */ /* 0x000fe2000f8e023f */
[----:B------:R-:W-:-:S02]  /*74d0*/  LOP3.LUT R8, R9, 0x380, RZ, 0xc0, !PT ;  /* 0x0000038009087812 */ /* 0x000fc400078ec0ff */
[----:B------:R-:W-:Y:S01]  /*74e0*/  LOP3.LUT R24, R24, R25, RZ, 0x3c, !PT ;  /* 0x0000001918187212 */ /* 0x000fe200078e3cff */
[--C-:B------:R-:W-:Y:S01]  /*74f0*/  IMAD.X R25, RZ, RZ, R5.reuse, P2 ;  /* 0x000000ffff197224 */ /* 0x100fe200010e0605 */
[----:B------:R-:W-:Y:S02]  /*7500*/  IADD3 R49, P2, R4, 0x9000, RZ ;  /* 0x0000900004317810 */ /* 0x000fe40007f5e0ff */
[----:B------:R-:W-:Y:S02]  /*7510*/  LOP3.LUT R12, R13, 0x380, RZ, 0xc0, !PT ;  /* 0x000003800d0c7812 */ /* 0x000fe400078ec0ff */
[----:B------:R-:W-:Y:S01]  /*7520*/  LOP3.LUT R48, R49, 0x380, RZ, 0xc0, !PT ;  /* 0x0000038031307812 */ /* 0x000fe200078ec0ff */
[----:B------:R-:W-:Y:S01]  /*7530*/  UIMAD UR12, UR4, UR15, UR12 ;  /* 0x0000000f040c72a4 */ /* 0x000fe2000f8e020c */
[----:B------:R-:W-:Y:S01]  /*7540*/  SHF.R.U64 R8, R8, 0x3, RZ ;  /* 0x0000000308087819 */ /* 0x000fe200000012ff */
[----:B------:R-:W-:Y:S01]  /*7550*/  UIMAD.WIDE.U32 UR10, UR4, UR14, URZ ;  /* 0x0000000e040a72a5 */ /* 0x000fe2000f8e003f */
[----:B------:R-:W-:Y:S01]  /*7560*/  SHF.R.U64 R48, R48, 0x3, RZ ;  /* 0x0000000330307819 */ /* 0x000fe200000012ff */
[----:B------:R-:W-:Y:S01]  /*7570*/  IMAD.U32 R78, RZ, RZ, UR44 ;  /* 0x0000002cff4e7e24 */ /* 0x000fe2000f8e00ff */
[----:B------:R-:W-:Y:S01]  /*7580*/  SHF.R.U64 R12, R12, 0x3, RZ ;  /* 0x000000030c0c7819 */ /* 0x000fe200000012ff */
[----:B------:R-:W5:Y:S01]  /*7590*/  LD.E.128 R24, desc[UR40][R24.64] ;  /* 0x0000002818187980 */ /* 0x000f62000c101d00 */
[----:B------:R-:W-:Y:S01]  /*75a0*/  LOP3.LUT R48, R48, R49, RZ, 0x3c, !PT ;  /* 0x0000003130307212 */ /* 0x000fe200078e3cff */
[--C-:B------:R-:W-:Y:S01]  /*75b0*/  IMAD.X R49, RZ, RZ, R5.reuse, P2 ;  /* 0x000000ffff317224 */ /* 0x100fe200010e0605 */
[----:B------:R-:W-:Y:S01]  /*75c0*/  IADD3 R6, P2, R4, 0xf000, RZ ;  /* 0x0000f00004067810 */ /* 0x000fe20007f5e0ff */
[----:B------:R-:W-:Y:S01]  /*75d0*/  UIADD3 UR11, UR11, UR12, URZ ;  /* 0x0000000c0b0b7290 */ /* 0x000fe2000fffe03f */
[----:B------:R-:W-:Y:S01]  /*75e0*/  LOP3.LUT R8, R8, R9, RZ, 0x3c, !PT ;  /* 0x0000000908087212 */ /* 0x000fe200078e3cff */
[--C-:B------:R-:W-:Y:S01]  /*75f0*/  IMAD.X R9, RZ, RZ, R5.reuse, P4 ;  /* 0x000000ffff097224 */ /* 0x100fe200020e0605 */
[----:B------:R-:W-:Y:S01]  /*7600*/  LOP3.LUT R3, R6, 0x380, RZ, 0xc0, !PT ;  /* 0x0000038006037812 */ /* 0x000fe200078ec0ff */
[----:B------:R-:W-:Y:S01]  /*7610*/  ULDC.64 UR12, c[0x0][0xae8] ;  /* 0x0002ba00000c7ab9 */ /* 0x000fe20000000a00 */
[----:B------:R-:W-:Y:S01]  /*7620*/  LOP3.LUT R12, R12, R13, RZ, 0x3c, !PT ;  /* 0x0000000d0c0c7212 */ /* 0x000fe200078e3cff */
[----:B------:R-:W-:Y:S01]  /*7630*/  IMAD.X R13, RZ, RZ, R5, P3 ;  /* 0x000000ffff0d7224 */ /* 0x000fe200018e0605 */
[----:B------:R-:W-:Y:S01]  /*7640*/  SHF.R.U64 R3, R3, 0x3, RZ ;  /* 0x0000000303037819 */ /* 0x000fe200000012ff */
[----:B------:R-:W-:Y:S01]  /*7650*/  UIMAD.WIDE.U32 UR10, UR43, UR12, UR10 ;  /* 0x0000000c2b0a72a5 */ /* 0x000fe2000f8e000a */
[----:B------:R-:W-:-:S02]  /*7660*/  IADD3 R29, P0, R4, 0x4000, RZ ;  /* 0x00004000041d7810 */ /* 0x000fc40007f1e0ff */
[C---:B------:R-:W-:Y:S02]  /*7670*/  IADD3 R33, P6, R4.reuse, 0x5000, RZ ;  /* 0x0000500004217810 */ /* 0x040fe40007fde0ff */
[----:B------:R-:W-:Y:S01]  /*7680*/  IADD3 R37, P5, R4, 0x6000, RZ ;  /* 0x0000600004257810 */ /* 0x000fe20007fbe0ff */
[----:B------:R-:W-:Y:S01]  /*7690*/  USHF.R.S32.HI UR4, URZ, 0x1f, UR46 ;  /* 0x0000001f3f047899 */ /* 0x000fe2000801142e */
[----:B------:R-:W-:Y:S01]  /*76a0*/  LOP3.LUT R72, R3, R6, RZ, 0x3c, !PT ;  /* 0x0000000603487212 */ /* 0x000fe200078e3cff */
[----:B------:R-:W-:Y:S01]  /*76b0*/  IMAD R3, R20, 0x20, R81 ;  /* 0x0000002014037824 */ /* 0x000fe200078e0251 */
[C---:B------:R-:W-:Y:S01]  /*76c0*/  IADD3 R41, P4, R4.reuse, 0x7000, RZ ;  /* 0x0000700004297810 */ /* 0x040fe20007f9e0ff */
[----:B------:R-:W-:Y:S01]  /*76d0*/  @UP1 ULDC UR14, c[0x0][0xbec] ;  /* 0x0002fb00000e1ab9 */ /* 0x000fe20000000800 */
[----:B------:R-:W-:Y:S01]  /*76e0*/  IADD3 R45, P3, R4, 0x8000, RZ ;  /* 0x00008000042d7810 */ /* 0x000fe20007f7e0ff */
[----:B------:R-:W-:Y:S01]  /*76f0*/  IMAD R78, R78, 0x80, R3 ;  /* 0x000000804e4e7824 */ /* 0x000fe200078e0203 */
[----:B------:R-:W-:Y:S01]  /*7700*/  LOP3.LUT R28, R29, 0x380, RZ, 0xc0, !PT ;  /* 0x000003801d1c7812 */ /* 0x000fe200078ec0ff */
[----:B------:R-:W-:Y:S01]  /*7710*/  UIMAD UR11, UR43, UR13, UR11 ;  /* 0x0000000d2b0b72a4 */ /* 0x000fe2000f8e020b */
[----:B------:R-:W-:Y:S01]  /*7720*/  LOP3.LUT R32, R33, 0x380, RZ, 0xc0, !PT ;  /* 0x0000038021207812 */ /* 0x000fe200078ec0ff */
[----:B------:R-:W-:Y:S01]  /*7730*/  IMAD.X R73, RZ, RZ, R5, P2 ;  /* 0x000000ffff497224 */ /* 0x000fe200010e0605 */
[----:B------:R-:W-:Y:S01]  /*7740*/  LOP3.LUT R36, R37, 0x380, RZ, 0xc0, !PT ;  /* 0x0000038025247812 */ /* 0x000fe200078ec0ff */
[----:B------:R-:W-:Y:S01]  /*7750*/  ULDC.64 UR12, c[0x0][0xaf0] ;  /* 0x0002bc00000c7ab9 */ /* 0x000fe20000000a00 */
[----:B------:R-:W-:Y:S01]  /*7760*/  LOP3.LUT R40, R41, 0x380, RZ, 0xc0, !PT ;  /* 0x0000038029287812 */ /* 0x000fe200078ec0ff */
[----:B------:R-:W5:Y:S01]  /*7770*/  LD.E.128 R8, desc[UR40][R8.64] ;  /* 0x0000002808087980 */ /* 0x000f62000c101d00 */
[----:B------:R-:W-:Y:S01]  /*7780*/  LOP3.LUT R44, R45, 0x380, RZ, 0xc0, !PT ;  /* 0x000003802d2c7812 */ /* 0x000fe200078ec0ff */
[----:B------:R-:W-:Y:S01]  /*7790*/  UIMAD UR4, UR4, UR12, URZ ;  /* 0x0000000c040472a4 */ /* 0x000fe2000f8e023f */
[----:B------:R-:W-:Y:S01]  /*77a0*/  SHF.R.U64 R28, R28, 0x3, RZ ;  /* 0x000000031c1c7819 */ /* 0x000fe200000012ff */
[----:B------:R-:W-:Y:S01]  /*77b0*/  @P1 IMAD.HI.U32 R20, R78, UR14, RZ ;  /* 0x0000000e4e141c27 */ /* 0x000fe2000f8e00ff */
[----:B------:R-:W-:Y:S01]  /*77c0*/  SHF.R.U64 R32, R32, 0x3, RZ ;  /* 0x0000000320207819 */ /* 0x000fe200000012ff */
[----:B------:R-:W5:Y:S01]  /*77d0*/  LD.E.128 R12, desc[UR40][R12.64] ;  /* 0x000000280c0c7980 */ /* 0x000f62000c101d00 */
[----:B------:R-:W-:-:S02]  /*77e0*/  SHF.R.U64 R36, R36, 0x3, RZ ;  /* 0x0000000324247819 */ /* 0x000fc400000012ff */
[----:B------:R-:W-:Y:S01]  /*77f0*/  SHF.R.U64 R40, R40, 0x3, RZ ;  /* 0x0000000328287819 */ /* 0x000fe200000012ff */
[----:B------:R-:W-:Y:S01]  /*7800*/  IMAD.MOV.U32 R3, RZ, RZ, R78 ;  /* 0x000000ffff037224 */ /* 0x000fe200078e004e */
[----:B------:R-:W-:Y:S01]  /*7810*/  SHF.R.U64 R44, R44, 0x3, RZ ;  /* 0x000000032c2c7819 */ /* 0x000fe200000012ff */
[----:B------:R-:W-:Y:S01]  /*7820*/  UIMAD.WIDE.U32 UR10, UR46, UR12, UR10 ;  /* 0x0000000c2e0a72a5 */ /* 0x000fe2000f8e000a */
[----:B------:R-:W-:Y:S01]  /*7830*/  LOP3.LUT R28, R28, R29, RZ, 0x3c, !PT ;  /* 0x0000001d1c1c7212 */ /* 0x000fe200078e3cff */
[----:B------:R-:W-:Y:S01]  /*7840*/  UIMAD UR4, UR46, UR13, UR4 ;  /* 0x0000000d2e0472a4 */ /* 0x000fe2000f8e0204 */
[----:B------:R-:W-:Y:S01]  /*7850*/  LOP3.LUT R32, R32, R33, RZ, 0x3c, !PT ;  /* 0x0000002120207212 */ /* 0x000fe200078e3cff */
[----:B------:R-:W-:Y:S01]  /*7860*/  @UP1 ULDC UR12, c[0x0][0xbf0] ;  /* 0x0002fc00000c1ab9 */ /* 0x000fe20000000800 */
[----:B------:R-:W-:Y:S01]  /*7870*/  LOP3.LUT R36, R36, R37, RZ, 0x3c, !PT ;  /* 0x0000002524247212 */ /* 0x000fe200078e3cff */
[--C-:B------:R-:W-:Y:S01]  /*7880*/  IMAD.X R29, RZ, RZ, R5.reuse, P0 ;  /* 0x000000ffff1d7224 */ /* 0x100fe200000e0605 */
[----:B------:R-:W-:Y:S01]  /*7890*/  LOP3.LUT R40, R40, R41, RZ, 0x3c, !PT ;  /* 0x0000002928287212 */ /* 0x000fe200078e3cff */
[--C-:B------:R-:W-:Y:S01]  /*78a0*/  IMAD.X R33, RZ, RZ, R5.reuse, P6 ;  /* 0x000000ffff217224 */ /* 0x100fe200030e0605 */
[----:B------:R-:W-:Y:S01]  /*78b0*/  LOP3.LUT R44, R44, R45, RZ, 0x3c, !PT ;  /* 0x0000002d2c2c7212 */ /* 0x000fe200078e3cff */
[--C-:B------:R-:W-:Y:S01]  /*78c0*/  IMAD.X R37, RZ, RZ, R5.reuse, P5 ;  /* 0x000000ffff257224 */ /* 0x100fe200028e0605 */
[----:B------:R-:W-:Y:S01]  /*78d0*/  @P1 SHF.R.U32.HI R3, RZ, UR12, R20 ;  /* 0x0000000cff031c19 */ /* 0x000fe20008011614 */
[--C-:B------:R-:W-:Y:S01]  /*78e0*/  IMAD.X R41, RZ, RZ, R5.reuse, P4 ;  /* 0x000000ffff297224 */ /* 0x100fe200020e0605 */
[C---:B------:R-:W-:Y:S01]  /*78f0*/  IADD3 R53, P0, R4.reuse, 0xa000, RZ ;  /* 0x0000a00004357810 */ /* 0x040fe20007f1e0ff */
[----:B------:R-:W-:Y:S01]  /*7900*/  IMAD.X R45, RZ, RZ, R5, P3 ;  /* 0x000000ffff2d7224 */ /* 0x000fe200018e0605 */
[C---:B------:R-:W-:Y:S01]  /*7910*/  IADD3 R57, P6, R4.reuse, 0xb000, RZ ;  /* 0x0000b00004397810 */ /* 0x040fe20007fde0ff */
[----:B------:R-:W-:Y:S01]  /*7920*/  UIADD3 UR4, UR11, UR4, URZ ;  /* 0x000000040b047290 */ /* 0x000fe2000fffe03f */
[C---:B------:R-:W-:Y:S01]  /*7930*/  IADD3 R61, P5, R4.reuse, 0xc000, RZ ;  /* 0x0000c000043d7810 */ /* 0x040fe20007fbe0ff */
[--C-:B------:R-:W-:Y:S01]  /*7940*/  IMAD.MOV R77, RZ, RZ, -R3.reuse ;  /* 0x000000ffff4d7224 */ /* 0x100fe200078e0a03 */
[C---:B------:R-:W-:Y:S01]  /*7950*/  IADD3 R65, P4, R4.reuse, 0xd000, RZ ;  /* 0x0000d00004417810 */ /* 0x040fe20007f9e0ff */
[----:B------:R-:W-:Y:S01]  /*7960*/  IMAD.U32 R20, RZ, RZ, UR10 ;  /* 0x0000000aff147e24 */ /* 0x000fe2000f8e00ff */
[----:B------:R-:W-:Y:S01]  /*7970*/  IADD3 R69, P3, R4, 0xe000, RZ ;  /* 0x0000e00004457810 */ /* 0x000fe20007f7e0ff */
[----:B------:R-:W-:Y:S01]  /*7980*/  IMAD.U32 R21, RZ, RZ, UR11 ;  /* 0x0000000bff157e24 */ /* 0x000fe2000f8e00ff */
[----:B------:R-:W-:Y:S01]  /*7990*/  SHF.R.S32.HI R76, RZ, 0x1f, R3 ;  /* 0x0000001fff4c7819 */ /* 0x000fe20000011403 */
[----:B------:R-:W-:Y:S01]  /*79a0*/  ULDC.64 UR10, c[0x0][0xae0] ;  /* 0x0002b800000a7ab9 */ /* 0x000fe20000000a00 */
[----:B------:R-:W-:Y:S01]  /*79b0*/  LOP3.LUT R52, R53, 0x380, RZ, 0xc0, !PT ;  /* 0x0000038035347812 */ /* 0x000fe200078ec0ff */
[----:B------:R-:W5:Y:S01]  /*79c0*/  LD.E.128 R28, desc[UR40][R28.64] ;  /* 0x000000281c1c7980 */ /* 0x000f62000c101d00 */
[----:B------:R-:W-:-:S02]  /*79d0*/  LOP3.LUT R56, R57, 0x380, RZ, 0xc0, !PT ;  /* 0x0000038039387812 */ /* 0x000fc400078ec0ff */
[----:B------:R-:W-:Y:S01]  /*79e0*/  LOP3.LUT R60, R61, 0x380, RZ, 0xc0, !PT ;  /* 0x000003803d3c7812 */ /* 0x000fe200078ec0ff */
[----:B------:R-:W5:Y:S01]  /*79f0*/  LD.E.128 R32, desc[UR40][R32.64] ;  /* 0x0000002820207980 */ /* 0x000f62000c101d00 */
[----:B------:R-:W-:Y:S02]  /*7a00*/  LOP3.LUT R64, R65, 0x380, RZ, 0xc0, !PT ;  /* 0x0000038041407812 */ /* 0x000fe400078ec0ff */
[----:B------:R-:W-:Y:S02]  /*7a10*/  LOP3.LUT R68, R69, 0x380, RZ, 0xc0, !PT ;  /* 0x0000038045447812 */ /* 0x000fe400078ec0ff */
[----:B------:R-:W-:Y:S01]  /*7a20*/  LOP3.LUT R7, R4, 0x380, RZ, 0xc0, !PT ;  /* 0x0000038004077812 */ /* 0x000fe200078ec0ff */
[----:B------:R-:W-:Y:S01]  /*7a30*/  IMAD.U32 R21, RZ, RZ, UR4 ;  /* 0x00000004ff157e24 */ /* 0x000fe2000f8e00ff */
[----:B------:R-:W-:Y:S01]  /*7a40*/  SHF.R.U64 R52, R52, 0x3, RZ ;  /* 0x0000000334347819 */ /* 0x000fe200000012ff */
[----:B------:R-:W-:Y:S01]  /*7a50*/  IMAD R76, R76, UR10, RZ ;  /* 0x0000000a4c4c7c24 */ /* 0x000fe2000f8e02ff */
[----:B------:R-:W-:Y:S01]  /*7a60*/  SHF.R.U64 R56, R56, 0x3, RZ ;  /* 0x0000000338387819 */ /* 0x000fe200000012ff */
[----:B------:R-:W-:Y:S01]  /*7a70*/  IMAD R77, R77, UR20, R78 ;  /* 0x000000144d4d7c24 */ /* 0x000fe2000f8e024e */
[----:B------:R-:W-:Y:S01]  /*7a80*/  SHF.R.U64 R60, R60, 0x3, RZ ;  /* 0x000000033c3c7819 */ /* 0x000fe200000012ff */
[----:B------:R-:W5:Y:S01]  /*7a90*/  LD.E.128 R36, desc[UR40][R36.64] ;  /* 0x0000002824247980 */ /* 0x000f62000c101d00 */
[----:B------:R-:W-:-:S02]  /*7aa0*/  SHF.R.U64 R64, R64, 0x3, RZ ;  /* 0x0000000340407819 */ /* 0x000fc400000012ff */
[----:B------:R-:W-:Y:S01]  /*7ab0*/  SHF.R.U64 R68, R68, 0x3, RZ ;  /* 0x0000000344447819 */ /* 0x000fe200000012ff */
[----:B------:R-:W5:Y:S01]  /*7ac0*/  LD.E.128 R40, desc[UR40][R40.64] ;  /* 0x0000002828287980 */ /* 0x000f62000c101d00 */
[----:B------:R-:W-:Y:S01]  /*7ad0*/  SHF.R.U64 R7, R7, 0x3, RZ ;  /* 0x0000000307077819 */ /* 0x000fe200000012ff */
[C---:B------:R-:W-:Y:S01]  /*7ae0*/  IMAD.WIDE.U32 R20, R3.reuse, UR10, R20 ;  /* 0x0000000a03147c25 */ /* 0x040fe2000f8e0014 */
[----:B------:R-:W-:Y:S01]  /*7af0*/  LOP3.LUT R52, R52, R53, RZ, 0x3c, !PT ;  /* 0x0000003534347212 */ /* 0x000fe200078e3cff */
[----:B------:R-:W5:Y:S01]  /*7b00*/  LD.E.128 R44, desc[UR40][R44.64] ;  /* 0x000000282c2c7980 */ /* 0x000f62000c101d00 */
[----:B------:R-:W-:Y:S01]  /*7b10*/  LOP3.LUT R56, R56, R57, RZ, 0x3c, !PT ;  /* 0x0000003938387212 */ /* 0x000fe200078e3cff */
        /* <DEDUP_REMOVED lines=9> */
[----:B------:R-:W-:Y:S01]  /*7bb0*/  SHF.R.S32.HI R3, RZ, 0x1f, R77 ;  /* 0x0000001fff037819 */ /* 0x000fe2000001144d */
[----:B------:R-:W-:Y:S01]  /*7bc0*/  IMAD.X R69, RZ, RZ, R5, P3 ;  /* 0x000000ffff457224 */ /* 0x000fe200018e0605 */
[----:B------:R-:W-:Y:S01]  /*7bd0*/  ULDC.64 UR10, c[0x0][0xad8] ;  /* 0x0002b600000a7ab9 */ /* 0x000fe20000000a00 */
[----:B------:R-:W-:Y:S01]  /*7be0*/  IMAD.IADD R21, R21, 0x1, R79 ;  /* 0x0000000115157824 */ /* 0x000fe200078e024f */
[----:B------:R-:W5:Y:S01]  /*7bf0*/  LD.E.128 R4, desc[UR40][R4.64] ;  /* 0x0000002804047980 */ /* 0x000f62000c101d00 */
[----:B------:R-:W-:-:S03]  /*7c00*/  IMAD R76, R3, UR10, RZ ;  /* 0x0000000a034c7c24 */ /* 0x000fc6000f8e02ff */
[----:B------:R-:W5:Y:S01]  /*7c10*/  LD.E.128 R48, desc[UR40][R48.64] ;  /* 0x0000002830307980 */ /* 0x000f62000c101d00 */
[----:B------:R-:W-:-:S03]  /*7c20*/  IMAD R3, R77, UR11, R76 ;  /* 0x0000000b4d037c24 */ /* 0x000fc6000f8e024c */
[----:B------:R-:W5:Y:S01]  /*7c30*/  LD.E.128 R52, desc[UR40][R52.64] ;  /* 0x0000002834347980 */ /* 0x000f62000c101d00 */
[----:B------:R-:W-:Y:S01]  /*7c40*/  IMAD.WIDE.U32 R20, R77, UR10, R20 ;  /* 0x0000000a4d147c25 */ /* 0x000fe2000f8e0014 */
[----:B------:R-:W-:Y:S02]  /*7c50*/  ULDC.64 UR10, c[0x0][0xa80] ;  /* 0x0002a000000a7ab9 */ /* 0x000fe40000000a00 */
[----:B------:R-:W5:Y:S04]  /*7c60*/  LD.E.128 R56, desc[UR40][R56.64] ;  /* 0x0000002838387980 */ /* 0x000f68000c101d00 */
[----:B------:R-:W5:Y:S04]  /*7c70*/  LD.E.128 R60, desc[UR40][R60.64] ;  /* 0x000000283c3c7980 */ /* 0x000f68000c101d00 */
[----:B------:R-:W5:Y:S04]  /*7c80*/  LD.E.128 R64, desc[UR40][R64.64] ;  /* 0x0000002840407980 */ /* 0x000f68000c101d00 */
[----:B------:R-:W5:Y:S04]  /*7c90*/  LD.E.128 R68, desc[UR40][R68.64] ;  /* 0x0000002844447980 */ /* 0x000f68000c101d00 */
        /* <DEDUP_REMOVED lines=8> */
[----:B------:R-:W-:Y:S01]  /*7d20*/  IMAD.IADD R3, R21, 0x1, R3 ;  /* 0x0000000115037824 */ /* 0x000fe200078e0203 */
[----:B------:R-:W-:Y:S01]  /*7d30*/  LEA R82, P2, R20, UR10, 0x1 ;  /* 0x0000000a14527c11 */ /* 0x000fe2000f8408ff */
[----:B------:R-:W-:Y:S01]  /*7d40*/  IMAD R84, R84, 0x80, R81 ;  /* 0x0000008054547824 */ /* 0x000fe200078e0251 */
[----:B------:R-:W-:-:S02]  /*7d50*/  UIADD3 UR8, UR8, 0x22820, URZ ;  /* 0x0002282008087890 */ /* 0x000fc4000fffe03f */
[----:B------:R-:W-:Y:S02]  /*7d60*/  LEA.HI.X R83, R20, UR11, R3, 0x1, P2 ;  /* 0x0000000b14537c11 */ /* 0x000fe400090f0c03 */
[C---:B------:R-:W-:Y:S01]  /*7d70*/  ISETP.GE.AND P2, PT, R84.reuse, UR9, PT ;  /* 0x0000000954007c0c */ /* 0x040fe2000bf46270 */
[----:B------:R-:W-:Y:S01]  /*7d80*/  UPRMT UR8, URZ, 0x654, UR8 ;  /* 0x000006543f087896 */ /* 0x000fe20008000008 */
[C---:B------:R-:W-:Y:S02]  /*7d90*/  VIADD R76, R84.reuse, 0x20 ;  /* 0x00000020544c7836 */ /* 0x040fe40000000000 */
[----:B------:R-:W-:Y:S02]  /*7da0*/  VIADD R77, R84, 0x40 ;  /* 0x00000040544d7836 */ /* 0x000fe40000000000 */
[C---:B------:R-:W-:Y:S02]  /*7db0*/  VIADD R88, R0.reuse, 0x80 ;  /* 0x0000008000587836 */ /* 0x040fe40000000000 */
[----:B------:R-:W-:-:S02]  /*7dc0*/  VIADD R90, R0, 0xc0 ;  /* 0x000000c0005a7836 */ /* 0x000fc40000000000 */
[----:B------:R-:W-:Y:S01]  /*7dd0*/  VIADD R86, R0, 0x40 ;  /* 0x0000004000567836 */ /* 0x000fe20000000000 */
[----:B0-----:R0:W1:Y:S01]  /*7de0*/  SHFL.IDX PT, R81, R82, RZ, 0x181f ;  /* 0x00181fff52517589 */ /* 0x00106200000e0000 */
[----:B------:R-:W-:Y:S03]  /*7df0*/  BSSY B1, `(.L_x_9245) ;  /* 0x000001b000017945 */ /* 0x000fe60003800000 */
[----:B------:R0:W2:Y:S01]  /*7e00*/  SHFL.IDX PT, R3, R83, RZ, 0x181f ;  /* 0x00181fff53037589 */ /* 0x0000a200000e0000 */
[----:B------:R-:W-:Y:S01]  /*7e10*/  SYNCS.ARRIVE.TRANS64.RED.A1T0 RZ, [UR8], RZ ;  /* 0x000000ffffff79a7 */ /* 0x000fe20008100408 */
[----:B------:R-:W-:Y:S02]  /*7e20*/  ISETP.GE.AND P1, PT, R76, UR9, PT ;  /* 0x000000094c007c0c */ /* 0x000fe4000bf26270 */
[----:B------:R-:W-:Y:S02]  /*7e30*/  ISETP.GE.AND P0, PT, R77, UR9, PT ;  /* 0x000000094d007c0c */ /* 0x000fe4000bf06270 */
        /* <DEDUP_REMOVED lines=13> */
[----:B-----5:R0:W-:Y:S01]  /*7f10*/  @!P5 ST.E.128 desc[UR40][R20.64], R4 ;  /* 0x000000041400d985 */ /* 0x0201e2000c101d28 */
[----:B------:R-:W-:Y:S02]  /*7f20*/  @!P4 LEA.HI.X R77, R86, R3, R89, 0x1, P6 ;  /* 0x00000003564dc211 */ /* 0x000fe400030f0c59 */
[----:B------:R-:W-:-:S03]  /*7f30*/  @!P3 LEA R78, P6, R88, R81, 0x1 ;  /* 0x00000051584eb211 */ /* 0x000fc600078c08ff */
[----:B------:R0:W-:Y:S01]  /*7f40*/  @!P4 ST.E.128 desc[UR40][R76.64], R28 ;  /* 0x0000001c4c00c985 */ /* 0x0001e2000c101d28 */
[----:B------:R-:W-:Y:S02]  /*7f50*/  @!P3 LEA.HI.X R79, R88, R3, R85, 0x1, P6 ;  /* 0x00000003584fb211 */ /* 0x000fe400030f0c55 */
[----:B------:R-:W-:-:S03]  /*7f60*/  @!P2 LEA R80, P6, R90, R81, 0x1 ;  /* 0x000000515a50a211 */ /* 0x000fc600078c08ff */
[----:B------:R0:W-:Y:S01]  /*7f70*/  @!P3 ST.E.128 desc[UR40][R78.64], R44 ;  /* 0x0000002c4e00b985 */ /* 0x0001e2000c101d28 */
[----:B------:R-:W-:-:S05]  /*7f80*/  @!P2 LEA.HI.X R81, R90, R3, R87, 0x1, P6 ;  /* 0x000000035a51a211 */ /* 0x000fca00030f0c57 */
[----:B------:R0:W-:Y:S04]  /*7f90*/  @!P2 ST.E.128 desc[UR40][R80.64], R60 ;  /* 0x0000003c5000a985 */ /* 0x0001e8000c101d28 */
.L_x_9246:
[----:B------:R-:W-:Y:S05]  /*7fa0*/  BSYNC B1 ;  /* 0x0000000000017941 */ /* 0x000fea0003800000 */
.L_x_9245:
[----:B--2---:R2:W3:Y:S01]  /*7fb0*/  SHFL.IDX PT, R3, R83, 0x1, 0x181f ;  /* 0x00381f0053037f89 */ /* 0x0044e200000e0000 */
[----:B------:R-:W-:Y:S03]  /*7fc0*/  BSSY B1, `(.L_x_9247) ;  /* 0x0000014000017945 */ /* 0x000fe60003800000 */
[----:B0----5:R2:W0:Y:S01]  /*7fd0*/  SHFL.IDX PT, R29, R82, 0x1, 0x181f ;  /* 0x00381f00521d7f89 */ /* 0x02142200000e0000 */
[----:B------:R-:W-:Y:S05]  /*7fe0*/  @P1 BRA `(.L_x_9248) ;  /* 0x0000000000441947 */ /* 0x000fea0003800000 */
[----:B------:R-:W-:Y:S02]  /*7ff0*/  ULDC UR4, c[0x0][0xac8] ;  /* 0x0002b20000047ab9 */ /* 0x000fe40000000800 */
[----:B------:R-:W-:Y:S02]  /*8000*/  ISETP.GE.AND P4, PT, R0, UR4, PT ;  /* 0x0000000400007c0c */ /* 0x000fe4000bf86270 */
[----:B------:R-:W-:Y:S02]  /*8010*/  ISETP.GE.AND P3, PT, R86, UR4, PT ;  /* 0x0000000456007c0c */ /* 0x000fe4000bf66270 */
[----:B------:R-:W-:Y:S02]  /*8020*/  ISETP.GE.AND P2, PT, R88, UR4, PT ;  /* 0x0000000458007c0c */ /* 0x000fe4000bf46270 */
[----:B------:R-:W-:-:S07]  /*8030*/  ISETP.GE.AND P1, PT, R90, UR4, PT ;  /* 0x000000045a007c0c */ /* 0x000fce000bf26270 */
[-C--:B0-----:R-:W-:Y:S02]  /*8040*/  @!P4 LEA R4, P6, R0, R29.reuse, 0x1 ;  /* 0x0000001d0004c211 */ /* 0x081fe400078c08ff */
[----:B------:R-:W-:Y:S02]  /*8050*/  @!P3 LEA R6, P5, R86, R29, 0x1 ;  /* 0x0000001d5606b211 */ /* 0x000fe400078a08ff */
[----:B---3--:R-:W-:Y:S02]  /*8060*/  @!P4 LEA.HI.X R5, R0, R3, R91, 0x1, P6 ;  /* 0x000000030005c211 */ /* 0x008fe400030f0c5b */
[----:B------:R-:W-:Y:S02]  /*8070*/  @!P2 LEA R20, P6, R88, R29, 0x1 ;  /* 0x0000001d5814a211 */ /* 0x000fe400078c08ff */
[----:B------:R-:W-:Y:S01]  /*8080*/  @!P3 LEA.HI.X R7, R86, R3, R89, 0x1, P5 ;  /* 0x000000035607b211 */ /* 0x000fe200028f0c59 */
[----:B------:R4:W-:Y:S01]  /*8090*/  @!P4 ST.E.128 desc[UR40][R4.64], R8 ;  /* 0x000000080400c985 */ /* 0x0009e2000c101d28 */
[----:B------:R-:W-:-:S02]  /*80a0*/  @!P1 LEA R28, P5, R90, R29, 0x1 ;  /* 0x0000001d5a1c9211 */ /* 0x000fc400078a08ff */
[-C--:B------:R-:W-:Y:S01]  /*80b0*/  @!P2 LEA.HI.X R21, R88, R3.reuse, R85, 0x1, P6 ;  /* 0x000000035815a211 */ /* 0x080fe200030f0c55 */
[----:B------:R4:W-:Y:S01]  /*80c0*/  @!P3 ST.E.128 desc[UR40][R6.64], R32 ;  /* 0x000000200600b985 */ /* 0x0009e2000c101d28 */
[----:B------:R-:W-:-:S03]  /*80d0*/  @!P1 LEA.HI.X R29, R90, R3, R87, 0x1, P5 ;  /* 0x000000035a1d9211 */ /* 0x000fc600028f0c57 */
[----:B------:R4:W-:Y:S04]  /*80e0*/  @!P2 ST.E.128 desc[UR40][R20.64], R48 ;  /* 0x000000301400a985 */ /* 0x0009e8000c101d28 */
[----:B------:R4:W-:Y:S02]  /*80f0*/  @!P1 ST.E.128 desc[UR40][R28.64], R64 ;  /* 0x000000401c009985 */ /* 0x0009e4000c101d28 */
.L_x_9248:
[----:B------:R-:W-:Y:S05]  /*8100*/  BSYNC B1 ;  /* 0x0000000000017941 */ /* 0x000fea0003800000 */
.L_x_9247:
[----:B---3--:R3:W0:Y:S01]  /*8110*/  SHFL.IDX PT, R3, R83, 0x2, 0x181f ;  /* 0x00581f0053037f89 */ /* 0x00862200000e0000 */
[----:B------:R-:W-:Y:S03]  /*8120*/  BSSY B1, `(.L_x_9249) ;  /* 0x0000014000017945 */ /* 0x000fe60003800000 */
[----:B----4-:R3:W4:Y:S01]  /*8130*/  SHFL.IDX PT, R11, R82, 0x2, 0x181f ;  /* 0x00581f00520b7f89 */ /* 0x01072200000e0000 */
[----:B------:R-:W-:Y:S05]  /*8140*/  @P0 BRA `(.L_x_9250) ;  /* 0x0000000000440947 */ /* 0x000fea0003800000 */
[----:B------:R-:W-:Y:S02]  /*8150*/  ULDC UR4, c[0x0][0xac8] ;  /* 0x0002b20000047ab9 */ /* 0x000fe40000000800 */
[----:B------:R-:W-:Y:S02]  /*8160*/  ISETP.GE.AND P3, PT, R0, UR4, PT ;  /* 0x0000000400007c0c */ /* 0x000fe4000bf66270 */
[----:B------:R-:W-:Y:S02]  /*8170*/  ISETP.GE.AND P2, PT, R86, UR4, PT ;  /* 0x0000000456007c0c */ /* 0x000fe4000bf46270 */
[----:B------:R-:W-:Y:S02]  /*8180*/  ISETP.GE.AND P1, PT, R88, UR4, PT ;  /* 0x0000000458007c0c */ /* 0x000fe4000bf26270 */
[----:B------:R-:W-:-:S07]  /*8190*/  ISETP.GE.AND P0, PT, R90, UR4, PT ;  /* 0x000000045a007c0c */ /* 0x000fce000bf06270 */
[-C--:B----4-:R-:W-:Y:S02]  /*81a0*/  @!P3 LEA R4, P6, R0, R11.reuse, 0x1 ;  /* 0x0000000b0004b211 */ /* 0x090fe400078c08ff */
[-C--:B------:R-:W-:Y:S02]  /*81b0*/  @!P2 LEA R6, P5, R86, R11.reuse, 0x1 ;  /* 0x0000000b5606a211 */ /* 0x080fe400078a08ff */
[----:B------:R-:W-:Y:S02]  /*81c0*/  @!P1 LEA R8, P4, R88, R11, 0x1 ;  /* 0x0000000b58089211 */ /* 0x000fe400078808ff */
[----:B0-----:R-:W-:Y:S02]  /*81d0*/  @!P3 LEA.HI.X R5, R0, R3, R91, 0x1, P6 ;  /* 0x000000030005b211 */ /* 0x001fe400030f0c5b */
[----:B------:R-:W-:Y:S02]  /*81e0*/  @!P0 LEA R10, P6, R90, R11, 0x1 ;  /* 0x0000000b5a0a8211 */ /* 0x000fe400078c08ff */
[-C--:B------:R-:W-:Y:S01]  /*81f0*/  @!P2 LEA.HI.X R7, R86, R3.reuse, R89, 0x1, P5 ;  /* 0x000000035607a211 */ /* 0x080fe200028f0c59 */
[----:B------:R0:W-:Y:S01]  /*8200*/  @!P3 ST.E.128 desc[UR40][R4.64], R12 ;  /* 0x0000000c0400b985 */ /* 0x0001e2000c101d28 */
[----:B------:R-:W-:-:S02]  /*8210*/  @!P1 LEA.HI.X R9, R88, R3, R85, 0x1, P4 ;  /* 0x0000000358099211 */ /* 0x000fc400020f0c55 */
[----:B------:R-:W-:Y:S01]  /*8220*/  @!P0 LEA.HI.X R11, R90, R3, R87, 0x1, P6 ;  /* 0x000000035a0b8211 */ /* 0x000fe200030f0c57 */
[----:B------:R0:W-:Y:S04]  /*8230*/  @!P2 ST.E.128 desc[UR40][R6.64], R36 ;  /* 0x000000240600a985 */ /* 0x0001e8000c101d28 */
[----:B------:R0:W-:Y:S04]  /*8240*/  @!P1 ST.E.128 desc[UR40][R8.64], R52 ;  /* 0x0000003408009985 */ /* 0x0001e8000c101d28 */
[----:B------:R0:W-:Y:S02]  /*8250*/  @!P0 ST.E.128 desc[UR40][R10.64], R68 ;  /* 0x000000440a008985 */ /* 0x0001e4000c101d28 */
.L_x_9250:
[----:B------:R-:W-:Y:S05]  /*8260*/  BSYNC B1 ;  /* 0x0000000000017941 */ /* 0x000fea0003800000 */
.L_x_9249:
[----:B0-----:R-:W-:Y:S01]  /*8270*/  VIADD R3, R84, 0x60 ;  /* 0x0000006054037836 */ /* 0x001fe20000000000 */
[----:B--23--:R-:W0:Y:S04]  /*8280*/  SHFL.IDX PT, R83, R83, 0x3, 0x181f ;  /* 0x00781f0053537f89 */ /* 0x00ce2800000e0000 */
[----:B------:R-:W-:Y:S01]  /*8290*/  ISETP.GE.AND P0, PT, R3, UR9, PT ;  /* 0x0000000903007c0c */ /* 0x000fe2000bf06270 */
[----:B----4-:R2:W3:-:S12]  /*82a0*/  SHFL.IDX PT, R11, R82, 0x3, 0x181f ;  /* 0x00781f00520b7f89 */ /* 0x0104d800000e0000 */
[----:B--2---:R-:W-:Y:S05]  /*82b0*/  @P0 BRA `(.L_x_9251) ;  /* 0x0000002400840947 */ /* 0x004fea0003800000 */
[----:B------:R-:W-:Y:S02]  /*82c0*/  ULDC UR4, c[0x0][0xac8] ;  /* 0x0002b20000047ab9 */ /* 0x000fe40000000800 */
[----:B------:R-:W-:Y:S02]  /*82d0*/  ISETP.GE.AND P3, PT, R0, UR4, PT ;  /* 0x0000000400007c0c */ /* 0x000fe4000bf66270 */
[----:B------:R-:W-:Y:S02]  /*82e0*/  ISETP.GE.AND P4, PT, R86, UR4, PT ;  /* 0x0000000456007c0c */ /* 0x000fe4000bf86270 */
[----:B------:R-:W-:-:S09]  /*82f0*/  ISETP.GE.AND P5, PT, R88, UR4, PT ;  /* 0x0000000458007c0c */ /* 0x000fd2000bfa6270 */
[-C--:B---3--:R-:W-:Y:S02]  /*8300*/  @!P3 LEA R4, P0, R0, R11.reuse, 0x1 ;  /* 0x0000000b0004b211 */ /* 0x088fe400078008ff */
[-C--:B------:R-:W-:Y:S02]  /*8310*/  @!P4 LEA R6, P1, R86, R11.reuse, 0x1 ;  /* 0x0000000b5606c211 */ /* 0x080fe400078208ff */
[----:B------:R-:W-:Y:S02]  /*8320*/  @!P5 LEA R8, P2, R88, R11, 0x1 ;  /* 0x0000000b5808d211 */ /* 0x000fe400078408ff */
[-C--:B0-----:R-:W-:Y:S02]  /*8330*/  @!P3 LEA.HI.X R5, R0, R83.reuse, R91, 0x1, P0 ;  /* 0x000000530005b211 */ /* 0x081fe400000f0c5b */
[-C--:B------:R-:W-:Y:S02]  /*8340*/  @!P4 LEA.HI.X R7, R86, R83.reuse, R89, 0x1, P1 ;  /* 0x000000535607c211 */ /* 0x080fe400008f0c59 */
[----:B------:R-:W-:Y:S01]  /*8350*/  @!P5 LEA.HI.X R9, R88, R83, R85, 0x1, P2 ;  /* 0x000000535809d211 */ /* 0x000fe200010f0c55 */
[----:B------:R0:W-:Y:S01]  /*8360*/  @!P3 ST.E.128 desc[UR40][R4.64], R24 ;  /* 0x000000180400b985 */ /* 0x0001e2000c101d28 */
[----:B------:R-:W-:-:S03]  /*8370*/  ISETP.GE.AND P0, PT, R90, UR4, PT ;  /* 0x000000045a007c0c */ /* 0x000fc6000bf06270 */
[----:B------:R0:W-:Y:S04]  /*8380*/  @!P4 ST.E.128 desc[UR40][R6.64], R40 ;  /* 0x000000280600c985 */ /* 0x0001e8000c101d28 */
[----:B------:R0:W-:Y:S06]  /*8390*/  @!P5 ST.E.128 desc[UR40][R8.64], R56 ;  /* 0x000000380800d985 */ /* 0x0001ec000c101d28 */
[----:B------:R-:W-:Y:S05]  /*83a0*/  @P0 BRA `(.L_x_9251) ;  /* 0x0000002400480947 */ /* 0x000fea0003800000 */
[----:B0-----:R-:W-:-:S04]  /*83b0*/  LEA R4, P0, R90, R11, 0x1 ;  /* 0x0000000b5a047211 */ /* 0x001fc800078008ff */
[----:B------:R-:W-:-:S05]  /*83c0*/  LEA.HI.X R5, R90, R83, R87, 0x1, P0 ;  /* 0x000000535a057211 */ /* 0x000fca00000f0c57 */
[----:B------:R0:W-:Y:S01]  /*83d0*/  ST.E.128 desc[UR40][R4.64], R72 ;  /* 0x0000004804007985 */ /* 0x0001e2000c101d28 */
[----:B------:R-:W-:Y:S05]  /*83e0*/  BRA `(.L_x_9251) ;  /* 0x0000002400387947 */ /* 0x000fea0003800000 */
.L_x_9244:
[----:B------:R-:W-:Y:S01]  /*83f0*/  ULDC.64 UR14, c[0x0][0xb08] ;  /* 0x0002c200000e7ab9 */ /* 0x000fe20000000a00 */
[----:B------:R-:W-:Y:S01]  /*8400*/  IMAD.MOV.U32 R3, RZ, RZ, R12 ;  /* 0x000000ffff037224 */ /* 0x000fe200078e000c */
[----:B------:R-:W-:Y:S01]  /*8410*/  UIMAD UR12, UR16, UR14, URZ ;  /* 0x0000000e100c72a4 */ /* 0x000fe2000f8e023f */
[----:B------:R-:W-:Y:S01]  /*8420*/  ISETP.GE.AND P0, PT, R13, UR9, PT ;  /* 0x000000090d007c0c */ /* 0x000fe2000bf06270 */
[----:B------:R-:W-:Y:S01]  /*8430*/  UIMAD.WIDE.U32 UR10, UR4, UR14, URZ ;  /* 0x0000000e040a72a5 */ /* 0x000fe2000f8e003f */
[----:B------:R-:W-:Y:S01]  /*8440*/  BSSY B1, `(.L_x_9252) ;  /* 0x00000c4000017945 */ /* 0x000fe20003800000 */
[----:B------:R-:W-:Y:S01]  /*8450*/  UIMAD UR12, UR4, UR15, UR12 ;  /* 0x0000000f040c72a4 */ /* 0x000fe2000f8e020c */
[----:B------:R-:W-:Y:S01]  /*8460*/  SHF.R.S32.HI R152, RZ, 0x1f, R210 ;  /* 0x0000001fff987819 */ /* 0x000fe200000114d2 */
[----:B------:R-:W-:Y:S01]  /*8470*/  USHF.R.S32.HI UR4, URZ, 0x1f, UR46 ;  /* 0x0000001f3f047899 */ /* 0x000fe2000801142e */
[----:B------:R-:W-:Y:S01]  /*8480*/  SHF.R.S32.HI R153, RZ, 0x1f, R211 ;  /* 0x0000001fff997819 */ /* 0x000fe200000114d3 */
[----:B------:R-:W-:Y:S01]  /*8490*/  UIADD3 UR11, UR11, UR12, URZ ;  /* 0x0000000c0b0b7290 */ /* 0x000fe2000fffe03f */
[----:B------:R-:W-:Y:S01]  /*84a0*/  SHF.R.S32.HI R154, RZ, 0x1f, R212 ;  /* 0x0000001fff9a7819 */ /* 0x000fe200000114d4 */
[----:B------:R-:W-:Y:S01]  /*84b0*/  ULDC.64 UR14, c[0x0][0xb40] ;  /* 0x0002d000000e7ab9 */ /* 0x000fe20000000a00 */
[----:B------:R-:W-:Y:S01]  /*84c0*/  ULDC.64 UR12, c[0x0][0xb38] ;  /* 0x0002ce00000c7ab9 */ /* 0x000fe20000000a00 */
[----:B------:R-:W-:Y:S01]  /*84d0*/  UIMAD UR4, UR4, UR14, URZ ;  /* 0x0000000e040472a4 */ /* 0x000fe2000f8e023f */
[----:B------:R-:W-:Y:S01]  /*84e0*/  SHF.R.S32.HI R155, RZ, 0x1f, R213 ;  /* 0x0000001fff9b7819 */ /* 0x000fe200000114d5 */
[----:B------:R-:W-:Y:S01]  /*84f0*/  UIMAD.WIDE.U32 UR10, UR43, UR12, UR10 ;  /* 0x0000000c2b0a72a5 */ /* 0x000fe2000f8e000a */
[----:B------:R-:W-:Y:S01]  /*8500*/  SHF.R.S32.HI R156, RZ, 0x1f, R214 ;  /* 0x0000001fff9c7819 */ /* 0x000fe200000114d6 */
[----:B------:R-:W-:Y:S01]  /*8510*/  UIMAD UR4, UR46, UR15, UR4 ;  /* 0x0000000f2e0472a4 */ /* 0x000fe2000f8e0204 */
[----:B------:R-:W-:Y:S01]  /*8520*/  SHF.R.S32.HI R157, RZ, 0x1f, R215 ;  /* 0x0000001fff9d7819 */ /* 0x000fe200000114d7 */
[----:B------:R-:W-:Y:S01]  /*8530*/  UIMAD UR11, UR43, UR13, UR11 ;  /* 0x0000000d2b0b72a4 */ /* 0x000fe2000f8e020b */
[----:B------:R-:W-:Y:S01]  /*8540*/  SHF.R.S32.HI R158, RZ, 0x1f, R216 ;  /* 0x0000001fff9e7819 */ /* 0x000fe200000114d8 */
[----:B------:R-:W-:Y:S01]  /*8550*/  @UP1 ULDC UR12, c[0x0][0xbec] ;  /* 0x0002fb00000c1ab9 */ /* 0x000fe20000000800 */
[----:B------:R-:W-:Y:S01]  /*8560*/  UIADD3 UR8, UR8, 0x22820, URZ ;  /* 0x0002282008087890 */ /* 0x000fe2000fffe03f */
[----:B------:R-:W-:Y:S01]  /*8570*/  @P1 IMAD.HI.U32 R4, R12, UR12, RZ ;  /* 0x0000000c0c041c27 */ /* 0x000fe2000f8e00ff */
[----:B------:R-:W-:Y:S01]  /*8580*/  UIMAD.WIDE.U32 UR10, UR46, UR14, UR10 ;  /* 0x0000000e2e0a72a5 */ /* 0x000fe2000f8e000a */
[----:B------:R-:W-:Y:S01]  /*8590*/  SHF.R.S32.HI R159, RZ, 0x1f, R217 ;  /* 0x0000001fff9f7819 */ /* 0x000fe200000114d9 */
[----:B------:R-:W-:Y:S01]  /*85a0*/  ULDC.64 UR12, c[0x0][0xb48] ;  /* 0x0002d200000c7ab9 */ /* 0x000fe20000000a00 */
[----:B------:R-:W-:Y:S01]  /*85b0*/  UPRMT UR8, URZ, 0x654, UR8 ;  /* 0x000006543f087896 */ /* 0x000fe20008000008 */
[----:B------:R-:W-:Y:S01]  /*85c0*/  SHF.R.S32.HI R160, RZ, 0x1f, R218 ;  /* 0x0000001fffa07819 */ /* 0x000fe200000114da */
[----:B------:R-:W-:Y:S01]  /*85d0*/  UIADD3 UR11, UR11, UR4, URZ ;  /* 0x000000040b0b7290 */ /* 0x000fe2000fffe03f */
[----:B------:R-:W-:-:S02]  /*85e0*/  SHF.R.S32.HI R161, RZ, 0x1f, R219 ;  /* 0x0000001fffa17819 */ /* 0x000fc400000114db */
[----:B------:R-:W-:Y:S01]  /*85f0*/  @UP1 ULDC UR4, c[0x0][0xbf0] ;  /* 0x0002fc0000041ab9 */ /* 0x000fe20000000800 */
[----:B------:R-:W-:Y:S01]  /*8600*/  UIMAD.WIDE.U32 UR10, UR42, UR12, UR10 ;  /* 0x0000000c2a0a72a5 */ /* 0x000fe2000f8e000a */
[----:B------:R-:W-:Y:S02]  /*8610*/  @P1 SHF.R.U32.HI R3, RZ, UR4, R4 ;  /* 0x00000004ff031c19 */ /* 0x000fe40008011604 */
[----:B------:R-:W-:Y:S01]  /*8620*/  SYNCS.ARRIVE.TRANS64.RED.A1T0 RZ, [UR8], RZ ;  /* 0x000000ffffff79a7 */ /* 0x000fe20008100408 */
[----:B------:R-:W-:Y:S01]  /*8630*/  UIMAD UR42, UR42, UR13, UR11 ;  /* 0x0000000d2a2a72a4 */ /* 0x000fe2000f8e020b */
[--C-:B------:R-:W-:Y:S01]  /*8640*/  SHF.R.S32.HI R4, RZ, 0x1f, R3.reuse ;  /* 0x0000001fff047819 */ /* 0x100fe20000011403 */
[----:B------:R-:W-:Y:S01]  /*8650*/  IMAD.MOV R7, RZ, RZ, -R3 ;  /* 0x000000ffff077224 */ /* 0x000fe200078e0a03 */
[----:B------:R-:W-:Y:S01]  /*8660*/  ULDC.64 UR12, c[0x0][0xb30] ;  /* 0x0002cc00000c7ab9 */ /* 0x000fe20000000a00 */
[----:B------:R-:W-:Y:S01]  /*8670*/  IMAD.U32 R5, RZ, RZ, UR11 ;  /* 0x0000000bff057e24 */ /* 0x000fe2000f8e00ff */
[----:B------:R-:W-:Y:S01]  /*8680*/  SHF.R.S32.HI R162, RZ, 0x1f, R220 ;  /* 0x0000001fffa27819 */ /* 0x000fe200000114dc */
[----:B------:R-:W-:Y:S01]  /*8690*/  IMAD R7, R7, UR20, R12 ;  /* 0x0000001407077c24 */ /* 0x000fe2000f8e020c */
[----:B------:R-:W-:Y:S01]  /*86a0*/  SHF.R.S32.HI R163, RZ, 0x1f, R221 ;  /* 0x0000001fffa37819 */ /* 0x000fe200000114dd */
[----:B------:R-:W-:Y:S01]  /*86b0*/  IMAD R6, R4, UR12, RZ ;  /* 0x0000000c04067c24 */ /* 0x000fe2000f8e02ff */
[----:B------:R-:W-:Y:S01]  /*86c0*/  SHF.R.S32.HI R164, RZ, 0x1f, R222 ;  /* 0x0000001fffa47819 */ /* 0x000fe200000114de */
[----:B------:R-:W-:Y:S01]  /*86d0*/  IMAD.U32 R4, RZ, RZ, UR10 ;  /* 0x0000000aff047e24 */ /* 0x000fe2000f8e00ff */
[----:B------:R-:W-:Y:S01]  /*86e0*/  ULDC.64 UR10, c[0x0][0xb28] ;  /* 0x0002ca00000a7ab9 */ /* 0x000fe20000000a00 */
[----:B------:R-:W-:Y:S01]  /*86f0*/  IMAD.U32 R5, RZ, RZ, UR42 ;  /* 0x0000002aff057e24 */ /* 0x000fe2000f8e00ff */
[----:B------:R-:W-:Y:S01]  /*8700*/  SHF.R.S32.HI R165, RZ, 0x1f, R223 ;  /* 0x0000001fffa57819 */ /* 0x000fe200000114df */
[C---:B------:R-:W-:Y:S01]  /*8710*/  IMAD R9, R3.reuse, UR13, R6 ;  /* 0x0000000d03097c24 */ /* 0x040fe2000f8e0206 */
[----:B------:R-:W-:Y:S01]  /*8720*/  SHF.R.S32.HI R6, RZ, 0x1f, R7 ;  /* 0x0000001fff067819 */ /* 0x000fe20000011407 */
[----:B------:R-:W-:Y:S01]  /*8730*/  IMAD.WIDE.U32 R4, R3, UR12, R4 ;  /* 0x0000000c03047c25 */ /* 0x000fe2000f8e0004 */
[----:B------:R-:W-:-:S02]  /*8740*/  SHF.R.S32.HI R166, RZ, 0x1f, R224 ;  /* 0x0000001fffa67819 */ /* 0x000fc400000114e0 */
[----:B------:R-:W-:Y:S01]  /*8750*/  SHF.R.S32.HI R167, RZ, 0x1f, R225 ;  /* 0x0000001fffa77819 */ /* 0x000fe200000114e1 */
        /* <DEDUP_REMOVED lines=11> */
[----:B------:R-:W-:Y:S01]  /*8810*/  ULDC UR4, c[0x0][0xac8] ;  /* 0x0002b20000047ab9 */ /* 0x000fe20000000800 */
[----:B------:R-:W-:Y:S01]  /*8820*/  VIADD R13, R2, 0xe8 ;  /* 0x000000e8020d7836 */ /* 0x000fe20000000000 */
[----:B------:R-:W-:Y:S02]  /*8830*/  ISETP.GE.AND P4, PT, R225, UR4, PT ;  /* 0x00000004e1007c0c */ /* 0x000fe4000bf86270 */
[----:B------:R-:W-:Y:S02]  /*8840*/  ISETP.GE.AND P3, PT, R224, UR4, PT ;  /* 0x00000004e0007c0c */ /* 0x000fe4000bf66270 */
[----:B------:R-:W-:Y:S02]  /*8850*/  ISETP.GE.AND P5, PT, R2, UR4, PT ;  /* 0x0000000402007c0c */ /* 0x000fe4000bfa6270 */
[----:B------:R-:W-:Y:S02]  /*8860*/  ISETP.GE.AND P1, PT, R222, UR4, PT ;  /* 0x00000004de007c0c */ /* 0x000fe4000bf26270 */
[----:B------:R-:W-:-:S05]  /*8870*/  ISETP.GE.AND P0, PT, R223, UR4, PT ;  /* 0x00000004df007c0c */ /* 0x000fca000bf06270 */
[CC--:B-1----:R-:W-:Y:S02]  /*8880*/  @!P4 LEA R6, P2, R225.reuse, R4.reuse, 0x2 ;  /* 0x00000004e106c211 */ /* 0x0c2fe400078410ff */
[----:B------:R-:W-:Y:S02]  /*8890*/  @!P3 LEA R8, P6, R224, R4, 0x2 ;  /* 0x00000004e008b211 */ /* 0x000fe400078c10ff */
[----:B--2---:R-:W-:Y:S01]  /*88a0*/  @!P5 IMAD.WIDE R10, R2, 0x4, R4 ;  /* 0x00000004020ad825 */ /* 0x004fe200078e0204 */
[-C--:B------:R-:W-:Y:S02]  /*88b0*/  @!P4 LEA.HI.X R7, R225, R5.reuse, R167, 0x2, P2 ;  /* 0x00000005e107c211 */ /* 0x080fe400010f14a7 */
[----:B------:R-:W-:Y:S02]  /*88c0*/  ISETP.GE.AND P2, PT, R221, UR4, PT ;  /* 0x00000004dd007c0c */ /* 0x000fe4000bf46270 */
[----:B------:R-:W-:Y:S01]  /*88d0*/  @!P3 LEA.HI.X R9, R224, R5, R166, 0x2, P6 ;  /* 0x00000005e009b211 */ /* 0x000fe200030f14a6 */
[----:B------:R-:W-:Y:S04]  /*88e0*/  @!P5 ST.E.64 desc[UR40][R10.64], R24 ;  /* 0x000000180a00d985 */ /* 0x000fe8000c101b28 */
[----:B------:R1:W-:Y:S01]  /*88f0*/  @!P4 ST.E.64 desc[UR40][R6.64], R28 ;  /* 0x0000001c0600c985 */ /* 0x0003e2000c101b28 */
[----:B------:R-:W-:-:S03]  /*8900*/  ISETP.GE.AND P4, PT, R219, UR4, PT ;  /* 0x00000004db007c0c */ /* 0x000fc6000bf86270 */
[----:B------:R2:W-:Y:S01]  /*8910*/  @!P3 ST.E.64 desc[UR40][R8.64], R32 ;  /* 0x000000200800b985 */ /* 0x0005e2000c101b28 */
[----:B------:R-:W-:Y:S02]  /*8920*/  ISETP.GE.AND P3, PT, R220, UR4, PT ;  /* 0x00000004dc007c0c */ /* 0x000fe4000bf66270 */
[CC--:B-1----:R-:W-:Y:S01]  /*8930*/  @!P0 LEA R6, P6, R223.reuse, R4.reuse, 0x2 ;  /* 0x00000004df068211 */ /* 0x0c2fe200078c10ff */
[----:B------:R-:W-:Y:S01]  /*8940*/  VIADD R29, R2, 0xf8 ;  /* 0x000000f8021d7836 */ /* 0x000fe20000000000 */
[CC--:B--2---:R-:W-:Y:S02]  /*8950*/  @!P1 LEA R8, P5, R222.reuse, R4.reuse, 0x2 ;  /* 0x00000004de089211 */ /* 0x0c4fe400078a10ff */
[-C--:B------:R-:W-:Y:S02]  /*8960*/  @!P0 LEA.HI.X R7, R223, R5.reuse, R165, 0x2, P6 ;  /* 0x00000005df078211 */ /* 0x080fe400030f14a5 */
[----:B------:R-:W-:Y:S02]  /*8970*/  @!P1 LEA.HI.X R9, R222, R5, R164, 0x2, P5 ;  /* 0x00000005de099211 */ /* 0x000fe400028f14a4 */
[----:B------:R-:W-:Y:S01]  /*8980*/  ISETP.GE.AND P5, PT, R218, UR4, PT ;  /* 0x00000004da007c0c */ /* 0x000fe2000bfa6270 */
[----:B------:R1:W-:Y:S01]  /*8990*/  @!P0 ST.E.64 desc[UR40][R6.64], R36 ;  /* 0x0000002406008985 */ /* 0x0003e2000c101b28 */
[----:B------:R-:W-:-:S02]  /*89a0*/  @!P2 LEA R10, P6, R221, R4, 0x2 ;  /* 0x00000004dd0aa211 */ /* 0x000fc400078c10ff */
        /* <DEDUP_REMOVED lines=9> */
[----:B---3--:R-:W-:Y:S01]  /*8a40*/  @!P5 LEA R10, P6, R218, R4, 0x2 ;  /* 0x00000004da0ad211 */ /* 0x008fe200078c10ff */
[----:B------:R1:W-:Y:S01]  /*8a50*/  @!P3 ST.E.64 desc[UR40][R6.64], R48 ;  /* 0x000000300600b985 */ /* 0x0003e2000c101b28 */
[----:B------:R-:W-:-:S02]  /*8a60*/  ISETP.GE.AND P2, PT, R215, UR4, PT ;  /* 0x00000004d7007c0c */ /* 0x000fc4000bf46270 */
[----:B------:R-:W-:Y:S01]  /*8a70*/  @!P5 LEA.HI.X R11, R218, R5, R160, 0x2, P6 ;  /* 0x00000005da0bd211 */ /* 0x000fe200030f14a0 */
        /* <DEDUP_REMOVED lines=10> */
[C---:B---3--:R-:W-:Y:S01]  /*8b20*/  @!P2 LEA R10, P6, R215.reuse, R4, 0x2 ;  /* 0x00000004d70aa211 */ /* 0x048fe200078c10ff */
[----:B------:R2:W-:Y:S01]  /*8b30*/  @!P1 ST.E.64 desc[UR40][R8.64], R64 ;  /* 0x0000004008009985 */ /* 0x0005e2000c101b28 */
[----:B------:R-:W-:Y:S02]  /*8b40*/  ISETP.GE.AND P1, PT, R210, UR4, PT ;  /* 0x00000004d2007c0c */ /* 0x000fe4000bf26270 */
        /* <DEDUP_REMOVED lines=8> */
[----:B------:R-:W-:Y:S01]  /*8bd0*/  @!P3 ST.E.64 desc[UR40][R6.64], R72 ;  /* 0x000000480600b985 */ /* 0x000fe2000c101b28 */
[----:B---3--:R-:W-:-:S02]  /*8be0*/  @!P5 LEA R10, P6, R212, R4, 0x2 ;  /* 0x00000004d40ad211 */ /* 0x008fc400078c10ff */
[-C--:B------:R-:W-:Y:S01]  /*8bf0*/  @!P1 LEA R20, P3, R210, R4.reuse, 0x2 ;  /* 0x00000004d2149211 */ /* 0x080fe200078610ff */
[----:B------:R1:W-:Y:S01]  /*8c00*/  @!P4 ST.E.64 desc[UR40][R8.64], R76 ;  /* 0x0000004c0800c985 */ /* 0x0003e2000c101b28 */
[-C--:B------:R-:W-:Y:S02]  /*8c10*/  @!P5 LEA.HI.X R11, R212, R5.reuse, R154, 0x2, P6 ;  /* 0x00000005d40bd211 */ /* 0x080fe400030f149a */
[----:B------:R-:W-:Y:S02]  /*8c20*/  @!P0 LEA R14, P6, R211, R4, 0x2 ;  /* 0x00000004d30e8211 */ /* 0x000fe400078c10ff */
[----:B------:R-:W-:Y:S01]  /*8c30*/  ISETP.GE.AND P4, PT, R207, UR4, PT ;  /* 0x00000004cf007c0c */ /* 0x000fe2000bf86270 */
[----:B------:R2:W-:Y:S01]  /*8c40*/  @!P5 ST.E.64 desc[UR40][R10.64], R80 ;  /* 0x000000500a00d985 */ /* 0x0005e2000c101b28 */
[----:B------:R-:W-:Y:S02]  /*8c50*/  ISETP.GE.AND P5, PT, R208, UR4, PT ;  /* 0x00000004d0007c0c */ /* 0x000fe4000bfa6270 */
[----:B------:R-:W-:-:S02]  /*8c60*/  @!P1 LEA.HI.X R21, R210, R5, R152, 0x2, P3 ;  /* 0x00000005d2159211 */ /* 0x000fc400018f1498 */
[----:B------:R-:W-:Y:S02]  /*8c70*/  ISETP.GE.AND P3, PT, R206, UR4, PT ;  /* 0x00000004ce007c0c */ /* 0x000fe4000bf66270 */
[----:B------:R-:W-:Y:S02]  /*8c80*/  @!P0 LEA.HI.X R15, R211, R5, R153, 0x2, P6 ;  /* 0x00000005d30f8211 */ /* 0x000fe400030f1499 */
[----:B------:R-:W-:-:S03]  /*8c90*/  @!P2 LEA R24, P6, R209, R4, 0x2 ;  /* 0x00000004d118a211 */ /* 0x000fc600078c10ff */
[----:B------:R3:W-:Y:S01]  /*8ca0*/  @!P0 ST.E.64 desc[UR40][R14.64], R84 ;  /* 0x000000540e008985 */ /* 0x0007e2000c101b28 */
[-C--:B------:R-:W-:Y:S02]  /*8cb0*/  @!P2 LEA.HI.X R25, R209, R5.reuse, R237, 0x2, P6 ;  /* 0x00000005d119a211 */ /* 0x080fe400030f14ed */
[-C--:B-1----:R-:W-:Y:S01]  /*8cc0*/  @!P4 LEA R8, P0, R207, R4.reuse, 0x2 ;  /* 0x00000004cf08c211 */ /* 0x082fe200078010ff */
[----:B------:R1:W-:Y:S01]  /*8cd0*/  @!P1 ST.E.64 desc[UR40][R20.64], R88 ;  /* 0x0000005814009985 */ /* 0x0003e2000c101b28 */
[-C--:B------:R-:W-:Y:S02]  /*8ce0*/  @!P5 LEA R6, P1, R208, R4.reuse, 0x2 ;  /* 0x00000004d006d211 */ /* 0x080fe400078210ff */
[----:B--2---:R-:W-:Y:S01]  /*8cf0*/  @!P3 LEA R10, P6, R206, R4, 0x2 ;  /* 0x00000004ce0ab211 */ /* 0x004fe200078c10ff */
[----:B------:R2:W-:Y:S01]  /*8d00*/  @!P2 ST.E.64 desc[UR40][R24.64], R92 ;  /* 0x0000005c1800a985 */ /* 0x0005e2000c101b28 */
[----:B------:R-:W-:Y:S02]  /*8d10*/  ISETP.GE.AND P2, PT, R205, UR4, PT ;  /* 0x00000004cd007c0c */ /* 0x000fe4000bf46270 */
        /* <DEDUP_REMOVED lines=8> */
[----:B---3--:R-:W-:Y:S01]  /*8da0*/  @!P2 LEA R14, P6, R205, R4, 0x2 ;  /* 0x00000004cd0ea211 */ /* 0x008fe200078c10ff */
[----:B------:R3:W-:Y:S01]  /*8db0*/  @!P3 ST.E.64 desc[UR40][R10.64], R104 ;  /* 0x000000680a00b985 */ /* 0x0007e2000c101b28 */
[----:B------:R-:W-:-:S02]  /*8dc0*/  ISETP.GE.AND P3, PT, R22, UR4, PT ;  /* 0x0000000416007c0c */ /* 0x000fc4000bf66270 */
[CC--:B-1----:R-:W-:Y:S02]  /*8dd0*/  @!P1 LEA R20, P5, R204.reuse, R4.reuse, 0x2 ;  /* 0x00000004cc149211 */ /* 0x0c2fe400078a10ff */
[-C--:B------:R-:W-:Y:S02]  /*8de0*/  @!P2 LEA.HI.X R15, R205, R5.reuse, R233, 0x2, P6 ;  /* 0x00000005cd0fa211 */ /* 0x080fe400030f14e9 */
[-C--:B------:R-:W-:Y:S02]  /*8df0*/  @!P1 LEA.HI.X R21, R204, R5.reuse, R232, 0x2, P5 ;  /* 0x00000005cc159211 */ /* 0x080fe400028f14e8 */
[-C--:B--2---:R-:W-:Y:S01]  /*8e00*/  @!P0 LEA R24, P6, R23, R4.reuse, 0x2 ;  /* 0x0000000417188211 */ /* 0x084fe200078c10ff */
[----:B------:R-:W-:Y:S01]  /*8e10*/  @!P2 ST.E.64 desc[UR40][R14.64], R108 ;  /* 0x0000006c0e00a985 */ /* 0x000fe2000c101b28 */
[-C--:B----4-:R-:W-:Y:S02]  /*8e20*/  @!P4 LEA R8, P5, R19, R4.reuse, 0x2 ;  /* 0x000000041308c211 */ /* 0x090fe400078a10ff */
[----:B------:R-:W-:Y:S01]  /*8e30*/  @!P0 LEA.HI.X R25, R23, R5, R231, 0x2, P6 ;  /* 0x0000000517198211 */ /* 0x000fe200030f14e7 */
[----:B------:R-:W-:Y:S01]  /*8e40*/  @!P1 ST.E.64 desc[UR40][R20.64], R112 ;  /* 0x0000007014009985 */ /* 0x000fe2000c101b28 */
[----:B------:R-:W-:-:S02]  /*8e50*/  @!P3 LEA R6, P1, R22, R4, 0x2 ;  /* 0x000000041606b211 */ /* 0x000fc400078210ff */
[----:B------:R-:W-:Y:S01]  /*8e60*/  ISETP.GE.AND P2, PT, R18, UR4, PT ;  /* 0x0000000412007c0c */ /* 0x000fe2000bf46270 */
[----:B------:R1:W-:Y:S01]  /*8e70*/  @!P0 ST.E.64 desc[UR40][R24.64], R116 ;  /* 0x0000007418008985 */ /* 0x0003e2000c101b28 */
[-C--:B------:R-:W-:Y:S02]  /*8e80*/  @!P3 LEA.HI.X R7, R22, R5.reuse, R230, 0x2, P1 ;  /* 0x000000051607b211 */ /* 0x080fe400008f14e6 */
[----:B------:R-:W-:Y:S02]  /*8e90*/  ISETP.GE.AND P1, PT, R17, UR4, PT ;  /* 0x0000000411007c0c */ /* 0x000fe4000bf26270 */
[----:B------:R-:W-:Y:S01]  /*8ea0*/  @!P4 LEA.HI.X R9, R19, R5, R229, 0x2, P5 ;  /* 0x000000051309c211 */ /* 0x000fe200028f14e5 */
[----:B------:R2:W-:Y:S01]  /*8eb0*/  @!P3 ST.E.64 desc[UR40][R6.64], R120 ;  /* 0x000000780600b985 */ /* 0x0005e2000c101b28 */
[----:B------:R-:W-:-:S03]  /*8ec0*/  ISETP.GE.AND P0, PT, R16, UR4, PT ;  /* 0x0000000410007c0c */ /* 0x000fc6000bf06270 */
[----:B------:R4:W-:Y:S01]  /*8ed0*/  @!P4 ST.E.64 desc[UR40][R8.64], R124 ;  /* 0x0000007c0800c985 */ /* 0x0009e2000c101b28 */
[----:B------:R-:W-:Y:S02]  /*8ee0*/  ISETP.GE.AND P4, PT, R13, UR4, PT ;  /* 0x000000040d007c0c */ /* 0x000fe4000bf86270 */
[-C--:B---3--:R-:W-:Y:S01]  /*8ef0*/  @!P2 LEA R10, P5, R18, R4.reuse, 0x2 ;  /* 0x00000004120aa211 */ /* 0x088fe200078a10ff */
[----:B-1----:R-:W-:Y:S01]  /*8f00*/  VIADD R25, R2, 0xf0 ;  /* 0x000000f002197836 */ /* 0x002fe20000000000 */
[----:B------:R-:W-:Y:S02]  /*8f10*/  SHF.R.S32.HI R21, RZ, 0x1f, R16 ;  /* 0x0000001fff157819 */ /* 0x000fe40000011410 */
[----:B------:R-:W-:Y:S02]  /*8f20*/  @!P1 LEA R14, P6, R17, R4, 0x2 ;  /* 0x00000004110e9211 */ /* 0x000fe400078c10ff */
[----:B------:R-:W-:Y:S02]  /*8f30*/  ISETP.GE.AND P3, PT, R25, UR4, PT ;  /* 0x0000000419007c0c */ /* 0x000fe4000bf66270 */
[----:B------:R-:W-:-:S02]  /*8f40*/  @!P2 LEA.HI.X R11, R18, R5, R228, 0x2, P5 ;  /* 0x00000005120ba211 */ /* 0x000fc400028f14e4 */
[CC--:B------:R-:W-:Y:S02]  /*8f50*/  @!P0 LEA R20, P5, R16.reuse, R4.reuse, 0x2 ;  /* 0x0000000410148211 */ /* 0x0c0fe400078a10ff */
[-C--:B------:R-:W-:Y:S01]  /*8f60*/  @!P1 LEA.HI.X R15, R17, R5.reuse, R227, 0x2, P6 ;  /* 0x00000005110f9211 */ /* 0x080fe200030f14e3 */
[----:B------:R3:W-:Y:S01]  /*8f70*/  @!P2 ST.E.64 desc[UR40][R10.64], R128 ;  /* 0x000000800a00a985 */ /* 0x0007e2000c101b28 */
[----:B------:R-:W-:Y:S02]  /*8f80*/  ISETP.GE.AND P6, PT, R29, UR4, PT ;  /* 0x000000041d007c0c */ /* 0x000fe4000bfc6270 */
[----:B------:R-:W-:Y:S01]  /*8f90*/  @!P0 LEA.HI.X R21, R16, R5, R21, 0x2, P5 ;  /* 0x0000000510158211 */ /* 0x000fe200028f1415 */
[----:B------:R3:W-:Y:S01]  /*8fa0*/  @!P1 ST.E.64 desc[UR40][R14.64], R132 ;  /* 0x000000840e009985 */ /* 0x0007e2000c101b28 */
[----:B--2---:R-:W-:Y:S02]  /*8fb0*/  SHF.R.S32.HI R7, RZ, 0x1f, R13 ;  /* 0x0000001fff077819 */ /* 0x004fe4000001140d */
[----:B------:R-:W-:Y:S01]  /*8fc0*/  @!P4 LEA R6, P5, R13, R4, 0x2 ;  /* 0x000000040d06c211 */ /* 0x000fe200078a10ff */
[----:B------:R3:W-:Y:S01]  /*8fd0*/  @!P0 ST.E.64 desc[UR40][R20.64], R136 ;  /* 0x0000008814008985 */ /* 0x0007e2000c101b28 */
[----:B----4-:R-:W-:-:S02]  /*8fe0*/  SHF.R.S32.HI R9, RZ, 0x1f, R25 ;  /* 0x0000001fff097819 */ /* 0x010fc40000011419 */
[-C--:B------:R-:W-:Y:S02]  /*8ff0*/  @!P4 LEA.HI.X R7, R13, R5.reuse, R7, 0x2, P5 ;  /* 0x000000050d07c211 */ /* 0x080fe400028f1407 */
[CC--:B------:R-:W-:Y:S02]  /*9000*/  @!P3 LEA R8, P5, R25.reuse, R4.reuse, 0x2 ;  /* 0x000000041908b211 */ /* 0x0c0fe400078a10ff */
[----:B------:R-:W-:Y:S01]  /*9010*/  SHF.R.S32.HI R13, RZ, 0x1f, R29 ;  /* 0x0000001fff0d7819 */ /* 0x000fe2000001141d */
[----:B------:R3:W-:Y:S01]  /*9020*/  @!P4 ST.E.64 desc[UR40][R6.64], R140 ;  /* 0x0000008c0600c985 */ /* 0x0007e2000c101b28 */
[----:B------:R-:W-:Y:S02]  /*9030*/  @!P3 LEA.HI.X R9, R25, R5, R9, 0x2, P5 ;  /* 0x000000051909b211 */ /* 0x000fe400028f1409 */
[----:B------:R-:W-:-:S03]  /*9040*/  @!P6 LEA R4, P5, R29, R4, 0x2 ;  /* 0x000000041d04e211 */ /* 0x000fc600078a10ff */
[----:B------:R3:W-:Y:S01]  /*9050*/  @!P3 ST.E.64 desc[UR40][R8.64], R144 ;  /* 0x000000900800b985 */ /* 0x0007e2000c101b28 */
[----:B------:R-:W-:-:S05]  /*9060*/  @!P6 LEA.HI.X R5, R29, R5, R13, 0x2, P5 ;  /* 0x000000051d05e211 */ /* 0x000fca00028f140d */
[----:B------:R3:W-:Y:S04]  /*9070*/  @!P6 ST.E.64 desc[UR40][R4.64], R148 ;  /* 0x000000940400e985 */ /* 0x0007e8000c101b28 */
.L_x_9253:
[----:B------:R-:W-:Y:S05]  /*9080*/  BSYNC B1 ;  /* 0x0000000000017941 */ /* 0x000fea0003800000 */
.L_x_9252:
[----:B------:R-:W-:Y:S01]  /*9090*/  ISETP.GE.AND P0, PT, R0, UR9, PT ;  /* 0x0000000900007c0c */ /* 0x000fe2000bf06270 */
[----:B--23--:R2:W3:Y:S04]  /*90a0*/  SHFL.IDX PT, R5, R12, 0x1, 0x1c1f ;  /* 0x003c1f000c057f89 */ /* 0x00c4e800000e0000 */
[----:B-1----:R2:W1:Y:S08]  /*90b0*/  SHFL.IDX PT, R4, R3, 0x1, 0x1c1f ;  /* 0x003c1f0003047f89 */ /* 0x00247000000e0000 */
[----:B--2---:R-:W-:Y:S05]  /*90c0*/  @P0 BRA `(.L_x_9251) ;  /* 0x0000001800000947 */ /* 0x004fea0003800000 */
[----:B------:R-:W-:Y:S01]  /*90d0*/  ULDC UR4, c[0x0][0xac8] ;  /* 0x0002b20000047ab9 */ /* 0x000fe20000000800 */
[C---:B------:R-:W-:Y:S01]  /*90e0*/  VIADD R25, R2.reuse, 0xe8 ;  /* 0x000000e802197836 */ /* 0x040fe20000000000 */
[----:B------:R-:W-:Y:S01]  /*90f0*/  ISETP.GE.AND P5, PT, R225, UR4, PT ;  /* 0x00000004e1007c0c */ /* 0x000fe2000bfa6270 */
[C---:B0-----:R-:W-:Y:S01]  /*9100*/  VIADD R3, R2.reuse, 0xf0 ;  /* 0x000000f002037836 */ /* 0x041fe20000000000 */
[----:B------:R-:W-:Y:S02]  /*9110*/  ISETP.GE.AND P4, PT, R2, UR4, PT ;  /* 0x0000000402007c0c */ /* 0x000fe4000bf86270 */
[----:B------:R-:W-:Y:S02]  /*9120*/  ISETP.GE.AND P2, PT, R224, UR4, PT ;  /* 0x00000004e0007c0c */ /* 0x000fe4000bf46270 */
[----:B------:R-:W-:Y:S02]  /*9130*/  ISETP.GE.AND P1, PT, R223, UR4, PT ;  /* 0x00000004df007c0c */ /* 0x000fe4000bf26270 */
[----:B------:R-:W-:-:S02]  /*9140*/  ISETP.GE.AND P0, PT, R222, UR4, PT ;  /* 0x00000004de007c0c */ /* 0x000fc4000bf06270 */
[----:B------:R-:W-:-:S03]  /*9150*/  SHF.R.S32.HI R0, RZ, 0x1f, R25 ;  /* 0x0000001fff007819 */ /* 0x000fc60000011419 */
[CC--:B-1----:R-:W-:Y:S02]  /*9160*/  @!P5 LEA R8, P3, R225.reuse, R4.reuse, 0x2 ;  /* 0x00000004e108d211 */ /* 0x0c2fe400078610ff */
[----:B---3--:R-:W-:Y:S02]  /*9170*/  @!P4 IMAD.WIDE R6, R2, 0x4, R4 ;  /* 0x000000040206c825 */ /* 0x008fe400078e0204 */
[-C--:B------:R-:W-:Y:S02]  /*9180*/  @!P5 LEA.HI.X R9, R225, R5.reuse, R167, 0x2, P3 ;  /* 0x00000005e109d211 */ /* 0x080fe400018f14a7 */
[CC--:B------:R-:W-:Y:S01]  /*9190*/  @!P2 LEA R10, P6, R224.reuse, R4.reuse, 0x2 ;  /* 0x00000004e00aa211 */ /* 0x0c0fe200078c10ff */
[----:B------:R0:W-:Y:S01]  /*91a0*/  @!P4 ST.E.64 desc[UR40][R6.64], R26 ;  /* 0x0000001a0600c985 */ /* 0x0001e2000c101b28 */
[----:B------:R-:W-:Y:S02]  /*91b0*/  ISETP.GE.AND P3, PT, R221, UR4, PT ;  /* 0x00000004dd007c0c */ /* 0x000fe4000bf66270 */
[----:B------:R-:W-:Y:S01]  /*91c0*/  @!P2 LEA.HI.X R11, R224, R5, R166, 0x2, P6 ;  /* 0x00000005e00ba211 */ /* 0x000fe200030f14a6 */
[----:B------:R1:W-:Y:S01]  /*91d0*/  @!P5 ST.E.64 desc[UR40][R8.64], R30 ;  /* 0x0000001e0800d985 */ /* 0x0003e2000c101b28 */
[----:B------:R-:W-:-:S02]  /*91e0*/  @!P1 LEA R12, P5, R223, R4, 0x2 ;  /* 0x00000004df0c9211 */ /* 0x000fc400078a10ff */
[----:B------:R-:W-:Y:S01]  /*91f0*/  ISETP.GE.AND P4, PT, R220, UR4, PT ;  /* 0x00000004dc007c0c */ /* 0x000fe2000bf86270 */
[----:B------:R2:W-:Y:S01]  /*9200*/  @!P2 ST.E.64 desc[UR40][R10.64], R34 ;  /* 0x000000220a00a985 */ /* 0x0005e2000c101b28 */
[CC--:B------:R-:W-:Y:S02]  /*9210*/  @!P0 LEA R14, P6, R222.reuse, R4.reuse, 0x2 ;  /* 0x00000004de0e8211 */ /* 0x0c0fe400078c10ff */
[-C--:B------:R-:W-:Y:S02]  /*9220*/  @!P1 LEA.HI.X R13, R223, R5.reuse, R165, 0x2, P5 ;  /* 0x00000005df0d9211 */ /* 0x080fe400028f14a5 */
[----:B------:R-:W-:Y:S02]  /*9230*/  ISETP.GE.AND P5, PT, R219, UR4, PT ;  /* 0x00000004db007c0c */ /* 0x000fe4000bfa6270 */
[----:B------:R-:W-:Y:S01]  /*9240*/  @!P0 LEA.HI.X R15, R222, R5, R164, 0x2, P6 ;  /* 0x00000005de0f8211 */ /* 0x000fe200030f14a4 */
[----:B------:R3:W-:Y:S01]  /*9250*/  @!P1 ST.E.64 desc[UR40][R12.64], R38 ;  /* 0x000000260c009985 */ /* 0x0007e2000c101b28 */
[----:B0-----:R-:W-:-:S02]  /*9260*/  @!P3 LEA R6, P6, R221, R4, 0x2 ;  /* 0x00000004dd06b211 */ /* 0x001fc400078c10ff */
[----:B------:R-:W-:Y:S01]  /*9270*/  ISETP.GE.AND P1, PT, R217, UR4, PT ;  /* 0x00000004d9007c0c */ /* 0x000fe2000bf26270 */
[----:B------:R0:W-:Y:S01]  /*9280*/  @!P0 ST.E.64 desc[UR40][R14.64], R42 ;  /* 0x0000002a0e008985 */ /* 0x0001e2000c101b28 */
[----:B------:R-:W-:Y:S02]  /*9290*/  ISETP.GE.AND P0, PT, R218, UR4, PT ;  /* 0x00000004da007c0c */ /* 0x000fe4000bf06270 */
[CC--:B-1----:R-:W-:Y:S02]  /*92a0*/  @!P4 LEA R8, P2, R220.reuse, R4.reuse, 0x2 ;  /* 0x00000004dc08c211 */ /* 0x0c2fe400078410ff */
[-C--:B------:R-:W-:Y:S02]  /*92b0*/  @!P3 LEA.HI.X R7, R221, R5.reuse, R163, 0x2, P6 ;  /* 0x00000005dd07b211 */ /* 0x080fe400030f14a3 */
[----:B------:R-:W-:Y:S02]  /*92c0*/  @!P5 LEA R20, P6, R219, R4, 0x2 ;  /* 0x00000004db14d211 */ /* 0x000fe400078c10ff */
[----:B------:R-:W-:Y:S01]  /*92d0*/  @!P4 LEA.HI.X R9, R220, R5, R162, 0x2, P2 ;  /* 0x00000005dc09c211 */ /* 0x000fe200010f14a2 */
[----:B------:R1:W-:Y:S01]  /*92e0*/  @!P3 ST.E.64 desc[UR40][R6.64], R46 ;  /* 0x0000002e0600b985 */ /* 0x0003e2000c101b28 */
[----:B------:R-:W-:-:S02]  /*92f0*/  ISETP.GE.AND P2, PT, R216, UR4, PT ;  /* 0x00000004d8007c0c */ /* 0x000fc4000bf46270 */
[-C--:B------:R-:W-:Y:S01]  /*9300*/  @!P5 LEA.HI.X R21, R219, R5.reuse, R161, 0x2, P6 ;  /* 0x00000005db15d211 */ /* 0x080fe200030f14a1 */
[----:B------:R4:W-:Y:S01]  /*9310*/  @!P4 ST.E.64 desc[UR40][R8.64], R50 ;  /* 0x000000320800c985 */ /* 0x0009e2000c101b28 */
[CC--:B--2---:R-:W-:Y:S02]  /*9320*/  @!P0 LEA R10, P4, R218.reuse, R4.reuse, 0x2 ;  /* 0x00000004da0a8211 */ /* 0x0c4fe400078810ff */
[----:B------:R-:W-:Y:S01]  /*9330*/  ISETP.GE.AND P3, PT, R215, UR4, PT ;  /* 0x00000004d7007c0c */ /* 0x000fe2000bf66270 */
[----:B------:R2:W-:Y:S01]  /*9340*/  @!P5 ST.E.64 desc[UR40][R20.64], R54 ;  /* 0x000000361400d985 */ /* 0x0005e2000c101b28 */
[----:B---3--:R-:W-:Y:S02]  /*9350*/  @!P1 LEA R12, P5, R217, R4, 0x2 ;  /* 0x00000004d90c9211 */ /* 0x008fe400078a10ff */
[----:B------:R-:W-:Y:S02]  /*9360*/  @!P0 LEA.HI.X R11, R218, R5, R160, 0x2, P4 ;  /* 0x00000005da0b8211 */ /* 0x000fe400020f14a0 */
[----:B------:R-:W-:-:S02]  /*9370*/  ISETP.GE.AND P4, PT, R214, UR4, PT ;  /* 0x00000004d6007c0c */ /* 0x000fc4000bf86270 */
[-C--:B------:R-:W-:Y:S01]  /*9380*/  @!P1 LEA.HI.X R13, R217, R5.reuse, R159, 0x2, P5 ;  /* 0x00000005d90d9211 */ /* 0x080fe200028f149f */
[----:B------:R-:W-:Y:S01]  /*9390*/  @!P0 ST.E.64 desc[UR40][R10.64], R58 ;  /* 0x0000003a0a008985 */ /* 0x000fe2000c101b28 */
[----:B------:R-:W-:Y:S02]  /*93a0*/  ISETP.GE.AND P5, PT, R213, UR4, PT ;  /* 0x00000004d5007c0c */ /* 0x000fe4000bfa6270 */
[CC--:B0-----:R-:W-:Y:S01]  /*93b0*/  @!P2 LEA R14, P6, R216.reuse, R4.reuse, 0x2 ;  /* 0x00000004d80ea211 */ /* 0x0c1fe200078c10ff */
[----:B------:R0:W-:Y:S01]  /*93c0*/  @!P1 ST.E.64 desc[UR40][R12.64], R62 ;  /* 0x0000003e0c009985 */ /* 0x0001e2000c101b28 */
[----:B------:R-:W-:Y:S02]  /*93d0*/  ISETP.GE.AND P1, PT, R211, UR4, PT ;  /* 0x00000004d3007c0c */ /* 0x000fe4000bf26270 */
[----:B------:R-:W-:Y:S02]  /*93e0*/  @!P2 LEA.HI.X R15, R216, R5, R158, 0x2, P6 ;  /* 0x00000005d80fa211 */ /* 0x000fe400030f149e */
[----:B-1----:R-:W-:-:S02]  /*93f0*/  @!P3 LEA R6, P6, R215, R4, 0x2 ;  /* 0x00000004d706b211 */ /* 0x002fc400078c10ff */
[-C--:B----4-:R-:W-:Y:S01]  /*9400*/  @!P4 LEA R8, P0, R214, R4.reuse, 0x2 ;  /* 0x00000004d608c211 */ /* 0x090fe200078010ff */
[----:B------:R1:W-:Y:S01]  /*9410*/  @!P2 ST.E.64 desc[UR40][R14.64], R66 ;  /* 0x000000420e00a985 */ /* 0x0003e2000c101b28 */
[----:B------:R-:W-:Y:S02]  /*9420*/  ISETP.GE.AND P2, PT, R212, UR4, PT ;  /* 0x00000004d4007c0c */ /* 0x000fe4000bf46270 */
[-C--:B------:R-:W-:Y:S02]  /*9430*/  @!P3 LEA.HI.X R7, R215, R5.reuse, R157, 0x2, P6 ;  /* 0x00000005d707b211 */ /* 0x080fe400030f149d */
[----:B--2---:R-:W-:Y:S02]  /*9440*/  @!P5 LEA R20, P6, R213, R4, 0x2 ;  /* 0x00000004d514d211 */ /* 0x004fe400078c10ff */
[----:B------:R-:W-:Y:S01]  /*9450*/  @!P4 LEA.HI.X R9, R214, R5, R156, 0x2, P0 ;  /* 0x00000005d609c211 */ /* 0x000fe200000f149c */
[----:B------:R2:W-:Y:S01]  /*9460*/  @!P3 ST.E.64 desc[UR40][R6.64], R70 ;  /* 0x000000460600b985 */ /* 0x0005e2000c101b28 */
[----:B------:R-:W-:-:S02]  /*9470*/  ISETP.GE.AND P0, PT, R210, UR4, PT ;  /* 0x00000004d2007c0c */ /* 0x000fc4000bf06270 */
[-C--:B------:R-:W-:Y:S01]  /*9480*/  @!P5 LEA.HI.X R21, R213, R5.reuse, R155, 0x2, P6 ;  /* 0x00000005d515d211 */ /* 0x080fe200030f149b */
[----:B------:R3:W-:Y:S01]  /*9490*/  @!P4 ST.E.64 desc[UR40][R8.64], R74 ;  /* 0x0000004a0800c985 */ /* 0x0007e2000c101b28 */
[-C--:B0-----:R-:W-:Y:S02]  /*94a0*/  @!P1 LEA R12, P3, R211, R4.reuse, 0x2 ;  /* 0x00000004d30c9211 */ /* 0x081fe400078610ff */
[----:B------:R-:W-:Y:S01]  /*94b0*/  @!P2 LEA R10, P6, R212, R4, 0x2 ;  /* 0x00000004d40aa211 */ /* 0x000fe200078c10ff */
[----:B------:R0:W-:Y:S01]  /*94c0*/  @!P5 ST.E.64 desc[UR40][R20.64], R78 ;  /* 0x0000004e1400d985 */ /* 0x0001e2000c101b28 */
[----:B------:R-:W-:Y:S02]  /*94d0*/  ISETP.GE.AND P5, PT, R209, UR4, PT ;  /* 0x00000004d1007c0c */ /* 0x000fe4000bfa6270 */
[----:B------:R-:W-:Y:S02]  /*94e0*/  ISETP.GE.AND P4, PT, R208, UR4, PT ;  /* 0x00000004d0007c0c */ /* 0x000fe4000bf86270 */
[----:B------:R-:W-:-:S02]  /*94f0*/  @!P2 LEA.HI.X R11, R212, R5, R154, 0x2, P6 ;  /* 0x00000005d40ba211 */ /* 0x000fc400030f149a */
[CC--:B-1----:R-:W-:Y:S02]  /*9500*/  @!P0 LEA R14, P6, R210.reuse, R4.reuse, 0x2 ;  /* 0x00000004d20e8211 */ /* 0x0c2fe400078c10ff */
[-C--:B------:R-:W-:Y:S01]  /*9510*/  @!P1 LEA.HI.X R13, R211, R5.reuse, R153, 0x2, P3 ;  /* 0x00000005d30d9211 */ /* 0x080fe200018f1499 */
[----:B------:R1:W-:Y:S01]  /*9520*/  @!P2 ST.E.64 desc[UR40][R10.64], R82 ;  /* 0x000000520a00a985 */ /* 0x0003e2000c101b28 */
[----:B------:R-:W-:Y:S02]  /*9530*/  ISETP.GE.AND P3, PT, R207, UR4, PT ;  /* 0x00000004cf007c0c */ /* 0x000fe4000bf66270 */
[----:B------:R-:W-:Y:S01]  /*9540*/  @!P0 LEA.HI.X R15, R210, R5, R152, 0x2, P6 ;  /* 0x00000005d20f8211 */ /* 0x000fe200030f1498 */
[----:B------:R4:W-:Y:S01]  /*9550*/  @!P1 ST.E.64 desc[UR40][R12.64], R86 ;  /* 0x000000560c009985 */ /* 0x0009e2000c101b28 */
[-C--:B--2---:R-:W-:Y:S02]  /*9560*/  @!P5 LEA R6, P2, R209, R4.reuse, 0x2 ;  /* 0x00000004d106d211 */ /* 0x084fe400078410ff */
[----:B---3--:R-:W-:Y:S01]  /*9570*/  @!P4 LEA R8, P1, R208, R4, 0x2 ;  /* 0x00000004d008c211 */ /* 0x008fe200078210ff */
[----:B------:R2:W-:Y:S01]  /*9580*/  @!P0 ST.E.64 desc[UR40][R14.64], R90 ;  /* 0x0000005a0e008985 */ /* 0x0005e2000c101b28 */
[----:B------:R-:W-:-:S02]  /*9590*/  ISETP.GE.AND P0, PT, R206, UR4, PT ;  /* 0x00000004ce007c0c */ /* 0x000fc4000bf06270 */
[-C--:B------:R-:W-:Y:S02]  /*95a0*/  @!P5 LEA.HI.X R7, R209, R5.reuse, R237, 0x2, P2 ;  /* 0x00000005d107d211 */ /* 0x080fe400010f14ed */
[----:B------:R-:W-:Y:S02]  /*95b0*/  ISETP.GE.AND P2, PT, R205, UR4, PT ;  /* 0x00000004cd007c0c */ /* 0x000fe4000bf46270 */
[-C--:B------:R-:W-:Y:S01]  /*95c0*/  @!P4 LEA.HI.X R9, R208, R5.reuse, R236, 0x2, P1 ;  /* 0x00000005d009c211 */ /* 0x080fe200008f14ec */
[----:B------:R3:W-:Y:S01]  /*95d0*/  @!P5 ST.E.64 desc[UR40][R6.64], R94 ;  /* 0x0000005e0600d985 */ /* 0x0007e2000c101b28 */
[C---:B0-----:R-:W-:Y:S02]  /*95e0*/  @!P3 LEA R20, P6, R207.reuse, R4, 0x2 ;  /* 0x00000004cf14b211 */ /* 0x041fe400078c10ff */
[----:B------:R-:W-:Y:S01]  /*95f0*/  ISETP.GE.AND P1, PT, R204, UR4, PT ;  /* 0x00000004cc007c0c */ /* 0x000fe2000bf26270 */
[----:B------:R0:W-:Y:S01]  /*9600*/  @!P4 ST.E.64 desc[UR40][R8.64], R98 ;  /* 0x000000620800c985 */ /* 0x0001e2000c101b28 */
[----:B------:R-:W-:-:S02]  /*9610*/  @!P3 LEA.HI.X R21, R207, R5, R235, 0x2, P6 ;  /* 0x00000005cf15b211 */ /* 0x000fc400030f14eb */
[----:B------:R-:W-:Y:S02]  /*9620*/  ISETP.GE.AND P4, PT, R23, UR4, PT ;  /* 0x0000000417007c0c */ /* 0x000fe4000bf86270 */
[-C--:B-1----:R-:W-:Y:S01]  /*9630*/  @!P0 LEA R10, P6, R206, R4.reuse, 0x2 ;  /* 0x00000004ce0a8211 */ /* 0x082fe200078c10ff */
[----:B------:R1:W-:Y:S01]  /*9640*/  @!P3 ST.E.64 desc[UR40][R20.64], R102 ;  /* 0x000000661400b985 */ /* 0x0003e2000c101b28 */
[----:B------:R-:W-:Y:S02]  /*9650*/  ISETP.GE.AND P5, PT, R22, UR4, PT ;  /* 0x0000000416007c0c */ /* 0x000fe4000bfa6270 */
[C---:B----4-:R-:W-:Y:S02]  /*9660*/  @!P2 LEA R12, P3, R205.reuse, R4, 0x2 ;  /* 0x00000004cd0ca211 */ /* 0x050fe400078610ff */
[-C--:B------:R-:W-:Y:S02]  /*9670*/  @!P0 LEA.HI.X R11, R206, R5.reuse, R234, 0x2, P6 ;  /* 0x00000005ce0b8211 */ /* 0x080fe400030f14ea */
[----:B------:R-:W-:-:S02]  /*9680*/  @!P2 LEA.HI.X R13, R205, R5, R233, 0x2, P3 ;  /* 0x00000005cd0da211 */ /* 0x000fc400018f14e9 */
[----:B------:R-:W-:Y:S01]  /*9690*/  ISETP.GE.AND P3, PT, R19, UR4, PT ;  /* 0x0000000413007c0c */ /* 0x000fe2000bf66270 */
[----:B------:R4:W-:Y:S01]  /*96a0*/  @!P0 ST.E.64 desc[UR40][R10.64], R106 ;  /* 0x0000006a0a008985 */ /* 0x0009e2000c101b28 */
[CC--:B--2---:R-:W-:Y:S02]  /*96b0*/  @!P1 LEA R14, P6, R204.reuse, R4.reuse, 0x2 ;  /* 0x00000004cc0e9211 */ /* 0x0c4fe400078c10ff */
[CC--:B---3--:R-:W-:Y:S01]  /*96c0*/  @!P4 LEA R6, P0, R23.reuse, R4.reuse, 0x2 ;  /* 0x000000041706c211 */ /* 0x0c8fe200078010ff */
[----:B------:R2:W-:Y:S01]  /*96d0*/  @!P2 ST.E.64 desc[UR40][R12.64], R110 ;  /* 0x0000006e0c00a985 */ /* 0x0005e2000c101b28 */
[-C--:B------:R-:W-:Y:S02]  /*96e0*/  @!P1 LEA.HI.X R15, R204, R5.reuse, R232, 0x2, P6 ;  /* 0x00000005cc0f9211 */ /* 0x080fe400030f14e8 */
[----:B0-----:R-:W-:Y:S02]  /*96f0*/  @!P5 LEA R8, P6, R22, R4, 0x2 ;  /* 0x000000041608d211 */ /* 0x001fe400078c10ff */
[----:B------:R-:W-:Y:S01]  /*9700*/  @!P4 LEA.HI.X R7, R23, R5, R231, 0x2, P0 ;  /* 0x000000051707c211 */ /* 0x000fe200000f14e7 */
[----:B------:R-:W-:Y:S01]  /*9710*/  @!P1 ST.E.64 desc[UR40][R14.64], R114 ;  /* 0x000000720e009985 */ /* 0x000fe2000c101b28 */
[----:B------:R-:W-:-:S02]  /*9720*/  ISETP.GE.AND P0, PT, R18, UR4, PT ;  /* 0x0000000412007c0c */ /* 0x000fc4000bf06270 */
[-C--:B------:R-:W-:Y:S01]  /*9730*/  @!P5 LEA.HI.X R9, R22, R5.reuse, R230, 0x2, P6 ;  /* 0x000000051609d211 */ /* 0x080fe200030f14e6 */
[----:B------:R0:W-:Y:S01]  /*9740*/  @!P4 ST.E.64 desc[UR40][R6.64], R118 ;  /* 0x000000760600c985 */ /* 0x0001e2000c101b28 */
[----:B------:R-:W-:Y:S02]  /*9750*/  ISETP.GE.AND P1, PT, R25, UR4, PT ;  /* 0x0000000419007c0c */ /* 0x000fe4000bf26270 */
[----:B-1----:R-:W-:Y:S01]  /*9760*/  @!P3 LEA R20, P2, R19, R4, 0x2 ;  /* 0x000000041314b211 */ /* 0x002fe200078410ff */
[----:B------:R1:W-:Y:S01]  /*9770*/  @!P5 ST.E.64 desc[UR40][R8.64], R122 ;  /* 0x0000007a0800d985 */ /* 0x0003e2000c101b28 */
[----:B------:R-:W-:Y:S02]  /*9780*/  ISETP.GE.AND P4, PT, R17, UR4, PT ;  /* 0x0000000411007c0c */ /* 0x000fe4000bf86270 */
[----:B------:R-:W-:Y:S02]  /*9790*/  ISETP.GE.AND P5, PT, R16, UR4, PT ;  /* 0x0000000410007c0c */ /* 0x000fe4000bfa6270 */
[----:B------:R-:W-:-:S02]  /*97a0*/  @!P3 LEA.HI.X R21, R19, R5, R229, 0x2, P2 ;  /* 0x000000051315b211 */ /* 0x000fc400010f14e5 */
[----:B------:R-:W-:Y:S02]  /*97b0*/  ISETP.GE.AND P2, PT, R3, UR4, PT ;  /* 0x0000000403007c0c */ /* 0x000fe4000bf46270 */
[CC--:B----4-:R-:W-:Y:S01]  /*97c0*/  @!P0 LEA R10, P6, R18.reuse, R4.reuse, 0x2 ;  /* 0x00000004120a8211 */ /* 0x0d0fe200078c10ff */
[----:B------:R4:W-:Y:S01]  /*97d0*/  @!P3 ST.E.64 desc[UR40][R20.64], R126 ;  /* 0x0000007e1400b985 */ /* 0x0009e2000c101b28 */
[-C--:B--2---:R-:W-:Y:S02]  /*97e0*/  @!P1 LEA R12, P3, R25, R4.reuse, 0x2 ;  /* 0x00000004190c9211 */ /* 0x084fe400078610ff */
[-C--:B------:R-:W-:Y:S02]  /*97f0*/  @!P0 LEA.HI.X R11, R18, R5.reuse, R228, 0x2, P6 ;  /* 0x00000005120b8211 */ /* 0x080fe400030f14e4 */
[----:B0-----:R-:W-:Y:S02]  /*9800*/  @!P4 LEA R6, P6, R17, R4, 0x2 ;  /* 0x000000041106c211 */ /* 0x001fe400078c10ff */
[----:B------:R-:W-:Y:S01]  /*9810*/  @!P1 LEA.HI.X R13, R25, R5, R0, 0x2, P3 ;  /* 0x00000005190d9211 */ /* 0x000fe200018f1400 */
[----:B------:R4:W-:Y:S01]  /*9820*/  @!P0 ST.E.64 desc[UR40][R10.64], R130 ;  /* 0x000000820a008985 */ /* 0x0009e2000c101b28 */
[----:B------:R-:W-:-:S02]  /*9830*/  SHF.R.S32.HI R25, RZ, 0x1f, R16 ;  /* 0x0000001fff197819 */ /* 0x000fc40000011410 */
[CC--:B-1----:R-:W-:Y:S02]  /*9840*/  @!P5 LEA R8, P3, R16.reuse, R4.reuse, 0x2 ;  /* 0x000000041008d211 */ /* 0x0c2fe400078610ff */
[-C--:B------:R-:W-:Y:S02]  /*9850*/  @!P4 LEA.HI.X R7, R17, R5.reuse, R227, 0x2, P6 ;  /* 0x000000051107c211 */ /* 0x080fe400030f14e3 */
[----:B------:R-:W-:Y:S02]  /*9860*/  SHF.R.S32.HI R0, RZ, 0x1f, R3 ;  /* 0x0000001fff007819 */ /* 0x000fe40000011403 */
[C---:B------:R-:W-:Y:S01]  /*9870*/  @!P2 LEA R14, P6, R3.reuse, R4, 0x2 ;  /* 0x00000004030ea211 */ /* 0x040fe200078c10ff */
[----:B------:R4:W-:Y:S01]  /*9880*/  @!P4 ST.E.64 desc[UR40][R6.64], R134 ;  /* 0x000000860600c985 */ /* 0x0009e2000c101b28 */
[-C--:B------:R-:W-:Y:S02]  /*9890*/  @!P5 LEA.HI.X R9, R16, R5.reuse, R25, 0x2, P3 ;  /* 0x000000051009d211 */ /* 0x080fe400018f1419 */
[----:B------:R-:W-:Y:S01]  /*98a0*/  @!P2 LEA.HI.X R15, R3, R5, R0, 0x2, P6 ;  /* 0x00000005030fa211 */ /* 0x000fe200030f1400 */
[----:B------:R-:W-:-:S02]  /*98b0*/  VIADD R3, R2, 0xf8 ;  /* 0x000000f802037836 */ /* 0x000fc40000000000 */
[----:B------:R4:W-:Y:S03]  /*98c0*/  @!P5 ST.E.64 desc[UR40][R8.64], R138 ;  /* 0x0000008a0800d985 */ /* 0x0009e6000c101b28 */
[----:B------:R-:W-:Y:S01]  /*98d0*/  ISETP.GE.AND P0, PT, R3, UR4, PT ;  /* 0x0000000403007c0c */ /* 0x000fe2000bf06270 */
[----:B------:R4:W-:Y:S04]  /*98e0*/  @!P1 ST.E.64 desc[UR40][R12.64], R142 ;  /* 0x0000008e0c009985 */ /* 0x0009e8000c101b28 */
[----:B------:R4:W-:Y:S08]  /*98f0*/  @!P2 ST.E.64 desc[UR40][R14.64], R146 ;  /* 0x000000920e00a985 */ /* 0x0009f0000c101b28 */
[----:B------:R-:W-:Y:S05]  /*9900*/  @P0 BRA `(.L_x_9251) ;  /* 0x0000000c00f00947 */ /* 0x000fea0003800000 */
[----:B------:R-:W-:Y:S02]  /*9910*/  LEA R4, P0, R3, R4, 0x2 ;  /* 0x0000000403047211 */ /* 0x000fe400078010ff */
[----:B------:R-:W-:-:S04]  /*9920*/  SHF.R.S32.HI R0, RZ, 0x1f, R3 ;  /* 0x0000001fff007819 */ /* 0x000fc80000011403 */
[----:B------:R-:W-:-:S05]  /*9930*/  LEA.HI.X R5, R3, R5, R0, 0x2, P0 ;  /* 0x0000000503057211 */ /* 0x000fca00000f1400 */
[----:B------:R2:W-:Y:S01]  /*9940*/  ST.E.64 desc[UR40][R4.64], R150 ;  /* 0x0000009604007985 */ /* 0x0005e2000c101b28 */
[----:B------:R-:W-:Y:S05]  /*9950*/  BRA `(.L_x_9251) ;  /* 0x0000000c00dc7947 */ /* 0x000fea0003800000 */
.L_x_9242:
        /* <DEDUP_REMOVED lines=33> */
.L_x_9254:
        /* <DEDUP_REMOVED lines=58> */
.L_x_9256:
[----:B------:R-:W-:Y:S05]  /*9f10*/  BSYNC B1 ;  /* 0x0000000000017941 */ /* 0x000fea0003800000 */
.L_x_9255:
[----:B------:R-:W-:-:S06]  /*9f20*/  UISETP.GT.AND UP0, UPT, UR39, 0x1, UPT ;  /* 0x000000012700788c */ /* 0x000fcc000bf04270 */
[----:B------:R-:W-:-:S13]  /*9f30*/  PLOP3.LUT P0, PT, PT, PT, UP0, 0x80, 0x0 ;  /* 0x000000000000781c */ /* 0x000fda0003f0f008 */
[----:B------:R-:W-:Y:S05]  /*9f40*/  @P0 BRA `(.L_x_9251) ;  /* 0x0000000800600947 */ /* 0x000fea0003800000 */
[----:B------:R-:W1:Y:S01]  /*9f50*/  LDC R11, c[0x0][0xbe8] ;  /* 0x0002fa00ff0b7b82 */ /* 0x000e620000000800 */
[----:B0-----:R-:W-:Y:S01]  /*9f60*/  SHF.R.S32.HI R3, RZ, 0x1f, R8 ;  /* 0x0000001fff037819 */ /* 0x001fe20000011408 */
[----:B------:R-:W-:Y:S01]  /*9f70*/  ULDC.64 UR10, c[0x0][0xaa0] ;  /* 0x0002a800000a7ab9 */ /* 0x000fe20000000a00 */
[----:B------:R-:W-:Y:S01]  /*9f80*/  BSSY B1, `(.L_x_9257) ;  /* 0x0000052000017945 */ /* 0x000fe20003800000 */
[----:B------:R-:W-:Y:S01]  /*9f90*/  UIMAD.WIDE.U32 UR8, UR4, UR10, URZ ;  /* 0x0000000a040872a5 */ /* 0x000fe2000f8e003f */
[----:B------:R-:W-:Y:S01]  /*9fa0*/  LEA.HI R3, R3, R8, RZ, 0x3 ;  /* 0x0000000803037211 */ /* 0x000fe200078f18ff */
[----:B------:R-:W-:-:S03]  /*9fb0*/  UIMAD UR10, UR19, UR10, URZ ;  /* 0x0000000a130a72a4 */ /* 0x000fc6000f8e023f */
[----:B------:R-:W-:Y:S01]  /*9fc0*/  LOP3.LUT R9, R3, 0xfffffff8, RZ, 0xc0, !PT ;  /* 0xfffffff803097812 */ /* 0x000fe200078ec0ff */
[----:B------:R-:W-:Y:S01]  /*9fd0*/  UIMAD UR10, UR4, UR11, UR10 ;  /* 0x0000000b040a72a4 */ /* 0x000fe2000f8e020a */
[----:B------:R-:W-:-:S03]  /*9fe0*/  SHF.R.S32.HI R13, RZ, 0x3, R3 ;  /* 0x00000003ff0d7819 */ /* 0x000fc60000011403 */
[----:B------:R-:W-:Y:S01]  /*9ff0*/  IMAD.IADD R10, R8, 0x1, -R9 ;  /* 0x00000001080a7824 */ /* 0x000fe200078e0a09 */
[----:B------:R-:W-:Y:S01]  /*a000*/  UIADD3 UR9, UR9, UR10, URZ ;  /* 0x0000000a09097290 */ /* 0x000fe2000fffe03f */
[----:B------:R-:W-:Y:S02]  /*a010*/  IMAD.U32 R8, RZ, RZ, UR44 ;  /* 0x0000002cff087e24 */ /* 0x000fe4000f8e00ff */
[----:B------:R-:W-:Y:S01]  /*a020*/  IMAD R3, R10, 0x20, R13 ;  /* 0x000000200a037824 */ /* 0x000fe200078e020d */
[----:B------:R-:W-:Y:S02]  /*a030*/  ULDC.64 UR10, c[0x0][0xae8] ;  /* 0x0002ba00000a7ab9 */ /* 0x000fe40000000a00 */
[----:B------:R-:W-:Y:S01]  /*a040*/  UIMAD.WIDE.U32 UR8, UR43, UR10, UR8 ;  /* 0x0000000a2b0872a5 */ /* 0x000fe2000f8e0008 */
[----:B------:R-:W-:Y:S01]  /*a050*/  IMAD R8, R8, 0x80, R3 ;  /* 0x0000008008087824 */ /* 0x000fe200078e0203 */
[----:B-1----:R-:W-:Y:S02]  /*a060*/  ISETP.NE.AND P0, PT, R11, 0x1, PT ;  /* 0x000000010b00780c */ /* 0x002fe40003f05270 */
[----:B------:R-:W-:Y:S01]  /*a070*/  UIMAD UR9, UR43, UR11, UR9 ;  /* 0x0000000b2b0972a4 */ /* 0x000fe2000f8e0209 */
[----:B------:R-:W-:-:S02]  /*a080*/  IMAD.MOV.U32 R3, RZ, RZ, R8 ;  /* 0x000000ffff037224 */ /* 0x000fc400078e0008 */
[----:B------:R-:W-:Y:S02]  /*a090*/  ULDC.64 UR10, c[0x0][0xaf0] ;  /* 0x0002bc00000a7ab9 */ /* 0x000fe40000000a00 */
[----:B------:R-:W-:Y:S02]  /*a0a0*/  UIMAD UR45, UR45, UR10, URZ ;  /* 0x0000000a2d2d72a4 */ /* 0x000fe4000f8e023f */
[----:B------:R-:W-:Y:S02]  /*a0b0*/  UIMAD.WIDE.U32 UR8, UR46, UR10, UR8 ;  /* 0x0000000a2e0872a5 */ /* 0x000fe4000f8e0008 */
[----:B------:R-:W-:Y:S02]  /*a0c0*/  UIMAD UR4, UR46, UR11, UR45 ;  /* 0x0000000b2e0472a4 */ /* 0x000fe4000f8e022d */
[----:B------:R-:W0:Y:S02]  /*a0d0*/  @P0 LDC R5, c[0x0][0xbec] ;  /* 0x0002fb00ff050b82 */ /* 0x000e240000000800 */
[----:B------:R-:W-:Y:S01]  /*a0e0*/  UIADD3 UR4, UR9, UR4, URZ ;  /* 0x0000000409047290 */ /* 0x000fe2000fffe03f */
[----:B------:R-:W-:-:S05]  /*a0f0*/  ULDC.64 UR10, c[0x0][0xae0] ;  /* 0x0002b800000a7ab9 */ /* 0x000fca0000000a00 */
[----:B------:R-:W1:Y:S01]  /*a100*/  @P0 LDC R7, c[0x0][0xbf0] ;  /* 0x0002fc00ff070b82 */ /* 0x000e620000000800 */
[----:B0-----:R-:W-:-:S04]  /*a110*/  @P0 IMAD.HI.U32 R4, R8, R5, RZ ;  /* 0x0000000508040227 */ /* 0x001fc800078e00ff */
[----:B------:R-:W-:Y:S02]  /*a120*/  IMAD.U32 R5, RZ, RZ, UR9 ;  /* 0x00000009ff057e24 */ /* 0x000fe4000f8e00ff */
[----:B------:R-:W-:Y:S01]  /*a130*/  IMAD.U32 R5, RZ, RZ, UR4 ;  /* 0x00000004ff057e24 */ /* 0x000fe2000f8e00ff */
[----:B-1----:R-:W-:Y:S01]  /*a140*/  @P0 SHF.R.U32.HI R3, RZ, R7, R4 ;  /* 0x00000007ff030219 */ /* 0x002fe20000011604 */
[----:B------:R-:W-:Y:S01]  /*a150*/  IMAD.U32 R4, RZ, RZ, UR8 ;  /* 0x00000008ff047e24 */ /* 0x000fe2000f8e00ff */
[----:B------:R-:W-:Y:S02]  /*a160*/  ULDC.64 UR8, c[0x0][0xad8] ;  /* 0x0002b60000087ab9 */ /* 0x000fe40000000a00 */
[--C-:B------:R-:W-:Y:S01]  /*a170*/  SHF.R.S32.HI R6, RZ, 0x1f, R3.reuse ;  /* 0x0000001fff067819 */ /* 0x100fe20000011403 */
[----:B------:R-:W-:Y:S02]  /*a180*/  IMAD.MOV R7, RZ, RZ, -R3 ;  /* 0x000000ffff077224 */ /* 0x000fe400078e0a03 */
[----:B------:R-:W-:-:S04]  /*a190*/  IMAD.WIDE.U32 R4, R3, UR10, R4 ;  /* 0x0000000a03047c25 */ /* 0x000fc8000f8e0004 */
[----:B------:R-:W-:Y:S02]  /*a1a0*/  IMAD R7, R11, R7, R8 ;  /* 0x000000070b077224 */ /* 0x000fe400078e0208 */
[----:B------:R-:W-:Y:S02]  /*a1b0*/  IMAD R6, R6, UR10, RZ ;  /* 0x0000000a06067c24 */ /* 0x000fe4000f8e02ff */
[----:B------:R-:W-:Y:S02]  /*a1c0*/  IMAD.U32 R8, RZ, RZ, UR44 ;  /* 0x0000002cff087e24 */ /* 0x000fe4000f8e00ff */
[----:B------:R-:W-:Y:S01]  /*a1d0*/  IMAD R9, R3, UR11, R6 ;  /* 0x0000000b03097c24 */ /* 0x000fe2000f8e0206 */
[----:B------:R-:W-:Y:S01]  /*a1e0*/  SHF.R.S32.HI R6, RZ, 0x1f, R7 ;  /* 0x0000001fff067819 */ /* 0x000fe20000011407 */
[----:B------:R-:W-:Y:S02]  /*a1f0*/  IMAD R8, R8, 0x80, R13 ;  /* 0x0000008008087824 */ /* 0x000fe400078e020d */
[----:B------:R-:W-:-:S02]  /*a200*/  IMAD.IADD R5, R5, 0x1, R9 ;  /* 0x0000000105057824 */ /* 0x000fc400078e0209 */
[----:B------:R-:W-:Y:S02]  /*a210*/  IMAD R6, R6, UR8, RZ ;  /* 0x0000000806067c24 */ /* 0x000fe4000f8e02ff */
[----:B------:R-:W-:-:S04]  /*a220*/  IMAD.WIDE.U32 R4, R7, UR8, R4 ;  /* 0x0000000807047c25 */ /* 0x000fc8000f8e0004 */
[----:B------:R-:W-:Y:S01]  /*a230*/  IMAD R9, R7, UR9, R6 ;  /* 0x0000000907097c24 */ /* 0x000fe2000f8e0206 */
[----:B------:R-:W-:Y:S01]  /*a240*/  ULDC.64 UR8, c[0x0][0xa80] ;  /* 0x0002a00000087ab9 */ /* 0x000fe20000000a00 */
[----:B-----5:R-:W-:Y:S01]  /*a250*/  IMAD R11, R0, R11, RZ ;  /* 0x0000000b000b7224 */ /* 0x020fe200078e02ff */
[----:B------:R-:W-:Y:S01]  /*a260*/  LEA R6, P2, R4, UR8, 0x1 ;  /* 0x0000000804067c11 */ /* 0x000fe2000f8408ff */
[C---:B------:R-:W-:Y:S02]  /*a270*/  VIADD R3, R8.reuse, 0x40 ;  /* 0x0000004008037836 */ /* 0x040fe40000000000 */
[----:B------:R-:W-:Y:S02]  /*a280*/  IMAD.IADD R5, R5, 0x1, R9 ;  /* 0x0000000105057824 */ /* 0x000fe400078e0209 */
[----:B------:R-:W-:Y:S01]  /*a290*/  VIADD R0, R8, 0x20 ;  /* 0x0000002008007836 */ /* 0x000fe20000000000 */
[----:B------:R-:W-:Y:S01]  /*a2a0*/  ISETP.GE.AND P0, PT, R3, R11, PT ;  /* 0x0000000b0300720c */ /* 0x000fe20003f06270 */
[----:B------:R-:W-:Y:S01]  /*a2b0*/  IMAD.SHL.U32 R7, R10, 0x8, RZ ;  /* 0x000000080a077824 */ /* 0x000fe200078e00ff */
[----:B------:R-:W-:-:S02]  /*a2c0*/  LEA.HI.X R3, R4, UR9, R5, 0x1, P2 ;  /* 0x0000000904037c11 */ /* 0x000fc400090f0c05 */
[-C--:B------:R-:W-:Y:S01]  /*a2d0*/  ISETP.GE.AND P2, PT, R8, R11.reuse, PT ;  /* 0x0000000b0800720c */ /* 0x080fe20003f46270 */
[C---:B------:R-:W-:Y:S01]  /*a2e0*/  VIADD R9, R7.reuse, 0xc0 ;  /* 0x000000c007097836 */ /* 0x040fe20000000000 */
[----:B------:R-:W-:Y:S01]  /*a2f0*/  ISETP.GE.AND P1, PT, R0, R11, PT ;  /* 0x0000000b0000720c */ /* 0x000fe20003f26270 */
[C---:B------:R-:W-:Y:S01]  /*a300*/  VIADD R13, R7.reuse, 0x80 ;  /* 0x00000080070d7836 */ /* 0x040fe20000000000 */
[----:B------:R0:W1:Y:S01]  /*a310*/  SHFL.IDX PT, R4, R6, RZ, 0x181f ;  /* 0x00181fff06047589 */ /* 0x00006200000e0000 */
[----:B------:R-:W-:Y:S01]  /*a320*/  VIADD R15, R7, 0x40 ;  /* 0x00000040070f7836 */ /* 0x000fe20000000000 */
[----:B------:R-:W-:Y:S02]  /*a330*/  SHF.R.S32.HI R10, RZ, 0x1f, R7 ;  /* 0x0000001fff0a7819 */ /* 0x000fe40000011407 */
[----:B------:R0:W2:Y:S01]  /*a340*/  SHFL.IDX PT, R0, R3, RZ, 0x181f ;  /* 0x00181fff03007589 */ /* 0x0000a200000e0000 */
[----:B------:R-:W-:Y:S02]  /*a350*/  SHF.R.S32.HI R12, RZ, 0x1f, R9 ;  /* 0x0000001fff0c7819 */ /* 0x000fe40000011409 */
[----:B------:R-:W-:-:S02]  /*a360*/  SHF.R.S32.HI R14, RZ, 0x1f, R13 ;  /* 0x0000001fff0e7819 */ /* 0x000fc4000001140d */
[----:B------:R-:W-:Y:S01]  /*a370*/  SHF.R.S32.HI R20, RZ, 0x1f, R15 ;  /* 0x0000001fff147819 */ /* 0x000fe2000001140f */
[----:B------:R-:W-:Y:S06]  /*a380*/  @P2 BRA `(.L_x_9258) ;  /* 0x0000000000442947 */ /* 0x000fec0003800000 */
        /* <DEDUP_REMOVED lines=8> */
[----:B------:R3:W-:Y:S01]  /*a410*/  @!P5 ST.E.128 desc[UR40][R24.64], RZ ;  /* 0x000000ff1800d985 */ /* 0x0007e2000c101d28 */
[----:B------:R-:W-:Y:S02]  /*a420*/  @!P4 LEA.HI.X R27, R15, R0, R20, 0x1, P6 ;  /* 0x000000000f1bc211 */ /* 0x000fe400030f0c14 */
[----:B------:R-:W-:-:S03]  /*a430*/  @!P3 LEA R28, P6, R13, R4, 0x1 ;  /* 0x000000040d1cb211 */ /* 0x000fc600078c08ff */
[----:B------:R3:W-:Y:S01]  /*a440*/  @!P4 ST.E.128 desc[UR40][R26.64], RZ ;  /* 0x000000ff1a00c985 */ /* 0x0007e2000c101d28 */
[----:B------:R-:W-:Y:S02]  /*a450*/  @!P3 LEA.HI.X R29, R13, R0, R14, 0x1, P6 ;  /* 0x000000000d1db211 */ /* 0x000fe400030f0c0e */
[----:B------:R-:W-:-:S03]  /*a460*/  @!P2 LEA R4, P6, R9, R4, 0x1 ;  /* 0x000000040904a211 */ /* 0x000fc600078c08ff */
[----:B------:R3:W-:Y:S01]  /*a470*/  @!P3 ST.E.128 desc[UR40][R28.64], RZ ;  /* 0x000000ff1c00b985 */ /* 0x0007e2000c101d28 */
[----:B------:R-:W-:-:S05]  /*a480*/  @!P2 LEA.HI.X R5, R9, R0, R12, 0x1, P6 ;  /* 0x000000000905a211 */ /* 0x000fca00030f0c0c */
[----:B------:R3:W-:Y:S04]  /*a490*/  @!P2 ST.E.128 desc[UR40][R4.64], RZ ;  /* 0x000000ff0400a985 */ /* 0x0007e8000c101d28 */
.L_x_9258:
[----:B------:R-:W-:Y:S05]  /*a4a0*/  BSYNC B1 ;  /* 0x0000000000017941 */ /* 0x000fea0003800000 */
.L_x_9257:
[----:B--2---:R2:W4:Y:S01]  /*a4b0*/  SHFL.IDX PT, R0, R3, 0x1, 0x181f ;  /* 0x00381f0003007f89 */ /* 0x00452200000e0000 */
[----:B------:R-:W-:Y:S03]  /*a4c0*/  BSSY B1, `(.L_x_9259) ;  /* 0x0000014000017945 */ /* 0x000fe60003800000 */
[----:B-1-3--:R2:W1:Y:S01]  /*a4d0*/  SHFL.IDX PT, R4, R6, 0x1, 0x181f ;  /* 0x00381f0006047f89 */ /* 0x00a46200000e0000 */
        /* <DEDUP_REMOVED lines=8> */
[----:B----4-:R-:W-:Y:S02]  /*a560*/  @!P4 LEA.HI.X R25, R7, R0, R10, 0x1, P6 ;  /* 0x000000000719c211 */ /* 0x010fe400030f0c0a */
[----:B------:R-:W-:Y:S02]  /*a570*/  @!P2 LEA R28, P6, R13, R4, 0x1 ;  /* 0x000000040d1ca211 */ /* 0x000fe400078c08ff */
[----:B------:R-:W-:Y:S01]  /*a580*/  @!P3 LEA.HI.X R27, R15, R0, R20, 0x1, P5 ;  /* 0x000000000f1bb211 */ /* 0x000fe200028f0c14 */
[----:B------:R3:W-:Y:S01]  /*a590*/  @!P4 ST.E.128 desc[UR40][R24.64], RZ ;  /* 0x000000ff1800c985 */ /* 0x0007e2000c101d28 */
[----:B------:R-:W-:-:S02]  /*a5a0*/  @!P1 LEA R4, P5, R9, R4, 0x1 ;  /* 0x0000000409049211 */ /* 0x000fc400078a08ff */
[-C--:B------:R-:W-:Y:S01]  /*a5b0*/  @!P2 LEA.HI.X R29, R13, R0.reuse, R14, 0x1, P6 ;  /* 0x000000000d1da211 */ /* 0x080fe200030f0c0e */
[----:B------:R3:W-:Y:S01]  /*a5c0*/  @!P3 ST.E.128 desc[UR40][R26.64], RZ ;  /* 0x000000ff1a00b985 */ /* 0x0007e2000c101d28 */
[----:B------:R-:W-:-:S03]  /*a5d0*/  @!P1 LEA.HI.X R5, R9, R0, R12, 0x1, P5 ;  /* 0x0000000009059211 */ /* 0x000fc600028f0c0c */
[----:B------:R3:W-:Y:S04]  /*a5e0*/  @!P2 ST.E.128 desc[UR40][R28.64], RZ ;  /* 0x000000ff1c00a985 */ /* 0x0007e8000c101d28 */
[----:B------:R3:W-:Y:S02]  /*a5f0*/  @!P1 ST.E.128 desc[UR40][R4.64], RZ ;  /* 0x000000ff04009985 */ /* 0x0007e4000c101d28 */
.L_x_9260:
[----:B------:R-:W-:Y:S05]  /*a600*/  BSYNC B1 ;  /* 0x0000000000017941 */ /* 0x000fea0003800000 */
.L_x_9259:
[----:B----4-:R4:W0:Y:S01]  /*a610*/  SHFL.IDX PT, R0, R3, 0x2, 0x181f ;  /* 0x00581f0003007f89 */ /* 0x01082200000e0000 */
        /* <DEDUP_REMOVED lines=9> */
[-C--:B------:R-:W-:Y:S02]  /*a6b0*/  @!P2 LEA R26, P5, R15, R4.reuse, 0x1 ;  /* 0x000000040f1aa211 */ /* 0x080fe400078a08ff */
[----:B------:R-:W-:Y:S02]  /*a6c0*/  @!P1 LEA R28, P4, R13, R4, 0x1 ;  /* 0x000000040d1c9211 */ /* 0x000fe400078808ff */
[----:B0-----:R-:W-:Y:S02]  /*a6d0*/  @!P3 LEA.HI.X R25, R7, R0, R10, 0x1, P6 ;  /* 0x000000000719b211 */ /* 0x001fe400030f0c0a */
[----:B------:R-:W-:Y:S02]  /*a6e0*/  @!P0 LEA R4, P6, R9, R4, 0x1 ;  /* 0x0000000409048211 */ /* 0x000fe400078c08ff */
[-C--:B------:R-:W-:Y:S01]  /*a6f0*/  @!P2 LEA.HI.X R27, R15, R0.reuse, R20, 0x1, P5 ;  /* 0x000000000f1ba211 */ /* 0x080fe200028f0c14 */
[----:B------:R3:W-:Y:S01]  /*a700*/  @!P3 ST.E.128 desc[UR40][R24.64], RZ ;  /* 0x000000ff1800b985 */ /* 0x0007e2000c101d28 */
[----:B------:R-:W-:-:S02]  /*a710*/  @!P1 LEA.HI.X R29, R13, R0, R14, 0x1, P4 ;  /* 0x000000000d1d9211 */ /* 0x000fc400020f0c0e */
[----:B------:R-:W-:Y:S01]  /*a720*/  @!P0 LEA.HI.X R5, R9, R0, R12, 0x1, P6 ;  /* 0x0000000009058211 */ /* 0x000fe200030f0c0c */
[----:B------:R3:W-:Y:S04]  /*a730*/  @!P2 ST.E.128 desc[UR40][R26.64], RZ ;  /* 0x000000ff1a00a985 */ /* 0x0007e8000c101d28 */
[----:B------:R3:W-:Y:S04]  /*a740*/  @!P1 ST.E.128 desc[UR40][R28.64], RZ ;  /* 0x000000ff1c009985 */ /* 0x0007e8000c101d28 */
[----:B------:R3:W-:Y:S02]  /*a750*/  @!P0 ST.E.128 desc[UR40][R4.64], RZ ;  /* 0x000000ff04008985 */ /* 0x0007e4000c101d28 */
.L_x_9262:
[----:B------:R-:W-:Y:S05]  /*a760*/  BSYNC B1 ;  /* 0x0000000000017941 */ /* 0x000fea0003800000 */
.L_x_9261:
[----:B0-----:R-:W-:Y:S01]  /*a770*/  VIADD R0, R8, 0x60 ;  /* 0x0000006008007836 */ /* 0x001fe20000000000 */
[----:B--2-4-:R-:W0:Y:S04]  /*a780*/  SHFL.IDX PT, R3, R3, 0x3, 0x181f ;  /* 0x00781f0003037f89 */ /* 0x014e2800000e0000 */
[----:B------:R-:W-:Y:S01]  /*a790*/  ISETP.GE.AND P0, PT, R0, R11, PT ;  /* 0x0000000b0000720c */ /* 0x000fe20003f06270 */
[----:B-1-3--:R1:W2:-:S12]  /*a7a0*/  SHFL.IDX PT, R4, R6, 0x3, 0x181f ;  /* 0x00781f0006047f89 */ /* 0x00a29800000e0000 */
[----:B-1----:R-:W-:Y:S05]  /*a7b0*/  @P0 BRA `(.L_x_9251) ;  /* 0x0000000000440947 */ /* 0x002fea0003800000 */
[----:B------:R-:W-:Y:S02]  /*a7c0*/  ULDC UR4, c[0x0][0xac8] ;  /* 0x0002b20000047ab9 */ /* 0x000fe40000000800 */
[----:B------:R-:W-:Y:S02]  /*a7d0*/  ISETP.GE.AND P3, PT, R7, UR4, PT ;  /* 0x0000000407007c0c */ /* 0x000fe4000bf66270 */
[----:B------:R-:W-:Y:S02]  /*a7e0*/  ISETP.GE.AND P2, PT, R15, UR4, PT ;  /* 0x000000040f007c0c */ /* 0x000fe4000bf46270 */
[----:B------:R-:W-:Y:S02]  /*a7f0*/  ISETP.GE.AND P1, PT, R13, UR4, PT ;  /* 0x000000040d007c0c */ /* 0x000fe4000bf26270 */
[----:B------:R-:W-:-:S07]  /*a800*/  ISETP.GE.AND P0, PT, R9, UR4, PT ;  /* 0x0000000409007c0c */ /* 0x000fce000bf06270 */
[----:B--2---:R-:W-:-:S04]  /*a810*/  @!P3 LEA R6, P4, R7, R4, 0x1 ;  /* 0x000000040706b211 */ /* 0x004fc800078808ff */
[-C--:B0-----:R-:W-:Y:S02]  /*a820*/  @!P3 LEA.HI.X R7, R7, R3.reuse, R10, 0x1, P4 ;  /* 0x000000030707b211 */ /* 0x081fe400020f0c0a */
[-C--:B------:R-:W-:Y:S02]  /*a830*/  @!P2 LEA R10, P4, R15, R4.reuse, 0x1 ;  /* 0x000000040f0aa211 */ /* 0x080fe400078808ff */
[-C--:B------:R-:W-:Y:S01]  /*a840*/  @!P1 LEA R24, P5, R13, R4.reuse, 0x1 ;  /* 0x000000040d189211 */ /* 0x080fe200078a08ff */
[----:B------:R0:W-:Y:S01]  /*a850*/  @!P3 ST.E.128 desc[UR40][R6.64], RZ ;  /* 0x000000ff0600b985 */ /* 0x0001e2000c101d28 */
[----:B------:R-:W-:Y:S02]  /*a860*/  @!P0 LEA R4, P6, R9, R4, 0x1 ;  /* 0x0000000409048211 */ /* 0x000fe400078c08ff */
[-C--:B------:R-:W-:Y:S02]  /*a870*/  @!P2 LEA.HI.X R11, R15, R3.reuse, R20, 0x1, P4 ;  /* 0x000000030f0ba211 */ /* 0x080fe400020f0c14 */
[----:B------:R-:W-:-:S02]  /*a880*/  @!P1 LEA.HI.X R25, R13, R3, R14, 0x1, P5 ;  /* 0x000000030d199211 */ /* 0x000fc400028f0c0e */
[----:B------:R-:W-:Y:S01]  /*a890*/  @!P0 LEA.HI.X R5, R9, R3, R12, 0x1, P6 ;  /* 0x0000000309058211 */ /* 0x000fe200030f0c0c */
[----:B------:R0:W-:Y:S04]  /*a8a0*/  @!P2 ST.E.128 desc[UR40][R10.64], RZ ;  /* 0x000000ff0a00a985 */ /* 0x0001e8000c101d28 */
[----:B------:R0:W-:Y:S04]  /*a8b0*/  @!P1 ST.E.128 desc[UR40][R24.64], RZ ;  /* 0x000000ff18009985 */ /* 0x0001e8000c101d28 */
[----:B------:R0:W-:Y:S02]  /*a8c0*/  @!P0 ST.E.128 desc[UR40][R4.64], RZ ;  /* 0x000000ff04008985 */ /* 0x0001e4000c101d28 */
.L_x_9251:
[----:B------:R-:W-:Y:S05]  /*a8d0*/  BSYNC B0 ;  /* 0x0000000000007941 */ /* 0x000fea0003800000 */
.L_x_9241:
[----:B------:R-:W-:Y:S02]  /*a8e0*/  ULDC UR4, c[0x0][0xc3c] ;  /* 0x00030f0000047ab9 */ /* 0x000fe40000000800 */
[----:B------:R-:W-:-:S06]  /*a8f0*/  UISETP.GE.AND UP0, UPT, UR7, UR4, UPT ;  /* 0x000000040700728c */ /* 0x000fcc000bf06270 */
[----:B------:R-:W-:-:S13]  /*a900*/  PLOP3.LUT P0, PT, PT, PT, UP0, 0x80, 0x0 ;  /* 0x000000000000781c */ /* 0x000fda0003f0f008 */
[----:B------:R-:W-:Y:S05]  /*a910*/  @!P0 BRA `(.L_x_9263) ;  /* 0xffffff6800048947 */ /* 0x000fea000383ffff */
[----:B------:R-:W-:Y:S05]  /*a920*/  EXIT ;  /* 0x000000000000794d */ /* 0x000fea0003800000 */
.L_x_9216:
        /* <DEDUP_REMOVED lines=18> */
.L_x_9264:
        /* <DEDUP_REMOVED lines=43> */
.L_x_9268:
        /* <DEDUP_REMOVED lines=38> */
.L_x_9266:
        /* <DEDUP_REMOVED lines=20> */
.L_x_9269:
        /* <DEDUP_REMOVED lines=54> */
.L_x_9267:
[----:B------:R-:W-:Y:S01]  /*b400*/  IMAD.U32 R2, RZ, RZ, UR6 ;  /* 0x00000006ff027e24 */ /* 0x000fe2000f8e00ff */
[----:B------:R1:W-:Y:S04]  /*b410*/  STL [R1+0x4], RZ ;  /* 0x000004ff01007387 */ /* 0x0003e80000100800 */
[----:B------:R1:W-:Y:S04]  /*b420*/  STL [R1+0x8], RZ ;  /* 0x000008ff01007387 */ /* 0x0003e80000100800 */
[----:B------:R1:W-:Y:S02]  /*b430*/  STL [R1], R2 ;  /* 0x0000000201007387 */ /* 0x0003e40000100800 */
.L_x_9270:
        /* <DEDUP_REMOVED lines=10> */
.L_x_9265:
        /* <DEDUP_REMOVED lines=8> */
[----:B------:R-:W2:Y:S01]  /*b560*/  S2UR UR5, SR_CgaCtaId ;  /* 0x00000000000579c3 */ /* 0x000ea20000008800 */
        /* <DEDUP_REMOVED lines=15> */
[----:B--2---:R-:W-:-:S06]  /*b660*/  ULEA UR4, UR5, UR4, 0x18 ;  /* 0x0000000405047291 */ /* 0x004fcc000f8ec03f */
[----:B------:R-:W-:-:S04]  /*b670*/  IMAD.U32 R18, RZ, RZ, UR4 ;  /* 0x00000004ff127e24 */ /* 0x000fc8000f8e00ff */
[----:B------:R-:W-:-:S05]  /*b680*/  IMAD R2, R3, 0x2, R18 ;  /* 0x0000000203027824 */ /* 0x000fca00078e0212 */
[----:B------:R0:W-:Y:S04]  /*b690*/  STL [R1+0x28], R2 ;  /* 0x0000280201007387 */ /* 0x0001e80000100800 */
[----:B------:R0:W-:Y:S04]  /*b6a0*/  STL [R1+0x10], R0 ;  /* 0x0000100001007387 */ /* 0x0001e80000100800 */
[----:B------:R0:W-:Y:S02]  /*b6b0*/  STL [R1+0x48], RZ ;  /* 0x000048ff01007387 */ /* 0x0001e40000100800 */
.L_x_9373:
[----:B0-2---:R-:W2:Y:S01]  /*b6c0*/  LDL R0, [R1+0xc] ;  /* 0x00000c0001007983 */ /* 0x005ea20000100800 */
[----:B------:R-:W2:Y:S01]  /*b6d0*/  LDC.64 R2, c[0x0][0xc88] ;  /* 0x00032200ff027b82 */ /* 0x000ea20000000a00 */
[----:B------:R-:W-:Y:S05]  /*b6e0*/  YIELD ;  /* 0x0000000000007946 */ /* 0x000fea0003800000 */
[----:B------:R-:W-:Y:S01]  /*b6f0*/  ULDC.64 UR4, c[0x0][0xa28] ;  /* 0x00028a0000047ab9 */ /* 0x000fe20000000a00 */
[----:B---3--:R-:W-:Y:S01]  /*b700*/  IMAD.MOV.U32 R6, RZ, RZ, RZ ;  /* 0x000000ffff067224 */ /* 0x008fe200078e00ff */
[----:B------:R-:W-:Y:S01]  /*b710*/  ISETP.NE.U32.AND P0, PT, RZ, UR4, PT ;  /* 0x00000004ff007c0c */ /* 0x000fe2000bf05070 */
[----:B------:R-:W-:Y:S01]  /*b720*/  ULDC.64 UR6, c[0x0][0xa18] ;  /* 0x0002860000067ab9 */ /* 0x000fe20000000a00 */
[----:B------:R-:W-:Y:S01]  /*b730*/  ULDC.64 UR8, c[0x0][0xa08] ;  /* 0x0002820000087ab9 */ /* 0x000fe20000000a00 */
[----:B--2---:R-:W-:-:S05]  /*b740*/  IMAD.WIDE R2, R0, 0x4, R2 ;  /* 0x0000000400027825 */ /* 0x004fca00078e0202 */
[----:B-1----:R-:W2:Y:S01]  /*b750*/  LDG.E R10, desc[UR40][R2.64] ;  /* 0x00000028020a7981 */ /* 0x002ea2000c1e1900 */
        /* <DEDUP_REMOVED lines=46> */
.L_x_9272:
        /* <DEDUP_REMOVED lines=18> */
.L_x_9273:
[----:B------:R-:W-:Y:S05]  /*bb60*/  @!P0 BRA `(.L_x_9274) ;  /* 0x00000000000c8947 */ /* 0x000fea0003800000 */
[----:B------:R-:W2:Y:S04]  /*bb70*/  LDG.E R6, desc[UR40][R4.64] ;  /* 0x0000002804067981 */ /* 0x000ea8000c1e1900 */
[----:B------:R-:W2:Y:S02]  /*bb80*/  LDG.E R4, desc[UR40][R4.64+0x4] ;  /* 0x0000042804047981 */ /* 0x000ea4000c1e1900 */
[----:B--2---:R-:W-:-:S07]  /*bb90*/  IMAD.IADD R6, R4, 0x1, -R6 ;  /* 0x0000000104067824 */ /* 0x004fce00078e0a06 */
.L_x_9274:
[----:B-----5:R-:W-:Y:S01]  /*bba0*/  IMAD.IADD R6, R6, 0x1, -R0 ;  /* 0x0000000106067824 */ /* 0x020fe200078e0a00 */
[----:B------:R-:W-:Y:S01]  /*bbb0*/  LOP3.LUT R9, R2, 0xff, RZ, 0xc0, !PT ;  /* 0x000000ff02097812 */ /* 0x000fe200078ec0ff */
[----:B------:R-:W-:Y:S01]  /*bbc0*/  IMAD.MOV.U32 R4, RZ, RZ, RZ ;  /* 0x000000ffff047224 */ /* 0x000fe200078e00ff */
[----:B------:R-:W-:Y:S01]  /*bbd0*/  BSSY B0, `(.L_x_9275) ;  /* 0x000002a000007945 */ /* 0x000fe20003800000 */
[C---:B------:R-:W-:Y:S01]  /*bbe0*/  VIADD R0, R6.reuse, 0x5f ;  /* 0x0000005f06007836 */ /* 0x040fe20000000000 */
[----:B------:R-:W-:Y:S01]  /*bbf0*/  ISETP.GE.AND P0, PT, R6, 0x1, PT ;  /* 0x000000010600780c */ /* 0x000fe20003f06270 */
[----:B------:R-:W-:Y:S01]  /*bc00*/  IMAD.MOV.U32 R10, RZ, RZ, R4 ;  /* 0x000000ffff0a7224 */ /* 0x000fe200078e0004 */
[----:B------:R2:W-:Y:S01]  /*bc10*/  STL [R1+0x38], R4 ;  /* 0x0000380401007387 */ /* 0x0005e20000100800 */
[----:B------:R-:W-:-:S05]  /*bc20*/  IMAD.HI R0, R0, 0x2aaaaaab, RZ ;  /* 0x2aaaaaab00007827 */ /* 0x000fca00078e02ff */
[----:B-1----:R-:W-:-:S04]  /*bc30*/  SHF.R.U32.HI R3, RZ, 0x1f, R0 ;  /* 0x0000001fff037819 */ /* 0x002fc80000011600 */
[----:B------:R-:W-:-:S05]  /*bc40*/  LEA.HI.SX32 R8, R0, R3, 0x1c ;  /* 0x0000000300087211 */ /* 0x000fca00078fe2ff */
[----:B------:R2:W-:Y:S04]  /*bc50*/  STL [R1+0x40], R8 ;  /* 0x0000400801007387 */ /* 0x0005e80000100800 */
[----:B------:R2:W-:Y:S01]  /*bc60*/  STL [R1+0x58], R9 ;  /* 0x0000580901007387 */ /* 0x0005e20000100800 */
[----:B------:R-:W-:Y:S05]  /*bc70*/  @!P0 BRA `(.L_x_9276) ;  /* 0x00000000007c8947 */ /* 0x000fea0003800000 */
[----:B------:R-:W-:-:S04]  /*bc80*/  SHF.R.U32.HI R0, RZ, 0x10, R2 ;  /* 0x00000010ff007819 */ /* 0x000fc80000011602 */
[----:B------:R-:W-:-:S13]  /*bc90*/  ISETP.NE.AND P0, PT, R0, RZ, PT ;  /* 0x000000ff0000720c */ /* 0x000fda0003f05270 */
[----:B------:R-:W2:Y:S02]  /*bca0*/  @!P0 LDC R0, c[0x0][0x9f0] ;  /* 0x00027c00ff008b82 */ /* 0x000ea40000000800 */
[----:B--2---:R-:W-:-:S04]  /*bcb0*/  IABS R4, R0 ;  /* 0x0000000000047213 */ /* 0x004fc80000000000 */
        /* <DEDUP_REMOVED lines=27> */
.L_x_9276:
[----:B------:R-:W-:Y:S05]  /*be70*/  BSYNC B0 ;  /* 0x0000000000007941 */ /* 0x000fea0003800000 */
.L_x_9275:
[----:B------:R-:W-:Y:S01]  /*be80*/  IMAD.MOV.U32 R0, RZ, RZ, R10 ;  /* 0x000000ffff007224 */ /* 0x000fe200078e000a */
[----:B------:R-:W-:Y:S03]  /*be90*/  BSSY B7, `(.L_x_9277) ;  /* 0x00003e2000077945 */ /* 0x000fe60003800000 */
[----:B------:R-:W-:-:S05]  /*bea0*/  IMAD R2, R9, R0, RZ ;  /* 0x0000000009027224 */ /* 0x000fca00078e02ff */
        /* <DEDUP_REMOVED lines=10> */
[----:B------:R-:W-:Y:S01]  /*bf50*/  VOTEU.ANY UR4, UPT, PT ;  /* 0x0000000000047886 */ /* 0x000fe200038e0100 */
[----:B------:R-:W4:Y:S01]  /*bf60*/  LDC.64 R2, c[0x0][0xc60] ;  /* 0x00031800ff027b82 */ /* 0x000f220000000a00 */
[----:B------:R-:W3:Y:S02]  /*bf70*/  FLO.U32 R0, UR4 ;  /* 0x0000000400007d00 */ /* 0x000ee400080e0000 */
[----:B---3--:R-:W-:-:S06]  /*bf80*/  ISETP.EQ.U32.AND P0, PT, R0, R5, PT ;  /* 0x000000050000720c */ /* 0x008fcc0003f02070 */
[----:B------:R-:W4:Y:S07]  /*bf90*/  POPC R5, UR4 ;  /* 0x0000000400057d09 */ /* 0x000f2e0008000000 */
[----:B----4-:R-:W3:Y:S01]  /*bfa0*/  @P0 ATOMG.E.ADD.STRONG.GPU PT, R3, desc[UR40][R2.64], R5 ;  /* 0x00000005020309a8 */ /* 0x010ee200081ee1e8 */
[----:B--2---:R-:W2:Y:S02]  /*bfb0*/  S2R R4, SR_LTMASK ;  /* 0x0000000000047919 */ /* 0x004ea40000003900 */
[----:B--2---:R-:W-:-:S04]  /*bfc0*/  LOP3.LUT R4, R4, UR4, RZ, 0xc0, !PT ;  /* 0x0000000404047c12 */ /* 0x004fc8000f8ec0ff */
[----:B------:R-:W2:Y:S01]  /*bfd0*/  POPC R7, R4 ;  /* 0x0000000400077309 */ /* 0x000ea20000000000 */
[----:B---3--:R-:W2:Y:S02]  /*bfe0*/  SHFL.IDX PT, R0, R3, R0, 0x1f ;  /* 0x00001f0003007589 */ /* 0x008ea400000e0000 */
[----:B--2---:R-:W-:-:S05]  /*bff0*/  IADD3 R0, R0, UR37, R7 ;  /* 0x0000002500007c10 */ /* 0x004fca000fffe007 */
[----:B------:R4:W-:Y:S01]  /*c000*/  STL [R1], R0 ;  /* 0x0000000001007387 */ /* 0x0009e20000100800 */
[----:B------:R-:W-:Y:S05]  /*c010*/  BRA `(.L_x_9279) ;  /* 0x0000003c00247947 */ /* 0x000fea0003800000 */
.L_x_9278:
        /* <DEDUP_REMOVED lines=20> */
.L_x_9281:
[----:B------:R-:W-:Y:S05]  /*c160*/  BSYNC B6 ;  /* 0x0000000000067941 */ /* 0x000fea0003800000 */
.L_x_9280:
        /* <DEDUP_REMOVED lines=9> */
[----:B--2---:R-:W-:Y:S02]  /*c200*/  IMAD.U32 R4, RZ, RZ, UR6 ;  /* 0x00000006ff047e24 */ /* 0x004fe4000f8e00ff */
[----:B------:R-:W-:Y:S02]  /*c210*/  IMAD.U32 R5, RZ, RZ, UR7 ;  /* 0x00000007ff057e24 */ /* 0x000fe4000f8e00ff */
[----:B------:R-:W-:Y:S02]  /*c220*/  IMAD.U32 R6, RZ, RZ, UR8 ;  /* 0x00000008ff067e24 */ /* 0x000fe4000f8e00ff */
[----:B------:R-:W-:-:S02]  /*c230*/  IMAD.U32 R7, RZ, RZ, UR9 ;  /* 0x00000009ff077e24 */ /* 0x000fc4000f8e00ff */
[----:B-1----:R-:W-:Y:S02]  /*c240*/  IMAD.U32 R10, RZ, RZ, UR4 ;  /* 0x00000004ff0a7e24 */ /* 0x002fe4000f8e00ff */
[----:B0-----:R-:W-:Y:S02]  /*c250*/  IMAD.U32 R11, RZ, RZ, UR5 ;  /* 0x00000005ff0b7e24 */ /* 0x001fe4000f8e00ff */
[----:B------:R-:W-:Y:S02]  /*c260*/  IMAD.MOV.U32 R8, RZ, RZ, 0x70 ;  /* 0x00000070ff087424 */ /* 0x000fe400078e00ff */
[----:B------:R-:W-:Y:S02]  /*c270*/  IMAD.MOV.U32 R12, RZ, RZ, 0x1 ;  /* 0x00000001ff0c7424 */ /* 0x000fe400078e00ff */
[----:B---3--:R-:W-:-:S07]  /*c280*/  IMAD.MOV.U32 R13, RZ, RZ, RZ ;  /* 0x000000ffff0d7224 */ /* 0x008fce00078e00ff */
[----:B------:R-:W-:-:S07]  /*c290*/  LEPC R20, `(.L_x_9284) ;  /* 0x000000001014794e */ /* 0x000fce0000000000 */
[----:B----4-:R-:W-:Y:S05]  /*c2a0*/  CALL.ABS.NOINC R2 ;  /* 0x0000000002007343 */ /* 0x010fea0003c00000 */
.L_x_9284:
        /* <DEDUP_REMOVED lines=16> */
.L_x_9283:
[----:B------:R-:W-:Y:S05]  /*c3b0*/  BSYNC B6 ;  /* 0x0000000000067941 */ /* 0x000fea0003800000 */
.L_x_9282:
[----:B--2---:R-:W2:Y:S01]  /*c3c0*/  LDL.LU R4, [R1+0x14] ;  /* 0x0000140001047983 */ /* 0x004ea20000300800 */
        /* <DEDUP_REMOVED lines=8> */
[----:B---3--:R2:W3:Y:S02]  /*c450*/  @P0 LDG.E R7, desc[UR40][R2.64] ;  /* 0x0000002802070981 */ /* 0x0084e4000c1e1900 */
        /* <DEDUP_REMOVED lines=14> */
.L_x_9389:
[----:B------:R-:W-:Y:S01]  /*c540*/  PLOP3.LUT P1, PT, PT, PT, PT, 0x8, 0x0 ;  /* 0x000000000000781c */ /* 0x000fe20003f2e170 */
[----:B------:R4:W-:Y:S01]  /*c550*/  STL [R1+0x2c], R0 ;  /* 0x00002c0001007387 */ /* 0x0009e20000100800 */
[----:B---3--:R-:W-:Y:S02]  /*c560*/  ISETP.NE.AND P0, PT, R14, RZ, PT ;  /* 0x000000ff0e00720c */ /* 0x008fe40003f05270 */
[----:B--2---:R-:W-:-:S05]  /*c570*/  P2R R4, PR, RZ, 0x2 ;  /* 0x00000002ff047803 */ /* 0x004fca0000000000 */
[----:B------:R4:W-:Y:S06]  /*c580*/  STL [R1+0x18], R4 ;  /* 0x0000180401007387 */ /* 0x0009ec0000100800 */
[----:B------:R-:W-:Y:S05]  /*c590*/  @P0 BRA `(.L_x_9286) ;  /* 0x0000000400040947 */ /* 0x000fea0003800000 */
[----:B------:R-:W-:-:S03]  /*c5a0*/  UMOV UR4, 0xffffffff ;  /* 0xffffffff00047882 */ /* 0x000fc60000000000 */
[----:B------:R-:W-:Y:S05]  /*c5b0*/  BRA.DIV UR4, `(.L_x_9287) ;  /* 0x0000004a04b47947 */ /* 0x000fea000b800000 */
[----:B------:R-:W-:-:S13]  /*c5c0*/  ELECT P6, URZ, PT ;  /* 0x00000000003f782f */ /* 0x000fda00038c0000 */
.L_x_9392:
[----:B------:R-:W-:Y:S05]  /*c5d0*/  @!P6 BRA `(.L_x_9286) ;  /* 0x0000000000f4e947 */ /* 0x000fea0003800000 */
[----:B------:R-:W-:-:S04]  /*c5e0*/  ISETP.NE.U32.AND P0, PT, R2, RZ, PT ;  /* 0x000000ff0200720c */ /* 0x000fc80003f05070 */
[----:B------:R-:W-:-:S13]  /*c5f0*/  ISETP.NE.AND.EX P0, PT, R3, RZ, PT, P0 ;  /* 0x000000ff0300720c */ /* 0x000fda0003f05300 */
[----:B------:R-:W-:Y:S05]  /*c600*/  @!P0 BRA `(.L_x_9288) ;  /* 0x0000000000508947 */ /* 0x000fea0003800000 */
[----:B------:R-:W2:Y:S01]  /*c610*/  LDC R6, c[0x0][0x43c] ;  /* 0x00010f00ff067b82 */ /* 0x000ea20000000800 */
[----:B------:R-:W-:Y:S01]  /*c620*/  IMAD.MOV.U32 R9, RZ, RZ, R0 ;  /* 0x000000ffff097224 */ /* 0x000fe200078e0000 */
[----:B------:R-:W-:-:S03]  /*c630*/  ULDC.64 UR4, c[0x0][0x428] ;  /* 0x00010a0000047ab9 */ /* 0x000fc60000000a00 */
[----:B----4-:R-:W-:Y:S01]  /*c640*/  IMAD.MOV.U32 R0, RZ, RZ, R9 ;  /* 0x000000ffff007224 */ /* 0x010fe200078e0009 */
        /* <DEDUP_REMOVED lines=16> */
.L_x_9288:
[----:B--2---:R-:W2:Y:S01]  /*c750*/  LDL R2, [R1+0x10] ;  /* 0x0000100001027983 */ /* 0x004ea20000100800 */
[----:B----4-:R-:W-:Y:S01]  /*c760*/  IMAD R0, R19, 0x8, R18 ;  /* 0x0000000813007824 */ /* 0x010fe200078e0212 */
[----:B--2---:R-:W-:-:S04]  /*c770*/  SHF.L.U32 R2, R2, 0x1f, RZ ;  /* 0x0000001f02027819 */ /* 0x004fc800000006ff */
[----:B------:R-:W2:Y:S02]  /*c780*/  SYNCS.PHASECHK.TRANS64.TRYWAIT P0, [R0+URZ+0x22840], R2 ;  /* 0x02284002000075a7 */ /* 0x000ea4000800017f */
[----:B--2---:R-:W-:Y:S05]  /*c790*/  @!P0 BRA `(.L_x_9289) ;  /* 0x00000048005c8947 */ /* 0x004fea0003800000 */
.L_x_9393:
        /* <DEDUP_REMOVED lines=11> */
.L_x_9290:
[----:B------:R-:W3:Y:S04]  /*c850*/  LDL R3, [R1+0x2c] ;  /* 0x00002c0001037983 */ /* 0x000ee80000100800 */
[----:B--2---:R-:W2:Y:S01]  /*c860*/  LDL R2, [R1+0x1c] ;  /* 0x00001c0001027983 */ /* 0x004ea20000100800 */
        /* <DEDUP_REMOVED lines=14> */
[----:B---3--:R-:W-:Y:S02]  /*c950*/  R2UR UR11, R3 ;  /* 0x00000000030b72ca */ /* 0x008fe400000e0000 */
[----:B--2---:R-:W-:-:S13]  /*c960*/  R2UR UR4, R2 ;  /* 0x00000000020472ca */ /* 0x004fda00000e0000 */
[----:B------:R-:W-:-:S03]  /*c970*/  UIMAD UR11, UR11, 0x60, UR4 ;  /* 0x000000600b0b78a4 */ /* 0x000fc6000f8e0204 */
[----:B------:R-:W-:-:S06]  /*c980*/  UMOV UR4, 0x0 ;  /* 0x0000000000047882 */ /* 0x000fcc0000000000 */
[----:B------:R4:W-:Y:S02]  /*c990*/  UTMALDG.4D [UR8], [UR6], desc[UR4] ;  /* 0x00000408060075b4 */ /* 0x0009e40008019000 */
[----:B----4-:R-:W-:Y:S01]  /*c9a0*/  NOP ;  /* 0x0000000000007918 */ /* 0x010fe20000000000 */
.L_x_9286:
[----:B------:R-:W2:Y:S04]  /*c9b0*/  LDL.LU R3, [R1+0x34] ;  /* 0x0000340001037983 */ /* 0x000ea80000300800 */
[----:B------:R-:W3:Y:S04]  /*c9c0*/  LDL.LU R5, [R1+0x24] ;  /* 0x0000240001057983 */ /* 0x000ee80000300800 */
        /* <DEDUP_REMOVED lines=38> */
.L_x_9292:
[----:B------:R-:W-:Y:S05]  /*cc30*/  BSYNC B6 ;  /* 0x0000000000067941 */ /* 0x000fea0003800000 */
.L_x_9291:
[----:B--2---:R-:W2:Y:S01]  /*cc40*/  LDL.LU R0, [R1+0x3c] ;  /* 0x00003c0001007983 */ /* 0x004ea20000300800 */
[----:B------:R-:W-:Y:S01]  /*cc50*/  ULDC.64 UR4, c[0x0][0x2d8] ;  /* 0x0000b60000047ab9 */ /* 0x000fe20000000a00 */
[----:B------:R-:W3:Y:S01]  /*cc60*/  LDC R8, c[0x0][0x448] ;  /* 0x00011200ff087b82 */ /* 0x000ee20000000800 */
[----:B------:R-:W-:Y:S01]  /*cc70*/  ULDC UR6, c[0x0][0x2b8] ;  /* 0x0000ae0000067ab9 */ /* 0x000fe20000000800 */
[----:B------:R-:W4:Y:S04]  /*cc80*/  LDL.LU R5, [R1+0x34] ;  /* 0x0000340001057983 */ /* 0x000f280000300800 */
[----:B------:R-:W4:Y:S04]  /*cc90*/  LDL.LU.64 R2, [R1+0x50] ;  /* 0x0000500001027983 */ /* 0x000f280000300a00 */
[----:B------:R-:W2:Y:S01]  /*cca0*/  LDL.LU R4, [R1+0x24] ;  /* 0x0000240001047983 */ /* 0x000ea20000300800 */
[----:B---3--:R-:W-:-:S13]  /*ccb0*/  ISETP.NE.AND P0, PT, R8, 0x1, PT ;  /* 0x000000010800780c */ /* 0x008fda0003f05270 */
[----:B------:R-:W3:Y:S01]  /*ccc0*/  @P0 LDC R7, c[0x0][0x450] ;  /* 0x00011400ff070b82 */ /* 0x000ee20000000800 */
[----:B----4-:R-:W-:Y:S02]  /*ccd0*/  IMAD.MOV.U32 R3, RZ, RZ, R5 ;  /* 0x000000ffff037224 */ /* 0x010fe400078e0005 */
[----:B------:R-:W4:Y:S01]  /*cce0*/  LDL.LU R5, [R1+0x4] ;  /* 0x0000040001057983 */ /* 0x000f220000300800 */
[----:B------:R-:W-:-:S03]  /*ccf0*/  IMAD.WIDE.U32 R2, R17, UR4, R2 ;  /* 0x0000000411027c25 */ /* 0x000fc6000f8e0002 */
[----:B------:R0:W5:Y:S01]  /*cd00*/  LDL R9, [R1+0x28] ;  /* 0x0000280001097983 */ /* 0x0001620000100800 */
[----:B------:R-:W-:Y:S01]  /*cd10*/  IMAD R3, R17, UR5, R3 ;  /* 0x0000000511037c24 */ /* 0x000fe2000f8e0203 */
[----:B------:R-:W-:Y:S02]  /*cd20*/  ULDC.64 UR4, c[0x0][0x2e0] ;  /* 0x0000b80000047ab9 */ /* 0x000fe40000000a00 */
[----:B--2---:R-:W-:Y:S02]  /*cd30*/  IMAD R0, R0, UR4, RZ ;  /* 0x0000000400007c24 */ /* 0x004fe4000f8e02ff */
[----:B------:R-:W-:-:S04]  /*cd40*/  IMAD.WIDE.U32 R2, R4, UR4, R2 ;  /* 0x0000000404027c25 */ /* 0x000fc8000f8e0002 */
[----:B------:R-:W-:Y:S01]  /*cd50*/  IMAD R0, R4, UR5, R0 ;  /* 0x0000000504007c24 */ /* 0x000fe2000f8e0200 */
[----:B-1----:R-:W1:Y:S01]  /*cd60*/  S2R R10, SR_TID.X ;  /* 0x00000000000a7919 */ /* 0x002e620000002100 */
[----:B------:R-:W-:Y:S02]  /*cd70*/  ULDC.64 UR4, c[0x0][0x2d0] ;  /* 0x0000b40000047ab9 */ /* 0x000fe40000000a00 */
[----:B------:R-:W-:Y:S01]  /*cd80*/  IMAD.IADD R3, R3, 0x1, R0 ;  /* 0x0000000103037824 */ /* 0x000fe200078e0200 */
[----:B------:R-:W2:Y:S02]  /*cd90*/  S2R R4, SR_TID.X ;  /* 0x0000000000047919 */ /* 0x000ea40000002100 */
[----:B--2---:R-:W-:-:S04]  /*cda0*/  LOP3.LUT R4, R4, 0x7f, RZ, 0xc0, !PT ;  /* 0x0000007f04047812 */ /* 0x004fc800078ec0ff */
[----:B------:R-:W-:Y:S02]  /*cdb0*/  SHF.R.U32.HI R6, RZ, 0x3, R4 ;  /* 0x00000003ff067819 */ /* 0x000fe40000011604 */
[----:B------:R-:W2:Y:S02]  /*cdc0*/  S2R R4, SR_TID.X ;  /* 0x0000000000047919 */ /* 0x000ea40000002100 */
[----:B--2---:R-:W-:-:S05]  /*cdd0*/  IMAD.SHL.U32 R4, R4, 0x10, RZ ;  /* 0x0000001004047824 */ /* 0x004fca00078e00ff */
[----:B------:R-:W-:Y:S02]  /*cde0*/  LOP3.LUT R4, R6, 0x70, R4, 0xf8, !PT ;  /* 0x0000007006047812 */ /* 0x000fe400078ef804 */
[----:B------:R-:W2:Y:S01]  /*cdf0*/  @P0 LDC R6, c[0x0][0x44c] ;  /* 0x00011300ff060b82 */ /* 0x000ea20000000800 */
[----:B-1----:R-:W-:-:S05]  /*ce00*/  IMAD.SHL.U32 R10, R10, 0x8, RZ ;  /* 0x000000080a0a7824 */ /* 0x002fca00078e00ff */
[----:B------:R-:W-:Y:S01]  /*ce10*/  LOP3.LUT R10, R10, 0x38, RZ, 0xc0, !PT ;  /* 0x000000380a0a7812 */ /* 0x000fe200078ec0ff */
[----:B----4-:R-:W-:-:S05]  /*ce20*/  IMAD.SHL.U32 R5, R5, 0x80, RZ ;  /* 0x0000008005057824 */ /* 0x010fca00078e00ff */
[----:B------:R-:W-:-:S05]  /*ce30*/  LOP3.LUT R0, R4, R5, RZ, 0xfc, !PT ;  /* 0x0000000504007212 */ /* 0x000fca00078efcff */
[----:B--2---:R-:W-:-:S04]  /*ce40*/  @P0 IMAD.HI.U32 R6, R0, R6, RZ ;  /* 0x0000000600060227 */ /* 0x004fc800078e00ff */
[----:B------:R-:W-:Y:S01]  /*ce50*/  IMAD.MOV.U32 R4, RZ, RZ, R0 ;  /* 0x000000ffff047224 */ /* 0x000fe200078e0000 */
        /* <DEDUP_REMOVED lines=19> */
[----:B0-----:R-:W-:Y:S09]  /*cf90*/  BRA.DIV UR4, `(.L_x_9293) ;  /* 0x0000004204707947 */ /* 0x001ff2000b800000 */
[----:B------:R-:W2:Y:S01]  /*cfa0*/  LDL.LU R6, [R1+0x44] ;  /* 0x0000440001067983 */ /* 0x000ea20000300800 */
[----:B------:R-:W0:Y:S02]  /*cfb0*/  S2R R7, SR_TID.X ;  /* 0x0000000000077919 */ /* 0x000e240000002100 */
[----:B0-----:R-:W-:-:S04]  /*cfc0*/  LOP3.LUT R7, R7, 0x7f, RZ, 0xc0, !PT ;  /* 0x0000007f07077812 */ /* 0x001fc800078ec0ff */
[----:B------:R-:W-:Y:S02]  /*cfd0*/  SHF.R.U32.HI R11, RZ, 0x3, R7 ;  /* 0x00000003ff0b7819 */ /* 0x000fe40000011607 */
[----:B------:R-:W0:Y:S03]  /*cfe0*/  SHFL.IDX PT, R7, R0, RZ, 0x181f ;  /* 0x00181fff00077589 */ /* 0x000e2600000e0000 */
[----:B------:R-:W-:-:S04]  /*cff0*/  IMAD.IADD R3, R11, 0x1, R5 ;  /* 0x000000010b037824 */ /* 0x000fc800078e0205 */
[C---:B------:R-:W-:Y:S02]  /*d000*/  VIADD R5, R3.reuse, 0x10 ;  /* 0x0000001003057836 */ /* 0x040fe40000000000 */
        /* <DEDUP_REMOVED lines=64> */
[----:B------:R1:W2:Y:S02]  /*d410*/  SHFL.IDX PT, R5, R2, 0x7, 0x181f ;  /* 0x00f81f0002057f89 */ /* 0x0002a400000e0000 */
.L_x_9410:
[----:B------:R-:W-:-:S05]  /*d420*/  VIADD R3, R3, 0x70 ;  /* 0x0000007003037836 */ /* 0x000fca0000000000 */
[----:B------:R-:W-:-:S13]  /*d430*/  ISETP.GE.AND P1, PT, R3, R4, PT ;  /* 0x000000040300720c */ /* 0x000fda0003f26270 */
[----:B01----:R-:W-:-:S05]  /*d440*/  @!P1 LEA R2, P2, R10, R0, 0x1 ;  /* 0x000000000a029211 */ /* 0x003fca00078408ff */
[----:B--2---:R-:W-:-:S05]  /*d450*/  @!P1 IMAD.X R3, RZ, RZ, R5, P2 ;  /* 0x000000ffff039224 */ /* 0x004fca00010e0605 */
[----:B------:R-:W-:Y:S01]  /*d460*/  @!PT LDS RZ, [RZ] ;  /* 0x00000000fffff984 */ /* 0x000fe20000000800 */
[----:B------:R-:W-:Y:S01]  /*d470*/  @!PT LDS RZ, [RZ] ;  /* 0x00000000fffff984 */ /* 0x000fe20000000800 */
[----:B------:R-:W-:Y:S01]  /*d480*/  @!PT LDS RZ, [RZ] ;  /* 0x00000000fffff984 */ /* 0x000fe20000000800 */
[----:B------:R0:W-:Y:S01]  /*d490*/  @!P1 LDGSTS.E.BYPASS.LTC128B.128 [R9+0x1bc00], desc[UR40][R2.64], !P0 ;  /* 0x1bc0000002099fae */ /* 0x0001e2000c101d68 */
[----:B------:R-:W-:Y:S01]  /*d4a0*/  PLOP3.LUT P0, PT, PT, PT, PT, 0x80, 0x0 ;  /* 0x000000000000781c */ /* 0x000fe20003f0f070 */
[----:B------:R-:W-:-:S12]  /*d4b0*/  NOP ;  /* 0x0000000000007918 */ /* 0x000fd80000000000 */
.L_x_9294:
        /* <DEDUP_REMOVED lines=18> */
.L_x_9411:
[----:B------:R-:W-:Y:S05]  /*d5e0*/  BSYNC B0 ;  /* 0x0000000000007941 */ /* 0x000fea0003800000 */
.L_x_9295:
[----:B------:R-:W2:Y:S01]  /*d5f0*/  LDL R2, [R1+0x18] ;  /* 0x0000180001027983 */ /* 0x000ea20000100800 */
[----:B------:R-:W-:Y:S01]  /*d600*/  BSSY B0, `(.L_x_9297) ;  /* 0x000005a000007945 */ /* 0x000fe20003800000 */
[----:B--2---:R-:W-:-:S13]  /*d610*/  ISETP.NE.AND P0, PT, R2, RZ, PT ;  /* 0x000000ff0200720c */ /* 0x004fda0003f05270 */
[----:B------:R-:W-:Y:S05]  /*d620*/  @!P0 BRA `(.L_x_9298) ;  /* 0x00000004005c8947 */ /* 0x000fea0003800000 */
[----:B------:R-:W0:Y:S01]  /*d630*/  LDL R4, [R1+0x10] ;  /* 0x0000100001047983 */ /* 0x000e220000100800 */
[----:B------:R-:W-:Y:S01]  /*d640*/  IMAD R2, R19, 0x8, R18 ;  /* 0x0000000813027824 */ /* 0x000fe200078e0212 */
[----:B------:R-:W-:Y:S01]  /*d650*/  BSSY B1, `(.L_x_9299) ;  /* 0x0000007000017945 */ /* 0x000fe20003800000 */
[----:B------:R-:W1:Y:S02]  /*d660*/  S2R R3, SR_TID.X ;  /* 0x0000000000037919 */ /* 0x000e640000002100 */
[----:B-1----:R-:W-:-:S04]  /*d670*/  LOP3.LUT R3, R3, 0x7f, RZ, 0xc0, !PT ;  /* 0x0000007f03037812 */ /* 0x002fc800078ec0ff */
[----:B------:R-:W-:Y:S02]  /*d680*/  ISETP.NE.AND P1, PT, R3, RZ, PT ;  /* 0x000000ff0300720c */ /* 0x000fe40003f25270 */
[----:B0-----:R-:W-:-:S04]  /*d690*/  SHF.L.U32 R0, R4, 0x1f, RZ ;  /* 0x0000001f04007819 */ /* 0x001fc800000006ff */
[----:B------:R-:W0:Y:S02]  /*d6a0*/  SYNCS.PHASECHK.TRANS64.TRYWAIT P0, [R2+URZ+0x22860], R0 ;  /* 0x02286000020075a7 */ /* 0x000e24000800017f */
[----:B0-----:R-:W-:Y:S05]  /*d6b0*/  @!P0 BRA `(.L_x_9300) ;  /* 0x0000004400588947 */ /* 0x001fea0003800000 */
.L_x_9412:
[----:B------:R-:W-:Y:S05]  /*d6c0*/  BSYNC B1 ;  /* 0x0000000000017941 */ /* 0x000fea0003800000 */
.L_x_9299:
        /* <DEDUP_REMOVED lines=9> */
.L_x_9302:
[----:B------:R-:W-:Y:S05]  /*d760*/  BSYNC B1 ;  /* 0x0000000000017941 */ /* 0x000fea0003800000 */
.L_x_9301:
[----:B------:R-:W2:Y:S04]  /*d770*/  LDL R4, [R1+0x1c] ;  /* 0x00001c0001047983 */ /* 0x000ea80000100800 */
[----:B------:R-:W2:Y:S01]  /*d780*/  LDL.LU R3, [R1+0x2c] ;  /* 0x00002c0001037983 */ /* 0x000ea20000300800 */
[----:B0-----:R-:W-:Y:S01]  /*d790*/  IMAD R0, R19, 0xc000, R18 ;  /* 0x0000c00013007824 */ /* 0x001fe200078e0212 */
        /* <DEDUP_REMOVED lines=8> */
[----:B------:R-:W-:-:S07]  /*d820*/  VIADD R4, R0, 0x400 ;  /* 0x0000040000047836 */ /* 0x000fce0000000000 */
.L_x_9303:
        /* <DEDUP_REMOVED lines=15> */
.L_x_9304:
        /* <DEDUP_REMOVED lines=15> */
.L_x_9305:
        /* <DEDUP_REMOVED lines=15> */
.L_x_9306:
        /* <DEDUP_REMOVED lines=10> */
.L_x_9298:
[----:B------:R-:W-:Y:S05]  /*dba0*/  BSYNC B0 ;  /* 0x0000000000007941 */ /* 0x000fea0003800000 */
.L_x_9297:
        /* <DEDUP_REMOVED lines=54> */
.L_x_9313:
        /* <DEDUP_REMOVED lines=8> */
.L_x_9413:
[----:B------:R-:W-:Y:S05]  /*df90*/  BSYNC B3 ;  /* 0x0000000000037941 */ /* 0x000fea0003800000 */
.L_x_9314:
        /* <DEDUP_REMOVED lines=9> */
.L_x_9317:
[----:B------:R-:W-:Y:S05]  /*e030*/  BSYNC B3 ;  /* 0x0000000000037941 */ /* 0x000fea0003800000 */
.L_x_9316:
[----:B-1----:R-:W3:Y:S01]  /*e040*/  LDL R6, [R1+0x1c] ;  /* 0x00001c0001067983 */ /* 0x002ee20000100800 */
        /* <DEDUP_REMOVED lines=10> */
[----:B------:R-:W-:-:S09]  /*e0f0*/  VIADD R6, R3, 0x22830 ;  /* 0x0002283003067836 */ /* 0x000fd20000000000 */
.L_x_9318:
        /* <DEDUP_REMOVED lines=13> */
.L_x_9414:
[----:B------:R-:W-:Y:S05]  /*e1d0*/  BSYNC B3 ;  /* 0x0000000000037941 */ /* 0x000fea0003800000 */
.L_x_9319:
        /* <DEDUP_REMOVED lines=11> */
.L_x_9322:
[----:B------:R-:W-:Y:S05]  /*e290*/  BSYNC B3 ;  /* 0x0000000000037941 */ /* 0x000fea0003800000 */
.L_x_9321:
[----:B------:R-:W-:Y:S01]  /*e2a0*/  R2UR UR10, R9 ;  /* 0x00000000090a72ca */ /* 0x000fe200000e0000 */
[----:B0-2---:R-:W-:Y:S01]  /*e2b0*/  IMAD R2, R19, 0xc000, R18 ;  /* 0x0000c00013027824 */ /* 0x005fe200078e0212 */
[----:B------:R-:W-:Y:S01]  /*e2c0*/  R2UR UR6, R6 ;  /* 0x00000000060672ca */ /* 0x000fe200000e0000 */
[----:B------:R-:W-:Y:S01]  /*e2d0*/  UIADD3 UR4, UP0, UR38, 0x470, URZ ;  /* 0x0000047026047890 */ /* 0x000fe2000ff1e03f */
[----:B------:R-:W-:Y:S01]  /*e2e0*/  R2UR UR7, R7 ;  /* 0x00000000070772ca */ /* 0x000fe200000e0000 */
[----:B------:R-:W-:Y:S01]  /*e2f0*/  VIADD R3, R3, 0x22850 ;  /* 0x0002285003037836 */ /* 0x000fe20000000000 */
[----:B------:R-:W-:Y:S01]  /*e300*/  PLOP3.LUT P0, PT, PT, PT, PT, 0x80, 0x0 ;  /* 0x000000000000781c */ /* 0x000fe20003f0f070 */
[----:B------:R-:W-:Y:S01]  /*e310*/  VIADD R5, R2, 0x400 ;  /* 0x0000040002057836 */ /* 0x000fe20000000000 */
[----:B------:R-:W-:-:S12]  /*e320*/  UIADD3.X UR5, URZ, UR39, URZ, UP0, !UPT ;  /* 0x000000273f057290 */ /* 0x000fd800087fe43f */
.L_x_9323:
        /* <DEDUP_REMOVED lines=15> */
.L_x_9324:
        /* <DEDUP_REMOVED lines=15> */
.L_x_9325:
        /* <DEDUP_REMOVED lines=15> */
.L_x_9326:
        /* <DEDUP_REMOVED lines=10> */
.L_x_9312:
[----:B------:R-:W-:Y:S05]  /*e6a0*/  BSYNC B1 ;  /* 0x0000000000017941 */ /* 0x000fea0003800000 */
.L_x_9311:
[----:B------:R-:W2:Y:S02]  /*e6b0*/  LDL.LU R5, [R1+0x30] ;  /* 0x0000300001057983 */ /* 0x000ea40000300800 */
[----:B--2---:R-:W-:-:S07]  /*e6c0*/  VIADD R0, R5, 0xfffffffd ;  /* 0xfffffffd05007836 */ /* 0x004fce0000000000 */
.L_x_9310:
[----:B------:R-:W-:Y:S05]  /*e6d0*/  BSYNC B2 ;  /* 0x0000000000027941 */ /* 0x000fea0003800000 */
.L_x_9309:
[----:B------:R-:W-:Y:S01]  /*e6e0*/  VIADD R8, R8, 0xfffffffe ;  /* 0xfffffffe08087836 */ /* 0x000fe20000000000 */
[----:B------:R-:W-:-:S04]  /*e6f0*/  LOP3.LUT R4, RZ, R4, RZ, 0x33, !PT ;  /* 0x00000004ff047212 */ /* 0x000fc800078e33ff */
[----:B------:R-:W-:-:S13]  /*e700*/  ISETP.NE.AND P0, PT, R8, R4, PT ;  /* 0x000000040800720c */ /* 0x000fda0003f05270 */
[----:B------:R-:W-:Y:S05]  /*e710*/  @!P0 BRA `(.L_x_9308) ;  /* 0x0000001000f88947 */ /* 0x000fea0003800000 */
.L_x_9359:
        /* <DEDUP_REMOVED lines=35> */
.L_x_9329:
        /* <DEDUP_REMOVED lines=8> */
.L_x_9415:
[----:B------:R-:W-:Y:S05]  /*e9d0*/  BSYNC B2 ;  /* 0x0000000000027941 */ /* 0x000fea0003800000 */
.L_x_9330:
        /* <DEDUP_REMOVED lines=9> */
.L_x_9333:
[----:B------:R-:W-:Y:S05]  /*ea70*/  BSYNC B2 ;  /* 0x0000000000027941 */ /* 0x000fea0003800000 */
.L_x_9332:
        /* <DEDUP_REMOVED lines=12> */
.L_x_9334:
        /* <DEDUP_REMOVED lines=13> */
.L_x_9416:
[----:B------:R-:W-:Y:S05]  /*ec10*/  BSYNC B2 ;  /* 0x0000000000027941 */ /* 0x000fea0003800000 */
.L_x_9335:
        /* <DEDUP_REMOVED lines=11> */
.L_x_9338:
[----:B------:R-:W-:Y:S05]  /*ecd0*/  BSYNC B2 ;  /* 0x0000000000027941 */ /* 0x000fea0003800000 */
.L_x_9337:
        /* <DEDUP_REMOVED lines=9> */
.L_x_9339:
        /* <DEDUP_REMOVED lines=15> */
.L_x_9340:
        /* <DEDUP_REMOVED lines=15> */
.L_x_9341:
        /* <DEDUP_REMOVED lines=15> */
.L_x_9342:
        /* <DEDUP_REMOVED lines=10> */
.L_x_9328:
[----:B------:R-:W-:Y:S05]  /*f0e0*/  BSYNC B1 ;  /* 0x0000000000017941 */ /* 0x000fea0003800000 */
.L_x_9327:
[----:B------:R-:W2:Y:S01]  /*f0f0*/  LDL R2, [R1+0x18] ;  /* 0x0000180001027983 */ /* 0x000ea20000100800 */
[----:B------:R-:W-:Y:S01]  /*f100*/  VIADD R7, R7, 0x1 ;  /* 0x0000000107077836 */ /* 0x000fe20000000000 */
[----:B------:R-:W-:Y:S04]  /*f110*/  BSSY B1, `(.L_x_9343) ;  /* 0x000009a000017945 */ /* 0x000fe80003800000 */
[----:B------:R-:W-:-:S04]  /*f120*/  ISETP.NE.AND P0, PT, R7, 0x2, PT ;  /* 0x000000020700780c */ /* 0x000fc80003f05270 */
[----:B------:R-:W-:Y:S02]  /*f130*/  SEL R19, R7, RZ, P0 ;  /* 0x000000ff07137207 */ /* 0x000fe40000000000 */
[----:B--2---:R-:W-:Y:S02]  /*f140*/  ISETP.NE.AND P2, PT, R2, RZ, PT ;  /* 0x000000ff0200720c */ /* 0x004fe40003f45270 */
[----:B------:R-:W-:-:S04]  /*f150*/  SEL R2, RZ, 0x1, P0 ;  /* 0x00000001ff027807 */ /* 0x000fc80000000000 */
[----:B------:R-:W-:Y:S01]  /*f160*/  LOP3.LUT R8, R6, R2, RZ, 0x3c, !PT ;  /* 0x0000000206087212 */ /* 0x000fe200078e3cff */
        /* <DEDUP_REMOVED lines=9> */
[----:B------:R-:W3:Y:S01]  /*f200*/  LDC R7, c[0x0][0x43c] ;  /* 0x00010f00ff077b82 */ /* 0x000ee20000000800 */
[----:B------:R-:W-:Y:S02]  /*f210*/  ULDC.64 UR6, c[0x0][0x428] ;  /* 0x00010a0000067ab9 */ /* 0x000fe40000000a00 */
[----:B0-----:R-:W4:Y:S01]  /*f220*/  LDL R9, [R1+0x8] ;  /* 0x0000080001097983 */ /* 0x001f220000100800 */
[----:B---3--:R-:W-:-:S13]  /*f230*/  ISETP.NE.AND P0, PT, R7, 0x1, PT ;  /* 0x000000010700780c */ /* 0x008fda0003f05270 */
        /* <DEDUP_REMOVED lines=8> */
[C---:B----4-:R-:W-:Y:S02]  /*f2c0*/  IMAD R4, R9.reuse, UR7, R4 ;  /* 0x0000000709047c24 */ /* 0x050fe4000f8e0204 */
[----:B------:R-:W-:-:S04]  /*f2d0*/  IMAD.WIDE.U32 R2, R9, UR6, R2 ;  /* 0x0000000609027c25 */ /* 0x000fc8000f8e0002 */
[----:B------:R-:W-:Y:S01]  /*f2e0*/  IMAD.IADD R3, R4, 0x1, R3 ;  /* 0x0000000104037824 */ /* 0x000fe200078e0203 */
[----:B------:R-:W-:-:S04]  /*f2f0*/  LEA R4, P0, R2, UR4, 0x2 ;  /* 0x0000000402047c11 */ /* 0x000fc8000f8010ff */
[----:B------:R-:W-:-:S05]  /*f300*/  LEA.HI.X R5, R2, UR5, R3, 0x2, P0 ;  /* 0x0000000502057c11 */ /* 0x000fca00080f1403 */
[----:B------:R2:W5:Y:S04]  /*f310*/  LDG.E R16, desc[UR40][R4.64] ;  /* 0x0000002804107981 */ /* 0x000568000c1e1900 */
.L_x_9345:
[----:B------:R-:W-:Y:S01]  /*f320*/  IMAD R2, R19, 0x8, R18 ;  /* 0x0000000813027824 */ /* 0x000fe200078e0212 */
[----:B------:R-:W-:Y:S01]  /*f330*/  SHF.L.U32 R3, R8, 0x1f, RZ ;  /* 0x0000001f08037819 */ /* 0x000fe200000006ff */
[----:B--2---:R-:W2:Y:S01]  /*f340*/  S2R R4, SR_TID.X ;  /* 0x0000000000047919 */ /* 0x004ea20000002100 */
[----:B------:R-:W-:Y:S02]  /*f350*/  BSSY B2, `(.L_x_9346) ;  /* 0x0000005000027945 */ /* 0x000fe40003800000 */
[----:B------:R-:W3:Y:S01]  /*f360*/  SYNCS.PHASECHK.TRANS64.TRYWAIT P0, [R2+URZ+0x22840], R3 ;  /* 0x02284003020075a7 */ /* 0x000ee2000800017f */
[----:B--2---:R-:W-:-:S04]  /*f370*/  LOP3.LUT R4, R4, 0x7f, RZ, 0xc0, !PT ;  /* 0x0000007f04047812 */ /* 0x004fc800078ec0ff */
[----:B------:R-:W-:Y:S01]  /*f380*/  ISETP.NE.AND P1, PT, R4, RZ, PT ;  /* 0x000000ff0400720c */ /* 0x000fe20003f25270 */
[----:B---3--:R-:W-:-:S12]  /*f390*/  @!P0 BRA `(.L_x_9347) ;  /* 0x0000002800848947 */ /* 0x008fd80003800000 */
.L_x_9417:
[----:B------:R-:W-:Y:S05]  /*f3a0*/  BSYNC B2 ;  /* 0x0000000000027941 */ /* 0x000fea0003800000 */
.L_x_9346:
[----:B------:R-:W-:Y:S04]  /*f3b0*/  BSSY B2, `(.L_x_9348) ;  /* 0x0000009000027945 */ /* 0x000fe80003800000 */
[----:B------:R-:W-:Y:S05]  /*f3c0*/  @P1 BRA `(.L_x_9349) ;  /* 0x00000000001c1947 */ /* 0x000fea0003800000 */
[----:B------:R-:W3:Y:S01]  /*f3d0*/  S2R R5, SR_TID.X ;  /* 0x0000000000057919 */ /* 0x000ee20000002100 */
[----:B------:R-:W-:-:S04]  /*f3e0*/  IMAD.MOV.U32 R4, RZ, RZ, 0x3000 ;  /* 0x00003000ff047424 */ /* 0x000fc800078e00ff */
[----:B------:R4:W-:Y:S01]  /*f3f0*/  SYNCS.ARRIVE.TRANS64 RZ, [R2+URZ+0x22830], R4 ;  /* 0x0228300402ff79a7 */ /* 0x0009e2000800003f */
[----:B---3--:R-:W-:-:S04]  /*f400*/  LOP3.LUT R5, R5, 0x1f, RZ, 0xc0, !PT ;  /* 0x0000001f05057812 */ /* 0x008fc800078ec0ff */
[----:B------:R-:W-:-:S13]  /*f410*/  ISETP.NE.AND P0, PT, R5, RZ, PT ;  /* 0x000000ff0500720c */ /* 0x000fda0003f05270 */
[----:B----4-:R-:W-:Y:S05]  /*f420*/  @!P0 BRA `(.L_x_9349) ;  /* 0x0000000000048947 */ /* 0x010fea0003800000 */
[----:B------:R-:W-:Y:S01]  /*f430*/  BPT.TRAP 0x1 ;  /* 0x000000040000795c */ /* 0x000fe20000300000 */
.L_x_9349:
[----:B------:R-:W-:Y:S05]  /*f440*/  BSYNC B2 ;  /* 0x0000000000027941 */ /* 0x000fea0003800000 */
.L_x_9348:
[----:B------:R-:W3:Y:S01]  /*f450*/  LDL R4, [R1+0x1c] ;  /* 0x00001c0001047983 */ /* 0x000ee20000100800 */
        /* <DEDUP_REMOVED lines=11> */
.L_x_9350:
        /* <DEDUP_REMOVED lines=10> */
[----:B------:R-:W3:Y:S01]  /*f5b0*/  SYNCS.PHASECHK.TRANS64.TRYWAIT P0, [R2+URZ+0x22860], R3 ;  /* 0x02286003020075a7 */ /* 0x000ee2000800017f */
[----:B------:R-:W-:Y:S04]  /*f5c0*/  BSSY B2, `(.L_x_9351) ;  /* 0x0000002000027945 */ /* 0x000fe80003800000 */
[----:B---3--:R-:W-:Y:S05]  /*f5d0*/  @!P0 BRA `(.L_x_9352) ;  /* 0x0000002800088947 */ /* 0x008fea0003800000 */
.L_x_9418:
[----:B------:R-:W-:Y:S05]  /*f5e0*/  BSYNC B2 ;  /* 0x0000000000027941 */ /* 0x000fea0003800000 */
.L_x_9351:
[----:B------:R-:W-:Y:S01]  /*f5f0*/  BSSY B2, `(.L_x_9353) ;  /* 0x000000b000027945 */ /* 0x000fe20003800000 */
[----:B-1----:R-:W-:Y:S02]  /*f600*/  IMAD.MOV.U32 R8, RZ, RZ, 0x0 ;  /* 0x00000000ff087424 */ /* 0x002fe400078e00ff */
[----:B0-----:R-:W-:Y:S01]  /*f610*/  IMAD.MOV.U32 R9, RZ, RZ, 0x14f00000 ;  /* 0x14f00000ff097424 */ /* 0x001fe200078e00ff */
[----:B------:R-:W-:Y:S06]  /*f620*/  @P1 BRA `(.L_x_9354) ;  /* 0x00000000001c1947 */ /* 0x000fec0003800000 */
[----:B------:R-:W0:Y:S01]  /*f630*/  S2R R5, SR_TID.X ;  /* 0x0000000000057919 */ /* 0x000e220000002100 */
[----:B--23--:R-:W-:-:S04]  /*f640*/  IMAD.MOV.U32 R3, RZ, RZ, 0xc000 ;  /* 0x0000c000ff037424 */ /* 0x00cfc800078e00ff */
[----:B------:R1:W-:Y:S01]  /*f650*/  SYNCS.ARRIVE.TRANS64 RZ, [R2+URZ+0x22850], R3 ;  /* 0x0228500302ff79a7 */ /* 0x0003e2000800003f */
[----:B0-----:R-:W-:-:S04]  /*f660*/  LOP3.LUT R5, R5, 0x1f, RZ, 0xc0, !PT ;  /* 0x0000001f05057812 */ /* 0x001fc800078ec0ff */
[----:B------:R-:W-:-:S13]  /*f670*/  ISETP.NE.AND P0, PT, R5, RZ, PT ;  /* 0x000000ff0500720c */ /* 0x000fda0003f05270 */
[----:B-1----:R-:W-:Y:S05]  /*f680*/  @!P0 BRA `(.L_x_9354) ;  /* 0x0000000000048947 */ /* 0x002fea0003800000 */
[----:B------:R-:W-:Y:S01]  /*f690*/  BPT.TRAP 0x1 ;  /* 0x000000040000795c */ /* 0x000fe20000300000 */
.L_x_9354:
[----:B------:R-:W-:Y:S05]  /*f6a0*/  BSYNC B2 ;  /* 0x0000000000027941 */ /* 0x000fea0003800000 */
.L_x_9353:
[----:B------:R-:W-:Y:S01]  /*f6b0*/  R2UR UR10, R10 ;  /* 0x000000000a0a72ca */ /* 0x000fe200000e0000 */
[----:B--23--:R-:W-:Y:S01]  /*f6c0*/  IMAD R3, R19, 0xc000, R18 ;  /* 0x0000c00013037824 */ /* 0x00cfe200078e0212 */
[----:B------:R-:W-:Y:S01]  /*f6d0*/  R2UR UR6, R8 ;  /* 0x00000000080672ca */ /* 0x000fe200000e0000 */
[----:B------:R-:W-:Y:S01]  /*f6e0*/  UIADD3 UR4, UP0, UR38, 0x470, URZ ;  /* 0x0000047026047890 */ /* 0x000fe2000ff1e03f */
[----:B------:R-:W-:Y:S01]  /*f6f0*/  R2UR UR7, R9 ;  /* 0x00000000090772ca */ /* 0x000fe200000e0000 */
[----:B------:R-:W-:Y:S01]  /*f700*/  VIADD R2, R2, 0x22850 ;  /* 0x0002285002027836 */ /* 0x000fe20000000000 */
[----:B------:R-:W-:Y:S01]  /*f710*/  PLOP3.LUT P0, PT, PT, PT, PT, 0x80, 0x0 ;  /* 0x000000000000781c */ /* 0x000fe20003f0f070 */
[----:B------:R-:W-:Y:S01]  /*f720*/  VIADD R5, R3, 0x400 ;  /* 0x0000040003057836 */ /* 0x000fe20000000000 */
[----:B------:R-:W-:-:S12]  /*f730*/  UIADD3.X UR5, URZ, UR39, URZ, UP0, !UPT ;  /* 0x000000273f057290 */ /* 0x000fd800087fe43f */
.L_x_9355:
        /* <DEDUP_REMOVED lines=15> */
.L_x_9356:
        /* <DEDUP_REMOVED lines=15> */
.L_x_9357:
        /* <DEDUP_REMOVED lines=15> */
.L_x_9358:
        /* <DEDUP_REMOVED lines=10> */
.L_x_9344:
[----:B------:R-:W-:Y:S05]  /*fab0*/  BSYNC B1 ;  /* 0x0000000000017941 */ /* 0x000fea0003800000 */
.L_x_9343:
[----:B------:R-:W2:Y:S01]  /*fac0*/  LDL R5, [R1+0x20] ;  /* 0x0000200001057983 */ /* 0x000ea20000100800 */
[----:B------:R-:W-:Y:S01]  /*fad0*/  VIADD R0, R0, 0xfffffffe ;  /* 0xfffffffe00007836 */ /* 0x000fe20000000000 */
[----:B--2---:R-:W-:-:S13]  /*fae0*/  ISETP.GT.AND P0, PT, R6, R5, PT ;  /* 0x000000050600720c */ /* 0x004fda0003f04270 */
[----:B------:R-:W-:Y:S05]  /*faf0*/  @P0 BRA `(.L_x_9359) ;  /* 0xffffffec00080947 */ /* 0x000fea000383ffff */
.L_x_9308:
[----:B------:R-:W-:Y:S05]  /*fb00*/  BSYNC B0 ;  /* 0x0000000000007941 */ /* 0x000fea0003800000 */
.L_x_9307:
[----:B------:R-:W2:Y:S01]  /*fb10*/  LDL.LU R2, [R1+0x10] ;  /* 0x0000100001027983 */ /* 0x000ea20000300800 */
[----:B------:R-:W3:Y:S01]  /*fb20*/  S2R R3, SR_TID.X ;  /* 0x0000000000037919 */ /* 0x000ee20000002100 */
[----:B------:R-:W-:-:S05]  /*fb30*/  VIADD R19, R19, 0x1 ;  /* 0x0000000113137836 */ /* 0x000fca0000000000 */
[----:B------:R-:W-:-:S04]  /*fb40*/  ISETP.NE.AND P0, PT, R19, 0x2, PT ;  /* 0x000000021300780c */ /* 0x000fc80003f05270 */
[----:B------:R-:W-:Y:S01]  /*fb50*/  SEL R0, RZ, 0x1, P0 ;  /* 0x00000001ff007807 */ /* 0x000fe20000000000 */
[----:B------:R-:W-:Y:S01]  /*fb60*/  BSSY B0, `(.L_x_9360) ;  /* 0x0000013000007945 */ /* 0x000fe20003800000 */
[----:B---3--:R-:W-:-:S04]  /*fb70*/  LOP3.LUT R3, R3, 0x7f, RZ, 0xc0, !PT ;  /* 0x0000007f03037812 */ /* 0x008fc800078ec0ff */
[----:B------:R-:W-:Y:S02]  /*fb80*/  ISETP.NE.AND P1, PT, R3, RZ, PT ;  /* 0x000000ff0300720c */ /* 0x000fe40003f25270 */
[----:B--2---:R-:W-:-:S05]  /*fb90*/  LOP3.LUT R2, R2, R0, RZ, 0x3c, !PT ;  /* 0x0000000002027212 */ /* 0x004fca00078e3cff */
[----:B------:R2:W-:Y:S06]  /*fba0*/  STL [R1+0x10], R2 ;  /* 0x0000100201007387 */ /* 0x0005ec0000100800 */
        /* <DEDUP_REMOVED lines=8> */
[----:B------:R-:W3:Y:S02]  /*fc30*/  S2R R4, SR_LTMASK ;  /* 0x0000000000047919 */ /* 0x000ee40000003900 */
[----:B---3--:R-:W-:-:S04]  /*fc40*/  LOP3.LUT R4, R4, UR4, RZ, 0xc0, !PT ;  /* 0x0000000404047c12 */ /* 0x008fc8000f8ec0ff */
[----:B------:R-:W3:Y:S01]  /*fc50*/  POPC R7, R4 ;  /* 0x0000000400077309 */ /* 0x000ee20000000000 */
[----:B--2---:R-:W3:Y:S02]  /*fc60*/  SHFL.IDX PT, R0, R3, R0, 0x1f ;  /* 0x00001f0003007589 */ /* 0x004ee400000e0000 */
[----:B---3--:R-:W-:-:S05]  /*fc70*/  IADD3 R0, R0, UR37, R7 ;  /* 0x0000002500007c10 */ /* 0x008fca000fffe007 */
[----:B------:R3:W-:Y:S02]  /*fc80*/  STL [R1], R0 ;  /* 0x0000000001007387 */ /* 0x0007e40000100800 */
.L_x_9361:
[----:B------:R-:W-:Y:S05]  /*fc90*/  BSYNC B0 ;  /* 0x0000000000007941 */ /* 0x000fea0003800000 */
.L_x_9360:
[----:B------:R-:W-:-:S07]  /*fca0*/  SEL R19, R19, RZ, P0 ;  /* 0x000000ff13137207 */ /* 0x000fce0000000000 */
.L_x_9279:
[----:B------:R-:W-:Y:S05]  /*fcb0*/  BSYNC B7 ;  /* 0x0000000000077941 */ /* 0x000fea0003800000 */
.L_x_9277:
[----:B---34-:R-:W3:Y:S02]  /*fcc0*/  LDL R0, [R1+0x5c] ;  /* 0x00005c0001007983 */ /* 0x018ee40000100800 */
[----:B---3--:R-:W-:-:S13]  /*fcd0*/  ISETP.NE.AND P0, PT, R0, RZ, PT ;  /* 0x000000ff0000720c */ /* 0x008fda0003f05270 */
[----:B------:R-:W-:Y:S05]  /*fce0*/  @!P0 BRA `(.L_x_9362) ;  /* 0x00000000002c8947 */ /* 0x000fea0003800000 */
[----:B------:R-:W-:Y:S05]  /*fcf0*/  WARPSYNC.ALL ;  /* 0x0000000000007948 */ /* 0x000fea0003800000 */
[----:B------:R-:W3:Y:S08]  /*fd00*/  S2UR UR5, SR_CgaCtaId ;  /* 0x00000000000579c3 */ /* 0x000ef00000008800 */
[----:B------:R-:W-:Y:S06]  /*fd10*/  BAR.SYNC.DEFER_BLOCKING 0x5, 0x180 ;  /* 0x0146000000007b1d */ /* 0x000fec0000010000 */
[----:B------:R-:W-:-:S02]  /*fd20*/  UMOV UR4, 0x400 ;  /* 0x0000040000047882 */ /* 0x000fc40000000000 */
[----:B---3--:R-:W-:-:S06]  /*fd30*/  ULEA UR4, UR5, UR4, 0x18 ;  /* 0x0000000405047291 */ /* 0x008fcc000f8ec03f */
[----:B------:R-:W-:-:S05]  /*fd40*/  IMAD.U32 R18, RZ, RZ, UR4 ;  /* 0x00000004ff127e24 */ /* 0x000fca000f8e00ff */
[----:B--2---:R-:W2:Y:S04]  /*fd50*/  LDS.128 R4, [R18+0x228d0] ;  /* 0x0228d00012047984 */ /* 0x004ea80000000c00 */
[----:B--2---:R2:W-:Y:S04]  /*fd60*/  STL.64 [R1], R4 ;  /* 0x0000000401007387 */ /* 0x0045e80000100a00 */
[----:B------:R2:W-:Y:S01]  /*fd70*/  STL.64 [R1+0x8], R6 ;  /* 0x0000080601007387 */ /* 0x0005e20000100a00 */
[----:B------:R-:W-:Y:S06]  /*fd80*/  BAR.ARV 0x4, 0x180 ;  /* 0x0106000000007b1d */ /* 0x000fec0000002000 */
[----:B------:R-:W-:Y:S05]  /*fd90*/  BRA `(.L_x_9363) ;  /* 0x0000000c00187947 */ /* 0x000fea0003800000 */
.L_x_9362:
[----:B------:R-:W3:Y:S01]  /*fda0*/  S2R R16, SR_TID.X ;  /* 0x0000000000107919 */ /* 0x000ee20000002100 */
[----:B------:R-:W-:Y:S01]  /*fdb0*/  UMOV UR4, 0xffffffff ;  /* 0xffffffff00047882 */ /* 0x000fe20000000000 */
[----:B---3--:R-:W-:-:S04]  /*fdc0*/  LOP3.LUT R16, R16, 0x1f, RZ, 0xc0, !PT ;  /* 0x0000001f10107812 */ /* 0x008fc800078ec0ff */
[----:B------:R-:W-:Y:S01]  /*fdd0*/  ISETP.NE.AND P0, PT, R16, 0x1f, PT ;  /* 0x0000001f1000780c */ /* 0x000fe20003f05270 */
[----:B------:R-:W-:-:S12]  /*fde0*/  BRA.DIV UR4, `(.L_x_9364) ;  /* 0x0000002204187947 */ /* 0x000fd8000b800000 */
[----:B------:R-:W1:Y:S01]  /*fdf0*/  LDL.LU R3, [R1] ;  /* 0x0000000001037983 */ /* 0x000e620000300800 */
[----:B------:R-:W-:-:S03]  /*fe00*/  ULDC UR4, c[0x0][0xc3c] ;  /* 0x00030f0000047ab9 */ /* 0x000fc60000000800 */
[----:B--2---:R-:W2:Y:S01]  /*fe10*/  LDL R4, [R1+0xc] ;  /* 0x00000c0001047983 */ /* 0x004ea20000100800 */
[----:B-1----:R-:W-:Y:S02]  /*fe20*/  IMAD.MOV.U32 R10, RZ, RZ, R3 ;  /* 0x000000ffff0a7224 */ /* 0x002fe400078e0003 */
[----:B--2---:R-:W-:-:S05]  /*fe30*/  IMAD.IADD R0, R4, 0x1, R16 ;  /* 0x0000000104007824 */ /* 0x004fca00078e0210 */
[----:B------:R-:W-:-:S13]  /*fe40*/  ISETP.GE.OR P1, PT, R0, UR4, !P0 ;  /* 0x0000000400007c0c */ /* 0x000fda000c726670 */
[----:B------:R-:W1:Y:S08]  /*fe50*/  @!P1 LDC.64 R2, c[0x0][0xc80] ;  /* 0x00032000ff029b82 */ /* 0x000e700000000a00 */
[----:B------:R-:W2:Y:S01]  /*fe60*/  @!P1 LDC.64 R4, c[0x0][0xc78] ;  /* 0x00031e00ff049b82 */ /* 0x000ea20000000a00 */
[----:B-1----:R-:W-:-:S05]  /*fe70*/  @!P1 IMAD.WIDE R2, R0, 0x4, R2 ;  /* 0x0000000400029825 */ /* 0x002fca00078e0202 */
[----:B------:R2:W3:Y:S02]  /*fe80*/  @!P1 LDG.E R6, desc[UR40][R2.64] ;  /* 0x0000002802069981 */ /* 0x0004e4000c1e1900 */
        /* <DEDUP_REMOVED lines=30> */
.L_x_9428:
[----:B------:R-:W-:Y:S02]  /*10070*/  ULDC UR4, c[0x0][0xc38] ;  /* 0x00030e0000047ab9 */ /* 0x000fe40000000800 */
[----:B------:R-:W-:-:S04]  /*10080*/  IMAD.U32 R3, RZ, RZ, UR4 ;  /* 0x00000004ff037e24 */ /* 0x000fc8000f8e00ff */
[----:B-1----:R-:W-:-:S04]  /*10090*/  IMAD R9, R14, R3, RZ ;  /* 0x000000030e097224 */ /* 0x002fc800078e02ff */
[----:B------:R-:W-:-:S05]  /*100a0*/  IMAD.IADD R4, R8, 0x1, R9 ;  /* 0x0000000108047824 */ /* 0x000fca00078e0209 */
[----:B------:R-:W-:-:S13]  /*100b0*/  ISETP.GT.AND P6, PT, R4, R0, PT ;  /* 0x000000000400720c */ /* 0x000fda0003fc4270 */
[----:B------:R-:W-:Y:S05]  /*100c0*/  @P6 BRA `(.L_x_9365) ;  /* 0x0000000000ac6947 */ /* 0x000fea0003800000 */
.L_x_9368:
        /* <DEDUP_REMOVED lines=37> */
.L_x_9436:
[----:B------:R-:W-:Y:S02]  /*10320*/  ULDC UR4, c[0x0][0xc38] ;  /* 0x00030e0000047ab9 */ /* 0x000fe40000000800 */
[----:B------:R-:W-:-:S04]  /*10330*/  IMAD.U32 R3, RZ, RZ, UR4 ;  /* 0x00000004ff037e24 */ /* 0x000fc8000f8e00ff */
[----:B-1----:R-:W-:-:S04]  /*10340*/  IMAD R9, R14, R3, RZ ;  /* 0x000000030e097224 */ /* 0x002fc800078e02ff */
[----:B------:R-:W-:-:S05]  /*10350*/  IMAD.IADD R4, R9, 0x1, R4 ;  /* 0x0000000109047824 */ /* 0x000fca00078e0204 */
[----:B------:R-:W-:-:S13]  /*10360*/  ISETP.GT.AND P6, PT, R4, R0, PT ;  /* 0x000000000400720c */ /* 0x000fda0003fc4270 */
[----:B------:R-:W-:Y:S05]  /*10370*/  @!P6 BRA `(.L_x_9368) ;  /* 0xfffffffc0054e947 */ /* 0x000fea000383ffff */
.L_x_9365:
        /* <DEDUP_REMOVED lines=9> */
.L_x_9441:
[----:B------:R-:W-:-:S13]  /*10410*/  ISETP.NE.AND P0, PT, R8, RZ, PT ;  /* 0x000000ff0800720c */ /* 0x000fda0003f05270 */
[----:B------:R-:W-:Y:S05]  /*10420*/  @!P0 BRA `(.L_x_9370) ;  /* 0x0000000000108947 */ /* 0x000fea0003800000 */
[----:B------:R-:W-:Y:S01]  /*10430*/  UMOV UR4, 0xffffffff ;  /* 0xffffffff00047882 */ /* 0x000fe20000000000 */
[----:B------:R-:W-:Y:S02]  /*10440*/  VIADD R12, R4, 0xffffffff ;  /* 0xffffffff040c7836 */ /* 0x000fe40000000000 */
[----:B------:R-:W-:Y:S05]  /*10450*/  BRA.DIV UR4, `(.L_x_9371) ;  /* 0x0000002204dc7947 */ /* 0x000fea000b800000 */
[----:B------:R4:W0:Y:S02]  /*10460*/  SHFL.IDX PT, R6, R2, R12, 0x1f ;  /* 0x00001f0c02067589 */ /* 0x00082400000e0000 */
.L_x_9370:
        /* <DEDUP_REMOVED lines=63> */
.L_x_9366:
        /* <DEDUP_REMOVED lines=10> */
.L_x_9372:
        /* <DEDUP_REMOVED lines=16> */
.L_x_9363:
[----:B------:R-:W4:Y:S01]  /*10a00*/  LDL R0, [R1+0xc] ;  /* 0x00000c0001007983 */ /* 0x000f220000100800 */
[----:B------:R-:W-:Y:S02]  /*10a10*/  ULDC UR4, c[0x0][0xc3c] ;  /* 0x00030f0000047ab9 */ /* 0x000fe40000000800 */
[----:B----4-:R-:W-:-:S13]  /*10a20*/  ISETP.GE.AND P0, PT, R0, UR4, PT ;  /* 0x0000000400007c0c */ /* 0x010fda000bf06270 */
[----:B------:R-:W-:Y:S05]  /*10a30*/  @!P0 BRA `(.L_x_9373) ;  /* 0xffffffac00208947 */ /* 0x000fea000383ffff */
[----:B------:R-:W-:Y:S05]  /*10a40*/  BSYNC B8 ;  /* 0x0000000000087941 */ /* 0x000fea0003800000 */
.L_x_9271:
[----:B0-----:R-:W4:Y:S01]  /*10a50*/  LDL.LU R0, [R1+0x48] ;  /* 0x0000480001007983 */ /* 0x001f220000300800 */
[----:B------:R-:W-:Y:S01]  /*10a60*/  BSSY B0, `(.L_x_9374) ;  /* 0x000000b000007945 */ /* 0x000fe20003800000 */
[----:B--23--:R-:W0:Y:S01]  /*10a70*/  S2R R5, SR_CgaCtaId ;  /* 0x0000000000057919 */ /* 0x00ce220000008800 */
[----:B----4-:R-:W-:-:S05]  /*10a80*/  VIADD R0, R0, 0x1 ;  /* 0x0000000100007836 */ /* 0x010fca0000000000 */
[----:B-1----:R-:W-:-:S04]  /*10a90*/  LEA.HI R2, R0, R0, RZ, 0x1 ;  /* 0x0000000000027211 */ /* 0x002fc800078f08ff */
[----:B------:R-:W-:-:S05]  /*10aa0*/  LOP3.LUT R3, R2, 0xfffffffe, RZ, 0xc0, !PT ;  /* 0xfffffffe02037812 */ /* 0x000fca00078ec0ff */
[----:B------:R-:W-:Y:S01]  /*10ab0*/  IMAD.IADD R3, R0, 0x1, -R3 ;  /* 0x0000000100037824 */ /* 0x000fe200078e0a03 */
[----:B------:R-:W-:-:S04]  /*10ac0*/  MOV R0, 0x400 ;  /* 0x0000040000007802 */ /* 0x000fc80000000f00 */
[----:B0-----:R-:W-:Y:S02]  /*10ad0*/  LEA R0, R5, R0, 0x18 ;  /* 0x0000000005007211 */ /* 0x001fe400078ec0ff */
[----:B------:R-:W-:-:S04]  /*10ae0*/  SHF.L.U32 R3, R3, 0x1f, RZ ;  /* 0x0000001f03037819 */ /* 0x000fc800000006ff */
[----:B------:R-:W0:Y:S02]  /*10af0*/  SYNCS.PHASECHK.TRANS64.TRYWAIT P0, [R0+URZ+0x22820], R3 ;  /* 0x02282003000075a7 */ /* 0x000e24000800017f */
[----:B0-----:R-:W-:Y:S05]  /*10b00*/  @!P0 BRA `(.L_x_9375) ;  /* 0x0000001c00588947 */ /* 0x001fea0003800000 */
.L_x_9444:
[----:B------:R-:W-:Y:S05]  /*10b10*/  BSYNC B0 ;  /* 0x0000000000007941 */ /* 0x000fea0003800000 */
.L_x_9374:
[----:B------:R-:W-:-:S03]  /*10b20*/  UMOV UR4, 0xffffffff ;  /* 0xffffffff00047882 */ /* 0x000fc60000000000 */
[----:B------:R-:W-:Y:S05]  /*10b30*/  BRA.DIV UR4, `(.L_x_9376) ;  /* 0x0000001e04607947 */ /* 0x000fea000b800000 */
[----:B------:R-:W1:Y:S02]  /*10b40*/  S2R R2, SR_TID.X ;  /* 0x0000000000027919 */ /* 0x000e640000002100 */
[----:B-1----:R-:W-:-:S04]  /*10b50*/  SHF.R.U32.HI R2, RZ, 0x5, R2 ;  /* 0x00000005ff027819 */ /* 0x002fc80000011602 */
[----:B------:R-:W-:-:S05]  /*10b60*/  LOP3.LUT R2, R2, 0x3, RZ, 0xc0, !PT ;  /* 0x0000000302027812 */ /* 0x000fca00078ec0ff */
[----:B------:R1:W2:Y:S02]  /*10b70*/  SHFL.IDX PT, R14, R2, RZ, 0x1f ;  /* 0x00001fff020e7589 */ /* 0x0002a400000e0000 */
.L_x_9447:
[----:B--2---:R-:W-:Y:S01]  /*10b80*/  ISETP.NE.AND P0, PT, R14, RZ, PT ;  /* 0x000000ff0e00720c */ /* 0x004fe20003f05270 */
[----:B------:R-:W-:-:S12]  /*10b90*/  BSSY B0, `(.L_x_9377) ;  /* 0x0000025000007945 */ /* 0x000fd80003800000 */
[----:B------:R-:W-:Y:S05]  /*10ba0*/  @P0 BRA `(.L_x_9378) ;  /* 0x00000000008c0947 */ /* 0x000fea0003800000 */
[----:B------:R-:W-:-:S03]  /*10bb0*/  UMOV UR4, 0xffffffff ;  /* 0xffffffff00047882 */ /* 0x000fc60000000000 */
[----:B------:R-:W-:Y:S05]  /*10bc0*/  BRA.DIV UR4, `(.L_x_9379) ;  /* 0x0000001e04707947 */ /* 0x000fea000b800000 */
[----:B------:R-:W-:-:S13]  /*10bd0*/  ELECT P6, URZ, PT ;  /* 0x00000000003f782f */ /* 0x000fda00038c0000 */
.L_x_9450:
[----:B------:R-:W-:Y:S05]  /*10be0*/  @!P6 BRA `(.L_x_9378) ;  /* 0x00000000007ce947 */ /* 0x000fea0003800000 */
[----:B------:R-:W-:-:S06]  /*10bf0*/  ULOP3.LUT UR4, UR36, 0x2, URZ, 0xfc, !UPT ;  /* 0x0000000224047892 */ /* 0x000fcc000f8efc3f */
[----:B-1----:R-:W-:-:S05]  /*10c00*/  IMAD.U32 R2, RZ, RZ, UR4 ;  /* 0x00000004ff027e24 */ /* 0x002fca000f8e00ff */
[----:B------:R-:W-:-:S13]  /*10c10*/  ISETP.NE.AND P2, PT, R2, 0x3, PT ;  /* 0x000000030200780c */ /* 0x000fda0003f45270 */
[----:B------:R-:W-:Y:S05]  /*10c20*/  @!P2 BRA `(.L_x_9380) ;  /* 0x000000000004a947 */ /* 0x000fea0003800000 */
[----:B------:R-:W-:Y:S01]  /*10c30*/  BPT.TRAP 0x1 ;  /* 0x000000040000795c */ /* 0x000fe20000300000 */
.L_x_9380:
        /* <DEDUP_REMOVED lines=13> */
.L_x_9451:
[----:B------:R-:W1:Y:S02]  /*10d10*/  SYNCS.PHASECHK.TRANS64.TRYWAIT P0, [R7+URZ], R2 ;  /* 0x00000002070075a7 */ /* 0x000e64000800017f */
[----:B-1----:R-:W-:Y:S05]  /*10d20*/  @!P0 BRA `(.L_x_9382) ;  /* 0x0000001c004c8947 */ /* 0x002fea0003800000 */
.L_x_9452:
[----:B------:R-:W-:Y:S05]  /*10d30*/  @!P2 BRA `(.L_x_9383) ;  /* 0x000000000004a947 */ /* 0x000fea0003800000 */
[----:B------:R-:W-:Y:S01]  /*10d40*/  BPT.TRAP 0x1 ;  /* 0x000000040000795c */ /* 0x000fe20000300000 */
.L_x_9383:
[----:B------:R-:W-:-:S04]  /*10d50*/  VIADD R0, R0, 0x22860 ;  /* 0x0002286000007836 */ /* 0x000fc80000000000 */
[----:B------:R-:W-:-:S04]  /*10d60*/  IMAD R4, R19, 0x8, R0 ;  /* 0x0000000813047824 */ /* 0x000fc800078e0200 */
[----:B------:R-:W2:Y:S02]  /*10d70*/  SYNCS.PHASECHK.TRANS64.TRYWAIT P0, [R4+URZ], R5 ;  /* 0x00000005040075a7 */ /* 0x000ea4000800017f */
[----:B--2---:R-:W-:Y:S05]  /*10d80*/  @!P0 BRA `(.L_x_9384) ;  /* 0x0000001c00488947 */ /* 0x004fea0003800000 */
.L_x_9453:
[----:B------:R-:W-:-:S07]  /*10d90*/  IMAD R3, R3, 0x8, R0 ;  /* 0x0000000803037824 */ /* 0x000fce00078e0200 */
.L_x_9385:
[----:B---3--:R3:W4:Y:S02]  /*10da0*/  SYNCS.PHASECHK.TRANS64.TRYWAIT P0, [R3+URZ], R2 ;  /* 0x00000002030075a7 */ /* 0x008724000800017f */
[----:B----4-:R-:W-:Y:S05]  /*10db0*/  @!P0 NANOSLEEP.SYNCS 0x989680 ;  /* 0x009896800000895d */ /* 0x010fea0003900000 */
[----:B------:R-:W4:Y:S02]  /*10dc0*/  @!P0 SYNCS.PHASECHK.TRANS64 P0, [R3+URZ], R2 ;  /* 0x00000002030085a7 */ /* 0x000f24000800007f */
[----:B----4-:R-:W-:Y:S05]  /*10dd0*/  @!P0 BRA `(.L_x_9385) ;  /* 0xfffffffc00f08947 */ /* 0x010fea000383ffff */
.L_x_9378:
[----:B------:R-:W-:Y:S05]  /*10de0*/  BSYNC B0 ;  /* 0x0000000000007941 */ /* 0x000fea0003800000 */
.L_x_9377:
[----:B------:R-:W-:Y:S05]  /*10df0*/  EXIT ;  /* 0x000000000000794d */ /* 0x000fea0003800000 */
.L_x_9222:
[----:B0-----:R0:W1:Y:S02]  /*10e00*/  SYNCS.PHASECHK.TRANS64.TRYWAIT P0, [R6+URZ+0x22800], R3 ;  /* 0x02280003060075a7 */ /* 0x001064000800017f */
[----:B-1----:R-:W-:Y:S05]  /*10e10*/  @!P0 NANOSLEEP.SYNCS 0x989680 ;  /* 0x009896800000895d */ /* 0x002fea0003900000 */
[----:B------:R-:W1:Y:S02]  /*10e20*/  @!P0 SYNCS.PHASECHK.TRANS64 P0, [R6+URZ+0x22800], R3 ;  /* 0x02280003060085a7 */ /* 0x000e64000800007f */
[----:B-1----:R-:W-:Y:S05]  /*10e30*/  @!P0 BRA `(.L_x_9222) ;  /* 0xfffffffc00f08947 */ /* 0x002fea000383ffff */
[----:B------:R-:W-:Y:S05]  /*10e40*/  BRA `(.L_x_9386) ;  /* 0xffffff1000407947 */ /* 0x000fea000383ffff */
.L_x_9226:
[----:B0-----:R-:W-:-:S04]  /*10e50*/  IMAD.U32 R3, RZ, RZ, UR22 ;  /* 0x00000016ff037e24 */ /* 0x001fc8000f8e00ff */
[----:B------:R0:W2:Y:S03]  /*10e60*/  SYNCS.PHASECHK.TRANS64.TRYWAIT P1, [R3+URZ+0x22830], R8 ;  /* 0x02283008030075a7 */ /* 0x0000a6000802017f */
[----:B--2---:R-:W-:Y:S05]  /*10e70*/  @!P1 NANOSLEEP.SYNCS 0x989680 ;  /* 0x009896800000995d */ /* 0x004fea0003900000 */
[----:B------:R-:W2:Y:S02]  /*10e80*/  @!P1 SYNCS.PHASECHK.TRANS64 P1, [R3+URZ+0x22830], R8 ;  /* 0x02283008030095a7 */ /* 0x000ea4000802007f */
[----:B--2---:R-:W-:Y:S05]  /*10e90*/  @!P1 BRA `(.L_x_9226) ;  /* 0xfffffffc00ec9947 */ /* 0x004fea000383ffff */
[----:B------:R-:W-:Y:S05]  /*10ea0*/  BRA `(.L_x_9225) ;  /* 0xffffff1000687947 */ /* 0x000fea000383ffff */
.L_x_9230:
[----:B--2---:R-:W-:-:S04]  /*10eb0*/  IMAD.U32 R9, RZ, RZ, UR22 ;  /* 0x00000016ff097e24 */ /* 0x004fc8000f8e00ff */
[----:B------:R2:W3:Y:S03]  /*10ec0*/  SYNCS.PHASECHK.TRANS64.TRYWAIT P2, [R9+URZ+0x22850], R8 ;  /* 0x02285008090075a7 */ /* 0x0004e6000804017f */
[----:B---3--:R-:W-:Y:S05]  /*10ed0*/  @!P2 NANOSLEEP.SYNCS 0x989680 ;  /* 0x009896800000a95d */ /* 0x008fea0003900000 */
[----:B------:R-:W3:Y:S02]  /*10ee0*/  @!P2 SYNCS.PHASECHK.TRANS64 P2, [R9+URZ+0x22850], R8 ;  /* 0x022850080900a5a7 */ /* 0x000ee4000804007f */
[----:B---3--:R-:W-:Y:S05]  /*10ef0*/  @!P2 BRA `(.L_x_9230) ;  /* 0xfffffffc00eca947 */ /* 0x008fea000383ffff */
[----:B------:R-:W-:Y:S05]  /*10f00*/  BRA `(.L_x_9229) ;  /* 0xffffff2400e07947 */ /* 0x000fea000383ffff */
.L_x_9235:
[----:B-1----:R-:W-:-:S04]  /*10f10*/  IMAD.U32 R3, RZ, RZ, UR24 ;  /* 0x00000018ff037e24 */ /* 0x002fc8000f8e00ff */
[----:B------:R1:W2:Y:S03]  /*10f20*/  SYNCS.PHASECHK.TRANS64.TRYWAIT P2, [R3+URZ+0x22830], R6 ;  /* 0x02283006030075a7 */ /* 0x0002a6000804017f */
[----:B--2---:R-:W-:Y:S05]  /*10f30*/  @!P2 NANOSLEEP.SYNCS 0x989680 ;  /* 0x009896800000a95d */ /* 0x004fea0003900000 */
[----:B------:R-:W2:Y:S02]  /*10f40*/  @!P2 SYNCS.PHASECHK.TRANS64 P2, [R3+URZ+0x22830], R6 ;  /* 0x022830060300a5a7 */ /* 0x000ea4000804007f */
[----:B--2---:R-:W-:Y:S05]  /*10f50*/  @!P2 BRA `(.L_x_9235) ;  /* 0xfffffffc00eca947 */ /* 0x004fea000383ffff */
[----:B------:R-:W-:Y:S05]  /*10f60*/  BRA `(.L_x_9234) ;  /* 0xffffff2800f47947 */ /* 0x000fea000383ffff */
.L_x_9239:
[----:B-1----:R1:W2:Y:S02]  /*10f70*/  SYNCS.PHASECHK.TRANS64.TRYWAIT P2, [R9+URZ+0x22850], R6 ;  /* 0x02285006090075a7 */ /* 0x0022a4000804017f */
[----:B--2---:R-:W-:Y:S05]  /*10f80*/  @!P2 NANOSLEEP.SYNCS 0x989680 ;  /* 0x009896800000a95d */ /* 0x004fea0003900000 */
[----:B------:R-:W2:Y:S02]  /*10f90*/  @!P2 SYNCS.PHASECHK.TRANS64 P2, [R9+URZ+0x22850], R6 ;  /* 0x022850060900a5a7 */ /* 0x000ea4000804007f */
[----:B--2---:R-:W-:Y:S05]  /*10fa0*/  @!P2 BRA `(.L_x_9239) ;  /* 0xfffffffc00f0a947 */ /* 0x004fea000383ffff */
[----:B------:R-:W-:Y:S05]  /*10fb0*/  BRA `(.L_x_9238) ;  /* 0xffffff4400147947 */ /* 0x000fea000383ffff */
.L_x_9285:
        /* <DEDUP_REMOVED lines=11> */
.L_x_9388:
[----:B------:R-:W-:Y:S05]  /*11070*/  BSYNC B0 ;  /* 0x0000000000007941 */ /* 0x000fea0003800000 */
.L_x_9387:
[----:B------:R-:W-:Y:S05]  /*11080*/  BRA `(.L_x_9389) ;  /* 0xffffffb4002c7947 */ /* 0x000fea000383ffff */
.L_x_9287:
[----:B------:R-:W-:Y:S01]  /*11090*/  BSSY B0, `(.L_x_9390) ;  /* 0x0000006000007945 */ /* 0x000fe20003800000 */
[----:B------:R-:W-:-:S07]  /*110a0*/  IMAD.MOV.U32 R15, RZ, RZ, -0x1 ;  /* 0xffffffffff0f7424 */ /* 0x000fce00078e00ff */
[----:B01--4-:R-:W-:Y:S05]  /*110b0*/  WARPSYNC.COLLECTIVE R15, `(.L_x_9391) ;  /* 0x000000000f0c7348 */ /* 0x013fea0003c00000 */
[----:B------:R-:W-:Y:S02]  /*110c0*/  ELECT P6, UR62, PT ;  /* 0x00000000003e782f */ /* 0x000fe400038c0000 */
[----:B------:R-:W-:Y:S01]  /*110d0*/  MOV R14, UR62 ;  /* 0x0000003e000e7c02 */ /* 0x000fe20008000f00 */
[----:B01--4-:R-:W-:Y:S10]  /*110e0*/  ENDCOLLECTIVE ;  /* 0x000000000000791b */ /* 0x013ff40003800000 */
.L_x_9391:
[----:B------:R-:W-:Y:S05]  /*110f0*/  BSYNC B0 ;  /* 0x0000000000007941 */ /* 0x000fea0003800000 */
.L_x_9390:
[----:B------:R-:W-:Y:S05]  /*11100*/  BRA `(.L_x_9392) ;  /* 0xffffffb400307947 */ /* 0x000fea000383ffff */
.L_x_9289:
[----:B--2---:R2:W3:Y:S02]  /*11110*/  SYNCS.PHASECHK.TRANS64.TRYWAIT P0, [R0+URZ+0x22840], R2 ;  /* 0x02284002000075a7 */ /* 0x0044e4000800017f */
[----:B---3--:R-:W-:Y:S05]  /*11120*/  @!P0 NANOSLEEP.SYNCS 0x989680 ;  /* 0x009896800000895d */ /* 0x008fea0003900000 */
[----:B------:R-:W3:Y:S02]  /*11130*/  @!P0 SYNCS.PHASECHK.TRANS64 P0, [R0+URZ+0x22840], R2 ;  /* 0x02284002000085a7 */ /* 0x000ee4000800007f */
[----:B---3--:R-:W-:Y:S05]  /*11140*/  @!P0 BRA `(.L_x_9289) ;  /* 0xfffffffc00f08947 */ /* 0x008fea000383ffff */
[----:B------:R-:W-:Y:S05]  /*11150*/  BRA `(.L_x_9393) ;  /* 0xffffffb400907947 */ /* 0x000fea000383ffff */
.L_x_9293:
        /* <DEDUP_REMOVED lines=15> */
.L_x_9394:
[----:B------:R-:W-:Y:S02]  /*11250*/  IMAD.MOV.U32 R13, RZ, RZ, R0 ;  /* 0x000000ffff0d7224 */ /* 0x000fe400078e0000 */
[----:B------:R-:W-:-:S07]  /*11260*/  IMAD.MOV.U32 R6, RZ, RZ, R14 ;  /* 0x000000ffff067224 */ /* 0x000fce00078e000e */
[----:B------:R-:W-:Y:S05]  /*11270*/  WARPSYNC.COLLECTIVE R15, `(.L_x_9395) ;  /* 0x000000000f087348 */ /* 0x000fea0003c00000 */
[----:B------:R0:W1:Y:S02]  /*11280*/  SHFL.IDX P6, R14, R13, R12, R11 ;  /* 0x0000000c0d0e7389 */ /* 0x00006400000c000b */
[----:B01----:R-:W-:Y:S01]  /*11290*/  ENDCOLLECTIVE ;  /* 0x000000000000791b */ /* 0x003fe20003800000 */
.L_x_9395:
[----:B------:R-:W-:Y:S02]  /*112a0*/  IMAD.MOV.U32 R13, RZ, RZ, R2 ;  /* 0x000000ffff0d7224 */ /* 0x000fe400078e0002 */
[----:B------:R-:W-:Y:S02]  /*112b0*/  IMAD.MOV.U32 R12, RZ, RZ, 0x1 ;  /* 0x00000001ff0c7424 */ /* 0x000fe400078e00ff */
[----:B------:R-:W-:-:S07]  /*112c0*/  IMAD.MOV.U32 R7, RZ, RZ, R14 ;  /* 0x000000ffff077224 */ /* 0x000fce00078e000e */
[----:B------:R-:W-:Y:S05]  /*112d0*/  WARPSYNC.COLLECTIVE R15, `(.L_x_9396) ;  /* 0x000000000f087348 */ /* 0x000fea0003c00000 */
[----:B------:R0:W1:Y:S02]  /*112e0*/  SHFL.IDX P6, R14, R13, R12, R11 ;  /* 0x0000000c0d0e7389 */ /* 0x00006400000c000b */
[----:B01----:R-:W-:Y:S01]  /*112f0*/  ENDCOLLECTIVE ;  /* 0x000000000000791b */ /* 0x003fe20003800000 */
.L_x_9396:
        /* <DEDUP_REMOVED lines=15> */
.L_x_9397:
[----:B------:R-:W-:Y:S02]  /*113f0*/  IMAD.MOV.U32 R13, RZ, RZ, R2 ;  /* 0x000000ffff0d7224 */ /* 0x000fe400078e0002 */
[----:B------:R-:W-:Y:S02]  /*11400*/  IMAD.MOV.U32 R12, RZ, RZ, 0x2 ;  /* 0x00000002ff0c7424 */ /* 0x000fe400078e00ff */
[----:B------:R-:W-:-:S07]  /*11410*/  IMAD.MOV.U32 R5, RZ, RZ, R14 ;  /* 0x000000ffff057224 */ /* 0x000fce00078e000e */
[----:B------:R-:W-:Y:S05]  /*11420*/  WARPSYNC.COLLECTIVE R15, `(.L_x_9398) ;  /* 0x000000000f087348 */ /* 0x000fea0003c00000 */
[----:B------:R0:W1:Y:S02]  /*11430*/  SHFL.IDX P6, R14, R13, R12, R11 ;  /* 0x0000000c0d0e7389 */ /* 0x00006400000c000b */
[----:B01----:R-:W-:Y:S01]  /*11440*/  ENDCOLLECTIVE ;  /* 0x000000000000791b */ /* 0x003fe20003800000 */
.L_x_9398:
        /* <DEDUP_REMOVED lines=15> */
.L_x_9399:
[----:B------:R-:W-:Y:S02]  /*11540*/  IMAD.MOV.U32 R13, RZ, RZ, R2 ;  /* 0x000000ffff0d7224 */ /* 0x000fe400078e0002 */
[----:B------:R-:W-:Y:S02]  /*11550*/  IMAD.MOV.U32 R12, RZ, RZ, 0x3 ;  /* 0x00000003ff0c7424 */ /* 0x000fe400078e00ff */
[----:B------:R-:W-:-:S07]  /*11560*/  IMAD.MOV.U32 R5, RZ, RZ, R14 ;  /* 0x000000ffff057224 */ /* 0x000fce00078e000e */
[----:B------:R-:W-:Y:S05]  /*11570*/  WARPSYNC.COLLECTIVE R15, `(.L_x_9400) ;  /* 0x000000000f087348 */ /* 0x000fea0003c00000 */
[----:B------:R0:W1:Y:S02]  /*11580*/  SHFL.IDX P6, R14, R13, R12, R11 ;  /* 0x0000000c0d0e7389 */ /* 0x00006400000c000b */
[----:B01----:R-:W-:Y:S01]  /*11590*/  ENDCOLLECTIVE ;  /* 0x000000000000791b */ /* 0x003fe20003800000 */
.L_x_9400:
        /* <DEDUP_REMOVED lines=15> */
.L_x_9401:
[----:B------:R-:W-:Y:S02]  /*11690*/  IMAD.MOV.U32 R13, RZ, RZ, R2 ;  /* 0x000000ffff0d7224 */ /* 0x000fe400078e0002 */
[----:B------:R-:W-:Y:S02]  /*116a0*/  IMAD.MOV.U32 R12, RZ, RZ, 0x4 ;  /* 0x00000004ff0c7424 */ /* 0x000fe400078e00ff */
[----:B------:R-:W-:-:S07]  /*116b0*/  IMAD.MOV.U32 R5, RZ, RZ, R14 ;  /* 0x000000ffff057224 */ /* 0x000fce00078e000e */
[----:B------:R-:W-:Y:S05]  /*116c0*/  WARPSYNC.COLLECTIVE R15, `(.L_x_9402) ;  /* 0x000000000f087348 */ /* 0x000fea0003c00000 */
[----:B------:R0:W1:Y:S02]  /*116d0*/  SHFL.IDX P6, R14, R13, R12, R11 ;  /* 0x0000000c0d0e7389 */ /* 0x00006400000c000b */
[----:B01----:R-:W-:Y:S01]  /*116e0*/  ENDCOLLECTIVE ;  /* 0x000000000000791b */ /* 0x003fe20003800000 */
.L_x_9402:
        /* <DEDUP_REMOVED lines=15> */
.L_x_9403:
[----:B------:R-:W-:Y:S02]  /*117e0*/  IMAD.MOV.U32 R13, RZ, RZ, R2 ;  /* 0x000000ffff0d7224 */ /* 0x000fe400078e0002 */
[----:B------:R-:W-:Y:S02]  /*117f0*/  IMAD.MOV.U32 R12, RZ, RZ, 0x5 ;  /* 0x00000005ff0c7424 */ /* 0x000fe400078e00ff */
[----:B------:R-:W-:-:S07]  /*11800*/  IMAD.MOV.U32 R5, RZ, RZ, R14 ;  /* 0x000000ffff057224 */ /* 0x000fce00078e000e */
[----:B------:R-:W-:Y:S05]  /*11810*/  WARPSYNC.COLLECTIVE R15, `(.L_x_9404) ;  /* 0x000000000f087348 */ /* 0x000fea0003c00000 */
[----:B------:R0:W1:Y:S02]  /*11820*/  SHFL.IDX P6, R14, R13, R12, R11 ;  /* 0x0000000c0d0e7389 */ /* 0x00006400000c000b */
[----:B01----:R-:W-:Y:S01]  /*11830*/  ENDCOLLECTIVE ;  /* 0x000000000000791b */ /* 0x003fe20003800000 */
.L_x_9404:
        /* <DEDUP_REMOVED lines=15> */
.L_x_9405:
[----:B------:R-:W-:Y:S02]  /*11930*/  IMAD.MOV.U32 R13, RZ, RZ, R2 ;  /* 0x000000ffff0d7224 */ /* 0x000fe400078e0002 */
[----:B------:R-:W-:Y:S02]  /*11940*/  IMAD.MOV.U32 R12, RZ, RZ, 0x6 ;  /* 0x00000006ff0c7424 */ /* 0x000fe400078e00ff */
[----:B------:R-:W-:-:S07]  /*11950*/  IMAD.MOV.U32 R5, RZ, RZ, R14 ;  /* 0x000000ffff057224 */ /* 0x000fce00078e000e */
[----:B------:R-:W-:Y:S05]  /*11960*/  WARPSYNC.COLLECTIVE R15, `(.L_x_9406) ;  /* 0x000000000f087348 */ /* 0x000fea0003c00000 */
[----:B------:R0:W1:Y:S02]  /*11970*/  SHFL.IDX P6, R14, R13, R12, R11 ;  /* 0x0000000c0d0e7389 */ /* 0x00006400000c000b */
[----:B01----:R-:W-:Y:S01]  /*11980*/  ENDCOLLECTIVE ;  /* 0x000000000000791b */ /* 0x003fe20003800000 */
.L_x_9406:
        /* <DEDUP_REMOVED lines=13> */
.L_x_9407:
        /* <DEDUP_REMOVED lines=8> */
.L_x_9408:
        /* <DEDUP_REMOVED lines=13> */
.L_x_9409:
[----:B------:R-:W-:Y:S01]  /*11bb0*/  IMAD.MOV.U32 R0, RZ, RZ, R14 ;  /* 0x000000ffff007224 */ /* 0x000fe200078e000e */
[----:B------:R-:W-:Y:S06]  /*11bc0*/  BRA `(.L_x_9410) ;  /* 0xffffffb800147947 */ /* 0x000fec000383ffff */
.L_x_9296:
[----:B0-----:R0:W1:Y:S02]  /*11bd0*/  SYNCS.PHASECHK.TRANS64.TRYWAIT P0, [R18+URZ+0x22820], R0 ;  /* 0x02282000120075a7 */ /* 0x001064000800017f */
[----:B-1----:R-:W-:Y:S05]  /*11be0*/  @!P0 NANOSLEEP.SYNCS 0x989680 ;  /* 0x009896800000895d */ /* 0x002fea0003900000 */
[----:B------:R-:W1:Y:S02]  /*11bf0*/  @!P0 SYNCS.PHASECHK.TRANS64 P0, [R18+URZ+0x22820], R0 ;  /* 0x02282000120085a7 */ /* 0x000e64000800007f */
[----:B-1----:R-:W-:Y:S05]  /*11c00*/  @!P0 BRA `(.L_x_9296) ;  /* 0xfffffffc00f08947 */ /* 0x002fea000383ffff */
[----:B------:R-:W-:Y:S05]  /*11c10*/  BRA `(.L_x_9411) ;  /* 0xffffffb800707947 */ /* 0x000fea000383ffff */
.L_x_9300:
[----:B0-----:R0:W1:Y:S02]  /*11c20*/  SYNCS.PHASECHK.TRANS64.TRYWAIT P0, [R2+URZ+0x22860], R0 ;  /* 0x02286000020075a7 */ /* 0x001064000800017f */
[----:B-1----:R-:W-:Y:S05]  /*11c30*/  @!P0 NANOSLEEP.SYNCS 0x989680 ;  /* 0x009896800000895d */ /* 0x002fea0003900000 */
[----:B------:R-:W1:Y:S02]  /*11c40*/  @!P0 SYNCS.PHASECHK.TRANS64 P0, [R2+URZ+0x22860], R0 ;  /* 0x02286000020085a7 */ /* 0x000e64000800007f */
[----:B-1----:R-:W-:Y:S05]  /*11c50*/  @!P0 BRA `(.L_x_9300) ;  /* 0xfffffffc00f08947 */ /* 0x002fea000383ffff */
[----:B------:R-:W-:Y:S05]  /*11c60*/  BRA `(.L_x_9412) ;  /* 0xffffffb800947947 */ /* 0x000fea000383ffff */
.L_x_9315:
[----:B--2---:R2:W3:Y:S02]  /*11c70*/  SYNCS.PHASECHK.TRANS64.TRYWAIT P0, [R3+URZ+0x22840], R2 ;  /* 0x02284002030075a7 */ /* 0x0044e4000800017f */
[----:B---3--:R-:W-:Y:S05]  /*11c80*/  @!P0 NANOSLEEP.SYNCS 0x989680 ;  /* 0x009896800000895d */ /* 0x008fea0003900000 */
[----:B------:R-:W3:Y:S02]  /*11c90*/  @!P0 SYNCS.PHASECHK.TRANS64 P0, [R3+URZ+0x22840], R2 ;  /* 0x02284002030085a7 */ /* 0x000ee4000800007f */
[----:B---3--:R-:W-:Y:S05]  /*11ca0*/  @!P0 BRA `(.L_x_9315) ;  /* 0xfffffffc00f08947 */ /* 0x008fea000383ffff */
[----:B------:R-:W-:Y:S05]  /*11cb0*/  BRA `(.L_x_9413) ;  /* 0xffffffc000b47947 */ /* 0x000fea000383ffff */
.L_x_9320:
[----:B0-----:R0:W1:Y:S02]  /*11cc0*/  SYNCS.PHASECHK.TRANS64.TRYWAIT P0, [R3+URZ+0x22860], R2 ;  /* 0x02286002030075a7 */ /* 0x001064000800017f */
[----:B-1----:R-:W-:Y:S05]  /*11cd0*/  @!P0 NANOSLEEP.SYNCS 0x989680 ;  /* 0x009896800000895d */ /* 0x002fea0003900000 */
[----:B------:R-:W1:Y:S02]  /*11ce0*/  @!P0 SYNCS.PHASECHK.TRANS64 P0, [R3+URZ+0x22860], R2 ;  /* 0x02286002030085a7 */ /* 0x000e64000800007f */
[----:B-1----:R-:W-:Y:S05]  /*11cf0*/  @!P0 BRA `(.L_x_9320) ;  /* 0xfffffffc00f08947 */ /* 0x002fea000383ffff */
[----:B------:R-:W-:Y:S05]  /*11d00*/  BRA `(.L_x_9414) ;  /* 0xffffffc400307947 */ /* 0x000fea000383ffff */
.L_x_9331:
[----:B-1----:R1:W2:Y:S02]  /*11d10*/  SYNCS.PHASECHK.TRANS64.TRYWAIT P0, [R4+URZ+0x22840], R2 ;  /* 0x02284002040075a7 */ /* 0x0022a4000800017f */
[----:B--2---:R-:W-:Y:S05]  /*11d20*/  @!P0 NANOSLEEP.SYNCS 0x989680 ;  /* 0x009896800000895d */ /* 0x004fea0003900000 */
[----:B------:R-:W2:Y:S02]  /*11d30*/  @!P0 SYNCS.PHASECHK.TRANS64 P0, [R4+URZ+0x22840], R2 ;  /* 0x02284002040085a7 */ /* 0x000ea4000800007f */
[----:B--2---:R-:W-:Y:S05]  /*11d40*/  @!P0 BRA `(.L_x_9331) ;  /* 0xfffffffc00f08947 */ /* 0x004fea000383ffff */
[----:B------:R-:W-:Y:S05]  /*11d50*/  BRA `(.L_x_9415) ;  /* 0xffffffcc001c7947 */ /* 0x000fea000383ffff */
.L_x_9336:
[----:B0-----:R0:W2:Y:S02]  /*11d60*/  SYNCS.PHASECHK.TRANS64.TRYWAIT P0, [R4+URZ+0x22860], R2 ;  /* 0x02286002040075a7 */ /* 0x0010a4000800017f */
[----:B--2---:R-:W-:Y:S05]  /*11d70*/  @!P0 NANOSLEEP.SYNCS 0x989680 ;  /* 0x009896800000895d */ /* 0x004fea0003900000 */
[----:B------:R-:W2:Y:S02]  /*11d80*/  @!P0 SYNCS.PHASECHK.TRANS64 P0, [R4+URZ+0x22860], R2 ;  /* 0x02286002040085a7 */ /* 0x000ea4000800007f */
[----:B--2---:R-:W-:Y:S05]  /*11d90*/  @!P0 BRA `(.L_x_9336) ;  /* 0xfffffffc00f08947 */ /* 0x004fea000383ffff */
[----:B------:R-:W-:Y:S05]  /*11da0*/  BRA `(.L_x_9416) ;  /* 0xffffffcc00987947 */ /* 0x000fea000383ffff */
.L_x_9347:
[----:B--2---:R2:W3:Y:S02]  /*11db0*/  SYNCS.PHASECHK.TRANS64.TRYWAIT P0, [R2+URZ+0x22840], R3 ;  /* 0x02284003020075a7 */ /* 0x0044e4000800017f */
[----:B---3--:R-:W-:Y:S05]  /*11dc0*/  @!P0 NANOSLEEP.SYNCS 0x989680 ;  /* 0x009896800000895d */ /* 0x008fea0003900000 */
[----:B------:R-:W3:Y:S02]  /*11dd0*/  @!P0 SYNCS.PHASECHK.TRANS64 P0, [R2+URZ+0x22840], R3 ;  /* 0x02284003020085a7 */ /* 0x000ee4000800007f */
[----:B---3--:R-:W-:Y:S05]  /*11de0*/  @!P0 BRA `(.L_x_9347) ;  /* 0xfffffffc00f08947 */ /* 0x008fea000383ffff */
[----:B------:R-:W-:Y:S05]  /*11df0*/  BRA `(.L_x_9417) ;  /* 0xffffffd400687947 */ /* 0x000fea000383ffff */
.L_x_9352:
[----:B---3--:R3:W4:Y:S02]  /*11e00*/  SYNCS.PHASECHK.TRANS64.TRYWAIT P0, [R2+URZ+0x22860], R3 ;  /* 0x02286003020075a7 */ /* 0x008724000800017f */
[----:B----4-:R-:W-:Y:S05]  /*11e10*/  @!P0 NANOSLEEP.SYNCS 0x989680 ;  /* 0x009896800000895d */ /* 0x010fea0003900000 */
[----:B------:R-:W4:Y:S02]  /*11e20*/  @!P0 SYNCS.PHASECHK.TRANS64 P0, [R2+URZ+0x22860], R3 ;  /* 0x02286003020085a7 */ /* 0x000f24000800007f */
[----:B----4-:R-:W-:Y:S05]  /*11e30*/  @!P0 BRA `(.L_x_9352) ;  /* 0xfffffffc00f08947 */ /* 0x010fea000383ffff */
[----:B------:R-:W-:Y:S05]  /*11e40*/  BRA `(.L_x_9418) ;  /* 0xffffffd400e47947 */ /* 0x000fea000383ffff */
.L_x_9364:
[----:B------:R-:W3:Y:S01]  /*11e50*/  LDL R3, [R1] ;  /* 0x0000000001037983 */ /* 0x000ee20000100800 */
[----:B------:R-:W-:Y:S01]  /*11e60*/  BSSY B0, `(.L_x_9419) ;  /* 0x0000008000007945 */ /* 0x000fe20003800000 */
[----:B------:R-:W-:Y:S02]  /*11e70*/  IMAD.MOV.U32 R12, RZ, RZ, RZ ;  /* 0x000000ffff0c7224 */ /* 0x000fe400078e00ff */
[----:B0-----:R-:W-:Y:S02]  /*11e80*/  IMAD.MOV.U32 R11, RZ, RZ, 0x1f ;  /* 0x0000001fff0b7424 */ /* 0x001fe400078e00ff */
[----:B------:R-:W-:Y:S02]  /*11e90*/  IMAD.MOV.U32 R15, RZ, RZ, -0x1 ;  /* 0xffffffffff0f7424 */ /* 0x000fe400078e00ff */
[----:B---3--:R-:W-:-:S07]  /*11ea0*/  IMAD.MOV.U32 R13, RZ, RZ, R3 ;  /* 0x000000ffff0d7224 */ /* 0x008fce00078e0003 */
[----:B-12---:R-:W-:Y:S05]  /*11eb0*/  WARPSYNC.COLLECTIVE R15, `(.L_x_9420) ;  /* 0x000000000f087348 */ /* 0x006fea0003c00000 */
[----:B------:R0:W3:Y:S02]  /*11ec0*/  SHFL.IDX P6, R14, R13, R12, R11 ;  /* 0x0000000c0d0e7389 */ /* 0x0000e400000c000b */
[----:B0123--:R-:W-:Y:S01]  /*11ed0*/  ENDCOLLECTIVE ;  /* 0x000000000000791b */ /* 0x00ffe20003800000 */
.L_x_9420:
[----:B------:R-:W-:Y:S05]  /*11ee0*/  BSYNC B0 ;  /* 0x0000000000007941 */ /* 0x000fea0003800000 */
.L_x_9419:
        /* <DEDUP_REMOVED lines=9> */
.L_x_9421:
        /* <DEDUP_REMOVED lines=25> */
.L_x_9422:
[----:B------:R-:W-:Y:S01]  /*12110*/  IMAD.MOV.U32 R12, RZ, RZ, 0x2 ;  /* 0x00000002ff0c7424 */ /* 0x000fe200078e00ff */
[----:B------:R-:W-:-:S05]  /*12120*/  SEL R3, R14, RZ, P1 ;  /* 0x000000ff0e037207 */ /* 0x000fca0000800000 */
[----:B------:R-:W-:-:S04]  /*12130*/  IMAD.IADD R2, R2, 0x1, R3 ;  /* 0x0000000102027824 */ /* 0x000fc800078e0203 */
[----:B------:R-:W-:-:S07]  /*12140*/  IMAD.MOV.U32 R13, RZ, RZ, R2 ;  /* 0x000000ffff0d7224 */ /* 0x000fce00078e0002 */
[----:B------:R-:W-:Y:S05]  /*12150*/  WARPSYNC.COLLECTIVE R15, `(.L_x_9423) ;  /* 0x000000000f087348 */ /* 0x000fea0003c00000 */
[----:B------:R0:W1:Y:S02]  /*12160*/  SHFL.UP P6, R14, R13, R12, R11 ;  /* 0x0400000c0d0e7389 */ /* 0x00006400000c000b */
[----:B01----:R-:W-:Y:S01]  /*12170*/  ENDCOLLECTIVE ;  /* 0x000000000000791b */ /* 0x003fe20003800000 */
.L_x_9423:
[----:B------:R-:W-:Y:S01]  /*12180*/  IMAD.MOV.U32 R12, RZ, RZ, 0x4 ;  /* 0x00000004ff0c7424 */ /* 0x000fe200078e00ff */
[----:B------:R-:W-:-:S05]  /*12190*/  SEL R3, R14, RZ, P2 ;  /* 0x000000ff0e037207 */ /* 0x000fca0001000000 */
[----:B------:R-:W-:-:S04]  /*121a0*/  IMAD.IADD R2, R2, 0x1, R3 ;  /* 0x0000000102027824 */ /* 0x000fc800078e0203 */
[----:B------:R-:W-:-:S07]  /*121b0*/  IMAD.MOV.U32 R13, RZ, RZ, R2 ;  /* 0x000000ffff0d7224 */ /* 0x000fce00078e0002 */
[----:B------:R-:W-:Y:S05]  /*121c0*/  WARPSYNC.COLLECTIVE R15, `(.L_x_9424) ;  /* 0x000000000f087348 */ /* 0x000fea0003c00000 */
[----:B------:R0:W1:Y:S02]  /*121d0*/  SHFL.UP P6, R14, R13, R12, R11 ;  /* 0x0400000c0d0e7389 */ /* 0x00006400000c000b */
[----:B01----:R-:W-:Y:S01]  /*121e0*/  ENDCOLLECTIVE ;  /* 0x000000000000791b */ /* 0x003fe20003800000 */
.L_x_9424:
[----:B------:R-:W-:Y:S01]  /*121f0*/  IMAD.MOV.U32 R12, RZ, RZ, 0x8 ;  /* 0x00000008ff0c7424 */ /* 0x000fe200078e00ff */
[----:B------:R-:W-:-:S05]  /*12200*/  SEL R3, R14, RZ, P3 ;  /* 0x000000ff0e037207 */ /* 0x000fca0001800000 */
[----:B------:R-:W-:-:S04]  /*12210*/  IMAD.IADD R2, R2, 0x1, R3 ;  /* 0x0000000102027824 */ /* 0x000fc800078e0203 */
[----:B------:R-:W-:-:S07]  /*12220*/  IMAD.MOV.U32 R13, RZ, RZ, R2 ;  /* 0x000000ffff0d7224 */ /* 0x000fce00078e0002 */
[----:B------:R-:W-:Y:S05]  /*12230*/  WARPSYNC.COLLECTIVE R15, `(.L_x_9425) ;  /* 0x000000000f087348 */ /* 0x000fea0003c00000 */
[----:B------:R0:W1:Y:S02]  /*12240*/  SHFL.UP P6, R14, R13, R12, R11 ;  /* 0x0400000c0d0e7389 */ /* 0x00006400000c000b */
[----:B01----:R-:W-:Y:S01]  /*12250*/  ENDCOLLECTIVE ;  /* 0x000000000000791b */ /* 0x003fe20003800000 */
.L_x_9425:
[----:B------:R-:W-:Y:S01]  /*12260*/  IMAD.MOV.U32 R12, RZ, RZ, 0x10 ;  /* 0x00000010ff0c7424 */ /* 0x000fe200078e00ff */
[----:B------:R-:W-:-:S05]  /*12270*/  SEL R3, R14, RZ, P4 ;  /* 0x000000ff0e037207 */ /* 0x000fca0002000000 */
[----:B------:R-:W-:-:S04]  /*12280*/  IMAD.IADD R2, R2, 0x1, R3 ;  /* 0x0000000102027824 */ /* 0x000fc800078e0203 */
[----:B------:R-:W-:-:S07]  /*12290*/  IMAD.MOV.U32 R13, RZ, RZ, R2 ;  /* 0x000000ffff0d7224 */ /* 0x000fce00078e0002 */
[----:B------:R-:W-:Y:S05]  /*122a0*/  WARPSYNC.COLLECTIVE R15, `(.L_x_9426) ;  /* 0x000000000f087348 */ /* 0x000fea0003c00000 */
[----:B------:R0:W1:Y:S02]  /*122b0*/  SHFL.UP P6, R14, R13, R12, R11 ;  /* 0x0400000c0d0e7389 */ /* 0x00006400000c000b */
[----:B01----:R-:W-:Y:S01]  /*122c0*/  ENDCOLLECTIVE ;  /* 0x000000000000791b */ /* 0x003fe20003800000 */
.L_x_9426:
        /* <DEDUP_REMOVED lines=8> */
.L_x_9427:
[----:B------:R-:W-:Y:S05]  /*12350*/  BRA `(.L_x_9428) ;  /* 0xffffffdc00447947 */ /* 0x000fea000383ffff */
.L_x_9367:
        /* <DEDUP_REMOVED lines=8> */
.L_x_9430:
[----:B------:R-:W-:Y:S05]  /*123e0*/  BSYNC B0 ;  /* 0x0000000000007941 */ /* 0x000fea0003800000 */
.L_x_9429:
        /* <DEDUP_REMOVED lines=9> */
.L_x_9431:
[----:B------:R-:W-:Y:S01]  /*12480*/  IMAD.MOV.U32 R12, RZ, RZ, 0x4 ;  /* 0x00000004ff0c7424 */ /* 0x000fe200078e00ff */
[----:B------:R-:W-:-:S05]  /*12490*/  SEL R3, R14, RZ, P2 ;  /* 0x000000ff0e037207 */ /* 0x000fca0001000000 */
[----:B------:R-:W-:-:S04]  /*124a0*/  IMAD.IADD R2, R2, 0x1, R3 ;  /* 0x0000000102027824 */ /* 0x000fc800078e0203 */
[----:B------:R-:W-:-:S07]  /*124b0*/  IMAD.MOV.U32 R13, RZ, RZ, R2 ;  /* 0x000000ffff0d7224 */ /* 0x000fce00078e0002 */
[----:B------:R-:W-:Y:S05]  /*124c0*/  WARPSYNC.COLLECTIVE R15, `(.L_x_9432) ;  /* 0x000000000f087348 */ /* 0x000fea0003c00000 */
[----:B------:R0:W1:Y:S02]  /*124d0*/  SHFL.UP P6, R14, R13, R12, R11 ;  /* 0x0400000c0d0e7389 */ /* 0x00006400000c000b */
[----:B01----:R-:W-:Y:S01]  /*124e0*/  ENDCOLLECTIVE ;  /* 0x000000000000791b */ /* 0x003fe20003800000 */
.L_x_9432:
[----:B------:R-:W-:Y:S01]  /*124f0*/  IMAD.MOV.U32 R12, RZ, RZ, 0x8 ;  /* 0x00000008ff0c7424 */ /* 0x000fe200078e00ff */
[----:B------:R-:W-:-:S05]  /*12500*/  SEL R3, R14, RZ, P3 ;  /* 0x000000ff0e037207 */ /* 0x000fca0001800000 */
[----:B------:R-:W-:-:S04]  /*12510*/  IMAD.IADD R2, R2, 0x1, R3 ;  /* 0x0000000102027824 */ /* 0x000fc800078e0203 */
[----:B------:R-:W-:-:S07]  /*12520*/  IMAD.MOV.U32 R13, RZ, RZ, R2 ;  /* 0x000000ffff0d7224 */ /* 0x000fce00078e0002 */
[----:B------:R-:W-:Y:S05]  /*12530*/  WARPSYNC.COLLECTIVE R15, `(.L_x_9433) ;  /* 0x000000000f087348 */ /* 0x000fea0003c00000 */
[----:B------:R0:W1:Y:S02]  /*12540*/  SHFL.UP P6, R14, R13, R12, R11 ;  /* 0x0400000c0d0e7389 */ /* 0x00006400000c000b */
[----:B01----:R-:W-:Y:S01]  /*12550*/  ENDCOLLECTIVE ;  /* 0x000000000000791b */ /* 0x003fe20003800000 */
.L_x_9433:
[----:B------:R-:W-:Y:S01]  /*12560*/  IMAD.MOV.U32 R12, RZ, RZ, 0x10 ;  /* 0x00000010ff0c7424 */ /* 0x000fe200078e00ff */
[----:B------:R-:W-:-:S05]  /*12570*/  SEL R3, R14, RZ, P4 ;  /* 0x000000ff0e037207 */ /* 0x000fca0002000000 */
[----:B------:R-:W-:-:S04]  /*12580*/  IMAD.IADD R2, R2, 0x1, R3 ;  /* 0x0000000102027824 */ /* 0x000fc800078e0203 */
[----:B------:R-:W-:-:S07]  /*12590*/  IMAD.MOV.U32 R13, RZ, RZ, R2 ;  /* 0x000000ffff0d7224 */ /* 0x000fce00078e0002 */
[----:B------:R-:W-:Y:S05]  /*125a0*/  WARPSYNC.COLLECTIVE R15, `(.L_x_9434) ;  /* 0x000000000f087348 */ /* 0x000fea0003c00000 */
[----:B------:R0:W1:Y:S02]  /*125b0*/  SHFL.UP P6, R14, R13, R12, R11 ;  /* 0x0400000c0d0e7389 */ /* 0x00006400000c000b */
[----:B01----:R-:W-:Y:S01]  /*125c0*/  ENDCOLLECTIVE ;  /* 0x000000000000791b */ /* 0x003fe20003800000 */
.L_x_9434:
        /* <DEDUP_REMOVED lines=8> */
.L_x_9435:
[----:B------:R-:W-:Y:S05]  /*12650*/  BRA `(.L_x_9436) ;  /* 0xffffffdc00307947 */ /* 0x000fea000383ffff */
.L_x_9369:
[----:B------:R-:W-:Y:S01]  /*12660*/  BSSY B0, `(.L_x_9437) ;  /* 0x0000006000007945 */ /* 0x000fe20003800000 */
[----:B------:R-:W-:Y:S01]  /*12670*/  PLOP3.LUT P6, PT, P6, PT, PT, 0x8, 0x0 ;  /* 0x000000000000781c */ /* 0x000fe200037ce170 */
[----:B------:R-:W-:-:S12]  /*12680*/  IMAD.MOV.U32 R15, RZ, RZ, -0x1 ;  /* 0xffffffffff0f7424 */ /* 0x000fd800078e00ff */
[----:B0-----:R-:W-:Y:S05]  /*12690*/  WARPSYNC.COLLECTIVE R15, `(.L_x_9438) ;  /* 0x000000000f087348 */ /* 0x001fea0003c00000 */
[----:B------:R-:W-:Y:S01]  /*126a0*/  VOTE.ANY R14, PT, P6 ;  /* 0x00000000000e7806 */ /* 0x000fe200030e0100 */
[----:B0-----:R-:W-:Y:S06]  /*126b0*/  ENDCOLLECTIVE ;  /* 0x000000000000791b */ /* 0x001fec0003800000 */
.L_x_9438:
[----:B------:R-:W-:Y:S05]  /*126c0*/  BSYNC B0 ;  /* 0x0000000000007941 */ /* 0x000fea0003800000 */
.L_x_9437:
        /* <DEDUP_REMOVED lines=9> */
.L_x_9439:
[----:B------:R-:W-:Y:S02]  /*12760*/  IMAD.MOV.U32 R13, RZ, RZ, R7 ;  /* 0x000000ffff0d7224 */ /* 0x000fe400078e0007 */
[----:B------:R-:W-:-:S07]  /*12770*/  IMAD.MOV.U32 R5, RZ, RZ, R14 ;  /* 0x000000ffff057224 */ /* 0x000fce00078e000e */
[----:B------:R-:W-:Y:S05]  /*12780*/  WARPSYNC.COLLECTIVE R15, `(.L_x_9440) ;  /* 0x000000000f087348 */ /* 0x000fea0003c00000 */
[----:B------:R0:W1:Y:S02]  /*12790*/  SHFL.IDX P6, R14, R13, R12, R11 ;  /* 0x0000000c0d0e7389 */ /* 0x00006400000c000b */
[----:B01----:R-:W-:Y:S01]  /*127a0*/  ENDCOLLECTIVE ;  /* 0x000000000000791b */ /* 0x003fe20003800000 */
.L_x_9440:
[----:B------:R-:W-:Y:S01]  /*127b0*/  IMAD.MOV.U32 R7, RZ, RZ, R14 ;  /* 0x000000ffff077224 */ /* 0x000fe200078e000e */
[----:B------:R-:W-:Y:S06]  /*127c0*/  BRA `(.L_x_9441) ;  /* 0xffffffdc00107947 */ /* 0x000fec000383ffff */
.L_x_9371:
[----:B------:R-:W-:Y:S01]  /*127d0*/  BSSY B0, `(.L_x_9442) ;  /* 0x0000007000007945 */ /* 0x000fe20003800000 */
[----:B------:R-:W-:Y:S02]  /*127e0*/  IMAD.MOV.U32 R13, RZ, RZ, R2 ;  /* 0x000000ffff0d7224 */ /* 0x000fe400078e0002 */
[----:B------:R-:W-:Y:S02]  /*127f0*/  IMAD.MOV.U32 R11, RZ, RZ, 0x1f ;  /* 0x0000001fff0b7424 */ /* 0x000fe400078e00ff */
[----:B------:R-:W-:-:S07]  /*12800*/  IMAD.MOV.U32 R15, RZ, RZ, -0x1 ;  /* 0xffffffffff0f7424 */ /* 0x000fce00078e00ff */
[----:B0123--:R-:W-:Y:S05]  /*12810*/  WARPSYNC.COLLECTIVE R15, `(.L_x_9443) ;  /* 0x000000000f087348 */ /* 0x00ffea0003c00000 */
[----:B------:R4:W0:Y:S02]  /*12820*/  SHFL.IDX P6, R14, R13, R12, R11 ;  /* 0x0000000c0d0e7389 */ /* 0x00082400000c000b */
[----:B01234-:R-:W-:Y:S01]  /*12830*/  ENDCOLLECTIVE ;  /* 0x000000000000791b */ /* 0x01ffe20003800000 */
.L_x_9443:
[----:B------:R-:W-:Y:S05]  /*12840*/  BSYNC B0 ;  /* 0x0000000000007941 */ /* 0x000fea0003800000 */
.L_x_9442:
[----:B------:R-:W-:Y:S01]  /*12850*/  IMAD.MOV.U32 R6, RZ, RZ, R14 ;  /* 0x000000ffff067224 */ /* 0x000fe200078e000e */
[----:B------:R-:W-:Y:S06]  /*12860*/  BRA `(.L_x_9370) ;  /* 0xffffffdc00007947 */ /* 0x000fec000383ffff */
.L_x_9375:
[----:B0-----:R0:W1:Y:S02]  /*12870*/  SYNCS.PHASECHK.TRANS64.TRYWAIT P0, [R0+URZ+0x22820], R3 ;  /* 0x02282003000075a7 */ /* 0x001064000800017f */
[----:B-1----:R-:W-:Y:S05]  /*12880*/  @!P0 NANOSLEEP.SYNCS 0x989680 ;  /* 0x009896800000895d */ /* 0x002fea0003900000 */
[----:B------:R-:W1:Y:S02]  /*12890*/  @!P0 SYNCS.PHASECHK.TRANS64 P0, [R0+URZ+0x22820], R3 ;  /* 0x02282003000085a7 */ /* 0x000e64000800007f */
[----:B-1----:R-:W-:Y:S05]  /*128a0*/  @!P0 BRA `(.L_x_9375) ;  /* 0xfffffffc00f08947 */ /* 0x002fea000383ffff */
[----:B------:R-:W-:Y:S05]  /*128b0*/  BRA `(.L_x_9444) ;  /* 0xffffffe000947947 */ /* 0x000fea000383ffff */
.L_x_9376:
        /* <DEDUP_REMOVED lines=11> */
.L_x_9446:
[----:B------:R-:W-:Y:S05]  /*12970*/  BSYNC B0 ;  /* 0x0000000000007941 */ /* 0x000fea0003800000 */
.L_x_9445:
[----:B------:R-:W-:Y:S05]  /*12980*/  BRA `(.L_x_9447) ;  /* 0xffffffe0007c7947 */ /* 0x000fea000383ffff */
.L_x_9379:
[----:B------:R-:W-:Y:S01]  /*12990*/  BSSY B1, `(.L_x_9448) ;  /* 0x0000006000017945 */ /* 0x000fe20003800000 */
[----:B------:R-:W-:-:S07]  /*129a0*/  IMAD.MOV.U32 R15, RZ, RZ, -0x1 ;  /* 0xffffffffff0f7424 */ /* 0x000fce00078e00ff */
[----:B01----:R-:W-:Y:S05]  /*129b0*/  WARPSYNC.COLLECTIVE R15, `(.L_x_9449) ;  /* 0x000000000f0c7348 */ /* 0x003fea0003c00000 */
[----:B------:R-:W-:Y:S02]  /*129c0*/  ELECT P6, UR62, PT ;  /* 0x00000000003e782f */ /* 0x000fe400038c0000 */
[----:B------:R-:W-:Y:S01]  /*129d0*/  MOV R14, UR62 ;  /* 0x0000003e000e7c02 */ /* 0x000fe20008000f00 */
[----:B01----:R-:W-:Y:S10]  /*129e0*/  ENDCOLLECTIVE ;  /* 0x000000000000791b */ /* 0x003ff40003800000 */
.L_x_9449:
[----:B------:R-:W-:Y:S05]  /*129f0*/  BSYNC B1 ;  /* 0x0000000000017941 */ /* 0x000fea0003800000 */
.L_x_9448:
[----:B------:R-:W-:Y:S05]  /*12a00*/  BRA `(.L_x_9450) ;  /* 0xffffffe000747947 */ /* 0x000fea000383ffff */
.L_x_9381:
[----:B0-----:R0:W1:Y:S02]  /*12a10*/  SYNCS.PHASECHK.TRANS64.TRYWAIT P0, [R6+URZ], R5 ;  /* 0x00000005060075a7 */ /* 0x001064000800017f */
[----:B-1----:R-:W-:Y:S05]  /*12a20*/  @!P0 NANOSLEEP.SYNCS 0x989680 ;  /* 0x009896800000895d */ /* 0x002fea0003900000 */
[----:B------:R-:W1:Y:S02]  /*12a30*/  @!P0 SYNCS.PHASECHK.TRANS64 P0, [R6+URZ], R5 ;  /* 0x00000005060085a7 */ /* 0x000e64000800007f */
[----:B-1----:R-:W-:Y:S05]  /*12a40*/  @!P0 BRA `(.L_x_9381) ;  /* 0xfffffffc00f08947 */ /* 0x002fea000383ffff */
[----:B------:R-:W-:Y:S05]  /*12a50*/  BRA `(.L_x_9451) ;  /* 0xffffffe000ac7947 */ /* 0x000fea000383ffff */
.L_x_9382:
[----:B-1----:R1:W2:Y:S02]  /*12a60*/  SYNCS.PHASECHK.TRANS64.TRYWAIT P0, [R7+URZ], R2 ;  /* 0x00000002070075a7 */ /* 0x0022a4000800017f */
[----:B--2---:R-:W-:Y:S05]  /*12a70*/  @!P0 NANOSLEEP.SYNCS 0x989680 ;  /* 0x009896800000895d */ /* 0x004fea0003900000 */
[----:B------:R-:W2:Y:S02]  /*12a80*/  @!P0 SYNCS.PHASECHK.TRANS64 P0, [R7+URZ], R2 ;  /* 0x00000002070085a7 */ /* 0x000ea4000800007f */
[----:B--2---:R-:W-:Y:S05]  /*12a90*/  @!P0 BRA `(.L_x_9382) ;  /* 0xfffffffc00f08947 */ /* 0x004fea000383ffff */
[----:B------:R-:W-:Y:S05]  /*12aa0*/  BRA `(.L_x_9452) ;  /* 0xffffffe000a07947 */ /* 0x000fea000383ffff */
.L_x_9384:
[----:B--2---:R2:W3:Y:S02]  /*12ab0*/  SYNCS.PHASECHK.TRANS64.TRYWAIT P0, [R4+URZ], R5 ;  /* 0x00000005040075a7 */ /* 0x0044e4000800017f */
[----:B---3--:R-:W-:Y:S05]  /*12ac0*/  @!P0 NANOSLEEP.SYNCS 0x989680 ;  /* 0x009896800000895d */ /* 0x008fea0003900000 */
[----:B------:R-:W3:Y:S02]  /*12ad0*/  @!P0 SYNCS.PHASECHK.TRANS64 P0, [R4+URZ], R5 ;  /* 0x00000005040085a7 */ /* 0x000ee4000800007f */
[----:B---3--:R-:W-:Y:S05]  /*12ae0*/  @!P0 BRA `(.L_x_9384) ;  /* 0xfffffffc00f08947 */ /* 0x008fea000383ffff */
[----:B------:R-:W-:Y:S05]  /*12af0*/  BRA `(.L_x_9453) ;  /* 0xffffffe000a47947 */ /* 0x000fea000383ffff */
.L_x_9454:
        /* <DEDUP_REMOVED lines=16> */
.L_x_15016:


//--------------------- .text._ZN7cutlass13device_kernelIN5flash11enable_sm90INS1_16FlashAttnFwdSm90INS1_25CollectiveMainloopFwdSm90ILi2EN4cute5tupleIJNS5_1CILi1EEES8_S8_EEENS6_IJNS7_ILi128EEENS7_ILi96EEENS7_ILi64EEEEEELi256ENS_6half_tEfNS_4arch4Sm90ELb0ELb0ELb0ELb1ELb0ELb1ELb0ELb1ELb0ELb1ELb1ELb0EEENS1_21CollectiveEpilogueFwdINS6_IJSA_NS7_ILi256EEESB_EEES9_SE_SG_Li256ELb1ELb1ELb1ELb0EEENS1_36VarlenDynamicPersistentTileSchedulerILi128ELi96ELi256ELi128ELb1ELb1ELb1ELb0ELb1ELb1EEEEEEEEEvNT_6ParamsE --------------------------
	.section	.text._ZN7cutlass13device_kernelIN5flash11enable_sm90INS1_16FlashAttnFwdSm90INS1_25CollectiveMainloopFwdSm90ILi2EN4cute5tupleIJNS5_1CILi1EEES8_S8_EEENS6_IJNS7_ILi128EEENS7_ILi96EEENS7_ILi64EEEEEELi256ENS_6half_tEfNS_4arch4Sm90ELb0ELb0ELb0ELb1ELb0ELb1ELb0ELb1ELb0ELb1ELb1ELb0EEENS1_21CollectiveEpilogueFwdINS6_IJSA_NS7_ILi256EEESB_EEES9_SE_SG_Li256ELb1ELb1ELb1ELb0EEENS1_36VarlenDynamicPersistentTileSchedulerILi128ELi96ELi256ELi128ELb1ELb1ELb1ELb0ELb1ELb1EEEEEEEEEvNT_6ParamsE,"ax",@progbits
	.align	128
.text._ZN7cutlass13device_kernelIN5flash11enable_sm90INS1_16FlashAttnFwdSm90INS1_25CollectiveMainloopFwdSm90ILi2EN4cute5tupleIJNS5_1CILi1EEES8_S8_EEENS6_IJNS7_ILi128EEENS7_ILi96EEENS7_ILi64EEEEEELi256ENS_6half_tEfNS_4arch4Sm90ELb0ELb0ELb0ELb1ELb0ELb1ELb0ELb1ELb0ELb1ELb1ELb0EEENS1_21CollectiveEpilogueFwdINS6_IJSA_NS7_ILi256EEESB_EEES9_SE_SG_Li256ELb1ELb1ELb1ELb0EEENS1_36VarlenDynamicPersistentTileSchedulerILi128ELi96ELi256ELi128ELb1ELb1ELb1ELb0ELb1ELb1EEEEEEEEEvNT_6ParamsE:
        .type           _ZN7cutlass13device_kernelIN5flash11enable_sm90INS1_16FlashAttnFwdSm90INS1_25CollectiveMainloopFwdSm90ILi2EN4cute5tupleIJNS5_1CILi1EEES8_S8_EEENS6_IJNS7_ILi128EEENS7_ILi96EEENS7_ILi64EEEEEELi256ENS_6half_tEfNS_4arch4Sm90ELb0ELb0ELb0ELb1ELb0ELb1ELb0ELb1ELb0ELb1ELb1ELb0EEENS1_21CollectiveEpilogueFwdINS6_IJSA_NS7_ILi256EEESB_EEES9_SE_SG_Li256ELb1ELb1ELb1ELb0EEENS1_36VarlenDynamicPersistentTileSchedulerILi128ELi96ELi256ELi128ELb1ELb1ELb1ELb0ELb1ELb1EEEEEEEEEvNT_6ParamsE,@function
        .size           _ZN7cutlass13device_kernelIN5flash11enable_sm90INS1_16FlashAttnFwdSm90INS1_25CollectiveMainloopFwdSm90ILi2EN4cute5tupleIJNS5_1CILi1EEES8_S8_EEENS6_IJNS7_ILi128EEENS7_ILi96EEENS7_ILi64EEEEEELi256ENS_6half_tEfNS_4arch4Sm90ELb0ELb0ELb0ELb1ELb0ELb1ELb0ELb1ELb0ELb1ELb1ELb0EEENS1_21CollectiveEpilogueFwdINS6_IJSA_NS7_ILi256EEESB_EEES9_SE_SG_Li256ELb1ELb1ELb1ELb0EEENS1_36VarlenDynamicPersistentTileSchedulerILi128ELi96ELi256ELi128ELb1ELb1ELb1ELb0ELb1ELb1EEEEEEEEEvNT_6ParamsE,(.L_x_15017 - _ZN7cutlass13device_kernelIN5flash11enable_sm90INS1_16FlashAttnFwdSm90INS1_25CollectiveMainloopFwdSm90ILi2EN4cute5tupleIJNS5_1CILi1EEES8_S8_EEENS6_IJNS7_ILi128EEENS7_ILi96EEENS7_ILi64EEEEEELi256ENS_6half_tEfNS_4arch4Sm90ELb0ELb0ELb0ELb1ELb0ELb1ELb0ELb1ELb0ELb1ELb1ELb0EEENS1_21CollectiveEpilogueFwdINS6_IJSA_NS7_ILi256EEESB_EEES9_SE_SG_Li256ELb1ELb1ELb1ELb0EEENS1_36VarlenDynamicPersistentTileSchedulerILi128ELi96ELi256ELi128ELb1ELb1ELb1ELb0ELb1ELb1EEEEEEEEEvNT_6ParamsE)
        .other          _ZN7cutlass13device_kernelIN5flash11enable_sm90INS1_16FlashAttnFwdSm90INS1_25CollectiveMainloopFwdSm90ILi2EN4cute5tupleIJNS5_1CILi1EEES8_S8_EEENS6_IJNS7_ILi128EEENS7_ILi96EEENS7_ILi64EEEEEELi256ENS_6half_tEfNS_4arch4Sm90ELb0ELb0ELb0ELb1ELb0ELb1ELb0ELb1ELb0ELb1ELb1ELb0EEENS1_21CollectiveEpilogueFwdINS6_IJSA_NS7_ILi256EEESB_EEES9_SE_SG_Li256ELb1ELb1ELb1ELb0EEENS1_36VarlenDynamicPersistentTileSchedulerILi128ELi96ELi256ELi128ELb1ELb1ELb1ELb0ELb1ELb1EEEEEEEEEvNT_6ParamsE,@"STO_CUDA_ENTRY STV_DEFAULT"
_ZN7cutlass13device_kernelIN5flash11enable_sm90INS1_16FlashAttnFwdSm90INS1_25CollectiveMainloopFwdSm90ILi2EN4cute5tupleIJNS5_1CILi1EEES8_S8_EEENS6_IJNS7_ILi128EEENS7_ILi96EEENS7_ILi64EEEEEELi256ENS_6half_tEfNS_4arch4Sm90ELb0ELb0ELb0ELb1ELb0ELb1ELb0ELb1ELb0ELb1ELb1ELb0EEENS1_21CollectiveEpilogueFwdINS6_IJSA_NS7_ILi256EEESB_EEES9_SE_SG_Li256ELb1ELb1ELb1ELb0EEENS1_36VarlenDynamicPersistentTileSchedulerILi128ELi96ELi256ELi128ELb1ELb1ELb1ELb0ELb1ELb1EEEEEEEEEvNT_6ParamsE:
        /* <DEDUP_REMOVED lines=24> */
.L_x_9456:
[----:B------:R-:W-:Y:S05]  /*0180*/  BSYNC B0 ;  /* 0x0000000000007941 */ /* 0x000fea0003800000 */
.L_x_9455:
        /* <DEDUP_REMOVED lines=41> */
.L_x_9457:
        /* <DEDUP_REMOVED lines=22> */
.L_x_9458:
        /* <DEDUP_REMOVED lines=18> */
.L_x_9459:
        /* <DEDUP_REMOVED lines=22> */
.L_x_9460:
        /* <DEDUP_REMOVED lines=22> */
.L_x_9461:
        /* <DEDUP_REMOVED lines=8> */
.L_x_9464:
        /* <DEDUP_REMOVED lines=11> */
[----:B------:R-:W-:Y:S04]  /*0a90*/  BAR.SYNC.DEFER_BLOCKING 0x5, 0x180 ;  /* 0x0146000000007b1d */ /* 0x000fe80000010000 */
[----:B------:R-:W-:-:S02]  /*0aa0*/  IMAD.U32 R19, RZ, RZ, UR4 ;  /* 0x00000004ff137e24 */ /* 0x000fc4000f8e00ff */
[----:B------:R-:W-:-:S03]  /*0ab0*/  ULDC UR4, c[0x0][0xc3c] ;  /* 0x00030f0000047ab9 */ /* 0x000fc60000000800 */
[----:B------:R-:W0:Y:S01]  /*0ac0*/  LDS.128 R152, [R19+0x228d0] ;  /* 0x0228d00013987984 */ /* 0x000e220000000c00 */
[----:B------:R-:W-:Y:S06]  /*0ad0*/  BAR.ARV 0x4, 0x180 ;  /* 0x0106000000007b1d */ /* 0x000fec0000002000 */
[----:B0-----:R-:W-:-:S13]  /*0ae0*/  ISETP.GE.AND P0, PT, R155, UR4, PT ;  /* 0x000000049b007c0c */ /* 0x001fda000bf06270 */
[----:B------:R-:W-:Y:S05]  /*0af0*/  @P0 BRA `(.L_x_9465) ;  /* 0x0000018c00680947 */ /* 0x000fea0003800000 */
[----:B------:R-:W-:Y:S01]  /*0b00*/  VIADD R6, R6, 0xffffff80 ;  /* 0xffffff8006067836 */ /* 0x000fe20000000000 */
[----:B------:R-:W-:Y:S01]  /*0b10*/  CS2R R200, SRZ ;  /* 0x0000000000c87805 */ /* 0x000fe2000001ff00 */
[----:B------:R-:W-:Y:S01]  /*0b20*/  IMAD.MOV.U32 R221, RZ, RZ, RZ ;  /* 0x000000ffffdd7224 */ /* 0x000fe200078e00ff */
[----:B------:R-:W-:Y:S01]  /*0b30*/  ULOP3.LUT UR44, UR36, 0x1, URZ, 0xfc, !UPT ;  /* 0x00000001242c7892 */ /* 0x000fe2000f8efc3f */
[----:B------:R-:W-:Y:S01]  /*0b40*/  IMAD.MOV.U32 R208, RZ, RZ, RZ ;  /* 0x000000ffffd07224 */ /* 0x000fe200078e00ff */
[----:B------:R-:W-:-:S04]  /*0b50*/  SHF.R.S32.HI R3, RZ, 0x1f, R6 ;  /* 0x0000001fff037819 */ /* 0x000fc80000011406 */
[CC--:B------:R-:W-:Y:S02]  /*0b60*/  LEA.HI R0, R3.reuse, R6.reuse, RZ, 0x7 ;  /* 0x0000000603007211 */ /* 0x0c0fe400078f38ff */
[CC--:B------:R-:W-:Y:S02]  /*0b70*/  LEA.HI R2, R3.reuse, R6.reuse, RZ, 0x4 ;  /* 0x0000000603027211 */ /* 0x0c0fe400078f20ff */
[----:B------:R-:W-:Y:S02]  /*0b80*/  LOP3.LUT R5, R0, 0xffffff80, RZ, 0xc0, !PT ;  /* 0xffffff8000057812 */ /* 0x000fe400078ec0ff */
[----:B------:R-:W-:Y:S02]  /*0b90*/  SHF.R.S32.HI R7, RZ, 0x4, R2 ;  /* 0x00000004ff077819 */ /* 0x000fe40000011402 */
[----:B------:R-:W-:Y:S01]  /*0ba0*/  LEA.HI R210, R3, R6, RZ, 0x5 ;  /* 0x0000000603d27211 */ /* 0x000fe200078f28ff */
[----:B------:R-:W-:Y:S01]  /*0bb0*/  IMAD.IADD R13, R6, 0x1, -R5 ;  /* 0x00000001060d7824 */ /* 0x000fe200078e0a05 */
[----:B------:R-:W-:-:S02]  /*0bc0*/  SHF.R.S32.HI R5, RZ, 0x7, R0 ;  /* 0x00000007ff057819 */ /* 0x000fc40000011400 */
[----:B------:R-:W-:Y:S02]  /*0bd0*/  LEA.HI R4, R2, R7, RZ, 0x1 ;  /* 0x0000000702047211 */ /* 0x000fe400078f08ff */
[----:B------:R-:W-:Y:S01]  /*0be0*/  SHF.R.S32.HI R8, RZ, 0x1f, R13 ;  /* 0x0000001fff087819 */ /* 0x000fe2000001140d */
[----:B------:R-:W-:Y:S01]  /*0bf0*/  STL [R1+0x54], R13 ;  /* 0x0000540d01007387 */ /* 0x000fe20000100800 */
[----:B------:R-:W-:Y:S02]  /*0c00*/  LEA.HI R0, R0, R5, RZ, 0x1 ;  /* 0x0000000500007211 */ /* 0x000fe400078f08ff */
[----:B------:R-:W-:Y:S02]  /*0c10*/  LEA.HI R9, R8, R13, RZ, 0x2 ;  /* 0x0000000d08097211 */ /* 0x000fe400078f10ff */
[----:B------:R-:W-:Y:S02]  /*0c20*/  LOP3.LUT R0, R0, 0x3fffffe, RZ, 0xc0, !PT ;  /* 0x03fffffe00007812 */ /* 0x000fe400078ec0ff */
[----:B------:R-:W-:-:S02]  /*0c30*/  SHF.R.S32.HI R10, RZ, 0x2, R9 ;  /* 0x00000002ff0a7819 */ /* 0x000fc40000011409 */
[----:B------:R-:W-:Y:S01]  /*0c40*/  SHF.R.S32.HI R11, RZ, 0x1f, R9 ;  /* 0x0000001fff0b7819 */ /* 0x000fe20000011409 */
[----:B------:R-:W-:Y:S01]  /*0c50*/  IMAD.IADD R0, R5, 0x1, -R0 ;  /* 0x0000000105007824 */ /* 0x000fe200078e0a00 */
[----:B------:R-:W-:Y:S02]  /*0c60*/  LOP3.LUT R4, R4, 0x1ffffffe, RZ, 0xc0, !PT ;  /* 0x1ffffffe04047812 */ /* 0x000fe400078ec0ff */
[CC--:B------:R-:W-:Y:S02]  /*0c70*/  LEA.HI R18, R3.reuse, R6.reuse, RZ, 0x2 ;  /* 0x0000000603127211 */ /* 0x0c0fe400078f10ff */
[----:B------:R-:W-:Y:S01]  /*0c80*/  LEA.HI R3, R3, R6, RZ, 0x3 ;  /* 0x0000000603037211 */ /* 0x000fe200078f18ff */
[----:B------:R-:W-:Y:S01]  /*0c90*/  IMAD.IADD R4, R7, 0x1, -R4 ;  /* 0x0000000107047824 */ /* 0x000fe200078e0a04 */
[----:B------:R-:W-:Y:S02]  /*0ca0*/  LEA.HI R11, R11, R10, RZ, 0x3 ;  /* 0x0000000a0b0b7211 */ /* 0x000fe400078f18ff */
[----:B------:R-:W-:Y:S01]  /*0cb0*/  LOP3.LUT R5, R2, 0x3fffff0, RZ, 0xc0, !PT ;  /* 0x03fffff002057812 */ /* 0x000fe200078ec0ff */
[----:B------:R-:W-:Y:S01]  /*0cc0*/  IMAD.MOV.U32 R2, RZ, RZ, RZ ;  /* 0x000000ffff027224 */ /* 0x000fe200078e00ff */
[----:B------:R-:W-:-:S02]  /*0cd0*/  LOP3.LUT R7, R3, 0xfffffff8, RZ, 0xc0, !PT ;  /* 0xfffffff803077812 */ /* 0x000fc400078ec0ff */
[----:B------:R-:W-:Y:S01]  /*0ce0*/  LOP3.LUT R11, R11, 0xfffffff8, RZ, 0xc0, !PT ;  /* 0xfffffff80b0b7812 */ /* 0x000fe200078ec0ff */
[----:B------:R-:W-:Y:S01]  /*0cf0*/  IMAD.IADD R5, R6, 0x1, -R5 ;  /* 0x0000000106057824 */ /* 0x000fe200078e0a05 */
[----:B------:R-:W-:Y:S01]  /*0d00*/  LEA.HI R8, R8, R13, RZ, 0x5 ;  /* 0x0000000d08087211 */ /* 0x000fe200078f28ff */
[----:B------:R-:W-:Y:S01]  /*0d10*/  IMAD.IADD R7, R6, 0x1, -R7 ;  /* 0x0000000106077824 */ /* 0x000fe200078e0a07 */
[----:B------:R-:W-:Y:S01]  /*0d20*/  LOP3.LUT R3, R18, 0xfffffffc, RZ, 0xc0, !PT ;  /* 0xfffffffc12037812 */ /* 0x000fe200078ec0ff */
[----:B------:R-:W-:Y:S01]  /*0d30*/  IMAD.IADD R11, R10, 0x1, -R11 ;  /* 0x000000010a0b7824 */ /* 0x000fe200078e0a0b */
[----:B------:R-:W-:Y:S01]  /*0d40*/  SHF.R.S32.HI R210, RZ, 0x5, R210 ;  /* 0x00000005ffd27819 */ /* 0x000fe200000114d2 */
[----:B------:R-:W-:Y:S01]  /*0d50*/  IMAD.SHL.U32 R203, R7, 0x8, RZ ;  /* 0x0000000807cb7824 */ /* 0x000fe200078e00ff */
[----:B------:R-:W-:Y:S01]  /*0d60*/  SHF.R.S32.HI R18, RZ, 0x2, R18 ;  /* 0x00000002ff127819 */ /* 0x000fe20000011412 */
[----:B------:R-:W-:Y:S01]  /*0d70*/  IMAD.IADD R3, R6, 0x1, -R3 ;  /* 0x0000000106037824 */ /* 0x000fe200078e0a03 */
[----:B------:R-:W-:Y:S01]  /*0d80*/  SHF.R.S32.HI R8, RZ, 0x5, R8 ;  /* 0x00000005ff087819 */ /* 0x000fe20000011408 */
[----:B------:R-:W-:Y:S01]  /*0d90*/  IMAD R5, R210, 0x10, R5 ;  /* 0x00000010d2057824 */ /* 0x000fe200078e0205 */
[----:B------:R-:W-:Y:S01]  /*0da0*/  LOP3.LUT R9, R9, 0x7ffffffc, RZ, 0xc0, !PT ;  /* 0x7ffffffc09097812 */ /* 0x000fe200078ec0ff */
[----:B------:R-:W-:Y:S01]  /*0db0*/  VIADD R220, R18, 0x40 ;  /* 0x0000004012dc7836 */ /* 0x000fe20000000000 */
[----:B------:R-:W-:Y:S01]  /*0dc0*/  SHF.R.S32.HI R224, RZ, 0x1f, R18 ;  /* 0x0000001fffe07819 */ /* 0x000fe20000011412 */
[----:B------:R-:W-:-:S02]  /*0dd0*/  IMAD R11, R8, 0x10, R11 ;  /* 0x00000010080b7824 */ /* 0x000fc400078e020b */
[----:B------:R-:W-:Y:S01]  /*0de0*/  IMAD R6, R5, 0x8, R4 ;  /* 0x0000000805067824 */ /* 0x000fe200078e0204 */
[----:B------:R-:W-:Y:S01]  /*0df0*/  SHF.R.S32.HI R5, RZ, 0x1f, R220 ;  /* 0x0000001fff057819 */ /* 0x000fe200000114dc */
[----:B------:R-:W-:Y:S01]  /*0e00*/  IMAD R12, R0, 0x40, R11 ;  /* 0x00000040000c7824 */ /* 0x000fe200078e020b */
[----:B------:R-:W-:Y:S01]  /*0e10*/  LEA.HI R0, R3, R3, RZ, 0x1 ;  /* 0x0000000303007211 */ /* 0x000fe200078f08ff */
[----:B------:R-:W-:Y:S01]  /*0e20*/  IMAD.SHL.U32 R209, R220, 0x40, RZ ;  /* 0x00000040dcd17824 */ /* 0x000fe200078e00ff */
[----:B------:R-:W-:Y:S01]  /*0e30*/  LEA.HI R5, R5, R220, RZ, 0x3 ;  /* 0x000000dc05057211 */ /* 0x000fe200078f18ff */
[C---:B------:R-:W-:Y:S01]  /*0e40*/  IMAD.SHL.U32 R16, R3.reuse, 0x8, RZ ;  /* 0x0000000803107824 */ /* 0x040fe200078e00ff */
[----:B------:R-:W-:Y:S01]  /*0e50*/  LOP3.LUT R0, R0, 0x1ffffffe, RZ, 0xc0, !PT ;  /* 0x1ffffffe00007812 */ /* 0x000fe200078ec0ff */
[----:B------:R-:W-:Y:S01]  /*0e60*/  IMAD.SHL.U32 R22, R3, 0x4, RZ ;  /* 0x0000000403167824 */ /* 0x000fe200078e00ff */
[----:B------:R-:W-:Y:S01]  /*0e70*/  LOP3.LUT R209, R209, 0x1c0, RZ, 0xc0, !PT ;  /* 0x000001c0d1d17812 */ /* 0x000fe200078ec0ff */
[----:B------:R-:W-:Y:S01]  /*0e80*/  IMAD.SHL.U32 R5, R5, 0x40, RZ ;  /* 0x0000004005057824 */ /* 0x000fe200078e00ff */
[----:B------:R-:W-:Y:S01]  /*0e90*/  STL [R1+0x68], R12 ;  /* 0x0000680c01007387 */ /* 0x000fe20000100800 */
[----:B------:R-:W-:Y:S01]  /*0ea0*/  IMAD.IADD R0, R3, 0x1, -R0 ;  /* 0x0000000103007824 */ /* 0x000fe200078e0a00 */
[----:B------:R-:W-:Y:S01]  /*0eb0*/  SHF.R.S32.HI R3, RZ, 0x1f, R203 ;  /* 0x0000001fff037819 */ /* 0x000fe200000114cb */
[----:B------:R-:W-:Y:S01]  /*0ec0*/  VIADD R214, R203, 0x40 ;  /* 0x00000040cbd67836 */ /* 0x000fe20000000000 */
[----:B------:R-:W-:Y:S01]  /*0ed0*/  SHF.R.U32.HI R4, RZ, 0x3, R209 ;  /* 0x00000003ff047819 */ /* 0x000fe200000116d1 */
[----:B------:R-:W-:Y:S01]  /*0ee0*/  IMAD R0, R0, 0x8, R12 ;  /* 0x0000000800007824 */ /* 0x000fe200078e020c */
[----:B------:R-:W-:Y:S01]  /*0ef0*/  LOP3.LUT R3, R209, 0x38, R16, 0xf8, !PT ;  /* 0x00000038d1037812 */ /* 0x000fe200078ef810 */
[----:B------:R-:W-:Y:S01]  /*0f00*/  IMAD.IADD R9, R13, 0x1, -R9 ;  /* 0x000000010d097824 */ /* 0x000fe200078e0a09 */
[----:B------:R-:W-:Y:S01]  /*0f10*/  LOP3.LUT R212, R5, 0xfffffe00, RZ, 0xc0, !PT ;  /* 0xfffffe0005d47812 */ /* 0x000fe200078ec0ff */
[----:B------:R-:W-:Y:S01]  /*0f20*/  VIADD R213, R203, 0x80 ;  /* 0x00000080cbd57836 */ /* 0x000fe20000000000 */
[----:B------:R-:W-:Y:S01]  /*0f30*/  SHF.R.S32.HI R5, RZ, 0x1f, R214 ;  /* 0x0000001fff057819 */ /* 0x000fe200000114d6 */
[----:B------:R-:W-:Y:S01]  /*0f40*/  IMAD.SHL.U32 R5, R6, 0x8, RZ ;  /* 0x0000000806057824 */ /* 0x000fe200078e00ff */
[----:B------:R-:W-:Y:S01]  /*0f50*/  LOP3.LUT R4, R212, R3, R4, 0xf6, !PT ;  /* 0x00000003d4047212 */ /* 0x000fe200078ef604 */
[----:B------:R-:W-:Y:S01]  /*0f60*/  IMAD.SHL.U32 R225, R9, 0x2, RZ ;  /* 0x0000000209e17824 */ /* 0x000fe200078e00ff */
[----:B------:R-:W-:Y:S01]  /*0f70*/  SHF.R.S32.HI R7, RZ, 0x1f, R213 ;  /* 0x0000001fff077819 */ /* 0x000fe200000114d5 */
[----:B------:R-:W-:Y:S01]  /*0f80*/  VIADD R202, R22, 0x10 ;  /* 0x0000001016ca7836 */ /* 0x000fe20000000000 */
[----:B------:R0:W-:Y:S01]  /*0f90*/  STL [R1+0x70], R5 ;  /* 0x0000700501007387 */ /* 0x0001e20000100800 */
[----:B------:R-:W-:-:S02]  /*0fa0*/  IMAD R3, R4, 0x2, R19 ;  /* 0x0000000204037824 */ /* 0x000fc400078e0213 */
[C---:B------:R-:W-:Y:S02]  /*0fb0*/  VIADD R27, R225.reuse, 0x18 ;  /* 0x00000018e11b7836 */ /* 0x040fe40000000000 */
[C---:B------:R-:W-:Y:S01]  /*0fc0*/  VIADD R24, R225.reuse, 0x30 ;  /* 0x00000030e1187836 */ /* 0x040fe20000000000 */
[----:B------:R1:W-:Y:S01]  /*0fd0*/  STL [R1+0x64], R3 ;  /* 0x0000640301007387 */ /* 0x0003e20000100800 */
[C---:B------:R-:W-:Y:S01]  /*0fe0*/  VIADD R15, R225.reuse, 0x48 ;  /* 0x00000048e10f7836 */ /* 0x040fe20000000000 */
[----:B------:R-:W-:Y:S01]  /*0ff0*/  SHF.R.S32.HI R4, RZ, 0x1f, R27 ;  /* 0x0000001fff047819 */ /* 0x000fe2000001141b */
[C---:B------:R-:W-:Y:S01]  /*1000*/  VIADD R11, R225.reuse, 0x60 ;  /* 0x00000060e10b7836 */ /* 0x040fe20000000000 */
[----:B------:R2:W-:Y:S01]  /*1010*/  STL [R1+0x6c], R0 ;  /* 0x00006c0001007387 */ /* 0x0005e20000100800 */
[C---:B------:R-:W-:Y:S01]  /*1020*/  VIADD R8, R225.reuse, 0x78 ;  /* 0x00000078e1087836 */ /* 0x040fe20000000000 */
[----:B------:R-:W-:Y:S01]  /*1030*/  SHF.R.S32.HI R4, RZ, 0x1f, R24 ;  /* 0x0000001fff047819 */ /* 0x000fe20000011418 */
[C---:B0-----:R-:W-:Y:S01]  /*1040*/  VIADD R5, R225.reuse, 0x90 ;  /* 0x00000090e1057836 */ /* 0x041fe20000000000 */
[----:B------:R-:W-:Y:S01]  /*1050*/  SHF.R.S32.HI R4, RZ, 0x1f, R15 ;  /* 0x0000001fff047819 */ /* 0x000fe2000001140f */
[C---:B------:R-:W-:Y:S01]  /*1060*/  VIADD R237, R225.reuse, 0xa0 ;  /* 0x000000a0e1ed7836 */ /* 0x040fe20000000000 */
        /* <DEDUP_REMOVED lines=51> */
[----:B--2---:R-:W-:-:S07]  /*13a0*/  SHF.R.S32.HI R3, RZ, 0x1f, R226 ;  /* 0x0000001fff037819 */ /* 0x004fce00000114e2 */
.L_x_9611:
[----:B0-23--:R-:W0:Y:S02]  /*13b0*/  LDC.64 R4, c[0x0][0xc88] ;  /* 0x00032200ff047b82 */ /* 0x00de240000000a00 */
[----:B0-----:R-:W-:-:S05]  /*13c0*/  IMAD.WIDE R4, R155, 0x4, R4 ;  /* 0x000000049b047825 */ /* 0x001fca00078e0204 */
[----:B------:R-:W2:Y:S01]  /*13d0*/  LDG.E R217, desc[UR40][R4.64] ;  /* 0x0000002804d97981 */ /* 0x000ea2000c1e1900 */
[----:B------:R-:W-:Y:S05]  /*13e0*/  YIELD ;  /* 0x0000000000007946 */ /* 0x000fea0003800000 */
[----:B------:R-:W-:Y:S01]  /*13f0*/  ULDC.64 UR4, c[0x0][0xa28] ;  /* 0x00028a0000047ab9 */ /* 0x000fe20000000a00 */
[----:B------:R-:W-:Y:S01]  /*1400*/  ULDC.64 UR8, c[0x0][0xa18] ;  /* 0x0002860000087ab9 */ /* 0x000fe20000000a00 */
[----:B------:R-:W-:Y:S01]  /*1410*/  ISETP.NE.U32.AND P1, PT, RZ, UR4, PT ;  /* 0x00000004ff007c0c */ /* 0x000fe2000bf25070 */
[----:B------:R-:W-:Y:S01]  /*1420*/  ULDC.64 UR6, c[0x0][0xa08] ;  /* 0x0002820000067ab9 */ /* 0x000fe20000000a00 */
[----:B----4-:R-:W-:Y:S01]  /*1430*/  IMAD.MOV.U32 R11, RZ, RZ, RZ ;  /* 0x000000ffff0b7224 */ /* 0x010fe200078e00ff */
[----:B------:R-:W-:Y:S01]  /*1440*/  ISETP.NE.U32.AND P0, PT, RZ, UR6, PT ;  /* 0x00000006ff007c0c */ /* 0x000fe2000bf05070 */
[----:B------:R-:W-:Y:S01]  /*1450*/  IMAD.MOV.U32 R31, RZ, RZ, RZ ;  /* 0x000000ffff1f7224 */ /* 0x000fe200078e00ff */
[----:B------:R-:W-:-:S02]  /*1460*/  ISETP.NE.AND.EX P1, PT, RZ, UR5, PT, P1 ;  /* 0x00000005ff007c0c */ /* 0x000fc4000bf25310 */
[----:B------:R-:W-:Y:S02]  /*1470*/  ISETP.NE.AND.EX P0, PT, RZ, UR7, PT, P0 ;  /* 0x00000007ff007c0c */ /* 0x000fe4000bf05300 */
[----:B--2---:R-:W-:Y:S01]  /*1480*/  SHF.R.S32.HI R0, RZ, 0x1f, R217 ;  /* 0x0000001fff007819 */ /* 0x004fe200000114d9 */
[----:B------:R-:W-:-:S08]  /*1490*/  IMAD.SHL.U32 R218, R217, 0x4, RZ ;  /* 0x00000004d9da7824 */ /* 0x000fd000078e00ff */
[C---:B------:R-:W-:Y:S02]  /*14a0*/  @P1 LEA R6, P2, R217.reuse, UR4, 0x2 ;  /* 0x00000004d9061c11 */ /* 0x040fe4000f8410ff */
[C-C-:B------:R-:W-:Y:S01]  /*14b0*/  SHF.L.U64.HI R219, R217.reuse, 0x2, R0.reuse ;  /* 0x00000002d9db7819 */ /* 0x140fe20000010200 */
[----:B------:R0:W-:Y:S01]  /*14c0*/  STL [R1+0x4c], R0 ;  /* 0x00004c0001007387 */ /* 0x0001e20000100800 */
[----:B------:R-:W-:Y:S02]  /*14d0*/  @P1 LEA.HI.X R7, R217, UR5, R0, 0x2, P2 ;  /* 0x00000005d9071c11 */ /* 0x000fe400090f1400 */
[----:B------:R-:W-:Y:S01]  /*14e0*/  ISETP.NE.U32.AND P2, PT, RZ, UR8, PT ;  /* 0x00000008ff007c0c */ /* 0x000fe2000bf45070 */
[----:B------:R-:W-:Y:S01]  /*14f0*/  ULDC UR4, c[0x0][0x288] ;  /* 0x0000a20000047ab9 */ /* 0x000fe20000000800 */
[----:B------:R-:W-:Y:S01]  /*1500*/  IADD3 R8, P3, R218, UR6, RZ ;  /* 0x00000006da087c10 */ /* 0x000fe2000ff7e0ff */
[----:B------:R0:W5:Y:S01]  /*1510*/  @P1 LDG.E R11, desc[UR40][R6.64] ;  /* 0x00000028060b1981 */ /* 0x000162000c1e1900 */
[----:B------:R-:W-:Y:S01]  /*1520*/  ISETP.NE.AND.EX P2, PT, RZ, UR9, PT, P2 ;  /* 0x00000009ff007c0c */ /* 0x000fe2000bf45320 */
[----:B------:R-:W-:Y:S01]  /*1530*/  IMAD.U32 R155, RZ, RZ, UR4 ;  /* 0x00000004ff9b7e24 */ /* 0x000fe2000f8e00ff */
[----:B------:R-:W-:Y:S01]  /*1540*/  IADD3.X R9, R219, UR7, RZ, P3, !PT ;  /* 0x00000007db097c10 */ /* 0x000fe20009ffe4ff */
[----:B------:R-:W-:-:S04]  /*1550*/  ULDC.64 UR4, c[0x0][0x418] ;  /* 0x0001060000047ab9 */ /* 0x000fc80000000a00 */
[----:B------:R0:W5:Y:S06]  /*1560*/  @P0 LDG.E R31, desc[UR40][R8.64] ;  /* 0x00000028081f0981 */ /* 0x00016c000c1e1900 */
[----:B------:R-:W-:-:S04]  /*1570*/  @P2 IADD3 R4, P1, R218, UR8, RZ ;  /* 0x00000008da042c10 */ /* 0x000fc8000ff3e0ff */
[----:B------:R-:W-:-:S05]  /*1580*/  @P2 IADD3.X R5, R219, UR9, RZ, P1, !PT ;  /* 0x00000009db052c10 */ /* 0x000fca0008ffe4ff */
[----:B------:R0:W5:Y:S01]  /*1590*/  @P2 LDG.E R155, desc[UR40][R4.64] ;  /* 0x00000028049b2981 */ /* 0x000162000c1e1900 */
[----:B------:R-:W-:-:S03]  /*15a0*/  UISETP.NE.U32.AND UP0, UPT, UR4, URZ, UPT ;  /* 0x0000003f0400728c */ /* 0x000fc6000bf05070 */
[----:B------:R-:W-:Y:S01]  /*15b0*/  ULDC UR4, c[0x0][0x424] ;  /* 0x0001090000047ab9 */ /* 0x000fe20000000800 */
[----:B------:R-:W-:-:S03]  /*15c0*/  UISETP.NE.AND.EX UP0, UPT, UR5, URZ, UPT, UP0 ;  /* 0x0000003f0500728c */ /* 0x000fc6000bf05300 */
[----:B------:R-:W-:Y:S01]  /*15d0*/  ULDC UR5, c[0x0][0x2f0] ;  /* 0x0000bc0000057ab9 */ /* 0x000fe20000000800 */
[----:B------:R-:W-:-:S04]  /*15e0*/  USEL UR4, UR4, 0x1, UP0 ;  /* 0x0000000104047887 */ /* 0x000fc80008000000 */
[----:B------:R-:W-:-:S03]  /*15f0*/  UIMAD UR4, UR4, UR5, URZ ;  /* 0x00000005040472a4 */ /* 0x000fc6000f8e023f */
[----:B------:R-:W-:Y:S02]  /*1600*/  ULDC UR5, c[0x0][0x348] ;  /* 0x0000d20000057ab9 */ /* 0x000fe40000000800 */
[----:B------:R-:W-:Y:S02]  /*1610*/  IMAD.U32 R24, RZ, RZ, UR5 ;  /* 0x00000005ff187e24 */ /* 0x000fe4000f8e00ff */
[----:B------:R-:W-:Y:S01]  /*1620*/  IMAD.U32 R30, RZ, RZ, UR4 ;  /* 0x00000004ff1e7e24 */ /* 0x000fe2000f8e00ff */
        /* <DEDUP_REMOVED lines=10> */
.L_x_9466:
[----:B------:R-:W-:Y:S01]  /*16d0*/  ULDC.64 UR4, c[0x0][0xa20] ;  /* 0x0002880000047ab9 */ /* 0x000fe20000000a00 */
[C---:B------:R-:W-:Y:S01]  /*16e0*/  LOP3.LUT R3, R154.reuse, 0xff000000, RZ, 0xc0, !PT ;  /* 0xff0000009a037812 */ /* 0x040fe200078ec0ff */
[----:B------:R-:W-:Y:S01]  /*16f0*/  IMAD.MOV.U32 R222, RZ, RZ, R153 ;  /* 0x000000ffffde7224 */ /* 0x000fe200078e0099 */
[----:B------:R-:W-:Y:S02]  /*1700*/  ISETP.NE.U32.AND P1, PT, RZ, UR4, PT ;  /* 0x00000004ff007c0c */ /* 0x000fe4000bf25070 */
[C---:B------:R-:W-:Y:S02]  /*1710*/  LOP3.LUT R0, R154.reuse, 0xff0000, RZ, 0xc0, !PT ;  /* 0x00ff00009a007812 */ /* 0x040fe400078ec0ff */
[----:B------:R-:W-:Y:S02]  /*1720*/  ISETP.NE.AND.EX P1, PT, RZ, UR5, PT, P1 ;  /* 0x00000005ff007c0c */ /* 0x000fe4000bf25310 */
[----:B------:R-:W-:Y:S02]  /*1730*/  SHF.R.U32.HI R3, RZ, 0x8, R3 ;  /* 0x00000008ff037819 */ /* 0x000fe40000011603 */
[----:B------:R-:W-:-:S02]  /*1740*/  LOP3.LUT R215, R154, 0xffff, RZ, 0xc0, !PT ;  /* 0x0000ffff9ad77812 */ /* 0x000fc400078ec0ff */
[----:B------:R-:W-:-:S07]  /*1750*/  LEA.HI R216, R0, R3, RZ, 0x10 ;  /* 0x0000000300d87211 */ /* 0x000fce00078f80ff */
[----:B------:R-:W-:Y:S05]  /*1760*/  @!P1 BRA `(.L_x_9467) ;  /* 0x0000000000109947 */ /* 0x000fea0003800000 */
[----:B------:R-:W-:-:S04]  /*1770*/  IADD3 R4, P0, R218, UR4, RZ ;  /* 0x00000004da047c10 */ /* 0x000fc8000ff1e0ff */
[----:B------:R-:W-:-:S05]  /*1780*/  IADD3.X R5, R219, UR5, RZ, P0, !PT ;  /* 0x00000005db057c10 */ /* 0x000fca00087fe4ff */
[----:B------:R0:W5:Y:S01]  /*1790*/  LDG.E R30, desc[UR40][R4.64] ;  /* 0x00000028041e7981 */ /* 0x000162000c1e1900 */
[----:B------:R-:W-:Y:S05]  /*17a0*/  BRA `(.L_x_9468) ;  /* 0x0000000000107947 */ /* 0x000fea0003800000 */
.L_x_9467:
[----:B------:R-:W-:Y:S05]  /*17b0*/  @!P0 BRA `(.L_x_9468) ;  /* 0x00000000000c8947 */ /* 0x000fea0003800000 */
[----:B------:R-:W2:Y:S04]  /*17c0*/  LDG.E R3, desc[UR40][R8.64] ;  /* 0x0000002808037981 */ /* 0x000ea8000c1e1900 */
[----:B------:R-:W2:Y:S02]  /*17d0*/  LDG.E R30, desc[UR40][R8.64+0x4] ;  /* 0x00000428081e7981 */ /* 0x000ea4000c1e1900 */
[----:B--2---:R-:W-:-:S07]  /*17e0*/  IMAD.IADD R30, R30, 0x1, -R3 ;  /* 0x000000011e1e7824 */ /* 0x004fce00078e0a03 */
.L_x_9468:
[----:B------:R-:W-:Y:S02]  /*17f0*/  ULDC.64 UR4, c[0x0][0xa10] ;  /* 0x0002840000047ab9 */ /* 0x000fe40000000a00 */
[----:B------:R-:W-:-:S04]  /*1800*/  ISETP.NE.U32.AND P0, PT, RZ, UR4, PT ;  /* 0x00000004ff007c0c */ /* 0x000fc8000bf05070 */
[----:B------:R-:W-:Y:S01]  /*1810*/  ISETP.NE.AND.EX P0, PT, RZ, UR5, PT, P0 ;  /* 0x00000005ff007c0c */ /* 0x000fe2000bf05300 */
[----:B------:R-:W-:-:S12]  /*1820*/  ULDC.64 UR4, c[0x0][0xa30] ;  /* 0x00028c0000047ab9 */ /* 0x000fd80000000a00 */
[----:B0-----:R-:W0:Y:S01]  /*1830*/  @P0 LDC.64 R4, c[0x0][0xa10] ;  /* 0x00028400ff040b82 */ /* 0x001e220000000a00 */
[----:B------:R-:W-:-:S04]  /*1840*/  ISETP.NE.U32.AND P1, PT, RZ, UR4, PT ;  /* 0x00000004ff007c0c */ /* 0x000fc8000bf25070 */
[----:B------:R-:W-:Y:S01]  /*1850*/  ISETP.NE.AND.EX P1, PT, RZ, UR5, PT, P1 ;  /* 0x00000005ff007c0c */ /* 0x000fe2000bf25310 */
[----:B0-----:R-:W-:-:S05]  /*1860*/  @P0 IMAD.WIDE R4, R217, 0x4, R4 ;  /* 0x00000004d9040825 */ /* 0x001fca00078e0204 */
[----:B------:R-:W2:Y:S04]  /*1870*/  @P0 LDG.E R0, desc[UR40][R4.64] ;  /* 0x0000002804000981 */ /* 0x000ea8000c1e1900 */
[----:B------:R-:W2:Y:S03]  /*1880*/  @P0 LDG.E R3, desc[UR40][R4.64+0x4] ;  /* 0x0000042804030981 */ /* 0x000ea6000c1e1900 */
[----:B------:R-:W-:Y:S01]  /*1890*/  @P1 IADD3 R6, P2, R218, UR4, RZ ;  /* 0x00000004da061c10 */ /* 0x000fe2000ff5e0ff */
[----:B-----5:R-:W-:-:S03]  /*18a0*/  IMAD.MOV.U32 R154, RZ, RZ, R30 ;  /* 0x000000ffff9a7224 */ /* 0x020fc600078e001e */
[----:B------:R-:W-:-:S05]  /*18b0*/  @P1 IADD3.X R7, R219, UR5, RZ, P2, !PT ;  /* 0x00000005db071c10 */ /* 0x000fca00097fe4ff */
[----:B------:R0:W5:Y:S01]  /*18c0*/  @P1 LDG.E R154, desc[UR40][R6.64] ;  /* 0x00000028069a1981 */ /* 0x000162000c1e1900 */
[----:B------:R-:W-:Y:S01]  /*18d0*/  IMAD.IADD R11, R30, 0x1, -R11 ;  /* 0x000000011e0b7824 */ /* 0x000fe200078e0a0b */
[----:B------:R-:W-:Y:S01]  /*18e0*/  BSSY B0, `(.L_x_9469) ;  /* 0x000002a000007945 */ /* 0x000fe20003800000 */
[----:B------:R-:W-:Y:S02]  /*18f0*/  LOP3.LUT R223, R216, 0xff, RZ, 0xc0, !PT ;  /* 0x000000ffd8df7812 */ /* 0x000fe400078ec0ff */
[----:B------:R-:W-:Y:S01]  /*1900*/  SHF.R.U32.HI R216, RZ, 0x10, R216 ;  /* 0x00000010ffd87819 */ /* 0x000fe200000116d8 */
[----:B--2---:R-:W-:-:S04]  /*1910*/  @P0 IMAD.IADD R24, R3, 0x1, -R0 ;  /* 0x0000000103180824 */ /* 0x004fc800078e0a00 */
[----:B------:R-:W-:-:S04]  /*1920*/  IMAD.IADD R152, R11, 0x1, R24 ;  /* 0x000000010b987824 */ /* 0x000fc800078e0218 */
[C---:B------:R-:W-:Y:S01]  /*1930*/  VIADD R0, R152.reuse, 0x5f ;  /* 0x0000005f98007836 */ /* 0x040fe20000000000 */
[----:B------:R-:W-:-:S03]  /*1940*/  ISETP.GE.AND P3, PT, R152, 0x1, PT ;  /* 0x000000019800780c */ /* 0x000fc60003f66270 */
[----:B------:R-:W-:Y:S01]  /*1950*/  IMAD.HI R0, R0, 0x2aaaaaab, RZ ;  /* 0x2aaaaaab00007827 */ /* 0x000fe200078e02ff */
[----:B------:R-:W-:-:S04]  /*1960*/  P2R R29, PR, RZ, 0x8 ;  /* 0x00000008ff1d7803 */ /* 0x000fc80000000000 */
[----:B------:R-:W-:-:S04]  /*1970*/  SHF.R.U32.HI R173, RZ, 0x1f, R0 ;  /* 0x0000001fffad7819 */ /* 0x000fc80000011600 */
[----:B------:R-:W-:Y:S01]  /*1980*/  LEA.HI.SX32 R173, R0, R173, 0x1c ;  /* 0x000000ad00ad7211 */ /* 0x000fe200078fe2ff */
[----:B------:R-:W-:Y:S01]  /*1990*/  IMAD.MOV.U32 R0, RZ, RZ, RZ ;  /* 0x000000ffff007224 */ /* 0x000fe200078e00ff */
[----:B0-----:R-:W-:Y:S06]  /*19a0*/  @!P3 BRA `(.L_x_9470) ;  /* 0x000000000074b947 */ /* 0x001fec0003800000 */
        /* <DEDUP_REMOVED lines=29> */
.L_x_9470:
[----:B------:R-:W-:Y:S05]  /*1b80*/  BSYNC B0 ;  /* 0x0000000000007941 */ /* 0x000fea0003800000 */
.L_x_9469:
[----:B------:R-:W-:-:S05]  /*1b90*/  IMAD R3, R223, R0, RZ ;  /* 0x00000000df037224 */ /* 0x000fca00078e02ff */
        /* <DEDUP_REMOVED lines=12> */
[----:B------:R-:W-:Y:S02]  /*1c60*/  @P0 LEA.HI.SX32 R27, R0, R3, 0x1c ;  /* 0x00000003001b0211 */ /* 0x000fe400078fe2ff */
        /* <DEDUP_REMOVED lines=23> */
.L_x_9473:
[----:B------:R-:W-:Y:S05]  /*1de0*/  BSYNC B6 ;  /* 0x0000000000067941 */ /* 0x000fea0003800000 */
.L_x_9472:
        /* <DEDUP_REMOVED lines=20> */
.L_x_9475:
[----:B------:R-:W-:Y:S05]  /*1f30*/  BSYNC B6 ;  /* 0x0000000000067941 */ /* 0x000fea0003800000 */
.L_x_9474:
[----:B------:R-:W-:Y:S01]  /*1f40*/  ULDC.64 UR4, c[0x0][0x9f8] ;  /* 0x00027e0000047ab9 */ /* 0x000fe20000000a00 */
[----:B------:R-:W-:Y:S01]  /*1f50*/  IMAD.MOV.U32 R0, RZ, RZ, R217 ;  /* 0x000000ffff007224 */ /* 0x000fe200078e00d9 */
[----:B------:R-:W-:Y:S01]  /*1f60*/  ISETP.NE.U32.AND P0, PT, RZ, UR4, PT ;  /* 0x00000004ff007c0c */ /* 0x000fe2000bf05070 */
[----:B------:R-:W0:Y:S03]  /*1f70*/  LDC.64 R8, c[0x0][0x300] ;  /* 0x0000c000ff087b82 */ /* 0x000e260000000a00 */
[----:B------:R-:W-:Y:S01]  /*1f80*/  ISETP.NE.AND.EX P0, PT, RZ, UR5, PT, P0 ;  /* 0x00000005ff007c0c */ /* 0x000fe2000bf05300 */
[----:B------:R-:W1:Y:S01]  /*1f90*/  S2R R38, SR_TID.X ;  /* 0x0000000000267919 */ /* 0x000e620000002100 */
[----:B------:R-:W2:Y:S01]  /*1fa0*/  S2R R11, SR_TID.X ;  /* 0x00000000000b7919 */ /* 0x000ea20000002100 */
[----:B------:R-:W-:Y:S01]  /*1fb0*/  IMAD.IADD R59, R31, 0x1, R30 ;  /* 0x000000011f3b7824 */ /* 0x000fe200078e021e */
[----:B------:R-:W-:Y:S01]  /*1fc0*/  SHF.R.S32.HI R17, RZ, 0x1f, R16 ;  /* 0x0000001fff117819 */ /* 0x000fe20000011410 */
[----:B------:R-:W3:Y:S08]  /*1fd0*/  LDC.64 R56, c[0x0][0x408] ;  /* 0x00010200ff387b82 */ /* 0x000ef00000000a00 */
[----:B------:R-:W-:Y:S01]  /*1fe0*/  @P0 IADD3 R6, P1, R218, UR4, RZ ;  /* 0x00000004da060c10 */ /* 0x000fe2000ff3e0ff */
[----:B------:R-:W-:-:S02]  /*1ff0*/  VIADD R62, R16, 0x40 ;  /* 0x00000040103e7836 */ /* 0x000fc40000000000 */
[----:B------:R-:W-:Y:S01]  /*2000*/  VIADD R63, R16, 0x60 ;  /* 0x00000060103f7836 */ /* 0x000fe20000000000 */
[----:B------:R-:W-:Y:S01]  /*2010*/  @P0 IADD3.X R7, R219, UR5, RZ, P1, !PT ;  /* 0x00000005db070c10 */ /* 0x000fe20008ffe4ff */
[----:B------:R-:W-:Y:S01]  /*2020*/  ULDC.64 UR4, c[0x0][0xa08] ;  /* 0x0002820000047ab9 */ /* 0x000fe20000000a00 */
[----:B------:R-:W4:Y:S03]  /*2030*/  LDC R43, c[0x0][0x3f4] ;  /* 0x0000fd00ff2b7b82 */ /* 0x000f260000000800 */
[----:B------:R3:W4:Y:S01]  /*2040*/  @P0 LDG.E R0, desc[UR40][R6.64] ;  /* 0x0000002806000981 */ /* 0x000722000c1e1900 */
[----:B------:R-:W-:Y:S01]  /*2050*/  SHF.R.S32.HI R33, RZ, 0x1f, R59 ;  /* 0x0000001fff217819 */ /* 0x000fe2000001143b */
[-C--:B0-----:R-:W-:Y:S01]  /*2060*/  IMAD.WIDE.U32 R4, R59, R8.reuse, RZ ;  /* 0x000000083b047225 */ /* 0x081fe200078e00ff */
[----:B------:R-:W-:Y:S02]  /*2070*/  ISETP.NE.U32.AND P0, PT, RZ, UR4, PT ;  /* 0x00000004ff007c0c */ /* 0x000fe4000bf05070 */
[----:B------:R-:W0:Y:S01]  /*2080*/  LDC.64 R14, c[0x0][0x3f8] ;  /* 0x0000fe00ff0e7b82 */ /* 0x000e220000000a00 */
[-C--:B------:R-:W-:Y:S01]  /*2090*/  IMAD R10, R33, R8.reuse, RZ ;  /* 0x00000008210a7224 */ /* 0x080fe200078e02ff */
[----:B------:R-:W-:Y:S01]  /*20a0*/  ISETP.NE.AND.EX P0, PT, RZ, UR5, PT, P0 ;  /* 0x00000005ff007c0c */ /* 0x000fe2000bf05300 */
[----:B------:R-:W-:Y:S01]  /*20b0*/  ULDC.64 UR4, c[0x0][0x308] ;  /* 0x0000c20000047ab9 */ /* 0x000fe20000000a00 */
[----:B------:R-:W-:Y:S01]  /*20c0*/  IMAD.WIDE.U32 R60, R18, R8, R16 ;  /* 0x00000008123c7225 */ /* 0x000fe200078e0010 */
[----:B------:R-:W-:-:S02]  /*20d0*/  SHF.R.S32.HI R23, RZ, 0x1f, R22 ;  /* 0x0000001fff177819 */ /* 0x000fc40000011416 */
[----:B-1----:R-:W-:Y:S01]  /*20e0*/  SHF.R.U32.HI R38, RZ, 0x7, R38 ;  /* 0x00000007ff267819 */ /* 0x002fe20000011626 */
[----:B------:R-:W-:Y:S01]  /*20f0*/  IMAD R3, R59, R9, R10 ;  /* 0x000000093b037224 */ /* 0x000fe200078e020a */
[----:B------:R-:W-:Y:S01]  /*2100*/  SHF.L.U64.HI R66, R8, 0x6, R9 ;  /* 0x0000000608427819 */ /* 0x000fe20000010209 */
[----:B--2---:R-:W-:Y:S01]  /*2110*/  VIADD R11, R11, 0xffffff80 ;  /* 0xffffff800b0b7836 */ /* 0x004fe20000000000 */
[----:B------:R-:W-:Y:S01]  /*2120*/  ISETP.NE.AND P6, PT, R38, 0x1, PT ;  /* 0x000000012600780c */ /* 0x000fe20003fc5270 */
[----:B------:R-:W-:Y:S01]  /*2130*/  IMAD.IADD R5, R5, 0x1, R3 ;  /* 0x0000000105057824 */ /* 0x000fe200078e0203 */
[----:B---3--:R-:W-:Y:S01]  /*2140*/  SHF.L.U64.HI R70, R56, 0x6, R57 ;  /* 0x0000000638467819 */ /* 0x008fe20000010239 */
[----:B------:R-:W-:Y:S01]  /*2150*/  VIADD R10, R16, 0xc0 ;  /* 0x000000c0100a7836 */ /* 0x000fe20000000000 */
[----:B------:R-:W-:Y:S01]  /*2160*/  SHF.R.S32.HI R6, RZ, 0x1f, R11 ;  /* 0x0000001fff067819 */ /* 0x000fe2000001140b */
[----:B------:R-:W-:Y:S01]  /*2170*/  IMAD.WIDE.U32 R4, R215, UR4, R4 ;  /* 0x00000004d7047c25 */ /* 0x000fe2000f8e0004 */
[----:B------:R-:W-:-:S02]  /*2180*/  SHF.R.S32.HI R72, RZ, 0x1f, R220 ;  /* 0x0000001fff487819 */ /* 0x000fc400000114dc */
[----:B------:R-:W-:Y:S01]  /*2190*/  LEA.HI R36, R6, R11, RZ, 0x2 ;  /* 0x0000000b06247211 */ /* 0x000fe200078f10ff */
[----:B------:R-:W-:Y:S01]  /*21a0*/  IMAD R5, R215, UR5, R5 ;  /* 0x00000005d7057c24 */ /* 0x000fe2000f8e0205 */
[----:B------:R-:W-:Y:S01]  /*21b0*/  ULDC.64 UR4, c[0x0][0x310] ;  /* 0x0000c40000047ab9 */ /* 0x000fe20000000a00 */
[C---:B------:R-:W-:Y:S02]  /*21c0*/  VIADD R64, R16.reuse, 0x80 ;  /* 0x0000008010407836 */ /* 0x040fe40000000000 */
[----:B------:R-:W-:Y:S01]  /*21d0*/  VIADD R65, R16, 0xa0 ;  /* 0x000000a010417836 */ /* 0x000fe20000000000 */
[----:B0-----:R-:W-:Y:S01]  /*21e0*/  SHF.L.U64.HI R68, R14, 0x6, R15 ;  /* 0x000000060e447819 */ /* 0x001fe2000001020f */
[----:B------:R-:W-:Y:S02]  /*21f0*/  IMAD R30, R224, R56, RZ ;  /* 0x00000038e01e7224 */ /* 0x000fe400078e02ff */
[----:B------:R-:W-:Y:S01]  /*2200*/  VIADD R73, R38, 0x8 ;  /* 0x0000000826497836 */ /* 0x000fe20000000000 */
[----:B------:R-:W-:Y:S01]  /*2210*/  SHF.R.U32.HI R38, RZ, 0x3, R209 ;  /* 0x00000003ff267819 */ /* 0x000fe200000116d1 */
[----:B------:R-:W-:-:S02]  /*2220*/  IMAD R39, R18, R57, R30 ;  /* 0x0000003912277224 */ /* 0x000fc400078e021e */
[----:B------:R-:W-:-:S04]  /*2230*/  IMAD.WIDE.U32 R30, R18, R56, R16 ;  /* 0x00000038121e7225 */ /* 0x000fc800078e0010 */
[----:B------:R-:W-:Y:S02]  /*2240*/  IMAD.IADD R31, R39, 0x1, R31 ;  /* 0x00000001271f7824 */ /* 0x000fe400078e021f */
[----:B------:R-:W-:Y:S02]  /*2250*/  IMAD.MOV.U32 R88, RZ, RZ, 0x20 ;  /* 0x00000020ff587424 */ /* 0x000fe400078e00ff */
[----:B------:R-:W-:Y:S02]  /*2260*/  IMAD R75, R9, 0x60, RZ ;  /* 0x00000060094b7824 */ /* 0x000fe400078e02ff */
[----:B------:R-:W-:Y:S02]  /*2270*/  IMAD.SHL.U32 R67, R8, 0x40, RZ ;  /* 0x0000004008437824 */ /* 0x000fe400078e00ff */
[----:B------:R-:W-:Y:S02]  /*2280*/  IMAD.SHL.U32 R69, R14, 0x40, RZ ;  /* 0x000000400e457824 */ /* 0x000fe400078e00ff */
[----:B------:R-:W-:-:S02]  /*2290*/  IMAD R77, R57, 0x60, RZ ;  /* 0x00000060394d7824 */ /* 0x000fc400078e02ff */
[----:B------:R-:W-:Y:S02]  /*22a0*/  IMAD.SHL.U32 R71, R56, 0x40, RZ ;  /* 0x0000004038477824 */ /* 0x000fe400078e00ff */
[----:B-----5:R-:W-:-:S04]  /*22b0*/  IMAD.WIDE.U32 R30, R154, R56, R30 ;  /* 0x000000389a1e7225 */ /* 0x020fc800078e001e */
[----:B----4-:R-:W-:Y:S01]  /*22c0*/  IMAD.SHL.U32 R74, R43, 0x2, RZ ;  /* 0x000000022b4a7824 */ /* 0x010fe200078e00ff */
[----:B------:R-:W-:Y:S02]  /*22d0*/  SHF.R.S32.HI R3, RZ, 0x1f, R0 ;  /* 0x0000001fff037819 */ /* 0x000fe40000011400 */
[----:B------:R-:W-:Y:S02]  /*22e0*/  SEL R21, R0, RZ, !P0 ;  /* 0x000000ff00157207 */ /* 0x000fe40004000000 */
[----:B------:R-:W-:Y:S01]  /*22f0*/  SEL R20, R3, RZ, !P0 ;  /* 0x000000ff03147207 */ /* 0x000fe20004000000 */
[----:B------:R-:W-:Y:S02]  /*2300*/  IMAD R3, R224, R8, RZ ;  /* 0x00000008e0037224 */ /* 0x000fe400078e02ff */
[----:B------:R-:W-:-:S04]  /*2310*/  IMAD.WIDE.U32 R4, R21, UR4, R4 ;  /* 0x0000000415047c25 */ /* 0x000fc8000f8e0004 */
[----:B------:R-:W-:Y:S02]  /*2320*/  IMAD R0, R20, UR4, RZ ;  /* 0x0000000414007c24 */ /* 0x000fe4000f8e02ff */
[----:B------:R-:W-:Y:S01]  /*2330*/  IMAD R13, R18, R9, R3 ;  /* 0x00000009120d7224 */ /* 0x000fe200078e0203 */
[----:B------:R-:W-:Y:S01]  /*2340*/  IADD3 R3, P2, R4, R60, RZ ;  /* 0x0000003c04037210 */ /* 0x000fe20007f5e0ff */
[----:B------:R-:W-:Y:S01]  /*2350*/  IMAD R11, R21, UR5, R0 ;  /* 0x00000005150b7c24 */ /* 0x000fe2000f8e0200 */
[----:B------:R-:W-:Y:S05]  /*2360*/  @!P6 WARPSYNC.ALL ;  /* 0x000000000000e948 */ /* 0x000fea0003800000 */
[C---:B------:R-:W-:Y:S01]  /*2370*/  VIADD R0, R16.reuse, 0x20 ;  /* 0x0000002010007836 */ /* 0x040fe20000000000 */
[----:B------:R-:W-:Y:S01]  /*2380*/  ULDC UR4, c[0x0][0x320] ;  /* 0x0000c80000047ab9 */ /* 0x000fe20000000800 */
[----:B------:R-:W-:Y:S01]  /*2390*/  IMAD.IADD R60, R5, 0x1, R11 ;  /* 0x00000001053c7824 */ /* 0x000fe200078e020b */
[----:B------:R-:W-:Y:S01]  /*23a0*/  @!P6 BAR.SYNC.DEFER_BLOCKING 0x9, 0x100 ;  /* 0x024400000000eb1d */ /* 0x000fe20000010000 */
[C---:B------:R-:W-:Y:S01]  /*23b0*/  ISETP.GE.AND P0, PT, R16.reuse, UR4, PT ;  /* 0x0000000410007c0c */ /* 0x040fe2000bf06270 */
[----:B------:R-:W-:Y:S01]  /*23c0*/  VIADD R11, R16, 0xe0 ;  /* 0x000000e0100b7836 */ /* 0x000fe20000000000 */
[----:B------:R-:W-:Y:S01]  /*23d0*/  ISETP.GE.AND P1, PT, R0, UR4, PT ;  /* 0x0000000400007c0c */ /* 0x000fe2000bf26270 */
[----:B------:R-:W-:Y:S01]  /*23e0*/  IMAD.WIDE.U32 R8, R8, 0x60, RZ ;  /* 0x0000006008087825 */ /* 0x000fe200078e00ff */
[----:B------:R-:W-:Y:S01]  /*23f0*/  SEL R6, RZ, 0x1, P0 ;  /* 0x00000001ff067807 */ /* 0x000fe20000000000 */
[----:B------:R-:W-:Y:S01]  /*2400*/  ULDC.64 UR6, c[0x0][0x330] ;  /* 0x0000cc0000067ab9 */ /* 0x000fe20000000a00 */
[----:B------:R-:W-:Y:S01]  /*2410*/  SEL R7, RZ, 0xffffffff, P1 ;  /* 0xffffffffff077807 */ /* 0x000fe20000800000 */
[----:B------:R-:W-:Y:S01]  /*2420*/  IMAD.IADD R75, R9, 0x1, R75 ;  /* 0x00000001094b7824 */ /* 0x000fe200078e024b */
[----:B------:R-:W-:-:S02]  /*2430*/  IADD3.X R61, R60, R61, R13, P2, !PT ;  /* 0x0000003d3c3d7210 */ /* 0x000fc400017fe40d */
[----:B------:R-:W-:Y:S01]  /*2440*/  ISETP.GE.AND P1, PT, R62, UR4, PT ;  /* 0x000000043e007c0c */ /* 0x000fe2000bf26270 */
[----:B------:R-:W-:Y:S01]  /*2450*/  IMAD.SHL.U32 R7, R7, 0x2, RZ ;  /* 0x0000000207077824 */ /* 0x000fe200078e00ff */
[----:B------:R-:W-:Y:S02]  /*2460*/  ISETP.GE.AND P2, PT, R63, UR4, PT ;  /* 0x000000043f007c0c */ /* 0x000fe4000bf46270 */
[----:B------:R-:W-:Y:S02]  /*2470*/  ISETP.GE.AND P0, PT, R10, UR4, PT ;  /* 0x000000040a007c0c */ /* 0x000fe4000bf06270 */
[----:B------:R-:W-:Y:S02]  /*2480*/  ISETP.GE.AND P3, PT, R11, UR4, PT ;  /* 0x000000040b007c0c */ /* 0x000fe4000bf66270 */
[----:B------:R-:W-:Y:S01]  /*2490*/  LOP3.LUT R10, R7, 0x2, R6, 0xe2, !PT ;  /* 0x00000002070a7812 */ /* 0x000fe200078ee206 */
[----:B------:R-:W-:Y:S01]  /*24a0*/  IMAD.WIDE.U32 R6, R215, UR6, R16 ;  /* 0x00000006d7067c25 */ /* 0x000fe2000f8e0010 */
[----:B------:R-:W-:-:S02]  /*24b0*/  SEL R11, RZ, 0x4, P1 ;  /* 0x00000004ff0b7807 */ /* 0x000fc40000800000 */
[----:B------:R-:W-:Y:S01]  /*24c0*/  SEL R12, RZ, 0x8, P2 ;  /* 0x00000008ff0c7807 */ /* 0x000fe20001000000 */
[----:B------:R-:W-:Y:S01]  /*24d0*/  IMAD R7, R215, UR7, R7 ;  /* 0x00000007d7077c24 */ /* 0x000fe2000f8e0207 */
[----:B------:R-:W-:Y:S02]  /*24e0*/  ISETP.GE.AND P1, PT, R64, UR4, PT ;  /* 0x0000000440007c0c */ /* 0x000fe4000bf26270 */
[----:B------:R-:W-:Y:S01]  /*24f0*/  ISETP.GE.AND P2, PT, R65, UR4, PT ;  /* 0x0000000441007c0c */ /* 0x000fe2000bf46270 */
[----:B------:R-:W-:Y:S01]  /*2500*/  ULDC.64 UR4, c[0x0][0x338] ;  /* 0x0000ce0000047ab9 */ /* 0x000fe20000000a00 */
[----:B------:R-:W-:Y:S01]  /*2510*/  LOP3.LUT R10, R12, R10, R11, 0xfe, !PT ;  /* 0x0000000a0c0a7212 */ /* 0x000fe200078efe0b */
[----:B------:R-:W-:Y:S01]  /*2520*/  IMAD R13, R20, UR4, RZ ;  /* 0x00000004140d7c24 */ /* 0x000fe2000f8e02ff */
[----:B------:R-:W-:Y:S01]  /*2530*/  SEL R11, RZ, 0x10, P1 ;  /* 0x00000010ff0b7807 */ /* 0x000fe20000800000 */
[C---:B------:R-:W-:Y:S01]  /*2540*/  IMAD.WIDE.U32 R6, R21.reuse, UR4, R6 ;  /* 0x0000000415067c25 */ /* 0x040fe2000f8e0006 */
[----:B------:R-:W-:Y:S01]  /*2550*/  SEL R12, RZ, 0x20, P2 ;  /* 0x00000020ff0c7807 */ /* 0x000fe20001000000 */
[----:B------:R-:W-:Y:S01]  /*2560*/  ULDC UR4, c[0x0][0x2f4] ;  /* 0x0000bd0000047ab9 */ /* 0x000fe20000000800 */
[----:B------:R-:W-:Y:S01]  /*2570*/  IADD3 R58, P1, R18, R59, RZ ;  /* 0x0000003b123a7210 */ /* 0x000fe20007f3e0ff */
[----:B------:R-:W-:Y:S01]  /*2580*/  IMAD R41, R21, UR5, R13 ;  /* 0x0000000515297c24 */ /* 0x000fe2000f8e020d */
[----:B------:R-:W-:Y:S01]  /*2590*/  LOP3.LUT R11, R12, R10, R11, 0xfe, !PT ;  /* 0x0000000a0c0b7212 */ /* 0x000fe200078efe0b */
[----:B------:R-:W-:Y:S01]  /*25a0*/  IMAD.WIDE.U32 R20, R18, R56, R22 ;  /* 0x0000003812147225 */ /* 0x000fe200078e0016 */
[----:B------:R-:W-:-:S02]  /*25b0*/  SEL R10, RZ, 0x40, P0 ;  /* 0x00000040ff0a7807 */ /* 0x000fc40000000000 */
[----:B------:R-:W-:Y:S01]  /*25c0*/  ISETP.GE.AND P0, PT, R16, R43, PT ;  /* 0x0000002b1000720c */ /* 0x000fe20003f06270 */
[----:B------:R-:W-:Y:S01]  /*25d0*/  IMAD.IADD R21, R21, 0x1, R39 ;  /* 0x0000000115157824 */ /* 0x000fe200078e0227 */
[----:B------:R-:W-:Y:S01]  /*25e0*/  SHF.R.S32.HI R39, RZ, 0x1f, R36 ;  /* 0x0000001fff277819 */ /* 0x000fe20000011424 */
[----:B------:R-:W-:Y:S01]  /*25f0*/  IMAD.WIDE.U32 R12, R18, R14, R16 ;  /* 0x0000000e120c7225 */ /* 0x000fe200078e0010 */
[----:B------:R-:W-:Y:S02]  /*2600*/  LOP3.LUT R94, R11, R10, RZ, 0xfc, !PT ;  /* 0x0000000a0b5e7212 */ /* 0x000fe400078efcff */
[----:B------:R-:W-:Y:S01]  /*2610*/  LEA.HI R39, R39, R18, RZ, 0x3 ;  /* 0x0000001227277211 */ /* 0x000fe200078f18ff */
[CC--:B------:R-:W-:Y:S01]  /*2620*/  IMAD R10, R224.reuse, R14.reuse, RZ ;  /* 0x0000000ee00a7224 */ /* 0x0c0fe200078e02ff */
[----:B------:R-:W-:Y:S01]  /*2630*/  SEL R35, R43, RZ, P0 ;  /* 0x000000ff2b237207 */ /* 0x000fe20000000000 */
[----:B------:R-:W-:Y:S01]  /*2640*/  IMAD.X R59, R224, 0x1, R33, P1 ;  /* 0x00000001e03b7824 */ /* 0x000fe200008e0621 */
[----:B------:R-:W-:Y:S01]  /*2650*/  LOP3.LUT R39, R39, 0xfffffff8, RZ, 0xc0, !PT ;  /* 0xfffffff827277812 */ /* 0x000fe200078ec0ff */
[C---:B------:R-:W-:Y:S01]  /*2660*/  IMAD R37, R18.reuse, R15, R10 ;  /* 0x0000000f12257224 */ /* 0x040fe200078e020a */
[----:B------:R-:W-:Y:S01]  /*2670*/  SEL R93, RZ, 0xffffff80, P3 ;  /* 0xffffff80ff5d7807 */ /* 0x000fe20001800000 */
[----:B------:R-:W-:Y:S01]  /*2680*/  IMAD.WIDE.U32 R10, R18, R14, R22 ;  /* 0x0000000e120a7225 */ /* 0x000fe200078e0016 */
[----:B------:R-:W-:-:S02]  /*2690*/  ISETP.GE.AND P2, PT, R0, UR4, PT ;  /* 0x0000000400007c0c */ /* 0x000fc4000bf46270 */
[----:B------:R-:W-:Y:S01]  /*26a0*/  LOP3.LUT R93, R94, 0x80, R93, 0xc8, !PT ;  /* 0x000000805e5d7812 */ /* 0x000fe200078ec85d */
[----:B------:R-:W-:Y:S01]  /*26b0*/  IMAD.IADD R35, R16, 0x1, R35 ;  /* 0x0000000110237824 */ /* 0x000fe200078e0223 */
[----:B------:R-:W-:Y:S01]  /*26c0*/  LOP3.LUT R94, R94, 0x40, RZ, 0xc0, !PT ;  /* 0x000000405e5e7812 */ /* 0x000fe200078ec0ff */
[----:B------:R-:W-:Y:S02]  /*26d0*/  IMAD.IADD R39, R18, 0x1, -R39 ;  /* 0x0000000112277824 */ /* 0x000fe400078e0a27 */
[----:B------:R-:W-:Y:S01]  /*26e0*/  IMAD.IADD R11, R11, 0x1, R37 ;  /* 0x000000010b0b7824 */ /* 0x000fe200078e0225 */
[----:B------:R-:W-:Y:S01]  /*26f0*/  SHF.R.S32.HI R32, RZ, 0x1f, R35 ;  /* 0x0000001fff207819 */ /* 0x000fe20000011423 */
[----:B------:R-:W-:Y:S01]  /*2700*/  IMAD.IADD R13, R37, 0x1, R13 ;  /* 0x00000001250d7824 */ /* 0x000fe200078e020d */
[----:B------:R-:W-:Y:S01]  /*2710*/  SHF.R.S32.HI R37, RZ, 0x1f, R154 ;  /* 0x0000001fff257819 */ /* 0x000fe2000001149a */
[----:B------:R-:W-:Y:S01]  /*2720*/  IMAD.SHL.U32 R82, R39, 0x40, RZ ;  /* 0x0000004027527824 */ /* 0x000fe200078e00ff */
[----:B------:R-:W-:Y:S01]  /*2730*/  LEA.HI R32, R32, R35, RZ, 0x3 ;  /* 0x0000002320207211 */ /* 0x000fe200078f18ff */
[----:B------:R-:W-:Y:S01]  /*2740*/  IMAD R35, R15, 0x60, RZ ;  /* 0x000000600f237824 */ /* 0x000fe200078e02ff */
[----:B------:R-:W-:Y:S01]  /*2750*/  LOP3.LUT P1, RZ, R39, 0x4, RZ, 0xc0, !PT ;  /* 0x0000000427ff7812 */ /* 0x000fe2000782c0ff */
[C---:B------:R-:W-:Y:S01]  /*2760*/  IMAD R34, R37.reuse, R14, RZ ;  /* 0x0000000e25227224 */ /* 0x040fe200078e02ff */
[----:B------:R-:W-:Y:S01]  /*2770*/  LOP3.LUT R82, R82, 0x1c0, RZ, 0xc0, !PT ;  /* 0x000001c052527812 */ /* 0x000fe200078ec0ff */
[----:B------:R-:W-:Y:S01]  /*2780*/  IMAD R37, R37, R56, RZ ;  /* 0x0000003825257224 */ /* 0x000fe200078e02ff */
[----:B------:R-:W-:Y:S01]  /*2790*/  LOP3.LUT R33, R209, 0x38, R32, 0xf8, !PT ;  /* 0x00000038d1217812 */ /* 0x000fe200078ef820 */
[C---:B------:R-:W-:Y:S01]  /*27a0*/  IMAD R79, R154.reuse, R15, R34 ;  /* 0x0000000f9a4f7224 */ /* 0x040fe200078e0222 */
[----:B------:R-:W-:Y:S01]  /*27b0*/  SHF.R.U32.HI R85, RZ, 0x3, R82 ;  /* 0x00000003ff557819 */ /* 0x000fe20000011652 */
[----:B------:R-:W-:Y:S01]  /*27c0*/  IMAD.WIDE.U32 R10, R154, R14, R10 ;  /* 0x0000000e9a0a7225 */ /* 0x000fe200078e000a */
[----:B------:R-:W-:-:S02]  /*27d0*/  LOP3.LUT R34, R82, 0x18, R16, 0xf8, !PT ;  /* 0x0000001852227812 */ /* 0x000fc400078ef810 */
[----:B------:R-:W-:Y:S01]  /*27e0*/  LOP3.LUT R33, R33, R38, RZ, 0x3c, !PT ;  /* 0x0000002621217212 */ /* 0x000fe200078e3cff */
[----:B------:R-:W-:Y:S01]  /*27f0*/  IMAD.WIDE.U32 R12, R154, R14, R12 ;  /* 0x0000000e9a0c7225 */ /* 0x000fe200078e000c */
[--C-:B------:R-:W-:Y:S02]  /*2800*/  SHF.R.S32.HI R83, RZ, 0x3, R32.reuse ;  /* 0x00000003ff537819 */ /* 0x100fe40000011420 */
[----:B------:R-:W-:Y:S01]  /*2810*/  LOP3.LUT R84, R32, 0xfffffff8, RZ, 0xc0, !PT ;  /* 0xfffffff820547812 */ /* 0x000fe200078ec0ff */
[----:B------:R-:W-:Y:S01]  /*2820*/  IMAD.IADD R87, R212, 0x1, R33 ;  /* 0x00000001d4577824 */ /* 0x000fe200078e0221 */
[----:B------:R-:W-:Y:S01]  /*2830*/  LOP3.LUT R32, R82, 0x38, R32, 0xf8, !PT ;  /* 0x0000003852207812 */ /* 0x000fe200078ef820 */
[----:B------:R-:W-:Y:S01]  /*2840*/  IMAD R37, R154, R57, R37 ;  /* 0x000000399a257224 */ /* 0x000fe200078e0225 */
[----:B------:R-:W-:Y:S01]  /*2850*/  LOP3.LUT R89, R34, R85, RZ, 0x3c, !PT ;  /* 0x0000005522597212 */ /* 0x000fe200078e3cff */
[----:B------:R-:W-:Y:S01]  /*2860*/  IMAD.WIDE.U32 R20, R154, R56, R20 ;  /* 0x000000389a147225 */ /* 0x000fe200078e0014 */
[----:B------:R-:W-:-:S02]  /*2870*/  SEL R88, R88, 0xffffffe0, !P1 ;  /* 0xffffffe058587807 */ /* 0x000fc40004800000 */
[----:B------:R-:W-:Y:S01]  /*2880*/  LOP3.LUT R33, R32, R85, RZ, 0x3c, !PT ;  /* 0x0000005520217212 */ /* 0x000fe200078e3cff */
[----:B------:R-:W-:Y:S01]  /*2890*/  IMAD.WIDE.U32 R14, R14, 0x60, RZ ;  /* 0x000000600e0e7825 */ /* 0x000fe200078e00ff */
[----:B------:R-:W-:Y:S02]  /*28a0*/  SHF.R.S32.HI R86, RZ, 0x1f, R84 ;  /* 0x0000001fff567819 */ /* 0x000fe40000011454 */
[----:B------:R-:W-:Y:S01]  /*28b0*/  ISETP.GE.AND P1, PT, R16, UR4, PT ;  /* 0x0000000410007c0c */ /* 0x000fe2000bf26270 */
[----:B------:R-:W-:-:S04]  /*28c0*/  IMAD.WIDE.U32 R56, R56, 0x60, RZ ;  /* 0x0000006038387825 */ /* 0x000fc800078e00ff */
[----:B------:R-:W-:Y:S02]  /*28d0*/  IMAD R89, R210, 0x200, R89 ;  /* 0x00000200d2597824 */ /* 0x000fe400078e0259 */
[----:B------:R-:W-:Y:S02]  /*28e0*/  IMAD.IADD R78, R11, 0x1, R79 ;  /* 0x000000010b4e7824 */ /* 0x000fe400078e024f */
[----:B------:R-:W-:Y:S02]  /*28f0*/  IMAD.IADD R76, R15, 0x1, R35 ;  /* 0x000000010f4c7824 */ /* 0x000fe400078e0223 */
[----:B------:R-:W-:Y:S02]  /*2900*/  IMAD.IADD R77, R57, 0x1, R77 ;  /* 0x00000001394d7824 */ /* 0x000fe400078e024d */
[----:B------:R-:W-:Y:S02]  /*2910*/  IMAD.IADD R79, R79, 0x1, R13 ;  /* 0x000000014f4f7824 */ /* 0x000fe400078e020d */
[----:B------:R-:W-:-:S02]  /*2920*/  IMAD.IADD R80, R21, 0x1, R37 ;  /* 0x0000000115507824 */ /* 0x000fc400078e0225 */
[----:B------:R-:W-:Y:S02]  /*2930*/  IMAD.IADD R81, R37, 0x1, R31 ;  /* 0x0000000125517824 */ /* 0x000fe400078e021f */
[----:B------:R-:W-:Y:S02]  /*2940*/  IMAD R90, R210, 0x200, R33 ;  /* 0x00000200d25a7824 */ /* 0x000fe400078e0221 */
[----:B------:R-:W-:Y:S02]  /*2950*/  IMAD.IADD R91, R88, 0x1, R89 ;  /* 0x00000001585b7824 */ /* 0x000fe400078e0259 */
[----:B------:R-:W-:-:S07]  /*2960*/  IMAD.IADD R92, R7, 0x1, R41 ;  /* 0x00000001075c7824 */ /* 0x000fce00078e0229 */
.L_x_9523:
[----:B------:R-:W-:Y:S01]  /*2970*/  VIADD R45, R27, 0xffffffff ;  /* 0xffffffff1b2d7836 */ /* 0x000fe20000000000 */
[----:B0-----:R-:W0:Y:S01]  /*2980*/  LDC.64 R98, c[0x0][0x2e8] ;  /* 0x0000ba00ff627b82 */ /* 0x001e220000000a00 */
        /* <DEDUP_REMOVED lines=8> */
[----:B------:R-:W-:Y:S01]  /*2a10*/  IADD3 R27, P3, P4, R3, R100, R67 ;  /* 0x00000064031b7210 */ /* 0x000fe20007c7e043 */
[----:B------:R-:W-:-:S02]  /*2a20*/  IMAD R103, R103, 0x2, R26 ;  /* 0x0000000267677824 */ /* 0x000fc400078e021a */
[----:B------:R-:W-:-:S05]  /*2a30*/  IMAD.IADD R50, R101, 0x1, R33 ;  /* 0x0000000165327824 */ /* 0x000fca00078e0221 */
[----:B------:R-:W-:Y:S02]  /*2a40*/  IADD3.X R32, R61, R50, R66, P3, P4 ;  /* 0x000000323d207210 */ /* 0x000fe40001fe8442 */
[----:B------:R-:W-:-:S04]  /*2a50*/  IADD3 R33, P4, R3, R100, RZ ;  /* 0x0000006403217210 */ /* 0x000fc80007f9e0ff */
[-C--:B0-----:R-:W-:Y:S01]  /*2a60*/  LEA R42, P3, R33, R98.reuse, 0x1 ;  /* 0x00000062212a7211 */ /* 0x081fe200078608ff */
[----:B------:R-:W-:Y:S01]  /*2a70*/  IMAD.X R34, R50, 0x1, R61, P4 ;  /* 0x0000000132227824 */ /* 0x000fe200020e063d */
[----:B------:R-:W-:-:S04]  /*2a80*/  LEA R40, P4, R27, R98, 0x1 ;  /* 0x000000621b287211 */ /* 0x000fc800078808ff */
[-C--:B------:R-:W-:Y:S02]  /*2a90*/  LEA.HI.X R43, R33, R99.reuse, R34, 0x1, P3 ;  /* 0x00000063212b7211 */ /* 0x080fe400018f0c22 */
[----:B-1----:R-:W-:Y:S02]  /*2aa0*/  ISETP.GE.AND P3, PT, R102, 0x1, PT ;  /* 0x000000016600780c */ /* 0x002fe40003f66270 */
[----:B------:R-:W-:Y:S01]  /*2ab0*/  LEA.HI.X R41, R27, R99, R32, 0x1, P4 ;  /* 0x000000631b297211 */ /* 0x000fe200020f0c20 */
[----:B------:R-:W-:Y:S01]  /*2ac0*/  IMAD R27, R2, 0x1800, R89 ;  /* 0x00001800021b7824 */ /* 0x000fe200078e0259 */
[----:B------:R-:W-:-:S03]  /*2ad0*/  ISETP.GT.AND P4, PT, R45, R28, PT ;  /* 0x0000001c2d00720c */ /* 0x000fc60003f84270 */
[----:B------:R-:W-:Y:S01]  /*2ae0*/  IMAD R104, R27, 0x2, R26 ;  /* 0x000000021b687824 */ /* 0x000fe200078e021a */
[----:B------:R-:W-:Y:S01]  /*2af0*/  P2R R96, PR, RZ, 0x10 ;  /* 0x00000010ff607803 */ /* 0x000fe20000000000 */
[----:B------:R-:W-:-:S04]  /*2b00*/  IMAD.MOV.U32 R27, RZ, RZ, R45 ;  /* 0x000000ffff1b7224 */ /* 0x000fc800078e002d */
        /* <DEDUP_REMOVED lines=30> */
[----:B------:R-:W-:-:S05]  /*2cf0*/  IADD3 R48, P3, R20, R34, RZ ;  /* 0x0000002214307210 */ /* 0x000fca0007f7e0ff */
[----:B------:R-:W-:Y:S01]  /*2d00*/  IMAD.X R49, R105, 0x1, R80, P3 ;  /* 0x0000000169317824 */ /* 0x000fe200018e0650 */
        /* <DEDUP_REMOVED lines=13> */
.L_x_9480:
[----:B------:R-:W-:Y:S05]  /*2de0*/  BSYNC B1 ;  /* 0x0000000000017941 */ /* 0x000fea0003800000 */
.L_x_9479:
[----:B------:R-:W-:Y:S01]  /*2df0*/  ISETP.GE.AND P5, PT, R220, R97, PT ;  /* 0x00000061dc00720c */ /* 0x000fe20003fa6270 */
[----:B------:R-:W-:Y:S01]  /*2e00*/  BSSY B1, `(.L_x_9481) ;  /* 0x0000018000017945 */ /* 0x000fe20003800000 */
[----:B0----5:R-:W-:Y:S02]  /*2e10*/  IMAD.MOV.U32 R98, RZ, RZ, R50 ;  /* 0x000000ffff627224 */ /* 0x021fe400078e0032 */
[----:B------:R-:W-:-:S09]  /*2e20*/  IMAD.MOV.U32 R99, RZ, RZ, R51 ;  /* 0x000000ffff637224 */ /* 0x000fd200078e0033 */
[----:B------:R-:W-:Y:S05]  /*2e30*/  @P5 BRA `(.L_x_9482) ;  /* 0x0000000000505947 */ /* 0x000fea0003800000 */
[----:B------:R-:W-:Y:S01]  /*2e40*/  IADD3 R33, P3, P6, R10, R32, R69 ;  /* 0x000000200a217210 */ /* 0x000fe20007e7e045 */
[----:B------:R-:W-:Y:S01]  /*2e50*/  ULDC.64 UR4, c[0x0][0x3e8] ;  /* 0x0000fa0000047ab9 */ /* 0x000fe20000000a00 */
[----:B------:R-:W-:Y:S02]  /*2e60*/  CS2R R44, SRZ ;  /* 0x00000000002c7805 */ /* 0x000fe4000001ff00 */
[----:B------:R-:W-:Y:S02]  /*2e70*/  CS2R R46, SRZ ;  /* 0x00000000002e7805 */ /* 0x000fe4000001ff00 */
[----:B------:R-:W-:Y:S02]  /*2e80*/  IADD3.X R38, R78, R95, R68, P3, P6 ;  /* 0x0000005f4e267210 */ /* 0x000fe40001fec444 */
[----:B------:R-:W-:-:S04]  /*2e90*/  IADD3 R35, P3, P6, R20, R34, R71 ;  /* 0x0000002214237210 */ /* 0x000fc80007e7e047 */
        /* <DEDUP_REMOVED lines=14> */
.L_x_9482:
[----:B------:R-:W-:Y:S05]  /*2f80*/  BSYNC B1 ;  /* 0x0000000000017941 */ /* 0x000fea0003800000 */
.L_x_9481:
[----:B0-----:R-:W-:Y:S01]  /*2f90*/  IMAD.MOV.U32 R32, RZ, RZ, R52 ;  /* 0x000000ffff207224 */ /* 0x001fe200078e0034 */
[----:B------:R-:W-:Y:S01]  /*2fa0*/  UISETP.NE.AND UP0, UPT, UR44, 0x3, UPT ;  /* 0x000000032c00788c */ /* 0x000fe2000bf05270 */
[----:B------:R-:W-:Y:S01]  /*2fb0*/  IMAD.MOV.U32 R33, RZ, RZ, R53 ;  /* 0x000000ffff217224 */ /* 0x000fe200078e0035 */
[----:B------:R-:W-:Y:S01]  /*2fc0*/  PRMT R105, R99, 0x5410, R98 ;  /* 0x0000541063697816 */ /* 0x000fe20000000062 */
[----:B------:R-:W-:Y:S02]  /*2fd0*/  IMAD.MOV.U32 R34, RZ, RZ, R54 ;  /* 0x000000ffff227224 */ /* 0x000fe400078e0036 */
[----:B------:R-:W-:Y:S01]  /*2fe0*/  IMAD.MOV.U32 R35, RZ, RZ, R55 ;  /* 0x000000ffff237224 */ /* 0x000fe200078e0037 */
[----:B------:R-:W-:Y:S01]  /*2ff0*/  PRMT R113, R32, 0x5410, R33 ;  /* 0x0000541020717816 */ /* 0x000fe20000000021 */
[----:B------:R-:W-:Y:S01]  /*3000*/  IMAD.MOV.U32 R32, RZ, RZ, R48 ;  /* 0x000000ffff207224 */ /* 0x000fe200078e0030 */
[----:B------:R-:W-:Y:S01]  /*3010*/  PLOP3.LUT P3, PT, PT, PT, UP0, 0x80, 0x0 ;  /* 0x000000000000781c */ /* 0x000fe20003f6f008 */
[----:B------:R-:W-:Y:S01]  /*3020*/  IMAD.MOV.U32 R33, RZ, RZ, R49 ;  /* 0x000000ffff217224 */ /* 0x000fe200078e0031 */
[----:B------:R-:W-:Y:S01]  /*3030*/  PRMT R114, R34, 0x5410, R35 ;  /* 0x0000541022727816 */ /* 0x000fe20000000023 */
[----:B-----5:R-:W-:-:S02]  /*3040*/  IMAD.MOV.U32 R34, RZ, RZ, R44 ;  /* 0x000000ffff227224 */ /* 0x020fc400078e002c */
        /* <DEDUP_REMOVED lines=12> */
[----:B------:R-:W-:Y:S06]  /*3110*/  @!P3 BRA `(.L_x_9483) ;  /* 0x000000000004b947 */ /* 0x000fec0003800000 */
[----:B------:R-:W-:Y:S01]  /*3120*/  BPT.TRAP 0x1 ;  /* 0x000000040000795c */ /* 0x000fe20000300000 */
.L_x_9483:
[----:B------:R-:W-:Y:S01]  /*3130*/  IMAD R95, R2, 0x8, R19 ;  /* 0x00000008025f7824 */ /* 0x000fe200078e0213 */
[----:B------:R-:W-:Y:S01]  /*3140*/  SHF.L.U32 R106, R201, 0x1f, RZ ;  /* 0x0000001fc96a7819 */ /* 0x000fe200000006ff */
[----:B------:R-:W-:Y:S03]  /*3150*/  BSSY B1, `(.L_x_9484) ;  /* 0x0000003000017945 */ /* 0x000fe60003800000 */
[----:B------:R-:W0:Y:S02]  /*3160*/  SYNCS.PHASECHK.TRANS64.TRYWAIT P6, [R95+URZ+0x22890], R106 ;  /* 0x0228906a5f0075a7 */ /* 0x000e2400080c017f */
[----:B0-----:R-:W-:Y:S05]  /*3170*/  @!P6 BRA `(.L_x_9485) ;  /* 0x0000016400d0e947 */ /* 0x001fea0003800000 */
.L_x_9772:
[----:B------:R-:W-:Y:S05]  /*3180*/  BSYNC B1 ;  /* 0x0000000000017941 */ /* 0x000fea0003800000 */
.L_x_9484:
[----:B------:R-:W-:Y:S04]  /*3190*/  BSSY B1, `(.L_x_9486) ;  /* 0x0000064000017945 */ /* 0x000fe80003800000 */
[----:B------:R-:W-:Y:S05]  /*31a0*/  @P4 BRA `(.L_x_9487) ;  /* 0x0000000400884947 */ /* 0x000fea0003800000 */
[----:B------:R-:W-:Y:S04]  /*31b0*/  BSSY B2, `(.L_x_9488) ;  /* 0x0000031000027945 */ /* 0x000fe80003800000 */
[----:B------:R-:W-:Y:S05]  /*31c0*/  @P1 BRA `(.L_x_9489) ;  /* 0x0000000000bc1947 */ /* 0x000fea0003800000 */
[----:B------:R1:W2:Y:S01]  /*31d0*/  LDS.128 R32, [R104] ;  /* 0x0000000068207984 */ /* 0x0002a20000000c00 */
        /* <DEDUP_REMOVED lines=9> */
[----:B------:R-:W-:Y:S01]  /*3270*/  SHF.R.U32.HI R110, RZ, 0x10, R53 ;  /* 0x00000010ff6e7819 */ /* 0x000fe20000011635 */
[----:B------:R-:W-:Y:S02]  /*3280*/  HADD2.F32 R108, -RZ, R108.H0_H0 ;  /* 0x2000006cff6c7230 */ /* 0x000fe40000004100 */
[----:B------:R-:W-:Y:S02]  /*3290*/  HADD2.F32 R109, -RZ, R109.H0_H0 ;  /* 0x2000006dff6d7230 */ /* 0x000fe40000004100 */
[----:B------:R-:W-:-:S02]  /*32a0*/  HADD2.F32 R53, -RZ, R52.H1_H1 ;  /* 0x30000034ff357230 */ /* 0x000fc40000004100 */
[----:B------:R-:W-:Y:S02]  /*32b0*/  HADD2.F32 R54, -RZ, R111.H0_H0 ;  /* 0x2000006fff367230 */ /* 0x000fe40000004100 */
[----:B------:R-:W-:Y:S02]  /*32c0*/  HADD2.F32 R55, -RZ, R110.H0_H0 ;  /* 0x2000006eff377230 */ /* 0x000fe40000004100 */
[-C--:B------:R-:W-:Y:S01]  /*32d0*/  FMUL.FTZ R110, R35, R108.reuse ;  /* 0x0000006c236e7220 */ /* 0x080fe20000410000 */
[----:B------:R-:W-:Y:S02]  /*32e0*/  HADD2.F32 R52, -RZ, R52.H0_H0 ;  /* 0x20000034ff347230 */ /* 0x000fe40000004100 */
[----:B------:R-:W-:Y:S01]  /*32f0*/  FMUL.FTZ R108, R33, R108 ;  /* 0x0000006c216c7220 */ /* 0x000fe20000410000 */
[-C--:B------:R-:W-:Y:S01]  /*3300*/  FMUL.FTZ R111, R53, R109.reuse ;  /* 0x0000006d356f7220 */ /* 0x080fe20000410000 */
[-C--:B------:R-:W-:Y:S01]  /*3310*/  FFMA.FTZ R33, R33, R54.reuse, -R110 ;  /* 0x0000003621217223 */ /* 0x080fe2000001086e */
[C---:B------:R-:W-:Y:S01]  /*3320*/  FMUL.FTZ R112, R52.reuse, R109 ;  /* 0x0000006d34707220 */ /* 0x040fe20000410000 */
[----:B------:R-:W-:Y:S01]  /*3330*/  FFMA.FTZ R108, R35, R54, R108 ;  /* 0x00000036236c7223 */ /* 0x000fe2000001006c */
[----:B------:R-:W-:Y:S01]  /*3340*/  FFMA.FTZ R110, R52, R55, -R111 ;  /* 0x00000037346e7223 */ /* 0x000fe2000001086f */
[----:B------:R-:W-:-:S02]  /*3350*/  HADD2.F32 R54, -RZ, R114.H0_H0 ;  /* 0x20000072ff367230 */ /* 0x000fc40000004100 */
[----:B------:R-:W-:Y:S01]  /*3360*/  FFMA.FTZ R115, R53, R55, R112 ;  /* 0x0000003735737223 */ /* 0x000fe20000010070 */
[----:B------:R-:W-:Y:S01]  /*3370*/  HADD2.F32 R109, -RZ, R114.H1_H1 ;  /* 0x30000072ff6d7230 */ /* 0x000fe20000004100 */
[----:B------:R-:W-:Y:S01]  /*3380*/  F2FP.F16.F32.PACK_AB R33, R108, R33 ;  /* 0x000000216c21723e */ /* 0x000fe200000000ff */
        /* <DEDUP_REMOVED lines=16> */
[----:B------:R-:W-:-:S07]  /*3490*/  F2FP.F16.F32.PACK_AB R34, R52, R113 ;  /* 0x000000713422723e */ /* 0x000fce00000000ff */
.L_x_9491:
[----:B------:R-:W-:Y:S05]  /*34a0*/  BSYNC B3 ;  /* 0x0000000000037941 */ /* 0x000fea0003800000 */
.L_x_9490:
[----:B--2---:R1:W-:Y:S02]  /*34b0*/  STG.E.128 desc[UR40][R42.64], R32 ;  /* 0x000000202a007986 */ /* 0x0043e4000c101d28 */
.L_x_9489:
[----:B------:R-:W-:Y:S05]  /*34c0*/  BSYNC B2 ;  /* 0x0000000000027941 */ /* 0x000fea0003800000 */
.L_x_9488:
[----:B------:R-:W-:Y:S05]  /*34d0*/  @P2 BRA `(.L_x_9487) ;  /* 0x0000000000bc2947 */ /* 0x000fea0003800000 */
[----:B-1----:R1:W2:Y:S01]  /*34e0*/  LDS.128 R32, [R103] ;  /* 0x0000000067207984 */ /* 0x0022a20000000c00 */
[----:B------:R-:W-:Y:S01]  /*34f0*/  ISETP.GE.AND P4, PT, R202, R102, PT ;  /* 0x00000066ca00720c */ /* 0x000fe20003f86270 */
[----:B------:R-:W-:-:S12]  /*3500*/  BSSY B2, `(.L_x_9492) ;  /* 0x000002b000027945 */ /* 0x000fd80003800000 */
[----:B-1----:R-:W-:Y:S05]  /*3510*/  @P4 BRA `(.L_x_9493) ;  /* 0x0000000000a44947 */ /* 0x002fea0003800000 */
[--C-:B------:R-:W-:Y:S02]  /*3520*/  SHF.R.U64 R50, R50, 0x10, R51.reuse ;  /* 0x0000001032327819 */ /* 0x100fe40000001233 */
[----:B------:R-:W-:Y:S02]  /*3530*/  SHF.R.U32.HI R52, RZ, 0x10, R51 ;  /* 0x00000010ff347819 */ /* 0x000fe40000011633 */
[--C-:B------:R-:W-:Y:S01]  /*3540*/  SHF.R.U64 R51, R48, 0x10, R49.reuse ;  /* 0x0000001030337819 */ /* 0x100fe20000001231 */
[----:B--2---:R-:W-:Y:S01]  /*3550*/  IMAD.MOV.U32 R48, RZ, RZ, R34 ;  /* 0x000000ffff307224 */ /* 0x004fe200078e0022 */
[----:B------:R-:W-:Y:S01]  /*3560*/  SHF.R.U32.HI R54, RZ, 0x10, R49 ;  /* 0x00000010ff367819 */ /* 0x000fe20000011631 */
[----:B------:R-:W-:Y:S02]  /*3570*/  HADD2.F32 R34, -RZ, R33.H1_H1 ;  /* 0x30000021ff227230 */ /* 0x000fe40000004100 */
[----:B------:R-:W-:Y:S02]  /*3580*/  HADD2.F32 R51, -RZ, R51.H0_H0 ;  /* 0x20000033ff337230 */ /* 0x000fe40000004100 */
[----:B------:R-:W-:-:S02]  /*3590*/  HADD2.F32 R54, -RZ, R54.H0_H0 ;  /* 0x20000036ff367230 */ /* 0x000fc40000004100 */
[--C-:B------:R-:W-:Y:S02]  /*35a0*/  HADD2.F32 R49, -RZ, R35.reuse.H1_H1 ;  /* 0x30000023ff317230 */ /* 0x100fe40000004100 */
[----:B------:R-:W-:Y:S01]  /*35b0*/  FMUL.FTZ R108, R34, R51 ;  /* 0x00000033226c7220 */ /* 0x000fe20000410000 */
[----:B------:R-:W-:Y:S02]  /*35c0*/  HADD2.F32 R35, -RZ, R35.H0_H0 ;  /* 0x20000023ff237230 */ /* 0x000fe40000004100 */
[----:B------:R-:W-:Y:S02]  /*35d0*/  HADD2.F32 R33, -RZ, R33.H0_H0 ;  /* 0x20000021ff217230 */ /* 0x000fe40000004100 */
[-C--:B------:R-:W-:Y:S01]  /*35e0*/  FMUL.FTZ R110, R49, R54.reuse ;  /* 0x00000036316e7220 */ /* 0x080fe20000410000 */
[----:B------:R-:W-:Y:S02]  /*35f0*/  HADD2.F32 R50, -RZ, R50.H0_H0 ;  /* 0x20000032ff327230 */ /* 0x000fe40000004100 */
[----:B------:R-:W-:Y:S01]  /*3600*/  FMUL.FTZ R54, R35, R54 ;  /* 0x0000003623367220 */ /* 0x000fe20000410000 */
[----:B------:R-:W-:-:S02]  /*3610*/  HADD2.F32 R52, -RZ, R52.H0_H0 ;  /* 0x20000034ff347230 */ /* 0x000fc40000004100 */
[C---:B------:R-:W-:Y:S01]  /*3620*/  FMUL.FTZ R51, R33.reuse, R51 ;  /* 0x0000003321337220 */ /* 0x040fe20000410000 */
[----:B------:R-:W-:Y:S01]  /*3630*/  FFMA.FTZ R108, R33, R50, -R108 ;  /* 0x00000032216c7223 */ /* 0x000fe2000001086c */
[--C-:B------:R-:W-:Y:S02]  /*3640*/  HADD2.F32 R33, -RZ, R32.reuse.H1_H1 ;  /* 0x30000020ff217230 */ /* 0x100fe40000004100 */
[----:B------:R-:W-:Y:S01]  /*3650*/  FFMA.FTZ R55, R49, R52, R54 ;  /* 0x0000003431377223 */ /* 0x000fe20000010036 */
[----:B------:R-:W-:Y:S01]  /*3660*/  FFMA.FTZ R53, R34, R50, R51 ;  /* 0x0000003222357223 */ /* 0x000fe20000010033 */
[--C-:B------:R-:W-:Y:S02]  /*3670*/  HADD2.F32 R49, -RZ, R107.reuse.H0_H0 ;  /* 0x2000006bff317230 */ /* 0x100fe40000004100 */
[----:B------:R-:W-:Y:S01]  /*3680*/  FFMA.FTZ R110, R35, R52, -R110 ;  /* 0x00000034236e7223 */ /* 0x000fe2000001086e */
[----:B------:R-:W-:Y:S02]  /*3690*/  HADD2.F32 R32, -RZ, R32.H0_H0 ;  /* 0x20000020ff207230 */ /* 0x000fe40000004100 */
[----:B------:R-:W-:-:S02]  /*36a0*/  HADD2.F32 R107, -RZ, R107.H1_H1 ;  /* 0x3000006bff6b7230 */ /* 0x000fc40000004100 */
[CC--:B------:R-:W-:Y:S01]  /*36b0*/  FMUL.FTZ R51, R33.reuse, R49.reuse ;  /* 0x0000003121337220 */ /* 0x0c0fe20000410000 */
[--C-:B------:R-:W-:Y:S02]  /*36c0*/  HADD2.F32 R34, -RZ, R48.reuse.H1_H1 ;  /* 0x30000030ff227230 */ /* 0x100fe40000004100 */
[----:B------:R-:W-:Y:S01]  /*36d0*/  FMUL.FTZ R50, R32, R49 ;  /* 0x0000003120327220 */ /* 0x000fe20000410000 */
[----:B------:R-:W-:Y:S02]  /*36e0*/  HADD2.F32 R48, -RZ, R48.H0_H0 ;  /* 0x20000030ff307230 */ /* 0x000fe40000004100 */
[--C-:B------:R-:W-:Y:S02]  /*36f0*/  HADD2.F32 R35, -RZ, R105.reuse.H1_H1 ;  /* 0x30000069ff237230 */ /* 0x100fe40000004100 */
[-C--:B------:R-:W-:Y:S01]  /*3700*/  FMUL.FTZ R49, R34, R107.reuse ;  /* 0x0000006b22317220 */ /* 0x080fe20000410000 */
        /* <DEDUP_REMOVED lines=10> */
.L_x_9493:
[----:B------:R-:W-:Y:S05]  /*37b0*/  BSYNC B2 ;  /* 0x0000000000027941 */ /* 0x000fea0003800000 */
.L_x_9492:
[----:B--2---:R2:W-:Y:S02]  /*37c0*/  STG.E.128 desc[UR40][R42.64+0x40], R32 ;  /* 0x000040202a007986 */ /* 0x0045e4000c101d28 */
.L_x_9487:
[----:B------:R-:W-:Y:S05]  /*37d0*/  BSYNC B1 ;  /* 0x0000000000017941 */ /* 0x000fea0003800000 */
.L_x_9486:
[----:B------:R-:W-:Y:S05]  /*37e0*/  @P5 BRA `(.L_x_9494) ;  /* 0x0000001c00105947 */ /* 0x000fea0003800000 */
[----:B------:R-:W-:Y:S04]  /*37f0*/  BSSY B1, `(.L_x_9495) ;  /* 0x0000031000017945 */ /* 0x000fe80003800000 */
[----:B------:R-:W-:Y:S05]  /*3800*/  @P1 BRA `(.L_x_9496) ;  /* 0x0000000000bc1947 */ /* 0x000fea0003800000 */
[----:B-12---:R1:W2:Y:S01]  /*3810*/  LDS.128 R32, [R104+0x2000] ;  /* 0x0020000068207984 */ /* 0x0062a20000000c00 */
        /* <DEDUP_REMOVED lines=44> */
.L_x_9498:
[----:B------:R-:W-:Y:S05]  /*3ae0*/  BSYNC B2 ;  /* 0x0000000000027941 */ /* 0x000fea0003800000 */
.L_x_9497:
[----:B--2---:R3:W-:Y:S02]  /*3af0*/  STG.E.128 desc[UR40][R40.64], R32 ;  /* 0x0000002028007986 */ /* 0x0047e4000c101d28 */
.L_x_9496:
[----:B------:R-:W-:Y:S05]  /*3b00*/  BSYNC B1 ;  /* 0x0000000000017941 */ /* 0x000fea0003800000 */
.L_x_9495:
[----:B------:R-:W-:Y:S05]  /*3b10*/  @P2 BRA `(.L_x_9494) ;  /* 0x0000001800442947 */ /* 0x000fea0003800000 */
[----:B-123--:R1:W2:Y:S01]  /*3b20*/  LDS.128 R32, [R103+0x2000] ;  /* 0x0020000067207984 */ /* 0x00e2a20000000c00 */
        /* <DEDUP_REMOVED lines=11> */
[----:B------:R-:W-:Y:S02]  /*3be0*/  HADD2.F32 R38, -RZ, R38.H0_H0 ;  /* 0x20000026ff267230 */ /* 0x000fe40000004100 */
[CC--:B------:R-:W-:Y:S01]  /*3bf0*/  FMUL.FTZ R46, R34.reuse, R39.reuse ;  /* 0x00000027222e7220 */ /* 0x0c0fe20000410000 */
[----:B------:R-:W-:Y:S02]  /*3c00*/  HADD2.F32 R44, -RZ, R44.H0_H0 ;  /* 0x2000002cff2c7230 */ /* 0x000fe40000004100 */
[C---:B------:R-:W-:Y:S01]  /*3c10*/  FMUL.FTZ R39, R33.reuse, R39 ;  /* 0x0000002721277220 */ /* 0x040fe20000410000 */
[--C-:B------:R-:W-:Y:S02]  /*3c20*/  HADD2.F32 R37, -RZ, R35.reuse.H1_H1 ;  /* 0x30000023ff257230 */ /* 0x100fe40000004100 */
[-C--:B------:R-:W-:Y:S01]  /*3c30*/  FFMA.FTZ R46, R33, R38.reuse, -R46 ;  /* 0x00000026212e7223 */ /* 0x080fe2000001082e */
[----:B------:R-:W-:Y:S02]  /*3c40*/  HADD2.F32 R35, -RZ, R35.H0_H0 ;  /* 0x20000023ff237230 */ /* 0x000fe40000004100 */
[----:B------:R-:W-:Y:S01]  /*3c50*/  FFMA.FTZ R43, R34, R38, R39 ;  /* 0x00000026222b7223 */ /* 0x000fe20000010027 */
[----:B------:R-:W-:-:S02]  /*3c60*/  HADD2.F32 R42, -RZ, R42.H0_H0 ;  /* 0x2000002aff2a7230 */ /* 0x000fc40000004100 */
[-C--:B------:R-:W-:Y:S01]  /*3c70*/  FMUL.FTZ R48, R37, R44.reuse ;  /* 0x0000002c25307220 */ /* 0x080fe20000410000 */
[--C-:B------:R-:W-:Y:S02]  /*3c80*/  HADD2.F32 R38, -RZ, R99.reuse.H0_H0 ;  /* 0x20000063ff267230 */ /* 0x100fe40000004100 */
[C---:B------:R-:W-:Y:S01]  /*3c90*/  FMUL.FTZ R44, R35.reuse, R44 ;  /* 0x0000002c232c7220 */ /* 0x040fe20000410000 */
[----:B------:R-:W-:Y:S02]  /*3ca0*/  HADD2.F32 R99, -RZ, R99.H1_H1 ;  /* 0x30000063ff637230 */ /* 0x000fe40000004100 */
[-C--:B------:R-:W-:Y:S01]  /*3cb0*/  FFMA.FTZ R48, R35, R42.reuse, -R48 ;  /* 0x0000002a23307223 */ /* 0x080fe20000010830 */
[----:B------:R-:W-:Y:S02]  /*3cc0*/  HADD2.F32 R33, -RZ, R32.H1_H1 ;  /* 0x30000020ff217230 */ /* 0x000fe40000004100 */
[----:B------:R-:W-:Y:S01]  /*3cd0*/  FFMA.FTZ R47, R37, R42, R44 ;  /* 0x0000002a252f7223 */ /* 0x000fe2000001002c */
[----:B------:R-:W-:-:S02]  /*3ce0*/  HADD2.F32 R34, -RZ, R36.H1_H1 ;  /* 0x30000024ff227230 */ /* 0x000fc40000004100 */
[----:B------:R-:W-:Y:S02]  /*3cf0*/  HADD2.F32 R32, -RZ, R32.H0_H0 ;  /* 0x20000020ff207230 */ /* 0x000fe40000004100 */
[CC--:B------:R-:W-:Y:S01]  /*3d00*/  FMUL.FTZ R39, R33.reuse, R38.reuse ;  /* 0x0000002621277220 */ /* 0x0c0fe20000410000 */
[----:B------:R-:W-:Y:S02]  /*3d10*/  HADD2.F32 R36, -RZ, R36.H0_H0 ;  /* 0x20000024ff247230 */ /* 0x000fe40000004100 */
        /* <DEDUP_REMOVED lines=13> */
.L_x_9500:
[----:B------:R-:W-:Y:S05]  /*3df0*/  BSYNC B1 ;  /* 0x0000000000017941 */ /* 0x000fea0003800000 */
.L_x_9499:
[----:B--2---:R4:W-:Y:S01]  /*3e00*/  STG.E.128 desc[UR40][R40.64+0x40], R32 ;  /* 0x0000402028007986 */ /* 0x0049e2000c101d28 */
[----:B------:R-:W-:Y:S05]  /*3e10*/  BRA `(.L_x_9494) ;  /* 0x0000001400847947 */ /* 0x000fea0003800000 */
.L_x_9478:
[----:B------:R-:W-:Y:S02]  /*3e20*/  ISETP.GE.AND P3, PT, R220, R97, PT ;  /* 0x00000061dc00720c */ /* 0x000fe40003f66270 */
[----:B------:R-:W-:Y:S02]  /*3e30*/  CS2R R38, SRZ ;  /* 0x0000000000267805 */ /* 0x000fe4000001ff00 */
[----:B------:R-:W-:-:S13]  /*3e40*/  ISETP.GE.OR P3, PT, R16, R102, P3 ;  /* 0x000000661000720c */ /* 0x000fda0001f66670 */
[----:B------:R-:W-:Y:S01]  /*3e50*/  @!P3 IADD3 R33, P4, P5, R12, R32, R69 ;  /* 0x000000200c21b210 */ /* 0x000fe20007d9e045 */
[----:B------:R-:W0:Y:S03]  /*3e60*/  @!P3 LDC.64 R44, c[0x0][0x3e8] ;  /* 0x0000fa00ff2cbb82 */ /* 0x000e260000000a00 */
[----:B------:R-:W-:Y:S02]  /*3e70*/  @!P3 IADD3.X R36, R79, R95, R68, P4, P5 ;  /* 0x0000005f4f24b210 */ /* 0x000fe400027ea444 */
[----:B------:R-:W-:-:S03]  /*3e80*/  @!P3 IADD3 R46, P4, P5, R30, R34, R71 ;  /* 0x000000221e2eb210 */ /* 0x000fc60007d9e047 */
[----:B------:R-:W1:Y:S01]  /*3e90*/  @!P3 LDC.64 R48, c[0x0][0x400] ;  /* 0x00010000ff30bb82 */ /* 0x000e620000000a00 */
[----:B------:R-:W-:Y:S02]  /*3ea0*/  @!P3 IADD3.X R47, R81, R105, R70, P4, P5 ;  /* 0x00000069512fb210 */ /* 0x000fe400027ea446 */
[----:B------:R-:W-:-:S04]  /*3eb0*/  ISETP.GE.AND P4, PT, R18, R97, PT ;  /* 0x000000611200720c */ /* 0x000fc80003f86270 */
[----:B------:R-:W-:-:S13]  /*3ec0*/  ISETP.GE.OR P4, PT, R16, R102, P4 ;  /* 0x000000661000720c */ /* 0x000fda0002786670 */
[----:B------:R-:W2:Y:S01]  /*3ed0*/  @!P4 LDC.64 R40, c[0x0][0x3e8] ;  /* 0x0000fa00ff28cb82 */ /* 0x000ea20000000a00 */
[----:B------:R-:W-:-:S05]  /*3ee0*/  @!P4 IADD3 R32, P5, R12, R32, RZ ;  /* 0x000000200c20c210 */ /* 0x000fca0007fbe0ff */
[----:B------:R-:W-:Y:S02]  /*3ef0*/  @!P4 IMAD.X R35, R95, 0x1, R79, P5 ;  /* 0x000000015f23c824 */ /* 0x000fe400028e064f */
[----:B------:R-:W3:Y:S01]  /*3f00*/  @!P4 LDC.64 R42, c[0x0][0x400] ;  /* 0x00010000ff2acb82 */ /* 0x000ee20000000a00 */
[----:B--2---:R-:W-:-:S04]  /*3f10*/  @!P4 LEA R40, P5, R32, R40, 0x1 ;  /* 0x000000282028c211 */ /* 0x004fc800078a08ff */
[----:B------:R-:W-:Y:S02]  /*3f20*/  @!P4 LEA.HI.X R41, R32, R41, R35, 0x1, P5 ;  /* 0x000000292029c211 */ /* 0x000fe400028f0c23 */
[----:B------:R-:W-:-:S05]  /*3f30*/  @!P4 IADD3 R34, P5, R30, R34, RZ ;  /* 0x000000221e22c210 */ /* 0x000fca0007fbe0ff */
[----:B------:R-:W-:Y:S01]  /*3f40*/  @!P4 IMAD.X R32, R105, 0x1, R81, P5 ;  /* 0x000000016920c824 */ /* 0x000fe200028e0651 */
[----:B---3--:R-:W-:-:S04]  /*3f50*/  @!P4 LEA R42, P5, R34, R42, 0x1 ;  /* 0x0000002a222ac211 */ /* 0x008fc800078a08ff */
[----:B------:R-:W-:Y:S02]  /*3f60*/  @!P4 LEA.HI.X R43, R34, R43, R32, 0x1, P5 ;  /* 0x0000002b222bc211 */ /* 0x000fe400028f0c20 */
[----:B------:R-:W-:Y:S02]  /*3f70*/  CS2R R34, SRZ ;  /* 0x0000000000227805 */ /* 0x000fe4000001ff00 */
[----:B0-----:R-:W-:-:S04]  /*3f80*/  @!P3 LEA R44, P5, R33, R44, 0x1 ;  /* 0x0000002c212cb211 */ /* 0x001fc800078a08ff */
[----:B------:R-:W-:Y:S02]  /*3f90*/  @!P3 LEA.HI.X R45, R33, R45, R36, 0x1, P5 ;  /* 0x0000002d212db211 */ /* 0x000fe400028f0c24 */
[----:B------:R-:W-:Y:S02]  /*3fa0*/  CS2R R32, SRZ ;  /* 0x0000000000207805 */ /* 0x000fe4000001ff00 */
[----:B------:R-:W-:-:S04]  /*3fb0*/  CS2R R36, SRZ ;  /* 0x0000000000247805 */ /* 0x000fc8000001ff00 */
[----:B------:R0:W2:Y:S04]  /*3fc0*/  @!P4 LDG.E.128 R32, desc[UR40][R40.64] ;  /* 0x000000282820c981 */ /* 0x0000a8000c1e1d00 */
[----:B------:R3:W4:Y:S01]  /*3fd0*/  @!P4 LDG.E.128 R36, desc[UR40][R42.64] ;  /* 0x000000282a24c981 */ /* 0x000722000c1e1d00 */
[----:B-1----:R-:W-:-:S04]  /*3fe0*/  @!P3 LEA R48, P4, R46, R48, 0x1 ;  /* 0x000000302e30b211 */ /* 0x002fc800078808ff */
[----:B------:R-:W-:Y:S02]  /*3ff0*/  @!P3 LEA.HI.X R49, R46, R49, R47, 0x1, P4 ;  /* 0x000000312e31b211 */ /* 0x000fe400020f0c2f */
[----:B0-----:R-:W-:Y:S02]  /*4000*/  CS2R R40, SRZ ;  /* 0x0000000000287805 */ /* 0x001fe4000001ff00 */
[----:B---3--:R-:W-:Y:S02]  /*4010*/  CS2R R42, SRZ ;  /* 0x00000000002a7805 */ /* 0x008fe4000001ff00 */
[----:B------:R-:W-:-:S04]  /*4020*/  CS2R R46, SRZ ;  /* 0x00000000002e7805 */ /* 0x000fc8000001ff00 */
[----:B------:R0:W3:Y:S02]  /*4030*/  @!P3 LDG.E.128 R40, desc[UR40][R44.64] ;  /* 0x000000282c28b981 */ /* 0x0000e4000c1e1d00 */
[----:B0-----:R-:W-:-:S06]  /*4040*/  CS2R R44, SRZ ;  /* 0x00000000002c7805 */ /* 0x001fcc000001ff00 */
[----:B------:R0:W5:Y:S01]  /*4050*/  @!P3 LDG.E.128 R44, desc[UR40][R48.64] ;  /* 0x00000028302cb981 */ /* 0x000162000c1e1d00 */
[----:B------:R-:W-:Y:S01]  /*4060*/  UISETP.NE.AND UP0, UPT, UR44, 0x3, UPT ;  /* 0x000000032c00788c */ /* 0x000fe2000bf05270 */
[----:B------:R-:W-:-:S05]  /*4070*/  ISETP.GE.AND P4, PT, R16, R102, PT ;  /* 0x000000661000720c */ /* 0x000fca0003f86270 */
[----:B------:R-:W-:Y:S01]  /*4080*/  PLOP3.LUT P3, PT, PT, PT, UP0, 0x80, 0x0 ;  /* 0x000000000000781c */ /* 0x000fe20003f6f008 */
[----:B--2---:R-:W-:Y:S02]  /*4090*/  IMAD.MOV.U32 R51, RZ, RZ, R34 ;  /* 0x000000ffff337224 */ /* 0x004fe400078e0022 */
[----:B------:R-:W-:Y:S02]  /*40a0*/  IMAD.MOV.U32 R52, RZ, RZ, R35 ;  /* 0x000000ffff347224 */ /* 0x000fe400078e0023 */
[----:B------:R-:W-:Y:S01]  /*40b0*/  IMAD.MOV.U32 R53, RZ, RZ, R32 ;  /* 0x000000ffff357224 */ /* 0x000fe200078e0020 */
[----:B------:R-:W-:Y:S01]  /*40c0*/  PRMT R119, R119, 0x5410, R51 ;  /* 0x0000541077777816 */ /* 0x000fe20000000033 */
[----:B----4-:R-:W-:Y:S01]  /*40d0*/  IMAD.MOV.U32 R51, RZ, RZ, R38 ;  /* 0x000000ffff337224 */ /* 0x010fe200078e0026 */
[----:B------:R-:W-:Y:S01]  /*40e0*/  PRMT R123, R52, 0x7610, R123 ;  /* 0x00007610347b7816 */ /* 0x000fe2000000007b */
[----:B0-----:R-:W-:Y:S01]  /*40f0*/  IMAD.MOV.U32 R48, RZ, RZ, R39 ;  /* 0x000000ffff307224 */ /* 0x001fe200078e0027 */
[----:B------:R-:W-:Y:S01]  /*4100*/  PRMT R121, R53, 0x7610, R121 ;  /* 0x0000761035797816 */ /* 0x000fe20000000079 */
[----:B------:R-:W-:Y:S01]  /*4110*/  IMAD.MOV.U32 R49, RZ, RZ, R36 ;  /* 0x000000ffff317224 */ /* 0x000fe200078e0024 */
[----:B------:R-:W-:Y:S01]  /*4120*/  PRMT R119, R51, 0x7610, R119 ;  /* 0x0000761033777816 */ /* 0x000fe20000000077 */
[----:B------:R-:W-:Y:S01]  /*4130*/  IMAD.MOV.U32 R52, RZ, RZ, R37 ;  /* 0x000000ffff347224 */ /* 0x000fe200078e0025 */
[----:B------:R-:W-:Y:S01]  /*4140*/  PRMT R123, R123, 0x5410, R48 ;  /* 0x000054107b7b7816 */ /* 0x000fe20000000030 */
        /* <DEDUP_REMOVED lines=11> */
[----:B-----5:R-:W-:Y:S02]  /*4200*/  IMAD.MOV.U32 R48, RZ, RZ, R46 ;  /* 0x000000ffff307224 */ /* 0x020fe400078e002e */
        /* <DEDUP_REMOVED lines=8> */
.L_x_9501:
[----:B------:R-:W-:Y:S01]  /*4290*/  IMAD R95, R2, 0x8, R19 ;  /* 0x00000008025f7824 */ /* 0x000fe200078e0213 */
[----:B------:R-:W-:Y:S01]  /*42a0*/  SHF.L.U32 R106, R201, 0x1f, RZ ;  /* 0x0000001fc96a7819 */ /* 0x000fe200000006ff */
[----:B------:R-:W0:Y:S01]  /*42b0*/  LDC R107, c[0x0][0x2f4] ;  /* 0x0000bd00ff6b7b82 */ /* 0x000e220000000800 */
[----:B------:R-:W-:Y:S01]  /*42c0*/  BSSY B1, `(.L_x_9502) ;  /* 0x0000006000017945 */ /* 0x000fe20003800000 */
[----:B------:R-:W-:Y:S01]  /*42d0*/  IMAD.MOV.U32 R101, RZ, RZ, R50 ;  /* 0x000000ffff657224 */ /* 0x000fe200078e0032 */
[----:B------:R-:W1:Y:S05]  /*42e0*/  SYNCS.PHASECHK.TRANS64.TRYWAIT P5, [R95+URZ+0x22890], R106 ;  /* 0x0228906a5f0075a7 */ /* 0x000e6a00080a017f */
[----:B------:R-:W2:Y:S01]  /*42f0*/  LDC.64 R102, c[0x0][0x300] ;  /* 0x0000c000ff667b82 */ /* 0x000ea20000000a00 */
[----:B0-----:R-:W-:Y:S01]  /*4300*/  IMAD.IADD R109, R107, 0x1, -R74 ;  /* 0x000000016b6d7824 */ /* 0x001fe200078e0a4a */
[----:B-1----:R-:W-:Y:S06]  /*4310*/  @!P5 BRA `(.L_x_9503) ;  /* 0x00000154007cd947 */ /* 0x002fec0003800000 */
.L_x_9773:
[----:B------:R-:W-:Y:S05]  /*4320*/  BSYNC B1 ;  /* 0x0000000000017941 */ /* 0x000fea0003800000 */
.L_x_9502:
[----:B------:R-:W-:Y:S01]  /*4330*/  ISETP.GE.OR P5, PT, R18, R97, P1 ;  /* 0x000000611200720c */ /* 0x000fe20000fa6670 */
[----:B------:R-:W-:-:S12]  /*4340*/  BSSY B1, `(.L_x_9504) ;  /* 0x0000079000017945 */ /* 0x000fd80003800000 */
[----:B------:R-:W-:Y:S05]  /*4350*/  @P5 BRA `(.L_x_9505) ;  /* 0x0000000400dc5947 */ /* 0x000fea0003800000 */
[-C--:B--2---:R-:W-:Y:S01]  /*4360*/  IMAD R48, R224, R102.reuse, RZ ;  /* 0x00000066e0307224 */ /* 0x084fe200078e02ff */
[----:B------:R-:W-:Y:S01]  /*4370*/  BSSY B2, `(.L_x_9506) ;  /* 0x0000069000027945 */ /* 0x000fe20003800000 */
[----:B------:R-:W-:-:S04]  /*4380*/  IMAD.WIDE.U32 R104, R18, R102, R100 ;  /* 0x0000006612687225 */ /* 0x000fc800078e0064 */
[----:B------:R-:W-:Y:S01]  /*4390*/  IMAD R111, R18, R103, R48 ;  /* 0x00000067126f7224 */ /* 0x000fe200078e0230 */
[----:B------:R-:W-:Y:S02]  /*43a0*/  SEL R48, R74, R109, !P0 ;  /* 0x0000006d4a307207 */ /* 0x000fe40004000000 */
[----:B------:R-:W-:Y:S01]  /*43b0*/  IADD3 R108, P5, P6, R4, R104, R84 ;  /* 0x00000068046c7210 */ /* 0x000fe20007ebe054 */
[----:B------:R-:W-:Y:S01]  /*43c0*/  IMAD.IADD R111, R111, 0x1, R105 ;  /* 0x000000016f6f7824 */ /* 0x000fe200078e0269 */
[----:B------:R-:W-:-:S04]  /*43d0*/  SHF.R.S32.HI R49, RZ, 0x1f, R48 ;  /* 0x0000001fff317819 */ /* 0x000fc80000011430 */
[----:B------:R-:W-:Y:S02]  /*43e0*/  LEA.HI R48, R49, R48, RZ, 0x4 ;  /* 0x0000003031307211 */ /* 0x000fe400078f20ff */
[----:B------:R-:W-:Y:S02]  /*43f0*/  IADD3.X R110, R60, R111, R86, P5, P6 ;  /* 0x0000006f3c6e7210 */ /* 0x000fe40002fec456 */
[----:B------:R-:W-:-:S05]  /*4400*/  LEA.HI.SX32 R48, R48, R83, 0x1c ;  /* 0x0000005330307211 */ /* 0x000fca00078fe2ff */
[----:B------:R-:W-:-:S05]  /*4410*/  IMAD.SHL.U32 R113, R48, 0x8, RZ ;  /* 0x0000000830717824 */ /* 0x000fca00078e00ff */
[----:B------:R-:W-:-:S04]  /*4420*/  LOP3.LUT R48, R82, 0x38, R113, 0xf8, !PT ;  /* 0x0000003852307812 */ /* 0x000fc800078ef871 */
[----:B------:R-:W-:Y:S01]  /*4430*/  LOP3.LUT R49, R48, R85, RZ, 0x3c, !PT ;  /* 0x0000005530317212 */ /* 0x000fe200078e3cff */
[----:B------:R-:W-:-:S04]  /*4440*/  IMAD R48, R2, 0x1800, R90 ;  /* 0x0000180002307824 */ /* 0x000fc800078e025a */
[----:B------:R-:W-:Y:S02]  /*4450*/  IMAD R49, R210, 0x200, R49 ;  /* 0x00000200d2317824 */ /* 0x000fe400078e0231 */
[----:B------:R-:W-:Y:S02]  /*4460*/  IMAD R48, R48, 0x2, R19 ;  /* 0x0000000230307824 */ /* 0x000fe400078e0213 */
[----:B------:R-:W-:-:S04]  /*4470*/  IMAD R50, R2, 0x1800, R49 ;  /* 0x0000180002327824 */ /* 0x000fc800078e0231 */
[----:B------:R-:W-:Y:S02]  /*4480*/  IMAD R52, R50, 0x2, R19 ;  /* 0x0000000232347824 */ /* 0x000fe400078e0213 */
[----:B------:R-:W1:Y:S04]  /*4490*/  LDS.128 R48, [R48+0x1c400] ;  /* 0x01c4000030307984 */ /* 0x000e680000000c00 */
[----:B------:R-:W2:Y:S01]  /*44a0*/  LDS.128 R52, [R52+0x1c400] ;  /* 0x01c4000034347984 */ /* 0x000ea20000000c00 */
[----:B------:R-:W-:Y:S05]  /*44b0*/  @P4 BRA `(.L_x_9507) ;  /* 0x0000000400504947 */ /* 0x000fea0003800000 */
[--C-:B------:R-:W-:Y:S01]  /*44c0*/  SHF.R.U64 R32, R32, 0x10, R33.reuse ;  /* 0x0000001020207819 */ /* 0x100fe20000001221 */
[----:B------:R-:W-:Y:S01]  /*44d0*/  HADD2.F32 R120, -RZ, R120.H0_H0 ;  /* 0x20000078ff787230 */ /* 0x000fe20000004100 */
[----:B------:R-:W-:Y:S01]  /*44e0*/  SHF.R.U32.HI R112, RZ, 0x10, R33 ;  /* 0x00000010ff707819 */ /* 0x000fe20000011621 */
[----:B------:R-:W-:Y:S01]  /*44f0*/  HADD2.F32 R122, -RZ, R122.H0_H0 ;  /* 0x2000007aff7a7230 */ /* 0x000fe20000004100 */
[----:B------:R-:W-:Y:S02]  /*4500*/  SHF.R.U64 R33, R36, 0x10, R37 ;  /* 0x0000001024217819 */ /* 0x000fe40000001225 */
[--C-:B------:R-:W-:Y:S02]  /*4510*/  SHF.R.U64 R34, R34, 0x10, R35.reuse ;  /* 0x0000001022227819 */ /* 0x100fe40000001223 */
[----:B------:R-:W-:Y:S02]  /*4520*/  SHF.R.U32.HI R36, RZ, 0x10, R35 ;  /* 0x00000010ff247819 */ /* 0x000fe40000011623 */
[----:B------:R-:W-:-:S02]  /*4530*/  SHF.R.U64 R35, R38, 0x10, R39 ;  /* 0x0000001026237819 */ /* 0x000fc40000001227 */
[----:B------:R-:W-:Y:S01]  /*4540*/  SHF.R.U32.HI R117, RZ, 0x10, R37 ;  /* 0x00000010ff757819 */ /* 0x000fe20000011625 */
[----:B-1----:R-:W-:Y:S01]  /*4550*/  HADD2.F32 R37, -RZ, R49.H0_H0 ;  /* 0x20000031ff257230 */ /* 0x002fe20000004100 */
[----:B------:R-:W-:Y:S01]  /*4560*/  SHF.R.U32.HI R38, RZ, 0x10, R39 ;  /* 0x00000010ff267819 */ /* 0x000fe20000011627 */
[----:B--2---:R-:W-:Y:S02]  /*4570*/  HADD2.F32 R39, -RZ, R53.H0_H0 ;  /* 0x20000035ff277230 */ /* 0x004fe40000004100 */
[----:B------:R-:W-:Y:S02]  /*4580*/  HADD2.F32 R117, -RZ, R117.H0_H0 ;  /* 0x20000075ff757230 */ /* 0x000fe40000004100 */
[-C--:B------:R-:W-:Y:S01]  /*4590*/  FMUL.FTZ R126, R37, R120.reuse ;  /* 0x00000078257e7220 */ /* 0x080fe20000410000 */
[----:B------:R-:W-:Y:S02]  /*45a0*/  HADD2.F32 R49, -RZ, R49.H1_H1 ;  /* 0x30000031ff317230 */ /* 0x000fe40000004100 */
[----:B------:R-:W-:Y:S01]  /*45b0*/  FMUL.FTZ R124, R39, R120 ;  /* 0x00000078277c7220 */ /* 0x000fe20000410000 */
[----:B------:R-:W-:-:S02]  /*45c0*/  HADD2.F32 R120, -RZ, R53.H1_H1 ;  /* 0x30000035ff787230 */ /* 0x000fc40000004100 */
[-C--:B------:R-:W-:Y:S01]  /*45d0*/  FFMA.FTZ R39, R39, R122.reuse, R126 ;  /* 0x0000007a27277223 */ /* 0x080fe2000001007e */
[----:B------:R-:W-:Y:S02]  /*45e0*/  HADD2.F32 R53, -RZ, R112.H0_H0 ;  /* 0x20000070ff357230 */ /* 0x000fe40000004100 */
[----:B------:R-:W-:Y:S01]  /*45f0*/  FFMA.FTZ R37, R37, R122, -R124 ;  /* 0x0000007a25257223 */ /* 0x000fe2000001087c */
[--C-:B------:R-:W-:Y:S02]  /*4600*/  HADD2.F32 R124, -RZ, R123.reuse.H1_H1 ;  /* 0x3000007bff7c7230 */ /* 0x100fe40000004100 */
[-C--:B------:R-:W-:Y:S01]  /*4610*/  FMUL.FTZ R112, R120, R117.reuse ;  /* 0x0000007578707220 */ /* 0x080fe20000410000 */
[C---:B------:R-:W-:Y:S01]  /*4620*/  FMUL.FTZ R117, R49.reuse, R117 ;  /* 0x0000007531757220 */ /* 0x040fe20000410000 */
[----:B------:R-:W-:Y:S02]  /*4630*/  HADD2.F32 R122, -RZ, R123.H0_H0 ;  /* 0x2000007bff7a7230 */ /* 0x000fe40000004100 */
[----:B------:R-:W-:Y:S01]  /*4640*/  FFMA.FTZ R112, R49, R53, -R112 ;  /* 0x0000003531707223 */ /* 0x000fe20000010870 */
[----:B------:R-:W-:-:S02]  /*4650*/  HADD2.F32 R49, -RZ, R55.H0_H0 ;  /* 0x20000037ff317230 */ /* 0x000fc40000004100 */
[----:B------:R-:W-:Y:S01]  /*4660*/  FFMA.FTZ R120, R120, R53, R117 ;  /* 0x0000003578787223 */ /* 0x000fe20000010075 */
[----:B------:R-:W-:Y:S02]  /*4670*/  HADD2.F32 R117, -RZ, R51.H0_H0 ;  /* 0x20000033ff757230 */ /* 0x000fe40000004100 */
[----:B------:R-:W-:Y:S02]  /*4680*/  HADD2.F32 R53, -RZ, R55.H1_H1 ;  /* 0x30000037ff357230 */ /* 0x000fe40000004100 */
[-C--:B------:R-:W-:Y:S01]  /*4690*/  FMUL.FTZ R128, R49, R124.reuse ;  /* 0x0000007c31807220 */ /* 0x080fe20000410000 */
[----:B------:R-:W-:Y:S02]  /*46a0*/  HADD2.F32 R126, -RZ, R38.H0_H0 ;  /* 0x20000026ff7e7230 */ /* 0x000fe40000004100 */
[C---:B------:R-:W-:Y:S01]  /*46b0*/  FMUL.FTZ R130, R117.reuse, R124 ;  /* 0x0000007c75827220 */ /* 0x040fe20000410000 */
[----:B------:R-:W-:Y:S02]  /*46c0*/  HADD2.F32 R51, -RZ, R51.H1_H1 ;  /* 0x30000033ff337230 */ /* 0x000fe40000004100 */
[----:B------:R-:W-:Y:S01]  /*46d0*/  FFMA.FTZ R38, R117, R122, -R128 ;  /* 0x0000007a75267223 */ /* 0x000fe20000010880 */
[----:B------:R-:W-:-:S02]  /*46e0*/  HADD2.F32 R124, -RZ, R36.H0_H0 ;  /* 0x20000024ff7c7230 */ /* 0x000fc40000004100 */
[----:B------:R-:W-:Y:S01]  /*46f0*/  FMUL.FTZ R128, R53, R126 ;  /* 0x0000007e35807220 */ /* 0x000fe20000410000 */
[----:B------:R-:W-:Y:S01]  /*4700*/  FFMA.FTZ R36, R49, R122, R130 ;  /* 0x0000007a31247223 */ /* 0x000fe20000010082 */
[C---:B------:R-:W-:Y:S01]  /*4710*/  FMUL.FTZ R126, R51.reuse, R126 ;  /* 0x0000007e337e7220 */ /* 0x040fe20000410000 */
[----:B------:R-:W-:Y:S02]  /*4720*/  HADD2.F32 R117, -RZ, R33.H0_H0 ;  /* 0x20000021ff757230 */ /* 0x000fe40000004100 */
[-C--:B------:R-:W-:Y:S01]  /*4730*/  FFMA.FTZ R49, R51, R124.reuse, -R128 ;  /* 0x0000007c33317223 */ /* 0x080fe20000010880 */
[----:B------:R-:W-:Y:S02]  /*4740*/  HADD2.F32 R33, -RZ, R48.H0_H0 ;  /* 0x20000030ff217230 */ /* 0x000fe40000004100 */
[----:B------:R-:W-:Y:S01]  /*4750*/  FFMA.FTZ R51, R53, R124, R126 ;  /* 0x0000007c35337223 */ /* 0x000fe2000001007e */
[----:B------:R-:W-:Y:S01]  /*4760*/  HADD2.F32 R124, -RZ, R121.H1_H1 ;  /* 0x30000079ff7c7230 */ /* 0x000fe20000004100 */
[----:B------:R-:W-:Y:S01]  /*4770*/  F2FP.F16.F32.PACK_AB R37, R112, R37 ;  /* 0x000000257025723e */ /* 0x000fe200000000ff */
[--C-:B------:R-:W-:Y:S01]  /*4780*/  HADD2.F32 R53, -RZ, R52.reuse.H0_H0 ;  /* 0x20000034ff357230 */ /* 0x100fe20000004100 */
[----:B------:R-:W-:Y:S01]  /*4790*/  F2FP.F16.F32.PACK_AB R38, R49, R38 ;  /* 0x000000263126723e */ /* 0x000fe200000000ff */
[----:B------:R-:W-:Y:S01]  /*47a0*/  HADD2.F32 R52, -RZ, R52.H1_H1 ;  /* 0x30000034ff347230 */ /* 0x000fe20000004100 */
[----:B------:R-:W-:Y:S01]  /*47b0*/  F2FP.F16.F32.PACK_AB R39, R120, R39 ;  /* 0x000000277827723e */ /* 0x000fe200000000ff */
[----:B------:R-:W-:-:S02]  /*47c0*/  HADD2.F32 R48, -RZ, R48.H1_H1 ;  /* 0x30000030ff307230 */ /* 0x000fc40000004100 */
[----:B------:R-:W-:Y:S02]  /*47d0*/  HADD2.F32 R122, -RZ, R121.H0_H0 ;  /* 0x20000079ff7a7230 */ /* 0x000fe40000004100 */
[-C--:B------:R-:W-:Y:S01]  /*47e0*/  FMUL.FTZ R121, R52, R117.reuse ;  /* 0x0000007534797220 */ /* 0x080fe20000410000 */
[----:B------:R-:W-:Y:S02]  /*47f0*/  HADD2.F32 R55, -RZ, R32.H0_H0 ;  /* 0x20000020ff377230 */ /* 0x000fe40000004100 */
[-C--:B------:R-:W-:Y:S01]  /*4800*/  FMUL.FTZ R32, R53, R124.reuse ;  /* 0x0000007c35207220 */ /* 0x080fe20000410000 */
[C---:B------:R-:W-:Y:S01]  /*4810*/  FMUL.FTZ R124, R33.reuse, R124 ;  /* 0x0000007c217c7220 */ /* 0x040fe20000410000 */
[C---:B------:R-:W-:Y:S01]  /*4820*/  FMUL.FTZ R117, R48.reuse, R117 ;  /* 0x0000007530757220 */ /* 0x040fe20000410000 */
[----:B------:R-:W-:Y:S02]  /*4830*/  IMAD.MOV.U32 R49, RZ, RZ, R37 ;  /* 0x000000ffff317224 */ /* 0x000fe400078e0025 */
[-C--:B------:R-:W-:Y:S01]  /*4840*/  FFMA.FTZ R32, R33, R122.reuse, -R32 ;  /* 0x0000007a21207223 */ /* 0x080fe20000010820 */
[----:B------:R-:W-:Y:S01]  /*4850*/  FFMA.FTZ R33, R53, R122, R124 ;  /* 0x0000007a35217223 */ /* 0x000fe2000001007c */
[-C--:B------:R-:W-:Y:S01]  /*4860*/  FFMA.FTZ R53, R48, R55.reuse, -R121 ;  /* 0x0000003730357223 */ /* 0x080fe20000010879 */
[----:B------:R-:W-:Y:S01]  /*4870*/  FFMA.FTZ R48, R52, R55, R117 ;  /* 0x0000003734307223 */ /* 0x000fe20000010075 */
[----:B------:R-:W-:-:S02]  /*4880*/  HADD2.F32 R55, -RZ, R119.H1_H1 ;  /* 0x30000077ff377230 */ /* 0x000fc40000004100 */
[----:B------:R-:W-:Y:S02]  /*4890*/  HADD2.F32 R119, -RZ, R119.H0_H0 ;  /* 0x20000077ff777230 */ /* 0x000fe40000004100 */
[----:B------:R-:W-:Y:S02]  /*48a0*/  HADD2.F32 R121, -RZ, R35.H0_H0 ;  /* 0x20000023ff797230 */ /* 0x000fe40000004100 */
[----:B------:R-:W-:Y:S02]  /*48b0*/  HADD2.F32 R52, -RZ, R54.H0_H0 ;  /* 0x20000036ff347230 */ /* 0x000fe40000004100 */
[----:B------:R-:W-:Y:S02]  /*48c0*/  HADD2.F32 R35, -RZ, R50.H0_H0 ;  /* 0x20000032ff237230 */ /* 0x000fe40000004100 */
[----:B------:R-:W-:Y:S02]  /*48d0*/  HADD2.F32 R54, -RZ, R54.H1_H1 ;  /* 0x30000036ff367230 */ /* 0x000fe40000004100 */
[----:B------:R-:W-:-:S02]  /*48e0*/  HADD2.F32 R50, -RZ, R50.H1_H1 ;  /* 0x30000032ff327230 */ /* 0x000fc40000004100 */
[----:B------:R-:W-:Y:S02]  /*48f0*/  HADD2.F32 R117, -RZ, R34.H0_H0 ;  /* 0x20000022ff757230 */ /* 0x000fe40000004100 */
[-C--:B------:R-:W-:Y:S01]  /*4900*/  FMUL.FTZ R34, R52, R119.reuse ;  /* 0x0000007734227220 */ /* 0x080fe20000410000 */
[C---:B------:R-:W-:Y:S01]  /*4910*/  FMUL.FTZ R119, R35.reuse, R119 ;  /* 0x0000007723777220 */ /* 0x040fe20000410000 */
[-C--:B------:R-:W-:Y:S01]  /*4920*/  FMUL.FTZ R123, R54, R121.reuse ;  /* 0x00000079367b7220 */ /* 0x080fe20000410000 */
[----:B------:R-:W-:Y:S01]  /*4930*/  FMUL.FTZ R121, R50, R121 ;  /* 0x0000007932797220 */ /* 0x000fe20000410000 */
[-C--:B------:R-:W-:Y:S01]  /*4940*/  FFMA.FTZ R34, R35, R55.reuse, -R34 ;  /* 0x0000003723227223 */ /* 0x080fe20000010822 */
[----:B------:R-:W-:Y:S01]  /*4950*/  FFMA.FTZ R119, R52, R55, R119 ;  /* 0x0000003734777223 */ /* 0x000fe20000010077 */
[----:B------:R-:W-:Y:S01]  /*4960*/  F2FP.F16.F32.PACK_AB R55, R51, R36 ;  /* 0x000000243337723e */ /* 0x000fe200000000ff */
[-C--:B------:R-:W-:Y:S01]  /*4970*/  FFMA.FTZ R123, R50, R117.reuse, -R123 ;  /* 0x00000075327b7223 */ /* 0x080fe2000001087b */
[----:B------:R-:W-:Y:S01]  /*4980*/  FFMA.FTZ R54, R54, R117, R121 ;  /* 0x0000007536367223 */ /* 0x000fe20000010079 */
[----:B------:R-:W-:Y:S01]  /*4990*/  F2FP.F16.F32.PACK_AB R36, R53, R32 ;  /* 0x000000203524723e */ /* 0x000fe200000000ff */
[----:B------:R-:W-:Y:S01]  /*49a0*/  IMAD.MOV.U32 R53, RZ, RZ, R39 ;  /* 0x000000ffff357224 */ /* 0x000fe200078e0027 */
[----:B------:R-:W-:Y:S01]  /*49b0*/  F2FP.F16.F32.PACK_AB R52, R48, R33 ;  /* 0x000000213034723e */ /* 0x000fe200000000ff */
[----:B------:R-:W-:Y:S01]  /*49c0*/  IMAD.MOV.U32 R51, RZ, RZ, R38 ;  /* 0x000000ffff337224 */ /* 0x000fe200078e0026 */
[----:B------:R-:W-:Y:S01]  /*49d0*/  F2FP.F16.F32.PACK_AB R50, R123, R34 ;  /* 0x000000227b32723e */ /* 0x000fe200000000ff */
[----:B------:R-:W-:Y:S01]  /*49e0*/  IMAD.MOV.U32 R48, RZ, RZ, R36 ;  /* 0x000000ffff307224 */ /* 0x000fe200078e0024 */
[----:B------:R-:W-:-:S07]  /*49f0*/  F2FP.F16.F32.PACK_AB R54, R54, R119 ;  /* 0x000000773636723e */ /* 0x000fce00000000ff */
.L_x_9507:
[----:B------:R-:W-:Y:S05]  /*4a00*/  BSYNC B2 ;  /* 0x0000000000027941 */ /* 0x000fea0003800000 */
.L_x_9506:
[----:B------:R-:W-:Y:S02]  /*4a10*/  ISETP.GE.AND P5, PT, R113, R107, PT ;  /* 0x0000006b7100720c */ /* 0x000fe40003fa6270 */
[----:B------:R-:W-:-:S11]  /*4a20*/  P2R R33, PR, RZ, 0x1 ;  /* 0x00000001ff217803 */ /* 0x000fd60000000000 */
[--C-:B------:R-:W-:Y:S02]  /*4a30*/  @!P5 SHF.R.S32.HI R32, RZ, 0x1f, R113.reuse ;  /* 0x0000001fff20d819 */ /* 0x100fe40000011471 */
[----:B------:R-:W-:-:S04]  /*4a40*/  @!P5 IADD3 R104, P0, P6, R4, R104, R113 ;  /* 0x000000680468d210 */ /* 0x000fc80007e1e071 */
[----:B------:R-:W-:Y:S02]  /*4a50*/  @!P5 IADD3.X R111, R60, R111, R32, P0, P6 ;  /* 0x0000006f3c6fd210 */ /* 0x000fe400007ec420 */
[CC--:B------:R-:W-:Y:S02]  /*4a60*/  LEA R32, P6, R108.reuse, R98.reuse, 0x1 ;  /* 0x000000626c207211 */ /* 0x0c0fe400078c08ff */
[----:B------:R-:W-:Y:S02]  /*4a70*/  ISETP.NE.AND P0, PT, R33, RZ, PT ;  /* 0x000000ff2100720c */ /* 0x000fe40003f05270 */
[----:B------:R-:W-:Y:S02]  /*4a80*/  LEA.HI.X R33, R108, R99, R110, 0x1, P6 ;  /* 0x000000636c217211 */ /* 0x000fe400030f0c6e */
[----:B------:R-:W-:-:S03]  /*4a90*/  @!P5 LEA R34, P6, R104, R98, 0x1 ;  /* 0x000000626822d211 */ /* 0x000fc600078c08ff */
[----:B-1----:R1:W-:Y:S01]  /*4aa0*/  STG.E.128 desc[UR40][R32.64], R48 ;  /* 0x0000003020007986 */ /* 0x0023e2000c101d28 */
[----:B------:R-:W-:-:S05]  /*4ab0*/  @!P5 LEA.HI.X R35, R104, R99, R111, 0x1, P6 ;  /* 0x000000636823d211 */ /* 0x000fca00030f0c6f */
[----:B--2---:R1:W-:Y:S04]  /*4ac0*/  @!P5 STG.E.128 desc[UR40][R34.64], R52 ;  /* 0x000000342200d986 */ /* 0x0043e8000c101d28 */
.L_x_9505:
[----:B------:R-:W-:Y:S05]  /*4ad0*/  BSYNC B1 ;  /* 0x0000000000017941 */ /* 0x000fea0003800000 */
.L_x_9504:
[----:B------:R-:W-:Y:S01]  /*4ae0*/  ISETP.GE.OR P5, PT, R220, R97, P1 ;  /* 0x00000061dc00720c */ /* 0x000fe20000fa6670 */
[-C--:B-12---:R-:W-:Y:S02]  /*4af0*/  IMAD R32, R72, R102.reuse, RZ ;  /* 0x0000006648207224 */ /* 0x086fe400078e02ff */
[----:B------:R-:W-:-:S04]  /*4b00*/  IMAD.WIDE.U32 R100, R220, R102, R100 ;  /* 0x00000066dc647225 */ /* 0x000fc800078e0064 */
[----:B------:R-:W-:-:S06]  /*4b10*/  IMAD R51, R220, R103, R32 ;  /* 0x00000067dc337224 */ /* 0x000fcc00078e0220 */
[----:B------:R-:W-:Y:S05]  /*4b20*/  @P5 BRA `(.L_x_9494) ;  /* 0x0000000800405947 */ /* 0x000fea0003800000 */
[----:B------:R-:W-:Y:S01]  /*4b30*/  IMAD.IADD R51, R101, 0x1, R51 ;  /* 0x0000000165337824 */ /* 0x000fe200078e0233 */
[----:B------:R-:W-:Y:S01]  /*4b40*/  IADD3 R32, P5, P6, R4, R100, R84 ;  /* 0x0000006404207210 */ /* 0x000fe20007ebe054 */
[----:B------:R-:W-:Y:S01]  /*4b50*/  BSSY B1, `(.L_x_9508) ;  /* 0x0000069000017945 */ /* 0x000fe20003800000 */
[----:B------:R-:W-:Y:S02]  /*4b60*/  SEL R109, R74, R109, !P0 ;  /* 0x0000006d4a6d7207 */ /* 0x000fe40004000000 */
[----:B------:R-:W-:Y:S02]  /*4b70*/  IADD3.X R33, R60, R51, R86, P5, P6 ;  /* 0x000000333c217210 */ /* 0x000fe40002fec456 */
[C---:B------:R-:W-:Y:S02]  /*4b80*/  LEA R48, P5, R32.reuse, R98, 0x1 ;  /* 0x0000006220307211 */ /* 0x040fe400078a08ff */
[----:B------:R-:W-:Y:S02]  /*4b90*/  SHF.R.U32.HI R34, RZ, 0x3, R209 ;  /* 0x00000003ff227819 */ /* 0x000fe400000116d1 */
[----:B------:R-:W-:-:S02]  /*4ba0*/  LEA.HI.X R49, R32, R99, R33, 0x1, P5 ;  /* 0x0000006320317211 */ /* 0x000fc400028f0c21 */
[----:B------:R-:W-:-:S04]  /*4bb0*/  SHF.R.S32.HI R32, RZ, 0x1f, R109 ;  /* 0x0000001fff207819 */ /* 0x000fc8000001146d */
[----:B------:R-:W-:-:S04]  /*4bc0*/  LEA.HI R32, R32, R109, RZ, 0x4 ;  /* 0x0000006d20207211 */ /* 0x000fc800078f20ff */
[----:B------:R-:W-:-:S05]  /*4bd0*/  LEA.HI.SX32 R32, R32, R83, 0x1c ;  /* 0x0000005320207211 */ /* 0x000fca00078fe2ff */
[----:B------:R-:W-:-:S05]  /*4be0*/  IMAD.SHL.U32 R50, R32, 0x8, RZ ;  /* 0x0000000820327824 */ /* 0x000fca00078e00ff */
[----:B------:R-:W-:-:S04]  /*4bf0*/  LOP3.LUT R32, R209, 0x38, R50, 0xf8, !PT ;  /* 0x00000038d1207812 */ /* 0x000fc800078ef832 */
[----:B------:R-:W-:Y:S01]  /*4c00*/  LOP3.LUT R33, R32, R34, RZ, 0x3c, !PT ;  /* 0x0000002220217212 */ /* 0x000fe200078e3cff */
[----:B------:R-:W-:-:S04]  /*4c10*/  IMAD R32, R2, 0x1800, R87 ;  /* 0x0000180002207824 */ /* 0x000fc800078e0257 */
[----:B------:R-:W-:Y:S02]  /*4c20*/  IMAD.IADD R33, R212, 0x1, R33 ;  /* 0x00000001d4217824 */ /* 0x000fe400078e0221 */
[----:B------:R-:W-:Y:S02]  /*4c30*/  IMAD R32, R32, 0x2, R19 ;  /* 0x0000000220207824 */ /* 0x000fe400078e0213 */
[----:B------:R-:W-:-:S04]  /*4c40*/  IMAD R34, R2, 0x1800, R33 ;  /* 0x0000180002227824 */ /* 0x000fc800078e0221 */
[----:B------:R-:W-:Y:S02]  /*4c50*/  IMAD R36, R34, 0x2, R19 ;  /* 0x0000000222247824 */ /* 0x000fe400078e0213 */
[----:B------:R-:W1:Y:S04]  /*4c60*/  LDS.128 R32, [R32+0x1c400] ;  /* 0x01c4000020207984 */ /* 0x000e680000000c00 */
[----:B------:R-:W2:Y:S01]  /*4c70*/  LDS.128 R36, [R36+0x1c400] ;  /* 0x01c4000024247984 */ /* 0x000ea20000000c00 */
[----:B------:R-:W-:Y:S05]  /*4c80*/  @P4 BRA `(.L_x_9509) ;  /* 0x0000000400544947 */ /* 0x000fea0003800000 */
[--C-:B------:R-:W-:Y:S01]  /*4c90*/  SHF.R.U64 R40, R40, 0x10, R41.reuse ;  /* 0x0000001028287819 */ /* 0x100fe20000001229 */
[--C-:B------:R-:W-:Y:S01]  /*4ca0*/  HADD2.F32 R52, -RZ, R118.reuse.H0_H0 ;  /* 0x20000076ff347230 */ /* 0x100fe20000004100 */
[----:B------:R-:W-:Y:S01]  /*4cb0*/  SHF.R.U32.HI R53, RZ, 0x10, R41 ;  /* 0x00000010ff357819 */ /* 0x000fe20000011629 */
[----:B------:R-:W-:Y:S01]  /*4cc0*/  HADD2.F32 R118, -RZ, R118.H1_H1 ;  /* 0x30000076ff767230 */ /* 0x000fe20000004100 */
[----:B------:R-:W-:Y:S01]  /*4cd0*/  SHF.R.U64 R41, R42, 0x10, R43 ;  /* 0x000000102a297819 */ /* 0x000fe2000000122b */
[----:B------:R-:W-:Y:S01]  /*4ce0*/  HADD2.F32 R40, -RZ, R40.H0_H0 ;  /* 0x20000028ff287230 */ /* 0x000fe20000004100 */
[----:B------:R-:W-:Y:S01]  /*4cf0*/  SHF.R.U64 R42, R46, 0x10, R47 ;  /* 0x000000102e2a7819 */ /* 0x000fe2000000122f */
[----:B--2---:R-:W-:Y:S01]  /*4d00*/  IMAD.MOV.U32 R46, RZ, RZ, R37 ;  /* 0x000000ffff2e7224 */ /* 0x004fe200078e0025 */
[----:B------:R-:W-:Y:S01]  /*4d10*/  SHF.R.U32.HI R55, RZ, 0x10, R45 ;  /* 0x00000010ff377819 */ /* 0x000fe2000001162d */
[----:B-1----:R-:W-:Y:S01]  /*4d20*/  IMAD.MOV.U32 R37, RZ, RZ, R35 ;  /* 0x000000ffff257224 */ /* 0x002fe200078e0023 */
[----:B------:R-:W-:Y:S01]  /*4d30*/  SHF.R.U32.HI R102, RZ, 0x10, R47 ;  /* 0x00000010ff667819 */ /* 0x000fe2000001162f */
[----:B------:R-:W-:Y:S01]  /*4d40*/  IMAD.MOV.U32 R47, RZ, RZ, R39 ;  /* 0x000000ffff2f7224 */ /* 0x000fe200078e0027 */
[----:B------:R-:W-:Y:S01]  /*4d50*/  SHF.R.U64 R44, R44, 0x10, R45 ;  /* 0x000000102c2c7819 */ /* 0x000fe2000000122d */
[----:B------:R-:W-:Y:S01]  /*4d60*/  HADD2.F32 R39, -RZ, R46.H0_H0 ;  /* 0x2000002eff277230 */ /* 0x000fe20000004100 */
[----:B------:R-:W-:Y:S01]  /*4d70*/  SHF.R.U32.HI R45, RZ, 0x10, R43 ;  /* 0x00000010ff2d7819 */ /* 0x000fe2000001162b */
[----:B------:R-:W-:-:S02]  /*4d80*/  IMAD.MOV.U32 R43, RZ, RZ, R36 ;  /* 0x000000ffff2b7224 */ /* 0x000fc400078e0024 */
[----:B------:R-:W-:Y:S02]  /*4d90*/  HADD2.F32 R46, -RZ, R46.H1_H1 ;  /* 0x3000002eff2e7230 */ /* 0x000fe40000004100 */
[----:B------:R-:W-:Y:S01]  /*4da0*/  FMUL.FTZ R54, R39, R118 ;  /* 0x0000007627367220 */ /* 0x000fe20000410000 */
[----:B------:R-:W-:Y:S02]  /*4db0*/  HADD2.F32 R55, -RZ, R55.H0_H0 ;  /* 0x20000037ff377230 */ /* 0x000fe40000004100 */
[--C-:B------:R-:W-:Y:S02]  /*4dc0*/  HADD2.F32 R36, -RZ, R33.reuse.H1_H1 ;  /* 0x30000021ff247230 */ /* 0x100fe40000004100 */
[----:B------:R-:W-:Y:S02]  /*4dd0*/  HADD2.F32 R35, -RZ, R33.H0_H0 ;  /* 0x20000021ff237230 */ /* 0x000fe40000004100 */
[----:B------:R-:W-:Y:S01]  /*4de0*/  FMUL.FTZ R103, R46, R55 ;  /* 0x000000372e677220 */ /* 0x000fe20000410000 */
[----:B------:R-:W-:-:S02]  /*4df0*/  HADD2.F32 R53, -RZ, R53.H0_H0 ;  /* 0x20000035ff357230 */ /* 0x000fc40000004100 */
[C---:B------:R-:W-:Y:S01]  /*4e00*/  FMUL.FTZ R55, R36.reuse, R55 ;  /* 0x0000003724377220 */ /* 0x040fe20000410000 */
[----:B------:R-:W-:Y:S02]  /*4e10*/  HADD2.F32 R45, -RZ, R45.H0_H0 ;  /* 0x2000002dff2d7230 */ /* 0x000fe40000004100 */
[C---:B------:R-:W-:Y:S01]  /*4e20*/  FMUL.FTZ R118, R35.reuse, R118 ;  /* 0x0000007623767220 */ /* 0x040fe20000410000 */
[-C--:B------:R-:W-:Y:S01]  /*4e30*/  FFMA.FTZ R33, R35, R52.reuse, -R54 ;  /* 0x0000003423217223 */ /* 0x080fe20000010836 */
[-C--:B------:R-:W-:Y:S01]  /*4e40*/  FFMA.FTZ R36, R36, R53.reuse, -R103 ;  /* 0x0000003524247223 */ /* 0x080fe20000010867 */
[----:B------:R-:W-:Y:S01]  /*4e50*/  FFMA.FTZ R46, R46, R53, R55 ;  /* 0x000000352e2e7223 */ /* 0x000fe20000010037 */
[--C-:B------:R-:W-:Y:S02]  /*4e60*/  HADD2.F32 R54, -RZ, R116.reuse.H0_H0 ;  /* 0x20000074ff367230 */ /* 0x100fe40000004100 */
[----:B------:R-:W-:Y:S01]  /*4e70*/  FFMA.FTZ R35, R39, R52, R118 ;  /* 0x0000003427237223 */ /* 0x000fe20000010076 */
[----:B------:R-:W-:Y:S01]  /*4e80*/  HADD2.F32 R116, -RZ, R116.H1_H1 ;  /* 0x30000074ff747230 */ /* 0x000fe20000004100 */
[----:B------:R-:W-:Y:S01]  /*4e90*/  F2FP.F16.F32.PACK_AB R33, R36, R33 ;  /* 0x000000212421723e */ /* 0x000fe200000000ff */
[----:B------:R-:W-:-:S02]  /*4ea0*/  HADD2.F32 R53, -RZ, R47.H0_H0 ;  /* 0x2000002fff357230 */ /* 0x000fc40000004100 */
[----:B------:R-:W-:Y:S02]  /*4eb0*/  HADD2.F32 R39, -RZ, R37.H0_H0 ;  /* 0x20000025ff277230 */ /* 0x000fe40000004100 */
[----:B------:R-:W-:Y:S02]  /*4ec0*/  HADD2.F32 R47, -RZ, R47.H1_H1 ;  /* 0x3000002fff2f7230 */ /* 0x000fe40000004100 */
[----:B------:R-:W-:Y:S02]  /*4ed0*/  HADD2.F32 R55, -RZ, R102.H0_H0 ;  /* 0x20000066ff377230 */ /* 0x000fe40000004100 */
[-C--:B------:R-:W-:Y:S01]  /*4ee0*/  FMUL.FTZ R102, R53, R116.reuse ;  /* 0x0000007435667220 */ /* 0x080fe20000410000 */
[----:B------:R-:W-:Y:S02]  /*4ef0*/  HADD2.F32 R52, -RZ, R37.H1_H1 ;  /* 0x30000025ff347230 */ /* 0x000fe40000004100 */
[----:B------:R-:W-:Y:S01]  /*4f00*/  FMUL.FTZ R116, R39, R116 ;  /* 0x0000007427747220 */ /* 0x000fe20000410000 */
[----:B------:R-:W-:-:S02]  /*4f10*/  HADD2.F32 R41, -RZ, R41.H0_H0 ;  /* 0x20000029ff297230 */ /* 0x000fc40000004100 */
[-C--:B------:R-:W-:Y:S01]  /*4f20*/  FMUL.FTZ R103, R47, R55.reuse ;  /* 0x000000372f677220 */ /* 0x080fe20000410000 */
[-C--:B------:R-:W-:Y:S01]  /*4f30*/  FFMA.FTZ R37, R39, R54.reuse, -R102 ;  /* 0x0000003627257223 */ /* 0x080fe20000010866 */
[C---:B------:R-:W-:Y:S01]  /*4f40*/  FMUL.FTZ R104, R52.reuse, R55 ;  /* 0x0000003734687220 */ /* 0x040fe20000410000 */
[----:B------:R-:W-:Y:S01]  /*4f50*/  FFMA.FTZ R39, R53, R54, R116 ;  /* 0x0000003635277223 */ /* 0x000fe20000010074 */
[-C--:B------:R-:W-:Y:S01]  /*4f60*/  FFMA.FTZ R52, R52, R45.reuse, -R103 ;  /* 0x0000002d34347223 */ /* 0x080fe20000010867 */
[----:B------:R-:W-:Y:S02]  /*4f70*/  HADD2.F32 R55, -RZ, R44.H0_H0 ;  /* 0x2000002cff377230 */ /* 0x000fe40000004100 */
[----:B------:R-:W-:Y:S01]  /*4f80*/  FFMA.FTZ R54, R47, R45, R104 ;  /* 0x0000002d2f367223 */ /* 0x000fe20000010068 */
[----:B------:R-:W-:Y:S02]  /*4f90*/  HADD2.F32 R53, -RZ, R115.H1_H1 ;  /* 0x30000073ff357230 */ /* 0x000fe40000004100 */
[--C-:B------:R-:W-:Y:S01]  /*4fa0*/  HADD2.F32 R45, -RZ, R43.reuse.H0_H0 ;  /* 0x2000002bff2d7230 */ /* 0x100fe20000004100 */
[----:B------:R-:W-:Y:S01]  /*4fb0*/  F2FP.F16.F32.PACK_AB R52, R52, R37 ;  /* 0x000000253434723e */ /* 0x000fe200000000ff */
[----:B------:R-:W-:Y:S01]  /*4fc0*/  HADD2.F32 R44, -RZ, R32.H0_H0 ;  /* 0x20000020ff2c7230 */ /* 0x000fe20000004100 */
[----:B------:R-:W-:Y:S01]  /*4fd0*/  F2FP.F16.F32.PACK_AB R37, R46, R35 ;  /* 0x000000232e25723e */ /* 0x000fe200000000ff */
[----:B------:R-:W-:-:S02]  /*4fe0*/  HADD2.F32 R43, -RZ, R43.H1_H1 ;  /* 0x3000002bff2b7230 */ /* 0x000fc40000004100 */
[-C--:B------:R-:W-:Y:S01]  /*4ff0*/  FMUL.FTZ R103, R45, R53.reuse ;  /* 0x000000352d677220 */ /* 0x080fe20000410000 */
[----:B------:R-:W-:Y:S02]  /*5000*/  HADD2.F32 R32, -RZ, R32.H1_H1 ;  /* 0x30000020ff207230 */ /* 0x000fe40000004100 */
[----:B------:R-:W-:Y:S01]  /*5010*/  FMUL.FTZ R102, R44, R53 ;  /* 0x000000352c667220 */ /* 0x000fe20000410000 */
[----:B------:R-:W-:Y:S02]  /*5020*/  HADD2.F32 R47, -RZ, R114.H1_H1 ;  /* 0x30000072ff2f7230 */ /* 0x000fe40000004100 */
        /* <DEDUP_REMOVED lines=8> */
[----:B------:R-:W-:-:S02]  /*50b0*/  HADD2.F32 R40, -RZ, R38.H0_H0 ;  /* 0x20000026ff287230 */ /* 0x000fc40000004100 */
[----:B------:R-:W-:Y:S02]  /*50c0*/  HADD2.F32 R45, -RZ, R42.H0_H0 ;  /* 0x2000002aff2d7230 */ /* 0x000fe40000004100 */
        /* <DEDUP_REMOVED lines=8> */
[----:B------:R-:W-:Y:S02]  /*5150*/  IMAD.MOV.U32 R35, RZ, RZ, R52 ;  /* 0x000000ffff237224 */ /* 0x000fe400078e0034 */
[----:B------:R-:W-:Y:S01]  /*5160*/  FMUL.FTZ R45, R34, R45 ;  /* 0x0000002d222d7220 */ /* 0x000fe20000410000 */
[-C--:B------:R-:W-:Y:S01]  /*5170*/  FFMA.FTZ R53, R32, R43.reuse, -R53 ;  /* 0x0000002b20357223 */ /* 0x080fe20000010835 */
[----:B------:R-:W-:Y:S01]  /*5180*/  FFMA.FTZ R115, R40, R43, R115 ;  /* 0x0000002b28737223 */ /* 0x000fe20000010073 */
[-C--:B------:R-:W-:Y:S01]  /*5190*/  FFMA.FTZ R34, R34, R41.reuse, -R55 ;  /* 0x0000002922227223 */ /* 0x080fe20000010837 */
[----:B------:R-:W-:Y:S01]  /*51a0*/  FFMA.FTZ R38, R38, R41, R45 ;  /* 0x0000002926267223 */ /* 0x000fe2000001002d */
[----:B------:R-:W-:-:S03]  /*51b0*/  F2FP.F16.F32.PACK_AB R32, R44, R103 ;  /* 0x000000672c20723e */ /* 0x000fc600000000ff */
[----:B------:R-:W-:Y:S02]  /*51c0*/  F2FP.F16.F32.PACK_AB R34, R34, R53 ;  /* 0x000000352222723e */ /* 0x000fe400000000ff */
[----:B------:R-:W-:-:S07]  /*51d0*/  F2FP.F16.F32.PACK_AB R38, R38, R115 ;  /* 0x000000732626723e */ /* 0x000fce00000000ff */
.L_x_9509:
[----:B------:R-:W-:Y:S05]  /*51e0*/  BSYNC B1 ;  /* 0x0000000000017941 */ /* 0x000fea0003800000 */
.L_x_9508:
[----:B-1----:R1:W-:Y:S01]  /*51f0*/  STG.E.128 desc[UR40][R48.64], R32 ;  /* 0x0000002030007986 */ /* 0x0023e2000c101d28 */
[----:B------:R-:W-:-:S13]  /*5200*/  ISETP.GE.AND P4, PT, R50, R107, PT ;  /* 0x0000006b3200720c */ /* 0x000fda0003f86270 */
[----:B------:R-:W-:Y:S05]  /*5210*/  @P4 BRA `(.L_x_9494) ;  /* 0x0000000000844947 */ /* 0x000fea0003800000 */
[--C-:B-1----:R-:W-:Y:S02]  /*5220*/  SHF.R.S32.HI R32, RZ, 0x1f, R50.reuse ;  /* 0x0000001fff207819 */ /* 0x102fe40000011432 */
[----:B------:R-:W-:-:S04]  /*5230*/  IADD3 R50, P4, P5, R4, R100, R50 ;  /* 0x0000006404327210 */ /* 0x000fc80007d9e032 */
[----:B------:R-:W-:Y:S02]  /*5240*/  IADD3.X R51, R60, R51, R32, P4, P5 ;  /* 0x000000333c337210 */ /* 0x000fe400027ea420 */
[----:B------:R-:W-:-:S04]  /*5250*/  LEA R98, P4, R50, R98, 0x1 ;  /* 0x0000006232627211 */ /* 0x000fc800078808ff */
[----:B------:R-:W-:-:S05]  /*5260*/  LEA.HI.X R99, R50, R99, R51, 0x1, P4 ;  /* 0x0000006332637211 */ /* 0x000fca00020f0c33 */
[----:B--2---:R1:W-:Y:S01]  /*5270*/  STG.E.128 desc[UR40][R98.64], R36 ;  /* 0x0000002462007986 */ /* 0x0043e2000c101d28 */
[----:B------:R-:W-:Y:S05]  /*5280*/  BRA `(.L_x_9494) ;  /* 0x0000000000687947 */ /* 0x000fea0003800000 */
.L_x_9477:
[----:B------:R-:W-:-:S06]  /*5290*/  UISETP.NE.AND UP0, UPT, UR44, 0x3, UPT ;  /* 0x000000032c00788c */ /* 0x000fcc000bf05270 */
[----:B------:R-:W-:-:S13]  /*52a0*/  PLOP3.LUT P3, PT, PT, PT, UP0, 0x80, 0x0 ;  /* 0x000000000000781c */ /* 0x000fda0003f6f008 */
[----:B------:R-:W-:Y:S05]  /*52b0*/  @!P3 BRA `(.L_x_9510) ;  /* 0x000000000004b947 */ /* 0x000fea0003800000 */
[----:B------:R-:W-:Y:S01]  /*52c0*/  BPT.TRAP 0x1 ;  /* 0x000000040000795c */ /* 0x000fe20000300000 */
.L_x_9510:
[----:B------:R-:W-:Y:S01]  /*52d0*/  IMAD R95, R2, 0x8, R19 ;  /* 0x00000008025f7824 */ /* 0x000fe200078e0213 */
[----:B------:R-:W-:Y:S01]  /*52e0*/  SHF.L.U32 R106, R201, 0x1f, RZ ;  /* 0x0000001fc96a7819 */ /* 0x000fe200000006ff */
[----:B------:R-:W-:Y:S01]  /*52f0*/  IMAD R97, R27, -0x60, R24 ;  /* 0xffffffa01b617824 */ /* 0x000fe200078e0218 */
[----:B------:R-:W-:Y:S02]  /*5300*/  BSSY B1, `(.L_x_9511) ;  /* 0x0000004000017945 */ /* 0x000fe40003800000 */
[----:B------:R-:W0:Y:S02]  /*5310*/  SYNCS.PHASECHK.TRANS64.TRYWAIT P4, [R95+URZ+0x22890], R106 ;  /* 0x0228906a5f0075a7 */ /* 0x000e24000808017f */
[----:B------:R-:W-:Y:S01]  /*5320*/  VIMNMX R97, R97, 0x60, PT ;  /* 0x0000006061617848 */ /* 0x000fe20003fe0100 */
[----:B0-----:R-:W-:Y:S06]  /*5330*/  @!P4 BRA `(.L_x_9512) ;  /* 0x000001440088c947 */ /* 0x001fec0003800000 */
.L_x_9774:
[----:B------:R-:W-:Y:S05]  /*5340*/  BSYNC B1 ;  /* 0x0000000000017941 */ /* 0x000fea0003800000 */
.L_x_9511:
[----:B------:R-:W-:Y:S01]  /*5350*/  ISETP.GE.AND P4, PT, R18, R97, PT ;  /* 0x000000611200720c */ /* 0x000fe20003f86270 */
[----:B------:R-:W-:-:S12]  /*5360*/  BSSY B1, `(.L_x_9513) ;  /* 0x0000006000017945 */ /* 0x000fd80003800000 */
[----:B------:R-:W-:Y:S05]  /*5370*/  @P4 BRA `(.L_x_9514) ;  /* 0x0000000000104947 */ /* 0x000fea0003800000 */
[----:B------:R-:W1:Y:S04]  /*5380*/  @!P1 LDS.128 R32, [R104] ;  /* 0x0000000068209984 */ /* 0x000e680000000c00 */
[----:B------:R-:W2:Y:S04]  /*5390*/  @!P2 LDS.128 R36, [R103] ;  /* 0x000000006724a984 */ /* 0x000ea80000000c00 */
[----:B-1----:R1:W-:Y:S04]  /*53a0*/  @!P1 STG.E.128 desc[UR40][R42.64], R32 ;  /* 0x000000202a009986 */ /* 0x0023e8000c101d28 */
[----:B--2---:R1:W-:Y:S02]  /*53b0*/  @!P2 STG.E.128 desc[UR40][R42.64+0x40], R36 ;  /* 0x000040242a00a986 */ /* 0x0043e4000c101d28 */
.L_x_9514:
[----:B------:R-:W-:Y:S05]  /*53c0*/  BSYNC B1 ;  /* 0x0000000000017941 */ /* 0x000fea0003800000 */
.L_x_9513:
[----:B------:R-:W-:-:S13]  /*53d0*/  ISETP.GE.AND P4, PT, R220, R97, PT ;  /* 0x00000061dc00720c */ /* 0x000fda0003f86270 */
[----:B------:R-:W-:Y:S05]  /*53e0*/  @P4 BRA `(.L_x_9494) ;  /* 0x0000000000104947 */ /* 0x000fea0003800000 */
[----:B-1----:R-:W1:Y:S04]  /*53f0*/  @!P1 LDS.128 R32, [R104+0x2000] ;  /* 0x0020000068209984 */ /* 0x002e680000000c00 */
[----:B------:R-:W2:Y:S04]  /*5400*/  @!P2 LDS.128 R36, [R103+0x2000] ;  /* 0x002000006724a984 */ /* 0x000ea80000000c00 */
[----:B-1----:R1:W-:Y:S04]  /*5410*/  @!P1 STG.E.128 desc[UR40][R40.64], R32 ;  /* 0x0000002028009986 */ /* 0x0023e8000c101d28 */
[----:B--2---:R1:W-:Y:S02]  /*5420*/  @!P2 STG.E.128 desc[UR40][R40.64+0x40], R36 ;  /* 0x000040242800a986 */ /* 0x0043e4000c101d28 */
.L_x_9494:
[----:B------:R-:W-:Y:S05]  /*5430*/  BSYNC B0 ;  /* 0x0000000000007941 */ /* 0x000fea0003800000 */
.L_x_9476:
[----:B-1234-:R-:W1:Y:S01]  /*5440*/  S2R R32, SR_TID.X ;  /* 0x0000000000207919 */ /* 0x01ee620000002100 */
        /* <DEDUP_REMOVED lines=16> */
.L_x_9516:
[----:B------:R-:W-:Y:S05]  /*5550*/  BSYNC B0 ;  /* 0x0000000000007941 */ /* 0x000fea0003800000 */
.L_x_9515:
[----:B------:R-:W2:Y:S01]  /*5560*/  SYNCS.PHASECHK.TRANS64.TRYWAIT P3, [R95+URZ+0x228b0], R106 ;  /* 0x0228b06a5f0075a7 */ /* 0x000ea2000806017f */
[----:B------:R-:W-:Y:S01]  /*5570*/  IMAD R41, R2, 0x6000, R89 ;  /* 0x0000600002297824 */ /* 0x000fe200078e0259 */
[----:B------:R-:W-:Y:S01]  /*5580*/  ULDC UR45, c[0x0][0x320] ;  /* 0x0000c800002d7ab9 */ /* 0x000fe20000000800 */
[----:B------:R-:W-:Y:S01]  /*5590*/  ULDC.64 UR42, c[0x0][0x328] ;  /* 0x0000ca00002a7ab9 */ /* 0x000fe20000000a00 */
[----:B------:R-:W-:Y:S01]  /*55a0*/  ULDC.64 UR38, c[0x0][0x318] ;  /* 0x0000c60000267ab9 */ /* 0x000fe20000000a00 */
[----:B------:R-:W-:Y:S01]  /*55b0*/  BSSY B0, `(.L_x_9517) ;  /* 0x0000003000007945 */ /* 0x000fe20003800000 */
[----:B------:R-:W-:-:S03]  /*55c0*/  IMAD.IADD R40, R88, 0x1, R41 ;  /* 0x0000000158287824 */ /* 0x000fc600078e0229 */
[----:B--2---:R-:W-:Y:S05]  /*55d0*/  @!P3 BRA `(.L_x_9518) ;  /* 0x0000014000f4b947 */ /* 0x004fea0003800000 */
.L_x_9775:
[----:B------:R-:W-:Y:S05]  /*55e0*/  BSYNC B0 ;  /* 0x0000000000007941 */ /* 0x000fea0003800000 */
.L_x_9517:
[----:B------:R-:W-:Y:S01]  /*55f0*/  ISETP.GE.AND P3, PT, R18, R97, PT ;  /* 0x000000611200720c */ /* 0x000fe20003f66270 */
[----:B------:R-:W-:Y:S01]  /*5600*/  BSSY B0, `(.L_x_9519) ;  /* 0x0000025000007945 */ /* 0x000fe20003800000 */
[----:B------:R-:W-:Y:S02]  /*5610*/  IMAD R41, R41, 0x2, R25 ;  /* 0x0000000229297824 */ /* 0x000fe400078e0219 */
[----:B------:R-:W-:-:S04]  /*5620*/  IMAD.WIDE R36, R27, 0x60, R58 ;  /* 0x000000601b247825 */ /* 0x000fc800078e023a */
[----:B------:R-:W-:-:S05]  /*5630*/  IMAD R40, R40, 0x2, R25 ;  /* 0x0000000228287824 */ /* 0x000fca00078e0219 */
[----:B------:R-:W-:Y:S05]  /*5640*/  @P3 BRA `(.L_x_9520) ;  /* 0x0000000000803947 */ /* 0x000fea0003800000 */
[----:B------:R-:W-:Y:S02]  /*5650*/  IMAD R35, R37, UR42, RZ ;  /* 0x0000002a25237c24 */ /* 0x000fe4000f8e02ff */
[----:B-1----:R-:W-:Y:S02]  /*5660*/  IMAD.MOV.U32 R32, RZ, RZ, R6 ;  /* 0x000000ffff207224 */ /* 0x002fe400078e0006 */
[----:B------:R-:W-:Y:S02]  /*5670*/  IMAD.MOV.U32 R33, RZ, RZ, R92 ;  /* 0x000000ffff217224 */ /* 0x000fe400078e005c */
[C---:B------:R-:W-:Y:S02]  /*5680*/  IMAD R35, R36.reuse, UR43, R35 ;  /* 0x0000002b24237c24 */ /* 0x040fe4000f8e0223 */
[----:B------:R-:W-:-:S04]  /*5690*/  IMAD.WIDE.U32 R32, R36, UR42, R32 ;  /* 0x0000002a24207c25 */ /* 0x000fc8000f8e0020 */
[----:B------:R-:W-:Y:S01]  /*56a0*/  IMAD.IADD R33, R33, 0x1, R35 ;  /* 0x0000000121217824 */ /* 0x000fe200078e0223 */
[----:B------:R-:W-:-:S04]  /*56b0*/  LEA R38, P3, R32, UR38, 0x1 ;  /* 0x0000002620267c11 */ /* 0x000fc8000f8608ff */
[----:B------:R-:W-:Y:S02]  /*56c0*/  LEA.HI.X R39, R32, UR39, R33, 0x1, P3 ;  /* 0x0000002720277c11 */ /* 0x000fe400098f0c21 */
[----:B------:R-:W-:-:S13]  /*56d0*/  ISETP.GE.AND P3, PT, R16, UR45, PT ;  /* 0x0000002d10007c0c */ /* 0x000fda000bf66270 */
[----:B------:R-:W1:Y:S04]  /*56e0*/  @!P3 LDS.128 R32, [R41] ;  /* 0x000000002920b984 */ /* 0x000e680000000c00 */
[----:B-1----:R-:W-:Y:S01]  /*56f0*/  @!P3 STG.E.128 desc[UR40][R38.64], R32 ;  /* 0x000000202600b986 */ /* 0x002fe2000c101d28 */
[----:B------:R-:W-:-:S13]  /*5700*/  ISETP.GE.AND P3, PT, R0, UR45, PT ;  /* 0x0000002d00007c0c */ /* 0x000fda000bf66270 */
[----:B------:R-:W1:Y:S04]  /*5710*/  @!P3 LDS.128 R32, [R40] ;  /* 0x000000002820b984 */ /* 0x000e680000000c00 */
[----:B-1----:R-:W-:Y:S01]  /*5720*/  @!P3 STG.E.128 desc[UR40][R38.64+0x40], R32 ;  /* 0x000040202600b986 */ /* 0x002fe2000c101d28 */
[----:B------:R-:W-:-:S13]  /*5730*/  ISETP.GE.AND P3, PT, R62, UR45, PT ;  /* 0x0000002d3e007c0c */ /* 0x000fda000bf66270 */
[----:B------:R-:W1:Y:S04]  /*5740*/  @!P3 LDS.128 R32, [R41+0x3000] ;  /* 0x003000002920b984 */ /* 0x000e680000000c00 */
        /* <DEDUP_REMOVED lines=10> */
[----:B------:R-:W-:-:S13]  /*57f0*/  ISETP.NE.AND P3, PT, R94, RZ, PT ;  /* 0x000000ff5e00720c */ /* 0x000fda0003f65270 */
[----:B------:R-:W1:Y:S04]  /*5800*/  @P3 LDS.128 R32, [R41+0x9000] ;  /* 0x0090000029203984 */ /* 0x000e680000000c00 */
[----:B-1----:R-:W-:Y:S01]  /*5810*/  @P3 STG.E.128 desc[UR40][R38.64+0x180], R32 ;  /* 0x0001802026003986 */ /* 0x002fe2000c101d28 */
[----:B------:R-:W-:-:S13]  /*5820*/  ISETP.NE.AND P3, PT, R93, RZ, PT ;  /* 0x000000ff5d00720c */ /* 0x000fda0003f65270 */
[----:B------:R-:W1:Y:S04]  /*5830*/  @P3 LDS.128 R32, [R40+0x9000] ;  /* 0x0090000028203984 */ /* 0x000e680000000c00 */
[----:B-1----:R3:W-:Y:S02]  /*5840*/  @P3 STG.E.128 desc[UR40][R38.64+0x1c0], R32 ;  /* 0x0001c02026003986 */ /* 0x0027e4000c101d28 */
.L_x_9520:
[----:B------:R-:W-:Y:S05]  /*5850*/  BSYNC B0 ;  /* 0x0000000000007941 */ /* 0x000fea0003800000 */
.L_x_9519:
[----:B------:R-:W-:Y:S01]  /*5860*/  ISETP.GE.AND P3, PT, R220, R97, PT ;  /* 0x00000061dc00720c */ /* 0x000fe20003f66270 */
[----:B------:R-:W-:-:S12]  /*5870*/  BSSY B0, `(.L_x_9521) ;  /* 0x0000024000007945 */ /* 0x000fd80003800000 */
[----:B------:R-:W-:Y:S05]  /*5880*/  @P3 BRA `(.L_x_9522) ;  /* 0x0000000000883947 */ /* 0x000fea0003800000 */
[----:B---3--:R-:W-:Y:S01]  /*5890*/  IADD3 R35, P3, R36, 0x40, RZ ;  /* 0x0000004024237810 */ /* 0x008fe20007f7e0ff */
[----:B-1----:R-:W-:Y:S02]  /*58a0*/  IMAD.MOV.U32 R32, RZ, RZ, R6 ;  /* 0x000000ffff207224 */ /* 0x002fe400078e0006 */
[----:B------:R-:W-:Y:S02]  /*58b0*/  IMAD.MOV.U32 R33, RZ, RZ, R92 ;  /* 0x000000ffff217224 */ /* 0x000fe400078e005c */
        /* <DEDUP_REMOVED lines=30> */
[----:B-1----:R4:W-:Y:S02]  /*5aa0*/  @P3 STG.E.128 desc[UR40][R36.64+0x1c0], R32 ;  /* 0x0001c02024003986 */ /* 0x0029e4000c101d28 */
.L_x_9522:
[----:B------:R-:W-:Y:S05]  /*5ab0*/  BSYNC B0 ;  /* 0x0000000000007941 */ /* 0x000fea0003800000 */
.L_x_9521:
[----:B------:R-:W-:Y:S01]  /*5ac0*/  @!PT LDS RZ, [RZ] ;  /* 0x00000000fffff984 */ /* 0x000fe20000000800 */
[----:B------:R-:W-:Y:S01]  /*5ad0*/  @!PT LDS RZ, [RZ] ;  /* 0x00000000fffff984 */ /* 0x000fe20000000800 */
[----:B------:R-:W-:Y:S01]  /*5ae0*/  @!PT LDS RZ, [RZ] ;  /* 0x00000000fffff984 */ /* 0x000fe20000000800 */
[----:B------:R-:W-:Y:S01]  /*5af0*/  @!PT LDS RZ, [RZ] ;  /* 0x00000000fffff984 */ /* 0x000fe20000000800 */
[----:B------:R5:W-:Y:S06]  /*5b00*/  MEMBAR.ALL.CTA ;  /* 0x0000000000007992 */ /* 0x000bec0000008000 */
[----:B-----5:R-:W5:Y:S02]  /*5b10*/  FENCE.VIEW.ASYNC.S ;  /* 0x00000000000073c6 */ /* 0x020f640000000000 */
[----:B-----5:R1:W-:Y:S01]  /*5b20*/  BAR.SYNC.DEFER_BLOCKING R73, 0x80 ;  /* 0x000200490000751d */ /* 0x0203e20000010000 */
[----:B------:R-:W-:Y:S01]  /*5b30*/  ISETP.NE.AND P5, PT, R96, RZ, PT ;  /* 0x000000ff6000720c */ /* 0x000fe20003fa5270 */
[----:B------:R-:W-:-:S02]  /*5b40*/  VIADD R2, R2, 0x1 ;  /* 0x0000000102027836 */ /* 0x000fc40000000000 */
[----:B0-2---:R-:W-:-:S03]  /*5b50*/  @!P4 VIADD R95, R95, 0x228c0 ;  /* 0x000228c05f5fc836 */ /* 0x005fc60000000000 */
[C---:B------:R-:W-:Y:S02]  /*5b60*/  ISETP.NE.AND P3, PT, R2.reuse, 0x2, PT ;  /* 0x000000020200780c */ /* 0x040fe40003f65270 */
[----:B------:R-:W-:Y:S02]  /*5b70*/  @!P4 PRMT R95, RZ, 0x654, R95 ;  /* 0x00000654ff5fc816 */ /* 0x000fe4000000005f */
[----:B-1-34-:R-:W-:Y:S02]  /*5b80*/  SEL R32, RZ, 0x1, P3 ;  /* 0x00000001ff207807 */ /* 0x01afe40001800000 */
[----:B------:R-:W-:Y:S02]  /*5b90*/  SEL R2, R2, RZ, P3 ;  /* 0x000000ff02027207 */ /* 0x000fe40001800000 */
[----:B------:R-:W-:Y:S01]  /*5ba0*/  LOP3.LUT R201, R201, R32, RZ, 0x3c, !PT ;  /* 0x00000020c9c97212 */ /* 0x000fe200078e3cff */
[----:B------:R0:W-:Y:S01]  /*5bb0*/  @!P4 SYNCS.ARRIVE.TRANS64.RED.A1T0 RZ, [R95+URZ], RZ ;  /* 0x000000ff5fffc9a7 */ /* 0x0001e2000810043f */
[----:B------:R-:W-:Y:S05]  /*5bc0*/  @P5 BRA `(.L_x_9523) ;  /* 0xffffffcc00685947 */ /* 0x000fea000383ffff */
[----:B------:R-:W1:Y:S01]  /*5bd0*/  S2R R33, SR_TID.X ;  /* 0x0000000000217919 */ /* 0x000e620000002100 */
[----:B------:R-:W-:Y:S02]  /*5be0*/  PLOP3.LUT P0, PT, PT, PT, PT, 0x8, 0x0 ;  /* 0x000000000000781c */ /* 0x000fe40003f0e170 */
[----:B-1----:R-:W-:-:S04]  /*5bf0*/  SHF.R.U32.HI R33, RZ, 0x7, R33 ;  /* 0x00000007ff217819 */ /* 0x002fc80000011621 */
[----:B------:R-:W-:-:S13]  /*5c00*/  ISETP.NE.AND P5, PT, R33, 0x1, PT ;  /* 0x000000012100780c */ /* 0x000fda0003fa5270 */
[----:B------:R-:W-:Y:S06]  /*5c10*/  @!P5 BAR.ARV 0x9, 0x100 ;  /* 0x024400000000db1d */ /* 0x000fec0000002000 */
.L_x_9471:
[----:B------:R-:W-:Y:S01]  /*5c20*/  IMAD.MOV.U32 R0, RZ, RZ, RZ ;  /* 0x000000ffff007224 */ /* 0x000fe200078e00ff */
[----:B------:R-:W-:Y:S06]  /*5c30*/  @P0 BRA `(.L_x_9524) ;  /* 0x00000000000c0947 */ /* 0x000fec0003800000 */
[----:B------:R-:W1:Y:S01]  /*5c40*/  FENCE.VIEW.ASYNC.G ;  /* 0x00000000000073c6 */ /* 0x000e620000000100 */
[----:B------:R-:W-:Y:S05]  /*5c50*/  WARPSYNC.ALL ;  /* 0x0000000000007948 */ /* 0x000fea0003800000 */
[----:B-1----:R-:W-:Y:S06]  /*5c60*/  BAR.ARV 0xc, 0x180 ;  /* 0x0306000000007b1d */ /* 0x002fec0000002000 */
.L_x_9524:
[----:B------:R-:W-:Y:S01]  /*5c70*/  ISETP.NE.AND P0, PT, R29, RZ, PT ;  /* 0x000000ff1d00720c */ /* 0x000fe20003f05270 */
[----:B------:R-:W-:-:S12]  /*5c80*/  BSSY B0, `(.L_x_9525) ;  /* 0x000001f000007945 */ /* 0x000fd80003800000 */
        /* <DEDUP_REMOVED lines=30> */
.L_x_9526:
[----:B------:R-:W-:Y:S05]  /*5e70*/  BSYNC B0 ;  /* 0x0000000000007941 */ /* 0x000fea0003800000 */
.L_x_9525:
        /* <DEDUP_REMOVED lines=71> */
[----:B------:R-:W0:Y:S01]  /*62f0*/  S2R R0, SR_TID.X ;  /* 0x0000000000007919 */ /* 0x000e220000002100 */
[----:B------:R-:W-:Y:S01]  /*6300*/  UMOV UR4, 0xffffffff ;  /* 0xffffffff00047882 */ /* 0x000fe20000000000 */
[----:B0-----:R-:W-:-:S05]  /*6310*/  VIADD R29, R0, 0xffffff80 ;  /* 0xffffff80001d7836 */ /* 0x001fca0000000000 */
[----:B------:R-:W-:-:S04]  /*6320*/  SHF.R.S32.HI R30, RZ, 0x1f, R29 ;  /* 0x0000001fff1e7819 */ /* 0x000fc8000001141d */
[----:B------:R-:W-:-:S04]  /*6330*/  LEA.HI R13, R30, R29, RZ, 0x7 ;  /* 0x0000001d1e0d7211 */ /* 0x000fc800078f38ff */
[----:B------:R-:W-:Y:S01]  /*6340*/  SHF.R.S32.HI R13, RZ, 0x7, R13 ;  /* 0x00000007ff0d7819 */ /* 0x000fe2000001140d */
[----:B------:R-:W-:Y:S06]  /*6350*/  BRA.DIV UR4, `(.L_x_9528) ;  /* 0x0000013604a87947 */ /* 0x000fec000b800000 */
[----:B------:R0:W1:Y:S02]  /*6360*/  SHFL.IDX PT, R14, R13, RZ, 0x1f ;  /* 0x00001fff0d0e7589 */ /* 0x00006400000e0000 */
.L_x_9778:
[----:B-1----:R-:W-:Y:S01]  /*6370*/  LEA.HI R0, R14, R14, RZ, 0x1 ;  /* 0x0000000e0e007211 */ /* 0x002fe200078f08ff */
[----:B------:R-:W-:Y:S01]  /*6380*/  VIADD R24, R19, 0x18400 ;  /* 0x0001840013187836 */ /* 0x000fe20000000000 */
[----:B------:R-:W-:Y:S02]  /*6390*/  BSSY B6, `(.L_x_9529) ;  /* 0x0000018000067945 */ /* 0x000fe40003800000 */
[----:B------:R-:W-:Y:S02]  /*63a0*/  LOP3.LUT R3, R0, 0x1e, RZ, 0xc0, !PT ;  /* 0x0000001e00037812 */ /* 0x000fe400078ec0ff */
[----:B------:R-:W-:-:S03]  /*63b0*/  LOP3.LUT P0, RZ, R24, 0x1bf, RZ, 0xc0, !PT ;  /* 0x000001bf18ff7812 */ /* 0x000fc6000780c0ff */
[----:B------:R-:W-:-:S04]  /*63c0*/  IMAD.IADD R3, R14, 0x1, -R3 ;  /* 0x000000010e037824 */ /* 0x000fc800078e0a03 */
[----:B------:R-:W-:-:S05]  /*63d0*/  IMAD R3, R3, 0x2000, R24 ;  /* 0x0000200003037824 */ /* 0x000fca00078e0218 */
[----:B------:R-:W-:-:S04]  /*63e0*/  SHF.R.U32.HI R3, RZ, 0x4, R3 ;  /* 0x00000004ff037819 */ /* 0x000fc80000011603 */
[----:B------:R-:W-:Y:S01]  /*63f0*/  LOP3.LUT R28, R3, 0x3fff, RZ, 0xc0, !PT ;  /* 0x00003fff031c7812 */ /* 0x000fe200078ec0ff */
[----:B------:R-:W-:Y:S06]  /*6400*/  @!P0 BRA `(.L_x_9530) ;  /* 0x0000000000408947 */ /* 0x000fec0003800000 */
        /* <DEDUP_REMOVED lines=15> */
[----:B-1---5:R-:W-:Y:S05]  /*6500*/  CALL.ABS.NOINC R14 ;  /* 0x000000000e007343 */ /* 0x022fea0003c00000 */
.L_x_9530:
[----:B------:R-:W-:Y:S05]  /*6510*/  BSYNC B6 ;  /* 0x0000000000067941 */ /* 0x000fea0003800000 */
.L_x_9529:
        /* <DEDUP_REMOVED lines=12> */
.L_x_9534:
[----:B--2---:R2:W3:Y:S02]  /*65e0*/  SYNCS.PHASECHK.TRANS64.TRYWAIT P0, [R19+URZ+0x22800], R0 ;  /* 0x02280000130075a7 */ /* 0x0044e4000800017f */
[----:B---3--:R-:W-:Y:S05]  /*65f0*/  @!P0 NANOSLEEP.SYNCS 0x989680 ;  /* 0x009896800000895d */ /* 0x008fea0003900000 */
[----:B------:R-:W3:Y:S02]  /*6600*/  @!P0 SYNCS.PHASECHK.TRANS64 P0, [R19+URZ+0x22800], R0 ;  /* 0x02280000130085a7 */ /* 0x000ee4000800007f */
[----:B---3--:R-:W-:Y:S05]  /*6610*/  @!P0 BRA `(.L_x_9534) ;  /* 0xfffffffc00f08947 */ /* 0x008fea000383ffff */
.L_x_9533:
[----:B------:R-:W-:Y:S05]  /*6620*/  BSYNC B0 ;  /* 0x0000000000007941 */ /* 0x000fea0003800000 */
.L_x_9532:
[----:B------:R-:W-:Y:S05]  /*6630*/  BRA `(.L_x_9535) ;  /* 0x0000002000a47947 */ /* 0x000fea0003800000 */
.L_x_9531:
[----:B-----5:R-:W-:Y:S01]  /*6640*/  SHF.R.S32.HI R0, RZ, 0x1f, R154 ;  /* 0x0000001fff007819 */ /* 0x020fe2000001149a */
[----:B------:R-:W-:Y:S01]  /*6650*/  ULDC.64 UR4, c[0x0][0x3f8] ;  /* 0x0000fe0000047ab9 */ /* 0x000fe20000000a00 */
[----:B------:R-:W-:Y:S01]  /*6660*/  ULDC.64 UR6, c[0x0][0x408] ;  /* 0x0001020000067ab9 */ /* 0x000fe20000000a00 */
[----:B------:R-:W-:Y:S01]  /*6670*/  LOP3.LUT P0, RZ, R24, 0x3ff, RZ, 0xc0, !PT ;  /* 0x000003ff18ff7812 */ /* 0x000fe2000780c0ff */
[----:B------:R-:W-:Y:S01]  /*6680*/  IMAD.WIDE.U32 R4, R154, UR4, RZ ;  /* 0x000000049a047c25 */ /* 0x000fe2000f8e00ff */
[----:B------:R-:W-:Y:S03]  /*6690*/  BSSY B6, `(.L_x_9536) ;  /* 0x000001f000067945 */ /* 0x000fe60003800000 */
[C---:B------:R-:W-:Y:S02]  /*66a0*/  IMAD R3, R0.reuse, UR4, RZ ;  /* 0x0000000400037c24 */ /* 0x040fe4000f8e02ff */
[----:B------:R-:W-:-:S02]  /*66b0*/  IMAD R9, R0, UR6, RZ ;  /* 0x0000000600097c24 */ /* 0x000fc4000f8e02ff */
        /* <DEDUP_REMOVED lines=28> */
.L_x_9537:
[----:B------:R-:W-:Y:S05]  /*6880*/  BSYNC B6 ;  /* 0x0000000000067941 */ /* 0x000fea0003800000 */
.L_x_9536:
[----:B------:R-:W-:Y:S01]  /*6890*/  LEA.HI R29, R30, R29, RZ, 0x2 ;  /* 0x0000001d1e1d7211 */ /* 0x000fe200078f10ff */
[----:B------:R-:W-:Y:S01]  /*68a0*/  ULDC.U8 UR4, c[0x0][0x410] ;  /* 0x0001040000047ab9 */ /* 0x000fe20000000000 */
[----:B------:R-:W-:Y:S01]  /*68b0*/  BSSY B0, `(.L_x_9538) ;  /* 0x00001f9000007945 */ /* 0x000fe20003800000 */
[----:B------:R-:W-:Y:S01]  /*68c0*/  ISETP.NE.AND P0, PT, RZ, UR4, PT ;  /* 0x00000004ff007c0c */ /* 0x000fe2000bf05270 */
[----:B------:R-:W-:Y:S01]  /*68d0*/  IMAD R4, R153, 0x80, R18 ;  /* 0x0000008099047824 */ /* 0x000fe200078e0212 */
[----:B------:R-:W-:-:S04]  /*68e0*/  SHF.R.S32.HI R29, RZ, 0x1f, R29 ;  /* 0x0000001fff1d7819 */ /* 0x000fc8000001141d */
[----:B------:R-:W-:-:S04]  /*68f0*/  LEA.HI R29, R29, R18, RZ, 0x3 ;  /* 0x000000121d1d7211 */ /* 0x000fc800078f18ff */
[----:B------:R-:W-:-:S05]  /*6900*/  LOP3.LUT R29, R29, 0xfffffff8, RZ, 0xc0, !PT ;  /* 0xfffffff81d1d7812 */ /* 0x000fca00078ec0ff */
[----:B------:R-:W-:Y:S01]  /*6910*/  IMAD.IADD R29, R18, 0x1, -R29 ;  /* 0x00000001121d7824 */ /* 0x000fe200078e0a1d */
[----:B------:R-:W-:Y:S06]  /*6920*/  @!P0 BRA `(.L_x_9539) ;  /* 0x0000001000048947 */ /* 0x000fec0003800000 */
[----:B------:R-:W-:-:S03]  /*6930*/  UMOV UR4, 0xffffffff ;  /* 0xffffffff00047882 */ /* 0x000fc60000000000 */
[----:B------:R-:W-:Y:S05]  /*6940*/  BRA.DIV UR4, `(.L_x_9540) ;  /* 0x0000013204507947 */ /* 0x000fea000b800000 */
[----:B------:R1:W2:Y:S04]  /*6950*/  SHFL.IDX PT, R3, R25, RZ, 0x1c1f ;  /* 0x001c1fff19037589 */ /* 0x0002a800000e0000 */
[----:B------:R1:W3:Y:S04]  /*6960*/  SHFL.IDX PT, R0, R24, RZ, 0x1c1f ;  /* 0x001c1fff18007589 */ /* 0x0002e800000e0000 */
[----:B------:R1:W4:Y:S04]  /*6970*/  SHFL.IDX PT, R5, R27, RZ, 0x1c1f ;  /* 0x001c1fff1b057589 */ /* 0x00032800000e0000 */
[----:B------:R1:W0:Y:S02]  /*6980*/  SHFL.IDX PT, R14, R26, RZ, 0x1c1f ;  /* 0x001c1fff1a0e7589 */ /* 0x00022400000e0000 */
.L_x_9784:
[----:B------:R-:W-:Y:S01]  /*6990*/  ULDC UR4, c[0x0][0x448] ;  /* 0x0001120000047ab9 */ /* 0x000fe20000000800 */
[----:B------:R-:W-:Y:S01]  /*69a0*/  IMAD.SHL.U32 R6, R29, 0x40, RZ ;  /* 0x000000401d067824 */ /* 0x000fe200078e00ff */
[----:B------:R-:W-:Y:S01]  /*69b0*/  BSSY B1, `(.L_x_9541) ;  /* 0x0000029000017945 */ /* 0x000fe20003800000 */
[----:B-1----:R-:W-:Y:S01]  /*69c0*/  IMAD R26, R155, UR4, RZ ;  /* 0x000000049b1a7c24 */ /* 0x002fe2000f8e02ff */
[----:B------:R-:W-:Y:S02]  /*69d0*/  LOP3.LUT P0, RZ, R29, 0x4, RZ, 0xc0, !PT ;  /* 0x000000041dff7812 */ /* 0x000fe4000780c0ff */
[----:B------:R-:W-:Y:S02]  /*69e0*/  CS2R R10, SRZ ;  /* 0x00000000000a7805 */ /* 0x000fe4000001ff00 */
[----:B------:R-:W-:Y:S02]  /*69f0*/  LOP3.LUT R7, R6, 0x1c0, RZ, 0xc0, !PT ;  /* 0x000001c006077812 */ /* 0x000fe400078ec0ff */
[----:B------:R-:W-:-:S02]  /*6a00*/  CS2R R20, SRZ ;  /* 0x0000000000147805 */ /* 0x000fc4000001ff00 */
[----:B------:R-:W-:Y:S01]  /*6a10*/  ISETP.GE.AND P1, PT, R4, R26, PT ;  /* 0x0000001a0400720c */ /* 0x000fe20003f26270 */
[----:B------:R-:W-:Y:S01]  /*6a20*/  IMAD R26, R153, -0x80, R26 ;  /* 0xffffff80991a7824 */ /* 0x000fe200078e021a */
[----:B------:R-:W-:Y:S02]  /*6a30*/  LEA.HI R6, R221, R221, RZ, 0x1 ;  /* 0x000000dddd067211 */ /* 0x000fe400078f08ff */
[----:B------:R-:W-:Y:S02]  /*6a40*/  LOP3.LUT R8, R7, 0x18, R16, 0xf8, !PT ;  /* 0x0000001807087812 */ /* 0x000fe400078ef810 */
[----:B------:R-:W-:Y:S02]  /*6a50*/  LOP3.LUT R6, R6, 0xfffffffe, RZ, 0xc0, !PT ;  /* 0xfffffffe06067812 */ /* 0x000fe400078ec0ff */
[----:B------:R-:W-:-:S03]  /*6a60*/  SHF.R.U32.HI R7, RZ, 0x3, R7 ;  /* 0x00000003ff077819 */ /* 0x000fc60000011607 */
[----:B------:R-:W-:Y:S01]  /*6a70*/  IMAD.IADD R30, R221, 0x1, -R6 ;  /* 0x00000001dd1e7824 */ /* 0x000fe200078e0a06 */
[----:B------:R-:W-:Y:S02]  /*6a80*/  LOP3.LUT R27, R8, R7, RZ, 0x3c, !PT ;  /* 0x00000007081b7212 */ /* 0x000fe400078e3cff */
[----:B------:R-:W-:Y:S02]  /*6a90*/  CS2R R8, SRZ ;  /* 0x0000000000087805 */ /* 0x000fe4000001ff00 */
[----:B------:R-:W-:Y:S02]  /*6aa0*/  CS2R R6, SRZ ;  /* 0x0000000000067805 */ /* 0x000fe4000001ff00 */
[----:B------:R-:W-:Y:S01]  /*6ab0*/  SHF.L.U32 R30, R30, 0x1f, RZ ;  /* 0x0000001f1e1e7819 */ /* 0x000fe200000006ff */
[----:B------:R-:W-:Y:S06]  /*6ac0*/  @P1 BRA `(.L_x_9542) ;  /* 0x00000000005c1947 */ /* 0x000fec0003800000 */
[----:B------:R-:W-:Y:S01]  /*6ad0*/  ULDC UR4, c[0x0][0x3f4] ;  /* 0x0000fd0000047ab9 */ /* 0x000fe20000000800 */
[----:B0-----:R-:W-:Y:S01]  /*6ae0*/  IMAD.SHL.U32 R13, R202, 0x2, RZ ;  /* 0x00000002ca0d7824 */ /* 0x001fe200078e00ff */
[----:B------:R-:W-:Y:S01]  /*6af0*/  ISETP.GE.AND P3, PT, R22, UR4, PT ;  /* 0x0000000416007c0c */ /* 0x000fe2000bf66270 */
[----:B---3--:R-:W-:Y:S01]  /*6b00*/  IMAD.MOV.U32 R8, RZ, RZ, R0 ;  /* 0x000000ffff087224 */ /* 0x008fe200078e0000 */
[----:B------:R-:W-:Y:S01]  /*6b10*/  ISETP.GE.AND P4, PT, R202, UR4, PT ;  /* 0x00000004ca007c0c */ /* 0x000fe2000bf86270 */
[----:B--2---:R-:W-:Y:S01]  /*6b20*/  IMAD.MOV.U32 R9, RZ, RZ, R3 ;  /* 0x000000ffff097224 */ /* 0x004fe200078e0003 */
[----:B------:R-:W-:Y:S01]  /*6b30*/  SHF.R.S32.HI R11, RZ, 0x1f, R202 ;  /* 0x0000001fff0b7819 */ /* 0x000fe200000114ca */
[----:B----4-:R-:W-:Y:S01]  /*6b40*/  IMAD.MOV.U32 R15, RZ, RZ, R5 ;  /* 0x000000ffff0f7224 */ /* 0x010fe200078e0005 */
[----:B------:R-:W-:-:S07]  /*6b50*/  CS2R R6, SRZ ;  /* 0x0000000000067805 */ /* 0x000fce000001ff00 */
[----:B------:R-:W-:Y:S01]  /*6b60*/  @!P3 IMAD.WIDE R24, R22, 0x2, R8 ;  /* 0x000000021618b825 */ /* 0x000fe200078e0208 */
[----:B------:R-:W-:Y:S02]  /*6b70*/  SHF.L.U64.HI R8, R202, 0x1, R11 ;  /* 0x00000001ca087819 */ /* 0x000fe4000001020b */
[-C--:B------:R-:W-:Y:S02]  /*6b80*/  @!P4 IADD3 R12, P1, R0, R13.reuse, RZ ;  /* 0x0000000d000cc210 */ /* 0x080fe40007f3e0ff */
[----:B------:R-:W-:Y:S02]  /*6b90*/  @!P4 IADD3 R4, P2, R14, R13, RZ ;  /* 0x0000000d0e04c210 */ /* 0x000fe40007f5e0ff */
[----:B------:R-:W-:Y:S02]  /*6ba0*/  CS2R R10, SRZ ;  /* 0x00000000000a7805 */ /* 0x000fe4000001ff00 */
[----:B------:R-:W-:Y:S01]  /*6bb0*/  CS2R R20, SRZ ;  /* 0x0000000000147805 */ /* 0x000fe2000001ff00 */
[--C-:B------:R-:W-:Y:S01]  /*6bc0*/  @!P4 IMAD.X R13, R3, 0x1, R8.reuse, P1 ;  /* 0x00000001030dc824 */ /* 0x100fe200008e0608 */
[----:B------:R1:W5:Y:S01]  /*6bd0*/  @!P3 LD.E.64 R6, desc[UR40][R24.64] ;  /* 0x000000281806b980 */ /* 0x000362000c101b00 */
[----:B------:R-:W-:Y:S01]  /*6be0*/  @!P4 IMAD.X R5, R5, 0x1, R8, P2 ;  /* 0x000000010505c824 */ /* 0x000fe200010e0608 */
[----:B------:R-:W-:Y:S01]  /*6bf0*/  CS2R R8, SRZ ;  /* 0x0000000000087805 */ /* 0x000fe2000001ff00 */
[----:B------:R-:W-:Y:S01]  /*6c00*/  @!P3 IMAD.WIDE R14, R22, 0x2, R14 ;  /* 0x00000002160eb825 */ /* 0x000fe200078e020e */
[----:B------:R1:W5:Y:S04]  /*6c10*/  @!P4 LD.E.64 R20, desc[UR40][R12.64] ;  /* 0x000000280c14c980 */ /* 0x000368000c101b00 */
[----:B------:R1:W5:Y:S04]  /*6c20*/  @!P3 LD.E.64 R10, desc[UR40][R14.64] ;  /* 0x000000280e0ab980 */ /* 0x000368000c101b00 */
[----:B------:R1:W5:Y:S02]  /*6c30*/  @!P4 LD.E.64 R8, desc[UR40][R4.64] ;  /* 0x000000280408c980 */ /* 0x000364000c101b00 */
.L_x_9542:
[----:B------:R-:W-:Y:S05]  /*6c40*/  BSYNC B1 ;  /* 0x0000000000017941 */ /* 0x000fea0003800000 */
.L_x_9541:
[----:B------:R-:W4:Y:S01]  /*6c50*/  SYNCS.PHASECHK.TRANS64.TRYWAIT P1, [R19+URZ+0x22800], R30 ;  /* 0x0228001e130075a7 */ /* 0x000f22000802017f */
[----:B---3--:R-:W-:Y:S01]  /*6c60*/  IMAD R0, R210, 0x200, R27 ;  /* 0x00000200d2007824 */ /* 0x008fe200078e021b */
[--C-:B-----5:R-:W-:Y:S01]  /*6c70*/  SHF.R.U64 R34, R6, 0x10, R7.reuse ;  /* 0x0000001006227819 */ /* 0x120fe20000001207 */
[----:B------:R-:W-:Y:S01]  /*6c80*/  IMAD.MOV.U32 R32, RZ, RZ, R6 ;  /* 0x000000ffff207224 */ /* 0x000fe200078e0006 */
[----:B01----:R-:W-:Y:S01]  /*6c90*/  SHF.R.U32.HI R13, RZ, 0x10, R7 ;  /* 0x00000010ff0d7819 */ /* 0x003fe20000011607 */
[----:B--2---:R-:W-:Y:S01]  /*6ca0*/  IMAD R3, R0, 0x2, R19 ;  /* 0x0000000200037824 */ /* 0x004fe200078e0213 */
[----:B------:R-:W-:Y:S01]  /*6cb0*/  SHF.R.U64 R36, R10, 0x10, R11 ;  /* 0x000000100a247819 */ /* 0x000fe2000000120b */
[----:B------:R-:W-:Y:S01]  /*6cc0*/  IMAD.MOV.U32 R12, RZ, RZ, R7 ;  /* 0x000000ffff0c7224 */ /* 0x000fe200078e0007 */
[--C-:B------:R-:W-:Y:S01]  /*6cd0*/  SHF.R.U64 R35, R20, 0x10, R21.reuse ;  /* 0x0000001014237819 */ /* 0x100fe20000001215 */
[----:B------:R-:W-:Y:S01]  /*6ce0*/  IMAD.MOV.U32 R33, RZ, RZ, R20 ;  /* 0x000000ffff217224 */ /* 0x000fe200078e0014 */
[--C-:B------:R-:W-:Y:S01]  /*6cf0*/  SHF.R.U32.HI R14, RZ, 0x10, R21.reuse ;  /* 0x00000010ff0e7819 */ /* 0x100fe20000011615 */
[----:B------:R-:W-:Y:S01]  /*6d00*/  IMAD.MOV.U32 R7, RZ, RZ, R21 ;  /* 0x000000ffff077224 */ /* 0x000fe200078e0015 */
[----:B------:R-:W-:Y:S01]  /*6d10*/  VIMNMX R27, R26, 0x80, PT ;  /* 0x000000801a1b7848 */ /* 0x000fe20003fe0100 */
[----:B------:R-:W-:Y:S01]  /*6d20*/  IMAD.MOV.U32 R29, RZ, RZ, R10 ;  /* 0x000000ffff1d7224 */ /* 0x000fe200078e000a */
[--C-:B------:R-:W-:Y:S01]  /*6d30*/  SHF.R.U32.HI R10, RZ, 0x10, R11.reuse ;  /* 0x00000010ff0a7819 */ /* 0x100fe2000001160b */
[----:B----4-:R-:W-:Y:S01]  /*6d40*/  IMAD.MOV.U32 R5, RZ, RZ, R11 ;  /* 0x000000ffff057224 */ /* 0x010fe200078e000b */
[----:B------:R-:W-:Y:S01]  /*6d50*/  BSSY B1, `(.L_x_9543) ;  /* 0x0000011000017945 */ /* 0x000fe20003800000 */
[----:B------:R-:W-:Y:S01]  /*6d60*/  IMAD.MOV.U32 R31, RZ, RZ, R8 ;  /* 0x000000ffff1f7224 */ /* 0x000fe200078e0008 */
[--C-:B------:R-:W-:Y:S01]  /*6d70*/  SHF.R.U64 R8, R8, 0x10, R9.reuse ;  /* 0x0000001008087819 */ /* 0x100fe20000001209 */
[--C-:B------:R-:W-:Y:S01]  /*6d80*/  IMAD.MOV.U32 R6, RZ, RZ, R9.reuse ;  /* 0x000000ffff067224 */ /* 0x100fe200078e0009 */
[----:B------:R-:W-:Y:S01]  /*6d90*/  SHF.R.U32.HI R9, RZ, 0x10, R9 ;  /* 0x00000010ff097819 */ /* 0x000fe20000011609 */
[C---:B------:R-:W-:Y:S01]  /*6da0*/  VIADD R4, R3.reuse, 0x18400 ;  /* 0x0001840003047836 */ /* 0x040fe20000000000 */
[----:B------:R-:W-:Y:S01]  /*6db0*/  PRMT R32, R32, 0x5410, R12 ;  /* 0x0000541020207816 */ /* 0x000fe2000000000c */
[----:B------:R-:W-:Y:S01]  /*6dc0*/  VIADD R0, R3, 0x18440 ;  /* 0x0001844003007836 */ /* 0x000fe20000000000 */
[----:B------:R-:W-:Y:S01]  /*6dd0*/  PRMT R34, R34, 0x5410, R13 ;  /* 0x0000541022227816 */ /* 0x000fe2000000000d */
[----:B------:R-:W-:Y:S01]  /*6de0*/  @P0 VIADD R0, R4, 0xffffffc0 ;  /* 0xffffffc004000836 */ /* 0x000fe20000000000 */
[----:B------:R-:W-:-:S02]  /*6df0*/  PRMT R33, R33, 0x5410, R7 ;  /* 0x0000541021217816 */ /* 0x000fc40000000007 */
[----:B------:R-:W-:Y:S02]  /*6e00*/  PRMT R35, R35, 0x5410, R14 ;  /* 0x0000541023237816 */ /* 0x000fe4000000000e */
[----:B------:R-:W-:Y:S02]  /*6e10*/  ISETP.GE.AND P2, PT, R18, R27, PT ;  /* 0x0000001b1200720c */ /* 0x000fe40003f46270 */
[----:B------:R-:W-:Y:S02]  /*6e20*/  PRMT R29, R29, 0x5410, R5 ;  /* 0x000054101d1d7816 */ /* 0x000fe40000000005 */
[----:B------:R-:W-:Y:S02]  /*6e30*/  PRMT R36, R36, 0x5410, R10 ;  /* 0x0000541024247816 */ /* 0x000fe4000000000a */
[----:B------:R-:W-:Y:S01]  /*6e40*/  PRMT R31, R31, 0x5410, R6 ;  /* 0x000054101f1f7816 */ /* 0x000fe20000000006 */
[----:B------:R-:W-:Y:S06]  /*6e50*/  @!P1 BRA `(.L_x_9544) ;  /* 0x0000012c007c9947 */ /* 0x000fec0003800000 */
.L_x_9785:
[----:B------:R-:W-:Y:S05]  /*6e60*/  BSYNC B1 ;  /* 0x0000000000017941 */ /* 0x000fea0003800000 */
.L_x_9543:
[----:B------:R-:W-:Y:S01]  /*6e70*/  BSSY B1, `(.L_x_9545) ;  /* 0x0000056000017945 */ /* 0x000fe20003800000 */
[----:B0-----:R-:W-:-:S03]  /*6e80*/  PRMT R30, R8, 0x5410, R9 ;  /* 0x00005410081e7816 */ /* 0x001fc60000000009 */
[----:B------:R-:W-:Y:S05]  /*6e90*/  @P2 BRA `(.L_x_9546) ;  /* 0x00000004004c2947 */ /* 0x000fea0003800000 */
[----:B------:R-:W0:Y:S01]  /*6ea0*/  LDC R5, c[0x0][0x3f4] ;  /* 0x0000fd00ff057b82 */ /* 0x000e220000000800 */
[----:B------:R-:W-:Y:S01]  /*6eb0*/  BSSY B2, `(.L_x_9547) ;  /* 0x000002a000027945 */ /* 0x000fe20003800000 */
[-C--:B0-----:R-:W-:Y:S02]  /*6ec0*/  ISETP.GE.AND P0, PT, R22, R5.reuse, PT ;  /* 0x000000051600720c */ /* 0x081fe40003f06270 */
[----:B------:R-:W-:-:S11]  /*6ed0*/  ISETP.GE.AND P1, PT, R202, R5, PT ;  /* 0x00000005ca00720c */ /* 0x000fd60003f26270 */
[----:B------:R-:W-:Y:S05]  /*6ee0*/  @P0 BRA `(.L_x_9548) ;  /* 0x0000000000980947 */ /* 0x000fea0003800000 */
        /* <DEDUP_REMOVED lines=38> */
.L_x_9548:
[----:B------:R-:W-:Y:S05]  /*7150*/  BSYNC B2 ;  /* 0x0000000000027941 */ /* 0x000fea0003800000 */
.L_x_9547:
        /* <DEDUP_REMOVED lines=39> */
.L_x_9546:
[----:B------:R-:W-:Y:S05]  /*73d0*/  BSYNC B1 ;  /* 0x0000000000017941 */ /* 0x000fea0003800000 */
.L_x_9545:
[----:B------:R-:W-:-:S13]  /*73e0*/  ISETP.GE.AND P0, PT, R220, R27, PT ;  /* 0x0000001bdc00720c */ /* 0x000fda0003f06270 */
[----:B------:R-:W-:Y:S05]  /*73f0*/  @P0 BRA `(.L_x_9549) ;  /* 0x0000001400100947 */ /* 0x000fea0003800000 */
[----:B01----:R-:W0:Y:S01]  /*7400*/  LDC R5, c[0x0][0x3f4] ;  /* 0x0000fd00ff057b82 */ /* 0x003e220000000800 */
[----:B------:R-:W-:Y:S01]  /*7410*/  BSSY B1, `(.L_x_9550) ;  /* 0x000002a000017945 */ /* 0x000fe20003800000 */
[-C--:B0-----:R-:W-:Y:S02]  /*7420*/  ISETP.GE.AND P0, PT, R22, R5.reuse, PT ;  /* 0x000000051600720c */ /* 0x081fe40003f06270 */
[----:B------:R-:W-:-:S11]  /*7430*/  ISETP.GE.AND P1, PT, R202, R5, PT ;  /* 0x00000005ca00720c */ /* 0x000fd60003f26270 */
[----:B------:R-:W-:Y:S05]  /*7440*/  @P0 BRA `(.L_x_9551) ;  /* 0x0000000000980947 */ /* 0x000fea0003800000 */
[----:B------:R-:W0:Y:S01]  /*7450*/  LDS.128 R4, [R3+0x1a400] ;  /* 0x01a4000003047984 */ /* 0x000e220000000c00 */
[----:B------:R-:W-:Y:S02]  /*7460*/  HADD2.F32 R14, -RZ, R32.H0_H0 ;  /* 0x20000020ff0e7230 */ /* 0x000fe40000004100 */
[--C-:B------:R-:W-:Y:S02]  /*7470*/  HADD2.F32 R20, -RZ, R29.reuse.H0_H0 ;  /* 0x2000001dff147230 */ /* 0x100fe40000004100 */
[----:B------:R-:W-:Y:S02]  /*7480*/  HADD2.F32 R25, -RZ, R36.H0_H0 ;  /* 0x20000024ff197230 */ /* 0x000fe40000004100 */
[----:B------:R-:W-:Y:S02]  /*7490*/  HADD2.F32 R21, -RZ, R34.H0_H0 ;  /* 0x20000022ff157230 */ /* 0x000fe40000004100 */
[----:B------:R-:W-:Y:S02]  /*74a0*/  HADD2.F32 R24, -RZ, R29.H1_H1 ;  /* 0x3000001dff187230 */ /* 0x000fe40000004100 */
[----:B------:R-:W-:-:S02]  /*74b0*/  HADD2.F32 R27, -RZ, R36.H1_H1 ;  /* 0x30000024ff1b7230 */ /* 0x000fc40000004100 */
[--C-:B0-----:R-:W-:Y:S02]  /*74c0*/  HADD2.F32 R8, -RZ, R4.reuse.H0_H0 ;  /* 0x20000004ff087230 */ /* 0x101fe40000004100 */
[----:B------:R-:W-:Y:S02]  /*74d0*/  HADD2.F32 R4, -RZ, R4.H1_H1 ;  /* 0x30000004ff047230 */ /* 0x000fe40000004100 */
[--C-:B------:R-:W-:Y:S02]  /*74e0*/  HADD2.F32 R9, -RZ, R5.reuse.H0_H0 ;  /* 0x20000005ff097230 */ /* 0x100fe40000004100 */
[----:B------:R-:W-:Y:S02]  /*74f0*/  HADD2.F32 R5, -RZ, R5.H1_H1 ;  /* 0x30000005ff057230 */ /* 0x000fe40000004100 */
[-C--:B------:R-:W-:Y:S01]  /*7500*/  FMUL.FTZ R13, R20, R4.reuse ;  /* 0x00000004140d7220 */ /* 0x080fe20000410000 */
        /* <DEDUP_REMOVED lines=26> */
.L_x_9551:
[----:B------:R-:W-:Y:S05]  /*76b0*/  BSYNC B1 ;  /* 0x0000000000017941 */ /* 0x000fea0003800000 */
.L_x_9550:
[----:B------:R-:W-:Y:S05]  /*76c0*/  @P1 BRA `(.L_x_9549) ;  /* 0x00000010005c1947 */ /* 0x000fea0003800000 */
[----:B0-----:R-:W0:Y:S01]  /*76d0*/  LDS.128 R4, [R0+0x2000] ;  /* 0x0020000000047984 */ /* 0x001e220000000c00 */
[----:B------:R-:W-:Y:S02]  /*76e0*/  HADD2.F32 R15, -RZ, R31.H0_H0 ;  /* 0x2000001fff0f7230 */ /* 0x000fe40000004100 */
[----:B------:R-:W-:Y:S02]  /*76f0*/  HADD2.F32 R13, -RZ, R33.H0_H0 ;  /* 0x20000021ff0d7230 */ /* 0x000fe40000004100 */
[--C-:B------:R-:W-:Y:S02]  /*7700*/  HADD2.F32 R24, -RZ, R30.reuse.H0_H0 ;  /* 0x2000001eff187230 */ /* 0x100fe40000004100 */
        /* <DEDUP_REMOVED lines=35> */
.L_x_9539:
[----:B------:R-:W-:-:S03]  /*7940*/  UMOV UR4, 0xffffffff ;  /* 0xffffffff00047882 */ /* 0x000fc60000000000 */
[----:B------:R-:W-:Y:S05]  /*7950*/  BRA.DIV UR4, `(.L_x_9552) ;  /* 0x0000012204d07947 */ /* 0x000fea000b800000 */
[----:B------:R1:W2:Y:S04]  /*7960*/  SHFL.IDX PT, R0, R25, RZ, 0x1c1f ;  /* 0x001c1fff19007589 */ /* 0x0002a800000e0000 */
[----:B------:R1:W3:Y:S04]  /*7970*/  SHFL.IDX PT, R3, R24, RZ, 0x1c1f ;  /* 0x001c1fff18037589 */ /* 0x0002e800000e0000 */
[----:B------:R1:W4:Y:S04]  /*7980*/  SHFL.IDX PT, R20, R27, RZ, 0x1c1f ;  /* 0x001c1fff1b147589 */ /* 0x00032800000e0000 */
[----:B------:R1:W0:Y:S02]  /*7990*/  SHFL.IDX PT, R14, R26, RZ, 0x1c1f ;  /* 0x001c1fff1a0e7589 */ /* 0x00022400000e0000 */
.L_x_9791:
[----:B------:R-:W-:Y:S01]  /*79a0*/  ULDC UR4, c[0x0][0x448] ;  /* 0x0001120000047ab9 */ /* 0x000fe20000000800 */
[----:B------:R-:W-:Y:S01]  /*79b0*/  LEA.HI R5, R221, R221, RZ, 0x1 ;  /* 0x000000dddd057211 */ /* 0x000fe200078f08ff */
[----:B------:R-:W-:Y:S01]  /*79c0*/  IMAD R21, R155, UR4, RZ ;  /* 0x000000049b157c24 */ /* 0x000fe2000f8e02ff */
[----:B------:R-:W-:Y:S01]  /*79d0*/  BSSY B1, `(.L_x_9553) ;  /* 0x0000018000017945 */ /* 0x000fe20003800000 */
[----:B------:R-:W-:Y:S02]  /*79e0*/  CS2R R8, SRZ ;  /* 0x0000000000087805 */ /* 0x000fe4000001ff00 */
[----:B------:R-:W-:Y:S02]  /*79f0*/  LOP3.LUT R6, R5, 0xfffffffe, RZ, 0xc0, !PT ;  /* 0xfffffffe05067812 */ /* 0x000fe400078ec0ff */
[----:B------:R-:W-:Y:S02]  /*7a00*/  CS2R R10, SRZ ;  /* 0x00000000000a7805 */ /* 0x000fe4000001ff00 */
[----:B------:R-:W-:Y:S01]  /*7a10*/  ISETP.GE.AND P0, PT, R4, R21, PT ;  /* 0x000000150400720c */ /* 0x000fe20003f06270 */
[----:B------:R-:W-:Y:S01]  /*7a20*/  IMAD R21, R153, -0x80, R21 ;  /* 0xffffff8099157824 */ /* 0x000fe200078e0215 */
[----:B------:R-:W-:Y:S01]  /*7a30*/  CS2R R4, SRZ ;  /* 0x0000000000047805 */ /* 0x000fe2000001ff00 */
[----:B-1----:R-:W-:Y:S01]  /*7a40*/  IMAD.IADD R24, R221, 0x1, -R6 ;  /* 0x00000001dd187824 */ /* 0x002fe200078e0a06 */
[----:B------:R-:W-:-:S04]  /*7a50*/  CS2R R6, SRZ ;  /* 0x0000000000067805 */ /* 0x000fc8000001ff00 */
[----:B------:R-:W-:-:S05]  /*7a60*/  SHF.L.U32 R24, R24, 0x1f, RZ ;  /* 0x0000001f18187819 */ /* 0x000fca00000006ff */
[----:B------:R-:W-:Y:S05]  /*7a70*/  @P0 BRA `(.L_x_9554) ;  /* 0x0000000000340947 */ /* 0x000fea0003800000 */
[----:B------:R-:W-:Y:S01]  /*7a80*/  ULDC UR4, c[0x0][0x3f4] ;  /* 0x0000fd0000047ab9 */ /* 0x000fe20000000800 */
[C---:B------:R-:W-:Y:S01]  /*7a90*/  IMAD.SHL.U32 R15, R16.reuse, 0x2, RZ ;  /* 0x00000002100f7824 */ /* 0x040fe200078e00ff */
[C---:B------:R-:W-:Y:S02]  /*7aa0*/  ISETP.GE.AND P2, PT, R16.reuse, UR4, PT ;  /* 0x0000000410007c0c */ /* 0x040fe4000bf46270 */
[----:B------:R-:W-:Y:S02]  /*7ab0*/  SHF.R.S32.HI R5, RZ, 0x1f, R16 ;  /* 0x0000001fff057819 */ /* 0x000fe40000011410 */
[----:B---3--:R-:W-:Y:S02]  /*7ac0*/  IADD3 R12, P0, R3, R15, RZ ;  /* 0x0000000f030c7210 */ /* 0x008fe40007f1e0ff */
[----:B------:R-:W-:Y:S02]  /*7ad0*/  SHF.L.U64.HI R3, R16, 0x1, R5 ;  /* 0x0000000110037819 */ /* 0x000fe40000010205 */
[----:B------:R-:W-:-:S02]  /*7ae0*/  CS2R R4, SRZ ;  /* 0x0000000000047805 */ /* 0x000fc4000001ff00 */
[----:B0-----:R-:W-:Y:S01]  /*7af0*/  IADD3 R14, P1, R14, R15, RZ ;  /* 0x0000000f0e0e7210 */ /* 0x001fe20007f3e0ff */
[----:B--2---:R-:W-:-:S04]  /*7b00*/  IMAD.X R13, R0, 0x1, R3, P0 ;  /* 0x00000001000d7824 */ /* 0x004fc800000e0603 */
[----:B----4-:R-:W-:Y:S01]  /*7b10*/  IMAD.X R15, R20, 0x1, R3, P1 ;  /* 0x00000001140f7824 */ /* 0x010fe200008e0603 */
[----:B------:R-:W-:Y:S07]  /*7b20*/  @P2 BRA `(.L_x_9554) ;  /* 0x0000000000082947 */ /* 0x000fee0003800000 */
[----:B------:R1:W5:Y:S04]  /*7b30*/  LD.E.128 R4, desc[UR40][R12.64] ;  /* 0x000000280c047980 */ /* 0x000368000c101d00 */
[----:B------:R1:W5:Y:S02]  /*7b40*/  LD.E.128 R8, desc[UR40][R14.64] ;  /* 0x000000280e087980 */ /* 0x000364000c101d00 */
.L_x_9554:
[----:B------:R-:W-:Y:S05]  /*7b50*/  BSYNC B1 ;  /* 0x0000000000017941 */ /* 0x000fea0003800000 */
.L_x_9553:
[----:B------:R-:W0:Y:S01]  /*7b60*/  SYNCS.PHASECHK.TRANS64.TRYWAIT P1, [R19+URZ+0x22800], R24 ;  /* 0x02280018130075a7 */ /* 0x000e22000802017f */
[----:B-----5:R-:W-:Y:S01]  /*7b70*/  IMAD.MOV.U32 R37, RZ, RZ, R4 ;  /* 0x000000ffff257224 */ /* 0x020fe200078e0004 */
[--C-:B------:R-:W-:Y:S01]  /*7b80*/  SHF.R.U64 R41, R4, 0x10, R5.reuse ;  /* 0x0000001004297819 */ /* 0x100fe20000001205 */
[--C-:B--2---:R-:W-:Y:S01]  /*7b90*/  IMAD.MOV.U32 R0, RZ, RZ, R5.reuse ;  /* 0x000000ffff007224 */ /* 0x104fe200078e0005 */
[----:B-1----:R-:W-:Y:S01]  /*7ba0*/  SHF.R.U32.HI R12, RZ, 0x10, R5 ;  /* 0x00000010ff0c7819 */ /* 0x002fe20000011605 */
[----:B------:R-:W-:Y:S01]  /*7bb0*/  IMAD.MOV.U32 R39, RZ, RZ, R6 ;  /* 0x000000ffff277224 */ /* 0x000fe200078e0006 */
[----:B------:R-:W-:Y:S01]  /*7bc0*/  SHF.R.U64 R42, R6, 0x10, R7 ;  /* 0x00000010062a7819 */ /* 0x000fe20000001207 */
[----:B------:R-:W-:Y:S01]  /*7bd0*/  IMAD.MOV.U32 R38, RZ, RZ, R8 ;  /* 0x000000ffff267224 */ /* 0x000fe200078e0008 */
[----:B------:R-:W-:Y:S01]  /*7be0*/  SHF.R.U64 R43, R8, 0x10, R9 ;  /* 0x00000010082b7819 */ /* 0x000fe20000001209 */
[----:B------:R-:W-:Y:S01]  /*7bf0*/  IMAD.MOV.U32 R4, RZ, RZ, R7 ;  /* 0x000000ffff047224 */ /* 0x000fe200078e0007 */
[--C-:B------:R-:W-:Y:S01]  /*7c00*/  SHF.R.U32.HI R8, RZ, 0x10, R9.reuse ;  /* 0x00000010ff087819 */ /* 0x100fe20000011609 */
[----:B------:R-:W-:Y:S01]  /*7c10*/  IMAD.MOV.U32 R5, RZ, RZ, R9 ;  /* 0x000000ffff057224 */ /* 0x000fe200078e0009 */
[----:B------:R-:W-:Y:S01]  /*7c20*/  VIMNMX R21, R21, 0x80, PT ;  /* 0x0000008015157848 */ /* 0x000fe20003fe0100 */
[----:B------:R-:W-:Y:S01]  /*7c30*/  IMAD.MOV.U32 R40, RZ, RZ, R10 ;  /* 0x000000ffff287224 */ /* 0x000fe200078e000a */
[----:B------:R-:W-:Y:S01]  /*7c40*/  SHF.R.U32.HI R7, RZ, 0x10, R7 ;  /* 0x00000010ff077819 */ /* 0x000fe20000011607 */
[--C-:B------:R-:W-:Y:S01]  /*7c50*/  IMAD.MOV.U32 R6, RZ, RZ, R11.reuse ;  /* 0x000000ffff067224 */ /* 0x100fe200078e000b */
[----:B---3--:R-:W1:Y:S01]  /*7c60*/  LDC R3, c[0x0][0x3f4] ;  /* 0x0000fd00ff037b82 */ /* 0x008e620000000800 */
[--C-:B------:R-:W-:Y:S01]  /*7c70*/  SHF.R.U64 R44, R10, 0x10, R11.reuse ;  /* 0x000000100a2c7819 */ /* 0x100fe2000000120b */
[----:B------:R-:W-:Y:S01]  /*7c80*/  BSSY B1, `(.L_x_9555) ;  /* 0x000000f000017945 */ /* 0x000fe20003800000 */
[----:B------:R-:W-:-:S02]  /*7c90*/  SHF.R.U32.HI R9, RZ, 0x10, R11 ;  /* 0x00000010ff097819 */ /* 0x000fc4000001160b */
        /* <DEDUP_REMOVED lines=8> */
[C---:B-1----:R-:W-:Y:S01]  /*7d20*/  ISETP.GE.AND P0, PT, R16.reuse, R3, PT ;  /* 0x000000031000720c */ /* 0x042fe20003f06270 */
[----:B------:R-:W-:-:S03]  /*7d30*/  IMAD.IADD R0, R16, 0x1, R3 ;  /* 0x0000000110007824 */ /* 0x000fc600078e0203 */
[-C--:B------:R-:W-:Y:S02]  /*7d40*/  ISETP.GE.OR P2, PT, R18, R21.reuse, P0 ;  /* 0x000000151200720c */ /* 0x080fe40000746670 */
[----:B------:R-:W-:Y:S01]  /*7d50*/  ISETP.GE.OR P0, PT, R220, R21, P0 ;  /* 0x00000015dc00720c */ /* 0x000fe20000706670 */
[----:B0-----:R-:W-:-:S12]  /*7d60*/  @!P1 BRA `(.L_x_9556) ;  /* 0x00000120003c9947 */ /* 0x001fd80003800000 */
.L_x_9792:
[----:B------:R-:W-:Y:S05]  /*7d70*/  BSYNC B1 ;  /* 0x0000000000017941 */ /* 0x000fea0003800000 */
.L_x_9555:
[----:B------:R-:W-:Y:S01]  /*7d80*/  BSSY B1, `(.L_x_9557) ;  /* 0x0000059000017945 */ /* 0x000fe20003800000 */
[----:B------:R-:W-:-:S03]  /*7d90*/  LOP3.LUT R0, R0, 0x38, RZ, 0xc0, !PT ;  /* 0x0000003800007812 */ /* 0x000fc600078ec0ff */
[----:B------:R-:W-:Y:S05]  /*7da0*/  @P2 BRA `(.L_x_9558) ;  /* 0x0000000400582947 */ /* 0x000fea0003800000 */
[----:B------:R-:W-:Y:S02]  /*7db0*/  IMAD.SHL.U32 R3, R29, 0x40, RZ ;  /* 0x000000401d037824 */ /* 0x000fe400078e00ff */
[----:B------:R-:W-:Y:S02]  /*7dc0*/  HADD2.F32 R26, -RZ, R37.H0_H0 ;  /* 0x20000025ff1a7230 */ /* 0x000fe40000004100 */
[--C-:B------:R-:W-:Y:S01]  /*7dd0*/  HADD2.F32 R30, -RZ, R38.reuse.H0_H0 ;  /* 0x20000026ff1e7230 */ /* 0x100fe20000004100 */
[----:B------:R-:W-:Y:S01]  /*7de0*/  LOP3.LUT R5, R3, 0x1c0, RZ, 0xc0, !PT ;  /* 0x000001c003057812 */ /* 0x000fe200078ec0ff */
[----:B------:R-:W-:Y:S02]  /*7df0*/  HADD2.F32 R25, -RZ, R43.H0_H0 ;  /* 0x2000002bff197230 */ /* 0x000fe40000004100 */
[----:B------:R-:W-:Y:S01]  /*7e00*/  HADD2.F32 R27, -RZ, R38.H1_H1 ;  /* 0x30000026ff1b7230 */ /* 0x000fe20000004100 */
[----:B------:R-:W-:Y:S02]  /*7e10*/  LOP3.LUT R3, R5, 0x38, R16, 0xf8, !PT ;  /* 0x0000003805037812 */ /* 0x000fe400078ef810 */
[----:B------:R-:W-:-:S04]  /*7e20*/  SHF.R.U32.HI R6, RZ, 0x3, R5 ;  /* 0x00000003ff067819 */ /* 0x000fc80000011605 */
[----:B------:R-:W-:-:S05]  /*7e30*/  LOP3.LUT R3, R3, R6, RZ, 0x3c, !PT ;  /* 0x0000000603037212 */ /* 0x000fca00078e3cff */
[----:B------:R-:W-:Y:S01]  /*7e40*/  IMAD R4, R210, 0x200, R3 ;  /* 0x00000200d2047824 */ /* 0x000fe200078e0203 */
[----:B------:R-:W-:-:S03]  /*7e50*/  LOP3.LUT R3, R6, R0, R5, 0x1e, !PT ;  /* 0x0000000006037212 */ /* 0x000fc600078e1e05 */
[----:B------:R-:W-:Y:S02]  /*7e60*/  IMAD R33, R4, 0x2, R19 ;  /* 0x0000000204217824 */ /* 0x000fe400078e0213 */
[----:B------:R-:W-:-:S03]  /*7e70*/  IMAD R8, R210, 0x200, R3 ;  /* 0x00000200d2087824 */ /* 0x000fc600078e0203 */
[----:B------:R-:W1:Y:S01]  /*7e80*/  LDS.128 R4, [R33+0x18400] ;  /* 0x0184000021047984 */ /* 0x000e620000000c00 */
[----:B------:R-:W-:-:S05]  /*7e90*/  IMAD R35, R8, 0x2, R19 ;  /* 0x0000000208237824 */ /* 0x000fca00078e0213 */
[----:B------:R-:W2:Y:S01]  /*7ea0*/  LDS.128 R8, [R35+0x18400] ;  /* 0x0184000023087984 */ /* 0x000ea20000000c00 */
[--C-:B-1----:R-:W-:Y:S02]  /*7eb0*/  HADD2.F32 R3, -RZ, R4.reuse.H0_H0 ;  /* 0x20000004ff037230 */ /* 0x102fe40000004100 */
[----:B------:R-:W-:Y:S02]  /*7ec0*/  HADD2.F32 R4, -RZ, R4.H1_H1 ;  /* 0x30000004ff047230 */ /* 0x000fe40000004100 */
[----:B------:R-:W-:Y:S02]  /*7ed0*/  HADD2.F32 R12, -RZ, R5.H0_H0 ;  /* 0x20000005ff0c7230 */ /* 0x000fe40000004100 */
[--C-:B--2---:R-:W-:Y:S02]  /*7ee0*/  HADD2.F32 R15, -RZ, R8.reuse.H0_H0 ;  /* 0x20000008ff0f7230 */ /* 0x104fe40000004100 */
[----:B------:R-:W-:Y:S02]  /*7ef0*/  HADD2.F32 R8, -RZ, R8.H1_H1 ;  /* 0x30000008ff087230 */ /* 0x000fe40000004100 */
[----:B----4-:R-:W-:-:S02]  /*7f00*/  HADD2.F32 R20, -RZ, R9.H0_H0 ;  /* 0x20000009ff147230 */ /* 0x010fc40000004100 */
[C---:B------:R-:W-:Y:S01]  /*7f10*/  FMUL.FTZ R32, R15.reuse, R30 ;  /* 0x0000001e0f207220 */ /* 0x040fe20000410000 */
[-C--:B------:R-:W-:Y:S01]  /*7f20*/  FMUL.FTZ R34, R15, R26.reuse ;  /* 0x0000001a0f227220 */ /* 0x080fe20000410000 */
[----:B------:R-:W-:Y:S02]  /*7f30*/  HADD2.F32 R15, -RZ, R41.H0_H0 ;  /* 0x20000029ff0f7230 */ /* 0x000fe40000004100 */
[C---:B------:R-:W-:Y:S01]  /*7f40*/  FMUL.FTZ R29, R8.reuse, R25 ;  /* 0x00000019081d7220 */ /* 0x040fe20000410000 */
[C---:B------:R-:W-:Y:S01]  /*7f50*/  FFMA.FTZ R32, R3.reuse, R26, -R32 ;  /* 0x0000001a03207223 */ /* 0x040fe20000010820 */
[----:B------:R-:W-:Y:S01]  /*7f60*/  FFMA.FTZ R34, R3, R30, R34 ;  /* 0x0000001e03227223 */ /* 0x000fe20000010022 */
[----:B------:R-:W-:Y:S02]  /*7f70*/  HADD2.F32 R3, -RZ, R37.H1_H1 ;  /* 0x30000025ff037230 */ /* 0x000fe40000004100 */
[-C--:B------:R-:W-:Y:S01]  /*7f80*/  FMUL.FTZ R31, R8, R15.reuse ;  /* 0x0000000f081f7220 */ /* 0x080fe20000410000 */
[----:B------:R-:W-:Y:S01]  /*7f90*/  FFMA.FTZ R29, R4, R15, -R29 ;  /* 0x0000000f041d7223 */ /* 0x000fe2000001081d */
[----:B------:R-:W-:Y:S01]  /*7fa0*/  FMUL.FTZ R15, R20, R27 ;  /* 0x0000001b140f7220 */ /* 0x000fe20000410000 */
[----:B------:R-:W-:-:S02]  /*7fb0*/  HADD2.F32 R9, -RZ, R9.H1_H1 ;  /* 0x30000009ff097230 */ /* 0x000fc40000004100 */
[----:B------:R-:W-:Y:S01]  /*7fc0*/  FMUL.FTZ R20, R20, R3 ;  /* 0x0000000314147220 */ /* 0x000fe20000410000 */
[----:B------:R-:W-:Y:S02]  /*7fd0*/  HADD2.F32 R26, -RZ, R43.H1_H1 ;  /* 0x3000002bff1a7230 */ /* 0x000fe40000004100 */
[----:B------:R-:W-:Y:S01]  /*7fe0*/  FFMA.FTZ R31, R4, R25, R31 ;  /* 0x00000019041f7223 */ /* 0x000fe2000001001f */
[----:B------:R-:W-:Y:S02]  /*7ff0*/  HADD2.F32 R4, -RZ, R41.H1_H1 ;  /* 0x30000029ff047230 */ /* 0x000fe40000004100 */
[C---:B------:R-:W-:Y:S01]  /*8000*/  FFMA.FTZ R15, R12.reuse, R3, -R15 ;  /* 0x000000030c0f7223 */ /* 0x040fe2000001080f */
[----:B------:R-:W-:Y:S02]  /*8010*/  HADD2.F32 R5, -RZ, R5.H1_H1 ;  /* 0x30000005ff057230 */ /* 0x000fe40000004100 */
        /* <DEDUP_REMOVED lines=13> */
[----:B------:R-:W-:Y:S02]  /*80f0*/  HADD2.F32 R3, -RZ, R42.H0_H0 ;  /* 0x2000002aff037230 */ /* 0x000fe40000004100 */
[C---:B------:R-:W-:Y:S01]  /*8100*/  FMUL.FTZ R5, R10.reuse, R9 ;  /* 0x000000090a057220 */ /* 0x040fe20000410000 */
[----:B------:R-:W-:Y:S02]  /*8110*/  HADD2.F32 R6, -RZ, R6.H1_H1 ;  /* 0x30000006ff067230 */ /* 0x000fe40000004100 */
[C---:B------:R-:W-:Y:S01]  /*8120*/  FFMA.FTZ R25, R13.reuse, R8, -R4 ;  /* 0x000000080d197223 */ /* 0x040fe20000010804 */
[----:B------:R-:W-:Y:S01]  /*8130*/  FFMA.FTZ R27, R13, R12, R27 ;  /* 0x0000000c0d1b7223 */ /* 0x000fe2000001001b */
[----:B------:R-:W-:Y:S01]  /*8140*/  FMUL.FTZ R13, R10, R3 ;  /* 0x000000030a0d7220 */ /* 0x000fe20000410000 */
[----:B0-----:R-:W-:-:S02]  /*8150*/  HADD2.F32 R24, -RZ, R11.H0_H0 ;  /* 0x2000000bff187230 */ /* 0x001fc40000004100 */
[C---:B------:R-:W-:Y:S01]  /*8160*/  FFMA.FTZ R10, R6.reuse, R3, -R5 ;  /* 0x00000003060a7223 */ /* 0x040fe20000010805 */
[----:B------:R-:W-:Y:S02]  /*8170*/  HADD2.F32 R5, -RZ, R40.H1_H1 ;  /* 0x30000028ff057230 */ /* 0x000fe40000004100 */
[----:B------:R-:W-:Y:S01]  /*8180*/  FFMA.FTZ R12, R6, R9, R13 ;  /* 0x00000009060c7223 */ /* 0x000fe2000001000d */
[----:B------:R-:W-:Y:S02]  /*8190*/  HADD2.F32 R3, -RZ, R39.H1_H1 ;  /* 0x30000027ff037230 */ /* 0x000fe40000004100 */
[----:B------:R-:W-:Y:S02]  /*81a0*/  HADD2.F32 R11, -RZ, R11.H1_H1 ;  /* 0x3000000bff0b7230 */ /* 0x000fe40000004100 */
[C---:B------:R-:W-:Y:S01]  /*81b0*/  FMUL.FTZ R9, R24.reuse, R5 ;  /* 0x0000000518097220 */ /* 0x040fe20000410000 */
[----:B------:R-:W-:Y:S02]  /*81c0*/  HADD2.F32 R8, -RZ, R44.H1_H1 ;  /* 0x3000002cff087230 */ /* 0x000fe40000004100 */
[----:B------:R-:W-:Y:S01]  /*81d0*/  FMUL.FTZ R24, R24, R3 ;  /* 0x0000000318187220 */ /* 0x000fe20000410000 */
[----:B------:R-:W-:-:S02]  /*81e0*/  HADD2.F32 R4, -RZ, R42.H1_H1 ;  /* 0x3000002aff047230 */ /* 0x000fc40000004100 */
        /* <DEDUP_REMOVED lines=18> */
.L_x_9558:
[----:B------:R-:W-:Y:S05]  /*8310*/  BSYNC B1 ;  /* 0x0000000000017941 */ /* 0x000fea0003800000 */
.L_x_9557:
[----:B------:R-:W-:Y:S05]  /*8320*/  @P0 BRA `(.L_x_9549) ;  /* 0x0000000400440947 */ /* 0x000fea0003800000 */
[----:B------:R-:W2:Y:S01]  /*8330*/  LDL R45, [R1+0x64] ;  /* 0x00006400012d7983 */ /* 0x000ea20000100800 */
[----:B------:R-:W-:-:S04]  /*8340*/  SHF.R.U32.HI R3, RZ, 0x3, R209 ;  /* 0x00000003ff037819 */ /* 0x000fc800000116d1 */
[----:B------:R-:W-:-:S05]  /*8350*/  LOP3.LUT R3, R3, R0, R209, 0x1e, !PT ;  /* 0x0000000003037212 */ /* 0x000fca00078e1ed1 */
[----:B------:R-:W-:-:S04]  /*8360*/  IMAD.IADD R0, R212, 0x1, R3 ;  /* 0x00000001d4007824 */ /* 0x000fc800078e0203 */
[----:B------:R-:W-:-:S05]  /*8370*/  IMAD R0, R0, 0x2, R19 ;  /* 0x0000000200007824 */ /* 0x000fca00078e0213 */
[----:B-1----:R-:W1:Y:S01]  /*8380*/  LDS.128 R8, [R0+0x18400] ;  /* 0x0184000000087984 */ /* 0x002e620000000c00 */
[----:B------:R-:W-:Y:S02]  /*8390*/  HADD2.F32 R25, -RZ, R37.H0_H0 ;  /* 0x20000025ff197230 */ /* 0x000fe40000004100 */
[--C-:B------:R-:W-:Y:S02]  /*83a0*/  HADD2.F32 R27, -RZ, R38.reuse.H0_H0 ;  /* 0x20000026ff1b7230 */ /* 0x100fe40000004100 */
[----:B------:R-:W-:Y:S02]  /*83b0*/  HADD2.F32 R36, -RZ, R43.H0_H0 ;  /* 0x2000002bff247230 */ /* 0x000fe40000004100 */
[----:B------:R-:W-:Y:S02]  /*83c0*/  HADD2.F32 R32, -RZ, R41.H0_H0 ;  /* 0x20000029ff207230 */ /* 0x000fe40000004100 */
[----:B------:R-:W-:Y:S02]  /*83d0*/  HADD2.F32 R38, -RZ, R38.H1_H1 ;  /* 0x30000026ff267230 */ /* 0x000fe40000004100 */
[----:B------:R-:W-:-:S02]  /*83e0*/  HADD2.F32 R34, -RZ, R37.H1_H1 ;  /* 0x30000025ff227230 */ /* 0x000fc40000004100 */
[----:B------:R-:W-:Y:S02]  /*83f0*/  HADD2.F32 R33, -RZ, R43.H1_H1 ;  /* 0x3000002bff217230 */ /* 0x000fe40000004100 */
[----:B------:R-:W-:Y:S02]  /*8400*/  HADD2.F32 R29, -RZ, R41.H1_H1 ;  /* 0x30000029ff1d7230 */ /* 0x000fe40000004100 */
[----:B------:R-:W-:Y:S02]  /*8410*/  HADD2.F32 R35, -RZ, R40.H0_H0 ;  /* 0x20000028ff237230 */ /* 0x000fe40000004100 */
[----:B------:R-:W-:Y:S02]  /*8420*/  HADD2.F32 R31, -RZ, R39.H0_H0 ;  /* 0x20000027ff1f7230 */ /* 0x000fe40000004100 */
[--C-:B-1----:R-:W-:Y:S02]  /*8430*/  HADD2.F32 R15, -RZ, R8.reuse.H0_H0 ;  /* 0x20000008ff0f7230 */ /* 0x102fe40000004100 */
[----:B------:R-:W-:-:S03]  /*8440*/  HADD2.F32 R8, -RZ, R8.H1_H1 ;  /* 0x30000008ff087230 */ /* 0x000fc60000004100 */
[-C--:B------:R-:W-:Y:S01]  /*8450*/  FMUL.FTZ R26, R27, R15.reuse ;  /* 0x0000000f1b1a7220 */ /* 0x080fe20000410000 */
[----:B------:R-:W-:Y:S01]  /*8460*/  FMUL.FTZ R30, R25, R15 ;  /* 0x0000000f191e7220 */ /* 0x000fe20000410000 */
[--C-:B----4-:R-:W-:Y:S02]  /*8470*/  HADD2.F32 R20, -RZ, R9.reuse.H0_H0 ;  /* 0x20000009ff147230 */ /* 0x110fe40000004100 */
[----:B------:R-:W-:Y:S01]  /*8480*/  FMUL.FTZ R15, R36, R8 ;  /* 0x00000008240f7220 */ /* 0x000fe20000410000 */
[----:B------:R-:W-:Y:S02]  /*8490*/  HADD2.F32 R9, -RZ, R9.H1_H1 ;  /* 0x30000009ff097230 */ /* 0x000fe40000004100 */
[--C-:B------:R-:W-:Y:S02]  /*84a0*/  HADD2.F32 R21, -RZ, R10.reuse.H0_H0 ;  /* 0x2000000aff157230 */ /* 0x100fe40000004100 */
[----:B------:R-:W-:Y:S02]  /*84b0*/  HADD2.F32 R10, -RZ, R10.H1_H1 ;  /* 0x3000000aff0a7230 */ /* 0x000fe40000004100 */
[----:B0-----:R-:W-:-:S02]  /*84c0*/  HADD2.F32 R24, -RZ, R11.H0_H0 ;  /* 0x2000000bff187230 */ /* 0x001fc40000004100 */
[----:B------:R-:W-:Y:S01]  /*84d0*/  HADD2.F32 R11, -RZ, R11.H1_H1 ;  /* 0x3000000bff0b7230 */ /* 0x000fe20000004100 */
[----:B--2---:R-:W0:Y:S02]  /*84e0*/  LDS.128 R4, [R45+0x18400] ;  /* 0x018400002d047984 */ /* 0x004e240000000c00 */
[--C-:B0-----:R-:W-:Y:S02]  /*84f0*/  HADD2.F32 R3, -RZ, R4.reuse.H0_H0 ;  /* 0x20000004ff037230 */ /* 0x101fe40000004100 */
[----:B------:R-:W-:-:S03]  /*8500*/  HADD2.F32 R4, -RZ, R4.H1_H1 ;  /* 0x30000004ff047230 */ /* 0x000fc60000004100 */
[-C--:B------:R-:W-:Y:S01]  /*8510*/  FFMA.FTZ R26, R25, R3.reuse, -R26 ;  /* 0x00000003191a7223 */ /* 0x080fe2000001081a */
[----:B------:R-:W-:Y:S01]  /*8520*/  FFMA.FTZ R30, R27, R3, R30 ;  /* 0x000000031b1e7223 */ /* 0x000fe2000001001e */
[----:B------:R-:W-:Y:S01]  /*8530*/  FMUL.FTZ R3, R32, R8 ;  /* 0x0000000820037220 */ /* 0x000fe20000410000 */
[--C-:B------:R-:W-:Y:S02]  /*8540*/  HADD2.F32 R12, -RZ, R5.reuse.H0_H0 ;  /* 0x20000005ff0c7230 */ /* 0x100fe40000004100 */
[----:B------:R-:W-:Y:S01]  /*8550*/  FMUL.FTZ R25, R38, R20 ;  /* 0x0000001426197220 */ /* 0x000fe20000410000 */
[----:B------:R-:W-:Y:S02]  /*8560*/  HADD2.F32 R5, -RZ, R5.H1_H1 ;  /* 0x30000005ff057230 */ /* 0x000fe40000004100 */
[----:B------:R-:W-:Y:S01]  /*8570*/  FFMA.FTZ R15, R32, R4, -R15 ;  /* 0x00000004200f7223 */ /* 0x000fe2000001080f */
[----:B------:R-:W-:Y:S01]  /*8580*/  FMUL.FTZ R27, R34, R20 ;  /* 0x00000014221b7220 */ /* 0x000fe20000410000 */
[----:B------:R-:W-:Y:S01]  /*8590*/  FFMA.FTZ R3, R36, R4, R3 ;  /* 0x0000000424037223 */ /* 0x000fe20000010003 */
[-C--:B------:R-:W-:Y:S01]  /*85a0*/  FMUL.FTZ R4, R33, R9.reuse ;  /* 0x0000000921047220 */ /* 0x080fe20000410000 */
[----:B------:R-:W-:Y:S01]  /*85b0*/  FMUL.FTZ R8, R29, R9 ;  /* 0x000000091d087220 */ /* 0x000fe20000410000 */
[----:B------:R-:W-:-:S02]  /*85c0*/  HADD2.F32 R36, -RZ, R44.H0_H0 ;  /* 0x2000002cff247230 */ /* 0x000fc40000004100 */
[-C--:B------:R-:W-:Y:S01]  /*85d0*/  FFMA.FTZ R25, R34, R12.reuse, -R25 ;  /* 0x0000000c22197223 */ /* 0x080fe20000010819 */
[----:B------:R-:W-:Y:S02]  /*85e0*/  HADD2.F32 R13, -RZ, R6.H0_H0 ;  /* 0x20000006ff0d7230 */ /* 0x000fe40000004100 */
[----:B------:R-:W-:Y:S01]  /*85f0*/  FFMA.FTZ R27, R38, R12, R27 ;  /* 0x0000000c261b7223 */ /* 0x000fe2000001001b */
[----:B------:R-:W-:Y:S02]  /*8600*/  HADD2.F32 R34, -RZ, R42.H0_H0 ;  /* 0x2000002aff227230 */ /* 0x000fe40000004100 */
[-C--:B------:R-:W-:Y:S01]  /*8610*/  FFMA.FTZ R12, R29, R5.reuse, -R4 ;  /* 0x000000051d0c7223 */ /* 0x080fe20000010804 */
[----:B------:R-:W-:Y:S02]  /*8620*/  HADD2.F32 R6, -RZ, R6.H1_H1 ;  /* 0x30000006ff067230 */ /* 0x000fe40000004100 */
[----:B------:R-:W-:Y:S01]  /*8630*/  FFMA.FTZ R20, R33, R5, R8 ;  /* 0x0000000521147223 */ /* 0x000fe20000010008 */
[-C--:B------:R-:W-:Y:S01]  /*8640*/  FMUL.FTZ R4, R35, R21.reuse ;  /* 0x0000001523047220 */ /* 0x080fe20000410000 */
[-C--:B------:R-:W-:Y:S01]  /*8650*/  FMUL.FTZ R5, R36, R10.reuse ;  /* 0x0000000a24057220 */ /* 0x080fe20000410000 */
[C---:B------:R-:W-:Y:S01]  /*8660*/  FMUL.FTZ R32, R31.reuse, R21 ;  /* 0x000000151f207220 */ /* 0x040fe20000410000 */
[C---:B------:R-:W-:Y:S01]  /*8670*/  FMUL.FTZ R9, R34.reuse, R10 ;  /* 0x0000000a22097220 */ /* 0x040fe20000410000 */
[----:B------:R-:W-:Y:S01]  /*8680*/  FFMA.FTZ R21, R31, R13, -R4 ;  /* 0x0000000d1f157223 */ /* 0x000fe20000010804 */
[----:B------:R-:W-:Y:S01]  /*8690*/  FFMA.FTZ R10, R34, R6, -R5 ;  /* 0x00000006220a7223 */ /* 0x000fe20000010805 */
[----:B------:R-:W-:-:S02]  /*86a0*/  HADD2.F32 R34, -RZ, R40.H1_H1 ;  /* 0x30000028ff227230 */ /* 0x000fc40000004100 */
[----:B------:R-:W-:Y:S02]  /*86b0*/  HADD2.F32 R31, -RZ, R44.H1_H1 ;  /* 0x3000002cff1f7230 */ /* 0x000fe40000004100 */
[----:B------:R-:W-:Y:S02]  /*86c0*/  HADD2.F32 R8, -RZ, R39.H1_H1 ;  /* 0x30000027ff087230 */ /* 0x000fe40000004100 */
[----:B------:R-:W-:Y:S02]  /*86d0*/  HADD2.F32 R29, -RZ, R42.H1_H1 ;  /* 0x3000002aff1d7230 */ /* 0x000fe40000004100 */
[----:B------:R-:W-:Y:S01]  /*86e0*/  FFMA.FTZ R32, R35, R13, R32 ;  /* 0x0000000d23207223 */ /* 0x000fe20000010020 */
[--C-:B------:R-:W-:Y:S02]  /*86f0*/  HADD2.F32 R14, -RZ, R7.reuse.H0_H0 ;  /* 0x20000007ff0e7230 */ /* 0x100fe40000004100 */
[----:B------:R-:W-:Y:S01]  /*8700*/  FFMA.FTZ R13, R36, R6, R9 ;  /* 0x00000006240d7223 */ /* 0x000fe20000010009 */
[----:B------:R-:W-:-:S02]  /*8710*/  HADD2.F32 R7, -RZ, R7.H1_H1 ;  /* 0x30000007ff077230 */ /* 0x000fc40000004100 */
        /* <DEDUP_REMOVED lines=8> */
[----:B------:R-:W-:Y:S02]  /*87a0*/  F2FP.F16.F32.PACK_AB R4, R15, R26 ;  /* 0x0000001a0f04723e */ /* 0x000fe400000000ff */
[----:B------:R-:W-:-:S02]  /*87b0*/  F2FP.F16.F32.PACK_AB R5, R12, R25 ;  /* 0x000000190c05723e */ /* 0x000fc400000000ff */
[----:B------:R-:W-:Y:S02]  /*87c0*/  F2FP.F16.F32.PACK_AB R6, R10, R21 ;  /* 0x000000150a06723e */ /* 0x000fe400000000ff */
[----:B------:R-:W-:Y:S02]  /*87d0*/  F2FP.F16.F32.PACK_AB R7, R24, R11 ;  /* 0x0000000b1807723e */ /* 0x000fe400000000ff */
[----:B------:R-:W-:Y:S02]  /*87e0*/  F2FP.F16.F32.PACK_AB R8, R3, R30 ;  /* 0x0000001e0308723e */ /* 0x000fe400000000ff */
[----:B------:R-:W-:Y:S02]  /*87f0*/  F2FP.F16.F32.PACK_AB R9, R20, R27 ;  /* 0x0000001b1409723e */ /* 0x000fe400000000ff */
[----:B------:R-:W-:Y:S02]  /*8800*/  F2FP.F16.F32.PACK_AB R10, R13, R32 ;  /* 0x000000200d0a723e */ /* 0x000fe400000000ff */
[----:B------:R-:W-:Y:S01]  /*8810*/  F2FP.F16.F32.PACK_AB R11, R29, R14 ;  /* 0x0000000e1d0b723e */ /* 0x000fe200000000ff */
[----:B------:R2:W-:Y:S04]  /*8820*/  STS.128 [R45+0x18400], R4 ;  /* 0x018400042d007388 */ /* 0x0005e80000000c00 */
[----:B------:R2:W-:Y:S02]  /*8830*/  STS.128 [R0+0x18400], R8 ;  /* 0x0184000800007388 */ /* 0x0005e40000000c00 */
.L_x_9549:
[----:B------:R-:W-:Y:S05]  /*8840*/  BSYNC B0 ;  /* 0x0000000000007941 */ /* 0x000fea0003800000 */
.L_x_9538:
        /* <DEDUP_REMOVED lines=8> */
.L_x_9535:
[----:B-123--:R-:W1:Y:S01]  /*88d0*/  S2R R0, SR_TID.X ;  /* 0x0000000000007919 */ /* 0x00ee620000002100 */
[----:B------:R-:W-:Y:S05]  /*88e0*/  WARPSYNC.ALL ;  /* 0x0000000000007948 */ /* 0x000fea0003800000 */
[----:B-1----:R-:W-:-:S05]  /*88f0*/  SHF.R.U32.HI R0, RZ, 0x7, R0 ;  /* 0x00000007ff007819 */ /* 0x002fca0000011600 */
[----:B------:R-:W-:Y:S02]  /*8900*/  VIADD R72, R0, 0x8 ;  /* 0x0000000800487836 */ /* 0x000fe40000000000 */
[----:B------:R-:W-:-:S03]  /*8910*/  IMAD.U32 R0, RZ, RZ, UR44 ;  /* 0x0000002cff007e24 */ /* 0x000fc6000f8e00ff */
[----:B------:R1:W-:Y:S02]  /*8920*/  BAR.SYNC.DEFER_BLOCKING R72, 0x100 ;  /* 0x000400480000751d */ /* 0x0003e40000010000 */
[----:B------:R-:W-:-:S13]  /*8930*/  ISETP.NE.AND P0, PT, R0, 0x3, PT ;  /* 0x000000030000780c */ /* 0x000fda0003f05270 */
[----:B-1----:R-:W-:Y:S05]  /*8940*/  @!P0 BRA `(.L_x_9559) ;  /* 0x0000000000048947 */ /* 0x002fea0003800000 */
[----:B------:R-:W-:Y:S01]  /*8950*/  BPT.TRAP 0x1 ;  /* 0x000000040000795c */ /* 0x000fe20000300000 */
.L_x_9559:
[----:B------:R-:W-:Y:S01]  /*8960*/  IMAD R15, R200, 0x8, R19 ;  /* 0x00000008c80f7824 */ /* 0x000fe200078e0213 */
[----:B----4-:R-:W-:-:S04]  /*8970*/  SHF.L.U32 R20, R208, 0x1f, RZ ;  /* 0x0000001fd0147819 */ /* 0x010fc800000006ff */
[----:B------:R1:W2:Y:S01]  /*8980*/  SYNCS.PHASECHK.TRANS64.TRYWAIT P1, [R15+URZ+0x22830], R20 ;  /* 0x022830140f0075a7 */ /* 0x0002a2000802017f */
[----:B------:R-:W-:Y:S05]  /*8990*/  @!P0 BRA `(.L_x_9560) ;  /* 0x0000000000048947 */ /* 0x000fea0003800000 */
[----:B------:R-:W-:Y:S01]  /*89a0*/  BPT.TRAP 0x1 ;  /* 0x000000040000795c */ /* 0x000fe20000300000 */
.L_x_9560:
[----:B------:R-:W-:Y:S01]  /*89b0*/  VIADD R0, R19, 0x1c400 ;  /* 0x0001c40013007836 */ /* 0x000fe20000000000 */
[----:B0-----:R-:W-:Y:S01]  /*89c0*/  LOP3.LUT R4, R28, 0x10000, RZ, 0xfc, !PT ;  /* 0x000100001c047812 */ /* 0x001fe200078efcff */
[----:B------:R-:W-:-:S03]  /*89d0*/  IMAD.MOV.U32 R5, RZ, RZ, 0x40000040 ;  /* 0x40000040ff057424 */ /* 0x000fc600078e00ff */
[----:B------:R-:W-:-:S04]  /*89e0*/  SHF.R.U32.HI R0, RZ, 0x4, R0 ;  /* 0x00000004ff007819 */ /* 0x000fc80000011600 */
[----:B------:R-:W-:-:S04]  /*89f0*/  LOP3.LUT R0, R0, 0x3fff, RZ, 0xc0, !PT ;  /* 0x00003fff00007812 */ /* 0x000fc800078ec0ff */
[----:B------:R-:W-:Y:S01]  /*8a00*/  LOP3.LUT R0, R0, 0x10000, RZ, 0xfc, !PT ;  /* 0x0001000000007812 */ /* 0x000fe200078efcff */
[----:B--2---:R-:W-:Y:S06]  /*8a10*/  @P1 BRA `(.L_x_9561) ;  /* 0x0000000000081947 */ /* 0x004fec0003800000 */
[----:B------:R-:W0:Y:S02]  /*8a20*/  SYNCS.PHASECHK.TRANS64.TRYWAIT P1, [R15+URZ+0x22830], R20 ;  /* 0x022830140f0075a7 */ /* 0x000e24000802017f */
[----:B0-----:R-:W-:Y:S05]  /*8a30*/  @!P1 BRA `(.L_x_9562) ;  /* 0x00000114001c9947 */ /* 0x001fea0003800000 */
.L_x_9561:
[----:B------:R-:W-:Y:S01]  /*8a40*/  IMAD R12, R200, 0x300, R0 ;  /* 0x00000300c80c7824 */ /* 0x000fe200078e0200 */
        /* <DEDUP_REMOVED lines=10> */
[----:B------:R-:W2:Y:S01]  /*8af0*/  S2R R73, SR_TID.X ;  /* 0x0000000000497919 */ /* 0x000ea20000002100 */
[----:B------:R-:W-:-:S02]  /*8b00*/  IMAD.MOV.U32 R7, RZ, RZ, 0x40000040 ;  /* 0x40000040ff077424 */ /* 0x000fc400078e00ff */
[----:B------:R-:W-:Y:S02]  /*8b10*/  VIADD R8, R4, 0x4 ;  /* 0x0000000404087836 */ /* 0x000fe40000000000 */
[----:B------:R-:W-:Y:S02]  /*8b20*/  IMAD.MOV.U32 R9, RZ, RZ, 0x40000040 ;  /* 0x40000040ff097424 */ /* 0x000fe400078e00ff */
[----:B------:R-:W-:Y:S02]  /*8b30*/  IMAD.MOV.U32 R13, RZ, RZ, 0x40000040 ;  /* 0x40000040ff0d7424 */ /* 0x000fe400078e00ff */
[----:B------:R-:W-:Y:S02]  /*8b40*/  IMAD R152, R173, -0x60, R152 ;  /* 0xffffffa0ad987824 */ /* 0x000fe400078e0298 */
[----:B------:R-:W-:Y:S01]  /*8b50*/  HGMMA.64x96x16.F32 R24, gdesc[UR4], RZ, !UPT, gsb0 ;  /* 0x01600000041879f0 */ /* 0x000fe2000c0008ff */
[----:B------:R-:W-:Y:S02]  /*8b60*/  R2UR UR4, R10 ;  /* 0x000000000a0472ca */ /* 0x000fe400000e0000 */
[----:B------:R-:W-:-:S02]  /*8b70*/  R2UR UR5, R11 ;  /* 0x000000000b0572ca */ /* 0x000fc400000e0000 */
[----:B------:R-:W-:Y:S01]  /*8b80*/  R2UR UR6, R6 ;  /* 0x00000000060672ca */ /* 0x000fe200000e0000 */
[C---:B------:R-:W-:Y:S01]  /*8b90*/  VIADD R6, R12.reuse, 0x4 ;  /* 0x000000040c067836 */ /* 0x040fe20000000000 */
[----:B------:R-:W-:Y:S01]  /*8ba0*/  R2UR UR7, R7 ;  /* 0x00000000070772ca */ /* 0x000fe200000e0000 */
[----:B------:R-:W-:Y:S01]  /*8bb0*/  IMAD.MOV.U32 R7, RZ, RZ, 0x40000040 ;  /* 0x40000040ff077424 */ /* 0x000fe200078e00ff */
[----:B------:R-:W-:Y:S01]  /*8bc0*/  IADD3 R152, -R225, 0x60, R152 ;  /* 0x00000060e1987810 */ /* 0x000fe20007ffe198 */
[----:B------:R-:W-:-:S03]  /*8bd0*/  VIADD R12, R12, 0x6 ;  /* 0x000000060c0c7836 */ /* 0x000fc60000000000 */
[C---:B------:R-:W-:Y:S02]  /*8be0*/  ISETP.GT.AND P2, PT, R152.reuse, RZ, PT ;  /* 0x000000ff9800720c */ /* 0x040fe40003f44270 */
[C---:B------:R-:W-:Y:S02]  /*8bf0*/  ISETP.GT.AND P3, PT, R152.reuse, 0x1, PT ;  /* 0x000000019800780c */ /* 0x040fe40003f64270 */
[C---:B------:R-:W-:Y:S02]  /*8c00*/  ISETP.GT.AND P4, PT, R152.reuse, 0x8, PT ;  /* 0x000000089800780c */ /* 0x040fe40003f84270 */
[C---:B------:R-:W-:Y:S02]  /*8c10*/  ISETP.GT.AND P5, PT, R152.reuse, 0x9, PT ;  /* 0x000000099800780c */ /* 0x040fe40003fa4270 */
[----:B------:R-:W-:Y:S02]  /*8c20*/  ISETP.GT.AND P1, PT, R152, 0x10, PT ;  /* 0x000000109800780c */ /* 0x000fe40003f24270 */
[----:B--2---:R-:W-:Y:S01]  /*8c30*/  LOP3.LUT R73, R73, 0x7f, RZ, 0xc0, !PT ;  /* 0x0000007f49497812 */ /* 0x004fe200078ec0ff */
[----:B------:R-:W-:-:S02]  /*8c40*/  WARPGROUP.DEPBAR.LE gsb0, 0x0 ;  /* 0x00008000000079c5 */ /* 0x000fc40000010000 */
[----:B------:R-:W-:-:S06]  /*8c50*/  WARPGROUP.ARRIVE ;  /* 0x00000000000079c5 */ /* 0x000fcc0000000000 */
[----:B------:R-:W-:Y:S01]  /*8c60*/  HGMMA.64x96x16.F32 R24, gdesc[UR4], R24, gsb0 ;  /* 0x01600000041879f0 */ /* 0x000fe20008000818 */
        /* <DEDUP_REMOVED lines=8> */
[----:B------:R-:W-:Y:S01]  /*8cf0*/  HGMMA.64x96x16.F32 R24, gdesc[UR4], R24, gsb0 ;  /* 0x01600000041879f0 */ /* 0x000fe20008000818 */
[----:B------:R-:W-:Y:S02]  /*8d00*/  R2UR UR4, R6 ;  /* 0x00000000060472ca */ /* 0x000fe400000e0000 */
[----:B------:R-:W-:Y:S02]  /*8d10*/  R2UR UR5, R7 ;  /* 0x00000000070572ca */ /* 0x000fe400000e0000 */
[----:B------:R-:W-:Y:S02]  /*8d20*/  R2UR UR6, R12 ;  /* 0x000000000c0672ca */ /* 0x000fe400000e0000 */
[----:B------:R-:W-:Y:S01]  /*8d30*/  R2UR UR7, R13 ;  /* 0x000000000d0772ca */ /* 0x000fe200000e0000 */
[----:B------:R-:W-:Y:S02]  /*8d40*/  WARPGROUP.DEPBAR.LE gsb0, 0x0 ;  /* 0x00008000000079c5 */ /* 0x000fe40000010000 */
[----:B------:R-:W-:-:S10]  /*8d50*/  WARPGROUP.ARRIVE ;  /* 0x00000000000079c5 */ /* 0x000fd40000000000 */
[----:B------:R-:W-:Y:S01]  /*8d60*/  HGMMA.64x96x16.F32 R24, gdesc[UR4], R24, gsb0 ;  /* 0x01600000041879f0 */ /* 0x000fe20008000818 */
[----:B------:R-:W-:Y:S02]  /*8d70*/  ULDC UR4, c[0x0][0x988] ;  /* 0x0002620000047ab9 */ /* 0x000fe40000000800 */
        /* <DEDUP_REMOVED lines=85> */
[----:B------:R-:W-:Y:S02]  /*92d0*/  FMNMX.FTZ R21, R26, R27, !PT ;  /* 0x0000001b1a157209 */ /* 0x000fe40007810000 */
[----:B------:R-:W-:Y:S01]  /*92e0*/  FMNMX.FTZ R29, R108, R3, !PT ;  /* 0x000000036c1d7209 */ /* 0x000fe20007810000 */
[----:B------:R-:W-:Y:S01]  /*92f0*/  IMAD.U32 R3, RZ, RZ, UR4 ;  /* 0x00000004ff037e24 */ /* 0x000fe2000f8e00ff */
[----:B------:R-:W-:Y:S02]  /*9300*/  FMNMX.FTZ R21, R30, R21, !PT ;  /* 0x000000151e157209 */ /* 0x000fe40007810000 */
[----:B------:R-:W-:Y:S01]  /*9310*/  FSEL R66, R66, -INF , P2 ;  /* 0xff80000042427808 */ /* 0x000fe20001000000 */
[----:B------:R-:W2:Y:S01]  /*9320*/  SHFL.BFLY PT, R12, R29, 0x2, 0x1f ;  /* 0x0c401f001d0c7f89 */ /* 0x000ea200000e0000 */
[----:B------:R-:W-:-:S02]  /*9330*/  FMNMX.FTZ R21, R14, R21, !PT ;  /* 0x000000150e157209 */ /* 0x000fc40007810000 */
[----:B------:R-:W-:Y:S02]  /*9340*/  FSEL R70, R70, -INF , P4 ;  /* 0xff80000046467808 */ /* 0x000fe40002000000 */
[----:B------:R-:W-:-:S04]  /*9350*/  FMNMX.FTZ R21, R34, R21, !PT ;  /* 0x0000001522157209 */ /* 0x000fc80007810000 */
[----:B------:R-:W-:-:S04]  /*9360*/  FMNMX.FTZ R21, R24, R21, !PT ;  /* 0x0000001518157209 */ /* 0x000fc80007810000 */
[----:B------:R-:W-:-:S04]  /*9370*/  FMNMX.FTZ R21, R38, R21, !PT ;  /* 0x0000001526157209 */ /* 0x000fc80007810000 */
[----:B------:R-:W-:-:S04]  /*9380*/  FMNMX.FTZ R21, R28, R21, !PT ;  /* 0x000000151c157209 */ /* 0x000fc80007810000 */
[----:B------:R-:W-:Y:S02]  /*9390*/  FMNMX.FTZ R21, R42, R21, !PT ;  /* 0x000000152a157209 */ /* 0x000fe40007810000 */
[----:B--2---:R-:W-:Y:S02]  /*93a0*/  FMNMX.FTZ R31, R29, R12, !PT ;  /* 0x0000000c1d1f7209 */ /* 0x004fe40007810000 */
[----:B------:R-:W-:-:S03]  /*93b0*/  FMNMX.FTZ R29, R32, R21, !PT ;  /* 0x00000015201d7209 */ /* 0x000fc60007810000 */
[----:B------:R-:W2:Y:S01]  /*93c0*/  SHFL.BFLY PT, R12, R31, 0x1, 0x1f ;  /* 0x0c201f001f0c7f89 */ /* 0x000ea200000e0000 */
[----:B------:R-:W-:-:S04]  /*93d0*/  FMNMX.FTZ R29, R46, R29, !PT ;  /* 0x0000001d2e1d7209 */ /* 0x000fc80007810000 */
[----:B------:R-:W-:-:S04]  /*93e0*/  FMNMX.FTZ R29, R36, R29, !PT ;  /* 0x0000001d241d7209 */ /* 0x000fc80007810000 */
[----:B------:R-:W-:Y:S02]  /*93f0*/  FMNMX.FTZ R29, R50, R29, !PT ;  /* 0x0000001d321d7209 */ /* 0x000fe40007810000 */
[----:B--2---:R-:W-:Y:S02]  /*9400*/  FMNMX.FTZ R12, R31, R12, !PT ;  /* 0x0000000c1f0c7209 */ /* 0x004fe40007810000 */
[----:B------:R-:W-:Y:S02]  /*9410*/  FMNMX.FTZ R31, R40, R29, !PT ;  /* 0x0000001d281f7209 */ /* 0x000fe40007810000 */
[C---:B------:R-:W-:Y:S01]  /*9420*/  FSETP.NEU.FTZ.AND P6, PT, R12.reuse, -INF , PT ;  /* 0xff8000000c00780b */ /* 0x040fe20003fdd000 */
[----:B------:R-:W-:Y:S01]  /*9430*/  FMUL.FTZ R25, R12, R3 ;  /* 0x000000030c197220 */ /* 0x000fe20000410000 */
[----:B------:R-:W-:-:S04]  /*9440*/  FMNMX.FTZ R31, R54, R31, !PT ;  /* 0x0000001f361f7209 */ /* 0x000fc80007810000 */
[----:B------:R-:W-:Y:S02]  /*9450*/  FMNMX.FTZ R31, R44, R31, !PT ;  /* 0x0000001f2c1f7209 */ /* 0x000fe40007810000 */
[----:B------:R-:W-:Y:S02]  /*9460*/  FSEL R25, R25, RZ, P6 ;  /* 0x000000ff19197208 */ /* 0x000fe40003000000 */
[----:B------:R-:W-:-:S03]  /*9470*/  FMNMX.FTZ R31, R58, R31, !PT ;  /* 0x0000001f3a1f7209 */ /* 0x000fc60007810000 */
[--C-:B-----5:R-:W-:Y:S01]  /*9480*/  FFMA.FTZ R154, R80, R3, -R25.reuse ;  /* 0x00000003509a7223 */ /* 0x120fe20000010819 */
        /* <DEDUP_REMOVED lines=27> */
[-CC-:B------:R-:W-:Y:S01]  /*9640*/  FFMA.FTZ R164, R56, R3.reuse, -R25.reuse ;  /* 0x0000000338a47223 */ /* 0x180fe20000010819 */
[-CC-:B------:R-:W-:Y:S01]  /*9650*/  FFMA.FTZ R166, R60, R3.reuse, -R25.reuse ;  /* 0x000000033ca67223 */ /* 0x180fe20000010819 */
[----:B------:R-:W3:Y:S01]  /*9660*/  SHFL.BFLY PT, R78, R41, 0x2, 0x1f ;  /* 0x0c401f00294e7f89 */ /* 0x000ee200000e0000 */
[----:B------:R-:W4:Y:S01]  /*9670*/  MUFU.EX2 R206, R206 ;  /* 0x000000ce00ce7308 */ /* 0x000f220000000800 */
[-CC-:B------:R-:W-:Y:S01]  /*9680*/  FFMA.FTZ R43, R104, R3.reuse, -R25.reuse ;  /* 0x00000003682b7223 */ /* 0x180fe20000010819 */
[-CC-:B------:R-:W-:Y:S01]  /*9690*/  FFMA.FTZ R168, R64, R3.reuse, -R25.reuse ;  /* 0x0000000340a87223 */ /* 0x180fe20000010819 */
[-CC-:B------:R-:W-:Y:S01]  /*96a0*/  FFMA.FTZ R106, R106, R3.reuse, -R25.reuse ;  /* 0x000000036a6a7223 */ /* 0x180fe20000010819 */
[----:B------:R-:W-:-:S04]  /*96b0*/  FFMA.FTZ R170, R68, R3, -R25 ;  /* 0x0000000344aa7223 */ /* 0x000fc80000010819 */
[----:B------:R-:W0:Y:S08]  /*96c0*/  MUFU.EX2 R21, R82 ;  /* 0x0000005200157308 */ /* 0x000e300000000800 */
[----:B------:R-:W1:Y:S01]  /*96d0*/  MUFU.EX2 R152, R152 ;  /* 0x0000009800987308 */ /* 0x000e620000000800 */
[----:B---3--:R-:W-:-:S07]  /*96e0*/  FMNMX.FTZ R78, R41, R78, !PT ;  /* 0x0000004e294e7209 */ /* 0x008fce0007810000 */
[----:B------:R-:W3:Y:S01]  /*96f0*/  MUFU.EX2 R29, R86 ;  /* 0x00000056001d7308 */ /* 0x000ee20000000800 */
[-CC-:B------:R-:W-:Y:S01]  /*9700*/  FFMA.FTZ R41, R102, R3.reuse, -R25.reuse ;  /* 0x0000000366297223 */ /* 0x180fe20000010819 */
[----:B------:R-:W-:Y:S01]  /*9710*/  FFMA.FTZ R25, R108, R3, -R25 ;  /* 0x000000036c197223 */ /* 0x000fe20000010819 */
[----:B------:R-:W2:Y:S05]  /*9720*/  SHFL.BFLY PT, R45, R78, 0x1, 0x1f ;  /* 0x0c201f004e2d7f89 */ /* 0x000eaa00000e0000 */
[----:B------:R-:W3:Y:S08]  /*9730*/  MUFU.EX2 R154, R154 ;  /* 0x0000009a009a7308 */ /* 0x000ef00000000800 */
[----:B------:R-:W3:Y:S08]  /*9740*/  MUFU.EX2 R31, R84 ;  /* 0x00000054001f7308 */ /* 0x000ef00000000800 */
[----:B------:R-:W-:Y:S01]  /*9750*/  MUFU.EX2 R156, R156 ;  /* 0x0000009c009c7308 */ /* 0x000fe20000000800 */
[----:B--2---:R-:W-:-:S04]  /*9760*/  FMNMX.FTZ R172, R78, R45, !PT ;  /* 0x0000002d4eac7209 */ /* 0x004fc80007810000 */
[C---:B------:R-:W-:Y:S01]  /*9770*/  FSETP.NEU.FTZ.AND P1, PT, R172.reuse, -INF , PT ;  /* 0xff800000ac00780b */ /* 0x040fe20003f3d000 */
[-C--:B------:R-:W-:Y:S02]  /*9780*/  FMUL.FTZ R47, R172, R3.reuse ;  /* 0x00000003ac2f7220 */ /* 0x080fe40000410000 */
[----:B------:R-:W-:Y:S03]  /*9790*/  MUFU.EX2 R33, R37 ;  /* 0x0000002500217308 */ /* 0x000fe60000000800 */
[----:B------:R-:W-:Y:S02]  /*97a0*/  FSEL R47, R47, RZ, P1 ;  /* 0x000000ff2f2f7208 */ /* 0x000fe40000800000 */
[----:B------:R-:W-:Y:S02]  /*97b0*/  ISETP.NE.AND P1, PT, R73, RZ, PT ;  /* 0x000000ff4900720c */ /* 0x000fe40003f25270 */
[----:B------:R-:W2:Y:S01]  /*97c0*/  S2R R73, SR_TID.X ;  /* 0x0000000000497919 */ /* 0x000ea20000002100 */
[-CC-:B------:R-:W-:Y:S01]  /*97d0*/  FFMA.FTZ R205, R26, R3.reuse, -R47.reuse ;  /* 0x000000031acd7223 */ /* 0x180fe2000001082f */
[-CC-:B------:R-:W-:Y:S01]  /*97e0*/  FFMA.FTZ R26, R27, R3.reuse, -R47.reuse ;  /* 0x000000031b1a7223 */ /* 0x180fe2000001082f */
[-CC-:B------:R-:W-:Y:S01]  /*97f0*/  FFMA.FTZ R207, R30, R3.reuse, -R47.reuse ;  /* 0x000000031ecf7223 */ /* 0x180fe2000001082f */
[-C--:B------:R-:W-:Y:S01]  /*9800*/  FFMA.FTZ R14, R14, R3.reuse, -R47 ;  /* 0x000000030e0e7223 */ /* 0x080fe2000001082f */
[----:B------:R-:W-:Y:S01]  /*9810*/  FADD.FTZ R27, R204, R13 ;  /* 0x0000000dcc1b7221 */ /* 0x000fe20000010000 */
[-CC-:B------:R-:W-:Y:S01]  /*9820*/  FFMA.FTZ R153, R34, R3.reuse, -R47.reuse ;  /* 0x0000000322997223 */ /* 0x180fe2000001082f */
[----:B------:R-:W-:Y:S01]  /*9830*/  MUFU.EX2 R205, R205 ;  /* 0x000000cd00cd7308 */ /* 0x000fe20000000800 */
[-CC-:B------:R-:W-:Y:S01]  /*9840*/  FFMA.FTZ R30, R32, R3.reuse, -R47.reuse ;  /* 0x00000003201e7223 */ /* 0x180fe2000001082f */
[-C--:B------:R-:W-:Y:S01]  /*9850*/  FFMA.FTZ R32, R36, R3.reuse, -R47 ;  /* 0x0000000324207223 */ /* 0x080fe2000001082f */
[----:B----4-:R-:W-:Y:S01]  /*9860*/  FADD.FTZ R36, R206, R27 ;  /* 0x0000001bce247221 */ /* 0x010fe20000010000 */
[-CC-:B------:R-:W-:Y:S01]  /*9870*/  FFMA.FTZ R24, R24, R3.reuse, -R47.reuse ;  /* 0x0000000318187223 */ /* 0x180fe2000001082f */
[-CC-:B------:R-:W-:Y:S01]  /*9880*/  FFMA.FTZ R155, R38, R3.reuse, -R47.reuse ;  /* 0x00000003269b7223 */ /* 0x180fe2000001082f */
[-CC-:B------:R-:W-:Y:S01]  /*9890*/  FFMA.FTZ R28, R28, R3.reuse, -R47.reuse ;  /* 0x000000031c1c7223 */ /* 0x180fe2000001082f */
[----:B0-----:R-:W-:Y:S01]  /*98a0*/  FADD.FTZ R27, R21, R36 ;  /* 0x00000024151b7221 */ /* 0x001fe20000010000 */
[----:B------:R-:W0:Y:S01]  /*98b0*/  MUFU.EX2 R26, R26 ;  /* 0x0000001a001a7308 */ /* 0x000e220000000800 */
[-CC-:B------:R-:W-:Y:S01]  /*98c0*/  FFMA.FTZ R157, R42, R3.reuse, -R47.reuse ;  /* 0x000000032a9d7223 */ /* 0x180fe2000001082f */
[-C--:B------:R-:W-:Y:S01]  /*98d0*/  FFMA.FTZ R34, R40, R3.reuse, -R47 ;  /* 0x0000000328227223 */ /* 0x080fe2000001082f */
[----:B-1----:R-:W-:Y:S01]  /*98e0*/  FADD.FTZ R38, R152, R27 ;  /* 0x0000001b98267221 */ /* 0x002fe20000010000 */
[-CC-:B------:R-:W-:Y:S01]  /*98f0*/  FFMA.FTZ R159, R46, R3.reuse, -R47.reuse ;  /* 0x000000032e9f7223 */ /* 0x180fe2000001082f */
[-CC-:B------:R-:W-:Y:S01]  /*9900*/  FFMA.FTZ R161, R50, R3.reuse, -R47.reuse ;  /* 0x0000000332a17223 */ /* 0x180fe2000001082f */
[-CC-:B------:R-:W-:Y:S01]  /*9910*/  FFMA.FTZ R163, R54, R3.reuse, -R47.reuse ;  /* 0x0000000336a37223 */ /* 0x180fe2000001082f */
[----:B---3--:R-:W-:Y:S01]  /*9920*/  FADD.FTZ R49, R29, R38 ;  /* 0x000000261d317221 */ /* 0x008fe20000010000 */
[----:B------:R-:W1:Y:S01]  /*9930*/  MUFU.EX2 R207, R207 ;  /* 0x000000cf00cf7308 */ /* 0x000e620000000800 */
[-CC-:B------:R-:W-:Y:S01]  /*9940*/  FFMA.FTZ R58, R58, R3.reuse, -R47.reuse ;  /* 0x000000033a3a7223 */ /* 0x180fe2000001082f */
[-C--:B------:R-:W-:Y:S01]  /*9950*/  FFMA.FTZ R48, R48, R3.reuse, -R47 ;  /* 0x0000000330307223 */ /* 0x080fe2000001082f */
[----:B------:R-:W-:Y:S01]  /*9960*/  FADD.FTZ R40, R154, R49 ;  /* 0x000000319a287221 */ /* 0x000fe20000010000 */
[----:B------:R-:W-:Y:S01]  /*9970*/  F2FP.F16.F32.PACK_AB R204, R13, R204 ;  /* 0x000000cc0dcc723e */ /* 0x000fe200000000ff */
[-C--:B------:R-:W-:Y:S01]  /*9980*/  FFMA.FTZ R62, R62, R3.reuse, -R47 ;  /* 0x000000033e3e7223 */ /* 0x080fe2000001082f */
[----:B------:R-:W-:Y:S01]  /*9990*/  F2FP.F16.F32.PACK_AB R206, R21, R206 ;  /* 0x000000ce15ce723e */ /* 0x000fe200000000ff */
[----:B------:R-:W-:Y:S01]  /*99a0*/  FADD.FTZ R51, R31, R40 ;  /* 0x000000281f337221 */ /* 0x000fe20000010000 */
[----:B------:R-:W3:Y:S01]  /*99b0*/  MUFU.EX2 R14, R14 ;  /* 0x0000000e000e7308 */ /* 0x000ee20000000800 */
[----:B0-----:R-:W-:Y:S01]  /*99c0*/  FADD.FTZ R36, R205, R26 ;  /* 0x0000001acd247221 */ /* 0x001fe20000010000 */
[----:B--2---:R-:W-:Y:S01]  /*99d0*/  SHF.R.U32.HI R73, RZ, 0x7, R73 ;  /* 0x00000007ff497819 */ /* 0x004fe20000011649 */
[----:B------:R-:W-:Y:S01]  /*99e0*/  FADD.FTZ R40, R156, R51 ;  /* 0x000000339c287221 */ /* 0x000fe20000010000 */
[-CC-:B------:R-:W-:Y:S01]  /*99f0*/  FFMA.FTZ R80, R80, R3.reuse, -R47.reuse ;  /* 0x0000000350507223 */ /* 0x180fe2000001082f */
[-CC-:B------:R-:W-:Y:S01]  /*9a00*/  FFMA.FTZ R66, R66, R3.reuse, -R47.reuse ;  /* 0x0000000342427223 */ /* 0x180fe2000001082f */
[----:B------:R-:W-:Y:S01]  /*9a10*/  IADD3 R197, -R73, 0xb, RZ ;  /* 0x0000000b49c57810 */ /* 0x000fe20007ffe1ff */
[----:B------:R-:W-:Y:S01]  /*9a20*/  FADD.FTZ R51, R33, R40 ;  /* 0x0000002821337221 */ /* 0x000fe20000010000 */
[----:B------:R-:W0:Y:S01]  /*9a30*/  MUFU.EX2 R153, R153 ;  /* 0x0000009900997308 */ /* 0x000e220000000800 */
[----:B-1----:R-:W-:Y:S01]  /*9a40*/  FADD.FTZ R27, R207, R36 ;  /* 0x00000024cf1b7221 */ /* 0x002fe20000010000 */
[-CC-:B------:R-:W-:Y:S01]  /*9a50*/  FFMA.FTZ R36, R44, R3.reuse, -R47.reuse ;  /* 0x000000032c247223 */ /* 0x180fe2000001082f */
[-CC-:B------:R-:W-:Y:S01]  /*9a60*/  FFMA.FTZ R76, R76, R3.reuse, -R47.reuse ;  /* 0x000000034c4c7223 */ /* 0x180fe2000001082f */
[-CC-:B------:R-:W-:Y:S01]  /*9a70*/  FFMA.FTZ R70, R70, R3.reuse, -R47.reuse ;  /* 0x0000000346467223 */ /* 0x180fe2000001082f */
[----:B------:R-:W-:Y:S01]  /*9a80*/  FFMA.FTZ R47, R74, R3, -R47 ;  /* 0x000000034a2f7223 */ /* 0x000fe2000001082f */
[----:B------:R-:W-:-:S02]  /*9a90*/  F2FP.F16.F32.PACK_AB R152, R29, R152 ;  /* 0x000000981d98723e */ /* 0x000fc400000000ff */
[----:B------:R-:W1:Y:S01]  /*9aa0*/  MUFU.EX2 R24, R24 ;  /* 0x0000001800187308 */ /* 0x000e620000000800 */
[C---:B---3--:R-:W-:Y:S01]  /*9ab0*/  FADD.FTZ R38, R14.reuse, R27 ;  /* 0x0000001b0e267221 */ /* 0x048fe20000010000 */
[----:B------:R-:W-:Y:S01]  /*9ac0*/  @!P1 VIADD R27, R15, 0x22840 ;  /* 0x000228400f1b9836 */ /* 0x000fe20000000000 */
[----:B------:R-:W-:Y:S02]  /*9ad0*/  F2FP.F16.F32.PACK_AB R207, R14, R207 ;  /* 0x000000cf0ecf723e */ /* 0x000fe400000000ff */
[----:B------:R-:W-:Y:S02]  /*9ae0*/  F2FP.F16.F32.PACK_AB R154, R31, R154 ;  /* 0x0000009a1f9a723e */ /* 0x000fe400000000ff */
[----:B------:R-:W-:Y:S01]  /*9af0*/  @!P1 PRMT R27, RZ, 0x654, R27 ;  /* 0x00000654ff1b9816 */ /* 0x000fe2000000001b */
[----:B------:R-:W2:Y:S01]  /*9b00*/  MUFU.EX2 R155, R155 ;  /* 0x0000009b009b7308 */ /* 0x000ea20000000800 */
[----:B0-----:R-:W-:Y:S01]  /*9b10*/  FADD.FTZ R49, R153, R38 ;  /* 0x0000002699317221 */ /* 0x001fe20000010000 */
[----:B------:R0:W-:Y:S06]  /*9b20*/  BAR.ARV R197, 0x100 ;  /* 0x000400c50000751d */ /* 0x0001ec0000002000 */
[----:B------:R-:W3:Y:S01]  /*9b30*/  MUFU.EX2 R158, R158 ;  /* 0x0000009e009e7308 */ /* 0x000ee20000000800 */
[----:B-1----:R-:W-:Y:S01]  /*9b40*/  FADD.FTZ R38, R24, R49 ;  /* 0x0000003118267221 */ /* 0x002fe20000010000 */
[----:B------:R1:W-:Y:S01]  /*9b50*/  @!P1 SYNCS.ARRIVE.TRANS64.RED.A1T0 RZ, [R27+URZ], RZ ;  /* 0x000000ff1bff99a7 */ /* 0x0003e2000810043f */
[----:B------:R-:W-:-:S02]  /*9b60*/  F2FP.F16.F32.PACK_AB R156, R33, R156 ;  /* 0x0000009c219c723e */ /* 0x000fc400000000ff */
[----:B------:R-:W-:Y:S02]  /*9b70*/  F2FP.F16.F32.PACK_AB R205, R26, R205 ;  /* 0x000000cd1acd723e */ /* 0x000fe400000000ff */
[----:B------:R-:W-:Y:S01]  /*9b80*/  F2FP.F16.F32.PACK_AB R153, R24, R153 ;  /* 0x000000991899723e */ /* 0x000fe200000000ff */
[----:B------:R-:W4:Y:S01]  /*9b90*/  MUFU.EX2 R28, R28 ;  /* 0x0000001c001c7308 */ /* 0x000f220000000800 */
[----:B--2---:R-:W-:-:S07]  /*9ba0*/  FADD.FTZ R49, R155, R38 ;  /* 0x000000269b317221 */ /* 0x004fce0000010000 */
[----:B------:R-:W2:Y:S01]  /*9bb0*/  MUFU.EX2 R35, R35 ;  /* 0x0000002300237308 */ /* 0x000ea20000000800 */
[----:B---3--:R-:W-:-:S07]  /*9bc0*/  FADD.FTZ R40, R158, R51 ;  /* 0x000000339e287221 */ /* 0x008fce0000010000 */
[----:B------:R-:W1:Y:S01]  /*9bd0*/  MUFU.EX2 R157, R157 ;  /* 0x0000009d009d7308 */ /* 0x000e620000000800 */
[C---:B----4-:R-:W-:Y:S01]  /*9be0*/  FADD.FTZ R38, R28.reuse, R49 ;  /* 0x000000311c267221 */ /* 0x050fe20000010000 */
[----:B------:R-:W-:-:S06]  /*9bf0*/  F2FP.F16.F32.PACK_AB R155, R28, R155 ;  /* 0x0000009b1c9b723e */ /* 0x000fcc00000000ff */
[----:B------:R-:W3:Y:S01]  /*9c00*/  MUFU.EX2 R160, R160 ;  /* 0x000000a000a07308 */ /* 0x000ee20000000800 */
[C---:B--2---:R-:W-:Y:S01]  /*9c10*/  FADD.FTZ R49, R35.reuse, R40 ;  /* 0x0000002823317221 */ /* 0x044fe20000010000 */
[----:B------:R-:W-:-:S06]  /*9c20*/  F2FP.F16.F32.PACK_AB R158, R35, R158 ;  /* 0x0000009e239e723e */ /* 0x000fcc00000000ff */
[----:B------:R-:W2:Y:S01]  /*9c30*/  MUFU.EX2 R30, R30 ;  /* 0x0000001e001e7308 */ /* 0x000ea20000000800 */
[----:B-1----:R-:W-:-:S07]  /*9c40*/  FADD.FTZ R27, R157, R38 ;  /* 0x000000269d1b7221 */ /* 0x002fce0000010000 */
[----:B------:R-:W1:Y:S01]  /*9c50*/  MUFU.EX2 R37, R96 ;  /* 0x0000006000257308 */ /* 0x000e620000000800 */
[----:B---3--:R-:W-:-:S07]  /*9c60*/  FADD.FTZ R40, R160, R49 ;  /* 0x00000031a0287221 */ /* 0x008fce0000010000 */
[----:B------:R-:W3:Y:S01]  /*9c70*/  MUFU.EX2 R159, R159 ;  /* 0x0000009f009f7308 */ /* 0x000ee20000000800 */
[C---:B--2---:R-:W-:Y:S01]  /*9c80*/  FADD.FTZ R38, R30.reuse, R27 ;  /* 0x0000001b1e267221 */ /* 0x044fe20000010000 */
[----:B------:R-:W-:-:S06]  /*9c90*/  F2FP.F16.F32.PACK_AB R157, R30, R157 ;  /* 0x0000009d1e9d723e */ /* 0x000fcc00000000ff */
[----:B------:R-:W2:Y:S01]  /*9ca0*/  MUFU.EX2 R162, R162 ;  /* 0x000000a200a27308 */ /* 0x000ea20000000800 */
[C---:B-1----:R-:W-:Y:S01]  /*9cb0*/  FADD.FTZ R49, R37.reuse, R40 ;  /* 0x0000002825317221 */ /* 0x042fe20000010000 */
[----:B------:R-:W-:-:S06]  /*9cc0*/  F2FP.F16.F32.PACK_AB R160, R37, R160 ;  /* 0x000000a025a0723e */ /* 0x000fcc00000000ff */
[----:B------:R-:W1:Y:S01]  /*9cd0*/  MUFU.EX2 R32, R32 ;  /* 0x0000002000207308 */ /* 0x000e620000000800 */
[----:B---3--:R-:W-:-:S07]  /*9ce0*/  FADD.FTZ R27, R159, R38 ;  /* 0x000000269f1b7221 */ /* 0x008fce0000010000 */
[----:B------:R-:W3:Y:S01]  /*9cf0*/  MUFU.EX2 R39, R39 ;  /* 0x0000002700277308 */ /* 0x000ee20000000800 */
[----:B--2---:R-:W-:-:S07]  /*9d00*/  FADD.FTZ R40, R162, R49 ;  /* 0x00000031a2287221 */ /* 0x004fce0000010000 */
        /* <DEDUP_REMOVED lines=44> */
[----:B--2---:R-:W-:-:S07]  /*9fd0*/  FADD.FTZ R14, R66, R21 ;  /* 0x00000015420e7221 */ /* 0x004fce0000010000 */
[----:B------:R-:W2:Y:S01]  /*9fe0*/  MUFU.EX2 R25, R25 ;  /* 0x0000001900197308 */ /* 0x000ea20000000800 */
[C---:B-1----:R-:W-:Y:S01]  /*9ff0*/  FADD.FTZ R21, R169.reuse, R14 ;  /* 0x0000000ea9157221 */ /* 0x042fe20000010000 */
[----:B------:R-:W-:-:S06]  /*a000*/  F2FP.F16.F32.PACK_AB R169, R169, R66 ;  /* 0x00000042a9a9723e */ /* 0x000fcc00000000ff */
[----:B------:R-:W1:Y:S01]  /*a010*/  MUFU.EX2 R47, R47 ;  /* 0x0000002f002f7308 */ /* 0x000e620000000800 */
[----:B---3--:R-:W-:Y:S01]  /*a020*/  FADD.FTZ R14, R70, R21 ;  /* 0x00000015460e7221 */ /* 0x008fe20000010000 */
[C---:B--2---:R-:W-:Y:S01]  /*a030*/  FADD.FTZ R13, R25.reuse, R40 ;  /* 0x00000028190d7221 */ /* 0x044fe20000010000 */
[----:B------:R-:W-:Y:S02]  /*a040*/  F2FP.F16.F32.PACK_AB R170, R25, R170 ;  /* 0x000000aa19aa723e */ /* 0x000fe400000000ff */
[C---:B-1----:R-:W-:Y:S01]  /*a050*/  FADD.FTZ R14, R47.reuse, R14 ;  /* 0x0000000e2f0e7221 */ /* 0x042fe20000010000 */
[----:B------:R-:W-:Y:S01]  /*a060*/  F2FP.F16.F32.PACK_AB R171, R47, R70 ;  /* 0x000000462fab723e */ /* 0x000fe200000000ff */
[----:B0-----:R-:W-:Y:S06]  /*a070*/  @!P0 BRA `(.L_x_9563) ;  /* 0x0000000000048947 */ /* 0x001fec0003800000 */
[----:B------:R-:W-:Y:S01]  /*a080*/  BPT.TRAP 0x1 ;  /* 0x000000040000795c */ /* 0x000fe20000300000 */
.L_x_9563:
[----:B------:R0:W1:Y:S01]  /*a090*/  SYNCS.PHASECHK.TRANS64.TRYWAIT P2, [R15+URZ+0x22850], R20 ;  /* 0x022850140f0075a7 */ /* 0x000062000804017f */
[----:B------:R-:W-:Y:S05]  /*a0a0*/  @!P0 BRA `(.L_x_9564) ;  /* 0x0000000000048947 */ /* 0x000fea0003800000 */
[----:B------:R-:W-:Y:S01]  /*a0b0*/  BPT.TRAP 0x1 ;  /* 0x000000040000795c */ /* 0x000fe20000300000 */
.L_x_9564:
[----:B------:R-:W-:Y:S04]  /*a0c0*/  BSSY B0, `(.L_x_9565) ;  /* 0x0000004000007945 */ /* 0x000fe80003800000 */
[----:B-1----:R-:W-:Y:S05]  /*a0d0*/  @P2 BRA `(.L_x_9566) ;  /* 0x0000000000082947 */ /* 0x002fea0003800000 */
[----:B------:R-:W1:Y:S02]  /*a0e0*/  SYNCS.PHASECHK.TRANS64.TRYWAIT P2, [R15+URZ+0x22850], R20 ;  /* 0x022850140f0075a7 */ /* 0x000e64000804017f */
[----:B-1----:R-:W-:Y:S05]  /*a0f0*/  @!P2 BRA `(.L_x_9567) ;  /* 0x000000fc0080a947 */ /* 0x002fea0003800000 */
.L_x_9566:
[----:B------:R-:W-:Y:S05]  /*a100*/  BSYNC B0 ;  /* 0x0000000000007941 */ /* 0x000fea0003800000 */
.L_x_9565:
[----:B------:R-:W-:Y:S05]  /*a110*/  WARPSYNC.ALL ;  /* 0x0000000000007948 */ /* 0x000fea0003800000 */
[----:B------:R-:W-:Y:S01]  /*a120*/  R2UR UR4, R19 ;  /* 0x00000000130472ca */ /* 0x000fe200000e0000 */
[----:B------:R2:W-:Y:S01]  /*a130*/  BAR.SYNC.DEFER_BLOCKING R72, 0x100 ;  /* 0x000400480000751d */ /* 0x0005e20000010000 */
[----:B------:R-:W-:Y:S02]  /*a140*/  IMAD.MOV.U32 R21, RZ, RZ, 0xc00 ;  /* 0x00000c00ff157424 */ /* 0x000fe400078e00ff */
[----:B------:R-:W-:Y:S02]  /*a150*/  IMAD.MOV.U32 R27, RZ, RZ, 0x40000040 ;  /* 0x40000040ff1b7424 */ /* 0x000fe400078e00ff */
[----:B------:R-:W-:Y:S01]  /*a160*/  IMAD.MOV.U32 R25, RZ, RZ, 0x40000040 ;  /* 0x40000040ff197424 */ /* 0x000fe200078e00ff */
[----:B------:R-:W-:Y:S01]  /*a170*/  ULDC UR46, c[0x0][0x988] ;  /* 0x00026200002e7ab9 */ /* 0x000fe20000000800 */
[----:B------:R-:W-:Y:S01]  /*a180*/  IMAD.MOV.U32 R29, RZ, RZ, 0x40000040 ;  /* 0x40000040ff1d7424 */ /* 0x000fe200078e00ff */
[----:B------:R-:W-:Y:S01]  /*a190*/  R2UR UR11, R27 ;  /* 0x000000001b0b72ca */ /* 0x000fe200000e0000 */
[----:B01----:R-:W-:Y:S01]  /*a1a0*/  @!P1 VIADD R15, R15, 0x22860 ;  /* 0x000228600f0f9836 */ /* 0x003fe20000000000 */
[----:B------:R-:W-:-:S02]  /*a1b0*/  R2UR UR15, R25 ;  /* 0x00000000190f72ca */ /* 0x000fc400000e0000 */
[----:B------:R-:W-:Y:S01]  /*a1c0*/  UIADD3 UR4, UR4, 0x400, URZ ;  /* 0x0000040004047890 */ /* 0x000fe2000fffe03f */
[----:B------:R-:W-:Y:S02]  /*a1d0*/  R2UR UR19, R27 ;  /* 0x000000001b1372ca */ /* 0x000fe400000e0000 */
[----:B------:R-:W-:Y:S01]  /*a1e0*/  R2UR UR23, R29 ;  /* 0x000000001d1772ca */ /* 0x000fe200000e0000 */
[----:B------:R-:W-:Y:S01]  /*a1f0*/  USHF.R.U32.HI UR4, URZ, 0x4, UR4 ;  /* 0x000000043f047899 */ /* 0x000fe20008011604 */
[----:B------:R-:W-:-:S03]  /*a200*/  @!P1 PRMT R15, RZ, 0x654, R15 ;  /* 0x00000654ff0f9816 */ /* 0x000fc6000000000f */
[----:B------:R-:W-:-:S04]  /*a210*/  ULOP3.LUT UR4, UR4, 0x3fff, URZ, 0xc0, !UPT ;  /* 0x00003fff04047892 */ /* 0x000fc8000f8ec03f */
[----:B------:R-:W-:-:S06]  /*a220*/  ULOP3.LUT UR37, UR4, 0x3000000, URZ, 0xfc, !UPT ;  /* 0x0300000004257892 */ /* 0x000fcc000f8efc3f */
[----:B------:R-:W-:Y:S02]  /*a230*/  IMAD R20, R200, R21, UR37 ;  /* 0x00000025c8147e24 */ /* 0x000fe4000f8e0215 */
[----:B------:R-:W-:Y:S02]  /*a240*/  IMAD.MOV.U32 R21, RZ, RZ, 0x40000040 ;  /* 0x40000040ff157424 */ /* 0x000fe400078e00ff */
[C---:B------:R-:W-:Y:S01]  /*a250*/  VIADD R26, R20.reuse, 0x80 ;  /* 0x00000080141a7836 */ /* 0x040fe20000000000 */
[C---:B------:R-:W-:Y:S01]  /*a260*/  R2UR UR6, R20.reuse ;  /* 0x00000000140672ca */ /* 0x040fe200000e0000 */
[C---:B------:R-:W-:Y:S01]  /*a270*/  VIADD R24, R20.reuse, 0x100 ;  /* 0x0000010014187836 */ /* 0x040fe20000000000 */
[----:B------:R-:W-:Y:S01]  /*a280*/  R2UR UR7, R21 ;  /* 0x00000000150772ca */ /* 0x000fe200000e0000 */
[----:B------:R-:W-:Y:S01]  /*a290*/  VIADD R28, R20, 0x200 ;  /* 0x00000200141c7836 */ /* 0x000fe20000000000 */
[----:B------:R-:W-:Y:S01]  /*a2a0*/  R2UR UR10, R26 ;  /* 0x000000001a0a72ca */ /* 0x000fe200000e0000 */
[----:B------:R-:W-:Y:S01]  /*a2b0*/  VIADD R26, R20, 0x180 ;  /* 0x00000180141a7836 */ /* 0x000fe20000000000 */
[----:B------:R-:W-:Y:S01]  /*a2c0*/  R2UR UR14, R24 ;  /* 0x00000000180e72ca */ /* 0x000fe200000e0000 */
[----:B------:R-:W-:Y:S01]  /*a2d0*/  VIADD R20, R20, 0x280 ;  /* 0x0000028014147836 */ /* 0x000fe20000000000 */
[----:B------:R-:W-:-:S02]  /*a2e0*/  R2UR UR22, R28 ;  /* 0x000000001c1672ca */ /* 0x000fc400000e0000 */
[----:B------:R-:W-:Y:S02]  /*a2f0*/  R2UR UR18, R26 ;  /* 0x000000001a1272ca */ /* 0x000fe400000e0000 */
[----:B--2---:R-:W-:Y:S01]  /*a300*/  WARPGROUP.ARRIVE ;  /* 0x00000000000079c5 */ /* 0x004fe20000000000 */
[----:B------:R-:W-:Y:S02]  /*a310*/  R2UR UR26, R20 ;  /* 0x00000000141a72ca */ /* 0x000fe400000e0000 */
[----:B------:R-:W-:-:S03]  /*a320*/  R2UR UR27, R21 ;  /* 0x00000000151b72ca */ /* 0x000fc600000e0000 */
        /* <DEDUP_REMOVED lines=22> */
[----:B------:R0:W-:Y:S02]  /*a490*/  @!P1 SYNCS.ARRIVE.TRANS64.RED.A1T0 RZ, [R15+URZ], RZ ;  /* 0x000000ff0fff99a7 */ /* 0x0001e4000810043f */
[----:B0-----:R-:W-:-:S05]  /*a4a0*/  VIADD R15, R173, 0xfffffffe ;  /* 0xfffffffead0f7836 */ /* 0x001fca0000000000 */
[----:B------:R-:W-:-:S13]  /*a4b0*/  ISETP.GE.AND P2, PT, R15, R211, PT ;  /* 0x000000d30f00720c */ /* 0x000fda0003f46270 */
[----:B------:R-:W-:Y:S05]  /*a4c0*/  @!P2 BRA `(.L_x_9568) ;  /* 0x0000001c00b8a947 */ /* 0x000fea0003800000 */
[----:B------:R-:W-:Y:S02]  /*a4d0*/  IMAD.MOV.U32 R205, RZ, RZ, R172 ;  /* 0x000000ffffcd7224 */ /* 0x000fe400078e00ac */
[----:B------:R-:W-:-:S07]  /*a4e0*/  IMAD.MOV.U32 R206, RZ, RZ, R12 ;  /* 0x000000ffffce7224 */ /* 0x000fce00078e000c */
.L_x_9578:
[----:B------:R-:W-:Y:S01]  /*a4f0*/  VIADD R200, R200, 0x1 ;  /* 0x00000001c8c87836 */ /* 0x000fe20000000000 */
[----:B------:R-:W-:Y:S05]  /*a500*/  YIELD ;  /* 0x0000000000007946 */ /* 0x000fea0003800000 */
[----:B------:R-:W-:Y:S01]  /*a510*/  IMAD.MOV.U32 R3, RZ, RZ, R15 ;  /* 0x000000ffff037224 */ /* 0x000fe200078e000f */
[----:B------:R-:W-:Y:S01]  /*a520*/  ISETP.NE.AND P3, PT, R200, 0x2, PT ;  /* 0x00000002c800780c */ /* 0x000fe20003f65270 */
[----:B------:R-:W-:-:S03]  /*a530*/  VIADD R15, R15, 0xffffffff ;  /* 0xffffffff0f0f7836 */ /* 0x000fc60000000000 */
[----:B------:R-:W-:Y:S02]  /*a540*/  ISETP.GT.AND P2, PT, R3, R211, PT ;  /* 0x000000d30300720c */ /* 0x000fe40003f44270 */
[----:B------:R-:W-:Y:S02]  /*a550*/  SEL R3, RZ, 0x1, P3 ;  /* 0x00000001ff037807 */ /* 0x000fe40001800000 */
[----:B------:R-:W-:Y:S02]  /*a560*/  SEL R200, R200, RZ, P3 ;  /* 0x000000ffc8c87207 */ /* 0x000fe40001800000 */
[----:B------:R-:W-:Y:S01]  /*a570*/  LOP3.LUT R208, R208, R3, RZ, 0x3c, !PT ;  /* 0x00000003d0d07212 */ /* 0x000fe200078e3cff */
[----:B0-----:R-:W-:Y:S06]  /*a580*/  @!P0 BRA `(.L_x_9569) ;  /* 0x0000000000048947 */ /* 0x001fec0003800000 */
[----:B------:R-:W-:Y:S01]  /*a590*/  BPT.TRAP 0x1 ;  /* 0x000000040000795c */ /* 0x000fe20000300000 */
.L_x_9569:
[----:B------:R-:W-:Y:S01]  /*a5a0*/  IMAD R20, R200, 0x8, R19 ;  /* 0x00000008c8147824 */ /* 0x000fe200078e0213 */
[----:B------:R-:W-:-:S04]  /*a5b0*/  SHF.L.U32 R21, R208, 0x1f, RZ ;  /* 0x0000001fd0157819 */ /* 0x000fc800000006ff */
[----:B------:R0:W1:Y:S01]  /*a5c0*/  SYNCS.PHASECHK.TRANS64.TRYWAIT P3, [R20+URZ+0x22830], R21 ;  /* 0x02283015140075a7 */ /* 0x000062000806017f */
[----:B------:R-:W-:Y:S05]  /*a5d0*/  @!P0 BRA `(.L_x_9570) ;  /* 0x0000000000048947 */ /* 0x000fea0003800000 */
[----:B------:R-:W-:Y:S01]  /*a5e0*/  BPT.TRAP 0x1 ;  /* 0x000000040000795c */ /* 0x000fe20000300000 */
.L_x_9570:
[----:B------:R-:W-:Y:S02]  /*a5f0*/  IMAD R156, R200, 0x300, R0 ;  /* 0x00000300c89c7824 */ /* 0x000fe400078e0200 */
[----:B------:R-:W-:Y:S01]  /*a600*/  IMAD.MOV.U32 R157, RZ, RZ, 0x40000040 ;  /* 0x40000040ff9d7424 */ /* 0x000fe200078e00ff */
[----:B-1----:R-:W-:Y:S06]  /*a610*/  @P3 BRA `(.L_x_9571) ;  /* 0x0000000000083947 */ /* 0x002fec0003800000 */
[----:B------:R-:W1:Y:S02]  /*a620*/  SYNCS.PHASECHK.TRANS64.TRYWAIT P3, [R20+URZ+0x22830], R21 ;  /* 0x02283015140075a7 */ /* 0x000e64000806017f */
[----:B-1----:R-:W-:Y:S05]  /*a630*/  @!P3 BRA `(.L_x_9572) ;  /* 0x000000f80044b947 */ /* 0x002fea0003800000 */
.L_x_9571:
[----:B------:R-:W-:Y:S05]  /*a640*/  WARPSYNC.ALL ;  /* 0x0000000000007948 */ /* 0x000fea0003800000 */
        /* <DEDUP_REMOVED lines=20> */
[----:B------:R-:W-:Y:S01]  /*a790*/  HGMMA.64x96x16.F32 R152, gdesc[UR4], RZ, !UPT, gsb0 ;  /* 0x01600000049879f0 */ /* 0x000fe2000c0008ff */
[----:B------:R-:W-:-:S02]  /*a7a0*/  R2UR UR13, R9 ;  /* 0x00000000090d72ca */ /* 0x000fc400000e0000 */
[----:B------:R-:W-:Y:S02]  /*a7b0*/  R2UR UR16, R6 ;  /* 0x00000000061072ca */ /* 0x000fe400000e0000 */
[----:B------:R-:W-:Y:S01]  /*a7c0*/  R2UR UR17, R7 ;  /* 0x00000000071172ca */ /* 0x000fe200000e0000 */
        /* <DEDUP_REMOVED lines=42> */
[-CC-:B------:R-:W-:Y:S01]  /*aa70*/  FFMA.FTZ R153, R153, R3.reuse, -R204.reuse ;  /* 0x0000000399997223 */ /* 0x180fe200000108cc */
[-C--:B------:R-:W-:Y:S01]  /*aa80*/  FMUL.FTZ R206, R206, R3.reuse ;  /* 0x00000003cece7220 */ /* 0x080fe20000410000 */
        /* <DEDUP_REMOVED lines=22> */
[-CC-:B------:R-:W-:Y:S01]  /*abf0*/  FFMA.FTZ R193, R193, R3.reuse, -R204.reuse ;  /* 0x00000003c1c17223 */ /* 0x180fe200000108cc */
[-CC-:B------:R-:W-:Y:S01]  /*ac00*/  FFMA.FTZ R196, R196, R3.reuse, -R204.reuse ;  /* 0x00000003c4c47223 */ /* 0x180fe200000108cc */
[----:B------:R-:W-:-:S03]  /*ac10*/  FFMA.FTZ R197, R197, R3, -R204 ;  /* 0x00000003c5c57223 */ /* 0x000fc600000108cc */
[----:B------:R-:W4:Y:S01]  /*ac20*/  MUFU.EX2 R156, R156 ;  /* 0x0000009c009c7308 */ /* 0x000f220000000800 */
        /* <DEDUP_REMOVED lines=8> */
[C---:B---3--:R-:W-:Y:S01]  /*acb0*/  F2FP.F16.F32.PACK_AB R204, R153.reuse, R152 ;  /* 0x0000009899cc723e */ /* 0x048fe200000000ff */
[----:B------:R-:W-:Y:S01]  /*acc0*/  FADD.FTZ R13, R153, R13 ;  /* 0x0000000d990d7221 */ /* 0x000fe20000010000 */
[----:B------:R-:W-:Y:S01]  /*acd0*/  FMNMX.FTZ R152, R154, R205, !PT ;  /* 0x000000cd9a987209 */ /* 0x000fe20007810000 */
[-C--:B------:R-:W-:Y:S01]  /*ace0*/  FMUL.FTZ R36, R36, R206.reuse ;  /* 0x000000ce24247220 */ /* 0x080fe20000410000 */
[-C--:B------:R-:W-:Y:S01]  /*acf0*/  FMUL.FTZ R37, R37, R206.reuse ;  /* 0x000000ce25257220 */ /* 0x080fe20000410000 */
[----:B------:R-:W-:Y:S01]  /*ad00*/  FMUL.FTZ R40, R40, R206 ;  /* 0x000000ce28287220 */ /* 0x000fe20000410000 */
[----:B------:R-:W-:Y:S01]  /*ad10*/  FMNMX.FTZ R152, R155, R152, !PT ;  /* 0x000000989b987209 */ /* 0x000fe20007810000 */
[-C--:B------:R-:W-:Y:S01]  /*ad20*/  FMUL.FTZ R41, R41, R206.reuse ;  /* 0x000000ce29297220 */ /* 0x080fe20000410000 */
[----:B----4-:R-:W-:Y:S01]  /*ad30*/  FADD.FTZ R13, R156, R13 ;  /* 0x0000000d9c0d7221 */ /* 0x010fe20000010000 */
        /* <DEDUP_REMOVED lines=72> */
[C---:B--2---:R-:W-:Y:S01]  /*b1c0*/  FADD.FTZ R13, R157.reuse, R13 ;  /* 0x0000000d9d0d7221 */ /* 0x044fe20000010000 */
[----:B------:R-:W-:Y:S01]  /*b1d0*/  FMNMX.FTZ R152, R194, R152, !PT ;  /* 0x00000098c2987209 */ /* 0x000fe20007810000 */
[----:B------:R-:W-:Y:S01]  /*b1e0*/  MUFU.EX2 R161, R161 ;  /* 0x000000a100a17308 */ /* 0x000fe20000000800 */
[----:B------:R-:W-:-:S02]  /*b1f0*/  F2FP.F16.F32.PACK_AB R206, R157, R156 ;  /* 0x0000009c9dce723e */ /* 0x000fc400000000ff */
[----:B------:R-:W-:-:S04]  /*b200*/  FMNMX.FTZ R152, R195, R152, !PT ;  /* 0x00000098c3987209 */ /* 0x000fc80007810000 */
[----:B------:R-:W-:Y:S01]  /*b210*/  FMNMX.FTZ R152, R198, R152, !PT ;  /* 0x00000098c6987209 */ /* 0x000fe20007810000 */
[----:B------:R-:W-:Y:S03]  /*b220*/  MUFU.EX2 R156, R168 ;  /* 0x000000a8009c7308 */ /* 0x000fe60000000800 */
[----:B------:R-:W-:-:S05]  /*b230*/  FMNMX.FTZ R157, R199, R152, !PT ;  /* 0x00000098c79d7209 */ /* 0x000fca0007810000 */
[----:B------:R-:W2:Y:S01]  /*b240*/  SHFL.BFLY PT, R153, R157, 0x2, 0x1f ;  /* 0x0c401f009d997f89 */ /* 0x000ea200000e0000 */
[----:B------:R-:W3:Y:S08]  /*b250*/  MUFU.EX2 R152, R160 ;  /* 0x000000a000987308 */ /* 0x000ef00000000800 */
[----:B------:R-:W-:Y:S08]  /*b260*/  MUFU.EX2 R160, R176 ;  /* 0x000000b000a07308 */ /* 0x000ff00000000800 */
[----:B------:R-:W-:Y:S01]  /*b270*/  MUFU.EX2 R168, R192 ;  /* 0x000000c000a87308 */ /* 0x000fe20000000800 */
[----:B---3--:R-:W-:Y:S01]  /*b280*/  FADD.FTZ R13, R152, R13 ;  /* 0x0000000d980d7221 */ /* 0x008fe20000010000 */
[----:B------:R-:W-:-:S03]  /*b290*/  F2FP.F16.F32.PACK_AB R152, R161, R152 ;  /* 0x00000098a198723e */ /* 0x000fc600000000ff */
[----:B------:R-:W-:Y:S01]  /*b2a0*/  FADD.FTZ R13, R161, R13 ;  /* 0x0000000da10d7221 */ /* 0x000fe20000010000 */
[----:B--2---:R-:W-:Y:S02]  /*b2b0*/  FMNMX.FTZ R157, R157, R153, !PT ;  /* 0x000000999d9d7209 */ /* 0x004fe40007810000 */
[----:B------:R-:W2:Y:S03]  /*b2c0*/  MUFU.EX2 R164, R164 ;  /* 0x000000a400a47308 */ /* 0x000ea60000000800 */
[----:B------:R-:W3:Y:S05]  /*b2d0*/  SHFL.BFLY PT, R207, R157, 0x1, 0x1f ;  /* 0x0c201f009dcf7f89 */ /* 0x000eea00000e0000 */
[----:B------:R3:W-:Y:S08]  /*b2e0*/  MUFU.EX2 R153, R172 ;  /* 0x000000ac00997308 */ /* 0x0007f00000000800 */
[----:B------:R-:W4:Y:S01]  /*b2f0*/  MUFU.EX2 R165, R165 ;  /* 0x000000a500a57308 */ /* 0x000f220000000800 */
[----:B--2---:R-:W-:-:S07]  /*b300*/  FADD.FTZ R13, R164, R13 ;  /* 0x0000000da40d7221 */ /* 0x004fce0000010000 */
[----:B------:R-:W-:Y:S01]  /*b310*/  MUFU.EX2 R169, R169 ;  /* 0x000000a900a97308 */ /* 0x000fe20000000800 */
[----:B---3--:R-:W-:-:S07]  /*b320*/  FMNMX.FTZ R172, R157, R207, !PT ;  /* 0x000000cf9dac7209 */ /* 0x008fce0007810000 */
[----:B------:R-:W-:Y:S01]  /*b330*/  MUFU.EX2 R173, R173 ;  /* 0x000000ad00ad7308 */ /* 0x000fe20000000800 */
[C---:B------:R-:W-:Y:S01]  /*b340*/  FADD.FTZ R157, -R172.reuse, R205 ;  /* 0x000000cdac9d7221 */ /* 0x040fe20000010100 */
[-C--:B------:R-:W-:Y:S01]  /*b350*/  FMUL.FTZ R176, R172, R3.reuse ;  /* 0x00000003acb07220 */ /* 0x080fe20000410000 */
[----:B----4-:R-:W-:Y:S02]  /*b360*/  FADD.FTZ R13, R165, R13 ;  /* 0x0000000da50d7221 */ /* 0x010fe40000010000 */
[-C--:B------:R-:W-:Y:S01]  /*b370*/  FMUL.FTZ R157, R157, R3.reuse ;  /* 0x000000039d9d7220 */ /* 0x080fe20000410000 */
        /* <DEDUP_REMOVED lines=25> */
[-CC-:B------:R-:W-:Y:S01]  /*b510*/  FFMA.FTZ R198, R198, R3.reuse, -R176.reuse ;  /* 0x00000003c6c67223 */ /* 0x180fe200000108b0 */
[----:B------:R-:W-:Y:S01]  /*b520*/  FFMA.FTZ R176, R199, R3, -R176 ;  /* 0x00000003c7b07223 */ /* 0x000fe200000108b0 */
[----:B------:R-:W-:Y:S01]  /*b530*/  FADD.FTZ R13, R156, R13 ;  /* 0x0000000d9c0d7221 */ /* 0x000fe20000010000 */
[----:B------:R-:W4:Y:S01]  /*b540*/  MUFU.EX2 R207, R158 ;  /* 0x0000009e00cf7308 */ /* 0x000f220000000800 */
[----:B--2---:R-:W-:Y:S01]  /*b550*/  FFMA.FTZ R14, R157, R14, R205 ;  /* 0x0000000e9d0e7223 */ /* 0x004fe200000100cd */
[----:B------:R-:W-:-:S02]  /*b560*/  @!P1 VIADD R154, R20, 0x22840 ;  /* 0x00022840149a9836 */ /* 0x000fc40000000000 */
[C---:B------:R-:W-:Y:S01]  /*b570*/  FADD.FTZ R13, R169.reuse, R13 ;  /* 0x0000000da90d7221 */ /* 0x040fe20000010000 */
[----:B------:R-:W-:Y:S01]  /*b580*/  F2FP.F16.F32.PACK_AB R156, R169, R156 ;  /* 0x0000009ca99c723e */ /* 0x000fe200000000ff */
[-C--:B------:R-:W-:Y:S01]  /*b590*/  FMUL.FTZ R26, R26, R157.reuse ;  /* 0x0000009d1a1a7220 */ /* 0x080fe20000410000 */
[-C--:B------:R-:W-:Y:S01]  /*b5a0*/  FMUL.FTZ R27, R27, R157.reuse ;  /* 0x0000009d1b1b7220 */ /* 0x080fe20000410000 */
[----:B------:R-:W-:Y:S01]  /*b5b0*/  FADD.FTZ R13, R153, R13 ;  /* 0x0000000d990d7221 */ /* 0x000fe20000010000 */
[----:B------:R-:W2:Y:S01]  /*b5c0*/  MUFU.EX2 R159, R159 ;  /* 0x0000009f009f7308 */ /* 0x000ea20000000800 */
[----:B---3--:R-:W-:Y:S01]  /*b5d0*/  FADD.FTZ R14, R155, R14 ;  /* 0x0000000e9b0e7221 */ /* 0x008fe20000010000 */
[----:B------:R-:W-:Y:S01]  /*b5e0*/  @!P1 PRMT R154, RZ, 0x654, R154 ;  /* 0x00000654ff9a9816 */ /* 0x000fe2000000009a */
[----:B------:R-:W-:Y:S01]  /*b5f0*/  FADD.FTZ R13, R173, R13 ;  /* 0x0000000dad0d7221 */ /* 0x000fe20000010000 */
[-C--:B------:R-:W-:Y:S01]  /*b600*/  FMUL.FTZ R30, R30, R157.reuse ;  /* 0x0000009d1e1e7220 */ /* 0x080fe20000410000 */
[-C--:B------:R-:W-:Y:S01]  /*b610*/  FMUL.FTZ R31, R31, R157.reuse ;  /* 0x0000009d1f1f7220 */ /* 0x080fe20000410000 */
[-C--:B------:R-:W-:Y:S01]  /*b620*/  FMUL.FTZ R34, R34, R157.reuse ;  /* 0x0000009d22227220 */ /* 0x080fe20000410000 */
[----:B------:R-:W-:Y:S01]  /*b630*/  FADD.FTZ R13, R160, R13 ;  /* 0x0000000da00d7221 */ /* 0x000fe20000010000 */
        /* <DEDUP_REMOVED lines=17> */
[----:B----4-:R-:W4:Y:S01]  /*b750*/  S2R R197, SR_TID.X ;  /* 0x0000000000c57919 */ /* 0x010f220000002100 */
[----:B---3--:R-:W-:Y:S01]  /*b760*/  FADD.FTZ R14, R199, R14 ;  /* 0x0000000ec70e7221 */ /* 0x008fe20000010000 */
        /* <DEDUP_REMOVED lines=31> */
[----:B----4-:R-:W-:Y:S01]  /*b960*/  SHF.R.U32.HI R197, RZ, 0x7, R197 ;  /* 0x00000007ffc57819 */ /* 0x010fe200000116c5 */
[-C--:B------:R-:W-:Y:S01]  /*b970*/  FMUL.FTZ R107, R107, R157.reuse ;  /* 0x0000009d6b6b7220 */ /* 0x080fe20000410000 */
[-C--:B------:R-:W-:Y:S01]  /*b980*/  FMUL.FTZ R110, R110, R157.reuse ;  /* 0x0000009d6e6e7220 */ /* 0x080fe20000410000 */
[-C--:B------:R-:W-:Y:S01]  /*b990*/  FMUL.FTZ R111, R111, R157.reuse ;  /* 0x0000009d6f6f7220 */ /* 0x080fe20000410000 */
[----:B------:R-:W-:Y:S01]  /*b9a0*/  IADD3 R197, -R197, 0xb, RZ ;  /* 0x0000000bc5c57810 */ /* 0x000fe20007ffe1ff */
[-C--:B------:R-:W-:Y:S01]  /*b9b0*/  FMUL.FTZ R114, R114, R157.reuse ;  /* 0x0000009d72727220 */ /* 0x080fe20000410000 */
[----:B------:R-:W4:Y:S01]  /*b9c0*/  MUFU.EX2 R174, R174 ;  /* 0x000000ae00ae7308 */ /* 0x000f220000000800 */
[----:B--2---:R-:W-:Y:S01]  /*b9d0*/  FADD.FTZ R14, R192, R14 ;  /* 0x0000000ec00e7221 */ /* 0x004fe20000010000 */
[-C--:B------:R-:W-:Y:S01]  /*b9e0*/  FMUL.FTZ R115, R115, R157.reuse ;  /* 0x0000009d73737220 */ /* 0x080fe20000410000 */
[----:B------:R2:W-:Y:S06]  /*b9f0*/  BAR.ARV R197, 0x100 ;  /* 0x000400c50000751d */ /* 0x0005ec0000002000 */
[----:B------:R-:W5:Y:S01]  /*ba00*/  MUFU.EX2 R175, R175 ;  /* 0x000000af00af7308 */ /* 0x000f620000000800 */
[----:B---3--:R-:W-:Y:S01]  /*ba10*/  FADD.FTZ R14, R171, R14 ;  /* 0x0000000eab0e7221 */ /* 0x008fe20000010000 */
[----:B------:R3:W-:Y:S01]  /*ba20*/  @!P1 SYNCS.ARRIVE.TRANS64.RED.A1T0 RZ, [R154+URZ], RZ ;  /* 0x000000ff9aff99a7 */ /* 0x0007e2000810043f */
[-C--:B------:R-:W-:Y:S01]  /*ba30*/  FMUL.FTZ R118, R118, R157.reuse ;  /* 0x0000009d76767220 */ /* 0x080fe20000410000 */
[-C--:B------:R-:W-:Y:S01]  /*ba40*/  FMUL.FTZ R119, R119, R157.reuse ;  /* 0x0000009d77777220 */ /* 0x080fe20000410000 */
[-C--:B------:R-:W-:Y:S01]  /*ba50*/  FMUL.FTZ R122, R122, R157.reuse ;  /* 0x0000009d7a7a7220 */ /* 0x080fe20000410000 */
[-C--:B------:R-:W-:Y:S01]  /*ba60*/  FMUL.FTZ R123, R123, R157.reuse ;  /* 0x0000009d7b7b7220 */ /* 0x080fe20000410000 */
[-C--:B------:R-:W-:Y:S01]  /*ba70*/  FMUL.FTZ R126, R126, R157.reuse ;  /* 0x0000009d7e7e7220 */ /* 0x080fe20000410000 */
[----:B------:R-:W0:Y:S01]  /*ba80*/  MUFU.EX2 R178, R178 ;  /* 0x000000b200b27308 */ /* 0x000e220000000800 */
[----:B----4-:R-:W-:Y:S01]  /*ba90*/  FADD.FTZ R14, R174, R14 ;  /* 0x0000000eae0e7221 */ /* 0x010fe20000010000 */
[----:B---3--:R-:W-:Y:S01]  /*baa0*/  F2FP.F16.F32.PACK_AB R154, R165, R164 ;  /* 0x000000a4a59a723e */ /* 0x008fe200000000ff */
        /* <DEDUP_REMOVED lines=12> */
[-C--:B------:R-:W-:Y:S01]  /*bb70*/  FMUL.FTZ R147, R147, R157.reuse ;  /* 0x0000009d93937220 */ /* 0x080fe20000410000 */
[----:B------:R-:W4:Y:S01]  /*bb80*/  MUFU.EX2 R179, R179 ;  /* 0x000000b300b37308 */ /* 0x000f220000000800 */
[----:B0-----:R-:W-:Y:S01]  /*bb90*/  FADD.FTZ R14, R178, R14 ;  /* 0x0000000eb20e7221 */ /* 0x001fe20000010000 */
[-C--:B------:R-:W-:Y:S01]  /*bba0*/  FMUL.FTZ R150, R150, R157.reuse ;  /* 0x0000009d96967220 */ /* 0x080fe20000410000 */
[----:B------:R-:W-:Y:S01]  /*bbb0*/  FMUL.FTZ R151, R151, R157 ;  /* 0x0000009d97977220 */ /* 0x000fe20000410000 */
[----:B------:R-:W-:-:S02]  /*bbc0*/  F2FP.F16.F32.PACK_AB R157, R171, R192 ;  /* 0x000000c0ab9d723e */ /* 0x000fc400000000ff */
[----:B------:R-:W-:Y:S02]  /*bbd0*/  F2FP.F16.F32.PACK_AB R158, R173, R153 ;  /* 0x00000099ad9e723e */ /* 0x000fe400000000ff */
[----:B------:R-:W0:Y:S01]  /*bbe0*/  MUFU.EX2 R180, R180 ;  /* 0x000000b400b47308 */ /* 0x000e220000000800 */
[----:B---3--:R-:W-:Y:S01]  /*bbf0*/  FADD.FTZ R13, R177, R13 ;  /* 0x0000000db10d7221 */ /* 0x008fe20000010000 */
[----:B------:R-:W-:Y:S02]  /*bc00*/  F2FP.F16.F32.PACK_AB R205, R155, R205 ;  /* 0x000000cd9bcd723e */ /* 0x000fe400000000ff */
[----:B------:R-:W-:Y:S02]  /*bc10*/  F2FP.F16.F32.PACK_AB R207, R159, R207 ;  /* 0x000000cf9fcf723e */ /* 0x000fe400000000ff */
[----:B------:R-:W-:Y:S02]  /*bc20*/  F2FP.F16.F32.PACK_AB R153, R163, R199 ;  /* 0x000000c7a399723e */ /* 0x000fe400000000ff */
[----:B------:R-:W3:Y:S01]  /*bc30*/  MUFU.EX2 R182, R182 ;  /* 0x000000b600b67308 */ /* 0x000ee20000000800 */
[----:B----4-:R-:W-:Y:S01]  /*bc40*/  FADD.FTZ R14, R179, R14 ;  /* 0x0000000eb30e7221 */ /* 0x010fe20000010000 */
[----:B------:R-:W-:-:S02]  /*bc50*/  F2FP.F16.F32.PACK_AB R155, R167, R161 ;  /* 0x000000a1a79b723e */ /* 0x000fc400000000ff */
[----:B------:R-:W-:Y:S02]  /*bc60*/  F2FP.F16.F32.PACK_AB R160, R177, R160 ;  /* 0x000000a0b1a0723e */ /* 0x000fe400000000ff */
[----:B------:R-:W-:Y:S02]  /*bc70*/  F2FP.F16.F32.PACK_AB R159, R175, R174 ;  /* 0x000000aeaf9f723e */ /* 0x000fe400000000ff */
[----:B------:R-:W4:Y:S01]  /*bc80*/  MUFU.EX2 R181, R181 ;  /* 0x000000b500b57308 */ /* 0x000f220000000800 */
[----:B0-----:R-:W-:Y:S01]  /*bc90*/  FADD.FTZ R13, R180, R13 ;  /* 0x0000000db40d7221 */ /* 0x001fe20000010000 */
[----:B------:R-:W-:-:S06]  /*bca0*/  F2FP.F16.F32.PACK_AB R161, R179, R178 ;  /* 0x000000b2b3a1723e */ /* 0x000fcc00000000ff */
[----:B------:R-:W0:Y:S01]  /*bcb0*/  MUFU.EX2 R183, R183 ;  /* 0x000000b700b77308 */ /* 0x000e220000000800 */
[----:B---3--:R-:W-:-:S07]  /*bcc0*/  FADD.FTZ R14, R182, R14 ;  /* 0x0000000eb60e7221 */ /* 0x008fce0000010000 */
[----:B------:R-:W3:Y:S01]  /*bcd0*/  MUFU.EX2 R184, R184 ;  /* 0x000000b800b87308 */ /* 0x000ee20000000800 */
[C---:B----4-:R-:W-:Y:S01]  /*bce0*/  FADD.FTZ R13, R181.reuse, R13 ;  /* 0x0000000db50d7221 */ /* 0x050fe20000010000 */
[----:B------:R-:W-:-:S06]  /*bcf0*/  F2FP.F16.F32.PACK_AB R162, R181, R180 ;  /* 0x000000b4b5a2723e */ /* 0x000fcc00000000ff */
[----:B------:R-:W4:Y:S01]  /*bd00*/  MUFU.EX2 R165, R186 ;  /* 0x000000ba00a57308 */ /* 0x000f220000000800 */
[C---:B0-----:R-:W-:Y:S01]  /*bd10*/  FADD.FTZ R14, R183.reuse, R14 ;  /* 0x0000000eb70e7221 */ /* 0x041fe20000010000 */
[----:B------:R-:W-:-:S06]  /*bd20*/  F2FP.F16.F32.PACK_AB R163, R183, R182 ;  /* 0x000000b6b7a3723e */ /* 0x000fcc00000000ff */
[----:B------:R-:W0:Y:S01]  /*bd30*/  MUFU.EX2 R185, R185 ;  /* 0x000000b900b97308 */ /* 0x000e220000000800 */
[----:B---3--:R-:W-:-:S07]  /*bd40*/  FADD.FTZ R13, R184, R13 ;  /* 0x0000000db80d7221 */ /* 0x008fce0000010000 */
[----:B------:R-:W3:Y:S01]  /*bd50*/  MUFU.EX2 R187, R187 ;  /* 0x000000bb00bb7308 */ /* 0x000ee20000000800 */
[----:B----4-:R-:W-:-:S07]  /*bd60*/  FADD.FTZ R14, R165, R14 ;  /* 0x0000000ea50e7221 */ /* 0x010fce0000010000 */
[----:B------:R-:W4:Y:S01]  /*bd70*/  MUFU.EX2 R188, R188 ;  /* 0x000000bc00bc7308 */ /* 0x000f220000000800 */
[C---:B0-----:R-:W-:Y:S01]  /*bd80*/  FADD.FTZ R13, R185.reuse, R13 ;  /* 0x0000000db90d7221 */ /* 0x041fe20000010000 */
[----:B------:R-:W-:-:S06]  /*bd90*/  F2FP.F16.F32.PACK_AB R164, R185, R184 ;  /* 0x000000b8b9a4723e */ /* 0x000fcc00000000ff */
[----:B------:R-:W0:Y:S01]  /*bda0*/  MUFU.EX2 R190, R190 ;  /* 0x000000be00be7308 */ /* 0x000e220000000800 */
[C---:B---3--:R-:W-:Y:S01]  /*bdb0*/  FADD.FTZ R14, R187.reuse, R14 ;  /* 0x0000000ebb0e7221 */ /* 0x048fe20000010000 */
[----:B------:R-:W-:-:S06]  /*bdc0*/  F2FP.F16.F32.PACK_AB R165, R187, R165 ;  /* 0x000000a5bba5723e */ /* 0x000fcc00000000ff */
[----:B------:R-:W3:Y:S01]  /*bdd0*/  MUFU.EX2 R189, R189 ;  /* 0x000000bd00bd7308 */ /* 0x000ee20000000800 */
[----:B----4-:R-:W-:-:S07]  /*bde0*/  FADD.FTZ R13, R188, R13 ;  /* 0x0000000dbc0d7221 */ /* 0x010fce0000010000 */
[----:B------:R-:W4:Y:S01]  /*bdf0*/  MUFU.EX2 R191, R191 ;  /* 0x000000bf00bf7308 */ /* 0x000f220000000800 */
[----:B0-----:R-:W-:-:S07]  /*be00*/  FADD.FTZ R14, R190, R14 ;  /* 0x0000000ebe0e7221 */ /* 0x001fce0000010000 */
[----:B------:R-:W0:Y:S01]  /*be10*/  MUFU.EX2 R169, R194 ;  /* 0x000000c200a97308 */ /* 0x000e220000000800 */
[C---:B---3--:R-:W-:Y:S01]  /*be20*/  FADD.FTZ R13, R189.reuse, R13 ;  /* 0x0000000dbd0d7221 */ /* 0x048fe20000010000 */
[----:B------:R-:W-:-:S03]  /*be30*/  F2FP.F16.F32.PACK_AB R166, R189, R188 ;  /* 0x000000bcbda6723e */ /* 0x000fc600000000ff */
[----:B------:R-:W-:-:S03]  /*be40*/  FADD.FTZ R13, R168, R13 ;  /* 0x0000000da80d7221 */ /* 0x000fc60000010000 */
[----:B------:R-:W3:Y:S01]  /*be50*/  MUFU.EX2 R193, R193 ;  /* 0x000000c100c17308 */ /* 0x000ee20000000800 */
[C---:B----4-:R-:W-:Y:S01]  /*be60*/  FADD.FTZ R14, R191.reuse, R14 ;  /* 0x0000000ebf0e7221 */ /* 0x050fe20000010000 */
[----:B------:R-:W-:-:S06]  /*be70*/  F2FP.F16.F32.PACK_AB R167, R191, R190 ;  /* 0x000000bebfa7723e */ /* 0x000fcc00000000ff */
[----:B------:R-:W4:Y:S01]  /*be80*/  MUFU.EX2 R195, R195 ;  /* 0x000000c300c37308 */ /* 0x000f220000000800 */
[----:B0-----:R-:W-:-:S07]  /*be90*/  FADD.FTZ R14, R169, R14 ;  /* 0x0000000ea90e7221 */ /* 0x001fce0000010000 */
[----:B------:R-:W0:Y:S01]  /*bea0*/  MUFU.EX2 R196, R196 ;  /* 0x000000c400c47308 */ /* 0x000e220000000800 */
[C---:B---3--:R-:W-:Y:S01]  /*beb0*/  FADD.FTZ R13, R193.reuse, R13 ;  /* 0x0000000dc10d7221 */ /* 0x048fe20000010000 */
[----:B------:R-:W-:-:S06]  /*bec0*/  F2FP.F16.F32.PACK_AB R168, R193, R168 ;  /* 0x000000a8c1a8723e */ /* 0x000fcc00000000ff */
[----:B------:R-:W3:Y:S01]  /*bed0*/  MUFU.EX2 R171, R198 ;  /* 0x000000c600ab7308 */ /* 0x000ee20000000800 */
[C---:B----4-:R-:W-:Y:S01]  /*bee0*/  FADD.FTZ R14, R195.reuse, R14 ;  /* 0x0000000ec30e7221 */ /* 0x050fe20000010000 */
[----:B------:R-:W-:-:S06]  /*bef0*/  F2FP.F16.F32.PACK_AB R169, R195, R169 ;  /* 0x000000a9c3a9723e */ /* 0x000fcc00000000ff */
[----:B------:R-:W4:Y:S01]  /*bf00*/  MUFU.EX2 R176, R176 ;  /* 0x000000b000b07308 */ /* 0x000f220000000800 */
[----:B0-----:R-:W-:-:S04]  /*bf10*/  FADD.FTZ R13, R196, R13 ;  /* 0x0000000dc40d7221 */ /* 0x001fc80000010000 */
[C---:B------:R-:W-:Y:S01]  /*bf20*/  FADD.FTZ R13, R170.reuse, R13 ;  /* 0x0000000daa0d7221 */ /* 0x040fe20000010000 */
[----:B------:R-:W-:Y:S01]  /*bf30*/  F2FP.F16.F32.PACK_AB R170, R170, R196 ;  /* 0x000000c4aaaa723e */ /* 0x000fe200000000ff */
[----:B---3--:R-:W-:-:S04]  /*bf40*/  FADD.FTZ R14, R171, R14 ;  /* 0x0000000eab0e7221 */ /* 0x008fc80000010000 */
[C---:B----4-:R-:W-:Y:S01]  /*bf50*/  FADD.FTZ R14, R176.reuse, R14 ;  /* 0x0000000eb00e7221 */ /* 0x050fe20000010000 */
[----:B------:R-:W-:Y:S01]  /*bf60*/  F2FP.F16.F32.PACK_AB R171, R176, R171 ;  /* 0x000000abb0ab723e */ /* 0x000fe200000000ff */
[----:B--2---:R-:W-:Y:S06]  /*bf70*/  @!P0 BRA `(.L_x_9573) ;  /* 0x0000000000048947 */ /* 0x004fec0003800000 */
[----:B------:R-:W-:Y:S01]  /*bf80*/  BPT.TRAP 0x1 ;  /* 0x000000040000795c */ /* 0x000fe20000300000 */
.L_x_9573:
[----:B------:R0:W2:Y:S01]  /*bf90*/  SYNCS.PHASECHK.TRANS64.TRYWAIT P3, [R20+URZ+0x22850], R21 ;  /* 0x02285015140075a7 */ /* 0x0000a2000806017f */
[----:B------:R-:W-:Y:S05]  /*bfa0*/  @!P0 BRA `(.L_x_9574) ;  /* 0x0000000000048947 */ /* 0x000fea0003800000 */
[----:B------:R-:W-:Y:S01]  /*bfb0*/  BPT.TRAP 0x1 ;  /* 0x000000040000795c */ /* 0x000fe20000300000 */
.L_x_9574:
[----:B------:R-:W-:Y:S04]  /*bfc0*/  BSSY B0, `(.L_x_9575) ;  /* 0x0000004000007945 */ /* 0x000fe80003800000 */
[----:B--2---:R-:W-:Y:S05]  /*bfd0*/  @P3 BRA `(.L_x_9576) ;  /* 0x0000000000083947 */ /* 0x004fea0003800000 */
[----:B------:R-:W2:Y:S02]  /*bfe0*/  SYNCS.PHASECHK.TRANS64.TRYWAIT P3, [R20+URZ+0x22850], R21 ;  /* 0x02285015140075a7 */ /* 0x000ea4000806017f */
[----:B--2---:R-:W-:Y:S05]  /*bff0*/  @!P3 BRA `(.L_x_9577) ;  /* 0x000000dc00e8b947 */ /* 0x004fea0003800000 */
.L_x_9576:
[----:B------:R-:W-:Y:S05]  /*c000*/  BSYNC B0 ;  /* 0x0000000000007941 */ /* 0x000fea0003800000 */
.L_x_9575:
[----:B------:R-:W3:Y:S01]  /*c010*/  S2R R173, SR_TID.X ;  /* 0x0000000000ad7919 */ /* 0x000ee20000002100 */
[----:B------:R-:W-:Y:S05]  /*c020*/  WARPSYNC.ALL ;  /* 0x0000000000007948 */ /* 0x000fea0003800000 */
[----:B------:R-:W-:Y:S02]  /*c030*/  IMAD.MOV.U32 R174, RZ, RZ, 0xc00 ;  /* 0x00000c00ffae7424 */ /* 0x000fe400078e00ff */
[----:B------:R-:W-:Y:S02]  /*c040*/  IMAD.MOV.U32 R175, RZ, RZ, 0x40000040 ;  /* 0x40000040ffaf7424 */ /* 0x000fe400078e00ff */
[----:B------:R-:W-:-:S02]  /*c050*/  IMAD R174, R200, R174, UR37 ;  /* 0x00000025c8ae7e24 */ /* 0x000fc4000f8e02ae */
[----:B------:R-:W-:Y:S01]  /*c060*/  IMAD.MOV.U32 R177, RZ, RZ, 0x40000040 ;  /* 0x40000040ffb17424 */ /* 0x000fe200078e00ff */
[----:B------:R-:W-:Y:S01]  /*c070*/  R2UR UR7, R175 ;  /* 0x00000000af0772ca */ /* 0x000fe200000e0000 */
[C---:B------:R-:W-:Y:S01]  /*c080*/  VIADD R176, R174.reuse, 0x80 ;  /* 0x00000080aeb07836 */ /* 0x040fe20000000000 */
[----:B------:R-:W-:Y:S01]  /*c090*/  R2UR UR6, R174 ;  /* 0x00000000ae0672ca */ /* 0x000fe200000e0000 */
[----:B------:R-:W-:Y:S02]  /*c0a0*/  IMAD.MOV.U32 R175, RZ, RZ, 0x40000040 ;  /* 0x40000040ffaf7424 */ /* 0x000fe400078e00ff */
[----:B012---:R-:W-:-:S05]  /*c0b0*/  @!P1 VIADD R20, R20, 0x22860 ;  /* 0x0002286014149836 */ /* 0x007fca0000000000 */
[----:B------:R-:W-:Y:S02]  /*c0c0*/  @!P1 PRMT R20, RZ, 0x654, R20 ;  /* 0x00000654ff149816 */ /* 0x000fe40000000014 */
[----:B---3--:R-:W-:-:S05]  /*c0d0*/  SHF.R.U32.HI R173, RZ, 0x7, R173 ;  /* 0x00000007ffad7819 */ /* 0x008fca00000116ad */
[----:B------:R-:W-:-:S05]  /*c0e0*/  VIADD R21, R173, 0x8 ;  /* 0x00000008ad157836 */ /* 0x000fca0000000000 */
[----:B------:R0:W-:Y:S06]  /*c0f0*/  BAR.SYNC.DEFER_BLOCKING R21, 0x100 ;  /* 0x000400150000751d */ /* 0x0001ec0000010000 */
[----:B------:R-:W-:-:S06]  /*c100*/  WARPGROUP.ARRIVE ;  /* 0x00000000000079c5 */ /* 0x000fcc0000000000 */
[----:B------:R-:W-:Y:S01]  /*c110*/  HGMMA.64x256x16.F32 R24, R204, gdesc[UR4].tnspB, R24, gsb0 ;  /* 0x43e00004cc187df0 */ /* 0x000fe20008000818 */
[----:B------:R-:W-:Y:S02]  /*c120*/  R2UR UR6, R176 ;  /* 0x00000000b00672ca */ /* 0x000fe400000e0000 */
[----:B------:R-:W-:Y:S01]  /*c130*/  R2UR UR7, R177 ;  /* 0x00000000b10772ca */ /* 0x000fe200000e0000 */
[----:B------:R-:W-:Y:S02]  /*c140*/  WARPGROUP.DEPBAR.LE gsb0, 0x0 ;  /* 0x00008000000079c5 */ /* 0x000fe40000010000 */
[----:B------:R-:W-:Y:S01]  /*c150*/  WARPGROUP.ARRIVE ;  /* 0x00000000000079c5 */ /* 0x000fe20000000000 */
[----:B------:R-:W-:Y:S02]  /*c160*/  IMAD.MOV.U32 R205, RZ, RZ, R172 ;  /* 0x000000ffffcd7224 */ /* 0x000fe400078e00ac */
[----:B------:R-:W-:-:S15]  /*c170*/  IMAD.MOV.U32 R206, RZ, RZ, R12 ;  /* 0x000000ffffce7224 */ /* 0x000fde00078e000c */
[----:B------:R-:W-:-:S04]  /*c180*/  NOP ;  /* 0x0000000000007918 */ /* 0x000fc80000000000 */
[----:B------:R-:W-:Y:S03]  /*c190*/  HGMMA.64x256x16.F32 R24, R152, gdesc[UR4].tnspB, R24, gsb0 ;  /* 0x43e0000498187df0 */ /* 0x000fe60008000818 */
[----:B------:R-:W-:Y:S02]  /*c1a0*/  WARPGROUP.DEPBAR.LE gsb0, 0x0 ;  /* 0x00008000000079c5 */ /* 0x000fe40000010000 */
[----:B------:R-:W-:Y:S01]  /*c1b0*/  VIADD R152, R174, 0x100 ;  /* 0x00000100ae987836 */ /* 0x000fe20000000000 */
        /* <DEDUP_REMOVED lines=29> */
[----:B------:R0:W-:Y:S01]  /*c390*/  @!P1 SYNCS.ARRIVE.TRANS64.RED.A1T0 RZ, [R20+URZ], RZ ;  /* 0x000000ff14ff99a7 */ /* 0x0001e2000810043f */
[----:B------:R-:W-:Y:S05]  /*c3a0*/  @P2 BRA `(.L_x_9578) ;  /* 0xffffffe000502947 */ /* 0x000fea000383ffff */
.L_x_9568:
[----:B------:R-:W-:Y:S05]  /*c3b0*/  WARPSYNC.ALL ;  /* 0x0000000000007948 */ /* 0x000fea0003800000 */
[----:B------:R-:W1:Y:S01]  /*c3c0*/  SHFL.BFLY PT, R0, R13, 0x2, 0x1f ;  /* 0x0c401f000d007f89 */ /* 0x000e6200000e0000 */
[----:B0-----:R-:W-:Y:S02]  /*c3d0*/  IMAD.MOV.U32 R20, RZ, RZ, -0x800000 ;  /* 0xff800000ff147424 */ /* 0x001fe400078e00ff */
[----:B------:R-:W-:Y:S01]  /*c3e0*/  IMAD.MOV.U32 R4, RZ, RZ, RZ ;  /* 0x000000ffff047224 */ /* 0x000fe200078e00ff */
[----:B------:R0:W-:Y:S06]  /*c3f0*/  BAR.ARV R197, 0x100 ;  /* 0x000400c50000751d */ /* 0x0001ec0000002000 */
[----:B------:R-:W-:-:S02]  /*c400*/  VIADD R200, R200, 0x1 ;  /* 0x00000001c8c87836 */ /* 0x000fc40000000000 */
[----:B------:R-:W-:Y:S06]  /*c410*/  BAR.ARV 0x8, 0x180 ;  /* 0x0206000000007b1d */ /* 0x000fec0000002000 */
[----:B------:R-:W-:Y:S01]  /*c420*/  ISETP.NE.AND P1, PT, R200, 0x2, PT ;  /* 0x00000002c800780c */ /* 0x000fe20003f25270 */
[----:B------:R-:W-:-:S03]  /*c430*/  VIADD R221, R221, 0x1 ;  /* 0x00000001dddd7836 */ /* 0x000fc60000000000 */
[----:B------:R-:W-:Y:S01]  /*c440*/  SEL R200, R200, RZ, P1 ;  /* 0x000000ffc8c87207 */ /* 0x000fe20000800000 */
[----:B-1----:R-:W-:-:S05]  /*c450*/  FADD.FTZ R0, R0, R13 ;  /* 0x0000000d00007221 */ /* 0x002fca0000010000 */
[----:B------:R-:W1:Y:S02]  /*c460*/  SHFL.BFLY PT, R5, R0, 0x1, 0x1f ;  /* 0x0c201f0000057f89 */ /* 0x000e6400000e0000 */
[----:B-1----:R-:W-:-:S05]  /*c470*/  FADD.FTZ R7, R0, R5 ;  /* 0x0000000500077221 */ /* 0x002fca0000010000 */
[----:B------:R-:W-:-:S13]  /*c480*/  FSETP.NE.FTZ.AND P0, PT, R7, RZ, PT ;  /* 0x000000ff0700720b */ /* 0x000fda0003f15000 */
[----:B------:R-:W1:Y:S08]  /*c490*/  @P0 MUFU.LG2 R5, R7 ;  /* 0x0000000700050308 */ /* 0x000e700000000c00 */
[----:B------:R-:W2:Y:S01]  /*c4a0*/  @P0 MUFU.RCP R4, R7 ;  /* 0x0000000700040308 */ /* 0x000ea20000001000 */
[----:B-1----:R-:W-:Y:S01]  /*c4b0*/  @P0 FMUL.FTZ R6, R5, 0.69314718246459960938 ;  /* 0x3f31721805060820 */ /* 0x002fe20000410000 */
[----:B------:R-:W-:-:S04]  /*c4c0*/  @P0 FMUL.FTZ R5, R3, 0.69314718246459960938 ;  /* 0x3f31721803050820 */ /* 0x000fc80000410000 */
[----:B------:R-:W-:Y:S02]  /*c4d0*/  @P0 FFMA.FTZ R20, R5, R12, R6 ;  /* 0x0000000c05140223 */ /* 0x000fe40000010006 */
[----:B------:R-:W1:Y:S01]  /*c4e0*/  SHFL.BFLY PT, R5, R14, 0x2, 0x1f ;  /* 0x0c401f000e057f89 */ /* 0x000e6200000e0000 */
        /* <DEDUP_REMOVED lines=53> */
[----:B------:R-:W-:Y:S01]  /*c840*/  IMAD.MOV.U32 R0, RZ, RZ, RZ ;  /* 0x000000ffff007224 */ /* 0x000fe200078e00ff */
[----:B------:R-:W-:Y:S01]  /*c850*/  SEL R5, RZ, 0x1, P1 ;  /* 0x00000001ff057807 */ /* 0x000fe20000800000 */
        /* <DEDUP_REMOVED lines=15> */
[----:B------:R-:W1:Y:S01]  /*c950*/  @P0 MUFU.LG2 R6, R8 ;  /* 0x0000000800060308 */ /* 0x000e620000000c00 */
[----:B------:R-:W-:Y:S01]  /*c960*/  @P0 FMUL.FTZ R10, R3, 0.69314718246459960938 ;  /* 0x3f317218030a0820 */ /* 0x000fe20000410000 */
[----:B------:R-:W-:Y:S01]  /*c970*/  IMAD.MOV.U32 R3, RZ, RZ, -0x800000 ;  /* 0xff800000ff037424 */ /* 0x000fe200078e00ff */
[----:B------:R-:W-:-:S05]  /*c980*/  LOP3.LUT R208, R208, R5, RZ, 0x3c, !PT ;  /* 0x00000005d0d07212 */ /* 0x000fca00078e3cff */
[----:B------:R-:W2:Y:S01]  /*c990*/  @P0 MUFU.RCP R0, R8 ;  /* 0x0000000800000308 */ /* 0x000ea20000001000 */
[----:B-1----:R-:W-:-:S04]  /*c9a0*/  @P0 FMUL.FTZ R7, R6, 0.69314718246459960938 ;  /* 0x3f31721806070820 */ /* 0x002fc80000410000 */
[----:B------:R-:W-:Y:S01]  /*c9b0*/  @P0 FFMA.FTZ R3, R10, R172, R7 ;  /* 0x000000ac0a030223 */ /* 0x000fe20000010007 */
[----:B------:R-:W-:Y:S01]  /*c9c0*/  PLOP3.LUT P0, PT, PT, PT, PT, 0x8, 0x0 ;  /* 0x000000000000781c */ /* 0x000fe20003f0e170 */
        /* <DEDUP_REMOVED lines=64> */
.L_x_9527:
[----:B------:R-:W-:Y:S05]  /*cdd0*/  WARPSYNC.ALL ;  /* 0x0000000000007948 */ /* 0x000fea0003800000 */
[----:B------:R-:W0:Y:S08]  /*cde0*/  S2UR UR5, SR_CgaCtaId ;  /* 0x00000000000579c3 */ /* 0x000e300000008800 */
[----:B------:R-:W-:Y:S06]  /*cdf0*/  BAR.SYNC.DEFER_BLOCKING 0x5, 0x180 ;  /* 0x0146000000007b1d */ /* 0x000fec0000010000 */
[----:B------:R-:W-:Y:S01]  /*ce00*/  UMOV UR4, 0x400 ;  /* 0x0000040000047882 */ /* 0x000fe20000000000 */
[----:B------:R-:W-:Y:S01]  /*ce10*/  BSSY B0, `(.L_x_9579) ;  /* 0x00004e0000007945 */ /* 0x000fe20003800000 */
[----:B0-----:R-:W-:-:S06]  /*ce20*/  ULEA UR4, UR5, UR4, 0x18 ;  /* 0x0000000405047291 */ /* 0x001fcc000f8ec03f */
[----:B------:R-:W-:-:S05]  /*ce30*/  IMAD.U32 R19, RZ, RZ, UR4 ;  /* 0x00000004ff137e24 */ /* 0x000fca000f8e00ff */
[----:B-----5:R0:W1:Y:S01]  /*ce40*/  LDS.128 R152, [R19+0x228d0] ;  /* 0x0228d00013987984 */ /* 0x0200620000000c00 */
[----:B------:R-:W-:Y:S06]  /*ce50*/  BAR.ARV 0x4, 0x180 ;  /* 0x0106000000007b1d */ /* 0x000fec0000002000 */
[----:B------:R-:W-:Y:S05]  /*ce60*/  @P0 BRA `(.L_x_9580) ;  /* 0x0000003c00940947 */ /* 0x000fea0003800000 */
[----:B------:R-:W2:Y:S01]  /*ce70*/  LDL R4, [R1+0x70] ;  /* 0x0000700001047983 */ /* 0x000ea20000100800 */
[C---:B------:R-:W-:Y:S01]  /*ce80*/  ISETP.NE.AND P0, PT, R216.reuse, RZ, PT ;  /* 0x000000ffd800720c */ /* 0x040fe20003f05270 */
[----:B------:R-:W-:Y:S01]  /*ce90*/  ULDC UR4, c[0x0][0xad4] ;  /* 0x0002b50000047ab9 */ /* 0x000fe20000000800 */
[----:B------:R-:W-:Y:S01]  /*cea0*/  F2FP.F16.F32.PACK_AB R6, R29, R28 ;  /* 0x0000001c1d06723e */ /* 0x000fe200000000ff */
[----:B------:R-:W3:Y:S01]  /*ceb0*/  S2R R0, SR_SWINHI ;  /* 0x0000000000007919 */ /* 0x000ee20000002f00 */
[----:B------:R-:W-:Y:S01]  /*cec0*/  SEL R216, R216, UR4, P0 ;  /* 0x00000004d8d87c07 */ /* 0x000fe20008000000 */
[----:B------:R-:W-:Y:S05]  /*ced0*/  WARPSYNC.ALL ;  /* 0x0000000000007948 */ /* 0x000fea0003800000 */
[----:B------:R-:W-:Y:S01]  /*cee0*/  F2FP.F16.F32.PACK_AB R7, R31, R30 ;  /* 0x0000001e1f07723e */ /* 0x000fe200000000ff */
[----:B------:R-:W-:Y:S01]  /*cef0*/  ULDC.64 UR4, c[0x0][0xc00] ;  /* 0x0003000000047ab9 */ /* 0x000fe20000000a00 */
[----:B------:R-:W-:Y:S01]  /*cf00*/  F2FP.F16.F32.PACK_AB R8, R33, R32 ;  /* 0x000000202108723e */ /* 0x000fe200000000ff */
[----:B------:R-:W-:Y:S01]  /*cf10*/  ULDC.64 UR6, c[0x0][0xc08] ;  /* 0x0003020000067ab9 */ /* 0x000fe20000000a00 */
[----:B------:R-:W-:-:S02]  /*cf20*/  F2FP.F16.F32.PACK_AB R9, R35, R34 ;  /* 0x000000222309723e */ /* 0x000fc400000000ff */
[----:B------:R-:W-:Y:S02]  /*cf30*/  F2FP.F16.F32.PACK_AB R10, R37, R36 ;  /* 0x00000024250a723e */ /* 0x000fe400000000ff */
[----:B------:R-:W-:Y:S01]  /*cf40*/  F2FP.F16.F32.PACK_AB R11, R39, R38 ;  /* 0x00000026270b723e */ /* 0x000fe200000000ff */
[----:B------:R-:W-:Y:S01]  /*cf50*/  BAR.SYNC.DEFER_BLOCKING 0x1, 0x100 ;  /* 0x0044000000007b1d */ /* 0x000fe20000010000 */
[----:B------:R-:W-:-:S04]  /*cf60*/  ISETP.NE.U32.AND P1, PT, RZ, UR4, PT ;  /* 0x00000004ff007c0c */ /* 0x000fc8000bf25070 */
[----:B------:R-:W-:Y:S02]  /*cf70*/  ISETP.NE.AND.EX P1, PT, RZ, UR5, PT, P1 ;  /* 0x00000005ff007c0c */ /* 0x000fe4000bf25310 */
[----:B------:R-:W-:Y:S02]  /*cf80*/  MOV R12, R19 ;  /* 0x00000013000c7202 */ /* 0x000fe40000000f00 */
[----:B---3--:R-:W-:-:S03]  /*cf90*/  MOV R13, R0 ;  /* 0x00000000000d7202 */ /* 0x008fc60000000f00 */
        /* <DEDUP_REMOVED lines=163> */
[----:B--2---:R-:W-:-:S04]  /*d9d0*/  IADD3 R0, P0, R14, 0xc060, RZ ;  /* 0x0000c0600e007810 */ /* 0x004fc80007f1e0ff */
[----:B------:R-:W-:Y:S01]  /*d9e0*/  LOP3.LUT R4, R0, 0x380, RZ, 0xc0, !PT ;  /* 0x0000038000047812 */ /* 0x000fe200078ec0ff */
[----:B------:R-:W-:Y:S01]  /*d9f0*/  IMAD.X R15, RZ, RZ, R15, P0 ;  /* 0x000000ffff0f7224 */ /* 0x000fe200000e060f */
[----:B------:R-:W-:Y:S02]  /*da00*/  IADD3 R6, P0, R218, UR4, RZ ;  /* 0x00000004da067c10 */ /* 0x000fe4000ff1e0ff */
        /* <DEDUP_REMOVED lines=15> */
[----:B------:R-:W-:Y:S01]  /*db00*/  IMAD.MOV.U32 R15, RZ, RZ, 0x9b8 ;  /* 0x000009b8ff0f7424 */ /* 0x000fe200078e00ff */
[----:B------:R-:W-:-:S04]  /*db10*/  ISETP.GT.AND P2, PT, R216, 0x1, PT ;  /* 0x00000001d800780c */ /* 0x000fc80003f44270 */
[----:B------:R-:W-:-:S04]  /*db20*/  SEL R15, R15, 0x978, P2 ;  /* 0x000009780f0f7807 */ /* 0x000fc80001000000 */
[----:B--2---:R3:W2:Y:S08]  /*db30*/  LDC.64 R10, c[0x0][R15+0x220] ;  /* 0x000088000f0a7b82 */ /* 0x0046b00000000a00 */
[----:B------:R3:W4:Y:S01]  /*db40*/  LDC.64 R8, c[0x0][R15+0x218] ;  /* 0x000086000f087b82 */ /* 0x0007220000000a00 */
[----:B------:R-:W-:Y:S05]  /*db50*/  @P0 BRA `(.L_x_9581) ;  /* 0x0000000000100947 */ /* 0x000fea0003800000 */
[----:B------:R-:W-:Y:S05]  /*db60*/  @!P1 BRA `(.L_x_9581) ;  /* 0x00000000000c9947 */ /* 0x000fea0003800000 */
[----:B-----5:R-:W2:Y:S04]  /*db70*/  LDG.E R0, desc[UR40][R6.64] ;  /* 0x0000002806007981 */ /* 0x020ea8000c1e1900 */
[----:B---3--:R-:W2:Y:S02]  /*db80*/  LDG.E R6, desc[UR40][R6.64+0x4] ;  /* 0x0000042806067981 */ /* 0x008ea4000c1e1900 */
[----:B--2---:R-:W-:-:S07]  /*db90*/  IMAD.IADD R0, R6, 0x1, -R0 ;  /* 0x0000000106007824 */ /* 0x004fce00078e0a00 */
.L_x_9581:
[----:B------:R-:W4:Y:S01]  /*dba0*/  LDL.LU R5, [R1+0x4c] ;  /* 0x00004c0001057983 */ /* 0x000f220000300800 */
[----:B------:R-:W0:Y:S03]  /*dbb0*/  LDC R157, c[0x0][0xbe8] ;  /* 0x0002fa00ff9d7b82 */ /* 0x000e260000000800 */
[----:B------:R-:W4:Y:S01]  /*dbc0*/  LDL R160, [R1+0x6c] ;  /* 0x00006c0001a07983 */ /* 0x000f220000100800 */
[----:B------:R-:W-:-:S03]  /*dbd0*/  ISETP.NE.U32.AND P0, PT, RZ, UR4, PT ;  /* 0x00000004ff007c0c */ /* 0x000fc6000bf05070 */
[----:B------:R-:W4:Y:S01]  /*dbe0*/  LDL R159, [R1+0x68] ;  /* 0x00006800019f7983 */ /* 0x000f220000100800 */
[----:B---3--:R-:W3:Y:S01]  /*dbf0*/  LDC.64 R6, c[0x0][R15+0x228] ;  /* 0x00008a000f067b82 */ /* 0x008ee20000000a00 */
[----:B------:R-:W-:Y:S02]  /*dc00*/  ISETP.NE.AND.EX P0, PT, RZ, UR5, PT, P0 ;  /* 0x00000005ff007c0c */ /* 0x000fe4000bf05300 */
[----:B------:R-:W3:Y:S02]  /*dc10*/  LDL R158, [R1+0x54] ;  /* 0x00005400019e7983 */ /* 0x000ee40000100800 */
[----:B------:R-:W-:Y:S02]  /*dc20*/  SEL R217, R217, RZ, !P0 ;  /* 0x000000ffd9d97207 */ /* 0x000fe40004000000 */
[----:B0-----:R-:W-:-:S03]  /*dc30*/  ISETP.NE.AND P1, PT, R157, 0x1, PT ;  /* 0x000000019d00780c */ /* 0x001fc60003f25270 */
[----:B--2---:R-:W-:Y:S02]  /*dc40*/  IMAD R11, R11, R217, RZ ;  /* 0x000000d90b0b7224 */ /* 0x004fe400078e02ff */
[----:B----4-:R-:W-:-:S08]  /*dc50*/  IMAD R14, R9, R215, RZ ;  /* 0x000000d7090e7224 */ /* 0x010fd000078e02ff */
[----:B-1----:R-:W0:Y:S01]  /*dc60*/  @P1 LDC R152, c[0x0][0xbec] ;  /* 0x0002fb00ff981b82 */ /* 0x002e220000000800 */
[----:B------:R-:W-:-:S07]  /*dc70*/  IMAD.WIDE.U32 R8, R8, R215, RZ ;  /* 0x000000d708087225 */ /* 0x000fce00078e00ff */
[----:B------:R-:W1:Y:S01]  /*dc80*/  @P1 LDC R156, c[0x0][0xbf0] ;  /* 0x0002fc00ff9c1b82 */ /* 0x000e620000000800 */
[----:B------:R-:W-:Y:S02]  /*dc90*/  IMAD.IADD R14, R9, 0x1, R14 ;  /* 0x00000001090e7824 */ /* 0x000fe400078e020e */
[----:B-----5:R-:W-:Y:S01]  /*dca0*/  IMAD R0, R0, R157, RZ ;  /* 0x0000009d00007224 */ /* 0x020fe200078e02ff */
[----:B------:R-:W-:-:S05]  /*dcb0*/  SEL R5, R5, RZ, !P0 ;  /* 0x000000ff05057207 */ /* 0x000fca0004000000 */
[C---:B------:R-:W-:Y:S02]  /*dcc0*/  IMAD R5, R10.reuse, R5, R11 ;  /* 0x000000050a057224 */ /* 0x040fe400078e020b */
[----:B------:R-:W-:-:S04]  /*dcd0*/  IMAD.WIDE.U32 R10, R10, R217, RZ ;  /* 0x000000d90a0a7225 */ /* 0x000fc800078e00ff */
[----:B------:R-:W-:Y:S01]  /*dce0*/  IMAD.IADD R11, R11, 0x1, R5 ;  /* 0x000000010b0b7824 */ /* 0x000fe200078e0205 */
[--C-:B------:R-:W-:Y:S02]  /*dcf0*/  IADD3 R10, P0, P3, R10, R8, R4.reuse ;  /* 0x000000080a0a7210 */ /* 0x100fe40007b1e004 */
[----:B------:R-:W-:Y:S02]  /*dd00*/  SHF.R.S32.HI R5, RZ, 0x1f, R4 ;  /* 0x0000001fff057819 */ /* 0x000fe40000011404 */
[----:B------:R-:W-:Y:S02]  /*dd10*/  SEL R8, R223, RZ, P2 ;  /* 0x000000ffdf087207 */ /* 0x000fe40001000000 */
[----:B------:R-:W-:Y:S01]  /*dd20*/  IADD3.X R11, R11, R14, R5, P0, P3 ;  /* 0x0000000e0b0b7210 */ /* 0x000fe200007e6405 */
[----:B------:R-:W-:Y:S02]  /*dd30*/  IMAD R14, R222, 0x80, R160 ;  /* 0x00000080de0e7824 */ /* 0x000fe400078e02a0 */
[----:B---3--:R-:W-:-:S02]  /*dd40*/  IMAD R21, R7, R8, RZ ;  /* 0x0000000807157224 */ /* 0x008fc400078e02ff */
[----:B------:R-:W-:-:S04]  /*dd50*/  IMAD.WIDE.U32 R8, R6, R8, RZ ;  /* 0x0000000806087225 */ /* 0x000fc800078e00ff */
[----:B0-----:R-:W-:-:S04]  /*dd60*/  @P1 IMAD.HI.U32 R6, R14, R152, RZ ;  /* 0x000000980e061227 */ /* 0x001fc800078e00ff */
[----:B------:R-:W-:Y:S01]  /*dd70*/  IMAD.MOV.U32 R152, RZ, RZ, R14 ;  /* 0x000000ffff987224 */ /* 0x000fe200078e000e */
[----:B-1----:R-:W-:Y:S02]  /*dd80*/  @P1 SHF.R.U32.HI R152, RZ, R156, R6 ;  /* 0x0000009cff981219 */ /* 0x002fe40000011606 */
[----:B------:R0:W1:Y:S03]  /*dd90*/  LDC.64 R6, c[0x0][R15+0x210] ;  /* 0x000084000f067b82 */ /* 0x0000660000000a00 */
[----:B0-----:R-:W-:-:S04]  /*dda0*/  IMAD.MOV R15, RZ, RZ, -R152 ;  /* 0x000000ffff0f7224 */ /* 0x001fc800078e0a98 */
[----:B------:R-:W-:Y:S01]  /*ddb0*/  IMAD R15, R157, R15, R14 ;  /* 0x0000000f9d0f7224 */ /* 0x000fe200078e020e */
[----:B------:R-:W-:Y:S01]  /*ddc0*/  IADD3 R8, P0, P3, R152, R10, R8 ;  /* 0x0000000a98087210 */ /* 0x000fe20007b1e008 */
[----:B------:R-:W-:Y:S01]  /*ddd0*/  IMAD.IADD R21, R9, 0x1, R21 ;  /* 0x0000000109157824 */ /* 0x000fe200078e0215 */
[----:B------:R-:W-:Y:S02]  /*dde0*/  SHF.R.S32.HI R9, RZ, 0x1f, R152 ;  /* 0x0000001fff097819 */ /* 0x000fe40000011498 */
[----:B------:R-:W-:Y:S02]  /*ddf0*/  SHF.R.S32.HI R10, RZ, 0x1f, R15 ;  /* 0x0000001fff0a7819 */ /* 0x000fe4000001140f */
[----:B------:R-:W-:Y:S01]  /*de00*/  IADD3.X R9, R9, R11, R21, P0, P3 ;  /* 0x0000000b09097210 */ /* 0x000fe200007e6415 */
[----:B-1----:R-:W-:-:S04]  /*de10*/  IMAD R7, R7, R15, RZ ;  /* 0x0000000f07077224 */ /* 0x002fc800078e02ff */
[C---:B------:R-:W-:Y:S02]  /*de20*/  IMAD R7, R6.reuse, R10, R7 ;  /* 0x0000000a06077224 */ /* 0x040fe400078e0207 */
[----:B------:R-:W0:Y:S01]  /*de30*/  LDC.64 R10, c[0x0][0xba8] ;  /* 0x0002ea00ff0a7b82 */ /* 0x000e220000000a00 */
[----:B------:R-:W-:-:S07]  /*de40*/  IMAD.WIDE.U32 R8, R6, R15, R8 ;  /* 0x0000000f06087225 */ /* 0x000fce00078e0008 */
[----:B0-----:R-:W0:Y:S08]  /*de50*/  @!P2 LDC R10, c[0x0][0xb50] ;  /* 0x0002d400ff0aab82 */ /* 0x001e300000000800 */
[----:B------:R-:W1:Y:S01]  /*de60*/  @!P2 LDC R11, c[0x0][0xb54] ;  /* 0x0002d500ff0bab82 */ /* 0x000e620000000800 */
[----:B------:R-:W-:Y:S02]  /*de70*/  IMAD.IADD R7, R9, 0x1, R7 ;  /* 0x0000000109077824 */ /* 0x000fe400078e0207 */
[----:B------:R-:W-:Y:S01]  /*de80*/  IMAD R21, R222, 0x80, R159 ;  /* 0x00000080de157824 */ /* 0x000fe200078e029f */
[----:B0-----:R-:W-:-:S04]  /*de90*/  LEA R10, P0, R8, R10, 0x2 ;  /* 0x0000000a080a7211 */ /* 0x001fc800078010ff */
[----:B-1----:R-:W-:Y:S01]  /*dea0*/  LEA.HI.X R11, R8, R11, R7, 0x2, P0 ;  /* 0x0000000b080b7211 */ /* 0x002fe200000f1407 */
[----:B------:R-:W-:Y:S04]  /*deb0*/  SHFL.IDX PT, R6, R10, RZ, 0x1c1f ;  /* 0x001c1fff0a067589 */ /* 0x000fe800000e0000 */
[----:B------:R-:W0:Y:S04]  /*dec0*/  SHFL.IDX PT, R7, R11, RZ, 0x1c1f ;  /* 0x001c1fff0b077589 */ /* 0x000e2800000e0000 */
[----:B------:R1:W-:Y:S04]  /*ded0*/  SHFL.IDX PT, R8, R10, 0x1, 0x1c1f ;  /* 0x003c1f000a087f89 */ /* 0x0003e800000e0000 */
[----:B------:R-:W2:Y:S01]  /*dee0*/  SHFL.IDX PT, R9, R11, 0x1, 0x1c1f ;  /* 0x003c1f000b097f89 */ /* 0x000ea200000e0000 */
[----:B------:R-:W-:Y:S01]  /*def0*/  LOP3.LUT P0, RZ, R158, 0x3, RZ, 0xc0, !PT ;  /* 0x000000039eff7812 */ /* 0x000fe2000780c0ff */
[----:B-1----:R-:W-:-:S03]  /*df00*/  VIADD R10, R21, 0x8 ;  /* 0x00000008150a7836 */ /* 0x002fc60000000000 */
[-C--:B------:R-:W-:Y:S02]  /*df10*/  ISETP.GE.OR P3, PT, R21, R0.reuse, P0 ;  /* 0x000000001500720c */ /* 0x080fe40000766670 */
[----:B------:R-:W-:-:S11]  /*df20*/  ISETP.GE.OR P0, PT, R10, R0, P0 ;  /* 0x000000000a00720c */ /* 0x000fd60000706670 */
[----:B0-----:R0:W-:Y:S04]  /*df30*/  @!P3 ST.E desc[UR40][R6.64], R20 ;  /* 0x000000140600b985 */ /* 0x0011e8000c101928 */
[----:B--2---:R0:W-:Y:S01]  /*df40*/  @!P0 ST.E desc[UR40][R8.64], R3 ;  /* 0x0000000308008985 */ /* 0x0041e2000c101928 */
[----:B------:R-:W-:Y:S05]  /*df50*/  @P2 BRA `(.L_x_9582) ;  /* 0x0000001000382947 */ /* 0x000fea0003800000 */
[----:B0-----:R-:W0:Y:S01]  /*df60*/  S2R R3, SR_TID.X ;  /* 0x0000000000037919 */ /* 0x001e220000002100 */
[----:B------:R-:W1:Y:S01]  /*df70*/  @P1 LDC R10, c[0x0][0xbec] ;  /* 0x0002fb00ff0a1b82 */ /* 0x000e620000000800 */
        /* <DEDUP_REMOVED lines=35> */
[C---:B------:R-:W-:Y:S01]  /*e1b0*/  IADD3 R53, P2, R12.reuse, 0x7000, RZ ;  /* 0x000070000c357810 */ /* 0x040fe20007f5e0ff */
[----:B------:R-:W5:Y:S01]  /*e1c0*/  LD.E.128 R28, desc[UR40][R28.64] ;  /* 0x000000281c1c7980 */ /* 0x000f62000c101d00 */
[----:B------:R-:W-:-:S02]  /*e1d0*/  IADD3 R57, P3, R12, 0x8000, RZ ;  /* 0x000080000c397810 */ /* 0x000fc40007f7e0ff */
[----:B------:R-:W-:Y:S01]  /*e1e0*/  IADD3 R61, P4, R12, 0x9000, RZ ;  /* 0x000090000c3d7810 */ /* 0x000fe20007f9e0ff */
        /* <DEDUP_REMOVED lines=8> */
[----:B------:R-:W-:Y:S01]  /*e270*/  SHF.R.U64 R64, R64, 0x3, RZ ;  /* 0x0000000340407819 */ /* 0x000fe200000012ff */
[----:B------:R-:W5:Y:S01]  /*e280*/  LD.E.128 R44, desc[UR40][R44.64] ;  /* 0x000000282c2c7980 */ /* 0x000f62000c101d00 */
[----:B------:R-:W-:Y:S02]  /*e290*/  LOP3.LUT R11, R12, 0x380, RZ, 0xc0, !PT ;  /* 0x000003800c0b7812 */ /* 0x000fe400078ec0ff */
[----:B------:R-:W-:Y:S02]  /*e2a0*/  SHF.R.U64 R48, R48, 0x3, RZ ;  /* 0x0000000330307819 */ /* 0x000fe400000012ff */
[----:B------:R-:W-:Y:S02]  /*e2b0*/  SHF.R.U64 R52, R52, 0x3, RZ ;  /* 0x0000000334347819 */ /* 0x000fe400000012ff */
[----:B------:R-:W-:Y:S02]  /*e2c0*/  SHF.R.U64 R56, R56, 0x3, RZ ;  /* 0x0000000338387819 */ /* 0x000fe400000012ff */
[----:B------:R-:W-:-:S02]  /*e2d0*/  SHF.R.U64 R60, R60, 0x3, RZ ;  /* 0x000000033c3c7819 */ /* 0x000fc400000012ff */
[----:B------:R-:W-:Y:S01]  /*e2e0*/  LOP3.LUT R64, R64, R65, RZ, 0x3c, !PT ;  /* 0x0000004140407212 */ /* 0x000fe200078e3cff */
[--C-:B------:R-:W-:Y:S01]  /*e2f0*/  IMAD.X R65, RZ, RZ, R13.reuse, P5 ;  /* 0x000000ffff417224 */ /* 0x100fe200028e060d */
[----:B------:R-:W-:Y:S02]  /*e300*/  IADD3 R9, P5, R12, 0xf000, RZ ;  /* 0x0000f0000c097810 */ /* 0x000fe40007fbe0ff */
        /* <DEDUP_REMOVED lines=14> */
[----:B------:R-:W-:Y:S01]  /*e3f0*/  IADD3 R81, P4, R12, 0xe000, RZ ;  /* 0x0000e0000c517810 */ /* 0x000fe20007f9e0ff */
[----:B------:R-:W5:Y:S01]  /*e400*/  LD.E.128 R52, desc[UR40][R52.64] ;  /* 0x0000002834347980 */ /* 0x000f62000c101d00 */
[----:B------:R-:W-:Y:S02]  /*e410*/  LOP3.LUT R8, R9, 0x380, RZ, 0xc0, !PT ;  /* 0x0000038009087812 */ /* 0x000fe400078ec0ff */
[----:B------:R-:W-:Y:S01]  /*e420*/  LOP3.LUT R12, R11, R12, RZ, 0x3c, !PT ;  /* 0x0000000c0b0c7212 */ /* 0x000fe200078e3cff */
[----:B------:R-:W5:Y:S01]  /*e430*/  LD.E.128 R56, desc[UR40][R56.64] ;  /* 0x0000002838387980 */ /* 0x000f62000c101d00 */
[----:B------:R-:W-:Y:S02]  /*e440*/  SHF.R.U64 R8, R8, 0x3, RZ ;  /* 0x0000000308087819 */ /* 0x000fe400000012ff */
[----:B------:R-:W-:Y:S01]  /*e450*/  LOP3.LUT R68, R69, 0x380, RZ, 0xc0, !PT ;  /* 0x0000038045447812 */ /* 0x000fe200078ec0ff */
[----:B------:R0:W5:Y:S01]  /*e460*/  LD.E.128 R24, desc[UR40][R12.64] ;  /* 0x000000280c187980 */ /* 0x000162000c101d00 */
[----:B------:R-:W-:-:S02]  /*e470*/  LOP3.LUT R84, R8, R9, RZ, 0x3c, !PT ;  /* 0x0000000908547212 */ /* 0x000fc400078e3cff */
[----:B------:R-:W-:Y:S01]  /*e480*/  LOP3.LUT R8, R7, 0xfffffff8, RZ, 0xc0, !PT ;  /* 0xfffffff807087812 */ /* 0x000fe200078ec0ff */
[----:B------:R-:W5:Y:S01]  /*e490*/  LD.E.128 R60, desc[UR40][R60.64] ;  /* 0x000000283c3c7980 */ /* 0x000f62000c101d00 */
[----:B------:R-:W-:Y:S02]  /*e4a0*/  LOP3.LUT R72, R73, 0x380, RZ, 0xc0, !PT ;  /* 0x0000038049487812 */ /* 0x000fe400078ec0ff */
[----:B------:R-:W-:Y:S01]  /*e4b0*/  LOP3.LUT R76, R77, 0x380, RZ, 0xc0, !PT ;  /* 0x000003804d4c7812 */ /* 0x000fe200078ec0ff */
[----:B------:R-:W5:Y:S01]  /*e4c0*/  LD.E.128 R64, desc[UR40][R64.64] ;  /* 0x0000002840407980 */ /* 0x000f62000c101d00 */
[----:B------:R-:W-:Y:S01]  /*e4d0*/  LOP3.LUT R80, R81, 0x380, RZ, 0xc0, !PT ;  /* 0x0000038051507812 */ /* 0x000fe200078ec0ff */
[----:B0-----:R-:W0:Y:S01]  /*e4e0*/  @P1 LDC R12, c[0x0][0xbf0] ;  /* 0x0002fc00ff0c1b82 */ /* 0x001e220000000800 */
[----:B------:R-:W-:Y:S01]  /*e4f0*/  IMAD.IADD R3, R3, 0x1, -R8 ;  /* 0x0000000103037824 */ /* 0x000fe200078e0a08 */
[----:B------:R-:W-:Y:S01]  /*e500*/  SHF.R.U64 R68, R68, 0x3, RZ ;  /* 0x0000000344447819 */ /* 0x000fe200000012ff */
[----:B------:R-:W-:Y:S01]  /*e510*/  IMAD R9, R4, UR5, R5 ;  /* 0x0000000504097c24 */ /* 0x000fe2000f8e0205 */
[----:B------:R-:W-:Y:S01]  /*e520*/  SHF.R.U64 R72, R72, 0x3, RZ ;  /* 0x0000000348487819 */ /* 0x000fe200000012ff */
[----:B------:R-:W-:Y:S01]  /*e530*/  IMAD.WIDE.U32 R4, R4, UR4, RZ ;  /* 0x0000000404047c25 */ /* 0x000fe2000f8e00ff */
[----:B------:R-:W-:Y:S01]  /*e540*/  SHF.R.U64 R76, R76, 0x3, RZ ;  /* 0x000000034c4c7819 */ /* 0x000fe200000012ff */
[----:B------:R-:W-:Y:S01]  /*e550*/  ULDC.64 UR4, c[0x0][0xae8] ;  /* 0x0002ba0000047ab9 */ /* 0x000fe20000000a00 */
[----:B------:R-:W-:Y:S01]  /*e560*/  SHF.R.U64 R80, R80, 0x3, RZ ;  /* 0x0000000350507819 */ /* 0x000fe200000012ff */
[----:B------:R-:W-:Y:S01]  /*e570*/  IMAD R3, R3, 0x20, R6 ;  /* 0x0000002003037824 */ /* 0x000fe200078e0206 */
[----:B------:R-:W-:Y:S01]  /*e580*/  LOP3.LUT R68, R68, R69, RZ, 0x3c, !PT ;  /* 0x0000004544447212 */ /* 0x000fe200078e3cff */
[----:B------:R-:W-:Y:S01]  /*e590*/  IMAD.IADD R5, R5, 0x1, R9 ;  /* 0x0000000105057824 */ /* 0x000fe200078e0209 */
[----:B------:R-:W-:Y:S01]  /*e5a0*/  LOP3.LUT R72, R72, R73, RZ, 0x3c, !PT ;  /* 0x0000004948487212 */ /* 0x000fe200078e3cff */
[----:B------:R-:W-:Y:S01]  /*e5b0*/  IMAD R11, R222, 0x80, R3 ;  /* 0x00000080de0b7824 */ /* 0x000fe200078e0203 */
[----:B------:R-:W-:Y:S01]  /*e5c0*/  LOP3.LUT R76, R76, R77, RZ, 0x3c, !PT ;  /* 0x0000004d4c4c7212 */ /* 0x000fe200078e3cff */
[----:B------:R-:W-:Y:S01]  /*e5d0*/  IMAD.WIDE.U32 R4, R215, UR4, R4 ;  /* 0x00000004d7047c25 */ /* 0x000fe2000f8e0004 */
[----:B------:R-:W-:Y:S01]  /*e5e0*/  LOP3.LUT R80, R80, R81, RZ, 0x3c, !PT ;  /* 0x0000005150507212 */ /* 0x000fe200078e3cff */
[----:B------:R-:W5:Y:S01]  /*e5f0*/  LD.E.128 R84, desc[UR40][R84.64] ;  /* 0x0000002854547980 */ /* 0x000f62000c101d00 */
[----:B------:R-:W-:Y:S01]  /*e600*/  SHF.R.S32.HI R8, RZ, 0x1f, R217 ;  /* 0x0000001fff087819 */ /* 0x000fe200000114d9 */
[----:B-1----:R-:W-:-:S04]  /*e610*/  @P1 IMAD.HI.U32 R3, R11, R10, RZ ;  /* 0x0000000a0b031227 */ /* 0x002fc800078e00ff */
[--C-:B------:R-:W-:Y:S02]  /*e620*/  IMAD.X R69, RZ, RZ, R13.reuse, P0 ;  /* 0x000000ffff457224 */ /* 0x100fe400000e060d */
[--C-:B------:R-:W-:Y:S02]  /*e630*/  IMAD.X R73, RZ, RZ, R13.reuse, P2 ;  /* 0x000000ffff497224 */ /* 0x100fe400010e060d */
[--C-:B------:R-:W-:Y:S02]  /*e640*/  IMAD.X R77, RZ, RZ, R13.reuse, P3 ;  /* 0x000000ffff4d7224 */ /* 0x100fe400018e060d */
[----:B------:R-:W-:Y:S01]  /*e650*/  IMAD.X R81, RZ, RZ, R13, P4 ;  /* 0x000000ffff517224 */ /* 0x000fe200020e060d */
[----:B------:R-:W5:Y:S01]  /*e660*/  LD.E.128 R68, desc[UR40][R68.64] ;  /* 0x0000002844447980 */ /* 0x000f62000c101d00 */
[----:B------:R-:W-:Y:S01]  /*e670*/  IMAD R5, R215, UR5, R5 ;  /* 0x00000005d7057c24 */ /* 0x000fe2000f8e0205 */
[----:B------:R-:W-:Y:S01]  /*e680*/  ULDC.64 UR4, c[0x0][0xaf0] ;  /* 0x0002bc0000047ab9 */ /* 0x000fe20000000a00 */
[----:B------:R-:W-:Y:S01]  /*e690*/  IMAD.MOV.U32 R7, RZ, RZ, R11 ;  /* 0x000000ffff077224 */ /* 0x000fe200078e000b */
[----:B0-----:R-:W-:Y:S01]  /*e6a0*/  @P1 SHF.R.U32.HI R7, RZ, R12, R3 ;  /* 0x0000000cff071219 */ /* 0x001fe20000011603 */
[----:B------:R-:W-:Y:S01]  /*e6b0*/  IMAD R8, R8, UR4, RZ ;  /* 0x0000000408087c24 */ /* 0x000fe2000f8e02ff */
[----:B------:R-:W5:Y:S01]  /*e6c0*/  LD.E.128 R72, desc[UR40][R72.64] ;  /* 0x0000002848487980 */ /* 0x000f62000c101d00 */
[----:B------:R-:W-:Y:S01]  /*e6d0*/  IMAD.WIDE.U32 R4, R217, UR4, R4 ;  /* 0x00000004d9047c25 */ /* 0x000fe2000f8e0004 */
[----:B------:R-:W-:-:S02]  /*e6e0*/  SHF.R.S32.HI R3, RZ, 0x1f, R7 ;  /* 0x0000001fff037819 */ /* 0x000fc40000011407 */
[----:B------:R-:W5:Y:S01]  /*e6f0*/  LD.E.128 R76, desc[UR40][R76.64] ;  /* 0x000000284c4c7980 */ /* 0x000f62000c101d00 */
[----:B------:R-:W-:Y:S01]  /*e700*/  IMAD R9, R217, UR5, R8 ;  /* 0x00000005d9097c24 */ /* 0x000fe2000f8e0208 */
[----:B------:R-:W-:Y:S02]  /*e710*/  ULDC.64 UR4, c[0x0][0xae0] ;  /* 0x0002b80000047ab9 */ /* 0x000fe40000000a00 */
[----:B------:R-:W5:Y:S01]  /*e720*/  LD.E.128 R80, desc[UR40][R80.64] ;  /* 0x0000002850507980 */ /* 0x000f62000c101d00 */
[----:B------:R-:W-:Y:S01]  /*e730*/  IMAD.MOV R10, RZ, RZ, -R7 ;  /* 0x000000ffff0a7224 */ /* 0x000fe200078e0a07 */
[----:B------:R-:W-:Y:S01]  /*e740*/  @!PT LDS RZ, [RZ] ;  /* 0x00000000fffff984 */ /* 0x000fe20000000800 */
[----:B------:R-:W-:Y:S01]  /*e750*/  @!PT LDS RZ, [RZ] ;  /* 0x00000000fffff984 */ /* 0x000fe20000000800 */
[----:B------:R-:W-:Y:S01]  /*e760*/  @!PT LDS RZ, [RZ] ;  /* 0x00000000fffff984 */ /* 0x000fe20000000800 */
[----:B------:R-:W-:Y:S01]  /*e770*/  @!PT LDS RZ, [RZ] ;  /* 0x00000000fffff984 */ /* 0x000fe20000000800 */
[----:B------:R0:W-:Y:S06]  /*e780*/  MEMBAR.ALL.CTA ;  /* 0x0000000000007992 */ /* 0x0001ec0000008000 */
[----:B0-----:R-:W0:Y:S01]  /*e790*/  FENCE.VIEW.ASYNC.S ;  /* 0x00000000000073c6 */ /* 0x001e220000000000 */
[----:B------:R-:W-:-:S02]  /*e7a0*/  IMAD.IADD R5, R5, 0x1, R9 ;  /* 0x0000000105057824 */ /* 0x000fc400078e0209 */
[----:B------:R-:W-:Y:S02]  /*e7b0*/  IMAD R8, R3, UR4, RZ ;  /* 0x0000000403087c24 */ /* 0x000fe4000f8e02ff */
[----:B------:R-:W-:Y:S02]  /*e7c0*/  IMAD R157, R157, R10, R11 ;  /* 0x0000000a9d9d7224 */ /* 0x000fe400078e020b */
[----:B------:R-:W-:-:S04]  /*e7d0*/  IMAD.WIDE.U32 R4, R7, UR4, R4 ;  /* 0x0000000407047c25 */ /* 0x000fc8000f8e0004 */
[----:B------:R-:W-:Y:S01]  /*e7e0*/  IMAD R9, R7, UR5, R8 ;  /* 0x0000000507097c24 */ /* 0x000fe2000f8e0208 */
[----:B------:R-:W-:Y:S01]  /*e7f0*/  SHF.R.S32.HI R7, RZ, 0x1f, R157 ;  /* 0x0000001fff077819 */ /* 0x000fe2000001149d */
[----:B------:R-:W-:Y:S01]  /*e800*/  ULDC.64 UR4, c[0x0][0xad8] ;  /* 0x0002b60000047ab9 */ /* 0x000fe20000000a00 */
[----:B------:R-:W-:Y:S02]  /*e810*/  VIADD R3, R19, 0x22820 ;  /* 0x0002282013037836 */ /* 0x000fe40000000000 */
[----:B------:R-:W-:Y:S02]  /*e820*/  IMAD.IADD R5, R5, 0x1, R9 ;  /* 0x0000000105057824 */ /* 0x000fe400078e0209 */
[----:B------:R-:W-:Y:S01]  /*e830*/  IMAD R8, R7, UR4, RZ ;  /* 0x0000000407087c24 */ /* 0x000fe2000f8e02ff */
[----:B------:R-:W-:Y:S01]  /*e840*/  PRMT R3, RZ, 0x654, R3 ;  /* 0x00000654ff037816 */ /* 0x000fe20000000003 */
[----:B------:R-:W-:-:S04]  /*e850*/  IMAD.WIDE.U32 R4, R157, UR4, R4 ;  /* 0x000000049d047c25 */ /* 0x000fc8000f8e0004 */
[----:B------:R-:W-:Y:S01]  /*e860*/  IMAD R21, R157, UR5, R8 ;  /* 0x000000059d157c24 */ /* 0x000fe2000f8e0208 */
[----:B------:R-:W-:Y:S01]  /*e870*/  ULDC.64 UR4, c[0x0][0xa80] ;  /* 0x0002a00000047ab9 */ /* 0x000fe20000000a00 */
[----:B0-----:R0:W-:Y:S02]  /*e880*/  SYNCS.ARRIVE.TRANS64.RED.A1T0 RZ, [R3+URZ], RZ ;  /* 0x000000ff03ff79a7 */ /* 0x0011e4000810043f */
[----:B------:R-:W-:Y:S01]  /*e890*/  IMAD.IADD R21, R5, 0x1, R21 ;  /* 0x0000000105157824 */ /* 0x000fe200078e0215 */
[----:B0-----:R-:W-:Y:S01]  /*e8a0*/  LEA R3, P0, R4, UR4, 0x1 ;  /* 0x0000000404037c11 */ /* 0x001fe2000f8008ff */
[----:B------:R-:W-:-:S03]  /*e8b0*/  UMOV UR4, 0xffffffff ;  /* 0xffffffff00047882 */ /* 0x000fc60000000000 */
[----:B------:R-:W-:Y:S01]  /*e8c0*/  LEA.HI.X R21, R4, UR5, R21, 0x1, P0 ;  /* 0x0000000504157c11 */ /* 0x000fe200080f0c15 */
[----:B------:R-:W-:Y:S08]  /*e8d0*/  BRA.DIV UR4, `(.L_x_9583) ;  /* 0x000000b604c47947 */ /* 0x000ff0000b800000 */
[----:B------:R0:W1:Y:S04]  /*e8e0*/  SHFL.IDX PT, R20, R21, RZ, 0x181f ;  /* 0x00181fff15147589 */ /* 0x00006800000e0000 */
[----:B------:R0:W2:Y:S02]  /*e8f0*/  SHFL.IDX PT, R14, R3, RZ, 0x181f ;  /* 0x00181fff030e7589 */ /* 0x0000a400000e0000 */
.L_x_9795:
[----:B------:R-:W-:Y:S01]  /*e900*/  IMAD R89, R222, 0x80, R6 ;  /* 0x00000080de597824 */ /* 0x000fe200078e0206 */
[----:B------:R-:W-:Y:S01]  /*e910*/  BSSY B1, `(.L_x_9584) ;  /* 0x000001a000017945 */ /* 0x000fe20003800000 */
[----:B------:R-:W-:-:S03]  /*e920*/  VIADD R91, R203, 0xc0 ;  /* 0x000000c0cb5b7836 */ /* 0x000fc60000000000 */
[----:B------:R-:W-:-:S13]  /*e930*/  ISETP.GE.AND P0, PT, R89, R0, PT ;  /* 0x000000005900720c */ /* 0x000fda0003f06270 */
[----:B------:R-:W-:Y:S05]  /*e940*/  @P0 BRA `(.L_x_9585) ;  /* 0x0000000000580947 */ /* 0x000fea0003800000 */
[----:B------:R-:W-:Y:S01]  /*e950*/  ULDC UR4, c[0x0][0xac8] ;  /* 0x0002b20000047ab9 */ /* 0x000fe20000000800 */
[C---:B------:R-:W-:Y:S01]  /*e960*/  VIADD R11, R203.reuse, 0xc0 ;  /* 0x000000c0cb0b7836 */ /* 0x040fe20000000000 */
[----:B------:R-:W-:Y:S02]  /*e970*/  ISETP.GE.AND P3, PT, R203, UR4, PT ;  /* 0x00000004cb007c0c */ /* 0x000fe4000bf66270 */
[----:B------:R-:W-:Y:S02]  /*e980*/  ISETP.GE.AND P2, PT, R214, UR4, PT ;  /* 0x00000004d6007c0c */ /* 0x000fe4000bf46270 */
[----:B------:R-:W-:Y:S02]  /*e990*/  ISETP.GE.AND P1, PT, R213, UR4, PT ;  /* 0x00000004d5007c0c */ /* 0x000fe4000bf26270 */
[----:B------:R-:W-:Y:S02]  /*e9a0*/  ISETP.GE.AND P0, PT, R11, UR4, PT ;  /* 0x000000040b007c0c */ /* 0x000fe4000bf06270 */
[----:B------:R-:W-:-:S02]  /*e9b0*/  SHF.R.S32.HI R8, RZ, 0x1f, R203 ;  /* 0x0000001fff087819 */ /* 0x000fc400000114cb */
[----:B------:R-:W-:Y:S02]  /*e9c0*/  SHF.R.S32.HI R10, RZ, 0x1f, R214 ;  /* 0x0000001fff0a7819 */ /* 0x000fe400000114d6 */
[----:B------:R-:W-:Y:S02]  /*e9d0*/  SHF.R.S32.HI R13, RZ, 0x1f, R213 ;  /* 0x0000001fff0d7819 */ /* 0x000fe400000114d5 */
[CC--:B--2---:R-:W-:Y:S02]  /*e9e0*/  @!P3 LEA R4, P5, R203.reuse, R14.reuse, 0x1 ;  /* 0x0000000ecb04b211 */ /* 0x0c4fe400078a08ff */
[----:B------:R-:W-:Y:S02]  /*e9f0*/  @!P2 LEA R6, P4, R214, R14, 0x1 ;  /* 0x0000000ed606a211 */ /* 0x000fe400078808ff */
[----:B-1----:R-:W-:Y:S02]  /*ea00*/  @!P3 LEA.HI.X R5, R203, R20, R8, 0x1, P5 ;  /* 0x00000014cb05b211 */ /* 0x002fe400028f0c08 */
[----:B------:R-:W-:-:S02]  /*ea10*/  @!P1 LEA R8, P5, R213, R14, 0x1 ;  /* 0x0000000ed5089211 */ /* 0x000fc400078a08ff */
[----:B------:R-:W-:Y:S01]  /*ea20*/  @!P2 LEA.HI.X R7, R214, R20, R10, 0x1, P4 ;  /* 0x00000014d607a211 */ /* 0x000fe200020f0c0a */
[----:B-----5:R3:W-:Y:S01]  /*ea30*/  @!P3 ST.E.128 desc[UR40][R4.64], R24 ;  /* 0x000000180400b985 */ /* 0x0207e2000c101d28 */
[----:B------:R-:W-:Y:S02]  /*ea40*/  SHF.R.S32.HI R12, RZ, 0x1f, R11 ;  /* 0x0000001fff0c7819 */ /* 0x000fe4000001140b */
[----:B------:R-:W-:Y:S01]  /*ea50*/  @!P0 LEA R10, P4, R11, R14, 0x1 ;  /* 0x0000000e0b0a8211 */ /* 0x000fe200078808ff */
[----:B------:R3:W-:Y:S01]  /*ea60*/  @!P2 ST.E.128 desc[UR40][R6.64], R40 ;  /* 0x000000280600a985 */ /* 0x0007e2000c101d28 */
[-C--:B------:R-:W-:Y:S02]  /*ea70*/  @!P1 LEA.HI.X R9, R213, R20.reuse, R13, 0x1, P5 ;  /* 0x00000014d5099211 */ /* 0x080fe400028f0c0d */
[----:B------:R-:W-:-:S03]  /*ea80*/  @!P0 LEA.HI.X R11, R11, R20, R12, 0x1, P4 ;  /* 0x000000140b0b8211 */ /* 0x000fc600020f0c0c */
[----:B------:R3:W-:Y:S04]  /*ea90*/  @!P1 ST.E.128 desc[UR40][R8.64], R56 ;  /* 0x0000003808009985 */ /* 0x0007e8000c101d28 */
[----:B------:R3:W-:Y:S02]  /*eaa0*/  @!P0 ST.E.128 desc[UR40][R10.64], R72 ;  /* 0x000000480a008985 */ /* 0x0007e4000c101d28 */
.L_x_9585:
[----:B------:R-:W-:Y:S05]  /*eab0*/  BSYNC B1 ;  /* 0x0000000000017941 */ /* 0x000fea0003800000 */
.L_x_9584:
[----:B------:R-:W-:Y:S01]  /*eac0*/  UMOV UR4, 0xffffffff ;  /* 0xffffffff00047882 */ /* 0x000fe20000000000 */
[----:B---3-5:R-:W-:Y:S02]  /*ead0*/  SHF.R.S32.HI R24, RZ, 0x1f, R91 ;  /* 0x0000001fff187819 */ /* 0x028fe4000001145b */
[----:B------:R-:W-:Y:S05]  /*eae0*/  BRA.DIV UR4, `(.L_x_9586) ;  /* 0x000000b604747947 */ /* 0x000fea000b800000 */
[----:B-1----:R1:W3:Y:S04]  /*eaf0*/  SHFL.IDX PT, R20, R21, 0x1, 0x181f ;  /* 0x00381f0015147f89 */ /* 0x0022e800000e0000 */
[----:B--2---:R1:W2:Y:S02]  /*eb00*/  SHFL.IDX PT, R14, R3, 0x1, 0x181f ;  /* 0x00381f00030e7f89 */ /* 0x0042a400000e0000 */
.L_x_9799:
[----:B------:R-:W-:Y:S01]  /*eb10*/  VIADD R5, R89, 0x20 ;  /* 0x0000002059057836 */ /* 0x000fe20000000000 */
[----:B------:R-:W-:Y:S04]  /*eb20*/  BSSY B1, `(.L_x_9587) ;  /* 0x0000017000017945 */ /* 0x000fe80003800000 */
[----:B------:R-:W-:-:S13]  /*eb30*/  ISETP.GE.AND P0, PT, R5, R0, PT ;  /* 0x000000000500720c */ /* 0x000fda0003f06270 */
[----:B------:R-:W-:Y:S05]  /*eb40*/  @P0 BRA `(.L_x_9588) ;  /* 0x0000000000500947 */ /* 0x000fea0003800000 */
[----:B------:R-:W-:Y:S01]  /*eb50*/  ULDC UR4, c[0x0][0xac8] ;  /* 0x0002b20000047ab9 */ /* 0x000fe20000000800 */
[----:B------:R-:W-:Y:S02]  /*eb60*/  SHF.R.S32.HI R8, RZ, 0x1f, R203 ;  /* 0x0000001fff087819 */ /* 0x000fe400000114cb */
[----:B------:R-:W-:Y:S02]  /*eb70*/  ISETP.GE.AND P3, PT, R203, UR4, PT ;  /* 0x00000004cb007c0c */ /* 0x000fe4000bf66270 */
[----:B------:R-:W-:Y:S02]  /*eb80*/  ISETP.GE.AND P2, PT, R214, UR4, PT ;  /* 0x00000004d6007c0c */ /* 0x000fe4000bf46270 */
[----:B------:R-:W-:Y:S02]  /*eb90*/  ISETP.GE.AND P1, PT, R213, UR4, PT ;  /* 0x00000004d5007c0c */ /* 0x000fe4000bf26270 */
[----:B------:R-:W-:Y:S02]  /*eba0*/  ISETP.GE.AND P0, PT, R91, UR4, PT ;  /* 0x000000045b007c0c */ /* 0x000fe4000bf06270 */
[----:B------:R-:W-:-:S02]  /*ebb0*/  SHF.R.S32.HI R10, RZ, 0x1f, R214 ;  /* 0x0000001fff0a7819 */ /* 0x000fc400000114d6 */
[----:B------:R-:W-:-:S03]  /*ebc0*/  SHF.R.S32.HI R12, RZ, 0x1f, R213 ;  /* 0x0000001fff0c7819 */ /* 0x000fc600000114d5 */
[CC--:B--2---:R-:W-:Y:S02]  /*ebd0*/  @!P3 LEA R4, P5, R203.reuse, R14.reuse, 0x1 ;  /* 0x0000000ecb04b211 */ /* 0x0c4fe400078a08ff */
[C---:B------:R-:W-:Y:S02]  /*ebe0*/  @!P2 LEA R6, P4, R214.reuse, R14, 0x1 ;  /* 0x0000000ed606a211 */ /* 0x040fe400078808ff */
        /* <DEDUP_REMOVED lines=10> */
.L_x_9588:
[----:B------:R-:W-:Y:S05]  /*ec90*/  BSYNC B1 ;  /* 0x0000000000017941 */ /* 0x000fea0003800000 */
.L_x_9587:
[----:B------:R-:W-:-:S03]  /*eca0*/  UMOV UR4, 0xffffffff ;  /* 0xffffffff00047882 */ /* 0x000fc60000000000 */
[----:B------:R-:W-:Y:S05]  /*ecb0*/  BRA.DIV UR4, `(.L_x_9589) ;  /* 0x000000b604487947 */ /* 0x000fea000b800000 */
[----:B----4-:R4:W0:Y:S04]  /*ecc0*/  SHFL.IDX PT, R4, R21, 0x2, 0x181f ;  /* 0x00581f0015047f89 */ /* 0x01082800000e0000 */
[----:B--2---:R4:W2:Y:S02]  /*ecd0*/  SHFL.IDX PT, R14, R3, 0x2, 0x181f ;  /* 0x00581f00030e7f89 */ /* 0x0048a400000e0000 */
.L_x_9803:
        /* <DEDUP_REMOVED lines=14> */
[----:B0-----:R-:W-:Y:S02]  /*edc0*/  @!P3 LEA.HI.X R11, R203, R4, R6, 0x1, P5 ;  /* 0x00000004cb0bb211 */ /* 0x001fe400028f0c06 */
        /* <DEDUP_REMOVED lines=9> */
.L_x_9591:
[----:B------:R-:W-:Y:S05]  /*ee60*/  BSYNC B1 ;  /* 0x0000000000017941 */ /* 0x000fea0003800000 */
.L_x_9590:
[----:B------:R-:W-:-:S03]  /*ee70*/  UMOV UR4, 0xffffffff ;  /* 0xffffffff00047882 */ /* 0x000fc60000000000 */
[----:B------:R-:W-:Y:S05]  /*ee80*/  BRA.DIV UR4, `(.L_x_9592) ;  /* 0x000000b6041c7947 */ /* 0x000fea000b800000 */
[----:B0-----:R0:W0:Y:S04]  /*ee90*/  SHFL.IDX PT, R4, R21, 0x3, 0x181f ;  /* 0x00781f0015047f89 */ /* 0x00102800000e0000 */
[----:B--2---:R2:W0:Y:S02]  /*eea0*/  SHFL.IDX PT, R14, R3, 0x3, 0x181f ;  /* 0x00781f00030e7f89 */ /* 0x00442400000e0000 */
.L_x_9807:
[----:B-12-4-:R-:W-:-:S05]  /*eeb0*/  VIADD R3, R89, 0x60 ;  /* 0x0000006059037836 */ /* 0x016fca0000000000 */
[----:B------:R-:W-:-:S13]  /*eec0*/  ISETP.GE.AND P0, PT, R3, R0, PT ;  /* 0x000000000300720c */ /* 0x000fda0003f06270 */
[----:B------:R-:W-:Y:S05]  /*eed0*/  @P0 BRA `(.L_x_9593) ;  /* 0x0000002c004c0947 */ /* 0x000fea0003800000 */
[----:B------:R-:W-:Y:S01]  /*eee0*/  ULDC UR4, c[0x0][0xac8] ;  /* 0x0002b20000047ab9 */ /* 0x000fe20000000800 */
[----:B------:R-:W-:Y:S02]  /*eef0*/  SHF.R.S32.HI R13, RZ, 0x1f, R203 ;  /* 0x0000001fff0d7819 */ /* 0x000fe400000114cb */
[----:B------:R-:W-:Y:S02]  /*ef00*/  ISETP.GE.AND P3, PT, R203, UR4, PT ;  /* 0x00000004cb007c0c */ /* 0x000fe4000bf66270 */
[----:B------:R-:W-:Y:S02]  /*ef10*/  ISETP.GE.AND P4, PT, R214, UR4, PT ;  /* 0x00000004d6007c0c */ /* 0x000fe4000bf86270 */
[----:B------:R-:W-:Y:S02]  /*ef20*/  ISETP.GE.AND P5, PT, R213, UR4, PT ;  /* 0x00000004d5007c0c */ /* 0x000fe4000bfa6270 */
[----:B------:R-:W-:Y:S02]  /*ef30*/  SHF.R.S32.HI R12, RZ, 0x1f, R214 ;  /* 0x0000001fff0c7819 */ /* 0x000fe400000114d6 */
[----:B------:R-:W-:-:S05]  /*ef40*/  SHF.R.S32.HI R5, RZ, 0x1f, R213 ;  /* 0x0000001fff057819 */ /* 0x000fca00000114d5 */
[-C--:B0-----:R-:W-:Y:S02]  /*ef50*/  @!P3 LEA R6, P0, R203, R14.reuse, 0x1 ;  /* 0x0000000ecb06b211 */ /* 0x081fe400078008ff */
[CC--:B------:R-:W-:Y:S02]  /*ef60*/  @!P4 LEA R8, P1, R214.reuse, R14.reuse, 0x1 ;  /* 0x0000000ed608c211 */ /* 0x0c0fe400078208ff */
[----:B------:R-:W-:Y:S02]  /*ef70*/  @!P5 LEA R10, P2, R213, R14, 0x1 ;  /* 0x0000000ed50ad211 */ /* 0x000fe400078408ff */
[-C--:B------:R-:W-:Y:S02]  /*ef80*/  @!P3 LEA.HI.X R7, R203, R4.reuse, R13, 0x1, P0 ;  /* 0x00000004cb07b211 */ /* 0x080fe400000f0c0d */
[-C--:B------:R-:W-:Y:S02]  /*ef90*/  @!P4 LEA.HI.X R9, R214, R4.reuse, R12, 0x1, P1 ;  /* 0x00000004d609c211 */ /* 0x080fe400008f0c0c */
[----:B------:R-:W-:Y:S01]  /*efa0*/  @!P5 LEA.HI.X R11, R213, R4, R5, 0x1, P2 ;  /* 0x00000004d50bd211 */ /* 0x000fe200010f0c05 */
[----:B------:R4:W-:Y:S01]  /*efb0*/  @!P3 ST.E.128 desc[UR40][R6.64], R36 ;  /* 0x000000240600b985 */ /* 0x0009e2000c101d28 */
[----:B------:R-:W-:-:S03]  /*efc0*/  ISETP.GE.AND P0, PT, R91, UR4, PT ;  /* 0x000000045b007c0c */ /* 0x000fc6000bf06270 */
[----:B------:R4:W-:Y:S04]  /*efd0*/  @!P4 ST.E.128 desc[UR40][R8.64], R52 ;  /* 0x000000340800c985 */ /* 0x0009e8000c101d28 */
[----:B------:R4:W-:Y:S06]  /*efe0*/  @!P5 ST.E.128 desc[UR40][R10.64], R68 ;  /* 0x000000440a00d985 */ /* 0x0009ec000c101d28 */
[----:B------:R-:W-:Y:S05]  /*eff0*/  @P0 BRA `(.L_x_9593) ;  /* 0x0000002c00040947 */ /* 0x000fea0003800000 */
[----:B------:R-:W-:-:S04]  /*f000*/  LEA R14, P0, R91, R14, 0x1 ;  /* 0x0000000e5b0e7211 */ /* 0x000fc800078008ff */
[----:B------:R-:W-:-:S05]  /*f010*/  LEA.HI.X R15, R91, R4, R24, 0x1, P0 ;  /* 0x000000045b0f7211 */ /* 0x000fca00000f0c18 */
[----:B------:R0:W-:Y:S01]  /*f020*/  ST.E.128 desc[UR40][R14.64], R84 ;  /* 0x000000540e007985 */ /* 0x0001e2000c101d28 */
[----:B------:R-:W-:Y:S05]  /*f030*/  BRA `(.L_x_9593) ;  /* 0x0000002800f47947 */ /* 0x000fea0003800000 */
.L_x_9582:
[----:B0-----:R-:W0:Y:S01]  /*f040*/  @P1 LDC R7, c[0x0][0xbec] ;  /* 0x0002fb00ff071b82 */ /* 0x001e220000000800 */
[----:B------:R-:W-:Y:S01]  /*f050*/  ULDC.64 UR4, c[0x0][0xb08] ;  /* 0x0002c20000047ab9 */ /* 0x000fe20000000a00 */
[----:B------:R-:W-:Y:S02]  /*f060*/  IMAD.MOV.U32 R3, RZ, RZ, R14 ;  /* 0x000000ffff037224 */ /* 0x000fe400078e000e */
[----:B------:R-:W-:-:S04]  /*f070*/  IMAD R5, R5, UR4, RZ ;  /* 0x0000000405057c24 */ /* 0x000fc8000f8e02ff */
[----:B------:R-:W1:Y:S01]  /*f080*/  @P1 LDC R6, c[0x0][0xbf0] ;  /* 0x0002fc00ff061b82 */ /* 0x000e620000000800 */
[----:B0-----:R-:W-:-:S05]  /*f090*/  @P1 IMAD.HI.U32 R7, R14, R7, RZ ;  /* 0x000000070e071227 */ /* 0x001fca00078e00ff */
[----:B-1----:R-:W-:Y:S01]  /*f0a0*/  @P1 SHF.R.U32.HI R3, RZ, R6, R7 ;  /* 0x00000006ff031219 */ /* 0x002fe20000011607 */
[C---:B------:R-:W-:Y:S02]  /*f0b0*/  IMAD R6, R4.reuse, UR5, R5 ;  /* 0x0000000504067c24 */ /* 0x040fe4000f8e0205 */
[----:B------:R-:W-:Y:S01]  /*f0c0*/  IMAD.WIDE.U32 R4, R4, UR4, RZ ;  /* 0x0000000404047c25 */ /* 0x000fe2000f8e00ff */
[----:B------:R-:W-:-:S03]  /*f0d0*/  ULDC.64 UR4, c[0x0][0xb38] ;  /* 0x0002ce0000047ab9 */ /* 0x000fc60000000a00 */
[----:B------:R-:W-:Y:S01]  /*f0e0*/  IMAD.IADD R5, R5, 0x1, R6 ;  /* 0x0000000105057824 */ /* 0x000fe200078e0206 */
[----:B------:R-:W-:Y:S01]  /*f0f0*/  SHF.R.S32.HI R6, RZ, 0x1f, R217 ;  /* 0x0000001fff067819 */ /* 0x000fe200000114d9 */
[----:B------:R-:W-:-:S04]  /*f100*/  IMAD.WIDE.U32 R4, R215, UR4, R4 ;  /* 0x00000004d7047c25 */ /* 0x000fc8000f8e0004 */
[----:B------:R-:W-:Y:S01]  /*f110*/  IMAD R5, R215, UR5, R5 ;  /* 0x00000005d7057c24 */ /* 0x000fe2000f8e0205 */
[----:B------:R-:W-:Y:S02]  /*f120*/  ULDC.64 UR4, c[0x0][0xb40] ;  /* 0x0002d00000047ab9 */ /* 0x000fe40000000a00 */
[----:B------:R-:W-:Y:S02]  /*f130*/  IMAD R6, R6, UR4, RZ ;  /* 0x0000000406067c24 */ /* 0x000fe4000f8e02ff */
[----:B------:R-:W-:-:S04]  /*f140*/  IMAD.WIDE.U32 R4, R217, UR4, R4 ;  /* 0x00000004d9047c25 */ /* 0x000fc8000f8e0004 */
[----:B------:R-:W-:Y:S01]  /*f150*/  IMAD R7, R217, UR5, R6 ;  /* 0x00000005d9077c24 */ /* 0x000fe2000f8e0206 */
[----:B------:R-:W-:Y:S01]  /*f160*/  ULDC.64 UR4, c[0x0][0xb48] ;  /* 0x0002d20000047ab9 */ /* 0x000fe20000000a00 */
[----:B------:R-:W-:Y:S02]  /*f170*/  IMAD.MOV R6, RZ, RZ, -R3 ;  /* 0x000000ffff067224 */ /* 0x000fe400078e0a03 */
[----:B------:R-:W-:Y:S01]  /*f180*/  IMAD.IADD R5, R5, 0x1, R7 ;  /* 0x0000000105057824 */ /* 0x000fe200078e0207 */
[----:B------:R-:W-:Y:S01]  /*f190*/  SHF.R.S32.HI R7, RZ, 0x1f, R3 ;  /* 0x0000001fff077819 */ /* 0x000fe20000011403 */
[----:B------:R-:W-:Y:S02]  /*f1a0*/  IMAD R6, R157, R6, R14 ;  /* 0x000000069d067224 */ /* 0x000fe400078e020e */
[----:B------:R-:W-:-:S04]  /*f1b0*/  IMAD.WIDE.U32 R4, R223, UR4, R4 ;  /* 0x00000004df047c25 */ /* 0x000fc8000f8e0004 */
[----:B------:R-:W-:Y:S01]  /*f1c0*/  IMAD R5, R223, UR5, R5 ;  /* 0x00000005df057c24 */ /* 0x000fe2000f8e0205 */
[----:B------:R-:W-:Y:S02]  /*f1d0*/  ULDC.64 UR4, c[0x0][0xb30] ;  /* 0x0002cc0000047ab9 */ /* 0x000fe40000000a00 */
[----:B------:R-:W-:Y:S02]  /*f1e0*/  IMAD R8, R7, UR4, RZ ;  /* 0x0000000407087c24 */ /* 0x000fe4000f8e02ff */
[----:B------:R-:W-:-:S04]  /*f1f0*/  IMAD.WIDE.U32 R4, R3, UR4, R4 ;  /* 0x0000000403047c25 */ /* 0x000fc8000f8e0004 */
[----:B------:R-:W-:Y:S01]  /*f200*/  IMAD R7, R3, UR5, R8 ;  /* 0x0000000503077c24 */ /* 0x000fe2000f8e0208 */
[----:B------:R-:W-:Y:S01]  /*f210*/  ULDC.64 UR4, c[0x0][0xb28] ;  /* 0x0002ca0000047ab9 */ /* 0x000fe20000000a00 */
[----:B------:R-:W-:Y:S02]  /*f220*/  VIADD R3, R19, 0x22820 ;  /* 0x0002282013037836 */ /* 0x000fe40000000000 */
[----:B------:R-:W-:-:S03]  /*f230*/  IMAD.IADD R5, R5, 0x1, R7 ;  /* 0x0000000105057824 */ /* 0x000fc600078e0207 */
[----:B------:R-:W-:Y:S01]  /*f240*/  PRMT R3, RZ, 0x654, R3 ;  /* 0x00000654ff037816 */ /* 0x000fe20000000003 */
[----:B------:R-:W-:-:S03]  /*f250*/  IMAD.WIDE.U32 R4, R6, UR4, R4 ;  /* 0x0000000406047c25 */ /* 0x000fc6000f8e0004 */
[----:B------:R0:W-:Y:S02]  /*f260*/  SYNCS.ARRIVE.TRANS64.RED.A1T0 RZ, [R3+URZ], RZ ;  /* 0x000000ff03ff79a7 */ /* 0x0001e4000810043f */
[----:B0-----:R-:W-:-:S05]  /*f270*/  SHF.R.S32.HI R3, RZ, 0x1f, R6 ;  /* 0x0000001fff037819 */ /* 0x001fca0000011406 */
[----:B------:R-:W-:-:S04]  /*f280*/  IMAD R3, R3, UR4, RZ ;  /* 0x0000000403037c24 */ /* 0x000fc8000f8e02ff */
[----:B------:R-:W-:Y:S01]  /*f290*/  IMAD R7, R6, UR5, R3 ;  /* 0x0000000506077c24 */ /* 0x000fe2000f8e0203 */
[----:B------:R-:W-:Y:S02]  /*f2a0*/  ULDC.64 UR4, c[0x0][0xb00] ;  /* 0x0002c00000047ab9 */ /* 0x000fe40000000a00 */
[----:B------:R-:W-:Y:S01]  /*f2b0*/  LEA R3, P0, R4, UR4, 0x2 ;  /* 0x0000000404037c11 */ /* 0x000fe2000f8010ff */
[----:B------:R-:W-:Y:S01]  /*f2c0*/  IMAD.IADD R5, R5, 0x1, R7 ;  /* 0x0000000105057824 */ /* 0x000fe200078e0207 */
[----:B------:R-:W-:-:S04]  /*f2d0*/  UMOV UR4, 0xffffffff ;  /* 0xffffffff00047882 */ /* 0x000fc80000000000 */
[----:B------:R-:W-:Y:S01]  /*f2e0*/  LEA.HI.X R8, R4, UR5, R5, 0x2, P0 ;  /* 0x0000000504087c11 */ /* 0x000fe200080f1405 */
[----:B------:R-:W-:Y:S06]  /*f2f0*/  BRA.DIV UR4, `(.L_x_9594) ;  /* 0x000000b204487947 */ /* 0x000fec000b800000 */
[----:B------:R0:W1:Y:S04]  /*f300*/  SHFL.IDX PT, R9, R8, RZ, 0x1c1f ;  /* 0x001c1fff08097589 */ /* 0x00006800000e0000 */
[----:B------:R0:W2:Y:S02]  /*f310*/  SHFL.IDX PT, R11, R3, RZ, 0x1c1f ;  /* 0x001c1fff030b7589 */ /* 0x0000a400000e0000 */
.L_x_9810:
[----:B------:R-:W-:Y:S01]  /*f320*/  ISETP.GE.AND P0, PT, R21, R0, PT ;  /* 0x000000001500720c */ /* 0x000fe20003f06270 */
[----:B------:R-:W-:-:S12]  /*f330*/  BSSY B1, `(.L_x_9595) ;  /* 0x00000c9000017945 */ /* 0x000fd80003800000 */
[----:B------:R-:W-:Y:S05]  /*f340*/  @P0 BRA `(.L_x_9596) ;  /* 0x0000000c001c0947 */ /* 0x000fea0003800000 */
[----:B------:R-:W-:Y:S01]  /*f350*/  ULDC UR4, c[0x0][0xac8] ;  /* 0x0002b20000047ab9 */ /* 0x000fe20000000800 */
[C---:B------:R-:W-:Y:S01]  /*f360*/  VIADD R12, R225.reuse, 0x8 ;  /* 0x00000008e10c7836 */ /* 0x040fe20000000000 */
[C---:B------:R-:W-:Y:S01]  /*f370*/  ISETP.GE.AND P0, PT, R225.reuse, UR4, PT ;  /* 0x00000004e1007c0c */ /* 0x040fe2000bf06270 */
[C---:B------:R-:W-:Y:S02]  /*f380*/  VIADD R7, R225.reuse, 0x10 ;  /* 0x00000010e1077836 */ /* 0x040fe40000000000 */
[C---:B------:R-:W-:Y:S01]  /*f390*/  VIADD R13, R225.reuse, 0x8 ;  /* 0x00000008e10d7836 */ /* 0x040fe20000000000 */
[----:B------:R-:W-:Y:S01]  /*f3a0*/  ISETP.GE.AND P1, PT, R12, UR4, PT ;  /* 0x000000040c007c0c */ /* 0x000fe2000bf26270 */
[C---:B------:R-:W-:Y:S02]  /*f3b0*/  VIADD R6, R225.reuse, 0x18 ;  /* 0x00000018e1067836 */ /* 0x040fe40000000000 */
[C---:B------:R-:W-:Y:S01]  /*f3c0*/  VIADD R20, R225.reuse, 0x40 ;  /* 0x00000040e1147836 */ /* 0x040fe20000000000 */
[----:B------:R-:W-:Y:S01]  /*f3d0*/  SHF.R.S32.HI R13, RZ, 0x1f, R13 ;  /* 0x0000001fff0d7819 */ /* 0x000fe2000001140d */
[----:B------:R-:W-:-:S02]  /*f3e0*/  VIADD R15, R225, 0x38 ;  /* 0x00000038e10f7836 */ /* 0x000fc40000000000 */
[C---:B------:R-:W-:Y:S02]  /*f3f0*/  VIADD R14, R225.reuse, 0x50 ;  /* 0x00000050e10e7836 */ /* 0x040fe40000000000 */
[----:B--2---:R-:W-:Y:S01]  /*f400*/  @!P0 IMAD.MOV.U32 R4, RZ, RZ, R11 ;  /* 0x000000ffff048224 */ /* 0x004fe200078e000b */
[----:B------:R-:W-:Y:S01]  /*f410*/  SHF.R.S32.HI R15, RZ, 0x1f, R15 ;  /* 0x0000001fff0f7819 */ /* 0x000fe2000001140f */
[----:B-1----:R-:W-:Y:S02]  /*f420*/  @!P0 IMAD.MOV.U32 R5, RZ, RZ, R9 ;  /* 0x000000ffff058224 */ /* 0x002fe400078e0009 */
[C---:B------:R-:W-:Y:S02]  /*f430*/  VIADD R21, R225.reuse, 0x40 ;  /* 0x00000040e1157836 */ /* 0x040fe40000000000 */
[----:B------:R-:W-:-:S03]  /*f440*/  @!P0 IMAD.WIDE R4, R225, 0x4, R4 ;  /* 0x00000004e1048825 */ /* 0x000fc600078e0204 */
[----:B------:R-:W-:Y:S02]  /*f450*/  SHF.R.S32.HI R21, RZ, 0x1f, R21 ;  /* 0x0000001fff157819 */ /* 0x000fe40000011415 */
[----:B------:R1:W-:Y:S01]  /*f460*/  @!P0 ST.E.64 desc[UR40][R4.64], R24 ;  /* 0x0000001804008985 */ /* 0x0003e2000c101b28 */
[----:B------:R-:W-:Y:S02]  /*f470*/  ISETP.GE.AND P0, PT, R7, UR4, PT ;  /* 0x0000000407007c0c */ /* 0x000fe4000bf06270 */
[----:B-1----:R-:W-:-:S04]  /*f480*/  @!P1 LEA R4, P2, R12, R11, 0x2 ;  /* 0x0000000b0c049211 */ /* 0x002fc800078410ff */
[----:B------:R-:W-:Y:S01]  /*f490*/  @!P1 LEA.HI.X R5, R12, R9, R13, 0x2, P2 ;  /* 0x000000090c059211 */ /* 0x000fe200010f140d */
[C---:B------:R-:W-:Y:S02]  /*f4a0*/  VIADD R13, R225.reuse, 0x10 ;  /* 0x00000010e10d7836 */ /* 0x040fe40000000000 */
[----:B------:R-:W-:Y:S02]  /*f4b0*/  VIADD R12, R225, 0x20 ;  /* 0x00000020e10c7836 */ /* 0x000fe40000000000 */
[----:B------:R1:W-:Y:S01]  /*f4c0*/  @!P1 ST.E.64 desc[UR40][R4.64], R28 ;  /* 0x0000001c04009985 */ /* 0x0003e2000c101b28 */
[----:B------:R-:W-:Y:S02]  /*f4d0*/  SHF.R.S32.HI R13, RZ, 0x1f, R13 ;  /* 0x0000001fff0d7819 */ /* 0x000fe4000001140d */
[----:B------:R-:W-:Y:S02]  /*f4e0*/  ISETP.GE.AND P1, PT, R6, UR4, PT ;  /* 0x0000000406007c0c */ /* 0x000fe4000bf26270 */
[----:B-1----:R-:W-:-:S04]  /*f4f0*/  @!P0 LEA R4, P2, R7, R11, 0x2 ;  /* 0x0000000b07048211 */ /* 0x002fc800078410ff */
[----:B------:R-:W-:Y:S01]  /*f500*/  @!P0 LEA.HI.X R5, R7, R9, R13, 0x2, P2 ;  /* 0x0000000907058211 */ /* 0x000fe200010f140d */
[C---:B------:R-:W-:Y:S02]  /*f510*/  VIADD R13, R225.reuse, 0x18 ;  /* 0x00000018e10d7836 */ /* 0x040fe40000000000 */
[----:B------:R-:W-:Y:S02]  /*f520*/  VIADD R7, R225, 0x28 ;  /* 0x00000028e1077836 */ /* 0x000fe40000000000 */
[----:B------:R1:W-:Y:S01]  /*f530*/  @!P0 ST.E.64 desc[UR40][R4.64], R32 ;  /* 0x0000002004008985 */ /* 0x0003e2000c101b28 */
[----:B------:R-:W-:Y:S02]  /*f540*/  ISETP.GE.AND P0, PT, R12, UR4, PT ;  /* 0x000000040c007c0c */ /* 0x000fe4000bf06270 */
[----:B------:R-:W-:Y:S02]  /*f550*/  SHF.R.S32.HI R13, RZ, 0x1f, R13 ;  /* 0x0000001fff0d7819 */ /* 0x000fe4000001140d */
[----:B-1----:R-:W-:-:S04]  /*f560*/  @!P1 LEA R4, P2, R6, R11, 0x2 ;  /* 0x0000000b06049211 */ /* 0x002fc800078410ff */
[----:B------:R-:W-:Y:S01]  /*f570*/  @!P1 LEA.HI.X R5, R6, R9, R13, 0x2, P2 ;  /* 0x0000000906059211 */ /* 0x000fe200010f140d */
[----:B------:R-:W-:Y:S01]  /*f580*/  VIADD R13, R225, 0x20 ;  /* 0x00000020e10d7836 */ /* 0x000fe20000000000 */
[----:B------:R-:W-:Y:S01]  /*f590*/  ISETP.GE.AND P2, PT, R7, UR4, PT ;  /* 0x0000000407007c0c */ /* 0x000fe2000bf46270 */
        /* <DEDUP_REMOVED lines=13> */
[C---:B------:R-:W-:Y:S01]  /*f670*/  VIADD R7, R225.reuse, 0x30 ;  /* 0x00000030e1077836 */ /* 0x040fe20000000000 */
[----:B------:R-:W-:Y:S01]  /*f680*/  ISETP.GE.AND P0, PT, R20, UR4, PT ;  /* 0x0000000414007c0c */ /* 0x000fe2000bf06270 */
[----:B------:R-:W-:Y:S02]  /*f690*/  VIADD R13, R225, 0x48 ;  /* 0x00000048e10d7836 */ /* 0x000fe40000000000 */
[----:B------:R1:W-:Y:S01]  /*f6a0*/  @!P2 ST.E.64 desc[UR40][R4.64], R44 ;  /* 0x0000002c0400a985 */ /* 0x0003e2000c101b28 */
[----:B------:R-:W-:Y:S02]  /*f6b0*/  SHF.R.S32.HI R7, RZ, 0x1f, R7 ;  /* 0x0000001fff077819 */ /* 0x000fe40000011407 */
[----:B-1----:R-:W-:-:S04]  /*f6c0*/  @!P3 LEA R4, P2, R6, R11, 0x2 ;  /* 0x0000000b0604b211 */ /* 0x002fc800078410ff */
[----:B------:R-:W-:Y:S02]  /*f6d0*/  @!P3 LEA.HI.X R5, R6, R9, R7, 0x2, P2 ;  /* 0x000000090605b211 */ /* 0x000fe400010f1407 */
[----:B------:R-:W-:Y:S02]  /*f6e0*/  ISETP.GE.AND P2, PT, R13, UR4, PT ;  /* 0x000000040d007c0c */ /* 0x000fe4000bf46270 */
[----:B------:R-:W-:Y:S01]  /*f6f0*/  @!P1 LEA R6, P4, R12, R11, 0x2 ;  /* 0x0000000b0c069211 */ /* 0x000fe200078810ff */
[----:B------:R1:W-:Y:S01]  /*f700*/  @!P3 ST.E.64 desc[UR40][R4.64], R48 ;  /* 0x000000300400b985 */ /* 0x0003e2000c101b28 */
[----:B------:R-:W-:Y:S02]  /*f710*/  ISETP.GE.AND P3, PT, R14, UR4, PT ;  /* 0x000000040e007c0c */ /* 0x000fe4000bf66270 */
[----:B------:R-:W-:Y:S01]  /*f720*/  @!P1 LEA.HI.X R7, R12, R9, R15, 0x2, P4 ;  /* 0x000000090c079211 */ /* 0x000fe200020f140f */
[C---:B------:R-:W-:Y:S02]  /*f730*/  VIADD R12, R225.reuse, 0x58 ;  /* 0x00000058e10c7836 */ /* 0x040fe40000000000 */
[----:B------:R-:W-:-:S02]  /*f740*/  VIADD R15, R225, 0x48 ;  /* 0x00000048e10f7836 */ /* 0x000fc40000000000 */
[----:B------:R2:W-:Y:S01]  /*f750*/  @!P1 ST.E.64 desc[UR40][R6.64], R52 ;  /* 0x0000003406009985 */ /* 0x0005e2000c101b28 */
[----:B------:R-:W-:Y:S02]  /*f760*/  ISETP.GE.AND P1, PT, R12, UR4, PT ;  /* 0x000000040c007c0c */ /* 0x000fe4000bf26270 */
[----:B------:R-:W-:Y:S02]  /*f770*/  SHF.R.S32.HI R15, RZ, 0x1f, R15 ;  /* 0x0000001fff0f7819 */ /* 0x000fe4000001140f */
[----:B-1----:R-:W-:-:S04]  /*f780*/  @!P0 LEA R4, P4, R20, R11, 0x2 ;  /* 0x0000000b14048211 */ /* 0x002fc800078810ff */
[----:B------:R-:W-:Y:S01]  /*f790*/  @!P0 LEA.HI.X R5, R20, R9, R21, 0x2, P4 ;  /* 0x0000000914058211 */ /* 0x000fe200020f1415 */
[C---:B------:R-:W-:Y:S02]  /*f7a0*/  VIADD R20, R225.reuse, 0x60 ;  /* 0x00000060e1147836 */ /* 0x040fe40000000000 */
[----:B------:R-:W-:Y:S01]  /*f7b0*/  VIADD R21, R225, 0x50 ;  /* 0x00000050e1157836 */ /* 0x000fe20000000000 */
[C---:B--2---:R-:W-:Y:S01]  /*f7c0*/  @!P2 LEA R6, P5, R13.reuse, R11, 0x2 ;  /* 0x0000000b0d06a211 */ /* 0x044fe200078a10ff */
[----:B------:R1:W-:Y:S01]  /*f7d0*/  @!P0 ST.E.64 desc[UR40][R4.64], R56 ;  /* 0x0000003804008985 */ /* 0x0003e2000c101b28 */
[----:B------:R-:W-:Y:S02]  /*f7e0*/  ISETP.GE.AND P0, PT, R20, UR4, PT ;  /* 0x0000000414007c0c */ /* 0x000fe4000bf06270 */
[----:B------:R-:W-:Y:S01]  /*f7f0*/  @!P2 LEA.HI.X R7, R13, R9, R15, 0x2, P5 ;  /* 0x000000090d07a211 */ /* 0x000fe200028f140f */
[C---:B------:R-:W-:Y:S01]  /*f800*/  VIADD R13, R225.reuse, 0x68 ;  /* 0x00000068e10d7836 */ /* 0x040fe20000000000 */
[----:B------:R-:W-:Y:S01]  /*f810*/  SHF.R.S32.HI R21, RZ, 0x1f, R21 ;  /* 0x0000001fff157819 */ /* 0x000fe20000011415 */
[----:B------:R-:W-:-:S02]  /*f820*/  VIADD R15, R225, 0x58 ;  /* 0x00000058e10f7836 */ /* 0x000fc40000000000 */
[----:B------:R2:W-:Y:S01]  /*f830*/  @!P2 ST.E.64 desc[UR40][R6.64], R60 ;  /* 0x0000003c0600a985 */ /* 0x0005e2000c101b28 */
[----:B------:R-:W-:Y:S02]  /*f840*/  ISETP.GE.AND P2, PT, R13, UR4, PT ;  /* 0x000000040d007c0c */ /* 0x000fe4000bf46270 */
[----:B------:R-:W-:Y:S02]  /*f850*/  SHF.R.S32.HI R15, RZ, 0x1f, R15 ;  /* 0x0000001fff0f7819 */ /* 0x000fe4000001140f */
[----:B-1----:R-:W-:-:S04]  /*f860*/  @!P3 LEA R4, P4, R14, R11, 0x2 ;  /* 0x0000000b0e04b211 */ /* 0x002fc800078810ff */
[----:B------:R-:W-:Y:S01]  /*f870*/  @!P3 LEA.HI.X R5, R14, R9, R21, 0x2, P4 ;  /* 0x000000090e05b211 */ /* 0x000fe200020f1415 */
[C---:B------:R-:W-:Y:S02]  /*f880*/  VIADD R14, R225.reuse, 0x70 ;  /* 0x00000070e10e7836 */ /* 0x040fe40000000000 */
[C---:B------:R-:W-:Y:S01]  /*f890*/  VIADD R21, R225.reuse, 0x60 ;  /* 0x00000060e1157836 */ /* 0x040fe20000000000 */
[----:B--2---:R-:W-:Y:S01]  /*f8a0*/  @!P1 LEA R6, P5, R12, R11, 0x2 ;  /* 0x0000000b0c069211 */ /* 0x004fe200078a10ff */
        /* <DEDUP_REMOVED lines=35> */
[----:B------:R-:W-:Y:S02]  /*fae0*/  SHF.R.S32.HI R15, RZ, 0x1f, R15 ;  /* 0x0000001fff0f7819 */ /* 0x000fe4000001140f */
[----:B------:R-:W-:Y:S02]  /*faf0*/  ISETP.GE.AND P1, PT, R12, UR4, PT ;  /* 0x000000040c007c0c */ /* 0x000fe4000bf26270 */
[----:B-1----:R-:W-:-:S04]  /*fb00*/  @!P0 LEA R4, P4, R20, R11, 0x2 ;  /* 0x0000000b14048211 */ /* 0x002fc800078810ff */
[----:B------:R-:W-:Y:S02]  /*fb10*/  @!P0 LEA.HI.X R5, R20, R9, R21, 0x2, P4 ;  /* 0x0000000914058211 */ /* 0x000fe400020f1415 */
[----:B------:R-:W-:Y:S02]  /*fb20*/  SHF.R.S32.HI R21, RZ, 0x1f, R227 ;  /* 0x0000001fff157819 */ /* 0x000fe400000114e3 */
        /* <DEDUP_REMOVED lines=9> */
[----:B------:R-:W-:Y:S02]  /*fbc0*/  SHF.R.S32.HI R13, RZ, 0x1f, R13 ;  /* 0x0000001fff0d7819 */ /* 0x000fe4000001140d */
[----:B------:R-:W-:Y:S02]  /*fbd0*/  ISETP.GE.AND P2, PT, R236, UR4, PT ;  /* 0x00000004ec007c0c */ /* 0x000fe4000bf46270 */
[----:B-1----:R-:W-:-:S04]  /*fbe0*/  @!P3 LEA R4, P4, R14, R11, 0x2 ;  /* 0x0000000b0e04b211 */ /* 0x002fc800078810ff */
[----:B------:R-:W-:Y:S02]  /*fbf0*/  @!P3 LEA.HI.X R5, R14, R9, R15, 0x2, P4 ;  /* 0x000000090e05b211 */ /* 0x000fe400020f140f */
[----:B------:R-:W-:Y:S02]  /*fc00*/  ISETP.GE.AND P4, PT, R235, UR4, PT ;  /* 0x00000004eb007c0c */ /* 0x000fe4000bf86270 */
[C---:B--2---:R-:W-:Y:S01]  /*fc10*/  @!P1 LEA R6, P5, R12.reuse, R11, 0x2 ;  /* 0x0000000b0c069211 */ /* 0x044fe200078a10ff */
[----:B------:R1:W-:Y:S01]  /*fc20*/  @!P3 ST.E.64 desc[UR40][R4.64], R96 ;  /* 0x000000600400b985 */ /* 0x0003e2000c101b28 */
[----:B------:R-:W-:Y:S02]  /*fc30*/  SHF.R.S32.HI R15, RZ, 0x1f, R232 ;  /* 0x0000001fff0f7819 */ /* 0x000fe400000114e8 */
[----:B------:R-:W-:Y:S02]  /*fc40*/  @!P1 LEA.HI.X R7, R12, R9, R13, 0x2, P5 ;  /* 0x000000090c079211 */ /* 0x000fe400028f140d */
[----:B------:R-:W-:-:S02]  /*fc50*/  SHF.R.S32.HI R13, RZ, 0x1f, R237 ;  /* 0x0000001fff0d7819 */ /* 0x000fc400000114ed */
[----:B------:R-:W-:Y:S01]  /*fc60*/  SHF.R.S32.HI R12, RZ, 0x1f, R236 ;  /* 0x0000001fff0c7819 */ /* 0x000fe200000114ec */
[----:B------:R2:W-:Y:S01]  /*fc70*/  @!P1 ST.E.64 desc[UR40][R6.64], R100 ;  /* 0x0000006406009985 */ /* 0x0005e2000c101b28 */
[----:B------:R-:W-:Y:S02]  /*fc80*/  ISETP.GE.AND P1, PT, R234, UR4, PT ;  /* 0x00000004ea007c0c */ /* 0x000fe4000bf26270 */
[----:B------:R-:W-:Y:S02]  /*fc90*/  SHF.R.S32.HI R14, RZ, 0x1f, R231 ;  /* 0x0000001fff0e7819 */ /* 0x000fe400000114e7 */
[----:B-1----:R-:W-:-:S04]  /*fca0*/  @!P0 LEA R4, P3, R237, R11, 0x2 ;  /* 0x0000000bed048211 */ /* 0x002fc800078610ff */
[----:B------:R-:W-:Y:S02]  /*fcb0*/  @!P0 LEA.HI.X R5, R237, R9, R13, 0x2, P3 ;  /* 0x00000009ed058211 */ /* 0x000fe400018f140d */
[----:B------:R-:W-:Y:S02]  /*fcc0*/  SHF.R.S32.HI R13, RZ, 0x1f, R235 ;  /* 0x0000001fff0d7819 */ /* 0x000fe400000114eb */
[C---:B--2---:R-:W-:Y:S01]  /*fcd0*/  @!P2 LEA R6, P5, R236.reuse, R11, 0x2 ;  /* 0x0000000bec06a211 */ /* 0x044fe200078a10ff */
[----:B------:R1:W-:Y:S01]  /*fce0*/  @!P0 ST.E.64 desc[UR40][R4.64], R104 ;  /* 0x0000006804008985 */ /* 0x0003e2000c101b28 */
[----:B------:R-:W-:Y:S02]  /*fcf0*/  ISETP.GE.AND P0, PT, R233, UR4, PT ;  /* 0x00000004e9007c0c */ /* 0x000fe4000bf06270 */
[----:B------:R-:W-:Y:S02]  /*fd00*/  @!P2 LEA.HI.X R7, R236, R9, R12, 0x2, P5 ;  /* 0x00000009ec07a211 */ /* 0x000fe400028f140c */
[----:B------:R-:W-:-:S03]  /*fd10*/  SHF.R.S32.HI R12, RZ, 0x1f, R234 ;  /* 0x0000001fff0c7819 */ /* 0x000fc600000114ea */
[----:B------:R2:W-:Y:S01]  /*fd20*/  @!P2 ST.E.64 desc[UR40][R6.64], R108 ;  /* 0x0000006c0600a985 */ /* 0x0005e2000c101b28 */
[----:B------:R-:W-:Y:S02]  /*fd30*/  ISETP.GE.AND P2, PT, R232, UR4, PT ;  /* 0x00000004e8007c0c */ /* 0x000fe4000bf46270 */
[----:B-1----:R-:W-:-:S04]  /*fd40*/  @!P4 LEA R4, P3, R235, R11, 0x2 ;  /* 0x0000000beb04c211 */ /* 0x002fc800078610ff */
[----:B------:R-:W-:Y:S02]  /*fd50*/  @!P4 LEA.HI.X R5, R235, R9, R13, 0x2, P3 ;  /* 0x00000009eb05c211 */ /* 0x000fe400018f140d */
[----:B------:R-:W-:Y:S02]  /*fd60*/  ISETP.GE.AND P3, PT, R231, UR4, PT ;  /* 0x00000004e7007c0c */ /* 0x000fe4000bf66270 */
[C---:B--2---:R-:W-:Y:S01]  /*fd70*/  @!P1 LEA R6, P5, R234.reuse, R11, 0x2 ;  /* 0x0000000bea069211 */ /* 0x044fe200078a10ff */
[----:B------:R1:W-:Y:S03]  /*fd80*/  @!P4 ST.E.64 desc[UR40][R4.64], R112 ;  /* 0x000000700400c985 */ /* 0x0003e6000c101b28 */
[----:B------:R-:W-:Y:S02]  /*fd90*/  @!P1 LEA.HI.X R7, R234, R9, R12, 0x2, P5 ;  /* 0x00000009ea079211 */ /* 0x000fe400028f140c */
[----:B------:R-:W-:-:S03]  /*fda0*/  SHF.R.S32.HI R12, RZ, 0x1f, R233 ;  /* 0x0000001fff0c7819 */ /* 0x000fc600000114e9 */
[----:B------:R2:W-:Y:S01]  /*fdb0*/  @!P1 ST.E.64 desc[UR40][R6.64], R116 ;  /* 0x0000007406009985 */ /* 0x0005e2000c101b28 */
[----:B------:R-:W-:Y:S02]  /*fdc0*/  ISETP.GE.AND P1, PT, R230, UR4, PT ;  /* 0x00000004e6007c0c */ /* 0x000fe4000bf26270 */
[----:B-1----:R-:W-:-:S04]  /*fdd0*/  @!P0 LEA R4, P4, R233, R11, 0x2 ;  /* 0x0000000be9048211 */ /* 0x002fc800078810ff */
[----:B------:R-:W-:Y:S02]  /*fde0*/  @!P0 LEA.HI.X R5, R233, R9, R12, 0x2, P4 ;  /* 0x00000009e9058211 */ /* 0x000fe400020f140c */
[-C--:B------:R-:W-:Y:S02]  /*fdf0*/  @!P3 LEA R12, P4, R231, R11.reuse, 0x2 ;  /* 0x0000000be70cb211 */ /* 0x080fe400078810ff */
[C---:B--2---:R-:W-:Y:S01]  /*fe00*/  @!P2 LEA R6, P5, R232.reuse, R11, 0x2 ;  /* 0x0000000be806a211 */ /* 0x044fe200078a10ff */
[----:B------:R1:W-:Y:S01]  /*fe10*/  @!P0 ST.E.64 desc[UR40][R4.64], R120 ;  /* 0x0000007804008985 */ /* 0x0003e2000c101b28 */
[----:B------:R-:W-:Y:S02]  /*fe20*/  ISETP.GE.AND P0, PT, R229, UR4, PT ;  /* 0x00000004e5007c0c */ /* 0x000fe4000bf06270 */
[-C--:B------:R-:W-:Y:S02]  /*fe30*/  @!P2 LEA.HI.X R7, R232, R9.reuse, R15, 0x2, P5 ;  /* 0x00000009e807a211 */ /* 0x080fe400028f140f */
[----:B------:R-:W-:-:S02]  /*fe40*/  @!P3 LEA.HI.X R13, R231, R9, R14, 0x2, P4 ;  /* 0x00000009e70db211 */ /* 0x000fc400020f140e */
[----:B------:R-:W-:Y:S01]  /*fe50*/  ISETP.GE.AND P4, PT, R228, UR4, PT ;  /* 0x00000004e4007c0c */ /* 0x000fe2000bf86270 */
[----:B------:R2:W-:Y:S01]  /*fe60*/  @!P2 ST.E.64 desc[UR40][R6.64], R124 ;  /* 0x0000007c0600a985 */ /* 0x0005e2000c101b28 */
[----:B------:R-:W-:Y:S02]  /*fe70*/  SHF.R.S32.HI R14, RZ, 0x1f, R230 ;  /* 0x0000001fff0e7819 */ /* 0x000fe400000114e6 */
[----:B------:R-:W-:Y:S01]  /*fe80*/  ISETP.GE.AND P2, PT, R227, UR4, PT ;  /* 0x00000004e3007c0c */ /* 0x000fe2000bf46270 */
[----:B------:R3:W-:Y:S01]  /*fe90*/  @!P3 ST.E.64 desc[UR40][R12.64], R128 ;  /* 0x000000800c00b985 */ /* 0x0007e2000c101b28 */
[----:B------:R-:W-:Y:S02]  /*fea0*/  ISETP.GE.AND P3, PT, R226, UR4, PT ;  /* 0x00000004e2007c0c */ /* 0x000fe4000bf66270 */
[----:B-1----:R-:W-:-:S04]  /*feb0*/  @!P1 LEA R4, P5, R230, R11, 0x2 ;  /* 0x0000000be6049211 */ /* 0x002fc800078a10ff */
[----:B------:R-:W-:Y:S02]  /*fec0*/  @!P1 LEA.HI.X R5, R230, R9, R14, 0x2, P5 ;  /* 0x00000009e6059211 */ /* 0x000fe400028f140e */
[----:B------:R-:W-:Y:S02]  /*fed0*/  SHF.R.S32.HI R14, RZ, 0x1f, R229 ;  /* 0x0000001fff0e7819 */ /* 0x000fe400000114e5 */
[CC--:B--2---:R-:W-:Y:S01]  /*fee0*/  @!P0 LEA R6, P5, R229.reuse, R11.reuse, 0x2 ;  /* 0x0000000be5068211 */ /* 0x0c4fe200078a10ff */
[----:B------:R1:W-:Y:S01]  /*fef0*/  @!P1 ST.E.64 desc[UR40][R4.64], R132 ;  /* 0x0000008404009985 */ /* 0x0003e2000c101b28 */
[----:B---3--:R-:W-:Y:S02]  /*ff00*/  @!P4 LEA R12, P1, R228, R11, 0x2 ;  /* 0x0000000be40cc211 */ /* 0x008fe400078210ff */
[----:B------:R-:W-:Y:S02]  /*ff10*/  @!P0 LEA.HI.X R7, R229, R9, R14, 0x2, P5 ;  /* 0x00000009e5078211 */ /* 0x000fe400028f140e */
[----:B------:R-:W-:-:S03]  /*ff20*/  SHF.R.S32.HI R14, RZ, 0x1f, R228 ;  /* 0x0000001fff0e7819 */ /* 0x000fc600000114e4 */
[----:B------:R3:W-:Y:S01]  /*ff30*/  @!P0 ST.E.64 desc[UR40][R6.64], R136 ;  /* 0x0000008806008985 */ /* 0x0007e2000c101b28 */
[----:B------:R-:W-:Y:S02]  /*ff40*/  @!P4 LEA.HI.X R13, R228, R9, R14, 0x2, P1 ;  /* 0x00000009e40dc211 */ /* 0x000fe400008f140e */
[CC--:B------:R-:W-:Y:S02]  /*ff50*/  @!P3 LEA R14, P1, R226.reuse, R11.reuse, 0x2 ;  /* 0x0000000be20eb211 */ /* 0x0c0fe400078210ff */
[C---:B-1----:R-:W-:Y:S01]  /*ff60*/  @!P2 LEA R4, P5, R227.reuse, R11, 0x2 ;  /* 0x0000000be304a211 */ /* 0x042fe200078a10ff */
[----:B------:R3:W-:Y:S01]  /*ff70*/  @!P4 ST.E.64 desc[UR40][R12.64], R140 ;  /* 0x0000008c0c00c985 */ /* 0x0007e2000c101b28 */
[-C--:B------:R-:W-:Y:S02]  /*ff80*/  @!P3 LEA.HI.X R15, R226, R9.reuse, R20, 0x2, P1 ;  /* 0x00000009e20fb211 */ /* 0x080fe400008f1414 */
[----:B------:R-:W-:-:S05]  /*ff90*/  @!P2 LEA.HI.X R5, R227, R9, R21, 0x2, P5 ;  /* 0x00000009e305a211 */ /* 0x000fca00028f1415 */
[----:B------:R3:W-:Y:S04]  /*ffa0*/  @!P2 ST.E.64 desc[UR40][R4.64], R144 ;  /* 0x000000900400a985 */ /* 0x0007e8000c101b28 */
[----:B------:R3:W-:Y:S02]  /*ffb0*/  @!P3 ST.E.64 desc[UR40][R14.64], R148 ;  /* 0x000000940e00b985 */ /* 0x0007e4000c101b28 */
.L_x_9596:
[----:B------:R-:W-:Y:S05]  /*ffc0*/  BSYNC B1 ;  /* 0x0000000000017941 */ /* 0x000fea0003800000 */
.L_x_9595:
[----:B------:R-:W-:-:S03]  /*ffd0*/  UMOV UR4, 0xffffffff ;  /* 0xffffffff00047882 */ /* 0x000fc60000000000 */
[----:B------:R-:W-:Y:S05]  /*ffe0*/  BRA.DIV UR4, `(.L_x_9597) ;  /* 0x000000a604447947 */ /* 0x000fea000b800000 */
[----:B------:R4:W0:Y:S04]  /*fff0*/  SHFL.IDX PT, R20, R8, 0x1, 0x1c1f ;  /* 0x003c1f0008147f89 */ /* 0x00082800000e0000 */
[----:B---3--:R4:W3:Y:S02]  /*10000*/  SHFL.IDX PT, R14, R3, 0x1, 0x1c1f ;  /* 0x003c1f00030e7f89 */ /* 0x0088e400000e0000 */
.L_x_9814:
[----:B------:R-:W-:-:S13]  /*10010*/  ISETP.GE.AND P0, PT, R10, R0, PT ;  /* 0x000000000a00720c */ /* 0x000fda0003f06270 */
[----:B------:R-:W-:Y:S05]  /*10020*/  @P0 BRA `(.L_x_9593) ;  /* 0x0000001800f80947 */ /* 0x000fea0003800000 */
[----:B------:R-:W-:Y:S01]  /*10030*/  ULDC UR4, c[0x0][0xac8] ;  /* 0x0002b20000047ab9 */ /* 0x000fe20000000800 */
[C---:B-1----:R-:W-:Y:S01]  /*10040*/  VIADD R9, R225.reuse, 0x8 ;  /* 0x00000008e1097836 */ /* 0x042fe20000000000 */
[C---:B------:R-:W-:Y:S01]  /*10050*/  ISETP.GE.AND P2, PT, R225.reuse, UR4, PT ;  /* 0x00000004e1007c0c */ /* 0x040fe2000bf46270 */
[C---:B0---4-:R-:W-:Y:S02]  /*10060*/  VIADD R3, R225.reuse, 0x10 ;  /* 0x00000010e1037836 */ /* 0x051fe40000000000 */
[----:B------:R-:W-:Y:S01]  /*10070*/  VIADD R12, R225, 0x18 ;  /* 0x00000018e10c7836 */ /* 0x000fe20000000000 */
[----:B------:R-:W-:Y:S01]  /*10080*/  ISETP.GE.AND P3, PT, R9, UR4, PT ;  /* 0x0000000409007c0c */ /* 0x000fe2000bf66270 */
[----:B------:R-:W-:Y:S01]  /*10090*/  VIADD R8, R225, 0x20 ;  /* 0x00000020e1087836 */ /* 0x000fe20000000000 */
[----:B------:R-:W-:Y:S01]  /*100a0*/  ISETP.GE.AND P1, PT, R3, UR4, PT ;  /* 0x0000000403007c0c */ /* 0x000fe2000bf26270 */
[C---:B------:R-:W-:Y:S01]  /*100b0*/  VIADD R13, R225.reuse, 0x8 ;  /* 0x00000008e10d7836 */ /* 0x040fe20000000000 */
[----:B------:R-:W-:Y:S01]  /*100c0*/  ISETP.GE.AND P0, PT, R12, UR4, PT ;  /* 0x000000040c007c0c */ /* 0x000fe2000bf06270 */
[----:B--2---:R-:W-:-:S02]  /*100d0*/  VIADD R11, R225, 0x10 ;  /* 0x00000010e10b7836 */ /* 0x004fc40000000000 */
[----:B------:R-:W-:Y:S01]  /*100e0*/  VIADD R15, R225, 0x58 ;  /* 0x00000058e10f7836 */ /* 0x000fe20000000000 */
[----:B------:R-:W-:Y:S01]  /*100f0*/  SHF.R.S32.HI R13, RZ, 0x1f, R13 ;  /* 0x0000001fff0d7819 */ /* 0x000fe2000001140d */
[----:B---3--:R-:W-:Y:S01]  /*10100*/  @!P2 IMAD.MOV.U32 R4, RZ, RZ, R14 ;  /* 0x000000ffff04a224 */ /* 0x008fe200078e000e */
[----:B------:R-:W-:Y:S01]  /*10110*/  SHF.R.S32.HI R11, RZ, 0x1f, R11 ;  /* 0x0000001fff0b7819 */ /* 0x000fe2000001140b */
[----:B------:R-:W-:Y:S02]  /*10120*/  @!P2 IMAD.MOV.U32 R5, RZ, RZ, R20 ;  /* 0x000000ffff05a224 */ /* 0x000fe400078e0014 */
[----:B------:R-:W-:Y:S01]  /*10130*/  @!P3 LEA R6, P4, R9, R14, 0x2 ;  /* 0x0000000e0906b211 */ /* 0x000fe200078810ff */
[C---:B------:R-:W-:Y:S02]  /*10140*/  VIADD R24, R225.reuse, 0x68 ;  /* 0x00000068e1187836 */ /* 0x040fe40000000000 */
[----:B------:R-:W-:Y:S01]  /*10150*/  @!P2 IMAD.WIDE R4, R225, 0x4, R4 ;  /* 0x00000004e104a825 */ /* 0x000fe200078e0204 */
[----:B------:R-:W-:-:S03]  /*10160*/  @!P3 LEA.HI.X R7, R9, R20, R13, 0x2, P4 ;  /* 0x000000140907b211 */ /* 0x000fc600020f140d */
[C---:B------:R-:W-:Y:S01]  /*10170*/  VIADD R9, R225.reuse, 0x28 ;  /* 0x00000028e1097836 */ /* 0x040fe20000000000 */
[----:B------:R0:W-:Y:S01]  /*10180*/  @!P2 ST.E.64 desc[UR40][R4.64], R26 ;  /* 0x0000001a0400a985 */ /* 0x0001e2000c101b28 */
[----:B------:R-:W-:Y:S01]  /*10190*/  ISETP.GE.AND P2, PT, R8, UR4, PT ;  /* 0x0000000408007c0c */ /* 0x000fe2000bf46270 */
[----:B------:R-:W-:Y:S02]  /*101a0*/  VIADD R13, R225, 0x18 ;  /* 0x00000018e10d7836 */ /* 0x000fe40000000000 */
[----:B------:R1:W-:Y:S01]  /*101b0*/  @!P3 ST.E.64 desc[UR40][R6.64], R30 ;  /* 0x0000001e0600b985 */ /* 0x0003e2000c101b28 */
[----:B------:R-:W-:Y:S01]  /*101c0*/  ISETP.GE.AND P3, PT, R9, UR4, PT ;  /* 0x0000000409007c0c */ /* 0x000fe2000bf66270 */
[C---:B------:R-:W-:Y:S01]  /*101d0*/  VIADD R21, R225.reuse, 0x58 ;  /* 0x00000058e1157836 */ /* 0x040fe20000000000 */
[----:B------:R-:W-:Y:S01]  /*101e0*/  SHF.R.S32.HI R13, RZ, 0x1f, R13 ;  /* 0x0000001fff0d7819 */ /* 0x000fe2000001140d */
[C---:B------:R-:W-:Y:S02]  /*101f0*/  VIADD R28, R225.reuse, 0x78 ;  /* 0x00000078e11c7836 */ /* 0x040fe40000000000 */
[C---:B------:R-:W-:Y:S01]  /*10200*/  VIADD R25, R225.reuse, 0x68 ;  /* 0x00000068e1197836 */ /* 0x040fe20000000000 */
[----:B------:R-:W-:Y:S01]  /*10210*/  SHF.R.S32.HI R21, RZ, 0x1f, R21 ;  /* 0x0000001fff157819 */ /* 0x000fe20000011415 */
[----:B------:R-:W-:Y:S01]  /*10220*/  VIADD R29, R225, 0x78 ;  /* 0x00000078e11d7836 */ /* 0x000fe20000000000 */
[----:B0-----:R-:W-:-:S02]  /*10230*/  @!P1 LEA R4, P5, R3, R14, 0x2 ;  /* 0x0000000e03049211 */ /* 0x001fc400078a10ff */
[----:B------:R-:W-:Y:S02]  /*10240*/  SHF.R.S32.HI R25, RZ, 0x1f, R25 ;  /* 0x0000001fff197819 */ /* 0x000fe40000011419 */
[----:B------:R-:W-:Y:S01]  /*10250*/  @!P1 LEA.HI.X R5, R3, R20, R11, 0x2, P5 ;  /* 0x0000001403059211 */ /* 0x000fe200028f140b */
[C---:B------:R-:W-:Y:S01]  /*10260*/  VIADD R3, R225.reuse, 0x30 ;  /* 0x00000030e1037836 */ /* 0x040fe20000000000 */
[----:B-1----:R-:W-:Y:S01]  /*10270*/  @!P0 LEA R6, P4, R12, R14, 0x2 ;  /* 0x0000000e0c068211 */ /* 0x002fe200078810ff */
[----:B------:R-:W-:Y:S01]  /*10280*/  VIADD R11, R225, 0x20 ;  /* 0x00000020e10b7836 */ /* 0x000fe20000000000 */
[----:B------:R-:W-:Y:S01]  /*10290*/  SHF.R.S32.HI R29, RZ, 0x1f, R29 ;  /* 0x0000001fff1d7819 */ /* 0x000fe2000001141d */
[----:B------:R0:W-:Y:S01]  /*102a0*/  @!P1 ST.E.64 desc[UR40][R4.64], R34 ;  /* 0x0000002204009985 */ /* 0x0001e2000c101b28 */
[----:B------:R-:W-:Y:S02]  /*102b0*/  ISETP.GE.AND P1, PT, R3, UR4, PT ;  /* 0x0000000403007c0c */ /* 0x000fe4000bf26270 */
[----:B------:R-:W-:-:S02]  /*102c0*/  SHF.R.S32.HI R11, RZ, 0x1f, R11 ;  /* 0x0000001fff0b7819 */ /* 0x000fc4000001140b */
[----:B------:R-:W-:Y:S01]  /*102d0*/  @!P0 LEA.HI.X R7, R12, R20, R13, 0x2, P4 ;  /* 0x000000140c078211 */ /* 0x000fe200020f140d */
[C---:B------:R-:W-:Y:S02]  /*102e0*/  VIADD R12, R225.reuse, 0x38 ;  /* 0x00000038e10c7836 */ /* 0x040fe40000000000 */
[----:B------:R-:W-:Y:S02]  /*102f0*/  VIADD R13, R225, 0x28 ;  /* 0x00000028e10d7836 */ /* 0x000fe40000000000 */
[----:B------:R1:W-:Y:S01]  /*10300*/  @!P0 ST.E.64 desc[UR40][R6.64], R38 ;  /* 0x0000002606008985 */ /* 0x0003e2000c101b28 */
[----:B------:R-:W-:Y:S02]  /*10310*/  ISETP.GE.AND P0, PT, R12, UR4, PT ;  /* 0x000000040c007c0c */ /* 0x000fe4000bf06270 */
[----:B------:R-:W-:Y:S02]  /*10320*/  SHF.R.S32.HI R13, RZ, 0x1f, R13 ;  /* 0x0000001fff0d7819 */ /* 0x000fe4000001140d */
[----:B0-----:R-:W-:-:S04]  /*10330*/  @!P2 LEA R4, P5, R8, R14, 0x2 ;  /* 0x0000000e0804a211 */ /* 0x001fc800078a10ff */
[----:B------:R-:W-:Y:S01]  /*10340*/  @!P2 LEA.HI.X R5, R8, R20, R11, 0x2, P5 ;  /* 0x000000140805a211 */ /* 0x000fe200028f140b */
[C---:B------:R-:W-:Y:S02]  /*10350*/  VIADD R8, R225.reuse, 0x40 ;  /* 0x00000040e1087836 */ /* 0x040fe40000000000 */
[----:B------:R-:W-:Y:S02]  /*10360*/  VIADD R11, R225, 0x30 ;  /* 0x00000030e10b7836 */ /* 0x000fe40000000000 */
[----:B------:R0:W-:Y:S01]  /*10370*/  @!P2 ST.E.64 desc[UR40][R4.64], R42 ;  /* 0x0000002a0400a985 */ /* 0x0001e2000c101b28 */
[----:B-1----:R-:W-:Y:S02]  /*10380*/  @!P3 LEA R6, P4, R9, R14, 0x2 ;  /* 0x0000000e0906b211 */ /* 0x002fe400078810ff */
[----:B------:R-:W-:Y:S02]  /*10390*/  ISETP.GE.AND P2, PT, R8, UR4, PT ;  /* 0x0000000408007c0c */ /* 0x000fe4000bf46270 */
[----:B------:R-:W-:-:S02]  /*103a0*/  SHF.R.S32.HI R11, RZ, 0x1f, R11 ;  /* 0x0000001fff0b7819 */ /* 0x000fc4000001140b */
[----:B------:R-:W-:Y:S01]  /*103b0*/  @!P3 LEA.HI.X R7, R9, R20, R13, 0x2, P4 ;  /* 0x000000140907b211 */ /* 0x000fe200020f140d */
[C---:B------:R-:W-:Y:S02]  /*103c0*/  VIADD R9, R225.reuse, 0x48 ;  /* 0x00000048e1097836 */ /* 0x040fe40000000000 */
[----:B------:R-:W-:Y:S02]  /*103d0*/  VIADD R13, R225, 0x38 ;  /* 0x00000038e10d7836 */ /* 0x000fe40000000000 */
[----:B------:R1:W-:Y:S01]  /*103e0*/  @!P3 ST.E.64 desc[UR40][R6.64], R46 ;  /* 0x0000002e0600b985 */ /* 0x0003e2000c101b28 */
[----:B------:R-:W-:Y:S02]  /*103f0*/  ISETP.GE.AND P3, PT, R9, UR4, PT ;  /* 0x0000000409007c0c */ /* 0x000fe4000bf66270 */
[----:B0-----:R-:W-:Y:S02]  /*10400*/  @!P1 LEA R4, P5, R3, R14, 0x2 ;  /* 0x0000000e03049211 */ /* 0x001fe400078a10ff */
[----:B------:R-:W-:-:S02]  /*10410*/  SHF.R.S32.HI R13, RZ, 0x1f, R13 ;  /* 0x0000001fff0d7819 */ /* 0x000fc4000001140d */
[----:B------:R-:W-:Y:S01]  /*10420*/  @!P1 LEA.HI.X R5, R3, R20, R11, 0x2, P5 ;  /* 0x0000001403059211 */ /* 0x000fe200028f140b */
[C---:B------:R-:W-:Y:S02]  /*10430*/  VIADD R3, R225.reuse, 0x50 ;  /* 0x00000050e1037836 */ /* 0x040fe40000000000 */
[----:B------:R-:W-:Y:S02]  /*10440*/  VIADD R11, R225, 0x40 ;  /* 0x00000040e10b7836 */ /* 0x000fe40000000000 */
[----:B------:R0:W-:Y:S01]  /*10450*/  @!P1 ST.E.64 desc[UR40][R4.64], R50 ;  /* 0x0000003204009985 */ /* 0x0001e2000c101b28 */
[----:B------:R-:W-:Y:S02]  /*10460*/  ISETP.GE.AND P1, PT, R3, UR4, PT ;  /* 0x0000000403007c0c */ /* 0x000fe4000bf26270 */
[----:B-1----:R-:W-:Y:S02]  /*10470*/  @!P0 LEA R6, P4, R12, R14, 0x2 ;  /* 0x0000000e0c068211 */ /* 0x002fe400078810ff */
        /* <DEDUP_REMOVED lines=12> */
[----:B------:R-:W-:Y:S02]  /*10540*/  SHF.R.S32.HI R11, RZ, 0x1f, R11 ;  /* 0x0000001fff0b7819 */ /* 0x000fe4000001140b */
[----:B-1----:R-:W-:Y:S02]  /*10550*/  @!P3 LEA R6, P4, R9, R14, 0x2 ;  /* 0x0000000e0906b211 */ /* 0x002fe400078810ff */
[----:B------:R-:W-:-:S02]  /*10560*/  ISETP.GE.AND P2, PT, R12, UR4, PT ;  /* 0x000000040c007c0c */ /* 0x000fc4000bf46270 */
[----:B------:R-:W-:Y:S02]  /*10570*/  SHF.R.S32.HI R8, RZ, 0x1f, R8 ;  /* 0x0000001fff087819 */ /* 0x000fe40000011408 */
[----:B------:R-:W-:Y:S02]  /*10580*/  @!P3 LEA.HI.X R7, R9, R20, R11, 0x2, P4 ;  /* 0x000000140907b211 */ /* 0x000fe400020f140b */
[----:B0-----:R-:W-:-:S03]  /*10590*/  @!P1 LEA R4, P5, R3, R14, 0x2 ;  /* 0x0000000e03049211 */ /* 0x001fc600078a10ff */
[----:B------:R0:W-:Y:S01]  /*105a0*/  @!P3 ST.E.64 desc[UR40][R6.64], R62 ;  /* 0x0000003e0600b985 */ /* 0x0001e2000c101b28 */
[----:B------:R-:W-:Y:S02]  /*105b0*/  ISETP.GE.AND P3, PT, R24, UR4, PT ;  /* 0x0000000418007c0c */ /* 0x000fe4000bf66270 */
[----:B------:R-:W-:Y:S01]  /*105c0*/  @!P1 LEA.HI.X R5, R3, R20, R8, 0x2, P5 ;  /* 0x0000001403059211 */ /* 0x000fe200028f1408 */
[----:B------:R-:W-:Y:S01]  /*105d0*/  VIADD R3, R225, 0x70 ;  /* 0x00000070e1037836 */ /* 0x000fe20000000000 */
[-C--:B------:R-:W-:Y:S02]  /*105e0*/  @!P0 LEA R8, P4, R15, R14.reuse, 0x2 ;  /* 0x0000000e0f088211 */ /* 0x080fe400078810ff */
[C---:B------:R-:W-:Y:S01]  /*105f0*/  @!P2 LEA R10, P5, R12.reuse, R14, 0x2 ;  /* 0x0000000e0c0aa211 */ /* 0x040fe200078a10ff */
[----:B------:R1:W-:Y:S01]  /*10600*/  @!P1 ST.E.64 desc[UR40][R4.64], R66 ;  /* 0x0000004204009985 */ /* 0x0003e2000c101b28 */
[----:B------:R-:W-:Y:S02]  /*10610*/  ISETP.GE.AND P1, PT, R3, UR4, PT ;  /* 0x0000000403007c0c */ /* 0x000fe4000bf26270 */
[-C--:B------:R-:W-:Y:S01]  /*10620*/  @!P0 LEA.HI.X R9, R15, R20.reuse, R21, 0x2, P4 ;  /* 0x000000140f098211 */ /* 0x080fe200020f1415 */
[C---:B------:R-:W-:Y:S01]  /*10630*/  VIADD R21, R225.reuse, 0x80 ;  /* 0x00000080e1157836 */ /* 0x040fe20000000000 */
[----:B------:R-:W-:Y:S01]  /*10640*/  @!P2 LEA.HI.X R11, R12, R20, R13, 0x2, P5 ;  /* 0x000000140c0ba211 */ /* 0x000fe200028f140d */
[----:B------:R-:W-:Y:S01]  /*10650*/  VIADD R15, R225, 0x70 ;  /* 0x00000070e10f7836 */ /* 0x000fe20000000000 */
[----:B------:R-:W-:Y:S01]  /*10660*/  @!P3 LEA R12, P4, R24, R14, 0x2 ;  /* 0x0000000e180cb211 */ /* 0x000fe200078810ff */
[----:B------:R2:W-:Y:S01]  /*10670*/  @!P0 ST.E.64 desc[UR40][R8.64], R70 ;  /* 0x0000004608008985 */ /* 0x0005e2000c101b28 */
[----:B------:R-:W-:-:S02]  /*10680*/  ISETP.GE.AND P0, PT, R28, UR4, PT ;  /* 0x000000041c007c0c */ /* 0x000fc4000bf06270 */
[----:B------:R-:W-:Y:S01]  /*10690*/  SHF.R.S32.HI R15, RZ, 0x1f, R15 ;  /* 0x0000001fff0f7819 */ /* 0x000fe2000001140f */
[----:B------:R3:W-:Y:S01]  /*106a0*/  @!P2 ST.E.64 desc[UR40][R10.64], R74 ;  /* 0x0000004a0a00a985 */ /* 0x0007e2000c101b28 */
[----:B------:R-:W-:Y:S02]  /*106b0*/  ISETP.GE.AND P2, PT, R21, UR4, PT ;  /* 0x0000000415007c0c */ /* 0x000fe4000bf46270 */
[----:B0-----:R-:W-:Y:S02]  /*106c0*/  @!P1 LEA R6, P5, R3, R14, 0x2 ;  /* 0x0000000e03069211 */ /* 0x001fe400078a10ff */
[-C--:B------:R-:W-:Y:S01]  /*106d0*/  @!P3 LEA.HI.X R13, R24, R20.reuse, R25, 0x2, P4 ;  /* 0x00000014180db211 */ /* 0x080fe200020f1419 */
[----:B------:R-:W-:Y:S01]  /*106e0*/  VIADD R24, R225, 0x88 ;  /* 0x00000088e1187836 */ /* 0x000fe20000000000 */
[----:B------:R-:W-:Y:S01]  /*106f0*/  @!P1 LEA.HI.X R7, R3, R20, R15, 0x2, P5 ;  /* 0x0000001403079211 */ /* 0x000fe200028f140f */
[C---:B------:R-:W-:Y:S02]  /*10700*/  VIADD R3, R225.reuse, 0x90 ;  /* 0x00000090e1037836 */ /* 0x040fe40000000000 */
[----:B------:R0:W-:Y:S01]  /*10710*/  @!P3 ST.E.64 desc[UR40][R12.64], R78 ;  /* 0x0000004e0c00b985 */ /* 0x0001e2000c101b28 */
[C---:B------:R-:W-:Y:S01]  /*10720*/  VIADD R25, R225.reuse, 0x80 ;  /* 0x00000080e1197836 */ /* 0x040fe20000000000 */
[----:B------:R-:W-:Y:S01]  /*10730*/  ISETP.GE.AND P3, PT, R24, UR4, PT ;  /* 0x0000000418007c0c */ /* 0x000fe2000bf66270 */
[----:B------:R-:W-:Y:S01]  /*10740*/  VIADD R15, R225, 0x98 ;  /* 0x00000098e10f7836 */ /* 0x000fe20000000000 */
[----:B------:R4:W-:Y:S01]  /*10750*/  @!P1 ST.E.64 desc[UR40][R6.64], R82 ;  /* 0x0000005206009985 */ /* 0x0009e2000c101b28 */
[----:B-1----:R-:W-:-:S02]  /*10760*/  @!P0 LEA R4, P4, R28, R14, 0x2 ;  /* 0x0000000e1c048211 */ /* 0x002fc400078810ff */
[----:B------:R-:W-:Y:S02]  /*10770*/  ISETP.GE.AND P1, PT, R3, UR4, PT ;  /* 0x0000000403007c0c */ /* 0x000fe4000bf26270 */
[----:B------:R-:W-:Y:S02]  /*10780*/  SHF.R.S32.HI R25, RZ, 0x1f, R25 ;  /* 0x0000001fff197819 */ /* 0x000fe40000011419 */
[C---:B--2---:R-:W-:Y:S02]  /*10790*/  @!P2 LEA R8, P5, R21.reuse, R14, 0x2 ;  /* 0x0000000e1508a211 */ /* 0x044fe400078a10ff */
[-C--:B------:R-:W-:Y:S02]  /*107a0*/  @!P0 LEA.HI.X R5, R28, R20.reuse, R29, 0x2, P4 ;  /* 0x000000141c058211 */ /* 0x080fe400020f141d */
[----:B------:R-:W-:Y:S01]  /*107b0*/  @!P2 LEA.HI.X R9, R21, R20, R25, 0x2, P5 ;  /* 0x000000141509a211 */ /* 0x000fe200028f1419 */
[C---:B------:R-:W-:Y:S01]  /*107c0*/  VIADD R21, R225.reuse, 0x90 ;  /* 0x00000090e1157836 */ /* 0x040fe20000000000 */
[----:B---3--:R-:W-:Y:S01]  /*107d0*/  @!P3 LEA R10, P4, R24, R14, 0x2 ;  /* 0x0000000e180ab211 */ /* 0x008fe200078810ff */
[----:B------:R-:W-:Y:S01]  /*107e0*/  VIADD R25, R225, 0x88 ;  /* 0x00000088e1197836 */ /* 0x000fe20000000000 */
[----:B------:R1:W-:Y:S01]  /*107f0*/  @!P0 ST.E.64 desc[UR40][R4.64], R86 ;  /* 0x0000005604008985 */ /* 0x0003e2000c101b28 */
[----:B------:R-:W-:-:S02]  /*10800*/  ISETP.GE.AND P0, PT, R15, UR4, PT ;  /* 0x000000040f007c0c */ /* 0x000fc4000bf06270 */
[----:B------:R-:W-:Y:S01]  /*10810*/  SHF.R.S32.HI R21, RZ, 0x1f, R21 ;  /* 0x0000001fff157819 */ /* 0x000fe20000011415 */
[----:B------:R2:W-:Y:S01]  /*10820*/  @!P2 ST.E.64 desc[UR40][R8.64], R90 ;  /* 0x0000005a0800a985 */ /* 0x0005e2000c101b28 */
[----:B------:R-:W-:Y:S02]  /*10830*/  SHF.R.S32.HI R25, RZ, 0x1f, R25 ;  /* 0x0000001fff197819 */ /* 0x000fe40000011419 */
[----:B0-----:R-:W-:Y:S02]  /*10840*/  @!P1 LEA R12, P5, R3, R14, 0x2 ;  /* 0x0000000e030c9211 */ /* 0x001fe400078a10ff */
[----:B------:R-:W-:Y:S02]  /*10850*/  ISETP.GE.AND P2, PT, R237, UR4, PT ;  /* 0x00000004ed007c0c */ /* 0x000fe4000bf46270 */
[-C--:B------:R-:W-:Y:S02]  /*10860*/  @!P3 LEA.HI.X R11, R24, R20.reuse, R25, 0x2, P4 ;  /* 0x00000014180bb211 */ /* 0x080fe400020f1419 */
[----:B------:R-:W-:Y:S01]  /*10870*/  @!P1 LEA.HI.X R13, R3, R20, R21, 0x2, P5 ;  /* 0x00000014030d9211 */ /* 0x000fe200028f1415 */
[----:B------:R-:W-:Y:S01]  /*10880*/  VIADD R21, R225, 0x98 ;  /* 0x00000098e1157836 */ /* 0x000fe20000000000 */
[----:B------:R-:W-:Y:S01]  /*10890*/  ISETP.GE.AND P4, PT, R236, UR4, PT ;  /* 0x00000004ec007c0c */ /* 0x000fe2000bf86270 */
[----:B------:R0:W-:Y:S01]  /*108a0*/  @!P3 ST.E.64 desc[UR40][R10.64], R94 ;  /* 0x0000005e0a00b985 */ /* 0x0001e2000c101b28 */
[----:B----4-:R-:W-:-:S02]  /*108b0*/  @!P0 LEA R6, P5, R15, R14, 0x2 ;  /* 0x0000000e0f068211 */ /* 0x010fc400078a10ff */
[----:B------:R-:W-:Y:S01]  /*108c0*/  SHF.R.S32.HI R21, RZ, 0x1f, R21 ;  /* 0x0000001fff157819 */ /* 0x000fe20000011415 */
[----:B------:R3:W-:Y:S01]  /*108d0*/  @!P1 ST.E.64 desc[UR40][R12.64], R98 ;  /* 0x000000620c009985 */ /* 0x0007e2000c101b28 */
[----:B------:R-:W-:Y:S02]  /*108e0*/  ISETP.GE.AND P3, PT, R235, UR4, PT ;  /* 0x00000004eb007c0c */ /* 0x000fe4000bf66270 */
[----:B------:R-:W-:Y:S02]  /*108f0*/  SHF.R.S32.HI R3, RZ, 0x1f, R237 ;  /* 0x0000001fff037819 */ /* 0x000fe400000114ed */
[----:B-1----:R-:W-:Y:S02]  /*10900*/  @!P2 LEA R4, P1, R237, R14, 0x2 ;  /* 0x0000000eed04a211 */ /* 0x002fe400078210ff */
[-C--:B------:R-:W-:Y:S02]  /*10910*/  @!P0 LEA.HI.X R7, R15, R20.reuse, R21, 0x2, P5 ;  /* 0x000000140f078211 */ /* 0x080fe400028f1415 */
[----:B------:R-:W-:-:S02]  /*10920*/  @!P2 LEA.HI.X R5, R237, R20, R3, 0x2, P1 ;  /* 0x00000014ed05a211 */ /* 0x000fc400008f1403 */
[----:B------:R-:W-:Y:S01]  /*10930*/  ISETP.GE.AND P1, PT, R234, UR4, PT ;  /* 0x00000004ea007c0c */ /* 0x000fe2000bf26270 */
[----:B------:R1:W-:Y:S01]  /*10940*/  @!P0 ST.E.64 desc[UR40][R6.64], R102 ;  /* 0x0000006606008985 */ /* 0x0003e2000c101b28 */
[-C--:B--2---:R-:W-:Y:S02]  /*10950*/  @!P4 LEA R8, P0, R236, R14.reuse, 0x2 ;  /* 0x0000000eec08c211 */ /* 0x084fe400078010ff */
[----:B------:R-:W-:Y:S01]  /*10960*/  SHF.R.S32.HI R15, RZ, 0x1f, R236 ;  /* 0x0000001fff0f7819 */ /* 0x000fe200000114ec */
[----:B------:R2:W-:Y:S01]  /*10970*/  @!P2 ST.E.64 desc[UR40][R4.64], R106 ;  /* 0x0000006a0400a985 */ /* 0x0005e2000c101b28 */
[----:B------:R-:W-:Y:S02]  /*10980*/  SHF.R.S32.HI R3, RZ, 0x1f, R235 ;  /* 0x0000001fff037819 */ /* 0x000fe400000114eb */
[----:B0-----:R-:W-:Y:S02]  /*10990*/  @!P3 LEA R10, P5, R235, R14, 0x2 ;  /* 0x0000000eeb0ab211 */ /* 0x001fe400078a10ff */
[----:B------:R-:W-:-:S02]  /*109a0*/  ISETP.GE.AND P2, PT, R233, UR4, PT ;  /* 0x00000004e9007c0c */ /* 0x000fc4000bf46270 */
[-C--:B------:R-:W-:Y:S02]  /*109b0*/  @!P4 LEA.HI.X R9, R236, R20.reuse, R15, 0x2, P0 ;  /* 0x00000014ec09c211 */ /* 0x080fe400000f140f */
[----:B------:R-:W-:Y:S02]  /*109c0*/  ISETP.GE.AND P0, PT, R232, UR4, PT ;  /* 0x00000004e8007c0c */ /* 0x000fe4000bf06270 */
[----:B------:R-:W-:Y:S01]  /*109d0*/  @!P3 LEA.HI.X R11, R235, R20, R3, 0x2, P5 ;  /* 0x00000014eb0bb211 */ /* 0x000fe200028f1403 */
[----:B------:R0:W-:Y:S01]  /*109e0*/  @!P4 ST.E.64 desc[UR40][R8.64], R110 ;  /* 0x0000006e0800c985 */ /* 0x0001e2000c101b28 */
[----:B---3--:R-:W-:Y:S02]  /*109f0*/  @!P1 LEA R12, P4, R234, R14, 0x2 ;  /* 0x0000000eea0c9211 */ /* 0x008fe400078810ff */
[----:B------:R-:W-:Y:S01]  /*10a00*/  SHF.R.S32.HI R3, RZ, 0x1f, R234 ;  /* 0x0000001fff037819 */ /* 0x000fe200000114ea */
[----:B------:R3:W-:Y:S01]  /*10a10*/  @!P3 ST.E.64 desc[UR40][R10.64], R114 ;  /* 0x000000720a00b985 */ /* 0x0007e2000c101b28 */
[----:B------:R-:W-:-:S02]  /*10a20*/  ISETP.GE.AND P3, PT, R231, UR4, PT ;  /* 0x00000004e7007c0c */ /* 0x000fc4000bf66270 */
[----:B------:R-:W-:Y:S02]  /*10a30*/  @!P1 LEA.HI.X R13, R234, R20, R3, 0x2, P4 ;  /* 0x00000014ea0d9211 */ /* 0x000fe400020f1403 */
[CC--:B-1----:R-:W-:Y:S02]  /*10a40*/  @!P2 LEA R6, P5, R233.reuse, R14.reuse, 0x2 ;  /* 0x0000000ee906a211 */ /* 0x0c2fe400078a10ff */
[----:B------:R-:W-:Y:S01]  /*10a50*/  SHF.R.S32.HI R15, RZ, 0x1f, R233 ;  /* 0x0000001fff0f7819 */ /* 0x000fe200000114e9 */
[----:B------:R1:W-:Y:S01]  /*10a60*/  @!P1 ST.E.64 desc[UR40][R12.64], R118 ;  /* 0x000000760c009985 */ /* 0x0003e2000c101b28 */
[----:B--2---:R-:W-:Y:S02]  /*10a70*/  @!P0 LEA R4, P4, R232, R14, 0x2 ;  /* 0x0000000ee8048211 */ /* 0x004fe400078810ff */
[----:B------:R-:W-:Y:S02]  /*10a80*/  SHF.R.S32.HI R3, RZ, 0x1f, R232 ;  /* 0x0000001fff037819 */ /* 0x000fe400000114e8 */
[----:B------:R-:W-:-:S02]  /*10a90*/  @!P2 LEA.HI.X R7, R233, R20, R15, 0x2, P5 ;  /* 0x00000014e907a211 */ /* 0x000fc400028f140f */
[----:B------:R-:W-:Y:S02]  /*10aa0*/  ISETP.GE.AND P1, PT, R230, UR4, PT ;  /* 0x00000004e6007c0c */ /* 0x000fe4000bf26270 */
[----:B------:R-:W-:Y:S01]  /*10ab0*/  @!P0 LEA.HI.X R5, R232, R20, R3, 0x2, P4 ;  /* 0x00000014e8058211 */ /* 0x000fe200020f1403 */
[----:B------:R2:W-:Y:S01]  /*10ac0*/  @!P2 ST.E.64 desc[UR40][R6.64], R122 ;  /* 0x0000007a0600a985 */ /* 0x0005e2000c101b28 */
[----:B------:R-:W-:Y:S02]  /*10ad0*/  ISETP.GE.AND P4, PT, R229, UR4, PT ;  /* 0x00000004e5007c0c */ /* 0x000fe4000bf86270 */
[----:B------:R-:W-:Y:S01]  /*10ae0*/  SHF.R.S32.HI R3, RZ, 0x1f, R231 ;  /* 0x0000001fff037819 */ /* 0x000fe200000114e7 */
[----:B------:R4:W-:Y:S01]  /*10af0*/  @!P0 ST.E.64 desc[UR40][R4.64], R126 ;  /* 0x0000007e04008985 */ /* 0x0009e2000c101b28 */
[----:B0-----:R-:W-:Y:S02]  /*10b00*/  @!P3 LEA R8, P5, R231, R14, 0x2 ;  /* 0x0000000ee708b211 */ /* 0x001fe400078a10ff */
[----:B------:R-:W-:-:S02]  /*10b10*/  ISETP.GE.AND P2, PT, R228, UR4, PT ;  /* 0x00000004e4007c0c */ /* 0x000fc4000bf46270 */
[----:B------:R-:W-:Y:S02]  /*10b20*/  ISETP.GE.AND P0, PT, R227, UR4, PT ;  /* 0x00000004e3007c0c */ /* 0x000fe4000bf06270 */
[----:B------:R-:W-:Y:S02]  /*10b30*/  @!P3 LEA.HI.X R9, R231, R20, R3, 0x2, P5 ;  /* 0x00000014e709b211 */ /* 0x000fe400028f1403 */
[----:B------:R-:W-:Y:S02]  /*10b40*/  SHF.R.S32.HI R3, RZ, 0x1f, R230 ;  /* 0x0000001fff037819 */ /* 0x000fe400000114e6 */
[-C--:B---3--:R-:W-:Y:S01]  /*10b50*/  @!P1 LEA R10, P5, R230, R14.reuse, 0x2 ;  /* 0x0000000ee60a9211 */ /* 0x088fe200078a10ff */
[----:B------:R4:W-:Y:S01]  /*10b60*/  @!P3 ST.E.64 desc[UR40][R8.64], R130 ;  /* 0x000000820800b985 */ /* 0x0009e2000c101b28 */
[----:B-1----:R-:W-:Y:S02]  /*10b70*/  @!P4 LEA R12, P3, R229, R14, 0x2 ;  /* 0x0000000ee50cc211 */ /* 0x002fe400078610ff */
[----:B------:R-:W-:-:S02]  /*10b80*/  SHF.R.S32.HI R21, RZ, 0x1f, R229 ;  /* 0x0000001fff157819 */ /* 0x000fc400000114e5 */
[----:B------:R-:W-:Y:S02]  /*10b90*/  @!P1 LEA.HI.X R11, R230, R20, R3, 0x2, P5 ;  /* 0x00000014e60b9211 */ /* 0x000fe400028f1403 */
[C---:B--2---:R-:W-:Y:S02]  /*10ba0*/  @!P2 LEA R6, P5, R228.reuse, R14, 0x2 ;  /* 0x0000000ee406a211 */ /* 0x044fe400078a10ff */
[----:B------:R-:W-:Y:S01]  /*10bb0*/  SHF.R.S32.HI R15, RZ, 0x1f, R228 ;  /* 0x0000001fff0f7819 */ /* 0x000fe200000114e4 */
[----:B------:R4:W-:Y:S01]  /*10bc0*/  @!P1 ST.E.64 desc[UR40][R10.64], R134 ;  /* 0x000000860a009985 */ /* 0x0009e2000c101b28 */
[----:B------:R-:W-:Y:S02]  /*10bd0*/  @!P4 LEA.HI.X R13, R229, R20, R21, 0x2, P3 ;  /* 0x00000014e50dc211 */ /* 0x000fe400018f1415 */
[----:B------:R-:W-:Y:S02]  /*10be0*/  SHF.R.S32.HI R3, RZ, 0x1f, R227 ;  /* 0x0000001fff037819 */ /* 0x000fe400000114e3 */
[----:B------:R-:W-:Y:S01]  /*10bf0*/  @!P0 LEA R24, P3, R227, R14, 0x2 ;  /* 0x0000000ee3188211 */ /* 0x000fe200078610ff */
[----:B------:R4:W-:Y:S01]  /*10c00*/  @!P4 ST.E.64 desc[UR40][R12.64], R138 ;  /* 0x0000008a0c00c985 */ /* 0x0009e2000c101b28 */
[----:B------:R-:W-:-:S02]  /*10c10*/  @!P2 LEA.HI.X R7, R228, R20, R15, 0x2, P5 ;  /* 0x00000014e407a211 */ /* 0x000fc400028f140f */
[----:B------:R-:W-:-:S03]  /*10c20*/  @!P0 LEA.HI.X R25, R227, R20, R3, 0x2, P3 ;  /* 0x00000014e3198211 */ /* 0x000fc600018f1403 */
[----:B------:R4:W-:Y:S04]  /*10c30*/  @!P2 ST.E.64 desc[UR40][R6.64], R142 ;  /* 0x0000008e0600a985 */ /* 0x0009e8000c101b28 */
[----:B------:R4:W-:Y:S01]  /*10c40*/  @!P0 ST.E.64 desc[UR40][R24.64], R146 ;  /* 0x0000009218008985 */ /* 0x0009e2000c101b28 */
[----:B------:R-:W-:-:S13]  /*10c50*/  ISETP.GE.AND P0, PT, R226, UR4, PT ;  /* 0x00000004e2007c0c */ /* 0x000fda000bf06270 */
[----:B----4-:R-:W-:Y:S05]  /*10c60*/  @P0 BRA `(.L_x_9593) ;  /* 0x0000000c00e80947 */ /* 0x010fea0003800000 */
[----:B------:R-:W-:Y:S02]  /*10c70*/  SHF.R.S32.HI R3, RZ, 0x1f, R226 ;  /* 0x0000001fff037819 */ /* 0x000fe400000114e2 */
[----:B------:R-:W-:-:S04]  /*10c80*/  LEA R14, P0, R226, R14, 0x2 ;  /* 0x0000000ee20e7211 */ /* 0x000fc800078010ff */
[----:B------:R-:W-:-:S05]  /*10c90*/  LEA.HI.X R15, R226, R20, R3, 0x2, P0 ;  /* 0x00000014e20f7211 */ /* 0x000fca00000f1403 */
[----:B------:R0:W-:Y:S01]  /*10ca0*/  ST.E.64 desc[UR40][R14.64], R150 ;  /* 0x000000960e007985 */ /* 0x0001e2000c101b28 */
[----:B------:R-:W-:Y:S05]  /*10cb0*/  BRA `(.L_x_9593) ;  /* 0x0000000c00d47947 */ /* 0x000fea0003800000 */
.L_x_9580:
        /* <DEDUP_REMOVED lines=16> */
[----:B------:R-:W3:-:S12]  /*10dc0*/  S2R R0, SR_TID.X ;  /* 0x0000000000007919 */ /* 0x000ed80000002100 */
[----:B------:R-:W4:Y:S01]  /*10dd0*/  @!P2 LDC R216, c[0x0][0xad4] ;  /* 0x0002b500ffd8ab82 */ /* 0x000f220000000800 */
[----:B---3--:R-:W-:Y:S01]  /*10de0*/  VIADD R28, R0, 0xffffff80 ;  /* 0xffffff80001c7836 */ /* 0x008fe20000000000 */
[----:B----4-:R-:W-:-:S04]  /*10df0*/  ISETP.GT.AND P2, PT, R216, 0x1, PT ;  /* 0x00000001d800780c */ /* 0x010fc80003f44270 */
[----:B------:R-:W-:Y:S01]  /*10e00*/  ISETP.GT.AND P3, PT, R28, 0x7f, PT ;  /* 0x0000007f1c00780c */ /* 0x000fe20003f64270 */
[----:B--2---:R-:W-:-:S12]  /*10e10*/  @P1 BRA `(.L_x_9598) ;  /* 0x0000000000101947 */ /* 0x004fd80003800000 */
[----:B------:R-:W-:Y:S05]  /*10e20*/  @!P0 BRA `(.L_x_9598) ;  /* 0x00000000000c8947 */ /* 0x000fea0003800000 */
[----:B------:R-:W2:Y:S04]  /*10e30*/  LDG.E R7, desc[UR40][R4.64] ;  /* 0x0000002804077981 */ /* 0x000ea8000c1e1900 */
[----:B-----5:R-:W2:Y:S02]  /*10e40*/  LDG.E R20, desc[UR40][R4.64+0x4] ;  /* 0x0000042804147981 */ /* 0x020ea4000c1e1900 */
[----:B--2---:R-:W-:-:S07]  /*10e50*/  IMAD.IADD R20, R20, 0x1, -R7 ;  /* 0x0000000114147824 */ /* 0x004fce00078e0a07 */
.L_x_9598:
        /* <DEDUP_REMOVED lines=8> */
[----:B---3--:R-:W-:Y:S02]  /*10ee0*/  IMAD R4, R20, R31, RZ ;  /* 0x0000001f14047224 */ /* 0x008fe400078e02ff */
[----:B--2---:R-:W-:-:S04]  /*10ef0*/  IMAD R0, R222, 0x80, R5 ;  /* 0x00000080de007824 */ /* 0x004fc800078e0205 */
[----:B------:R-:W-:-:S05]  /*10f00*/  VIADD R29, R0, 0xffffff80 ;  /* 0xffffff80001d7836 */ /* 0x000fca0000000000 */
        /* <DEDUP_REMOVED lines=13> */
[----:B------:R-:W1:Y:S08]  /*10fe0*/  @P1 LDC R0, c[0x0][0xbec] ;  /* 0x0002fb00ff001b82 */ /* 0x000e700000000800 */
[----:B------:R-:W5:Y:S01]  /*10ff0*/  @P1 LDC R33, c[0x0][0xbf0] ;  /* 0x0002fc00ff211b82 */ /* 0x000f620000000800 */
[----:B---3--:R-:W-:-:S07]  /*11000*/  IMAD R13, R13, R217, RZ ;  /* 0x000000d90d0d7224 */ /* 0x008fce00078e02ff */
[----:B--2---:R-:W2:Y:S01]  /*11010*/  @!P0 LDC R4, c[0x0][0xb50] ;  /* 0x0002d400ff048b82 */ /* 0x004ea20000000800 */
[----:B------:R-:W-:-:S04]  /*11020*/  IMAD.WIDE.U32 R10, R12, R217, RZ ;  /* 0x000000d90c0a7225 */ /* 0x000fc800078e00ff */
[----:B------:R-:W-:Y:S02]  /*11030*/  IMAD R13, R12, R27, R13 ;  /* 0x0000001b0c0d7224 */ /* 0x000fe400078e020d */
[----:B-1----:R-:W-:Y:S01]  /*11040*/  @P1 IMAD.HI.U32 R0, R29, R0, RZ ;  /* 0x000000001d001227 */ /* 0x002fe200078e00ff */
[----:B------:R-:W1:Y:S03]  /*11050*/  @!P0 LDC R5, c[0x0][0xb54] ;  /* 0x0002d500ff058b82 */ /* 0x000e660000000800 */
[-C--:B----4-:R-:W-:Y:S02]  /*11060*/  IMAD R25, R15, R215.reuse, RZ ;  /* 0x000000d70f197224 */ /* 0x090fe400078e02ff */
        /* <DEDUP_REMOVED lines=14> */
[----:B0-----:R-:W-:Y:S01]  /*11150*/  IMAD R0, R7, R11, RZ ;  /* 0x0000000b07007224 */ /* 0x001fe200078e02ff */
[----:B------:R-:W-:-:S05]  /*11160*/  SHF.R.S32.HI R13, RZ, 0x1f, R11 ;  /* 0x0000001fff0d7819 */ /* 0x000fca000001140b */
[C---:B------:R-:W-:Y:S02]  /*11170*/  IMAD R13, R6.reuse, R13, R0 ;  /* 0x0000000d060d7224 */ /* 0x040fe400078e0200 */
[----:B------:R-:W-:-:S04]  /*11180*/  IMAD.WIDE.U32 R6, R6, R11, R8 ;  /* 0x0000000b06067225 */ /* 0x000fc800078e0008 */
[----:B------:R-:W-:Y:S01]  /*11190*/  IMAD.IADD R0, R7, 0x1, R13 ;  /* 0x0000000107007824 */ /* 0x000fe200078e020d */
[----:B--2---:R-:W-:Y:S01]  /*111a0*/  LEA R4, P0, R6, R4, 0x2 ;  /* 0x0000000406047211 */ /* 0x004fe200078010ff */
[----:B------:R-:W-:-:S03]  /*111b0*/  IMAD.MOV.U32 R7, RZ, RZ, -0x800000 ;  /* 0xff800000ff077424 */ /* 0x000fc600078e00ff */
[----:B-1----:R-:W-:-:S05]  /*111c0*/  LEA.HI.X R5, R6, R5, R0, 0x2, P0 ;  /* 0x0000000506057211 */ /* 0x002fca00000f1400 */
[----:B------:R2:W-:Y:S04]  /*111d0*/  STG.E desc[UR40][R4.64], R7 ;  /* 0x0000000704007986 */ /* 0x0005e8000c101928 */
.L_x_9600:
[----:B------:R-:W-:Y:S05]  /*111e0*/  BSYNC B1 ;  /* 0x0000000000017941 */ /* 0x000fea0003800000 */
.L_x_9599:
[----:B------:R-:W-:Y:S05]  /*111f0*/  @P2 BRA `(.L_x_9593) ;  /* 0x0000000800842947 */ /* 0x000fea0003800000 */
[----:B------:R-:W3:Y:S01]  /*11200*/  LDC R21, c[0x0][0xbe8] ;  /* 0x0002fa00ff157b82 */ /* 0x000ee20000000800 */
[----:B--2---:R-:W-:Y:S01]  /*11210*/  SHF.R.S32.HI R5, RZ, 0x1f, R28 ;  /* 0x0000001fff057819 */ /* 0x004fe2000001141c */
[----:B------:R-:W-:Y:S02]  /*11220*/  ULDC.64 UR4, c[0x0][0xaa0] ;  /* 0x0002a80000047ab9 */ /* 0x000fe40000000a00 */
[----:B------:R-:W-:Y:S01]  /*11230*/  IMAD R0, R26, UR4, RZ ;  /* 0x000000041a007c24 */ /* 0x000fe2000f8e02ff */
[----:B------:R-:W-:Y:S01]  /*11240*/  LEA.HI R8, R5, R28, RZ, 0x3 ;  /* 0x0000001c05087211 */ /* 0x000fe200078f18ff */
[----:B------:R-:W-:-:S03]  /*11250*/  IMAD.WIDE.U32 R4, R3, UR4, RZ ;  /* 0x0000000403047c25 */ /* 0x000fc6000f8e00ff */
[----:B------:R-:W-:Y:S01]  /*11260*/  LOP3.LUT R9, R8, 0xfffffff8, RZ, 0xc0, !PT ;  /* 0xfffffff808097812 */ /* 0x000fe200078ec0ff */
[----:B------:R-:W-:Y:S01]  /*11270*/  IMAD R7, R3, UR5, R0 ;  /* 0x0000000503077c24 */ /* 0x000fe2000f8e0200 */
[----:B------:R-:W-:Y:S01]  /*11280*/  SHF.R.S32.HI R8, RZ, 0x3, R8 ;  /* 0x00000003ff087819 */ /* 0x000fe20000011408 */
[----:B------:R-:W-:Y:S02]  /*11290*/  ULDC.64 UR4, c[0x0][0xae8] ;  /* 0x0002ba0000047ab9 */ /* 0x000fe40000000a00 */
[----:B------:R-:W-:Y:S02]  /*112a0*/  IMAD.IADD R3, R28, 0x1, -R9 ;  /* 0x000000011c037824 */ /* 0x000fe400078e0a09 */
[----:B------:R-:W-:Y:S02]  /*112b0*/  IMAD.IADD R5, R5, 0x1, R7 ;  /* 0x0000000105057824 */ /* 0x000fe400078e0207 */
[----:B------:R-:W-:Y:S02]  /*112c0*/  IMAD R3, R3, 0x20, R8 ;  /* 0x0000002003037824 */ /* 0x000fe400078e0208 */
[----:B------:R-:W-:Y:S01]  /*112d0*/  IMAD.WIDE.U32 R4, R215, UR4, R4 ;  /* 0x00000004d7047c25 */ /* 0x000fe2000f8e0004 */
[----:B---3--:R-:W-:-:S03]  /*112e0*/  ISETP.NE.AND P0, PT, R21, 0x1, PT ;  /* 0x000000011500780c */ /* 0x008fc60003f05270 */
[----:B------:R-:W-:Y:S02]  /*112f0*/  IMAD R9, R222, 0x80, R3 ;  /* 0x00000080de097824 */ /* 0x000fe400078e0203 */
[----:B------:R-:W-:Y:S01]  /*11300*/  IMAD R5, R215, UR5, R5 ;  /* 0x00000005d7057c24 */ /* 0x000fe2000f8e0205 */
[----:B------:R-:W-:Y:S01]  /*11310*/  ULDC.64 UR4, c[0x0][0xaf0] ;  /* 0x0002bc0000047ab9 */ /* 0x000fe20000000a00 */
[----:B------:R-:W-:Y:S02]  /*11320*/  IMAD.MOV.U32 R3, RZ, RZ, R9 ;  /* 0x000000ffff037224 */ /* 0x000fe400078e0009 */
[----:B------:R-:W-:-:S04]  /*11330*/  IMAD.WIDE.U32 R4, R217, UR4, R4 ;  /* 0x00000004d9047c25 */ /* 0x000fc8000f8e0004 */
[----:B------:R-:W2:Y:S08]  /*11340*/  @P0 LDC R6, c[0x0][0xbec] ;  /* 0x0002fb00ff060b82 */ /* 0x000eb00000000800 */
[----:B------:R-:W3:Y:S01]  /*11350*/  @P0 LDC R11, c[0x0][0xbf0] ;  /* 0x0002fc00ff0b0b82 */ /* 0x000ee20000000800 */
[----:B--2---:R-:W-:-:S04]  /*11360*/  @P0 IMAD.HI.U32 R0, R9, R6, RZ ;  /* 0x0000000609000227 */ /* 0x004fc800078e00ff */
[----:B------:R-:W-:Y:S01]  /*11370*/  IMAD R6, R27, UR4, RZ ;  /* 0x000000041b067c24 */ /* 0x000fe2000f8e02ff */
[----:B---3--:R-:W-:-:S03]  /*11380*/  @P0 SHF.R.U32.HI R3, RZ, R11, R0 ;  /* 0x0000000bff030219 */ /* 0x008fc60000011600 */
[----:B------:R-:W-:Y:S01]  /*11390*/  IMAD R7, R217, UR5, R6 ;  /* 0x00000005d9077c24 */ /* 0x000fe2000f8e0206 */
[----:B------:R-:W-:Y:S01]  /*113a0*/  ULDC.64 UR4, c[0x0][0xae0] ;  /* 0x0002b80000047ab9 */ /* 0x000fe20000000a00 */
[--C-:B------:R-:W-:Y:S01]  /*113b0*/  SHF.R.S32.HI R0, RZ, 0x1f, R3.reuse ;  /* 0x0000001fff007819 */ /* 0x100fe20000011403 */
[----:B------:R-:W-:Y:S02]  /*113c0*/  IMAD.MOV R6, RZ, RZ, -R3 ;  /* 0x000000ffff067224 */ /* 0x000fe400078e0a03 */
[----:B------:R-:W-:Y:S02]  /*113d0*/  IMAD.IADD R5, R5, 0x1, R7 ;  /* 0x0000000105057824 */ /* 0x000fe400078e0207 */
        /* <DEDUP_REMOVED lines=11> */
[----:B------:R-:W-:Y:S02]  /*11490*/  VIADD R9, R203, 0xc0 ;  /* 0x000000c0cb097836 */ /* 0x000fe40000000000 */
[----:B------:R-:W-:Y:S01]  /*114a0*/  IMAD.IADD R5, R5, 0x1, R3 ;  /* 0x0000000105057824 */ /* 0x000fe200078e0203 */
[C---:B------:R-:W-:Y:S01]  /*114b0*/  LEA R3, P0, R4.reuse, UR4, 0x1 ;  /* 0x0000000404037c11 */ /* 0x040fe2000f8008ff */
[----:B------:R-:W-:Y:S01]  /*114c0*/  UMOV UR4, 0xffffffff ;  /* 0xffffffff00047882 */ /* 0x000fe20000000000 */
[----:B------:R-:W-:Y:S02]  /*114d0*/  SHF.R.S32.HI R6, RZ, 0x1f, R9 ;  /* 0x0000001fff067819 */ /* 0x000fe40000011409 */
[----:B------:R-:W-:Y:S01]  /*114e0*/  LEA.HI.X R4, R4, UR5, R5, 0x1, P0 ;  /* 0x0000000504047c11 */ /* 0x000fe200080f0c05 */
[----:B------:R-:W-:Y:S08]  /*114f0*/  BRA.DIV UR4, `(.L_x_9601) ;  /* 0x0000009204487947 */ /* 0x000ff0000b800000 */
[----:B------:R2:W3:Y:S04]  /*11500*/  SHFL.IDX PT, R0, R4, RZ, 0x181f ;  /* 0x00181fff04007589 */ /* 0x0004e800000e0000 */
[----:B------:R2:W4:Y:S02]  /*11510*/  SHFL.IDX PT, R14, R3, RZ, 0x181f ;  /* 0x00181fff030e7589 */ /* 0x00052400000e0000 */
.L_x_9817:
[----:B------:R-:W-:Y:S01]  /*11520*/  IMAD R20, R20, R21, RZ ;  /* 0x0000001514147224 */ /* 0x000fe200078e02ff */
[----:B------:R-:W-:Y:S01]  /*11530*/  BSSY B1, `(.L_x_9602) ;  /* 0x0000018000017945 */ /* 0x000fe20003800000 */
[----:B------:R-:W-:-:S05]  /*11540*/  IMAD R7, R222, 0x80, R8 ;  /* 0x00000080de077824 */ /* 0x000fca00078e0208 */
        /* <DEDUP_REMOVED lines=8> */
[----:B------:R-:W-:-:S05]  /*115d0*/  SHF.R.S32.HI R15, RZ, 0x1f, R214 ;  /* 0x0000001fff0f7819 */ /* 0x000fca00000114d6 */
[CC--:B----4-:R-:W-:Y:S02]  /*115e0*/  @!P3 LEA R10, P5, R203.reuse, R14.reuse, 0x1 ;  /* 0x0000000ecb0ab211 */ /* 0x0d0fe400078a08ff */
[C---:B------:R-:W-:Y:S02]  /*115f0*/  @!P2 LEA R12, P4, R214.reuse, R14, 0x1 ;  /* 0x0000000ed60ca211 */ /* 0x040fe400078808ff */
[----:B---3--:R-:W-:Y:S02]  /*11600*/  @!P3 LEA.HI.X R11, R203, R0, R5, 0x1, P5 ;  /* 0x00000000cb0bb211 */ /* 0x008fe400028f0c05 */
[----:B------:R-:W-:Y:S02]  /*11610*/  SHF.R.S32.HI R5, RZ, 0x1f, R213 ;  /* 0x0000001fff057819 */ /* 0x000fe400000114d5 */
[----:B------:R-:W-:Y:S01]  /*11620*/  @!P1 LEA R24, P5, R213, R14, 0x1 ;  /* 0x0000000ed5189211 */ /* 0x000fe200078a08ff */
[----:B------:R3:W-:Y:S01]  /*11630*/  @!P3 ST.E.128 desc[UR40][R10.64], RZ ;  /* 0x000000ff0a00b985 */ /* 0x0007e2000c101d28 */
[----:B------:R-:W-:-:S02]  /*11640*/  @!P2 LEA.HI.X R13, R214, R0, R15, 0x1, P4 ;  /* 0x00000000d60da211 */ /* 0x000fc400020f0c0f */
[----:B------:R-:W-:Y:S02]  /*11650*/  @!P0 LEA R14, P4, R9, R14, 0x1 ;  /* 0x0000000e090e8211 */ /* 0x000fe400078808ff */
[-C--:B------:R-:W-:Y:S01]  /*11660*/  @!P1 LEA.HI.X R25, R213, R0.reuse, R5, 0x1, P5 ;  /* 0x00000000d5199211 */ /* 0x080fe200028f0c05 */
[----:B------:R3:W-:Y:S01]  /*11670*/  @!P2 ST.E.128 desc[UR40][R12.64], RZ ;  /* 0x000000ff0c00a985 */ /* 0x0007e2000c101d28 */
[----:B------:R-:W-:-:S03]  /*11680*/  @!P0 LEA.HI.X R15, R9, R0, R6, 0x1, P4 ;  /* 0x00000000090f8211 */ /* 0x000fc600020f0c06 */
[----:B------:R3:W-:Y:S04]  /*11690*/  @!P1 ST.E.128 desc[UR40][R24.64], RZ ;  /* 0x000000ff18009985 */ /* 0x0007e8000c101d28 */
[----:B------:R3:W-:Y:S02]  /*116a0*/  @!P0 ST.E.128 desc[UR40][R14.64], RZ ;  /* 0x000000ff0e008985 */ /* 0x0007e4000c101d28 */
.L_x_9603:
[----:B------:R-:W-:Y:S05]  /*116b0*/  BSYNC B1 ;  /* 0x0000000000017941 */ /* 0x000fea0003800000 */
.L_x_9602:
[----:B------:R-:W-:-:S03]  /*116c0*/  UMOV UR4, 0xffffffff ;  /* 0xffffffff00047882 */ /* 0x000fc60000000000 */
[----:B------:R-:W-:Y:S05]  /*116d0*/  BRA.DIV UR4, `(.L_x_9604) ;  /* 0x0000009204047947 */ /* 0x000fea000b800000 */
[----:B---3--:R3:W0:Y:S04]  /*116e0*/  SHFL.IDX PT, R0, R4, 0x1, 0x181f ;  /* 0x00381f0004007f89 */ /* 0x00862800000e0000 */
[----:B----4-:R3:W4:Y:S02]  /*116f0*/  SHFL.IDX PT, R14, R3, 0x1, 0x181f ;  /* 0x00381f00030e7f89 */ /* 0x01072400000e0000 */
.L_x_9821:
        /* <DEDUP_REMOVED lines=13> */
[----:B0-----:R-:W-:Y:S02]  /*117d0*/  @!P3 LEA.HI.X R11, R203, R0, R8, 0x1, P5 ;  /* 0x00000000cb0bb211 */ /* 0x001fe400028f0c08 */
        /* <DEDUP_REMOVED lines=10> */
.L_x_9606:
[----:B------:R-:W-:Y:S05]  /*11880*/  BSYNC B1 ;  /* 0x0000000000017941 */ /* 0x000fea0003800000 */
.L_x_9605:
[----:B------:R-:W-:-:S03]  /*11890*/  UMOV UR4, 0xffffffff ;  /* 0xffffffff00047882 */ /* 0x000fc60000000000 */
[----:B------:R-:W-:Y:S05]  /*118a0*/  BRA.DIV UR4, `(.L_x_9607) ;  /* 0x0000008e04d87947 */ /* 0x000fea000b800000 */
[----:B0-----:R0:W0:Y:S04]  /*118b0*/  SHFL.IDX PT, R0, R4, 0x2, 0x181f ;  /* 0x00581f0004007f89 */ /* 0x00102800000e0000 */
[----:B----4-:R4:W0:Y:S02]  /*118c0*/  SHFL.IDX PT, R14, R3, 0x2, 0x181f ;  /* 0x00581f00030e7f89 */ /* 0x01082400000e0000 */
.L_x_9825:
        /* <DEDUP_REMOVED lines=11> */
[CC--:B0-----:R-:W-:Y:S02]  /*11980*/  @!P3 LEA R10, P5, R203.reuse, R14.reuse, 0x1 ;  /* 0x0000000ecb0ab211 */ /* 0x0c1fe400078a08ff */
[C---:B------:R-:W-:Y:S02]  /*11990*/  @!P2 LEA R12, P4, R214.reuse, R14, 0x1 ;  /* 0x0000000ed60ca211 */ /* 0x040fe400078808ff */
[----:B------:R-:W-:Y:S02]  /*119a0*/  @!P3 LEA.HI.X R11, R203, R0, R8, 0x1, P5 ;  /* 0x00000000cb0bb211 */ /* 0x000fe400028f0c08 */
        /* <DEDUP_REMOVED lines=10> */
.L_x_9609:
[----:B------:R-:W-:Y:S05]  /*11a50*/  BSYNC B1 ;  /* 0x0000000000017941 */ /* 0x000fea0003800000 */
.L_x_9608:
[----:B------:R-:W-:-:S03]  /*11a60*/  UMOV UR4, 0xffffffff ;  /* 0xffffffff00047882 */ /* 0x000fc60000000000 */
[----:B------:R-:W-:Y:S05]  /*11a70*/  BRA.DIV UR4, `(.L_x_9610) ;  /* 0x0000008e04ac7947 */ /* 0x000fea000b800000 */
[----:B0-----:R0:W0:Y:S04]  /*11a80*/  SHFL.IDX PT, R0, R4, 0x3, 0x181f ;  /* 0x00781f0004007f89 */ /* 0x00102800000e0000 */
[----:B------:R0:W0:Y:S02]  /*11a90*/  SHFL.IDX PT, R14, R3, 0x3, 0x181f ;  /* 0x00781f00030e7f89 */ /* 0x00002400000e0000 */
.L_x_9829:
[----:B0-234-:R-:W-:-:S05]  /*11aa0*/  VIADD R3, R7, 0x60 ;  /* 0x0000006007037836 */ /* 0x01dfca0000000000 */
        /* <DEDUP_REMOVED lines=9> */
[CC--:B------:R-:W-:Y:S02]  /*11b40*/  @!P3 LEA R4, P5, R203.reuse, R14.reuse, 0x1 ;  /* 0x0000000ecb04b211 */ /* 0x0c0fe400078a08ff */
        /* <DEDUP_REMOVED lines=12> */
.L_x_9593:
[----:B------:R-:W-:Y:S05]  /*11c10*/  BSYNC B0 ;  /* 0x0000000000007941 */ /* 0x000fea0003800000 */
.L_x_9579:
[----:B------:R-:W-:Y:S02]  /*11c20*/  ULDC UR4, c[0x0][0xc3c] ;  /* 0x00030f0000047ab9 */ /* 0x000fe40000000800 */
[----:B-1----:R-:W-:-:S13]  /*11c30*/  ISETP.GE.AND P0, PT, R155, UR4, PT ;  /* 0x000000049b007c0c */ /* 0x002fda000bf06270 */
[----:B------:R-:W-:Y:S05]  /*11c40*/  @!P0 BRA `(.L_x_9611) ;  /* 0xfffffef400d88947 */ /* 0x000fea000383ffff */
[----:B------:R-:W-:Y:S05]  /*11c50*/  BRA `(.L_x_9465) ;  /* 0x0000007c00107947 */ /* 0x000fea0003800000 */
.L_x_9463:
        /* <DEDUP_REMOVED lines=20> */
.L_x_9612:
        /* <DEDUP_REMOVED lines=43> */
.L_x_9616:
        /* <DEDUP_REMOVED lines=38> */
.L_x_9614:
        /* <DEDUP_REMOVED lines=20> */
.L_x_9617:
        /* <DEDUP_REMOVED lines=54> */
.L_x_9615:
[----:B------:R-:W-:Y:S01]  /*12750*/  IMAD.U32 R2, RZ, RZ, UR6 ;  /* 0x00000006ff027e24 */ /* 0x000fe2000f8e00ff */
[----:B------:R0:W-:Y:S04]  /*12760*/  STL [R1+0x4], RZ ;  /* 0x000004ff01007387 */ /* 0x0001e80000100800 */
[----:B------:R0:W-:Y:S04]  /*12770*/  STL [R1+0x8], RZ ;  /* 0x000008ff01007387 */ /* 0x0001e80000100800 */
[----:B------:R0:W-:Y:S02]  /*12780*/  STL [R1], R2 ;  /* 0x0000000201007387 */ /* 0x0001e40000100800 */
.L_x_9618:
        /* <DEDUP_REMOVED lines=10> */
.L_x_9613:
[----:B-1----:R-:W3:Y:S01]  /*12830*/  LDL R0, [R1+0xc] ;  /* 0x00000c0001007983 */ /* 0x002ee20000100800 */
[----:B------:R-:W-:Y:S01]  /*12840*/  ULDC UR4, c[0x0][0xc3c] ;  /* 0x00030f0000047ab9 */ /* 0x000fe20000000800 */
[----:B------:R-:W-:Y:S01]  /*12850*/  IMAD.MOV.U32 R19, RZ, RZ, RZ ;  /* 0x000000ffff137224 */ /* 0x000fe200078e00ff */
[----:B---3--:R-:W-:Y:S01]  /*12860*/  ISETP.GE.AND P0, PT, R0, UR4, PT ;  /* 0x0000000400007c0c */ /* 0x008fe2000bf06270 */
[----:B------:R-:W-:-:S05]  /*12870*/  IMAD.MOV.U32 R0, RZ, RZ, 0x1 ;  /* 0x00000001ff007424 */ /* 0x000fca00078e00ff */
[----:B------:R1:W-:Y:S04]  /*12880*/  STL [R1+0x14], R0 ;  /* 0x0000140001007387 */ /* 0x0003e80000100800 */
[----:B------:R1:W-:Y:S03]  /*12890*/  STL [R1+0x54], RZ ;  /* 0x000054ff01007387 */ /* 0x0003e60000100800 */
[----:B------:R-:W-:Y:S05]  /*128a0*/  @P0 BRA `(.L_x_9619) ;  /* 0x0000006c001c0947 */ /* 0x000fea0003800000 */
[----:B------:R-:W3:Y:S01]  /*128b0*/  S2UR UR5, SR_CgaCtaId ;  /* 0x00000000000579c3 */ /* 0x000ee20000008800 */
[C---:B-1----:R-:W-:Y:S01]  /*128c0*/  IMAD.SHL.U32 R0, R6.reuse, 0x8, RZ ;  /* 0x0000000806007824 */ /* 0x042fe200078e00ff */
[----:B------:R-:W-:Y:S01]  /*128d0*/  LOP3.LUT R4, R6, 0x7f, RZ, 0xc0, !PT ;  /* 0x0000007f06047812 */ /* 0x000fe200078ec0ff */
[----:B------:R-:W-:Y:S01]  /*128e0*/  UMOV UR4, 0x400 ;  /* 0x0000040000047882 */ /* 0x000fe20000000000 */
[----:B------:R-:W-:Y:S01]  /*128f0*/  BSSY B8, `(.L_x_9619) ;  /* 0x00006c2000087945 */ /* 0x000fe20003800000 */
[----:B------:R-:W-:Y:S01]  /*12900*/  IMAD.MOV.U32 R19, RZ, RZ, RZ ;  /* 0x000000ffff137224 */ /* 0x000fe200078e00ff */
[----:B------:R-:W-:Y:S01]  /*12910*/  LOP3.LUT R3, R0, 0x1f8, RZ, 0xc0, !PT ;  /* 0x000001f800037812 */ /* 0x000fe200078ec0ff */
[----:B0-----:R-:W-:Y:S01]  /*12920*/  IMAD.SHL.U32 R2, R4, 0x8, RZ ;  /* 0x0000000804027824 */ /* 0x001fe200078e00ff */
        /* <DEDUP_REMOVED lines=16> */
.L_x_9761:
[----:B0--3--:R-:W3:Y:S01]  /*12a30*/  LDL R0, [R1+0xc] ;  /* 0x00000c0001007983 */ /* 0x009ee20000100800 */
[----:B-1----:R-:W3:Y:S01]  /*12a40*/  LDC.64 R2, c[0x0][0xc88] ;  /* 0x00032200ff027b82 */ /* 0x002ee20000000a00 */
[----:B------:R-:W-:Y:S05]  /*12a50*/  YIELD ;  /* 0x0000000000007946 */ /* 0x000fea0003800000 */
[----:B------:R-:W-:Y:S01]  /*12a60*/  ULDC.64 UR4, c[0x0][0xa28] ;  /* 0x00028a0000047ab9 */ /* 0x000fe20000000a00 */
[----:B--2---:R-:W-:Y:S02]  /*12a70*/  CS2R R8, SRZ ;  /* 0x0000000000087805 */ /* 0x004fe4000001ff00 */
[----:B------:R-:W-:Y:S01]  /*12a80*/  ISETP.NE.U32.AND P0, PT, RZ, UR4, PT ;  /* 0x00000004ff007c0c */ /* 0x000fe2000bf05070 */
[----:B------:R-:W-:Y:S01]  /*12a90*/  ULDC.64 UR10, c[0x0][0xa18] ;  /* 0x00028600000a7ab9 */ /* 0x000fe20000000a00 */
[----:B------:R-:W-:Y:S01]  /*12aa0*/  ULDC.64 UR8, c[0x0][0xa10] ;  /* 0x0002840000087ab9 */ /* 0x000fe20000000a00 */
[----:B------:R-:W-:Y:S01]  /*12ab0*/  ULDC.64 UR6, c[0x0][0xa08] ;  /* 0x0002820000067ab9 */ /* 0x000fe20000000a00 */
[----:B---3--:R-:W-:-:S05]  /*12ac0*/  IMAD.WIDE R2, R0, 0x4, R2 ;  /* 0x0000000400027825 */ /* 0x008fca00078e0202 */
        /* <DEDUP_REMOVED lines=54> */
.L_x_9620:
        /* <DEDUP_REMOVED lines=17> */
.L_x_9621:
[----:B------:R-:W-:Y:S05]  /*12f40*/  @!P0 BRA `(.L_x_9622) ;  /* 0x00000000000c8947 */ /* 0x000fea0003800000 */
[----:B------:R-:W2:Y:S04]  /*12f50*/  LDG.E R9, desc[UR40][R6.64] ;  /* 0x0000002806097981 */ /* 0x000ea8000c1e1900 */
[----:B------:R-:W2:Y:S02]  /*12f60*/  LDG.E R6, desc[UR40][R6.64+0x4] ;  /* 0x0000042806067981 */ /* 0x000ea4000c1e1900 */
[----:B--2---:R-:W-:-:S07]  /*12f70*/  IMAD.IADD R9, R6, 0x1, -R9 ;  /* 0x0000000106097824 */ /* 0x004fce00078e0a09 */
.L_x_9622:
[----:B01----:R-:W2:Y:S01]  /*12f80*/  @P2 LDG.E R2, desc[UR40][R4.64] ;  /* 0x0000002804022981 */ /* 0x003ea2000c1e1900 */
[----:B-----5:R-:W-:-:S03]  /*12f90*/  IMAD.IADD R6, R9, 0x1, -R8 ;  /* 0x0000000109067824 */ /* 0x020fc600078e0a08 */
[----:B------:R-:W2:Y:S01]  /*12fa0*/  @P2 LDG.E R4, desc[UR40][R4.64+0x4] ;  /* 0x0000042804042981 */ /* 0x000ea2000c1e1900 */
[----:B------:R-:W-:Y:S01]  /*12fb0*/  LOP3.LUT R14, R10, 0xff, RZ, 0xc0, !PT ;  /* 0x000000ff0a0e7812 */ /* 0x000fe200078ec0ff */
[----:B------:R-:W-:Y:S01]  /*12fc0*/  BSSY B0, `(.L_x_9623) ;  /* 0x000002a000007945 */ /* 0x000fe20003800000 */
[----:B------:R-:W-:Y:S01]  /*12fd0*/  SHF.R.U32.HI R10, RZ, 0x10, R10 ;  /* 0x00000010ff0a7819 */ /* 0x000fe2000001160a */
[----:B--2---:R-:W-:-:S04]  /*12fe0*/  @P2 IMAD.IADD R11, R4, 0x1, -R2 ;  /* 0x00000001040b2824 */ /* 0x004fc800078e0a02 */
[----:B------:R-:W-:-:S04]  /*12ff0*/  IMAD.IADD R3, R6, 0x1, R11 ;  /* 0x0000000106037824 */ /* 0x000fc800078e020b */
[----:B------:R-:W-:-:S04]  /*13000*/  VIADD R2, R3, 0x5f ;  /* 0x0000005f03027836 */ /* 0x000fc80000000000 */
[----:B------:R-:W-:Y:S01]  /*13010*/  IMAD.HI R2, R2, 0x2aaaaaab, RZ ;  /* 0x2aaaaaab02027827 */ /* 0x000fe200078e02ff */
[----:B------:R-:W-:-:S04]  /*13020*/  ISETP.GE.AND P1, PT, R3, 0x1, PT ;  /* 0x000000010300780c */ /* 0x000fc80003f26270 */
[----:B------:R-:W-:-:S04]  /*13030*/  SHF.R.U32.HI R3, RZ, 0x1f, R2 ;  /* 0x0000001fff037819 */ /* 0x000fc80000011602 */
[----:B------:R-:W-:-:S05]  /*13040*/  LEA.HI.SX32 R12, R2, R3, 0x1c ;  /* 0x00000003020c7211 */ /* 0x000fca00078fe2ff */
[----:B------:R0:W-:Y:S04]  /*13050*/  STL [R1+0x38], R12 ;  /* 0x0000380c01007387 */ /* 0x0001e80000100800 */
        /* <DEDUP_REMOVED lines=32> */
.L_x_9624:
[----:B------:R-:W-:Y:S05]  /*13260*/  BSYNC B0 ;  /* 0x0000000000007941 */ /* 0x000fea0003800000 */
.L_x_9623:
[-C--:B------:R-:W-:Y:S01]  /*13270*/  IMAD R2, R14, R4.reuse, RZ ;  /* 0x000000040e027224 */ /* 0x080fe200078e02ff */
[----:B------:R-:W-:Y:S04]  /*13280*/  BSSY B0, `(.L_x_9625) ;  /* 0x0000141000007945 */ /* 0x000fe80003800000 */
[C---:B------:R-:W-:Y:S01]  /*13290*/  VIADDMNMX R4, R2.reuse, R4, R12, PT ;  /* 0x0000000402047246 */ /* 0x040fe2000380010c */
[----:B------:R-:W-:-:S04]  /*132a0*/  IMAD R2, R2, 0x60, -R6 ;  /* 0x0000006002027824 */ /* 0x000fc800078e0a06 */
[----:B------:R-:W-:Y:S01]  /*132b0*/  IMAD R6, R4, 0x60, -R6 ;  /* 0x0000006004067824 */ /* 0x000fe200078e0a06 */
[----:B------:R-:W-:-:S04]  /*132c0*/  VIMNMX R2, RZ, R2, !PT ;  /* 0x00000002ff027248 */ /* 0x000fc80007fe0100 */
[----:B------:R-:W-:-:S04]  /*132d0*/  VIMNMX R11, R6, R11, PT ;  /* 0x0000000b060b7248 */ /* 0x000fc80003fe0100 */
[----:B------:R-:W-:Y:S01]  /*132e0*/  ISETP.GT.AND P0, PT, R11, R2, PT ;  /* 0x000000020b00720c */ /* 0x000fe20003f04270 */
[----:B------:R-:W-:-:S05]  /*132f0*/  IMAD.WIDE.U32 R2, R2, -0x55555555, RZ ;  /* 0xaaaaaaab02027825 */ /* 0x000fca00078e00ff */
[----:B------:R-:W-:-:S05]  /*13300*/  SHF.R.U32.HI R3, RZ, 0x6, R3 ;  /* 0x00000006ff037819 */ /* 0x000fca0000011603 */
[----:B------:R-:W-:Y:S02]  /*13310*/  IMAD.MOV.U32 R8, RZ, RZ, R3 ;  /* 0x000000ffff087224 */ /* 0x000fe400078e0003 */
[----:B------:R-:W-:-:S04]  /*13320*/  @P0 VIADD R11, R11, 0x5f ;  /* 0x0000005f0b0b0836 */ /* 0x000fc80000000000 */
[----:B------:R-:W-:-:S05]  /*13330*/  @P0 IMAD.HI R2, R11, 0x2aaaaaab, RZ ;  /* 0x2aaaaaab0b020827 */ /* 0x000fca00078e02ff */
[----:B------:R-:W-:-:S04]  /*13340*/  @P0 SHF.R.U32.HI R4, RZ, 0x1f, R2 ;  /* 0x0000001fff040819 */ /* 0x000fc80000011602 */
[----:B------:R-:W-:Y:S02]  /*13350*/  @P0 LEA.HI.SX32 R8, R2, R4, 0x1c ;  /* 0x0000000402080211 */ /* 0x000fe400078fe2ff */
        /* <DEDUP_REMOVED lines=10> */
.L_x_9832:
[----:B-1----:R-:W-:Y:S02]  /*13400*/  ISETP.NE.AND P0, PT, R14, RZ, PT ;  /* 0x000000ff0e00720c */ /* 0x002fe40003f05270 */
[----:B------:R-:W-:-:S11]  /*13410*/  PLOP3.LUT P6, PT, PT, PT, PT, 0x8, 0x0 ;  /* 0x000000000000781c */ /* 0x000fd60003fce170 */
[----:B------:R-:W-:Y:S05]  /*13420*/  @P0 BRA `(.L_x_9628) ;  /* 0x00000000000c0947 */ /* 0x000fea0003800000 */
[----:B------:R-:W-:-:S03]  /*13430*/  UMOV UR4, 0xffffffff ;  /* 0xffffffff00047882 */ /* 0x000fc60000000000 */
[----:B------:R-:W-:Y:S05]  /*13440*/  BRA.DIV UR4, `(.L_x_9629) ;  /* 0x0000007604b47947 */ /* 0x000fea000b800000 */
[----:B------:R-:W-:-:S13]  /*13450*/  ELECT P6, URZ, PT ;  /* 0x00000000003f782f */ /* 0x000fda00038c0000 */
.L_x_9628:
        /* <DEDUP_REMOVED lines=9> */
.L_x_9835:
[----:B------:R-:W-:Y:S05]  /*134f0*/  BSYNC B1 ;  /* 0x0000000000017941 */ /* 0x000fea0003800000 */
.L_x_9630:
[----:B------:R-:W-:Y:S04]  /*13500*/  BSSY B1, `(.L_x_9632) ;  /* 0x000007f000017945 */ /* 0x000fe80003800000 */
        /* <DEDUP_REMOVED lines=11> */
.L_x_9836:
[----:B------:R-:W-:Y:S05]  /*135c0*/  BSYNC B2 ;  /* 0x0000000000027941 */ /* 0x000fea0003800000 */
.L_x_9634:
        /* <DEDUP_REMOVED lines=9> */
.L_x_9637:
[----:B------:R-:W-:Y:S05]  /*13660*/  BSYNC B2 ;  /* 0x0000000000027941 */ /* 0x000fea0003800000 */
.L_x_9636:
[----:B------:R-:W2:Y:S01]  /*13670*/  LDL R6, [R1+0x10] ;  /* 0x0000100001067983 */ /* 0x000ea20000100800 */
        /* <DEDUP_REMOVED lines=12> */
.L_x_9638:
        /* <DEDUP_REMOVED lines=13> */
.L_x_9837:
[----:B------:R-:W-:Y:S05]  /*13810*/  BSYNC B2 ;  /* 0x0000000000027941 */ /* 0x000fea0003800000 */
.L_x_9639:
        /* <DEDUP_REMOVED lines=11> */
.L_x_9642:
[----:B------:R-:W-:Y:S05]  /*138d0*/  BSYNC B2 ;  /* 0x0000000000027941 */ /* 0x000fea0003800000 */
.L_x_9641:
        /* <DEDUP_REMOVED lines=10> */
.L_x_9643:
        /* <DEDUP_REMOVED lines=15> */
.L_x_9644:
        /* <DEDUP_REMOVED lines=15> */
.L_x_9645:
        /* <DEDUP_REMOVED lines=15> */
.L_x_9646:
        /* <DEDUP_REMOVED lines=10> */
.L_x_9633:
[----:B------:R-:W-:Y:S05]  /*13cf0*/  BSYNC B1 ;  /* 0x0000000000017941 */ /* 0x000fea0003800000 */
.L_x_9632:
        /* <DEDUP_REMOVED lines=13> */
.L_x_9662:
        /* <DEDUP_REMOVED lines=13> */
.L_x_9838:
[----:B------:R-:W-:Y:S05]  /*13ea0*/  BSYNC B2 ;  /* 0x0000000000027941 */ /* 0x000fea0003800000 */
.L_x_9649:
        /* <DEDUP_REMOVED lines=9> */
.L_x_9652:
[----:B------:R-:W-:Y:S05]  /*13f40*/  BSYNC B2 ;  /* 0x0000000000027941 */ /* 0x000fea0003800000 */
.L_x_9651:
        /* <DEDUP_REMOVED lines=12> */
.L_x_9653:
        /* <DEDUP_REMOVED lines=13> */
.L_x_9839:
[----:B------:R-:W-:Y:S05]  /*140e0*/  BSYNC B2 ;  /* 0x0000000000027941 */ /* 0x000fea0003800000 */
.L_x_9654:
        /* <DEDUP_REMOVED lines=11> */
.L_x_9657:
[----:B------:R-:W-:Y:S05]  /*141a0*/  BSYNC B2 ;  /* 0x0000000000027941 */ /* 0x000fea0003800000 */
.L_x_9656:
        /* <DEDUP_REMOVED lines=10> */
.L_x_9658:
        /* <DEDUP_REMOVED lines=15> */
.L_x_9659:
        /* <DEDUP_REMOVED lines=15> */
.L_x_9660:
        /* <DEDUP_REMOVED lines=15> */
.L_x_9661:
        /* <DEDUP_REMOVED lines=10> */
.L_x_9648:
[----:B------:R-:W-:Y:S05]  /*145c0*/  BSYNC B1 ;  /* 0x0000000000017941 */ /* 0x000fea0003800000 */
.L_x_9647:
        /* <DEDUP_REMOVED lines=12> */
.L_x_9626:
[----:B------:R-:W-:Y:S05]  /*14690*/  BSYNC B0 ;  /* 0x0000000000007941 */ /* 0x000fea0003800000 */
.L_x_9625:
        /* <DEDUP_REMOVED lines=35> */
.L_x_9664:
[----:B------:R-:W-:Y:S05]  /*148d0*/  BSYNC B0 ;  /* 0x0000000000007941 */ /* 0x000fea0003800000 */
.L_x_9663:
        /* <DEDUP_REMOVED lines=27> */
.L_x_9666:
        /* <DEDUP_REMOVED lines=20> */
.L_x_9669:
[----:B------:R-:W-:Y:S05]  /*14bd0*/  BSYNC B6 ;  /* 0x0000000000067941 */ /* 0x000fea0003800000 */
.L_x_9668:
        /* <DEDUP_REMOVED lines=20> */
.L_x_9672:
        /* <DEDUP_REMOVED lines=16> */
.L_x_9671:
[----:B------:R-:W-:Y:S05]  /*14e20*/  BSYNC B6 ;  /* 0x0000000000067941 */ /* 0x000fea0003800000 */
.L_x_9670:
        /* <DEDUP_REMOVED lines=24> */
.L_x_9842:
        /* <DEDUP_REMOVED lines=11> */
.L_x_9845:
        /* <DEDUP_REMOVED lines=24> */
.L_x_9676:
[----:B-1----:R-:W2:Y:S01]  /*151e0*/  LDL R2, [R1+0x14] ;  /* 0x0000140001027983 */ /* 0x002ea20000100800 */
[----:B0-----:R-:W-:Y:S01]  /*151f0*/  IMAD R0, R19, 0x8, R18 ;  /* 0x0000000813007824 */ /* 0x001fe200078e0212 */
[----:B--2---:R-:W-:-:S04]  /*15200*/  SHF.L.U32 R2, R2, 0x1f, RZ ;  /* 0x0000001f02027819 */ /* 0x004fc800000006ff */
[----:B------:R-:W0:Y:S02]  /*15210*/  SYNCS.PHASECHK.TRANS64.TRYWAIT P0, [R0+URZ+0x22840], R2 ;  /* 0x02284002000075a7 */ /* 0x000e24000800017f */
[----:B0-----:R-:W-:Y:S05]  /*15220*/  @!P0 BRA `(.L_x_9677) ;  /* 0x0000005c00148947 */ /* 0x001fea0003800000 */
.L_x_9846:
        /* <DEDUP_REMOVED lines=11> */
.L_x_9678:
        /* <DEDUP_REMOVED lines=19> */
[----:B------:R-:W-:Y:S01]  /*15410*/  UIMAD UR11, UR11, 0x60, UR4 ;  /* 0x000000600b0b78a4 */ /* 0x000fe2000f8e0204 */
[----:B------:R1:W-:Y:S02]  /*15420*/  STL [R1+0x1c], R2 ;  /* 0x00001c0201007387 */ /* 0x0003e40000100800 */
[----:B------:R-:W-:-:S06]  /*15430*/  UMOV UR4, 0x0 ;  /* 0x0000000000047882 */ /* 0x000fcc0000000000 */
[----:B------:R1:W-:Y:S01]  /*15440*/  UTMALDG.4D [UR8], [UR6], desc[UR4] ;  /* 0x00000408060075b4 */ /* 0x0003e20008019000 */
[----:B------:R-:W-:Y:S02]  /*15450*/  NOP ;  /* 0x0000000000007918 */ /* 0x000fe40000000000 */
.L_x_9674:
        /* <DEDUP_REMOVED lines=40> */
.L_x_9680:
[----:B------:R-:W-:Y:S05]  /*156e0*/  BSYNC B6 ;  /* 0x0000000000067941 */ /* 0x000fea0003800000 */
.L_x_9679:
[----:B0-----:R-:W2:Y:S01]  /*156f0*/  LDL.LU R0, [R1+0x60] ;  /* 0x0000600001007983 */ /* 0x001ea20000300800 */
[----:B------:R-:W-:Y:S01]  /*15700*/  ULDC.64 UR4, c[0x0][0x2d8] ;  /* 0x0000b60000047ab9 */ /* 0x000fe20000000a00 */
[----:B------:R-:W0:Y:S01]  /*15710*/  LDC R8, c[0x0][0x448] ;  /* 0x00011200ff087b82 */ /* 0x000e220000000800 */
[----:B------:R-:W-:Y:S01]  /*15720*/  ULDC UR6, c[0x0][0x2b8] ;  /* 0x0000ae0000067ab9 */ /* 0x000fe20000000800 */
[----:B------:R-:W3:Y:S04]  /*15730*/  LDL.LU R5, [R1+0x50] ;  /* 0x0000500001057983 */ /* 0x000ee80000300800 */
[----:B------:R-:W3:Y:S04]  /*15740*/  LDL.LU.64 R2, [R1+0x48] ;  /* 0x0000480001027983 */ /* 0x000ee80000300a00 */
[----:B------:R-:W4:Y:S01]  /*15750*/  LDL.LU R4, [R1+0x2c] ;  /* 0x00002c0001047983 */ /* 0x000f220000300800 */
[----:B0-----:R-:W-:-:S13]  /*15760*/  ISETP.NE.AND P0, PT, R8, 0x1, PT ;  /* 0x000000010800780c */ /* 0x001fda0003f05270 */
[----:B------:R-:W0:Y:S01]  /*15770*/  @P0 LDC R7, c[0x0][0x450] ;  /* 0x00011400ff070b82 */ /* 0x000e220000000800 */
[----:B---3--:R-:W-:Y:S02]  /*15780*/  IMAD.MOV.U32 R3, RZ, RZ, R5 ;  /* 0x000000ffff037224 */ /* 0x008fe400078e0005 */
[----:B------:R-:W3:Y:S01]  /*15790*/  LDL.LU R5, [R1+0x4] ;  /* 0x0000040001057983 */ /* 0x000ee20000300800 */
[----:B------:R-:W-:-:S03]  /*157a0*/  IMAD.WIDE.U32 R2, R16, UR4, R2 ;  /* 0x0000000410027c25 */ /* 0x000fc6000f8e0002 */
[----:B------:R1:W5:Y:S01]  /*157b0*/  LDL R9, [R1+0x34] ;  /* 0x0000340001097983 */ /* 0x0003620000100800 */
[----:B------:R-:W-:Y:S01]  /*157c0*/  IMAD R3, R16, UR5, R3 ;  /* 0x0000000510037c24 */ /* 0x000fe2000f8e0203 */
[----:B------:R-:W-:Y:S02]  /*157d0*/  ULDC.64 UR4, c[0x0][0x2e0] ;  /* 0x0000b80000047ab9 */ /* 0x000fe40000000a00 */
[----:B--2---:R-:W-:Y:S02]  /*157e0*/  IMAD R0, R0, UR4, RZ ;  /* 0x0000000400007c24 */ /* 0x004fe4000f8e02ff */
[----:B----4-:R-:W-:-:S04]  /*157f0*/  IMAD.WIDE.U32 R2, R4, UR4, R2 ;  /* 0x0000000404027c25 */ /* 0x010fc8000f8e0002 */
[----:B------:R-:W-:Y:S01]  /*15800*/  IMAD R0, R4, UR5, R0 ;  /* 0x0000000504007c24 */ /* 0x000fe2000f8e0200 */
[----:B------:R-:W2:Y:S01]  /*15810*/  S2R R10, SR_TID.X ;  /* 0x00000000000a7919 */ /* 0x000ea20000002100 */
[----:B------:R-:W-:Y:S02]  /*15820*/  ULDC.64 UR4, c[0x0][0x2d0] ;  /* 0x0000b40000047ab9 */ /* 0x000fe40000000a00 */
[----:B------:R-:W-:Y:S01]  /*15830*/  IMAD.IADD R3, R3, 0x1, R0 ;  /* 0x0000000103037824 */ /* 0x000fe200078e0200 */
[----:B------:R-:W4:Y:S02]  /*15840*/  S2R R4, SR_TID.X ;  /* 0x0000000000047919 */ /* 0x000f240000002100 */
[----:B----4-:R-:W-:-:S04]  /*15850*/  LOP3.LUT R4, R4, 0x7f, RZ, 0xc0, !PT ;  /* 0x0000007f04047812 */ /* 0x010fc800078ec0ff */
[----:B------:R-:W-:Y:S02]  /*15860*/  SHF.R.U32.HI R6, RZ, 0x3, R4 ;  /* 0x00000003ff067819 */ /* 0x000fe40000011604 */
[----:B------:R-:W4:Y:S02]  /*15870*/  S2R R4, SR_TID.X ;  /* 0x0000000000047919 */ /* 0x000f240000002100 */
[----:B----4-:R-:W-:-:S05]  /*15880*/  IMAD.SHL.U32 R4, R4, 0x10, RZ ;  /* 0x0000001004047824 */ /* 0x010fca00078e00ff */
[----:B------:R-:W-:Y:S02]  /*15890*/  LOP3.LUT R4, R6, 0x70, R4, 0xf8, !PT ;  /* 0x0000007006047812 */ /* 0x000fe400078ef804 */
[----:B------:R-:W4:Y:S01]  /*158a0*/  @P0 LDC R6, c[0x0][0x44c] ;  /* 0x00011300ff060b82 */ /* 0x000f220000000800 */
[----:B--2---:R-:W-:-:S05]  /*158b0*/  IMAD.SHL.U32 R10, R10, 0x8, RZ ;  /* 0x000000080a0a7824 */ /* 0x004fca00078e00ff */
[----:B------:R-:W-:Y:S01]  /*158c0*/  LOP3.LUT R10, R10, 0x38, RZ, 0xc0, !PT ;  /* 0x000000380a0a7812 */ /* 0x000fe200078ec0ff */
[----:B---3--:R-:W-:-:S05]  /*158d0*/  IMAD.SHL.U32 R5, R5, 0x80, RZ ;  /* 0x0000008005057824 */ /* 0x008fca00078e00ff */
[----:B------:R-:W-:-:S05]  /*158e0*/  LOP3.LUT R4, R4, R5, RZ, 0xfc, !PT ;  /* 0x0000000504047212 */ /* 0x000fca00078efcff */
[----:B----4-:R-:W-:-:S04]  /*158f0*/  @P0 IMAD.HI.U32 R6, R4, R6, RZ ;  /* 0x0000000604060227 */ /* 0x010fc800078e00ff */
[----:B------:R-:W-:Y:S01]  /*15900*/  IMAD.MOV.U32 R0, RZ, RZ, R4 ;  /* 0x000000ffff007224 */ /* 0x000fe200078e0004 */
        /* <DEDUP_REMOVED lines=19> */
[----:B-1----:R-:W-:Y:S09]  /*15a40*/  BRA.DIV UR4, `(.L_x_9681) ;  /* 0x0000005604207947 */ /* 0x002ff2000b800000 */
[----:B------:R-:W2:Y:S01]  /*15a50*/  LDL.LU R6, [R1+0x58] ;  /* 0x0000580001067983 */ /* 0x000ea20000300800 */
[----:B------:R-:W0:Y:S02]  /*15a60*/  S2R R7, SR_TID.X ;  /* 0x0000000000077919 */ /* 0x000e240000002100 */
[----:B0-----:R-:W-:-:S04]  /*15a70*/  LOP3.LUT R7, R7, 0x7f, RZ, 0xc0, !PT ;  /* 0x0000007f07077812 */ /* 0x001fc800078ec0ff */
[----:B------:R-:W-:Y:S02]  /*15a80*/  SHF.R.U32.HI R11, RZ, 0x3, R7 ;  /* 0x00000003ff0b7819 */ /* 0x000fe40000011607 */
[----:B------:R-:W0:Y:S03]  /*15a90*/  SHFL.IDX PT, R7, R4, RZ, 0x181f ;  /* 0x00181fff04077589 */ /* 0x000e2600000e0000 */
[----:B------:R-:W-:-:S04]  /*15aa0*/  IMAD.IADD R0, R11, 0x1, R5 ;  /* 0x000000010b007824 */ /* 0x000fc800078e0205 */
[----:B------:R-:W-:Y:S02]  /*15ab0*/  VIADD R5, R0, 0x10 ;  /* 0x0000001000057836 */ /* 0x000fe40000000000 */
        /* <DEDUP_REMOVED lines=65> */
.L_x_9863:
        /* <DEDUP_REMOVED lines=10> */
.L_x_9682:
        /* <DEDUP_REMOVED lines=18> */
.L_x_9864:
[----:B------:R-:W-:Y:S05]  /*16090*/  BSYNC B0 ;  /* 0x0000000000007941 */ /* 0x000fea0003800000 */
.L_x_9683:
[----:B------:R-:W2:Y:S01]  /*160a0*/  LDL R2, [R1+0x1c] ;  /* 0x00001c0001027983 */ /* 0x000ea20000100800 */
[----:B------:R-:W-:Y:S01]  /*160b0*/  BSSY B0, `(.L_x_9685) ;  /* 0x000005a000007945 */ /* 0x000fe20003800000 */
[----:B--2---:R-:W-:-:S13]  /*160c0*/  LOP3.LUT P0, RZ, R2, 0x1, RZ, 0xc0, !PT ;  /* 0x0000000102ff7812 */ /* 0x004fda000780c0ff */
        /* <DEDUP_REMOVED lines=10> */
.L_x_9865:
[----:B------:R-:W-:Y:S05]  /*16170*/  BSYNC B1 ;  /* 0x0000000000017941 */ /* 0x000fea0003800000 */
.L_x_9687:
        /* <DEDUP_REMOVED lines=9> */
.L_x_9690:
[----:B------:R-:W-:Y:S05]  /*16210*/  BSYNC B1 ;  /* 0x0000000000017941 */ /* 0x000fea0003800000 */
.L_x_9689:
        /* <DEDUP_REMOVED lines=12> */
.L_x_9691:
        /* <DEDUP_REMOVED lines=15> */
.L_x_9692:
        /* <DEDUP_REMOVED lines=15> */
.L_x_9693:
        /* <DEDUP_REMOVED lines=15> */
.L_x_9694:
        /* <DEDUP_REMOVED lines=10> */
.L_x_9686:
[----:B------:R-:W-:Y:S05]  /*16650*/  BSYNC B0 ;  /* 0x0000000000007941 */ /* 0x000fea0003800000 */
.L_x_9685:
        /* <DEDUP_REMOVED lines=9> */
[----:B------:R-:W-:Y:S01]  /*166f0*/  BSSY B2, `(.L_x_9697) ;  /* 0x00000a9000027945 */ /* 0x000fe20003800000 */
[----:B--2---:R-:W-:-:S04]  /*16700*/  VIADD R2, R7, 0x1 ;  /* 0x0000000107027836 */ /* 0x004fc80000000000 */
[----:B---3--:R-:W-:-:S05]  /*16710*/  IMAD R2, R2, R6, RZ ;  /* 0x0000000602027224 */ /* 0x008fca00078e02ff */
[----:B----4-:R-:W-:Y:S02]  /*16720*/  VIMNMX R4, R4, R2, PT ;  /* 0x0000000204047248 */ /* 0x010fe40003fe0100 */
[----:B------:R-:W-:-:S03]  /*16730*/  LOP3.LUT R2, RZ, R5, RZ, 0x33, !PT ;  /* 0x00000005ff027212 */ /* 0x000fc600078e33ff */
        /* <DEDUP_REMOVED lines=40> */
.L_x_9701:
        /* <DEDUP_REMOVED lines=8> */
.L_x_9866:
[----:B------:R-:W-:Y:S05]  /*16a40*/  BSYNC B3 ;  /* 0x0000000000037941 */ /* 0x000fea0003800000 */
.L_x_9702:
        /* <DEDUP_REMOVED lines=9> */
.L_x_9705:
[----:B------:R-:W-:Y:S05]  /*16ae0*/  BSYNC B3 ;  /* 0x0000000000037941 */ /* 0x000fea0003800000 */
.L_x_9704:
        /* <DEDUP_REMOVED lines=12> */
.L_x_9706:
        /* <DEDUP_REMOVED lines=13> */
.L_x_9867:
[----:B------:R-:W-:Y:S05]  /*16c80*/  BSYNC B3 ;  /* 0x0000000000037941 */ /* 0x000fea0003800000 */
.L_x_9707:
        /* <DEDUP_REMOVED lines=11> */
.L_x_9710:
[----:B------:R-:W-:Y:S05]  /*16d40*/  BSYNC B3 ;  /* 0x0000000000037941 */ /* 0x000fea0003800000 */
.L_x_9709:
        /* <DEDUP_REMOVED lines=9> */
.L_x_9711:
        /* <DEDUP_REMOVED lines=15> */
.L_x_9712:
        /* <DEDUP_REMOVED lines=15> */
.L_x_9713:
        /* <DEDUP_REMOVED lines=15> */
.L_x_9714:
        /* <DEDUP_REMOVED lines=10> */
.L_x_9700:
[----:B------:R-:W-:Y:S05]  /*17150*/  BSYNC B1 ;  /* 0x0000000000017941 */ /* 0x000fea0003800000 */
.L_x_9699:
[----:B------:R-:W2:Y:S02]  /*17160*/  LDL.LU R5, [R1+0x40] ;  /* 0x0000400001057983 */ /* 0x000ea40000300800 */
[----:B--2---:R-:W-:-:S07]  /*17170*/  VIADD R0, R5, 0xfffffffd ;  /* 0xfffffffd05007836 */ /* 0x004fce0000000000 */
.L_x_9698:
[----:B------:R-:W-:Y:S05]  /*17180*/  BSYNC B2 ;  /* 0x0000000000027941 */ /* 0x000fea0003800000 */
.L_x_9697:
[----:B------:R-:W-:Y:S01]  /*17190*/  VIADD R8, R8, 0xfffffffe ;  /* 0xfffffffe08087836 */ /* 0x000fe20000000000 */
[----:B------:R-:W-:-:S04]  /*171a0*/  LOP3.LUT R4, RZ, R4, RZ, 0x33, !PT ;  /* 0x00000004ff047212 */ /* 0x000fc800078e33ff */
[----:B------:R-:W-:-:S13]  /*171b0*/  ISETP.NE.AND P0, PT, R8, R4, PT ;  /* 0x000000040800720c */ /* 0x000fda0003f05270 */
[----:B------:R-:W-:Y:S05]  /*171c0*/  @!P0 BRA `(.L_x_9696) ;  /* 0x0000001000f88947 */ /* 0x000fea0003800000 */
.L_x_9747:
        /* <DEDUP_REMOVED lines=35> */
.L_x_9717:
        /* <DEDUP_REMOVED lines=8> */
.L_x_9868:
[----:B------:R-:W-:Y:S05]  /*17480*/  BSYNC B2 ;  /* 0x0000000000027941 */ /* 0x000fea0003800000 */
.L_x_9718:
        /* <DEDUP_REMOVED lines=9> */
.L_x_9721:
[----:B------:R-:W-:Y:S05]  /*17520*/  BSYNC B2 ;  /* 0x0000000000027941 */ /* 0x000fea0003800000 */
.L_x_9720:
        /* <DEDUP_REMOVED lines=12> */
.L_x_9722:
        /* <DEDUP_REMOVED lines=13> */
.L_x_9869:
[----:B------:R-:W-:Y:S05]  /*176c0*/  BSYNC B2 ;  /* 0x0000000000027941 */ /* 0x000fea0003800000 */
.L_x_9723:
        /* <DEDUP_REMOVED lines=11> */
.L_x_9726:
[----:B------:R-:W-:Y:S05]  /*17780*/  BSYNC B2 ;  /* 0x0000000000027941 */ /* 0x000fea0003800000 */
.L_x_9725:
        /* <DEDUP_REMOVED lines=9> */
.L_x_9727:
        /* <DEDUP_REMOVED lines=15> */
.L_x_9728:
        /* <DEDUP_REMOVED lines=15> */
.L_x_9729:
        /* <DEDUP_REMOVED lines=15> */
.L_x_9730:
        /* <DEDUP_REMOVED lines=10> */
.L_x_9716:
[----:B------:R-:W-:Y:S05]  /*17b90*/  BSYNC B1 ;  /* 0x0000000000017941 */ /* 0x000fea0003800000 */
.L_x_9715:
        /* <DEDUP_REMOVED lines=35> */
.L_x_9733:
        /* <DEDUP_REMOVED lines=8> */
.L_x_9870:
[----:B------:R-:W-:Y:S05]  /*17e50*/  BSYNC B2 ;  /* 0x0000000000027941 */ /* 0x000fea0003800000 */
.L_x_9734:
        /* <DEDUP_REMOVED lines=9> */
.L_x_9737:
[----:B------:R-:W-:Y:S05]  /*17ef0*/  BSYNC B2 ;  /* 0x0000000000027941 */ /* 0x000fea0003800000 */
.L_x_9736:
        /* <DEDUP_REMOVED lines=12> */
.L_x_9738:
        /* <DEDUP_REMOVED lines=13> */
.L_x_9871:
[----:B------:R-:W-:Y:S05]  /*18090*/  BSYNC B2 ;  /* 0x0000000000027941 */ /* 0x000fea0003800000 */
.L_x_9739:
        /* <DEDUP_REMOVED lines=11> */
.L_x_9742:
[----:B------:R-:W-:Y:S05]  /*18150*/  BSYNC B2 ;  /* 0x0000000000027941 */ /* 0x000fea0003800000 */
.L_x_9741:
        /* <DEDUP_REMOVED lines=9> */
.L_x_9743:
        /* <DEDUP_REMOVED lines=15> */
.L_x_9744:
        /* <DEDUP_REMOVED lines=15> */
.L_x_9745:
        /* <DEDUP_REMOVED lines=15> */
.L_x_9746:
        /* <DEDUP_REMOVED lines=10> */
.L_x_9732:
[----:B------:R-:W-:Y:S05]  /*18560*/  BSYNC B1 ;  /* 0x0000000000017941 */ /* 0x000fea0003800000 */
.L_x_9731:
[----:B------:R-:W2:Y:S01]  /*18570*/  LDL R5, [R1+0x28] ;  /* 0x0000280001057983 */ /* 0x000ea20000100800 */
[----:B------:R-:W-:Y:S01]  /*18580*/  VIADD R0, R0, 0xfffffffe ;  /* 0xfffffffe00007836 */ /* 0x000fe20000000000 */
[----:B--2---:R-:W-:-:S13]  /*18590*/  ISETP.GT.AND P0, PT, R6, R5, PT ;  /* 0x000000050600720c */ /* 0x004fda0003f04270 */
[----:B------:R-:W-:Y:S05]  /*185a0*/  @P0 BRA `(.L_x_9747) ;  /* 0xffffffec00080947 */ /* 0x000fea000383ffff */
.L_x_9696:
[----:B------:R-:W-:Y:S05]  /*185b0*/  BSYNC B0 ;  /* 0x0000000000007941 */ /* 0x000fea0003800000 */
.L_x_9695:
        /* <DEDUP_REMOVED lines=24> */
.L_x_9749:
[----:B------:R-:W-:Y:S05]  /*18740*/  BSYNC B0 ;  /* 0x0000000000007941 */ /* 0x000fea0003800000 */
.L_x_9748:
[----:B------:R-:W-:-:S07]  /*18750*/  SEL R19, R19, RZ, P0 ;  /* 0x000000ff13137207 */ /* 0x000fce0000000000 */
.L_x_9667:
[----:B------:R-:W-:Y:S05]  /*18760*/  BSYNC B7 ;  /* 0x0000000000077941 */ /* 0x000fea0003800000 */
.L_x_9665:
[----:B--23--:R-:W2:Y:S02]  /*18770*/  LDL R0, [R1+0x1c] ;  /* 0x00001c0001007983 */ /* 0x00cea40000100800 */
        /* <DEDUP_REMOVED lines=8> */
[----:B------:R-:W2:Y:S04]  /*18800*/  LDS.128 R4, [R18+0x228d0] ;  /* 0x0228d00012047984 */ /* 0x000ea80000000c00 */
[----:B--2---:R2:W-:Y:S04]  /*18810*/  STL.64 [R1], R4 ;  /* 0x0000000401007387 */ /* 0x0045e80000100a00 */
[----:B------:R2:W-:Y:S01]  /*18820*/  STL.64 [R1+0x8], R6 ;  /* 0x0000080601007387 */ /* 0x0005e20000100a00 */
[----:B------:R-:W-:Y:S06]  /*18830*/  BAR.ARV 0x4, 0x180 ;  /* 0x0106000000007b1d */ /* 0x000fec0000002000 */
[----:B------:R-:W-:Y:S05]  /*18840*/  BRA `(.L_x_9751) ;  /* 0x0000000c00207947 */ /* 0x000fea0003800000 */
.L_x_9750:
        /* <DEDUP_REMOVED lines=46> */
.L_x_9881:
[----:B------:R-:W-:Y:S02]  /*18b30*/  ULDC UR4, c[0x0][0xc38] ;  /* 0x00030e0000047ab9 */ /* 0x000fe40000000800 */
[----:B------:R-:W-:-:S04]  /*18b40*/  IMAD.U32 R2, RZ, RZ, UR4 ;  /* 0x00000004ff027e24 */ /* 0x000fc8000f8e00ff */
[----:B-1----:R-:W-:-:S04]  /*18b50*/  IMAD R9, R9, R2, RZ ;  /* 0x0000000209097224 */ /* 0x002fc800078e02ff */
[----:B------:R-:W-:-:S05]  /*18b60*/  IMAD.IADD R0, R0, 0x1, R9 ;  /* 0x0000000100007824 */ /* 0x000fca00078e0209 */
[----:B------:R-:W-:-:S13]  /*18b70*/  ISETP.GT.AND P6, PT, R0, R5, PT ;  /* 0x000000050000720c */ /* 0x000fda0003fc4270 */
[----:B------:R-:W-:Y:S05]  /*18b80*/  @P6 BRA `(.L_x_9753) ;  /* 0x0000000000ac6947 */ /* 0x000fea0003800000 */
.L_x_9756:
        /* <DEDUP_REMOVED lines=37> */
.L_x_9889:
[----:B------:R-:W-:Y:S02]  /*18de0*/  ULDC UR4, c[0x0][0xc38] ;  /* 0x00030e0000047ab9 */ /* 0x000fe40000000800 */
[----:B------:R-:W-:-:S04]  /*18df0*/  IMAD.U32 R2, RZ, RZ, UR4 ;  /* 0x00000004ff027e24 */ /* 0x000fc8000f8e00ff */
[----:B-1----:R-:W-:-:S04]  /*18e00*/  IMAD R9, R9, R2, RZ ;  /* 0x0000000209097224 */ /* 0x002fc800078e02ff */
[----:B------:R-:W-:-:S05]  /*18e10*/  IMAD.IADD R0, R9, 0x1, R0 ;  /* 0x0000000109007824 */ /* 0x000fca00078e0200 */
[----:B------:R-:W-:-:S13]  /*18e20*/  ISETP.GT.AND P6, PT, R0, R5, PT ;  /* 0x000000050000720c */ /* 0x000fda0003fc4270 */
[----:B------:R-:W-:Y:S05]  /*18e30*/  @!P6 BRA `(.L_x_9756) ;  /* 0xfffffffc0054e947 */ /* 0x000fea000383ffff */
.L_x_9753:
        /* <DEDUP_REMOVED lines=9> */
.L_x_9894:
[----:B------:R-:W-:-:S13]  /*18ed0*/  ISETP.NE.AND P0, PT, R3, RZ, PT ;  /* 0x000000ff0300720c */ /* 0x000fda0003f05270 */
[----:B------:R-:W-:Y:S05]  /*18ee0*/  @!P0 BRA `(.L_x_9758) ;  /* 0x0000000000148947 */ /* 0x000fea0003800000 */
[----:B------:R-:W-:Y:S01]  /*18ef0*/  UMOV UR4, 0xffffffff ;  /* 0xffffffff00047882 */ /* 0x000fe20000000000 */
[----:B------:R-:W-:Y:S02]  /*18f00*/  VIADD R12, R0, 0xffffffff ;  /* 0xffffffff000c7836 */ /* 0x000fe40000000000 */
[----:B------:R-:W-:Y:S05]  /*18f10*/  BRA.DIV UR4, `(.L_x_9759) ;  /* 0x0000003604bc7947 */ /* 0x000fea000b800000 */
[----:B0-----:R0:W4:Y:S02]  /*18f20*/  SHFL.IDX PT, R7, R7, R12, 0x1f ;  /* 0x00001f0c07077589 */ /* 0x00112400000e0000 */
.L_x_9897:
[----:B----4-:R-:W-:-:S07]  /*18f30*/  IMAD.MOV.U32 R8, RZ, RZ, R7 ;  /* 0x000000ffff087224 */ /* 0x010fce00078e0007 */
.L_x_9758:
[----:B------:R-:W4:Y:S01]  /*18f40*/  LDL.LU R10, [R1+0xc] ;  /* 0x00000c00010a7983 */ /* 0x000f220000300800 */
[----:B0-2---:R-:W-:Y:S01]  /*18f50*/  IABS R7, R4 ;  /* 0x0000000400077213 */ /* 0x005fe20000000000 */
[----:B------:R-:W-:-:S03]  /*18f60*/  IMAD R9, R8, R2, R9 ;  /* 0x0000000208097224 */ /* 0x000fc600078e0209 */
[----:B------:R-:W0:Y:S01]  /*18f70*/  I2F.RP R2, R7 ;  /* 0x0000000700027306 */ /* 0x000e220000209400 */
[----:B------:R-:W-:Y:S01]  /*18f80*/  IMAD.IADD R5, R5, 0x1, -R9 ;  /* 0x0000000105057824 */ /* 0x000fe200078e0a09 */
[----:B------:R2:W-:Y:S02]  /*18f90*/  STL [R1], R9 ;  /* 0x0000000901007387 */ /* 0x0005e40000100800 */
[----:B--2---:R-:W-:-:S04]  /*18fa0*/  IABS R9, R4 ;  /* 0x0000000400097213 */ /* 0x004fc80000000000 */
        /* <DEDUP_REMOVED lines=51> */
[----:B-1----:R-:W-:-:S05]  /*192e0*/  IMAD R0, R3, 0x10000, R2 ;  /* 0x0001000003007824 */ /* 0x002fca00078e0202 */
[----:B------:R0:W-:Y:S04]  /*192f0*/  STL [R1+0x8], R0 ;  /* 0x0000080001007387 */ /* 0x0001e80000100800 */
[----:B------:R0:W-:Y:S04]  /*19300*/  STL [R1+0xc], R10 ;  /* 0x00000c0a01007387 */ /* 0x0001e80000100800 */
[----:B------:R0:W-:Y:S01]  /*19310*/  STL [R1+0x4], R4 ;  /* 0x0000040401007387 */ /* 0x0001e20000100800 */
[----:B------:R-:W-:Y:S05]  /*19320*/  BRA `(.L_x_9760) ;  /* 0x0000000000287947 */ /* 0x000fea0003800000 */
.L_x_9754:
        /* <DEDUP_REMOVED lines=10> */
.L_x_9760:
        /* <DEDUP_REMOVED lines=16> */
.L_x_9751:
[----:B------:R-:W4:Y:S01]  /*194d0*/  LDL R0, [R1+0xc] ;  /* 0x00000c0001007983 */ /* 0x000f220000100800 */
[----:B------:R-:W-:Y:S02]  /*194e0*/  ULDC UR4, c[0x0][0xc3c] ;  /* 0x00030f0000047ab9 */ /* 0x000fe40000000800 */
[----:B----4-:R-:W-:-:S13]  /*194f0*/  ISETP.GE.AND P0, PT, R0, UR4, PT ;  /* 0x0000000400007c0c */ /* 0x010fda000bf06270 */
[----:B------:R-:W-:Y:S05]  /*19500*/  @!P0 BRA `(.L_x_9761) ;  /* 0xffffff9400488947 */ /* 0x000fea000383ffff */
[----:B------:R-:W-:Y:S05]  /*19510*/  BSYNC B8 ;  /* 0x0000000000087941 */ /* 0x000fea0003800000 */
.L_x_9619:
[----:B-1----:R-:W4:Y:S01]  /*19520*/  LDL.LU R0, [R1+0x54] ;  /* 0x0000540001007983 */ /* 0x002f220000300800 */
[----:B------:R-:W-:Y:S01]  /*19530*/  BSSY B0, `(.L_x_9762) ;  /* 0x000000b000007945 */ /* 0x000fe20003800000 */
[----:B--23--:R-:W1:Y:S01]  /*19540*/  S2R R5, SR_CgaCtaId ;  /* 0x0000000000057919 */ /* 0x00ce620000008800 */
[----:B----4-:R-:W-:-:S05]  /*19550*/  VIADD R0, R0, 0x1 ;  /* 0x0000000100007836 */ /* 0x010fca0000000000 */
        /* <DEDUP_REMOVED lines=8> */
.L_x_9898:
[----:B------:R-:W-:Y:S05]  /*195e0*/  BSYNC B0 ;  /* 0x0000000000007941 */ /* 0x000fea0003800000 */
.L_x_9762:
[----:B------:R-:W-:-:S03]  /*195f0*/  UMOV UR4, 0xffffffff ;  /* 0xffffffff00047882 */ /* 0x000fc60000000000 */
[----:B------:R-:W-:Y:S05]  /*19600*/  BRA.DIV UR4, `(.L_x_9764) ;  /* 0x00000032043c7947 */ /* 0x000fea000b800000 */
[----:B------:R-:W1:Y:S02]  /*19610*/  S2R R2, SR_TID.X ;  /* 0x0000000000027919 */ /* 0x000e640000002100 */
[----:B-1----:R-:W-:-:S04]  /*19620*/  SHF.R.U32.HI R2, RZ, 0x5, R2 ;  /* 0x00000005ff027819 */ /* 0x002fc80000011602 */
[----:B------:R-:W-:-:S05]  /*19630*/  LOP3.LUT R2, R2, 0x3, RZ, 0xc0, !PT ;  /* 0x0000000302027812 */ /* 0x000fca00078ec0ff */
[----:B------:R1:W2:Y:S02]  /*19640*/  SHFL.IDX PT, R14, R2, RZ, 0x1f ;  /* 0x00001fff020e7589 */ /* 0x0002a400000e0000 */
.L_x_9901:
[----:B--2---:R-:W-:-:S13]  /*19650*/  ISETP.NE.AND P0, PT, R14, RZ, PT ;  /* 0x000000ff0e00720c */ /* 0x004fda0003f05270 */
[----:B------:R-:W-:Y:S05]  /*19660*/  @P0 BRA `(.L_x_9465) ;  /* 0x00000000008c0947 */ /* 0x000fea0003800000 */
[----:B------:R-:W-:-:S03]  /*19670*/  UMOV UR4, 0xffffffff ;  /* 0xffffffff00047882 */ /* 0x000fc60000000000 */
[----:B------:R-:W-:Y:S05]  /*19680*/  BRA.DIV UR4, `(.L_x_9765) ;  /* 0x0000003204507947 */ /* 0x000fea000b800000 */
[----:B------:R-:W-:-:S13]  /*19690*/  ELECT P6, URZ, PT ;  /* 0x00000000003f782f */ /* 0x000fda00038c0000 */
.L_x_9904:
[----:B------:R-:W-:Y:S05]  /*196a0*/  @!P6 BRA `(.L_x_9465) ;  /* 0x00000000007ce947 */ /* 0x000fea0003800000 */
[----:B------:R-:W-:-:S06]  /*196b0*/  ULOP3.LUT UR4, UR36, 0x2, URZ, 0xfc, !UPT ;  /* 0x0000000224047892 */ /* 0x000fcc000f8efc3f */
[----:B-1----:R-:W-:-:S05]  /*196c0*/  IMAD.U32 R2, RZ, RZ, UR4 ;  /* 0x00000004ff027e24 */ /* 0x002fca000f8e00ff */
[----:B------:R-:W-:-:S13]  /*196d0*/  ISETP.NE.AND P2, PT, R2, 0x3, PT ;  /* 0x000000030200780c */ /* 0x000fda0003f45270 */
[----:B------:R-:W-:Y:S05]  /*196e0*/  @!P2 BRA `(.L_x_9766) ;  /* 0x000000000004a947 */ /* 0x000fea0003800000 */
[----:B------:R-:W-:Y:S01]  /*196f0*/  BPT.TRAP 0x1 ;  /* 0x000000040000795c */ /* 0x000fe20000300000 */
.L_x_9766:
        /* <DEDUP_REMOVED lines=13> */
.L_x_9905:
[----:B------:R-:W1:Y:S02]  /*197d0*/  SYNCS.PHASECHK.TRANS64.TRYWAIT P0, [R7+URZ], R2 ;  /* 0x00000002070075a7 */ /* 0x000e64000800017f */
[----:B-1----:R-:W-:Y:S05]  /*197e0*/  @!P0 BRA `(.L_x_9768) ;  /* 0x00000030002c8947 */ /* 0x002fea0003800000 */
.L_x_9906:
[----:B------:R-:W-:Y:S05]  /*197f0*/  @!P2 BRA `(.L_x_9769) ;  /* 0x000000000004a947 */ /* 0x000fea0003800000 */
[----:B------:R-:W-:Y:S01]  /*19800*/  BPT.TRAP 0x1 ;  /* 0x000000040000795c */ /* 0x000fe20000300000 */
.L_x_9769:
[----:B------:R-:W-:-:S04]  /*19810*/  VIADD R0, R0, 0x22860 ;  /* 0x0002286000007836 */ /* 0x000fc80000000000 */
[----:B------:R-:W-:-:S04]  /*19820*/  IMAD R4, R19, 0x8, R0 ;  /* 0x0000000813047824 */ /* 0x000fc800078e0200 */
[----:B------:R-:W2:Y:S02]  /*19830*/  SYNCS.PHASECHK.TRANS64.TRYWAIT P0, [R4+URZ], R5 ;  /* 0x00000005040075a7 */ /* 0x000ea4000800017f */
[----:B--2---:R-:W-:Y:S05]  /*19840*/  @!P0 BRA `(.L_x_9770) ;  /* 0x0000003000288947 */ /* 0x004fea0003800000 */
.L_x_9907:
[----:B------:R-:W-:-:S07]  /*19850*/  IMAD R3, R3, 0x8, R0 ;  /* 0x0000000803037824 */ /* 0x000fce00078e0200 */
.L_x_9771:
[----:B---3--:R3:W4:Y:S02]  /*19860*/  SYNCS.PHASECHK.TRANS64.TRYWAIT P0, [R3+URZ], R2 ;  /* 0x00000002030075a7 */ /* 0x008724000800017f */
[----:B----4-:R-:W-:Y:S05]  /*19870*/  @!P0 NANOSLEEP.SYNCS 0x989680 ;  /* 0x009896800000895d */ /* 0x010fea0003900000 */
[----:B------:R-:W4:Y:S02]  /*19880*/  @!P0 SYNCS.PHASECHK.TRANS64 P0, [R3+URZ], R2 ;  /* 0x00000002030085a7 */ /* 0x000f24000800007f */
[----:B----4-:R-:W-:Y:S05]  /*19890*/  @!P0 BRA `(.L_x_9771) ;  /* 0xfffffffc00f08947 */ /* 0x010fea000383ffff */
.L_x_9465:
[----:B------:R-:W-:Y:S05]  /*198a0*/  BSYNC B9 ;  /* 0x0000000000097941 */ /* 0x000fea0003800000 */
.L_x_9462:
[----:B------:R-:W-:Y:S05]  /*198b0*/  EXIT ;  /* 0x000000000000794d */ /* 0x000fea0003800000 */
.L_x_9485:
[----:B0-----:R0:W1:Y:S02]  /*198c0*/  SYNCS.PHASECHK.TRANS64.TRYWAIT P6, [R95+URZ+0x22890], R106 ;  /* 0x0228906a5f0075a7 */ /* 0x00106400080c017f */
[----:B-1----:R-:W-:Y:S05]  /*198d0*/  @!P6 NANOSLEEP.SYNCS 0x989680 ;  /* 0x009896800000e95d */ /* 0x002fea0003900000 */
[----:B------:R-:W1:Y:S02]  /*198e0*/  @!P6 SYNCS.PHASECHK.TRANS64 P6, [R95+URZ+0x22890], R106 ;  /* 0x0228906a5f00e5a7 */ /* 0x000e6400080c007f */
[----:B-1----:R-:W-:Y:S05]  /*198f0*/  @!P6 BRA `(.L_x_9485) ;  /* 0xfffffffc00f0e947 */ /* 0x002fea000383ffff */
[----:B------:R-:W-:Y:S05]  /*19900*/  BRA `(.L_x_9772) ;  /* 0xfffffe98001c7947 */ /* 0x000fea000383ffff */
.L_x_9503:
[----:B0-----:R0:W1:Y:S02]  /*19910*/  SYNCS.PHASECHK.TRANS64.TRYWAIT P5, [R95+URZ+0x22890], R106 ;  /* 0x0228906a5f0075a7 */ /* 0x00106400080a017f */
[----:B-1----:R-:W-:Y:S05]  /*19920*/  @!P5 NANOSLEEP.SYNCS 0x989680 ;  /* 0x009896800000d95d */ /* 0x002fea0003900000 */
[----:B------:R-:W1:Y:S02]  /*19930*/  @!P5 SYNCS.PHASECHK.TRANS64 P5, [R95+URZ+0x22890], R106 ;  /* 0x0228906a5f00d5a7 */ /* 0x000e6400080a007f */
[----:B-1----:R-:W-:Y:S05]  /*19940*/  @!P5 BRA `(.L_x_9503) ;  /* 0xfffffffc00f0d947 */ /* 0x002fea000383ffff */
[----:B------:R-:W-:Y:S05]  /*19950*/  BRA `(.L_x_9773) ;  /* 0xfffffea800707947 */ /* 0x000fea000383ffff */
.L_x_9512:
[----:B0-----:R0:W1:Y:S02]  /*19960*/  SYNCS.PHASECHK.TRANS64.TRYWAIT P4, [R95+URZ+0x22890], R106 ;  /* 0x0228906a5f0075a7 */ /* 0x001064000808017f */
[----:B-1----:R-:W-:Y:S05]  /*19970*/  @!P4 NANOSLEEP.SYNCS 0x989680 ;  /* 0x009896800000c95d */ /* 0x002fea0003900000 */
[----:B------:R-:W1:Y:S02]  /*19980*/  @!P4 SYNCS.PHASECHK.TRANS64 P4, [R95+URZ+0x22890], R106 ;  /* 0x0228906a5f00c5a7 */ /* 0x000e64000808007f */
[----:B-1----:R-:W-:Y:S05]  /*19990*/  @!P4 BRA `(.L_x_9512) ;  /* 0xfffffffc00f0c947 */ /* 0x002fea000383ffff */
[----:B------:R-:W-:Y:S05]  /*199a0*/  BRA `(.L_x_9774) ;  /* 0xfffffeb800647947 */ /* 0x000fea000383ffff */
.L_x_9518:
[----:B--2---:R2:W3:Y:S02]  /*199b0*/  SYNCS.PHASECHK.TRANS64.TRYWAIT P3, [R95+URZ+0x228b0], R106 ;  /* 0x0228b06a5f0075a7 */ /* 0x0044e4000806017f */
[----:B---3--:R-:W-:Y:S05]  /*199c0*/  @!P3 NANOSLEEP.SYNCS 0x989680 ;  /* 0x009896800000b95d */ /* 0x008fea0003900000 */
[----:B------:R-:W3:Y:S02]  /*199d0*/  @!P3 SYNCS.PHASECHK.TRANS64 P3, [R95+URZ+0x228b0], R106 ;  /* 0x0228b06a5f00b5a7 */ /* 0x000ee4000806007f */
[----:B---3--:R-:W-:Y:S05]  /*199e0*/  @!P3 BRA `(.L_x_9518) ;  /* 0xfffffffc00f0b947 */ /* 0x008fea000383ffff */
[----:B------:R-:W-:Y:S05]  /*199f0*/  BRA `(.L_x_9775) ;  /* 0xfffffeb800f87947 */ /* 0x000fea000383ffff */
.L_x_9528:
[----:B------:R-:W-:Y:S01]  /*19a00*/  BSSY B0, `(.L_x_9776) ;  /* 0x0000007000007945 */ /* 0x000fe20003800000 */
[----:B------:R-:W-:Y:S02]  /*19a10*/  IMAD.MOV.U32 R12, RZ, RZ, RZ ;  /* 0x000000ffff0c7224 */ /* 0x000fe400078e00ff */
[----:B------:R-:W-:Y:S02]  /*19a20*/  IMAD.MOV.U32 R11, RZ, RZ, 0x1f ;  /* 0x0000001fff0b7424 */ /* 0x000fe400078e00ff */
[----:B------:R-:W-:-:S07]  /*19a30*/  IMAD.MOV.U32 R15, RZ, RZ, -0x1 ;  /* 0xffffffffff0f7424 */ /* 0x000fce00078e00ff */
[----:B-----5:R-:W-:Y:S05]  /*19a40*/  WARPSYNC.COLLECTIVE R15, `(.L_x_9777) ;  /* 0x000000000f087348 */ /* 0x020fea0003c00000 */
[----:B------:R0:W1:Y:S02]  /*19a50*/  SHFL.IDX P6, R14, R13, R12, R11 ;  /* 0x0000000c0d0e7389 */ /* 0x00006400000c000b */
[----:B01---5:R-:W-:Y:S01]  /*19a60*/  ENDCOLLECTIVE ;  /* 0x000000000000791b */ /* 0x023fe20003800000 */
.L_x_9777:
[----:B------:R-:W-:Y:S05]  /*19a70*/  BSYNC B0 ;  /* 0x0000000000007941 */ /* 0x000fea0003800000 */
.L_x_9776:
[----:B------:R-:W-:Y:S05]  /*19a80*/  BRA `(.L_x_9778) ;  /* 0xfffffec800387947 */ /* 0x000fea000383ffff */
.L_x_9540:
[----:B------:R-:W-:Y:S01]  /*19a90*/  BSSY B1, `(.L_x_9779) ;  /* 0x0000008000017945 */ /* 0x000fe20003800000 */
[----:B0-----:R-:W-:Y:S02]  /*19aa0*/  IMAD.MOV.U32 R13, RZ, RZ, R25 ;  /* 0x000000ffff0d7224 */ /* 0x001fe400078e0019 */
[----:B------:R-:W-:Y:S02]  /*19ab0*/  IMAD.MOV.U32 R12, RZ, RZ, RZ ;  /* 0x000000ffff0c7224 */ /* 0x000fe400078e00ff */
[----:B------:R-:W-:Y:S02]  /*19ac0*/  IMAD.MOV.U32 R11, RZ, RZ, 0x1c1f ;  /* 0x00001c1fff0b7424 */ /* 0x000fe400078e00ff */
[----:B------:R-:W-:-:S07]  /*19ad0*/  IMAD.MOV.U32 R15, RZ, RZ, -0x1 ;  /* 0xffffffffff0f7424 */ /* 0x000fce00078e00ff */
[----:B------:R-:W-:Y:S05]  /*19ae0*/  WARPSYNC.COLLECTIVE R15, `(.L_x_9780) ;  /* 0x000000000f087348 */ /* 0x000fea0003c00000 */
[----:B------:R0:W1:Y:S02]  /*19af0*/  SHFL.IDX P6, R14, R13, R12, R11 ;  /* 0x0000000c0d0e7389 */ /* 0x00006400000c000b */
[----:B01----:R-:W-:Y:S01]  /*19b00*/  ENDCOLLECTIVE ;  /* 0x000000000000791b */ /* 0x003fe20003800000 */
.L_x_9780:
[----:B------:R-:W-:Y:S05]  /*19b10*/  BSYNC B1 ;  /* 0x0000000000017941 */ /* 0x000fea0003800000 */
.L_x_9779:
        /* <DEDUP_REMOVED lines=8> */
.L_x_9781:
[----:B------:R-:W-:Y:S02]  /*19ba0*/  IMAD.MOV.U32 R13, RZ, RZ, R27 ;  /* 0x000000ffff0d7224 */ /* 0x000fe400078e001b */
[----:B------:R-:W-:-:S07]  /*19bb0*/  IMAD.MOV.U32 R0, RZ, RZ, R14 ;  /* 0x000000ffff007224 */ /* 0x000fce00078e000e */
[----:B------:R-:W-:Y:S05]  /*19bc0*/  WARPSYNC.COLLECTIVE R15, `(.L_x_9782) ;  /* 0x000000000f087348 */ /* 0x000fea0003c00000 */
[----:B------:R0:W1:Y:S02]  /*19bd0*/  SHFL.IDX P6, R14, R13, R12, R11 ;  /* 0x0000000c0d0e7389 */ /* 0x00006400000c000b */
[----:B01----:R-:W-:Y:S01]  /*19be0*/  ENDCOLLECTIVE ;  /* 0x000000000000791b */ /* 0x003fe20003800000 */
.L_x_9782:
[----:B------:R-:W-:Y:S02]  /*19bf0*/  IMAD.MOV.U32 R13, RZ, RZ, R26 ;  /* 0x000000ffff0d7224 */ /* 0x000fe400078e001a */
[----:B------:R-:W-:-:S07]  /*19c00*/  IMAD.MOV.U32 R5, RZ, RZ, R14 ;  /* 0x000000ffff057224 */ /* 0x000fce00078e000e */
[----:B------:R-:W-:Y:S05]  /*19c10*/  WARPSYNC.COLLECTIVE R15, `(.L_x_9783) ;  /* 0x000000000f087348 */ /* 0x000fea0003c00000 */
[----:B------:R0:W1:Y:S02]  /*19c20*/  SHFL.IDX P6, R14, R13, R12, R11 ;  /* 0x0000000c0d0e7389 */ /* 0x00006400000c000b */
[----:B01----:R-:W-:Y:S01]  /*19c30*/  ENDCOLLECTIVE ;  /* 0x000000000000791b */ /* 0x003fe20003800000 */
.L_x_9783:
[----:B------:R-:W-:Y:S05]  /*19c40*/  BRA `(.L_x_9784) ;  /* 0xfffffecc00507947 */ /* 0x000fea000383ffff */
.L_x_9544:
[----:B0-----:R0:W1:Y:S02]  /*19c50*/  SYNCS.PHASECHK.TRANS64.TRYWAIT P0, [R19+URZ+0x22800], R30 ;  /* 0x0228001e130075a7 */ /* 0x001064000800017f */
[----:B-1----:R-:W-:Y:S05]  /*19c60*/  @!P0 NANOSLEEP.SYNCS 0x989680 ;  /* 0x009896800000895d */ /* 0x002fea0003900000 */
[----:B------:R-:W1:Y:S02]  /*19c70*/  @!P0 SYNCS.PHASECHK.TRANS64 P0, [R19+URZ+0x22800], R30 ;  /* 0x0228001e130085a7 */ /* 0x000e64000800007f */
[----:B-1----:R-:W-:Y:S05]  /*19c80*/  @!P0 BRA `(.L_x_9544) ;  /* 0xfffffffc00f08947 */ /* 0x002fea000383ffff */
[----:B------:R-:W-:Y:S05]  /*19c90*/  BRA `(.L_x_9785) ;  /* 0xfffffed000707947 */ /* 0x000fea000383ffff */
.L_x_9552:
        /* <DEDUP_REMOVED lines=8> */
.L_x_9787:
[----:B------:R-:W-:Y:S05]  /*19d20*/  BSYNC B1 ;  /* 0x0000000000017941 */ /* 0x000fea0003800000 */
.L_x_9786:
        /* <DEDUP_REMOVED lines=8> */
.L_x_9788:
[----:B------:R-:W-:Y:S02]  /*19db0*/  IMAD.MOV.U32 R13, RZ, RZ, R27 ;  /* 0x000000ffff0d7224 */ /* 0x000fe400078e001b */
[----:B------:R-:W-:-:S07]  /*19dc0*/  IMAD.MOV.U32 R3, RZ, RZ, R14 ;  /* 0x000000ffff037224 */ /* 0x000fce00078e000e */
[----:B------:R-:W-:Y:S05]  /*19dd0*/  WARPSYNC.COLLECTIVE R15, `(.L_x_9789) ;  /* 0x000000000f087348 */ /* 0x000fea0003c00000 */
[----:B------:R0:W1:Y:S02]  /*19de0*/  SHFL.IDX P6, R14, R13, R12, R11 ;  /* 0x0000000c0d0e7389 */ /* 0x00006400000c000b */
[----:B01----:R-:W-:Y:S01]  /*19df0*/  ENDCOLLECTIVE ;  /* 0x000000000000791b */ /* 0x003fe20003800000 */
.L_x_9789:
[----:B------:R-:W-:Y:S02]  /*19e00*/  IMAD.MOV.U32 R13, RZ, RZ, R26 ;  /* 0x000000ffff0d7224 */ /* 0x000fe400078e001a */
[----:B------:R-:W-:-:S07]  /*19e10*/  IMAD.MOV.U32 R20, RZ, RZ, R14 ;  /* 0x000000ffff147224 */ /* 0x000fce00078e000e */
[----:B------:R-:W-:Y:S05]  /*19e20*/  WARPSYNC.COLLECTIVE R15, `(.L_x_9790) ;  /* 0x000000000f087348 */ /* 0x000fea0003c00000 */
[----:B------:R0:W1:Y:S02]  /*19e30*/  SHFL.IDX P6, R14, R13, R12, R11 ;  /* 0x0000000c0d0e7389 */ /* 0x00006400000c000b */
[----:B01----:R-:W-:Y:S01]  /*19e40*/  ENDCOLLECTIVE ;  /* 0x000000000000791b */ /* 0x003fe20003800000 */
.L_x_9790:
[----:B------:R-:W-:Y:S05]  /*19e50*/  BRA `(.L_x_9791) ;  /* 0xfffffed800d07947 */ /* 0x000fea000383ffff */
.L_x_9556:
[----:B0-----:R0:W1:Y:S02]  /*19e60*/  SYNCS.PHASECHK.TRANS64.TRYWAIT P1, [R19+URZ+0x22800], R24 ;  /* 0x02280018130075a7 */ /* 0x001064000802017f */
[----:B-1----:R-:W-:Y:S05]  /*19e70*/  @!P1 NANOSLEEP.SYNCS 0x989680 ;  /* 0x009896800000995d */ /* 0x002fea0003900000 */
[----:B------:R-:W1:Y:S02]  /*19e80*/  @!P1 SYNCS.PHASECHK.TRANS64 P1, [R19+URZ+0x22800], R24 ;  /* 0x02280018130095a7 */ /* 0x000e64000802007f */
[----:B-1----:R-:W-:Y:S05]  /*19e90*/  @!P1 BRA `(.L_x_9556) ;  /* 0xfffffffc00f09947 */ /* 0x002fea000383ffff */
[----:B------:R-:W-:Y:S05]  /*19ea0*/  BRA `(.L_x_9792) ;  /* 0xfffffedc00b07947 */ /* 0x000fea000383ffff */
.L_x_9562:
[----:B0-----:R0:W2:Y:S02]  /*19eb0*/  SYNCS.PHASECHK.TRANS64.TRYWAIT P1, [R15+URZ+0x22830], R20 ;  /* 0x022830140f0075a7 */ /* 0x0010a4000802017f */
[----:B--2---:R-:W-:Y:S05]  /*19ec0*/  @!P1 NANOSLEEP.SYNCS 0x989680 ;  /* 0x009896800000995d */ /* 0x004fea0003900000 */
[----:B------:R-:W2:Y:S02]  /*19ed0*/  @!P1 SYNCS.PHASECHK.TRANS64 P1, [R15+URZ+0x22830], R20 ;  /* 0x022830140f0095a7 */ /* 0x000ea4000802007f */
[----:B--2---:R-:W-:Y:S05]  /*19ee0*/  @!P1 BRA `(.L_x_9562) ;  /* 0xfffffffc00f09947 */ /* 0x004fea000383ffff */
[----:B------:R-:W-:Y:S05]  /*19ef0*/  BRA `(.L_x_9561) ;  /* 0xfffffee800d07947 */ /* 0x000fea000383ffff */
.L_x_9567:
[----:B-1----:R1:W2:Y:S02]  /*19f00*/  SYNCS.PHASECHK.TRANS64.TRYWAIT P2, [R15+URZ+0x22850], R20 ;  /* 0x022850140f0075a7 */ /* 0x0022a4000804017f */
[----:B--2---:R-:W-:Y:S05]  /*19f10*/  @!P2 NANOSLEEP.SYNCS 0x989680 ;  /* 0x009896800000a95d */ /* 0x004fea0003900000 */
[----:B------:R-:W2:Y:S02]  /*19f20*/  @!P2 SYNCS.PHASECHK.TRANS64 P2, [R15+URZ+0x22850], R20 ;  /* 0x022850140f00a5a7 */ /* 0x000ea4000804007f */
[----:B--2---:R-:W-:Y:S05]  /*19f30*/  @!P2 BRA `(.L_x_9567) ;  /* 0xfffffffc00f0a947 */ /* 0x004fea000383ffff */
[----:B------:R-:W-:Y:S05]  /*19f40*/  BRA `(.L_x_9566) ;  /* 0xffffff00006c7947 */ /* 0x000fea000383ffff */
.L_x_9572:
[----:B-1----:R1:W2:Y:S02]  /*19f50*/  SYNCS.PHASECHK.TRANS64.TRYWAIT P3, [R20+URZ+0x22830], R21 ;  /* 0x02283015140075a7 */ /* 0x0022a4000806017f */
[----:B--2---:R-:W-:Y:S05]  /*19f60*/  @!P3 NANOSLEEP.SYNCS 0x989680 ;  /* 0x009896800000b95d */ /* 0x004fea0003900000 */
[----:B------:R-:W2:Y:S02]  /*19f70*/  @!P3 SYNCS.PHASECHK.TRANS64 P3, [R20+URZ+0x22830], R21 ;  /* 0x022830151400b5a7 */ /* 0x000ea4000806007f */
[----:B--2---:R-:W-:Y:S05]  /*19f80*/  @!P3 BRA `(.L_x_9572) ;  /* 0xfffffffc00f0b947 */ /* 0x004fea000383ffff */
[----:B------:R-:W-:Y:S05]  /*19f90*/  BRA `(.L_x_9571) ;  /* 0xffffff0400a87947 */ /* 0x000fea000383ffff */
.L_x_9577:
[----:B--2---:R2:W3:Y:S02]  /*19fa0*/  SYNCS.PHASECHK.TRANS64.TRYWAIT P3, [R20+URZ+0x22850], R21 ;  /* 0x02285015140075a7 */ /* 0x0044e4000806017f */
[----:B---3--:R-:W-:Y:S05]  /*19fb0*/  @!P3 NANOSLEEP.SYNCS 0x989680 ;  /* 0x009896800000b95d */ /* 0x008fea0003900000 */
[----:B------:R-:W3:Y:S02]  /*19fc0*/  @!P3 SYNCS.PHASECHK.TRANS64 P3, [R20+URZ+0x22850], R21 ;  /* 0x022850151400b5a7 */ /* 0x000ee4000806007f */
[----:B---3--:R-:W-:Y:S05]  /*19fd0*/  @!P3 BRA `(.L_x_9577) ;  /* 0xfffffffc00f0b947 */ /* 0x008fea000383ffff */
[----:B------:R-:W-:Y:S05]  /*19fe0*/  BRA `(.L_x_9576) ;  /* 0xffffff2000047947 */ /* 0x000fea000383ffff */
.L_x_9583:
[----:B------:R-:W-:Y:S02]  /*19ff0*/  IMAD.MOV.U32 R13, RZ, RZ, R21 ;  /* 0x000000ffff0d7224 */ /* 0x000fe400078e0015 */
[----:B------:R-:W-:Y:S02]  /*1a000*/  IMAD.MOV.U32 R12, RZ, RZ, RZ ;  /* 0x000000ffff0c7224 */ /* 0x000fe400078e00ff */
[----:B------:R-:W-:Y:S02]  /*1a010*/  IMAD.MOV.U32 R11, RZ, RZ, 0x181f ;  /* 0x0000181fff0b7424 */ /* 0x000fe400078e00ff */
[----:B------:R-:W-:-:S07]  /*1a020*/  IMAD.MOV.U32 R15, RZ, RZ, -0x1 ;  /* 0xffffffffff0f7424 */ /* 0x000fce00078e00ff */
[----:B-----5:R-:W-:Y:S05]  /*1a030*/  WARPSYNC.COLLECTIVE R15, `(.L_x_9793) ;  /* 0x000000000f087348 */ /* 0x020fea0003c00000 */
[----:B------:R0:W1:Y:S02]  /*1a040*/  SHFL.IDX P6, R14, R13, R12, R11 ;  /* 0x0000000c0d0e7389 */ /* 0x00006400000c000b */
[----:B01---5:R-:W-:Y:S01]  /*1a050*/  ENDCOLLECTIVE ;  /* 0x000000000000791b */ /* 0x023fe20003800000 */
.L_x_9793:
[----:B------:R-:W-:Y:S02]  /*1a060*/  IMAD.MOV.U32 R13, RZ, RZ, R3 ;  /* 0x000000ffff0d7224 */ /* 0x000fe400078e0003 */
[----:B------:R-:W-:-:S07]  /*1a070*/  IMAD.MOV.U32 R20, RZ, RZ, R14 ;  /* 0x000000ffff147224 */ /* 0x000fce00078e000e */
[----:B------:R-:W-:Y:S05]  /*1a080*/  WARPSYNC.COLLECTIVE R15, `(.L_x_9794) ;  /* 0x000000000f087348 */ /* 0x000fea0003c00000 */
[----:B------:R0:W1:Y:S02]  /*1a090*/  SHFL.IDX P6, R14, R13, R12, R11 ;  /* 0x0000000c0d0e7389 */ /* 0x00006400000c000b */
[----:B01----:R-:W-:Y:S01]  /*1a0a0*/  ENDCOLLECTIVE ;  /* 0x000000000000791b */ /* 0x003fe20003800000 */
.L_x_9794:
[----:B------:R-:W-:Y:S05]  /*1a0b0*/  BRA `(.L_x_9795) ;  /* 0xffffff4800107947 */ /* 0x000fea000383ffff */
.L_x_9586:
[----:B------:R-:W-:Y:S01]  /*1a0c0*/  BSSY B1, `(.L_x_9796) ;  /* 0x0000008000017945 */ /* 0x000fe20003800000 */
[----:B------:R-:W-:Y:S02]  /*1a0d0*/  IMAD.MOV.U32 R13, RZ, RZ, R21 ;  /* 0x000000ffff0d7224 */ /* 0x000fe400078e0015 */
[----:B------:R-:W-:Y:S02]  /*1a0e0*/  IMAD.MOV.U32 R12, RZ, RZ, 0x1 ;  /* 0x00000001ff0c7424 */ /* 0x000fe400078e00ff */
[----:B------:R-:W-:Y:S02]  /*1a0f0*/  IMAD.MOV.U32 R11, RZ, RZ, 0x181f ;  /* 0x0000181fff0b7424 */ /* 0x000fe400078e00ff */
[----:B------:R-:W-:-:S07]  /*1a100*/  IMAD.MOV.U32 R15, RZ, RZ, -0x1 ;  /* 0xffffffffff0f7424 */ /* 0x000fce00078e00ff */
[----:B012---:R-:W-:Y:S05]  /*1a110*/  WARPSYNC.COLLECTIVE R15, `(.L_x_9797) ;  /* 0x000000000f087348 */ /* 0x007fea0003c00000 */
[----:B--2---:R2:W3:Y:S02]  /*1a120*/  SHFL.IDX P6, R14, R13, R12, R11 ;  /* 0x0000000c0d0e7389 */ /* 0x0044e400000c000b */
[----:B0123--:R-:W-:Y:S01]  /*1a130*/  ENDCOLLECTIVE ;  /* 0x000000000000791b */ /* 0x00ffe20003800000 */
.L_x_9797:
[----:B------:R-:W-:Y:S05]  /*1a140*/  BSYNC B1 ;  /* 0x0000000000017941 */ /* 0x000fea0003800000 */
.L_x_9796:
        /* <DEDUP_REMOVED lines=8> */
.L_x_9798:
[----:B------:R-:W-:Y:S05]  /*1a1d0*/  BRA `(.L_x_9799) ;  /* 0xffffff48004c7947 */ /* 0x000fea000383ffff */
.L_x_9589:
[----:B------:R-:W-:Y:S01]  /*1a1e0*/  BSSY B1, `(.L_x_9800) ;  /* 0x0000008000017945 */ /* 0x000fe20003800000 */
[----:B------:R-:W-:Y:S02]  /*1a1f0*/  IMAD.MOV.U32 R13, RZ, RZ, R21 ;  /* 0x000000ffff0d7224 */ /* 0x000fe400078e0015 */
[----:B------:R-:W-:Y:S02]  /*1a200*/  IMAD.MOV.U32 R12, RZ, RZ, 0x2 ;  /* 0x00000002ff0c7424 */ /* 0x000fe400078e00ff */
[----:B----4-:R-:W-:Y:S02]  /*1a210*/  IMAD.MOV.U32 R11, RZ, RZ, 0x181f ;  /* 0x0000181fff0b7424 */ /* 0x010fe400078e00ff */
[----:B------:R-:W-:-:S07]  /*1a220*/  IMAD.MOV.U32 R15, RZ, RZ, -0x1 ;  /* 0xffffffffff0f7424 */ /* 0x000fce00078e00ff */
[----:B0123--:R-:W-:Y:S05]  /*1a230*/  WARPSYNC.COLLECTIVE R15, `(.L_x_9801) ;  /* 0x000000000f087348 */ /* 0x00ffea0003c00000 */
[----:B--2---:R2:W4:Y:S02]  /*1a240*/  SHFL.IDX P6, R14, R13, R12, R11 ;  /* 0x0000000c0d0e7389 */ /* 0x00452400000c000b */
[----:B01234-:R-:W-:Y:S01]  /*1a250*/  ENDCOLLECTIVE ;  /* 0x000000000000791b */ /* 0x01ffe20003800000 */
.L_x_9801:
[----:B------:R-:W-:Y:S05]  /*1a260*/  BSYNC B1 ;  /* 0x0000000000017941 */ /* 0x000fea0003800000 */
.L_x_9800:
        /* <DEDUP_REMOVED lines=8> */
.L_x_9802:
[----:B------:R-:W-:Y:S05]  /*1a2f0*/  BRA `(.L_x_9803) ;  /* 0xffffff4800787947 */ /* 0x000fea000383ffff */
.L_x_9592:
[----:B------:R-:W-:Y:S01]  /*1a300*/  BSSY B1, `(.L_x_9804) ;  /* 0x0000008000017945 */ /* 0x000fe20003800000 */
[----:B------:R-:W-:Y:S02]  /*1a310*/  IMAD.MOV.U32 R13, RZ, RZ, R21 ;  /* 0x000000ffff0d7224 */ /* 0x000fe400078e0015 */
[----:B------:R-:W-:Y:S02]  /*1a320*/  IMAD.MOV.U32 R12, RZ, RZ, 0x3 ;  /* 0x00000003ff0c7424 */ /* 0x000fe400078e00ff */
[----:B0-----:R-:W-:Y:S02]  /*1a330*/  IMAD.MOV.U32 R11, RZ, RZ, 0x181f ;  /* 0x0000181fff0b7424 */ /* 0x001fe400078e00ff */
[----:B------:R-:W-:-:S07]  /*1a340*/  IMAD.MOV.U32 R15, RZ, RZ, -0x1 ;  /* 0xffffffffff0f7424 */ /* 0x000fce00078e00ff */
[----:B-1234-:R-:W-:Y:S05]  /*1a350*/  WARPSYNC.COLLECTIVE R15, `(.L_x_9805) ;  /* 0x000000000f087348 */ /* 0x01efea0003c00000 */
[----:B--2---:R0:W2:Y:S02]  /*1a360*/  SHFL.IDX P6, R14, R13, R12, R11 ;  /* 0x0000000c0d0e7389 */ /* 0x0040a400000c000b */
[----:B01234-:R-:W-:Y:S01]  /*1a370*/  ENDCOLLECTIVE ;  /* 0x000000000000791b */ /* 0x01ffe20003800000 */
.L_x_9805:
[----:B------:R-:W-:Y:S05]  /*1a380*/  BSYNC B1 ;  /* 0x0000000000017941 */ /* 0x000fea0003800000 */
.L_x_9804:
        /* <DEDUP_REMOVED lines=8> */
.L_x_9806:
[----:B------:R-:W-:Y:S05]  /*1a410*/  BRA `(.L_x_9807) ;  /* 0xffffff4800a47947 */ /* 0x000fea000383ffff */
.L_x_9594:
[----:B------:R-:W-:Y:S02]  /*1a420*/  IMAD.MOV.U32 R13, RZ, RZ, R8 ;  /* 0x000000ffff0d7224 */ /* 0x000fe400078e0008 */
[----:B------:R-:W-:Y:S02]  /*1a430*/  IMAD.MOV.U32 R12, RZ, RZ, RZ ;  /* 0x000000ffff0c7224 */ /* 0x000fe400078e00ff */
[----:B------:R-:W-:Y:S02]  /*1a440*/  IMAD.MOV.U32 R11, RZ, RZ, 0x1c1f ;  /* 0x00001c1fff0b7424 */ /* 0x000fe400078e00ff */
[----:B------:R-:W-:-:S07]  /*1a450*/  IMAD.MOV.U32 R15, RZ, RZ, -0x1 ;  /* 0xffffffffff0f7424 */ /* 0x000fce00078e00ff */
[----:B------:R-:W-:Y:S05]  /*1a460*/  WARPSYNC.COLLECTIVE R15, `(.L_x_9808) ;  /* 0x000000000f087348 */ /* 0x000fea0003c00000 */
[----:B------:R0:W1:Y:S02]  /*1a470*/  SHFL.IDX P6, R14, R13, R12, R11 ;  /* 0x0000000c0d0e7389 */ /* 0x00006400000c000b */
[----:B01----:R-:W-:Y:S01]  /*1a480*/  ENDCOLLECTIVE ;  /* 0x000000000000791b */ /* 0x003fe20003800000 */
.L_x_9808:
[----:B------:R-:W-:Y:S02]  /*1a490*/  IMAD.MOV.U32 R13, RZ, RZ, R3 ;  /* 0x000000ffff0d7224 */ /* 0x000fe400078e0003 */
[----:B------:R-:W-:-:S07]  /*1a4a0*/  IMAD.MOV.U32 R9, RZ, RZ, R14 ;  /* 0x000000ffff097224 */ /* 0x000fce00078e000e */
[----:B------:R-:W-:Y:S05]  /*1a4b0*/  WARPSYNC.COLLECTIVE R15, `(.L_x_9809) ;  /* 0x000000000f087348 */ /* 0x000fea0003c00000 */
[----:B------:R0:W1:Y:S02]  /*1a4c0*/  SHFL.IDX P6, R14, R13, R12, R11 ;  /* 0x0000000c0d0e7389 */ /* 0x00006400000c000b */
[----:B01----:R-:W-:Y:S01]  /*1a4d0*/  ENDCOLLECTIVE ;  /* 0x000000000000791b */ /* 0x003fe20003800000 */
.L_x_9809:
[----:B------:R-:W-:Y:S01]  /*1a4e0*/  IMAD.MOV.U32 R11, RZ, RZ, R14 ;  /* 0x000000ffff0b7224 */ /* 0x000fe200078e000e */
[----:B------:R-:W-:Y:S06]  /*1a4f0*/  BRA `(.L_x_9810) ;  /* 0xffffff4c00887947 */ /* 0x000fec000383ffff */
.L_x_9597:
[----:B------:R-:W-:Y:S01]  /*1a500*/  BSSY B1, `(.L_x_9811) ;  /* 0x0000008000017945 */ /* 0x000fe20003800000 */
[----:B---3--:R-:W-:Y:S02]  /*1a510*/  IMAD.MOV.U32 R13, RZ, RZ, R8 ;  /* 0x000000ffff0d7224 */ /* 0x008fe400078e0008 */
[----:B------:R-:W-:Y:S02]  /*1a520*/  IMAD.MOV.U32 R12, RZ, RZ, 0x1 ;  /* 0x00000001ff0c7424 */ /* 0x000fe400078e00ff */
[----:B--2---:R-:W-:Y:S02]  /*1a530*/  IMAD.MOV.U32 R11, RZ, RZ, 0x1c1f ;  /* 0x00001c1fff0b7424 */ /* 0x004fe400078e00ff */
[----:B------:R-:W-:-:S07]  /*1a540*/  IMAD.MOV.U32 R15, RZ, RZ, -0x1 ;  /* 0xffffffffff0f7424 */ /* 0x000fce00078e00ff */
[----:B01----:R-:W-:Y:S05]  /*1a550*/  WARPSYNC.COLLECTIVE R15, `(.L_x_9812) ;  /* 0x000000000f087348 */ /* 0x003fea0003c00000 */
[----:B------:R2:W3:Y:S02]  /*1a560*/  SHFL.IDX P6, R14, R13, R12, R11 ;  /* 0x0000000c0d0e7389 */ /* 0x0004e400000c000b */
[----:B0123--:R-:W-:Y:S01]  /*1a570*/  ENDCOLLECTIVE ;  /* 0x000000000000791b */ /* 0x00ffe20003800000 */
.L_x_9812:
[----:B------:R-:W-:Y:S05]  /*1a580*/  BSYNC B1 ;  /* 0x0000000000017941 */ /* 0x000fea0003800000 */
.L_x_9811:
        /* <DEDUP_REMOVED lines=8> */
.L_x_9813:
[----:B------:R-:W-:Y:S05]  /*1a610*/  BRA `(.L_x_9814) ;  /* 0xffffff58007c7947 */ /* 0x000fea000383ffff */
.L_x_9601:
[----:B------:R-:W-:Y:S02]  /*1a620*/  IMAD.MOV.U32 R13, RZ, RZ, R4 ;  /* 0x000000ffff0d7224 */ /* 0x000fe400078e0004 */
[----:B------:R-:W-:Y:S02]  /*1a630*/  IMAD.MOV.U32 R12, RZ, RZ, RZ ;  /* 0x000000ffff0c7224 */ /* 0x000fe400078e00ff */
[----:B------:R-:W-:Y:S02]  /*1a640*/  IMAD.MOV.U32 R11, RZ, RZ, 0x181f ;  /* 0x0000181fff0b7424 */ /* 0x000fe400078e00ff */
[----:B------:R-:W-:-:S07]  /*1a650*/  IMAD.MOV.U32 R15, RZ, RZ, -0x1 ;  /* 0xffffffffff0f7424 */ /* 0x000fce00078e00ff */
[----:B01----:R-:W-:Y:S05]  /*1a660*/  WARPSYNC.COLLECTIVE R15, `(.L_x_9815) ;  /* 0x000000000f087348 */ /* 0x003fea0003c00000 */
[----:B------:R2:W3:Y:S02]  /*1a670*/  SHFL.IDX P6, R14, R13, R12, R11 ;  /* 0x0000000c0d0e7389 */ /* 0x0004e400000c000b */
[----:B0123--:R-:W-:Y:S01]  /*1a680*/  ENDCOLLECTIVE ;  /* 0x000000000000791b */ /* 0x00ffe20003800000 */
.L_x_9815:
[----:B------:R-:W-:Y:S02]  /*1a690*/  IMAD.MOV.U32 R13, RZ, RZ, R3 ;  /* 0x000000ffff0d7224 */ /* 0x000fe400078e0003 */
[----:B------:R-:W-:-:S07]  /*1a6a0*/  IMAD.MOV.U32 R0, RZ, RZ, R14 ;  /* 0x000000ffff007224 */ /* 0x000fce00078e000e */
[----:B------:R-:W-:Y:S05]  /*1a6b0*/  WARPSYNC.COLLECTIVE R15, `(.L_x_9816) ;  /* 0x000000000f087348 */ /* 0x000fea0003c00000 */
[----:B------:R0:W1:Y:S02]  /*1a6c0*/  SHFL.IDX P6, R14, R13, R12, R11 ;  /* 0x0000000c0d0e7389 */ /* 0x00006400000c000b */
[----:B01----:R-:W-:Y:S01]  /*1a6d0*/  ENDCOLLECTIVE ;  /* 0x000000000000791b */ /* 0x003fe20003800000 */
.L_x_9816:
[----:B------:R-:W-:Y:S05]  /*1a6e0*/  BRA `(.L_x_9817) ;  /* 0xffffff6c008c7947 */ /* 0x000fea000383ffff */
.L_x_9604:
[----:B------:R-:W-:Y:S01]  /*1a6f0*/  BSSY B1, `(.L_x_9818) ;  /* 0x0000008000017945 */ /* 0x000fe20003800000 */
[----:B---3--:R-:W-:Y:S02]  /*1a700*/  IMAD.MOV.U32 R13, RZ, RZ, R4 ;  /* 0x000000ffff0d7224 */ /* 0x008fe400078e0004 */
[----:B------:R-:W-:Y:S02]  /*1a710*/  IMAD.MOV.U32 R12, RZ, RZ, 0x1 ;  /* 0x00000001ff0c7424 */ /* 0x000fe400078e00ff */
[----:B------:R-:W-:Y:S02]  /*1a720*/  IMAD.MOV.U32 R11, RZ, RZ, 0x181f ;  /* 0x0000181fff0b7424 */ /* 0x000fe400078e00ff */
[----:B------:R-:W-:-:S07]  /*1a730*/  IMAD.MOV.U32 R15, RZ, RZ, -0x1 ;  /* 0xffffffffff0f7424 */ /* 0x000fce00078e00ff */
[----:B012-4-:R-:W-:Y:S05]  /*1a740*/  WARPSYNC.COLLECTIVE R15, `(.L_x_9819) ;  /* 0x000000000f087348 */ /* 0x017fea0003c00000 */
[----:B----4-:R3:W4:Y:S02]  /*1a750*/  SHFL.IDX P6, R14, R13, R12, R11 ;  /* 0x0000000c0d0e7389 */ /* 0x01072400000c000b */
[----:B01234-:R-:W-:Y:S01]  /*1a760*/  ENDCOLLECTIVE ;  /* 0x000000000000791b */ /* 0x01ffe20003800000 */
.L_x_9819:
[----:B------:R-:W-:Y:S05]  /*1a770*/  BSYNC B1 ;  /* 0x0000000000017941 */ /* 0x000fea0003800000 */
.L_x_9818:
        /* <DEDUP_REMOVED lines=8> */
.L_x_9820:
[----:B------:R-:W-:Y:S05]  /*1a800*/  BRA `(.L_x_9821) ;  /* 0xffffff6c00bc7947 */ /* 0x000fea000383ffff */
.L_x_9607:
[----:B------:R-:W-:Y:S01]  /*1a810*/  BSSY B1, `(.L_x_9822) ;  /* 0x0000008000017945 */ /* 0x000fe20003800000 */
[----:B0-----:R-:W-:Y:S02]  /*1a820*/  IMAD.MOV.U32 R13, RZ, RZ, R4 ;  /* 0x000000ffff0d7224 */ /* 0x001fe400078e0004 */
[----:B------:R-:W-:Y:S02]  /*1a830*/  IMAD.MOV.U32 R12, RZ, RZ, 0x2 ;  /* 0x00000002ff0c7424 */ /* 0x000fe400078e00ff */
[----:B------:R-:W-:Y:S02]  /*1a840*/  IMAD.MOV.U32 R11, RZ, RZ, 0x181f ;  /* 0x0000181fff0b7424 */ /* 0x000fe400078e00ff */
[----:B------:R-:W-:-:S07]  /*1a850*/  IMAD.MOV.U32 R15, RZ, RZ, -0x1 ;  /* 0xffffffffff0f7424 */ /* 0x000fce00078e00ff */
[----:B-1234-:R-:W-:Y:S05]  /*1a860*/  WARPSYNC.COLLECTIVE R15, `(.L_x_9823) ;  /* 0x000000000f087348 */ /* 0x01efea0003c00000 */
[----:B----4-:R0:W4:Y:S02]  /*1a870*/  SHFL.IDX P6, R14, R13, R12, R11 ;  /* 0x0000000c0d0e7389 */ /* 0x01012400000c000b */
[----:B01234-:R-:W-:Y:S01]  /*1a880*/  ENDCOLLECTIVE ;  /* 0x000000000000791b */ /* 0x01ffe20003800000 */
.L_x_9823:
[----:B------:R-:W-:Y:S05]  /*1a890*/  BSYNC B1 ;  /* 0x0000000000017941 */ /* 0x000fea0003800000 */
.L_x_9822:
        /* <DEDUP_REMOVED lines=8> */
.L_x_9824:
[----:B------:R-:W-:Y:S05]  /*1a920*/  BRA `(.L_x_9825) ;  /* 0xffffff6c00e87947 */ /* 0x000fea000383ffff */
.L_x_9610:
[----:B------:R-:W-:Y:S01]  /*1a930*/  BSSY B1, `(.L_x_9826) ;  /* 0x0000008000017945 */ /* 0x000fe20003800000 */
[----:B0-----:R-:W-:Y:S02]  /*1a940*/  IMAD.MOV.U32 R13, RZ, RZ, R4 ;  /* 0x000000ffff0d7224 */ /* 0x001fe400078e0004 */
[----:B------:R-:W-:Y:S02]  /*1a950*/  IMAD.MOV.U32 R12, RZ, RZ, 0x3 ;  /* 0x00000003ff0c7424 */ /* 0x000fe400078e00ff */
[----:B------:R-:W-:Y:S02]  /*1a960*/  IMAD.MOV.U32 R11, RZ, RZ, 0x181f ;  /* 0x0000181fff0b7424 */ /* 0x000fe400078e00ff */
[----:B------:R-:W-:-:S07]  /*1a970*/  IMAD.MOV.U32 R15, RZ, RZ, -0x1 ;  /* 0xffffffffff0f7424 */ /* 0x000fce00078e00ff */
[----:B-1234-:R-:W-:Y:S05]  /*1a980*/  WARPSYNC.COLLECTIVE R15, `(.L_x_9827) ;  /* 0x000000000f087348 */ /* 0x01efea0003c00000 */
[----:B------:R0:W0:Y:S02]  /*1a990*/  SHFL.IDX P6, R14, R13, R12, R11 ;  /* 0x0000000c0d0e7389 */ /* 0x00002400000c000b */
[----:B01234-:R-:W-:Y:S01]  /*1a9a0*/  ENDCOLLECTIVE ;  /* 0x000000000000791b */ /* 0x01ffe20003800000 */
.L_x_9827:
[----:B------:R-:W-:Y:S05]  /*1a9b0*/  BSYNC B1 ;  /* 0x0000000000017941 */ /* 0x000fea0003800000 */
.L_x_9826:
        /* <DEDUP_REMOVED lines=8> */
.L_x_9828:
[----:B------:R-:W-:Y:S05]  /*1aa40*/  BRA `(.L_x_9829) ;  /* 0xffffff7000147947 */ /* 0x000fea000383ffff */
.L_x_9627:
        /* <DEDUP_REMOVED lines=11> */
.L_x_9831:
[----:B------:R-:W-:Y:S05]  /*1ab00*/  BSYNC B1 ;  /* 0x0000000000017941 */ /* 0x000fea0003800000 */
.L_x_9830:
[----:B------:R-:W-:Y:S05]  /*1ab10*/  BRA `(.L_x_9832) ;  /* 0xffffff8800387947 */ /* 0x000fea000383ffff */
.L_x_9629:
[----:B------:R-:W-:Y:S01]  /*1ab20*/  BSSY B1, `(.L_x_9833) ;  /* 0x0000006000017945 */ /* 0x000fe20003800000 */
[----:B------:R-:W-:-:S07]  /*1ab30*/  IMAD.MOV.U32 R15, RZ, RZ, -0x1 ;  /* 0xffffffffff0f7424 */ /* 0x000fce00078e00ff */
[----:B0-----:R-:W-:Y:S05]  /*1ab40*/  WARPSYNC.COLLECTIVE R15, `(.L_x_9834) ;  /* 0x000000000f0c7348 */ /* 0x001fea0003c00000 */
[----:B------:R-:W-:Y:S02]  /*1ab50*/  ELECT P6, UR62, PT ;  /* 0x00000000003e782f */ /* 0x000fe400038c0000 */
[----:B------:R-:W-:Y:S01]  /*1ab60*/  MOV R14, UR62 ;  /* 0x0000003e000e7c02 */ /* 0x000fe20008000f00 */
[----:B0-----:R-:W-:Y:S10]  /*1ab70*/  ENDCOLLECTIVE ;  /* 0x000000000000791b */ /* 0x001ff40003800000 */
.L_x_9834:
[----:B------:R-:W-:Y:S05]  /*1ab80*/  BSYNC B1 ;  /* 0x0000000000017941 */ /* 0x000fea0003800000 */
.L_x_9833:
[----:B------:R-:W-:Y:S05]  /*1ab90*/  BRA `(.L_x_9628) ;  /* 0xffffff8800307947 */ /* 0x000fea000383ffff */
.L_x_9631:
[----:B0-----:R0:W1:Y:S02]  /*1aba0*/  SYNCS.PHASECHK.TRANS64.TRYWAIT P0, [R18+URZ+0x22820], R4 ;  /* 0x02282004120075a7 */ /* 0x001064000800017f */
[----:B-1----:R-:W-:Y:S05]  /*1abb0*/  @!P0 NANOSLEEP.SYNCS 0x989680 ;  /* 0x009896800000895d */ /* 0x002fea0003900000 */
[----:B------:R-:W1:Y:S02]  /*1abc0*/  @!P0 SYNCS.PHASECHK.TRANS64 P0, [R18+URZ+0x22820], R4 ;  /* 0x02282004120085a7 */ /* 0x000e64000800007f */
[----:B-1----:R-:W-:Y:S05]  /*1abd0*/  @!P0 BRA `(.L_x_9631) ;  /* 0xfffffffc00f08947 */ /* 0x002fea000383ffff */
[----:B------:R-:W-:Y:S05]  /*1abe0*/  BRA `(.L_x_9835) ;  /* 0xffffff8800407947 */ /* 0x000fea000383ffff */
.L_x_9635:
[----:B0-----:R0:W1:Y:S02]  /*1abf0*/  SYNCS.PHASECHK.TRANS64.TRYWAIT P0, [R4+URZ+0x228a0], R9 ;  /* 0x0228a009040075a7 */ /* 0x001064000800017f */
[----:B-1----:R-:W-:Y:S05]  /*1ac00*/  @!P0 NANOSLEEP.SYNCS 0x989680 ;  /* 0x009896800000895d */ /* 0x002fea0003900000 */
[----:B------:R-:W1:Y:S02]  /*1ac10*/  @!P0 SYNCS.PHASECHK.TRANS64 P0, [R4+URZ+0x228a0], R9 ;  /* 0x0228a009040085a7 */ /* 0x000e64000800007f */
[----:B-1----:R-:W-:Y:S05]  /*1ac20*/  @!P0 BRA `(.L_x_9635) ;  /* 0xfffffffc00f08947 */ /* 0x002fea000383ffff */
[----:B------:R-:W-:Y:S05]  /*1ac30*/  BRA `(.L_x_9836) ;  /* 0xffffff8800607947 */ /* 0x000fea000383ffff */
.L_x_9640:
[----:B-1----:R1:W2:Y:S02]  /*1ac40*/  SYNCS.PHASECHK.TRANS64.TRYWAIT P0, [R4+URZ+0x228c0], R9 ;  /* 0x0228c009040075a7 */ /* 0x0022a4000800017f */
[----:B--2---:R-:W-:Y:S05]  /*1ac50*/  @!P0 NANOSLEEP.SYNCS 0x989680 ;  /* 0x009896800000895d */ /* 0x004fea0003900000 */
[----:B------:R-:W2:Y:S02]  /*1ac60*/  @!P0 SYNCS.PHASECHK.TRANS64 P0, [R4+URZ+0x228c0], R9 ;  /* 0x0228c009040085a7 */ /* 0x000ea4000800007f */
[----:B--2---:R-:W-:Y:S05]  /*1ac70*/  @!P0 BRA `(.L_x_9640) ;  /* 0xfffffffc00f08947 */ /* 0x004fea000383ffff */
[----:B------:R-:W-:Y:S05]  /*1ac80*/  BRA `(.L_x_9837) ;  /* 0xffffff8800e07947 */ /* 0x000fea000383ffff */
.L_x_9650:
[----:B0-----:R0:W1:Y:S02]  /*1ac90*/  SYNCS.PHASECHK.TRANS64.TRYWAIT P2, [R5+URZ+0x228a0], R6 ;  /* 0x0228a006050075a7 */ /* 0x001064000804017f */
[----:B-1----:R-:W-:Y:S05]  /*1aca0*/  @!P2 NANOSLEEP.SYNCS 0x989680 ;  /* 0x009896800000a95d */ /* 0x002fea0003900000 */
[----:B------:R-:W1:Y:S02]  /*1acb0*/  @!P2 SYNCS.PHASECHK.TRANS64 P2, [R5+URZ+0x228a0], R6 ;  /* 0x0228a0060500a5a7 */ /* 0x000e64000804007f */
[----:B-1----:R-:W-:Y:S05]  /*1acc0*/  @!P2 BRA `(.L_x_9650) ;  /* 0xfffffffc00f0a947 */ /* 0x002fea000383ffff */
[----:B------:R-:W-:Y:S05]  /*1acd0*/  BRA `(.L_x_9838) ;  /* 0xffffff9000707947 */ /* 0x000fea000383ffff */
.L_x_9655:
[----:B-1----:R1:W2:Y:S02]  /*1ace0*/  SYNCS.PHASECHK.TRANS64.TRYWAIT P2, [R5+URZ+0x228c0], R6 ;  /* 0x0228c006050075a7 */ /* 0x0022a4000804017f */
[----:B--2---:R-:W-:Y:S05]  /*1acf0*/  @!P2 NANOSLEEP.SYNCS 0x989680 ;  /* 0x009896800000a95d */ /* 0x004fea0003900000 */
[----:B------:R-:W2:Y:S02]  /*1ad00*/  @!P2 SYNCS.PHASECHK.TRANS64 P2, [R5+URZ+0x228c0], R6 ;  /* 0x0228c0060500a5a7 */ /* 0x000ea4000804007f */
[----:B--2---:R-:W-:Y:S05]  /*1ad10*/  @!P2 BRA `(.L_x_9655) ;  /* 0xfffffffc00f0a947 */ /* 0x004fea000383ffff */
[----:B------:R-:W-:Y:S05]  /*1ad20*/  BRA `(.L_x_9839) ;  /* 0xffffff9000ec7947 */ /* 0x000fea000383ffff */
.L_x_9673:
        /* <DEDUP_REMOVED lines=11> */
.L_x_9841:
[----:B------:R-:W-:Y:S05]  /*1ade0*/  BSYNC B0 ;  /* 0x0000000000007941 */ /* 0x000fea0003800000 */
.L_x_9840:
[----:B------:R-:W-:Y:S05]  /*1adf0*/  BRA `(.L_x_9842) ;  /* 0xffffffa0006c7947 */ /* 0x000fea000383ffff */
.L_x_9675:
[----:B------:R-:W-:Y:S01]  /*1ae00*/  BSSY B0, `(.L_x_9843) ;  /* 0x0000006000007945 */ /* 0x000fe20003800000 */
[----:B------:R-:W-:-:S07]  /*1ae10*/  IMAD.MOV.U32 R15, RZ, RZ, -0x1 ;  /* 0xffffffffff0f7424 */ /* 0x000fce00078e00ff */
[----:B0-----:R-:W-:Y:S05]  /*1ae20*/  WARPSYNC.COLLECTIVE R15, `(.L_x_9844) ;  /* 0x000000000f0c7348 */ /* 0x001fea0003c00000 */
[----:B------:R-:W-:Y:S02]  /*1ae30*/  ELECT P6, UR62, PT ;  /* 0x00000000003e782f */ /* 0x000fe400038c0000 */
[----:B------:R-:W-:Y:S01]  /*1ae40*/  MOV R14, UR62 ;  /* 0x0000003e000e7c02 */ /* 0x000fe20008000f00 */
[----:B0-----:R-:W-:Y:S10]  /*1ae50*/  ENDCOLLECTIVE ;  /* 0x000000000000791b */ /* 0x001ff40003800000 */
.L_x_9844:
[----:B------:R-:W-:Y:S05]  /*1ae60*/  BSYNC B0 ;  /* 0x0000000000007941 */ /* 0x000fea0003800000 */
.L_x_9843:
[----:B------:R-:W-:Y:S05]  /*1ae70*/  BRA `(.L_x_9845) ;  /* 0xffffffa000787947 */ /* 0x000fea000383ffff */
.L_x_9677:
[----:B0-----:R0:W1:Y:S02]  /*1ae80*/  SYNCS.PHASECHK.TRANS64.TRYWAIT P0, [R0+URZ+0x22840], R2 ;  /* 0x02284002000075a7 */ /* 0x001064000800017f */
[----:B-1----:R-:W-:Y:S05]  /*1ae90*/  @!P0 NANOSLEEP.SYNCS 0x989680 ;  /* 0x009896800000895d */ /* 0x002fea0003900000 */
[----:B------:R-:W1:Y:S02]  /*1aea0*/  @!P0 SYNCS.PHASECHK.TRANS64 P0, [R0+URZ+0x22840], R2 ;  /* 0x02284002000085a7 */ /* 0x000e64000800007f */
[----:B-1----:R-:W-:Y:S05]  /*1aeb0*/  @!P0 BRA `(.L_x_9677) ;  /* 0xfffffffc00f08947 */ /* 0x002fea000383ffff */
[----:B------:R-:W-:Y:S05]  /*1aec0*/  BRA `(.L_x_9846) ;  /* 0xffffffa000d87947 */ /* 0x000fea000383ffff */
.L_x_9681:
        /* <DEDUP_REMOVED lines=15> */
.L_x_9847:
[----:B------:R-:W-:Y:S02]  /*1afc0*/  IMAD.MOV.U32 R13, RZ, RZ, R4 ;  /* 0x000000ffff0d7224 */ /* 0x000fe400078e0004 */
[----:B------:R-:W-:-:S07]  /*1afd0*/  IMAD.MOV.U32 R6, RZ, RZ, R14 ;  /* 0x000000ffff067224 */ /* 0x000fce00078e000e */
[----:B------:R-:W-:Y:S05]  /*1afe0*/  WARPSYNC.COLLECTIVE R15, `(.L_x_9848) ;  /* 0x000000000f087348 */ /* 0x000fea0003c00000 */
[----:B------:R0:W1:Y:S02]  /*1aff0*/  SHFL.IDX P6, R14, R13, R12, R11 ;  /* 0x0000000c0d0e7389 */ /* 0x00006400000c000b */
[----:B01----:R-:W-:Y:S01]  /*1b000*/  ENDCOLLECTIVE ;  /* 0x000000000000791b */ /* 0x003fe20003800000 */
.L_x_9848:
[----:B------:R-:W-:Y:S02]  /*1b010*/  IMAD.MOV.U32 R13, RZ, RZ, R3 ;  /* 0x000000ffff0d7224 */ /* 0x000fe400078e0003 */
[----:B------:R-:W-:Y:S02]  /*1b020*/  IMAD.MOV.U32 R12, RZ, RZ, 0x1 ;  /* 0x00000001ff0c7424 */ /* 0x000fe400078e00ff */
[----:B------:R-:W-:-:S07]  /*1b030*/  IMAD.MOV.U32 R7, RZ, RZ, R14 ;  /* 0x000000ffff077224 */ /* 0x000fce00078e000e */
[----:B------:R-:W-:Y:S05]  /*1b040*/  WARPSYNC.COLLECTIVE R15, `(.L_x_9849) ;  /* 0x000000000f087348 */ /* 0x000fea0003c00000 */
[----:B------:R0:W1:Y:S02]  /*1b050*/  SHFL.IDX P6, R14, R13, R12, R11 ;  /* 0x0000000c0d0e7389 */ /* 0x00006400000c000b */
[----:B01----:R-:W-:Y:S01]  /*1b060*/  ENDCOLLECTIVE ;  /* 0x000000000000791b */ /* 0x003fe20003800000 */
.L_x_9849:
        /* <DEDUP_REMOVED lines=15> */
.L_x_9850:
[----:B------:R-:W-:Y:S02]  /*1b160*/  IMAD.MOV.U32 R13, RZ, RZ, R3 ;  /* 0x000000ffff0d7224 */ /* 0x000fe400078e0003 */
[----:B------:R-:W-:Y:S02]  /*1b170*/  IMAD.MOV.U32 R12, RZ, RZ, 0x2 ;  /* 0x00000002ff0c7424 */ /* 0x000fe400078e00ff */
[----:B------:R-:W-:-:S07]  /*1b180*/  IMAD.MOV.U32 R5, RZ, RZ, R14 ;  /* 0x000000ffff057224 */ /* 0x000fce00078e000e */
[----:B------:R-:W-:Y:S05]  /*1b190*/  WARPSYNC.COLLECTIVE R15, `(.L_x_9851) ;  /* 0x000000000f087348 */ /* 0x000fea0003c00000 */
[----:B------:R0:W1:Y:S02]  /*1b1a0*/  SHFL.IDX P6, R14, R13, R12, R11 ;  /* 0x0000000c0d0e7389 */ /* 0x00006400000c000b */
[----:B01----:R-:W-:Y:S01]  /*1b1b0*/  ENDCOLLECTIVE ;  /* 0x000000000000791b */ /* 0x003fe20003800000 */
.L_x_9851:
        /* <DEDUP_REMOVED lines=15> */
.L_x_9852:
[----:B------:R-:W-:Y:S02]  /*1b2b0*/  IMAD.MOV.U32 R13, RZ, RZ, R3 ;  /* 0x000000ffff0d7224 */ /* 0x000fe400078e0003 */
[----:B------:R-:W-:Y:S02]  /*1b2c0*/  IMAD.MOV.U32 R12, RZ, RZ, 0x3 ;  /* 0x00000003ff0c7424 */ /* 0x000fe400078e00ff */
[----:B------:R-:W-:-:S07]  /*1b2d0*/  IMAD.MOV.U32 R5, RZ, RZ, R14 ;  /* 0x000000ffff057224 */ /* 0x000fce00078e000e */
[----:B------:R-:W-:Y:S05]  /*1b2e0*/  WARPSYNC.COLLECTIVE R15, `(.L_x_9853) ;  /* 0x000000000f087348 */ /* 0x000fea0003c00000 */
[----:B------:R0:W1:Y:S02]  /*1b2f0*/  SHFL.IDX P6, R14, R13, R12, R11 ;  /* 0x0000000c0d0e7389 */ /* 0x00006400000c000b */
[----:B01----:R-:W-:Y:S01]  /*1b300*/  ENDCOLLECTIVE ;  /* 0x000000000000791b */ /* 0x003fe20003800000 */
.L_x_9853:
        /* <DEDUP_REMOVED lines=15> */
.L_x_9854:
[----:B------:R-:W-:Y:S02]  /*1b400*/  IMAD.MOV.U32 R13, RZ, RZ, R3 ;  /* 0x000000ffff0d7224 */ /* 0x000fe400078e0003 */
[----:B------:R-:W-:Y:S02]  /*1b410*/  IMAD.MOV.U32 R12, RZ, RZ, 0x4 ;  /* 0x00000004ff0c7424 */ /* 0x000fe400078e00ff */
[----:B------:R-:W-:-:S07]  /*1b420*/  IMAD.MOV.U32 R5, RZ, RZ, R14 ;  /* 0x000000ffff057224 */ /* 0x000fce00078e000e */
[----:B------:R-:W-:Y:S05]  /*1b430*/  WARPSYNC.COLLECTIVE R15, `(.L_x_9855) ;  /* 0x000000000f087348 */ /* 0x000fea0003c00000 */
[----:B------:R0:W1:Y:S02]  /*1b440*/  SHFL.IDX P6, R14, R13, R12, R11 ;  /* 0x0000000c0d0e7389 */ /* 0x00006400000c000b */
[----:B01----:R-:W-:Y:S01]  /*1b450*/  ENDCOLLECTIVE ;  /* 0x000000000000791b */ /* 0x003fe20003800000 */
.L_x_9855:
        /* <DEDUP_REMOVED lines=15> */
.L_x_9856:
[----:B------:R-:W-:Y:S02]  /*1b550*/  IMAD.MOV.U32 R13, RZ, RZ, R3 ;  /* 0x000000ffff0d7224 */ /* 0x000fe400078e0003 */
[----:B------:R-:W-:Y:S02]  /*1b560*/  IMAD.MOV.U32 R12, RZ, RZ, 0x5 ;  /* 0x00000005ff0c7424 */ /* 0x000fe400078e00ff */
[----:B------:R-:W-:-:S07]  /*1b570*/  IMAD.MOV.U32 R5, RZ, RZ, R14 ;  /* 0x000000ffff057224 */ /* 0x000fce00078e000e */
[----:B------:R-:W-:Y:S05]  /*1b580*/  WARPSYNC.COLLECTIVE R15, `(.L_x_9857) ;  /* 0x000000000f087348 */ /* 0x000fea0003c00000 */
[----:B------:R0:W1:Y:S02]  /*1b590*/  SHFL.IDX P6, R14, R13, R12, R11 ;  /* 0x0000000c0d0e7389 */ /* 0x00006400000c000b */
[----:B01----:R-:W-:Y:S01]  /*1b5a0*/  ENDCOLLECTIVE ;  /* 0x000000000000791b */ /* 0x003fe20003800000 */
.L_x_9857:
        /* <DEDUP_REMOVED lines=15> */
.L_x_9858:
[----:B------:R-:W-:Y:S02]  /*1b6a0*/  IMAD.MOV.U32 R13, RZ, RZ, R3 ;  /* 0x000000ffff0d7224 */ /* 0x000fe400078e0003 */
[----:B------:R-:W-:Y:S02]  /*1b6b0*/  IMAD.MOV.U32 R12, RZ, RZ, 0x6 ;  /* 0x00000006ff0c7424 */ /* 0x000fe400078e00ff */
[----:B------:R-:W-:-:S07]  /*1b6c0*/  IMAD.MOV.U32 R5, RZ, RZ, R14 ;  /* 0x000000ffff057224 */ /* 0x000fce00078e000e */
[----:B------:R-:W-:Y:S05]  /*1b6d0*/  WARPSYNC.COLLECTIVE R15, `(.L_x_9859) ;  /* 0x000000000f087348 */ /* 0x000fea0003c00000 */
[----:B------:R0:W1:Y:S02]  /*1b6e0*/  SHFL.IDX P6, R14, R13, R12, R11 ;  /* 0x0000000c0d0e7389 */ /* 0x00006400000c000b */
[----:B01----:R-:W-:Y:S01]  /*1b6f0*/  ENDCOLLECTIVE ;  /* 0x000000000000791b */ /* 0x003fe20003800000 */
.L_x_9859:
        /* <DEDUP_REMOVED lines=13> */
.L_x_9860:
        /* <DEDUP_REMOVED lines=8> */
.L_x_9861:
        /* <DEDUP_REMOVED lines=13> */
.L_x_9862:
[----:B------:R-:W-:Y:S01]  /*1b920*/  IMAD.MOV.U32 R3, RZ, RZ, R14 ;  /* 0x000000ffff037224 */ /* 0x000fe200078e000e */
[----:B------:R-:W-:Y:S06]  /*1b930*/  BRA `(.L_x_9863) ;  /* 0xffffffa400647947 */ /* 0x000fec000383ffff */
.L_x_9684:
[----:B0-----:R0:W1:Y:S02]  /*1b940*/  SYNCS.PHASECHK.TRANS64.TRYWAIT P0, [R18+URZ+0x22820], R0 ;  /* 0x02282000120075a7 */ /* 0x001064000800017f */
[----:B-1----:R-:W-:Y:S05]  /*1b950*/  @!P0 NANOSLEEP.SYNCS 0x989680 ;  /* 0x009896800000895d */ /* 0x002fea0003900000 */
[----:B------:R-:W1:Y:S02]  /*1b960*/  @!P0 SYNCS.PHASECHK.TRANS64 P0, [R18+URZ+0x22820], R0 ;  /* 0x02282000120085a7 */ /* 0x000e64000800007f */
[----:B-1----:R-:W-:Y:S05]  /*1b970*/  @!P0 BRA `(.L_x_9684) ;  /* 0xfffffffc00f08947 */ /* 0x002fea000383ffff */
[----:B------:R-:W-:Y:S05]  /*1b980*/  BRA `(.L_x_9864) ;  /* 0xffffffa400c07947 */ /* 0x000fea000383ffff */
.L_x_9688:
[----:B0-----:R0:W1:Y:S02]  /*1b990*/  SYNCS.PHASECHK.TRANS64.TRYWAIT P0, [R2+URZ+0x22860], R0 ;  /* 0x02286000020075a7 */ /* 0x001064000800017f */
[----:B-1----:R-:W-:Y:S05]  /*1b9a0*/  @!P0 NANOSLEEP.SYNCS 0x989680 ;  /* 0x009896800000895d */ /* 0x002fea0003900000 */
[----:B------:R-:W1:Y:S02]  /*1b9b0*/  @!P0 SYNCS.PHASECHK.TRANS64 P0, [R2+URZ+0x22860], R0 ;  /* 0x02286000020085a7 */ /* 0x000e64000800007f */
[----:B-1----:R-:W-:Y:S05]  /*1b9c0*/  @!P0 BRA `(.L_x_9688) ;  /* 0xfffffffc00f08947 */ /* 0x002fea000383ffff */
[----:B------:R-:W-:Y:S05]  /*1b9d0*/  BRA `(.L_x_9865) ;  /* 0xffffffa400e47947 */ /* 0x000fea000383ffff */
.L_x_9703:
[----:B-1----:R1:W2:Y:S02]  /*1b9e0*/  SYNCS.PHASECHK.TRANS64.TRYWAIT P0, [R2+URZ+0x22840], R6 ;  /* 0x02284006020075a7 */ /* 0x0022a4000800017f */
[----:B--2---:R-:W-:Y:S05]  /*1b9f0*/  @!P0 NANOSLEEP.SYNCS 0x989680 ;  /* 0x009896800000895d */ /* 0x004fea0003900000 */
[----:B------:R-:W2:Y:S02]  /*1ba00*/  @!P0 SYNCS.PHASECHK.TRANS64 P0, [R2+URZ+0x22840], R6 ;  /* 0x02284006020085a7 */ /* 0x000ea4000800007f */
[----:B--2---:R-:W-:Y:S05]  /*1ba10*/  @!P0 BRA `(.L_x_9703) ;  /* 0xfffffffc00f08947 */ /* 0x004fea000383ffff */
[----:B------:R-:W-:Y:S05]  /*1ba20*/  BRA `(.L_x_9866) ;  /* 0xffffffb000047947 */ /* 0x000fea000383ffff */
.L_x_9708:
[----:B0-----:R0:W2:Y:S02]  /*1ba30*/  SYNCS.PHASECHK.TRANS64.TRYWAIT P0, [R2+URZ+0x22860], R6 ;  /* 0x02286006020075a7 */ /* 0x0010a4000800017f */
[----:B--2---:R-:W-:Y:S05]  /*1ba40*/  @!P0 NANOSLEEP.SYNCS 0x989680 ;  /* 0x009896800000895d */ /* 0x004fea0003900000 */
[----:B------:R-:W2:Y:S02]  /*1ba50*/  @!P0 SYNCS.PHASECHK.TRANS64 P0, [R2+URZ+0x22860], R6 ;  /* 0x02286006020085a7 */ /* 0x000ea4000800007f */
[----:B--2---:R-:W-:Y:S05]  /*1ba60*/  @!P0 BRA `(.L_x_9708) ;  /* 0xfffffffc00f08947 */ /* 0x004fea000383ffff */
[----:B------:R-:W-:Y:S05]  /*1ba70*/  BRA `(.L_x_9867) ;  /* 0xffffffb000807947 */ /* 0x000fea000383ffff */
.L_x_9719:
[----:B-1----:R1:W2:Y:S02]  /*1ba80*/  SYNCS.PHASECHK.TRANS64.TRYWAIT P0, [R3+URZ+0x22840], R2 ;  /* 0x02284002030075a7 */ /* 0x0022a4000800017f */
[----:B--2---:R-:W-:Y:S05]  /*1ba90*/  @!P0 NANOSLEEP.SYNCS 0x989680 ;  /* 0x009896800000895d */ /* 0x004fea0003900000 */
[----:B------:R-:W2:Y:S02]  /*1baa0*/  @!P0 SYNCS.PHASECHK.TRANS64 P0, [R3+URZ+0x22840], R2 ;  /* 0x02284002030085a7 */ /* 0x000ea4000800007f */
[----:B--2---:R-:W-:Y:S05]  /*1bab0*/  @!P0 BRA `(.L_x_9719) ;  /* 0xfffffffc00f08947 */ /* 0x004fea000383ffff */
[----:B------:R-:W-:Y:S05]  /*1bac0*/  BRA `(.L_x_9868) ;  /* 0xffffffb8006c7947 */ /* 0x000fea000383ffff */
.L_x_9724:
[----:B--2---:R2:W3:Y:S02]  /*1bad0*/  SYNCS.PHASECHK.TRANS64.TRYWAIT P0, [R3+URZ+0x22860], R2 ;  /* 0x02286002030075a7 */ /* 0x0044e4000800017f */
[----:B---3--:R-:W-:Y:S05]  /*1bae0*/  @!P0 NANOSLEEP.SYNCS 0x989680 ;  /* 0x009896800000895d */ /* 0x008fea0003900000 */
[----:B------:R-:W3:Y:S02]  /*1baf0*/  @!P0 SYNCS.PHASECHK.TRANS64 P0, [R3+URZ+0x22860], R2 ;  /* 0x02286002030085a7 */ /* 0x000ee4000800007f */
[----:B---3--:R-:W-:Y:S05]  /*1bb00*/  @!P0 BRA `(.L_x_9724) ;  /* 0xfffffffc00f08947 */ /* 0x008fea000383ffff */
[----:B------:R-:W-:Y:S05]  /*1bb10*/  BRA `(.L_x_9869) ;  /* 0xffffffb800e87947 */ /* 0x000fea000383ffff */
.L_x_9735:
[----:B-1----:R1:W2:Y:S02]  /*1bb20*/  SYNCS.PHASECHK.TRANS64.TRYWAIT P0, [R3+URZ+0x22840], R2 ;  /* 0x02284002030075a7 */ /* 0x0022a4000800017f */
[----:B--2---:R-:W-:Y:S05]  /*1bb30*/  @!P0 NANOSLEEP.SYNCS 0x989680 ;  /* 0x009896800000895d */ /* 0x004fea0003900000 */
[----:B------:R-:W2:Y:S02]  /*1bb40*/  @!P0 SYNCS.PHASECHK.TRANS64 P0, [R3+URZ+0x22840], R2 ;  /* 0x02284002030085a7 */ /* 0x000ea4000800007f */
[----:B--2---:R-:W-:Y:S05]  /*1bb50*/  @!P0 BRA `(.L_x_9735) ;  /* 0xfffffffc00f08947 */ /* 0x004fea000383ffff */
[----:B------:R-:W-:Y:S05]  /*1bb60*/  BRA `(.L_x_9870) ;  /* 0xffffffc000b87947 */ /* 0x000fea000383ffff */
.L_x_9740:
[----:B--2---:R2:W3:Y:S02]  /*1bb70*/  SYNCS.PHASECHK.TRANS64.TRYWAIT P0, [R3+URZ+0x22860], R2 ;  /* 0x02286002030075a7 */ /* 0x0044e4000800017f */
[----:B---3--:R-:W-:Y:S05]  /*1bb80*/  @!P0 NANOSLEEP.SYNCS 0x989680 ;  /* 0x009896800000895d */ /* 0x008fea0003900000 */
[----:B------:R-:W3:Y:S02]  /*1bb90*/  @!P0 SYNCS.PHASECHK.TRANS64 P0, [R3+URZ+0x22860], R2 ;  /* 0x02286002030085a7 */ /* 0x000ee4000800007f */
[----:B---3--:R-:W-:Y:S05]  /*1bba0*/  @!P0 BRA `(.L_x_9740) ;  /* 0xfffffffc00f08947 */ /* 0x008fea000383ffff */
[----:B------:R-:W-:Y:S05]  /*1bbb0*/  BRA `(.L_x_9871) ;  /* 0xffffffc400347947 */ /* 0x000fea000383ffff */
.L_x_9752:
[----:B------:R-:W2:Y:S01]  /*1bbc0*/  LDL R0, [R1] ;  /* 0x0000000001007983 */ /* 0x000ea20000100800 */
[----:B------:R-:W-:Y:S01]  /*1bbd0*/  BSSY B0, `(.L_x_9872) ;  /* 0x0000008000007945 */ /* 0x000fe20003800000 */
[----:B0-----:R-:W-:Y:S02]  /*1bbe0*/  IMAD.MOV.U32 R12, RZ, RZ, RZ ;  /* 0x000000ffff0c7224 */ /* 0x001fe400078e00ff */
[----:B------:R-:W-:Y:S02]  /*1bbf0*/  IMAD.MOV.U32 R11, RZ, RZ, 0x1f ;  /* 0x0000001fff0b7424 */ /* 0x000fe400078e00ff */
[----:B------:R-:W-:Y:S02]  /*1bc00*/  IMAD.MOV.U32 R15, RZ, RZ, -0x1 ;  /* 0xffffffffff0f7424 */ /* 0x000fe400078e00ff */
[----:B--2---:R-:W-:-:S07]  /*1bc10*/  IMAD.MOV.U32 R13, RZ, RZ, R0 ;  /* 0x000000ffff0d7224 */ /* 0x004fce00078e0000 */
[----:B-1----:R-:W-:Y:S05]  /*1bc20*/  WARPSYNC.COLLECTIVE R15, `(.L_x_9873) ;  /* 0x000000000f087348 */ /* 0x002fea0003c00000 */
[----:B------:R0:W2:Y:S02]  /*1bc30*/  SHFL.IDX P6, R14, R13, R12, R11 ;  /* 0x0000000c0d0e7389 */ /* 0x0000a400000c000b */
[----:B012---:R-:W-:Y:S01]  /*1bc40*/  ENDCOLLECTIVE ;  /* 0x000000000000791b */ /* 0x007fe20003800000 */
.L_x_9873:
[----:B------:R-:W-:Y:S05]  /*1bc50*/  BSYNC B0 ;  /* 0x0000000000007941 */ /* 0x000fea0003800000 */
.L_x_9872:
        /* <DEDUP_REMOVED lines=9> */
.L_x_9874:
        /* <DEDUP_REMOVED lines=26> */
.L_x_9875:
        /* <DEDUP_REMOVED lines=8> */
.L_x_9876:
        /* <DEDUP_REMOVED lines=8> */
.L_x_9877:
        /* <DEDUP_REMOVED lines=8> */
.L_x_9878:
        /* <DEDUP_REMOVED lines=8> */
.L_x_9879:
        /* <DEDUP_REMOVED lines=9> */
.L_x_9880:
[----:B------:R-:W-:Y:S01]  /*1c120*/  IMAD.MOV.U32 R9, RZ, RZ, R14 ;  /* 0x000000ffff097224 */ /* 0x000fe200078e000e */
[----:B------:R-:W-:Y:S06]  /*1c130*/  BRA `(.L_x_9881) ;  /* 0xffffffc8007c7947 */ /* 0x000fec000383ffff */
.L_x_9755:
        /* <DEDUP_REMOVED lines=8> */
.L_x_9883:
[----:B------:R-:W-:Y:S05]  /*1c1c0*/  BSYNC B0 ;  /* 0x0000000000007941 */ /* 0x000fea0003800000 */
.L_x_9882:
        /* <DEDUP_REMOVED lines=10> */
.L_x_9884:
        /* <DEDUP_REMOVED lines=8> */
.L_x_9885:
        /* <DEDUP_REMOVED lines=8> */
.L_x_9886:
        /* <DEDUP_REMOVED lines=8> */
.L_x_9887:
        /* <DEDUP_REMOVED lines=9> */
.L_x_9888:
[----:B------:R-:W-:Y:S01]  /*1c480*/  IMAD.MOV.U32 R9, RZ, RZ, R14 ;  /* 0x000000ffff097224 */ /* 0x000fe200078e000e */
[----:B------:R-:W-:Y:S06]  /*1c490*/  BRA `(.L_x_9889) ;  /* 0xffffffc800507947 */ /* 0x000fec000383ffff */
.L_x_9757:
[----:B------:R-:W-:Y:S01]  /*1c4a0*/  BSSY B0, `(.L_x_9890) ;  /* 0x0000006000007945 */ /* 0x000fe20003800000 */
[----:B------:R-:W-:Y:S01]  /*1c4b0*/  PLOP3.LUT P6, PT, P6, PT, PT, 0x8, 0x0 ;  /* 0x000000000000781c */ /* 0x000fe200037ce170 */
[----:B------:R-:W-:-:S12]  /*1c4c0*/  IMAD.MOV.U32 R15, RZ, RZ, -0x1 ;  /* 0xffffffffff0f7424 */ /* 0x000fd800078e00ff */
[----:B0-----:R-:W-:Y:S05]  /*1c4d0*/  WARPSYNC.COLLECTIVE R15, `(.L_x_9891) ;  /* 0x000000000f087348 */ /* 0x001fea0003c00000 */
[----:B------:R-:W-:Y:S01]  /*1c4e0*/  VOTE.ANY R14, PT, P6 ;  /* 0x00000000000e7806 */ /* 0x000fe200030e0100 */
[----:B0-----:R-:W-:Y:S06]  /*1c4f0*/  ENDCOLLECTIVE ;  /* 0x000000000000791b */ /* 0x001fec0003800000 */
.L_x_9891:
[----:B------:R-:W-:Y:S05]  /*1c500*/  BSYNC B0 ;  /* 0x0000000000007941 */ /* 0x000fea0003800000 */
.L_x_9890:
        /* <DEDUP_REMOVED lines=9> */
.L_x_9892:
[----:B------:R-:W-:Y:S02]  /*1c5a0*/  IMAD.MOV.U32 R13, RZ, RZ, R6 ;  /* 0x000000ffff0d7224 */ /* 0x000fe400078e0006 */
[----:B------:R-:W-:-:S07]  /*1c5b0*/  IMAD.MOV.U32 R4, RZ, RZ, R14 ;  /* 0x000000ffff047224 */ /* 0x000fce00078e000e */
[----:B------:R-:W-:Y:S05]  /*1c5c0*/  WARPSYNC.COLLECTIVE R15, `(.L_x_9893) ;  /* 0x000000000f087348 */ /* 0x000fea0003c00000 */
[----:B------:R0:W1:Y:S02]  /*1c5d0*/  SHFL.IDX P6, R14, R13, R12, R11 ;  /* 0x0000000c0d0e7389 */ /* 0x00006400000c000b */
[----:B01----:R-:W-:Y:S01]  /*1c5e0*/  ENDCOLLECTIVE ;  /* 0x000000000000791b */ /* 0x003fe20003800000 */
.L_x_9893:
[----:B------:R-:W-:Y:S01]  /*1c5f0*/  IMAD.MOV.U32 R6, RZ, RZ, R14 ;  /* 0x000000ffff067224 */ /* 0x000fe200078e000e */
[----:B------:R-:W-:Y:S06]  /*1c600*/  BRA `(.L_x_9894) ;  /* 0xffffffc800307947 */ /* 0x000fec000383ffff */
.L_x_9759:
[----:B------:R-:W-:Y:S01]  /*1c610*/  BSSY B0, `(.L_x_9895) ;  /* 0x0000007000007945 */ /* 0x000fe20003800000 */
[----:B------:R-:W-:Y:S02]  /*1c620*/  IMAD.MOV.U32 R13, RZ, RZ, R7 ;  /* 0x000000ffff0d7224 */ /* 0x000fe400078e0007 */
[----:B------:R-:W-:Y:S02]  /*1c630*/  IMAD.MOV.U32 R11, RZ, RZ, 0x1f ;  /* 0x0000001fff0b7424 */ /* 0x000fe400078e00ff */
[----:B------:R-:W-:-:S07]  /*1c640*/  IMAD.MOV.U32 R15, RZ, RZ, -0x1 ;  /* 0xffffffffff0f7424 */ /* 0x000fce00078e00ff */
[----:B0123--:R-:W-:Y:S05]  /*1c650*/  WARPSYNC.COLLECTIVE R15, `(.L_x_9896) ;  /* 0x000000000f087348 */ /* 0x00ffea0003c00000 */
[----:B------:R4:W0:Y:S02]  /*1c660*/  SHFL.IDX P6, R14, R13, R12, R11 ;  /* 0x0000000c0d0e7389 */ /* 0x00082400000c000b */
[----:B01234-:R-:W-:Y:S01]  /*1c670*/  ENDCOLLECTIVE ;  /* 0x000000000000791b */ /* 0x01ffe20003800000 */
.L_x_9896:
[----:B------:R-:W-:Y:S05]  /*1c680*/  BSYNC B0 ;  /* 0x0000000000007941 */ /* 0x000fea0003800000 */
.L_x_9895:
[----:B------:R-:W-:Y:S01]  /*1c690*/  IMAD.MOV.U32 R7, RZ, RZ, R14 ;  /* 0x000000ffff077224 */ /* 0x000fe200078e000e */
[----:B------:R-:W-:Y:S06]  /*1c6a0*/  BRA `(.L_x_9897) ;  /* 0xffffffc800207947 */ /* 0x000fec000383ffff */
.L_x_9763:
[----:B0-----:R0:W1:Y:S02]  /*1c6b0*/  SYNCS.PHASECHK.TRANS64.TRYWAIT P0, [R0+URZ+0x22820], R3 ;  /* 0x02282003000075a7 */ /* 0x001064000800017f */
[----:B-1----:R-:W-:Y:S05]  /*1c6c0*/  @!P0 NANOSLEEP.SYNCS 0x989680 ;  /* 0x009896800000895d */ /* 0x002fea0003900000 */
[----:B------:R-:W1:Y:S02]  /*1c6d0*/  @!P0 SYNCS.PHASECHK.TRANS64 P0, [R0+URZ+0x22820], R3 ;  /* 0x02282003000085a7 */ /* 0x000e64000800007f */
[----:B-1----:R-:W-:Y:S05]  /*1c6e0*/  @!P0 BRA `(.L_x_9763) ;  /* 0xfffffffc00f08947 */ /* 0x002fea000383ffff */
[----:B------:R-:W-:Y:S05]  /*1c6f0*/  BRA `(.L_x_9898) ;  /* 0xffffffcc00b87947 */ /* 0x000fea000383ffff */
.L_x_9764:
        /* <DEDUP_REMOVED lines=11> */
.L_x_9900:
[----:B------:R-:W-:Y:S05]  /*1c7b0*/  BSYNC B0 ;  /* 0x0000000000007941 */ /* 0x000fea0003800000 */
.L_x_9899:
[----:B------:R-:W-:Y:S05]  /*1c7c0*/  BRA `(.L_x_9901) ;  /* 0xffffffcc00a07947 */ /* 0x000fea000383ffff */
.L_x_9765:
[----:B------:R-:W-:Y:S01]  /*1c7d0*/  BSSY B0, `(.L_x_9902) ;  /* 0x0000006000007945 */ /* 0x000fe20003800000 */
[----:B------:R-:W-:-:S07]  /*1c7e0*/  IMAD.MOV.U32 R15, RZ, RZ, -0x1 ;  /* 0xffffffffff0f7424 */ /* 0x000fce00078e00ff */
[----:B01----:R-:W-:Y:S05]  /*1c7f0*/  WARPSYNC.COLLECTIVE R15, `(.L_x_9903) ;  /* 0x000000000f0c7348 */ /* 0x003fea0003c00000 */
[----:B------:R-:W-:Y:S02]  /*1c800*/  ELECT P6, UR62, PT ;  /* 0x00000000003e782f */ /* 0x000fe400038c0000 */
[----:B------:R-:W-:Y:S01]  /*1c810*/  MOV R14, UR62 ;  /* 0x0000003e000e7c02 */ /* 0x000fe20008000f00 */
[----:B01----:R-:W-:Y:S10]  /*1c820*/  ENDCOLLECTIVE ;  /* 0x000000000000791b */ /* 0x003ff40003800000 */
.L_x_9903:
[----:B------:R-:W-:Y:S05]  /*1c830*/  BSYNC B0 ;  /* 0x0000000000007941 */ /* 0x000fea0003800000 */
.L_x_9902:
[----:B------:R-:W-:Y:S05]  /*1c840*/  BRA `(.L_x_9904) ;  /* 0xffffffcc00947947 */ /* 0x000fea000383ffff */
.L_x_9767:
[----:B0-----:R0:W1:Y:S02]  /*1c850*/  SYNCS.PHASECHK.TRANS64.TRYWAIT P0, [R6+URZ], R5 ;  /* 0x00000005060075a7 */ /* 0x001064000800017f */
[----:B-1----:R-:W-:Y:S05]  /*1c860*/  @!P0 NANOSLEEP.SYNCS 0x989680 ;  /* 0x009896800000895d */ /* 0x002fea0003900000 */
[----:B------:R-:W1:Y:S02]  /*1c870*/  @!P0 SYNCS.PHASECHK.TRANS64 P0, [R6+URZ], R5 ;  /* 0x00000005060085a7 */ /* 0x000e64000800007f */
[----:B-1----:R-:W-:Y:S05]  /*1c880*/  @!P0 BRA `(.L_x_9767) ;  /* 0xfffffffc00f08947 */ /* 0x002fea000383ffff */
[----:B------:R-:W-:Y:S05]  /*1c890*/  BRA `(.L_x_9905) ;  /* 0xffffffcc00cc7947 */ /* 0x000fea000383ffff */
.L_x_9768:
[----:B-1----:R1:W2:Y:S02]  /*1c8a0*/  SYNCS.PHASECHK.TRANS64.TRYWAIT P0, [R7+URZ], R2 ;  /* 0x00000002070075a7 */ /* 0x0022a4000800017f */
[----:B--2---:R-:W-:Y:S05]  /*1c8b0*/  @!P0 NANOSLEEP.SYNCS 0x989680 ;  /* 0x009896800000895d */ /* 0x004fea0003900000 */
[----:B------:R-:W2:Y:S02]  /*1c8c0*/  @!P0 SYNCS.PHASECHK.TRANS64 P0, [R7+URZ], R2 ;  /* 0x00000002070085a7 */ /* 0x000ea4000800007f */
[----:B--2---:R-:W-:Y:S05]  /*1c8d0*/  @!P0 BRA `(.L_x_9768) ;  /* 0xfffffffc00f08947 */ /* 0x004fea000383ffff */
[----:B------:R-:W-:Y:S05]  /*1c8e0*/  BRA `(.L_x_9906) ;  /* 0xffffffcc00c07947 */ /* 0x000fea000383ffff */
.L_x_9770:
[----:B--2---:R2:W3:Y:S02]  /*1c8f0*/  SYNCS.PHASECHK.TRANS64.TRYWAIT P0, [R4+URZ], R5 ;  /* 0x00000005040075a7 */ /* 0x0044e4000800017f */
[----:B---3--:R-:W-:Y:S05]  /*1c900*/  @!P0 NANOSLEEP.SYNCS 0x989680 ;  /* 0x009896800000895d */ /* 0x008fea0003900000 */
[----:B------:R-:W3:Y:S02]  /*1c910*/  @!P0 SYNCS.PHASECHK.TRANS64 P0, [R4+URZ], R5 ;  /* 0x00000005040085a7 */ /* 0x000ee4000800007f */
[----:B---3--:R-:W-:Y:S05]  /*1c920*/  @!P0 BRA `(.L_x_9770) ;  /* 0xfffffffc00f08947 */ /* 0x008fea000383ffff */
[----:B------:R-:W-:Y:S05]  /*1c930*/  BRA `(.L_x_9907) ;  /* 0xffffffcc00c47947 */ /* 0x000fea000383ffff */
.L_x_9908:
        /* <DEDUP_REMOVED lines=12> */
.L_x_15017:


//--------------------- .text._ZN7cutlass13device_kernelIN5flash11enable_sm90INS1_16FlashAttnFwdSm90INS1_25CollectiveMainloopFwdSm90ILi2EN4cute5tupleIJNS5_1CILi1EEES8_S8_EEENS6_IJNS7_ILi128EEENS7_ILi96EEENS7_ILi64EEEEEELi256ENS_6half_tEfNS_4arch4Sm90ELb0ELb0ELb0ELb1ELb0ELb0ELb1ELb1ELb0ELb1ELb1ELb0EEENS1_21CollectiveEpilogueFwdINS6_IJSA_NS7_ILi256EEESB_EEES9_SE_SG_Li256ELb1ELb1ELb1ELb0EEENS1_36VarlenDynamicPersistentTileSchedulerILi128ELi96ELi256ELi128ELb1ELb1ELb1ELb0ELb1ELb1EEEEEEEEEvNT_6ParamsE --------------------------
	.section	.text._ZN7cutlass13device_kernelIN5flash11enable_sm90INS1_16FlashAttnFwdSm90INS1_25CollectiveMainloopFwdSm90ILi2EN4cute5tupleIJNS5_1CILi1EEES8_S8_EEENS6_IJNS7_ILi128EEENS7_ILi96EEENS7_ILi64EEEEEELi256ENS_6half_tEfNS_4arch4Sm90ELb0ELb0ELb0ELb1ELb0ELb0ELb1ELb1ELb0ELb1ELb1ELb0EEENS1_21CollectiveEpilogueFwdINS6_IJSA_NS7_ILi256EEESB_EEES9_SE_SG_Li256ELb1ELb1ELb1ELb0EEENS1_36VarlenDynamicPersistentTileSchedulerILi128ELi96ELi256ELi128ELb1ELb1ELb1ELb0ELb1ELb1EEEEEEEEEvNT_6ParamsE,"ax",@progbits
	.align	128
.text._ZN7cutlass13device_kernelIN5flash11enable_sm90INS1_16FlashAttnFwdSm90INS1_25CollectiveMainloopFwdSm90ILi2EN4cute5tupleIJNS5_1CILi1EEES8_S8_EEENS6_IJNS7_ILi128EEENS7_ILi96EEENS7_ILi64EEEEEELi256ENS_6half_tEfNS_4arch4Sm90ELb0ELb0ELb0ELb1ELb0ELb0ELb1ELb1ELb0ELb1ELb1ELb0EEENS1_21CollectiveEpilogueFwdINS6_IJSA_NS7_ILi256EEESB_EEES9_SE_SG_Li256ELb1ELb1ELb1ELb0EEENS1_36VarlenDynamicPersistentTileSchedulerILi128ELi96ELi256ELi128ELb1ELb1ELb1ELb0ELb1ELb1EEEEEEEEEvNT_6ParamsE:
        .type           _ZN7cutlass13device_kernelIN5flash11enable_sm90INS1_16FlashAttnFwdSm90INS1_25CollectiveMainloopFwdSm90ILi2EN4cute5tupleIJNS5_1CILi1EEES8_S8_EEENS6_IJNS7_ILi128EEENS7_ILi96EEENS7_ILi64EEEEEELi256ENS_6half_tEfNS_4arch4Sm90ELb0ELb0ELb0ELb1ELb0ELb0ELb1ELb1ELb0ELb1ELb1ELb0EEENS1_21CollectiveEpilogueFwdINS6_IJSA_NS7_ILi256EEESB_EEES9_SE_SG_Li256ELb1ELb1ELb1ELb0EEENS1_36VarlenDynamicPersistentTileSchedulerILi128ELi96ELi256ELi128ELb1ELb1ELb1ELb0ELb1ELb1EEEEEEEEEvNT_6ParamsE,@function
        .size           _ZN7cutlass13device_kernelIN5flash11enable_sm90INS1_16FlashAttnFwdSm90INS1_25CollectiveMainloopFwdSm90ILi2EN4cute5tupleIJNS5_1CILi1EEES8_S8_EEENS6_IJNS7_ILi128EEENS7_ILi96EEENS7_ILi64EEEEEELi256ENS_6half_tEfNS_4arch4Sm90ELb0ELb0ELb0ELb1ELb0ELb0ELb1ELb1ELb0ELb1ELb1ELb0EEENS1_21CollectiveEpilogueFwdINS6_IJSA_NS7_ILi256EEESB_EEES9_SE_SG_Li256ELb1ELb1ELb1ELb0EEENS1_36VarlenDynamicPersistentTileSchedulerILi128ELi96ELi256ELi128ELb1ELb1ELb1ELb0ELb1ELb1EEEEEEEEEvNT_6ParamsE,(.L_x_15018 - _ZN7cutlass13device_kernelIN5flash11enable_sm90INS1_16FlashAttnFwdSm90INS1_25CollectiveMainloopFwdSm90ILi2EN4cute5tupleIJNS5_1CILi1EEES8_S8_EEENS6_IJNS7_ILi128EEENS7_ILi96EEENS7_ILi64EEEEEELi256ENS_6half_tEfNS_4arch4Sm90ELb0ELb0ELb0ELb1ELb0ELb0ELb1ELb1ELb0ELb1ELb1ELb0EEENS1_21CollectiveEpilogueFwdINS6_IJSA_NS7_ILi256EEESB_EEES9_SE_SG_Li256ELb1ELb1ELb1ELb0EEENS1_36VarlenDynamicPersistentTileSchedulerILi128ELi96ELi256ELi128ELb1ELb1ELb1ELb0ELb1ELb1EEEEEEEEEvNT_6ParamsE)
        .other          _ZN7cutlass13device_kernelIN5flash11enable_sm90INS1_16FlashAttnFwdSm90INS1_25CollectiveMainloopFwdSm90ILi2EN4cute5tupleIJNS5_1CILi1EEES8_S8_EEENS6_IJNS7_ILi128EEENS7_ILi96EEENS7_ILi64EEEEEELi256ENS_6half_tEfNS_4arch4Sm90ELb0ELb0ELb0ELb1ELb0ELb0ELb1ELb1ELb0ELb1ELb1ELb0EEENS1_21CollectiveEpilogueFwdINS6_IJSA_NS7_ILi256EEESB_EEES9_SE_SG_Li256ELb1ELb1ELb1ELb0EEENS1_36VarlenDynamicPersistentTileSchedulerILi128ELi96ELi256ELi128ELb1ELb1ELb1ELb0ELb1ELb1EEEEEEEEEvNT_6ParamsE,@"STO_CUDA_ENTRY STV_DEFAULT"
_ZN7cutlass13device_kernelIN5flash11enable_sm90INS1_16FlashAttnFwdSm90INS1_25CollectiveMainloopFwdSm90ILi2EN4cute5tupleIJNS5_1CILi1EEES8_S8_EEENS6_IJNS7_ILi128EEENS7_ILi96EEENS7_ILi64EEEEEELi256ENS_6half_tEfNS_4arch4Sm90ELb0ELb0ELb0ELb1ELb0ELb0ELb1ELb1ELb0ELb1ELb1ELb0EEENS1_21CollectiveEpilogueFwdINS6_IJSA_NS7_ILi256EEESB_EEES9_SE_SG_Li256ELb1ELb1ELb1ELb0EEENS1_36VarlenDynamicPersistentTileSchedulerILi128ELi96ELi256ELi128ELb1ELb1ELb1ELb0ELb1ELb1EEEEEEEEEvNT_6ParamsE:
        /* <DEDUP_REMOVED lines=17> */
.L_x_9910:
[----:B------:R-:W-:Y:S05]  /*0110*/  BSYNC B0 ;  /* 0x0000000000007941 */ /* 0x000fea0003800000 */
.L_x_9909:
        /* <DEDUP_REMOVED lines=10> */
[----:B------:R-:W-:Y:S01]  /*01c0*/  SHF.R.U32.HI R3, RZ, 0x7, R3 ;  /* 0x00000007ff037819 */ /* 0x000fe20000011603 */
[----:B------:R-:W-:Y:S01]  /*01d0*/  VOTEU.ANY UP2, P0 ;  /* 0x00000000003f7886 */ /* 0x000fe20000040100 */
[----:B0-----:R-:W-:-:S03]  /*01e0*/  ISETP.NE.AND P1, PT, R2, RZ, PT ;  /* 0x000000ff0200720c */ /* 0x001fc60003f25270 */
[----:B------:R0:W2:Y:S01]  /*01f0*/  SHFL.IDX PT, R2, R3, RZ, 0x1f ;  /* 0x00001fff03027589 */ /* 0x0000a200000e0000 */
[----:B-1----:R-:W-:Y:S02]  /*0200*/  @UP0 ULEA UR8, UR8, UR6, 0x18 ;  /* 0x0000000608080291 */ /* 0x002fe4000f8ec03f */
[----:B------:R-:W-:-:S04]  /*0210*/  @UP0 UIADD3 UR6, -UR7, 0x100000, URZ ;  /* 0x0010000007060890 */ /* 0x000fc8000fffe13f */
[----:B------:R-:W-:Y:S02]  /*0220*/  @UP0 USHF.L.U32 UR7, UR6, 0xb, URZ ;  /* 0x0000000b06070899 */ /* 0x000fe4000800063f */
[----:B------:R-:W-:Y:S01]  /*0230*/  @UP0 USHF.L.U32 UR6, UR6, 0x1, URZ ;  /* 0x0000000106060899 */ /* 0x000fe2000800063f */
[----:B------:R-:W-:Y:S01]  /*0240*/  VOTEU.ANY UP0, P0 ;  /* 0x00000000003f7886 */ /* 0x000fe20000000100 */
[----:B------:R-:W1:Y:S04]  /*0250*/  FENCE.VIEW.ASYNC.S ;  /* 0x00000000000073c6 */ /* 0x000e680000000000 */
[----:B-1----:R0:W1:Y:S01]  /*0260*/  @UP0 SYNCS.EXCH.64 URZ, [UR8+0x32400], UR4 ;  /* 0x03240004083f05b2 */ /* 0x0020620008000100 */
[----:B------:R0:W3:Y:S05]  /*0270*/  @UP1 SYNCS.EXCH.64 URZ, [UR8+0x32410], UR4 ;  /* 0x03241004083f15b2 */ /* 0x0000ea0008000100 */
[----:B------:R0:W4:Y:S02]  /*0280*/  @UP2 SYNCS.EXCH.64 URZ, [UR8+0x32420], UR6 ;  /* 0x03242006083f25b2 */ /* 0x0001240008000100 */
[----:B0-----:R-:W-:Y:S05]  /*0290*/  @P1 BRA `(.L_x_9911) ;  /* 0x0000000000481947 */ /* 0x001fea0003800000 */
[----:B------:R-:W0:Y:S01]  /*02a0*/  S2UR UR5, SR_CgaCtaId ;  /* 0x00000000000579c3 */ /* 0x000e220000008800 */
        /* <DEDUP_REMOVED lines=17> */
.L_x_9911:
        /* <DEDUP_REMOVED lines=22> */
.L_x_9912:
        /* <DEDUP_REMOVED lines=18> */
.L_x_9913:
        /* <DEDUP_REMOVED lines=22> */
.L_x_9914:
        /* <DEDUP_REMOVED lines=22> */
.L_x_9915:
[----:B--2---:R-:W-:Y:S01]  /*0900*/  ISETP.NE.AND P0, PT, R2, RZ, PT ;  /* 0x000000ff0200720c */ /* 0x004fe20003f05270 */
[----:B------:R-:W-:Y:S01]  /*0910*/  IMAD.MOV.U32 R2, RZ, RZ, 0x1 ;  /* 0x00000001ff027424 */ /* 0x000fe200078e00ff */
[----:B------:R-:W-:Y:S01]  /*0920*/  NOP ;  /* 0x0000000000007918 */ /* 0x000fe20000000000 */
[----:B------:R-:W-:-:S03]  /*0930*/  ULDC.64 UR38, c[0x0][0x208] ;  /* 0x0000820000267ab9 */ /* 0x000fc60000000a00 */
[----:B------:R-:W-:-:S05]  /*0940*/  SEL R2, R2, 0x2, !P0 ;  /* 0x0000000202027807 */ /* 0x000fca0004000000 */
[----:B------:R2:W-:Y:S01]  /*0950*/  STL [R1+0x84], R2 ;  /* 0x0000840201007387 */ /* 0x0005e20000100800 */
[----:B01-34-:R-:W-:Y:S06]  /*0960*/  BAR.SYNC.DEFER_BLOCKING 0x0 ;  /* 0x0000000000007b1d */ /* 0x01bfec0000010000 */
[----:B------:R-:W-:Y:S05]  /*0970*/  @!P0 BRA `(.L_x_9916) ;  /* 0x000000a800f08947 */ /* 0x000fea0003800000 */
.L_x_9917:
[----:B------:R-:W-:-:S08]  /*0980*/  NOP ;  /* 0x0000000000007918 */ /* 0x000fd00000000000 */
[----:B------:R-:W0:Y:S02]  /*0990*/  USETMAXREG.TRY_ALLOC.CTAPOOL UP0, 0xf0 ;  /* 0x000000f0000079c8 */ /* 0x000e240008000600 */
[----:B0-----:R-:W-:-:S13]  /*09a0*/  PLOP3.LUT P0, PT, PT, PT, UP0, 0x80, 0x0 ;  /* 0x000000000000781c */ /* 0x001fda0003f0f008 */
[----:B------:R-:W-:Y:S05]  /*09b0*/  @!P0 BRA `(.L_x_9917) ;  /* 0xfffffffc00f08947 */ /* 0x000fea000383ffff */
[----:B------:R-:W0:Y:S01]  /*09c0*/  S2R R0, SR_TID.X ;  /* 0x0000000000007919 */ /* 0x000e220000002100 */
[----:B------:R-:W1:Y:S01]  /*09d0*/  S2UR UR5, SR_CgaCtaId ;  /* 0x00000000000579c3 */ /* 0x000e620000008800 */
[----:B------:R-:W-:-:S07]  /*09e0*/  UMOV UR4, 0x400 ;  /* 0x0000040000047882 */ /* 0x000fce0000000000 */
[----:B------:R-:W-:Y:S06]  /*09f0*/  BAR.ARV 0x8, 0x180 ;  /* 0x0206000000007b1d */ /* 0x000fec0000002000 */
[----:B-1----:R-:W-:Y:S01]  /*0a00*/  ULEA UR4, UR5, UR4, 0x18 ;  /* 0x0000000405047291 */ /* 0x002fe2000f8ec03f */
[----:B0-----:R-:W-:-:S04]  /*0a10*/  SHF.R.U32.HI R0, RZ, 0x7, R0 ;  /* 0x00000007ff007819 */ /* 0x001fc80000011600 */
[----:B------:R-:W-:-:S13]  /*0a20*/  ISETP.NE.AND P0, PT, R0, 0x1, PT ;  /* 0x000000010000780c */ /* 0x000fda0003f05270 */
[----:B------:R-:W-:Y:S08]  /*0a30*/  @!P0 BAR.ARV 0x9, 0x100 ;  /* 0x0244000000008b1d */ /* 0x000ff00000002000 */
[----:B------:R-:W-:Y:S06]  /*0a40*/  BAR.SYNC.DEFER_BLOCKING 0x5, 0x180 ;  /* 0x0146000000007b1d */ /* 0x000fec0000010000 */
[----:B------:R-:W0:Y:S01]  /*0a50*/  LDS.128 R12, [UR4+0x324d0] ;  /* 0x0324d004ff0c7984 */ /* 0x000e220008000c00 */
[----:B------:R-:W-:Y:S01]  /*0a60*/  ULDC UR4, c[0x0][0xd3c] ;  /* 0x00034f0000047ab9 */ /* 0x000fe20000000800 */
[----:B------:R-:W-:Y:S06]  /*0a70*/  BAR.ARV 0x4, 0x180 ;  /* 0x0106000000007b1d */ /* 0x000fec0000002000 */
[----:B0-----:R-:W-:-:S13]  /*0a80*/  ISETP.GE.AND P0, PT, R15, UR4, PT ;  /* 0x000000040f007c0c */ /* 0x001fda000bf06270 */
[----:B------:R-:W-:Y:S05]  /*0a90*/  @P0 EXIT ;  /* 0x000000000000094d */ /* 0x000fea0003800000 */
[----:B------:R-:W3:Y:S01]  /*0aa0*/  LDL.LU R12, [R1+0x84] ;  /* 0x00008400010c7983 */ /* 0x000ee20000300800 */
[----:B------:R-:W0:Y:S02]  /*0ab0*/  S2R R0, SR_TID.X ;  /* 0x0000000000007919 */ /* 0x000e240000002100 */
[----:B0-----:R-:W-:-:S05]  /*0ac0*/  VIADD R16, R0, 0xffffff80 ;  /* 0xffffff8000107836 */ /* 0x001fca0000000000 */
[----:B------:R-:W-:-:S04]  /*0ad0*/  SHF.R.S32.HI R0, RZ, 0x1f, R16 ;  /* 0x0000001fff007819 */ /* 0x000fc80000011410 */
[----:B--2---:R-:W-:-:S04]  /*0ae0*/  LEA.HI R2, R0, R16, RZ, 0x7 ;  /* 0x0000001000027211 */ /* 0x004fc800078f38ff */
[----:B------:R-:W-:Y:S02]  /*0af0*/  LOP3.LUT R5, R2, 0xffffff80, RZ, 0xc0, !PT ;  /* 0xffffff8002057812 */ /* 0x000fe400078ec0ff */
[----:B------:R-:W-:-:S03]  /*0b00*/  LEA.HI R4, R0, R16, RZ, 0x5 ;  /* 0x0000001000047211 */ /* 0x000fc600078f28ff */
[----:B------:R-:W-:Y:S01]  /*0b10*/  IMAD.IADD R11, R16, 0x1, -R5 ;  /* 0x00000001100b7824 */ /* 0x000fe200078e0a05 */
[----:B------:R-:W-:Y:S01]  /*0b20*/  LEA.HI R3, R0, R16, RZ, 0x4 ;  /* 0x0000001000037211 */ /* 0x000fe200078f20ff */
[----:B------:R-:W-:-:S03]  /*0b30*/  IMAD.SHL.U32 R5, R4, 0x20, RZ ;  /* 0x0000002004057824 */ /* 0x000fc600078e00ff */
[----:B------:R-:W-:Y:S02]  /*0b40*/  SHF.R.S32.HI R7, RZ, 0x1f, R11 ;  /* 0x0000001fff077819 */ /* 0x000fe4000001140b */
[----:B------:R-:W-:Y:S02]  /*0b50*/  LOP3.LUT R4, R3, 0x3fffff0, RZ, 0xc0, !PT ;  /* 0x03fffff003047812 */ /* 0x000fe400078ec0ff */
[----:B------:R-:W-:Y:S02]  /*0b60*/  LEA.HI R8, R7, R11, RZ, 0x2 ;  /* 0x0000000b07087211 */ /* 0x000fe400078f10ff */
[----:B------:R-:W-:Y:S02]  /*0b70*/  SHF.R.S32.HI R6, RZ, 0x4, R3 ;  /* 0x00000004ff067819 */ /* 0x000fe40000011403 */
[----:B------:R-:W-:Y:S01]  /*0b80*/  LEA.HI R10, R0, R16, RZ, 0x2 ;  /* 0x00000010000a7211 */ /* 0x000fe200078f10ff */
[----:B------:R-:W-:Y:S01]  /*0b90*/  IMAD.IADD R4, R16, 0x1, -R4 ;  /* 0x0000000110047824 */ /* 0x000fe200078e0a04 */
[----:B------:R-:W-:-:S02]  /*0ba0*/  LOP3.LUT R5, R5, 0xfffffc00, RZ, 0xc0, !PT ;  /* 0xfffffc0005057812 */ /* 0x000fc400078ec0ff */
[--C-:B------:R-:W-:Y:S02]  /*0bb0*/  SHF.R.S32.HI R0, RZ, 0x2, R8.reuse ;  /* 0x00000002ff007819 */ /* 0x100fe40000011408 */
[----:B------:R-:W-:Y:S02]  /*0bc0*/  SHF.R.S32.HI R9, RZ, 0x1f, R8 ;  /* 0x0000001fff097819 */ /* 0x000fe40000011408 */
[----:B------:R-:W-:Y:S01]  /*0bd0*/  LEA.HI R3, R3, R6, RZ, 0x1 ;  /* 0x0000000603037211 */ /* 0x000fe200078f08ff */
[----:B------:R-:W-:Y:S01]  /*0be0*/  IMAD R4, R4, 0x40, R5 ;  /* 0x0000004004047824 */ /* 0x000fe200078e0205 */
[----:B------:R-:W-:Y:S02]  /*0bf0*/  LEA.HI R9, R9, R0, RZ, 0x3 ;  /* 0x0000000009097211 */ /* 0x000fe400078f18ff */
[----:B------:R-:W-:Y:S02]  /*0c00*/  LOP3.LUT R5, R3, 0x1ffffffe, RZ, 0xc0, !PT ;  /* 0x1ffffffe03057812 */ /* 0x000fe400078ec0ff */
[----:B------:R-:W-:-:S02]  /*0c10*/  SHF.R.S32.HI R3, RZ, 0x7, R2 ;  /* 0x00000007ff037819 */ /* 0x000fc40000011402 */
[----:B------:R-:W-:Y:S02]  /*0c20*/  LOP3.LUT R10, R10, 0xfffffffc, RZ, 0xc0, !PT ;  /* 0xfffffffc0a0a7812 */ /* 0x000fe400078ec0ff */
[----:B------:R-:W-:Y:S02]  /*0c30*/  LOP3.LUT R9, R9, 0xfffffff8, RZ, 0xc0, !PT ;  /* 0xfffffff809097812 */ /* 0x000fe400078ec0ff */
[----:B------:R-:W-:Y:S01]  /*0c40*/  LEA.HI R7, R7, R11, RZ, 0x5 ;  /* 0x0000000b07077211 */ /* 0x000fe200078f28ff */
[----:B------:R-:W-:Y:S01]  /*0c50*/  IMAD.IADD R10, R16, 0x1, -R10 ;  /* 0x00000001100a7824 */ /* 0x000fe200078e0a0a */
[----:B------:R-:W-:Y:S01]  /*0c60*/  LEA.HI R2, R2, R3, RZ, 0x1 ;  /* 0x0000000302027211 */ /* 0x000fe200078f08ff */
[----:B------:R-:W-:Y:S01]  /*0c70*/  IMAD.IADD R0, R0, 0x1, -R9 ;  /* 0x0000000100007824 */ /* 0x000fe200078e0a09 */
[----:B------:R-:W-:Y:S01]  /*0c80*/  SHF.R.S32.HI R7, RZ, 0x5, R7 ;  /* 0x00000005ff077819 */ /* 0x000fe20000011407 */
[----:B------:R-:W-:Y:S01]  /*0c90*/  IMAD.IADD R5, R6, 0x1, -R5 ;  /* 0x0000000106057824 */ /* 0x000fe200078e0a05 */
[----:B------:R-:W-:-:S02]  /*0ca0*/  LOP3.LUT R2, R2, 0x3fffffe, RZ, 0xc0, !PT ;  /* 0x03fffffe02027812 */ /* 0x000fc400078ec0ff */
[----:B------:R-:W-:Y:S01]  /*0cb0*/  LEA.HI R6, R10, R10, RZ, 0x1 ;  /* 0x0000000a0a067211 */ /* 0x000fe200078f08ff */
[----:B------:R-:W-:Y:S02]  /*0cc0*/  IMAD R7, R7, 0x10, R0 ;  /* 0x0000001007077824 */ /* 0x000fe400078e0200 */
[----:B------:R-:W-:Y:S02]  /*0cd0*/  IMAD R0, R5, 0x8, R4 ;  /* 0x0000000805007824 */ /* 0x000fe400078e0204 */
[----:B------:R-:W-:Y:S01]  /*0ce0*/  IMAD.IADD R2, R3, 0x1, -R2 ;  /* 0x0000000103027824 */ /* 0x000fe200078e0a02 */
[----:B------:R-:W-:Y:S02]  /*0cf0*/  LOP3.LUT R3, R6, 0x1ffffffe, RZ, 0xc0, !PT ;  /* 0x1ffffffe06037812 */ /* 0x000fe400078ec0ff */
[----:B------:R0:W-:Y:S01]  /*0d00*/  STL [R1+0x80], R0 ;  /* 0x0000800001007387 */ /* 0x0001e20000100800 */
[----:B------:R-:W-:Y:S02]  /*0d10*/  LOP3.LUT R8, R8, 0x7ffffffc, RZ, 0xc0, !PT ;  /* 0x7ffffffc08087812 */ /* 0x000fe400078ec0ff */
[----:B------:R-:W-:-:S02]  /*0d20*/  IMAD.IADD R3, R10, 0x1, -R3 ;  /* 0x000000010a037824 */ /* 0x000fc400078e0a03 */
[----:B0-----:R-:W-:-:S05]  /*0d30*/  IMAD R0, R2, 0x40, R7 ;  /* 0x0000004002007824 */ /* 0x001fca00078e0207 */
[----:B------:R0:W-:Y:S01]  /*0d40*/  STL [R1+0x78], R0 ;  /* 0x0000780001007387 */ /* 0x0001e20000100800 */
[----:B------:R-:W-:-:S03]  /*0d50*/  IMAD.IADD R8, R11, 0x1, -R8 ;  /* 0x000000010b087824 */ /* 0x000fc600078e0a08 */
[----:B------:R1:W-:Y:S01]  /*0d60*/  STL [R1+0x14], RZ ;  /* 0x000014ff01007387 */ /* 0x0003e20000100800 */
[----:B0-----:R-:W-:Y:S02]  /*0d70*/  IMAD R0, R3, 0x8, R0 ;  /* 0x0000000803007824 */ /* 0x001fe400078e0200 */
[----:B------:R-:W-:-:S03]  /*0d80*/  IMAD.SHL.U32 R205, R8, 0x2, RZ ;  /* 0x0000000208cd7824 */ /* 0x000fc600078e00ff */
[----:B------:R1:W-:Y:S01]  /*0d90*/  STL [R1+0x7c], R0 ;  /* 0x00007c0001007387 */ /* 0x0003e20000100800 */
        /* <DEDUP_REMOVED lines=45> */
[----:B------:R-:W-:Y:S02]  /*1070*/  SHF.R.S32.HI R5, RZ, 0x1f, R222 ;  /* 0x0000001fff057819 */ /* 0x000fe400000114de */
[----:B------:R-:W-:Y:S02]  /*1080*/  SHF.R.S32.HI R4, RZ, 0x1f, R221 ;  /* 0x0000001fff047819 */ /* 0x000fe400000114dd */
[----:B------:R-:W-:Y:S01]  /*1090*/  SHF.R.S32.HI R2, RZ, 0x1f, R219 ;  /* 0x0000001fff027819 */ /* 0x000fe200000114db */
[----:B------:R-:W-:Y:S01]  /*10a0*/  IMAD.MOV.U32 R9, RZ, RZ, R13 ;  /* 0x000000ffff097224 */ /* 0x000fe200078e000d */
[----:B------:R-:W-:Y:S01]  /*10b0*/  SHF.R.S32.HI R5, RZ, 0x1f, R216 ;  /* 0x0000001fff057819 */ /* 0x000fe200000114d8 */
[----:B------:R-:W-:Y:S01]  /*10c0*/  IMAD.MOV.U32 R10, RZ, RZ, R14 ;  /* 0x000000ffff0a7224 */ /* 0x000fe200078e000e */
[----:B------:R-:W-:Y:S01]  /*10d0*/  SHF.R.S32.HI R4, RZ, 0x1f, R215 ;  /* 0x0000001fff047819 */ /* 0x000fe200000114d7 */
[----:B------:R-:W-:Y:S01]  /*10e0*/  IMAD.MOV.U32 R11, RZ, RZ, R15 ;  /* 0x000000ffff0b7224 */ /* 0x000fe200078e000f */
[----:B------:R-:W-:Y:S01]  /*10f0*/  SHF.R.S32.HI R2, RZ, 0x1f, R214 ;  /* 0x0000001fff027819 */ /* 0x000fe200000114d6 */
[----:B------:R-:W-:Y:S01]  /*1100*/  VIADD R209, R205, 0xe0 ;  /* 0x000000e0cdd17836 */ /* 0x000fe20000000000 */
[----:B------:R-:W-:-:S02]  /*1110*/  SHF.R.S32.HI R5, RZ, 0x1f, R213 ;  /* 0x0000001fff057819 */ /* 0x000fc400000114d5 */
[----:B------:R-:W-:Y:S02]  /*1120*/  SHF.R.S32.HI R4, RZ, 0x1f, R212 ;  /* 0x0000001fff047819 */ /* 0x000fe400000114d4 */
[----:B------:R-:W-:Y:S01]  /*1130*/  SHF.R.S32.HI R2, RZ, 0x1f, R211 ;  /* 0x0000001fff027819 */ /* 0x000fe200000114d3 */
[----:B------:R-:W-:Y:S01]  /*1140*/  UMOV UR37, URZ ;  /* 0x0000003f00257c82 */ /* 0x000fe20008000000 */
[----:B------:R-:W-:Y:S01]  /*1150*/  UMOV UR36, URZ ;  /* 0x0000003f00247c82 */ /* 0x000fe20008000000 */
[----:B-1-3--:R-:W-:-:S07]  /*1160*/  LOP3.LUT R23, R12, 0x1, RZ, 0xfc, !PT ;  /* 0x000000010c177812 */ /* 0x00afce00078efcff */
.L_x_9964:
[----:B0---4-:R-:W0:Y:S01]  /*1170*/  LDC.64 R2, c[0x0][0xd88] ;  /* 0x00036200ff027b82 */ /* 0x011e220000000a00 */
[----:B------:R-:W-:-:S07]  /*1180*/  ULDC.64 UR4, c[0x0][0xb20] ;  /* 0x0002c80000047ab9 */ /* 0x000fce0000000a00 */
[----:B-12---:R-:W1:Y:S08]  /*1190*/  LDC.64 R12, c[0x0][0x418] ;  /* 0x00010600ff0c7b82 */ /* 0x006e700000000a00 */
[----:B------:R-:W2:Y:S01]  /*11a0*/  LDC R0, c[0x0][0x424] ;  /* 0x00010900ff007b82 */ /* 0x000ea20000000800 */
[----:B0-----:R-:W-:Y:S01]  /*11b0*/  IMAD.WIDE R2, R11, 0x4, R2 ;  /* 0x000000040b027825 */ /* 0x001fe200078e0202 */
[----:B------:R-:W-:-:S06]  /*11c0*/  ISETP.NE.U32.AND P0, PT, RZ, UR4, PT ;  /* 0x00000004ff007c0c */ /* 0x000fcc000bf05070 */
[----:B------:R-:W0:Y:S01]  /*11d0*/  LDC R11, c[0x0][0x2f0] ;  /* 0x0000bc00ff0b7b82 */ /* 0x000e220000000800 */
[----:B------:R-:W3:Y:S01]  /*11e0*/  LDG.E R204, desc[UR38][R2.64] ;  /* 0x0000002602cc7981 */ /* 0x000ee2000c1e1900 */
        /* <DEDUP_REMOVED lines=26> */
.L_x_9918:
[----:B-----5:R-:W-:Y:S01]  /*1390*/  IMAD.IADD R152, R152, 0x1, -R7 ;  /* 0x0000000198987824 */ /* 0x020fe200078e0a07 */
[----:B---3--:R-:W-:-:S03]  /*13a0*/  LOP3.LUT R2, R10, 0xff000000, RZ, 0xc0, !PT ;  /* 0xff0000000a027812 */ /* 0x008fc600078ec0ff */
[C---:B------:R-:W-:Y:S01]  /*13b0*/  VIADD R0, R152.reuse, 0x5f ;  /* 0x0000005f98007836 */ /* 0x040fe20000000000 */
[----:B------:R-:W-:Y:S02]  /*13c0*/  SHF.R.U32.HI R3, RZ, 0x8, R2 ;  /* 0x00000008ff037819 */ /* 0x000fe40000011602 */
[----:B------:R-:W-:Y:S01]  /*13d0*/  ISETP.GE.AND P0, PT, R152, 0x1, PT ;  /* 0x000000019800780c */ /* 0x000fe20003f06270 */
[----:B------:R-:W-:Y:S01]  /*13e0*/  IMAD.HI R4, R0, 0x2aaaaaab, RZ ;  /* 0x2aaaaaab00047827 */ /* 0x000fe200078e02ff */
[----:B------:R-:W-:-:S04]  /*13f0*/  LOP3.LUT R0, R10, 0xff0000, RZ, 0xc0, !PT ;  /* 0x00ff00000a007812 */ /* 0x000fc800078ec0ff */
[----:B------:R-:W-:Y:S01]  /*1400*/  LEA.HI R0, R0, R3, RZ, 0x10 ;  /* 0x0000000300007211 */ /* 0x000fe200078f80ff */
[----:B------:R-:W-:Y:S01]  /*1410*/  IMAD.MOV.U32 R3, RZ, RZ, RZ ;  /* 0x000000ffff037224 */ /* 0x000fe200078e00ff */
[----:B------:R-:W-:Y:S02]  /*1420*/  SHF.R.U32.HI R5, RZ, 0x1f, R4 ;  /* 0x0000001fff057819 */ /* 0x000fe40000011604 */
[----:B------:R-:W-:Y:S02]  /*1430*/  LOP3.LUT R12, R0, 0xff, RZ, 0xc0, !PT ;  /* 0x000000ff000c7812 */ /* 0x000fe400078ec0ff */
[----:B------:R-:W-:Y:S02]  /*1440*/  LEA.HI.SX32 R160, R4, R5, 0x1c ;  /* 0x0000000504a07211 */ /* 0x000fe400078fe2ff */
[----:B------:R-:W-:Y:S01]  /*1450*/  SHF.R.U32.HI R207, RZ, 0x10, R0 ;  /* 0x00000010ffcf7819 */ /* 0x000fe20000011600 */
[----:B------:R0:W-:Y:S01]  /*1460*/  STL [R1+0x10], R12 ;  /* 0x0000100c01007387 */ /* 0x0001e20000100800 */
[----:B------:R-:W-:Y:S05]  /*1470*/  @!P0 BRA `(.L_x_9919) ;  /* 0x0000000000748947 */ /* 0x000fea0003800000 */
[----:B------:R-:W1:Y:S01]  /*1480*/  LDC R0, c[0x0][0xae8] ;  /* 0x0002ba00ff007b82 */ /* 0x000e620000000800 */
[----:B------:R-:W-:-:S04]  /*1490*/  ISETP.NE.AND P0, PT, R207, RZ, PT ;  /* 0x000000ffcf00720c */ /* 0x000fc80003f05270 */
[----:B-1----:R-:W-:-:S04]  /*14a0*/  SEL R11, R207, R0, P0 ;  /* 0x00000000cf0b7207 */ /* 0x002fc80000000000 */
[-C--:B------:R-:W-:Y:S02]  /*14b0*/  IABS R5, R11.reuse ;  /* 0x0000000b00057213 */ /* 0x080fe40000000000 */
[----:B------:R-:W-:Y:S02]  /*14c0*/  IADD3 R0, R160, -0x1, R11 ;  /* 0xffffffffa0007810 */ /* 0x000fe40007ffe00b */
[----:B------:R-:W1:Y:S01]  /*14d0*/  I2F.RP R4, R5 ;  /* 0x0000000500047306 */ /* 0x000e620000209400 */
        /* <DEDUP_REMOVED lines=23> */
.L_x_9919:
        /* <DEDUP_REMOVED lines=73> */
[----:B------:R-:W1:Y:S01]  /*1ae0*/  S2R R0, SR_TID.X ;  /* 0x0000000000007919 */ /* 0x000e620000002100 */
[----:B------:R-:W2:Y:S01]  /*1af0*/  S2UR UR6, SR_CgaCtaId ;  /* 0x00000000000679c3 */ /* 0x000ea20000008800 */
[----:B------:R-:W-:Y:S02]  /*1b00*/  UMOV UR5, 0x400 ;  /* 0x0000040000057882 */ /* 0x000fe40000000000 */
[----:B--2---:R-:W-:-:S04]  /*1b10*/  ULEA UR5, UR6, UR5, 0x18 ;  /* 0x0000000506057291 */ /* 0x004fc8000f8ec03f */
[----:B------:R-:W-:Y:S01]  /*1b20*/  UIADD3 UR5, UR5, 0x18400, URZ ;  /* 0x0001840005057890 */ /* 0x000fe2000fffe03f */
[----:B-1----:R-:W-:-:S03]  /*1b30*/  VIADD R2, R0, 0xffffff80 ;  /* 0xffffff8000027836 */ /* 0x002fc60000000000 */
[----:B------:R-:W-:Y:S02]  /*1b40*/  ULOP3.LUT UP0, URZ, UR5, 0x1bf, URZ, 0xc0, !UPT ;  /* 0x000001bf053f7892 */ /* 0x000fe4000f80c03f */
[----:B------:R-:W-:-:S04]  /*1b50*/  SHF.R.S32.HI R0, RZ, 0x1f, R2 ;  /* 0x0000001fff007819 */ /* 0x000fc80000011402 */
[----:B------:R-:W-:Y:S02]  /*1b60*/  PLOP3.LUT P0, PT, PT, PT, UP0, 0x80, 0x0 ;  /* 0x000000000000781c */ /* 0x000fe40003f0f008 */
[----:B------:R-:W-:-:S04]  /*1b70*/  LEA.HI R0, R0, R2, RZ, 0x7 ;  /* 0x0000000200007211 */ /* 0x000fc800078f38ff */
[----:B------:R-:W-:-:S06]  /*1b80*/  SHF.R.S32.HI R0, RZ, 0x7, R0 ;  /* 0x00000007ff007819 */ /* 0x000fcc0000011400 */
[----:B------:R-:W1:Y:S02]  /*1b90*/  SHFL.IDX PT, R0, R0, RZ, 0x1f ;  /* 0x00001fff00007589 */ /* 0x000e6400000e0000 */
[----:B-1----:R-:W-:-:S13]  /*1ba0*/  R2UR UR40, R0 ;  /* 0x00000000002872ca */ /* 0x002fda00000e0000 */
        /* <DEDUP_REMOVED lines=11> */
[----:B------:R1:W2:Y:S01]  /*1c60*/  LDC.64 R2, c[0x4][R0] ;  /* 0x0100000000027b82 */ /* 0x0002a20000000a00 */
[----:B------:R-:W-:Y:S01]  /*1c70*/  IMAD.U32 R5, RZ, RZ, UR5 ;  /* 0x00000005ff057e24 */ /* 0x000fe2000f8e00ff */
[----:B------:R-:W-:Y:S01]  /*1c80*/  ULDC.64 UR4, c[0x4][0x120] ;  /* 0x0100480000047ab9 */ /* 0x000fe20000000a00 */
[----:B------:R-:W-:Y:S02]  /*1c90*/  IMAD.U32 R10, RZ, RZ, UR6 ;  /* 0x00000006ff0a7e24 */ /* 0x000fe4000f8e00ff */
[----:B------:R-:W-:Y:S02]  /*1ca0*/  IMAD.U32 R6, RZ, RZ, UR4 ;  /* 0x00000004ff067e24 */ /* 0x000fe4000f8e00ff */
[----:B------:R-:W-:-:S02]  /*1cb0*/  IMAD.U32 R7, RZ, RZ, UR5 ;  /* 0x00000005ff077e24 */ /* 0x000fc4000f8e00ff */
[----:B------:R-:W-:Y:S02]  /*1cc0*/  IMAD.U32 R11, RZ, RZ, UR7 ;  /* 0x00000007ff0b7e24 */ /* 0x000fe4000f8e00ff */
[----:B------:R-:W-:Y:S02]  /*1cd0*/  IMAD.MOV.U32 R8, RZ, RZ, 0x70 ;  /* 0x00000070ff087424 */ /* 0x000fe400078e00ff */
[----:B0-----:R-:W-:Y:S02]  /*1ce0*/  IMAD.MOV.U32 R12, RZ, RZ, 0x1 ;  /* 0x00000001ff0c7424 */ /* 0x001fe400078e00ff */
[----:B-1----:R-:W-:-:S07]  /*1cf0*/  IMAD.MOV.U32 R13, RZ, RZ, RZ ;  /* 0x000000ffff0d7224 */ /* 0x002fce00078e00ff */
[----:B------:R-:W-:-:S07]  /*1d00*/  LEPC R20, `(.L_x_9921) ;  /* 0x000000001014794e */ /* 0x000fce0000000000 */
[----:B--2---:R-:W-:Y:S05]  /*1d10*/  CALL.ABS.NOINC R2 ;  /* 0x0000000002007343 */ /* 0x004fea0003c00000 */
.L_x_9921:
[----:B------:R-:W2:Y:S01]  /*1d20*/  LDL R17, [R1+0x14] ;  /* 0x0000140001117983 */ /* 0x000ea20000100800 */
[----:B------:R-:W-:Y:S01]  /*1d30*/  MOV R2, 0x400 ;  /* 0x0000040000027802 */ /* 0x000fe20000000f00 */
[----:B------:R-:W1:Y:S01]  /*1d40*/  S2R R3, SR_CgaCtaId ;  /* 0x0000000000037919 */ /* 0x000e620000008800 */
[----:B------:R-:W3:Y:S02]  /*1d50*/  S2R R16, SR_TID.X ;  /* 0x0000000000107919 */ /* 0x000ee40000002100 */
[----:B-1----:R-:W-:Y:S02]  /*1d60*/  LEA R5, R3, R2, 0x18 ;  /* 0x0000000203057211 */ /* 0x002fe400078ec0ff */
[----:B---3--:R-:W-:-:S05]  /*1d70*/  SHF.R.U32.HI R16, RZ, 0x7, R16 ;  /* 0x00000007ff107819 */ /* 0x008fca0000011610 */
[----:B------:R-:W-:Y:S01]  /*1d80*/  VIADD R72, R16, 0x8 ;  /* 0x0000000810487836 */ /* 0x000fe20000000000 */
[----:B--2---:R-:W-:-:S04]  /*1d90*/  LEA.HI R0, R17, R17, RZ, 0x1 ;  /* 0x0000001111007211 */ /* 0x004fc800078f08ff */
[----:B------:R-:W-:-:S05]  /*1da0*/  LOP3.LUT R0, R0, 0xfffffffe, RZ, 0xc0, !PT ;  /* 0xfffffffe00007812 */ /* 0x000fca00078ec0ff */
[----:B------:R-:W-:-:S05]  /*1db0*/  IMAD.IADD R0, R17, 0x1, -R0 ;  /* 0x0000000111007824 */ /* 0x000fca00078e0a00 */
[----:B------:R-:W-:-:S04]  /*1dc0*/  SHF.L.U32 R0, R0, 0x1f, RZ ;  /* 0x0000001f00007819 */ /* 0x000fc800000006ff */
[----:B------:R-:W1:Y:S02]  /*1dd0*/  SYNCS.PHASECHK.TRANS64.TRYWAIT P0, [R5+URZ+0x32400], R0 ;  /* 0x03240000050075a7 */ /* 0x000e64000800017f */
[----:B-1----:R-:W-:Y:S05]  /*1de0*/  @!P0 BRA `(.L_x_9922) ;  /* 0x00000108005c8947 */ /* 0x002fea0003800000 */
.L_x_10093:
[----:B------:R-:W-:Y:S01]  /*1df0*/  ISETP.NE.AND P0, PT, R23, 0x3, PT ;  /* 0x000000031700780c */ /* 0x000fe20003f05270 */
[----:B------:R-:W-:Y:S05]  /*1e00*/  WARPSYNC.ALL ;  /* 0x0000000000007948 */ /* 0x000fea0003800000 */
[----:B------:R2:W-:Y:S07]  /*1e10*/  BAR.SYNC.DEFER_BLOCKING R72, 0x100 ;  /* 0x000400480000751d */ /* 0x0005ee0000010000 */
[----:B------:R-:W-:Y:S05]  /*1e20*/  @!P0 BRA `(.L_x_9923) ;  /* 0x0000000000048947 */ /* 0x000fea0003800000 */
[----:B------:R-:W-:Y:S01]  /*1e30*/  BPT.TRAP 0x1 ;  /* 0x000000040000795c */ /* 0x000fe20000300000 */
.L_x_9923:
[----:B------:R-:W-:Y:S02]  /*1e40*/  IMAD.U32 R4, RZ, RZ, UR37 ;  /* 0x00000025ff047e24 */ /* 0x000fe4000f8e00ff */
[----:B------:R-:W-:-:S03]  /*1e50*/  IMAD.U32 R2, RZ, RZ, UR36 ;  /* 0x00000024ff027e24 */ /* 0x000fc6000f8e00ff */
[----:B------:R-:W-:Y:S01]  /*1e60*/  SHF.L.U32 R4, R4, 0x1f, RZ ;  /* 0x0000001f04047819 */ /* 0x000fe200000006ff */
[----:B------:R-:W-:-:S04]  /*1e70*/  IMAD R21, R2, 0x8, R5 ;  /* 0x0000000802157824 */ /* 0x000fc800078e0205 */
[----:B------:R3:W4:Y:S01]  /*1e80*/  SYNCS.PHASECHK.TRANS64.TRYWAIT P1, [R21+URZ+0x32430], R4 ;  /* 0x03243004150075a7 */ /* 0x000722000802017f */
[----:B------:R-:W-:Y:S05]  /*1e90*/  @!P0 BRA `(.L_x_9924) ;  /* 0x0000000000048947 */ /* 0x000fea0003800000 */
[----:B------:R-:W-:Y:S01]  /*1ea0*/  BPT.TRAP 0x1 ;  /* 0x000000040000795c */ /* 0x000fe20000300000 */
.L_x_9924:
[----:B----4-:R-:W-:Y:S05]  /*1eb0*/  @P1 BRA `(.L_x_9925) ;  /* 0x0000000000081947 */ /* 0x010fea0003800000 */
[----:B------:R-:W4:Y:S02]  /*1ec0*/  SYNCS.PHASECHK.TRANS64.TRYWAIT P1, [R21+URZ+0x32430], R4 ;  /* 0x03243004150075a7 */ /* 0x000f24000802017f */
[----:B----4-:R-:W-:Y:S05]  /*1ed0*/  @!P1 BRA `(.L_x_9926) ;  /* 0x0000010800349947 */ /* 0x010fea0003800000 */
.L_x_9925:
[----:B------:R-:W-:Y:S01]  /*1ee0*/  R2UR UR4, R5 ;  /* 0x00000000050472ca */ /* 0x000fe200000e0000 */
[----:B------:R-:W-:Y:S01]  /*1ef0*/  ULOP3.LUT UR41, UR41, 0x10000, URZ, 0xfc, !UPT ;  /* 0x0001000029297892 */ /* 0x000fe2000f8efc3f */
[----:B------:R-:W-:Y:S01]  /*1f00*/  WARPGROUP.ARRIVE ;  /* 0x00000000000079c5 */ /* 0x000fe20000000000 */
[----:B------:R-:W-:Y:S01]  /*1f10*/  UMOV UR9, 0x40000040 ;  /* 0x4000004000097882 */ /* 0x000fe20000000000 */
[----:B------:R-:W-:Y:S01]  /*1f20*/  UMOV UR11, 0x40000040 ;  /* 0x40000040000b7882 */ /* 0x000fe20000000000 */
[----:B------:R-:W-:Y:S01]  /*1f30*/  UIADD3 UR5, UR41, 0x2, URZ ;  /* 0x0000000229057890 */ /* 0x000fe2000fffe03f */
[----:B------:R-:W-:Y:S02]  /*1f40*/  IMAD.U32 R19, RZ, RZ, UR9 ;  /* 0x00000009ff137e24 */ /* 0x000fe4000f8e00ff */
[----:B------:R-:W-:Y:S02]  /*1f50*/  UMOV UR8, UR41 ;  /* 0x0000002900087c82 */ /* 0x000fe40008000000 */
[----:B------:R-:W-:-:S03]  /*1f60*/  IMAD.U32 R18, RZ, RZ, UR8 ;  /* 0x00000008ff127e24 */ /* 0x000fc6000f8e00ff */
[----:B------:R-:W-:-:S04]  /*1f70*/  UIADD3 UR4, UR4, 0x1c400, URZ ;  /* 0x0001c40004047890 */ /* 0x000fc8000fffe03f */
[----:B------:R-:W-:-:S04]  /*1f80*/  USHF.R.U32.HI UR4, URZ, 0x4, UR4 ;  /* 0x000000043f047899 */ /* 0x000fc80008011604 */
[----:B------:R-:W-:-:S04]  /*1f90*/  ULOP3.LUT UR4, UR4, 0x3fff, URZ, 0xc0, !UPT ;  /* 0x00003fff04047892 */ /* 0x000fc8000f8ec03f */
[----:B------:R-:W-:-:S04]  /*1fa0*/  ULOP3.LUT UR60, UR4, 0x10000, URZ, 0xfc, !UPT ;  /* 0x00010000043c7892 */ /* 0x000fc8000f8efc3f */
[----:B------:R-:W-:-:S04]  /*1fb0*/  UIMAD UR4, UR36, 0x300, UR60 ;  /* 0x00000300240478a4 */ /* 0x000fc8000f8e023c */
[----:B------:R-:W-:-:S03]  /*1fc0*/  UIADD3 UR6, UR4, 0x2, URZ ;  /* 0x0000000204067890 */ /* 0x000fc6000fffe03f */
[----:B------:R-:W-:Y:S02]  /*1fd0*/  UMOV UR10, UR4 ;  /* 0x00000004000a7c82 */ /* 0x000fe40008000000 */
[----:B------:R-:W-:Y:S01]  /*1fe0*/  HGMMA.64x96x16.F32 R24, gdesc[UR8], RZ, !UPT, gsb0 ;  /* 0x01600000081879f0 */ /* 0x000fe2000c0008ff */
[----:B------:R-:W-:Y:S01]  /*1ff0*/  UMOV UR8, UR5 ;  /* 0x0000000500087c82 */ /* 0x000fe20008000000 */
[----:B------:R-:W-:Y:S01]  /*2000*/  UMOV UR9, 0x40000040 ;  /* 0x4000004000097882 */ /* 0x000fe20000000000 */
[----:B------:R-:W-:Y:S01]  /*2010*/  UMOV UR10, UR6 ;  /* 0x00000006000a7c82 */ /* 0x000fe20008000000 */
[----:B------:R-:W-:Y:S01]  /*2020*/  UMOV UR11, 0x40000040 ;  /* 0x40000040000b7882 */ /* 0x000fe20000000000 */
[----:B------:R-:W-:Y:S01]  /*2030*/  UIADD3 UR5, UR41, 0x4, URZ ;  /* 0x0000000429057890 */ /* 0x000fe2000fffe03f */
[----:B------:R-:W-:Y:S01]  /*2040*/  IMAD.U32 R16, RZ, RZ, UR8 ;  /* 0x00000008ff107e24 */ /* 0x000fe2000f8e00ff */
[----:B------:R-:W-:Y:S01]  /*2050*/  UIADD3 UR6, UR4, 0x4, URZ ;  /* 0x0000000404067890 */ /* 0x000fe2000fffe03f */
[----:B------:R-:W-:Y:S01]  /*2060*/  IMAD.U32 R17, RZ, RZ, UR9 ;  /* 0x00000009ff117e24 */ /* 0x000fe2000f8e00ff */
[----:B------:R-:W-:Y:S01]  /*2070*/  UIADD3 UR4, UR4, 0x6, URZ ;  /* 0x0000000604047890 */ /* 0x000fe2000fffe03f */
[----:B------:R-:W-:-:S02]  /*2080*/  WARPGROUP.DEPBAR.LE gsb0, 0x0 ;  /* 0x00008000000079c5 */ /* 0x000fc40000010000 */
[----:B------:R-:W-:-:S06]  /*2090*/  WARPGROUP.ARRIVE ;  /* 0x00000000000079c5 */ /* 0x000fcc0000000000 */
[----:B------:R-:W-:Y:S01]  /*20a0*/  HGMMA.64x96x16.F32 R24, gdesc[UR8], R24, gsb0 ;  /* 0x01600000081879f0 */ /* 0x000fe20008000818 */
[----:B------:R-:W-:Y:S01]  /*20b0*/  UMOV UR8, UR5 ;  /* 0x0000000500087c82 */ /* 0x000fe20008000000 */
[----:B------:R-:W-:Y:S01]  /*20c0*/  UMOV UR9, 0x40000040 ;  /* 0x4000004000097882 */ /* 0x000fe20000000000 */
[----:B------:R-:W-:Y:S01]  /*20d0*/  UMOV UR10, UR6 ;  /* 0x00000006000a7c82 */ /* 0x000fe20008000000 */
[----:B------:R-:W-:Y:S01]  /*20e0*/  UMOV UR11, 0x40000040 ;  /* 0x40000040000b7882 */ /* 0x000fe20000000000 */
[----:B------:R-:W-:Y:S01]  /*20f0*/  UIADD3 UR5, UR41, 0x6, URZ ;  /* 0x0000000629057890 */ /* 0x000fe2000fffe03f */
[----:B------:R-:W-:Y:S02]  /*2100*/  IMAD.U32 R14, RZ, RZ, UR8 ;  /* 0x00000008ff0e7e24 */ /* 0x000fe4000f8e00ff */
[----:B------:R-:W-:Y:S01]  /*2110*/  IMAD.U32 R15, RZ, RZ, UR9 ;  /* 0x00000009ff0f7e24 */ /* 0x000fe2000f8e00ff */
[----:B------:R-:W-:Y:S02]  /*2120*/  WARPGROUP.DEPBAR.LE gsb0, 0x0 ;  /* 0x00008000000079c5 */ /* 0x000fe40000010000 */
[----:B------:R-:W-:-:S06]  /*2130*/  WARPGROUP.ARRIVE ;  /* 0x00000000000079c5 */ /* 0x000fcc0000000000 */
[----:B------:R-:W-:Y:S01]  /*2140*/  HGMMA.64x96x16.F32 R24, gdesc[UR8], R24, gsb0 ;  /* 0x01600000081879f0 */ /* 0x000fe20008000818 */
[----:B------:R-:W-:Y:S01]  /*2150*/  UMOV UR8, UR5 ;  /* 0x0000000500087c82 */ /* 0x000fe20008000000 */
[----:B------:R-:W-:Y:S01]  /*2160*/  UMOV UR9, 0x40000040 ;  /* 0x4000004000097882 */ /* 0x000fe20000000000 */
[----:B------:R-:W-:Y:S01]  /*2170*/  UMOV UR10, UR4 ;  /* 0x00000004000a7c82 */ /* 0x000fe20008000000 */
[----:B------:R-:W-:Y:S01]  /*2180*/  UMOV UR11, 0x40000040 ;  /* 0x40000040000b7882 */ /* 0x000fe20000000000 */
[----:B------:R-:W-:Y:S02]  /*2190*/  IMAD.U32 R2, RZ, RZ, UR8 ;  /* 0x00000008ff027e24 */ /* 0x000fe4000f8e00ff */
[----:B------:R-:W-:Y:S01]  /*21a0*/  IMAD.U32 R3, RZ, RZ, UR9 ;  /* 0x00000009ff037e24 */ /* 0x000fe2000f8e00ff */
[----:B------:R-:W-:Y:S02]  /*21b0*/  WARPGROUP.DEPBAR.LE gsb0, 0x0 ;  /* 0x00008000000079c5 */ /* 0x000fe40000010000 */
[----:B------:R-:W-:-:S06]  /*21c0*/  WARPGROUP.ARRIVE ;  /* 0x00000000000079c5 */ /* 0x000fcc0000000000 */
[----:B------:R-:W-:Y:S03]  /*21d0*/  HGMMA.64x96x16.F32 R24, gdesc[UR8], R24, gsb0 ;  /* 0x01600000081879f0 */ /* 0x000fe60008000818 */
[----:B------:R-:W-:Y:S02]  /*21e0*/  WARPGROUP.DEPBAR.LE gsb0, 0x0 ;  /* 0x00008000000079c5 */ /* 0x000fe40000010000 */
[----:B------:R-:W5:Y:S02]  /*21f0*/  SYNCS.PHASECHK.TRANS64.TRYWAIT P1, [R5+URZ+0x32410], R0 ;  /* 0x03241000050075a7 */ /* 0x000f64000802017f */
[----:B-----5:R-:W-:Y:S05]  /*2200*/  @!P1 BRA `(.L_x_9927) ;  /* 0x00000104007c9947 */ /* 0x020fea0003800000 */
.L_x_10094:
[----:B------:R-:W-:Y:S05]  /*2210*/  @!P0 BRA `(.L_x_9928) ;  /* 0x0000000000048947 */ /* 0x000fea0003800000 */
[----:B------:R-:W-:Y:S01]  /*2220*/  BPT.TRAP 0x1 ;  /* 0x000000040000795c */ /* 0x000fe20000300000 */
.L_x_9928:
[----:B------:R0:W0:Y:S01]  /*2230*/  SYNCS.PHASECHK.TRANS64.TRYWAIT P1, [R21+URZ+0x32450], R4 ;  /* 0x03245004150075a7 */ /* 0x000022000802017f */
[----:B------:R-:W-:Y:S05]  /*2240*/  @!P0 BRA `(.L_x_9929) ;  /* 0x0000000000048947 */ /* 0x000fea0003800000 */
[----:B------:R-:W-:Y:S01]  /*2250*/  BPT.TRAP 0x1 ;  /* 0x000000040000795c */ /* 0x000fe20000300000 */
.L_x_9929:
[----:B0-----:R-:W-:Y:S05]  /*2260*/  @P1 BRA `(.L_x_9930) ;  /* 0x0000000000081947 */ /* 0x001fea0003800000 */
[----:B------:R-:W0:Y:S02]  /*2270*/  SYNCS.PHASECHK.TRANS64.TRYWAIT P1, [R21+URZ+0x32450], R4 ;  /* 0x03245004150075a7 */ /* 0x000e24000802017f */
[----:B0-----:R-:W-:Y:S05]  /*2280*/  @!P1 BRA `(.L_x_9931) ;  /* 0x0000010400709947 */ /* 0x001fea0003800000 */
.L_x_9930:
[----:B------:R-:W-:Y:S01]  /*2290*/  R2UR UR5, R5 ;  /* 0x00000000050572ca */ /* 0x000fe200000e0000 */
[----:B------:R-:W-:Y:S01]  /*22a0*/  WARPGROUP.ARRIVE ;  /* 0x00000000000079c5 */ /* 0x000fe20000000000 */
[----:B------:R-:W-:Y:S01]  /*22b0*/  UMOV UR11, 0x40000040 ;  /* 0x40000040000b7882 */ /* 0x000fe20000000000 */
[----:B------:R-:W-:Y:S01]  /*22c0*/  UMOV UR9, 0x40000040 ;  /* 0x4000004000097882 */ /* 0x000fe20000000000 */
[----:B------:R-:W-:Y:S01]  /*22d0*/  UMOV UR13, 0x40000040 ;  /* 0x40000040000d7882 */ /* 0x000fe20000000000 */
[----:B-1----:R-:W-:Y:S01]  /*22e0*/  IMAD.U32 R5, RZ, RZ, UR9 ;  /* 0x00000009ff057e24 */ /* 0x002fe2000f8e00ff */
[----:B------:R-:W-:Y:S01]  /*22f0*/  UMOV UR15, 0x40000040 ;  /* 0x40000040000f7882 */ /* 0x000fe20000000000 */
[----:B------:R-:W-:Y:S01]  /*2300*/  IMAD.U32 R7, RZ, RZ, UR13 ;  /* 0x0000000dff077e24 */ /* 0x000fe2000f8e00ff */
[----:B------:R-:W-:Y:S01]  /*2310*/  UMOV UR17, 0x40000040 ;  /* 0x4000004000117882 */ /* 0x000fe20000000000 */
[----:B------:R-:W-:Y:S01]  /*2320*/  UMOV UR19, 0x40000040 ;  /* 0x4000004000137882 */ /* 0x000fe20000000000 */
[----:B------:R-:W-:Y:S01]  /*2330*/  UMOV UR21, 0x40000040 ;  /* 0x4000004000157882 */ /* 0x000fe20000000000 */
[----:B------:R-:W-:Y:S01]  /*2340*/  UMOV UR23, 0x40000040 ;  /* 0x4000004000177882 */ /* 0x000fe20000000000 */
[----:B------:R-:W-:Y:S01]  /*2350*/  UMOV UR25, 0x40000040 ;  /* 0x4000004000197882 */ /* 0x000fe20000000000 */
[----:B------:R-:W-:Y:S01]  /*2360*/  UIADD3 UR4, UR5, 0x400, URZ ;  /* 0x0000040005047890 */ /* 0x000fe2000fffe03f */
[----:B------:R-:W-:Y:S01]  /*2370*/  IMAD R152, R160, -0x60, R152 ;  /* 0xffffffa0a0987824 */ /* 0x000fe200078e0298 */
[----:B------:R-:W-:Y:S01]  /*2380*/  ULEA UR40, UR40, UR5, 0xd ;  /* 0x0000000528287291 */ /* 0x000fe2000f8e683f */
[----:B------:R-:W0:Y:S01]  /*2390*/  S2R R74, SR_TID.X ;  /* 0x00000000004a7919 */ /* 0x000e220000002100 */
[----:B------:R-:W-:-:S02]  /*23a0*/  USHF.R.U32.HI UR4, URZ, 0x4, UR4 ;  /* 0x000000043f047899 */ /* 0x000fc40008011604 */
[----:B------:R-:W-:Y:S01]  /*23b0*/  UIADD3 UR40, UR40, 0x22400, URZ ;  /* 0x0002240028287890 */ /* 0x000fe2000fffe03f */
[----:B------:R-:W-:Y:S01]  /*23c0*/  IADD3 R152, -R205, 0x60, R152 ;  /* 0x00000060cd987810 */ /* 0x000fe20007ffe198 */
[----:B------:R-:W-:Y:S02]  /*23d0*/  ULOP3.LUT UR6, UR4, 0x3fff, URZ, 0xc0, !UPT ;  /* 0x00003fff04067892 */ /* 0x000fe4000f8ec03f */
[----:B------:R-:W-:Y:S01]  /*23e0*/  USHF.R.U32.HI UR40, URZ, 0x4, UR40 ;  /* 0x000000043f287899 */ /* 0x000fe20008011628 */
[C---:B------:R-:W-:Y:S01]  /*23f0*/  ISETP.GT.AND P3, PT, R152.reuse, RZ, PT ;  /* 0x000000ff9800720c */ /* 0x040fe20003f64270 */
[----:B------:R-:W-:Y:S01]  /*2400*/  ULOP3.LUT UR7, UR6, 0x10000, URZ, 0xfc, !UPT ;  /* 0x0001000006077892 */ /* 0x000fe2000f8efc3f */
[C---:B------:R-:W-:Y:S01]  /*2410*/  ISETP.GT.AND P5, PT, R152.reuse, 0x1, PT ;  /* 0x000000019800780c */ /* 0x040fe20003fa4270 */
[----:B------:R-:W-:Y:S01]  /*2420*/  ULOP3.LUT UR4, UR40, 0x3fff, URZ, 0xc0, !UPT ;  /* 0x00003fff28047892 */ /* 0x000fe2000f8ec03f */
[C---:B------:R-:W-:Y:S01]  /*2430*/  ISETP.GT.AND P6, PT, R152.reuse, 0x8, PT ;  /* 0x000000089800780c */ /* 0x040fe20003fc4270 */
[----:B------:R-:W-:Y:S01]  /*2440*/  UIMAD UR5, UR36, 0xc00, UR7 ;  /* 0x00000c00240578a4 */ /* 0x000fe2000f8e0207 */
[C---:B------:R-:W-:Y:S01]  /*2450*/  ISETP.GT.AND P1, PT, R152.reuse, 0x9, PT ;  /* 0x000000099800780c */ /* 0x040fe20003f24270 */
[----:B------:R-:W-:Y:S01]  /*2460*/  ULOP3.LUT UR4, UR4, 0x10000, URZ, 0xfc, !UPT ;  /* 0x0001000004047892 */ /* 0x000fe2000f8efc3f */
[C---:B------:R-:W-:Y:S01]  /*2470*/  ISETP.GT.AND P2, PT, R152.reuse, 0x10, PT ;  /* 0x000000109800780c */ /* 0x040fe20003f44270 */
[----:B------:R-:W-:Y:S01]  /*2480*/  UIADD3 UR18, UR5, 0x304, URZ ;  /* 0x0000030405127890 */ /* 0x000fe2000fffe03f */
[----:B------:R-:W-:Y:S01]  /*2490*/  ISETP.GT.AND P4, PT, R152, 0x18, PT ;  /* 0x000000189800780c */ /* 0x000fe20003f84270 */
[----:B------:R-:W-:Y:S01]  /*24a0*/  UIADD3 UR16, UR4, 0x404, URZ ;  /* 0x0000040404107890 */ /* 0x000fe2000fffe03f */
[----:B------:R-:W-:-:S02]  /*24b0*/  UMOV UR10, UR5 ;  /* 0x00000005000a7c82 */ /* 0x000fc40008000000 */
[----:B------:R-:W-:Y:S01]  /*24c0*/  UMOV UR8, UR4 ;  /* 0x0000000400087c82 */ /* 0x000fe20008000000 */
[----:B------:R-:W-:Y:S01]  /*24d0*/  UIADD3 UR20, UR4, 0x406, URZ ;  /* 0x0000040604147890 */ /* 0x000fe2000fffe03f */
[----:B------:R-:W-:Y:S01]  /*24e0*/  HGMMA.64x96x16.F32 R24, gdesc[UR8], R24, gsb0 ;  /* 0x01600000081879f0 */ /* 0x000fe20008000818 */
[----:B---34-:R-:W-:Y:S01]  /*24f0*/  IMAD.U32 R4, RZ, RZ, UR8 ;  /* 0x00000008ff047e24 */ /* 0x018fe2000f8e00ff */
[----:B------:R-:W-:Y:S02]  /*2500*/  UIADD3 UR8, UR4, 0x2, URZ ;  /* 0x0000000204087890 */ /* 0x000fe4000fffe03f */
[----:B------:R-:W-:Y:S02]  /*2510*/  UIADD3 UR9, UR5, 0x2, URZ ;  /* 0x0000000205097890 */ /* 0x000fe4000fffe03f */
[----:B------:R-:W-:Y:S01]  /*2520*/  UIADD3 UR10, UR5, 0x300, URZ ;  /* 0x00000300050a7890 */ /* 0x000fe2000fffe03f */
[----:B------:R-:W-:Y:S02]  /*2530*/  UMOV UR11, 0x40000040 ;  /* 0x40000040000b7882 */ /* 0x000fe40000000000 */
[----:B------:R-:W-:Y:S01]  /*2540*/  UMOV UR12, UR8 ;  /* 0x00000008000c7c82 */ /* 0x000fe20008000000 */
[----:B------:R-:W-:Y:S01]  /*2550*/  UIADD3 UR8, UR4, 0x4, URZ ;  /* 0x0000000404087890 */ /* 0x000fe2000fffe03f */
[----:B------:R-:W-:Y:S01]  /*2560*/  IMAD.U32 R6, RZ, RZ, UR12 ;  /* 0x0000000cff067e24 */ /* 0x000fe2000f8e00ff */
[----:B------:R-:W-:Y:S01]  /*2570*/  UMOV UR14, UR9 ;  /* 0x00000009000e7c82 */ /* 0x000fe20008000000 */
[----:B------:R-:W-:-:S02]  /*2580*/  UIADD3 UR9, UR5, 0x4, URZ ;  /* 0x0000000405097890 */ /* 0x000fc4000fffe03f */
[----:B------:R-:W-:Y:S02]  /*2590*/  UIADD3 UR22, UR5, 0x306, URZ ;  /* 0x0000030605167890 */ /* 0x000fe4000fffe03f */
[----:B------:R-:W-:Y:S02]  /*25a0*/  UIADD3 UR24, UR4, 0x800, URZ ;  /* 0x0000080004187890 */ /* 0x000fe4000fffe03f */
[----:B------:R-:W-:Y:S01]  /*25b0*/  UIADD3 UR26, UR5, 0x600, URZ ;  /* 0x00000600051a7890 */ /* 0x000fe2000fffe03f */
        /* <DEDUP_REMOVED lines=25> */
[----:B------:R-:W-:Y:S01]  /*2750*/  UMOV UR57, 0x40000040 ;  /* 0x4000004000397882 */ /* 0x000fe20000000000 */
[----:B------:R-:W-:Y:S01]  /*2760*/  UMOV UR59, 0x40000040 ;  /* 0x40000040003b7882 */ /* 0x000fe20000000000 */
[----:B------:R-:W-:Y:S01]  /*2770*/  ULOP3.LUT UR6, UR6, 0x3000000, URZ, 0xfc, !UPT ;  /* 0x0300000006067892 */ /* 0x000fe2000f8efc3f */
[----:B------:R-:W-:Y:S01]  /*2780*/  IMAD.U32 R13, RZ, RZ, UR57 ;  /* 0x00000039ff0d7e24 */ /* 0x000fe2000f8e00ff */
        /* <DEDUP_REMOVED lines=20> */
[----:B------:R-:W-:Y:S01]  /*28d0*/  UMOV UR9, 0x40000040 ;  /* 0x4000004000097882 */ /* 0x000fe20000000000 */
[----:B------:R-:W-:Y:S01]  /*28e0*/  IMAD.U32 R11, RZ, RZ, UR13 ;  /* 0x0000000dff0b7e24 */ /* 0x000fe2000f8e00ff */
[----:B------:R-:W-:Y:S02]  /*28f0*/  WARPGROUP.DEPBAR.LE gsb0, 0x0 ;  /* 0x00008000000079c5 */ /* 0x000fe40000010000 */
[----:B------:R-:W-:-:S06]  /*2900*/  WARPGROUP.ARRIVE ;  /* 0x00000000000079c5 */ /* 0x000fcc0000000000 */
[----:B------:R-:W-:Y:S01]  /*2910*/  HGMMA.64x96x16.F32 R24, gdesc[UR12], R24, gsb0 ;  /* 0x016000000c1879f0 */ /* 0x000fe20008000818 */
[----:B------:R-:W-:Y:S02]  /*2920*/  UIADD3 UR12, UR4, 0x402, URZ ;  /* 0x00000402040c7890 */ /* 0x000fe4000fffe03f */
[----:B------:R-:W-:Y:S01]  /*2930*/  UIADD3 UR14, UR5, 0x302, URZ ;  /* 0x00000302050e7890 */ /* 0x000fe2000fffe03f */
[----:B------:R-:W-:Y:S01]  /*2940*/  UMOV UR13, 0x40000040 ;  /* 0x40000040000d7882 */ /* 0x000fe20000000000 */
[----:B------:R-:W-:Y:S01]  /*2950*/  UMOV UR15, 0x40000040 ;  /* 0x40000040000f7882 */ /* 0x000fe20000000000 */
[----:B------:R-:W-:Y:S02]  /*2960*/  UIADD3 UR4, UR4, 0xc06, URZ ;  /* 0x00000c0604047890 */ /* 0x000fe4000fffe03f */
[----:B------:R-:W-:-:S05]  /*2970*/  UIADD3 UR5, UR5, 0x906, URZ ;  /* 0x0000090605057890 */ /* 0x000fca000fffe03f */
[----:B------:R-:W-:Y:S01]  /*2980*/  UMOV UR56, UR4 ;  /* 0x0000000400387c82 */ /* 0x000fe20008000000 */
[----:B------:R-:W-:Y:S01]  /*2990*/  ULDC UR4, c[0x0][0xa80] ;  /* 0x0002a00000047ab9 */ /* 0x000fe20000000800 */
[----:B------:R-:W-:Y:S01]  /*29a0*/  UMOV UR58, UR5 ;  /* 0x00000005003a7c82 */ /* 0x000fe20008000000 */
[----:B------:R-:W-:Y:S01]  /*29b0*/  IMAD.U32 R12, RZ, RZ, UR56 ;  /* 0x00000038ff0c7e24 */ /* 0x000fe2000f8e00ff */
[----:B------:R-:W-:Y:S02]  /*29c0*/  WARPGROUP.DEPBAR.LE gsb0, 0x0 ;  /* 0x00008000000079c5 */ /* 0x000fe40000010000 */
[----:B------:R-:W-:-:S06]  /*29d0*/  WARPGROUP.ARRIVE ;  /* 0x00000000000079c5 */ /* 0x000fcc0000000000 */
[----:B------:R-:W-:Y:S01]  /*29e0*/  HGMMA.64x96x16.F32 R24, gdesc[UR8], R24, gsb0 ;  /* 0x01600000081879f0 */ /* 0x000fe20008000818 */
[----:B------:R-:W-:Y:S02]  /*29f0*/  UMOV UR11, 0x40000040 ;  /* 0x40000040000b7882 */ /* 0x000fe40000000000 */
[----:B------:R-:W-:Y:S02]  /*2a00*/  WARPGROUP.DEPBAR.LE gsb0, 0x0 ;  /* 0x00008000000079c5 */ /* 0x000fe40000010000 */
[----:B------:R-:W-:-:S06]  /*2a10*/  WARPGROUP.ARRIVE ;  /* 0x00000000000079c5 */ /* 0x000fcc0000000000 */
[----:B------:R-:W-:Y:S01]  /*2a20*/  HGMMA.64x96x16.F32 R24, gdesc[UR12], R24, gsb0 ;  /* 0x016000000c1879f0 */ /* 0x000fe20008000818 */
[----:B------:R-:W-:Y:S02]  /*2a30*/  UMOV UR15, 0x40000040 ;  /* 0x40000040000f7882 */ /* 0x000fe40000000000 */
        /* <DEDUP_REMOVED lines=77> */
[----:B------:R-:W-:Y:S02]  /*2f10*/  ISETP.GT.AND P1, PT, R152, 0x39, PT ;  /* 0x000000399800780c */ /* 0x000fe40003f24270 */
[----:B------:R-:W-:Y:S02]  /*2f20*/  FSEL R47, R52, -INF , P6 ;  /* 0xff800000342f7808 */ /* 0x000fe40003000000 */
[----:B------:R-:W-:Y:S02]  /*2f30*/  FMNMX.FTZ R0, R49, R0, !PT ;  /* 0x0000000031007209 */ /* 0x000fe40007810000 */
[----:B------:R-:W-:Y:S02]  /*2f40*/  FSEL R159, R46, -INF , P2 ;  /* 0xff8000002e9f7808 */ /* 0x000fe40001000000 */
[----:B------:R-:W-:Y:S02]  /*2f50*/  ISETP.GT.AND P2, PT, R152, 0x40, PT ;  /* 0x000000409800780c */ /* 0x000fe40003f44270 */
[----:B------:R-:W-:-:S02]  /*2f60*/  FSEL R53, R53, -INF , P1 ;  /* 0xff80000035357808 */ /* 0x000fc40000800000 */
[----:B------:R-:W-:Y:S02]  /*2f70*/  FMNMX.FTZ R0, R47, R0, !PT ;  /* 0x000000002f007209 */ /* 0x000fe40007810000 */
[----:B------:R-:W-:Y:S02]  /*2f80*/  FSEL R183, R56, -INF , P2 ;  /* 0xff80000038b77808 */ /* 0x000fe40001000000 */
[----:B------:R-:W-:Y:S02]  /*2f90*/  FMNMX.FTZ R0, R53, R0, !PT ;  /* 0x0000000035007209 */ /* 0x000fe40007810000 */
[----:B------:R-:W-:Y:S02]  /*2fa0*/  ISETP.GT.AND P3, PT, R152, 0x41, PT ;  /* 0x000000419800780c */ /* 0x000fe40003f64270 */
[----:B------:R-:W-:Y:S02]  /*2fb0*/  FMNMX.FTZ R20, R183, R0, !PT ;  /* 0x00000000b7147209 */ /* 0x000fe40007810000 */
[----:B------:R-:W-:-:S02]  /*2fc0*/  FMNMX.FTZ R0, R25, R27, !PT ;  /* 0x0000001b19007209 */ /* 0x000fc40007810000 */
[----:B------:R-:W-:Y:S02]  /*2fd0*/  FSEL R162, R50, -INF , P4 ;  /* 0xff80000032a27808 */ /* 0x000fe40002000000 */
[----:B------:R-:W-:Y:S02]  /*2fe0*/  FMNMX.FTZ R0, R29, R0, !PT ;  /* 0x000000001d007209 */ /* 0x000fe40007810000 */
[----:B------:R-:W-:Y:S02]  /*2ff0*/  ISETP.GT.AND P4, PT, R152, 0x48, PT ;  /* 0x000000489800780c */ /* 0x000fe40003f84270 */
[----:B------:R-:W-:Y:S02]  /*3000*/  FSEL R57, R57, -INF , P3 ;  /* 0xff80000039397808 */ /* 0x000fe40001800000 */
[----:B------:R-:W-:Y:S02]  /*3010*/  FMNMX.FTZ R0, R31, R0, !PT ;  /* 0x000000001f007209 */ /* 0x000fe40007810000 */
[----:B------:R-:W-:-:S02]  /*3020*/  FSEL R163, R51, -INF , P5 ;  /* 0xff80000033a37808 */ /* 0x000fc40002800000 */
[----:B------:R-:W-:Y:S02]  /*3030*/  ISETP.GT.AND P5, PT, R152, 0x49, PT ;  /* 0x000000499800780c */ /* 0x000fe40003fa4270 */
[----:B------:R-:W-:Y:S02]  /*3040*/  FSEL R51, R60, -INF , P4 ;  /* 0xff8000003c337808 */ /* 0x000fe40002000000 */
[----:B------:R-:W-:Y:S02]  /*3050*/  FMNMX.FTZ R20, R57, R20, !PT ;  /* 0x0000001439147209 */ /* 0x000fe40007810000 */
[----:B------:R-:W-:Y:S02]  /*3060*/  FMNMX.FTZ R0, R79, R0, !PT ;  /* 0x000000004f007209 */ /* 0x000fe40007810000 */
[----:B------:R-:W-:Y:S02]  /*3070*/  FSEL R164, R54, -INF , P6 ;  /* 0xff80000036a47808 */ /* 0x000fe40003000000 */
[----:B------:R-:W-:-:S02]  /*3080*/  ISETP.GT.AND P6, PT, R152, 0x50, PT ;  /* 0x000000509800780c */ /* 0x000fc40003fc4270 */
[----:B------:R-:W-:Y:S02]  /*3090*/  FSEL R61, R61, -INF , P5 ;  /* 0xff8000003d3d7808 */ /* 0x000fe40002800000 */
[----:B------:R-:W-:Y:S02]  /*30a0*/  FMNMX.FTZ R20, R51, R20, !PT ;  /* 0x0000001433147209 */ /* 0x000fe40007810000 */
[----:B------:R-:W-:Y:S02]  /*30b0*/  FMNMX.FTZ R0, R83, R0, !PT ;  /* 0x0000000053007209 */ /* 0x000fe40007810000 */
[----:B------:R-:W-:Y:S02]  /*30c0*/  FSEL R167, R55, -INF , P1 ;  /* 0xff80000037a77808 */ /* 0x000fe40000800000 */
[----:B------:R-:W-:Y:S02]  /*30d0*/  ISETP.GT.AND P1, PT, R152, 0x51, PT ;  /* 0x000000519800780c */ /* 0x000fe40003f24270 */
[----:B------:R-:W-:-:S02]  /*30e0*/  FSEL R171, R64, -INF , P6 ;  /* 0xff80000040ab7808 */ /* 0x000fc40003000000 */
[----:B------:R-:W-:Y:S02]  /*30f0*/  FMNMX.FTZ R20, R61, R20, !PT ;  /* 0x000000143d147209 */ /* 0x000fe40007810000 */
[----:B------:R-:W-:Y:S02]  /*3100*/  FMNMX.FTZ R0, R35, R0, !PT ;  /* 0x0000000023007209 */ /* 0x000fe40007810000 */
[----:B------:R-:W-:Y:S02]  /*3110*/  FSEL R166, R58, -INF , P2 ;  /* 0xff8000003aa67808 */ /* 0x000fe40001000000 */
[----:B------:R-:W-:Y:S02]  /*3120*/  ISETP.GT.AND P2, PT, R152, 0x58, PT ;  /* 0x000000589800780c */ /* 0x000fe40003f44270 */
[----:B------:R-:W-:Y:S02]  /*3130*/  FSEL R65, R65, -INF , P1 ;  /* 0xff80000041417808 */ /* 0x000fe40000800000 */
[----:B------:R-:W-:-:S02]  /*3140*/  FMNMX.FTZ R20, R171, R20, !PT ;  /* 0x00000014ab147209 */ /* 0x000fc40007810000 */
[----:B------:R-:W-:Y:S02]  /*3150*/  FMNMX.FTZ R0, R39, R0, !PT ;  /* 0x0000000027007209 */ /* 0x000fe40007810000 */
[----:B------:R-:W-:Y:S02]  /*3160*/  FSEL R168, R59, -INF , P3 ;  /* 0xff8000003ba87808 */ /* 0x000fe40001800000 */
[----:B------:R-:W-:Y:S02]  /*3170*/  ISETP.GT.AND P3, PT, R152, 0x59, PT ;  /* 0x000000599800780c */ /* 0x000fe40003f64270 */
[----:B------:R-:W-:Y:S02]  /*3180*/  FSEL R173, R68, -INF , P2 ;  /* 0xff80000044ad7808 */ /* 0x000fe40001000000 */
[----:B------:R-:W-:Y:S02]  /*3190*/  FMNMX.FTZ R20, R65, R20, !PT ;  /* 0x0000001441147209 */ /* 0x000fe40007810000 */
[----:B------:R-:W-:-:S02]  /*31a0*/  FMNMX.FTZ R0, R33, R0, !PT ;  /* 0x0000000021007209 */ /* 0x000fc40007810000 */
[----:B------:R-:W-:Y:S02]  /*31b0*/  FSEL R69, R69, -INF , P3 ;  /* 0xff80000045457808 */ /* 0x000fe40001800000 */
[----:B------:R-:W-:Y:S02]  /*31c0*/  FMNMX.FTZ R20, R173, R20, !PT ;  /* 0x00000014ad147209 */ /* 0x000fe40007810000 */
[----:B------:R-:W-:Y:S02]  /*31d0*/  FMNMX.FTZ R0, R43, R0, !PT ;  /* 0x000000002b007209 */ /* 0x000fe40007810000 */
        /* <DEDUP_REMOVED lines=22> */
[----:B------:R-:W-:Y:S01]  /*3340*/  FMNMX.FTZ R55, R177, R0, !PT ;  /* 0x00000000b1377209 */ /* 0x000fe20007810000 */
[----:B------:R-:W-:Y:S01]  /*3350*/  IMAD.U32 R0, RZ, RZ, UR4 ;  /* 0x00000004ff007e24 */ /* 0x000fe2000f8e00ff */
[----:B------:R-:W-:Y:S02]  /*3360*/  UIMAD UR4, UR36, 0xc00, UR6 ;  /* 0x00000c00240478a4 */ /* 0x000fe4000f8e0206 */
[----:B------:R-:W-:Y:S02]  /*3370*/  FMNMX.FTZ R55, R182, R55, !PT ;  /* 0x00000037b6377209 */ /* 0x000fe40007810000 */
[----:B------:R-:W-:Y:S01]  /*3380*/  UIADD3 UR10, UR4, 0x80, URZ ;  /* 0x00000080040a7890 */ /* 0x000fe2000fffe03f */
[----:B-1----:R-:W-:Y:S02]  /*3390*/  FMNMX.FTZ R20, R59, R26, !PT ;  /* 0x0000001a3b147209 */ /* 0x002fe40007810000 */
[----:B------:R-:W1:Y:S01]  /*33a0*/  SHFL.BFLY PT, R26, R55, 0x2, 0x1f ;  /* 0x0c401f00371a7f89 */ /* 0x000e6200000e0000 */
[----:B------:R-:W-:Y:S01]  /*33b0*/  UMOV UR14, UR4 ;  /* 0x00000004000e7c82 */ /* 0x000fe20008000000 */
        /* <DEDUP_REMOVED lines=13> */
[--C-:B------:R-:W-:Y:S01]  /*3490*/  FFMA.FTZ R41, R41, R0, -R28.reuse ;  /* 0x0000000029297223 */ /* 0x100fe2000001081c */
[----:B-1----:R-:W-:Y:S01]  /*34a0*/  FMNMX.FTZ R26, R55, R26, !PT ;  /* 0x0000001a371a7209 */ /* 0x002fe20007810000 */
[-CC-:B------:R-:W-:Y:S01]  /*34b0*/  FFMA.FTZ R91, R91, R0.reuse, -R28.reuse ;  /* 0x000000005b5b7223 */ /* 0x180fe2000001081c */
[----:B------:R-:W1:Y:S01]  /*34c0*/  MUFU.EX2 R73, R73 ;  /* 0x0000004900497308 */ /* 0x000e620000000800 */
[-CC-:B------:R-:W-:Y:S01]  /*34d0*/  FFMA.FTZ R45, R45, R0.reuse, -R28.reuse ;  /* 0x000000002d2d7223 */ /* 0x180fe2000001081c */
[-CC-:B------:R-:W-:Y:S01]  /*34e0*/  FFMA.FTZ R188, R93, R0.reuse, -R28.reuse ;  /* 0x000000005dbc7223 */ /* 0x180fe2000001081c */
[----:B------:R-:W3:Y:S01]  /*34f0*/  SHFL.BFLY PT, R165, R26, 0x1, 0x1f ;  /* 0x0c201f001aa57f89 */ /* 0x000ee200000e0000 */
[-CC-:B------:R-:W-:Y:S01]  /*3500*/  FFMA.FTZ R187, R49, R0.reuse, -R28.reuse ;  /* 0x0000000031bb7223 */ /* 0x180fe2000001081c */
[-CC-:B------:R-:W-:Y:S01]  /*3510*/  FFMA.FTZ R184, R47, R0.reuse, -R28.reuse ;  /* 0x000000002fb87223 */ /* 0x180fe2000001081c */
[-CC-:B------:R-:W-:Y:S01]  /*3520*/  FFMA.FTZ R186, R53, R0.reuse, -R28.reuse ;  /* 0x0000000035ba7223 */ /* 0x180fe2000001081c */
[-CC-:B------:R-:W-:Y:S01]  /*3530*/  FFMA.FTZ R183, R183, R0.reuse, -R28.reuse ;  /* 0x00000000b7b77223 */ /* 0x180fe2000001081c */
[----:B------:R-:W4:Y:S01]  /*3540*/  MUFU.EX2 R75, R75 ;  /* 0x0000004b004b7308 */ /* 0x000f220000000800 */
[-CC-:B------:R-:W-:Y:S01]  /*3550*/  FFMA.FTZ R179, R57, R0.reuse, -R28.reuse ;  /* 0x0000000039b37223 */ /* 0x180fe2000001081c */
[-CC-:B------:R-:W-:Y:S01]  /*3560*/  FFMA.FTZ R180, R51, R0.reuse, -R28.reuse ;  /* 0x0000000033b47223 */ /* 0x180fe2000001081c */
[-CC-:B------:R-:W-:Y:S01]  /*3570*/  FFMA.FTZ R181, R61, R0.reuse, -R28.reuse ;  /* 0x000000003db57223 */ /* 0x180fe2000001081c */
[-CC-:B------:R-:W-:Y:S01]  /*3580*/  FFMA.FTZ R171, R171, R0.reuse, -R28.reuse ;  /* 0x00000000abab7223 */ /* 0x180fe2000001081c */
[-CC-:B------:R-:W-:Y:S01]  /*3590*/  FFMA.FTZ R172, R65, R0.reuse, -R28.reuse ;  /* 0x0000000041ac7223 */ /* 0x180fe2000001081c */
[-CC-:B------:R-:W-:Y:S01]  /*35a0*/  FFMA.FTZ R173, R173, R0.reuse, -R28.reuse ;  /* 0x00000000adad7223 */ /* 0x180fe2000001081c */
[----:B------:R-:W-:Y:S01]  /*35b0*/  FFMA.FTZ R174, R69, R0, -R28 ;  /* 0x0000000045ae7223 */ /* 0x000fe2000001081c */
[----:B------:R-:W5:Y:S01]  /*35c0*/  MUFU.EX2 R202, R77 ;  /* 0x0000004d00ca7308 */ /* 0x000f620000000800 */
[----:B-1----:R-:W-:Y:S01]  /*35d0*/  FADD.FTZ R32, R73, R200 ;  /* 0x000000c849207221 */ /* 0x002fe20000010000 */
[----:B------:R-:W-:-:S06]  /*35e0*/  F2FP.F16.F32.PACK_AB R200, R200, R73 ;  /* 0x00000049c8c8723e */ /* 0x000fcc00000000ff */
[----:B------:R-:W1:Y:S01]  /*35f0*/  MUFU.EX2 R81, R81 ;  /* 0x0000005100517308 */ /* 0x000e620000000800 */
[----:B---3--:R-:W-:-:S04]  /*3600*/  FMNMX.FTZ R165, R26, R165, !PT ;  /* 0x000000a51aa57209 */ /* 0x008fc80007810000 */
[C---:B------:R-:W-:Y:S01]  /*3610*/  FSETP.NEU.FTZ.AND P1, PT, R165.reuse, -INF , PT ;  /* 0xff800000a500780b */ /* 0x040fe20003f3d000 */
[-C--:B------:R-:W-:Y:S02]  /*3620*/  FMUL.FTZ R178, R165, R0.reuse ;  /* 0x00000000a5b27220 */ /* 0x080fe40000410000 */
[----:B------:R-:W-:Y:S03]  /*3630*/  MUFU.EX2 R152, R85 ;  /* 0x0000005500987308 */ /* 0x000fe60000000800 */
[----:B------:R-:W-:Y:S02]  /*3640*/  FSEL R178, R178, RZ, P1 ;  /* 0x000000ffb2b27208 */ /* 0x000fe40000800000 */
[----:B0-----:R-:W-:Y:S02]  /*3650*/  LOP3.LUT P1, RZ, R74, 0x7f, RZ, 0xc0, !PT ;  /* 0x0000007f4aff7812 */ /* 0x001fe4000782c0ff */
[----:B------:R-:W-:Y:S01]  /*3660*/  SHF.R.U32.HI R74, RZ, 0x7, R74 ;  /* 0x00000007ff4a7819 */ /* 0x000fe2000001164a */
[-CC-:B------:R-:W-:Y:S01]  /*3670*/  FFMA.FTZ R25, R25, R0.reuse, -R178.reuse ;  /* 0x0000000019197223 */ /* 0x180fe200000108b2 */
[-CC-:B------:R-:W-:Y:S01]  /*3680*/  FFMA.FTZ R27, R27, R0.reuse, -R178.reuse ;  /* 0x000000001b1b7223 */ /* 0x180fe200000108b2 */
[-CC-:B------:R-:W-:Y:S01]  /*3690*/  FFMA.FTZ R29, R29, R0.reuse, -R178.reuse ;  /* 0x000000001d1d7223 */ /* 0x180fe200000108b2 */
[-CC-:B------:R-:W-:Y:S01]  /*36a0*/  FFMA.FTZ R31, R31, R0.reuse, -R178.reuse ;  /* 0x000000001f1f7223 */ /* 0x180fe200000108b2 */
[-CC-:B------:R-:W-:Y:S01]  /*36b0*/  FFMA.FTZ R79, R79, R0.reuse, -R178.reuse ;  /* 0x000000004f4f7223 */ /* 0x180fe200000108b2 */
[----:B------:R4:W-:Y:S01]  /*36c0*/  MUFU.EX2 R26, R27 ;  /* 0x0000001b001a7308 */ /* 0x0009e20000000800 */
[----:B------:R-:W-:Y:S01]  /*36d0*/  IADD3 R218, -R74, 0xb, RZ ;  /* 0x0000000b4ada7810 */ /* 0x000fe20007ffe1ff */
[-CC-:B------:R-:W-:Y:S01]  /*36e0*/  FFMA.FTZ R83, R83, R0.reuse, -R178.reuse ;  /* 0x0000000053537223 */ /* 0x180fe200000108b2 */
[-CC-:B------:R-:W-:Y:S01]  /*36f0*/  FFMA.FTZ R35, R35, R0.reuse, -R178.reuse ;  /* 0x0000000023237223 */ /* 0x180fe200000108b2 */
[----:B------:R-:W-:Y:S01]  /*3700*/  FFMA.FTZ R39, R39, R0, -R178 ;  /* 0x0000000027277223 */ /* 0x000fe200000108b2 */
[----:B------:R-:W-:-:S02]  /*3710*/  @!P1 VIADD R24, R21, 0x32440 ;  /* 0x0003244015189836 */ /* 0x000fc40000000000 */
[-CC-:B------:R-:W-:Y:S01]  /*3720*/  FFMA.FTZ R33, R33, R0.reuse, -R178.reuse ;  /* 0x0000000021217223 */ /* 0x180fe200000108b2 */
[-C--:B------:R-:W-:Y:S01]  /*3730*/  FFMA.FTZ R43, R43, R0.reuse, -R178 ;  /* 0x000000002b2b7223 */ /* 0x080fe200000108b2 */
[----:B------:R-:W0:Y:S01]  /*3740*/  MUFU.EX2 R25, R25 ;  /* 0x0000001900197308 */ /* 0x000e220000000800 */
[----:B----4-:R-:W-:Y:S01]  /*3750*/  FADD.FTZ R27, R75, R32 ;  /* 0x000000204b1b7221 */ /* 0x010fe20000010000 */
[----:B------:R-:W-:Y:S01]  /*3760*/  @!P1 PRMT R24, RZ, 0x654, R24 ;  /* 0x00000654ff189816 */ /* 0x000fe20000000018 */
[----:B------:R3:W-:Y:S06]  /*3770*/  BAR.ARV R218, 0x100 ;  /* 0x000400da0000751d */ /* 0x0007ec0000002000 */
[----:B------:R-:W4:Y:S01]  /*3780*/  MUFU.EX2 R29, R29 ;  /* 0x0000001d001d7308 */ /* 0x000f220000000800 */
[C---:B-----5:R-:W-:Y:S01]  /*3790*/  FADD.FTZ R32, R202.reuse, R27 ;  /* 0x0000001bca207221 */ /* 0x060fe20000010000 */
[----:B------:R5:W-:Y:S01]  /*37a0*/  @!P1 SYNCS.ARRIVE.TRANS64.RED.A1T0 RZ, [R24+URZ], RZ ;  /* 0x000000ff18ff99a7 */ /* 0x000be2000810043f */
[----:B------:R-:W-:Y:S01]  /*37b0*/  F2FP.F16.F32.PACK_AB R202, R202, R75 ;  /* 0x0000004bcaca723e */ /* 0x000fe200000000ff */
[-C--:B------:R-:W-:Y:S01]  /*37c0*/  FFMA.FTZ R159, R159, R0.reuse, -R178 ;  /* 0x000000009f9f7223 */ /* 0x080fe200000108b2 */
[----:B-1----:R-:W-:Y:S01]  /*37d0*/  FADD.FTZ R27, R81, R32 ;  /* 0x00000020511b7221 */ /* 0x002fe20000010000 */
[-CC-:B------:R-:W-:Y:S01]  /*37e0*/  FFMA.FTZ R175, R175, R0.reuse, -R178.reuse ;  /* 0x00000000afaf7223 */ /* 0x180fe200000108b2 */
[-C--:B------:R-:W-:Y:S01]  /*37f0*/  FFMA.FTZ R176, R176, R0.reuse, -R178 ;  /* 0x00000000b0b07223 */ /* 0x080fe200000108b2 */
[----:B------:R-:W1:Y:S01]  /*3800*/  MUFU.EX2 R87, R87 ;  /* 0x0000005700577308 */ /* 0x000e620000000800 */
[----:B0-----:R-:W-:Y:S01]  /*3810*/  FADD.FTZ R34, R25, R26 ;  /* 0x0000001a19227221 */ /* 0x001fe20000010000 */
[----:B------:R-:W-:Y:S01]  /*3820*/  FADD.FTZ R36, R152, R27 ;  /* 0x0000001b98247221 */ /* 0x000fe20000010000 */
[----:B------:R-:W-:Y:S01]  /*3830*/  F2FP.F16.F32.PACK_AB R201, R26, R25 ;  /* 0x000000191ac9723e */ /* 0x000fe200000000ff */
[----:B------:R-:W-:Y:S01]  /*3840*/  FFMA.FTZ R177, R177, R0, -R178 ;  /* 0x00000000b1b17223 */ /* 0x000fe200000108b2 */
[----:B------:R-:W-:Y:S01]  /*3850*/  F2FP.F16.F32.PACK_AB R152, R152, R81 ;  /* 0x000000519898723e */ /* 0x000fe200000000ff */
[----:B------:R-:W-:-:S02]  /*3860*/  @!P1 VIADD R21, R21, 0x32460 ;  /* 0x0003246015159836 */ /* 0x000fc40000000000 */
[----:B------:R1:W0:Y:S01]  /*3870*/  MUFU.EX2 R30, R31 ;  /* 0x0000001f001e7308 */ /* 0x0002220000000800 */
[----:B----4-:R-:W-:Y:S02]  /*3880*/  FADD.FTZ R27, R29, R34 ;  /* 0x000000221d1b7221 */ /* 0x010fe40000010000 */
[----:B------:R-:W-:-:S05]  /*3890*/  @!P1 PRMT R21, RZ, 0x654, R21 ;  /* 0x00000654ff159816 */ /* 0x000fca0000000015 */
[----:B------:R-:W4:Y:S01]  /*38a0*/  MUFU.EX2 R154, R37 ;  /* 0x00000025009a7308 */ /* 0x000f220000000800 */
[----:B-1----:R-:W-:-:S07]  /*38b0*/  FADD.FTZ R31, R87, R36 ;  /* 0x00000024571f7221 */ /* 0x002fce0000010000 */
[----:B------:R-:W1:Y:S01]  /*38c0*/  MUFU.EX2 R79, R79 ;  /* 0x0000004f004f7308 */ /* 0x000e620000000800 */
[C---:B0-----:R-:W-:Y:S01]  /*38d0*/  FADD.FTZ R28, R30.reuse, R27 ;  /* 0x0000001b1e1c7221 */ /* 0x041fe20000010000 */
[----:B------:R-:W-:-:S06]  /*38e0*/  F2FP.F16.F32.PACK_AB R203, R30, R29 ;  /* 0x0000001d1ecb723e */ /* 0x000fcc00000000ff */
[----:B------:R-:W0:Y:S01]  /*38f0*/  MUFU.EX2 R89, R89 ;  /* 0x0000005900597308 */ /* 0x000e220000000800 */
[C---:B----4-:R-:W-:Y:S01]  /*3900*/  FADD.FTZ R34, R154.reuse, R31 ;  /* 0x0000001f9a227221 */ /* 0x050fe20000010000 */
[----:B------:R-:W-:-:S06]  /*3910*/  F2FP.F16.F32.PACK_AB R154, R154, R87 ;  /* 0x000000579a9a723e */ /* 0x000fcc00000000ff */
[----:B-----5:R-:W4:Y:S01]  /*3920*/  MUFU.EX2 R24, R83 ;  /* 0x0000005300187308 */ /* 0x020f220000000800 */
[----:B-1----:R-:W-:-:S07]  /*3930*/  FADD.FTZ R27, R79, R28 ;  /* 0x0000001c4f1b7221 */ /* 0x002fce0000010000 */
[----:B------:R-:W1:Y:S01]  /*3940*/  MUFU.EX2 R35, R35 ;  /* 0x0000002300237308 */ /* 0x000e620000000800 */
[----:B0-----:R-:W-:-:S07]  /*3950*/  FADD.FTZ R31, R89, R34 ;  /* 0x00000022591f7221 */ /* 0x001fce0000010000 */
[----:B------:R-:W0:Y:S01]  /*3960*/  MUFU.EX2 R156, R41 ;  /* 0x00000029009c7308 */ /* 0x000e220000000800 */
[C---:B----4-:R-:W-:Y:S01]  /*3970*/  FADD.FTZ R34, R24.reuse, R27 ;  /* 0x0000001b18227221 */ /* 0x050fe20000010000 */
[----:B------:R-:W-:-:S06]  /*3980*/  F2FP.F16.F32.PACK_AB R153, R24, R79 ;  /* 0x0000004f1899723e */ /* 0x000fcc00000000ff */
        /* <DEDUP_REMOVED lines=8> */
[----:B------:R-:W4:Y:S01]  /*3a10*/  MUFU.EX2 R158, R45 ;  /* 0x0000002d009e7308 */ /* 0x000f220000000800 */
[----:B-1----:R-:W-:-:S07]  /*3a20*/  FADD.FTZ R185, R91, R36 ;  /* 0x000000245bb97221 */ /* 0x002fce0000010000 */
[----:B------:R-:W1:Y:S01]  /*3a30*/  MUFU.EX2 R28, R43 ;  /* 0x0000002b001c7308 */ /* 0x000e620000000800 */
[----:B0-----:R-:W-:-:S07]  /*3a40*/  FADD.FTZ R189, R33, R34 ;  /* 0x0000002221bd7221 */ /* 0x001fce0000010000 */
[----:B------:R-:W0:Y:S01]  /*3a50*/  MUFU.EX2 R159, R159 ;  /* 0x0000009f009f7308 */ /* 0x000e220000000800 */
[C---:B----4-:R-:W-:Y:S01]  /*3a60*/  FADD.FTZ R185, R158.reuse, R185 ;  /* 0x000000b99eb97221 */ /* 0x050fe20000010000 */
[----:B------:R-:W-:-:S06]  /*3a70*/  F2FP.F16.F32.PACK_AB R158, R158, R91 ;  /* 0x0000005b9e9e723e */ /* 0x000fcc00000000ff */
[----:B------:R-:W-:Y:S01]  /*3a80*/  MUFU.EX2 R188, R188 ;  /* 0x000000bc00bc7308 */ /* 0x000fe20000000800 */
[C---:B-1----:R-:W-:Y:S01]  /*3a90*/  FADD.FTZ R189, R28.reuse, R189 ;  /* 0x000000bd1cbd7221 */ /* 0x042fe20000010000 */
[----:B------:R-:W-:-:S06]  /*3aa0*/  F2FP.F16.F32.PACK_AB R157, R28, R33 ;  /* 0x000000211c9d723e */ /* 0x000fcc00000000ff */
[----:B------:R-:W-:Y:S01]  /*3ab0*/  MUFU.EX2 R187, R187 ;  /* 0x000000bb00bb7308 */ /* 0x000fe20000000800 */
[----:B0-----:R-:W-:-:S07]  /*3ac0*/  FADD.FTZ R189, R159, R189 ;  /* 0x000000bd9fbd7221 */ /* 0x001fce0000010000 */
        /* <DEDUP_REMOVED lines=10> */
[----:B------:R2:W-:Y:S06]  /*3b70*/  BAR.SYNC.DEFER_BLOCKING R72, 0x100 ;  /* 0x000400480000751d */ /* 0x0005ec0000010000 */
[----:B--2---:R-:W-:-:S06]  /*3b80*/  WARPGROUP.ARRIVE ;  /* 0x00000000000079c5 */ /* 0x004fcc0000000000 */
[----:B------:R-:W-:Y:S03]  /*3b90*/  HGMMA.64x256x16.F32 R24, R200, gdesc[UR12].tnspB, RZ, !UPT, gsb0 ;  /* 0x43e0000cc8187df0 */ /* 0x000fe6000c0008ff */
[----:B------:R-:W-:Y:S02]  /*3ba0*/  WARPGROUP.DEPBAR.LE gsb0, 0x0 ;  /* 0x00008000000079c5 */ /* 0x000fe40000010000 */
[----:B------:R-:W-:-:S15]  /*3bb0*/  WARPGROUP.ARRIVE ;  /* 0x00000000000079c5 */ /* 0x000fde0000000000 */
[----:B------:R-:W-:-:S08]  /*3bc0*/  NOP ;  /* 0x0000000000007918 */ /* 0x000fd00000000000 */
[----:B------:R-:W-:Y:S01]  /*3bd0*/  HGMMA.64x256x16.F32 R24, R152, gdesc[UR8].tnspB, R24, gsb0 ;  /* 0x43e0000898187df0 */ /* 0x000fe20008000818 */
[----:B------:R-:W-:Y:S01]  /*3be0*/  UIADD3 UR10, UR4, 0x100, URZ ;  /* 0x00000100040a7890 */ /* 0x000fe2000fffe03f */
[----:B------:R-:W-:Y:S01]  /*3bf0*/  UMOV UR11, 0x40000040 ;  /* 0x40000040000b7882 */ /* 0x000fe20000000000 */
[----:B------:R-:W-:Y:S02]  /*3c00*/  WARPGROUP.DEPBAR.LE gsb0, 0x0 ;  /* 0x00008000000079c5 */ /* 0x000fe40000010000 */
[-CC-:B------:R-:W-:Y:S01]  /*3c10*/  FFMA.FTZ R152, R161, R0.reuse, -R178.reuse ;  /* 0x00000000a1987223 */ /* 0x180fe200000108b2 */
[--C-:B------:R-:W-:Y:S01]  /*3c20*/  FFMA.FTZ R153, R162, R0, -R178.reuse ;  /* 0x00000000a2997223 */ /* 0x100fe200000108b2 */
[----:B0-----:R-:W-:Y:S01]  /*3c30*/  F2FP.F16.F32.PACK_AB R154, R186, R184 ;  /* 0x000000b8ba9a723e */ /* 0x001fe200000000ff */
[-CC-:B------:R-:W-:Y:S01]  /*3c40*/  FFMA.FTZ R161, R168, R0.reuse, -R178.reuse ;  /* 0x00000000a8a17223 */ /* 0x180fe200000108b2 */
[----:B------:R-:W-:Y:S02]  /*3c50*/  FFMA.FTZ R162, R169, R0, -R178 ;  /* 0x00000000a9a27223 */ /* 0x000fe400000108b2 */
[----:B------:R-:W0:Y:S08]  /*3c60*/  MUFU.EX2 R152, R152 ;  /* 0x0000009800987308 */ /* 0x000e300000000800 */
[----:B------:R-:W1:Y:S08]  /*3c70*/  MUFU.EX2 R153, R153 ;  /* 0x0000009900997308 */ /* 0x000e700000000800 */
[----:B------:R-:W-:Y:S01]  /*3c80*/  MUFU.EX2 R161, R161 ;  /* 0x000000a100a17308 */ /* 0x000fe20000000800 */
[C---:B0-----:R-:W-:Y:S01]  /*3c90*/  F2FP.F16.F32.PACK_AB R159, R152.reuse, R159 ;  /* 0x0000009f989f723e */ /* 0x041fe200000000ff */
[----:B------:R-:W-:Y:S01]  /*3ca0*/  FADD.FTZ R189, R152, R189 ;  /* 0x000000bd98bd7221 */ /* 0x000fe20000010000 */
[----:B------:R-:W-:-:S02]  /*3cb0*/  F2FP.F16.F32.PACK_AB R152, R187, R188 ;  /* 0x000000bcbb98723e */ /* 0x000fc400000000ff */
[----:B------:R-:W-:-:S03]  /*3cc0*/  WARPGROUP.ARRIVE ;  /* 0x00000000000079c5 */ /* 0x000fc60000000000 */
[----:B------:R-:W-:Y:S01]  /*3cd0*/  MUFU.EX2 R162, R162 ;  /* 0x000000a200a27308 */ /* 0x000fe20000000800 */
[----:B-1----:R-:W-:Y:S02]  /*3ce0*/  FADD.FTZ R189, R153, R189 ;  /* 0x000000bd99bd7221 */ /* 0x002fe40000010000 */
[----:B------:R-:W-:Y:S01]  /*3cf0*/  HGMMA.64x256x16.F32 R24, R156, gdesc[UR8].tnspB, R24, gsb0 ;  /* 0x43e000089c187df0 */ /* 0x000fe20008000818 */
[----:B------:R-:W-:Y:S01]  /*3d00*/  UIADD3 UR10, UR4, 0x180, URZ ;  /* 0x00000180040a7890 */ /* 0x000fe2000fffe03f */
[----:B------:R-:W-:Y:S01]  /*3d10*/  UMOV UR11, 0x40000040 ;  /* 0x40000040000b7882 */ /* 0x000fe20000000000 */
[----:B------:R-:W-:Y:S02]  /*3d20*/  WARPGROUP.DEPBAR.LE gsb0, 0x0 ;  /* 0x00008000000079c5 */ /* 0x000fe40000010000 */
[-CC-:B------:R-:W-:Y:S01]  /*3d30*/  FFMA.FTZ R156, R163, R0.reuse, -R178.reuse ;  /* 0x00000000a39c7223 */ /* 0x180fe200000108b2 */
[-CC-:B------:R-:W-:Y:S01]  /*3d40*/  FFMA.FTZ R157, R164, R0.reuse, -R178.reuse ;  /* 0x00000000a49d7223 */ /* 0x180fe200000108b2 */
[----:B------:R-:W-:Y:S01]  /*3d50*/  FFMA.FTZ R158, R167, R0, -R178 ;  /* 0x00000000a79e7223 */ /* 0x000fe200000108b2 */
[----:B------:R-:W-:-:S03]  /*3d60*/  FADD.FTZ R159, R188, R185 ;  /* 0x000000b9bc9f7221 */ /* 0x000fc60000010000 */
[----:B------:R-:W0:Y:S01]  /*3d70*/  MUFU.EX2 R156, R156 ;  /* 0x0000009c009c7308 */ /* 0x000e220000000800 */
[----:B------:R-:W-:-:S04]  /*3d80*/  FADD.FTZ R159, R187, R159 ;  /* 0x0000009fbb9f7221 */ /* 0x000fc80000010000 */
[----:B------:R-:W-:-:S03]  /*3d90*/  FADD.FTZ R159, R184, R159 ;  /* 0x0000009fb89f7221 */ /* 0x000fc60000010000 */
[----:B------:R-:W1:Y:S01]  /*3da0*/  MUFU.EX2 R157, R157 ;  /* 0x0000009d009d7308 */ /* 0x000e620000000800 */
[----:B------:R-:W-:-:S07]  /*3db0*/  FADD.FTZ R159, R186, R159 ;  /* 0x0000009fba9f7221 */ /* 0x000fce0000010000 */
[----:B------:R-:W2:Y:S01]  /*3dc0*/  MUFU.EX2 R158, R158 ;  /* 0x0000009e009e7308 */ /* 0x000ea20000000800 */
[C---:B0-----:R-:W-:Y:S01]  /*3dd0*/  F2FP.F16.F32.PACK_AB R153, R156.reuse, R153 ;  /* 0x000000999c99723e */ /* 0x041fe200000000ff */
[----:B------:R-:W-:Y:S01]  /*3de0*/  FADD.FTZ R189, R156, R189 ;  /* 0x000000bd9cbd7221 */ /* 0x000fe20000010000 */
[----:B------:R-:W-:-:S06]  /*3df0*/  FFMA.FTZ R156, R170, R0, -R178 ;  /* 0x00000000aa9c7223 */ /* 0x000fcc00000108b2 */
[----:B------:R-:W0:Y:S01]  /*3e00*/  MUFU.EX2 R156, R156 ;  /* 0x0000009c009c7308 */ /* 0x000e220000000800 */
[----:B-1----:R-:W-:Y:S01]  /*3e10*/  FADD.FTZ R189, R157, R189 ;  /* 0x000000bd9dbd7221 */ /* 0x002fe20000010000 */
[----:B--2---:R-:W-:-:S03]  /*3e20*/  F2FP.F16.F32.PACK_AB R155, R158, R157 ;  /* 0x0000009d9e9b723e */ /* 0x004fc600000000ff */
[----:B------:R-:W-:Y:S01]  /*3e30*/  FADD.FTZ R157, R158, R189 ;  /* 0x000000bd9e9d7221 */ /* 0x000fe20000010000 */
[----:B------:R-:W-:-:S06]  /*3e40*/  WARPGROUP.ARRIVE ;  /* 0x00000000000079c5 */ /* 0x000fcc0000000000 */
[----:B------:R-:W-:Y:S01]  /*3e50*/  HGMMA.64x256x16.F32 R24, R152, gdesc[UR8].tnspB, R24, gsb0 ;  /* 0x43e0000898187df0 */ /* 0x000fe20008000818 */
[----:B------:R-:W-:Y:S01]  /*3e60*/  UIADD3 UR10, UR4, 0x200, URZ ;  /* 0x00000200040a7890 */ /* 0x000fe2000fffe03f */
[----:B------:R-:W-:Y:S01]  /*3e70*/  UMOV UR11, 0x40000040 ;  /* 0x40000040000b7882 */ /* 0x000fe20000000000 */
[----:B------:R-:W-:Y:S01]  /*3e80*/  UIADD3 UR4, UR4, 0x280, URZ ;  /* 0x0000028004047890 */ /* 0x000fe2000fffe03f */
[----:B------:R-:W-:Y:S02]  /*3e90*/  WARPGROUP.DEPBAR.LE gsb0, 0x0 ;  /* 0x00008000000079c5 */ /* 0x000fe40000010000 */
[--C-:B------:R-:W-:Y:S01]  /*3ea0*/  FFMA.FTZ R153, R166, R0, -R178.reuse ;  /* 0x00000000a6997223 */ /* 0x100fe200000108b2 */
[----:B------:R-:W1:Y:S01]  /*3eb0*/  MUFU.EX2 R152, R183 ;  /* 0x000000b700987308 */ /* 0x000e620000000800 */
[----:B------:R-:W-:Y:S01]  /*3ec0*/  F2FP.F16.F32.PACK_AB R154, R181, R180 ;  /* 0x000000b4b59a723e */ /* 0x000fe200000000ff */
[----:B------:R-:W-:Y:S01]  /*3ed0*/  FFMA.FTZ R178, R182, R0, -R178 ;  /* 0x00000000b6b27223 */ /* 0x000fe200000108b2 */
[----:B0-----:R-:W-:-:S05]  /*3ee0*/  F2FP.F16.F32.PACK_AB R155, R156, R162 ;  /* 0x000000a29c9b723e */ /* 0x001fca00000000ff */
[----:B------:R-:W0:Y:S08]  /*3ef0*/  MUFU.EX2 R153, R153 ;  /* 0x0000009900997308 */ /* 0x000e300000000800 */
[----:B------:R-:W2:Y:S01]  /*3f00*/  MUFU.EX2 R178, R178 ;  /* 0x000000b200b27308 */ /* 0x000ea20000000800 */
[----:B-1----:R-:W-:Y:S01]  /*3f10*/  FADD.FTZ R159, R152, R159 ;  /* 0x0000009f989f7221 */ /* 0x002fe20000010000 */
[----:B------:R-:W-:-:S03]  /*3f20*/  F2FP.F16.F32.PACK_AB R152, R179, R152 ;  /* 0x00000098b398723e */ /* 0x000fc600000000ff */
[----:B------:R-:W-:Y:S01]  /*3f30*/  FADD.FTZ R159, R179, R159 ;  /* 0x0000009fb39f7221 */ /* 0x000fe20000010000 */
[----:B0-----:R-:W-:Y:S01]  /*3f40*/  FADD.FTZ R157, R153, R157 ;  /* 0x0000009d999d7221 */ /* 0x001fe20000010000 */
[C---:B------:R-:W-:Y:S02]  /*3f50*/  F2FP.F16.F32.PACK_AB R153, R161.reuse, R153 ;  /* 0x00000099a199723e */ /* 0x040fe400000000ff */
[----:B------:R-:W-:Y:S01]  /*3f60*/  FADD.FTZ R180, R180, R159 ;  /* 0x0000009fb4b47221 */ /* 0x000fe20000010000 */
[----:B------:R-:W-:Y:S01]  /*3f70*/  FADD.FTZ R157, R161, R157 ;  /* 0x0000009da19d7221 */ /* 0x000fe20000010000 */
[----:B------:R-:W-:Y:S02]  /*3f80*/  WARPGROUP.ARRIVE ;  /* 0x00000000000079c5 */ /* 0x000fe40000000000 */
[----:B------:R-:W-:Y:S01]  /*3f90*/  FADD.FTZ R181, R181, R180 ;  /* 0x000000b4b5b57221 */ /* 0x000fe20000010000 */
[----:B------:R-:W-:-:S03]  /*3fa0*/  FADD.FTZ R157, R162, R157 ;  /* 0x0000009da29d7221 */ /* 0x000fc60000010000 */
[----:B------:R-:W-:Y:S01]  /*3fb0*/  HGMMA.64x256x16.F32 R24, R152, gdesc[UR8].tnspB, R24, gsb0 ;  /* 0x43e0000898187df0 */ /* 0x000fe20008000818 */
[----:B------:R-:W-:Y:S01]  /*3fc0*/  FADD.FTZ R156, R156, R157 ;  /* 0x0000009d9c9c7221 */ /* 0x000fe20000010000 */
[----:B------:R-:W-:Y:S01]  /*3fd0*/  UMOV UR10, UR4 ;  /* 0x00000004000a7c82 */ /* 0x000fe20008000000 */
[----:B------:R-:W-:Y:S01]  /*3fe0*/  UMOV UR11, 0x40000040 ;  /* 0x40000040000b7882 */ /* 0x000fe20000000000 */
[----:B------:R-:W-:Y:S02]  /*3ff0*/  WARPGROUP.DEPBAR.LE gsb0, 0x0 ;  /* 0x00008000000079c5 */ /* 0x000fe40000010000 */
[----:B------:R-:W0:Y:S01]  /*4000*/  MUFU.EX2 R152, R171 ;  /* 0x000000ab00987308 */ /* 0x000e220000000800 */
[----:B------:R-:W-:Y:S02]  /*4010*/  F2FP.F16.F32.PACK_AB R154, R174, R173 ;  /* 0x000000adae9a723e */ /* 0x000fe400000000ff */
[----:B--2---:R-:W-:-:S05]  /*4020*/  F2FP.F16.F32.PACK_AB R155, R178, R177 ;  /* 0x000000b1b29b723e */ /* 0x004fca00000000ff */
[----:B------:R-:W1:Y:S01]  /*4030*/  MUFU.EX2 R153, R175 ;  /* 0x000000af00997308 */ /* 0x000e620000000800 */
[----:B0-----:R-:W-:Y:S01]  /*4040*/  FADD.FTZ R157, R152, R181 ;  /* 0x000000b5989d7221 */ /* 0x001fe20000010000 */
[----:B------:R-:W-:-:S03]  /*4050*/  F2FP.F16.F32.PACK_AB R152, R172, R152 ;  /* 0x00000098ac98723e */ /* 0x000fc600000000ff */
[----:B------:R-:W-:Y:S01]  /*4060*/  FADD.FTZ R172, R172, R157 ;  /* 0x0000009dacac7221 */ /* 0x000fe20000010000 */
[----:B-1----:R-:W-:Y:S01]  /*4070*/  FADD.FTZ R159, R153, R156 ;  /* 0x0000009c999f7221 */ /* 0x002fe20000010000 */
[C---:B------:R-:W-:Y:S02]  /*4080*/  F2FP.F16.F32.PACK_AB R153, R176.reuse, R153 ;  /* 0x00000099b099723e */ /* 0x040fe400000000ff */
[----:B------:R-:W-:Y:S01]  /*4090*/  FADD.FTZ R173, R173, R172 ;  /* 0x000000acadad7221 */ /* 0x000fe20000010000 */
[----:B------:R-:W-:Y:S01]  /*40a0*/  FADD.FTZ R176, R176, R159 ;  /* 0x0000009fb0b07221 */ /* 0x000fe20000010000 */
[----:B------:R-:W-:Y:S02]  /*40b0*/  WARPGROUP.ARRIVE ;  /* 0x00000000000079c5 */ /* 0x000fe40000000000 */
[----:B------:R-:W-:Y:S01]  /*40c0*/  FADD.FTZ R200, R174, R173 ;  /* 0x000000adaec87221 */ /* 0x000fe20000010000 */
[----:B------:R-:W-:-:S03]  /*40d0*/  FADD.FTZ R177, R177, R176 ;  /* 0x000000b0b1b17221 */ /* 0x000fc60000010000 */
[----:B------:R-:W-:Y:S01]  /*40e0*/  HGMMA.64x256x16.F32 R24, R152, gdesc[UR8].tnspB, R24, gsb0 ;  /* 0x43e0000898187df0 */ /* 0x000fe20008000818 */
[----:B------:R-:W-:Y:S02]  /*40f0*/  FADD.FTZ R217, R178, R177 ;  /* 0x000000b1b2d97221 */ /* 0x000fe40000010000 */
[----:B------:R-:W-:Y:S02]  /*4100*/  WARPGROUP.DEPBAR.LE gsb0, 0x0 ;  /* 0x00008000000079c5 */ /* 0x000fe40000010000 */
[----:B------:R0:W-:Y:S02]  /*4110*/  @!P1 SYNCS.ARRIVE.TRANS64.RED.A1T0 RZ, [R21+URZ], RZ ;  /* 0x000000ff15ff99a7 */ /* 0x0001e4000810043f */
[----:B0-----:R-:W-:-:S05]  /*4120*/  VIADD R21, R160, 0xfffffffe ;  /* 0xfffffffea0157836 */ /* 0x001fca0000000000 */
[----:B------:R-:W-:-:S13]  /*4130*/  ISETP.GE.AND P2, PT, R21, R22, PT ;  /* 0x000000161500720c */ /* 0x000fda0003f46270 */
[----:B---3--:R-:W-:Y:S05]  /*4140*/  @!P2 BRA `(.L_x_9932) ;  /* 0x0000002000c0a947 */ /* 0x008fea0003800000 */
[----:B------:R-:W-:Y:S02]  /*4150*/  IMAD.MOV.U32 R201, RZ, RZ, R165 ;  /* 0x000000ffffc97224 */ /* 0x000fe400078e00a5 */
[----:B------:R-:W-:-:S07]  /*4160*/  IMAD.MOV.U32 R202, RZ, RZ, R20 ;  /* 0x000000ffffca7224 */ /* 0x000fce00078e0014 */
.L_x_9941:
[----:B------:R-:W-:Y:S01]  /*4170*/  UIADD3 UR36, UR36, 0x1, URZ ;  /* 0x0000000124247890 */ /* 0x000fe2000fffe03f */
[C---:B------:R-:W-:Y:S01]  /*4180*/  ISETP.GT.AND P2, PT, R21.reuse, R22, PT ;  /* 0x000000161500720c */ /* 0x040fe20003f44270 */
[----:B------:R-:W-:Y:S02]  /*4190*/  VIADD R21, R21, 0xffffffff ;  /* 0xffffffff15157836 */ /* 0x000fe40000000000 */
[----:B------:R-:W-:-:S04]  /*41a0*/  UISETP.NE.AND UP0, UPT, UR36, 0x2, UPT ;  /* 0x000000022400788c */ /* 0x000fc8000bf05270 */
[----:B------:R-:W-:Y:S02]  /*41b0*/  USEL UR4, URZ, 0x1, UP0 ;  /* 0x000000013f047887 */ /* 0x000fe40008000000 */
[----:B------:R-:W-:Y:S02]  /*41c0*/  USEL UR36, UR36, URZ, UP0 ;  /* 0x0000003f24247287 */ /* 0x000fe40008000000 */
[----:B------:R-:W-:Y:S01]  /*41d0*/  ULOP3.LUT UR37, UR37, UR4, URZ, 0x3c, !UPT ;  /* 0x0000000425257292 */ /* 0x000fe2000f8e3c3f */
[----:B0-----:R-:W-:Y:S11]  /*41e0*/  @!P0 BRA `(.L_x_9933) ;  /* 0x0000000000048947 */ /* 0x001ff60003800000 */
[----:B------:R-:W-:Y:S01]  /*41f0*/  BPT.TRAP 0x1 ;  /* 0x000000040000795c */ /* 0x000fe20000300000 */
.L_x_9933:
        /* <DEDUP_REMOVED lines=9> */
.L_x_9934:
[----:B-1----:R-:W-:Y:S05]  /*4290*/  @P3 BRA `(.L_x_9935) ;  /* 0x0000000000083947 */ /* 0x002fea0003800000 */
[----:B------:R-:W1:Y:S02]  /*42a0*/  SYNCS.PHASECHK.TRANS64.TRYWAIT P3, [UR4+0x32430], R0 ;  /* 0x03243000ff0075a7 */ /* 0x000e640008060144 */
[----:B-1----:R-:W-:Y:S05]  /*42b0*/  @!P3 BRA `(.L_x_9936) ;  /* 0x000000e40078b947 */ /* 0x002fea0003800000 */
.L_x_9935:
[----:B------:R-:W-:Y:S01]  /*42c0*/  R2UR UR56, R18 ;  /* 0x00000000123872ca */ /* 0x000fe200000e0000 */
[----:B------:R-:W-:Y:S01]  /*42d0*/  UIMAD UR5, UR36, 0x300, UR60 ;  /* 0x00000300240578a4 */ /* 0x000fe2000f8e023c */
[----:B------:R-:W-:Y:S01]  /*42e0*/  R2UR UR57, R19 ;  /* 0x00000000133972ca */ /* 0x000fe200000e0000 */
[----:B-1----:R-:W-:Y:S01]  /*42f0*/  WARPGROUP.ARRIVE ;  /* 0x00000000000079c5 */ /* 0x002fe20000000000 */
[----:B------:R-:W-:-:S04]  /*4300*/  UMOV UR59, 0x40000040 ;  /* 0x40000040003b7882 */ /* 0x000fc80000000000 */
[----:B------:R-:W-:-:S07]  /*4310*/  UMOV UR58, UR5 ;  /* 0x00000005003a7c82 */ /* 0x000fce0008000000 */
[----:B------:R-:W-:Y:S01]  /*4320*/  HGMMA.64x96x16.F32 R152, gdesc[UR56], RZ, !UPT, gsb0 ;  /* 0x01600000389879f0 */ /* 0x000fe2000c0008ff */
[----:B------:R-:W-:Y:S01]  /*4330*/  R2UR UR56, R16 ;  /* 0x00000000103872ca */ /* 0x000fe200000e0000 */
[----:B------:R-:W-:Y:S01]  /*4340*/  UIADD3 UR58, UR5, 0x2, URZ ;  /* 0x00000002053a7890 */ /* 0x000fe2000fffe03f */
[----:B------:R-:W-:Y:S01]  /*4350*/  R2UR UR57, R17 ;  /* 0x00000000113972ca */ /* 0x000fe200000e0000 */
[----:B------:R-:W-:Y:S01]  /*4360*/  UMOV UR59, 0x40000040 ;  /* 0x40000040003b7882 */ /* 0x000fe20000000000 */
[----:B------:R-:W-:Y:S02]  /*4370*/  WARPGROUP.DEPBAR.LE gsb0, 0x0 ;  /* 0x00008000000079c5 */ /* 0x000fe40000010000 */
[----:B------:R-:W-:-:S09]  /*4380*/  WARPGROUP.ARRIVE ;  /* 0x00000000000079c5 */ /* 0x000fd20000000000 */
[----:B------:R-:W-:Y:S01]  /*4390*/  HGMMA.64x96x16.F32 R152, gdesc[UR56], R152, gsb0 ;  /* 0x01600000389879f0 */ /* 0x000fe20008000898 */
        /* <DEDUP_REMOVED lines=13> */
[----:B------:R-:W-:Y:S03]  /*4470*/  HGMMA.64x96x16.F32 R152, gdesc[UR56], R152, gsb0 ;  /* 0x01600000389879f0 */ /* 0x000fe60008000898 */
[----:B------:R-:W-:Y:S02]  /*4480*/  WARPGROUP.DEPBAR.LE gsb0, 0x0 ;  /* 0x00008000000079c5 */ /* 0x000fe40000010000 */
[----:B------:R-:W-:Y:S05]  /*4490*/  @!P0 BRA `(.L_x_9937) ;  /* 0x0000000000048947 */ /* 0x000fea0003800000 */
[----:B------:R-:W-:Y:S01]  /*44a0*/  BPT.TRAP 0x1 ;  /* 0x000000040000795c */ /* 0x000fe20000300000 */
.L_x_9937:
[----:B------:R1:W2:Y:S01]  /*44b0*/  SYNCS.PHASECHK.TRANS64.TRYWAIT P3, [UR4+0x32450], R0 ;  /* 0x03245000ff0075a7 */ /* 0x0002a20008060144 */
[----:B------:R-:W-:Y:S05]  /*44c0*/  @!P0 BRA `(.L_x_9938) ;  /* 0x0000000000048947 */ /* 0x000fea0003800000 */
[----:B------:R-:W-:Y:S01]  /*44d0*/  BPT.TRAP 0x1 ;  /* 0x000000040000795c */ /* 0x000fe20000300000 */
.L_x_9938:
[----:B--2---:R-:W-:Y:S05]  /*44e0*/  @P3 BRA `(.L_x_9939) ;  /* 0x0000000000083947 */ /* 0x004fea0003800000 */
[----:B------:R-:W2:Y:S02]  /*44f0*/  SYNCS.PHASECHK.TRANS64.TRYWAIT P3, [UR4+0x32450], R0 ;  /* 0x03245000ff0075a7 */ /* 0x000ea40008060144 */
[----:B--2---:R-:W-:Y:S05]  /*4500*/  @!P3 BRA `(.L_x_9940) ;  /* 0x000000e000fcb947 */ /* 0x004fea0003800000 */
.L_x_9939:
[----:B------:R-:W-:Y:S01]  /*4510*/  R2UR UR56, R4 ;  /* 0x00000000043872ca */ /* 0x000fe200000e0000 */
[----:B------:R-:W-:Y:S01]  /*4520*/  UIMAD UR5, UR36, 0xc00, UR7 ;  /* 0x00000c00240578a4 */ /* 0x000fe2000f8e0207 */
[----:B------:R-:W-:Y:S01]  /*4530*/  R2UR UR57, R5 ;  /* 0x00000000053972ca */ /* 0x000fe200000e0000 */
[----:B------:R-:W-:Y:S01]  /*4540*/  WARPGROUP.ARRIVE ;  /* 0x00000000000079c5 */ /* 0x000fe20000000000 */
[----:B------:R-:W-:Y:S01]  /*4550*/  UMOV UR59, 0x40000040 ;  /* 0x40000040003b7882 */ /* 0x000fe20000000000 */
[----:B------:R-:W-:Y:S01]  /*4560*/  UIADD3 UR10, UR5, 0x300, URZ ;  /* 0x00000300050a7890 */ /* 0x000fe2000fffe03f */
[----:B------:R-:W-:Y:S01]  /*4570*/  IMAD.U32 R220, RZ, RZ, UR4 ;  /* 0x00000004ffdc7e24 */ /* 0x000fe2000f8e00ff */
[----:B------:R-:W-:Y:S01]  /*4580*/  UMOV UR11, 0x40000040 ;  /* 0x40000040000b7882 */ /* 0x000fe20000000000 */
[----:B------:R-:W-:Y:S01]  /*4590*/  UMOV UR58, UR5 ;  /* 0x00000005003a7c82 */ /* 0x000fe20008000000 */
[----:B------:R-:W-:Y:S01]  /*45a0*/  UIADD3 UR14, UR5, 0x302, URZ ;  /* 0x00000302050e7890 */ /* 0x000fe2000fffe03f */
[----:B------:R-:W-:Y:S01]  /*45b0*/  UMOV UR15, 0x40000040 ;  /* 0x40000040000f7882 */ /* 0x000fe20000000000 */
[----:B------:R-:W-:Y:S01]  /*45c0*/  UIADD3 UR18, UR5, 0x304, URZ ;  /* 0x0000030405127890 */ /* 0x000fe2000fffe03f */
[----:B------:R-:W-:-:S03]  /*45d0*/  UMOV UR19, 0x40000040 ;  /* 0x4000004000137882 */ /* 0x000fc60000000000 */
[----:B------:R-:W-:Y:S01]  /*45e0*/  HGMMA.64x96x16.F32 R152, gdesc[UR56], R152, gsb0 ;  /* 0x01600000389879f0 */ /* 0x000fe20008000898 */
[----:B------:R-:W-:Y:S01]  /*45f0*/  R2UR UR56, R6 ;  /* 0x00000000063872ca */ /* 0x000fe200000e0000 */
[----:B------:R-:W-:Y:S01]  /*4600*/  UIADD3 UR58, UR5, 0x2, URZ ;  /* 0x00000002053a7890 */ /* 0x000fe2000fffe03f */
[----:B------:R-:W-:Y:S01]  /*4610*/  R2UR UR57, R7 ;  /* 0x00000000073972ca */ /* 0x000fe200000e0000 */
        /* <DEDUP_REMOVED lines=17> */
[----:B------:R-:W-:Y:S01]  /*4730*/  UIMAD UR4, UR36, 0xc00, UR6 ;  /* 0x00000c00240478a4 */ /* 0x000fe2000f8e0206 */
[----:B------:R-:W-:-:S02]  /*4740*/  WARPGROUP.DEPBAR.LE gsb0, 0x0 ;  /* 0x00008000000079c5 */ /* 0x000fc40000010000 */
[----:B------:R-:W-:-:S06]  /*4750*/  WARPGROUP.ARRIVE ;  /* 0x00000000000079c5 */ /* 0x000fcc0000000000 */
        /* <DEDUP_REMOVED lines=58> */
[----:B012---:R-:W-:-:S04]  /*4b00*/  FMNMX.FTZ R0, R152, R202, !PT ;  /* 0x000000ca98007209 */ /* 0x007fc80007810000 */
        /* <DEDUP_REMOVED lines=27> */
[----:B------:R-:W0:Y:S03]  /*4cc0*/  LDC R0, c[0x0][0xa80] ;  /* 0x0002a000ff007b82 */ /* 0x000e260000000800 */
[C---:B------:R-:W-:Y:S01]  /*4cd0*/  FADD.FTZ R218, -R20.reuse, R202 ;  /* 0x000000ca14da7221 */ /* 0x040fe20000010100 */
[----:B0-----:R-:W-:-:S03]  /*4ce0*/  FMUL.FTZ R203, R20, R0 ;  /* 0x0000000014cb7220 */ /* 0x001fc60000410000 */
[-C--:B------:R-:W-:Y:S01]  /*4cf0*/  FMUL.FTZ R218, R218, R0.reuse ;  /* 0x00000000dada7220 */ /* 0x080fe20000410000 */
[-CC-:B------:R-:W-:Y:S01]  /*4d00*/  FFMA.FTZ R152, R152, R0.reuse, -R203.reuse ;  /* 0x0000000098987223 */ /* 0x180fe200000108cb */
[-CC-:B------:R-:W-:Y:S01]  /*4d10*/  FFMA.FTZ R153, R153, R0.reuse, -R203.reuse ;  /* 0x0000000099997223 */ /* 0x180fe200000108cb */
[----:B------:R-:W-:-:S03]  /*4d20*/  FFMA.FTZ R202, R157, R0, -R203 ;  /* 0x000000009dca7223 */ /* 0x000fc600000108cb */
        /* <DEDUP_REMOVED lines=24> */
[----:B------:R-:W2:Y:S01]  /*4eb0*/  MUFU.EX2 R156, R156 ;  /* 0x0000009c009c7308 */ /* 0x000ea20000000800 */
[----:B0-----:R-:W-:Y:S01]  /*4ec0*/  FFMA.FTZ R165, R218, R200, R152 ;  /* 0x000000c8daa57223 */ /* 0x001fe20000010098 */
[----:B------:R-:W0:Y:S01]  /*4ed0*/  S2R R203, SR_TID.X ;  /* 0x0000000000cb7919 */ /* 0x000e220000002100 */
[-C--:B------:R-:W-:Y:S01]  /*4ee0*/  FMUL.FTZ R24, R24, R218.reuse ;  /* 0x000000da18187220 */ /* 0x080fe20000410000 */
[-C--:B------:R-:W-:Y:S01]  /*4ef0*/  FMUL.FTZ R25, R25, R218.reuse ;  /* 0x000000da19197220 */ /* 0x080fe20000410000 */
[-C--:B------:R-:W-:Y:S01]  /*4f00*/  FMUL.FTZ R28, R28, R218.reuse ;  /* 0x000000da1c1c7220 */ /* 0x080fe20000410000 */
[-C--:B------:R-:W-:Y:S01]  /*4f10*/  FMUL.FTZ R29, R29, R218.reuse ;  /* 0x000000da1d1d7220 */ /* 0x080fe20000410000 */
[----:B------:R-:W-:Y:S01]  /*4f20*/  FMUL.FTZ R32, R32, R218 ;  /* 0x000000da20207220 */ /* 0x000fe20000410000 */
[----:B------:R-:W3:Y:S01]  /*4f30*/  MUFU.EX2 R202, R202 ;  /* 0x000000ca00ca7308 */ /* 0x000ee20000000800 */
[C---:B-1----:R-:W-:Y:S01]  /*4f40*/  FADD.FTZ R165, R153.reuse, R165 ;  /* 0x000000a599a57221 */ /* 0x042fe20000010000 */
[----:B------:R-:W-:Y:S01]  /*4f50*/  F2FP.F16.F32.PACK_AB R200, R153, R152 ;  /* 0x0000009899c8723e */ /* 0x000fe200000000ff */
[-C--:B------:R-:W-:Y:S01]  /*4f60*/  FMUL.FTZ R33, R33, R218.reuse ;  /* 0x000000da21217220 */ /* 0x080fe20000410000 */
[----:B------:R-:W-:Y:S01]  /*4f70*/  FMNMX.FTZ R153, R154, R201, !PT ;  /* 0x000000c99a997209 */ /* 0x000fe20007810000 */
[-C--:B------:R-:W-:Y:S01]  /*4f80*/  FMUL.FTZ R36, R36, R218.reuse ;  /* 0x000000da24247220 */ /* 0x080fe20000410000 */
[-C--:B------:R-:W-:Y:S01]  /*4f90*/  FMUL.FTZ R37, R37, R218.reuse ;  /* 0x000000da25257220 */ /* 0x080fe20000410000 */
[-C--:B------:R-:W-:Y:S01]  /*4fa0*/  FMUL.FTZ R40, R40, R218.reuse ;  /* 0x000000da28287220 */ /* 0x080fe20000410000 */
[----:B------:R-:W-:Y:S01]  /*4fb0*/  FMNMX.FTZ R153, R155, R153, !PT ;  /* 0x000000999b997209 */ /* 0x000fe20007810000 */
[----:B--2---:R-:W-:Y:S01]  /*4fc0*/  FADD.FTZ R152, R156, R165 ;  /* 0x000000a59c987221 */ /* 0x004fe20000010000 */
[-C--:B------:R-:W-:Y:S01]  /*4fd0*/  FMUL.FTZ R41, R41, R218.reuse ;  /* 0x000000da29297220 */ /* 0x080fe20000410000 */
[-C--:B------:R-:W-:Y:S01]  /*4fe0*/  FMUL.FTZ R44, R44, R218.reuse ;  /* 0x000000da2c2c7220 */ /* 0x080fe20000410000 */
[----:B------:R-:W-:Y:S01]  /*4ff0*/  FMNMX.FTZ R153, R158, R153, !PT ;  /* 0x000000999e997209 */ /* 0x000fe20007810000 */
[-C--:B------:R-:W-:Y:S01]  /*5000*/  FMUL.FTZ R45, R45, R218.reuse ;  /* 0x000000da2d2d7220 */ /* 0x080fe20000410000 */
[-C--:B------:R-:W-:Y:S01]  /*5010*/  FMUL.FTZ R48, R48, R218.reuse ;  /* 0x000000da30307220 */ /* 0x080fe20000410000 */
[----:B------:R-:W-:Y:S01]  /*5020*/  FMUL.FTZ R49, R49, R218 ;  /* 0x000000da31317220 */ /* 0x000fe20000410000 */
[----:B------:R-:W-:Y:S01]  /*5030*/  FMNMX.FTZ R153, R159, R153, !PT ;  /* 0x000000999f997209 */ /* 0x000fe20007810000 */
[C---:B---3--:R-:W-:Y:S01]  /*5040*/  FADD.FTZ R152, R202.reuse, R152 ;  /* 0x00000098ca987221 */ /* 0x048fe20000010000 */
[----:B------:R-:W-:Y:S01]  /*5050*/  F2FP.F16.F32.PACK_AB R202, R202, R156 ;  /* 0x0000009ccaca723e */ /* 0x000fe200000000ff */
[-C--:B------:R-:W-:Y:S01]  /*5060*/  FMUL.FTZ R52, R52, R218.reuse ;  /* 0x000000da34347220 */ /* 0x080fe20000410000 */
[----:B------:R-:W-:Y:S01]  /*5070*/  FMNMX.FTZ R153, R162, R153, !PT ;  /* 0x00000099a2997209 */ /* 0x000fe20007810000 */
[-C--:B------:R-:W-:Y:S01]  /*5080*/  FMUL.FTZ R53, R53, R218.reuse ;  /* 0x000000da35357220 */ /* 0x080fe20000410000 */
[-C--:B------:R-:W-:Y:S01]  /*5090*/  FMUL.FTZ R56, R56, R218.reuse ;  /* 0x000000da38387220 */ /* 0x080fe20000410000 */
[-C--:B------:R-:W-:Y:S01]  /*50a0*/  FMUL.FTZ R57, R57, R218.reuse ;  /* 0x000000da39397220 */ /* 0x080fe20000410000 */
[----:B------:R-:W-:Y:S01]  /*50b0*/  FMNMX.FTZ R153, R163, R153, !PT ;  /* 0x00000099a3997209 */ /* 0x000fe20007810000 */
[-C--:B------:R-:W-:Y:S01]  /*50c0*/  FMUL.FTZ R60, R60, R218.reuse ;  /* 0x000000da3c3c7220 */ /* 0x080fe20000410000 */
[----:B0-----:R-:W-:Y:S01]  /*50d0*/  SHF.R.U32.HI R203, RZ, 0x7, R203 ;  /* 0x00000007ffcb7819 */ /* 0x001fe200000116cb */
        /* <DEDUP_REMOVED lines=59> */
[----:B------:R-:W-:Y:S01]  /*5490*/  FMUL.FTZ R149, R149, R218 ;  /* 0x000000da95957220 */ /* 0x000fe20000410000 */
[----:B------:R-:W-:Y:S01]  /*54a0*/  IADD3 R218, -R203, 0xb, RZ ;  /* 0x0000000bcbda7810 */ /* 0x000fe20007ffe1ff */
[----:B------:R-:W-:Y:S01]  /*54b0*/  MUFU.EX2 R164, R164 ;  /* 0x000000a400a47308 */ /* 0x000fe20000000800 */
[----:B------:R-:W-:-:S04]  /*54c0*/  FMNMX.FTZ R153, R195, R153, !PT ;  /* 0x00000099c3997209 */ /* 0x000fc80007810000 */
[----:B------:R-:W-:-:S03]  /*54d0*/  FMNMX.FTZ R153, R198, R153, !PT ;  /* 0x00000099c6997209 */ /* 0x000fc60007810000 */
[----:B------:R-:W-:Y:S01]  /*54e0*/  MUFU.EX2 R157, R157 ;  /* 0x0000009d009d7308 */ /* 0x000fe20000000800 */
[----:B------:R-:W-:-:S05]  /*54f0*/  FMNMX.FTZ R153, R199, R153, !PT ;  /* 0x00000099c7997209 */ /* 0x000fca0007810000 */
        /* <DEDUP_REMOVED lines=11> */
[----:B------:R-:W-:-:S02]  /*55b0*/  @!P1 VIADD R156, R220, 0x32440 ;  /* 0x00032440dc9c9836 */ /* 0x000fc40000000000 */
[----:B------:R-:W-:Y:S02]  /*55c0*/  @!P1 VIADD R220, R220, 0x32460 ;  /* 0x00032460dcdc9836 */ /* 0x000fe40000000000 */
[CC--:B------:R-:W-:Y:S01]  /*55d0*/  FMUL.FTZ R229, R165.reuse, R0.reuse ;  /* 0x00000000a5e57220 */ /* 0x0c0fe20000410000 */
[----:B------:R-:W-:Y:S01]  /*55e0*/  @!P1 PRMT R156, RZ, 0x654, R156 ;  /* 0x00000654ff9c9816 */ /* 0x000fe2000000009c */
[----:B------:R-:W-:Y:S01]  /*55f0*/  FADD.FTZ R153, -R165, R201 ;  /* 0x000000c9a5997221 */ /* 0x000fe20000010100 */
[----:B------:R0:W-:Y:S06]  /*5600*/  BAR.ARV R218, 0x100 ;  /* 0x000400da0000751d */ /* 0x0001ec0000002000 */
[-CC-:B------:R-:W-:Y:S01]  /*5610*/  FFMA.FTZ R155, R155, R0.reuse, -R229.reuse ;  /* 0x000000009b9b7223 */ /* 0x180fe200000108e5 */
[----:B------:R1:W-:Y:S01]  /*5620*/  @!P1 SYNCS.ARRIVE.TRANS64.RED.A1T0 RZ, [R156+URZ], RZ ;  /* 0x000000ff9cff99a7 */ /* 0x0003e2000810043f */
        /* <DEDUP_REMOVED lines=8> */
[----:B------:R-:W-:Y:S01]  /*56b0*/  FFMA.FTZ R199, R199, R0, -R229 ;  /* 0x00000000c7c77223 */ /* 0x000fe200000108e5 */
[----:B------:R-:W-:-:S03]  /*56c0*/  @!P1 PRMT R220, RZ, 0x654, R220 ;  /* 0x00000654ffdc9816 */ /* 0x000fc600000000dc */
[----:B-1----:R1:W-:Y:S08]  /*56d0*/  MUFU.EX2 R156, R155 ;  /* 0x0000009b009c7308 */ /* 0x0023f00000000800 */
[----:B------:R-:W2:Y:S01]  /*56e0*/  MUFU.EX2 R153, R153 ;  /* 0x0000009900997308 */ /* 0x000ea20000000800 */
[----:B-1----:R-:W-:-:S05]  /*56f0*/  VIADD R155, R203, 0x8 ;  /* 0x00000008cb9b7836 */ /* 0x002fca0000000000 */
[----:B------:R1:W-:Y:S06]  /*5700*/  BAR.SYNC.DEFER_BLOCKING R155, 0x100 ;  /* 0x0004009b0000751d */ /* 0x0003ec0000010000 */
[----:B------:R-:W3:Y:S01]  /*5710*/  MUFU.EX2 R154, R154 ;  /* 0x0000009a009a7308 */ /* 0x000ee20000000800 */
[-C--:B--2---:R-:W-:Y:S01]  /*5720*/  FMUL.FTZ R26, R26, R153.reuse ;  /* 0x000000991a1a7220 */ /* 0x084fe20000410000 */
[-C--:B------:R-:W-:Y:S01]  /*5730*/  FMUL.FTZ R27, R27, R153.reuse ;  /* 0x000000991b1b7220 */ /* 0x080fe20000410000 */
[----:B------:R-:W-:-:S05]  /*5740*/  FMUL.FTZ R30, R30, R153 ;  /* 0x000000991e1e7220 */ /* 0x000fca0000410000 */
        /* <DEDUP_REMOVED lines=63> */
[----:B---3--:R-:W-:Y:S01]  /*5b40*/  F2FP.F16.F32.PACK_AB R201, R156, R154 ;  /* 0x0000009a9cc9723e */ /* 0x008fe200000000ff */
[----:B-1----:R1:W3:Y:S01]  /*5b50*/  MUFU.EX2 R155, R160 ;  /* 0x000000a0009b7308 */ /* 0x0022e20000000800 */
[----:B--2---:R-:W-:Y:S01]  /*5b60*/  F2FP.F16.F32.PACK_AB R203, R159, R158 ;  /* 0x0000009e9fcb723e */ /* 0x004fe200000000ff */
[----:B------:R-:W-:Y:S01]  /*5b70*/  FFMA.FTZ R217, R153, R217, R154 ;  /* 0x000000d999d97223 */ /* 0x000fe2000001009a */
[----:B------:R-:W-:-:S02]  /*5b80*/  F2FP.F16.F32.PACK_AB R154, R157, R164 ;  /* 0x000000a49d9a723e */ /* 0x000fc400000000ff */
[----:B------:R-:W-:Y:S01]  /*5b90*/  WARPGROUP.ARRIVE ;  /* 0x00000000000079c5 */ /* 0x000fe20000000000 */
[----:B------:R-:W-:Y:S02]  /*5ba0*/  FADD.FTZ R217, R156, R217 ;  /* 0x000000d99cd97221 */ /* 0x000fe40000010000 */
[----:B------:R-:W-:Y:S01]  /*5bb0*/  MUFU.EX2 R185, R185 ;  /* 0x000000b900b97308 */ /* 0x000fe20000000800 */
[----:B-1----:R-:W-:Y:S01]  /*5bc0*/  FFMA.FTZ R160, R163, R0, -R229 ;  /* 0x00000000a3a07223 */ /* 0x002fe200000108e5 */
[----:B------:R-:W-:Y:S01]  /*5bd0*/  FADD.FTZ R217, R158, R217 ;  /* 0x000000d99ed97221 */ /* 0x000fe20000010000 */
[----:B------:R-:W-:Y:S01]  /*5be0*/  HGMMA.64x256x16.F32 R24, R200, gdesc[UR8].tnspB, R24, gsb0 ;  /* 0x43e00008c8187df0 */ /* 0x000fe20008000818 */
[----:B------:R-:W-:Y:S01]  /*5bf0*/  UIADD3 UR10, UR4, 0x80, URZ ;  /* 0x00000080040a7890 */ /* 0x000fe2000fffe03f */
[----:B------:R-:W-:Y:S01]  /*5c00*/  F2FP.F16.F32.PACK_AB R158, R173, R172 ;  /* 0x000000acad9e723e */ /* 0x000fe200000000ff */
[----:B------:R-:W-:Y:S01]  /*5c10*/  UMOV UR11, 0x40000040 ;  /* 0x40000040000b7882 */ /* 0x000fe20000000000 */
[----:B------:R-:W-:Y:S01]  /*5c20*/  FADD.FTZ R217, R159, R217 ;  /* 0x000000d99fd97221 */ /* 0x000fe20000010000 */
[----:B------:R-:W-:Y:S01]  /*5c30*/  MUFU.EX2 R160, R160 ;  /* 0x000000a000a07308 */ /* 0x000fe20000000800 */
[----:B---3--:R-:W-:-:S07]  /*5c40*/  FADD.FTZ R152, R155, R152 ;  /* 0x000000989b987221 */ /* 0x008fce0000010000 */
        /* <DEDUP_REMOVED lines=10> */
[----:B------:R-:W-:-:S07]  /*5cf0*/  WARPGROUP.DEPBAR.LE gsb0, 0x0 ;  /* 0x00008000000079c5 */ /* 0x000fce0000010000 */
[----:B------:R1:W2:Y:S01]  /*5d00*/  MUFU.EX2 R201, R161 ;  /* 0x000000a100c97308 */ /* 0x0002a20000000800 */
[-CC-:B------:R-:W-:Y:S01]  /*5d10*/  FFMA.FTZ R200, R162, R0.reuse, -R229.reuse ;  /* 0x00000000a2c87223 */ /* 0x180fe200000108e5 */
[-CC-:B------:R-:W-:Y:S01]  /*5d20*/  FFMA.FTZ R162, R167, R0.reuse, -R229.reuse ;  /* 0x00000000a7a27223 */ /* 0x180fe200000108e5 */
[-CC-:B------:R-:W-:Y:S01]  /*5d30*/  FFMA.FTZ R167, R170, R0.reuse, -R229.reuse ;  /* 0x00000000aaa77223 */ /* 0x180fe200000108e5 */
[----:B------:R-:W-:Y:S01]  /*5d40*/  FFMA.FTZ R170, R175, R0, -R229 ;  /* 0x00000000afaa7223 */ /* 0x000fe200000108e5 */
[----:B------:R-:W-:-:S03]  /*5d50*/  IMAD.MOV.U32 R202, RZ, RZ, R20 ;  /* 0x000000ffffca7224 */ /* 0x000fc600078e0014 */
[----:B------:R-:W3:Y:S01]  /*5d60*/  MUFU.EX2 R200, R200 ;  /* 0x000000c800c87308 */ /* 0x000ee20000000800 */
[-CC-:B-1----:R-:W-:Y:S01]  /*5d70*/  FFMA.FTZ R161, R166, R0.reuse, -R229.reuse ;  /* 0x00000000a6a17223 */ /* 0x182fe200000108e5 */
[----:B------:R-:W-:-:S06]  /*5d80*/  FFMA.FTZ R166, R174, R0, -R229 ;  /* 0x00000000aea67223 */ /* 0x000fcc00000108e5 */
[----:B------:R-:W1:Y:S01]  /*5d90*/  MUFU.EX2 R161, R161 ;  /* 0x000000a100a17308 */ /* 0x000e620000000800 */
[C---:B--2---:R-:W-:Y:S01]  /*5da0*/  FADD.FTZ R163, R201.reuse, R152 ;  /* 0x00000098c9a37221 */ /* 0x044fe20000010000 */
[----:B------:R-:W-:Y:S01]  /*5db0*/  F2FP.F16.F32.PACK_AB R152, R201, R155 ;  /* 0x0000009bc998723e */ /* 0x000fe200000000ff */
[----:B------:R-:W-:-:S05]  /*5dc0*/  IMAD.MOV.U32 R201, RZ, RZ, R165 ;  /* 0x000000ffffc97224 */ /* 0x000fca00078e00a5 */
[----:B------:R-:W2:Y:S01]  /*5dd0*/  MUFU.EX2 R162, R162 ;  /* 0x000000a200a27308 */ /* 0x000ea20000000800 */
[----:B---3--:R-:W-:Y:S01]  /*5de0*/  F2FP.F16.F32.PACK_AB R153, R160, R200 ;  /* 0x000000c8a099723e */ /* 0x008fe200000000ff */
[----:B------:R-:W-:-:S04]  /*5df0*/  FADD.FTZ R200, R200, R217 ;  /* 0x000000d9c8c87221 */ /* 0x000fc80000010000 */
[----:B------:R-:W-:Y:S01]  /*5e00*/  FADD.FTZ R200, R160, R200 ;  /* 0x000000c8a0c87221 */ /* 0x000fe20000010000 */
[----:B------:R-:W-:Y:S01]  /*5e10*/  FFMA.FTZ R160, R186, R0, -R229 ;  /* 0x00000000baa07223 */ /* 0x000fe200000108e5 */
[----:B------:R-:W3:Y:S02]  /*5e20*/  MUFU.EX2 R167, R167 ;  /* 0x000000a700a77308 */ /* 0x000ee40000000800 */
[----:B-1----:R-:W-:-:S06]  /*5e30*/  FADD.FTZ R200, R161, R200 ;  /* 0x000000c8a1c87221 */ /* 0x002fcc0000010000 */
[----:B------:R-:W-:Y:S01]  /*5e40*/  MUFU.EX2 R166, R166 ;  /* 0x000000a600a67308 */ /* 0x000fe20000000800 */
[C---:B--2---:R-:W-:Y:S01]  /*5e50*/  F2FP.F16.F32.PACK_AB R155, R162.reuse, R161 ;  /* 0x000000a1a29b723e */ /* 0x044fe200000000ff */
[----:B------:R-:W-:Y:S01]  /*5e60*/  FFMA.FTZ R161, R187, R0, -R229 ;  /* 0x00000000bba17223 */ /* 0x000fe200000108e5 */
[----:B------:R-:W-:Y:S02]  /*5e70*/  FADD.FTZ R162, R162, R200 ;  /* 0x000000c8a2a27221 */ /* 0x000fe40000010000 */
[----:B------:R-:W-:-:S03]  /*5e80*/  WARPGROUP.ARRIVE ;  /* 0x00000000000079c5 */ /* 0x000fc60000000000 */
[----:B------:R-:W1:Y:S01]  /*5e90*/  MUFU.EX2 R170, R170 ;  /* 0x000000aa00aa7308 */ /* 0x000e620000000800 */
[----:B---3--:R-:W-:Y:S02]  /*5ea0*/  FADD.FTZ R162, R167, R162 ;  /* 0x000000a2a7a27221 */ /* 0x008fe40000010000 */
[----:B------:R-:W-:Y:S01]  /*5eb0*/  HGMMA.64x256x16.F32 R24, R152, gdesc[UR8].tnspB, R24, gsb0 ;  /* 0x43e0000898187df0 */ /* 0x000fe20008000818 */
[----:B------:R-:W-:Y:S01]  /*5ec0*/  UIADD3 UR10, UR4, 0x100, URZ ;  /* 0x00000100040a7890 */ /* 0x000fe2000fffe03f */
[----:B------:R-:W-:-:S03]  /*5ed0*/  UMOV UR11, 0x40000040 ;  /* 0x40000040000b7882 */ /* 0x000fc60000000000 */
[----:B------:R-:W-:Y:S08]  /*5ee0*/  MUFU.EX2 R160, R160 ;  /* 0x000000a000a07308 */ /* 0x000ff00000000800 */
[----:B------:R-:W-:Y:S01]  /*5ef0*/  MUFU.EX2 R161, R161 ;  /* 0x000000a100a17308 */ /* 0x000fe20000000800 */
[----:B-1----:R-:W-:Y:S01]  /*5f00*/  F2FP.F16.F32.PACK_AB R159, R170, R166 ;  /* 0x000000a6aa9f723e */ /* 0x002fe200000000ff */
[----:B------:R-:W-:-:S06]  /*5f10*/  WARPGROUP.DEPBAR.LE gsb0, 0x0 ;  /* 0x00008000000079c5 */ /* 0x000fcc0000010000 */
[----:B------:R1:W2:Y:S01]  /*5f20*/  MUFU.EX2 R152, R169 ;  /* 0x000000a900987308 */ /* 0x0002a20000000800 */
[----:B------:R-:W-:Y:S01]  /*5f30*/  FADD.FTZ R153, R164, R163 ;  /* 0x000000a3a4997221 */ /* 0x000fe20000010000 */
[----:B------:R-:W-:Y:S01]  /*5f40*/  F2FP.F16.F32.PACK_AB R154, R181, R180 ;  /* 0x000000b4b59a723e */ /* 0x000fe200000000ff */
[-CC-:B------:R-:W-:Y:S01]  /*5f50*/  FFMA.FTZ R163, R190, R0.reuse, -R229.reuse ;  /* 0x00000000bea37223 */ /* 0x180fe200000108e5 */
[-C--:B------:R-:W-:Y:S01]  /*5f60*/  FFMA.FTZ R164, R191, R0.reuse, -R229 ;  /* 0x00000000bfa47223 */ /* 0x080fe200000108e5 */
[----:B------:R-:W-:Y:S01]  /*5f70*/  FADD.FTZ R153, R157, R153 ;  /* 0x000000999d997221 */ /* 0x000fe20000010000 */
[----:B-1----:R-:W-:-:S03]  /*5f80*/  FFMA.FTZ R169, R171, R0, -R229 ;  /* 0x00000000aba97223 */ /* 0x002fc600000108e5 */
[----:B------:R-:W-:Y:S01]  /*5f90*/  FADD.FTZ R153, R168, R153 ;  /* 0x00000099a8997221 */ /* 0x000fe20000010000 */
[----:B------:R-:W-:Y:S01]  /*5fa0*/  MUFU.EX2 R163, R163 ;  /* 0x000000a300a37308 */ /* 0x000fe20000000800 */
[C---:B--2---:R-:W-:Y:S02]  /*5fb0*/  F2FP.F16.F32.PACK_AB R156, R152.reuse, R168 ;  /* 0x000000a8989c723e */ /* 0x044fe400000000ff */
[----:B------:R-:W-:-:S05]  /*5fc0*/  FADD.FTZ R153, R152, R153 ;  /* 0x0000009998997221 */ /* 0x000fca0000010000 */
[----:B------:R-:W1:Y:S01]  /*5fd0*/  MUFU.EX2 R169, R169 ;  /* 0x000000a900a97308 */ /* 0x000e620000000800 */
[----:B------:R-:W-:Y:S01]  /*5fe0*/  F2FP.F16.F32.PACK_AB R152, R177, R176 ;  /* 0x000000b0b198723e */ /* 0x000fe200000000ff */
[----:B------:R-:W-:-:S04]  /*5ff0*/  FADD.FTZ R172, R172, R153 ;  /* 0x00000099acac7221 */ /* 0x000fc80000010000 */
[----:B------:R-:W-:Y:S02]  /*6000*/  FADD.FTZ R172, R173, R172 ;  /* 0x000000acadac7221 */ /* 0x000fe40000010000 */
[----:B------:R-:W-:Y:S02]  /*6010*/  MUFU.EX2 R164, R164 ;  /* 0x000000a400a47308 */ /* 0x000fe40000000800 */
[----:B------:R-:W-:-:S04]  /*6020*/  FADD.FTZ R172, R176, R172 ;  /* 0x000000acb0ac7221 */ /* 0x000fc80000010000 */
[----:B------:R-:W-:Y:S01]  /*6030*/  FADD.FTZ R172, R177, R172 ;  /* 0x000000acb1ac7221 */ /* 0x000fe20000010000 */
[C---:B-1----:R-:W-:Y:S01]  /*6040*/  F2FP.F16.F32.PACK_AB R157, R169.reuse, R167 ;  /* 0x000000a7a99d723e */ /* 0x042fe200000000ff */
[----:B------:R-:W-:Y:S02]  /*6050*/  FADD.FTZ R162, R169, R162 ;  /* 0x000000a2a9a27221 */ /* 0x000fe40000010000 */
[----:B------:R-:W-:Y:S01]  /*6060*/  FADD.FTZ R172, R180, R172 ;  /* 0x000000acb4ac7221 */ /* 0x000fe20000010000 */
[----:B------:R-:W-:Y:S01]  /*6070*/  WARPGROUP.ARRIVE ;  /* 0x00000000000079c5 */ /* 0x000fe20000000000 */
[----:B------:R-:W-:Y:S02]  /*6080*/  FADD.FTZ R162, R166, R162 ;  /* 0x000000a2a6a27221 */ /* 0x000fe40000010000 */
[----:B------:R-:W-:Y:S02]  /*6090*/  FADD.FTZ R172, R181, R172 ;  /* 0x000000acb5ac7221 */ /* 0x000fe40000010000 */
[----:B------:R-:W-:Y:S01]  /*60a0*/  FADD.FTZ R162, R170, R162 ;  /* 0x000000a2aaa27221 */ /* 0x000fe20000010000 */
[----:B------:R-:W-:Y:S01]  /*60b0*/  HGMMA.64x256x16.F32 R24, R156, gdesc[UR8].tnspB, R24, gsb0 ;  /* 0x43e000089c187df0 */ /* 0x000fe20008000818 */
[----:B------:R-:W-:Y:S01]  /*60c0*/  UIADD3 UR10, UR4, 0x180, URZ ;  /* 0x00000180040a7890 */ /* 0x000fe2000fffe03f */
[----:B------:R-:W-:Y:S01]  /*60d0*/  FADD.FTZ R172, R184, R172 ;  /* 0x000000acb8ac7221 */ /* 0x000fe20000010000 */
[----:B------:R-:W-:-:S03]  /*60e0*/  UMOV UR11, 0x40000040 ;  /* 0x40000040000b7882 */ /* 0x000fc60000000000 */
[----:B------:R-:W-:-:S04]  /*60f0*/  FADD.FTZ R172, R185, R172 ;  /* 0x000000acb9ac7221 */ /* 0x000fc80000010000 */
[----:B------:R-:W-:Y:S01]  /*6100*/  FADD.FTZ R172, R188, R172 ;  /* 0x000000acbcac7221 */ /* 0x000fe20000010000 */
[----:B------:R-:W-:Y:S02]  /*6110*/  WARPGROUP.DEPBAR.LE gsb0, 0x0 ;  /* 0x00008000000079c5 */ /* 0x000fe40000010000 */
[-CC-:B------:R-:W-:Y:S01]  /*6120*/  FFMA.FTZ R158, R178, R0.reuse, -R229.reuse ;  /* 0x00000000b29e7223 */ /* 0x180fe200000108e5 */
[-CC-:B------:R-:W-:Y:S01]  /*6130*/  FFMA.FTZ R156, R179, R0.reuse, -R229.reuse ;  /* 0x00000000b39c7223 */ /* 0x180fe200000108e5 */
[-CC-:B------:R-:W-:Y:S01]  /*6140*/  FFMA.FTZ R157, R182, R0.reuse, -R229.reuse ;  /* 0x00000000b69d7223 */ /* 0x180fe200000108e5 */
[----:B------:R-:W-:-:S03]  /*6150*/  FFMA.FTZ R159, R183, R0, -R229 ;  /* 0x00000000b79f7223 */ /* 0x000fc600000108e5 */
[----:B------:R-:W-:Y:S08]  /*6160*/  MUFU.EX2 R158, R158 ;  /* 0x0000009e009e7308 */ /* 0x000ff00000000800 */
[----:B------:R-:W1:Y:S08]  /*6170*/  MUFU.EX2 R156, R156 ;  /* 0x0000009c009c7308 */ /* 0x000e700000000800 */
[----:B------:R-:W2:Y:S08]  /*6180*/  MUFU.EX2 R157, R157 ;  /* 0x0000009d009d7308 */ /* 0x000eb00000000800 */
[----:B------:R-:W3:Y:S01]  /*6190*/  MUFU.EX2 R159, R159 ;  /* 0x0000009f009f7308 */ /* 0x000ee20000000800 */
[----:B-1----:R-:W-:Y:S01]  /*61a0*/  F2FP.F16.F32.PACK_AB R153, R156, R158 ;  /* 0x0000009e9c99723e */ /* 0x002fe200000000ff */
[----:B------:R-:W-:-:S04]  /*61b0*/  FADD.FTZ R158, R158, R162 ;  /* 0x000000a29e9e7221 */ /* 0x000fc80000010000 */
[----:B------:R-:W-:-:S04]  /*61c0*/  FADD.FTZ R158, R156, R158 ;  /* 0x0000009e9c9e7221 */ /* 0x000fc80000010000 */
[----:B--2---:R-:W-:Y:S01]  /*61d0*/  FADD.FTZ R158, R157, R158 ;  /* 0x0000009e9d9e7221 */ /* 0x004fe20000010000 */
[----:B---3--:R-:W-:-:S03]  /*61e0*/  F2FP.F16.F32.PACK_AB R155, R159, R157 ;  /* 0x0000009d9f9b723e */ /* 0x008fc600000000ff */
[----:B------:R-:W-:Y:S01]  /*61f0*/  FADD.FTZ R158, R159, R158 ;  /* 0x0000009e9f9e7221 */ /* 0x000fe20000010000 */
[----:B------:R-:W-:-:S03]  /*6200*/  WARPGROUP.ARRIVE ;  /* 0x00000000000079c5 */ /* 0x000fc60000000000 */
[----:B------:R-:W-:-:S04]  /*6210*/  FADD.FTZ R158, R160, R158 ;  /* 0x0000009ea09e7221 */ /* 0x000fc80000010000 */
[----:B------:R-:W-:Y:S01]  /*6220*/  FADD.FTZ R158, R161, R158 ;  /* 0x0000009ea19e7221 */ /* 0x000fe20000010000 */
[----:B------:R-:W-:Y:S01]  /*6230*/  HGMMA.64x256x16.F32 R24, R152, gdesc[UR8].tnspB, R24, gsb0 ;  /* 0x43e0000898187df0 */ /* 0x000fe20008000818 */
[----:B------:R-:W-:Y:S01]  /*6240*/  UIADD3 UR10, UR4, 0x200, URZ ;  /* 0x00000200040a7890 */ /* 0x000fe2000fffe03f */
[----:B------:R-:W-:Y:S01]  /*6250*/  UMOV UR11, 0x40000040 ;  /* 0x40000040000b7882 */ /* 0x000fe20000000000 */
[----:B------:R-:W-:Y:S01]  /*6260*/  UIADD3 UR4, UR4, 0x280, URZ ;  /* 0x0000028004047890 */ /* 0x000fe2000fffe03f */
[----:B------:R-:W-:Y:S02]  /*6270*/  WARPGROUP.DEPBAR.LE gsb0, 0x0 ;  /* 0x00008000000079c5 */ /* 0x000fe40000010000 */
[----:B------:R-:W-:Y:S02]  /*6280*/  F2FP.F16.F32.PACK_AB R152, R185, R184 ;  /* 0x000000b8b998723e */ /* 0x000fe400000000ff */
[----:B------:R-:W-:Y:S02]  /*6290*/  F2FP.F16.F32.PACK_AB R153, R161, R160 ;  /* 0x000000a0a199723e */ /* 0x000fe400000000ff */
[C---:B------:R-:W-:Y:S01]  /*62a0*/  F2FP.F16.F32.PACK_AB R154, R189.reuse, R188 ;  /* 0x000000bcbd9a723e */ /* 0x040fe200000000ff */
[----:B------:R-:W-:Y:S01]  /*62b0*/  FADD.FTZ R189, R189, R172 ;  /* 0x000000acbdbd7221 */ /* 0x000fe20000010000 */
[----:B------:R-:W-:Y:S01]  /*62c0*/  F2FP.F16.F32.PACK_AB R155, R164, R163 ;  /* 0x000000a3a49b723e */ /* 0x000fe200000000ff */
[----:B------:R-:W-:-:S03]  /*62d0*/  FADD.FTZ R163, R163, R158 ;  /* 0x0000009ea3a37221 */ /* 0x000fc60000010000 */
[----:B------:R-:W-:Y:S01]  /*62e0*/  WARPGROUP.ARRIVE ;  /* 0x00000000000079c5 */ /* 0x000fe20000000000 */
[----:B------:R-:W-:-:S11]  /*62f0*/  FADD.FTZ R163, R164, R163 ;  /* 0x000000a3a4a37221 */ /* 0x000fd60000010000 */
[----:B------:R-:W-:Y:S01]  /*6300*/  HGMMA.64x256x16.F32 R24, R152, gdesc[UR8].tnspB, R24, gsb0 ;  /* 0x43e0000898187df0 */ /* 0x000fe20008000818 */
[----:B------:R-:W-:Y:S01]  /*6310*/  UMOV UR10, UR4 ;  /* 0x00000004000a7c82 */ /* 0x000fe20008000000 */
        /* <DEDUP_REMOVED lines=19> */
.L_x_9932:
[----:B------:R-:W2:Y:S01]  /*6450*/  LDL.LU R152, [R1+0x14] ;  /* 0x0000140001987983 */ /* 0x000ea20000300800 */
[----:B------:R-:W-:Y:S01]  /*6460*/  UIADD3 UR36, UR36, 0x1, URZ ;  /* 0x0000000124247890 */ /* 0x000fe2000fffe03f */
[----:B------:R1:W-:Y:S06]  /*6470*/  BAR.ARV R218, 0x100 ;  /* 0x000400da0000751d */ /* 0x0003ec0000002000 */
[----:B------:R-:W-:Y:S02]  /*6480*/  UISETP.NE.AND UP0, UPT, UR36, 0x2, UPT ;  /* 0x000000022400788c */ /* 0x000fe4000bf05270 */
[----:B------:R-:W-:Y:S06]  /*6490*/  BAR.ARV 0x8, 0x180 ;  /* 0x0206000000007b1d */ /* 0x000fec0000002000 */
[----:B------:R-:W-:Y:S01]  /*64a0*/  USEL UR4, URZ, 0x1, UP0 ;  /* 0x000000013f047887 */ /* 0x000fe20008000000 */
[----:B------:R-:W-:Y:S01]  /*64b0*/  PLOP3.LUT P0, PT, PT, PT, PT, 0x8, 0x0 ;  /* 0x000000000000781c */ /* 0x000fe20003f0e170 */
[----:B------:R-:W3:Y:S01]  /*64c0*/  SHFL.BFLY PT, R3, R200, 0x2, 0x1f ;  /* 0x0c401f00c8037f89 */ /* 0x000ee200000e0000 */
[----:B------:R-:W-:-:S02]  /*64d0*/  USEL UR36, UR36, URZ, UP0 ;  /* 0x0000003f24247287 */ /* 0x000fc40008000000 */
[----:B------:R-:W-:Y:S01]  /*64e0*/  ULOP3.LUT UR37, UR37, UR4, URZ, 0x3c, !UPT ;  /* 0x0000000425257292 */ /* 0x000fe2000f8e3c3f */
[----:B------:R-:W4:Y:S01]  /*64f0*/  SHFL.BFLY PT, R2, R217, 0x2, 0x1f ;  /* 0x0c401f00d9027f89 */ /* 0x000f2200000e0000 */
[----:B---3--:R-:W-:Y:S01]  /*6500*/  FADD.FTZ R4, R3, R200 ;  /* 0x000000c803047221 */ /* 0x008fe20000010000 */
[----:B----4-:R-:W-:-:S04]  /*6510*/  FADD.FTZ R6, R2, R217 ;  /* 0x000000d902067221 */ /* 0x010fc80000010000 */
[----:B------:R-:W3:Y:S04]  /*6520*/  SHFL.BFLY PT, R3, R4, 0x1, 0x1f ;  /* 0x0c201f0004037f89 */ /* 0x000ee800000e0000 */
[----:B------:R-:W4:Y:S01]  /*6530*/  SHFL.BFLY PT, R5, R6, 0x1, 0x1f ;  /* 0x0c201f0006057f89 */ /* 0x000f2200000e0000 */
[----:B---3--:R-:W-:Y:S01]  /*6540*/  FADD.FTZ R7, R4, R3 ;  /* 0x0000000304077221 */ /* 0x008fe20000010000 */
[----:B------:R-:W-:Y:S01]  /*6550*/  CS2R R2, SRZ ;  /* 0x0000000000027805 */ /* 0x000fe2000001ff00 */
[----:B------:R-:W-:Y:S02]  /*6560*/  IMAD.MOV.U32 R4, RZ, RZ, -0x800000 ;  /* 0xff800000ff047424 */ /* 0x000fe400078e00ff */
[----:B----4-:R-:W-:Y:S01]  /*6570*/  FADD.FTZ R8, R6, R5 ;  /* 0x0000000506087221 */ /* 0x010fe20000010000 */
[----:B------:R-:W-:-:S04]  /*6580*/  FSETP.NE.FTZ.AND P1, PT, R7, RZ, PT ;  /* 0x000000ff0700720b */ /* 0x000fc80003f35000 */
[----:B------:R-:W-:-:S09]  /*6590*/  FSETP.NE.FTZ.AND P2, PT, R8, RZ, PT ;  /* 0x000000ff0800720b */ /* 0x000fd20003f55000 */
[----:B------:R-:W3:Y:S08]  /*65a0*/  @P1 MUFU.LG2 R5, R7 ;  /* 0x0000000700051308 */ /* 0x000ef00000000c00 */
[----:B------:R-:W4:Y:S08]  /*65b0*/  @P2 MUFU.LG2 R6, R8 ;  /* 0x0000000800062308 */ /* 0x000f300000000c00 */
[----:B------:R5:W0:Y:S01]  /*65c0*/  @P1 MUFU.RCP R3, R7 ;  /* 0x0000000700031308 */ /* 0x000a220000001000 */
[----:B---3--:R-:W-:-:S07]  /*65d0*/  @P1 FMUL.FTZ R5, R5, 0.69314718246459960938 ;  /* 0x3f31721805051820 */ /* 0x008fce0000410000 */
[----:B------:R-:W3:Y:S01]  /*65e0*/  @P2 MUFU.RCP R2, R8 ;  /* 0x0000000800022308 */ /* 0x000ee20000001000 */
[C---:B-----5:R-:W-:Y:S01]  /*65f0*/  @P1 FMUL.FTZ R7, R0.reuse, 0.69314718246459960938 ;  /* 0x3f31721800071820 */ /* 0x060fe20000410000 */
[----:B------:R-:W-:Y:S01]  /*6600*/  @P2 FMUL.FTZ R0, R0, 0.69314718246459960938 ;  /* 0x3f31721800002820 */ /* 0x000fe20000410000 */
[----:B----4-:R-:W-:-:S04]  /*6610*/  @P2 FMUL.FTZ R6, R6, 0.69314718246459960938 ;  /* 0x3f31721806062820 */ /* 0x010fc80000410000 */
[----:B------:R-:W-:Y:S01]  /*6620*/  @P2 FFMA.FTZ R4, R0, R165, R6 ;  /* 0x000000a500042223 */ /* 0x000fe20000010006 */
        /* <DEDUP_REMOVED lines=130> */
[----:B--2---:R-:W-:-:S05]  /*6e50*/  VIADD R152, R152, 0x1 ;  /* 0x0000000198987836 */ /* 0x004fca0000000000 */
[----:B------:R1:W-:Y:S02]  /*6e60*/  STL [R1+0x14], R152 ;  /* 0x0000149801007387 */ /* 0x0003e40000100800 */
.L_x_9920:
[----:B------:R-:W2:Y:S01]  /*6e70*/  S2R R5, SR_CgaCtaId ;  /* 0x0000000000057919 */ /* 0x000ea20000008800 */
[----:B------:R-:W-:Y:S01]  /*6e80*/  MOV R0, 0x400 ;  /* 0x0000040000007802 */ /* 0x000fe20000000f00 */
[----:B------:R-:W-:Y:S01]  /*6e90*/  BSSY B0, `(.L_x_9942) ;  /* 0x0000466000007945 */ /* 0x000fe20003800000 */
[----:B------:R-:W-:Y:S02]  /*6ea0*/  BAR.SYNC.DEFER_BLOCKING 0x5, 0x180 ;  /* 0x0146000000007b1d */ /* 0x000fe40000010000 */
[----:B--2---:R-:W-:-:S05]  /*6eb0*/  LEA R0, R5, R0, 0x18 ;  /* 0x0000000005007211 */ /* 0x004fca00078ec0ff */
[----:B------:R2:W3:Y:S01]  /*6ec0*/  LDS.128 R8, [R0+0x324d0] ;  /* 0x0324d00000087984 */ /* 0x0004e20000000c00 */
[----:B------:R-:W-:Y:S06]  /*6ed0*/  BAR.ARV 0x4, 0x180 ;  /* 0x0106000000007b1d */ /* 0x000fec0000002000 */
[----:B------:R-:W-:Y:S05]  /*6ee0*/  @P0 BRA `(.L_x_9943) ;  /* 0x0000003400e80947 */ /* 0x000fea0003800000 */
[----:B------:R-:W4:Y:S01]  /*6ef0*/  LDL R2, [R1+0x80] ;  /* 0x0000800001027983 */ /* 0x000f220000100800 */
[----:B------:R-:W0:Y:S01]  /*6f00*/  S2R R5, SR_SWINHI ;  /* 0x0000000000057919 */ /* 0x000e220000002f00 */
[----:B------:R-:W-:Y:S01]  /*6f10*/  F2FP.F16.F32.PACK_AB R14, R29, R28 ;  /* 0x0000001c1d0e723e */ /* 0x000fe200000000ff */
[----:B------:R-:W-:Y:S01]  /*6f20*/  ULDC.64 UR4, c[0x0][0xd08] ;  /* 0x0003420000047ab9 */ /* 0x000fe20000000a00 */
[----:B------:R-:W2:Y:S04]  /*6f30*/  LDL R163, [R1+0x7c] ;  /* 0x00007c0001a37983 */ /* 0x000ea80000100800 */
[----:B------:R-:W2:Y:S01]  /*6f40*/  LDL R162, [R1+0x10] ;  /* 0x0000100001a27983 */ /* 0x000ea20000100800 */
[----:B------:R-:W-:Y:S02]  /*6f50*/  MOV R158, R0 ;  /* 0x00000000009e7202 */ /* 0x000fe40000000f00 */
[----:B0-----:R-:W-:-:S02]  /*6f60*/  MOV R159, R5 ;  /* 0x00000005009f7202 */ /* 0x001fc40000000f00 */
[----:B------:R-:W-:Y:S02]  /*6f70*/  F2FP.F16.F32.PACK_AB R15, R31, R30 ;  /* 0x0000001e1f0f723e */ /* 0x000fe400000000ff */
[----:B------:R-:W-:Y:S02]  /*6f80*/  F2FP.F16.F32.PACK_AB R18, R37, R36 ;  /* 0x000000242512723e */ /* 0x000fe400000000ff */
[----:B------:R-:W-:Y:S02]  /*6f90*/  F2FP.F16.F32.PACK_AB R19, R39, R38 ;  /* 0x000000262713723e */ /* 0x000fe400000000ff */
[----:B------:R-:W-:Y:S02]  /*6fa0*/  F2FP.F16.F32.PACK_AB R154, R69, R68 ;  /* 0x00000044459a723e */ /* 0x000fe400000000ff */
[----:B------:R-:W-:Y:S01]  /*6fb0*/  SHF.L.U64.HI R22, R204, 0x2, R210 ;  /* 0x00000002cc167819 */ /* 0x000fe200000102d2 */
[----:B------:R-:W-:Y:S01]  /*6fc0*/  BAR.SYNC.DEFER_BLOCKING 0x1, 0x100 ;  /* 0x0044000000007b1d */ /* 0x000fe20000010000 */
[----:B----4-:R-:W-:-:S03]  /*6fd0*/  IMAD.WIDE R6, R2, 0x2, R158 ;  /* 0x0000000202067825 */ /* 0x010fc600078e029e */
[C---:B------:R-:W-:Y:S02]  /*6fe0*/  IADD3 R17, P0, R6.reuse, 0x20, RZ ;  /* 0x0000002006117810 */ /* 0x040fe40007f1e0ff */
[----:B------:R-:W-:Y:S02]  /*6ff0*/  IADD3 R153, P1, R6, 0x40, RZ ;  /* 0x0000004006997810 */ /* 0x000fe40007f3e0ff */
[----:B------:R-:W-:Y:S02]  /*7000*/  LOP3.LUT R16, R17, 0x380, RZ, 0xc0, !PT ;  /* 0x0000038011107812 */ /* 0x000fe400078ec0ff */
[----:B-1----:R-:W-:Y:S02]  /*7010*/  LOP3.LUT R152, R153, 0x380, RZ, 0xc0, !PT ;  /* 0x0000038099987812 */ /* 0x002fe400078ec0ff */
[----:B------:R-:W-:Y:S02]  /*7020*/  SHF.R.U64 R16, R16, 0x3, RZ ;  /* 0x0000000310107819 */ /* 0x000fe400000012ff */
[----:B------:R-:W-:-:S02]  /*7030*/  SHF.R.U64 R152, R152, 0x3, RZ ;  /* 0x0000000398987819 */ /* 0x000fc400000012ff */
[----:B------:R-:W-:Y:S02]  /*7040*/  LOP3.LUT R13, R6, 0x380, RZ, 0xc0, !PT ;  /* 0x00000380060d7812 */ /* 0x000fe400078ec0ff */
[----:B------:R-:W-:Y:S01]  /*7050*/  LOP3.LUT R16, R16, R17, RZ, 0x3c, !PT ;  /* 0x0000001110107212 */ /* 0x000fe200078e3cff */
[--C-:B------:R-:W-:Y:S01]  /*7060*/  IMAD.X R17, RZ, RZ, R7.reuse, P0 ;  /* 0x000000ffff117224 */ /* 0x100fe200000e0607 */
[----:B------:R-:W-:Y:S01]  /*7070*/  LOP3.LUT R152, R152, R153, RZ, 0x3c, !PT ;  /* 0x0000009998987212 */ /* 0x000fe200078e3cff */
[----:B------:R-:W-:Y:S01]  /*7080*/  IMAD.X R153, RZ, RZ, R7, P1 ;  /* 0x000000ffff997224 */ /* 0x000fe200008e0607 */
[----:B------:R-:W-:Y:S02]  /*7090*/  SHF.R.U64 R13, R13, 0x3, RZ ;  /* 0x000000030d0d7819 */ /* 0x000fe400000012ff */
[C---:B------:R-:W-:Y:S02]  /*70a0*/  IADD3 R21, P0, R6.reuse, 0x60, RZ ;  /* 0x0000006006157810 */ /* 0x040fe40007f1e0ff */
[----:B------:R-:W-:-:S02]  /*70b0*/  IADD3 R155, P1, R6, 0x4000, RZ ;  /* 0x00004000069b7810 */ /* 0x000fc40007f3e0ff */
[----:B------:R-:W-:Y:S01]  /*70c0*/  LOP3.LUT R12, R13, R6, RZ, 0x3c, !PT ;  /* 0x000000060d0c7212 */ /* 0x000fe200078e3cff */
[----:B------:R-:W-:Y:S01]  /*70d0*/  IMAD.MOV.U32 R13, RZ, RZ, R7 ;  /* 0x000000ffff0d7224 */ /* 0x000fe200078e0007 */
[----:B------:R-:W-:Y:S02]  /*70e0*/  LOP3.LUT R20, R21, 0x380, RZ, 0xc0, !PT ;  /* 0x0000038015147812 */ /* 0x000fe400078ec0ff */
[----:B---3--:R-:W-:Y:S02]  /*70f0*/  MOV R8, R152 ;  /* 0x0000009800087202 */ /* 0x008fe40000000f00 */
[----:B------:R-:W-:Y:S02]  /*7100*/  LOP3.LUT R152, R155, 0x380, RZ, 0xc0, !PT ;  /* 0x000003809b987812 */ /* 0x000fe400078ec0ff */
[----:B------:R-:W-:Y:S02]  /*7110*/  SHF.R.U64 R20, R20, 0x3, RZ ;  /* 0x0000000314147819 */ /* 0x000fe400000012ff */
[----:B------:R-:W-:-:S02]  /*7120*/  MOV R5, R12 ;  /* 0x0000000c00057202 */ /* 0x000fc40000000f00 */
[----:B------:R-:W-:Y:S02]  /*7130*/  SHF.R.U64 R152, R152, 0x3, RZ ;  /* 0x0000000398987819 */ /* 0x000fe400000012ff */
[----:B------:R-:W-:Y:S02]  /*7140*/  F2FP.F16.F32.PACK_AB R12, R25, R24 ;  /* 0x00000018190c723e */ /* 0x000fe400000000ff */
[----:B------:R-:W-:Y:S02]  /*7150*/  F2FP.F16.F32.PACK_AB R13, R27, R26 ;  /* 0x0000001a1b0d723e */ /* 0x000fe400000000ff */
[----:B------:R-:W-:Y:S02]  /*7160*/  MOV R2, R16 ;  /* 0x0000001000027202 */ /* 0x000fe40000000f00 */
[----:B------:R-:W-:Y:S01]  /*7170*/  LOP3.LUT R20, R20, R21, RZ, 0x3c, !PT ;  /* 0x0000001514147212 */ /* 0x000fe200078e3cff */
[----:B------:R-:W-:Y:S01]  /*7180*/  IMAD.X R21, RZ, RZ, R7, P0 ;  /* 0x000000ffff157224 */ /* 0x000fe200000e0607 */
[----:B------:R-:W-:-:S02]  /*7190*/  F2FP.F16.F32.PACK_AB R16, R33, R32 ;  /* 0x000000202110723e */ /* 0x000fc400000000ff */
[----:B------:R-:W-:Y:S02]  /*71a0*/  F2FP.F16.F32.PACK_AB R17, R35, R34 ;  /* 0x000000222311723e */ /* 0x000fe400000000ff */
[----:B------:R-:W-:Y:S01]  /*71b0*/  LOP3.LUT R152, R152, R155, RZ, 0x3c, !PT ;  /* 0x0000009b98987212 */ /* 0x000fe200078e3cff */
[----:B------:R0:W-:Y:S01]  /*71c0*/  STSM.16.M88.4 [R5], R12 ;  /* 0x0000000c05007844 */ /* 0x0001e20000000200 */
[C---:B------:R-:W-:Y:S01]  /*71d0*/  IADD3 R155, P0, R6.reuse, 0x4020, RZ ;  /* 0x00004020069b7810 */ /* 0x040fe20007f1e0ff */
[----:B------:R-:W-:Y:S02]  /*71e0*/  IMAD.X R153, RZ, RZ, R7, P1 ;  /* 0x000000ffff997224 */ /* 0x000fe400008e0607 */
[----:B------:R1:W-:Y:S01]  /*71f0*/  STSM.16.M88.4 [R2], R16 ;  /* 0x0000001002007844 */ /* 0x0003e20000000200 */
[----:B------:R-:W-:Y:S02]  /*7200*/  IADD3 R157, P1, R6, 0x8060, RZ ;  /* 0x00008060069d7810 */ /* 0x000fe40007f3e0ff */
[----:B0-----:R-:W-:-:S02]  /*7210*/  F2FP.F16.F32.PACK_AB R12, R41, R40 ;  /* 0x00000028290c723e */ /* 0x001fc400000000ff */
[----:B------:R-:W-:Y:S02]  /*7220*/  F2FP.F16.F32.PACK_AB R13, R43, R42 ;  /* 0x0000002a2b0d723e */ /* 0x000fe400000000ff */
[----:B------:R-:W-:Y:S02]  /*7230*/  F2FP.F16.F32.PACK_AB R14, R45, R44 ;  /* 0x0000002c2d0e723e */ /* 0x000fe400000000ff */
[----:B------:R-:W-:Y:S02]  /*7240*/  F2FP.F16.F32.PACK_AB R15, R47, R46 ;  /* 0x0000002e2f0f723e */ /* 0x000fe400000000ff */
[----:B------:R-:W-:Y:S02]  /*7250*/  MOV R5, R20 ;  /* 0x0000001400057202 */ /* 0x000fe40000000f00 */
[----:B------:R-:W-:Y:S02]  /*7260*/  LOP3.LUT R20, R155, 0x380, RZ, 0xc0, !PT ;  /* 0x000003809b147812 */ /* 0x000fe400078ec0ff */
[----:B-1----:R-:W-:-:S02]  /*7270*/  F2FP.F16.F32.PACK_AB R16, R49, R48 ;  /* 0x000000303110723e */ /* 0x002fc400000000ff */
[----:B------:R-:W-:Y:S02]  /*7280*/  F2FP.F16.F32.PACK_AB R17, R51, R50 ;  /* 0x000000323311723e */ /* 0x000fe400000000ff */
[----:B------:R-:W-:Y:S02]  /*7290*/  F2FP.F16.F32.PACK_AB R18, R53, R52 ;  /* 0x000000343512723e */ /* 0x000fe400000000ff */
[----:B------:R-:W-:Y:S01]  /*72a0*/  F2FP.F16.F32.PACK_AB R19, R55, R54 ;  /* 0x000000363713723e */ /* 0x000fe200000000ff */
[----:B------:R0:W-:Y:S01]  /*72b0*/  STSM.16.M88.4 [R8], R12 ;  /* 0x0000000c08007844 */ /* 0x0001e20000000200 */
[----:B------:R-:W-:Y:S02]  /*72c0*/  SHF.R.U64 R20, R20, 0x3, RZ ;  /* 0x0000000314147819 */ /* 0x000fe400000012ff */
[----:B------:R-:W-:Y:S01]  /*72d0*/  MOV R2, R152 ;  /* 0x0000009800027202 */ /* 0x000fe20000000f00 */
[----:B------:R1:W-:Y:S01]  /*72e0*/  STSM.16.M88.4 [R5], R16 ;  /* 0x0000001005007844 */ /* 0x0003e20000000200 */
[----:B------:R-:W-:Y:S01]  /*72f0*/  IMAD.X R21, RZ, RZ, R7, P0 ;  /* 0x000000ffff157224 */ /* 0x000fe200000e0607 */
[----:B------:R-:W-:-:S02]  /*7300*/  LOP3.LUT R20, R20, R155, RZ, 0x3c, !PT ;  /* 0x0000009b14147212 */ /* 0x000fc400078e3cff */
[----:B------:R-:W-:Y:S02]  /*7310*/  F2FP.F16.F32.PACK_AB R152, R65, R64 ;  /* 0x000000404198723e */ /* 0x000fe400000000ff */
[----:B0-----:R-:W-:Y:S02]  /*7320*/  F2FP.F16.F32.PACK_AB R12, R57, R56 ;  /* 0x00000038390c723e */ /* 0x001fe400000000ff */
[----:B------:R-:W-:Y:S02]  /*7330*/  F2FP.F16.F32.PACK_AB R13, R59, R58 ;  /* 0x0000003a3b0d723e */ /* 0x000fe400000000ff */
[----:B------:R-:W-:Y:S02]  /*7340*/  F2FP.F16.F32.PACK_AB R14, R61, R60 ;  /* 0x0000003c3d0e723e */ /* 0x000fe400000000ff */
[----:B------:R-:W-:Y:S02]  /*7350*/  F2FP.F16.F32.PACK_AB R15, R63, R62 ;  /* 0x0000003e3f0f723e */ /* 0x000fe400000000ff */
[----:B-1----:R-:W-:-:S02]  /*7360*/  IADD3 R5, P5, R6, 0x4040, RZ ;  /* 0x0000404006057810 */ /* 0x002fc40007fbe0ff */
[----:B------:R-:W-:Y:S01]  /*7370*/  IADD3 R17, P4, R6, 0x4060, RZ ;  /* 0x0000406006117810 */ /* 0x000fe20007f9e0ff */
[----:B------:R0:W-:Y:S01]  /*7380*/  STSM.16.M88.4 [R2], R12 ;  /* 0x0000000c02007844 */ /* 0x0001e20000000200 */
[----:B------:R-:W-:Y:S02]  /*7390*/  MOV R21, R20 ;  /* 0x0000001400157202 */ /* 0x000fe40000000f00 */
[----:B------:R-:W-:Y:S02]  /*73a0*/  F2FP.F16.F32.PACK_AB R153, R67, R66 ;  /* 0x000000424399723e */ /* 0x000fe400000000ff */
[----:B------:R-:W-:Y:S02]  /*73b0*/  LOP3.LUT R156, R157, 0x380, RZ, 0xc0, !PT ;  /* 0x000003809d9c7812 */ /* 0x000fe400078ec0ff */
[----:B------:R-:W-:Y:S02]  /*73c0*/  F2FP.F16.F32.PACK_AB R155, R71, R70 ;  /* 0x00000046479b723e */ /* 0x000fe400000000ff */
[----:B------:R-:W-:-:S02]  /*73d0*/  LOP3.LUT R16, R17, 0x380, RZ, 0xc0, !PT ;  /* 0x0000038011107812 */ /* 0x000fc400078ec0ff */
[C---:B------:R-:W-:Y:S02]  /*73e0*/  IADD3 R161, P0, R6.reuse, 0xc040, RZ ;  /* 0x0000c04006a17810 */ /* 0x040fe40007f1e0ff */
[----:B0-----:R-:W-:Y:S02]  /*73f0*/  LOP3.LUT R12, R5, 0x380, RZ, 0xc0, !PT ;  /* 0x00000380050c7812 */ /* 0x001fe400078ec0ff */
[----:B------:R-:W-:Y:S02]  /*7400*/  IADD3 R15, P2, R6, 0x8000, RZ ;  /* 0x00008000060f7810 */ /* 0x000fe40007f5e0ff */
[----:B------:R-:W-:Y:S02]  /*7410*/  SHF.R.U64 R12, R12, 0x3, RZ ;  /* 0x000000030c0c7819 */ /* 0x000fe400000012ff */
[----:B------:R-:W-:Y:S01]  /*7420*/  LOP3.LUT R2, R15, 0x380, RZ, 0xc0, !PT ;  /* 0x000003800f027812 */ /* 0x000fe200078ec0ff */
[----:B------:R0:W-:Y:S01]  /*7430*/  STSM.16.M88.4 [R21], R152 ;  /* 0x0000009815007844 */ /* 0x0001e20000000200 */
[----:B------:R-:W-:Y:S01]  /*7440*/  SHF.R.U64 R156, R156, 0x3, RZ ;  /* 0x000000039c9c7819 */ /* 0x000fe200000012ff */
[----:B------:R-:W-:Y:S01]  /*7450*/  IMAD.X R13, RZ, RZ, R7, P5 ;  /* 0x000000ffff0d7224 */ /* 0x000fe200028e0607 */
[----:B------:R-:W-:-:S02]  /*7460*/  SHF.R.U64 R16, R16, 0x3, RZ ;  /* 0x0000000310107819 */ /* 0x000fc400000012ff */
[----:B------:R-:W-:Y:S02]  /*7470*/  LOP3.LUT R12, R12, R5, RZ, 0x3c, !PT ;  /* 0x000000050c0c7212 */ /* 0x000fe400078e3cff */
[----:B------:R-:W-:Y:S02]  /*7480*/  LOP3.LUT R20, R161, 0x380, RZ, 0xc0, !PT ;  /* 0x00000380a1147812 */ /* 0x000fe400078ec0ff */
[----:B------:R-:W-:Y:S02]  /*7490*/  LOP3.LUT R156, R156, R157, RZ, 0x3c, !PT ;  /* 0x0000009d9c9c7212 */ /* 0x000fe400078e3cff */
[----:B------:R-:W-:Y:S01]  /*74a0*/  LOP3.LUT R16, R16, R17, RZ, 0x3c, !PT ;  /* 0x0000001110107212 */ /* 0x000fe200078e3cff */
[--C-:B------:R-:W-:Y:S01]  /*74b0*/  IMAD.X R17, RZ, RZ, R7.reuse, P4 ;  /* 0x000000ffff117224 */ /* 0x100fe200020e0607 */
[----:B0-----:R-:W-:Y:S01]  /*74c0*/  SHF.R.U64 R152, R2, 0x3, RZ ;  /* 0x0000000302987819 */ /* 0x001fe200000012ff */
[----:B------:R-:W-:Y:S01]  /*74d0*/  IMAD.X R153, RZ, RZ, R7, P2 ;  /* 0x000000ffff997224 */ /* 0x000fe200010e0607 */
[----:B------:R-:W-:-:S02]  /*74e0*/  IADD3 R157, P2, R6, 0x8040, RZ ;  /* 0x00008040069d7810 */ /* 0x000fc40007f5e0ff */
[----:B------:R-:W-:Y:S02]  /*74f0*/  LOP3.LUT R152, R152, R15, RZ, 0x3c, !PT ;  /* 0x0000000f98987212 */ /* 0x000fe400078e3cff */
[----:B------:R-:W-:Y:S02]  /*7500*/  MOV R8, R12 ;  /* 0x0000000c00087202 */ /* 0x000fe40000000f00 */
[----:B------:R-:W-:Y:S02]  /*7510*/  SHF.R.U64 R20, R20, 0x3, RZ ;  /* 0x0000000314147819 */ /* 0x000fe400000012ff */
[----:B------:R-:W-:Y:S02]  /*7520*/  F2FP.F16.F32.PACK_AB R12, R73, R72 ;  /* 0x00000048490c723e */ /* 0x000fe400000000ff */
[----:B------:R-:W-:Y:S02]  /*7530*/  F2FP.F16.F32.PACK_AB R13, R75, R74 ;  /* 0x0000004a4b0d723e */ /* 0x000fe400000000ff */
[----:B------:R-:W-:-:S02]  /*7540*/  F2FP.F16.F32.PACK_AB R14, R77, R76 ;  /* 0x0000004c4d0e723e */ /* 0x000fc400000000ff */
[----:B------:R-:W-:Y:S02]  /*7550*/  F2FP.F16.F32.PACK_AB R15, R79, R78 ;  /* 0x0000004e4f0f723e */ /* 0x000fe400000000ff */
[----:B------:R-:W-:Y:S02]  /*7560*/  LOP3.LUT R21, R157, 0x380, RZ, 0xc0, !PT ;  /* 0x000003809d157812 */ /* 0x000fe400078ec0ff */
[----:B------:R-:W-:Y:S01]  /*7570*/  MOV R5, R16 ;  /* 0x0000001000057202 */ /* 0x000fe20000000f00 */
[----:B------:R0:W-:Y:S01]  /*7580*/  STSM.16.M88.4 [R8], R12 ;  /* 0x0000000c08007844 */ /* 0x0001e20000000200 */
[----:B------:R-:W-:Y:S02]  /*7590*/  LOP3.LUT R20, R20, R161, RZ, 0x3c, !PT ;  /* 0x000000a114147212 */ /* 0x000fe400078e3cff */
[----:B------:R-:W-:Y:S02]  /*75a0*/  F2FP.F16.F32.PACK_AB R16, R81, R80 ;  /* 0x000000505110723e */ /* 0x000fe400000000ff */
[----:B------:R-:W-:-:S02]  /*75b0*/  F2FP.F16.F32.PACK_AB R17, R83, R82 ;  /* 0x000000525311723e */ /* 0x000fc400000000ff */
[----:B------:R-:W-:Y:S02]  /*75c0*/  F2FP.F16.F32.PACK_AB R18, R85, R84 ;  /* 0x000000545512723e */ /* 0x000fe400000000ff */
[----:B------:R-:W-:Y:S02]  /*75d0*/  F2FP.F16.F32.PACK_AB R19, R87, R86 ;  /* 0x000000565713723e */ /* 0x000fe400000000ff */
[----:B------:R-:W-:Y:S02]  /*75e0*/  IADD3 R161, P3, R6, 0x8020, RZ ;  /* 0x0000802006a17810 */ /* 0x000fe40007f7e0ff */
[----:B------:R-:W-:Y:S02]  /*75f0*/  MOV R2, R152 ;  /* 0x0000009800027202 */ /* 0x000fe40000000f00 */
[----:B------:R-:W-:Y:S02]  /*7600*/  F2FP.F16.F32.PACK_AB R152, R89, R88 ;  /* 0x000000585998723e */ /* 0x000fe400000000ff */
[----:B------:R-:W-:-:S02]  /*7610*/  F2FP.F16.F32.PACK_AB R153, R91, R90 ;  /* 0x0000005a5b99723e */ /* 0x000fc400000000ff */
[----:B0-----:R-:W-:Y:S02]  /*7620*/  SHF.R.U64 R8, R21, 0x3, RZ ;  /* 0x0000000315087819 */ /* 0x001fe400000012ff */
[----:B------:R-:W-:Y:S02]  /*7630*/  F2FP.F16.F32.PACK_AB R154, R93, R92 ;  /* 0x0000005c5d9a723e */ /* 0x000fe400000000ff */
[----:B------:R-:W-:Y:S01]  /*7640*/  F2FP.F16.F32.PACK_AB R155, R95, R94 ;  /* 0x0000005e5f9b723e */ /* 0x000fe200000000ff */
[----:B------:R0:W-:Y:S01]  /*7650*/  STSM.16.M88.4 [R5], R16 ;  /* 0x0000001005007844 */ /* 0x0001e20000000200 */
[----:B------:R-:W-:-:S03]  /*7660*/  LOP3.LUT R160, R161, 0x380, RZ, 0xc0, !PT ;  /* 0x00000380a1a07812 */ /* 0x000fc600078ec0ff */
[----:B------:R1:W-:Y:S01]  /*7670*/  STSM.16.M88.4 [R2], R152 ;  /* 0x0000009802007844 */ /* 0x0003e20000000200 */
[----:B------:R-:W-:-:S04]  /*7680*/  SHF.R.U64 R160, R160, 0x3, RZ ;  /* 0x00000003a0a07819 */ /* 0x000fc800000012ff */
[----:B------:R-:W-:Y:S02]  /*7690*/  LOP3.LUT R160, R160, R161, RZ, 0x3c, !PT ;  /* 0x000000a1a0a07212 */ /* 0x000fe400078e3cff */
[----:B0-----:R-:W-:Y:S01]  /*76a0*/  LOP3.LUT R16, R8, R157, RZ, 0x3c, !PT ;  /* 0x0000009d08107212 */ /* 0x001fe200078e3cff */
[--C-:B------:R-:W-:Y:S02]  /*76b0*/  IMAD.X R157, RZ, RZ, R7.reuse, P1 ;  /* 0x000000ffff9d7224 */ /* 0x100fe400008e0607 */
[--C-:B------:R-:W-:Y:S01]  /*76c0*/  IMAD.X R17, RZ, RZ, R7.reuse, P2 ;  /* 0x000000ffff117224 */ /* 0x100fe200010e0607 */
[C---:B-1----:R-:W-:Y:S02]  /*76d0*/  IADD3 R155, P1, R6.reuse, 0xc020, RZ ;  /* 0x0000c020069b7810 */ /* 0x042fe40007f3e0ff */
[----:B------:R-:W-:Y:S02]  /*76e0*/  IADD3 R21, P2, R6, 0xc000, RZ ;  /* 0x0000c00006157810 */ /* 0x000fe40007f5e0ff */
[----:B------:R-:W-:Y:S01]  /*76f0*/  LOP3.LUT R154, R155, 0x380, RZ, 0xc0, !PT ;  /* 0x000003809b9a7812 */ /* 0x000fe200078ec0ff */
[----:B------:R-:W-:Y:S01]  /*7700*/  IMAD.X R161, RZ, RZ, R7, P3 ;  /* 0x000000ffffa17224 */ /* 0x000fe200018e0607 */
[----:B------:R-:W-:-:S02]  /*7710*/  LOP3.LUT R8, R21, 0x380, RZ, 0xc0, !PT ;  /* 0x0000038015087812 */ /* 0x000fc400078ec0ff */
[----:B------:R-:W-:Y:S02]  /*7720*/  SHF.R.U64 R154, R154, 0x3, RZ ;  /* 0x000000039a9a7819 */ /* 0x000fe400000012ff */
[----:B------:R-:W-:Y:S02]  /*7730*/  SHF.R.U64 R152, R8, 0x3, RZ ;  /* 0x0000000308987819 */ /* 0x000fe400000012ff */
[----:B------:R-:W-:Y:S02]  /*7740*/  MOV R160, R160 ;  /* 0x000000a000a07202 */ /* 0x000fe40000000f00 */
[----:B------:R-:W-:Y:S02]  /*7750*/  F2FP.F16.F32.PACK_AB R12, R97, R96 ;  /* 0x00000060610c723e */ /* 0x000fe400000000ff */
[----:B------:R-:W-:Y:S02]  /*7760*/  F2FP.F16.F32.PACK_AB R13, R99, R98 ;  /* 0x00000062630d723e */ /* 0x000fe400000000ff */
[----:B------:R-:W-:-:S02]  /*7770*/  F2FP.F16.F32.PACK_AB R14, R101, R100 ;  /* 0x00000064650e723e */ /* 0x000fc400000000ff */
[----:B------:R-:W-:Y:S02]  /*7780*/  F2FP.F16.F32.PACK_AB R15, R103, R102 ;  /* 0x00000066670f723e */ /* 0x000fe400000000ff */
[----:B------:R-:W-:Y:S01]  /*7790*/  MOV R5, R16 ;  /* 0x0000001000057202 */ /* 0x000fe20000000f00 */
[----:B------:R-:W-:Y:S01]  /*77a0*/  IMAD.X R153, RZ, RZ, R7, P2 ;  /* 0x000000ffff997224 */ /* 0x000fe200010e0607 */
[----:B------:R-:W-:Y:S02]  /*77b0*/  F2FP.F16.F32.PACK_AB R16, R105, R104 ;  /* 0x000000686910723e */ /* 0x000fe400000000ff */
[----:B------:R-:W-:Y:S02]  /*77c0*/  F2FP.F16.F32.PACK_AB R17, R107, R106 ;  /* 0x0000006a6b11723e */ /* 0x000fe400000000ff */
[----:B------:R-:W-:Y:S02]  /*77d0*/  F2FP.F16.F32.PACK_AB R18, R109, R108 ;  /* 0x0000006c6d12723e */ /* 0x000fe400000000ff */
[----:B------:R-:W-:-:S02]  /*77e0*/  F2FP.F16.F32.PACK_AB R19, R111, R110 ;  /* 0x0000006e6f13723e */ /* 0x000fc400000000ff */
[----:B------:R-:W-:Y:S01]  /*77f0*/  LOP3.LUT R154, R154, R155, RZ, 0x3c, !PT ;  /* 0x0000009b9a9a7212 */ /* 0x000fe200078e3cff */
[--C-:B------:R-:W-:Y:S01]  /*7800*/  IMAD.X R155, RZ, RZ, R7.reuse, P1 ;  /* 0x000000ffff9b7224 */ /* 0x100fe200008e0607 */
[----:B------:R-:W-:Y:S02]  /*7810*/  LOP3.LUT R152, R152, R21, RZ, 0x3c, !PT ;  /* 0x0000001598987212 */ /* 0x000fe400078e3cff */
[----:B------:R-:W-:Y:S01]  /*7820*/  IADD3 R6, P1, R6, 0xc060, RZ ;  /* 0x0000c06006067810 */ /* 0x000fe20007f3e0ff */
[----:B------:R0:W-:Y:S01]  /*7830*/  STSM.16.M88.4 [R160], R12 ;  /* 0x0000000ca0007844 */ /* 0x0001e20000000200 */
[----:B------:R-:W-:Y:S02]  /*7840*/  MOV R156, R156 ;  /* 0x0000009c009c7202 */ /* 0x000fe40000000f00 */
[----:B------:R-:W-:Y:S01]  /*7850*/  MOV R2, R152 ;  /* 0x0000009800027202 */ /* 0x000fe20000000f00 */
[----:B------:R1:W-:Y:S01]  /*7860*/  STSM.16.M88.4 [R5], R16 ;  /* 0x0000001005007844 */ /* 0x0003e20000000200 */
[----:B------:R-:W3:Y:S01]  /*7870*/  LDC.64 R152, c[0x0][0xd00] ;  /* 0x00034000ff987b82 */ /* 0x000ee20000000a00 */
[----:B------:R-:W-:Y:S01]  /*7880*/  MOV R154, R154 ;  /* 0x0000009a009a7202 */ /* 0x000fe20000000f00 */
[----:B------:R-:W-:-:S02]  /*7890*/  IMAD.X R21, RZ, RZ, R7, P0 ;  /* 0x000000ffff157224 */ /* 0x000fc400000e0607 */
[----:B------:R-:W-:Y:S01]  /*78a0*/  IMAD.X R7, RZ, RZ, R7, P1 ;  /* 0x000000ffff077224 */ /* 0x000fe200008e0607 */
[----:B0-----:R-:W-:Y:S02]  /*78b0*/  F2FP.F16.F32.PACK_AB R12, R113, R112 ;  /* 0x00000070710c723e */ /* 0x001fe400000000ff */
[----:B------:R-:W-:Y:S02]  /*78c0*/  F2FP.F16.F32.PACK_AB R13, R115, R114 ;  /* 0x00000072730d723e */ /* 0x000fe400000000ff */
[----:B------:R-:W-:Y:S02]  /*78d0*/  F2FP.F16.F32.PACK_AB R14, R117, R116 ;  /* 0x00000074750e723e */ /* 0x000fe400000000ff */
[----:B------:R-:W-:Y:S02]  /*78e0*/  F2FP.F16.F32.PACK_AB R15, R119, R118 ;  /* 0x00000076770f723e */ /* 0x000fe400000000ff */
[----:B-1----:R-:W-:Y:S02]  /*78f0*/  LOP3.LUT R5, R6, 0x380, RZ, 0xc0, !PT ;  /* 0x0000038006057812 */ /* 0x002fe400078ec0ff */
[----:B------:R-:W-:Y:S01]  /*7900*/  F2FP.F16.F32.PACK_AB R16, R121, R120 ;  /* 0x000000787910723e */ /* 0x000fe200000000ff */
[----:B------:R0:W-:Y:S01]  /*7910*/  STSM.16.M88.4 [R156], R12 ;  /* 0x0000000c9c007844 */ /* 0x0001e20000000200 */
[----:B------:R-:W-:-:S02]  /*7920*/  SHF.R.U64 R5, R5, 0x3, RZ ;  /* 0x0000000305057819 */ /* 0x000fc400000012ff */
[----:B------:R-:W-:Y:S02]  /*7930*/  F2FP.F16.F32.PACK_AB R17, R123, R122 ;  /* 0x0000007a7b11723e */ /* 0x000fe400000000ff */
[----:B------:R-:W-:Y:S02]  /*7940*/  F2FP.F16.F32.PACK_AB R18, R125, R124 ;  /* 0x0000007c7d12723e */ /* 0x000fe400000000ff */
[----:B------:R-:W-:Y:S02]  /*7950*/  F2FP.F16.F32.PACK_AB R19, R127, R126 ;  /* 0x0000007e7f13723e */ /* 0x000fe400000000ff */
[----:B------:R-:W-:Y:S02]  /*7960*/  LOP3.LUT R6, R5, R6, RZ, 0x3c, !PT ;  /* 0x0000000605067212 */ /* 0x000fe400078e3cff */
[----:B------:R-:W-:Y:S01]  /*7970*/  MOV R20, R20 ;  /* 0x0000001400147202 */ /* 0x000fe20000000f00 */
[----:B------:R1:W-:Y:S01]  /*7980*/  STSM.16.M88.4 [R2], R16 ;  /* 0x0000001002007844 */ /* 0x0003e20000000200 */
[----:B0-----:R-:W-:Y:S01]  /*7990*/  F2FP.F16.F32.PACK_AB R12, R129, R128 ;  /* 0x00000080810c723e */ /* 0x001fe200000000ff */
[----:B------:R-:W0:Y:S01]  /*79a0*/  LDC R21, c[0x0][0xce8] ;  /* 0x00033a00ff157b82 */ /* 0x000e220000000800 */
[----:B------:R-:W-:-:S02]  /*79b0*/  F2FP.F16.F32.PACK_AB R13, R131, R130 ;  /* 0x00000082830d723e */ /* 0x000fc400000000ff */
[----:B------:R-:W-:Y:S02]  /*79c0*/  F2FP.F16.F32.PACK_AB R14, R133, R132 ;  /* 0x00000084850e723e */ /* 0x000fe400000000ff */
[----:B------:R-:W-:Y:S02]  /*79d0*/  F2FP.F16.F32.PACK_AB R15, R135, R134 ;  /* 0x00000086870f723e */ /* 0x000fe400000000ff */
[----:B------:R-:W-:-:S03]  /*79e0*/  MOV R8, R6 ;  /* 0x0000000600087202 */ /* 0x000fc60000000f00 */
[----:B------:R4:W-:Y:S01]  /*79f0*/  STSM.16.M88.4 [R154], R12 ;  /* 0x0000000c9a007844 */ /* 0x0009e20000000200 */
[----:B-1----:R-:W-:Y:S02]  /*7a00*/  F2FP.F16.F32.PACK_AB R16, R137, R136 ;  /* 0x000000888910723e */ /* 0x002fe400000000ff */
[----:B------:R-:W-:Y:S02]  /*7a10*/  F2FP.F16.F32.PACK_AB R17, R139, R138 ;  /* 0x0000008a8b11723e */ /* 0x000fe400000000ff */
[----:B------:R-:W-:Y:S02]  /*7a20*/  F2FP.F16.F32.PACK_AB R18, R141, R140 ;  /* 0x0000008c8d12723e */ /* 0x000fe400000000ff */
[----:B------:R-:W-:-:S05]  /*7a30*/  F2FP.F16.F32.PACK_AB R19, R143, R142 ;  /* 0x0000008e8f13723e */ /* 0x000fca00000000ff */
[----:B------:R1:W-:Y:S01]  /*7a40*/  STSM.16.M88.4 [R20], R16 ;  /* 0x0000001014007844 */ /* 0x0003e20000000200 */
[----:B----4-:R-:W-:Y:S02]  /*7a50*/  F2FP.F16.F32.PACK_AB R12, R145, R144 ;  /* 0x00000090910c723e */ /* 0x010fe400000000ff */
[----:B------:R-:W-:Y:S02]  /*7a60*/  F2FP.F16.F32.PACK_AB R13, R147, R146 ;  /* 0x00000092930d723e */ /* 0x000fe400000000ff */
[----:B------:R-:W-:Y:S02]  /*7a70*/  F2FP.F16.F32.PACK_AB R14, R149, R148 ;  /* 0x00000094950e723e */ /* 0x000fe400000000ff */
[----:B------:R-:W-:-:S05]  /*7a80*/  F2FP.F16.F32.PACK_AB R15, R151, R150 ;  /* 0x00000096970f723e */ /* 0x000fca00000000ff */
[----:B------:R4:W-:Y:S01]  /*7a90*/  STSM.16.M88.4 [R8], R12 ;  /* 0x0000000c08007844 */ /* 0x0009e20000000200 */
[----:B------:R-:W-:Y:S01]  /*7aa0*/  BAR.SYNC.DEFER_BLOCKING 0x1, 0x100 ;  /* 0x0044000000007b1d */ /* 0x000fe20000010000 */
[----:B---3--:R-:W-:Y:S01]  /*7ab0*/  ISETP.NE.U32.AND P0, PT, R152, RZ, PT ;  /* 0x000000ff9800720c */ /* 0x008fe20003f05070 */
[----:B------:R-:W-:-:S03]  /*7ac0*/  IMAD.SHL.U32 R7, R204, 0x4, RZ ;  /* 0x00000004cc077824 */ /* 0x000fc600078e00ff */
[----:B------:R-:W-:Y:S02]  /*7ad0*/  ISETP.NE.AND.EX P0, PT, R153, RZ, PT, P0 ;  /* 0x000000ff9900720c */ /* 0x000fe40003f05300 */
[----:B-1----:R-:W-:Y:S01]  /*7ae0*/  IADD3 R16, P1, R7, R152, RZ ;  /* 0x0000009807107210 */ /* 0x002fe20007f3e0ff */
[----:B------:R-:W-:-:S04]  /*7af0*/  IMAD.MOV.U32 R2, RZ, RZ, RZ ;  /* 0x000000ffff027224 */ /* 0x000fc800078e00ff */
[----:B------:R-:W-:Y:S01]  /*7b00*/  IMAD.X R17, R22, 0x1, R153, P1 ;  /* 0x0000000116117824 */ /* 0x000fe200008e0699 */
[----:B----4-:R-:W1:Y:S05]  /*7b10*/  LDC R8, c[0x0][0xbd4] ;  /* 0x0002f500ff087b82 */ /* 0x010e6a0000000800 */
[----:B------:R-:W3:Y:S01]  /*7b20*/  @P0 LDG.E R2, desc[UR38][R16.64] ;  /* 0x0000002610020981 */ /* 0x000ee2000c1e1900 */
[----:B------:R-:W-:-:S04]  /*7b30*/  ISETP.NE.U32.AND P1, PT, RZ, UR4, PT ;  /* 0x00000004ff007c0c */ /* 0x000fc8000bf25070 */
[----:B------:R-:W-:-:S13]  /*7b40*/  ISETP.NE.AND.EX P1, PT, RZ, UR5, PT, P1 ;  /* 0x00000005ff007c0c */ /* 0x000fda000bf25310 */
[----:B------:R-:W-:-:S04]  /*7b50*/  @P1 IADD3 R6, P2, R7, UR4, RZ ;  /* 0x0000000407061c10 */ /* 0x000fc8000ff5e0ff */
[----:B------:R-:W-:Y:S02]  /*7b60*/  @P1 IADD3.X R7, R22, UR5, RZ, P2, !PT ;  /* 0x0000000516071c10 */ /* 0x000fe400097fe4ff */
[----:B------:R-:W-:-:S04]  /*7b70*/  ISETP.NE.AND P2, PT, R207, RZ, PT ;  /* 0x000000ffcf00720c */ /* 0x000fc80003f45270 */
[----:B-1----:R-:W-:Y:S01]  /*7b80*/  SEL R8, R207, R8, P2 ;  /* 0x00000008cf087207 */ /* 0x002fe20001000000 */
[----:B------:R-:W-:-:S03]  /*7b90*/  ULDC UR4, c[0x0][0xb88] ;  /* 0x0002e20000047ab9 */ /* 0x000fc60000000800 */
[----:B------:R-:W-:Y:S01]  /*7ba0*/  ISETP.GT.AND P3, PT, R8, 0x1, PT ;  /* 0x000000010800780c */ /* 0x000fe20003f64270 */
[----:B------:R-:W-:Y:S02]  /*7bb0*/  IMAD.MOV.U32 R8, RZ, RZ, 0xab8 ;  /* 0x00000ab8ff087424 */ /* 0x000fe400078e00ff */
[----:B------:R-:W-:-:S03]  /*7bc0*/  IMAD.U32 R5, RZ, RZ, UR4 ;  /* 0x00000004ff057e24 */ /* 0x000fc6000f8e00ff */
[----:B------:R-:W-:-:S03]  /*7bd0*/  SEL R8, R8, 0xa78, P3 ;  /* 0x00000a7808087807 */ /* 0x000fc60001800000 */
[----:B------:R1:W5:Y:S01]  /*7be0*/  @P1 LDG.E R5, desc[UR38][R6.64] ;  /* 0x0000002606051981 */ /* 0x000362000c1e1900 */
[----:B------:R-:W4:Y:S08]  /*7bf0*/  LDC.64 R12, c[0x0][R8+0x218] ;  /* 0x00008600080c7b82 */ /* 0x000f300000000a00 */
[----:B-1----:R-:W1:Y:S01]  /*7c00*/  LDC.64 R6, c[0x0][R8+0x220] ;  /* 0x0000880008067b82 */ /* 0x002e620000000a00 */
[----:B------:R-:W-:-:S02]  /*7c10*/  ISETP.NE.U32.AND P2, PT, R152, RZ, PT ;  /* 0x000000ff9800720c */ /* 0x000fc40003f45070 */
[----:B0-----:R-:W-:Y:S02]  /*7c20*/  ISETP.NE.AND P4, PT, R21, 0x1, PT ;  /* 0x000000011500780c */ /* 0x001fe40003f85270 */
[----:B------:R-:W-:-:S04]  /*7c30*/  ISETP.NE.AND.EX P2, PT, R153, RZ, PT, P2 ;  /* 0x000000ff9900720c */ /* 0x000fc80003f45320 */
[----:B------:R-:W-:Y:S02]  /*7c40*/  SEL R204, R204, RZ, !P2 ;  /* 0x000000ffcccc7207 */ /* 0x000fe40005000000 */
[----:B------:R-:W-:Y:S01]  /*7c50*/  SEL R15, R210, RZ, !P2 ;  /* 0x000000ffd20f7207 */ /* 0x000fe20005000000 */
[----:B----4-:R-:W-:-:S04]  /*7c60*/  IMAD R13, R13, R206, RZ ;  /* 0x000000ce0d0d7224 */ /* 0x010fc800078e02ff */
[----:B------:R-:W0:Y:S01]  /*7c70*/  @P4 LDC R153, c[0x0][0xcec] ;  /* 0x00033b00ff994b82 */ /* 0x000e220000000800 */
[----:B-1----:R-:W-:-:S07]  /*7c80*/  IMAD R7, R7, R204, RZ ;  /* 0x000000cc07077224 */ /* 0x002fce00078e02ff */
[----:B------:R-:W1:Y:S01]  /*7c90*/  @P4 LDC R155, c[0x0][0xcf0] ;  /* 0x00033c00ff9b4b82 */ /* 0x000e620000000800 */
[C---:B------:R-:W-:Y:S02]  /*7ca0*/  IMAD R19, R6.reuse, R15, R7 ;  /* 0x0000000f06137224 */ /* 0x040fe400078e0207 */
[----:B------:R-:W-:-:S04]  /*7cb0*/  IMAD.WIDE.U32 R14, R6, R204, RZ ;  /* 0x000000cc060e7225 */ /* 0x000fc800078e00ff */
[----:B------:R-:W-:-:S04]  /*7cc0*/  IMAD.WIDE.U32 R6, R12, R206, RZ ;  /* 0x000000ce0c067225 */ /* 0x000fc800078e00ff */
[----:B------:R-:W-:Y:S02]  /*7cd0*/  IMAD.IADD R157, R7, 0x1, R13 ;  /* 0x00000001079d7824 */ /* 0x000fe400078e020d */
[----:B------:R-:W4:Y:S01]  /*7ce0*/  LDC.64 R12, c[0x0][0xca8] ;  /* 0x00032a00ff0c7b82 */ /* 0x000f220000000a00 */
[----:B------:R-:W-:-:S07]  /*7cf0*/  IMAD.IADD R152, R15, 0x1, R19 ;  /* 0x000000010f987824 */ /* 0x000fce00078e0213 */
[----:B------:R-:W1:Y:S01]  /*7d00*/  LDC.64 R18, c[0x0][R8+0x228] ;  /* 0x00008a0008127b82 */ /* 0x000e620000000a00 */
[----:B--2---:R-:W-:Y:S01]  /*7d10*/  IMAD R20, R208, 0x80, R163 ;  /* 0x00000080d0147824 */ /* 0x004fe200078e02a3 */
[----:B------:R-:W-:-:S06]  /*7d20*/  SEL R7, R162, RZ, P3 ;  /* 0x000000ffa2077207 */ /* 0x000fcc0001800000 */
[----:B----4-:R-:W2:Y:S08]  /*7d30*/  @!P3 LDC R12, c[0x0][0xc50] ;  /* 0x00031400ff0cbb82 */ /* 0x010eb00000000800 */
[----:B------:R-:W4:Y:S01]  /*7d40*/  @!P3 LDC R13, c[0x0][0xc54] ;  /* 0x00031500ff0dbb82 */ /* 0x000f220000000800 */
[----:B---3--:R-:W-:-:S07]  /*7d50*/  IADD3 R22, P2, P5, R14, R6, R2 ;  /* 0x000000060e167210 */ /* 0x008fce0007d5e002 */
[----:B------:R-:W3:Y:S01]  /*7d60*/  LDC.64 R14, c[0x0][R8+0x210] ;  /* 0x00008400080e7b82 */ /* 0x000ee20000000a00 */
[----:B0-----:R-:W-:-:S04]  /*7d70*/  @P4 IMAD.HI.U32 R6, R20, R153, RZ ;  /* 0x0000009914064227 */ /* 0x001fc800078e00ff */
[----:B------:R-:W-:Y:S01]  /*7d80*/  IMAD.MOV.U32 R153, RZ, RZ, R20 ;  /* 0x000000ffff997224 */ /* 0x000fe200078e0014 */
[----:B-1----:R-:W-:Y:S01]  /*7d90*/  @P4 SHF.R.U32.HI R153, RZ, R155, R6 ;  /* 0x0000009bff994219 */ /* 0x002fe20000011606 */
[-C--:B------:R-:W-:Y:S01]  /*7da0*/  IMAD R155, R19, R7.reuse, RZ ;  /* 0x00000007139b7224 */ /* 0x080fe200078e02ff */
[----:B------:R-:W-:Y:S01]  /*7db0*/  SHF.R.S32.HI R6, RZ, 0x1f, R2 ;  /* 0x0000001fff067819 */ /* 0x000fe20000011402 */
[----:B------:R-:W-:-:S04]  /*7dc0*/  IMAD.WIDE.U32 R18, R18, R7, RZ ;  /* 0x0000000712127225 */ /* 0x000fc800078e00ff */
[----:B------:R-:W-:Y:S01]  /*7dd0*/  IMAD.MOV R7, RZ, RZ, -R153 ;  /* 0x000000ffff077224 */ /* 0x000fe200078e0a99 */
[----:B------:R-:W-:Y:S01]  /*7de0*/  IADD3.X R152, R152, R157, R6, P2, P5 ;  /* 0x0000009d98987210 */ /* 0x000fe200017ea406 */
[----:B------:R-:W-:Y:S01]  /*7df0*/  IMAD.IADD R155, R19, 0x1, R155 ;  /* 0x00000001139b7824 */ /* 0x000fe200078e029b */
[----:B------:R-:W-:Y:S01]  /*7e00*/  IADD3 R18, P2, P5, R153, R22, R18 ;  /* 0x0000001699127210 */ /* 0x000fe20007d5e012 */
[----:B------:R-:W-:Y:S01]  /*7e10*/  IMAD R7, R21, R7, R20 ;  /* 0x0000000715077224 */ /* 0x000fe200078e0214 */
[----:B------:R-:W-:-:S04]  /*7e20*/  SHF.R.S32.HI R19, RZ, 0x1f, R153 ;  /* 0x0000001fff137819 */ /* 0x000fc80000011499 */
[----:B------:R-:W-:Y:S02]  /*7e30*/  IADD3.X R19, R19, R152, R155, P2, P5 ;  /* 0x0000009813137210 */ /* 0x000fe400017ea49b */
[----:B------:R-:W-:Y:S01]  /*7e40*/  SHF.R.S32.HI R153, RZ, 0x1f, R7 ;  /* 0x0000001fff997819 */ /* 0x000fe20000011407 */
[-C--:B---3--:R-:W-:Y:S02]  /*7e50*/  IMAD R8, R15, R7.reuse, RZ ;  /* 0x000000070f087224 */ /* 0x088fe400078e02ff */
[----:B------:R-:W-:-:S04]  /*7e60*/  IMAD.WIDE.U32 R18, R14, R7, R18 ;  /* 0x000000070e127225 */ /* 0x000fc800078e0012 */
[----:B------:R-:W-:-:S04]  /*7e70*/  IMAD R153, R14, R153, R8 ;  /* 0x000000990e997224 */ /* 0x000fc800078e0208 */
[----:B------:R-:W-:Y:S01]  /*7e80*/  IMAD.IADD R7, R19, 0x1, R153 ;  /* 0x0000000113077824 */ /* 0x000fe200078e0299 */
[----:B--2---:R-:W-:-:S04]  /*7e90*/  LEA R19, P2, R18, R12, 0x2 ;  /* 0x0000000c12137211 */ /* 0x004fc800078410ff */
[----:B----4-:R-:W-:Y:S01]  /*7ea0*/  LEA.HI.X R7, R18, R13, R7, 0x2, P2 ;  /* 0x0000000d12077211 */ /* 0x010fe200010f1407 */
[----:B------:R-:W-:Y:S08]  /*7eb0*/  @P1 BRA `(.L_x_9944) ;  /* 0x0000000000101947 */ /* 0x000ff00003800000 */
[----:B------:R-:W-:Y:S05]  /*7ec0*/  @!P0 BRA `(.L_x_9944) ;  /* 0x00000000000c8947 */ /* 0x000fea0003800000 */
[----:B------:R-:W2:Y:S04]  /*7ed0*/  LDG.E R8, desc[UR38][R16.64] ;  /* 0x0000002610087981 */ /* 0x000ea8000c1e1900 */
[----:B-----5:R-:W2:Y:S02]  /*7ee0*/  LDG.E R5, desc[UR38][R16.64+0x4] ;  /* 0x0000042610057981 */ /* 0x020ea4000c1e1900 */
[----:B--2---:R-:W-:-:S07]  /*7ef0*/  IMAD.IADD R5, R5, 0x1, -R8 ;  /* 0x0000000105057824 */ /* 0x004fce00078e0a08 */
.L_x_9944:
[----:B------:R-:W2:Y:S01]  /*7f00*/  LDL R16, [R1+0x78] ;  /* 0x0000780001107983 */ /* 0x000ea20000100800 */
[----:B------:R-:W0:Y:S03]  /*7f10*/  S2R R8, SR_TID.X ;  /* 0x0000000000087919 */ /* 0x000e260000002100 */
[----:B------:R-:W-:Y:S04]  /*7f20*/  SHFL.IDX PT, R12, R19, RZ, 0x1c1f ;  /* 0x001c1fff130c7589 */ /* 0x000fe800000e0000 */
[----:B------:R-:W1:Y:S04]  /*7f30*/  SHFL.IDX PT, R13, R7, RZ, 0x1c1f ;  /* 0x001c1fff070d7589 */ /* 0x000e6800000e0000 */
[----:B------:R-:W-:Y:S01]  /*7f40*/  SHFL.IDX PT, R14, R19, 0x1, 0x1c1f ;  /* 0x003c1f00130e7f89 */ /* 0x000fe200000e0000 */
[----:B0-----:R-:W-:-:S05]  /*7f50*/  VIADD R17, R8, 0xffffff80 ;  /* 0xffffff8008117836 */ /* 0x001fca0000000000 */
[----:B------:R-:W-:-:S04]  /*7f60*/  SHF.R.S32.HI R8, RZ, 0x1f, R17 ;  /* 0x0000001fff087819 */ /* 0x000fc80000011411 */
[----:B------:R-:W-:-:S04]  /*7f70*/  LEA.HI R8, R8, R17, RZ, 0x7 ;  /* 0x0000001108087211 */ /* 0x000fc800078f38ff */
[----:B------:R-:W-:Y:S01]  /*7f80*/  LOP3.LUT R8, R8, 0xffffff80, RZ, 0xc0, !PT ;  /* 0xffffff8008087812 */ /* 0x000fe200078ec0ff */
[----:B------:R-:W0:Y:S04]  /*7f90*/  SHFL.IDX PT, R15, R7, 0x1, 0x1c1f ;  /* 0x003c1f00070f7f89 */ /* 0x000e2800000e0000 */
[----:B------:R-:W-:Y:S02]  /*7fa0*/  IMAD.IADD R8, R17, 0x1, -R8 ;  /* 0x0000000111087824 */ /* 0x000fe400078e0a08 */
[----:B-----5:R-:W-:-:S03]  /*7fb0*/  IMAD R5, R5, R21, RZ ;  /* 0x0000001505057224 */ /* 0x020fc600078e02ff */
[----:B------:R-:W-:Y:S01]  /*7fc0*/  LOP3.LUT P0, RZ, R8, 0x3, RZ, 0xc0, !PT ;  /* 0x0000000308ff7812 */ /* 0x000fe2000780c0ff */
[----:B--2---:R-:W-:-:S04]  /*7fd0*/  IMAD R16, R208, 0x80, R16 ;  /* 0x00000080d0107824 */ /* 0x004fc800078e0210 */
[C---:B------:R-:W-:Y:S01]  /*7fe0*/  VIADD R8, R16.reuse, 0x8 ;  /* 0x0000000810087836 */ /* 0x040fe20000000000 */
[----:B------:R-:W-:-:S04]  /*7ff0*/  ISETP.GE.OR P1, PT, R16, R5, P0 ;  /* 0x000000051000720c */ /* 0x000fc80000726670 */
[----:B------:R-:W-:-:S09]  /*8000*/  ISETP.GE.OR P0, PT, R8, R5, P0 ;  /* 0x000000050800720c */ /* 0x000fd20000706670 */
[----:B-1----:R1:W-:Y:S04]  /*8010*/  @!P1 ST.E desc[UR38][R12.64], R3 ;  /* 0x000000030c009985 */ /* 0x0023e8000c101926 */
[----:B0-----:R1:W-:Y:S01]  /*8020*/  @!P0 ST.E desc[UR38][R14.64], R4 ;  /* 0x000000040e008985 */ /* 0x0013e2000c101926 */
[----:B------:R-:W-:Y:S05]  /*8030*/  @P3 BRA `(.L_x_9945) ;  /* 0x0000000c00f83947 */ /* 0x000fea0003800000 */
[----:B------:R-:W0:Y:S01]  /*8040*/  S2R R17, SR_TID.X ;  /* 0x0000000000117919 */ /* 0x000e220000002100 */
[----:B------:R-:W2:Y:S01]  /*8050*/  @P4 LDC R85, c[0x0][0xcec] ;  /* 0x00033b00ff554b82 */ /* 0x000ea20000000800 */
[----:B------:R-:W-:-:S07]  /*8060*/  ULDC.64 UR4, c[0x0][0xba0] ;  /* 0x0002e80000047ab9 */ /* 0x000fce0000000a00 */
[----:B------:R-:W3:Y:S01]  /*8070*/  @P4 LDC R87, c[0x0][0xcf0] ;  /* 0x00033c00ff574b82 */ /* 0x000ee20000000800 */
[----:B0-----:R-:W-:-:S05]  /*8080*/  VIADD R17, R17, 0xffffff80 ;  /* 0xffffff8011117836 */ /* 0x001fca0000000000 */
[----:B-1----:R-:W-:-:S04]  /*8090*/  SHF.R.S32.HI R3, RZ, 0x1f, R17 ;  /* 0x0000001fff037819 */ /* 0x002fc80000011411 */
[----:B------:R-:W-:-:S04]  /*80a0*/  LEA.HI R3, R3, R17, RZ, 0x3 ;  /* 0x0000001103037211 */ /* 0x000fc800078f18ff */
[----:B------:R-:W-:-:S05]  /*80b0*/  LOP3.LUT R4, R3, 0xfffffff8, RZ, 0xc0, !PT ;  /* 0xfffffff803047812 */ /* 0x000fca00078ec0ff */
[----:B------:R-:W-:Y:S01]  /*80c0*/  IMAD.IADD R83, R17, 0x1, -R4 ;  /* 0x0000000111537824 */ /* 0x000fe200078e0a04 */
[----:B------:R-:W-:-:S03]  /*80d0*/  SHF.R.S32.HI R4, RZ, 0x3, R3 ;  /* 0x00000003ff047819 */ /* 0x000fc60000011403 */
[----:B------:R-:W-:-:S04]  /*80e0*/  IMAD.SHL.U32 R3, R83, 0x8, RZ ;  /* 0x0000000853037824 */ /* 0x000fc800078e00ff */
        /* <DEDUP_REMOVED lines=10> */
[----:B------:R-:W-:Y:S02]  /*8190*/  IADD3 R53, P1, R158, 0x9000, RZ ;  /* 0x000090009e357810 */ /* 0x000fe40007f3e0ff */
[----:B------:R-:W-:Y:S02]  /*81a0*/  LOP3.LUT R24, R25, 0x380, RZ, 0xc0, !PT ;  /* 0x0000038019187812 */ /* 0x000fe400078ec0ff */
[----:B------:R-:W-:Y:S01]  /*81b0*/  LOP3.LUT R52, R53, 0x380, RZ, 0xc0, !PT ;  /* 0x0000038035347812 */ /* 0x000fe200078ec0ff */
[----:B------:R-:W5:Y:S01]  /*81c0*/  LD.E.128 R28, desc[UR38][R28.64] ;  /* 0x000000261c1c7980 */ /* 0x000f62000c101d00 */
        /* <DEDUP_REMOVED lines=8> */
[----:B------:R-:W-:Y:S01]  /*8250*/  LOP3.LUT R7, R8, 0x380, RZ, 0xc0, !PT ;  /* 0x0000038008077812 */ /* 0x000fe200078ec0ff */
[--C-:B------:R-:W-:Y:S01]  /*8260*/  IMAD.X R77, RZ, RZ, R159.reuse, P1 ;  /* 0x000000ffff4d7224 */ /* 0x100fe200008e069f */
[----:B------:R-:W-:Y:S01]  /*8270*/  LOP3.LUT R24, R24, R25, RZ, 0x3c, !PT ;  /* 0x0000001918187212 */ /* 0x000fe200078e3cff */
[----:B------:R-:W-:Y:S01]  /*8280*/  IMAD.X R25, RZ, RZ, R159, P2 ;  /* 0x000000ffff197224 */ /* 0x000fe200010e069f */
[----:B------:R-:W-:Y:S01]  /*8290*/  SHF.R.U64 R7, R7, 0x3, RZ ;  /* 0x0000000307077819 */ /* 0x000fe200000012ff */
[----:B------:R-:W5:Y:S01]  /*82a0*/  LD.E.128 R16, desc[UR38][R16.64] ;  /* 0x0000002610107980 */ /* 0x000f62000c101d00 */
[----:B------:R-:W-:-:S02]  /*82b0*/  IADD3 R33, P0, R158, 0x4000, RZ ;  /* 0x000040009e217810 */ /* 0x000fc40007f1e0ff */
[----:B------:R-:W-:Y:S01]  /*82c0*/  LOP3.LUT R76, R7, R8, RZ, 0x3c, !PT ;  /* 0x00000008074c7212 */ /* 0x000fe200078e3cff */
[----:B------:R-:W-:Y:S01]  /*82d0*/  IMAD R7, R6, UR4, RZ ;  /* 0x0000000406077c24 */ /* 0x000fe2000f8e02ff */
[C---:B------:R-:W-:Y:S01]  /*82e0*/  IADD3 R37, P6, R158.reuse, 0x5000, RZ ;  /* 0x000050009e257810 */ /* 0x040fe20007fde0ff */
[----:B------:R-:W5:Y:S01]  /*82f0*/  LD.E.128 R24, desc[UR38][R24.64] ;  /* 0x0000002618187980 */ /* 0x000f62000c101d00 */
[----:B------:R-:W-:Y:S01]  /*8300*/  IADD3 R41, P5, R158, 0x6000, RZ ;  /* 0x000060009e297810 */ /* 0x000fe20007fbe0ff */
[----:B------:R-:W-:Y:S01]  /*8310*/  IMAD R81, R2, UR5, R7 ;  /* 0x0000000502517c24 */ /* 0x000fe2000f8e0207 */
[----:B------:R-:W-:Y:S01]  /*8320*/  IADD3 R45, P3, R158, 0x7000, RZ ;  /* 0x000070009e2d7810 */ /* 0x000fe20007f7e0ff */
[----:B------:R-:W-:Y:S01]  /*8330*/  IMAD.WIDE.U32 R6, R2, UR4, RZ ;  /* 0x0000000402067c25 */ /* 0x000fe2000f8e00ff */
[----:B------:R-:W-:Y:S01]  /*8340*/  IADD3 R49, P2, R158, 0x8000, RZ ;  /* 0x000080009e317810 */ /* 0x000fe20007f5e0ff */
[----:B------:R-:W-:Y:S01]  /*8350*/  ULDC.64 UR4, c[0x0][0xbe8] ;  /* 0x0002fa0000047ab9 */ /* 0x000fe20000000a00 */
[----:B------:R-:W-:Y:S01]  /*8360*/  LOP3.LUT R32, R33, 0x380, RZ, 0xc0, !PT ;  /* 0x0000038021207812 */ /* 0x000fe200078ec0ff */
[----:B------:R-:W-:Y:S01]  /*8370*/  IMAD.IADD R7, R7, 0x1, R81 ;  /* 0x0000000107077824 */ /* 0x000fe200078e0251 */
[----:B------:R-:W-:Y:S01]  /*8380*/  LOP3.LUT R36, R37, 0x380, RZ, 0xc0, !PT ;  /* 0x0000038025247812 */ /* 0x000fe200078ec0ff */
[----:B------:R-:W-:Y:S01]  /*8390*/  IMAD R81, R83, 0x20, R4 ;  /* 0x0000002053517824 */ /* 0x000fe200078e0204 */
[----:B------:R-:W-:Y:S01]  /*83a0*/  LOP3.LUT R40, R41, 0x380, RZ, 0xc0, !PT ;  /* 0x0000038029287812 */ /* 0x000fe200078ec0ff */
[----:B------:R-:W5:Y:S01]  /*83b0*/  LD.E.128 R52, desc[UR38][R52.64] ;  /* 0x0000002634347980 */ /* 0x000f62000c101d00 */
[----:B------:R-:W-:Y:S01]  /*83c0*/  LOP3.LUT R44, R45, 0x380, RZ, 0xc0, !PT ;  /* 0x000003802d2c7812 */ /* 0x000fe200078ec0ff */
[----:B------:R-:W-:Y:S01]  /*83d0*/  IMAD R20, R208, 0x80, R81 ;  /* 0x00000080d0147824 */ /* 0x000fe200078e0251 */
[----:B------:R-:W-:Y:S01]  /*83e0*/  LOP3.LUT R48, R49, 0x380, RZ, 0xc0, !PT ;  /* 0x0000038031307812 */ /* 0x000fe200078ec0ff */
[----:B------:R-:W-:Y:S01]  /*83f0*/  IMAD.WIDE.U32 R6, R206, UR4, R6 ;  /* 0x00000004ce067c25 */ /* 0x000fe2000f8e0006 */
[----:B------:R-:W-:Y:S01]  /*8400*/  SHF.R.U64 R32, R32, 0x3, RZ ;  /* 0x0000000320207819 */ /* 0x000fe200000012ff */
[----:B------:R-:W5:Y:S01]  /*8410*/  LD.E.128 R76, desc[UR38][R76.64] ;  /* 0x000000264c4c7980 */ /* 0x000f62000c101d00 */
[----:B------:R-:W-:Y:S01]  /*8420*/  SHF.R.U64 R36, R36, 0x3, RZ ;  /* 0x0000000324247819 */ /* 0x000fe200000012ff */
[----:B--2---:R-:W-:Y:S01]  /*8430*/  @P4 IMAD.HI.U32 R2, R20, R85, RZ ;  /* 0x0000005514024227 */ /* 0x004fe200078e00ff */
[----:B------:R-:W-:-:S02]  /*8440*/  SHF.R.U64 R40, R40, 0x3, RZ ;  /* 0x0000000328287819 */ /* 0x000fc400000012ff */
[----:B------:R-:W-:Y:S02]  /*8450*/  SHF.R.U64 R44, R44, 0x3, RZ ;  /* 0x000000032c2c7819 */ /* 0x000fe400000012ff */
[----:B------:R-:W-:Y:S02]  /*8460*/  SHF.R.U64 R48, R48, 0x3, RZ ;  /* 0x0000000330307819 */ /* 0x000fe400000012ff */
[----:B------:R-:W-:Y:S01]  /*8470*/  SHF.R.S32.HI R83, RZ, 0x1f, R204 ;  /* 0x0000001fff537819 */ /* 0x000fe200000114cc */
        /* <DEDUP_REMOVED lines=12> */
[----:B------:R-:W-:Y:S01]  /*8540*/  IMAD.MOV.U32 R81, RZ, RZ, R20 ;  /* 0x000000ffff517224 */ /* 0x000fe200078e0014 */
[C---:B------:R-:W-:Y:S01]  /*8550*/  IADD3 R61, P6, R158.reuse, 0xb000, RZ ;  /* 0x0000b0009e3d7810 */ /* 0x040fe20007fde0ff */
[----:B------:R-:W-:Y:S01]  /*8560*/  ULDC.64 UR4, c[0x0][0xbf0] ;  /* 0x0002fc0000047ab9 */ /* 0x000fe20000000a00 */
[C---:B------:R-:W-:Y:S01]  /*8570*/  IADD3 R65, P5, R158.reuse, 0xc000, RZ ;  /* 0x0000c0009e417810 */ /* 0x040fe20007fbe0ff */
[----:B------:R-:W5:Y:S01]  /*8580*/  LD.E.128 R32, desc[UR38][R32.64] ;  /* 0x0000002620207980 */ /* 0x000f62000c101d00 */
[----:B------:R-:W-:-:S02]  /*8590*/  IADD3 R69, P3, R158, 0xd000, RZ ;  /* 0x0000d0009e457810 */ /* 0x000fc40007f7e0ff */
[----:B------:R-:W-:Y:S01]  /*85a0*/  IADD3 R73, P2, R158, 0xe000, RZ ;  /* 0x0000e0009e497810 */ /* 0x000fe20007f5e0ff */
[----:B------:R-:W5:Y:S01]  /*85b0*/  LD.E.128 R36, desc[UR38][R36.64] ;  /* 0x0000002624247980 */ /* 0x000f62000c101d00 */
[----:B---3--:R-:W-:Y:S01]  /*85c0*/  @P4 SHF.R.U32.HI R81, RZ, R87, R2 ;  /* 0x00000057ff514219 */ /* 0x008fe20000011602 */
[----:B------:R-:W-:Y:S01]  /*85d0*/  IMAD R83, R83, UR4, RZ ;  /* 0x0000000453537c24 */ /* 0x000fe2000f8e02ff */
[----:B------:R-:W-:Y:S01]  /*85e0*/  LOP3.LUT R56, R57, 0x380, RZ, 0xc0, !PT ;  /* 0x0000038039387812 */ /* 0x000fe200078ec0ff */
[----:B------:R-:W5:Y:S01]  /*85f0*/  LD.E.128 R40, desc[UR38][R40.64] ;  /* 0x0000002628287980 */ /* 0x000f62000c101d00 */
[----:B------:R-:W-:Y:S01]  /*8600*/  LOP3.LUT R60, R61, 0x380, RZ, 0xc0, !PT ;  /* 0x000003803d3c7812 */ /* 0x000fe200078ec0ff */
[----:B------:R-:W-:Y:S01]  /*8610*/  IMAD.MOV R8, RZ, RZ, -R81 ;  /* 0x000000ffff087224 */ /* 0x000fe200078e0a51 */
[----:B------:R-:W-:Y:S01]  /*8620*/  LOP3.LUT R64, R65, 0x380, RZ, 0xc0, !PT ;  /* 0x0000038041407812 */ /* 0x000fe200078ec0ff */
[----:B------:R-:W5:Y:S01]  /*8630*/  LD.E.128 R44, desc[UR38][R44.64] ;  /* 0x000000262c2c7980 */ /* 0x000f62000c101d00 */
[----:B------:R-:W-:-:S02]  /*8640*/  LOP3.LUT R68, R69, 0x380, RZ, 0xc0, !PT ;  /* 0x0000038045447812 */ /* 0x000fc400078ec0ff */
[----:B------:R-:W-:Y:S01]  /*8650*/  LOP3.LUT R72, R73, 0x380, RZ, 0xc0, !PT ;  /* 0x0000038049487812 */ /* 0x000fe200078ec0ff */
[----:B------:R-:W5:Y:S01]  /*8660*/  LD.E.128 R48, desc[UR38][R48.64] ;  /* 0x0000002630307980 */ /* 0x000f62000c101d00 */
[----:B------:R-:W-:Y:S01]  /*8670*/  SHF.R.S32.HI R2, RZ, 0x1f, R81 ;  /* 0x0000001fff027819 */ /* 0x000fe20000011451 */
[----:B------:R-:W-:Y:S01]  /*8680*/  IMAD R83, R204, UR5, R83 ;  /* 0x00000005cc537c24 */ /* 0x000fe2000f8e0253 */
[----:B------:R-:W-:Y:S01]  /*8690*/  LOP3.LUT R13, R158, 0x380, RZ, 0xc0, !PT ;  /* 0x000003809e0d7812 */ /* 0x000fe200078ec0ff */
[----:B------:R-:W-:Y:S01]  /*86a0*/  IMAD.WIDE.U32 R6, R204, UR4, R6 ;  /* 0x00000004cc067c25 */ /* 0x000fe2000f8e0006 */
[----:B------:R-:W-:Y:S01]  /*86b0*/  ULDC.64 UR4, c[0x0][0xbe0] ;  /* 0x0002f80000047ab9 */ /* 0x000fe20000000a00 */
[----:B------:R-:W-:Y:S02]  /*86c0*/  SHF.R.U64 R56, R56, 0x3, RZ ;  /* 0x0000000338387819 */ /* 0x000fe400000012ff */
[----:B------:R-:W-:Y:S01]  /*86d0*/  SHF.R.U64 R60, R60, 0x3, RZ ;  /* 0x000000033c3c7819 */ /* 0x000fe200000012ff */
[----:B------:R-:W-:Y:S01]  /*86e0*/  IMAD R2, R2, UR4, RZ ;  /* 0x0000000402027c24 */ /* 0x000fe2000f8e02ff */
[----:B------:R-:W-:Y:S01]  /*86f0*/  SHF.R.U64 R64, R64, 0x3, RZ ;  /* 0x0000000340407819 */ /* 0x000fe200000012ff */
[----:B------:R-:W-:Y:S01]  /*8700*/  IMAD R21, R21, R8, R20 ;  /* 0x0000000815157224 */ /* 0x000fe200078e0214 */
[----:B------:R-:W-:-:S02]  /*8710*/  SHF.R.U64 R68, R68, 0x3, RZ ;  /* 0x0000000344447819 */ /* 0x000fc400000012ff */
[----:B------:R-:W-:Y:S01]  /*8720*/  SHF.R.U64 R72, R72, 0x3, RZ ;  /* 0x0000000348487819 */ /* 0x000fe200000012ff */
[----:B------:R-:W-:Y:S01]  /*8730*/  IMAD.IADD R7, R7, 0x1, R83 ;  /* 0x0000000107077824 */ /* 0x000fe200078e0253 */
        /* <DEDUP_REMOVED lines=13> */
[----:B------:R-:W-:Y:S01]  /*8810*/  IMAD.WIDE.U32 R6, R81, UR4, R6 ;  /* 0x0000000451067c25 */ /* 0x000fe2000f8e0006 */
[----:B------:R-:W-:Y:S01]  /*8820*/  SHF.R.S32.HI R2, RZ, 0x1f, R21 ;  /* 0x0000001fff027819 */ /* 0x000fe20000011415 */
[----:B------:R-:W-:Y:S01]  /*8830*/  ULDC.64 UR4, c[0x0][0xbd8] ;  /* 0x0002f60000047ab9 */ /* 0x000fe20000000a00 */
[----:B------:R-:W5:Y:S01]  /*8840*/  LD.E.128 R56, desc[UR38][R56.64] ;  /* 0x0000002638387980 */ /* 0x000f62000c101d00 */
[----:B------:R-:W-:-:S02]  /*8850*/  IMAD.IADD R7, R7, 0x1, R83 ;  /* 0x0000000107077824 */ /* 0x000fc400078e0253 */
[----:B------:R-:W-:Y:S01]  /*8860*/  IMAD R2, R2, UR4, RZ ;  /* 0x0000000402027c24 */ /* 0x000fe2000f8e02ff */
[----:B------:R0:W5:Y:S01]  /*8870*/  LD.E.128 R12, desc[UR38][R158.64] ;  /* 0x000000269e0c7980 */ /* 0x000162000c101d00 */
[----:B------:R-:W-:-:S03]  /*8880*/  IMAD R22, R208, 0x80, R4 ;  /* 0x00000080d0167824 */ /* 0x000fc600078e0204 */
[----:B------:R-:W5:Y:S04]  /*8890*/  LD.E.128 R60, desc[UR38][R60.64] ;  /* 0x000000263c3c7980 */ /* 0x000f68000c101d00 */
[----:B------:R-:W5:Y:S04]  /*88a0*/  LD.E.128 R64, desc[UR38][R64.64] ;  /* 0x0000002640407980 */ /* 0x000f68000c101d00 */
[----:B------:R-:W5:Y:S04]  /*88b0*/  LD.E.128 R68, desc[UR38][R68.64] ;  /* 0x0000002644447980 */ /* 0x000f68000c101d00 */
[----:B------:R-:W5:Y:S01]  /*88c0*/  LD.E.128 R72, desc[UR38][R72.64] ;  /* 0x0000002648487980 */ /* 0x000f62000c101d00 */
[C---:B------:R-:W-:Y:S01]  /*88d0*/  IMAD R81, R21.reuse, UR5, R2 ;  /* 0x0000000515517c24 */ /* 0x040fe2000f8e0202 */
[----:B------:R-:W-:Y:S01]  /*88e0*/  @!PT LDS RZ, [RZ] ;  /* 0x00000000fffff984 */ /* 0x000fe20000000800 */
[----:B------:R-:W-:Y:S01]  /*88f0*/  @!PT LDS RZ, [RZ] ;  /* 0x00000000fffff984 */ /* 0x000fe20000000800 */
[----:B------:R-:W-:Y:S01]  /*8900*/  @!PT LDS RZ, [RZ] ;  /* 0x00000000fffff984 */ /* 0x000fe20000000800 */
[----:B------:R-:W-:Y:S01]  /*8910*/  @!PT LDS RZ, [RZ] ;  /* 0x00000000fffff984 */ /* 0x000fe20000000800 */
[----:B------:R1:W-:Y:S06]  /*8920*/  MEMBAR.ALL.CTA ;  /* 0x0000000000007992 */ /* 0x0003ec0000008000 */
[----:B-1----:R-:W1:Y:S01]  /*8930*/  FENCE.VIEW.ASYNC.S ;  /* 0x00000000000073c6 */ /* 0x002e620000000000 */
[----:B------:R-:W-:Y:S01]  /*8940*/  IMAD.WIDE.U32 R6, R21, UR4, R6 ;  /* 0x0000000415067c25 */ /* 0x000fe2000f8e0006 */
[----:B------:R-:W-:-:S03]  /*8950*/  ULDC.64 UR4, c[0x0][0xb80] ;  /* 0x0002e00000047ab9 */ /* 0x000fc60000000a00 */
[----:B------:R-:W-:Y:S01]  /*8960*/  VIADD R2, R22, 0x20 ;  /* 0x0000002016027836 */ /* 0x000fe20000000000 */
[----:B------:R-:W-:Y:S01]  /*8970*/  LEA R8, P2, R6, UR4, 0x1 ;  /* 0x0000000406087c11 */ /* 0x000fe2000f8408ff */
[----:B------:R-:W-:-:S03]  /*8980*/  IMAD.IADD R7, R7, 0x1, R81 ;  /* 0x0000000107077824 */ /* 0x000fc600078e0251 */
[-C--:B------:R-:W-:Y:S02]  /*8990*/  ISETP.GE.AND P1, PT, R2, R5.reuse, PT ;  /* 0x000000050200720c */ /* 0x080fe40003f26270 */
[----:B------:R-:W-:Y:S01]  /*89a0*/  LEA.HI.X R2, R6, UR5, R7, 0x1, P2 ;  /* 0x0000000506027c11 */ /* 0x000fe200090f0c07 */
[----:B------:R-:W-:Y:S01]  /*89b0*/  VIADD R0, R0, 0x32420 ;  /* 0x0003242000007836 */ /* 0x000fe20000000000 */
[----:B------:R-:W-:-:S04]  /*89c0*/  ISETP.GE.AND P2, PT, R22, R5, PT ;  /* 0x000000051600720c */ /* 0x000fc80003f46270 */
[----:B------:R-:W-:Y:S01]  /*89d0*/  PRMT R0, RZ, 0x654, R0 ;  /* 0x00000654ff007816 */ /* 0x000fe20000000000 */
[----:B------:R-:W-:Y:S02]  /*89e0*/  VIADD R4, R22, 0x40 ;  /* 0x0000004016047836 */ /* 0x000fe40000000000 */
[C---:B------:R-:W-:Y:S02]  /*89f0*/  VIADD R85, R3.reuse, 0x40 ;  /* 0x0000004003557836 */ /* 0x040fe40000000000 */
[C---:B------:R-:W-:Y:S01]  /*8a00*/  VIADD R87, R3.reuse, 0x80 ;  /* 0x0000008003577836 */ /* 0x040fe20000000000 */
[----:B-1----:R1:W-:Y:S01]  /*8a10*/  SYNCS.ARRIVE.TRANS64.RED.A1T0 RZ, [R0+URZ], RZ ;  /* 0x000000ff00ff79a7 */ /* 0x0023e2000810043f */
[----:B------:R-:W-:Y:S01]  /*8a20*/  VIADD R89, R3, 0xc0 ;  /* 0x000000c003597836 */ /* 0x000fe20000000000 */
[----:B------:R0:W2:Y:S01]  /*8a30*/  SHFL.IDX PT, R82, R8, RZ, 0x181f ;  /* 0x00181fff08527589 */ /* 0x0000a200000e0000 */
[----:B------:R-:W-:Y:S01]  /*8a40*/  BSSY B1, `(.L_x_9946) ;  /* 0x0000019000017945 */ /* 0x000fe20003800000 */
[----:B------:R-:W-:-:S02]  /*8a50*/  ISETP.GE.AND P0, PT, R4, R5, PT ;  /* 0x000000050400720c */ /* 0x000fc40003f06270 */
[----:B-1----:R0:W1:Y:S01]  /*8a60*/  SHFL.IDX PT, R0, R2, RZ, 0x181f ;  /* 0x00181fff02007589 */ /* 0x00206200000e0000 */
        /* <DEDUP_REMOVED lines=10> */
[----:B--2---:R-:W-:-:S04]  /*8b10*/  @!P5 LEA R6, P6, R3, R82, 0x1 ;  /* 0x000000520306d211 */ /* 0x004fc800078c08ff */
[----:B-1----:R-:W-:Y:S02]  /*8b20*/  @!P5 LEA.HI.X R7, R3, R0, R84, 0x1, P6 ;  /* 0x000000000307d211 */ /* 0x002fe400030f0c54 */
        /* <DEDUP_REMOVED lines=10> */
.L_x_9947:
[----:B------:R-:W-:Y:S05]  /*8bd0*/  BSYNC B1 ;  /* 0x0000000000017941 */ /* 0x000fea0003800000 */
.L_x_9946:
[----:B-1----:R1:W3:Y:S01]  /*8be0*/  SHFL.IDX PT, R0, R2, 0x1, 0x181f ;  /* 0x00381f0002007f89 */ /* 0x0022e200000e0000 */
[----:B------:R-:W-:Y:S03]  /*8bf0*/  BSSY B1, `(.L_x_9948) ;  /* 0x0000014000017945 */ /* 0x000fe60003800000 */
[----:B0-----:R1:W0:Y:S01]  /*8c00*/  SHFL.IDX PT, R20, R8, 0x1, 0x181f ;  /* 0x00381f0008147f89 */ /* 0x00122200000e0000 */
[----:B------:R-:W-:Y:S05]  /*8c10*/  @P1 BRA `(.L_x_9949) ;  /* 0x0000000000441947 */ /* 0x000fea0003800000 */
[----:B------:R-:W-:Y:S02]  /*8c20*/  ULDC UR4, c[0x0][0xbc8] ;  /* 0x0002f20000047ab9 */ /* 0x000fe40000000800 */
[----:B------:R-:W-:Y:S02]  /*8c30*/  ISETP.GE.AND P4, PT, R3, UR4, PT ;  /* 0x0000000403007c0c */ /* 0x000fe4000bf86270 */
[----:B------:R-:W-:Y:S02]  /*8c40*/  ISETP.GE.AND P3, PT, R85, UR4, PT ;  /* 0x0000000455007c0c */ /* 0x000fe4000bf66270 */
[----:B------:R-:W-:Y:S02]  /*8c50*/  ISETP.GE.AND P2, PT, R87, UR4, PT ;  /* 0x0000000457007c0c */ /* 0x000fe4000bf46270 */
[----:B------:R-:W-:-:S07]  /*8c60*/  ISETP.GE.AND P1, PT, R89, UR4, PT ;  /* 0x0000000459007c0c */ /* 0x000fce000bf26270 */
[-C--:B0-----:R-:W-:Y:S02]  /*8c70*/  @!P4 LEA R6, P6, R3, R20.reuse, 0x1 ;  /* 0x000000140306c211 */ /* 0x081fe400078c08ff */
[----:B-----5:R-:W-:Y:S02]  /*8c80*/  @!P3 LEA R12, P5, R85, R20, 0x1 ;  /* 0x00000014550cb211 */ /* 0x020fe400078a08ff */
        /* <DEDUP_REMOVED lines=10> */
.L_x_9949:
[----:B------:R-:W-:Y:S05]  /*8d30*/  BSYNC B1 ;  /* 0x0000000000017941 */ /* 0x000fea0003800000 */
.L_x_9948:
[----:B---3--:R3:W0:Y:S01]  /*8d40*/  SHFL.IDX PT, R0, R2, 0x2, 0x181f ;  /* 0x00581f0002007f89 */ /* 0x00862200000e0000 */
[----:B------:R-:W-:Y:S03]  /*8d50*/  BSSY B1, `(.L_x_9950) ;  /* 0x0000014000017945 */ /* 0x000fe60003800000 */
[----:B----45:R3:W4:Y:S01]  /*8d60*/  SHFL.IDX PT, R16, R8, 0x2, 0x181f ;  /* 0x00581f0008107f89 */ /* 0x03072200000e0000 */
        /* <DEDUP_REMOVED lines=18> */
.L_x_9951:
[----:B------:R-:W-:Y:S05]  /*8e90*/  BSYNC B1 ;  /* 0x0000000000017941 */ /* 0x000fea0003800000 */
.L_x_9950:
[----:B0-----:R-:W-:Y:S01]  /*8ea0*/  VIADD R0, R22, 0x60 ;  /* 0x0000006016007836 */ /* 0x001fe20000000000 */
[----:B------:R0:W0:Y:S04]  /*8eb0*/  SHFL.IDX PT, R12, R2, 0x3, 0x181f ;  /* 0x00781f00020c7f89 */ /* 0x00002800000e0000 */
[----:B------:R-:W-:Y:S01]  /*8ec0*/  ISETP.GE.AND P0, PT, R0, R5, PT ;  /* 0x000000050000720c */ /* 0x000fe20003f06270 */
[----:B-1-3--:R-:W1:-:S12]  /*8ed0*/  SHFL.IDX PT, R8, R8, 0x3, 0x181f ;  /* 0x00781f0008087f89 */ /* 0x00ae5800000e0000 */
[----:B------:R-:W-:Y:S05]  /*8ee0*/  @P0 BRA `(.L_x_9952) ;  /* 0x0000002400800947 */ /* 0x000fea0003800000 */
[----:B------:R-:W-:Y:S02]  /*8ef0*/  ULDC UR4, c[0x0][0xbc8] ;  /* 0x0002f20000047ab9 */ /* 0x000fe40000000800 */
[----:B------:R-:W-:Y:S02]  /*8f00*/  ISETP.GE.AND P3, PT, R3, UR4, PT ;  /* 0x0000000403007c0c */ /* 0x000fe4000bf66270 */
[----:B------:R-:W-:Y:S02]  /*8f10*/  ISETP.GE.AND P4, PT, R85, UR4, PT ;  /* 0x0000000455007c0c */ /* 0x000fe4000bf86270 */
[----:B------:R-:W-:-:S09]  /*8f20*/  ISETP.GE.AND P5, PT, R87, UR4, PT ;  /* 0x0000000457007c0c */ /* 0x000fd2000bfa6270 */
[-C--:B01----:R-:W-:Y:S02]  /*8f30*/  @!P3 LEA R2, P0, R3, R8.reuse, 0x1 ;  /* 0x000000080302b211 */ /* 0x083fe400078008ff */
[-C--:B------:R-:W-:Y:S02]  /*8f40*/  @!P4 LEA R4, P1, R85, R8.reuse, 0x1 ;  /* 0x000000085504c211 */ /* 0x080fe400078208ff */
        /* <DEDUP_REMOVED lines=13> */
.L_x_9945:
[----:B------:R-:W-:Y:S01]  /*9020*/  ULDC.64 UR4, c[0x0][0xc08] ;  /* 0x0003020000047ab9 */ /* 0x000fe20000000a00 */
[----:B-1----:R-:W0:Y:S01]  /*9030*/  @P4 LDC R15, c[0x0][0xcec] ;  /* 0x00033b00ff0f4b82 */ /* 0x002e220000000800 */
[----:B------:R-:W-:Y:S01]  /*9040*/  IMAD R3, R6, UR4, RZ ;  /* 0x0000000406037c24 */ /* 0x000fe2000f8e02ff */
[----:B------:R-:W-:Y:S01]  /*9050*/  ULDC.64 UR6, c[0x0][0xc30] ;  /* 0x00030c0000067ab9 */ /* 0x000fe20000000a00 */
[----:B------:R-:W-:Y:S01]  /*9060*/  IMAD.WIDE.U32 R6, R2, UR4, RZ ;  /* 0x0000000402067c25 */ /* 0x000fe2000f8e00ff */
[----:B------:R-:W-:Y:S01]  /*9070*/  ISETP.GE.AND P0, PT, R16, R5, PT ;  /* 0x000000051000720c */ /* 0x000fe20003f06270 */
[----:B------:R-:W-:Y:S01]  /*9080*/  BSSY B1, `(.L_x_9953) ;  /* 0x00000d3000017945 */ /* 0x000fe20003800000 */
[----:B------:R-:W-:Y:S01]  /*9090*/  SHF.R.S32.HI R22, RZ, 0x1f, R211 ;  /* 0x0000001fff167819 */ /* 0x000fe200000114d3 */
[----:B------:R-:W-:Y:S01]  /*90a0*/  IMAD R3, R2, UR5, R3 ;  /* 0x0000000502037c24 */ /* 0x000fe2000f8e0203 */
[----:B------:R-:W-:Y:S01]  /*90b0*/  ULDC.64 UR4, c[0x0][0xc38] ;  /* 0x00030e0000047ab9 */ /* 0x000fe20000000a00 */
[----:B------:R-:W1:Y:S01]  /*90c0*/  @P4 LDC R2, c[0x0][0xcf0] ;  /* 0x00033c00ff024b82 */ /* 0x000e620000000800 */
[----:B------:R-:W-:Y:S01]  /*90d0*/  VIADD R175, R205, 0x20 ;  /* 0x00000020cdaf7836 */ /* 0x000fe20000000000 */
        /* <DEDUP_REMOVED lines=14> */
[----:B0-----:R-:W-:Y:S01]  /*91c0*/  @P4 IMAD.HI.U32 R15, R20, R15, RZ ;  /* 0x0000000f140f4227 */ /* 0x001fe200078e00ff */
[----:B------:R-:W-:Y:S02]  /*91d0*/  SHF.R.S32.HI R158, RZ, 0x1f, R221 ;  /* 0x0000001fff9e7819 */ /* 0x000fe400000114dd */
[----:B------:R-:W-:Y:S01]  /*91e0*/  SHF.R.S32.HI R159, RZ, 0x1f, R222 ;  /* 0x0000001fff9f7819 */ /* 0x000fe200000114de */
[C---:B------:R-:W-:Y:S01]  /*91f0*/  IMAD R13, R204.reuse, UR5, R3 ;  /* 0x00000005cc0d7c24 */ /* 0x040fe2000f8e0203 */
[----:B------:R-:W-:Y:S01]  /*9200*/  SHF.R.S32.HI R160, RZ, 0x1f, R223 ;  /* 0x0000001fffa07819 */ /* 0x000fe200000114df */
[----:B------:R-:W-:Y:S01]  /*9210*/  IMAD.WIDE.U32 R6, R204, UR4, R6 ;  /* 0x00000004cc067c25 */ /* 0x000fe2000f8e0006 */
[----:B------:R-:W-:Y:S01]  /*9220*/  ULDC.64 UR4, c[0x0][0xc48] ;  /* 0x0003120000047ab9 */ /* 0x000fe20000000a00 */
[----:B------:R-:W-:-:S02]  /*9230*/  SHF.R.S32.HI R161, RZ, 0x1f, R224 ;  /* 0x0000001fffa17819 */ /* 0x000fc400000114e0 */
[----:B------:R-:W-:Y:S01]  /*9240*/  IMAD.MOV.U32 R3, RZ, RZ, R20 ;  /* 0x000000ffff037224 */ /* 0x000fe200078e0014 */
[----:B-1----:R-:W-:Y:S01]  /*9250*/  @P4 SHF.R.U32.HI R3, RZ, R2, R15 ;  /* 0x00000002ff034219 */ /* 0x002fe2000001160f */
[----:B------:R-:W-:Y:S01]  /*9260*/  IMAD.IADD R7, R7, 0x1, R13 ;  /* 0x0000000107077824 */ /* 0x000fe200078e020d */
[----:B------:R-:W-:Y:S01]  /*9270*/  SHF.R.S32.HI R163, RZ, 0x1f, R226 ;  /* 0x0000001fffa37819 */ /* 0x000fe200000114e2 */
[----:B------:R-:W-:Y:S01]  /*9280*/  VIADD R181, R205, 0x8 ;  /* 0x00000008cdb57836 */ /* 0x000fe20000000000 */
[--C-:B------:R-:W-:Y:S01]  /*9290*/  SHF.R.S32.HI R2, RZ, 0x1f, R3.reuse ;  /* 0x0000001fff027819 */ /* 0x100fe20000011403 */
[----:B------:R-:W-:Y:S01]  /*92a0*/  IMAD.MOV R4, RZ, RZ, -R3 ;  /* 0x000000ffff047224 */ /* 0x000fe200078e0a03 */
[----:B------:R-:W-:Y:S01]  /*92b0*/  SHF.R.S32.HI R164, RZ, 0x1f, R227 ;  /* 0x0000001fffa47819 */ /* 0x000fe200000114e3 */
[----:B------:R-:W-:Y:S01]  /*92c0*/  IMAD.WIDE.U32 R6, R162, UR4, R6 ;  /* 0x00000004a2067c25 */ /* 0x000fe2000f8e0006 */
[----:B------:R-:W-:Y:S02]  /*92d0*/  SHF.R.S32.HI R165, RZ, 0x1f, R228 ;  /* 0x0000001fffa57819 */ /* 0x000fe400000114e4 */
[----:B------:R-:W-:Y:S01]  /*92e0*/  SHF.R.S32.HI R166, RZ, 0x1f, R230 ;  /* 0x0000001fffa67819 */ /* 0x000fe200000114e6 */
        /* <DEDUP_REMOVED lines=20> */
[----:B------:R-:W-:Y:S01]  /*9430*/  VIADD R2, R0, 0x32420 ;  /* 0x0003242000027836 */ /* 0x000fe20000000000 */
[C---:B------:R-:W-:Y:S01]  /*9440*/  LEA R0, P1, R6.reuse, UR4, 0x2 ;  /* 0x0000000406007c11 */ /* 0x040fe2000f8210ff */
[----:B------:R-:W-:Y:S01]  /*9450*/  IMAD.IADD R3, R7, 0x1, R3 ;  /* 0x0000000107037824 */ /* 0x000fe200078e0203 */
[----:B------:R-:W-:Y:S01]  /*9460*/  SHF.R.S32.HI R175, RZ, 0x1f, R175 ;  /* 0x0000001fffaf7819 */ /* 0x000fe200000114af */
[C---:B------:R-:W-:Y:S01]  /*9470*/  VIADD R174, R205.reuse, 0x20 ;  /* 0x00000020cdae7836 */ /* 0x040fe20000000000 */
[----:B------:R-:W-:Y:S01]  /*9480*/  PRMT R2, RZ, 0x654, R2 ;  /* 0x00000654ff027816 */ /* 0x000fe20000000002 */
[C---:B------:R-:W-:Y:S01]  /*9490*/  VIADD R176, R205.reuse, 0x18 ;  /* 0x00000018cdb07836 */ /* 0x040fe20000000000 */
[----:B------:R-:W-:Y:S01]  /*94a0*/  LEA.HI.X R4, R6, UR5, R3, 0x2, P1 ;  /* 0x0000000506047c11 */ /* 0x000fe200088f1403 */
[C---:B------:R-:W-:Y:S01]  /*94b0*/  VIADD R178, R205.reuse, 0x10 ;  /* 0x00000010cdb27836 */ /* 0x040fe20000000000 */
[----:B------:R0:W-:Y:S01]  /*94c0*/  SYNCS.ARRIVE.TRANS64.RED.A1T0 RZ, [R2+URZ], RZ ;  /* 0x000000ff02ff79a7 */ /* 0x0001e2000810043f */
[----:B------:R-:W-:Y:S01]  /*94d0*/  SHF.R.S32.HI R177, RZ, 0x1f, R177 ;  /* 0x0000001fffb17819 */ /* 0x000fe200000114b1 */
[----:B------:R-:W-:Y:S01]  /*94e0*/  VIADD R180, R205, 0x8 ;  /* 0x00000008cdb47836 */ /* 0x000fe20000000000 */
[----:B------:R1:W2:Y:S01]  /*94f0*/  SHFL.IDX PT, R3, R4, RZ, 0x1c1f ;  /* 0x001c1fff04037589 */ /* 0x0002a200000e0000 */
[----:B------:R-:W-:-:S02]  /*9500*/  SHF.R.S32.HI R179, RZ, 0x1f, R179 ;  /* 0x0000001fffb37819 */ /* 0x000fc400000114b3 */
[----:B------:R-:W-:Y:S01]  /*9510*/  SHF.R.S32.HI R181, RZ, 0x1f, R181 ;  /* 0x0000001fffb57819 */ /* 0x000fe200000114b5 */
        /* <DEDUP_REMOVED lines=8> */
[-C--:B0-----:R-:W-:Y:S02]  /*95a0*/  @!P4 LEA R6, P2, R180, R2.reuse, 0x2 ;  /* 0x00000002b406c211 */ /* 0x081fe400078410ff */
        /* <DEDUP_REMOVED lines=10> */
[-C--:B0-----:R-:W-:Y:S02]  /*9650*/  @!P0 LEA R6, P6, R176, R2.reuse, 0x2 ;  /* 0x00000002b0068211 */ /* 0x081fe400078c10ff */
[-C--:B--2---:R-:W-:Y:S01]  /*9660*/  @!P1 LEA R12, P5, R174, R2.reuse, 0x2 ;  /* 0x00000002ae0c9211 */ /* 0x084fe200078a10ff */
[----:B------:R-:W-:Y:S01]  /*9670*/  VIADD R33, R205, 0xe8 ;  /* 0x000000e8cd217836 */ /* 0x000fe20000000000 */
        /* <DEDUP_REMOVED lines=10> */
[CC--:B0-----:R-:W-:Y:S02]  /*9720*/  @!P3 LEA R6, P6, R236.reuse, R2.reuse, 0x2 ;  /* 0x00000002ec06b211 */ /* 0x0c1fe400078c10ff */
        /* <DEDUP_REMOVED lines=10> */
[CC--:B0-----:R-:W-:Y:S02]  /*97d0*/  @!P0 LEA R6, P4, R233.reuse, R2.reuse, 0x2 ;  /* 0x00000002e9068211 */ /* 0x0c1fe400078810ff */
[----:B--2---:R-:W-:Y:S02]  /*97e0*/  @!P1 LEA R12, P5, R232, R2, 0x2 ;  /* 0x00000002e80c9211 */ /* 0x004fe400078a10ff */
[-C--:B------:R-:W-:Y:S02]  /*97f0*/  @!P0 LEA.HI.X R7, R233, R3.reuse, R169, 0x2, P4 ;  /* 0x00000003e9078211 */ /* 0x080fe400020f14a9 */
[----:B------:R-:W-:Y:S02]  /*9800*/  ISETP.GE.AND P4, PT, R228, UR4, PT ;  /* 0x00000004e4007c0c */ /* 0x000fe4000bf86270 */
[----:B------:R-:W-:Y:S01]  /*9810*/  @!P1 LEA.HI.X R13, R232, R3, R168, 0x2, P5 ;  /* 0x00000003e80d9211 */ /* 0x000fe200028f14a8 */
[----:B------:R0:W-:Y:S01]  /*9820*/  @!P0 ST.E.64 desc[UR38][R6.64], R60 ;  /* 0x0000003c06008985 */ /* 0x0001e2000c101b26 */
[----:B------:R-:W-:-:S02]  /*9830*/  ISETP.GE.AND P5, PT, R227, UR4, PT ;  /* 0x00000004e3007c0c */ /* 0x000fc4000bfa6270 */
[----:B---3--:R-:W-:Y:S01]  /*9840*/  @!P2 LEA R14, P6, R231, R2, 0x2 ;  /* 0x00000002e70ea211 */ /* 0x008fe200078c10ff */
[----:B------:R2:W-:Y:S01]  /*9850*/  @!P1 ST.E.64 desc[UR38][R12.64], R64 ;  /* 0x000000400c009985 */ /* 0x0005e2000c101b26 */
[----:B------:R-:W-:Y:S02]  /*9860*/  ISETP.GE.AND P1, PT, R225, UR4, PT ;  /* 0x00000004e1007c0c */ /* 0x000fe4000bf26270 */
[----:B------:R-:W-:Y:S02]  /*9870*/  @!P2 LEA.HI.X R15, R231, R3, R167, 0x2, P6 ;  /* 0x00000003e70fa211 */ /* 0x000fe400030f14a7 */
[----:B------:R-:W-:-:S03]  /*9880*/  ISETP.GE.AND P0, PT, R226, UR4, PT ;  /* 0x00000004e2007c0c */ /* 0x000fc6000bf06270 */
[----:B------:R3:W-:Y:S01]  /*9890*/  @!P2 ST.E.64 desc[UR38][R14.64], R68 ;  /* 0x000000440e00a985 */ /* 0x0007e2000c101b26 */
[-C--:B0-----:R-:W-:Y:S02]  /*98a0*/  @!P3 LEA R6, P6, R230, R2.reuse, 0x2 ;  /* 0x00000002e606b211 */ /* 0x081fe400078c10ff */
[-C--:B--2---:R-:W-:Y:S02]  /*98b0*/  @!P4 LEA R12, P2, R228, R2.reuse, 0x2 ;  /* 0x00000002e40cc211 */ /* 0x084fe400078410ff */
        /* <DEDUP_REMOVED lines=21> */
[CC--:B0-----:R-:W-:Y:S02]  /*9a10*/  @!P5 LEA R6, P1, R223.reuse, R2.reuse, 0x2 ;  /* 0x00000002df06d211 */ /* 0x0c1fe400078210ff */
[-C--:B--2---:R-:W-:Y:S02]  /*9a20*/  @!P4 LEA R12, P0, R222, R2.reuse, 0x2 ;  /* 0x00000002de0cc211 */ /* 0x084fe400078010ff */
[-C--:B------:R-:W-:Y:S02]  /*9a30*/  @!P5 LEA.HI.X R7, R223, R3.reuse, R160, 0x2, P1 ;  /* 0x00000003df07d211 */ /* 0x080fe400008f14a0 */
[----:B------:R-:W-:Y:S02]  /*9a40*/  ISETP.GE.AND P1, PT, R216, UR4, PT ;  /* 0x00000004d8007c0c */ /* 0x000fe4000bf26270 */
[----:B---3--:R-:W-:Y:S01]  /*9a50*/  @!P3 LEA R14, P6, R221, R2, 0x2 ;  /* 0x00000002dd0eb211 */ /* 0x008fe200078c10ff */
[----:B------:R-:W-:Y:S01]  /*9a60*/  @!P5 ST.E.64 desc[UR38][R6.64], R96 ;  /* 0x000000600600d985 */ /* 0x000fe2000c101b26 */
[----:B------:R-:W-:-:S02]  /*9a70*/  @!P4 LEA.HI.X R13, R222, R3, R159, 0x2, P0 ;  /* 0x00000003de0dc211 */ /* 0x000fc400000f149f */
[----:B------:R-:W-:Y:S02]  /*9a80*/  @!P3 LEA.HI.X R15, R221, R3, R158, 0x2, P6 ;  /* 0x00000003dd0fb211 */ /* 0x000fe400030f149e */
[----:B------:R-:W-:Y:S01]  /*9a90*/  ISETP.GE.AND P0, PT, R215, UR4, PT ;  /* 0x00000004d7007c0c */ /* 0x000fe2000bf06270 */
[----:B------:R-:W-:Y:S01]  /*9aa0*/  @!P4 ST.E.64 desc[UR38][R12.64], R100 ;  /* 0x000000640c00c985 */ /* 0x000fe2000c101b26 */
[-C--:B------:R-:W-:Y:S02]  /*9ab0*/  @!P2 LEA R18, P6, R219, R2.reuse, 0x2 ;  /* 0x00000002db12a211 */ /* 0x080fe400078c10ff */
[----:B------:R-:W-:Y:S01]  /*9ac0*/  ISETP.GE.AND P4, PT, R213, UR4, PT ;  /* 0x00000004d5007c0c */ /* 0x000fe2000bf86270 */
[----:B------:R-:W-:Y:S01]  /*9ad0*/  @!P3 ST.E.64 desc[UR38][R14.64], R104 ;  /* 0x000000680e00b985 */ /* 0x000fe2000c101b26 */
[----:B------:R-:W-:Y:S02]  /*9ae0*/  ISETP.GE.AND P3, PT, R214, UR4, PT ;  /* 0x00000004d6007c0c */ /* 0x000fe4000bf66270 */
[----:B------:R-:W-:-:S02]  /*9af0*/  @!P1 LEA R20, P5, R216, R2, 0x2 ;  /* 0x00000002d8149211 */ /* 0x000fc400078a10ff */
[-C--:B------:R-:W-:Y:S02]  /*9b00*/  @!P2 LEA.HI.X R19, R219, R3.reuse, R157, 0x2, P6 ;  /* 0x00000003db13a211 */ /* 0x080fe400030f149d */
[-C--:B------:R-:W-:Y:S02]  /*9b10*/  @!P1 LEA.HI.X R21, R216, R3.reuse, R156, 0x2, P5 ;  /* 0x00000003d8159211 */ /* 0x080fe400028f149c */
[CC--:B------:R-:W-:Y:S01]  /*9b20*/  @!P0 LEA R16, P6, R215.reuse, R2.reuse, 0x2 ;  /* 0x00000002d7108211 */ /* 0x0c0fe200078c10ff */
[----:B------:R0:W-:Y:S01]  /*9b30*/  @!P2 ST.E.64 desc[UR38][R18.64], R108 ;  /* 0x0000006c1200a985 */ /* 0x0001e2000c101b26 */
[----:B------:R-:W-:Y:S02]  /*9b40*/  ISETP.GE.AND P2, PT, R212, UR4, PT ;  /* 0x00000004d4007c0c */ /* 0x000fe4000bf46270 */
[----:B------:R-:W-:Y:S01]  /*9b50*/  @!P0 LEA.HI.X R17, R215, R3, R155, 0x2, P6 ;  /* 0x00000003d7118211 */ /* 0x000fe200030f149b */
[----:B------:R2:W-:Y:S01]  /*9b60*/  @!P1 ST.E.64 desc[UR38][R20.64], R112 ;  /* 0x0000007014009985 */ /* 0x0005e2000c101b26 */
[----:B------:R-:W-:-:S02]  /*9b70*/  @!P3 LEA R24, P1, R214, R2, 0x2 ;  /* 0x00000002d618b211 */ /* 0x000fc400078210ff */
[-C--:B------:R-:W-:Y:S01]  /*9b80*/  @!P4 LEA R28, P5, R213, R2.reuse, 0x2 ;  /* 0x00000002d51cc211 */ /* 0x080fe200078a10ff */
[----:B------:R3:W-:Y:S01]  /*9b90*/  @!P0 ST.E.64 desc[UR38][R16.64], R116 ;  /* 0x0000007410008985 */ /* 0x0007e2000c101b26 */
[-C--:B------:R-:W-:Y:S02]  /*9ba0*/  @!P3 LEA.HI.X R25, R214, R3.reuse, R154, 0x2, P1 ;  /* 0x00000003d619b211 */ /* 0x080fe400008f149a */
[----:B------:R-:W-:Y:S02]  /*9bb0*/  ISETP.GE.AND P1, PT, R211, UR4, PT ;  /* 0x00000004d3007c0c */ /* 0x000fe4000bf26270 */
[----:B------:R-:W-:Y:S01]  /*9bc0*/  @!P4 LEA.HI.X R29, R213, R3, R153, 0x2, P5 ;  /* 0x00000003d51dc211 */ /* 0x000fe200028f1499 */
[----:B------:R4:W-:Y:S01]  /*9bd0*/  @!P3 ST.E.64 desc[UR38][R24.64], R120 ;  /* 0x000000781800b985 */ /* 0x0009e2000c101b26 */
[----:B------:R-:W-:Y:S01]  /*9be0*/  ISETP.GE.AND P0, PT, R209, UR4, PT ;  /* 0x00000004d1007c0c */ /* 0x000fe2000bf06270 */
[----:B0-----:R-:W-:Y:S01]  /*9bf0*/  VIADD R19, R205, 0xf0 ;  /* 0x000000f0cd137836 */ /* 0x001fe20000000000 */
[----:B------:R-:W-:Y:S01]  /*9c00*/  @!P2 LEA R6, P5, R212, R2, 0x2 ;  /* 0x00000002d406a211 */ /* 0x000fe200078a10ff */
[----:B------:R4:W-:Y:S01]  /*9c10*/  @!P4 ST.E.64 desc[UR38][R28.64], R124 ;  /* 0x0000007c1c00c985 */ /* 0x0009e2000c101b26 */
[----:B------:R-:W-:Y:S01]  /*9c20*/  ISETP.GE.AND P4, PT, R33, UR4, PT ;  /* 0x0000000421007c0c */ /* 0x000fe2000bf86270 */
[----:B--2---:R-:W-:Y:S01]  /*9c30*/  VIADD R21, R205, 0xf8 ;  /* 0x000000f8cd157836 */ /* 0x004fe20000000000 */
[----:B------:R-:W-:-:S02]  /*9c40*/  ISETP.GE.AND P3, PT, R19, UR4, PT ;  /* 0x0000000413007c0c */ /* 0x000fc4000bf66270 */
[-C--:B------:R-:W-:Y:S02]  /*9c50*/  @!P2 LEA.HI.X R7, R212, R3.reuse, R152, 0x2, P5 ;  /* 0x00000003d407a211 */ /* 0x080fe400028f1498 */
[-C--:B------:R-:W-:Y:S02]  /*9c60*/  @!P1 LEA R12, P6, R211, R2.reuse, 0x2 ;  /* 0x00000002d30c9211 */ /* 0x080fe400078c10ff */
[----:B------:R-:W-:Y:S01]  /*9c70*/  SHF.R.S32.HI R15, RZ, 0x1f, R209 ;  /* 0x0000001fff0f7819 */ /* 0x000fe200000114d1 */
[----:B------:R4:W-:Y:S01]  /*9c80*/  @!P2 ST.E.64 desc[UR38][R6.64], R128 ;  /* 0x000000800600a985 */ /* 0x0009e2000c101b26 */
[----:B------:R-:W-:Y:S02]  /*9c90*/  @!P0 LEA R14, P5, R209, R2, 0x2 ;  /* 0x00000002d10e8211 */ /* 0x000fe400078a10ff */
[----:B------:R-:W-:Y:S02]  /*9ca0*/  @!P1 LEA.HI.X R13, R211, R3, R22, 0x2, P6 ;  /* 0x00000003d30d9211 */ /* 0x000fe400030f1416 */
[----:B------:R-:W-:-:S02]  /*9cb0*/  ISETP.GE.AND P6, PT, R21, UR4, PT ;  /* 0x0000000415007c0c */ /* 0x000fc4000bfc6270 */
[-C--:B------:R-:W-:Y:S01]  /*9cc0*/  @!P0 LEA.HI.X R15, R209, R3.reuse, R15, 0x2, P5 ;  /* 0x00000003d10f8211 */ /* 0x080fe200028f140f */
[----:B------:R4:W-:Y:S01]  /*9cd0*/  @!P1 ST.E.64 desc[UR38][R12.64], R132 ;  /* 0x000000840c009985 */ /* 0x0009e2000c101b26 */
[----:B---3--:R-:W-:Y:S02]  /*9ce0*/  SHF.R.S32.HI R17, RZ, 0x1f, R33 ;  /* 0x0000001fff117819 */ /* 0x008fe40000011421 */
[CC--:B------:R-:W-:Y:S01]  /*9cf0*/  @!P4 LEA R16, P5, R33.reuse, R2.reuse, 0x2 ;  /* 0x000000022110c211 */ /* 0x0c0fe200078a10ff */
[----:B------:R4:W-:Y:S01]  /*9d00*/  @!P0 ST.E.64 desc[UR38][R14.64], R136 ;  /* 0x000000880e008985 */ /* 0x0009e2000c101b26 */
[----:B------:R-:W-:Y:S02]  /*9d10*/  SHF.R.S32.HI R20, RZ, 0x1f, R19 ;  /* 0x0000001fff147819 */ /* 0x000fe40000011413 */
[----:B------:R-:W-:Y:S02]  /*9d20*/  @!P4 LEA.HI.X R17, R33, R3, R17, 0x2, P5 ;  /* 0x000000032111c211 */ /* 0x000fe400028f1411 */
[----:B------:R-:W-:-:S03]  /*9d30*/  @!P3 LEA R18, P5, R19, R2, 0x2 ;  /* 0x000000021312b211 */ /* 0x000fc600078a10ff */
[----:B------:R4:W-:Y:S01]  /*9d40*/  @!P4 ST.E.64 desc[UR38][R16.64], R140 ;  /* 0x0000008c1000c985 */ /* 0x0009e2000c101b26 */
[-C--:B------:R-:W-:Y:S02]  /*9d50*/  @!P3 LEA.HI.X R19, R19, R3.reuse, R20, 0x2, P5 ;  /* 0x000000031313b211 */ /* 0x080fe400028f1414 */
[----:B------:R-:W-:Y:S02]  /*9d60*/  SHF.R.S32.HI R20, RZ, 0x1f, R21 ;  /* 0x0000001fff147819 */ /* 0x000fe40000011415 */
[C---:B------:R-:W-:Y:S01]  /*9d70*/  @!P6 LEA R2, P5, R21.reuse, R2, 0x2 ;  /* 0x000000021502e211 */ /* 0x040fe200078a10ff */
[----:B------:R4:W-:Y:S03]  /*9d80*/  @!P3 ST.E.64 desc[UR38][R18.64], R144 ;  /* 0x000000901200b985 */ /* 0x0009e6000c101b26 */
[----:B------:R-:W-:-:S05]  /*9d90*/  @!P6 LEA.HI.X R3, R21, R3, R20, 0x2, P5 ;  /* 0x000000031503e211 */ /* 0x000fca00028f1414 */
[----:B------:R4:W-:Y:S04]  /*9da0*/  @!P6 ST.E.64 desc[UR38][R2.64], R148 ;  /* 0x000000940200e985 */ /* 0x0009e8000c101b26 */
.L_x_9954:
[----:B------:R-:W-:Y:S05]  /*9db0*/  BSYNC B1 ;  /* 0x0000000000017941 */ /* 0x000fea0003800000 */
.L_x_9953:
[----:B------:R-:W-:Y:S01]  /*9dc0*/  ISETP.GE.AND P0, PT, R8, R5, PT ;  /* 0x000000050800720c */ /* 0x000fe20003f06270 */
[----:B--2-4-:R2:W3:Y:S04]  /*9dd0*/  SHFL.IDX PT, R3, R4, 0x1, 0x1c1f ;  /* 0x003c1f0004037f89 */ /* 0x0144e800000e0000 */
[----:B0-----:R2:W0:Y:S08]  /*9de0*/  SHFL.IDX PT, R2, R0, 0x1, 0x1c1f ;  /* 0x003c1f0000027f89 */ /* 0x00143000000e0000 */
[----:B--2---:R-:W-:Y:S05]  /*9df0*/  @P0 BRA `(.L_x_9952) ;  /* 0x0000001400bc0947 */ /* 0x004fea0003800000 */
[----:B------:R-:W-:Y:S01]  /*9e00*/  ULDC UR4, c[0x0][0xbc8] ;  /* 0x0002f20000047ab9 */ /* 0x000fe20000000800 */
[C---:B------:R-:W-:Y:S01]  /*9e10*/  VIADD R21, R205.reuse, 0xe8 ;  /* 0x000000e8cd157836 */ /* 0x040fe20000000000 */
[----:B------:R-:W-:Y:S01]  /*9e20*/  ISETP.GE.AND P5, PT, R180, UR4, PT ;  /* 0x00000004b4007c0c */ /* 0x000fe2000bfa6270 */
[C---:B------:R-:W-:Y:S01]  /*9e30*/  VIADD R25, R205.reuse, 0xf0 ;  /* 0x000000f0cd197836 */ /* 0x040fe20000000000 */
[----:B------:R-:W-:Y:S02]  /*9e40*/  ISETP.GE.AND P4, PT, R205, UR4, PT ;  /* 0x00000004cd007c0c */ /* 0x000fe4000bf86270 */
[----:B------:R-:W-:Y:S02]  /*9e50*/  ISETP.GE.AND P2, PT, R178, UR4, PT ;  /* 0x00000004b2007c0c */ /* 0x000fe4000bf46270 */
[----:B------:R-:W-:Y:S02]  /*9e60*/  ISETP.GE.AND P1, PT, R176, UR4, PT ;  /* 0x00000004b0007c0c */ /* 0x000fe4000bf26270 */
[----:B------:R-:W-:-:S02]  /*9e70*/  ISETP.GE.AND P0, PT, R174, UR4, PT ;  /* 0x00000004ae007c0c */ /* 0x000fc4000bf06270 */
[----:B-1----:R-:W-:Y:S02]  /*9e80*/  SHF.R.S32.HI R0, RZ, 0x1f, R21 ;  /* 0x0000001fff007819 */ /* 0x002fe40000011415 */
[----:B------:R-:W-:Y:S02]  /*9e90*/  SHF.R.S32.HI R8, RZ, 0x1f, R209 ;  /* 0x0000001fff087819 */ /* 0x000fe400000114d1 */
[-C--:B0-----:R-:W-:Y:S01]  /*9ea0*/  @!P5 LEA R6, P3, R180, R2.reuse, 0x2 ;  /* 0x00000002b406d211 */ /* 0x081fe200078610ff */
[----:B---3--:R-:W-:Y:S02]  /*9eb0*/  @!P4 IMAD.WIDE R4, R205, 0x4, R2 ;  /* 0x00000004cd04c825 */ /* 0x008fe400078e0202 */
[----:B------:R-:W-:Y:S02]  /*9ec0*/  @!P2 LEA R12, P6, R178, R2, 0x2 ;  /* 0x00000002b20ca211 */ /* 0x000fe400078c10ff */
[----:B------:R-:W-:Y:S01]  /*9ed0*/  @!P5 LEA.HI.X R7, R180, R3, R181, 0x2, P3 ;  /* 0x00000003b407d211 */ /* 0x000fe200018f14b5 */
[----:B------:R0:W-:Y:S01]  /*9ee0*/  @!P4 ST.E.64 desc[UR38][R4.64], R26 ;  /* 0x0000001a0400c985 */ /* 0x0001e2000c101b26 */
[----:B------:R-:W-:-:S02]  /*9ef0*/  ISETP.GE.AND P3, PT, R237, UR4, PT ;  /* 0x00000004ed007c0c */ /* 0x000fc4000bf66270 */
[-C--:B------:R-:W-:Y:S01]  /*9f00*/  @!P2 LEA.HI.X R13, R178, R3.reuse, R179, 0x2, P6 ;  /* 0x00000003b20da211 */ /* 0x080fe200030f14b3 */
[----:B------:R1:W-:Y:S01]  /*9f10*/  @!P5 ST.E.64 desc[UR38][R6.64], R30 ;  /* 0x0000001e0600d985 */ /* 0x0003e2000c101b26 */
[-C--:B------:R-:W-:Y:S02]  /*9f20*/  @!P1 LEA R14, P5, R176, R2.reuse, 0x2 ;  /* 0x00000002b00e9211 */ /* 0x080fe400078a10ff */
[----:B------:R-:W-:Y:S01]  /*9f30*/  ISETP.GE.AND P4, PT, R236, UR4, PT ;  /* 0x00000004ec007c0c */ /* 0x000fe2000bf86270 */
[----:B------:R2:W-:Y:S01]  /*9f40*/  @!P2 ST.E.64 desc[UR38][R12.64], R34 ;  /* 0x000000220c00a985 */ /* 0x0005e2000c101b26 */
[----:B------:R-:W-:Y:S02]  /*9f50*/  @!P0 LEA R16, P6, R174, R2, 0x2 ;  /* 0x00000002ae108211 */ /* 0x000fe400078c10ff */
[----:B------:R-:W-:Y:S02]  /*9f60*/  @!P1 LEA.HI.X R15, R176, R3, R177, 0x2, P5 ;  /* 0x00000003b00f9211 */ /* 0x000fe400028f14b1 */
[----:B------:R-:W-:-:S02]  /*9f70*/  ISETP.GE.AND P5, PT, R235, UR4, PT ;  /* 0x00000004eb007c0c */ /* 0x000fc4000bfa6270 */
[-C--:B------:R-:W-:Y:S01]  /*9f80*/  @!P0 LEA.HI.X R17, R174, R3.reuse, R175, 0x2, P6 ;  /* 0x00000003ae118211 */ /* 0x080fe200030f14af */
[----:B------:R3:W-:Y:S01]  /*9f90*/  @!P1 ST.E.64 desc[UR38][R14.64], R38 ;  /* 0x000000260e009985 */ /* 0x0007e2000c101b26 */
[-C--:B0-----:R-:W-:Y:S02]  /*9fa0*/  @!P3 LEA R4, P6, R237, R2.reuse, 0x2 ;  /* 0x00000002ed04b211 */ /* 0x081fe400078c10ff */
[----:B------:R-:W-:Y:S01]  /*9fb0*/  ISETP.GE.AND P1, PT, R233, UR4, PT ;  /* 0x00000004e9007c0c */ /* 0x000fe2000bf26270 */
[----:B------:R0:W-:Y:S01]  /*9fc0*/  @!P0 ST.E.64 desc[UR38][R16.64], R42 ;  /* 0x0000002a10008985 */ /* 0x0001e2000c101b26 */
[----:B------:R-:W-:Y:S02]  /*9fd0*/  ISETP.GE.AND P0, PT, R234, UR4, PT ;  /* 0x00000004ea007c0c */ /* 0x000fe4000bf06270 */
[----:B-1----:R-:W-:Y:S02]  /*9fe0*/  @!P4 LEA R6, P2, R236, R2, 0x2 ;  /* 0x00000002ec06c211 */ /* 0x002fe400078410ff */
[----:B------:R-:W-:-:S02]  /*9ff0*/  @!P3 LEA.HI.X R5, R237, R3, R173, 0x2, P6 ;  /* 0x00000003ed05b211 */ /* 0x000fc400030f14ad */
[CC--:B------:R-:W-:Y:S02]  /*a000*/  @!P5 LEA R18, P6, R235.reuse, R2.reuse, 0x2 ;  /* 0x00000002eb12d211 */ /* 0x0c0fe400078c10ff */
[-C--:B------:R-:W-:Y:S01]  /*a010*/  @!P4 LEA.HI.X R7, R236, R3.reuse, R172, 0x2, P2 ;  /* 0x00000003ec07c211 */ /* 0x080fe200010f14ac */
[----:B------:R1:W-:Y:S01]  /*a020*/  @!P3 ST.E.64 desc[UR38][R4.64], R46 ;  /* 0x0000002e0400b985 */ /* 0x0003e2000c101b26 */
[----:B------:R-:W-:Y:S02]  /*a030*/  ISETP.GE.AND P2, PT, R232, UR4, PT ;  /* 0x00000004e8007c0c */ /* 0x000fe4000bf46270 */
[----:B------:R-:W-:Y:S01]  /*a040*/  @!P5 LEA.HI.X R19, R235, R3, R171, 0x2, P6 ;  /* 0x00000003eb13d211 */ /* 0x000fe200030f14ab */
[----:B------:R4:W-:Y:S01]  /*a050*/  @!P4 ST.E.64 desc[UR38][R6.64], R50 ;  /* 0x000000320600c985 */ /* 0x0009e2000c101b26 */
[-C--:B--2---:R-:W-:Y:S02]  /*a060*/  @!P0 LEA R12, P4, R234, R2.reuse, 0x2 ;  /* 0x00000002ea0c8211 */ /* 0x084fe400078810ff */
[----:B------:R-:W-:Y:S01]  /*a070*/  ISETP.GE.AND P3, PT, R231, UR4, PT ;  /* 0x00000004e7007c0c */ /* 0x000fe2000bf66270 */
[----:B------:R2:W-:Y:S01]  /*a080*/  @!P5 ST.E.64 desc[UR38][R18.64], R54 ;  /* 0x000000361200d985 */ /* 0x0005e2000c101b26 */
[----:B---3--:R-:W-:-:S02]  /*a090*/  @!P1 LEA R14, P5, R233, R2, 0x2 ;  /* 0x00000002e90e9211 */ /* 0x008fc400078a10ff */
[-C--:B------:R-:W-:Y:S02]  /*a0a0*/  @!P0 LEA.HI.X R13, R234, R3.reuse, R170, 0x2, P4 ;  /* 0x00000003ea0d8211 */ /* 0x080fe400020f14aa */
[----:B------:R-:W-:Y:S02]  /*a0b0*/  ISETP.GE.AND P4, PT, R230, UR4, PT ;  /* 0x00000004e6007c0c */ /* 0x000fe4000bf86270 */
[----:B------:R-:W-:Y:S01]  /*a0c0*/  @!P1 LEA.HI.X R15, R233, R3, R169, 0x2, P5 ;  /* 0x00000003e90f9211 */ /* 0x000fe200028f14a9 */
[----:B------:R-:W-:Y:S01]  /*a0d0*/  @!P0 ST.E.64 desc[UR38][R12.64], R58 ;  /* 0x0000003a0c008985 */ /* 0x000fe2000c101b26 */
[----:B------:R-:W-:Y:S02]  /*a0e0*/  ISETP.GE.AND P5, PT, R228, UR4, PT ;  /* 0x00000004e4007c0c */ /* 0x000fe4000bfa6270 */
[----:B0-----:R-:W-:Y:S01]  /*a0f0*/  @!P2 LEA R16, P6, R232, R2, 0x2 ;  /* 0x00000002e810a211 */ /* 0x001fe200078c10ff */
[----:B------:R0:W-:Y:S01]  /*a100*/  @!P1 ST.E.64 desc[UR38][R14.64], R62 ;  /* 0x0000003e0e009985 */ /* 0x0001e2000c101b26 */
[----:B------:R-:W-:-:S02]  /*a110*/  ISETP.GE.AND P1, PT, R226, UR4, PT ;  /* 0x00000004e2007c0c */ /* 0x000fc4000bf26270 */
[-C--:B------:R-:W-:Y:S02]  /*a120*/  @!P2 LEA.HI.X R17, R232, R3.reuse, R168, 0x2, P6 ;  /* 0x00000003e811a211 */ /* 0x080fe400030f14a8 */
[-C--:B-1----:R-:W-:Y:S02]  /*a130*/  @!P3 LEA R4, P6, R231, R2.reuse, 0x2 ;  /* 0x00000002e704b211 */ /* 0x082fe400078c10ff */
[-C--:B----4-:R-:W-:Y:S01]  /*a140*/  @!P4 LEA R6, P0, R230, R2.reuse, 0x2 ;  /* 0x00000002e606c211 */ /* 0x090fe200078010ff */
[----:B------:R1:W-:Y:S01]  /*a150*/  @!P2 ST.E.64 desc[UR38][R16.64], R66 ;  /* 0x000000421000a985 */ /* 0x0003e2000c101b26 */
[----:B------:R-:W-:Y:S02]  /*a160*/  ISETP.GE.AND P2, PT, R227, UR4, PT ;  /* 0x00000004e3007c0c */ /* 0x000fe4000bf46270 */
        /* <DEDUP_REMOVED lines=8> */
[----:B------:R-:W-:Y:S01]  /*a1f0*/  @!P2 LEA R12, P6, R227, R2, 0x2 ;  /* 0x00000002e30ca211 */ /* 0x000fe200078c10ff */
[----:B------:R0:W-:Y:S01]  /*a200*/  @!P5 ST.E.64 desc[UR38][R18.64], R78 ;  /* 0x0000004e1200d985 */ /* 0x0001e2000c101b26 */
[----:B------:R-:W-:-:S02]  /*a210*/  ISETP.GE.AND P5, PT, R224, UR4, PT ;  /* 0x00000004e0007c0c */ /* 0x000fc4000bfa6270 */
[----:B------:R-:W-:Y:S02]  /*a220*/  ISETP.GE.AND P4, PT, R223, UR4, PT ;  /* 0x00000004df007c0c */ /* 0x000fe4000bf86270 */
[-C--:B------:R-:W-:Y:S02]  /*a230*/  @!P2 LEA.HI.X R13, R227, R3.reuse, R164, 0x2, P6 ;  /* 0x00000003e30da211 */ /* 0x080fe400030f14a4 */
[CC--:B-1----:R-:W-:Y:S02]  /*a240*/  @!P0 LEA R16, P6, R225.reuse, R2.reuse, 0x2 ;  /* 0x00000002e1108211 */ /* 0x0c2fe400078c10ff */
[-C--:B------:R-:W-:Y:S01]  /*a250*/  @!P1 LEA.HI.X R15, R226, R3.reuse, R163, 0x2, P3 ;  /* 0x00000003e20f9211 */ /* 0x080fe200018f14a3 */
[----:B------:R1:W-:Y:S01]  /*a260*/  @!P2 ST.E.64 desc[UR38][R12.64], R82 ;  /* 0x000000520c00a985 */ /* 0x0003e2000c101b26 */
[----:B------:R-:W-:Y:S02]  /*a270*/  ISETP.GE.AND P3, PT, R222, UR4, PT ;  /* 0x00000004de007c0c */ /* 0x000fe4000bf66270 */
[----:B------:R-:W-:Y:S01]  /*a280*/  @!P0 LEA.HI.X R17, R225, R3, R162, 0x2, P6 ;  /* 0x00000003e1118211 */ /* 0x000fe200030f14a2 */
[----:B------:R4:W-:Y:S01]  /*a290*/  @!P1 ST.E.64 desc[UR38][R14.64], R86 ;  /* 0x000000560e009985 */ /* 0x0009e2000c101b26 */
[----:B--2---:R-:W-:-:S02]  /*a2a0*/  @!P5 LEA R4, P2, R224, R2, 0x2 ;  /* 0x00000002e004d211 */ /* 0x004fc400078410ff */
[-C--:B---3--:R-:W-:Y:S01]  /*a2b0*/  @!P4 LEA R6, P1, R223, R2.reuse, 0x2 ;  /* 0x00000002df06c211 */ /* 0x088fe200078210ff */
[----:B------:R2:W-:Y:S01]  /*a2c0*/  @!P0 ST.E.64 desc[UR38][R16.64], R90 ;  /* 0x0000005a10008985 */ /* 0x0005e2000c101b26 */
[----:B------:R-:W-:Y:S02]  /*a2d0*/  ISETP.GE.AND P0, PT, R221, UR4, PT ;  /* 0x00000004dd007c0c */ /* 0x000fe4000bf06270 */
[-C--:B------:R-:W-:Y:S02]  /*a2e0*/  @!P5 LEA.HI.X R5, R224, R3.reuse, R161, 0x2, P2 ;  /* 0x00000003e005d211 */ /* 0x080fe400010f14a1 */
[----:B------:R-:W-:Y:S02]  /*a2f0*/  ISETP.GE.AND P2, PT, R219, UR4, PT ;  /* 0x00000004db007c0c */ /* 0x000fe4000bf46270 */
[----:B------:R-:W-:Y:S01]  /*a300*/  @!P4 LEA.HI.X R7, R223, R3, R160, 0x2, P1 ;  /* 0x00000003df07c211 */ /* 0x000fe200008f14a0 */
[----:B------:R3:W-:Y:S01]  /*a310*/  @!P5 ST.E.64 desc[UR38][R4.64], R94 ;  /* 0x0000005e0400d985 */ /* 0x0007e2000c101b26 */
[----:B0-----:R-:W-:-:S02]  /*a320*/  @!P3 LEA R18, P6, R222, R2, 0x2 ;  /* 0x00000002de12b211 */ /* 0x001fc400078c10ff */
[----:B------:R-:W-:Y:S01]  /*a330*/  ISETP.GE.AND P1, PT, R216, UR4, PT ;  /* 0x00000004d8007c0c */ /* 0x000fe2000bf26270 */
[----:B------:R0:W-:Y:S01]  /*a340*/  @!P4 ST.E.64 desc[UR38][R6.64], R98 ;  /* 0x000000620600c985 */ /* 0x0001e2000c101b26 */
[----:B------:R-:W-:Y:S02]  /*a350*/  @!P3 LEA.HI.X R19, R222, R3, R159, 0x2, P6 ;  /* 0x00000003de13b211 */ /* 0x000fe400030f149f */
[----:B------:R-:W-:Y:S02]  /*a360*/  ISETP.GE.AND P4, PT, R215, UR4, PT ;  /* 0x00000004d7007c0c */ /* 0x000fe4000bf86270 */
[-C--:B-1----:R-:W-:Y:S01]  /*a370*/  @!P0 LEA R12, P6, R221, R2.reuse, 0x2 ;  /* 0x00000002dd0c8211 */ /* 0x082fe200078c10ff */
[----:B------:R1:W-:Y:S01]  /*a380*/  @!P3 ST.E.64 desc[UR38][R18.64], R102 ;  /* 0x000000661200b985 */ /* 0x0003e2000c101b26 */
[----:B------:R-:W-:Y:S02]  /*a390*/  ISETP.GE.AND P5, PT, R214, UR4, PT ;  /* 0x00000004d6007c0c */ /* 0x000fe4000bfa6270 */
[----:B----4-:R-:W-:-:S02]  /*a3a0*/  @!P2 LEA R14, P3, R219, R2, 0x2 ;  /* 0x00000002db0ea211 */ /* 0x010fc400078610ff */
[-C--:B------:R-:W-:Y:S02]  /*a3b0*/  @!P0 LEA.HI.X R13, R221, R3.reuse, R158, 0x2, P6 ;  /* 0x00000003dd0d8211 */ /* 0x080fe400030f149e */
[-C--:B------:R-:W-:Y:S02]  /*a3c0*/  @!P2 LEA.HI.X R15, R219, R3.reuse, R157, 0x2, P3 ;  /* 0x00000003db0fa211 */ /* 0x080fe400018f149d */
[----:B------:R-:W-:Y:S01]  /*a3d0*/  ISETP.GE.AND P3, PT, R213, UR4, PT ;  /* 0x00000004d5007c0c */ /* 0x000fe2000bf66270 */
[----:B------:R4:W-:Y:S01]  /*a3e0*/  @!P0 ST.E.64 desc[UR38][R12.64], R106 ;  /* 0x0000006a0c008985 */ /* 0x0009e2000c101b26 */
[CC--:B--2---:R-:W-:Y:S02]  /*a3f0*/  @!P1 LEA R16, P6, R216.reuse, R2.reuse, 0x2 ;  /* 0x00000002d8109211 */ /* 0x0c4fe400078c10ff */
[----:B---3--:R-:W-:Y:S01]  /*a400*/  @!P4 LEA R4, P0, R215, R2, 0x2 ;  /* 0x00000002d704c211 */ /* 0x008fe200078010ff */
[----:B------:R2:W-:Y:S01]  /*a410*/  @!P2 ST.E.64 desc[UR38][R14.64], R110 ;  /* 0x0000006e0e00a985 */ /* 0x0005e2000c101b26 */
[----:B------:R-:W-:-:S02]  /*a420*/  @!P1 LEA.HI.X R17, R216, R3, R156, 0x2, P6 ;  /* 0x00000003d8119211 */ /* 0x000fc400030f149c */
[-C--:B0-----:R-:W-:Y:S02]  /*a430*/  @!P5 LEA R6, P6, R214, R2.reuse, 0x2 ;  /* 0x00000002d606d211 */ /* 0x081fe400078c10ff */
[-C--:B------:R-:W-:Y:S01]  /*a440*/  @!P4 LEA.HI.X R5, R215, R3.reuse, R155, 0x2, P0 ;  /* 0x00000003d705c211 */ /* 0x080fe200000f149b */
[----:B------:R-:W-:Y:S01]  /*a450*/  @!P1 ST.E.64 desc[UR38][R16.64], R114 ;  /* 0x0000007210009985 */ /* 0x000fe2000c101b26 */
[----:B------:R-:W-:Y:S02]  /*a460*/  ISETP.GE.AND P0, PT, R212, UR4, PT ;  /* 0x00000004d4007c0c */ /* 0x000fe4000bf06270 */
[----:B------:R-:W-:Y:S01]  /*a470*/  @!P5 LEA.HI.X R7, R214, R3, R154, 0x2, P6 ;  /* 0x00000003d607d211 */ /* 0x000fe200030f149a */
[----:B------:R0:W-:Y:S01]  /*a480*/  @!P4 ST.E.64 desc[UR38][R4.64], R118 ;  /* 0x000000760400c985 */ /* 0x0001e2000c101b26 */
[----:B------:R-:W-:Y:S02]  /*a490*/  ISETP.GE.AND P1, PT, R21, UR4, PT ;  /* 0x0000000415007c0c */ /* 0x000fe4000bf26270 */
[----:B-1----:R-:W-:Y:S01]  /*a4a0*/  @!P3 LEA R18, P2, R213, R2, 0x2 ;  /* 0x00000002d512b211 */ /* 0x002fe200078410ff */
[----:B------:R1:W-:Y:S01]  /*a4b0*/  @!P5 ST.E.64 desc[UR38][R6.64], R122 ;  /* 0x0000007a0600d985 */ /* 0x0003e2000c101b26 */
[----:B------:R-:W-:-:S02]  /*a4c0*/  ISETP.GE.AND P4, PT, R211, UR4, PT ;  /* 0x00000004d3007c0c */ /* 0x000fc4000bf86270 */
[----:B------:R-:W-:Y:S02]  /*a4d0*/  ISETP.GE.AND P5, PT, R209, UR4, PT ;  /* 0x00000004d1007c0c */ /* 0x000fe4000bfa6270 */
[-C--:B------:R-:W-:Y:S02]  /*a4e0*/  @!P3 LEA.HI.X R19, R213, R3.reuse, R153, 0x2, P2 ;  /* 0x00000003d513b211 */ /* 0x080fe400010f1499 */
[----:B------:R-:W-:Y:S02]  /*a4f0*/  ISETP.GE.AND P2, PT, R25, UR4, PT ;  /* 0x0000000419007c0c */ /* 0x000fe4000bf46270 */
[CC--:B----4-:R-:W-:Y:S01]  /*a500*/  @!P0 LEA R12, P6, R212.reuse, R2.reuse, 0x2 ;  /* 0x00000002d40c8211 */ /* 0x0d0fe200078c10ff */
[----:B------:R3:W-:Y:S01]  /*a510*/  @!P3 ST.E.64 desc[UR38][R18.64], R126 ;  /* 0x0000007e1200b985 */ /* 0x0007e2000c101b26 */
[----:B--2---:R-:W-:Y:S02]  /*a520*/  @!P1 LEA R14, P3, R21, R2, 0x2 ;  /* 0x00000002150e9211 */ /* 0x004fe400078610ff */
[----:B------:R-:W-:-:S02]  /*a530*/  @!P0 LEA.HI.X R13, R212, R3, R152, 0x2, P6 ;  /* 0x00000003d40d8211 */ /* 0x000fc400030f1498 */
[-C--:B0-----:R-:W-:Y:S02]  /*a540*/  @!P4 LEA R4, P6, R211, R2.reuse, 0x2 ;  /* 0x00000002d304c211 */ /* 0x081fe400078c10ff */
[-C--:B------:R-:W-:Y:S01]  /*a550*/  @!P1 LEA.HI.X R15, R21, R3.reuse, R0, 0x2, P3 ;  /* 0x00000003150f9211 */ /* 0x080fe200018f1400 */
[----:B------:R2:W-:Y:S01]  /*a560*/  @!P0 ST.E.64 desc[UR38][R12.64], R130 ;  /* 0x000000820c008985 */ /* 0x0005e2000c101b26 */
[-C--:B-1----:R-:W-:Y:S02]  /*a570*/  @!P5 LEA R6, P3, R209, R2.reuse, 0x2 ;  /* 0x00000002d106d211 */ /* 0x082fe400078610ff */
[-C--:B------:R-:W-:Y:S02]  /*a580*/  @!P4 LEA.HI.X R5, R211, R3.reuse, R22, 0x2, P6 ;  /* 0x00000003d305c211 */ /* 0x080fe400030f1416 */
[----:B------:R-:W-:Y:S01]  /*a590*/  SHF.R.S32.HI R0, RZ, 0x1f, R25 ;  /* 0x0000001fff007819 */ /* 0x000fe20000011419 */
[----:B---3--:R-:W-:Y:S01]  /*a5a0*/  VIADD R19, R205, 0xf8 ;  /* 0x000000f8cd137836 */ /* 0x008fe20000000000 */
[----:B------:R-:W-:Y:S01]  /*a5b0*/  @!P2 LEA R16, P6, R25, R2, 0x2 ;  /* 0x000000021910a211 */ /* 0x000fe200078c10ff */
[----:B------:R2:W-:Y:S01]  /*a5c0*/  @!P4 ST.E.64 desc[UR38][R4.64], R134 ;  /* 0x000000860400c985 */ /* 0x0005e2000c101b26 */
[----:B------:R-:W-:-:S02]  /*a5d0*/  @!P5 LEA.HI.X R7, R209, R3, R8, 0x2, P3 ;  /* 0x00000003d107d211 */ /* 0x000fc400018f1408 */
[----:B------:R-:W-:Y:S02]  /*a5e0*/  @!P2 LEA.HI.X R17, R25, R3, R0, 0x2, P6 ;  /* 0x000000031911a211 */ /* 0x000fe400030f1400 */
[----:B------:R-:W-:Y:S01]  /*a5f0*/  ISETP.GE.AND P0, PT, R19, UR4, PT ;  /* 0x0000000413007c0c */ /* 0x000fe2000bf06270 */
[----:B------:R2:W-:Y:S04]  /*a600*/  @!P5 ST.E.64 desc[UR38][R6.64], R138 ;  /* 0x0000008a0600d985 */ /* 0x0005e8000c101b26 */
[----:B------:R2:W-:Y:S04]  /*a610*/  @!P1 ST.E.64 desc[UR38][R14.64], R142 ;  /* 0x0000008e0e009985 */ /* 0x0005e8000c101b26 */
[----:B------:R2:W-:Y:S04]  /*a620*/  @!P2 ST.E.64 desc[UR38][R16.64], R146 ;  /* 0x000000921000a985 */ /* 0x0005e8000c101b26 */
[----:B------:R-:W-:Y:S05]  /*a630*/  @P0 BRA `(.L_x_9952) ;  /* 0x0000000c00ac0947 */ /* 0x000fea0003800000 */
[----:B------:R-:W-:Y:S02]  /*a640*/  LEA R2, P0, R19, R2, 0x2 ;  /* 0x0000000213027211 */ /* 0x000fe400078010ff */
[----:B------:R-:W-:-:S04]  /*a650*/  SHF.R.S32.HI R0, RZ, 0x1f, R19 ;  /* 0x0000001fff007819 */ /* 0x000fc80000011413 */
[----:B------:R-:W-:-:S05]  /*a660*/  LEA.HI.X R3, R19, R3, R0, 0x2, P0 ;  /* 0x0000000313037211 */ /* 0x000fca00000f1400 */
[----:B------:R4:W-:Y:S01]  /*a670*/  ST.E.64 desc[UR38][R2.64], R150 ;  /* 0x0000009602007985 */ /* 0x0009e2000c101b26 */
[----:B------:R-:W-:Y:S05]  /*a680*/  BRA `(.L_x_9952) ;  /* 0x0000000c00987947 */ /* 0x000fea0003800000 */
.L_x_9943:
[----:B------:R-:W4:Y:S01]  /*a690*/  LDC.64 R4, c[0x0][0xd00] ;  /* 0x00034000ff047b82 */ /* 0x000f220000000a00 */
[----:B------:R-:W-:Y:S01]  /*a6a0*/  ULDC.64 UR4, c[0x0][0xd08] ;  /* 0x0003420000047ab9 */ /* 0x000fe20000000a00 */
[----:B------:R-:W-:Y:S01]  /*a6b0*/  IMAD.MOV.U32 R17, RZ, RZ, RZ ;  /* 0x000000ffff117224 */ /* 0x000fe200078e00ff */
[----:B------:R-:W-:-:S04]  /*a6c0*/  ISETP.NE.U32.AND P1, PT, RZ, UR4, PT ;  /* 0x00000004ff007c0c */ /* 0x000fc8000bf25070 */
[----:B------:R-:W-:Y:S01]  /*a6d0*/  ISETP.NE.AND.EX P1, PT, RZ, UR5, PT, P1 ;  /* 0x00000005ff007c0c */ /* 0x000fe2000bf25310 */
[----:B------:R-:W0:Y:S01]  /*a6e0*/  LDC.64 R2, c[0x0][0xd00] ;  /* 0x00034000ff027b82 */ /* 0x000e220000000a00 */
[----:B----4-:R-:W-:-:S04]  /*a6f0*/  ISETP.NE.U32.AND P0, PT, R4, RZ, PT ;  /* 0x000000ff0400720c */ /* 0x010fc80003f05070 */
[----:B------:R-:W-:Y:S01]  /*a700*/  ISETP.NE.AND.EX P0, PT, R5, RZ, PT, P0 ;  /* 0x000000ff0500720c */ /* 0x000fe20003f05300 */
[----:B0-----:R-:W-:-:S06]  /*a710*/  IMAD.WIDE R4, R204, 0x4, R2 ;  /* 0x00000004cc047825 */ /* 0x001fcc00078e0202 */
[C---:B------:R-:W-:Y:S01]  /*a720*/  @P1 LEA R2, P2, R204.reuse, UR4, 0x2 ;  /* 0x00000004cc021c11 */ /* 0x040fe2000f8410ff */
[----:B------:R-:W-:Y:S02]  /*a730*/  ULDC UR4, c[0x0][0xb88] ;  /* 0x0002e20000047ab9 */ /* 0x000fe40000000800 */
[----:B--2---:R-:W-:Y:S01]  /*a740*/  IMAD.U32 R0, RZ, RZ, UR4 ;  /* 0x00000004ff007e24 */ /* 0x004fe2000f8e00ff */
[----:B------:R-:W-:Y:S02]  /*a750*/  @P1 LEA.HI.X R3, R204, UR5, R210, 0x2, P2 ;  /* 0x00000005cc031c11 */ /* 0x000fe400090f14d2 */
[----:B------:R0:W5:Y:S04]  /*a760*/  @P0 LDG.E R17, desc[UR38][R4.64] ;  /* 0x0000002604110981 */ /* 0x000168000c1e1900 */
[----:B------:R0:W5:Y:S01]  /*a770*/  @P1 LDG.E R0, desc[UR38][R2.64] ;  /* 0x0000002602001981 */ /* 0x000162000c1e1900 */
[----:B------:R-:W-:Y:S01]  /*a780*/  ISETP.NE.AND P2, PT, R207, RZ, PT ;  /* 0x000000ffcf00720c */ /* 0x000fe20003f45270 */
[----:B------:R-:W2:-:S12]  /*a790*/  S2R R6, SR_TID.X ;  /* 0x0000000000067919 */ /* 0x000e980000002100 */
[----:B------:R-:W4:Y:S01]  /*a7a0*/  @!P2 LDC R207, c[0x0][0xbd4] ;  /* 0x0002f500ffcfab82 */ /* 0x000f220000000800 */
[----:B--2---:R-:W-:Y:S01]  /*a7b0*/  VIADD R22, R6, 0xffffff80 ;  /* 0xffffff8006167836 */ /* 0x004fe20000000000 */
[----:B----4-:R-:W-:-:S04]  /*a7c0*/  ISETP.GT.AND P2, PT, R207, 0x1, PT ;  /* 0x00000001cf00780c */ /* 0x010fc80003f44270 */
[----:B------:R-:W-:Y:S01]  /*a7d0*/  ISETP.GT.AND P3, PT, R22, 0x7f, PT ;  /* 0x0000007f1600780c */ /* 0x000fe20003f64270 */
[----:B0-----:R-:W-:-:S12]  /*a7e0*/  @P1 BRA `(.L_x_9955) ;  /* 0x0000000000101947 */ /* 0x001fd80003800000 */
[----:B------:R-:W-:Y:S05]  /*a7f0*/  @!P0 BRA `(.L_x_9955) ;  /* 0x00000000000c8947 */ /* 0x000fea0003800000 */
[----:B------:R-:W2:Y:S04]  /*a800*/  LDG.E R3, desc[UR38][R4.64] ;  /* 0x0000002604037981 */ /* 0x000ea8000c1e1900 */
[----:B-----5:R-:W2:Y:S02]  /*a810*/  LDG.E R0, desc[UR38][R4.64+0x4] ;  /* 0x0000042604007981 */ /* 0x020ea4000c1e1900 */
[----:B--2---:R-:W-:-:S07]  /*a820*/  IMAD.IADD R0, R0, 0x1, -R3 ;  /* 0x0000000100007824 */ /* 0x004fce00078e0a03 */
.L_x_9955:
[----:B------:R-:W-:Y:S01]  /*a830*/  BSSY B1, `(.L_x_9956) ;  /* 0x0000037000017945 */ /* 0x000fe20003800000 */
[----:B------:R-:W-:Y:S02]  /*a840*/  SEL R27, R204, RZ, !P0 ;  /* 0x000000ffcc1b7207 */ /* 0x000fe40004000000 */
[----:B------:R-:W-:Y:S02]  /*a850*/  SEL R210, R210, RZ, !P0 ;  /* 0x000000ffd2d27207 */ /* 0x000fe40004000000 */
[----:B-----5:R-:W-:Y:S01]  /*a860*/  SHF.R.S32.HI R18, RZ, 0x1f, R17 ;  /* 0x0000001fff127819 */ /* 0x020fe20000011411 */
[----:B------:R-:W-:Y:S06]  /*a870*/  @P3 BRA `(.L_x_9957) ;  /* 0x0000000000c83947 */ /* 0x000fec0003800000 */
[----:B------:R-:W0:Y:S01]  /*a880*/  LDC R31, c[0x0][0xce8] ;  /* 0x00033a00ff1f7b82 */ /* 0x000e220000000800 */
[----:B------:R-:W-:-:S04]  /*a890*/  IMAD R2, R208, 0x80, R6 ;  /* 0x00000080d0027824 */ /* 0x000fc800078e0206 */
[----:B------:R-:W-:Y:S02]  /*a8a0*/  VIADD R20, R2, 0xffffff80 ;  /* 0xffffff8002147836 */ /* 0x000fe40000000000 */
[----:B0-----:R-:W-:-:S05]  /*a8b0*/  IMAD R3, R0, R31, RZ ;  /* 0x0000001f00037224 */ /* 0x001fca00078e02ff */
[----:B------:R-:W-:-:S13]  /*a8c0*/  ISETP.GE.AND P0, PT, R20, R3, PT ;  /* 0x000000031400720c */ /* 0x000fda0003f06270 */
[----:B------:R-:W-:Y:S05]  /*a8d0*/  @P0 BRA `(.L_x_9957) ;  /* 0x0000000000b00947 */ /* 0x000fea0003800000 */
[----:B------:R-:W2:Y:S01]  /*a8e0*/  LDL.LU R24, [R1+0x10] ;  /* 0x0000100001187983 */ /* 0x000ea20000300800 */
[----:B------:R-:W-:Y:S01]  /*a8f0*/  ISETP.NE.AND P1, PT, R31, 0x1, PT ;  /* 0x000000011f00780c */ /* 0x000fe20003f25270 */
[----:B------:R-:W-:Y:S01]  /*a900*/  IMAD.MOV.U32 R16, RZ, RZ, 0xab8 ;  /* 0x00000ab8ff107424 */ /* 0x000fe200078e00ff */
[----:B------:R-:W-:Y:S01]  /*a910*/  ISETP.GT.AND P0, PT, R207, 0x1, PT ;  /* 0x00000001cf00780c */ /* 0x000fe20003f04270 */
[----:B------:R-:W0:Y:S01]  /*a920*/  LDC.64 R28, c[0x0][0xca8] ;  /* 0x00032a00ff1c7b82 */ /* 0x000e220000000a00 */
[----:B------:R-:W-:Y:S02]  /*a930*/  IMAD.MOV.U32 R19, RZ, RZ, R20 ;  /* 0x000000ffff137224 */ /* 0x000fe400078e0014 */
[----:B------:R-:W-:-:S05]  /*a940*/  SEL R16, R16, 0xa78, P0 ;  /* 0x00000a7810107807 */ /* 0x000fca0000000000 */
[----:B------:R-:W4:Y:S08]  /*a950*/  LDC.64 R4, c[0x0][R16+0x220] ;  /* 0x0000880010047b82 */ /* 0x000f300000000a00 */
[----:B------:R-:W3:Y:S08]  /*a960*/  @P1 LDC R15, c[0x0][0xcec] ;  /* 0x00033b00ff0f1b82 */ /* 0x000ef00000000800 */
[----:B------:R-:W5:Y:S08]  /*a970*/  LDC.64 R2, c[0x0][R16+0x218] ;  /* 0x0000860010027b82 */ /* 0x000f700000000a00 */
[----:B------:R-:W1:Y:S01]  /*a980*/  @P1 LDC R25, c[0x0][0xcf0] ;  /* 0x00033c00ff191b82 */ /* 0x000e620000000800 */
[----:B----4-:R-:W-:-:S07]  /*a990*/  IMAD R5, R5, R27, RZ ;  /* 0x0000001b05057224 */ /* 0x010fce00078e02ff */
[----:B------:R-:W4:Y:S01]  /*a9a0*/  LDC.64 R6, c[0x0][R16+0x228] ;  /* 0x00008a0010067b82 */ /* 0x000f220000000a00 */
[----:B---3--:R-:W-:-:S04]  /*a9b0*/  @P1 IMAD.HI.U32 R8, R20, R15, RZ ;  /* 0x0000000f14081227 */ /* 0x008fc800078e00ff */
[----:B------:R-:W-:-:S03]  /*a9c0*/  IMAD.WIDE.U32 R14, R4, R27, RZ ;  /* 0x0000001b040e7225 */ /* 0x000fc600078e00ff */
[----:B------:R-:W3:Y:S01]  /*a9d0*/  LDC.64 R12, c[0x0][R16+0x210] ;  /* 0x00008400100c7b82 */ /* 0x000ee20000000a00 */
[-C--:B-----5:R-:W-:Y:S02]  /*a9e0*/  IMAD R21, R3, R206.reuse, RZ ;  /* 0x000000ce03157224 */ /* 0x0a0fe400078e02ff */
[----:B------:R-:W-:-:S04]  /*a9f0*/  IMAD.WIDE.U32 R2, R2, R206, RZ ;  /* 0x000000ce02027225 */ /* 0x000fc800078e00ff */
[----:B------:R-:W-:Y:S01]  /*aa00*/  IMAD.IADD R21, R3, 0x1, R21 ;  /* 0x0000000103157824 */ /* 0x000fe200078e0215 */
[----:B-1----:R-:W-:Y:S01]  /*aa10*/  @P1 SHF.R.U32.HI R19, RZ, R25, R8 ;  /* 0x00000019ff131219 */ /* 0x002fe20000011608 */
[----:B------:R-:W-:Y:S01]  /*aa20*/  IMAD R25, R4, R210, R5 ;  /* 0x000000d204197224 */ /* 0x000fe200078e0205 */
[----:B0-----:R-:W0:Y:S01]  /*aa30*/  @!P0 LDC R28, c[0x0][0xc50] ;  /* 0x00031400ff1c8b82 */ /* 0x001e220000000800 */
[----:B------:R-:W-:Y:S02]  /*aa40*/  IADD3 R4, P1, P3, R14, R2, R17 ;  /* 0x000000020e047210 */ /* 0x000fe40007b3e011 */
[----:B------:R-:W-:Y:S02]  /*aa50*/  IMAD.IADD R25, R15, 0x1, R25 ;  /* 0x000000010f197824 */ /* 0x000fe400078e0219 */
[----:B------:R-:W-:-:S03]  /*aa60*/  IMAD.MOV R8, RZ, RZ, -R19 ;  /* 0x000000ffff087224 */ /* 0x000fc600078e0a13 */
[----:B------:R-:W1:Y:S01]  /*aa70*/  @!P0 LDC R29, c[0x0][0xc54] ;  /* 0x00031500ff1d8b82 */ /* 0x000e620000000800 */
[----:B--2---:R-:W-:-:S05]  /*aa80*/  SEL R5, R24, RZ, P0 ;  /* 0x000000ff18057207 */ /* 0x004fca0000000000 */
[----:B----4-:R-:W-:Y:S01]  /*aa90*/  IMAD.WIDE.U32 R2, R6, R5, RZ ;  /* 0x0000000506027225 */ /* 0x010fe200078e00ff */
[----:B------:R-:W-:-:S03]  /*aaa0*/  IADD3.X R6, R25, R21, R18, P1, P3 ;  /* 0x0000001519067210 */ /* 0x000fc60000fe6412 */
[----:B------:R-:W-:Y:S01]  /*aab0*/  IMAD R7, R7, R5, RZ ;  /* 0x0000000507077224 */ /* 0x000fe200078e02ff */
[----:B------:R-:W-:Y:S01]  /*aac0*/  IADD3 R2, P0, P1, R19, R4, R2 ;  /* 0x0000000413027210 */ /* 0x000fe2000791e002 */
[----:B------:R-:W-:Y:S01]  /*aad0*/  IMAD R5, R31, R8, R20 ;  /* 0x000000081f057224 */ /* 0x000fe200078e0214 */
[----:B------:R-:W-:Y:S01]  /*aae0*/  SHF.R.S32.HI R19, RZ, 0x1f, R19 ;  /* 0x0000001fff137819 */ /* 0x000fe20000011413 */
[----:B------:R-:W-:Y:S02]  /*aaf0*/  IMAD.IADD R7, R3, 0x1, R7 ;  /* 0x0000000103077824 */ /* 0x000fe400078e0207 */
[----:B---3--:R-:W-:-:S03]  /*ab00*/  IMAD R4, R13, R5, RZ ;  /* 0x000000050d047224 */ /* 0x008fc600078e02ff */
[----:B------:R-:W-:Y:S02]  /*ab10*/  IADD3.X R3, R19, R6, R7, P0, P1 ;  /* 0x0000000613037210 */ /* 0x000fe400007e2407 */
[----:B------:R-:W-:Y:S01]  /*ab20*/  SHF.R.S32.HI R7, RZ, 0x1f, R5 ;  /* 0x0000001fff077819 */ /* 0x000fe20000011405 */
[----:B------:R-:W-:-:S04]  /*ab30*/  IMAD.WIDE.U32 R2, R12, R5, R2 ;  /* 0x000000050c027225 */ /* 0x000fc800078e0002 */
[----:B------:R-:W-:Y:S01]  /*ab40*/  IMAD R7, R12, R7, R4 ;  /* 0x000000070c077224 */ /* 0x000fe200078e0204 */
[----:B0-----:R-:W-:-:S03]  /*ab50*/  LEA R4, P0, R2, R28, 0x2 ;  /* 0x0000001c02047211 */ /* 0x001fc600078010ff */
[----:B------:R-:W-:-:S05]  /*ab60*/  IMAD.IADD R3, R3, 0x1, R7 ;  /* 0x0000000103037824 */ /* 0x000fca00078e0207 */
[----:B-1----:R-:W-:Y:S01]  /*ab70*/  LEA.HI.X R5, R2, R29, R3, 0x2, P0 ;  /* 0x0000001d02057211 */ /* 0x002fe200000f1403 */
[----:B------:R-:W-:-:S05]  /*ab80*/  IMAD.MOV.U32 R3, RZ, RZ, -0x800000 ;  /* 0xff800000ff037424 */ /* 0x000fca00078e00ff */
[----:B------:R0:W-:Y:S02]  /*ab90*/  STG.E desc[UR38][R4.64], R3 ;  /* 0x0000000304007986 */ /* 0x0001e4000c101926 */
.L_x_9957:
[----:B------:R-:W-:Y:S05]  /*aba0*/  BSYNC B1 ;  /* 0x0000000000017941 */ /* 0x000fea0003800000 */
.L_x_9956:
[----:B------:R-:W-:Y:S05]  /*abb0*/  @P2 BRA `(.L_x_9952) ;  /* 0x00000008004c2947 */ /* 0x000fea0003800000 */
[----:B------:R-:W2:Y:S01]  /*abc0*/  LDC R15, c[0x0][0xce8] ;  /* 0x00033a00ff0f7b82 */ /* 0x000ea20000000800 */
[----:B0-----:R-:W-:Y:S01]  /*abd0*/  SHF.R.S32.HI R3, RZ, 0x1f, R22 ;  /* 0x0000001fff037819 */ /* 0x001fe20000011416 */
[----:B------:R-:W-:Y:S01]  /*abe0*/  ULDC.64 UR4, c[0x0][0xba0] ;  /* 0x0002e80000047ab9 */ /* 0x000fe20000000a00 */
[----:B------:R-:W-:Y:S01]  /*abf0*/  BSSY B1, `(.L_x_9958) ;  /* 0x000004d000017945 */ /* 0x000fe20003800000 */
[----:B------:R-:W-:Y:S01]  /*ac00*/  IMAD R2, R18, UR4, RZ ;  /* 0x0000000412027c24 */ /* 0x000fe2000f8e02ff */
[----:B------:R-:W-:-:S03]  /*ac10*/  LEA.HI R6, R3, R22, RZ, 0x3 ;  /* 0x0000001603067211 */ /* 0x000fc600078f18ff */
[C---:B------:R-:W-:Y:S01]  /*ac20*/  IMAD R5, R17.reuse, UR5, R2 ;  /* 0x0000000511057c24 */ /* 0x040fe2000f8e0202 */
[----:B---3--:R-:W-:Y:S01]  /*ac30*/  LOP3.LUT R8, R6, 0xfffffff8, RZ, 0xc0, !PT ;  /* 0xfffffff806087812 */ /* 0x008fe200078ec0ff */
[----:B------:R-:W-:Y:S01]  /*ac40*/  IMAD.WIDE.U32 R2, R17, UR4, RZ ;  /* 0x0000000411027c25 */ /* 0x000fe2000f8e00ff */
[----:B------:R-:W-:Y:S01]  /*ac50*/  SHF.R.S32.HI R17, RZ, 0x3, R6 ;  /* 0x00000003ff117819 */ /* 0x000fe20000011406 */
[----:B------:R-:W-:Y:S02]  /*ac60*/  ULDC.64 UR4, c[0x0][0xbe8] ;  /* 0x0002fa0000047ab9 */ /* 0x000fe40000000a00 */
[----:B------:R-:W-:Y:S02]  /*ac70*/  IMAD.IADD R8, R22, 0x1, -R8 ;  /* 0x0000000116087824 */ /* 0x000fe400078e0a08 */
[----:B------:R-:W-:Y:S02]  /*ac80*/  IMAD.IADD R3, R3, 0x1, R5 ;  /* 0x0000000103037824 */ /* 0x000fe400078e0205 */
[----:B------:R-:W-:-:S02]  /*ac90*/  IMAD R5, R8, 0x20, R17 ;  /* 0x0000002008057824 */ /* 0x000fc400078e0211 */
[----:B------:R-:W-:Y:S01]  /*aca0*/  IMAD.WIDE.U32 R2, R206, UR4, R2 ;  /* 0x00000004ce027c25 */ /* 0x000fe2000f8e0002 */
[----:B--2---:R-:W-:-:S03]  /*acb0*/  ISETP.NE.AND P0, PT, R15, 0x1, PT ;  /* 0x000000010f00780c */ /* 0x004fc60003f05270 */
[----:B------:R-:W-:Y:S02]  /*acc0*/  IMAD R13, R208, 0x80, R5 ;  /* 0x00000080d00d7824 */ /* 0x000fe400078e0205 */
[----:B------:R-:W-:Y:S01]  /*acd0*/  IMAD R3, R206, UR5, R3 ;  /* 0x00000005ce037c24 */ /* 0x000fe2000f8e0203 */
[----:B------:R-:W-:Y:S01]  /*ace0*/  ULDC.64 UR4, c[0x0][0xbf0] ;  /* 0x0002fc0000047ab9 */ /* 0x000fe20000000a00 */
[----:B------:R-:W-:Y:S02]  /*acf0*/  IMAD.MOV.U32 R5, RZ, RZ, R13 ;  /* 0x000000ffff057224 */ /* 0x000fe400078e000d */
[----:B------:R-:W-:Y:S02]  /*ad00*/  IMAD R6, R210, UR4, RZ ;  /* 0x00000004d2067c24 */ /* 0x000fe4000f8e02ff */
[----:B------:R-:W-:Y:S02]  /*ad10*/  IMAD.WIDE.U32 R2, R27, UR4, R2 ;  /* 0x000000041b027c25 */ /* 0x000fe4000f8e0002 */
[----:B------:R-:W0:Y:S08]  /*ad20*/  @P0 LDC R4, c[0x0][0xcec] ;  /* 0x00033b00ff040b82 */ /* 0x000e300000000800 */
[----:B------:R-:W2:Y:S01]  /*ad30*/  @P0 LDC R7, c[0x0][0xcf0] ;  /* 0x00033c00ff070b82 */ /* 0x000ea20000000800 */
[----:B0-----:R-:W-:-:S05]  /*ad40*/  @P0 IMAD.HI.U32 R4, R13, R4, RZ ;  /* 0x000000040d040227 */ /* 0x001fca00078e00ff */
[----:B--2---:R-:W-:Y:S01]  /*ad50*/  @P0 SHF.R.U32.HI R5, RZ, R7, R4 ;  /* 0x00000007ff050219 */ /* 0x004fe20000011604 */
[----:B------:R-:W-:Y:S01]  /*ad60*/  IMAD R7, R27, UR5, R6 ;  /* 0x000000051b077c24 */ /* 0x000fe2000f8e0206 */
[----:B------:R-:W-:Y:S02]  /*ad70*/  ULDC.64 UR4, c[0x0][0xbe0] ;  /* 0x0002f80000047ab9 */ /* 0x000fe40000000a00 */
[--C-:B------:R-:W-:Y:S01]  /*ad80*/  SHF.R.S32.HI R4, RZ, 0x1f, R5.reuse ;  /* 0x0000001fff047819 */ /* 0x100fe20000011405 */
[----:B------:R-:W-:Y:S02]  /*ad90*/  IMAD.MOV R6, RZ, RZ, -R5 ;  /* 0x000000ffff067224 */ /* 0x000fe400078e0a05 */
[----:B------:R-:W-:Y:S02]  /*ada0*/  IMAD.IADD R3, R3, 0x1, R7 ;  /* 0x0000000103037824 */ /* 0x000fe400078e0207 */
[----:B------:R-:W-:Y:S02]  /*adb0*/  IMAD R7, R15, R6, R13 ;  /* 0x000000060f077224 */ /* 0x000fe400078e020d */
[----:B------:R-:W-:-:S02]  /*adc0*/  IMAD R4, R4, UR4, RZ ;  /* 0x0000000404047c24 */ /* 0x000fc4000f8e02ff */
[----:B------:R-:W-:-:S04]  /*add0*/  IMAD.WIDE.U32 R2, R5, UR4, R2 ;  /* 0x0000000405027c25 */ /* 0x000fc8000f8e0002 */
[----:B------:R-:W-:Y:S01]  /*ade0*/  IMAD R13, R5, UR5, R4 ;  /* 0x00000005050d7c24 */ /* 0x000fe2000f8e0204 */
[----:B------:R-:W-:Y:S01]  /*adf0*/  SHF.R.S32.HI R4, RZ, 0x1f, R7 ;  /* 0x0000001fff047819 */ /* 0x000fe20000011407 */
[----:B------:R-:W-:Y:S01]  /*ae00*/  ULDC.64 UR4, c[0x0][0xbd8] ;  /* 0x0002f60000047ab9 */ /* 0x000fe20000000a00 */
[----:B------:R-:W-:Y:S02]  /*ae10*/  IMAD R6, R208, 0x80, R17 ;  /* 0x00000080d0067824 */ /* 0x000fe400078e0211 */
[----:B------:R-:W-:Y:S02]  /*ae20*/  IMAD.IADD R3, R3, 0x1, R13 ;  /* 0x0000000103037824 */ /* 0x000fe400078e020d */
[----:B------:R-:W-:Y:S02]  /*ae30*/  IMAD R4, R4, UR4, RZ ;  /* 0x0000000404047c24 */ /* 0x000fe4000f8e02ff */
[----:B------:R-:W-:-:S04]  /*ae40*/  IMAD.WIDE.U32 R2, R7, UR4, R2 ;  /* 0x0000000407027c25 */ /* 0x000fc8000f8e0002 */
[----:B------:R-:W-:Y:S01]  /*ae50*/  IMAD R5, R7, UR5, R4 ;  /* 0x0000000507057c24 */ /* 0x000fe2000f8e0204 */
[----:B------:R-:W-:Y:S01]  /*ae60*/  ULDC.64 UR4, c[0x0][0xb80] ;  /* 0x0002e00000047ab9 */ /* 0x000fe20000000a00 */
[----:B------:R-:W-:Y:S02]  /*ae70*/  IMAD R15, R0, R15, RZ ;  /* 0x0000000f000f7224 */ /* 0x000fe400078e02ff */
[----:B------:R-:W-:Y:S02]  /*ae80*/  VIADD R4, R6, 0x40 ;  /* 0x0000004006047836 */ /* 0x000fe40000000000 */
[----:B------:R-:W-:Y:S01]  /*ae90*/  IMAD.IADD R3, R3, 0x1, R5 ;  /* 0x0000000103037824 */ /* 0x000fe200078e0205 */
[----:B------:R-:W-:Y:S01]  /*aea0*/  LEA R5, P2, R2, UR4, 0x1 ;  /* 0x0000000402057c11 */ /* 0x000fe2000f8408ff */
        /* <DEDUP_REMOVED lines=8> */
[----:B------:R0:W2:Y:S01]  /*af30*/  SHFL.IDX PT, R2, R5, RZ, 0x181f ;  /* 0x00181fff05027589 */ /* 0x0000a200000e0000 */
[----:B------:R-:W-:Y:S01]  /*af40*/  VIADD R13, R7, 0x40 ;  /* 0x00000040070d7836 */ /* 0x000fe20000000000 */
[----:B------:R-:W-:Y:S02]  /*af50*/  SHF.R.S32.HI R8, RZ, 0x1f, R7 ;  /* 0x0000001fff087819 */ /* 0x000fe40000011407 */
[----:B------:R0:W3:Y:S01]  /*af60*/  SHFL.IDX PT, R0, R4, RZ, 0x181f ;  /* 0x00181fff04007589 */ /* 0x0000e200000e0000 */
        /* <DEDUP_REMOVED lines=9> */
[----:B--2---:R-:W-:-:S04]  /*b000*/  @!P5 LEA R20, P6, R7, R2, 0x1 ;  /* 0x000000020714d211 */ /* 0x004fc800078c08ff */
[----:B---3--:R-:W-:Y:S02]  /*b010*/  @!P5 LEA.HI.X R21, R7, R0, R8, 0x1, P6 ;  /* 0x000000000715d211 */ /* 0x008fe400030f0c08 */
        /* <DEDUP_REMOVED lines=10> */
.L_x_9959:
[----:B------:R-:W-:Y:S05]  /*b0c0*/  BSYNC B1 ;  /* 0x0000000000017941 */ /* 0x000fea0003800000 */
.L_x_9958:
[----:B---3--:R3:W0:Y:S01]  /*b0d0*/  SHFL.IDX PT, R0, R4, 0x1, 0x181f ;  /* 0x00381f0004007f89 */ /* 0x00862200000e0000 */
[----:B------:R-:W-:Y:S03]  /*b0e0*/  BSSY B1, `(.L_x_9960) ;  /* 0x0000014000017945 */ /* 0x000fe60003800000 */
[----:B--2-4-:R3:W2:Y:S01]  /*b0f0*/  SHFL.IDX PT, R2, R5, 0x1, 0x181f ;  /* 0x00381f0005027f89 */ /* 0x0146a200000e0000 */
[----:B------:R-:W-:Y:S05]  /*b100*/  @P1 BRA `(.L_x_9961) ;  /* 0x0000000000441947 */ /* 0x000fea0003800000 */
[----:B------:R-:W-:Y:S02]  /*b110*/  ULDC UR4, c[0x0][0xbc8] ;  /* 0x0002f20000047ab9 */ /* 0x000fe40000000800 */
[----:B------:R-:W-:Y:S02]  /*b120*/  ISETP.GE.AND P4, PT, R7, UR4, PT ;  /* 0x0000000407007c0c */ /* 0x000fe4000bf86270 */
[----:B------:R-:W-:Y:S02]  /*b130*/  ISETP.GE.AND P3, PT, R13, UR4, PT ;  /* 0x000000040d007c0c */ /* 0x000fe4000bf66270 */
[----:B------:R-:W-:Y:S02]  /*b140*/  ISETP.GE.AND P2, PT, R17, UR4, PT ;  /* 0x0000000411007c0c */ /* 0x000fe4000bf46270 */
[----:B------:R-:W-:-:S07]  /*b150*/  ISETP.GE.AND P1, PT, R19, UR4, PT ;  /* 0x0000000413007c0c */ /* 0x000fce000bf26270 */
[-C--:B--2---:R-:W-:Y:S02]  /*b160*/  @!P4 LEA R20, P6, R7, R2.reuse, 0x1 ;  /* 0x000000020714c211 */ /* 0x084fe400078c08ff */
[----:B------:R-:W-:Y:S02]  /*b170*/  @!P3 LEA R24, P5, R13, R2, 0x1 ;  /* 0x000000020d18b211 */ /* 0x000fe400078a08ff */
[----:B0-----:R-:W-:Y:S02]  /*b180*/  @!P4 LEA.HI.X R21, R7, R0, R8, 0x1, P6 ;  /* 0x000000000715c211 */ /* 0x001fe400030f0c08 */
        /* <DEDUP_REMOVED lines=9> */
.L_x_9961:
[----:B------:R-:W-:Y:S05]  /*b220*/  BSYNC B1 ;  /* 0x0000000000017941 */ /* 0x000fea0003800000 */
.L_x_9960:
[----:B0-----:R0:W0:Y:S01]  /*b230*/  SHFL.IDX PT, R0, R4, 0x2, 0x181f ;  /* 0x00581f0004007f89 */ /* 0x00102200000e0000 */
[----:B------:R-:W-:Y:S03]  /*b240*/  BSSY B1, `(.L_x_9962) ;  /* 0x0000014000017945 */ /* 0x000fe60003800000 */
[----:B--2-4-:R2:W4:Y:S01]  /*b250*/  SHFL.IDX PT, R2, R5, 0x2, 0x181f ;  /* 0x00581f0005027f89 */ /* 0x01452200000e0000 */
        /* <DEDUP_REMOVED lines=18> */
.L_x_9963:
[----:B------:R-:W-:Y:S05]  /*b380*/  BSYNC B1 ;  /* 0x0000000000017941 */ /* 0x000fea0003800000 */
.L_x_9962:
[----:B0-----:R-:W-:Y:S01]  /*b390*/  VIADD R0, R6, 0x60 ;  /* 0x0000006006007836 */ /* 0x001fe20000000000 */
[----:B---3--:R-:W0:Y:S04]  /*b3a0*/  SHFL.IDX PT, R4, R4, 0x3, 0x181f ;  /* 0x00781f0004047f89 */ /* 0x008e2800000e0000 */
[----:B------:R-:W-:Y:S01]  /*b3b0*/  ISETP.GE.AND P0, PT, R0, R15, PT ;  /* 0x0000000f0000720c */ /* 0x000fe20003f06270 */
[----:B----4-:R3:W4:-:S12]  /*b3c0*/  SHFL.IDX PT, R2, R5, 0x3, 0x181f ;  /* 0x00781f0005027f89 */ /* 0x01071800000e0000 */
[----:B---3--:R-:W-:Y:S05]  /*b3d0*/  @P0 BRA `(.L_x_9952) ;  /* 0x0000000000440947 */ /* 0x008fea0003800000 */
[----:B------:R-:W-:Y:S02]  /*b3e0*/  ULDC UR4, c[0x0][0xbc8] ;  /* 0x0002f20000047ab9 */ /* 0x000fe40000000800 */
[----:B------:R-:W-:Y:S02]  /*b3f0*/  ISETP.GE.AND P3, PT, R7, UR4, PT ;  /* 0x0000000407007c0c */ /* 0x000fe4000bf66270 */
[----:B------:R-:W-:Y:S02]  /*b400*/  ISETP.GE.AND P2, PT, R13, UR4, PT ;  /* 0x000000040d007c0c */ /* 0x000fe4000bf46270 */
[----:B------:R-:W-:Y:S02]  /*b410*/  ISETP.GE.AND P1, PT, R17, UR4, PT ;  /* 0x0000000411007c0c */ /* 0x000fe4000bf26270 */
[----:B------:R-:W-:-:S07]  /*b420*/  ISETP.GE.AND P0, PT, R19, UR4, PT ;  /* 0x0000000413007c0c */ /* 0x000fce000bf06270 */
[----:B----4-:R-:W-:-:S04]  /*b430*/  @!P3 LEA R6, P4, R7, R2, 0x1 ;  /* 0x000000020706b211 */ /* 0x010fc800078808ff */
[----:B0-----:R-:W-:Y:S02]  /*b440*/  @!P3 LEA.HI.X R7, R7, R4, R8, 0x1, P4 ;  /* 0x000000040707b211 */ /* 0x001fe400020f0c08 */
        /* <DEDUP_REMOVED lines=10> */
.L_x_9952:
[----:B------:R-:W-:Y:S05]  /*b4f0*/  BSYNC B0 ;  /* 0x0000000000007941 */ /* 0x000fea0003800000 */
.L_x_9942:
[----:B------:R-:W-:Y:S02]  /*b500*/  ULDC UR4, c[0x0][0xd3c] ;  /* 0x00034f0000047ab9 */ /* 0x000fe40000000800 */
[----:B---3--:R-:W-:-:S13]  /*b510*/  ISETP.GE.AND P0, PT, R11, UR4, PT ;  /* 0x000000040b007c0c */ /* 0x008fda000bf06270 */
[----:B------:R-:W-:Y:S05]  /*b520*/  @!P0 BRA `(.L_x_9964) ;  /* 0xffffff5c00108947 */ /* 0x000fea000383ffff */
[----:B------:R-:W-:Y:S05]  /*b530*/  EXIT ;  /* 0x000000000000794d */ /* 0x000fea0003800000 */
.L_x_9916:
[----:B------:R-:W-:-:S08]  /*b540*/  NOP ;  /* 0x0000000000007918 */ /* 0x000fd00000000000 */
[----:B--2---:R-:W0:-:S00]  /*b550*/  USETMAXREG.DEALLOC.CTAPOOL 0x18 ;  /* 0x00000018000079c8 */ /* 0x004e0000080e0500 */
        /* <DEDUP_REMOVED lines=18> */
.L_x_9965:
        /* <DEDUP_REMOVED lines=44> */
.L_x_9969:
        /* <DEDUP_REMOVED lines=38> */
.L_x_9967:
        /* <DEDUP_REMOVED lines=20> */
.L_x_9970:
        /* <DEDUP_REMOVED lines=54> */
.L_x_9968:
[----:B------:R-:W-:Y:S01]  /*c040*/  IMAD.U32 R2, RZ, RZ, UR6 ;  /* 0x00000006ff027e24 */ /* 0x000fe2000f8e00ff */
[----:B------:R0:W-:Y:S04]  /*c050*/  STL [R1+0x4], RZ ;  /* 0x000004ff01007387 */ /* 0x0001e80000100800 */
[----:B------:R0:W-:Y:S04]  /*c060*/  STL [R1+0x8], RZ ;  /* 0x000008ff01007387 */ /* 0x0001e80000100800 */
[----:B------:R0:W-:Y:S02]  /*c070*/  STL [R1], R2 ;  /* 0x0000000201007387 */ /* 0x0001e40000100800 */
.L_x_9971:
        /* <DEDUP_REMOVED lines=10> */
.L_x_9966:
        /* <DEDUP_REMOVED lines=29> */
[----:B------:R0:W-:Y:S04]  /*c2f0*/  STL [R1+0x10], R3 ;  /* 0x0000100301007387 */ /* 0x0001e80000100800 */
[----:B------:R-:W-:Y:S04]  /*c300*/  STL [R1+0x70], RZ ;  /* 0x000070ff01007387 */ /* 0x000fe80000100800 */
[----:B------:R1:W-:Y:S01]  /*c310*/  STL [R1+0x18], R2 ;  /* 0x0000180201007387 */ /* 0x0003e20000100800 */
[C---:B0-----:R-:W-:Y:S02]  /*c320*/  LOP3.LUT R3, R0.reuse, 0x40, RZ, 0xfc, !PT ;  /* 0x0000004000037812 */ /* 0x041fe400078efcff */
[----:B-1----:R-:W-:-:S02]  /*c330*/  LOP3.LUT R2, R0, 0x80, RZ, 0xfc, !PT ;  /* 0x0000008000027812 */ /* 0x002fc400078efcff */
[----:B------:R-:W-:-:S07]  /*c340*/  LOP3.LUT R0, R0, 0xc0, RZ, 0xfc, !PT ;  /* 0x000000c000007812 */ /* 0x000fce00078efcff */
.L_x_10080:
[----:B--2---:R-:W2:Y:S01]  /*c350*/  LDL R0, [R1+0xc] ;  /* 0x00000c0001007983 */ /* 0x004ea20000100800 */
[----:B-1----:R-:W2:Y:S01]  /*c360*/  LDC.64 R2, c[0x0][0xd88] ;  /* 0x00036200ff027b82 */ /* 0x002ea20000000a00 */
[----:B------:R-:W-:Y:S05]  /*c370*/  YIELD ;  /* 0x0000000000007946 */ /* 0x000fea0003800000 */
[----:B------:R-:W-:Y:S01]  /*c380*/  ULDC.64 UR4, c[0x0][0xb20] ;  /* 0x0002c80000047ab9 */ /* 0x000fe20000000a00 */
[----:B---3--:R-:W-:Y:S01]  /*c390*/  IMAD.MOV.U32 R6, RZ, RZ, RZ ;  /* 0x000000ffff067224 */ /* 0x008fe200078e00ff */
        /* <DEDUP_REMOVED lines=13> */
[----:B0-----:R-:W-:Y:S01]  /*c470*/  SHF.L.U64.HI R9, R10, 0x2, R4 ;  /* 0x000000020a097819 */ /* 0x001fe20000010204 */
        /* <DEDUP_REMOVED lines=37> */
.L_x_9973:
        /* <DEDUP_REMOVED lines=18> */
.L_x_9974:
[----:B------:R-:W-:Y:S05]  /*c7f0*/  @!P0 BRA `(.L_x_9975) ;  /* 0x00000000000c8947 */ /* 0x000fea0003800000 */
[----:B------:R-:W2:Y:S04]  /*c800*/  LDG.E R6, desc[UR38][R4.64] ;  /* 0x0000002604067981 */ /* 0x000ea8000c1e1900 */
[----:B------:R-:W2:Y:S02]  /*c810*/  LDG.E R4, desc[UR38][R4.64+0x4] ;  /* 0x0000042604047981 */ /* 0x000ea4000c1e1900 */
[----:B--2---:R-:W-:-:S07]  /*c820*/  IMAD.IADD R6, R4, 0x1, -R6 ;  /* 0x0000000104067824 */ /* 0x004fce00078e0a06 */
.L_x_9975:
        /* <DEDUP_REMOVED lines=45> */
.L_x_9977:
[----:B------:R-:W-:Y:S05]  /*cb00*/  BSYNC B0 ;  /* 0x0000000000007941 */ /* 0x000fea0003800000 */
.L_x_9976:
        /* <DEDUP_REMOVED lines=26> */
.L_x_9979:
        /* <DEDUP_REMOVED lines=20> */
.L_x_9982:
[----:B------:R-:W-:Y:S05]  /*cdf0*/  BSYNC B6 ;  /* 0x0000000000067941 */ /* 0x000fea0003800000 */
.L_x_9981:
        /* <DEDUP_REMOVED lines=20> */
.L_x_9985:
        /* <DEDUP_REMOVED lines=16> */
.L_x_9984:
[----:B------:R-:W-:Y:S05]  /*d040*/  BSYNC B6 ;  /* 0x0000000000067941 */ /* 0x000fea0003800000 */
.L_x_9983:
        /* <DEDUP_REMOVED lines=24> */
.L_x_10097:
        /* <DEDUP_REMOVED lines=11> */
.L_x_10100:
        /* <DEDUP_REMOVED lines=24> */
.L_x_9989:
[----:B--2---:R-:W2:Y:S01]  /*d400*/  LDL R2, [R1+0x18] ;  /* 0x0000180001027983 */ /* 0x004ea20000100800 */
[----:B---3--:R-:W-:Y:S01]  /*d410*/  IMAD R0, R19, 0x8, R18 ;  /* 0x0000000813007824 */ /* 0x008fe200078e0212 */
[----:B--2---:R-:W-:-:S04]  /*d420*/  SHF.L.U32 R2, R2, 0x1f, RZ ;  /* 0x0000001f02027819 */ /* 0x004fc800000006ff */
[----:B------:R-:W2:Y:S02]  /*d430*/  SYNCS.PHASECHK.TRANS64.TRYWAIT P0, [R0+URZ+0x32440], R2 ;  /* 0x03244002000075a7 */ /* 0x000ea4000800017f */
[----:B--2---:R-:W-:Y:S05]  /*d440*/  @!P0 BRA `(.L_x_9990) ;  /* 0x0000005400988947 */ /* 0x004fea0003800000 */
.L_x_10101:
        /* <DEDUP_REMOVED lines=11> */
.L_x_9991:
[----:B------:R-:W3:Y:S04]  /*d500*/  LDL R4, [R1+0x30] ;  /* 0x0000300001047983 */ /* 0x000ee80000100800 */
[----:B------:R-:W4:Y:S04]  /*d510*/  LDL R3, [R1+0x20] ;  /* 0x0000200001037983 */ /* 0x000f280000100800 */
[----:B--2---:R-:W2:Y:S01]  /*d520*/  LDL.LU R2, [R1+0x14] ;  /* 0x0000140001027983 */ /* 0x004ea20000300800 */
        /* <DEDUP_REMOVED lines=16> */
[----:B------:R-:W-:Y:S01]  /*d630*/  UIMAD UR11, UR11, 0x60, UR4 ;  /* 0x000000600b0b78a4 */ /* 0x000fe2000f8e0204 */
[----:B------:R2:W-:Y:S02]  /*d640*/  STL [R1+0x14], R2 ;  /* 0x0000140201007387 */ /* 0x0005e40000100800 */
[----:B------:R-:W-:-:S06]  /*d650*/  UMOV UR4, 0x0 ;  /* 0x0000000000047882 */ /* 0x000fcc0000000000 */
[----:B------:R2:W-:Y:S01]  /*d660*/  UTMALDG.4D [UR8], [UR6], desc[UR4] ;  /* 0x00000408060075b4 */ /* 0x0005e20008019000 */
[----:B------:R-:W-:Y:S02]  /*d670*/  NOP ;  /* 0x0000000000007918 */ /* 0x000fe40000000000 */
.L_x_9987:
[----:B---3--:R-:W3:Y:S04]  /*d680*/  LDL.LU R4, [R1+0x28] ;  /* 0x0000280001047983 */ /* 0x008ee80000300800 */
[----:B------:R-:W4:Y:S04]  /*d690*/  LDL.LU R3, [R1+0x44] ;  /* 0x0000440001037983 */ /* 0x000f280000300800 */
[----:B--2---:R-:W2:Y:S01]  /*d6a0*/  LDL R2, [R1+0x2c] ;  /* 0x00002c0001027983 */ /* 0x004ea20000100800 */
        /* <DEDUP_REMOVED lines=11> */
[----:B--2---:R-:W-:-:S05]  /*d760*/  SHF.R.S32.HI R0, RZ, 0x1f, R2 ;  /* 0x0000001fff007819 */ /* 0x004fca0000011402 */
[----:B------:R3:W-:Y:S04]  /*d770*/  STL [R1+0x48], R0 ;  /* 0x0000480001007387 */ /* 0x0007e80000100800 */
[----:B------:R3:W-:Y:S01]  /*d780*/  STL [R1+0x58], R3 ;  /* 0x0000580301007387 */ /* 0x0007e20000100800 */
[----:B------:R-:W-:Y:S05]  /*d790*/  @!P1 BRA `(.L_x_9993) ;  /* 0x0000000000409947 */ /* 0x000fea0003800000 */
[----:B------:R-:W-:Y:S01]  /*d7a0*/  MOV R2, 0x0 ;  /* 0x0000000000027802 */ /* 0x000fe20000000f00 */
[----:B------:R-:W-:Y:S01]  /*d7b0*/  ULDC.64 UR6, c[0x4][0x118] ;  /* 0x0100460000067ab9 */ /* 0x000fe20000000a00 */
[----:B------:R-:W-:Y:S01]  /*d7c0*/  ULDC.64 UR8, c[0x4][0x120] ;  /* 0x0100480000087ab9 */ /* 0x000fe20000000a00 */
[----:B------:R-:W-:Y:S01]  /*d7d0*/  ULDC.64 UR4, c[0x4][0x20] ;  /* 0x0100080000047ab9 */ /* 0x000fe20000000a00 */
[----:B---3--:R-:W-:Y:S02]  /*d7e0*/  IMAD.U32 R4, RZ, RZ, UR6 ;  /* 0x00000006ff047e24 */ /* 0x008fe4000f8e00ff */
        /* <DEDUP_REMOVED lines=11> */
.L_x_9993:
[----:B------:R-:W-:Y:S05]  /*d8a0*/  BSYNC B6 ;  /* 0x0000000000067941 */ /* 0x000fea0003800000 */
.L_x_9992:
[----:B------:R-:W2:Y:S01]  /*d8b0*/  LDL.LU R5, [R1+0x4] ;  /* 0x0000040001057983 */ /* 0x000ea20000300800 */
[----:B------:R-:W4:Y:S01]  /*d8c0*/  LDC R8, c[0x0][0x448] ;  /* 0x00011200ff087b82 */ /* 0x000f220000000800 */
[----:B------:R-:W-:Y:S01]  /*d8d0*/  ULDC.64 UR4, c[0x0][0x298] ;  /* 0x0000a60000047ab9 */ /* 0x000fe20000000a00 */
[----:B------:R-:W-:Y:S01]  /*d8e0*/  ULDC.64 UR6, c[0x0][0x280] ;  /* 0x0000a00000067ab9 */ /* 0x000fe20000000a00 */
[----:B---3--:R-:W3:Y:S04]  /*d8f0*/  LDL R4, [R1+0x48] ;  /* 0x0000480001047983 */ /* 0x008ee80000100800 */
[----:B-1----:R-:W3:Y:S04]  /*d900*/  LDL R10, [R1+0x2c] ;  /* 0x00002c00010a7983 */ /* 0x002ee80000100800 */
[----:B------:R-:W3:Y:S01]  /*d910*/  LDL R9, [R1+0x58] ;  /* 0x0000580001097983 */ /* 0x000ee20000100800 */
[----:B------:R-:W1:Y:S01]  /*d920*/  S2R R2, SR_TID.X ;  /* 0x0000000000027919 */ /* 0x000e620000002100 */
[----:B------:R-:W0:Y:S02]  /*d930*/  S2R R0, SR_TID.X ;  /* 0x0000000000007919 */ /* 0x000e240000002100 */
[----:B------:R-:W3:Y:S01]  /*d940*/  LDL R7, [R1+0x34] ;  /* 0x0000340001077983 */ /* 0x000ee20000100800 */
[----:B----4-:R-:W-:-:S13]  /*d950*/  ISETP.NE.AND P0, PT, R8, 0x1, PT ;  /* 0x000000010800780c */ /* 0x010fda0003f05270 */
[----:B------:R-:W4:Y:S01]  /*d960*/  @P0 LDC R3, c[0x0][0x450] ;  /* 0x00011400ff030b82 */ /* 0x000f220000000800 */
[----:B-1----:R-:W-:-:S04]  /*d970*/  LOP3.LUT R2, R2, 0x7f, RZ, 0xc0, !PT ;  /* 0x0000007f02027812 */ /* 0x002fc800078ec0ff */
[----:B------:R-:W-:Y:S01]  /*d980*/  SHF.R.U32.HI R2, RZ, 0x3, R2 ;  /* 0x00000003ff027819 */ /* 0x000fe20000011602 */
[----:B0-----:R-:W-:-:S05]  /*d990*/  IMAD.SHL.U32 R0, R0, 0x10, RZ ;  /* 0x0000001000007824 */ /* 0x001fca00078e00ff */
[----:B------:R-:W-:Y:S02]  /*d9a0*/  LOP3.LUT R0, R2, 0x70, R0, 0xf8, !PT ;  /* 0x0000007002007812 */ /* 0x000fe400078ef800 */
[----:B------:R-:W0:Y:S01]  /*d9b0*/  @P0 LDC R2, c[0x0][0x44c] ;  /* 0x00011300ff020b82 */ /* 0x000e220000000800 */
[----:B--2---:R-:W-:-:S05]  /*d9c0*/  IMAD.SHL.U32 R6, R5, 0x80, RZ ;  /* 0x0000008005067824 */ /* 0x004fca00078e00ff */
[----:B------:R-:W-:-:S05]  /*d9d0*/  LOP3.LUT R5, R0, R6, RZ, 0xfc, !PT ;  /* 0x0000000600057212 */ /* 0x000fca00078efcff */
[----:B0-----:R-:W-:-:S04]  /*d9e0*/  @P0 IMAD.HI.U32 R2, R5, R2, RZ ;  /* 0x0000000205020227 */ /* 0x001fc800078e00ff */
[----:B------:R-:W-:Y:S01]  /*d9f0*/  IMAD.MOV.U32 R0, RZ, RZ, R5 ;  /* 0x000000ffff007224 */ /* 0x000fe200078e0005 */
[----:B----4-:R-:W-:Y:S01]  /*da00*/  @P0 SHF.R.U32.HI R0, RZ, R3, R2 ;  /* 0x00000003ff000219 */ /* 0x010fe20000011602 */
[----:B---3--:R-:W-:-:S04]  /*da10*/  IMAD R2, R4, UR4, RZ ;  /* 0x0000000404027c24 */ /* 0x008fc8000f8e02ff */
        /* <DEDUP_REMOVED lines=26> */
[----:B0-----:R-:W-:Y:S01]  /*dbc0*/  IMAD.WIDE.U32 R4, R0, UR4, R2 ;  /* 0x0000000400047c25 */ /* 0x001fe2000f8e0002 */
        /* <DEDUP_REMOVED lines=9> */
[----:B------:R-:W0:Y:S02]  /*dc60*/  S2R R4, SR_TID.X ;  /* 0x0000000000047919 */ /* 0x000e240000002100 */
[----:B0-----:R-:W-:Y:S02]  /*dc70*/  LOP3.LUT R5, R4, 0x7f, RZ, 0xc0, !PT ;  /* 0x0000007f04057812 */ /* 0x001fe400078ec0ff */
[----:B------:R-:W2:Y:S02]  /*dc80*/  LDL R4, [R1+0x38] ;  /* 0x0000380001047983 */ /* 0x000ea40000100800 */
[----:B------:R-:W-:Y:S02]  /*dc90*/  SHF.R.U32.HI R7, RZ, 0x3, R5 ;  /* 0x00000003ff077819 */ /* 0x000fe40000011605 */
[----:B------:R-:W0:Y:S03]  /*dca0*/  SHFL.IDX PT, R5, R3, RZ, 0x181f ;  /* 0x00181fff03057589 */ /* 0x000e2600000e0000 */
[----:B------:R-:W-:-:S02]  /*dcb0*/  IMAD.IADD R11, R7, 0x1, R6 ;  /* 0x00000001070b7824 */ /* 0x000fc400078e0206 */
[----:B------:R-:W-:Y:S04]  /*dcc0*/  SHFL.IDX PT, R6, R3, 0x1, 0x181f ;  /* 0x00381f0003067f89 */ /* 0x000fe800000e0000 */
[----:B------:R-:W-:Y:S04]  /*dcd0*/  SHFL.IDX PT, R7, R0, 0x1, 0x181f ;  /* 0x00381f0000077f89 */ /* 0x000fe800000e0000 */
[----:B------:R-:W-:Y:S01]  /*dce0*/  STL [R1+0x4], R11 ;  /* 0x0000040b01007387 */ /* 0x000fe20000100800 */
[----:B--2---:R-:W-:-:S03]  /*dcf0*/  IMAD R2, R4, R8, RZ ;  /* 0x0000000804027224 */ /* 0x004fc600078e02ff */
[----:B------:R-:W1:Y:S01]  /*dd00*/  SHFL.IDX PT, R4, R0, RZ, 0x181f ;  /* 0x00181fff00047589 */ /* 0x000e6200000e0000 */
[C---:B------:R-:W-:Y:S01]  /*dd10*/  VIADD R8, R11.reuse, 0x10 ;  /* 0x000000100b087836 */ /* 0x040fe20000000000 */
[----:B------:R-:W-:-:S04]  /*dd20*/  ISETP.GE.AND P1, PT, R11, R2, PT ;  /* 0x000000020b00720c */ /* 0x000fc80003f26270 */
[----:B------:R-:W-:Y:S01]  /*dd30*/  ISETP.GE.AND P2, PT, R8, R2, PT ;  /* 0x000000020800720c */ /* 0x000fe20003f46270 */
[----:B------:R2:W-:Y:S08]  /*dd40*/  STL [R1+0x44], R8 ;  /* 0x0000440801007387 */ /* 0x0005f00000100800 */
[----:B0-----:R-:W-:Y:S01]  /*dd50*/  @!P1 LEA R5, P3, R10, R5, 0x1 ;  /* 0x000000050a059211 */ /* 0x001fe200078608ff */
[----:B--2---:R-:W-:-:S05]  /*dd60*/  VIADD R8, R11, 0x20 ;  /* 0x000000200b087836 */ /* 0x004fca0000000000 */
[----:B------:R-:W-:Y:S01]  /*dd70*/  STL [R1+0x50], R8 ;  /* 0x0000500801007387 */ /* 0x000fe20000100800 */
[----:B-1----:R-:W-:-:S05]  /*dd80*/  @!P1 IMAD.X R4, RZ, RZ, R4, P3 ;  /* 0x000000ffff049224 */ /* 0x002fca00018e0604 */
[----:B------:R-:W-:-:S04]  /*dd90*/  @!P1 LOP3.LUT R5, R5, R4, RZ, 0x3c, !PT ;  /* 0x0000000405059212 */ /* 0x000fc800078e3cff */
[----:B------:R-:W-:-:S04]  /*dda0*/  @!P1 LOP3.LUT R4, R5, R4, RZ, 0x3c, !PT ;  /* 0x0000000405049212 */ /* 0x000fc800078e3cff */
[----:B------:R-:W-:-:S05]  /*ddb0*/  @!P1 LOP3.LUT R5, R5, R4, RZ, 0x3c, !PT ;  /* 0x0000000405059212 */ /* 0x000fca00078e3cff */
[----:B-----5:R0:W-:Y:S02]  /*ddc0*/  @!P1 LDGSTS.E.BYPASS.LTC128B.128 [R9+0x18400], desc[UR38][R4.64], !P0 ;  /* 0x1840000004099fae */ /* 0x0201e4000c101d66 */
[----:B0-----:R-:W-:Y:S02]  /*ddd0*/  @!P2 LEA R5, P1, R10, R6, 0x1 ;  /* 0x000000060a05a211 */ /* 0x001fe400078208ff */
[----:B------:R-:W-:Y:S03]  /*dde0*/  SHFL.IDX PT, R6, R0, 0x2, 0x181f ;  /* 0x00581f0000067f89 */ /* 0x000fe600000e0000 */
[----:B------:R-:W-:Y:S01]  /*ddf0*/  @!P2 IMAD.X R4, RZ, RZ, R7, P1 ;  /* 0x000000ffff04a224 */ /* 0x000fe200008e0607 */
[----:B------:R-:W-:Y:S01]  /*de00*/  ISETP.GE.AND P1, PT, R8, R2, PT ;  /* 0x000000020800720c */ /* 0x000fe20003f26270 */
[----:B------:R-:W-:-:S03]  /*de10*/  VIADD R7, R11, 0x30 ;  /* 0x000000300b077836 */ /* 0x000fc60000000000 */
[-C--:B------:R-:W-:Y:S02]  /*de20*/  @!P2 LOP3.LUT R5, R5, R4.reuse, RZ, 0x3c, !PT ;  /* 0x000000040505a212 */ /* 0x080fe400078e3cff */
[----:B------:R-:W-:Y:S02]  /*de30*/  STL [R1+0x54], R7 ;  /* 0x0000540701007387 */ /* 0x000fe40000100800 */
[----:B------:R-:W-:-:S04]  /*de40*/  @!P2 LOP3.LUT R4, R5, R4, RZ, 0x3c, !PT ;  /* 0x000000040504a212 */ /* 0x000fc800078e3cff */
[----:B------:R-:W-:-:S05]  /*de50*/  @!P2 LOP3.LUT R5, R5, R4, RZ, 0x3c, !PT ;  /* 0x000000040505a212 */ /* 0x000fca00078e3cff */
[----:B------:R0:W-:Y:S04]  /*de60*/  @!P2 LDGSTS.E.BYPASS.LTC128B.128 [R9+0x18c00], desc[UR38][R4.64], !P0 ;  /* 0x18c000000409afae */ /* 0x0001e8000c101d66 */
[----:B0-----:R-:W0:Y:S02]  /*de70*/  SHFL.IDX PT, R4, R3, 0x2, 0x181f ;  /* 0x00581f0003047f89 */ /* 0x001e2400000e0000 */
[----:B0-----:R-:W-:-:S05]  /*de80*/  @!P1 LEA R5, P2, R10, R4, 0x1 ;  /* 0x000000040a059211 */ /* 0x001fca00078408ff */
[----:B------:R-:W-:Y:S02]  /*de90*/  @!P1 IMAD.X R4, RZ, RZ, R6, P2 ;  /* 0x000000ffff049224 */ /* 0x000fe400010e0606 */
[----:B------:R-:W-:Y:S03]  /*dea0*/  SHFL.IDX PT, R6, R0, 0x3, 0x181f ;  /* 0x00781f0000067f89 */ /* 0x000fe600000e0000 */
[----:B------:R-:W-:-:S04]  /*deb0*/  @!P1 LOP3.LUT R5, R5, R4, RZ, 0x3c, !PT ;  /* 0x0000000405059212 */ /* 0x000fc800078e3cff */
[----:B------:R-:W-:-:S04]  /*dec0*/  @!P1 LOP3.LUT R4, R5, R4, RZ, 0x3c, !PT ;  /* 0x0000000405049212 */ /* 0x000fc800078e3cff */
[----:B------:R-:W-:-:S05]  /*ded0*/  @!P1 LOP3.LUT R5, R5, R4, RZ, 0x3c, !PT ;  /* 0x0000000405059212 */ /* 0x000fca00078e3cff */
[----:B------:R0:W-:Y:S01]  /*dee0*/  @!P1 LDGSTS.E.BYPASS.LTC128B.128 [R9+0x19400], desc[UR38][R4.64], !P0 ;  /* 0x1940000004099fae */ /* 0x0001e2000c101d66 */
[----:B------:R-:W-:Y:S01]  /*def0*/  ISETP.GE.AND P1, PT, R7, R2, PT ;  /* 0x000000020700720c */ /* 0x000fe20003f26270 */
[----:B------:R-:W-:-:S05]  /*df00*/  VIADD R7, R11, 0x40 ;  /* 0x000000400b077836 */ /* 0x000fca0000000000 */
        /* <DEDUP_REMOVED lines=27> */
[-C--:B------:R-:W-:Y:S01]  /*e0c0*/  @!P1 LOP3.LUT R5, R5, R4.reuse, RZ, 0x3c, !PT ;  /* 0x0000000405059212 */ /* 0x080fe200078e3cff */
[----:B------:R-:W-:Y:S03]  /*e0d0*/  SHFL.IDX PT, R0, R0, 0x7, 0x181f ;  /* 0x00f81f0000007f89 */ /* 0x000fe600000e0000 */
        /* <DEDUP_REMOVED lines=11> */
[----:B-1----:R0:W-:Y:S02]  /*e190*/  @!P1 LDGSTS.E.BYPASS.LTC128B.128 [R9+0x1b400], desc[UR38][R4.64], !P0 ;  /* 0x1b40000004099fae */ /* 0x0021e4000c101d66 */
.L_x_10118:
[----:B01----:R-:W2:Y:S02]  /*e1a0*/  LDL R4, [R1+0x4] ;  /* 0x0000040001047983 */ /* 0x003ea40000100800 */
[----:B--2---:R-:W-:-:S05]  /*e1b0*/  VIADD R4, R4, 0x70 ;  /* 0x0000007004047836 */ /* 0x004fca0000000000 */
[----:B------:R-:W-:Y:S01]  /*e1c0*/  ISETP.GE.AND P1, PT, R4, R2, PT ;  /* 0x000000020400720c */ /* 0x000fe20003f26270 */
[----:B------:R0:W-:-:S12]  /*e1d0*/  STL [R1+0x6c], R4 ;  /* 0x00006c0401007387 */ /* 0x0001d80000100800 */
        /* <DEDUP_REMOVED lines=8> */
.L_x_9995:
        /* <DEDUP_REMOVED lines=11> */
[----:B------:R-:W-:Y:S01]  /*e310*/  VIADD R2, R18, 0x22400 ;  /* 0x0002240012027836 */ /* 0x000fe20000000000 */
[----:B------:R-:W-:Y:S04]  /*e320*/  BSSY B6, `(.L_x_9996) ;  /* 0x0000019000067945 */ /* 0x000fe80003800000 */
[----:B------:R-:W-:Y:S01]  /*e330*/  LOP3.LUT P0, RZ, R2, 0x3ff, RZ, 0xc0, !PT ;  /* 0x000003ff02ff7812 */ /* 0x000fe2000780c0ff */
[----:B--2---:R-:W-:-:S04]  /*e340*/  IMAD R0, R0, UR4, RZ ;  /* 0x0000000400007c24 */ /* 0x004fc8000f8e02ff */
[C---:B---3--:R-:W-:Y:S02]  /*e350*/  IMAD R0, R3.reuse, UR5, R0 ;  /* 0x0000000503007c24 */ /* 0x048fe4000f8e0200 */
[----:B------:R-:W-:-:S04]  /*e360*/  IMAD.WIDE.U32 R2, R3, UR4, RZ ;  /* 0x0000000403027c25 */ /* 0x000fc8000f8e00ff */
[----:B------:R-:W-:Y:S01]  /*e370*/  IMAD.IADD R0, R3, 0x1, R0 ;  /* 0x0000000103007824 */ /* 0x000fe200078e0200 */
[----:B------:R1:W-:Y:S04]  /*e380*/  STL.64 [R1+0x48], R2 ;  /* 0x0000480201007387 */ /* 0x0003e80000100a00 */
[----:B------:R1:W-:Y:S01]  /*e390*/  STL [R1+0x2c], R0 ;  /* 0x00002c0001007387 */ /* 0x0003e20000100800 */
[----:B------:R-:W-:Y:S05]  /*e3a0*/  @!P0 BRA `(.L_x_9997) ;  /* 0x0000000000408947 */ /* 0x000fea0003800000 */
[----:B-1----:R-:W-:Y:S01]  /*e3b0*/  MOV R2, 0x0 ;  /* 0x0000000000027802 */ /* 0x002fe20000000f00 */
        /* <DEDUP_REMOVED lines=15> */
.L_x_9997:
[----:B------:R-:W-:Y:S05]  /*e4b0*/  BSYNC B6 ;  /* 0x0000000000067941 */ /* 0x000fea0003800000 */
.L_x_9996:
[----:B------:R-:W2:Y:S01]  /*e4c0*/  LDL.LU R5, [R1+0x2c] ;  /* 0x00002c0001057983 */ /* 0x000ea20000300800 */
[----:B------:R-:W0:Y:S01]  /*e4d0*/  LDC R7, c[0x0][0x448] ;  /* 0x00011200ff077b82 */ /* 0x000e220000000800 */
[----:B------:R-:W-:Y:S01]  /*e4e0*/  ULDC.64 UR4, c[0x0][0x3d8] ;  /* 0x0000f60000047ab9 */ /* 0x000fe20000000a00 */
[----:B------:R-:W-:Y:S01]  /*e4f0*/  ULDC.64 UR6, c[0x0][0x390] ;  /* 0x0000e40000067ab9 */ /* 0x000fe20000000a00 */
[----:B-1----:R-:W2:Y:S04]  /*e500*/  LDL.LU.64 R2, [R1+0x48] ;  /* 0x0000480001027983 */ /* 0x002ea80000300a00 */
[----:B------:R-:W3:Y:S04]  /*e510*/  LDL.LU R0, [R1+0x58] ;  /* 0x0000580001007983 */ /* 0x000ee80000300800 */
[----:B------:R-:W4:Y:S04]  /*e520*/  LDL.LU R4, [R1+0x34] ;  /* 0x0000340001047983 */ /* 0x000f280000300800 */
[----:B------:R-:W5:Y:S01]  /*e530*/  LDL.LU R6, [R1+0x28] ;  /* 0x0000280001067983 */ /* 0x000f620000300800 */
[----:B------:R-:W1:Y:S01]  /*e540*/  S2R R9, SR_TID.X ;  /* 0x0000000000097919 */ /* 0x000e620000002100 */
[----:B0-----:R-:W-:Y:S01]  /*e550*/  ISETP.NE.AND P0, PT, R7, 0x1, PT ;  /* 0x000000010700780c */ /* 0x001fe20003f05270 */
[----:B-1----:R-:W-:-:S02]  /*e560*/  IMAD.SHL.U32 R8, R9, 0x8, RZ ;  /* 0x0000000809087824 */ /* 0x002fc400078e00ff */
[----:B------:R-:W-:-:S03]  /*e570*/  IMAD.SHL.U32 R9, R9, 0x8, RZ ;  /* 0x0000000809097824 */ /* 0x000fc600078e00ff */
[----:B------:R-:W-:Y:S02]  /*e580*/  LOP3.LUT R8, R8, 0x38, RZ, 0xc0, !PT ;  /* 0x0000003808087812 */ /* 0x000fe400078ec0ff */
[----:B------:R-:W-:-:S04]  /*e590*/  LOP3.LUT R9, R9, 0x38, RZ, 0xc0, !PT ;  /* 0x0000003809097812 */ /* 0x000fc800078ec0ff */
[C---:B------:R-:W-:Y:S02]  /*e5a0*/  LOP3.LUT R11, R9.reuse, 0x40, RZ, 0xfc, !PT ;  /* 0x00000040090b7812 */ /* 0x040fe400078efcff */
[C---:B------:R-:W-:Y:S02]  /*e5b0*/  LOP3.LUT R10, R9.reuse, 0x80, RZ, 0xfc, !PT ;  /* 0x00000080090a7812 */ /* 0x040fe400078efcff */
[----:B------:R-:W-:Y:S01]  /*e5c0*/  LOP3.LUT R9, R9, 0xc0, RZ, 0xfc, !PT ;  /* 0x000000c009097812 */ /* 0x000fe200078efcff */
[----:B--2---:R-:W-:Y:S02]  /*e5d0*/  IMAD.MOV.U32 R3, RZ, RZ, R5 ;  /* 0x000000ffff037224 */ /* 0x004fe400078e0005 */
        /* <DEDUP_REMOVED lines=16> */
[----:B------:R-:W-:Y:S02]  /*e6e0*/  IMAD R5, R5, UR4, RZ ;  /* 0x0000000405057c24 */ /* 0x000fe4000f8e02ff */
[----:B------:R-:W-:Y:S02]  /*e6f0*/  IMAD R0, R7, R0, R6 ;  /* 0x0000000007007224 */ /* 0x000fe400078e0206 */
[----:B------:R-:W-:Y:S01]  /*e700*/  IMAD R4, R4, UR5, R5 ;  /* 0x0000000504047c24 */ /* 0x000fe2000f8e0205 */
[----:B------:R-:W-:-:S03]  /*e710*/  ULDC.64 UR4, c[0x0][0x3c8] ;  /* 0x0000f20000047ab9 */ /* 0x000fc60000000a00 */
[----:B------:R-:W-:Y:S01]  /*e720*/  IMAD.IADD R3, R3, 0x1, R4 ;  /* 0x0000000103037824 */ /* 0x000fe200078e0204 */
[----:B------:R-:W-:-:S05]  /*e730*/  SHF.R.S32.HI R4, RZ, 0x1f, R0 ;  /* 0x0000001fff047819 */ /* 0x000fca0000011400 */
[----:B------:R-:W-:Y:S02]  /*e740*/  IMAD R6, R4, UR4, RZ ;  /* 0x0000000404067c24 */ /* 0x000fe4000f8e02ff */
[----:B------:R-:W-:Y:S01]  /*e750*/  IMAD.WIDE.U32 R4, R0, UR4, R2 ;  /* 0x0000000400047c25 */ /* 0x000fe2000f8e0002 */
[----:B------:R-:W-:Y:S02]  /*e760*/  ULDC UR4, c[0x0][0x3b8] ;  /* 0x0000ee0000047ab9 */ /* 0x000fe40000000800 */
[----:B------:R-:W-:Y:S01]  /*e770*/  ISETP.GE.AND P3, PT, R8, UR4, PT ;  /* 0x0000000408007c0c */ /* 0x000fe2000bf66270 */
[----:B------:R-:W-:Y:S01]  /*e780*/  IMAD R0, R0, UR5, R6 ;  /* 0x0000000500007c24 */ /* 0x000fe2000f8e0206 */
[----:B------:R-:W-:Y:S02]  /*e790*/  LEA R2, P4, R4, UR6, 0x1 ;  /* 0x0000000604027c11 */ /* 0x000fe4000f8808ff */
[----:B------:R-:W-:Y:S01]  /*e7a0*/  ISETP.GE.AND P2, PT, R11, UR4, PT ;  /* 0x000000040b007c0c */ /* 0x000fe2000bf46270 */
[----:B------:R-:W-:Y:S01]  /*e7b0*/  IMAD.IADD R0, R5, 0x1, R0 ;  /* 0x0000000105007824 */ /* 0x000fe200078e0200 */
[----:B------:R-:W-:-:S02]  /*e7c0*/  ISETP.GE.AND P1, PT, R10, UR4, PT ;  /* 0x000000040a007c0c */ /* 0x000fc4000bf26270 */
[----:B------:R-:W-:Y:S01]  /*e7d0*/  ISETP.GE.AND P0, PT, R9, UR4, PT ;  /* 0x0000000409007c0c */ /* 0x000fe2000bf06270 */
[----:B------:R-:W-:Y:S01]  /*e7e0*/  UMOV UR4, 0xffffffff ;  /* 0xffffffff00047882 */ /* 0x000fe20000000000 */
[----:B------:R-:W-:Y:S02]  /*e7f0*/  LEA.HI.X R0, R4, UR7, R0, 0x1, P4 ;  /* 0x0000000704007c11 */ /* 0x000fe4000a0f0c00 */
[----:B------:R-:W-:Y:S09]  /*e800*/  BRA.DIV UR4, `(.L_x_9998) ;  /* 0x0000004e048c7947 */ /* 0x000ff2000b800000 */
[----:B------:R-:W2:Y:S04]  /*e810*/  LDL.LU R10, [R1+0x38] ;  /* 0x00003800010a7983 */ /* 0x000ea80000300800 */
[----:B------:R-:W3:Y:S04]  /*e820*/  LDL.LU R5, [R1+0x4] ;  /* 0x0000040001057983 */ /* 0x000ee80000300800 */
[----:B------:R-:W4:Y:S04]  /*e830*/  LDL.LU R4, [R1+0x44] ;  /* 0x0000440001047983 */ /* 0x000f280000300800 */
[----:B------:R-:W5:Y:S04]  /*e840*/  LDL.LU R11, [R1+0x50] ;  /* 0x00005000010b7983 */ /* 0x000f680000300800 */
[----:B------:R-:W5:Y:S04]  /*e850*/  LDL R9, [R1+0x10] ;  /* 0x0000100001097983 */ /* 0x000f680000100800 */
[----:B------:R-:W-:Y:S01]  /*e860*/  SHFL.IDX PT, R6, R0, 0x1, 0x181f ;  /* 0x00381f0000067f89 */ /* 0x000fe200000e0000 */
[----:B--2---:R-:W-:-:S03]  /*e870*/  IMAD R3, R10, R7, RZ ;  /* 0x000000070a037224 */ /* 0x004fc600078e02ff */
[----:B------:R-:W2:Y:S02]  /*e880*/  LDL.LU R10, [R1+0x54] ;  /* 0x00005400010a7983 */ /* 0x000ea40000300800 */
[-C--:B---3--:R-:W-:Y:S02]  /*e890*/  ISETP.GE.AND P5, PT, R5, R3.reuse, PT ;  /* 0x000000030500720c */ /* 0x088fe40003fa6270 */
[----:B------:R-:W3:Y:S01]  /*e8a0*/  LDL.LU R12, [R1+0x60] ;  /* 0x00006000010c7983 */ /* 0x000ee20000300800 */
[----:B----4-:R-:W-:-:S03]  /*e8b0*/  ISETP.GE.AND P4, PT, R4, R3, PT ;  /* 0x000000030400720c */ /* 0x010fc60003f86270 */
[----:B------:R-:W0:Y:S04]  /*e8c0*/  SHFL.IDX PT, R5, R2, RZ, 0x181f ;  /* 0x00181fff02057589 */ /* 0x000e2800000e0000 */
[----:B------:R-:W1:Y:S03]  /*e8d0*/  SHFL.IDX PT, R4, R0, RZ, 0x181f ;  /* 0x00181fff00047589 */ /* 0x000e6600000e0000 */
[----:B0-----:R-:W-:-:S05]  /*e8e0*/  @!P5 LEA R5, P6, R8, R5, 0x1 ;  /* 0x000000050805d211 */ /* 0x001fca00078c08ff */
[----:B-1----:R-:W-:-:S05]  /*e8f0*/  @!P5 IMAD.X R4, RZ, RZ, R4, P6 ;  /* 0x000000ffff04d224 */ /* 0x002fca00030e0604 */
[----:B------:R-:W-:-:S04]  /*e900*/  @!P5 LOP3.LUT R5, R5, R4, RZ, 0x3c, !PT ;  /* 0x000000040505d212 */ /* 0x000fc800078e3cff */
[----:B------:R-:W-:-:S04]  /*e910*/  @!P5 LOP3.LUT R4, R5, R4, RZ, 0x3c, !PT ;  /* 0x000000040504d212 */ /* 0x000fc800078e3cff */
[----:B------:R-:W-:-:S05]  /*e920*/  @!P5 LOP3.LUT R5, R5, R4, RZ, 0x3c, !PT ;  /* 0x000000040505d212 */ /* 0x000fca00078e3cff */
[----:B-----5:R-:W-:Y:S04]  /*e930*/  @!P5 LDGSTS.E.BYPASS.LTC128B.128 [R9+0x22400], desc[UR38][R4.64], !P3 ;  /* 0x224000000409dfae */ /* 0x020fe8000d901d66 */
[----:B------:R-:W-:Y:S04]  /*e940*/  @!P5 LDGSTS.E.BYPASS.LTC128B.128 [R9+0x26400], desc[UR38][R4.64+0x80], !P2 ;  /* 0x264000800409dfae */ /* 0x000fe8000d101d66 */
[----:B------:R-:W-:Y:S04]  /*e950*/  @!P5 LDGSTS.E.BYPASS.LTC128B.128 [R9+0x2a400], desc[UR38][R4.64+0x100], !P1 ;  /* 0x2a4001000409dfae */ /* 0x000fe8000c901d66 */
[----:B------:R0:W-:Y:S04]  /*e960*/  @!P5 LDGSTS.E.BYPASS.LTC128B.128 [R9+0x2e400], desc[UR38][R4.64+0x180], !P0 ;  /* 0x2e4001800409dfae */ /* 0x0001e8000c101d66 */
[----:B0-----:R-:W0:Y:S02]  /*e970*/  SHFL.IDX PT, R4, R2, 0x1, 0x181f ;  /* 0x00381f0002047f89 */ /* 0x001e2400000e0000 */
[----:B0-----:R-:W-:-:S05]  /*e980*/  @!P4 LEA R4, P6, R8, R4, 0x1 ;  /* 0x000000040804c211 */ /* 0x001fca00078c08ff */
[----:B------:R-:W-:-:S05]  /*e990*/  @!P4 IMAD.X R5, RZ, RZ, R6, P6 ;  /* 0x000000ffff05c224 */ /* 0x000fca00030e0606 */
[----:B------:R-:W-:Y:S04]  /*e9a0*/  @!P4 LDGSTS.E.BYPASS.LTC128B.128 [R9+0x22c00], desc[UR38][R4.64], !P3 ;  /* 0x22c000000409cfae */ /* 0x000fe8000d901d66 */
[----:B------:R-:W-:Y:S04]  /*e9b0*/  @!P4 LDGSTS.E.BYPASS.LTC128B.128 [R9+0x26c00], desc[UR38][R4.64+0x80], !P2 ;  /* 0x26c000800409cfae */ /* 0x000fe8000d101d66 */
[----:B------:R-:W-:Y:S04]  /*e9c0*/  @!P4 LDGSTS.E.BYPASS.LTC128B.128 [R9+0x2ac00], desc[UR38][R4.64+0x100], !P1 ;  /* 0x2ac001000409cfae */ /* 0x000fe8000c901d66 */
[----:B------:R0:W-:Y:S01]  /*e9d0*/  @!P4 LDGSTS.E.BYPASS.LTC128B.128 [R9+0x2ec00], desc[UR38][R4.64+0x180], !P0 ;  /* 0x2ec001800409cfae */ /* 0x0001e2000c101d66 */
[----:B------:R-:W-:-:S03]  /*e9e0*/  ISETP.GE.AND P4, PT, R11, R3, PT ;  /* 0x000000030b00720c */ /* 0x000fc60003f86270 */
[----:B------:R-:W4:Y:S04]  /*e9f0*/  LDL.LU R11, [R1+0x64] ;  /* 0x00006400010b7983 */ /* 0x000f280000300800 */
[----:B0-----:R-:W0:Y:S04]  /*ea00*/  SHFL.IDX PT, R4, R2, 0x2, 0x181f ;  /* 0x00581f0002047f89 */ /* 0x001e2800000e0000 */
[----:B------:R-:W1:Y:S02]  /*ea10*/  SHFL.IDX PT, R6, R0, 0x2, 0x181f ;  /* 0x00581f0000067f89 */ /* 0x000e6400000e0000 */
[----:B0-----:R-:W-:-:S05]  /*ea20*/  @!P4 LEA R4, P6, R8, R4, 0x1 ;  /* 0x000000040804c211 */ /* 0x001fca00078c08ff */
[----:B-1----:R-:W-:-:S05]  /*ea30*/  @!P4 IMAD.X R5, RZ, RZ, R6, P6 ;  /* 0x000000ffff05c224 */ /* 0x002fca00030e0606 */
[----:B------:R-:W-:Y:S04]  /*ea40*/  @!P4 LDGSTS.E.BYPASS.LTC128B.128 [R9+0x23400], desc[UR38][R4.64], !P3 ;  /* 0x234000000409cfae */ /* 0x000fe8000d901d66 */
[----:B------:R-:W-:Y:S04]  /*ea50*/  @!P4 LDGSTS.E.BYPASS.LTC128B.128 [R9+0x27400], desc[UR38][R4.64+0x80], !P2 ;  /* 0x274000800409cfae */ /* 0x000fe8000d101d66 */
[----:B------:R-:W-:Y:S04]  /*ea60*/  @!P4 LDGSTS.E.BYPASS.LTC128B.128 [R9+0x2b400], desc[UR38][R4.64+0x100], !P1 ;  /* 0x2b4001000409cfae */ /* 0x000fe8000c901d66 */
[----:B------:R0:W-:Y:S01]  /*ea70*/  @!P4 LDGSTS.E.BYPASS.LTC128B.128 [R9+0x2f400], desc[UR38][R4.64+0x180], !P0 ;  /* 0x2f4001800409cfae */ /* 0x0001e2000c101d66 */
[----:B--2---:R-:W-:-:S03]  /*ea80*/  ISETP.GE.AND P4, PT, R10, R3, PT ;  /* 0x000000030a00720c */ /* 0x004fc60003f86270 */
[----:B------:R-:W2:Y:S04]  /*ea90*/  LDL.LU R10, [R1+0x68] ;  /* 0x00006800010a7983 */ /* 0x000ea80000300800 */
[----:B0-----:R-:W0:Y:S04]  /*eaa0*/  SHFL.IDX PT, R4, R2, 0x3, 0x181f ;  /* 0x00781f0002047f89 */ /* 0x001e2800000e0000 */
[----:B------:R-:W1:Y:S02]  /*eab0*/  SHFL.IDX PT, R6, R0, 0x3, 0x181f ;  /* 0x00781f0000067f89 */ /* 0x000e6400000e0000 */
[----:B0-----:R-:W-:-:S05]  /*eac0*/  @!P4 LEA R4, P6, R8, R4, 0x1 ;  /* 0x000000040804c211 */ /* 0x001fca00078c08ff */
[----:B-1----:R-:W-:-:S05]  /*ead0*/  @!P4 IMAD.X R5, RZ, RZ, R6, P6 ;  /* 0x000000ffff05c224 */ /* 0x002fca00030e0606 */
[----:B------:R-:W-:Y:S04]  /*eae0*/  @!P4 LDGSTS.E.BYPASS.LTC128B.128 [R9+0x23c00], desc[UR38][R4.64], !P3 ;  /* 0x23c000000409cfae */ /* 0x000fe8000d901d66 */
[----:B------:R-:W-:Y:S04]  /*eaf0*/  @!P4 LDGSTS.E.BYPASS.LTC128B.128 [R9+0x27c00], desc[UR38][R4.64+0x80], !P2 ;  /* 0x27c000800409cfae */ /* 0x000fe8000d101d66 */
[----:B------:R-:W-:Y:S04]  /*eb00*/  @!P4 LDGSTS.E.BYPASS.LTC128B.128 [R9+0x2bc00], desc[UR38][R4.64+0x100], !P1 ;  /* 0x2bc001000409cfae */ /* 0x000fe8000c901d66 */
[----:B------:R0:W-:Y:S04]  /*eb10*/  @!P4 LDGSTS.E.BYPASS.LTC128B.128 [R9+0x2fc00], desc[UR38][R4.64+0x180], !P0 ;  /* 0x2fc001800409cfae */ /* 0x0001e8000c101d66 */
[----:B------:R-:W-:Y:S04]  /*eb20*/  SHFL.IDX PT, R6, R0, 0x4, 0x181f ;  /* 0x00981f0000067f89 */ /* 0x000fe800000e0000 */
[----:B0-----:R-:W0:Y:S01]  /*eb30*/  SHFL.IDX PT, R4, R2, 0x4, 0x181f ;  /* 0x00981f0002047f89 */ /* 0x001e2200000e0000 */
[----:B---3--:R-:W-:-:S13]  /*eb40*/  ISETP.GE.AND P4, PT, R12, R3, PT ;  /* 0x000000030c00720c */ /* 0x008fda0003f86270 */
[----:B0-----:R-:W-:-:S05]  /*eb50*/  @!P4 LEA R4, P6, R8, R4, 0x1 ;  /* 0x000000040804c211 */ /* 0x001fca00078c08ff */
[----:B------:R-:W-:-:S05]  /*eb60*/  @!P4 IMAD.X R5, RZ, RZ, R6, P6 ;  /* 0x000000ffff05c224 */ /* 0x000fca00030e0606 */
[----:B------:R-:W-:Y:S04]  /*eb70*/  @!P4 LDGSTS.E.BYPASS.LTC128B.128 [R9+0x24400], desc[UR38][R4.64], !P3 ;  /* 0x244000000409cfae */ /* 0x000fe8000d901d66 */
[----:B------:R-:W-:Y:S04]  /*eb80*/  @!P4 LDGSTS.E.BYPASS.LTC128B.128 [R9+0x28400], desc[UR38][R4.64+0x80], !P2 ;  /* 0x284000800409cfae */ /* 0x000fe8000d101d66 */
[----:B------:R-:W-:Y:S04]  /*eb90*/  @!P4 LDGSTS.E.BYPASS.LTC128B.128 [R9+0x2c400], desc[UR38][R4.64+0x100], !P1 ;  /* 0x2c4001000409cfae */ /* 0x000fe8000c901d66 */
[----:B------:R0:W-:Y:S04]  /*eba0*/  @!P4 LDGSTS.E.BYPASS.LTC128B.128 [R9+0x30400], desc[UR38][R4.64+0x180], !P0 ;  /* 0x304001800409cfae */ /* 0x0001e8000c101d66 */
[----:B------:R-:W-:Y:S04]  /*ebb0*/  SHFL.IDX PT, R6, R0, 0x5, 0x181f ;  /* 0x00b81f0000067f89 */ /* 0x000fe800000e0000 */
[----:B0-----:R-:W0:Y:S01]  /*ebc0*/  SHFL.IDX PT, R4, R2, 0x5, 0x181f ;  /* 0x00b81f0002047f89 */ /* 0x001e2200000e0000 */
[----:B----4-:R-:W-:-:S13]  /*ebd0*/  ISETP.GE.AND P4, PT, R11, R3, PT ;  /* 0x000000030b00720c */ /* 0x010fda0003f86270 */
[----:B0-----:R-:W-:-:S05]  /*ebe0*/  @!P4 LEA R4, P5, R8, R4, 0x1 ;  /* 0x000000040804c211 */ /* 0x001fca00078a08ff */
[----:B------:R-:W-:-:S05]  /*ebf0*/  @!P4 IMAD.X R5, RZ, RZ, R6, P5 ;  /* 0x000000ffff05c224 */ /* 0x000fca00028e0606 */
[----:B------:R-:W-:Y:S04]  /*ec00*/  @!P4 LDGSTS.E.BYPASS.LTC128B.128 [R9+0x24c00], desc[UR38][R4.64], !P3 ;  /* 0x24c000000409cfae */ /* 0x000fe8000d901d66 */
[----:B------:R-:W-:Y:S04]  /*ec10*/  @!P4 LDGSTS.E.BYPASS.LTC128B.128 [R9+0x28c00], desc[UR38][R4.64+0x80], !P2 ;  /* 0x28c000800409cfae */ /* 0x000fe8000d101d66 */
[----:B------:R-:W-:Y:S04]  /*ec20*/  @!P4 LDGSTS.E.BYPASS.LTC128B.128 [R9+0x2cc00], desc[UR38][R4.64+0x100], !P1 ;  /* 0x2cc001000409cfae */ /* 0x000fe8000c901d66 */
[----:B------:R0:W-:Y:S04]  /*ec30*/  @!P4 LDGSTS.E.BYPASS.LTC128B.128 [R9+0x30c00], desc[UR38][R4.64+0x180], !P0 ;  /* 0x30c001800409cfae */ /* 0x0001e8000c101d66 */
[----:B------:R-:W-:Y:S04]  /*ec40*/  SHFL.IDX PT, R6, R0, 0x6, 0x181f ;  /* 0x00d81f0000067f89 */ /* 0x000fe800000e0000 */
[----:B0-----:R-:W0:Y:S04]  /*ec50*/  SHFL.IDX PT, R4, R2, 0x6, 0x181f ;  /* 0x00d81f0002047f89 */ /* 0x001e2800000e0000 */
[----:B------:R-:W1:Y:S01]  /*ec60*/  SHFL.IDX PT, R2, R2, 0x7, 0x181f ;  /* 0x00f81f0002027f89 */ /* 0x000e6200000e0000 */
[----:B--2---:R-:W-:-:S13]  /*ec70*/  ISETP.GE.AND P4, PT, R10, R3, PT ;  /* 0x000000030a00720c */ /* 0x004fda0003f86270 */
[----:B0-----:R-:W-:-:S05]  /*ec80*/  @!P4 LEA R4, P5, R8, R4, 0x1 ;  /* 0x000000040804c211 */ /* 0x001fca00078a08ff */
[----:B------:R-:W-:Y:S02]  /*ec90*/  @!P4 IMAD.X R5, RZ, RZ, R6, P5 ;  /* 0x000000ffff05c224 */ /* 0x000fe400028e0606 */
[----:B------:R0:W2:Y:S04]  /*eca0*/  SHFL.IDX PT, R6, R0, 0x7, 0x181f ;  /* 0x00f81f0000067f89 */ /* 0x0000a800000e0000 */
[----:B------:R0:W-:Y:S04]  /*ecb0*/  @!P4 LDGSTS.E.BYPASS.LTC128B.128 [R9+0x25400], desc[UR38][R4.64], !P3 ;  /* 0x254000000409cfae */ /* 0x0001e8000d901d66 */
[----:B------:R0:W-:Y:S04]  /*ecc0*/  @!P4 LDGSTS.E.BYPASS.LTC128B.128 [R9+0x29400], desc[UR38][R4.64+0x80], !P2 ;  /* 0x294000800409cfae */ /* 0x0001e8000d101d66 */
[----:B------:R0:W-:Y:S04]  /*ecd0*/  @!P4 LDGSTS.E.BYPASS.LTC128B.128 [R9+0x2d400], desc[UR38][R4.64+0x100], !P1 ;  /* 0x2d4001000409cfae */ /* 0x0001e8000c901d66 */
[----:B-1----:R0:W-:Y:S02]  /*ece0*/  @!P4 LDGSTS.E.BYPASS.LTC128B.128 [R9+0x31400], desc[UR38][R4.64+0x180], !P0 ;  /* 0x314001800409cfae */ /* 0x0021e4000c101d66 */
.L_x_10136:
[----:B0-----:R-:W3:Y:S01]  /*ecf0*/  LDL.LU R0, [R1+0x6c] ;  /* 0x00006c0001007983 */ /* 0x001ee20000300800 */
[----:B------:R-:W-:Y:S01]  /*ed00*/  BSSY B0, `(.L_x_9999) ;  /* 0x000000d000007945 */ /* 0x000fe20003800000 */
[----:B---3--:R-:W-:-:S13]  /*ed10*/  ISETP.GE.AND P4, PT, R0, R3, PT ;  /* 0x000000030000720c */ /* 0x008fda0003f86270 */
[----:B------:R-:W-:Y:S05]  /*ed20*/  @P4 BRA `(.L_x_10000) ;  /* 0x0000000000284947 */ /* 0x000fea0003800000 */
[----:B------:R-:W3:Y:S01]  /*ed30*/  LDL R0, [R1+0x10] ;  /* 0x0000100001007983 */ /* 0x000ee20000100800 */
[----:B------:R-:W-:-:S05]  /*ed40*/  LEA R2, P4, R8, R2, 0x1 ;  /* 0x0000000208027211 */ /* 0x000fca00078808ff */
[----:B--2---:R-:W-:-:S05]  /*ed50*/  IMAD.X R3, RZ, RZ, R6, P4 ;  /* 0x000000ffff037224 */ /* 0x004fca00020e0606 */
[----:B------:R-:W-:Y:S01]  /*ed60*/  @!PT LDS RZ, [RZ] ;  /* 0x00000000fffff984 */ /* 0x000fe20000000800 */
[----:B------:R-:W-:Y:S01]  /*ed70*/  @!PT LDS RZ, [RZ] ;  /* 0x00000000fffff984 */ /* 0x000fe20000000800 */
[----:B------:R-:W-:Y:S01]  /*ed80*/  @!PT LDS RZ, [RZ] ;  /* 0x00000000fffff984 */ /* 0x000fe20000000800 */
[----:B---3--:R0:W-:Y:S04]  /*ed90*/  LDGSTS.E.BYPASS.LTC128B.128 [R0+0x25c00], desc[UR38][R2.64], !P3 ;  /* 0x25c0000002007fae */ /* 0x0081e8000d901d66 */
[----:B------:R0:W-:Y:S04]  /*eda0*/  LDGSTS.E.BYPASS.LTC128B.128 [R0+0x29c00], desc[UR38][R2.64+0x80], !P2 ;  /* 0x29c0008002007fae */ /* 0x0001e8000d101d66 */
[----:B------:R0:W-:Y:S04]  /*edb0*/  LDGSTS.E.BYPASS.LTC128B.128 [R0+0x2dc00], desc[UR38][R2.64+0x100], !P1 ;  /* 0x2dc0010002007fae */ /* 0x0001e8000c901d66 */
[----:B------:R0:W-:Y:S02]  /*edc0*/  LDGSTS.E.BYPASS.LTC128B.128 [R0+0x31c00], desc[UR38][R2.64+0x180], !P0 ;  /* 0x31c0018002007fae */ /* 0x0001e4000c101d66 */
.L_x_10000:
[----:B------:R-:W-:Y:S05]  /*edd0*/  BSYNC B0 ;  /* 0x0000000000007941 */ /* 0x000fea0003800000 */
.L_x_9999:
[----:B------:R-:W-:Y:S01]  /*ede0*/  NOP ;  /* 0x0000000000007918 */ /* 0x000fe20000000000 */
[----:B------:R-:W-:-:S13]  /*edf0*/  PLOP3.LUT P0, PT, PT, PT, PT, 0x80, 0x0 ;  /* 0x000000000000781c */ /* 0x000fda0003f0f070 */
.L_x_10001:
        /* <DEDUP_REMOVED lines=18> */
.L_x_10137:
[----:B------:R-:W-:Y:S05]  /*ef20*/  BSYNC B0 ;  /* 0x0000000000007941 */ /* 0x000fea0003800000 */
.L_x_10002:
[----:B------:R-:W3:Y:S01]  /*ef30*/  LDL R2, [R1+0x14] ;  /* 0x0000140001027983 */ /* 0x000ee20000100800 */
[----:B------:R-:W-:Y:S01]  /*ef40*/  BSSY B0, `(.L_x_10004) ;  /* 0x000005a000007945 */ /* 0x000fe20003800000 */
[----:B---3--:R-:W-:-:S13]  /*ef50*/  LOP3.LUT P0, RZ, R2, 0x1, RZ, 0xc0, !PT ;  /* 0x0000000102ff7812 */ /* 0x008fda000780c0ff */
[----:B------:R-:W-:Y:S05]  /*ef60*/  @!P0 BRA `(.L_x_10005) ;  /* 0x00000004005c8947 */ /* 0x000fea0003800000 */
[----:B------:R-:W0:Y:S01]  /*ef70*/  LDL R4, [R1+0x18] ;  /* 0x0000180001047983 */ /* 0x000e220000100800 */
[----:B------:R-:W1:Y:S02]  /*ef80*/  S2R R2, SR_TID.X ;  /* 0x0000000000027919 */ /* 0x000e640000002100 */
[----:B-1----:R-:W-:Y:S01]  /*ef90*/  LOP3.LUT R3, R2, 0x7f, RZ, 0xc0, !PT ;  /* 0x0000007f02037812 */ /* 0x002fe200078ec0ff */
[----:B------:R-:W-:Y:S01]  /*efa0*/  IMAD R2, R19, 0x8, R18 ;  /* 0x0000000813027824 */ /* 0x000fe200078e0212 */
[----:B------:R-:W-:Y:S02]  /*efb0*/  BSSY B1, `(.L_x_10006) ;  /* 0x0000005000017945 */ /* 0x000fe40003800000 */
[----:B------:R-:W-:Y:S02]  /*efc0*/  ISETP.NE.AND P1, PT, R3, RZ, PT ;  /* 0x000000ff0300720c */ /* 0x000fe40003f25270 */
[----:B0-----:R-:W-:-:S04]  /*efd0*/  SHF.L.U32 R0, R4, 0x1f, RZ ;  /* 0x0000001f04007819 */ /* 0x001fc800000006ff */
[----:B------:R-:W0:Y:S02]  /*efe0*/  SYNCS.PHASECHK.TRANS64.TRYWAIT P0, [R2+URZ+0x32460], R0 ;  /* 0x03246000020075a7 */ /* 0x000e24000800017f */
[----:B0-----:R-:W-:Y:S05]  /*eff0*/  @!P0 BRA `(.L_x_10007) ;  /* 0x0000005400048947 */ /* 0x001fea0003800000 */
.L_x_10138:
[----:B------:R-:W-:Y:S05]  /*f000*/  BSYNC B1 ;  /* 0x0000000000017941 */ /* 0x000fea0003800000 */
.L_x_10006:
[----:B------:R-:W-:Y:S04]  /*f010*/  BSSY B1, `(.L_x_10008) ;  /* 0x0000009000017945 */ /* 0x000fe80003800000 */
        /* <DEDUP_REMOVED lines=8> */
.L_x_10009:
[----:B------:R-:W-:Y:S05]  /*f0a0*/  BSYNC B1 ;  /* 0x0000000000017941 */ /* 0x000fea0003800000 */
.L_x_10008:
[----:B------:R-:W3:Y:S04]  /*f0b0*/  LDL R4, [R1+0x20] ;  /* 0x0000200001047983 */ /* 0x000ee80000100800 */
[----:B------:R-:W3:Y:S01]  /*f0c0*/  LDL.LU R3, [R1+0x30] ;  /* 0x0000300001037983 */ /* 0x000ee20000300800 */
        /* <DEDUP_REMOVED lines=9> */
[----:B------:R-:W-:-:S07]  /*f160*/  VIADD R4, R0, 0x400 ;  /* 0x0000040000047836 */ /* 0x000fce0000000000 */
.L_x_10010:
        /* <DEDUP_REMOVED lines=15> */
.L_x_10011:
        /* <DEDUP_REMOVED lines=15> */
.L_x_10012:
        /* <DEDUP_REMOVED lines=15> */
.L_x_10013:
        /* <DEDUP_REMOVED lines=10> */
.L_x_10005:
[----:B------:R-:W-:Y:S05]  /*f4e0*/  BSYNC B0 ;  /* 0x0000000000007941 */ /* 0x000fea0003800000 */
.L_x_10004:
[----:B------:R-:W0:Y:S04]  /*f4f0*/  LDL R4, [R1+0x3c] ;  /* 0x00003c0001047983 */ /* 0x000e280000100800 */
[----:B------:R-:W3:Y:S01]  /*f500*/  LDL R5, [R1+0x24] ;  /* 0x0000240001057983 */ /* 0x000ee20000100800 */
        /* <DEDUP_REMOVED lines=52> */
.L_x_10020:
[----:B------:R-:W2:Y:S01]  /*f850*/  S2R R2, SR_TID.X ;  /* 0x0000000000027919 */ /* 0x000ea20000002100 */
[----:B-1----:R-:W-:Y:S01]  /*f860*/  SHF.L.U32 R6, R9, 0x1f, RZ ;  /* 0x0000001f09067819 */ /* 0x002fe200000006ff */
[----:B------:R-:W-:Y:S01]  /*f870*/  BSSY B3, `(.L_x_10021) ;  /* 0x0000006000037945 */ /* 0x000fe20003800000 */
[----:B--2---:R-:W-:Y:S01]  /*f880*/  LOP3.LUT R3, R2, 0x7f, RZ, 0xc0, !PT ;  /* 0x0000007f02037812 */ /* 0x004fe200078ec0ff */
[----:B------:R-:W-:-:S03]  /*f890*/  IMAD R2, R19, 0x8, R18 ;  /* 0x0000000813027824 */ /* 0x000fc600078e0212 */
[----:B------:R-:W-:Y:S01]  /*f8a0*/  ISETP.NE.AND P1, PT, R3, RZ, PT ;  /* 0x000000ff0300720c */ /* 0x000fe20003f25270 */
[----:B------:R-:W1:Y:S02]  /*f8b0*/  SYNCS.PHASECHK.TRANS64.TRYWAIT P0, [R2+URZ+0x32440], R6 ;  /* 0x03244006020075a7 */ /* 0x000e64000800017f */
[----:B-1----:R-:W-:Y:S10]  /*f8c0*/  @!P0 BRA `(.L_x_10022) ;  /* 0x0000004800e48947 */ /* 0x002ff40003800000 */
.L_x_10139:
[----:B------:R-:W-:Y:S05]  /*f8d0*/  BSYNC B3 ;  /* 0x0000000000037941 */ /* 0x000fea0003800000 */
.L_x_10021:
[----:B------:R-:W-:Y:S04]  /*f8e0*/  BSSY B3, `(.L_x_10023) ;  /* 0x0000009000037945 */ /* 0x000fe80003800000 */
[----:B------:R-:W-:Y:S05]  /*f8f0*/  @P1 BRA `(.L_x_10024) ;  /* 0x00000000001c1947 */ /* 0x000fea0003800000 */
[----:B------:R-:W2:Y:S02]  /*f900*/  S2R R3, SR_TID.X ;  /* 0x0000000000037919 */ /* 0x000ea40000002100 */
[----:B--2---:R-:W-:Y:S01]  /*f910*/  LOP3.LUT R5, R3, 0x1f, RZ, 0xc0, !PT ;  /* 0x0000001f03057812 */ /* 0x004fe200078ec0ff */
[----:B------:R-:W-:-:S03]  /*f920*/  IMAD.MOV.U32 R3, RZ, RZ, 0x3000 ;  /* 0x00003000ff037424 */ /* 0x000fc600078e00ff */
[----:B------:R-:W-:Y:S01]  /*f930*/  ISETP.NE.AND P0, PT, R5, RZ, PT ;  /* 0x000000ff0500720c */ /* 0x000fe20003f05270 */
[----:B------:R2:W-:-:S12]  /*f940*/  SYNCS.ARRIVE.TRANS64 RZ, [R2+URZ+0x32430], R3 ;  /* 0x0324300302ff79a7 */ /* 0x0005d8000800003f */
[----:B--2---:R-:W-:Y:S05]  /*f950*/  @!P0 BRA `(.L_x_10024) ;  /* 0x0000000000048947 */ /* 0x004fea0003800000 */
[----:B------:R-:W-:Y:S01]  /*f960*/  BPT.TRAP 0x1 ;  /* 0x000000040000795c */ /* 0x000fe20000300000 */
.L_x_10024:
[----:B------:R-:W-:Y:S05]  /*f970*/  BSYNC B3 ;  /* 0x0000000000037941 */ /* 0x000fea0003800000 */
.L_x_10023:
        /* <DEDUP_REMOVED lines=12> */
.L_x_10025:
        /* <DEDUP_REMOVED lines=13> */
.L_x_10140:
[----:B------:R-:W-:Y:S05]  /*fb10*/  BSYNC B3 ;  /* 0x0000000000037941 */ /* 0x000fea0003800000 */
.L_x_10026:
[----:B------:R-:W-:Y:S01]  /*fb20*/  BSSY B3, `(.L_x_10028) ;  /* 0x000000b000037945 */ /* 0x000fe20003800000 */
[----:B01----:R-:W-:Y:S02]  /*fb30*/  IMAD.MOV.U32 R6, RZ, RZ, 0x0 ;  /* 0x00000000ff067424 */ /* 0x003fe400078e00ff */
[----:B------:R-:W-:Y:S01]  /*fb40*/  IMAD.MOV.U32 R7, RZ, RZ, 0x14f00000 ;  /* 0x14f00000ff077424 */ /* 0x000fe200078e00ff */
[----:B------:R-:W-:Y:S06]  /*fb50*/  @P1 BRA `(.L_x_10029) ;  /* 0x00000000001c1947 */ /* 0x000fec0003800000 */
[----:B------:R-:W0:Y:S02]  /*fb60*/  S2R R3, SR_TID.X ;  /* 0x0000000000037919 */ /* 0x000e240000002100 */
[----:B0-----:R-:W-:Y:S01]  /*fb70*/  LOP3.LUT R5, R3, 0x1f, RZ, 0xc0, !PT ;  /* 0x0000001f03057812 */ /* 0x001fe200078ec0ff */
[----:B------:R-:W-:-:S03]  /*fb80*/  IMAD.MOV.U32 R3, RZ, RZ, 0xc000 ;  /* 0x0000c000ff037424 */ /* 0x000fc600078e00ff */
[----:B------:R-:W-:Y:S01]  /*fb90*/  ISETP.NE.AND P0, PT, R5, RZ, PT ;  /* 0x000000ff0500720c */ /* 0x000fe20003f05270 */
[----:B------:R0:W-:-:S12]  /*fba0*/  SYNCS.ARRIVE.TRANS64 RZ, [R2+URZ+0x32450], R3 ;  /* 0x0324500302ff79a7 */ /* 0x0001d8000800003f */
[----:B0-----:R-:W-:Y:S05]  /*fbb0*/  @!P0 BRA `(.L_x_10029) ;  /* 0x0000000000048947 */ /* 0x001fea0003800000 */
[----:B------:R-:W-:Y:S01]  /*fbc0*/  BPT.TRAP 0x1 ;  /* 0x000000040000795c */ /* 0x000fe20000300000 */
.L_x_10029:
[----:B------:R-:W-:Y:S05]  /*fbd0*/  BSYNC B3 ;  /* 0x0000000000037941 */ /* 0x000fea0003800000 */
.L_x_10028:
        /* <DEDUP_REMOVED lines=9> */
.L_x_10030:
        /* <DEDUP_REMOVED lines=15> */
.L_x_10031:
        /* <DEDUP_REMOVED lines=15> */
.L_x_10032:
        /* <DEDUP_REMOVED lines=15> */
.L_x_10033:
        /* <DEDUP_REMOVED lines=10> */
.L_x_10019:
[----:B------:R-:W-:Y:S05]  /*ffe0*/  BSYNC B1 ;  /* 0x0000000000017941 */ /* 0x000fea0003800000 */
.L_x_10018:
[----:B------:R-:W2:Y:S02]  /*fff0*/  LDL.LU R5, [R1+0x3c] ;  /* 0x00003c0001057983 */ /* 0x000ea40000300800 */
[----:B--2---:R-:W-:-:S07]  /*10000*/  VIADD R0, R5, 0xfffffffd ;  /* 0xfffffffd05007836 */ /* 0x004fce0000000000 */
.L_x_10017:
[----:B------:R-:W-:Y:S05]  /*10010*/  BSYNC B2 ;  /* 0x0000000000027941 */ /* 0x000fea0003800000 */
.L_x_10016:
[----:B------:R-:W-:Y:S01]  /*10020*/  VIADD R8, R8, 0xfffffffe ;  /* 0xfffffffe08087836 */ /* 0x000fe20000000000 */
[----:B------:R-:W-:-:S04]  /*10030*/  LOP3.LUT R4, RZ, R4, RZ, 0x33, !PT ;  /* 0x00000004ff047212 */ /* 0x000fc800078e33ff */
[----:B------:R-:W-:-:S13]  /*10040*/  ISETP.NE.AND P0, PT, R8, R4, PT ;  /* 0x000000040800720c */ /* 0x000fda0003f05270 */
[----:B------:R-:W-:Y:S05]  /*10050*/  @!P0 BRA `(.L_x_10015) ;  /* 0x0000001000f88947 */ /* 0x000fea0003800000 */
.L_x_10066:
        /* <DEDUP_REMOVED lines=35> */
.L_x_10036:
[----:B------:R-:W1:Y:S01]  /*10290*/  S2R R2, SR_TID.X ;  /* 0x0000000000027919 */ /* 0x000e620000002100 */
[----:B------:R-:W-:Y:S01]  /*102a0*/  SHF.L.U32 R3, R6, 0x1f, RZ ;  /* 0x0000001f06037819 */ /* 0x000fe200000006ff */
[----:B------:R-:W-:Y:S01]  /*102b0*/  BSSY B2, `(.L_x_10037) ;  /* 0x0000006000027945 */ /* 0x000fe20003800000 */
[----:B-1----:R-:W-:Y:S01]  /*102c0*/  LOP3.LUT R4, R2, 0x7f, RZ, 0xc0, !PT ;  /* 0x0000007f02047812 */ /* 0x002fe200078ec0ff */
[----:B------:R-:W-:-:S03]  /*102d0*/  IMAD R2, R7, 0x8, R18 ;  /* 0x0000000807027824 */ /* 0x000fc600078e0212 */
[----:B------:R-:W-:Y:S01]  /*102e0*/  ISETP.NE.AND P1, PT, R4, RZ, PT ;  /* 0x000000ff0400720c */ /* 0x000fe20003f25270 */
[----:B------:R-:W1:Y:S02]  /*102f0*/  SYNCS.PHASECHK.TRANS64.TRYWAIT P0, [R2+URZ+0x32440], R3 ;  /* 0x03244003020075a7 */ /* 0x000e64000800017f */
[----:B-1----:R-:W-:Y:S10]  /*10300*/  @!P0 BRA `(.L_x_10038) ;  /* 0x00000040007c8947 */ /* 0x002ff40003800000 */
.L_x_10141:
[----:B------:R-:W-:Y:S05]  /*10310*/  BSYNC B2 ;  /* 0x0000000000027941 */ /* 0x000fea0003800000 */
.L_x_10037:
        /* <DEDUP_REMOVED lines=9> */
.L_x_10040:
[----:B------:R-:W-:Y:S05]  /*103b0*/  BSYNC B2 ;  /* 0x0000000000027941 */ /* 0x000fea0003800000 */
.L_x_10039:
        /* <DEDUP_REMOVED lines=12> */
.L_x_10041:
        /* <DEDUP_REMOVED lines=13> */
.L_x_10142:
[----:B------:R-:W-:Y:S05]  /*10550*/  BSYNC B2 ;  /* 0x0000000000027941 */ /* 0x000fea0003800000 */
.L_x_10042:
        /* <DEDUP_REMOVED lines=11> */
.L_x_10045:
[----:B------:R-:W-:Y:S05]  /*10610*/  BSYNC B2 ;  /* 0x0000000000027941 */ /* 0x000fea0003800000 */
.L_x_10044:
        /* <DEDUP_REMOVED lines=9> */
.L_x_10046:
        /* <DEDUP_REMOVED lines=15> */
.L_x_10047:
        /* <DEDUP_REMOVED lines=15> */
.L_x_10048:
        /* <DEDUP_REMOVED lines=15> */
.L_x_10049:
        /* <DEDUP_REMOVED lines=10> */
.L_x_10035:
[----:B------:R-:W-:Y:S05]  /*10a20*/  BSYNC B1 ;  /* 0x0000000000017941 */ /* 0x000fea0003800000 */
.L_x_10034:
        /* <DEDUP_REMOVED lines=19> */
[----:B0-----:R-:W3:Y:S01]  /*10b60*/  LDL R9, [R1+0x8] ;  /* 0x0000080001097983 */ /* 0x001ee20000100800 */
[----:B-1----:R-:W-:-:S13]  /*10b70*/  ISETP.NE.AND P0, PT, R5, 0x1, PT ;  /* 0x000000010500780c */ /* 0x002fda0003f05270 */
        /* <DEDUP_REMOVED lines=14> */
.L_x_10052:
[----:B------:R-:W1:Y:S01]  /*10c60*/  S2R R2, SR_TID.X ;  /* 0x0000000000027919 */ /* 0x000e620000002100 */
[----:B------:R-:W-:Y:S01]  /*10c70*/  IMAD R3, R19, 0x8, R18 ;  /* 0x0000000813037824 */ /* 0x000fe200078e0212 */
[----:B------:R-:W-:Y:S01]  /*10c80*/  BSSY B2, `(.L_x_10053) ;  /* 0x0000006000027945 */ /* 0x000fe20003800000 */
[----:B-1----:R-:W-:Y:S02]  /*10c90*/  LOP3.LUT R4, R2, 0x7f, RZ, 0xc0, !PT ;  /* 0x0000007f02047812 */ /* 0x002fe400078ec0ff */
[----:B------:R-:W-:Y:S02]  /*10ca0*/  SHF.L.U32 R2, R8, 0x1f, RZ ;  /* 0x0000001f08027819 */ /* 0x000fe400000006ff */
[----:B------:R-:W-:Y:S02]  /*10cb0*/  ISETP.NE.AND P1, PT, R4, RZ, PT ;  /* 0x000000ff0400720c */ /* 0x000fe40003f25270 */
[----:B------:R-:W1:Y:S02]  /*10cc0*/  SYNCS.PHASECHK.TRANS64.TRYWAIT P0, [R3+URZ+0x32440], R2 ;  /* 0x03244002030075a7 */ /* 0x000e64000800017f */
[----:B-1----:R-:W-:Y:S09]  /*10cd0*/  @!P0 BRA `(.L_x_10054) ;  /* 0x0000003800308947 */ /* 0x002ff20003800000 */
.L_x_10143:
[----:B------:R-:W-:Y:S05]  /*10ce0*/  BSYNC B2 ;  /* 0x0000000000027941 */ /* 0x000fea0003800000 */
.L_x_10053:
        /* <DEDUP_REMOVED lines=9> */
.L_x_10056:
[----:B------:R-:W-:Y:S05]  /*10d80*/  BSYNC B2 ;  /* 0x0000000000027941 */ /* 0x000fea0003800000 */
.L_x_10055:
        /* <DEDUP_REMOVED lines=12> */
.L_x_10057:
        /* <DEDUP_REMOVED lines=13> */
.L_x_10144:
[----:B------:R-:W-:Y:S05]  /*10f20*/  BSYNC B2 ;  /* 0x0000000000027941 */ /* 0x000fea0003800000 */
.L_x_10058:
        /* <DEDUP_REMOVED lines=11> */
.L_x_10061:
[----:B------:R-:W-:Y:S05]  /*10fe0*/  BSYNC B2 ;  /* 0x0000000000027941 */ /* 0x000fea0003800000 */
.L_x_10060:
        /* <DEDUP_REMOVED lines=9> */
.L_x_10062:
        /* <DEDUP_REMOVED lines=15> */
.L_x_10063:
        /* <DEDUP_REMOVED lines=15> */
.L_x_10064:
        /* <DEDUP_REMOVED lines=15> */
.L_x_10065:
        /* <DEDUP_REMOVED lines=10> */
.L_x_10051:
[----:B------:R-:W-:Y:S05]  /*113f0*/  BSYNC B1 ;  /* 0x0000000000017941 */ /* 0x000fea0003800000 */
.L_x_10050:
[----:B------:R-:W2:Y:S01]  /*11400*/  LDL R5, [R1+0x24] ;  /* 0x0000240001057983 */ /* 0x000ea20000100800 */
[----:B------:R-:W-:Y:S01]  /*11410*/  VIADD R0, R0, 0xfffffffe ;  /* 0xfffffffe00007836 */ /* 0x000fe20000000000 */
[----:B--2---:R-:W-:-:S13]  /*11420*/  ISETP.GT.AND P0, PT, R6, R5, PT ;  /* 0x000000050600720c */ /* 0x004fda0003f04270 */
[----:B------:R-:W-:Y:S05]  /*11430*/  @P0 BRA `(.L_x_10066) ;  /* 0xffffffec00080947 */ /* 0x000fea000383ffff */
.L_x_10015:
[----:B------:R-:W-:Y:S05]  /*11440*/  BSYNC B0 ;  /* 0x0000000000007941 */ /* 0x000fea0003800000 */
.L_x_10014:
[----:B------:R-:W1:Y:S02]  /*11450*/  S2R R2, SR_TID.X ;  /* 0x0000000000027919 */ /* 0x000e640000002100 */
[----:B-1----:R-:W-:Y:S02]  /*11460*/  LOP3.LUT R3, R2, 0x7f, RZ, 0xc0, !PT ;  /* 0x0000007f02037812 */ /* 0x002fe400078ec0ff */
[----:B------:R-:W3:Y:S01]  /*11470*/  LDL.LU R2, [R1+0x18] ;  /* 0x0000180001027983 */ /* 0x000ee20000300800 */
[----:B------:R-:W-:Y:S01]  /*11480*/  VIADD R19, R19, 0x1 ;  /* 0x0000000113137836 */ /* 0x000fe20000000000 */
[----:B------:R-:W-:Y:S01]  /*11490*/  ISETP.NE.AND P1, PT, R3, RZ, PT ;  /* 0x000000ff0300720c */ /* 0x000fe20003f25270 */
[----:B------:R-:W-:Y:S03]  /*114a0*/  BSSY B0, `(.L_x_10067) ;  /* 0x0000013000007945 */ /* 0x000fe60003800000 */
[----:B------:R-:W-:-:S04]  /*114b0*/  ISETP.NE.AND P0, PT, R19, 0x2, PT ;  /* 0x000000021300780c */ /* 0x000fc80003f05270 */
[----:B------:R-:W-:-:S04]  /*114c0*/  SEL R0, RZ, 0x1, P0 ;  /* 0x00000001ff007807 */ /* 0x000fc80000000000 */
[----:B---3--:R-:W-:-:S05]  /*114d0*/  LOP3.LUT R2, R2, R0, RZ, 0x3c, !PT ;  /* 0x0000000002027212 */ /* 0x008fca00078e3cff */
[----:B------:R1:W-:Y:S01]  /*114e0*/  STL [R1+0x18], R2 ;  /* 0x0000180201007387 */ /* 0x0003e20000100800 */
[----:B------:R-:W-:Y:S05]  /*114f0*/  @P1 BRA `(.L_x_10068) ;  /* 0x0000000000341947 */ /* 0x000fea0003800000 */
[----:B------:R-:W3:Y:S01]  /*11500*/  S2R R3, SR_LANEID ;  /* 0x0000000000037919 */ /* 0x000ee20000000000 */
[----:B------:R-:W-:Y:S02]  /*11510*/  VOTEU.ANY UR4, UPT, PT ;  /* 0x0000000000047886 */ /* 0x000fe400038e0100 */
[----:B------:R-:W3:Y:S08]  /*11520*/  FLO.U32 R0, UR4 ;  /* 0x0000000400007d00 */ /* 0x000ef000080e0000 */
[----:B------:R-:W4:Y:S01]  /*11530*/  POPC R5, UR4 ;  /* 0x0000000400057d09 */ /* 0x000f220008000000 */
[----:B---3--:R-:W-:-:S02]  /*11540*/  ISETP.EQ.U32.AND P1, PT, R0, R3, PT ;  /* 0x000000030000720c */ /* 0x008fc40003f22070 */
[----:B-1----:R-:W4:Y:S11]  /*11550*/  LDC.64 R2, c[0x0][0xd60] ;  /* 0x00035800ff027b82 */ /* 0x002f360000000a00 */
[----:B----4-:R-:W3:Y:S01]  /*11560*/  @P1 ATOMG.E.ADD.STRONG.GPU PT, R3, desc[UR38][R2.64], R5 ;  /* 0x00000005020319a8 */ /* 0x010ee200081ee1e6 */
[----:B------:R-:W1:Y:S02]  /*11570*/  S2R R4, SR_LTMASK ;  /* 0x0000000000047919 */ /* 0x000e640000003900 */
[----:B-1----:R-:W-:-:S04]  /*11580*/  LOP3.LUT R4, R4, UR4, RZ, 0xc0, !PT ;  /* 0x0000000404047c12 */ /* 0x002fc8000f8ec0ff */
[----:B------:R-:W1:Y:S01]  /*11590*/  POPC R7, R4 ;  /* 0x0000000400077309 */ /* 0x000e620000000000 */
[----:B---3--:R-:W1:Y:S02]  /*115a0*/  SHFL.IDX PT, R0, R3, R0, 0x1f ;  /* 0x00001f0003007589 */ /* 0x008e6400000e0000 */
[----:B-1----:R-:W-:-:S05]  /*115b0*/  IADD3 R0, R0, UR40, R7 ;  /* 0x0000002800007c10 */ /* 0x002fca000fffe007 */
[----:B------:R3:W-:Y:S02]  /*115c0*/  STL [R1], R0 ;  /* 0x0000000001007387 */ /* 0x0007e40000100800 */
.L_x_10068:
[----:B------:R-:W-:Y:S05]  /*115d0*/  BSYNC B0 ;  /* 0x0000000000007941 */ /* 0x000fea0003800000 */
.L_x_10067:
[----:B------:R-:W-:-:S07]  /*115e0*/  SEL R19, R19, RZ, P0 ;  /* 0x000000ff13137207 */ /* 0x000fce0000000000 */
.L_x_9980:
[----:B------:R-:W-:Y:S05]  /*115f0*/  BSYNC B7 ;  /* 0x0000000000077941 */ /* 0x000fea0003800000 */
.L_x_9978:
[----:B---34-:R-:W3:Y:S02]  /*11600*/  LDL R0, [R1+0x14] ;  /* 0x0000140001007983 */ /* 0x018ee40000100800 */
        /* <DEDUP_REMOVED lines=13> */
.L_x_10069:
[----:B------:R-:W3:Y:S01]  /*116e0*/  S2R R0, SR_TID.X ;  /* 0x0000000000007919 */ /* 0x000ee20000002100 */
[----:B------:R-:W-:Y:S01]  /*116f0*/  UMOV UR4, 0xffffffff ;  /* 0xffffffff00047882 */ /* 0x000fe20000000000 */
[----:B---3--:R-:W-:-:S04]  /*11700*/  LOP3.LUT R16, R0, 0x1f, RZ, 0xc0, !PT ;  /* 0x0000001f00107812 */ /* 0x008fc800078ec0ff */
[----:B------:R-:W-:Y:S01]  /*11710*/  ISETP.NE.AND P0, PT, R16, 0x1f, PT ;  /* 0x0000001f1000780c */ /* 0x000fe20003f05270 */
[----:B------:R-:W-:-:S12]  /*11720*/  BRA.DIV UR4, `(.L_x_10071) ;  /* 0x0000002e04c47947 */ /* 0x000fd8000b800000 */
[----:B------:R-:W1:Y:S01]  /*11730*/  LDL.LU R3, [R1] ;  /* 0x0000000001037983 */ /* 0x000e620000300800 */
[----:B------:R-:W-:-:S03]  /*11740*/  ULDC UR4, c[0x0][0xd3c] ;  /* 0x00034f0000047ab9 */ /* 0x000fc60000000800 */
[----:B------:R-:W3:Y:S01]  /*11750*/  LDL R4, [R1+0xc] ;  /* 0x00000c0001047983 */ /* 0x000ee20000100800 */
[----:B-1----:R-:W-:Y:S02]  /*11760*/  IMAD.MOV.U32 R10, RZ, RZ, R3 ;  /* 0x000000ffff0a7224 */ /* 0x002fe400078e0003 */
[----:B---3--:R-:W-:-:S05]  /*11770*/  IMAD.IADD R0, R4, 0x1, R16 ;  /* 0x0000000104007824 */ /* 0x008fca00078e0210 */
[----:B------:R-:W-:-:S13]  /*11780*/  ISETP.GE.OR P1, PT, R0, UR4, !P0 ;  /* 0x0000000400007c0c */ /* 0x000fda000c726670 */
[----:B------:R-:W1:Y:S08]  /*11790*/  @!P1 LDC.64 R2, c[0x0][0xd80] ;  /* 0x00036000ff029b82 */ /* 0x000e700000000a00 */
[----:B------:R-:W3:Y:S01]  /*117a0*/  @!P1 LDC.64 R4, c[0x0][0xd78] ;  /* 0x00035e00ff049b82 */ /* 0x000ee20000000a00 */
[----:B-1----:R-:W-:-:S05]  /*117b0*/  @!P1 IMAD.WIDE R2, R0, 0x4, R2 ;  /* 0x0000000400029825 */ /* 0x002fca00078e0202 */
[----:B--2---:R3:W2:Y:S02]  /*117c0*/  @!P1 LDG.E R6, desc[UR38][R2.64] ;  /* 0x0000002602069981 */ /* 0x0046a4000c1e1900 */
[----:B---3--:R-:W-:-:S06]  /*117d0*/  @!P1 IMAD.WIDE R2, R0, 0x4, R4 ;  /* 0x0000000400029825 */ /* 0x008fcc00078e0204 */
        /* <DEDUP_REMOVED lines=30> */
.L_x_10154:
[----:B------:R-:W-:Y:S02]  /*119c0*/  ULDC UR4, c[0x0][0xd38] ;  /* 0x00034e0000047ab9 */ /* 0x000fe40000000800 */
[----:B------:R-:W-:-:S04]  /*119d0*/  IMAD.U32 R3, RZ, RZ, UR4 ;  /* 0x00000004ff037e24 */ /* 0x000fc8000f8e00ff */
[----:B-1----:R-:W-:-:S04]  /*119e0*/  IMAD R9, R9, R3, RZ ;  /* 0x0000000309097224 */ /* 0x002fc800078e02ff */
[----:B------:R-:W-:-:S05]  /*119f0*/  IMAD.IADD R4, R7, 0x1, R9 ;  /* 0x0000000107047824 */ /* 0x000fca00078e0209 */
[----:B------:R-:W-:-:S13]  /*11a00*/  ISETP.GT.AND P6, PT, R4, R0, PT ;  /* 0x000000000400720c */ /* 0x000fda0003fc4270 */
[----:B------:R-:W-:Y:S05]  /*11a10*/  @P6 BRA `(.L_x_10072) ;  /* 0x0000000000ac6947 */ /* 0x000fea0003800000 */
.L_x_10075:
        /* <DEDUP_REMOVED lines=37> */
.L_x_10162:
[----:B------:R-:W-:Y:S02]  /*11c70*/  ULDC UR4, c[0x0][0xd38] ;  /* 0x00034e0000047ab9 */ /* 0x000fe40000000800 */
[----:B------:R-:W-:-:S04]  /*11c80*/  IMAD.U32 R3, RZ, RZ, UR4 ;  /* 0x00000004ff037e24 */ /* 0x000fc8000f8e00ff */
[----:B-1----:R-:W-:-:S04]  /*11c90*/  IMAD R9, R9, R3, RZ ;  /* 0x0000000309097224 */ /* 0x002fc800078e02ff */
[----:B------:R-:W-:-:S05]  /*11ca0*/  IMAD.IADD R4, R9, 0x1, R4 ;  /* 0x0000000109047824 */ /* 0x000fca00078e0204 */
[----:B------:R-:W-:-:S13]  /*11cb0*/  ISETP.GT.AND P6, PT, R4, R0, PT ;  /* 0x000000000400720c */ /* 0x000fda0003fc4270 */
[----:B------:R-:W-:Y:S05]  /*11cc0*/  @!P6 BRA `(.L_x_10075) ;  /* 0xfffffffc0054e947 */ /* 0x000fea000383ffff */
.L_x_10072:
        /* <DEDUP_REMOVED lines=9> */
.L_x_10167:
[----:B------:R-:W-:-:S13]  /*11d60*/  ISETP.NE.AND P0, PT, R7, RZ, PT ;  /* 0x000000ff0700720c */ /* 0x000fda0003f05270 */
[----:B------:R-:W-:Y:S05]  /*11d70*/  @!P0 BRA `(.L_x_10077) ;  /* 0x0000000000148947 */ /* 0x000fea0003800000 */
[----:B------:R-:W-:Y:S01]  /*11d80*/  UMOV UR4, 0xffffffff ;  /* 0xffffffff00047882 */ /* 0x000fe20000000000 */
[----:B------:R-:W-:Y:S02]  /*11d90*/  VIADD R12, R4, 0xffffffff ;  /* 0xffffffff040c7836 */ /* 0x000fe40000000000 */
[----:B------:R-:W-:Y:S05]  /*11da0*/  BRA.DIV UR4, `(.L_x_10078) ;  /* 0x0000003204b87947 */ /* 0x000fea000b800000 */
[----:B0-----:R0:W4:Y:S02]  /*11db0*/  SHFL.IDX PT, R2, R2, R12, 0x1f ;  /* 0x00001f0c02027589 */ /* 0x00112400000e0000 */
.L_x_10170:
[----:B----4-:R-:W-:-:S07]  /*11dc0*/  IMAD.MOV.U32 R8, RZ, RZ, R2 ;  /* 0x000000ffff087224 */ /* 0x010fce00078e0002 */
.L_x_10077:
[----:B------:R-:W4:Y:S01]  /*11dd0*/  LDL.LU R10, [R1+0xc] ;  /* 0x00000c00010a7983 */ /* 0x000f220000300800 */
[----:B--2---:R-:W-:Y:S01]  /*11de0*/  IABS R7, R5 ;  /* 0x0000000500077213 */ /* 0x004fe20000000000 */
[----:B------:R-:W-:-:S03]  /*11df0*/  IMAD R9, R8, R3, R9 ;  /* 0x0000000308097224 */ /* 0x000fc600078e0209 */
[----:B0-----:R-:W0:Y:S01]  /*11e00*/  I2F.RP R2, R7 ;  /* 0x0000000700027306 */ /* 0x001e220000209400 */
        /* <DEDUP_REMOVED lines=59> */
.L_x_10073:
        /* <DEDUP_REMOVED lines=10> */
.L_x_10079:
[----:B-1----:R-:W2:Y:S04]  /*12260*/  LDL R2, [R1+0xc] ;  /* 0x00000c0001027983 */ /* 0x002ea80000100800 */
[----:B------:R-:W3:Y:S04]  /*12270*/  LDL R3, [R1+0x8] ;  /* 0x0000080001037983 */ /* 0x000ee80000100800 */
[----:B0-----:R-:W4:Y:S04]  /*12280*/  LDL R4, [R1] ;  /* 0x0000000001047983 */ /* 0x001f280000100800 */
[----:B------:R-:W4:Y:S01]  /*12290*/  LDL R5, [R1+0x4] ;  /* 0x0000040001057983 */ /* 0x000f220000100800 */
        /* <DEDUP_REMOVED lines=12> */
.L_x_10070:
[----:B------:R-:W4:Y:S01]  /*12360*/  LDL R0, [R1+0xc] ;  /* 0x00000c0001007983 */ /* 0x000f220000100800 */
[----:B------:R-:W-:Y:S02]  /*12370*/  ULDC UR4, c[0x0][0xd3c] ;  /* 0x00034f0000047ab9 */ /* 0x000fe40000000800 */
[----:B----4-:R-:W-:-:S13]  /*12380*/  ISETP.GE.AND P0, PT, R0, UR4, PT ;  /* 0x0000000400007c0c */ /* 0x010fda000bf06270 */
[----:B------:R-:W-:Y:S05]  /*12390*/  @!P0 BRA `(.L_x_10080) ;  /* 0xffffff9c00ec8947 */ /* 0x000fea000383ffff */
[----:B------:R-:W-:Y:S05]  /*123a0*/  BSYNC B8 ;  /* 0x0000000000087941 */ /* 0x000fea0003800000 */
.L_x_9972:
        /* <DEDUP_REMOVED lines=12> */
.L_x_10171:
[----:B------:R-:W-:Y:S05]  /*12470*/  BSYNC B0 ;  /* 0x0000000000007941 */ /* 0x000fea0003800000 */
.L_x_10081:
[----:B------:R-:W-:-:S03]  /*12480*/  UMOV UR4, 0xffffffff ;  /* 0xffffffff00047882 */ /* 0x000fc60000000000 */
[----:B------:R-:W-:Y:S05]  /*12490*/  BRA.DIV UR4, `(.L_x_10083) ;  /* 0x0000002e04387947 */ /* 0x000fea000b800000 */
[----:B------:R-:W1:Y:S02]  /*124a0*/  S2R R2, SR_TID.X ;  /* 0x0000000000027919 */ /* 0x000e640000002100 */
[----:B-1----:R-:W-:-:S04]  /*124b0*/  SHF.R.U32.HI R2, RZ, 0x5, R2 ;  /* 0x00000005ff027819 */ /* 0x002fc80000011602 */
[----:B------:R-:W-:-:S05]  /*124c0*/  LOP3.LUT R2, R2, 0x3, RZ, 0xc0, !PT ;  /* 0x0000000302027812 */ /* 0x000fca00078ec0ff */
[----:B------:R1:W2:Y:S02]  /*124d0*/  SHFL.IDX PT, R14, R2, RZ, 0x1f ;  /* 0x00001fff020e7589 */ /* 0x0002a400000e0000 */
.L_x_10174:
[----:B--2---:R-:W-:Y:S01]  /*124e0*/  ISETP.NE.AND P0, PT, R14, RZ, PT ;  /* 0x000000ff0e00720c */ /* 0x004fe20003f05270 */
[----:B------:R-:W-:-:S12]  /*124f0*/  BSSY B0, `(.L_x_10084) ;  /* 0x0000025000007945 */ /* 0x000fd80003800000 */
[----:B------:R-:W-:Y:S05]  /*12500*/  @P0 BRA `(.L_x_10085) ;  /* 0x00000000008c0947 */ /* 0x000fea0003800000 */
[----:B------:R-:W-:-:S03]  /*12510*/  UMOV UR4, 0xffffffff ;  /* 0xffffffff00047882 */ /* 0x000fc60000000000 */
[----:B------:R-:W-:Y:S05]  /*12520*/  BRA.DIV UR4, `(.L_x_10086) ;  /* 0x0000002e04487947 */ /* 0x000fea000b800000 */
[----:B------:R-:W-:-:S13]  /*12530*/  ELECT P6, URZ, PT ;  /* 0x00000000003f782f */ /* 0x000fda00038c0000 */
.L_x_10177:
[----:B------:R-:W-:Y:S05]  /*12540*/  @!P6 BRA `(.L_x_10085) ;  /* 0x00000000007ce947 */ /* 0x000fea0003800000 */
[----:B-1----:R-:W2:Y:S02]  /*12550*/  LDL.LU R2, [R1+0x84] ;  /* 0x0000840001027983 */ /* 0x002ea40000300800 */
[----:B--2---:R-:W-:-:S04]  /*12560*/  LOP3.LUT R2, R2, 0x2, RZ, 0xfc, !PT ;  /* 0x0000000202027812 */ /* 0x004fc800078efcff */
[----:B------:R-:W-:-:S13]  /*12570*/  ISETP.NE.AND P2, PT, R2, 0x3, PT ;  /* 0x000000030200780c */ /* 0x000fda0003f45270 */
[----:B------:R-:W-:Y:S05]  /*12580*/  @!P2 BRA `(.L_x_10087) ;  /* 0x000000000004a947 */ /* 0x000fea0003800000 */
[----:B------:R-:W-:Y:S01]  /*12590*/  BPT.TRAP 0x1 ;  /* 0x000000040000795c */ /* 0x000fe20000300000 */
.L_x_10087:
        /* <DEDUP_REMOVED lines=13> */
.L_x_10178:
[----:B------:R-:W1:Y:S02]  /*12670*/  SYNCS.PHASECHK.TRANS64.TRYWAIT P0, [R7+URZ], R2 ;  /* 0x00000002070075a7 */ /* 0x000e64000800017f */
[----:B-1----:R-:W-:Y:S05]  /*12680*/  @!P0 BRA `(.L_x_10089) ;  /* 0x0000002c00248947 */ /* 0x002fea0003800000 */
.L_x_10179:
[----:B------:R-:W-:Y:S05]  /*12690*/  @!P2 BRA `(.L_x_10090) ;  /* 0x000000000004a947 */ /* 0x000fea0003800000 */
[----:B------:R-:W-:Y:S01]  /*126a0*/  BPT.TRAP 0x1 ;  /* 0x000000040000795c */ /* 0x000fe20000300000 */
.L_x_10090:
[----:B------:R-:W-:-:S04]  /*126b0*/  VIADD R0, R0, 0x32460 ;  /* 0x0003246000007836 */ /* 0x000fc80000000000 */
[----:B------:R-:W-:-:S04]  /*126c0*/  IMAD R4, R19, 0x8, R0 ;  /* 0x0000000813047824 */ /* 0x000fc800078e0200 */
[----:B------:R-:W2:Y:S02]  /*126d0*/  SYNCS.PHASECHK.TRANS64.TRYWAIT P0, [R4+URZ], R5 ;  /* 0x00000005040075a7 */ /* 0x000ea4000800017f */
[----:B--2---:R-:W-:Y:S05]  /*126e0*/  @!P0 BRA `(.L_x_10091) ;  /* 0x0000002c00208947 */ /* 0x004fea0003800000 */
.L_x_10180:
[----:B------:R-:W-:-:S07]  /*126f0*/  IMAD R3, R3, 0x8, R0 ;  /* 0x0000000803037824 */ /* 0x000fce00078e0200 */
.L_x_10092:
[----:B---3--:R3:W4:Y:S02]  /*12700*/  SYNCS.PHASECHK.TRANS64.TRYWAIT P0, [R3+URZ], R2 ;  /* 0x00000002030075a7 */ /* 0x008724000800017f */
[----:B----4-:R-:W-:Y:S05]  /*12710*/  @!P0 NANOSLEEP.SYNCS 0x989680 ;  /* 0x009896800000895d */ /* 0x010fea0003900000 */
[----:B------:R-:W4:Y:S02]  /*12720*/  @!P0 SYNCS.PHASECHK.TRANS64 P0, [R3+URZ], R2 ;  /* 0x00000002030085a7 */ /* 0x000f24000800007f */
[----:B----4-:R-:W-:Y:S05]  /*12730*/  @!P0 BRA `(.L_x_10092) ;  /* 0xfffffffc00f08947 */ /* 0x010fea000383ffff */
.L_x_10085:
[----:B------:R-:W-:Y:S05]  /*12740*/  BSYNC B0 ;  /* 0x0000000000007941 */ /* 0x000fea0003800000 */
.L_x_10084:
[----:B------:R-:W-:Y:S05]  /*12750*/  EXIT ;  /* 0x000000000000794d */ /* 0x000fea0003800000 */
.L_x_9922:
[----:B-1----:R1:W2:Y:S02]  /*12760*/  SYNCS.PHASECHK.TRANS64.TRYWAIT P0, [R5+URZ+0x32400], R0 ;  /* 0x03240000050075a7 */ /* 0x0022a4000800017f */
[----:B--2---:R-:W-:Y:S05]  /*12770*/  @!P0 NANOSLEEP.SYNCS 0x989680 ;  /* 0x009896800000895d */ /* 0x004fea0003900000 */
[----:B------:R-:W2:Y:S02]  /*12780*/  @!P0 SYNCS.PHASECHK.TRANS64 P0, [R5+URZ+0x32400], R0 ;  /* 0x03240000050085a7 */ /* 0x000ea4000800007f */
[----:B--2---:R-:W-:Y:S05]  /*12790*/  @!P0 BRA `(.L_x_9922) ;  /* 0xfffffffc00f08947 */ /* 0x004fea000383ffff */
[----:B------:R-:W-:Y:S05]  /*127a0*/  BRA `(.L_x_10093) ;  /* 0xfffffef400907947 */ /* 0x000fea000383ffff */
.L_x_9926:
[----:B----4-:R4:W0:Y:S02]  /*127b0*/  SYNCS.PHASECHK.TRANS64.TRYWAIT P1, [R21+URZ+0x32430], R4 ;  /* 0x03243004150075a7 */ /* 0x010824000802017f */
[----:B0-----:R-:W-:Y:S05]  /*127c0*/  @!P1 NANOSLEEP.SYNCS 0x989680 ;  /* 0x009896800000995d */ /* 0x001fea0003900000 */
[----:B------:R-:W0:Y:S02]  /*127d0*/  @!P1 SYNCS.PHASECHK.TRANS64 P1, [R21+URZ+0x32430], R4 ;  /* 0x03243004150095a7 */ /* 0x000e24000802007f */
[----:B0-----:R-:W-:Y:S05]  /*127e0*/  @!P1 BRA `(.L_x_9926) ;  /* 0xfffffffc00f09947 */ /* 0x001fea000383ffff */
[----:B------:R-:W-:Y:S05]  /*127f0*/  BRA `(.L_x_9925) ;  /* 0xfffffef400b87947 */ /* 0x000fea000383ffff */
.L_x_9927:
[----:B------:R0:W0:Y:S02]  /*12800*/  SYNCS.PHASECHK.TRANS64.TRYWAIT P1, [R5+URZ+0x32410], R0 ;  /* 0x03241000050075a7 */ /* 0x000024000802017f */
[----:B0-----:R-:W-:Y:S05]  /*12810*/  @!P1 NANOSLEEP.SYNCS 0x989680 ;  /* 0x009896800000995d */ /* 0x001fea0003900000 */
[----:B------:R-:W0:Y:S02]  /*12820*/  @!P1 SYNCS.PHASECHK.TRANS64 P1, [R5+URZ+0x32410], R0 ;  /* 0x03241000050095a7 */ /* 0x000e24000802007f */
[----:B0-----:R-:W-:Y:S05]  /*12830*/  @!P1 BRA `(.L_x_9927) ;  /* 0xfffffffc00f09947 */ /* 0x001fea000383ffff */
[----:B------:R-:W-:Y:S05]  /*12840*/  BRA `(.L_x_10094) ;  /* 0xfffffef800707947 */ /* 0x000fea000383ffff */
.L_x_9931:
[----:B------:R0:W0:Y:S02]  /*12850*/  SYNCS.PHASECHK.TRANS64.TRYWAIT P1, [R21+URZ+0x32450], R4 ;  /* 0x03245004150075a7 */ /* 0x000024000802017f */
[----:B0-----:R-:W-:Y:S05]  /*12860*/  @!P1 NANOSLEEP.SYNCS 0x989680 ;  /* 0x009896800000995d */ /* 0x001fea0003900000 */
[----:B------:R-:W0:Y:S02]  /*12870*/  @!P1 SYNCS.PHASECHK.TRANS64 P1, [R21+URZ+0x32450], R4 ;  /* 0x03245004150095a7 */ /* 0x000e24000802007f */
[----:B0-----:R-:W-:Y:S05]  /*12880*/  @!P1 BRA `(.L_x_9931) ;  /* 0xfffffffc00f09947 */ /* 0x001fea000383ffff */
[----:B------:R-:W-:Y:S05]  /*12890*/  BRA `(.L_x_9930) ;  /* 0xfffffef8007c7947 */ /* 0x000fea000383ffff */
.L_x_9936:
[----:B-1----:R-:W-:-:S04]  /*128a0*/  IMAD.U32 R153, RZ, RZ, UR4 ;  /* 0x00000004ff997e24 */ /* 0x002fc8000f8e00ff */
[----:B------:R1:W2:Y:S03]  /*128b0*/  SYNCS.PHASECHK.TRANS64.TRYWAIT P3, [R153+URZ+0x32430], R0 ;  /* 0x03243000990075a7 */ /* 0x0002a6000806017f */
[----:B--2---:R-:W-:Y:S05]  /*128c0*/  @!P3 NANOSLEEP.SYNCS 0x989680 ;  /* 0x009896800000b95d */ /* 0x004fea0003900000 */
[----:B------:R-:W2:Y:S02]  /*128d0*/  @!P3 SYNCS.PHASECHK.TRANS64 P3, [R153+URZ+0x32430], R0 ;  /* 0x032430009900b5a7 */ /* 0x000ea4000806007f */
[----:B--2---:R-:W-:Y:S05]  /*128e0*/  @!P3 BRA `(.L_x_9936) ;  /* 0xfffffffc00ecb947 */ /* 0x004fea000383ffff */
[----:B------:R-:W-:Y:S05]  /*128f0*/  BRA `(.L_x_9935) ;  /* 0xffffff1800707947 */ /* 0x000fea000383ffff */
.L_x_9940:
[----:B--2---:R-:W-:-:S04]  /*12900*/  IMAD.U32 R20, RZ, RZ, UR4 ;  /* 0x00000004ff147e24 */ /* 0x004fc8000f8e00ff */
[----:B------:R2:W3:Y:S03]  /*12910*/  SYNCS.PHASECHK.TRANS64.TRYWAIT P3, [R20+URZ+0x32450], R0 ;  /* 0x03245000140075a7 */ /* 0x0004e6000806017f */
[----:B---3--:R-:W-:Y:S05]  /*12920*/  @!P3 NANOSLEEP.SYNCS 0x989680 ;  /* 0x009896800000b95d */ /* 0x008fea0003900000 */
[----:B------:R-:W3:Y:S02]  /*12930*/  @!P3 SYNCS.PHASECHK.TRANS64 P3, [R20+URZ+0x32450], R0 ;  /* 0x032450001400b5a7 */ /* 0x000ee4000806007f */
[----:B---3--:R-:W-:Y:S05]  /*12940*/  @!P3 BRA `(.L_x_9940) ;  /* 0xfffffffc00ecb947 */ /* 0x008fea000383ffff */
[----:B------:R-:W-:Y:S05]  /*12950*/  BRA `(.L_x_9939) ;  /* 0xffffff1800ec7947 */ /* 0x000fea000383ffff */
.L_x_9986:
        /* <DEDUP_REMOVED lines=11> */
.L_x_10096:
[----:B------:R-:W-:Y:S05]  /*12a10*/  BSYNC B0 ;  /* 0x0000000000007941 */ /* 0x000fea0003800000 */
.L_x_10095:
[----:B------:R-:W-:Y:S05]  /*12a20*/  BRA `(.L_x_10097) ;  /* 0xffffffa400e87947 */ /* 0x000fea000383ffff */
.L_x_9988:
[----:B------:R-:W-:Y:S01]  /*12a30*/  BSSY B0, `(.L_x_10098) ;  /* 0x0000006000007945 */ /* 0x000fe20003800000 */
[----:B------:R-:W-:-:S07]  /*12a40*/  IMAD.MOV.U32 R15, RZ, RZ, -0x1 ;  /* 0xffffffffff0f7424 */ /* 0x000fce00078e00ff */
[----:B01-3--:R-:W-:Y:S05]  /*12a50*/  WARPSYNC.COLLECTIVE R15, `(.L_x_10099) ;  /* 0x000000000f0c7348 */ /* 0x00bfea0003c00000 */
[----:B------:R-:W-:Y:S02]  /*12a60*/  ELECT P6, UR62, PT ;  /* 0x00000000003e782f */ /* 0x000fe400038c0000 */
[----:B------:R-:W-:Y:S01]  /*12a70*/  MOV R14, UR62 ;  /* 0x0000003e000e7c02 */ /* 0x000fe20008000f00 */
[----:B01-3--:R-:W-:Y:S10]  /*12a80*/  ENDCOLLECTIVE ;  /* 0x000000000000791b */ /* 0x00bff40003800000 */
.L_x_10099:
[----:B------:R-:W-:Y:S05]  /*12a90*/  BSYNC B0 ;  /* 0x0000000000007941 */ /* 0x000fea0003800000 */
.L_x_10098:
[----:B------:R-:W-:Y:S05]  /*12aa0*/  BRA `(.L_x_10100) ;  /* 0xffffffa400f47947 */ /* 0x000fea000383ffff */
.L_x_9990:
[----:B--2---:R2:W3:Y:S02]  /*12ab0*/  SYNCS.PHASECHK.TRANS64.TRYWAIT P0, [R0+URZ+0x32440], R2 ;  /* 0x03244002000075a7 */ /* 0x0044e4000800017f */
[----:B---3--:R-:W-:Y:S05]  /*12ac0*/  @!P0 NANOSLEEP.SYNCS 0x989680 ;  /* 0x009896800000895d */ /* 0x008fea0003900000 */
[----:B------:R-:W3:Y:S02]  /*12ad0*/  @!P0 SYNCS.PHASECHK.TRANS64 P0, [R0+URZ+0x32440], R2 ;  /* 0x03244002000085a7 */ /* 0x000ee4000800007f */
[----:B---3--:R-:W-:Y:S05]  /*12ae0*/  @!P0 BRA `(.L_x_9990) ;  /* 0xfffffffc00f08947 */ /* 0x008fea000383ffff */
[----:B------:R-:W-:Y:S05]  /*12af0*/  BRA `(.L_x_10101) ;  /* 0xffffffa800547947 */ /* 0x000fea000383ffff */
.L_x_9994:
        /* <DEDUP_REMOVED lines=9> */
.L_x_10102:
[----:B------:R-:W-:Y:S02]  /*12b90*/  IMAD.MOV.U32 R13, RZ, RZ, R3 ;  /* 0x000000ffff0d7224 */ /* 0x000fe400078e0003 */
[----:B------:R-:W-:Y:S01]  /*12ba0*/  IMAD.MOV.U32 R4, RZ, RZ, R14 ;  /* 0x000000ffff047224 */ /* 0x000fe200078e000e */
[----:B------:R-:W-:-:S07]  /*12bb0*/  LOP3.LUT R7, R7, 0x7f, RZ, 0xc0, !PT ;  /* 0x0000007f07077812 */ /* 0x000fce00078ec0ff */
[----:B------:R-:W-:Y:S05]  /*12bc0*/  WARPSYNC.COLLECTIVE R15, `(.L_x_10103) ;  /* 0x000000000f087348 */ /* 0x000fea0003c00000 */
[----:B------:R0:W1:Y:S02]  /*12bd0*/  SHFL.IDX P6, R14, R13, R12, R11 ;  /* 0x0000000c0d0e7389 */ /* 0x00006400000c000b */
[----:B01----:R-:W-:Y:S01]  /*12be0*/  ENDCOLLECTIVE ;  /* 0x000000000000791b */ /* 0x003fe20003800000 */
.L_x_10103:
[----:B------:R-:W-:Y:S01]  /*12bf0*/  SHF.R.U32.HI R7, RZ, 0x3, R7 ;  /* 0x00000003ff077819 */ /* 0x000fe20000011607 */
[----:B------:R-:W-:Y:S02]  /*12c00*/  IMAD.MOV.U32 R13, RZ, RZ, R0 ;  /* 0x000000ffff0d7224 */ /* 0x000fe400078e0000 */
[----:B------:R-:W-:Y:S02]  /*12c10*/  IMAD.MOV.U32 R12, RZ, RZ, 0x1 ;  /* 0x00000001ff0c7424 */ /* 0x000fe400078e00ff */
[----:B------:R-:W-:-:S07]  /*12c20*/  IMAD.MOV.U32 R5, RZ, RZ, R14 ;  /* 0x000000ffff057224 */ /* 0x000fce00078e000e */
[----:B------:R-:W-:Y:S05]  /*12c30*/  WARPSYNC.COLLECTIVE R15, `(.L_x_10104) ;  /* 0x000000000f087348 */ /* 0x000fea0003c00000 */
[----:B------:R0:W1:Y:S02]  /*12c40*/  SHFL.IDX P6, R14, R13, R12, R11 ;  /* 0x0000000c0d0e7389 */ /* 0x00006400000c000b */
[----:B01----:R-:W-:Y:S01]  /*12c50*/  ENDCOLLECTIVE ;  /* 0x000000000000791b */ /* 0x003fe20003800000 */
.L_x_10104:
[----:B------:R-:W-:Y:S02]  /*12c60*/  IMAD.MOV.U32 R13, RZ, RZ, R3 ;  /* 0x000000ffff0d7224 */ /* 0x000fe400078e0003 */
[----:B------:R-:W-:Y:S02]  /*12c70*/  IMAD R2, R2, R8, RZ ;  /* 0x0000000802027224 */ /* 0x000fe400078e02ff */
[----:B------:R-:W-:Y:S02]  /*12c80*/  IMAD.IADD R8, R7, 0x1, R6 ;  /* 0x0000000107087824 */ /* 0x000fe400078e0206 */
[----:B------:R-:W-:-:S07]  /*12c90*/  IMAD.MOV.U32 R7, RZ, RZ, R14 ;  /* 0x000000ffff077224 */ /* 0x000fce00078e000e */
[----:B------:R-:W-:Y:S05]  /*12ca0*/  WARPSYNC.COLLECTIVE R15, `(.L_x_10105) ;  /* 0x000000000f087348 */ /* 0x000fea0003c00000 */
[----:B------:R0:W1:Y:S02]  /*12cb0*/  SHFL.IDX P6, R14, R13, R12, R11 ;  /* 0x0000000c0d0e7389 */ /* 0x00006400000c000b */
[----:B01----:R-:W-:Y:S01]  /*12cc0*/  ENDCOLLECTIVE ;  /* 0x000000000000791b */ /* 0x003fe20003800000 */
.L_x_10105:
[----:B------:R-:W-:Y:S01]  /*12cd0*/  ISETP.GE.AND P1, PT, R8, R2, PT ;  /* 0x000000020800720c */ /* 0x000fe20003f26270 */
[----:B------:R0:W-:-:S12]  /*12ce0*/  STL [R1+0x4], R8 ;  /* 0x0000040801007387 */ /* 0x0001d80000100800 */
[----:B------:R-:W-:Y:S01]  /*12cf0*/  @!P1 LEA R5, P3, R10, R5, 0x1 ;  /* 0x000000050a059211 */ /* 0x000fe200078608ff */
[----:B------:R-:W-:Y:S02]  /*12d00*/  IMAD.MOV.U32 R13, RZ, RZ, R0 ;  /* 0x000000ffff0d7224 */ /* 0x000fe400078e0000 */
[----:B------:R-:W-:Y:S02]  /*12d10*/  IMAD.MOV.U32 R12, RZ, RZ, 0x2 ;  /* 0x00000002ff0c7424 */ /* 0x000fe400078e00ff */
[----:B------:R-:W-:-:S05]  /*12d20*/  @!P1 IMAD.X R4, RZ, RZ, R4, P3 ;  /* 0x000000ffff049224 */ /* 0x000fca00018e0604 */
[----:B------:R-:W-:Y:S01]  /*12d30*/  @!P1 LOP3.LUT R5, R5, R4, RZ, 0x3c, !PT ;  /* 0x0000000405059212 */ /* 0x000fe200078e3cff */
[----:B0-----:R-:W-:-:S07]  /*12d40*/  IMAD.MOV.U32 R6, RZ, RZ, R14 ;  /* 0x000000ffff067224 */ /* 0x001fce00078e000e */
[----:B------:R-:W-:Y:S05]  /*12d50*/  WARPSYNC.COLLECTIVE R15, `(.L_x_10106) ;  /* 0x000000000f087348 */ /* 0x000fea0003c00000 */
[----:B------:R0:W1:Y:S02]  /*12d60*/  SHFL.IDX P6, R14, R13, R12, R11 ;  /* 0x0000000c0d0e7389 */ /* 0x00006400000c000b */
[----:B01----:R-:W-:Y:S01]  /*12d70*/  ENDCOLLECTIVE ;  /* 0x000000000000791b */ /* 0x003fe20003800000 */
.L_x_10106:
[----:B------:R-:W-:-:S04]  /*12d80*/  @!P1 LOP3.LUT R4, R5, R4, RZ, 0x3c, !PT ;  /* 0x0000000405049212 */ /* 0x000fc800078e3cff */
[----:B------:R-:W-:-:S05]  /*12d90*/  @!P1 LOP3.LUT R5, R5, R4, RZ, 0x3c, !PT ;  /* 0x0000000405059212 */ /* 0x000fca00078e3cff */
[----:B------:R-:W-:Y:S01]  /*12da0*/  @!PT LDS RZ, [RZ] ;  /* 0x00000000fffff984 */ /* 0x000fe20000000800 */
[----:B------:R-:W-:Y:S01]  /*12db0*/  @!PT LDS RZ, [RZ] ;  /* 0x00000000fffff984 */ /* 0x000fe20000000800 */
[----:B------:R-:W-:Y:S01]  /*12dc0*/  @!PT LDS RZ, [RZ] ;  /* 0x00000000fffff984 */ /* 0x000fe20000000800 */
[----:B------:R0:W-:Y:S01]  /*12dd0*/  @!P1 LDGSTS.E.BYPASS.LTC128B.128 [R9+0x18400], desc[UR38][R4.64], !P0 ;  /* 0x1840000004099fae */ /* 0x0001e2000c101d66 */
[----:B------:R-:W-:Y:S02]  /*12de0*/  IMAD.MOV.U32 R13, RZ, RZ, R3 ;  /* 0x000000ffff0d7224 */ /* 0x000fe400078e0003 */
[----:B0-----:R-:W-:-:S05]  /*12df0*/  VIADD R5, R8, 0x10 ;  /* 0x0000001008057836 */ /* 0x001fca0000000000 */
[----:B------:R-:W-:Y:S01]  /*12e00*/  ISETP.GE.AND P2, PT, R5, R2, PT ;  /* 0x000000020500720c */ /* 0x000fe20003f46270 */
[----:B------:R0:W-:-:S12]  /*12e10*/  STL [R1+0x44], R5 ;  /* 0x0000440501007387 */ /* 0x0001d80000100800 */
[----:B0-----:R-:W-:Y:S01]  /*12e20*/  @!P2 LEA R5, P1, R10, R6, 0x1 ;  /* 0x000000060a05a211 */ /* 0x001fe200078208ff */
[----:B------:R-:W-:-:S12]  /*12e30*/  IMAD.MOV.U32 R6, RZ, RZ, R14 ;  /* 0x000000ffff067224 */ /* 0x000fd800078e000e */
[----:B------:R-:W-:Y:S05]  /*12e40*/  WARPSYNC.COLLECTIVE R15, `(.L_x_10107) ;  /* 0x000000000f087348 */ /* 0x000fea0003c00000 */
[----:B------:R0:W1:Y:S02]  /*12e50*/  SHFL.IDX P6, R14, R13, R12, R11 ;  /* 0x0000000c0d0e7389 */ /* 0x00006400000c000b */
[----:B01----:R-:W-:Y:S01]  /*12e60*/  ENDCOLLECTIVE ;  /* 0x000000000000791b */ /* 0x003fe20003800000 */
.L_x_10107:
[----:B------:R-:W-:Y:S02]  /*12e70*/  @!P2 IMAD.X R4, RZ, RZ, R7, P1 ;  /* 0x000000ffff04a224 */ /* 0x000fe400008e0607 */
[----:B------:R-:W-:-:S03]  /*12e80*/  VIADD R7, R8, 0x20 ;  /* 0x0000002008077836 */ /* 0x000fc60000000000 */
[----:B------:R-:W-:Y:S02]  /*12e90*/  @!P2 LOP3.LUT R5, R5, R4, RZ, 0x3c, !PT ;  /* 0x000000040505a212 */ /* 0x000fe400078e3cff */
[----:B------:R-:W-:Y:S01]  /*12ea0*/  ISETP.GE.AND P1, PT, R7, R2, PT ;  /* 0x000000020700720c */ /* 0x000fe20003f26270 */
[----:B------:R0:W-:Y:S01]  /*12eb0*/  STL [R1+0x50], R7 ;  /* 0x0000500701007387 */ /* 0x0001e20000100800 */
[----:B------:R-:W-:Y:S01]  /*12ec0*/  @!P2 LOP3.LUT R4, R5, R4, RZ, 0x3c, !PT ;  /* 0x000000040504a212 */ /* 0x000fe200078e3cff */
[----:B------:R-:W-:-:S03]  /*12ed0*/  IMAD.MOV.U32 R13, RZ, RZ, R0 ;  /* 0x000000ffff0d7224 */ /* 0x000fc600078e0000 */
[----:B------:R-:W-:Y:S01]  /*12ee0*/  @!P2 LOP3.LUT R5, R5, R4, RZ, 0x3c, !PT ;  /* 0x000000040505a212 */ /* 0x000fe200078e3cff */
[----:B------:R-:W-:-:S04]  /*12ef0*/  IMAD.MOV.U32 R12, RZ, RZ, 0x3 ;  /* 0x00000003ff0c7424 */ /* 0x000fc800078e00ff */
[----:B------:R-:W-:Y:S01]  /*12f00*/  @!PT LDS RZ, [RZ] ;  /* 0x00000000fffff984 */ /* 0x000fe20000000800 */
[----:B------:R-:W-:Y:S01]  /*12f10*/  @!PT LDS RZ, [RZ] ;  /* 0x00000000fffff984 */ /* 0x000fe20000000800 */
[----:B------:R-:W-:Y:S01]  /*12f20*/  @!PT LDS RZ, [RZ] ;  /* 0x00000000fffff984 */ /* 0x000fe20000000800 */
[----:B------:R1:W-:Y:S01]  /*12f30*/  @!P2 LDGSTS.E.BYPASS.LTC128B.128 [R9+0x18c00], desc[UR38][R4.64], !P0 ;  /* 0x18c000000409afae */ /* 0x0003e2000c101d66 */
[----:B0-----:R-:W-:-:S05]  /*12f40*/  VIADD R7, R8, 0x30 ;  /* 0x0000003008077836 */ /* 0x001fca0000000000 */
[----:B------:R0:W-:Y:S01]  /*12f50*/  STL [R1+0x54], R7 ;  /* 0x0000540701007387 */ /* 0x0001e20000100800 */
[----:B-1----:R-:W-:-:S07]  /*12f60*/  IMAD.MOV.U32 R4, RZ, RZ, R14 ;  /* 0x000000ffff047224 */ /* 0x002fce00078e000e */
[----:B0-----:R-:W-:Y:S05]  /*12f70*/  WARPSYNC.COLLECTIVE R15, `(.L_x_10108) ;  /* 0x000000000f087348 */ /* 0x001fea0003c00000 */
[----:B------:R1:W2:Y:S02]  /*12f80*/  SHFL.IDX P6, R14, R13, R12, R11 ;  /* 0x0000000c0d0e7389 */ /* 0x0002a400000c000b */
[----:B012---:R-:W-:Y:S01]  /*12f90*/  ENDCOLLECTIVE ;  /* 0x000000000000791b */ /* 0x007fe20003800000 */
.L_x_10108:
        /* <DEDUP_REMOVED lines=10> */
.L_x_10109:
[----:B------:R-:W-:Y:S01]  /*13040*/  @!PT LDS RZ, [RZ] ;  /* 0x00000000fffff984 */ /* 0x000fe20000000800 */
[----:B------:R-:W-:Y:S01]  /*13050*/  @!PT LDS RZ, [RZ] ;  /* 0x00000000fffff984 */ /* 0x000fe20000000800 */
[----:B------:R-:W-:Y:S01]  /*13060*/  @!PT LDS RZ, [RZ] ;  /* 0x00000000fffff984 */ /* 0x000fe20000000800 */
[----:B------:R0:W-:Y:S01]  /*13070*/  @!P1 LDGSTS.E.BYPASS.LTC128B.128 [R9+0x19400], desc[UR38][R4.64], !P0 ;  /* 0x1940000004099fae */ /* 0x0001e2000c101d66 */
[----:B------:R-:W-:Y:S01]  /*13080*/  ISETP.GE.AND P1, PT, R7, R2, PT ;  /* 0x000000020700720c */ /* 0x000fe20003f26270 */
[----:B------:R-:W-:-:S05]  /*13090*/  VIADD R7, R8, 0x40 ;  /* 0x0000004008077836 */ /* 0x000fca0000000000 */
[----:B------:R1:W-:Y:S01]  /*130a0*/  STL [R1+0x60], R7 ;  /* 0x0000600701007387 */ /* 0x0003e20000100800 */
[----:B------:R-:W-:Y:S02]  /*130b0*/  IMAD.MOV.U32 R13, RZ, RZ, R0 ;  /* 0x000000ffff0d7224 */ /* 0x000fe400078e0000 */
[----:B------:R-:W-:Y:S02]  /*130c0*/  IMAD.MOV.U32 R12, RZ, RZ, 0x4 ;  /* 0x00000004ff0c7424 */ /* 0x000fe400078e00ff */
[----:B0-----:R-:W-:-:S07]  /*130d0*/  IMAD.MOV.U32 R4, RZ, RZ, R14 ;  /* 0x000000ffff047224 */ /* 0x001fce00078e000e */
[----:B-1----:R-:W-:Y:S05]  /*130e0*/  WARPSYNC.COLLECTIVE R15, `(.L_x_10110) ;  /* 0x000000000f087348 */ /* 0x002fea0003c00000 */
[----:B------:R0:W2:Y:S02]  /*130f0*/  SHFL.IDX P6, R14, R13, R12, R11 ;  /* 0x0000000c0d0e7389 */ /* 0x0000a400000c000b */
[----:B012---:R-:W-:Y:S01]  /*13100*/  ENDCOLLECTIVE ;  /* 0x000000000000791b */ /* 0x007fe20003800000 */
.L_x_10110:
        /* <DEDUP_REMOVED lines=10> */
.L_x_10111:
        /* <DEDUP_REMOVED lines=13> */
.L_x_10112:
        /* <DEDUP_REMOVED lines=10> */
.L_x_10113:
        /* <DEDUP_REMOVED lines=13> */
.L_x_10114:
        /* <DEDUP_REMOVED lines=10> */
.L_x_10115:
        /* <DEDUP_REMOVED lines=11> */
.L_x_10116:
        /* <DEDUP_REMOVED lines=10> */
.L_x_10117:
[----:B------:R-:W-:Y:S01]  /*135e0*/  @!PT LDS RZ, [RZ] ;  /* 0x00000000fffff984 */ /* 0x000fe20000000800 */
[----:B------:R-:W-:Y:S01]  /*135f0*/  @!PT LDS RZ, [RZ] ;  /* 0x00000000fffff984 */ /* 0x000fe20000000800 */
[----:B------:R-:W-:Y:S01]  /*13600*/  @!PT LDS RZ, [RZ] ;  /* 0x00000000fffff984 */ /* 0x000fe20000000800 */
[----:B------:R1:W-:Y:S01]  /*13610*/  @!P1 LDGSTS.E.BYPASS.LTC128B.128 [R9+0x1b400], desc[UR38][R4.64], !P0 ;  /* 0x1b40000004099fae */ /* 0x0003e2000c101d66 */
[----:B------:R-:W-:Y:S01]  /*13620*/  IMAD.MOV.U32 R3, RZ, RZ, R14 ;  /* 0x000000ffff037224 */ /* 0x000fe200078e000e */
[----:B------:R-:W-:Y:S06]  /*13630*/  BRA `(.L_x_10118) ;  /* 0xffffffa800d87947 */ /* 0x000fec000383ffff */
.L_x_9998:
[----:B------:R-:W2:Y:S04]  /*13640*/  LDL.LU R3, [R1+0x38] ;  /* 0x0000380001037983 */ /* 0x000ea80000300800 */
[----:B------:R-:W3:Y:S04]  /*13650*/  LDL.LU R15, [R1+0x4] ;  /* 0x00000400010f7983 */ /* 0x000ee80000300800 */
[----:B------:R-:W4:Y:S04]  /*13660*/  LDL.LU R14, [R1+0x44] ;  /* 0x00004400010e7983 */ /* 0x000f280000300800 */
[----:B------:R-:W5:Y:S04]  /*13670*/  LDL.LU R13, [R1+0x50] ;  /* 0x00005000010d7983 */ /* 0x000f680000300800 */
[----:B------:R-:W5:Y:S04]  /*13680*/  LDL.LU R12, [R1+0x54] ;  /* 0x00005400010c7983 */ /* 0x000f680000300800 */
[----:B------:R-:W5:Y:S04]  /*13690*/  LDL.LU R11, [R1+0x60] ;  /* 0x00006000010b7983 */ /* 0x000f680000300800 */
[----:B------:R-:W5:Y:S04]  /*136a0*/  LDL.LU R10, [R1+0x64] ;  /* 0x00006400010a7983 */ /* 0x000f680000300800 */
[----:B------:R-:W5:Y:S04]  /*136b0*/  LDL.LU R6, [R1+0x68] ;  /* 0x0000680001067983 */ /* 0x000f680000300800 */
[----:B------:R-:W5:Y:S01]  /*136c0*/  LDL.LU R9, [R1+0x14] ;  /* 0x0000140001097983 */ /* 0x000f620000300800 */
[----:B------:R-:W-:Y:S01]  /*136d0*/  BSSY B0, `(.L_x_10119) ;  /* 0x000001b000007945 */ /* 0x000fe20003800000 */
[----:B--2---:R-:W-:-:S05]  /*136e0*/  IMAD R3, R3, R7, RZ ;  /* 0x0000000703037224 */ /* 0x004fca00078e02ff */
[-C--:B---3--:R-:W-:Y:S01]  /*136f0*/  ISETP.GE.AND P4, PT, R15, R3.reuse, PT ;  /* 0x000000030f00720c */ /* 0x088fe20003f86270 */
[----:B------:R-:W-:Y:S01]  /*13700*/  IMAD.MOV.U32 R15, RZ, RZ, -0x1 ;  /* 0xffffffffff0f7424 */ /* 0x000fe200078e00ff */
[-C--:B----4-:R-:W-:Y:S02]  /*13710*/  ISETP.GE.AND P5, PT, R14, R3.reuse, PT ;  /* 0x000000030e00720c */ /* 0x090fe40003fa6270 */
[----:B-----5:R-:W-:Y:S01]  /*13720*/  ISETP.GE.AND P6, PT, R13, R3, PT ;  /* 0x000000030d00720c */ /* 0x020fe20003fc6270 */
[----:B------:R-:W-:Y:S01]  /*13730*/  IMAD.MOV.U32 R13, RZ, RZ, R0 ;  /* 0x000000ffff0d7224 */ /* 0x000fe200078e0000 */
[----:B------:R-:W-:-:S07]  /*13740*/  LOP3.LUT R9, R9, 0xffffffef, RZ, 0xc0, !PT ;  /* 0xffffffef09097812 */ /* 0x000fce00078ec0ff */
[----:B------:R-:W-:Y:S02]  /*13750*/  @P4 LOP3.LUT R9, R9, 0x10, RZ, 0xfc, !PT ;  /* 0x0000001009094812 */ /* 0x000fe400078efcff */
[----:B------:R-:W-:Y:S01]  /*13760*/  ISETP.GE.AND P4, PT, R12, R3, PT ;  /* 0x000000030c00720c */ /* 0x000fe20003f86270 */
[----:B------:R-:W-:Y:S01]  /*13770*/  IMAD.MOV.U32 R12, RZ, RZ, RZ ;  /* 0x000000ffff0c7224 */ /* 0x000fe200078e00ff */
[----:B------:R-:W-:-:S04]  /*13780*/  LOP3.LUT R9, R9, 0xfffffff7, RZ, 0xc0, !PT ;  /* 0xfffffff709097812 */ /* 0x000fc800078ec0ff */
[----:B------:R-:W-:Y:S02]  /*13790*/  @P5 LOP3.LUT R9, R9, 0x8, RZ, 0xfc, !PT ;  /* 0x0000000809095812 */ /* 0x000fe400078efcff */
[----:B------:R-:W-:Y:S01]  /*137a0*/  ISETP.GE.AND P5, PT, R11, R3, PT ;  /* 0x000000030b00720c */ /* 0x000fe20003fa6270 */
[----:B------:R-:W-:Y:S01]  /*137b0*/  IMAD.MOV.U32 R11, RZ, RZ, 0x181f ;  /* 0x0000181fff0b7424 */ /* 0x000fe200078e00ff */
[----:B------:R-:W-:-:S04]  /*137c0*/  LOP3.LUT R9, R9, 0xfffffffb, RZ, 0xc0, !PT ;  /* 0xfffffffb09097812 */ /* 0x000fc800078ec0ff */
[----:B------:R-:W-:Y:S02]  /*137d0*/  @P6 LOP3.LUT R9, R9, 0x4, RZ, 0xfc, !PT ;  /* 0x0000000409096812 */ /* 0x000fe400078efcff */
[----:B------:R-:W-:Y:S02]  /*137e0*/  ISETP.GE.AND P6, PT, R10, R3, PT ;  /* 0x000000030a00720c */ /* 0x000fe40003fc6270 */
[----:B------:R-:W-:-:S04]  /*137f0*/  LOP3.LUT R9, R9, 0xfffffffd, RZ, 0xc0, !PT ;  /* 0xfffffffd09097812 */ /* 0x000fc800078ec0ff */
[----:B------:R-:W-:Y:S02]  /*13800*/  @P4 LOP3.LUT R9, R9, 0x2, RZ, 0xfc, !PT ;  /* 0x0000000209094812 */ /* 0x000fe400078efcff */
[----:B------:R-:W-:Y:S02]  /*13810*/  ISETP.GE.AND P4, PT, R6, R3, PT ;  /* 0x000000030600720c */ /* 0x000fe40003f86270 */
[----:B------:R-:W-:-:S04]  /*13820*/  LOP3.LUT R9, R9, 0xffffffdf, RZ, 0xc0, !PT ;  /* 0xffffffdf09097812 */ /* 0x000fc800078ec0ff */
[----:B------:R-:W-:-:S05]  /*13830*/  @P6 LOP3.LUT R9, R9, 0x20, RZ, 0xfc, !PT ;  /* 0x0000002009096812 */ /* 0x000fca00078efcff */
[----:B------:R0:W-:Y:S02]  /*13840*/  STL [R1+0x14], R9 ;  /* 0x0000140901007387 */ /* 0x0001e40000100800 */
[----:B0-----:R-:W-:Y:S05]  /*13850*/  WARPSYNC.COLLECTIVE R15, `(.L_x_10120) ;  /* 0x000000000f087348 */ /* 0x001fea0003c00000 */
[----:B------:R1:W2:Y:S02]  /*13860*/  SHFL.IDX P6, R14, R13, R12, R11 ;  /* 0x0000000c0d0e7389 */ /* 0x0002a400000c000b */
[----:B012---:R-:W-:Y:S01]  /*13870*/  ENDCOLLECTIVE ;  /* 0x000000000000791b */ /* 0x007fe20003800000 */
.L_x_10120:
[----:B------:R-:W-:Y:S05]  /*13880*/  BSYNC B0 ;  /* 0x0000000000007941 */ /* 0x000fea0003800000 */
.L_x_10119:
[----:B------:R0:W5:Y:S04]  /*13890*/  LDL.LU R9, [R1+0x14] ;  /* 0x0000140001097983 */ /* 0x0001680000300800 */
[----:B------:R0:W5:Y:S01]  /*138a0*/  LDL R7, [R1+0x10] ;  /* 0x0000100001077983 */ /* 0x0001620000100800 */
[----:B------:R-:W-:Y:S02]  /*138b0*/  IMAD.MOV.U32 R13, RZ, RZ, R2 ;  /* 0x000000ffff0d7224 */ /* 0x000fe400078e0002 */
[----:B------:R-:W-:Y:S02]  /*138c0*/  IMAD.MOV.U32 R12, RZ, RZ, RZ ;  /* 0x000000ffff0c7224 */ /* 0x000fe400078e00ff */
[----:B------:R-:W-:Y:S02]  /*138d0*/  IMAD.MOV.U32 R11, RZ, RZ, 0x181f ;  /* 0x0000181fff0b7424 */ /* 0x000fe400078e00ff */
[----:B------:R-:W-:-:S02]  /*138e0*/  IMAD.MOV.U32 R15, RZ, RZ, -0x1 ;  /* 0xffffffffff0f7424 */ /* 0x000fc400078e00ff */
[----:B0-----:R-:W-:-:S07]  /*138f0*/  IMAD.MOV.U32 R4, RZ, RZ, R14 ;  /* 0x000000ffff047224 */ /* 0x001fce00078e000e */
[----:B-----5:R-:W-:Y:S05]  /*13900*/  WARPSYNC.COLLECTIVE R15, `(.L_x_10121) ;  /* 0x000000000f087348 */ /* 0x020fea0003c00000 */
[----:B------:R0:W1:Y:S02]  /*13910*/  SHFL.IDX P6, R14, R13, R12, R11 ;  /* 0x0000000c0d0e7389 */ /* 0x00006400000c000b */
[----:B01---5:R-:W-:Y:S01]  /*13920*/  ENDCOLLECTIVE ;  /* 0x000000000000791b */ /* 0x023fe20003800000 */
.L_x_10121:
[----:B------:R-:W-:Y:S02]  /*13930*/  IMAD.MOV.U32 R13, RZ, RZ, R0 ;  /* 0x000000ffff0d7224 */ /* 0x000fe400078e0000 */
[----:B------:R-:W-:Y:S02]  /*13940*/  IMAD.MOV.U32 R12, RZ, RZ, 0x1 ;  /* 0x00000001ff0c7424 */ /* 0x000fe400078e00ff */
[----:B------:R-:W-:Y:S01]  /*13950*/  IMAD.MOV.U32 R5, RZ, RZ, R14 ;  /* 0x000000ffff057224 */ /* 0x000fe200078e000e */
[----:B------:R-:W-:-:S04]  /*13960*/  LOP3.LUT R9, R9, 0xfffffeff, RZ, 0xc0, !PT ;  /* 0xfffffeff09097812 */ /* 0x000fc800078ec0ff */
[----:B------:R-:W-:-:S04]  /*13970*/  @P5 LOP3.LUT R9, R9, 0x100, RZ, 0xfc, !PT ;  /* 0x0000010009095812 */ /* 0x000fc800078efcff */
[C---:B------:R-:W-:Y:S02]  /*13980*/  LOP3.LUT P5, RZ, R9.reuse, 0x10, RZ, 0xc0, !PT ;  /* 0x0000001009ff7812 */ /* 0x040fe400078ac0ff */
[----:B------:R-:W-:-:S04]  /*13990*/  LOP3.LUT R9, R9, 0xffffff7f, RZ, 0xc0, !PT ;  /* 0xffffff7f09097812 */ /* 0x000fc800078ec0ff */
[----:B------:R-:W-:-:S04]  /*139a0*/  @P4 LOP3.LUT R9, R9, 0x80, RZ, 0xfc, !PT ;  /* 0x0000008009094812 */ /* 0x000fc800078efcff */
[----:B------:R-:W-:Y:S01]  /*139b0*/  LOP3.LUT P4, RZ, R9, 0x8, RZ, 0xc0, !PT ;  /* 0x0000000809ff7812 */ /* 0x000fe2000788c0ff */
[----:B------:R0:W-:Y:S02]  /*139c0*/  STL [R1+0x14], R9 ;  /* 0x0000140901007387 */ /* 0x0001e40000100800 */
[----:B------:R-:W-:-:S05]  /*139d0*/  @!P5 LEA R5, P6, R8, R5, 0x1 ;  /* 0x000000050805d211 */ /* 0x000fca00078c08ff */
[----:B------:R-:W-:-:S05]  /*139e0*/  @!P5 IMAD.X R4, RZ, RZ, R4, P6 ;  /* 0x000000ffff04d224 */ /* 0x000fca00030e0604 */
[----:B0-----:R-:W-:-:S07]  /*139f0*/  @!P5 LOP3.LUT R5, R5, R4, RZ, 0x3c, !PT ;  /* 0x000000040505d212 */ /* 0x001fce00078e3cff */
[----:B------:R-:W-:Y:S05]  /*13a00*/  WARPSYNC.COLLECTIVE R15, `(.L_x_10122) ;  /* 0x000000000f087348 */ /* 0x000fea0003c00000 */
[----:B------:R0:W1:Y:S02]  /*13a10*/  SHFL.IDX P6, R14, R13, R12, R11 ;  /* 0x0000000c0d0e7389 */ /* 0x00006400000c000b */
[----:B01----:R-:W-:Y:S01]  /*13a20*/  ENDCOLLECTIVE ;  /* 0x000000000000791b */ /* 0x003fe20003800000 */
.L_x_10122:
[----:B------:R-:W-:-:S04]  /*13a30*/  @!P5 LOP3.LUT R4, R5, R4, RZ, 0x3c, !PT ;  /* 0x000000040504d212 */ /* 0x000fc800078e3cff */
[----:B------:R-:W-:-:S05]  /*13a40*/  @!P5 LOP3.LUT R5, R5, R4, RZ, 0x3c, !PT ;  /* 0x000000040505d212 */ /* 0x000fca00078e3cff */
[----:B------:R-:W-:Y:S01]  /*13a50*/  @!PT LDS RZ, [RZ] ;  /* 0x00000000fffff984 */ /* 0x000fe20000000800 */
[----:B------:R-:W-:Y:S01]  /*13a60*/  @!PT LDS RZ, [RZ] ;  /* 0x00000000fffff984 */ /* 0x000fe20000000800 */
[----:B------:R-:W-:Y:S01]  /*13a70*/  @!PT LDS RZ, [RZ] ;  /* 0x00000000fffff984 */ /* 0x000fe20000000800 */
[----:B------:R0:W-:Y:S01]  /*13a80*/  @!P5 LDGSTS.E.BYPASS.LTC128B.128 [R7+0x22400], desc[UR38][R4.64], !P3 ;  /* 0x224000000407dfae */ /* 0x0001e2000d901d66 */
[----:B------:R-:W-:-:S03]  /*13a90*/  IMAD.MOV.U32 R13, RZ, RZ, R2 ;  /* 0x000000ffff0d7224 */ /* 0x000fc600078e0002 */
[----:B------:R0:W-:Y:S04]  /*13aa0*/  @!P5 LDGSTS.E.BYPASS.LTC128B.128 [R7+0x26400], desc[UR38][R4.64+0x80], !P2 ;  /* 0x264000800407dfae */ /* 0x0001e8000d101d66 */
[----:B------:R0:W-:Y:S04]  /*13ab0*/  @!P5 LDGSTS.E.BYPASS.LTC128B.128 [R7+0x2a400], desc[UR38][R4.64+0x100], !P1 ;  /* 0x2a4001000407dfae */ /* 0x0001e8000c901d66 */
[----:B------:R0:W-:Y:S01]  /*13ac0*/  @!P5 LDGSTS.E.BYPASS.LTC128B.128 [R7+0x2e400], desc[UR38][R4.64+0x180], !P0 ;  /* 0x2e4001800407dfae */ /* 0x0001e2000c101d66 */
[----:B------:R-:W-:Y:S01]  /*13ad0*/  IMAD.MOV.U32 R6, RZ, RZ, R14 ;  /* 0x000000ffff067224 */ /* 0x000fe200078e000e */
[----:B------:R-:W-:-:S13]  /*13ae0*/  LOP3.LUT P5, RZ, R9, 0x4, RZ, 0xc0, !PT ;  /* 0x0000000409ff7812 */ /* 0x000fda00078ac0ff */
[----:B0-----:R-:W-:Y:S05]  /*13af0*/  WARPSYNC.COLLECTIVE R15, `(.L_x_10123) ;  /* 0x000000000f087348 */ /* 0x001fea0003c00000 */
[----:B------:R1:W2:Y:S02]  /*13b00*/  SHFL.IDX P6, R14, R13, R12, R11 ;  /* 0x0000000c0d0e7389 */ /* 0x0002a400000c000b */
[----:B012---:R-:W-:Y:S01]  /*13b10*/  ENDCOLLECTIVE ;  /* 0x000000000000791b */ /* 0x007fe20003800000 */
.L_x_10123:
        /* <DEDUP_REMOVED lines=8> */
[----:B------:R0:W-:Y:S03]  /*13ba0*/  @!P4 LDGSTS.E.BYPASS.LTC128B.128 [R7+0x22c00], desc[UR38][R4.64], !P3 ;  /* 0x22c000000407cfae */ /* 0x0001e6000d901d66 */
[----:B0-----:R-:W-:Y:S05]  /*13bb0*/  WARPSYNC.COLLECTIVE R15, `(.L_x_10124) ;  /* 0x000000000f087348 */ /* 0x001fea0003c00000 */
[----:B------:R1:W2:Y:S02]  /*13bc0*/  SHFL.IDX P6, R14, R13, R12, R11 ;  /* 0x0000000c0d0e7389 */ /* 0x0002a400000c000b */
[----:B012---:R-:W-:Y:S01]  /*13bd0*/  ENDCOLLECTIVE ;  /* 0x000000000000791b */ /* 0x007fe20003800000 */
.L_x_10124:
[----:B------:R-:W-:Y:S01]  /*13be0*/  @!PT LDS RZ, [RZ] ;  /* 0x00000000fffff984 */ /* 0x000fe20000000800 */
[----:B------:R-:W-:Y:S01]  /*13bf0*/  @!PT LDS RZ, [RZ] ;  /* 0x00000000fffff984 */ /* 0x000fe20000000800 */
[----:B------:R-:W-:Y:S01]  /*13c00*/  @!PT LDS RZ, [RZ] ;  /* 0x00000000fffff984 */ /* 0x000fe20000000800 */
[----:B------:R0:W-:Y:S04]  /*13c10*/  @!P4 LDGSTS.E.BYPASS.LTC128B.128 [R7+0x26c00], desc[UR38][R4.64+0x80], !P2 ;  /* 0x26c000800407cfae */ /* 0x0001e8000d101d66 */
[----:B------:R0:W-:Y:S04]  /*13c20*/  @!P4 LDGSTS.E.BYPASS.LTC128B.128 [R7+0x2ac00], desc[UR38][R4.64+0x100], !P1 ;  /* 0x2ac001000407cfae */ /* 0x0001e8000c901d66 */
[----:B------:R0:W-:Y:S01]  /*13c30*/  @!P4 LDGSTS.E.BYPASS.LTC128B.128 [R7+0x2ec00], desc[UR38][R4.64+0x180], !P0 ;  /* 0x2ec001800407cfae */ /* 0x0001e2000c101d66 */
[----:B------:R-:W-:Y:S01]  /*13c40*/  LOP3.LUT P4, RZ, R9, 0x2, RZ, 0xc0, !PT ;  /* 0x0000000209ff7812 */ /* 0x000fe2000788c0ff */
[----:B------:R-:W-:-:S02]  /*13c50*/  IMAD.MOV.U32 R13, RZ, RZ, R2 ;  /* 0x000000ffff0d7224 */ /* 0x000fc400078e0002 */
[----:B------:R-:W-:-:S10]  /*13c60*/  IMAD.MOV.U32 R6, RZ, RZ, R14 ;  /* 0x000000ffff067224 */ /* 0x000fd400078e000e */
[----:B0-----:R-:W-:Y:S05]  /*13c70*/  WARPSYNC.COLLECTIVE R15, `(.L_x_10125) ;  /* 0x000000000f087348 */ /* 0x001fea0003c00000 */
[----:B------:R1:W2:Y:S02]  /*13c80*/  SHFL.IDX P6, R14, R13, R12, R11 ;  /* 0x0000000c0d0e7389 */ /* 0x0002a400000c000b */
[----:B012---:R-:W-:Y:S01]  /*13c90*/  ENDCOLLECTIVE ;  /* 0x000000000000791b */ /* 0x007fe20003800000 */
.L_x_10125:
        /* <DEDUP_REMOVED lines=12> */
.L_x_10126:
        /* <DEDUP_REMOVED lines=12> */
.L_x_10127:
        /* <DEDUP_REMOVED lines=12> */
.L_x_10128:
        /* <DEDUP_REMOVED lines=12> */
.L_x_10129:
        /* <DEDUP_REMOVED lines=12> */
.L_x_10130:
[----:B------:R-:W-:Y:S01]  /*14060*/  @!PT LDS RZ, [RZ] ;  /* 0x00000000fffff984 */ /* 0x000fe20000000800 */
[----:B------:R-:W-:Y:S01]  /*14070*/  @!PT LDS RZ, [RZ] ;  /* 0x00000000fffff984 */ /* 0x000fe20000000800 */
[----:B------:R-:W-:Y:S01]  /*14080*/  @!PT LDS RZ, [RZ] ;  /* 0x00000000fffff984 */ /* 0x000fe20000000800 */
[----:B------:R0:W-:Y:S04]  /*14090*/  @!P5 LDGSTS.E.BYPASS.LTC128B.128 [R7+0x28400], desc[UR38][R4.64+0x80], !P2 ;  /* 0x284000800407dfae */ /* 0x0001e8000d101d66 */
[----:B------:R0:W-:Y:S04]  /*140a0*/  @!P5 LDGSTS.E.BYPASS.LTC128B.128 [R7+0x2c400], desc[UR38][R4.64+0x100], !P1 ;  /* 0x2c4001000407dfae */ /* 0x0001e8000c901d66 */
[----:B------:R0:W-:Y:S01]  /*140b0*/  @!P5 LDGSTS.E.BYPASS.LTC128B.128 [R7+0x30400], desc[UR38][R4.64+0x180], !P0 ;  /* 0x304001800407dfae */ /* 0x0001e2000c101d66 */
[----:B------:R-:W-:Y:S02]  /*140c0*/  IMAD.MOV.U32 R13, RZ, RZ, R2 ;  /* 0x000000ffff0d7224 */ /* 0x000fe400078e0002 */
[----:B------:R-:W-:-:S07]  /*140d0*/  IMAD.MOV.U32 R6, RZ, RZ, R14 ;  /* 0x000000ffff067224 */ /* 0x000fce00078e000e */
[----:B0-----:R-:W-:Y:S05]  /*140e0*/  WARPSYNC.COLLECTIVE R15, `(.L_x_10131) ;  /* 0x000000000f087348 */ /* 0x001fea0003c00000 */
[----:B------:R1:W2:Y:S02]  /*140f0*/  SHFL.IDX P6, R14, R13, R12, R11 ;  /* 0x0000000c0d0e7389 */ /* 0x0002a400000c000b */
[----:B012---:R-:W-:Y:S01]  /*14100*/  ENDCOLLECTIVE ;  /* 0x000000000000791b */ /* 0x007fe20003800000 */
.L_x_10131:
[----:B------:R-:W-:Y:S02]  /*14110*/  IMAD.MOV.U32 R13, RZ, RZ, R0 ;  /* 0x000000ffff0d7224 */ /* 0x000fe400078e0000 */
[----:B------:R-:W-:Y:S01]  /*14120*/  IMAD.MOV.U32 R12, RZ, RZ, 0x6 ;  /* 0x00000006ff0c7424 */ /* 0x000fe200078e00ff */
[----:B------:R-:W-:Y:S01]  /*14130*/  LOP3.LUT P6, RZ, R9, 0x20, RZ, 0xc0, !PT ;  /* 0x0000002009ff7812 */ /* 0x000fe200078cc0ff */
[----:B------:R-:W-:-:S12]  /*14140*/  IMAD.MOV.U32 R4, RZ, RZ, R14 ;  /* 0x000000ffff047224 */ /* 0x000fd800078e000e */
        /* <DEDUP_REMOVED lines=12> */
.L_x_10132:
[----:B------:R-:W-:Y:S02]  /*14210*/  IMAD.MOV.U32 R13, RZ, RZ, R2 ;  /* 0x000000ffff0d7224 */ /* 0x000fe400078e0002 */
[----:B------:R-:W-:-:S07]  /*14220*/  IMAD.MOV.U32 R6, RZ, RZ, R14 ;  /* 0x000000ffff067224 */ /* 0x000fce00078e000e */
[----:B------:R-:W-:Y:S05]  /*14230*/  WARPSYNC.COLLECTIVE R15, `(.L_x_10133) ;  /* 0x000000000f087348 */ /* 0x000fea0003c00000 */
[----:B------:R0:W1:Y:S02]  /*14240*/  SHFL.IDX P6, R14, R13, R12, R11 ;  /* 0x0000000c0d0e7389 */ /* 0x00006400000c000b */
[----:B01----:R-:W-:Y:S01]  /*14250*/  ENDCOLLECTIVE ;  /* 0x000000000000791b */ /* 0x003fe20003800000 */
.L_x_10133:
[----:B------:R-:W-:Y:S02]  /*14260*/  IMAD.MOV.U32 R13, RZ, RZ, R0 ;  /* 0x000000ffff0d7224 */ /* 0x000fe400078e0000 */
[----:B------:R-:W-:Y:S02]  /*14270*/  IMAD.MOV.U32 R12, RZ, RZ, 0x7 ;  /* 0x00000007ff0c7424 */ /* 0x000fe400078e00ff */
[----:B------:R-:W-:-:S07]  /*14280*/  IMAD.MOV.U32 R4, RZ, RZ, R14 ;  /* 0x000000ffff047224 */ /* 0x000fce00078e000e */
[----:B------:R-:W-:Y:S05]  /*14290*/  WARPSYNC.COLLECTIVE R15, `(.L_x_10134) ;  /* 0x000000000f087348 */ /* 0x000fea0003c00000 */
[----:B------:R0:W1:Y:S02]  /*142a0*/  SHFL.IDX P6, R14, R13, R12, R11 ;  /* 0x0000000c0d0e7389 */ /* 0x00006400000c000b */
[----:B01----:R-:W-:Y:S01]  /*142b0*/  ENDCOLLECTIVE ;  /* 0x000000000000791b */ /* 0x003fe20003800000 */
.L_x_10134:
[----:B------:R-:W-:-:S05]  /*142c0*/  @!P4 LEA R4, P5, R8, R4, 0x1 ;  /* 0x000000040804c211 */ /* 0x000fca00078a08ff */
[----:B------:R-:W-:-:S05]  /*142d0*/  @!P4 IMAD.X R5, RZ, RZ, R6, P5 ;  /* 0x000000ffff05c224 */ /* 0x000fca00028e0606 */
[----:B------:R-:W-:Y:S01]  /*142e0*/  @!PT LDS RZ, [RZ] ;  /* 0x00000000fffff984 */ /* 0x000fe20000000800 */
[----:B------:R-:W-:Y:S01]  /*142f0*/  @!PT LDS RZ, [RZ] ;  /* 0x00000000fffff984 */ /* 0x000fe20000000800 */
[----:B------:R-:W-:Y:S01]  /*14300*/  @!PT LDS RZ, [RZ] ;  /* 0x00000000fffff984 */ /* 0x000fe20000000800 */
[----:B------:R0:W-:Y:S01]  /*14310*/  @!P4 LDGSTS.E.BYPASS.LTC128B.128 [R7+0x25400], desc[UR38][R4.64], !P3 ;  /* 0x254000000407cfae */ /* 0x0001e2000d901d66 */
[----:B------:R-:W-:-:S03]  /*14320*/  IMAD.MOV.U32 R13, RZ, RZ, R2 ;  /* 0x000000ffff0d7224 */ /* 0x000fc600078e0002 */
[----:B------:R0:W-:Y:S04]  /*14330*/  @!P4 LDGSTS.E.BYPASS.LTC128B.128 [R7+0x29400], desc[UR38][R4.64+0x80], !P2 ;  /* 0x294000800407cfae */ /* 0x0001e8000d101d66 */
[----:B------:R0:W-:Y:S01]  /*14340*/  @!P4 LDGSTS.E.BYPASS.LTC128B.128 [R7+0x2d400], desc[UR38][R4.64+0x100], !P1 ;  /* 0x2d4001000407cfae */ /* 0x0001e2000c901d66 */
[----:B------:R-:W-:-:S03]  /*14350*/  IMAD.MOV.U32 R6, RZ, RZ, R14 ;  /* 0x000000ffff067224 */ /* 0x000fc600078e000e */
[----:B------:R0:W-:Y:S04]  /*14360*/  @!P4 LDGSTS.E.BYPASS.LTC128B.128 [R7+0x31400], desc[UR38][R4.64+0x180], !P0 ;  /* 0x314001800407cfae */ /* 0x0001e8000c101d66 */
[----:B0-----:R-:W-:Y:S05]  /*14370*/  WARPSYNC.COLLECTIVE R15, `(.L_x_10135) ;  /* 0x000000000f087348 */ /* 0x001fea0003c00000 */
[----:B------:R1:W2:Y:S02]  /*14380*/  SHFL.IDX P6, R14, R13, R12, R11 ;  /* 0x0000000c0d0e7389 */ /* 0x0002a400000c000b */
[----:B012---:R-:W-:Y:S01]  /*14390*/  ENDCOLLECTIVE ;  /* 0x000000000000791b */ /* 0x007fe20003800000 */
.L_x_10135:
[----:B------:R-:W-:Y:S01]  /*143a0*/  IMAD.MOV.U32 R2, RZ, RZ, R14 ;  /* 0x000000ffff027224 */ /* 0x000fe200078e000e */
[----:B------:R-:W-:Y:S06]  /*143b0*/  BRA `(.L_x_10136) ;  /* 0xffffffa8004c7947 */ /* 0x000fec000383ffff */
.L_x_10003:
[----:B0-----:R0:W1:Y:S02]  /*143c0*/  SYNCS.PHASECHK.TRANS64.TRYWAIT P0, [R18+URZ+0x32420], R0 ;  /* 0x03242000120075a7 */ /* 0x001064000800017f */
[----:B-1----:R-:W-:Y:S05]  /*143d0*/  @!P0 NANOSLEEP.SYNCS 0x989680 ;  /* 0x009896800000895d */ /* 0x002fea0003900000 */
[----:B------:R-:W1:Y:S02]  /*143e0*/  @!P0 SYNCS.PHASECHK.TRANS64 P0, [R18+URZ+0x32420], R0 ;  /* 0x03242000120085a7 */ /* 0x000e64000800007f */
[----:B-1----:R-:W-:Y:S05]  /*143f0*/  @!P0 BRA `(.L_x_10003) ;  /* 0xfffffffc00f08947 */ /* 0x002fea000383ffff */
[----:B------:R-:W-:Y:S05]  /*14400*/  BRA `(.L_x_10137) ;  /* 0xffffffa800c47947 */ /* 0x000fea000383ffff */
.L_x_10007:
[----:B0-----:R0:W1:Y:S02]  /*14410*/  SYNCS.PHASECHK.TRANS64.TRYWAIT P0, [R2+URZ+0x32460], R0 ;  /* 0x03246000020075a7 */ /* 0x001064000800017f */
[----:B-1----:R-:W-:Y:S05]  /*14420*/  @!P0 NANOSLEEP.SYNCS 0x989680 ;  /* 0x009896800000895d */ /* 0x002fea0003900000 */
[----:B------:R-:W1:Y:S02]  /*14430*/  @!P0 SYNCS.PHASECHK.TRANS64 P0, [R2+URZ+0x32460], R0 ;  /* 0x03246000020085a7 */ /* 0x000e64000800007f */
[----:B-1----:R-:W-:Y:S05]  /*14440*/  @!P0 BRA `(.L_x_10007) ;  /* 0xfffffffc00f08947 */ /* 0x002fea000383ffff */
[----:B------:R-:W-:Y:S05]  /*14450*/  BRA `(.L_x_10138) ;  /* 0xffffffa800e87947 */ /* 0x000fea000383ffff */
.L_x_10022:
[----:B-1----:R1:W2:Y:S02]  /*14460*/  SYNCS.PHASECHK.TRANS64.TRYWAIT P0, [R2+URZ+0x32440], R6 ;  /* 0x03244006020075a7 */ /* 0x0022a4000800017f */
[----:B--2---:R-:W-:Y:S05]  /*14470*/  @!P0 NANOSLEEP.SYNCS 0x989680 ;  /* 0x009896800000895d */ /* 0x004fea0003900000 */
[----:B------:R-:W2:Y:S02]  /*14480*/  @!P0 SYNCS.PHASECHK.TRANS64 P0, [R2+URZ+0x32440], R6 ;  /* 0x03244006020085a7 */ /* 0x000ea4000800007f */
[----:B--2---:R-:W-:Y:S05]  /*14490*/  @!P0 BRA `(.L_x_10022) ;  /* 0xfffffffc00f08947 */ /* 0x004fea000383ffff */
[----:B------:R-:W-:Y:S05]  /*144a0*/  BRA `(.L_x_10139) ;  /* 0xffffffb400087947 */ /* 0x000fea000383ffff */
.L_x_10027:
[----:B0-----:R0:W2:Y:S02]  /*144b0*/  SYNCS.PHASECHK.TRANS64.TRYWAIT P0, [R2+URZ+0x32460], R6 ;  /* 0x03246006020075a7 */ /* 0x0010a4000800017f */
[----:B--2---:R-:W-:Y:S05]  /*144c0*/  @!P0 NANOSLEEP.SYNCS 0x989680 ;  /* 0x009896800000895d */ /* 0x004fea0003900000 */
[----:B------:R-:W2:Y:S02]  /*144d0*/  @!P0 SYNCS.PHASECHK.TRANS64 P0, [R2+URZ+0x32460], R6 ;  /* 0x03246006020085a7 */ /* 0x000ea4000800007f */
[----:B--2---:R-:W-:Y:S05]  /*144e0*/  @!P0 BRA `(.L_x_10027) ;  /* 0xfffffffc00f08947 */ /* 0x004fea000383ffff */
[----:B------:R-:W-:Y:S05]  /*144f0*/  BRA `(.L_x_10140) ;  /* 0xffffffb400847947 */ /* 0x000fea000383ffff */
.L_x_10038:
[----:B-1----:R1:W2:Y:S02]  /*14500*/  SYNCS.PHASECHK.TRANS64.TRYWAIT P0, [R2+URZ+0x32440], R3 ;  /* 0x03244003020075a7 */ /* 0x0022a4000800017f */
[----:B--2---:R-:W-:Y:S05]  /*14510*/  @!P0 NANOSLEEP.SYNCS 0x989680 ;  /* 0x009896800000895d */ /* 0x004fea0003900000 */
[----:B------:R-:W2:Y:S02]  /*14520*/  @!P0 SYNCS.PHASECHK.TRANS64 P0, [R2+URZ+0x32440], R3 ;  /* 0x03244003020085a7 */ /* 0x000ea4000800007f */
[----:B--2---:R-:W-:Y:S05]  /*14530*/  @!P0 BRA `(.L_x_10038) ;  /* 0xfffffffc00f08947 */ /* 0x004fea000383ffff */
[----:B------:R-:W-:Y:S05]  /*14540*/  BRA `(.L_x_10141) ;  /* 0xffffffbc00707947 */ /* 0x000fea000383ffff */
.L_x_10043:
[----:B--2---:R2:W3:Y:S02]  /*14550*/  SYNCS.PHASECHK.TRANS64.TRYWAIT P0, [R2+URZ+0x32460], R3 ;  /* 0x03246003020075a7 */ /* 0x0044e4000800017f */
[----:B---3--:R-:W-:Y:S05]  /*14560*/  @!P0 NANOSLEEP.SYNCS 0x989680 ;  /* 0x009896800000895d */ /* 0x008fea0003900000 */
[----:B------:R-:W3:Y:S02]  /*14570*/  @!P0 SYNCS.PHASECHK.TRANS64 P0, [R2+URZ+0x32460], R3 ;  /* 0x03246003020085a7 */ /* 0x000ee4000800007f */
[----:B---3--:R-:W-:Y:S05]  /*14580*/  @!P0 BRA `(.L_x_10043) ;  /* 0xfffffffc00f08947 */ /* 0x008fea000383ffff */
[----:B------:R-:W-:Y:S05]  /*14590*/  BRA `(.L_x_10142) ;  /* 0xffffffbc00ec7947 */ /* 0x000fea000383ffff */
.L_x_10054:
[----:B-1----:R1:W2:Y:S02]  /*145a0*/  SYNCS.PHASECHK.TRANS64.TRYWAIT P0, [R3+URZ+0x32440], R2 ;  /* 0x03244002030075a7 */ /* 0x0022a4000800017f */
[----:B--2---:R-:W-:Y:S05]  /*145b0*/  @!P0 NANOSLEEP.SYNCS 0x989680 ;  /* 0x009896800000895d */ /* 0x004fea0003900000 */
[----:B------:R-:W2:Y:S02]  /*145c0*/  @!P0 SYNCS.PHASECHK.TRANS64 P0, [R3+URZ+0x32440], R2 ;  /* 0x03244002030085a7 */ /* 0x000ea4000800007f */
[----:B--2---:R-:W-:Y:S05]  /*145d0*/  @!P0 BRA `(.L_x_10054) ;  /* 0xfffffffc00f08947 */ /* 0x004fea000383ffff */
[----:B------:R-:W-:Y:S05]  /*145e0*/  BRA `(.L_x_10143) ;  /* 0xffffffc400bc7947 */ /* 0x000fea000383ffff */
.L_x_10059:
[----:B--2---:R2:W3:Y:S02]  /*145f0*/  SYNCS.PHASECHK.TRANS64.TRYWAIT P0, [R3+URZ+0x32460], R2 ;  /* 0x03246002030075a7 */ /* 0x0044e4000800017f */
[----:B---3--:R-:W-:Y:S05]  /*14600*/  @!P0 NANOSLEEP.SYNCS 0x989680 ;  /* 0x009896800000895d */ /* 0x008fea0003900000 */
[----:B------:R-:W3:Y:S02]  /*14610*/  @!P0 SYNCS.PHASECHK.TRANS64 P0, [R3+URZ+0x32460], R2 ;  /* 0x03246002030085a7 */ /* 0x000ee4000800007f */
[----:B---3--:R-:W-:Y:S05]  /*14620*/  @!P0 BRA `(.L_x_10059) ;  /* 0xfffffffc00f08947 */ /* 0x008fea000383ffff */
[----:B------:R-:W-:Y:S05]  /*14630*/  BRA `(.L_x_10144) ;  /* 0xffffffc800387947 */ /* 0x000fea000383ffff */
.L_x_10071:
        /* <DEDUP_REMOVED lines=9> */
.L_x_10146:
[----:B------:R-:W-:Y:S05]  /*146d0*/  BSYNC B0 ;  /* 0x0000000000007941 */ /* 0x000fea0003800000 */
.L_x_10145:
        /* <DEDUP_REMOVED lines=9> */
.L_x_10147:
        /* <DEDUP_REMOVED lines=26> */
.L_x_10148:
        /* <DEDUP_REMOVED lines=8> */
.L_x_10149:
        /* <DEDUP_REMOVED lines=8> */
.L_x_10150:
        /* <DEDUP_REMOVED lines=8> */
.L_x_10151:
        /* <DEDUP_REMOVED lines=8> */
.L_x_10152:
        /* <DEDUP_REMOVED lines=9> */
.L_x_10153:
[----:B------:R-:W-:Y:S01]  /*14ba0*/  IMAD.MOV.U32 R9, RZ, RZ, R14 ;  /* 0x000000ffff097224 */ /* 0x000fe200078e000e */
[----:B------:R-:W-:Y:S06]  /*14bb0*/  BRA `(.L_x_10154) ;  /* 0xffffffcc00807947 */ /* 0x000fec000383ffff */
.L_x_10074:
        /* <DEDUP_REMOVED lines=8> */
.L_x_10156:
[----:B------:R-:W-:Y:S05]  /*14c40*/  BSYNC B0 ;  /* 0x0000000000007941 */ /* 0x000fea0003800000 */
.L_x_10155:
        /* <DEDUP_REMOVED lines=10> */
.L_x_10157:
        /* <DEDUP_REMOVED lines=8> */
.L_x_10158:
        /* <DEDUP_REMOVED lines=8> */
.L_x_10159:
        /* <DEDUP_REMOVED lines=8> */
.L_x_10160:
        /* <DEDUP_REMOVED lines=9> */
.L_x_10161:
[----:B------:R-:W-:Y:S01]  /*14f00*/  IMAD.MOV.U32 R9, RZ, RZ, R14 ;  /* 0x000000ffff097224 */ /* 0x000fe200078e000e */
[----:B------:R-:W-:Y:S06]  /*14f10*/  BRA `(.L_x_10162) ;  /* 0xffffffcc00547947 */ /* 0x000fec000383ffff */
.L_x_10076:
[----:B------:R-:W-:Y:S01]  /*14f20*/  BSSY B0, `(.L_x_10163) ;  /* 0x0000006000007945 */ /* 0x000fe20003800000 */
[----:B------:R-:W-:Y:S01]  /*14f30*/  PLOP3.LUT P6, PT, P6, PT, PT, 0x8, 0x0 ;  /* 0x000000000000781c */ /* 0x000fe200037ce170 */
[----:B------:R-:W-:-:S12]  /*14f40*/  IMAD.MOV.U32 R15, RZ, RZ, -0x1 ;  /* 0xffffffffff0f7424 */ /* 0x000fd800078e00ff */
[----:B0-----:R-:W-:Y:S05]  /*14f50*/  WARPSYNC.COLLECTIVE R15, `(.L_x_10164) ;  /* 0x000000000f087348 */ /* 0x001fea0003c00000 */
[----:B------:R-:W-:Y:S01]  /*14f60*/  VOTE.ANY R14, PT, P6 ;  /* 0x00000000000e7806 */ /* 0x000fe200030e0100 */
[----:B0-----:R-:W-:Y:S06]  /*14f70*/  ENDCOLLECTIVE ;  /* 0x000000000000791b */ /* 0x001fec0003800000 */
.L_x_10164:
[----:B------:R-:W-:Y:S05]  /*14f80*/  BSYNC B0 ;  /* 0x0000000000007941 */ /* 0x000fea0003800000 */
.L_x_10163:
        /* <DEDUP_REMOVED lines=9> */
.L_x_10165:
[----:B------:R-:W-:Y:S02]  /*15020*/  IMAD.MOV.U32 R13, RZ, RZ, R6 ;  /* 0x000000ffff0d7224 */ /* 0x000fe400078e0006 */
[----:B------:R-:W-:-:S07]  /*15030*/  IMAD.MOV.U32 R5, RZ, RZ, R14 ;  /* 0x000000ffff057224 */ /* 0x000fce00078e000e */
[----:B------:R-:W-:Y:S05]  /*15040*/  WARPSYNC.COLLECTIVE R15, `(.L_x_10166) ;  /* 0x000000000f087348 */ /* 0x000fea0003c00000 */
[----:B------:R0:W1:Y:S02]  /*15050*/  SHFL.IDX P6, R14, R13, R12, R11 ;  /* 0x0000000c0d0e7389 */ /* 0x00006400000c000b */
[----:B01----:R-:W-:Y:S01]  /*15060*/  ENDCOLLECTIVE ;  /* 0x000000000000791b */ /* 0x003fe20003800000 */
.L_x_10166:
[----:B------:R-:W-:Y:S01]  /*15070*/  IMAD.MOV.U32 R6, RZ, RZ, R14 ;  /* 0x000000ffff067224 */ /* 0x000fe200078e000e */
[----:B------:R-:W-:Y:S06]  /*15080*/  BRA `(.L_x_10167) ;  /* 0xffffffcc00347947 */ /* 0x000fec000383ffff */
.L_x_10078:
[----:B------:R-:W-:Y:S01]  /*15090*/  BSSY B0, `(.L_x_10168) ;  /* 0x0000007000007945 */ /* 0x000fe20003800000 */
[----:B------:R-:W-:Y:S02]  /*150a0*/  IMAD.MOV.U32 R13, RZ, RZ, R2 ;  /* 0x000000ffff0d7224 */ /* 0x000fe400078e0002 */
[----:B------:R-:W-:Y:S02]  /*150b0*/  IMAD.MOV.U32 R11, RZ, RZ, 0x1f ;  /* 0x0000001fff0b7424 */ /* 0x000fe400078e00ff */
[----:B------:R-:W-:-:S07]  /*150c0*/  IMAD.MOV.U32 R15, RZ, RZ, -0x1 ;  /* 0xffffffffff0f7424 */ /* 0x000fce00078e00ff */
[----:B0123--:R-:W-:Y:S05]  /*150d0*/  WARPSYNC.COLLECTIVE R15, `(.L_x_10169) ;  /* 0x000000000f087348 */ /* 0x00ffea0003c00000 */
[----:B------:R4:W0:Y:S02]  /*150e0*/  SHFL.IDX P6, R14, R13, R12, R11 ;  /* 0x0000000c0d0e7389 */ /* 0x00082400000c000b */
[----:B01234-:R-:W-:Y:S01]  /*150f0*/  ENDCOLLECTIVE ;  /* 0x000000000000791b */ /* 0x01ffe20003800000 */
.L_x_10169:
[----:B------:R-:W-:Y:S05]  /*15100*/  BSYNC B0 ;  /* 0x0000000000007941 */ /* 0x000fea0003800000 */
.L_x_10168:
[----:B------:R-:W-:Y:S01]  /*15110*/  IMAD.MOV.U32 R2, RZ, RZ, R14 ;  /* 0x000000ffff027224 */ /* 0x000fe200078e000e */
[----:B------:R-:W-:Y:S06]  /*15120*/  BRA `(.L_x_10170) ;  /* 0xffffffcc00247947 */ /* 0x000fec000383ffff */
.L_x_10082:
[----:B0-----:R0:W1:Y:S02]  /*15130*/  SYNCS.PHASECHK.TRANS64.TRYWAIT P0, [R0+URZ+0x32420], R3 ;  /* 0x03242003000075a7 */ /* 0x001064000800017f */
[----:B-1----:R-:W-:Y:S05]  /*15140*/  @!P0 NANOSLEEP.SYNCS 0x989680 ;  /* 0x009896800000895d */ /* 0x002fea0003900000 */
[----:B------:R-:W1:Y:S02]  /*15150*/  @!P0 SYNCS.PHASECHK.TRANS64 P0, [R0+URZ+0x32420], R3 ;  /* 0x03242003000085a7 */ /* 0x000e64000800007f */
[----:B-1----:R-:W-:Y:S05]  /*15160*/  @!P0 BRA `(.L_x_10082) ;  /* 0xfffffffc00f08947 */ /* 0x002fea000383ffff */
[----:B------:R-:W-:Y:S05]  /*15170*/  BRA `(.L_x_10171) ;  /* 0xffffffd000bc7947 */ /* 0x000fea000383ffff */
.L_x_10083:
        /* <DEDUP_REMOVED lines=11> */
.L_x_10173:
[----:B------:R-:W-:Y:S05]  /*15230*/  BSYNC B0 ;  /* 0x0000000000007941 */ /* 0x000fea0003800000 */
.L_x_10172:
[----:B------:R-:W-:Y:S05]  /*15240*/  BRA `(.L_x_10174) ;  /* 0xffffffd000a47947 */ /* 0x000fea000383ffff */
.L_x_10086:
[----:B------:R-:W-:Y:S01]  /*15250*/  BSSY B1, `(.L_x_10175) ;  /* 0x0000006000017945 */ /* 0x000fe20003800000 */
[----:B------:R-:W-:-:S07]  /*15260*/  IMAD.MOV.U32 R15, RZ, RZ, -0x1 ;  /* 0xffffffffff0f7424 */ /* 0x000fce00078e00ff */
[----:B01----:R-:W-:Y:S05]  /*15270*/  WARPSYNC.COLLECTIVE R15, `(.L_x_10176) ;  /* 0x000000000f0c7348 */ /* 0x003fea0003c00000 */
[----:B------:R-:W-:Y:S02]  /*15280*/  ELECT P6, UR62, PT ;  /* 0x00000000003e782f */ /* 0x000fe400038c0000 */
[----:B------:R-:W-:Y:S01]  /*15290*/  MOV R14, UR62 ;  /* 0x0000003e000e7c02 */ /* 0x000fe20008000f00 */
[----:B01----:R-:W-:Y:S10]  /*152a0*/  ENDCOLLECTIVE ;  /* 0x000000000000791b */ /* 0x003ff40003800000 */
.L_x_10176:
[----:B------:R-:W-:Y:S05]  /*152b0*/  BSYNC B1 ;  /* 0x0000000000017941 */ /* 0x000fea0003800000 */
.L_x_10175:
[----:B------:R-:W-:Y:S05]  /*152c0*/  BRA `(.L_x_10177) ;  /* 0xffffffd0009c7947 */ /* 0x000fea000383ffff */
.L_x_10088:
[----:B0-----:R0:W1:Y:S02]  /*152d0*/  SYNCS.PHASECHK.TRANS64.TRYWAIT P0, [R6+URZ], R5 ;  /* 0x00000005060075a7 */ /* 0x001064000800017f */
[----:B-1----:R-:W-:Y:S05]  /*152e0*/  @!P0 NANOSLEEP.SYNCS 0x989680 ;  /* 0x009896800000895d */ /* 0x002fea0003900000 */
[----:B------:R-:W1:Y:S02]  /*152f0*/  @!P0 SYNCS.PHASECHK.TRANS64 P0, [R6+URZ], R5 ;  /* 0x00000005060085a7 */ /* 0x000e64000800007f */
[----:B-1----:R-:W-:Y:S05]  /*15300*/  @!P0 BRA `(.L_x_10088) ;  /* 0xfffffffc00f08947 */ /* 0x002fea000383ffff */
[----:B------:R-:W-:Y:S05]  /*15310*/  BRA `(.L_x_10178) ;  /* 0xffffffd000d47947 */ /* 0x000fea000383ffff */
.L_x_10089:
[----:B-1----:R1:W2:Y:S02]  /*15320*/  SYNCS.PHASECHK.TRANS64.TRYWAIT P0, [R7+URZ], R2 ;  /* 0x00000002070075a7 */ /* 0x0022a4000800017f */
[----:B--2---:R-:W-:Y:S05]  /*15330*/  @!P0 NANOSLEEP.SYNCS 0x989680 ;  /* 0x009896800000895d */ /* 0x004fea0003900000 */
[----:B------:R-:W2:Y:S02]  /*15340*/  @!P0 SYNCS.PHASECHK.TRANS64 P0, [R7+URZ], R2 ;  /* 0x00000002070085a7 */ /* 0x000ea4000800007f */
[----:B--2---:R-:W-:Y:S05]  /*15350*/  @!P0 BRA `(.L_x_10089) ;  /* 0xfffffffc00f08947 */ /* 0x004fea000383ffff */
[----:B------:R-:W-:Y:S05]  /*15360*/  BRA `(.L_x_10179) ;  /* 0xffffffd000c87947 */ /* 0x000fea000383ffff */
.L_x_10091:
[----:B--2---:R2:W3:Y:S02]  /*15370*/  SYNCS.PHASECHK.TRANS64.TRYWAIT P0, [R4+URZ], R5 ;  /* 0x00000005040075a7 */ /* 0x0044e4000800017f */
[----:B---3--:R-:W-:Y:S05]  /*15380*/  @!P0 NANOSLEEP.SYNCS 0x989680 ;  /* 0x009896800000895d */ /* 0x008fea0003900000 */
[----:B------:R-:W3:Y:S02]  /*15390*/  @!P0 SYNCS.PHASECHK.TRANS64 P0, [R4+URZ], R5 ;  /* 0x00000005040085a7 */ /* 0x000ee4000800007f */
[----:B---3--:R-:W-:Y:S05]  /*153a0*/  @!P0 BRA `(.L_x_10091) ;  /* 0xfffffffc00f08947 */ /* 0x008fea000383ffff */
[----:B------:R-:W-:Y:S05]  /*153b0*/  BRA `(.L_x_10180) ;  /* 0xffffffd000cc7947 */ /* 0x000fea000383ffff */
.L_x_10181:
        /* <DEDUP_REMOVED lines=12> */
.L_x_15018:


//--------------------- .text._ZN7cutlass13device_kernelIN5flash11enable_sm90INS1_16FlashAttnFwdSm90INS1_25CollectiveMainloopFwdSm90ILi2EN4cute5tupleIJNS5_1CILi1EEES8_S8_EEENS6_IJNS7_ILi128EEENS7_ILi96EEENS7_ILi64EEEEEELi256ENS_6half_tEfNS_4arch4Sm90ELb0ELb0ELb0ELb1ELb0ELb1ELb1ELb1ELb0ELb1ELb1ELb0EEENS1_21CollectiveEpilogueFwdINS6_IJSA_NS7_ILi256EEESB_EEES9_SE_SG_Li256ELb1ELb1ELb1ELb0EEENS1_36VarlenDynamicPersistentTileSchedulerILi128ELi96ELi256ELi128ELb1ELb1ELb1ELb0ELb1ELb1EEEEEEEEEvNT_6ParamsE --------------------------
	.section	.text._ZN7cutlass13device_kernelIN5flash11enable_sm90INS1_16FlashAttnFwdSm90INS1_25CollectiveMainloopFwdSm90ILi2EN4cute5tupleIJNS5_1CILi1EEES8_S8_EEENS6_IJNS7_ILi128EEENS7_ILi96EEENS7_ILi64EEEEEELi256ENS_6half_tEfNS_4arch4Sm90ELb0ELb0ELb0ELb1ELb0ELb1ELb1ELb1ELb0ELb1ELb1ELb0EEENS1_21CollectiveEpilogueFwdINS6_IJSA_NS7_ILi256EEESB_EEES9_SE_SG_Li256ELb1ELb1ELb1ELb0EEENS1_36VarlenDynamicPersistentTileSchedulerILi128ELi96ELi256ELi128ELb1ELb1ELb1ELb0ELb1ELb1EEEEEEEEEvNT_6ParamsE,"ax",@progbits
	.align	128
.text._ZN7cutlass13device_kernelIN5flash11enable_sm90INS1_16FlashAttnFwdSm90INS1_25CollectiveMainloopFwdSm90ILi2EN4cute5tupleIJNS5_1CILi1EEES8_S8_EEENS6_IJNS7_ILi128EEENS7_ILi96EEENS7_ILi64EEEEEELi256ENS_6half_tEfNS_4arch4Sm90ELb0ELb0ELb0ELb1ELb0ELb1ELb1ELb1ELb0ELb1ELb1ELb0EEENS1_21CollectiveEpilogueFwdINS6_IJSA_NS7_ILi256EEESB_EEES9_SE_SG_Li256ELb1ELb1ELb1ELb0EEENS1_36VarlenDynamicPersistentTileSchedulerILi128ELi96ELi256ELi128ELb1ELb1ELb1ELb0ELb1ELb1EEEEEEEEEvNT_6ParamsE:
        .type           _ZN7cutlass13device_kernelIN5flash11enable_sm90INS1_16FlashAttnFwdSm90INS1_25CollectiveMainloopFwdSm90ILi2EN4cute5tupleIJNS5_1CILi1EEES8_S8_EEENS6_IJNS7_ILi128EEENS7_ILi96EEENS7_ILi64EEEEEELi256ENS_6half_tEfNS_4arch4Sm90ELb0ELb0ELb0ELb1ELb0ELb1ELb1ELb1ELb0ELb1ELb1ELb0EEENS1_21CollectiveEpilogueFwdINS6_IJSA_NS7_ILi256EEESB_EEES9_SE_SG_Li256ELb1ELb1ELb1ELb0EEENS1_36VarlenDynamicPersistentTileSchedulerILi128ELi96ELi256ELi128ELb1ELb1ELb1ELb0ELb1ELb1EEEEEEEEEvNT_6ParamsE,@function
        .size           _ZN7cutlass13device_kernelIN5flash11enable_sm90INS1_16FlashAttnFwdSm90INS1_25CollectiveMainloopFwdSm90ILi2EN4cute5tupleIJNS5_1CILi1EEES8_S8_EEENS6_IJNS7_ILi128EEENS7_ILi96EEENS7_ILi64EEEEEELi256ENS_6half_tEfNS_4arch4Sm90ELb0ELb0ELb0ELb1ELb0ELb1ELb1ELb1ELb0ELb1ELb1ELb0EEENS1_21CollectiveEpilogueFwdINS6_IJSA_NS7_ILi256EEESB_EEES9_SE_SG_Li256ELb1ELb1ELb1ELb0EEENS1_36VarlenDynamicPersistentTileSchedulerILi128ELi96ELi256ELi128ELb1ELb1ELb1ELb0ELb1ELb1EEEEEEEEEvNT_6ParamsE,(.L_x_15019 - _ZN7cutlass13device_kernelIN5flash11enable_sm90INS1_16FlashAttnFwdSm90INS1_25CollectiveMainloopFwdSm90ILi2EN4cute5tupleIJNS5_1CILi1EEES8_S8_EEENS6_IJNS7_ILi128EEENS7_ILi96EEENS7_ILi64EEEEEELi256ENS_6half_tEfNS_4arch4Sm90ELb0ELb0ELb0ELb1ELb0ELb1ELb1ELb1ELb0ELb1ELb1ELb0EEENS1_21CollectiveEpilogueFwdINS6_IJSA_NS7_ILi256EEESB_EEES9_SE_SG_Li256ELb1ELb1ELb1ELb0EEENS1_36VarlenDynamicPersistentTileSchedulerILi128ELi96ELi256ELi128ELb1ELb1ELb1ELb0ELb1ELb1EEEEEEEEEvNT_6ParamsE)
        .other          _ZN7cutlass13device_kernelIN5flash11enable_sm90INS1_16FlashAttnFwdSm90INS1_25CollectiveMainloopFwdSm90ILi2EN4cute5tupleIJNS5_1CILi1EEES8_S8_EEENS6_IJNS7_ILi128EEENS7_ILi96EEENS7_ILi64EEEEEELi256ENS_6half_tEfNS_4arch4Sm90ELb0ELb0ELb0ELb1ELb0ELb1ELb1ELb1ELb0ELb1ELb1ELb0EEENS1_21CollectiveEpilogueFwdINS6_IJSA_NS7_ILi256EEESB_EEES9_SE_SG_Li256ELb1ELb1ELb1ELb0EEENS1_36VarlenDynamicPersistentTileSchedulerILi128ELi96ELi256ELi128ELb1ELb1ELb1ELb0ELb1ELb1EEEEEEEEEvNT_6ParamsE,@"STO_CUDA_ENTRY STV_DEFAULT"
_ZN7cutlass13device_kernelIN5flash11enable_sm90INS1_16FlashAttnFwdSm90INS1_25CollectiveMainloopFwdSm90ILi2EN4cute5tupleIJNS5_1CILi1EEES8_S8_EEENS6_IJNS7_ILi128EEENS7_ILi96EEENS7_ILi64EEEEEELi256ENS_6half_tEfNS_4arch4Sm90ELb0ELb0ELb0ELb1ELb0ELb1ELb1ELb1ELb0ELb1ELb1ELb0EEENS1_21CollectiveEpilogueFwdINS6_IJSA_NS7_ILi256EEESB_EEES9_SE_SG_Li256ELb1ELb1ELb1ELb0EEENS1_36VarlenDynamicPersistentTileSchedulerILi128ELi96ELi256ELi128ELb1ELb1ELb1ELb0ELb1ELb1EEEEEEEEEvNT_6ParamsE:
        /* <DEDUP_REMOVED lines=24> */
.L_x_10183:
[----:B------:R-:W-:Y:S05]  /*0180*/  BSYNC B0 ;  /* 0x0000000000007941 */ /* 0x000fea0003800000 */
.L_x_10182:
        /* <DEDUP_REMOVED lines=43> */
.L_x_10184:
        /* <DEDUP_REMOVED lines=22> */
.L_x_10185:
        /* <DEDUP_REMOVED lines=18> */
.L_x_10186:
        /* <DEDUP_REMOVED lines=22> */
.L_x_10187:
        /* <DEDUP_REMOVED lines=22> */
.L_x_10188:
        /* <DEDUP_REMOVED lines=8> */
[----:B-123--:R-:W-:Y:S06]  /*0a00*/  BAR.SYNC.DEFER_BLOCKING 0x0 ;  /* 0x0000000000007b1d */ /* 0x00efec0000010000 */
[----:B------:R-:W-:Y:S05]  /*0a10*/  @!P0 BRA `(.L_x_10190) ;  /* 0x0000012800f48947 */ /* 0x000fea0003800000 */
.L_x_10191:
[----:B------:R-:W-:-:S08]  /*0a20*/  NOP ;  /* 0x0000000000007918 */ /* 0x000fd00000000000 */
[----:B------:R-:W1:Y:S02]  /*0a30*/  USETMAXREG.TRY_ALLOC.CTAPOOL UP0, 0xf0 ;  /* 0x000000f0000079c8 */ /* 0x000e640008000600 */
[----:B-1----:R-:W-:-:S13]  /*0a40*/  PLOP3.LUT P0, PT, PT, PT, UP0, 0x80, 0x0 ;  /* 0x000000000000781c */ /* 0x002fda0003f0f008 */
[----:B------:R-:W-:Y:S05]  /*0a50*/  @!P0 BRA `(.L_x_10191) ;  /* 0xfffffffc00f08947 */ /* 0x000fea000383ffff */
[----:B------:R-:W-:Y:S01]  /*0a60*/  SHF.R.U32.HI R0, RZ, 0x7, R6 ;  /* 0x00000007ff007819 */ /* 0x000fe20000011606 */
[----:B------:R-:W1:Y:S08]  /*0a70*/  S2UR UR5, SR_CgaCtaId ;  /* 0x00000000000579c3 */ /* 0x000e700000008800 */
[----:B------:R-:W-:Y:S06]  /*0a80*/  BAR.ARV 0x8, 0x180 ;  /* 0x0206000000007b1d */ /* 0x000fec0000002000 */
[----:B------:R-:W-:Y:S01]  /*0a90*/  ISETP.NE.AND P0, PT, R0, 0x1, PT ;  /* 0x000000010000780c */ /* 0x000fe20003f05270 */
[----:B------:R-:W-:-:S12]  /*0aa0*/  UMOV UR4, 0x400 ;  /* 0x0000040000047882 */ /* 0x000fd80000000000 */
[----:B------:R-:W-:Y:S06]  /*0ab0*/  @!P0 BAR.ARV 0x9, 0x100 ;  /* 0x0244000000008b1d */ /* 0x000fec0000002000 */
[----:B-1----:R-:W-:Y:S02]  /*0ac0*/  ULEA UR4, UR5, UR4, 0x18 ;  /* 0x0000000405047291 */ /* 0x002fe4000f8ec03f */
[----:B------:R-:W-:Y:S04]  /*0ad0*/  BAR.SYNC.DEFER_BLOCKING 0x5, 0x180 ;  /* 0x0146000000007b1d */ /* 0x000fe80000010000 */
[----:B------:R-:W-:-:S02]  /*0ae0*/  IMAD.U32 R18, RZ, RZ, UR4 ;  /* 0x00000004ff127e24 */ /* 0x000fc4000f8e00ff */
[----:B------:R-:W-:-:S03]  /*0af0*/  ULDC UR4, c[0x0][0xd3c] ;  /* 0x00034f0000047ab9 */ /* 0x000fc60000000800 */
[----:B------:R-:W1:Y:S01]  /*0b00*/  LDS.128 R40, [R18+0x324d0] ;  /* 0x0324d00012287984 */ /* 0x000e620000000c00 */
[----:B------:R-:W-:Y:S06]  /*0b10*/  BAR.ARV 0x4, 0x180 ;  /* 0x0106000000007b1d */ /* 0x000fec0000002000 */
[----:B-1----:R-:W-:-:S13]  /*0b20*/  ISETP.GE.AND P0, PT, R43, UR4, PT ;  /* 0x000000042b007c0c */ /* 0x002fda000bf06270 */
[----:B------:R-:W-:Y:S05]  /*0b30*/  @P0 BRA `(.L_x_10192) ;  /* 0x000001b400480947 */ /* 0x000fea0003800000 */
[----:B------:R-:W2:Y:S01]  /*0b40*/  LDL R0, [R1+0xa0] ;  /* 0x0000a00001007983 */ /* 0x000ea20000100800 */
[----:B------:R-:W-:Y:S01]  /*0b50*/  VIADD R6, R6, 0xffffff80 ;  /* 0xffffff8006067836 */ /* 0x000fe20000000000 */
[----:B------:R-:W-:Y:S01]  /*0b60*/  CS2R R200, SRZ ;  /* 0x0000000000c87805 */ /* 0x000fe2000001ff00 */
[----:B------:R-:W-:Y:S02]  /*0b70*/  IMAD.MOV.U32 R208, RZ, RZ, RZ ;  /* 0x000000ffffd07224 */ /* 0x000fe400078e00ff */
[----:B------:R-:W-:Y:S01]  /*0b80*/  IMAD.MOV.U32 R228, RZ, RZ, RZ ;  /* 0x000000ffffe47224 */ /* 0x000fe200078e00ff */
[----:B------:R-:W-:-:S04]  /*0b90*/  SHF.R.S32.HI R3, RZ, 0x1f, R6 ;  /* 0x0000001fff037819 */ /* 0x000fc80000011406 */
[CC--:B0-----:R-:W-:Y:S02]  /*0ba0*/  LEA.HI R2, R3.reuse, R6.reuse, RZ, 0x4 ;  /* 0x0000000603027211 */ /* 0x0c1fe400078f20ff */
[CC--:B------:R-:W-:Y:S02]  /*0bb0*/  LEA.HI R218, R3.reuse, R6.reuse, RZ, 0x5 ;  /* 0x0000000603da7211 */ /* 0x0c0fe400078f28ff */
[----:B------:R-:W-:Y:S02]  /*0bc0*/  SHF.R.S32.HI R7, RZ, 0x4, R2 ;  /* 0x00000004ff077819 */ /* 0x000fe40000011402 */
[----:B------:R-:W-:Y:S02]  /*0bd0*/  LEA.HI R19, R3, R6, RZ, 0x2 ;  /* 0x0000000603137211 */ /* 0x000fe400078f10ff */
[----:B------:R-:W-:Y:S02]  /*0be0*/  LEA.HI R4, R2, R7, RZ, 0x1 ;  /* 0x0000000702047211 */ /* 0x000fe400078f08ff */
[----:B------:R-:W-:-:S02]  /*0bf0*/  SHF.R.S32.HI R218, RZ, 0x5, R218 ;  /* 0x00000005ffda7819 */ /* 0x000fc400000114da */
[----:B------:R-:W-:-:S05]  /*0c00*/  LOP3.LUT R4, R4, 0x1ffffffe, RZ, 0xc0, !PT ;  /* 0x1ffffffe04047812 */ /* 0x000fca00078ec0ff */
[----:B------:R-:W-:Y:S01]  /*0c10*/  IMAD.IADD R4, R7, 0x1, -R4 ;  /* 0x0000000107047824 */ /* 0x000fe200078e0a04 */
[----:B--2---:R-:W-:Y:S02]  /*0c20*/  R2UR UR4, R0 ;  /* 0x00000000000472ca */ /* 0x004fe400000e0000 */
[CC--:B------:R-:W-:Y:S02]  /*0c30*/  LEA.HI R0, R3.reuse, R6.reuse, RZ, 0x7 ;  /* 0x0000000603007211 */ /* 0x0c0fe400078f38ff */
[----:B------:R-:W-:Y:S02]  /*0c40*/  LEA.HI R3, R3, R6, RZ, 0x3 ;  /* 0x0000000603037211 */ /* 0x000fe400078f18ff */
[----:B------:R-:W-:Y:S02]  /*0c50*/  LOP3.LUT R5, R0, 0xffffff80, RZ, 0xc0, !PT ;  /* 0xffffff8000057812 */ /* 0x000fe400078ec0ff */
[----:B------:R-:W-:Y:S02]  /*0c60*/  LOP3.LUT R7, R3, 0xfffffff8, RZ, 0xc0, !PT ;  /* 0xfffffff803077812 */ /* 0x000fe400078ec0ff */
[----:B------:R-:W-:Y:S01]  /*0c70*/  LOP3.LUT R3, R19, 0xfffffffc, RZ, 0xc0, !PT ;  /* 0xfffffffc13037812 */ /* 0x000fe200078ec0ff */
[C---:B------:R-:W-:Y:S01]  /*0c80*/  IMAD.IADD R13, R6.reuse, 0x1, -R5 ;  /* 0x00000001060d7824 */ /* 0x040fe200078e0a05 */
[----:B------:R-:W-:Y:S01]  /*0c90*/  SHF.R.S32.HI R5, RZ, 0x7, R0 ;  /* 0x00000007ff057819 */ /* 0x000fe20000011400 */
[----:B------:R-:W-:Y:S01]  /*0ca0*/  ULOP3.LUT UR4, UR4, 0x1, URZ, 0xfc, !UPT ;  /* 0x0000000104047892 */ /* 0x000fe2000f8efc3f */
[----:B------:R-:W-:Y:S01]  /*0cb0*/  SHF.R.S32.HI R19, RZ, 0x2, R19 ;  /* 0x00000002ff137819 */ /* 0x000fe20000011413 */
[----:B------:R-:W-:Y:S01]  /*0cc0*/  IMAD.IADD R3, R6, 0x1, -R3 ;  /* 0x0000000106037824 */ /* 0x000fe200078e0a03 */
[----:B------:R-:W-:Y:S01]  /*0cd0*/  SHF.R.S32.HI R8, RZ, 0x1f, R13 ;  /* 0x0000001fff087819 */ /* 0x000fe2000001140d */
[----:B------:R-:W-:Y:S01]  /*0ce0*/  STL [R1+0x8c], R13 ;  /* 0x00008c0d01007387 */ /* 0x000fe20000100800 */
[----:B------:R-:W-:Y:S01]  /*0cf0*/  LEA.HI R0, R0, R5, RZ, 0x1 ;  /* 0x0000000500007211 */ /* 0x000fe200078f08ff */
[----:B------:R-:W-:Y:S01]  /*0d00*/  VIADD R227, R19, 0x40 ;  /* 0x0000004013e37836 */ /* 0x000fe20000000000 */
[-C--:B------:R-:W-:Y:S01]  /*0d10*/  LEA.HI R9, R8, R13.reuse, RZ, 0x2 ;  /* 0x0000000d08097211 */ /* 0x080fe200078f10ff */
[----:B------:R-:W-:Y:S01]  /*0d20*/  IMAD.IADD R7, R6, 0x1, -R7 ;  /* 0x0000000106077824 */ /* 0x000fe200078e0a07 */
[----:B------:R-:W-:Y:S01]  /*0d30*/  LOP3.LUT R0, R0, 0x3fffffe, RZ, 0xc0, !PT ;  /* 0x03fffffe00007812 */ /* 0x000fe200078ec0ff */
[----:B------:R-:W-:Y:S01]  /*0d40*/  IMAD.SHL.U32 R215, R227, 0x40, RZ ;  /* 0x00000040e3d77824 */ /* 0x000fe200078e00ff */
[--C-:B------:R-:W-:Y:S01]  /*0d50*/  SHF.R.S32.HI R10, RZ, 0x2, R9.reuse ;  /* 0x00000002ff0a7819 */ /* 0x100fe20000011409 */
[----:B------:R-:W-:Y:S01]  /*0d60*/  IMAD.SHL.U32 R203, R7, 0x8, RZ ;  /* 0x0000000807cb7824 */ /* 0x000fe200078e00ff */
[----:B------:R-:W-:Y:S01]  /*0d70*/  SHF.R.S32.HI R11, RZ, 0x1f, R9 ;  /* 0x0000001fff0b7819 */ /* 0x000fe20000011409 */
[----:B------:R-:W-:Y:S01]  /*0d80*/  IMAD.IADD R0, R5, 0x1, -R0 ;  /* 0x0000000105007824 */ /* 0x000fe200078e0a00 */
[----:B------:R-:W-:Y:S01]  /*0d90*/  LEA.HI R8, R8, R13, RZ, 0x5 ;  /* 0x0000000d08087211 */ /* 0x000fe200078f28ff */
[----:B------:R-:W-:Y:S01]  /*0da0*/  IMAD.SHL.U32 R16, R3, 0x8, RZ ;  /* 0x0000000803107824 */ /* 0x000fe200078e00ff */
[----:B------:R-:W-:Y:S01]  /*0db0*/  LEA.HI R11, R11, R10, RZ, 0x3 ;  /* 0x0000000a0b0b7211 */ /* 0x000fe200078f18ff */
[----:B------:R-:W-:Y:S01]  /*0dc0*/  IMAD.SHL.U32 R22, R3, 0x4, RZ ;  /* 0x0000000403167824 */ /* 0x000fe200078e00ff */
[----:B------:R-:W-:Y:S01]  /*0dd0*/  LOP3.LUT R5, R2, 0x3fffff0, RZ, 0xc0, !PT ;  /* 0x03fffff002057812 */ /* 0x000fe200078ec0ff */
[----:B------:R-:W-:Y:S01]  /*0de0*/  VIADD R221, R203, 0x40 ;  /* 0x00000040cbdd7836 */ /* 0x000fe20000000000 */
[----:B------:R-:W-:Y:S01]  /*0df0*/  LOP3.LUT R11, R11, 0xfffffff8, RZ, 0xc0, !PT ;  /* 0xfffffff80b0b7812 */ /* 0x000fe200078ec0ff */
[----:B------:R-:W-:Y:S01]  /*0e00*/  VIADD R220, R203, 0x80 ;  /* 0x00000080cbdc7836 */ /* 0x000fe20000000000 */
[----:B------:R-:W-:Y:S01]  /*0e10*/  SHF.R.S32.HI R8, RZ, 0x5, R8 ;  /* 0x00000005ff087819 */ /* 0x000fe20000011408 */
[----:B------:R-:W-:Y:S01]  /*0e20*/  IMAD.IADD R5, R6, 0x1, -R5 ;  /* 0x0000000106057824 */ /* 0x000fe200078e0a05 */
[----:B------:R-:W-:Y:S01]  /*0e30*/  LOP3.LUT R215, R215, 0x1c0, RZ, 0xc0, !PT ;  /* 0x000001c0d7d77812 */ /* 0x000fe200078ec0ff */
[----:B------:R-:W-:Y:S01]  /*0e40*/  IMAD.IADD R11, R10, 0x1, -R11 ;  /* 0x000000010a0b7824 */ /* 0x000fe200078e0a0b */
[----:B------:R-:W-:Y:S01]  /*0e50*/  LOP3.LUT R9, R9, 0x7ffffffc, RZ, 0xc0, !PT ;  /* 0x7ffffffc09097812 */ /* 0x000fe200078ec0ff */
[----:B------:R-:W-:Y:S01]  /*0e60*/  IMAD R5, R218, 0x10, R5 ;  /* 0x00000010da057824 */ /* 0x000fe200078e0205 */
[----:B------:R-:W-:Y:S01]  /*0e70*/  LOP3.LUT R6, R215, 0x38, R16, 0xf8, !PT ;  /* 0x00000038d7067812 */ /* 0x000fe200078ef810 */
[----:B------:R-:W-:Y:S01]  /*0e80*/  IMAD R11, R8, 0x10, R11 ;  /* 0x00000010080b7824 */ /* 0x000fe200078e020b */
[----:B------:R-:W-:Y:S01]  /*0e90*/  SHF.R.S32.HI R231, RZ, 0x1f, R19 ;  /* 0x0000001fffe77819 */ /* 0x000fe20000011413 */
[----:B------:R-:W-:Y:S01]  /*0ea0*/  IMAD R5, R5, 0x8, R4 ;  /* 0x0000000805057824 */ /* 0x000fe200078e0204 */
[----:B------:R-:W-:Y:S01]  /*0eb0*/  SHF.R.S32.HI R4, RZ, 0x1f, R227 ;  /* 0x0000001fff047819 */ /* 0x000fe200000114e3 */
[----:B------:R-:W-:-:S02]  /*0ec0*/  IMAD R12, R0, 0x40, R11 ;  /* 0x00000040000c7824 */ /* 0x000fc400078e020b */
[----:B------:R-:W-:Y:S01]  /*0ed0*/  IMAD.U32 R0, RZ, RZ, UR4 ;  /* 0x00000004ff007e24 */ /* 0x000fe2000f8e00ff */
[----:B------:R-:W-:Y:S01]  /*0ee0*/  LEA.HI R4, R4, R227, RZ, 0x3 ;  /* 0x000000e304047211 */ /* 0x000fe200078f18ff */
[----:B------:R-:W-:Y:S01]  /*0ef0*/  IMAD.IADD R9, R13, 0x1, -R9 ;  /* 0x000000010d097824 */ /* 0x000fe200078e0a09 */
[----:B------:R-:W-:Y:S01]  /*0f00*/  STL [R1+0x94], R12 ;  /* 0x0000940c01007387 */ /* 0x000fe20000100800 */
[----:B------:R-:W-:Y:S02]  /*0f10*/  IMAD.MOV.U32 R2, RZ, RZ, RZ ;  /* 0x000000ffff027224 */ /* 0x000fe400078e00ff */
[----:B------:R-:W-:Y:S01]  /*0f20*/  IMAD.SHL.U32 R4, R4, 0x40, RZ ;  /* 0x0000004004047824 */ /* 0x000fe200078e00ff */
[----:B------:R0:W-:Y:S01]  /*0f30*/  STL [R1+0x5c], R0 ;  /* 0x00005c0001007387 */ /* 0x0001e20000100800 */
[----:B------:R-:W-:Y:S02]  /*0f40*/  IMAD.SHL.U32 R232, R9, 0x2, RZ ;  /* 0x0000000209e87824 */ /* 0x000fe400078e00ff */
[----:B------:R-:W-:Y:S01]  /*0f50*/  VIADD R202, R22, 0x10 ;  /* 0x0000001016ca7836 */ /* 0x000fe20000000000 */
[----:B------:R-:W-:Y:S01]  /*0f60*/  LOP3.LUT R219, R4, 0xfffffe00, RZ, 0xc0, !PT ;  /* 0xfffffe0004db7812 */ /* 0x000fe200078ec0ff */
[----:B------:R-:W-:Y:S01]  /*0f70*/  VIADD R36, R232, 0x8 ;  /* 0x00000008e8247836 */ /* 0x000fe20000000000 */
[----:B------:R-:W-:Y:S01]  /*0f80*/  SHF.R.S32.HI R4, RZ, 0x1f, R221 ;  /* 0x0000001fff047819 */ /* 0x000fe200000114dd */
[----:B------:R-:W-:-:S02]  /*0f90*/  IMAD.SHL.U32 R4, R5, 0x8, RZ ;  /* 0x0000000805047824 */ /* 0x000fc400078e00ff */
[C---:B------:R-:W-:Y:S01]  /*0fa0*/  VIADD R33, R232.reuse, 0x20 ;  /* 0x00000020e8217836 */ /* 0x040fe20000000000 */
[C---:B0-----:R-:W-:Y:S01]  /*0fb0*/  LEA.HI R0, R3.reuse, R3, RZ, 0x1 ;  /* 0x0000000303007211 */ /* 0x041fe200078f08ff */
[C---:B------:R-:W-:Y:S01]  /*0fc0*/  VIADD R30, R232.reuse, 0x38 ;  /* 0x00000038e81e7836 */ /* 0x040fe20000000000 */
[----:B------:R0:W-:Y:S01]  /*0fd0*/  STL [R1+0x9c], R4 ;  /* 0x00009c0401007387 */ /* 0x0001e20000100800 */
[----:B------:R-:W-:Y:S01]  /*0fe0*/  VIADD R27, R232, 0x50 ;  /* 0x00000050e81b7836 */ /* 0x000fe20000000000 */
[----:B------:R-:W-:Y:S01]  /*0ff0*/  LOP3.LUT R0, R0, 0x1ffffffe, RZ, 0xc0, !PT ;  /* 0x1ffffffe00007812 */ /* 0x000fe200078ec0ff */
[C---:B------:R-:W-:Y:S02]  /*1000*/  VIADD R24, R232.reuse, 0x68 ;  /* 0x00000068e8187836 */ /* 0x040fe40000000000 */
[C---:B------:R-:W-:Y:S02]  /*1010*/  VIADD R15, R232.reuse, 0x80 ;  /* 0x00000080e80f7836 */ /* 0x040fe40000000000 */
[----:B------:R-:W-:Y:S01]  /*1020*/  IMAD.IADD R0, R3, 0x1, -R0 ;  /* 0x0000000103007824 */ /* 0x000fe200078e0a00 */
[----:B------:R-:W-:Y:S01]  /*1030*/  SHF.R.S32.HI R3, RZ, 0x1f, R203 ;  /* 0x0000001fff037819 */ /* 0x000fe200000114cb */
[----:B------:R-:W-:Y:S01]  /*1040*/  VIADD R11, R232, 0x98 ;  /* 0x00000098e80b7836 */ /* 0x000fe20000000000 */
[----:B------:R-:W-:Y:S01]  /*1050*/  SHF.R.U32.HI R3, RZ, 0x3, R215 ;  /* 0x00000003ff037819 */ /* 0x000fe200000116d7 */
[----:B------:R-:W-:-:S02]  /*1060*/  IMAD R0, R0, 0x8, R12 ;  /* 0x0000000800007824 */ /* 0x000fc400078e020c */
[C---:B------:R-:W-:Y:S01]  /*1070*/  VIADD R8, R232.reuse, 0xb0 ;  /* 0x000000b0e8087836 */ /* 0x040fe20000000000 */
[----:B------:R-:W-:Y:S01]  /*1080*/  LOP3.LUT R3, R219, R6, R3, 0xf6, !PT ;  /* 0x00000006db037212 */ /* 0x000fe200078ef603 */
[C---:B------:R-:W-:Y:S01]  /*1090*/  VIADD R5, R232.reuse, 0xc8 ;  /* 0x000000c8e8057836 */ /* 0x040fe20000000000 */
[----:B------:R-:W-:Y:S01]  /*10a0*/  SHF.R.S32.HI R6, RZ, 0x1f, R220 ;  /* 0x0000001fff067819 */ /* 0x000fe200000114dc */
[C---:B0-----:R-:W-:Y:S02]  /*10b0*/  VIADD R4, R232.reuse, 0xd0 ;  /* 0x000000d0e8047836 */ /* 0x041fe40000000000 */
[----:B------:R-:W-:Y:S02]  /*10c0*/  IMAD R3, R3, 0x2, R18 ;  /* 0x0000000203037824 */ /* 0x000fe400078e0212 */
[C---:B------:R-:W-:Y:S02]  /*10d0*/  VIADD R237, R232.reuse, 0xd8 ;  /* 0x000000d8e8ed7836 */ /* 0x040fe40000000000 */
[C---:B------:R-:W-:Y:S01]  /*10e0*/  VIADD R236, R232.reuse, 0xe0 ;  /* 0x000000e0e8ec7836 */ /* 0x040fe20000000000 */
[----:B------:R0:W-:Y:S01]  /*10f0*/  STL [R1+0x90], R3 ;  /* 0x0000900301007387 */ /* 0x0001e20000100800 */
[----:B------:R-:W-:-:S02]  /*1100*/  VIADD R35, R232, 0x10 ;  /* 0x00000010e8237836 */ /* 0x000fc40000000000 */
[C---:B------:R-:W-:Y:S01]  /*1110*/  VIADD R34, R232.reuse, 0x18 ;  /* 0x00000018e8227836 */ /* 0x040fe20000000000 */
[----:B------:R1:W-:Y:S01]  /*1120*/  STL [R1+0x98], R0 ;  /* 0x0000980001007387 */ /* 0x0003e20000100800 */
        /* <DEDUP_REMOVED lines=47> */
[----:B-1----:R-:W-:-:S07]  /*1420*/  SHF.R.S32.HI R3, RZ, 0x1f, R233 ;  /* 0x0000001fff037819 */ /* 0x002fce00000114e9 */
.L_x_10340:
        /* <DEDUP_REMOVED lines=19> */
[----:B------:R-:W-:Y:S02]  /*1560*/  ISETP.NE.U32.AND P2, PT, RZ, UR4, PT ;  /* 0x00000004ff007c0c */ /* 0x000fe4000bf45070 */
[----:B------:R-:W-:Y:S01]  /*1570*/  IADD3 R4, P3, R225, UR8, RZ ;  /* 0x00000008e1047c10 */ /* 0x000fe2000ff7e0ff */
[----:B------:R0:W5:Y:S01]  /*1580*/  @P1 LDG.E R10, desc[UR60][R6.64] ;  /* 0x0000003c060a1981 */ /* 0x000162000c1e1900 */
[----:B------:R-:W-:-:S02]  /*1590*/  ISETP.NE.AND.EX P2, PT, RZ, UR5, PT, P2 ;  /* 0x00000005ff007c0c */ /* 0x000fc4000bf45320 */
[----:B------:R-:W-:-:S05]  /*15a0*/  IADD3.X R5, R226, UR9, RZ, P3, !PT ;  /* 0x00000009e2057c10 */ /* 0x000fca0009ffe4ff */
[----:B------:R0:W5:Y:S06]  /*15b0*/  @P0 LDG.E R68, desc[UR60][R4.64] ;  /* 0x0000003c04440981 */ /* 0x00016c000c1e1900 */
[----:B------:R-:W-:Y:S01]  /*15c0*/  @P2 IADD3 R8, P1, R225, UR4, RZ ;  /* 0x00000004e1082c10 */ /* 0x000fe2000ff3e0ff */
[----:B------:R-:W-:Y:S02]  /*15d0*/  ULDC UR4, c[0x0][0x288] ;  /* 0x0000a20000047ab9 */ /* 0x000fe40000000800 */
[----:B------:R-:W-:Y:S01]  /*15e0*/  IMAD.U32 R154, RZ, RZ, UR4 ;  /* 0x00000004ff9a7e24 */ /* 0x000fe2000f8e00ff */
[----:B------:R-:W-:Y:S01]  /*15f0*/  @P2 IADD3.X R9, R226, UR5, RZ, P1, !PT ;  /* 0x00000005e2092c10 */ /* 0x000fe20008ffe4ff */
[----:B------:R-:W-:-:S04]  /*1600*/  ULDC.64 UR4, c[0x0][0x418] ;  /* 0x0001060000047ab9 */ /* 0x000fc80000000a00 */
        /* <DEDUP_REMOVED lines=20> */
.L_x_10193:
        /* <DEDUP_REMOVED lines=14> */
.L_x_10194:
[----:B------:R-:W-:Y:S05]  /*1830*/  @!P0 BRA `(.L_x_10195) ;  /* 0x00000000000c8947 */ /* 0x000fea0003800000 */
[----:B------:R-:W2:Y:S04]  /*1840*/  LDG.E R0, desc[UR60][R4.64] ;  /* 0x0000003c04007981 */ /* 0x000ea8000c1e1900 */
[----:B------:R-:W2:Y:S02]  /*1850*/  LDG.E R31, desc[UR60][R4.64+0x4] ;  /* 0x0000043c041f7981 */ /* 0x000ea4000c1e1900 */
[----:B--2---:R-:W-:-:S07]  /*1860*/  IMAD.IADD R31, R31, 0x1, -R0 ;  /* 0x000000011f1f7824 */ /* 0x004fce00078e0a00 */
.L_x_10195:
        /* <DEDUP_REMOVED lines=57> */
.L_x_10197:
[----:B------:R-:W-:Y:S05]  /*1c00*/  BSYNC B0 ;  /* 0x0000000000007941 */ /* 0x000fea0003800000 */
.L_x_10196:
        /* <DEDUP_REMOVED lines=37> */
.L_x_10200:
[----:B------:R-:W-:Y:S05]  /*1e60*/  BSYNC B6 ;  /* 0x0000000000067941 */ /* 0x000fea0003800000 */
.L_x_10199:
        /* <DEDUP_REMOVED lines=20> */
.L_x_10202:
[----:B------:R-:W-:Y:S05]  /*1fb0*/  BSYNC B6 ;  /* 0x0000000000067941 */ /* 0x000fea0003800000 */
.L_x_10201:
[----:B------:R-:W-:Y:S01]  /*1fc0*/  ULDC.64 UR4, c[0x0][0xaf0] ;  /* 0x0002bc0000047ab9 */ /* 0x000fe20000000a00 */
[----:B------:R-:W-:Y:S01]  /*1fd0*/  IMAD.MOV.U32 R0, RZ, RZ, R224 ;  /* 0x000000ffff007224 */ /* 0x000fe200078e00e0 */
[----:B------:R-:W-:Y:S01]  /*1fe0*/  ISETP.NE.U32.AND P0, PT, RZ, UR4, PT ;  /* 0x00000004ff007c0c */ /* 0x000fe2000bf05070 */
[----:B------:R-:W0:Y:S01]  /*1ff0*/  S2R R46, SR_TID.X ;  /* 0x00000000002e7919 */ /* 0x000e220000002100 */
[----:B------:R-:W1:Y:S02]  /*2000*/  LDC.64 R20, c[0x0][0x300] ;  /* 0x0000c000ff147b82 */ /* 0x000e640000000a00 */
[----:B------:R-:W-:Y:S01]  /*2010*/  ISETP.NE.AND.EX P0, PT, RZ, UR5, PT, P0 ;  /* 0x00000005ff007c0c */ /* 0x000fe2000bf05300 */
[----:B------:R-:W2:Y:S01]  /*2020*/  S2R R6, SR_TID.X ;  /* 0x0000000000067919 */ /* 0x000ea20000002100 */
[----:B------:R-:W-:Y:S01]  /*2030*/  IMAD.IADD R68, R68, 0x1, R31 ;  /* 0x0000000144447824 */ /* 0x000fe200078e021f */
[----:B------:R-:W-:Y:S01]  /*2040*/  SHF.R.S32.HI R17, RZ, 0x1f, R16 ;  /* 0x0000001fff117819 */ /* 0x000fe20000011410 */
[----:B------:R-:W-:-:S02]  /*2050*/  VIADD R74, R16, 0x20 ;  /* 0x00000020104a7836 */ /* 0x000fc40000000000 */
[----:B------:R-:W3:Y:S07]  /*2060*/  LDC R75, c[0x0][0x3f4] ;  /* 0x0000fd00ff4b7b82 */ /* 0x000eee0000000800 */
[----:B------:R-:W-:Y:S01]  /*2070*/  @P0 IADD3 R4, P1, R225, UR4, RZ ;  /* 0x00000004e1040c10 */ /* 0x000fe2000ff3e0ff */
[----:B------:R-:W-:Y:S01]  /*2080*/  VIADD R70, R16, 0x40 ;  /* 0x0000004010467836 */ /* 0x000fe20000000000 */
[----:B------:R-:W4:Y:S02]  /*2090*/  LDC.64 R34, c[0x0][0x3f8] ;  /* 0x0000fe00ff227b82 */ /* 0x000f240000000a00 */
[----:B------:R-:W-:Y:S01]  /*20a0*/  @P0 IADD3.X R5, R226, UR5, RZ, P1, !PT ;  /* 0x00000005e2050c10 */ /* 0x000fe20008ffe4ff */
[----:B------:R-:W-:-:S04]  /*20b0*/  ULDC.64 UR4, c[0x0][0xb00] ;  /* 0x0002c00000047ab9 */ /* 0x000fc80000000a00 */
[----:B------:R2:W3:Y:S01]  /*20c0*/  @P0 LDG.E R0, desc[UR60][R4.64] ;  /* 0x0000003c04000981 */ /* 0x0004e2000c1e1900 */
[----:B------:R-:W-:Y:S01]  /*20d0*/  SHF.R.S32.HI R36, RZ, 0x1f, R68 ;  /* 0x0000001fff247819 */ /* 0x000fe20000011444 */
[C---:B------:R-:W-:Y:S01]  /*20e0*/  VIADD R11, R16.reuse, 0x60 ;  /* 0x00000060100b7836 */ /* 0x040fe20000000000 */
[----:B------:R-:W-:Y:S01]  /*20f0*/  ISETP.NE.U32.AND P0, PT, RZ, UR4, PT ;  /* 0x00000004ff007c0c */ /* 0x000fe2000bf05070 */
[----:B------:R-:W4:Y:S01]  /*2100*/  LDC.64 R66, c[0x0][0x408] ;  /* 0x00010200ff427b82 */ /* 0x000f220000000a00 */
[----:B------:R-:W-:Y:S01]  /*2110*/  VIADD R10, R16, 0x80 ;  /* 0x00000080100a7836 */ /* 0x000fe20000000000 */
[----:B------:R-:W-:Y:S01]  /*2120*/  SHF.R.S32.HI R23, RZ, 0x1f, R22 ;  /* 0x0000001fff177819 */ /* 0x000fe20000011416 */
[-C--:B-1----:R-:W-:Y:S01]  /*2130*/  IMAD R3, R36, R20.reuse, RZ ;  /* 0x0000001424037224 */ /* 0x082fe200078e02ff */
[----:B0-----:R-:W-:Y:S01]  /*2140*/  SHF.R.U32.HI R46, RZ, 0x7, R46 ;  /* 0x00000007ff2e7819 */ /* 0x001fe2000001162e */
[----:B------:R-:W-:Y:S01]  /*2150*/  VIADD R9, R16, 0xa0 ;  /* 0x000000a010097836 */ /* 0x000fe20000000000 */
[----:B------:R-:W-:Y:S01]  /*2160*/  ISETP.NE.AND.EX P0, PT, RZ, UR5, PT, P0 ;  /* 0x00000005ff007c0c */ /* 0x000fe2000bf05300 */
[----:B--2---:R-:W-:Y:S01]  /*2170*/  IMAD.WIDE.U32 R4, R68, R20, RZ ;  /* 0x0000001444047225 */ /* 0x004fe200078e00ff */
[----:B------:R-:W-:Y:S01]  /*2180*/  ULDC.64 UR4, c[0x0][0x308] ;  /* 0x0000c20000047ab9 */ /* 0x000fe20000000a00 */
[----:B------:R-:W-:-:S02]  /*2190*/  ISETP.NE.AND P6, PT, R46, 0x1, PT ;  /* 0x000000012e00780c */ /* 0x000fc40003fc5270 */
[----:B------:R-:W-:Y:S01]  /*21a0*/  IMAD R3, R68, R21, R3 ;  /* 0x0000001544037224 */ /* 0x000fe200078e0203 */
[----:B-----5:R-:W-:Y:S01]  /*21b0*/  SHF.R.S32.HI R37, RZ, 0x1f, R40 ;  /* 0x0000001fff257819 */ /* 0x020fe20000011428 */
[----:B------:R-:W-:Y:S01]  /*21c0*/  VIADD R6, R6, 0xffffff80 ;  /* 0xffffff8006067836 */ /* 0x000fe20000000000 */
[----:B------:R-:W-:Y:S01]  /*21d0*/  SHF.L.U64.HI R8, R20, 0x6, R21 ;  /* 0x0000000614087819 */ /* 0x000fe20000010215 */
[----:B------:R-:W-:Y:S02]  /*21e0*/  IMAD.IADD R5, R5, 0x1, R3 ;  /* 0x0000000105057824 */ /* 0x000fe400078e0203 */
[----:B------:R-:W-:Y:S01]  /*21f0*/  IMAD R39, R21, 0x60, RZ ;  /* 0x0000006015277824 */ /* 0x000fe200078e02ff */
[----:B------:R-:W-:Y:S01]  /*2200*/  SHF.R.S32.HI R7, RZ, 0x1f, R6 ;  /* 0x0000001fff077819 */ /* 0x000fe20000011406 */
[----:B------:R-:W-:-:S04]  /*2210*/  IMAD.WIDE.U32 R4, R222, UR4, R4 ;  /* 0x00000004de047c25 */ /* 0x000fc8000f8e0004 */
[----:B------:R-:W-:Y:S01]  /*2220*/  IMAD R5, R222, UR5, R5 ;  /* 0x00000005de057c24 */ /* 0x000fe2000f8e0205 */
[----:B------:R-:W-:Y:S01]  /*2230*/  ULDC.64 UR4, c[0x0][0x310] ;  /* 0x0000c40000047ab9 */ /* 0x000fe20000000a00 */
[----:B----4-:R-:W-:-:S04]  /*2240*/  IMAD.WIDE.U32 R42, R19, R66, R22 ;  /* 0x00000042132a7225 */ /* 0x010fc800078e0016 */
[----:B------:R-:W-:-:S04]  /*2250*/  IMAD.WIDE.U32 R64, R19, R66, R16 ;  /* 0x0000004213407225 */ /* 0x000fc800078e0010 */
[----:B------:R-:W-:-:S04]  /*2260*/  IMAD.WIDE.U32 R30, R19, R34, R22 ;  /* 0x00000022131e7225 */ /* 0x000fc800078e0016 */
[----:B------:R-:W-:-:S04]  /*2270*/  IMAD.WIDE.U32 R32, R19, R34, R16 ;  /* 0x0000002213207225 */ /* 0x000fc800078e0010 */
[----:B------:R-:W-:Y:S02]  /*2280*/  IMAD.MOV.U32 R89, RZ, RZ, 0x20 ;  /* 0x00000020ff597424 */ /* 0x000fe400078e00ff */
[----:B------:R-:W-:Y:S01]  /*2290*/  VIADD R98, R46, 0x8 ;  /* 0x000000082e627836 */ /* 0x000fe20000000000 */
[----:B------:R-:W-:Y:S01]  /*22a0*/  SHF.R.U32.HI R46, RZ, 0x3, R215 ;  /* 0x00000003ff2e7819 */ /* 0x000fe200000116d7 */
[----:B------:R-:W-:Y:S02]  /*22b0*/  IMAD R77, R35, 0x60, RZ ;  /* 0x00000060234d7824 */ /* 0x000fe400078e02ff */
[----:B------:R-:W-:Y:S01]  /*22c0*/  IMAD R47, R67, 0x60, RZ ;  /* 0x00000060432f7824 */ /* 0x000fe200078e02ff */
[----:B---3--:R-:W-:Y:S02]  /*22d0*/  SHF.R.S32.HI R3, RZ, 0x1f, R0 ;  /* 0x0000001fff037819 */ /* 0x008fe40000011400 */
[----:B------:R-:W-:Y:S02]  /*22e0*/  SEL R14, R0, RZ, !P0 ;  /* 0x000000ff000e7207 */ /* 0x000fe40004000000 */
[----:B------:R-:W-:-:S02]  /*22f0*/  SEL R93, R3, RZ, !P0 ;  /* 0x000000ff035d7207 */ /* 0x000fc40004000000 */
[----:B------:R-:W-:Y:S01]  /*2300*/  LEA.HI R0, R7, R6, RZ, 0x2 ;  /* 0x0000000607007211 */ /* 0x000fe200078f10ff */
[----:B------:R-:W-:-:S03]  /*2310*/  IMAD.WIDE.U32 R12, R14, UR4, R4 ;  /* 0x000000040e0c7c25 */ /* 0x000fc6000f8e0004 */
[----:B------:R-:W-:Y:S01]  /*2320*/  SHF.R.S32.HI R44, RZ, 0x1f, R0 ;  /* 0x0000001fff2c7819 */ /* 0x000fe20000011400 */
[----:B------:R-:W-:Y:S01]  /*2330*/  IMAD R3, R93, UR4, RZ ;  /* 0x000000045d037c24 */ /* 0x000fe2000f8e02ff */
[----:B------:R-:W-:Y:S01]  /*2340*/  SHF.R.S32.HI R0, RZ, 0x1f, R227 ;  /* 0x0000001fff007819 */ /* 0x000fe200000114e3 */
[----:B------:R-:W-:Y:S01]  /*2350*/  IMAD.WIDE.U32 R4, R19, R20, R16 ;  /* 0x0000001413047225 */ /* 0x000fe200078e0010 */
[----:B------:R-:W-:-:S03]  /*2360*/  LEA.HI R44, R44, R19, RZ, 0x3 ;  /* 0x000000132c2c7211 */ /* 0x000fc600078f18ff */
[----:B------:R-:W-:Y:S01]  /*2370*/  IMAD R3, R14, UR5, R3 ;  /* 0x000000050e037c24 */ /* 0x000fe2000f8e0203 */
[----:B------:R-:W-:Y:S05]  /*2380*/  @!P6 WARPSYNC.ALL ;  /* 0x000000000000e948 */ /* 0x000fea0003800000 */
[----:B------:R-:W-:Y:S01]  /*2390*/  ULDC UR4, c[0x0][0x320] ;  /* 0x0000c80000047ab9 */ /* 0x000fe20000000800 */
[----:B------:R-:W-:Y:S01]  /*23a0*/  IMAD R6, R231, R20, RZ ;  /* 0x00000014e7067224 */ /* 0x000fe200078e02ff */
[----:B------:R-:W-:Y:S01]  /*23b0*/  ISETP.GE.AND P1, PT, R74, UR4, PT ;  /* 0x000000044a007c0c */ /* 0x000fe2000bf26270 */
[----:B------:R-:W-:Y:S01]  /*23c0*/  IMAD.IADD R72, R13, 0x1, R3 ;  /* 0x000000010d487824 */ /* 0x000fe200078e0203 */
[----:B------:R-:W-:Y:S01]  /*23d0*/  @!P6 BAR.SYNC.DEFER_BLOCKING 0x9, 0x100 ;  /* 0x024400000000eb1d */ /* 0x000fe20000010000 */
[----:B------:R-:W-:Y:S01]  /*23e0*/  IADD3 R73, P2, R12, R4, RZ ;  /* 0x000000040c497210 */ /* 0x000fe20007f5e0ff */
[----:B------:R-:W-:Y:S01]  /*23f0*/  IMAD R71, R19, R21, R6 ;  /* 0x0000001513477224 */ /* 0x000fe200078e0206 */
[----:B------:R-:W-:Y:S01]  /*2400*/  SEL R4, RZ, 0xffffffff, P1 ;  /* 0xffffffffff047807 */ /* 0x000fe20000800000 */
[C---:B------:R-:W-:Y:S01]  /*2410*/  VIADD R7, R16.reuse, 0xc0 ;  /* 0x000000c010077836 */ /* 0x040fe20000000000 */
[C---:B------:R-:W-:Y:S01]  /*2420*/  ISETP.GE.AND P0, PT, R16.reuse, UR4, PT ;  /* 0x0000000410007c0c */ /* 0x040fe2000bf06270 */
[----:B------:R-:W-:Y:S01]  /*2430*/  VIADD R6, R16, 0xe0 ;  /* 0x000000e010067836 */ /* 0x000fe20000000000 */
[----:B------:R-:W-:Y:S01]  /*2440*/  IADD3.X R71, R72, R5, R71, P2, !PT ;  /* 0x0000000548477210 */ /* 0x000fe200017fe447 */
[----:B------:R-:W-:Y:S01]  /*2450*/  IMAD.SHL.U32 R4, R4, 0x2, RZ ;  /* 0x0000000204047824 */ /* 0x000fe200078e00ff */
[----:B------:R-:W-:Y:S01]  /*2460*/  SEL R3, RZ, 0x1, P0 ;  /* 0x00000001ff037807 */ /* 0x000fe20000000000 */
[----:B------:R-:W-:Y:S01]  /*2470*/  ULDC.64 UR6, c[0x0][0x330] ;  /* 0x0000cc0000067ab9 */ /* 0x000fe20000000a00 */
[----:B------:R-:W-:-:S02]  /*2480*/  ISETP.GE.AND P1, PT, R70, UR4, PT ;  /* 0x0000000446007c0c */ /* 0x000fc4000bf26270 */
[----:B------:R-:W-:Y:S02]  /*2490*/  ISETP.GE.AND P2, PT, R11, UR4, PT ;  /* 0x000000040b007c0c */ /* 0x000fe4000bf46270 */
[----:B------:R-:W-:Y:S02]  /*24a0*/  ISETP.GE.AND P0, PT, R7, UR4, PT ;  /* 0x0000000407007c0c */ /* 0x000fe4000bf06270 */
[----:B------:R-:W-:Y:S02]  /*24b0*/  ISETP.GE.AND P3, PT, R6, UR4, PT ;  /* 0x0000000406007c0c */ /* 0x000fe4000bf66270 */
[----:B------:R-:W-:Y:S01]  /*24c0*/  LOP3.LUT R3, R4, 0x2, R3, 0xe2, !PT ;  /* 0x0000000204037812 */ /* 0x000fe200078ee203 */
[C---:B------:R-:W-:Y:S01]  /*24d0*/  IMAD.WIDE.U32 R4, R222.reuse, UR6, R16 ;  /* 0x00000006de047c25 */ /* 0x040fe2000f8e0010 */
[----:B------:R-:W-:Y:S02]  /*24e0*/  SEL R6, RZ, 0x4, P1 ;  /* 0x00000004ff067807 */ /* 0x000fe40000800000 */
[----:B------:R-:W-:Y:S01]  /*24f0*/  SEL R7, RZ, 0x8, P2 ;  /* 0x00000008ff077807 */ /* 0x000fe20001000000 */
[----:B------:R-:W-:Y:S01]  /*2500*/  IMAD R5, R222, UR7, R5 ;  /* 0x00000007de057c24 */ /* 0x000fe2000f8e0205 */
[----:B------:R-:W-:-:S02]  /*2510*/  ISETP.GE.AND P1, PT, R10, UR4, PT ;  /* 0x000000040a007c0c */ /* 0x000fc4000bf26270 */
[----:B------:R-:W-:Y:S01]  /*2520*/  ISETP.GE.AND P2, PT, R9, UR4, PT ;  /* 0x0000000409007c0c */ /* 0x000fe2000bf46270 */
[----:B------:R-:W-:Y:S01]  /*2530*/  ULDC.64 UR4, c[0x0][0x338] ;  /* 0x0000ce0000047ab9 */ /* 0x000fe20000000a00 */
[----:B------:R-:W-:Y:S01]  /*2540*/  LOP3.LUT R3, R7, R3, R6, 0xfe, !PT ;  /* 0x0000000307037212 */ /* 0x000fe200078efe06 */
[----:B------:R-:W-:Y:S01]  /*2550*/  IMAD R93, R93, UR4, RZ ;  /* 0x000000045d5d7c24 */ /* 0x000fe2000f8e02ff */
[----:B------:R-:W-:Y:S02]  /*2560*/  SEL R6, RZ, 0x10, P1 ;  /* 0x00000010ff067807 */ /* 0x000fe40000800000 */
[----:B------:R-:W-:Y:S01]  /*2570*/  SEL R7, RZ, 0x20, P2 ;  /* 0x00000020ff077807 */ /* 0x000fe20001000000 */
[C---:B------:R-:W-:Y:S01]  /*2580*/  IMAD R93, R14.reuse, UR5, R93 ;  /* 0x000000050e5d7c24 */ /* 0x040fe2000f8e025d */
[----:B------:R-:W-:Y:S01]  /*2590*/  SEL R95, RZ, 0x40, P0 ;  /* 0x00000040ff5f7807 */ /* 0x000fe20000000000 */
[----:B------:R-:W-:Y:S01]  /*25a0*/  IMAD.WIDE.U32 R14, R14, UR4, R4 ;  /* 0x000000040e0e7c25 */ /* 0x000fe2000f8e0004 */
[----:B------:R-:W-:Y:S01]  /*25b0*/  ISETP.GE.AND P0, PT, R16, R75, PT ;  /* 0x0000004b1000720c */ /* 0x000fe20003f06270 */
[----:B------:R-:W-:Y:S01]  /*25c0*/  ULDC UR4, c[0x0][0x2f4] ;  /* 0x0000bd0000047ab9 */ /* 0x000fe20000000800 */
[----:B------:R-:W-:Y:S01]  /*25d0*/  LOP3.LUT R6, R7, R3, R6, 0xfe, !PT ;  /* 0x0000000307067212 */ /* 0x000fe200078efe06 */
[----:B------:R-:W-:Y:S01]  /*25e0*/  IMAD R4, R231, R34, RZ ;  /* 0x00000022e7047224 */ /* 0x000fe200078e02ff */
[C---:B------:R-:W-:Y:S01]  /*25f0*/  SEL R3, R75.reuse, RZ, P0 ;  /* 0x000000ff4b037207 */ /* 0x040fe20000000000 */
[----:B------:R-:W-:Y:S01]  /*2600*/  IMAD.SHL.U32 R75, R75, 0x2, RZ ;  /* 0x000000024b4b7824 */ /* 0x000fe200078e00ff */
[----:B------:R-:W-:Y:S01]  /*2610*/  LOP3.LUT R44, R44, 0xfffffff8, RZ, 0xc0, !PT ;  /* 0xfffffff82c2c7812 */ /* 0x000fe200078ec0ff */
[C---:B------:R-:W-:Y:S01]  /*2620*/  IMAD R5, R19.reuse, R35, R4 ;  /* 0x0000002313057224 */ /* 0x040fe200078e0204 */
[----:B------:R-:W-:Y:S01]  /*2630*/  LOP3.LUT R95, R6, R95, RZ, 0xfc, !PT ;  /* 0x0000005f065f7212 */ /* 0x000fe200078efcff */
[----:B------:R-:W-:Y:S01]  /*2640*/  IMAD.IADD R3, R16, 0x1, R3 ;  /* 0x0000000110037824 */ /* 0x000fe200078e0203 */
[----:B------:R-:W-:Y:S01]  /*2650*/  IADD3 R68, P1, R19, R68, RZ ;  /* 0x0000004413447210 */ /* 0x000fe20007f3e0ff */
[----:B------:R-:W-:Y:S01]  /*2660*/  IMAD R6, R231, R66, RZ ;  /* 0x00000042e7067224 */ /* 0x000fe200078e02ff */
[----:B------:R-:W-:Y:S01]  /*2670*/  SEL R94, RZ, 0xffffff80, P3 ;  /* 0xffffff80ff5e7807 */ /* 0x000fe20001800000 */
[C---:B------:R-:W-:Y:S01]  /*2680*/  IMAD.IADD R44, R19.reuse, 0x1, -R44 ;  /* 0x00000001132c7824 */ /* 0x040fe200078e0a2c */
[----:B------:R-:W-:Y:S01]  /*2690*/  SHF.R.S32.HI R4, RZ, 0x1f, R3 ;  /* 0x0000001fff047819 */ /* 0x000fe20000011403 */
[----:B------:R-:W-:Y:S01]  /*26a0*/  IMAD R7, R19, R67, R6 ;  /* 0x0000004313077224 */ /* 0x000fe200078e0206 */
[----:B------:R-:W-:Y:S01]  /*26b0*/  SHF.L.U64.HI R6, R34, 0x6, R35 ;  /* 0x0000000622067819 */ /* 0x000fe20000010223 */
[----:B------:R-:W-:Y:S01]  /*26c0*/  IMAD.SHL.U32 R83, R44, 0x40, RZ ;  /* 0x000000402c537824 */ /* 0x000fe200078e00ff */
[----:B------:R-:W-:Y:S01]  /*26d0*/  LEA.HI R38, R4, R3, RZ, 0x3 ;  /* 0x0000000304267211 */ /* 0x000fe200078f18ff */
[----:B------:R-:W-:Y:S01]  /*26e0*/  IMAD.IADD R43, R43, 0x1, R7 ;  /* 0x000000012b2b7824 */ /* 0x000fe200078e0207 */
[----:B------:R-:W-:Y:S01]  /*26f0*/  SHF.L.U64.HI R4, R66, 0x6, R67 ;  /* 0x0000000642047819 */ /* 0x000fe20000010243 */
[----:B------:R-:W-:Y:S01]  /*2700*/  IMAD.IADD R65, R7, 0x1, R65 ;  /* 0x0000000107417824 */ /* 0x000fe200078e0241 */
[----:B------:R-:W-:Y:S01]  /*2710*/  LOP3.LUT R83, R83, 0x1c0, RZ, 0xc0, !PT ;  /* 0x000001c053537812 */ /* 0x000fe200078ec0ff */
[----:B------:R-:W-:Y:S01]  /*2720*/  IMAD R3, R37, R34, RZ ;  /* 0x0000002225037224 */ /* 0x000fe200078e02ff */
[----:B------:R-:W-:Y:S01]  /*2730*/  LOP3.LUT R85, R38, 0xfffffff8, RZ, 0xc0, !PT ;  /* 0xfffffff826557812 */ /* 0x000fe200078ec0ff */
[C---:B------:R-:W-:Y:S01]  /*2740*/  IMAD.SHL.U32 R7, R20.reuse, 0x40, RZ ;  /* 0x0000004014077824 */ /* 0x040fe200078e00ff */
[----:B------:R-:W-:Y:S01]  /*2750*/  SHF.R.U32.HI R86, RZ, 0x3, R83 ;  /* 0x00000003ff567819 */ /* 0x000fe20000011653 */
[----:B------:R-:W-:Y:S01]  /*2760*/  IMAD.WIDE.U32 R20, R20, 0x60, RZ ;  /* 0x0000006014147825 */ /* 0x000fe200078e00ff */
[----:B------:R-:W-:-:S02]  /*2770*/  LOP3.LUT R94, R95, 0x80, R94, 0xc8, !PT ;  /* 0x000000805f5e7812 */ /* 0x000fc400078ec85e */
[----:B------:R-:W-:Y:S01]  /*2780*/  SHF.R.S32.HI R84, RZ, 0x3, R38 ;  /* 0x00000003ff547819 */ /* 0x000fe20000011426 */
[-C--:B------:R-:W-:Y:S01]  /*2790*/  IMAD R37, R37, R66.reuse, RZ ;  /* 0x0000004225257224 */ /* 0x080fe200078e02ff */
[----:B------:R-:W-:Y:S01]  /*27a0*/  SHF.R.S32.HI R87, RZ, 0x1f, R85 ;  /* 0x0000001fff577819 */ /* 0x000fe20000011455 */
[-C--:B------:R-:W-:Y:S01]  /*27b0*/  IMAD.WIDE.U32 R42, R40, R66.reuse, R42 ;  /* 0x00000042282a7225 */ /* 0x080fe200078e002a */
[----:B------:R-:W-:Y:S02]  /*27c0*/  ISETP.GE.AND P2, PT, R74, UR4, PT ;  /* 0x000000044a007c0c */ /* 0x000fe4000bf46270 */
[----:B------:R-:W-:Y:S01]  /*27d0*/  LOP3.LUT R95, R95, 0x40, RZ, 0xc0, !PT ;  /* 0x000000405f5f7812 */ /* 0x000fe200078ec0ff */
[C---:B------:R-:W-:Y:S02]  /*27e0*/  IMAD R37, R40.reuse, R67, R37 ;  /* 0x0000004328257224 */ /* 0x040fe400078e0225 */
[----:B------:R-:W-:-:S04]  /*27f0*/  IMAD.WIDE.U32 R64, R40, R66, R64 ;  /* 0x0000004228407225 */ /* 0x000fc800078e0040 */
[----:B------:R-:W-:Y:S01]  /*2800*/  IMAD.IADD R76, R21, 0x1, R39 ;  /* 0x00000001154c7824 */ /* 0x000fe200078e0227 */
[----:B------:R-:W-:Y:S01]  /*2810*/  LOP3.LUT R39, R83, 0x18, R16, 0xf8, !PT ;  /* 0x0000001853277812 */ /* 0x000fe200078ef810 */
[----:B------:R-:W-:Y:S01]  /*2820*/  IMAD.X R69, R231, 0x1, R36, P1 ;  /* 0x00000001e7457824 */ /* 0x000fe200008e0624 */
[----:B------:R-:W-:Y:S01]  /*2830*/  LOP3.LUT P1, RZ, R44, 0x4, RZ, 0xc0, !PT ;  /* 0x000000042cff7812 */ /* 0x000fe2000782c0ff */
[----:B------:R-:W-:Y:S01]  /*2840*/  IMAD.IADD R81, R43, 0x1, R37 ;  /* 0x000000012b517824 */ /* 0x000fe200078e0225 */
[--C-:B------:R-:W-:Y:S01]  /*2850*/  LOP3.LUT R36, R215, 0x38, R38.reuse, 0xf8, !PT ;  /* 0x00000038d7247812 */ /* 0x100fe200078ef826 */
[----:B------:R-:W-:Y:S01]  /*2860*/  IMAD.IADD R82, R37, 0x1, R65 ;  /* 0x0000000125527824 */ /* 0x000fe200078e0241 */
[----:B------:R-:W-:Y:S01]  /*2870*/  LOP3.LUT R37, R83, 0x38, R38, 0xf8, !PT ;  /* 0x0000003853257812 */ /* 0x000fe200078ef826 */
[----:B------:R-:W-:Y:S01]  /*2880*/  IMAD.IADD R31, R31, 0x1, R5 ;  /* 0x000000011f1f7824 */ /* 0x000fe200078e0205 */
[----:B------:R-:W-:Y:S01]  /*2890*/  LOP3.LUT R39, R39, R86, RZ, 0x3c, !PT ;  /* 0x0000005627277212 */ /* 0x000fe200078e3cff */
[----:B------:R-:W-:Y:S01]  /*28a0*/  IMAD.IADD R33, R5, 0x1, R33 ;  /* 0x0000000105217824 */ /* 0x000fe200078e0221 */
[----:B------:R-:W-:Y:S01]  /*28b0*/  LOP3.LUT R36, R36, R46, RZ, 0x3c, !PT ;  /* 0x0000002e24247212 */ /* 0x000fe200078e3cff */
[----:B------:R-:W-:Y:S01]  /*28c0*/  IMAD R45, R40, R35, R3 ;  /* 0x00000023282d7224 */ /* 0x000fe200078e0203 */
[----:B------:R-:W-:Y:S01]  /*28d0*/  SEL R89, R89, 0xffffffe0, !P1 ;  /* 0xffffffe059597807 */ /* 0x000fe20004800000 */
[----:B------:R-:W-:Y:S01]  /*28e0*/  IMAD.SHL.U32 R5, R34, 0x40, RZ ;  /* 0x0000004022057824 */ /* 0x000fe200078e00ff */
[----:B------:R-:W-:Y:S01]  /*28f0*/  LOP3.LUT R37, R37, R86, RZ, 0x3c, !PT ;  /* 0x0000005625257212 */ /* 0x000fe200078e3cff */
[----:B------:R-:W-:Y:S01]  /*2900*/  IMAD.WIDE.U32 R30, R40, R34, R30 ;  /* 0x00000022281e7225 */ /* 0x000fe200078e001e */
[----:B------:R-:W-:-:S03]  /*2910*/  ISETP.GE.AND P1, PT, R16, UR4, PT ;  /* 0x0000000410007c0c */ /* 0x000fc6000bf26270 */
[----:B------:R-:W-:-:S04]  /*2920*/  IMAD.WIDE.U32 R32, R40, R34, R32 ;  /* 0x0000002228207225 */ /* 0x000fc800078e0020 */
[----:B------:R-:W-:Y:S02]  /*2930*/  IMAD.SHL.U32 R3, R66, 0x40, RZ ;  /* 0x0000004042037824 */ /* 0x000fe400078e00ff */
[----:B------:R-:W-:-:S04]  /*2940*/  IMAD.WIDE.U32 R34, R34, 0x60, RZ ;  /* 0x0000006022227825 */ /* 0x000fc800078e00ff */
[----:B------:R-:W-:-:S04]  /*2950*/  IMAD.WIDE.U32 R66, R66, 0x60, RZ ;  /* 0x0000006042427825 */ /* 0x000fc800078e00ff */
[----:B------:R-:W-:Y:S02]  /*2960*/  IMAD R90, R218, 0x200, R39 ;  /* 0x00000200da5a7824 */ /* 0x000fe400078e0227 */
[----:B------:R-:W-:Y:S02]  /*2970*/  IMAD.IADD R77, R35, 0x1, R77 ;  /* 0x00000001234d7824 */ /* 0x000fe400078e024d */
[----:B------:R-:W-:Y:S02]  /*2980*/  IMAD.IADD R78, R67, 0x1, R47 ;  /* 0x00000001434e7824 */ /* 0x000fe400078e022f */
[----:B------:R-:W-:Y:S02]  /*2990*/  IMAD.IADD R79, R31, 0x1, R45 ;  /* 0x000000011f4f7824 */ /* 0x000fe400078e022d */
[----:B------:R-:W-:Y:S02]  /*29a0*/  IMAD.IADD R80, R45, 0x1, R33 ;  /* 0x000000012d507824 */ /* 0x000fe400078e0221 */
[----:B------:R-:W-:-:S02]  /*29b0*/  IMAD.IADD R88, R219, 0x1, R36 ;  /* 0x00000001db587824 */ /* 0x000fc400078e0224 */
[----:B------:R-:W-:Y:S02]  /*29c0*/  IMAD R91, R218, 0x200, R37 ;  /* 0x00000200da5b7824 */ /* 0x000fe400078e0225 */
[----:B------:R-:W-:Y:S02]  /*29d0*/  IMAD.IADD R92, R89, 0x1, R90 ;  /* 0x00000001595c7824 */ /* 0x000fe400078e025a */
[----:B------:R-:W-:-:S07]  /*29e0*/  IMAD.IADD R93, R15, 0x1, R93 ;  /* 0x000000010f5d7824 */ /* 0x000fce00078e025d */
.L_x_10250:
        /* <DEDUP_REMOVED lines=71> */
.L_x_10207:
[----:B------:R-:W-:Y:S05]  /*2e60*/  BSYNC B1 ;  /* 0x0000000000017941 */ /* 0x000fea0003800000 */
.L_x_10206:
        /* <DEDUP_REMOVED lines=25> */
.L_x_10209:
[----:B------:R-:W-:Y:S05]  /*3000*/  BSYNC B1 ;  /* 0x0000000000017941 */ /* 0x000fea0003800000 */
.L_x_10208:
[----:B0-----:R-:W2:Y:S01]  /*3010*/  LDL R36, [R1+0x5c] ;  /* 0x00005c0001247983 */ /* 0x001ea20000100800 */
[----:B------:R-:W-:Y:S01]  /*3020*/  IMAD.MOV.U32 R37, RZ, RZ, R61 ;  /* 0x000000ffff257224 */ /* 0x000fe200078e003d */
[----:B------:R-:W-:Y:S01]  /*3030*/  PRMT R116, R100, 0x5410, R101 ;  /* 0x0000541064747816 */ /* 0x000fe20000000065 */
[----:B------:R-:W-:Y:S02]  /*3040*/  IMAD.MOV.U32 R38, RZ, RZ, R62 ;  /* 0x000000ffff267224 */ /* 0x000fe400078e003e */
[----:B------:R-:W-:-:S03]  /*3050*/  IMAD.MOV.U32 R39, RZ, RZ, R63 ;  /* 0x000000ffff277224 */ /* 0x000fc600078e003f */
[----:B------:R-:W-:Y:S01]  /*3060*/  PRMT R111, R38, 0x7610, R111 ;  /* 0x00007610266f7816 */ /* 0x000fe2000000006f */
[----:B-----5:R-:W-:Y:S01]  /*3070*/  IMAD.MOV.U32 R38, RZ, RZ, R52 ;  /* 0x000000ffff267224 */ /* 0x020fe200078e0034 */
[----:B------:R-:W-:Y:S01]  /*3080*/  PRMT R118, R39, 0x7610, R118 ;  /* 0x0000761027767816 */ /* 0x000fe20000000076 */
[----:B------:R-:W-:-:S05]  /*3090*/  IMAD.MOV.U32 R39, RZ, RZ, R53 ;  /* 0x000000ffff277224 */ /* 0x000fca00078e0035 */
[----:B------:R-:W-:Y:S01]  /*30a0*/  PRMT R114, R39, 0x5410, R38 ;  /* 0x0000541027727816 */ /* 0x000fe20000000026 */
[----:B------:R-:W-:Y:S02]  /*30b0*/  IMAD.MOV.U32 R38, RZ, RZ, R44 ;  /* 0x000000ffff267224 */ /* 0x000fe400078e002c */
[----:B------:R-:W-:-:S05]  /*30c0*/  IMAD.MOV.U32 R39, RZ, RZ, R45 ;  /* 0x000000ffff277224 */ /* 0x000fca00078e002d */
[----:B------:R-:W-:Y:S02]  /*30d0*/  PRMT R113, R38, 0x5410, R39 ;  /* 0x0000541026717816 */ /* 0x000fe40000000027 */
[----:B--2---:R-:W-:Y:S01]  /*30e0*/  R2UR UR4, R36 ;  /* 0x00000000240472ca */ /* 0x004fe200000e0000 */
[----:B------:R-:W-:-:S05]  /*30f0*/  IMAD.MOV.U32 R36, RZ, RZ, R60 ;  /* 0x000000ffff247224 */ /* 0x000fca00078e003c */
[----:B------:R-:W-:Y:S01]  /*3100*/  PRMT R107, R36, 0x5410, R37 ;  /* 0x00005410246b7816 */ /* 0x000fe20000000025 */
[----:B------:R-:W-:Y:S02]  /*3110*/  IMAD.MOV.U32 R36, RZ, RZ, R56 ;  /* 0x000000ffff247224 */ /* 0x000fe400078e0038 */
[----:B------:R-:W-:-:S04]  /*3120*/  IMAD.MOV.U32 R37, RZ, RZ, R57 ;  /* 0x000000ffff257224 */ /* 0x000fc800078e0039 */
[----:B------:R-:W-:Y:S01]  /*3130*/  UISETP.NE.AND UP0, UPT, UR4, 0x3, UPT ;  /* 0x000000030400788c */ /* 0x000fe2000bf05270 */
[----:B------:R-:W-:Y:S01]  /*3140*/  PRMT R117, R36, 0x5410, R37 ;  /* 0x0000541024757816 */ /* 0x000fe20000000025 */
[----:B------:R-:W-:Y:S02]  /*3150*/  IMAD.MOV.U32 R36, RZ, RZ, R46 ;  /* 0x000000ffff247224 */ /* 0x000fe400078e002e */
[----:B------:R-:W-:Y:S02]  /*3160*/  IMAD.MOV.U32 R37, RZ, RZ, R47 ;  /* 0x000000ffff257224 */ /* 0x000fe400078e002f */
[----:B------:R-:W-:-:S03]  /*3170*/  PLOP3.LUT P3, PT, PT, PT, UP0, 0x80, 0x0 ;  /* 0x000000000000781c */ /* 0x000fc60003f6f008 */
[----:B------:R-:W-:Y:S01]  /*3180*/  PRMT R112, R36, 0x5410, R37 ;  /* 0x0000541024707816 */ /* 0x000fe20000000025 */
[----:B------:R-:W-:Y:S02]  /*3190*/  IMAD.MOV.U32 R37, RZ, RZ, R54 ;  /* 0x000000ffff257224 */ /* 0x000fe400078e0036 */
[----:B------:R-:W-:-:S05]  /*31a0*/  IMAD.MOV.U32 R36, RZ, RZ, R55 ;  /* 0x000000ffff247224 */ /* 0x000fca00078e0037 */
[----:B------:R-:W-:Y:S02]  /*31b0*/  PRMT R115, R36, 0x5410, R37 ;  /* 0x0000541024737816 */ /* 0x000fe40000000025 */
[----:B------:R-:W-:Y:S05]  /*31c0*/  @!P3 BRA `(.L_x_10210) ;  /* 0x000000000004b947 */ /* 0x000fea0003800000 */
[----:B------:R-:W-:Y:S01]  /*31d0*/  BPT.TRAP 0x1 ;  /* 0x000000040000795c */ /* 0x000fe20000300000 */
.L_x_10210:
[----:B------:R-:W-:Y:S01]  /*31e0*/  IMAD R96, R2, 0x8, R18 ;  /* 0x0000000802607824 */ /* 0x000fe200078e0212 */
[----:B------:R-:W-:Y:S01]  /*31f0*/  SHF.L.U32 R109, R201, 0x1f, RZ ;  /* 0x0000001fc96d7819 */ /* 0x000fe200000006ff */
[----:B------:R-:W-:Y:S03]  /*3200*/  BSSY B1, `(.L_x_10211) ;  /* 0x0000003000017945 */ /* 0x000fe60003800000 */
[----:B------:R-:W0:Y:S02]  /*3210*/  SYNCS.PHASECHK.TRANS64.TRYWAIT P6, [R96+URZ+0x32490], R109 ;  /* 0x0324906d600075a7 */ /* 0x000e2400080c017f */
[----:B0-----:R-:W-:Y:S05]  /*3220*/  @!P6 BRA `(.L_x_10212) ;  /* 0x0000018c0094e947 */ /* 0x001fea0003800000 */
.L_x_10507:
[----:B------:R-:W-:Y:S05]  /*3230*/  BSYNC B1 ;  /* 0x0000000000017941 */ /* 0x000fea0003800000 */
.L_x_10211:
        /* <DEDUP_REMOVED lines=10> */
[----:B------:R-:W-:Y:S01]  /*32e0*/  SHF.R.U64 R101, R62, 0x10, R63 ;  /* 0x000000103e657819 */ /* 0x000fe2000000123f */
[----:B------:R-:W-:Y:S01]  /*32f0*/  IMAD.MOV.U32 R62, RZ, RZ, R37 ;  /* 0x000000ffff3e7224 */ /* 0x000fe200078e0025 */
[----:B------:R-:W-:Y:S01]  /*3300*/  SHF.R.U32.HI R63, RZ, 0x10, R63 ;  /* 0x00000010ff3f7819 */ /* 0x000fe2000001163f */
[----:B------:R-:W-:Y:S01]  /*3310*/  HADD2.F32 R37, -RZ, R100.H0_H0 ;  /* 0x20000064ff257230 */ /* 0x000fe20000004100 */
[----:B------:R-:W-:Y:S01]  /*3320*/  SHF.R.U32.HI R61, RZ, 0x10, R61 ;  /* 0x00000010ff3d7819 */ /* 0x000fe2000001163d */
[----:B------:R-:W-:Y:S02]  /*3330*/  HADD2.F32 R101, -RZ, R101.H0_H0 ;  /* 0x20000065ff657230 */ /* 0x000fe40000004100 */
[--C-:B------:R-:W-:Y:S02]  /*3340*/  HADD2.F32 R100, -RZ, R62.reuse.H1_H1 ;  /* 0x3000003eff647230 */ /* 0x100fe40000004100 */
[----:B------:R-:W-:-:S02]  /*3350*/  HADD2.F32 R102, -RZ, R62.H0_H0 ;  /* 0x2000003eff667230 */ /* 0x000fc40000004100 */
[----:B------:R-:W-:Y:S02]  /*3360*/  HADD2.F32 R62, -RZ, R39.H1_H1 ;  /* 0x30000027ff3e7230 */ /* 0x000fe40000004100 */
[-C--:B------:R-:W-:Y:S01]  /*3370*/  FMUL.FTZ R103, R100, R101.reuse ;  /* 0x0000006564677220 */ /* 0x080fe20000410000 */
[----:B------:R-:W-:Y:S02]  /*3380*/  HADD2.F32 R36, -RZ, R63.H0_H0 ;  /* 0x2000003fff247230 */ /* 0x000fe40000004100 */
[----:B------:R-:W-:Y:S01]  /*3390*/  FMUL.FTZ R101, R102, R101 ;  /* 0x0000006566657220 */ /* 0x000fe20000410000 */
[----:B------:R-:W-:Y:S02]  /*33a0*/  HADD2.F32 R39, -RZ, R39.H0_H0 ;  /* 0x20000027ff277230 */ /* 0x000fe40000004100 */
[----:B------:R-:W-:Y:S02]  /*33b0*/  HADD2.F32 R61, -RZ, R61.H0_H0 ;  /* 0x2000003dff3d7230 */ /* 0x000fe40000004100 */
[----:B------:R-:W-:Y:S01]  /*33c0*/  FMUL.FTZ R110, R62, R36 ;  /* 0x000000243e6e7220 */ /* 0x000fe20000410000 */
[----:B------:R-:W-:-:S02]  /*33d0*/  HADD2.F32 R111, -RZ, R111.H0_H0 ;  /* 0x2000006fff6f7230 */ /* 0x000fc40000004100 */
[C---:B------:R-:W-:Y:S01]  /*33e0*/  FMUL.FTZ R63, R39.reuse, R36 ;  /* 0x00000024273f7220 */ /* 0x040fe20000410000 */
[-C--:B------:R-:W-:Y:S01]  /*33f0*/  FFMA.FTZ R36, R102, R37.reuse, -R103 ;  /* 0x0000002566247223 */ /* 0x080fe20000010867 */
[----:B------:R-:W-:Y:S01]  /*3400*/  FFMA.FTZ R37, R100, R37, R101 ;  /* 0x0000002564257223 */ /* 0x000fe20000010065 */
[--C-:B------:R-:W-:Y:S02]  /*3410*/  HADD2.F32 R100, -RZ, R60.reuse.H1_H1 ;  /* 0x3000003cff647230 */ /* 0x100fe40000004100 */
[-C--:B------:R-:W-:Y:S01]  /*3420*/  FFMA.FTZ R39, R39, R61.reuse, -R110 ;  /* 0x0000003d27277223 */ /* 0x080fe2000001086e */
[----:B------:R-:W-:Y:S02]  /*3430*/  HADD2.F32 R102, -RZ, R60.H0_H0 ;  /* 0x2000003cff667230 */ /* 0x000fe40000004100 */
[----:B------:R-:W-:Y:S01]  /*3440*/  FFMA.FTZ R62, R62, R61, R63 ;  /* 0x0000003d3e3e7223 */ /* 0x000fe2000001003f */
[----:B------:R-:W-:Y:S01]  /*3450*/  HADD2.F32 R101, -RZ, R118.H0_H0 ;  /* 0x20000076ff657230 */ /* 0x000fe20000004100 */
[----:B------:R-:W-:Y:S01]  /*3460*/  F2FP.F16.F32.PACK_AB R37, R37, R36 ;  /* 0x000000242525723e */ /* 0x000fe200000000ff */
[----:B------:R-:W-:-:S02]  /*3470*/  HADD2.F32 R60, -RZ, R38.H1_H1 ;  /* 0x30000026ff3c7230 */ /* 0x000fc40000004100 */
[----:B------:R-:W-:Y:S01]  /*3480*/  HADD2.F32 R38, -RZ, R38.H0_H0 ;  /* 0x20000026ff267230 */ /* 0x000fe20000004100 */
[----:B------:R-:W-:Y:S01]  /*3490*/  F2FP.F16.F32.PACK_AB R39, R62, R39 ;  /* 0x000000273e27723e */ /* 0x000fe200000000ff */
[--C-:B------:R-:W-:Y:S02]  /*34a0*/  HADD2.F32 R61, -RZ, R107.reuse.H0_H0 ;  /* 0x2000006bff3d7230 */ /* 0x100fe40000004100 */
[----:B------:R-:W-:Y:S01]  /*34b0*/  FMUL.FTZ R103, R60, R101 ;  /* 0x000000653c677220 */ /* 0x000fe20000410000 */
[----:B------:R-:W-:Y:S02]  /*34c0*/  HADD2.F32 R63, -RZ, R107.H1_H1 ;  /* 0x3000006bff3f7230 */ /* 0x000fe40000004100 */
[-C--:B------:R-:W-:Y:S01]  /*34d0*/  FMUL.FTZ R107, R100, R111.reuse ;  /* 0x0000006f646b7220 */ /* 0x080fe20000410000 */
[----:B------:R-:W-:Y:S01]  /*34e0*/  FMUL.FTZ R111, R102, R111 ;  /* 0x0000006f666f7220 */ /* 0x000fe20000410000 */
[----:B------:R-:W-:Y:S02]  /*34f0*/  FMUL.FTZ R101, R38, R101 ;  /* 0x0000006526657220 */ /* 0x000fe40000410000 */
[-C--:B------:R-:W-:Y:S01]  /*3500*/  FFMA.FTZ R107, R102, R61.reuse, -R107 ;  /* 0x0000003d666b7223 */ /* 0x080fe2000001086b */
[----:B------:R-:W-:Y:S01]  /*3510*/  FFMA.FTZ R100, R100, R61, R111 ;  /* 0x0000003d64647223 */ /* 0x000fe2000001006f */
[-C--:B------:R-:W-:Y:S01]  /*3520*/  FFMA.FTZ R103, R38, R63.reuse, -R103 ;  /* 0x0000003f26677223 */ /* 0x080fe20000010867 */
[----:B------:R-:W-:-:S03]  /*3530*/  FFMA.FTZ R60, R60, R63, R101 ;  /* 0x0000003f3c3c7223 */ /* 0x000fc60000010065 */
[----:B------:R-:W-:Y:S02]  /*3540*/  F2FP.F16.F32.PACK_AB R36, R100, R107 ;  /* 0x0000006b6424723e */ /* 0x000fe400000000ff */
[----:B------:R-:W-:-:S07]  /*3550*/  F2FP.F16.F32.PACK_AB R38, R60, R103 ;  /* 0x000000673c26723e */ /* 0x000fce00000000ff */
.L_x_10218:
[----:B------:R-:W-:Y:S05]  /*3560*/  BSYNC B3 ;  /* 0x0000000000037941 */ /* 0x000fea0003800000 */
.L_x_10217:
[----:B--2---:R1:W-:Y:S02]  /*3570*/  STG.E.128 desc[UR60][R50.64], R36 ;  /* 0x0000002432007986 */ /* 0x0043e4000c101d3c */
.L_x_10216:
[----:B------:R-:W-:Y:S05]  /*3580*/  BSYNC B2 ;  /* 0x0000000000027941 */ /* 0x000fea0003800000 */
.L_x_10215:
[----:B------:R-:W-:Y:S05]  /*3590*/  @P2 BRA `(.L_x_10214) ;  /* 0x0000000000bc2947 */ /* 0x000fea0003800000 */
[----:B-1----:R1:W2:Y:S01]  /*35a0*/  LDS.128 R36, [R105] ;  /* 0x0000000069247984 */ /* 0x0022a20000000c00 */
[----:B------:R-:W-:Y:S01]  /*35b0*/  ISETP.GE.AND P4, PT, R202, R104, PT ;  /* 0x00000068ca00720c */ /* 0x000fe20003f86270 */
[----:B------:R-:W-:-:S12]  /*35c0*/  BSSY B2, `(.L_x_10219) ;  /* 0x000002b000027945 */ /* 0x000fd80003800000 */
[----:B-1----:R-:W-:Y:S05]  /*35d0*/  @P4 BRA `(.L_x_10220) ;  /* 0x0000000000a44947 */ /* 0x002fea0003800000 */
[----:B------:R-:W-:Y:S01]  /*35e0*/  SHF.R.U64 R60, R58, 0x10, R59 ;  /* 0x000000103a3c7819 */ /* 0x000fe2000000123b */
[----:B------:R-:W-:Y:S01]  /*35f0*/  HADD2.F32 R103, -RZ, R117.H0_H0 ;  /* 0x20000075ff677230 */ /* 0x000fe20000004100 */
[----:B------:R-:W-:Y:S02]  /*3600*/  SHF.R.U64 R61, R56, 0x10, R57 ;  /* 0x00000010383d7819 */ /* 0x000fe40000001239 */
[----:B------:R-:W-:Y:S01]  /*3610*/  SHF.R.U32.HI R58, RZ, 0x10, R59 ;  /* 0x00000010ff3a7819 */ /* 0x000fe2000001163b */
[----:B--2---:R-:W-:Y:S01]  /*3620*/  IMAD.MOV.U32 R59, RZ, RZ, R39 ;  /* 0x000000ffff3b7224 */ /* 0x004fe200078e0027 */
[----:B------:R-:W-:Y:S01]  /*3630*/  SHF.R.U32.HI R57, RZ, 0x10, R57 ;  /* 0x00000010ff397819 */ /* 0x000fe20000011639 */
[----:B------:R-:W-:Y:S02]  /*3640*/  HADD2.F32 R56, -RZ, R60.H0_H0 ;  /* 0x2000003cff387230 */ /* 0x000fe40000004100 */
[----:B------:R-:W-:Y:S02]  /*3650*/  HADD2.F32 R62, -RZ, R61.H0_H0 ;  /* 0x2000003dff3e7230 */ /* 0x000fe40000004100 */
[----:B------:R-:W-:-:S02]  /*3660*/  HADD2.F32 R39, -RZ, R37.H1_H1 ;  /* 0x30000025ff277230 */ /* 0x000fc40000004100 */
[----:B------:R-:W-:Y:S02]  /*3670*/  HADD2.F32 R60, -RZ, R57.H0_H0 ;  /* 0x20000039ff3c7230 */ /* 0x000fe40000004100 */
[----:B------:R-:W-:Y:S02]  /*3680*/  HADD2.F32 R37, -RZ, R37.H0_H0 ;  /* 0x20000025ff257230 */ /* 0x000fe40000004100 */
[-C--:B------:R-:W-:Y:S01]  /*3690*/  FMUL.FTZ R100, R39, R62.reuse ;  /* 0x0000003e27647220 */ /* 0x080fe20000410000 */
[--C-:B------:R-:W-:Y:S02]  /*36a0*/  HADD2.F32 R57, -RZ, R59.reuse.H1_H1 ;  /* 0x3000003bff397230 */ /* 0x100fe40000004100 */
[----:B------:R-:W-:Y:S02]  /*36b0*/  HADD2.F32 R59, -RZ, R59.H0_H0 ;  /* 0x2000003bff3b7230 */ /* 0x000fe40000004100 */
[----:B------:R-:W-:Y:S01]  /*36c0*/  FMUL.FTZ R102, R37, R62 ;  /* 0x0000003e25667220 */ /* 0x000fe20000410000 */
[----:B------:R-:W-:-:S02]  /*36d0*/  HADD2.F32 R58, -RZ, R58.H0_H0 ;  /* 0x2000003aff3a7230 */ /* 0x000fc40000004100 */
[----:B------:R-:W-:Y:S01]  /*36e0*/  FMUL.FTZ R62, R57, R60 ;  /* 0x0000003c393e7220 */ /* 0x000fe20000410000 */
[----:B------:R-:W-:Y:S01]  /*36f0*/  FFMA.FTZ R37, R37, R56, -R100 ;  /* 0x0000003825257223 */ /* 0x000fe20000010864 */
[----:B------:R-:W-:Y:S01]  /*3700*/  FMUL.FTZ R60, R59, R60 ;  /* 0x0000003c3b3c7220 */ /* 0x000fe20000410000 */
[----:B------:R-:W-:Y:S01]  /*3710*/  FFMA.FTZ R56, R39, R56, R102 ;  /* 0x0000003827387223 */ /* 0x000fe20000010066 */
[-C--:B------:R-:W-:Y:S01]  /*3720*/  FFMA.FTZ R39, R59, R58.reuse, -R62 ;  /* 0x0000003a3b277223 */ /* 0x080fe2000001083e */
[----:B------:R-:W-:Y:S02]  /*3730*/  HADD2.F32 R59, -RZ, R117.H1_H1 ;  /* 0x30000075ff3b7230 */ /* 0x000fe40000004100 */
[----:B------:R-:W-:Y:S01]  /*3740*/  FFMA.FTZ R58, R57, R58, R60 ;  /* 0x0000003a393a7223 */ /* 0x000fe2000001003c */
[----:B------:R-:W-:Y:S01]  /*3750*/  HADD2.F32 R60, -RZ, R36.H1_H1 ;  /* 0x30000024ff3c7230 */ /* 0x000fe20000004100 */
[----:B------:R-:W-:Y:S01]  /*3760*/  F2FP.F16.F32.PACK_AB R37, R56, R37 ;  /* 0x000000253825723e */ /* 0x000fe200000000ff */
[----:B------:R-:W-:-:S02]  /*3770*/  HADD2.F32 R62, -RZ, R38.H1_H1 ;  /* 0x30000026ff3e7230 */ /* 0x000fc40000004100 */
[----:B------:R-:W-:Y:S02]  /*3780*/  HADD2.F32 R36, -RZ, R36.H0_H0 ;  /* 0x20000024ff247230 */ /* 0x000fe40000004100 */
[----:B------:R-:W-:Y:S01]  /*3790*/  FMUL.FTZ R63, R60, R103 ;  /* 0x000000673c3f7220 */ /* 0x000fe20000410000 */
[----:B------:R-:W-:Y:S02]  /*37a0*/  HADD2.F32 R38, -RZ, R38.H0_H0 ;  /* 0x20000026ff267230 */ /* 0x000fe40000004100 */
[----:B------:R-:W-:Y:S01]  /*37b0*/  FMUL.FTZ R101, R62, R59 ;  /* 0x0000003b3e657220 */ /* 0x000fe20000410000 */
[--C-:B------:R-:W-:Y:S02]  /*37c0*/  HADD2.F32 R57, -RZ, R116.reuse.H1_H1 ;  /* 0x30000074ff397230 */ /* 0x100fe40000004100 */
[----:B------:R-:W-:Y:S01]  /*37d0*/  FMUL.FTZ R103, R36, R103 ;  /* 0x0000006724677220 */ /* 0x000fe20000410000 */
[----:B------:R-:W-:Y:S02]  /*37e0*/  HADD2.F32 R61, -RZ, R116.H0_H0 ;  /* 0x20000074ff3d7230 */ /* 0x000fe40000004100 */
[----:B------:R-:W-:Y:S01]  /*37f0*/  FMUL.FTZ R59, R38, R59 ;  /* 0x0000003b263b7220 */ /* 0x000fe20000410000 */
[----:B------:R-:W-:Y:S01]  /*3800*/  F2FP.F16.F32.PACK_AB R39, R58, R39 ;  /* 0x000000273a27723e */ /* 0x000fe200000000ff */
[-C--:B------:R-:W-:Y:S01]  /*3810*/  FFMA.FTZ R63, R36, R57.reuse, -R63 ;  /* 0x00000039243f7223 */ /* 0x080fe2000001083f */
[----:B------:R-:W-:Y:S01]  /*3820*/  FFMA.FTZ R60, R60, R57, R103 ;  /* 0x000000393c3c7223 */ /* 0x000fe20000010067 */
[-C--:B------:R-:W-:Y:S01]  /*3830*/  FFMA.FTZ R101, R38, R61.reuse, -R101 ;  /* 0x0000003d26657223 */ /* 0x080fe20000010865 */
[----:B------:R-:W-:-:S03]  /*3840*/  FFMA.FTZ R62, R62, R61, R59 ;  /* 0x0000003d3e3e7223 */ /* 0x000fc6000001003b */
[----:B------:R-:W-:Y:S02]  /*3850*/  F2FP.F16.F32.PACK_AB R36, R60, R63 ;  /* 0x0000003f3c24723e */ /* 0x000fe400000000ff */
[----:B------:R-:W-:-:S07]  /*3860*/  F2FP.F16.F32.PACK_AB R38, R62, R101 ;  /* 0x000000653e26723e */ /* 0x000fce00000000ff */
.L_x_10220:
[----:B------:R-:W-:Y:S05]  /*3870*/  BSYNC B2 ;  /* 0x0000000000027941 */ /* 0x000fea0003800000 */
.L_x_10219:
[----:B--2---:R2:W-:Y:S02]  /*3880*/  STG.E.128 desc[UR60][R50.64+0x40], R36 ;  /* 0x0000402432007986 */ /* 0x0045e4000c101d3c */
.L_x_10214:
[----:B------:R-:W-:Y:S05]  /*3890*/  BSYNC B1 ;  /* 0x0000000000017941 */ /* 0x000fea0003800000 */
.L_x_10213:
[----:B------:R-:W-:Y:S05]  /*38a0*/  @P5 BRA `(.L_x_10221) ;  /* 0x0000001c00245947 */ /* 0x000fea0003800000 */
[----:B------:R-:W-:Y:S04]  /*38b0*/  BSSY B1, `(.L_x_10222) ;  /* 0x0000032000017945 */ /* 0x000fe80003800000 */
[----:B------:R-:W-:Y:S05]  /*38c0*/  @P1 BRA `(.L_x_10223) ;  /* 0x0000000000c01947 */ /* 0x000fea0003800000 */
[----:B-12---:R1:W2:Y:S01]  /*38d0*/  LDS.128 R36, [R106+0x2000] ;  /* 0x002000006a247984 */ /* 0x0062a20000000c00 */
[----:B------:R-:W-:Y:S01]  /*38e0*/  ISETP.GE.AND P4, PT, R22, R104, PT ;  /* 0x000000681600720c */ /* 0x000fe20003f86270 */
[----:B------:R-:W-:-:S12]  /*38f0*/  BSSY B2, `(.L_x_10224) ;  /* 0x000002c000027945 */ /* 0x000fd80003800000 */
[----:B-1----:R-:W-:Y:S05]  /*3900*/  @P4 BRA `(.L_x_10225) ;  /* 0x0000000000a84947 */ /* 0x002fea0003800000 */
[----:B------:R-:W-:Y:S01]  /*3910*/  SHF.R.U64 R58, R52, 0x10, R53 ;  /* 0x00000010343a7819 */ /* 0x000fe20000001235 */
[----:B--2---:R-:W-:Y:S01]  /*3920*/  IMAD.MOV.U32 R51, RZ, RZ, R39 ;  /* 0x000000ffff337224 */ /* 0x004fe200078e0027 */
[--C-:B------:R-:W-:Y:S01]  /*3930*/  SHF.R.U64 R52, R54, 0x10, R55.reuse ;  /* 0x0000001036347819 */ /* 0x100fe20000001237 */
[----:B------:R-:W-:Y:S01]  /*3940*/  IMAD.MOV.U32 R50, RZ, RZ, R36 ;  /* 0x000000ffff327224 */ /* 0x000fe200078e0024 */
[----:B------:R-:W-:Y:S01]  /*3950*/  SHF.R.U32.HI R56, RZ, 0x10, R55 ;  /* 0x00000010ff387819 */ /* 0x000fe20000011637 */
[--C-:B------:R-:W-:Y:S01]  /*3960*/  HADD2.F32 R39, -RZ, R37.reuse.H1_H1 ;  /* 0x30000025ff277230 */ /* 0x100fe20000004100 */
[----:B------:R-:W-:Y:S01]  /*3970*/  SHF.R.U32.HI R57, RZ, 0x10, R53 ;  /* 0x00000010ff397819 */ /* 0x000fe20000011635 */
[----:B------:R-:W-:Y:S02]  /*3980*/  HADD2.F32 R55, -RZ, R52.H0_H0 ;  /* 0x20000034ff377230 */ /* 0x000fe40000004100 */
        /* <DEDUP_REMOVED lines=15> */
[--C-:B------:R-:W-:Y:S01]  /*3a80*/  HADD2.F32 R55, -RZ, R115.reuse.H1_H1 ;  /* 0x30000073ff377230 */ /* 0x100fe20000004100 */
[----:B------:R-:W-:Y:S01]  /*3a90*/  F2FP.F16.F32.PACK_AB R37, R37, R36 ;  /* 0x000000242525723e */ /* 0x000fe200000000ff */
[----:B------:R-:W-:Y:S01]  /*3aa0*/  HADD2.F32 R50, -RZ, R50.H0_H0 ;  /* 0x20000032ff327230 */ /* 0x000fe20000004100 */
[----:B------:R-:W-:Y:S01]  /*3ab0*/  F2FP.F16.F32.PACK_AB R39, R52, R39 ;  /* 0x000000273427723e */ /* 0x000fe200000000ff */
[--C-:B------:R-:W-:Y:S02]  /*3ac0*/  HADD2.F32 R53, -RZ, R38.reuse.H1_H1 ;  /* 0x30000026ff357230 */ /* 0x100fe40000004100 */
[-C--:B------:R-:W-:Y:S01]  /*3ad0*/  FMUL.FTZ R57, R51, R55.reuse ;  /* 0x0000003733397220 */ /* 0x080fe20000410000 */
[----:B------:R-:W-:Y:S02]  /*3ae0*/  HADD2.F32 R115, -RZ, R115.H0_H0 ;  /* 0x20000073ff737230 */ /* 0x000fe40000004100 */
[----:B------:R-:W-:Y:S01]  /*3af0*/  FMUL.FTZ R56, R50, R55 ;  /* 0x0000003732387220 */ /* 0x000fe20000410000 */
[----:B------:R-:W-:-:S02]  /*3b00*/  HADD2.F32 R38, -RZ, R38.H0_H0 ;  /* 0x20000026ff267230 */ /* 0x000fc40000004100 */
[--C-:B------:R-:W-:Y:S02]  /*3b10*/  HADD2.F32 R54, -RZ, R114.reuse.H1_H1 ;  /* 0x30000072ff367230 */ /* 0x100fe40000004100 */
[-C--:B------:R-:W-:Y:S01]  /*3b20*/  FMUL.FTZ R55, R53, R115.reuse ;  /* 0x0000007335377220 */ /* 0x080fe20000410000 */
        /* <DEDUP_REMOVED lines=8> */
.L_x_10225:
[----:B------:R-:W-:Y:S05]  /*3bb0*/  BSYNC B2 ;  /* 0x0000000000027941 */ /* 0x000fea0003800000 */
.L_x_10224:
[----:B--2---:R3:W-:Y:S02]  /*3bc0*/  STG.E.128 desc[UR60][R48.64], R36 ;  /* 0x0000002430007986 */ /* 0x0047e4000c101d3c */
.L_x_10223:
[----:B------:R-:W-:Y:S05]  /*3bd0*/  BSYNC B1 ;  /* 0x0000000000017941 */ /* 0x000fea0003800000 */
.L_x_10222:
        /* <DEDUP_REMOVED lines=46> */
.L_x_10227:
[----:B------:R-:W-:Y:S05]  /*3ec0*/  BSYNC B1 ;  /* 0x0000000000017941 */ /* 0x000fea0003800000 */
.L_x_10226:
[----:B--2---:R4:W-:Y:S01]  /*3ed0*/  STG.E.128 desc[UR60][R48.64+0x40], R36 ;  /* 0x0000402430007986 */ /* 0x0049e2000c101d3c */
[----:B------:R-:W-:Y:S05]  /*3ee0*/  BRA `(.L_x_10221) ;  /* 0x0000001400947947 */ /* 0x000fea0003800000 */
.L_x_10205:
[----:B------:R-:W2:Y:S01]  /*3ef0*/  LDL R44, [R1+0x5c] ;  /* 0x00005c00012c7983 */ /* 0x000ea20000100800 */
[----:B------:R-:W-:Y:S02]  /*3f00*/  ISETP.GE.AND P3, PT, R227, R108, PT ;  /* 0x0000006ce300720c */ /* 0x000fe40003f66270 */
[----:B------:R-:W-:Y:S02]  /*3f10*/  CS2R R46, SRZ ;  /* 0x00000000002e7805 */ /* 0x000fe4000001ff00 */
[----:B------:R-:W-:-:S13]  /*3f20*/  ISETP.GE.OR P3, PT, R16, R104, P3 ;  /* 0x000000681000720c */ /* 0x000fda0001f66670 */
[----:B------:R-:W-:Y:S01]  /*3f30*/  @!P3 IADD3 R37, P4, P5, R32, R36, R5 ;  /* 0x000000242025b210 */ /* 0x000fe20007d9e005 */
[----:B------:R-:W0:Y:S08]  /*3f40*/  @!P3 LDC.64 R52, c[0x0][0x3e8] ;  /* 0x0000fa00ff34bb82 */ /* 0x000e300000000a00 */
[----:B------:R-:W1:Y:S01]  /*3f50*/  @!P3 LDC.64 R56, c[0x0][0x400] ;  /* 0x00010000ff38bb82 */ /* 0x000e620000000a00 */
[----:B--2---:R-:W-:-:S02]  /*3f60*/  R2UR UR4, R44 ;  /* 0x000000002c0472ca */ /* 0x004fc400000e0000 */
[----:B------:R-:W-:Y:S02]  /*3f70*/  @!P3 IADD3.X R44, R80, R107, R6, P4, P5 ;  /* 0x0000006b502cb210 */ /* 0x000fe400027ea406 */
[----:B------:R-:W-:-:S04]  /*3f80*/  @!P3 IADD3 R54, P4, P5, R64, R38, R3 ;  /* 0x000000264036b210 */ /* 0x000fc80007d9e003 */
        /* <DEDUP_REMOVED lines=51> */
[----:B------:R-:W-:-:S04]  /*42c0*/  PRMT R122, R56, 0x5410, R57 ;  /* 0x00005410387a7816 */ /* 0x000fc80000000039 */
[----:B------:R-:W-:Y:S01]  /*42d0*/  PRMT R123, R59, 0x5410, R60 ;  /* 0x000054103b7b7816 */ /* 0x000fe2000000003c */
[----:B-----5:R-:W-:Y:S02]  /*42e0*/  IMAD.MOV.U32 R56, RZ, RZ, R54 ;  /* 0x000000ffff387224 */ /* 0x020fe400078e0036 */
[----:B------:R-:W-:Y:S02]  /*42f0*/  IMAD.MOV.U32 R57, RZ, RZ, R55 ;  /* 0x000000ffff397224 */ /* 0x000fe400078e0037 */
[----:B------:R-:W-:Y:S02]  /*4300*/  IMAD.MOV.U32 R59, RZ, RZ, R52 ;  /* 0x000000ffff3b7224 */ /* 0x000fe400078e0034 */
[----:B------:R-:W-:Y:S01]  /*4310*/  IMAD.MOV.U32 R60, RZ, RZ, R53 ;  /* 0x000000ffff3c7224 */ /* 0x000fe200078e0035 */
[----:B------:R-:W-:-:S04]  /*4320*/  PRMT R124, R56, 0x5410, R57 ;  /* 0x00005410387c7816 */ /* 0x000fc80000000039 */
[----:B------:R-:W-:Y:S01]  /*4330*/  PRMT R126, R59, 0x5410, R60 ;  /* 0x000054103b7e7816 */ /* 0x000fe2000000003c */
[----:B------:R-:W-:Y:S06]  /*4340*/  @!P3 BRA `(.L_x_10228) ;  /* 0x000000000004b947 */ /* 0x000fec0003800000 */
[----:B------:R-:W-:Y:S01]  /*4350*/  BPT.TRAP 0x1 ;  /* 0x000000040000795c */ /* 0x000fe20000300000 */
.L_x_10228:
        /* <DEDUP_REMOVED lines=9> */
.L_x_10508:
[----:B------:R-:W-:Y:S05]  /*43f0*/  BSYNC B1 ;  /* 0x0000000000017941 */ /* 0x000fea0003800000 */
.L_x_10229:
[----:B------:R-:W-:Y:S01]  /*4400*/  ISETP.GE.OR P5, PT, R19, R108, P1 ;  /* 0x0000006c1300720c */ /* 0x000fe20000fa6670 */
[----:B------:R-:W-:-:S12]  /*4410*/  BSSY B1, `(.L_x_10231) ;  /* 0x000007e000017945 */ /* 0x000fd80003800000 */
[----:B------:R-:W-:Y:S05]  /*4420*/  @P5 BRA `(.L_x_10232) ;  /* 0x0000000400f05947 */ /* 0x000fea0003800000 */
[-C--:B--2---:R-:W-:Y:S01]  /*4430*/  IMAD R56, R231, R104.reuse, RZ ;  /* 0x00000068e7387224 */ /* 0x084fe200078e02ff */
[----:B------:R-:W-:Y:S01]  /*4440*/  BSSY B2, `(.L_x_10233) ;  /* 0x000006e000027945 */ /* 0x000fe20003800000 */
[----:B------:R-:W-:-:S04]  /*4450*/  IMAD.WIDE.U32 R106, R19, R104, R102 ;  /* 0x00000068136a7225 */ /* 0x000fc800078e0066 */
[----:B------:R-:W-:Y:S01]  /*4460*/  IMAD R57, R19, R105, R56 ;  /* 0x0000006913397224 */ /* 0x000fe200078e0238 */
[----:B------:R-:W-:Y:S01]  /*4470*/  SEL R56, R75, R111, !P0 ;  /* 0x0000006f4b387207 */ /* 0x000fe20004000000 */
[----:B------:R-:W-:Y:S01]  /*4480*/  IMAD R59, R2, 0x1800, R91 ;  /* 0x00001800023b7824 */ /* 0x000fe200078e025b */
[----:B------:R-:W-:Y:S01]  /*4490*/  IADD3 R112, P5, P6, R12, R106, R85 ;  /* 0x0000006a0c707210 */ /* 0x000fe20007ebe055 */
[----:B------:R-:W-:Y:S01]  /*44a0*/  IMAD.IADD R114, R57, 0x1, R107 ;  /* 0x0000000139727824 */ /* 0x000fe200078e026b */
[----:B------:R-:W-:-:S04]  /*44b0*/  SHF.R.S32.HI R57, RZ, 0x1f, R56 ;  /* 0x0000001fff397819 */ /* 0x000fc80000011438 */
[----:B------:R-:W-:Y:S01]  /*44c0*/  LEA.HI R57, R57, R56, RZ, 0x4 ;  /* 0x0000003839397211 */ /* 0x000fe200078f20ff */
[----:B------:R-:W-:Y:S01]  /*44d0*/  IMAD R56, R59, 0x2, R18 ;  /* 0x000000023b387824 */ /* 0x000fe200078e0212 */
[----:B------:R-:W-:Y:S02]  /*44e0*/  IADD3.X R113, R72, R114, R87, P5, P6 ;  /* 0x0000007248717210 */ /* 0x000fe40002fec457 */
[----:B------:R-:W-:-:S05]  /*44f0*/  LEA.HI.SX32 R57, R57, R84, 0x1c ;  /* 0x0000005439397211 */ /* 0x000fca00078fe2ff */
[----:B------:R-:W-:-:S05]  /*4500*/  IMAD.SHL.U32 R115, R57, 0x8, RZ ;  /* 0x0000000839737824 */ /* 0x000fca00078e00ff */
[----:B------:R-:W-:-:S04]  /*4510*/  LOP3.LUT R57, R83, 0x38, R115, 0xf8, !PT ;  /* 0x0000003853397812 */ /* 0x000fc800078ef873 */
[----:B------:R-:W-:-:S05]  /*4520*/  LOP3.LUT R57, R57, R86, RZ, 0x3c, !PT ;  /* 0x0000005639397212 */ /* 0x000fca00078e3cff */
[----:B------:R-:W-:-:S04]  /*4530*/  IMAD R57, R218, 0x200, R57 ;  /* 0x00000200da397824 */ /* 0x000fc800078e0239 */
        /* <DEDUP_REMOVED lines=8> */
[----:B--2---:R-:W-:Y:S01]  /*45c0*/  HADD2.F32 R117, -RZ, R61.H0_H0 ;  /* 0x2000003dff757230 */ /* 0x004fe20000004100 */
[--C-:B------:R-:W-:Y:S01]  /*45d0*/  SHF.R.U64 R37, R44, 0x10, R45.reuse ;  /* 0x000000102c257819 */ /* 0x100fe2000000122d */
[----:B------:R-:W-:Y:S01]  /*45e0*/  HADD2.F32 R119, -RZ, R119.H0_H0 ;  /* 0x20000077ff777230 */ /* 0x000fe20000004100 */
[----:B------:R-:W-:Y:S01]  /*45f0*/  SHF.R.U32.HI R44, RZ, 0x10, R45 ;  /* 0x00000010ff2c7819 */ /* 0x000fe2000001162d */
[----:B------:R-:W-:Y:S01]  /*4600*/  HADD2.F32 R61, -RZ, R61.H1_H1 ;  /* 0x3000003dff3d7230 */ /* 0x000fe20000004100 */
[--C-:B------:R-:W-:Y:S01]  /*4610*/  SHF.R.U64 R38, R38, 0x10, R39.reuse ;  /* 0x0000001026267819 */ /* 0x100fe20000001227 */
[----:B------:R-:W-:Y:S01]  /*4620*/  FMUL.FTZ R118, R117, R120 ;  /* 0x0000007875767220 */ /* 0x000fe20000410000 */
[----:B------:R-:W-:Y:S01]  /*4630*/  SHF.R.U32.HI R45, RZ, 0x10, R39 ;  /* 0x00000010ff2d7819 */ /* 0x000fe20000011627 */
[----:B------:R-:W-:Y:S01]  /*4640*/  HADD2.F32 R37, -RZ, R37.H0_H0 ;  /* 0x20000025ff257230 */ /* 0x000fe20000004100 */
[----:B------:R-:W-:-:S02]  /*4650*/  SHF.R.U64 R39, R46, 0x10, R47 ;  /* 0x000000102e277819 */ /* 0x000fc4000000122f */
[----:B------:R-:W-:Y:S01]  /*4660*/  SHF.R.U32.HI R46, RZ, 0x10, R47 ;  /* 0x00000010ff2e7819 */ /* 0x000fe2000001162f */
[----:B-1----:R-:W-:Y:S02]  /*4670*/  IMAD.MOV.U32 R47, RZ, RZ, R57 ;  /* 0x000000ffff2f7224 */ /* 0x002fe400078e0039 */
[----:B------:R-:W-:Y:S02]  /*4680*/  IMAD.MOV.U32 R57, RZ, RZ, R60 ;  /* 0x000000ffff397224 */ /* 0x000fe400078e003c */
[----:B------:R-:W-:Y:S02]  /*4690*/  IMAD.MOV.U32 R60, RZ, RZ, R58 ;  /* 0x000000ffff3c7224 */ /* 0x000fe400078e003a */
[----:B------:R-:W-:Y:S02]  /*46a0*/  HADD2.F32 R58, -RZ, R47.H0_H0 ;  /* 0x2000002fff3a7230 */ /* 0x000fe40000004100 */
[----:B------:R-:W-:Y:S02]  /*46b0*/  HADD2.F32 R46, -RZ, R46.H0_H0 ;  /* 0x2000002eff2e7230 */ /* 0x000fe40000004100 */
[----:B------:R-:W-:-:S02]  /*46c0*/  HADD2.F32 R45, -RZ, R45.H0_H0 ;  /* 0x2000002dff2d7230 */ /* 0x000fc40000004100 */
[C---:B------:R-:W-:Y:S01]  /*46d0*/  FMUL.FTZ R120, R58.reuse, R120 ;  /* 0x000000783a787220 */ /* 0x040fe20000410000 */
[-C--:B------:R-:W-:Y:S01]  /*46e0*/  FFMA.FTZ R58, R58, R119.reuse, -R118 ;  /* 0x000000773a3a7223 */ /* 0x080fe20000010876 */
[----:B------:R-:W-:Y:S02]  /*46f0*/  HADD2.F32 R118, -RZ, R44.H0_H0 ;  /* 0x2000002cff767230 */ /* 0x000fe40000004100 */
[----:B------:R-:W-:Y:S01]  /*4700*/  FFMA.FTZ R44, R117, R119, R120 ;  /* 0x00000077752c7223 */ /* 0x000fe20000010078 */
[----:B------:R-:W-:Y:S02]  /*4710*/  HADD2.F32 R117, -RZ, R47.H1_H1 ;  /* 0x3000002fff757230 */ /* 0x000fe40000004100 */
[----:B------:R-:W-:Y:S02]  /*4720*/  HADD2.F32 R119, -RZ, R116.H0_H0 ;  /* 0x20000074ff777230 */ /* 0x000fe40000004100 */
[----:B------:R-:W-:Y:S01]  /*4730*/  FMUL.FTZ R116, R61, R118 ;  /* 0x000000763d747220 */ /* 0x000fe20000410000 */
[----:B------:R-:W-:-:S02]  /*4740*/  IMAD.MOV.U32 R47, RZ, RZ, R63 ;  /* 0x000000ffff2f7224 */ /* 0x000fc400078e003f */
[C---:B------:R-:W-:Y:S01]  /*4750*/  FMUL.FTZ R118, R117.reuse, R118 ;  /* 0x0000007675767220 */ /* 0x040fe20000410000 */
[----:B------:R-:W-:Y:S02]  /*4760*/  IMAD.MOV.U32 R63, RZ, RZ, R62 ;  /* 0x000000ffff3f7224 */ /* 0x000fe400078e003e */
[-C--:B------:R-:W-:Y:S01]  /*4770*/  FFMA.FTZ R62, R117, R119.reuse, -R116 ;  /* 0x00000077753e7223 */ /* 0x080fe20000010874 */
[----:B------:R-:W-:Y:S02]  /*4780*/  HADD2.F32 R116, -RZ, R127.H1_H1 ;  /* 0x3000007fff747230 */ /* 0x000fe40000004100 */
[----:B------:R-:W-:Y:S01]  /*4790*/  FFMA.FTZ R61, R61, R119, R118 ;  /* 0x000000773d3d7223 */ /* 0x000fe20000010076 */
[----:B------:R-:W-:Y:S02]  /*47a0*/  HADD2.F32 R117, -RZ, R47.H0_H0 ;  /* 0x2000002fff757230 */ /* 0x000fe40000004100 */
[----:B------:R-:W-:Y:S01]  /*47b0*/  HADD2.F32 R118, -RZ, R127.H0_H0 ;  /* 0x2000007fff767230 */ /* 0x000fe20000004100 */
[----:B------:R-:W-:Y:S01]  /*47c0*/  F2FP.F16.F32.PACK_AB R58, R62, R58 ;  /* 0x0000003a3e3a723e */ /* 0x000fe200000000ff */
[----:B------:R-:W-:Y:S01]  /*47d0*/  HADD2.F32 R119, -RZ, R59.H0_H0 ;  /* 0x2000003bff777230 */ /* 0x000fe20000004100 */
[----:B------:R-:W-:Y:S01]  /*47e0*/  F2FP.F16.F32.PACK_AB R61, R61, R44 ;  /* 0x0000002c3d3d723e */ /* 0x000fe200000000ff */
[----:B------:R-:W-:-:S02]  /*47f0*/  HADD2.F32 R120, -RZ, R47.H1_H1 ;  /* 0x3000002fff787230 */ /* 0x000fc40000004100 */
[-C--:B------:R-:W-:Y:S01]  /*4800*/  FMUL.FTZ R47, R117, R116.reuse ;  /* 0x00000074752f7220 */ /* 0x080fe20000410000 */
[----:B------:R-:W-:Y:S02]  /*4810*/  HADD2.F32 R59, -RZ, R59.H1_H1 ;  /* 0x3000003bff3b7230 */ /* 0x000fe40000004100 */
[C---:B------:R-:W-:Y:S01]  /*4820*/  FMUL.FTZ R116, R119.reuse, R116 ;  /* 0x0000007477747220 */ /* 0x040fe20000410000 */
[----:B------:R-:W-:Y:S02]  /*4830*/  HADD2.F32 R39, -RZ, R39.H0_H0 ;  /* 0x20000027ff277230 */ /* 0x000fe40000004100 */
[----:B------:R-:W-:Y:S01]  /*4840*/  FFMA.FTZ R47, R119, R118, -R47 ;  /* 0x00000076772f7223 */ /* 0x000fe2000001082f */
[-C--:B------:R-:W-:Y:S01]  /*4850*/  FMUL.FTZ R119, R120, R46.reuse ;  /* 0x0000002e78777220 */ /* 0x080fe20000410000 */
[----:B------:R-:W-:Y:S01]  /*4860*/  FMUL.FTZ R46, R59, R46 ;  /* 0x0000002e3b2e7220 */ /* 0x000fe20000410000 */
[----:B------:R-:W-:Y:S01]  /*4870*/  FFMA.FTZ R116, R117, R118, R116 ;  /* 0x0000007675747223 */ /* 0x000fe20000010074 */
[----:B------:R-:W-:-:S02]  /*4880*/  HADD2.F32 R118, -RZ, R57.H0_H0 ;  /* 0x20000039ff767230 */ /* 0x000fc40000004100 */
[-C--:B------:R-:W-:Y:S01]  /*4890*/  FFMA.FTZ R119, R59, R45.reuse, -R119 ;  /* 0x0000002d3b777223 */ /* 0x080fe20000010877 */
[----:B------:R-:W-:Y:S01]  /*48a0*/  FFMA.FTZ R46, R120, R45, R46 ;  /* 0x0000002d782e7223 */ /* 0x000fe2000001002e */
[----:B------:R-:W-:Y:S02]  /*48b0*/  HADD2.F32 R45, -RZ, R121.H1_H1 ;  /* 0x30000079ff2d7230 */ /* 0x000fe40000004100 */
[--C-:B------:R-:W-:Y:S01]  /*48c0*/  HADD2.F32 R117, -RZ, R56.reuse.H0_H0 ;  /* 0x20000038ff757230 */ /* 0x100fe20000004100 */
[----:B------:R-:W-:Y:S01]  /*48d0*/  F2FP.F16.F32.PACK_AB R47, R119, R47 ;  /* 0x0000002f772f723e */ /* 0x000fe200000000ff */
[----:B------:R-:W-:Y:S01]  /*48e0*/  HADD2.F32 R57, -RZ, R57.H1_H1 ;  /* 0x30000039ff397230 */ /* 0x000fe20000004100 */
[----:B------:R-:W-:Y:S01]  /*48f0*/  F2FP.F16.F32.PACK_AB R46, R46, R116 ;  /* 0x000000742e2e723e */ /* 0x000fe200000000ff */
[----:B------:R-:W-:Y:S02]  /*4900*/  HADD2.F32 R56, -RZ, R56.H1_H1 ;  /* 0x30000038ff387230 */ /* 0x000fe40000004100 */
[----:B------:R-:W-:-:S02]  /*4910*/  HADD2.F32 R59, -RZ, R121.H0_H0 ;  /* 0x20000079ff3b7230 */ /* 0x000fc40000004100 */
[-C--:B------:R-:W-:Y:S01]  /*4920*/  FMUL.FTZ R121, R117, R45.reuse ;  /* 0x0000002d75797220 */ /* 0x080fe20000410000 */
[----:B------:R-:W-:Y:S02]  /*4930*/  HADD2.F32 R120, -RZ, R36.H0_H0 ;  /* 0x20000024ff787230 */ /* 0x000fe40000004100 */
[----:B------:R-:W-:Y:S01]  /*4940*/  FMUL.FTZ R36, R118, R45 ;  /* 0x0000002d76247220 */ /* 0x000fe20000410000 */
[-C--:B------:R-:W-:Y:S01]  /*4950*/  FMUL.FTZ R45, R57, R37.reuse ;  /* 0x00000025392d7220 */ /* 0x080fe20000410000 */
[----:B------:R-:W-:Y:S01]  /*4960*/  FMUL.FTZ R37, R56, R37 ;  /* 0x0000002538257220 */ /* 0x000fe20000410000 */
[-C--:B------:R-:W-:Y:S01]  /*4970*/  FFMA.FTZ R121, R118, R59.reuse, R121 ;  /* 0x0000003b76797223 */ /* 0x080fe20000010079 */
[----:B------:R-:W-:Y:S01]  /*4980*/  FFMA.FTZ R36, R117, R59, -R36 ;  /* 0x0000003b75247223 */ /* 0x000fe20000010824 */
[----:B------:R-:W-:Y:S02]  /*4990*/  HADD2.F32 R117, -RZ, R63.H0_H0 ;  /* 0x2000003fff757230 */ /* 0x000fe40000004100 */
[----:B------:R-:W-:Y:S01]  /*49a0*/  FFMA.FTZ R57, R57, R120, R37 ;  /* 0x0000007839397223 */ /* 0x000fe20000010025 */
[----:B------:R-:W-:-:S02]  /*49b0*/  HADD2.F32 R37, -RZ, R125.H0_H0 ;  /* 0x2000007dff257230 */ /* 0x000fc40000004100 */
[----:B------:R-:W-:Y:S01]  /*49c0*/  FFMA.FTZ R45, R56, R120, -R45 ;  /* 0x00000078382d7223 */ /* 0x000fe2000001082d */
[----:B------:R-:W-:Y:S02]  /*49d0*/  HADD2.F32 R59, -RZ, R60.H0_H0 ;  /* 0x2000003cff3b7230 */ /* 0x000fe40000004100 */
[----:B------:R-:W-:Y:S02]  /*49e0*/  HADD2.F32 R63, -RZ, R63.H1_H1 ;  /* 0x3000003fff3f7230 */ /* 0x000fe40000004100 */
[----:B------:R-:W-:Y:S02]  /*49f0*/  HADD2.F32 R118, -RZ, R38.H0_H0 ;  /* 0x20000026ff767230 */ /* 0x000fe40000004100 */
[-C--:B------:R-:W-:Y:S01]  /*4a00*/  FMUL.FTZ R38, R117, R37.reuse ;  /* 0x0000002575267220 */ /* 0x080fe20000410000 */
[----:B------:R-:W-:Y:S02]  /*4a10*/  HADD2.F32 R56, -RZ, R125.H1_H1 ;  /* 0x3000007dff387230 */ /* 0x000fe40000004100 */
[----:B------:R-:W-:Y:S01]  /*4a20*/  FMUL.FTZ R120, R59, R37 ;  /* 0x000000253b787220 */ /* 0x000fe20000410000 */
[----:B------:R-:W-:-:S02]  /*4a30*/  HADD2.F32 R60, -RZ, R60.H1_H1 ;  /* 0x3000003cff3c7230 */ /* 0x000fc40000004100 */
[-C--:B------:R-:W-:Y:S01]  /*4a40*/  FMUL.FTZ R37, R63, R39.reuse ;  /* 0x000000273f257220 */ /* 0x080fe20000410000 */
[-C--:B------:R-:W-:Y:S01]  /*4a50*/  FFMA.FTZ R38, R59, R56.reuse, -R38 ;  /* 0x000000383b267223 */ /* 0x080fe20000010826 */
[----:B------:R-:W-:Y:S02]  /*4a60*/  FFMA.FTZ R120, R117, R56, R120 ;  /* 0x0000003875787223 */ /* 0x000fe40000010078 */
[C---:B------:R-:W-:Y:S01]  /*4a70*/  FFMA.FTZ R37, R60.reuse, R118, -R37 ;  /* 0x000000763c257223 */ /* 0x040fe20000010825 */
[----:B------:R-:W-:Y:S01]  /*4a80*/  FMUL.FTZ R39, R60, R39 ;  /* 0x000000273c277220 */ /* 0x000fe20000410000 */
[----:B------:R-:W-:Y:S01]  /*4a90*/  F2FP.F16.F32.PACK_AB R60, R57, R121 ;  /* 0x00000079393c723e */ /* 0x000fe200000000ff */
[----:B------:R-:W-:Y:S01]  /*4aa0*/  IMAD.MOV.U32 R57, RZ, RZ, R58 ;  /* 0x000000ffff397224 */ /* 0x000fe200078e003a */
[----:B------:R-:W-:Y:S01]  /*4ab0*/  F2FP.F16.F32.PACK_AB R56, R45, R36 ;  /* 0x000000242d38723e */ /* 0x000fe200000000ff */
[----:B------:R-:W-:Y:S01]  /*4ac0*/  FFMA.FTZ R39, R63, R118, R39 ;  /* 0x000000763f277223 */ /* 0x000fe20000010027 */
[----:B------:R-:W-:Y:S01]  /*4ad0*/  F2FP.F16.F32.PACK_AB R38, R37, R38 ;  /* 0x000000262526723e */ /* 0x000fe200000000ff */
[----:B------:R-:W-:-:S02]  /*4ae0*/  IMAD.MOV.U32 R59, RZ, RZ, R47 ;  /* 0x000000ffff3b7224 */ /* 0x000fc400078e002f */
[----:B------:R-:W-:Y:S01]  /*4af0*/  IMAD.MOV.U32 R63, RZ, RZ, R46 ;  /* 0x000000ffff3f7224 */ /* 0x000fe200078e002e */
[----:B------:R-:W-:Y:S01]  /*4b00*/  F2FP.F16.F32.PACK_AB R62, R39, R120 ;  /* 0x00000078273e723e */ /* 0x000fe200000000ff */
[----:B------:R-:W-:-:S07]  /*4b10*/  IMAD.MOV.U32 R58, RZ, RZ, R38 ;  /* 0x000000ffff3a7224 */ /* 0x000fce00078e0026 */
.L_x_10234:
[----:B------:R-:W-:Y:S05]  /*4b20*/  BSYNC B2 ;  /* 0x0000000000027941 */ /* 0x000fea0003800000 */
.L_x_10233:
[----:B------:R-:W-:Y:S02]  /*4b30*/  ISETP.GE.AND P5, PT, R115, R110, PT ;  /* 0x0000006e7300720c */ /* 0x000fe40003fa6270 */
[----:B------:R-:W-:-:S11]  /*4b40*/  P2R R36, PR, RZ, 0x1 ;  /* 0x00000001ff247803 */ /* 0x000fd60000000000 */
[--C-:B------:R-:W-:Y:S02]  /*4b50*/  @!P5 SHF.R.S32.HI R37, RZ, 0x1f, R115.reuse ;  /* 0x0000001fff25d819 */ /* 0x100fe40000011473 */
[----:B------:R-:W-:-:S04]  /*4b60*/  @!P5 IADD3 R106, P0, P6, R12, R106, R115 ;  /* 0x0000006a0c6ad210 */ /* 0x000fc80007e1e073 */
[----:B------:R-:W-:Y:S02]  /*4b70*/  @!P5 IADD3.X R114, R72, R114, R37, P0, P6 ;  /* 0x000000724872d210 */ /* 0x000fe400007ec425 */
[----:B------:R-:W-:Y:S02]  /*4b80*/  ISETP.NE.AND P0, PT, R36, RZ, PT ;  /* 0x000000ff2400720c */ /* 0x000fe40003f05270 */
[----:B------:R-:W-:-:S04]  /*4b90*/  LEA R36, P6, R112, R100, 0x1 ;  /* 0x0000006470247211 */ /* 0x000fc800078c08ff */
[----:B------:R-:W-:Y:S02]  /*4ba0*/  LEA.HI.X R37, R112, R101, R113, 0x1, P6 ;  /* 0x0000006570257211 */ /* 0x000fe400030f0c71 */
[----:B------:R-:W-:-:S03]  /*4bb0*/  @!P5 LEA R38, P6, R106, R100, 0x1 ;  /* 0x000000646a26d211 */ /* 0x000fc600078c08ff */
[----:B-1----:R1:W-:Y:S01]  /*4bc0*/  STG.E.128 desc[UR60][R36.64], R56 ;  /* 0x0000003824007986 */ /* 0x0023e2000c101d3c */
[----:B------:R-:W-:-:S05]  /*4bd0*/  @!P5 LEA.HI.X R39, R106, R101, R114, 0x1, P6 ;  /* 0x000000656a27d211 */ /* 0x000fca00030f0c72 */
[----:B--2---:R1:W-:Y:S04]  /*4be0*/  @!P5 STG.E.128 desc[UR60][R38.64], R60 ;  /* 0x0000003c2600d986 */ /* 0x0043e8000c101d3c */
.L_x_10232:
[----:B------:R-:W-:Y:S05]  /*4bf0*/  BSYNC B1 ;  /* 0x0000000000017941 */ /* 0x000fea0003800000 */
.L_x_10231:
[C---:B------:R-:W-:Y:S01]  /*4c00*/  ISETP.GE.OR P5, PT, R227.reuse, R108, P1 ;  /* 0x0000006ce300720c */ /* 0x040fe20000fa6670 */
        /* <DEDUP_REMOVED lines=11> */
[----:B------:R-:W-:Y:S01]  /*4cc0*/  LEA.HI.X R57, R36, R101, R37, 0x1, P5 ;  /* 0x0000006524397211 */ /* 0x000fe200028f0c25 */
[----:B------:R-:W-:Y:S01]  /*4cd0*/  IMAD R37, R2, 0x1800, R88 ;  /* 0x0000180002257824 */ /* 0x000fe200078e0258 */
[----:B------:R-:W-:-:S03]  /*4ce0*/  SHF.R.S32.HI R36, RZ, 0x1f, R111 ;  /* 0x0000001fff247819 */ /* 0x000fc6000001146f */
[----:B------:R-:W-:Y:S01]  /*4cf0*/  IMAD R37, R37, 0x2, R18 ;  /* 0x0000000225257824 */ /* 0x000fe200078e0212 */
[----:B------:R-:W-:-:S04]  /*4d00*/  LEA.HI R111, R36, R111, RZ, 0x4 ;  /* 0x0000006f246f7211 */ /* 0x000fc800078f20ff */
[----:B------:R-:W-:-:S05]  /*4d10*/  LEA.HI.SX32 R61, R111, R84, 0x1c ;  /* 0x000000546f3d7211 */ /* 0x000fca00078fe2ff */
[----:B------:R-:W-:-:S05]  /*4d20*/  IMAD.SHL.U32 R61, R61, 0x8, RZ ;  /* 0x000000083d3d7824 */ /* 0x000fca00078e00ff */
[----:B------:R-:W-:-:S04]  /*4d30*/  LOP3.LUT R36, R215, 0x38, R61, 0xf8, !PT ;  /* 0x00000038d7247812 */ /* 0x000fc800078ef83d */
[----:B------:R-:W-:-:S05]  /*4d40*/  LOP3.LUT R36, R36, R38, RZ, 0x3c, !PT ;  /* 0x0000002624247212 */ /* 0x000fca00078e3cff */
[----:B------:R-:W-:-:S04]  /*4d50*/  IMAD.IADD R39, R219, 0x1, R36 ;  /* 0x00000001db277824 */ /* 0x000fc800078e0224 */
[----:B------:R-:W-:-:S04]  /*4d60*/  IMAD R39, R2, 0x1800, R39 ;  /* 0x0000180002277824 */ /* 0x000fc800078e0227 */
[----:B------:R-:W-:Y:S02]  /*4d70*/  IMAD R44, R39, 0x2, R18 ;  /* 0x00000002272c7824 */ /* 0x000fe400078e0212 */
[----:B------:R-:W1:Y:S04]  /*4d80*/  LDS.128 R36, [R37+0x1c400] ;  /* 0x01c4000025247984 */ /* 0x000e680000000c00 */
        /* <DEDUP_REMOVED lines=9> */
[--C-:B-1----:R-:W-:Y:S01]  /*4e20*/  HADD2.F32 R45, -RZ, R37.reuse.H0_H0 ;  /* 0x20000025ff2d7230 */ /* 0x102fe20000004100 */
[----:B------:R-:W-:Y:S01]  /*4e30*/  SHF.R.U64 R53, R54, 0x10, R55 ;  /* 0x0000001036357819 */ /* 0x000fe20000001237 */
[----:B------:R-:W-:Y:S02]  /*4e40*/  HADD2.F32 R37, -RZ, R37.H1_H1 ;  /* 0x30000025ff257230 */ /* 0x000fe40000004100 */
[----:B------:R-:W-:Y:S01]  /*4e50*/  FMUL.FTZ R104, R62, R60 ;  /* 0x0000003c3e687220 */ /* 0x000fe20000410000 */
[----:B------:R-:W-:-:S02]  /*4e60*/  HADD2.F32 R52, -RZ, R52.H0_H0 ;  /* 0x20000034ff347230 */ /* 0x000fc40000004100 */
[----:B------:R-:W-:Y:S01]  /*4e70*/  FMUL.FTZ R105, R45, R60 ;  /* 0x0000003c2d697220 */ /* 0x000fe20000410000 */
[----:B------:R-:W-:Y:S01]  /*4e80*/  SHF.R.U32.HI R54, RZ, 0x10, R55 ;  /* 0x00000010ff367819 */ /* 0x000fe20000011637 */
[----:B------:R-:W-:Y:S01]  /*4e90*/  HADD2.F32 R58, -RZ, R58.H0_H0 ;  /* 0x2000003aff3a7230 */ /* 0x000fe20000004100 */
[--C-:B------:R-:W-:Y:S01]  /*4ea0*/  SHF.R.U64 R50, R50, 0x10, R51.reuse ;  /* 0x0000001032327819 */ /* 0x100fe20000001233 */
[-C--:B------:R-:W-:Y:S01]  /*4eb0*/  FMUL.FTZ R60, R63, R52.reuse ;  /* 0x000000343f3c7220 */ /* 0x080fe20000410000 */
[----:B------:R-:W-:Y:S02]  /*4ec0*/  HADD2.F32 R55, -RZ, R123.H1_H1 ;  /* 0x3000007bff377230 */ /* 0x000fe40000004100 */
[C---:B------:R-:W-:Y:S01]  /*4ed0*/  FMUL.FTZ R52, R37.reuse, R52 ;  /* 0x0000003425347220 */ /* 0x040fe20000410000 */
[----:B------:R-:W-:Y:S01]  /*4ee0*/  SHF.R.U32.HI R51, RZ, 0x10, R51 ;  /* 0x00000010ff337819 */ /* 0x000fe20000011633 */
[----:B------:R-:W-:Y:S01]  /*4ef0*/  FFMA.FTZ R37, R37, R58, -R60 ;  /* 0x0000003a25257223 */ /* 0x000fe2000001083c */
[----:B------:R-:W-:-:S02]  /*4f00*/  HADD2.F32 R54, -RZ, R54.H0_H0 ;  /* 0x20000036ff367230 */ /* 0x000fc40000004100 */
[----:B------:R-:W-:Y:S01]  /*4f10*/  FFMA.FTZ R52, R63, R58, R52 ;  /* 0x0000003a3f347223 */ /* 0x000fe20000010034 */
[-C--:B------:R-:W-:Y:S01]  /*4f20*/  FFMA.FTZ R105, R62, R55.reuse, R105 ;  /* 0x000000373e697223 */ /* 0x080fe20000010069 */
[----:B------:R-:W-:Y:S02]  /*4f30*/  HADD2.F32 R63, -RZ, R124.H1_H1 ;  /* 0x3000007cff3f7230 */ /* 0x000fe40000004100 */
[----:B------:R-:W-:Y:S01]  /*4f40*/  FFMA.FTZ R104, R45, R55, -R104 ;  /* 0x000000372d687223 */ /* 0x000fe20000010868 */
[----:B------:R-:W-:Y:S02]  /*4f50*/  HADD2.F32 R58, -RZ, R47.H0_H0 ;  /* 0x2000002fff3a7230 */ /* 0x000fe40000004100 */
[----:B------:R-:W-:Y:S01]  /*4f60*/  HADD2.F32 R62, -RZ, R39.H0_H0 ;  /* 0x20000027ff3e7230 */ /* 0x000fe20000004100 */
[----:B------:R-:W-:Y:S01]  /*4f70*/  F2FP.F16.F32.PACK_AB R52, R52, R105 ;  /* 0x000000693434723e */ /* 0x000fe200000000ff */
[----:B------:R-:W-:Y:S01]  /*4f80*/  HADD2.F32 R47, -RZ, R47.H1_H1 ;  /* 0x3000002fff2f7230 */ /* 0x000fe20000004100 */
[----:B------:R-:W-:Y:S01]  /*4f90*/  F2FP.F16.F32.PACK_AB R37, R37, R104 ;  /* 0x000000682525723e */ /* 0x000fe200000000ff */
[----:B------:R-:W-:-:S02]  /*4fa0*/  HADD2.F32 R55, -RZ, R39.H1_H1 ;  /* 0x30000027ff377230 */ /* 0x000fc40000004100 */
[-C--:B------:R-:W-:Y:S01]  /*4fb0*/  FMUL.FTZ R39, R58, R63.reuse ;  /* 0x0000003f3a277220 */ /* 0x080fe20000410000 */
[----:B------:R-:W-:Y:S02]  /*4fc0*/  HADD2.F32 R45, -RZ, R122.H1_H1 ;  /* 0x3000007aff2d7230 */ /* 0x000fe40000004100 */
[C---:B------:R-:W-:Y:S01]  /*4fd0*/  FMUL.FTZ R63, R62.reuse, R63 ;  /* 0x0000003f3e3f7220 */ /* 0x040fe20000410000 */
[----:B------:R-:W-:Y:S02]  /*4fe0*/  HADD2.F32 R60, -RZ, R51.H0_H0 ;  /* 0x20000033ff3c7230 */ /* 0x000fe40000004100 */
[-C--:B------:R-:W-:Y:S01]  /*4ff0*/  FMUL.FTZ R106, R47, R54.reuse ;  /* 0x000000362f6a7220 */ /* 0x080fe20000410000 */
[C---:B------:R-:W-:Y:S01]  /*5000*/  FMUL.FTZ R112, R55.reuse, R54 ;  /* 0x0000003637707220 */ /* 0x040fe20000410000 */
        /* <DEDUP_REMOVED lines=9> */
[----:B------:R-:W-:Y:S02]  /*50a0*/  HADD2.F32 R60, -RZ, R44.H0_H0 ;  /* 0x2000002cff3c7230 */ /* 0x000fe40000004100 */
[----:B------:R-:W-:Y:S01]  /*50b0*/  FMUL.FTZ R112, R47, R106 ;  /* 0x0000006a2f707220 */ /* 0x000fe20000410000 */
[--C-:B------:R-:W-:Y:S02]  /*50c0*/  HADD2.F32 R49, -RZ, R36.reuse.H1_H1 ;  /* 0x30000024ff317230 */ /* 0x100fe40000004100 */
[----:B------:R-:W-:Y:S02]  /*50d0*/  HADD2.F32 R62, -RZ, R36.H0_H0 ;  /* 0x20000024ff3e7230 */ /* 0x000fe40000004100 */
[----:B------:R-:W-:Y:S01]  /*50e0*/  FMUL.FTZ R55, R60, R51 ;  /* 0x000000333c377220 */ /* 0x000fe20000410000 */
[----:B------:R-:W-:-:S02]  /*50f0*/  HADD2.F32 R48, -RZ, R48.H0_H0 ;  /* 0x20000030ff307230 */ /* 0x000fc40000004100 */
[C---:B------:R-:W-:Y:S01]  /*5100*/  FMUL.FTZ R106, R49.reuse, R106 ;  /* 0x0000006a316a7220 */ /* 0x040fe20000410000 */
[----:B------:R-:W-:Y:S02]  /*5110*/  HADD2.F32 R123, -RZ, R123.H0_H0 ;  /* 0x2000007bff7b7230 */ /* 0x000fe40000004100 */
[----:B------:R-:W-:Y:S01]  /*5120*/  FMUL.FTZ R51, R62, R51 ;  /* 0x000000333e337220 */ /* 0x000fe20000410000 */
[----:B------:R-:W-:Y:S02]  /*5130*/  HADD2.F32 R63, -RZ, R53.H0_H0 ;  /* 0x20000035ff3f7230 */ /* 0x000fe40000004100 */
[-C--:B------:R-:W-:Y:S01]  /*5140*/  FFMA.FTZ R49, R49, R48.reuse, -R112 ;  /* 0x0000003031317223 */ /* 0x080fe20000010870 */
[----:B------:R-:W-:Y:S01]  /*5150*/  FFMA.FTZ R47, R47, R48, R106 ;  /* 0x000000302f2f7223 */ /* 0x000fe2000001006a */
[-C--:B------:R-:W-:Y:S01]  /*5160*/  FFMA.FTZ R44, R60, R123.reuse, R51 ;  /* 0x0000007b3c2c7223 */ /* 0x080fe20000010033 */
[----:B------:R-:W-:Y:S02]  /*5170*/  HADD2.F32 R124, -RZ, R124.H0_H0 ;  /* 0x2000007cff7c7230 */ /* 0x000fe40000004100 */
[----:B------:R-:W-:Y:S01]  /*5180*/  FFMA.FTZ R36, R62, R123, -R55 ;  /* 0x0000007b3e247223 */ /* 0x000fe20000010837 */
[----:B------:R-:W-:-:S02]  /*5190*/  HADD2.F32 R53, -RZ, R46.H0_H0 ;  /* 0x2000002eff357230 */ /* 0x000fc40000004100 */
[----:B------:R-:W-:Y:S01]  /*51a0*/  HADD2.F32 R48, -RZ, R46.H1_H1 ;  /* 0x3000002eff307230 */ /* 0x000fe20000004100 */
[----:B------:R-:W-:Y:S01]  /*51b0*/  F2FP.F16.F32.PACK_AB R44, R47, R44 ;  /* 0x0000002c2f2c723e */ /* 0x000fe200000000ff */
[--C-:B------:R-:W-:Y:S01]  /*51c0*/  HADD2.F32 R51, -RZ, R38.reuse.H0_H0 ;  /* 0x20000026ff337230 */ /* 0x100fe20000004100 */
[----:B------:R-:W-:Y:S01]  /*51d0*/  F2FP.F16.F32.PACK_AB R36, R49, R36 ;  /* 0x000000243124723e */ /* 0x000fe200000000ff */
[----:B------:R-:W-:Y:S02]  /*51e0*/  HADD2.F32 R46, -RZ, R38.H1_H1 ;  /* 0x30000026ff2e7230 */ /* 0x000fe40000004100 */
[----:B------:R-:W-:Y:S01]  /*51f0*/  FMUL.FTZ R38, R53, R124 ;  /* 0x0000007c35267220 */ /* 0x000fe20000410000 */
[----:B------:R-:W-:Y:S02]  /*5200*/  HADD2.F32 R122, -RZ, R122.H0_H0 ;  /* 0x2000007aff7a7230 */ /* 0x000fe40000004100 */
[----:B------:R-:W-:Y:S01]  /*5210*/  FMUL.FTZ R107, R48, R63 ;  /* 0x0000003f306b7220 */ /* 0x000fe20000410000 */
[----:B------:R-:W-:-:S02]  /*5220*/  HADD2.F32 R55, -RZ, R50.H0_H0 ;  /* 0x20000032ff377230 */ /* 0x000fc40000004100 */
[C---:B------:R-:W-:Y:S01]  /*5230*/  FMUL.FTZ R124, R51.reuse, R124 ;  /* 0x0000007c337c7220 */ /* 0x040fe20000410000 */
[C---:B------:R-:W-:Y:S01]  /*5240*/  FMUL.FTZ R63, R46.reuse, R63 ;  /* 0x0000003f2e3f7220 */ /* 0x040fe20000410000 */
[-C--:B------:R-:W-:Y:S01]  /*5250*/  FFMA.FTZ R38, R51, R122.reuse, -R38 ;  /* 0x0000007a33267223 */ /* 0x080fe20000010826 */
[----:B------:R-:W-:Y:S02]  /*5260*/  IMAD.MOV.U32 R45, RZ, RZ, R52 ;  /* 0x000000ffff2d7224 */ /* 0x000fe400078e0034 */
[----:B------:R-:W-:Y:S01]  /*5270*/  FFMA.FTZ R124, R53, R122, R124 ;  /* 0x0000007a357c7223 */ /* 0x000fe2000001007c */
[-C--:B------:R-:W-:Y:S01]  /*5280*/  FFMA.FTZ R107, R46, R55.reuse, -R107 ;  /* 0x000000372e6b7223 */ /* 0x080fe2000001086b */
[----:B------:R-:W-:Y:S01]  /*5290*/  FFMA.FTZ R63, R48, R55, R63 ;  /* 0x00000037303f7223 */ /* 0x000fe2000001003f */
[----:B------:R-:W-:-:S03]  /*52a0*/  IMAD.MOV.U32 R47, RZ, RZ, R58 ;  /* 0x000000ffff2f7224 */ /* 0x000fc600078e003a */
[----:B------:R-:W-:Y:S02]  /*52b0*/  F2FP.F16.F32.PACK_AB R38, R107, R38 ;  /* 0x000000266b26723e */ /* 0x000fe400000000ff */
[----:B------:R-:W-:-:S07]  /*52c0*/  F2FP.F16.F32.PACK_AB R46, R63, R124 ;  /* 0x0000007c3f2e723e */ /* 0x000fce00000000ff */
.L_x_10236:
[----:B------:R-:W-:Y:S05]  /*52d0*/  BSYNC B1 ;  /* 0x0000000000017941 */ /* 0x000fea0003800000 */
.L_x_10235:
        /* <DEDUP_REMOVED lines=10> */
.L_x_10204:
[----:B------:R-:W2:Y:S02]  /*5380*/  LDL R36, [R1+0x5c] ;  /* 0x00005c0001247983 */ /* 0x000ea40000100800 */
[----:B--2---:R-:W-:-:S13]  /*5390*/  R2UR UR4, R36 ;  /* 0x00000000240472ca */ /* 0x004fda00000e0000 */
[----:B------:R-:W-:-:S06]  /*53a0*/  UISETP.NE.AND UP0, UPT, UR4, 0x3, UPT ;  /* 0x000000030400788c */ /* 0x000fcc000bf05270 */
[----:B------:R-:W-:-:S13]  /*53b0*/  PLOP3.LUT P3, PT, PT, PT, UP0, 0x80, 0x0 ;  /* 0x000000000000781c */ /* 0x000fda0003f6f008 */
[----:B------:R-:W-:Y:S05]  /*53c0*/  @!P3 BRA `(.L_x_10237) ;  /* 0x000000000004b947 */ /* 0x000fea0003800000 */
[----:B------:R-:W-:Y:S01]  /*53d0*/  BPT.TRAP 0x1 ;  /* 0x000000040000795c */ /* 0x000fe20000300000 */
.L_x_10237:
[----:B------:R-:W-:Y:S01]  /*53e0*/  IMAD R96, R2, 0x8, R18 ;  /* 0x0000000802607824 */ /* 0x000fe200078e0212 */
[----:B------:R-:W-:Y:S01]  /*53f0*/  SHF.L.U32 R109, R201, 0x1f, RZ ;  /* 0x0000001fc96d7819 */ /* 0x000fe200000006ff */
[----:B------:R-:W-:Y:S01]  /*5400*/  IMAD R108, R28, -0x60, R25 ;  /* 0xffffffa01c6c7824 */ /* 0x000fe200078e0219 */
[----:B------:R-:W-:Y:S02]  /*5410*/  BSSY B1, `(.L_x_10238) ;  /* 0x0000004000017945 */ /* 0x000fe40003800000 */
[----:B------:R-:W0:Y:S02]  /*5420*/  SYNCS.PHASECHK.TRANS64.TRYWAIT P4, [R96+URZ+0x32490], R109 ;  /* 0x0324906d600075a7 */ /* 0x000e24000808017f */
[----:B------:R-:W-:Y:S01]  /*5430*/  VIMNMX R108, R108, 0x60, PT ;  /* 0x000000606c6c7848 */ /* 0x000fe20003fe0100 */
[----:B0-----:R-:W-:Y:S06]  /*5440*/  @!P4 BRA `(.L_x_10239) ;  /* 0x0000016c0034c947 */ /* 0x001fec0003800000 */
.L_x_10509:
[----:B------:R-:W-:Y:S05]  /*5450*/  BSYNC B1 ;  /* 0x0000000000017941 */ /* 0x000fea0003800000 */
.L_x_10238:
[----:B------:R-:W-:Y:S01]  /*5460*/  ISETP.GE.AND P4, PT, R19, R108, PT ;  /* 0x0000006c1300720c */ /* 0x000fe20003f86270 */
[----:B------:R-:W-:-:S12]  /*5470*/  BSSY B1, `(.L_x_10240) ;  /* 0x0000006000017945 */ /* 0x000fd80003800000 */
[----:B------:R-:W-:Y:S05]  /*5480*/  @P4 BRA `(.L_x_10241) ;  /* 0x0000000000104947 */ /* 0x000fea0003800000 */
[----:B------:R-:W1:Y:S04]  /*5490*/  @!P1 LDS.128 R36, [R106] ;  /* 0x000000006a249984 */ /* 0x000e680000000c00 */
[----:B------:R-:W2:Y:S04]  /*54a0*/  @!P2 LDS.128 R44, [R105] ;  /* 0x00000000692ca984 */ /* 0x000ea80000000c00 */
[----:B-1----:R1:W-:Y:S04]  /*54b0*/  @!P1 STG.E.128 desc[UR60][R50.64], R36 ;  /* 0x0000002432009986 */ /* 0x0023e8000c101d3c */
[----:B--2---:R1:W-:Y:S02]  /*54c0*/  @!P2 STG.E.128 desc[UR60][R50.64+0x40], R44 ;  /* 0x0000402c3200a986 */ /* 0x0043e4000c101d3c */
.L_x_10241:
[----:B------:R-:W-:Y:S05]  /*54d0*/  BSYNC B1 ;  /* 0x0000000000017941 */ /* 0x000fea0003800000 */
.L_x_10240:
[----:B------:R-:W-:-:S13]  /*54e0*/  ISETP.GE.AND P4, PT, R227, R108, PT ;  /* 0x0000006ce300720c */ /* 0x000fda0003f86270 */
[----:B------:R-:W-:Y:S05]  /*54f0*/  @P4 BRA `(.L_x_10221) ;  /* 0x0000000000104947 */ /* 0x000fea0003800000 */
[----:B-1----:R-:W1:Y:S04]  /*5500*/  @!P1 LDS.128 R36, [R106+0x2000] ;  /* 0x002000006a249984 */ /* 0x002e680000000c00 */
[----:B------:R-:W2:Y:S04]  /*5510*/  @!P2 LDS.128 R44, [R105+0x2000] ;  /* 0x00200000692ca984 */ /* 0x000ea80000000c00 */
[----:B-1----:R1:W-:Y:S04]  /*5520*/  @!P1 STG.E.128 desc[UR60][R48.64], R36 ;  /* 0x0000002430009986 */ /* 0x0023e8000c101d3c */
[----:B--2---:R1:W-:Y:S02]  /*5530*/  @!P2 STG.E.128 desc[UR60][R48.64+0x40], R44 ;  /* 0x0000402c3000a986 */ /* 0x0043e4000c101d3c */
.L_x_10221:
[----:B------:R-:W-:Y:S05]  /*5540*/  BSYNC B0 ;  /* 0x0000000000007941 */ /* 0x000fea0003800000 */
.L_x_10203:
        /* <DEDUP_REMOVED lines=17> */
.L_x_10243:
[----:B------:R-:W-:Y:S05]  /*5660*/  BSYNC B0 ;  /* 0x0000000000007941 */ /* 0x000fea0003800000 */
.L_x_10242:
[----:B------:R-:W2:Y:S01]  /*5670*/  SYNCS.PHASECHK.TRANS64.TRYWAIT P3, [R96+URZ+0x324b0], R109 ;  /* 0x0324b06d600075a7 */ /* 0x000ea2000806017f */
[----:B------:R-:W-:Y:S01]  /*5680*/  IMAD R49, R2, 0x6000, R90 ;  /* 0x0000600002317824 */ /* 0x000fe200078e025a */
[----:B------:R-:W-:Y:S01]  /*5690*/  ULDC.64 UR56, c[0x0][0x328] ;  /* 0x0000ca0000387ab9 */ /* 0x000fe20000000a00 */
[----:B------:R-:W-:Y:S01]  /*56a0*/  ULDC.64 UR58, c[0x0][0x318] ;  /* 0x0000c600003a7ab9 */ /* 0x000fe20000000a00 */
[----:B------:R-:W-:Y:S01]  /*56b0*/  BSSY B0, `(.L_x_10244) ;  /* 0x0000003000007945 */ /* 0x000fe20003800000 */
[----:B------:R-:W-:-:S03]  /*56c0*/  IMAD.IADD R37, R89, 0x1, R49 ;  /* 0x0000000159257824 */ /* 0x000fc600078e0231 */
[----:B--2---:R-:W-:Y:S05]  /*56d0*/  @!P3 BRA `(.L_x_10245) ;  /* 0x0000016800a4b947 */ /* 0x004fea0003800000 */
.L_x_10510:
[----:B------:R-:W-:Y:S05]  /*56e0*/  BSYNC B0 ;  /* 0x0000000000007941 */ /* 0x000fea0003800000 */
.L_x_10244:
[----:B------:R-:W-:Y:S01]  /*56f0*/  ISETP.GE.AND P3, PT, R19, R108, PT ;  /* 0x0000006c1300720c */ /* 0x000fe20003f66270 */
[----:B------:R-:W-:Y:S01]  /*5700*/  BSSY B0, `(.L_x_10246) ;  /* 0x0000026000007945 */ /* 0x000fe20003800000 */
[----:B------:R-:W-:Y:S02]  /*5710*/  IMAD R49, R49, 0x2, R26 ;  /* 0x0000000231317824 */ /* 0x000fe400078e021a */
[----:B------:R-:W-:-:S04]  /*5720*/  IMAD.WIDE R44, R28, 0x60, R68 ;  /* 0x000000601c2c7825 */ /* 0x000fc800078e0244 */
[----:B------:R-:W-:-:S05]  /*5730*/  IMAD R48, R37, 0x2, R26 ;  /* 0x0000000225307824 */ /* 0x000fca00078e021a */
[----:B------:R-:W-:Y:S05]  /*5740*/  @P3 BRA `(.L_x_10247) ;  /* 0x0000000000843947 */ /* 0x000fea0003800000 */
[----:B------:R-:W-:Y:S01]  /*5750*/  IMAD R39, R45, UR56, RZ ;  /* 0x000000382d277c24 */ /* 0x000fe2000f8e02ff */
[----:B------:R-:W-:Y:S01]  /*5760*/  ULDC UR4, c[0x0][0x320] ;  /* 0x0000c80000047ab9 */ /* 0x000fe20000000800 */
        /* <DEDUP_REMOVED lines=31> */
.L_x_10247:
[----:B------:R-:W-:Y:S05]  /*5960*/  BSYNC B0 ;  /* 0x0000000000007941 */ /* 0x000fea0003800000 */
.L_x_10246:
[----:B------:R-:W-:Y:S01]  /*5970*/  ISETP.GE.AND P3, PT, R227, R108, PT ;  /* 0x0000006ce300720c */ /* 0x000fe20003f66270 */
[----:B------:R-:W-:-:S12]  /*5980*/  BSSY B0, `(.L_x_10248) ;  /* 0x0000025000007945 */ /* 0x000fd80003800000 */
[----:B------:R-:W-:Y:S05]  /*5990*/  @P3 BRA `(.L_x_10249) ;  /* 0x00000000008c3947 */ /* 0x000fea0003800000 */
[----:B---3--:R-:W-:Y:S01]  /*59a0*/  IADD3 R39, P3, R44, 0x40, RZ ;  /* 0x000000402c277810 */ /* 0x008fe20007f7e0ff */
[----:B-1----:R-:W-:Y:S01]  /*59b0*/  IMAD.MOV.U32 R36, RZ, RZ, R14 ;  /* 0x000000ffff247224 */ /* 0x002fe200078e000e */
[----:B------:R-:W-:Y:S01]  /*59c0*/  ULDC UR4, c[0x0][0x320] ;  /* 0x0000c80000047ab9 */ /* 0x000fe20000000800 */
        /* <DEDUP_REMOVED lines=32> */
.L_x_10249:
[----:B------:R-:W-:Y:S05]  /*5bd0*/  BSYNC B0 ;  /* 0x0000000000007941 */ /* 0x000fea0003800000 */
.L_x_10248:
        /* <DEDUP_REMOVED lines=22> */
.L_x_10198:
[----:B------:R-:W-:Y:S01]  /*5d40*/  IMAD.MOV.U32 R3, RZ, RZ, RZ ;  /* 0x000000ffff037224 */ /* 0x000fe200078e00ff */
[----:B------:R-:W-:Y:S06]  /*5d50*/  @P0 BRA `(.L_x_10251) ;  /* 0x00000000000c0947 */ /* 0x000fec0003800000 */
[----:B------:R-:W1:Y:S01]  /*5d60*/  FENCE.VIEW.ASYNC.G ;  /* 0x00000000000073c6 */ /* 0x000e620000000100 */
[----:B------:R-:W-:Y:S05]  /*5d70*/  WARPSYNC.ALL ;  /* 0x0000000000007948 */ /* 0x000fea0003800000 */
[----:B-1----:R-:W-:Y:S06]  /*5d80*/  BAR.ARV 0xc, 0x180 ;  /* 0x0306000000007b1d */ /* 0x002fec0000002000 */
.L_x_10251:
        /* <DEDUP_REMOVED lines=32> */
.L_x_10253:
[----:B------:R-:W-:Y:S05]  /*5f90*/  BSYNC B0 ;  /* 0x0000000000007941 */ /* 0x000fea0003800000 */
.L_x_10252:
        /* <DEDUP_REMOVED lines=79> */
.L_x_10513:
        /* <DEDUP_REMOVED lines=26> */
.L_x_10257:
[----:B------:R-:W-:Y:S05]  /*6630*/  BSYNC B6 ;  /* 0x0000000000067941 */ /* 0x000fea0003800000 */
.L_x_10256:
        /* <DEDUP_REMOVED lines=12> */
.L_x_10261:
[----:B--2---:R2:W3:Y:S02]  /*6700*/  SYNCS.PHASECHK.TRANS64.TRYWAIT P0, [R18+URZ+0x32400], R3 ;  /* 0x03240003120075a7 */ /* 0x0044e4000800017f */
[----:B---3--:R-:W-:Y:S05]  /*6710*/  @!P0 NANOSLEEP.SYNCS 0x989680 ;  /* 0x009896800000895d */ /* 0x008fea0003900000 */
[----:B------:R-:W3:Y:S02]  /*6720*/  @!P0 SYNCS.PHASECHK.TRANS64 P0, [R18+URZ+0x32400], R3 ;  /* 0x03240003120085a7 */ /* 0x000ee4000800007f */
[----:B---3--:R-:W-:Y:S05]  /*6730*/  @!P0 BRA `(.L_x_10261) ;  /* 0xfffffffc00f08947 */ /* 0x008fea000383ffff */
.L_x_10260:
[----:B------:R-:W-:Y:S05]  /*6740*/  BSYNC B0 ;  /* 0x0000000000007941 */ /* 0x000fea0003800000 */
.L_x_10259:
[----:B------:R-:W-:Y:S05]  /*6750*/  BRA `(.L_x_10262) ;  /* 0x0000002000a87947 */ /* 0x000fea0003800000 */
.L_x_10258:
        /* <DEDUP_REMOVED lines=36> */
.L_x_10264:
[----:B------:R-:W-:Y:S05]  /*69a0*/  BSYNC B6 ;  /* 0x0000000000067941 */ /* 0x000fea0003800000 */
.L_x_10263:
[----:B------:R-:W-:Y:S01]  /*69b0*/  LEA.HI R29, R30, R29, RZ, 0x2 ;  /* 0x0000001d1e1d7211 */ /* 0x000fe200078f10ff */
[----:B------:R-:W-:Y:S01]  /*69c0*/  ULDC.U8 UR4, c[0x0][0x410] ;  /* 0x0001040000047ab9 */ /* 0x000fe20000000000 */
[----:B------:R-:W-:Y:S01]  /*69d0*/  BSSY B0, `(.L_x_10265) ;  /* 0x00001fa000007945 */ /* 0x000fe20003800000 */
[----:B------:R-:W-:Y:S02]  /*69e0*/  ISETP.NE.AND P0, PT, RZ, UR4, PT ;  /* 0x00000004ff007c0c */ /* 0x000fe4000bf05270 */
[----:B------:R-:W-:-:S04]  /*69f0*/  SHF.R.S32.HI R0, RZ, 0x1f, R29 ;  /* 0x0000001fff007819 */ /* 0x000fc8000001141d */
[----:B------:R-:W-:-:S04]  /*6a00*/  LEA.HI R0, R0, R19, RZ, 0x3 ;  /* 0x0000001300007211 */ /* 0x000fc800078f18ff */
[----:B------:R-:W-:Y:S01]  /*6a10*/  LOP3.LUT R4, R0, 0xfffffff8, RZ, 0xc0, !PT ;  /* 0xfffffff800047812 */ /* 0x000fe200078ec0ff */
[----:B------:R-:W-:-:S04]  /*6a20*/  IMAD R0, R41, 0x80, R19 ;  /* 0x0000008029007824 */ /* 0x000fc800078e0213 */
[----:B------:R-:W-:Y:S01]  /*6a30*/  IMAD.IADD R29, R19, 0x1, -R4 ;  /* 0x00000001131d7824 */ /* 0x000fe200078e0a04 */
[----:B------:R-:W-:Y:S06]  /*6a40*/  @!P0 BRA `(.L_x_10266) ;  /* 0x0000001000088947 */ /* 0x000fec0003800000 */
[----:B------:R-:W-:-:S03]  /*6a50*/  UMOV UR4, 0xffffffff ;  /* 0xffffffff00047882 */ /* 0x000fc60000000000 */
[----:B------:R-:W-:Y:S05]  /*6a60*/  BRA.DIV UR4, `(.L_x_10267) ;  /* 0x0000015604f87947 */ /* 0x000fea000b800000 */
[----:B------:R1:W2:Y:S04]  /*6a70*/  SHFL.IDX PT, R3, R28, RZ, 0x1c1f ;  /* 0x001c1fff1c037589 */ /* 0x0002a800000e0000 */
[----:B------:R1:W3:Y:S04]  /*6a80*/  SHFL.IDX PT, R20, R27, RZ, 0x1c1f ;  /* 0x001c1fff1b147589 */ /* 0x0002e800000e0000 */
[----:B------:R-:W4:Y:S04]  /*6a90*/  SHFL.IDX PT, R25, R25, RZ, 0x1c1f ;  /* 0x001c1fff19197589 */ /* 0x000f2800000e0000 */
[----:B-1----:R-:W0:Y:S02]  /*6aa0*/  SHFL.IDX PT, R26, R26, RZ, 0x1c1f ;  /* 0x001c1fff1a1a7589 */ /* 0x002e2400000e0000 */
.L_x_10519:
[----:B------:R-:W-:Y:S01]  /*6ab0*/  ULDC UR4, c[0x0][0x448] ;  /* 0x0001120000047ab9 */ /* 0x000fe20000000800 */
[C---:B------:R-:W-:Y:S01]  /*6ac0*/  IMAD.SHL.U32 R4, R29.reuse, 0x40, RZ ;  /* 0x000000401d047824 */ /* 0x040fe200078e00ff */
[----:B------:R-:W-:Y:S01]  /*6ad0*/  BSSY B1, `(.L_x_10268) ;  /* 0x000002a000017945 */ /* 0x000fe20003800000 */
[----:B------:R-:W-:Y:S01]  /*6ae0*/  IMAD R27, R154, UR4, RZ ;  /* 0x000000049a1b7c24 */ /* 0x000fe2000f8e02ff */
        /* <DEDUP_REMOVED lines=8> */
[----:B------:R-:W-:Y:S02]  /*6b70*/  SHF.R.U32.HI R7, RZ, 0x3, R5 ;  /* 0x00000003ff077819 */ /* 0x000fe40000011605 */
[----:B------:R-:W-:Y:S02]  /*6b80*/  LOP3.LUT R5, R4, 0xfffffffe, RZ, 0xc0, !PT ;  /* 0xfffffffe04057812 */ /* 0x000fe400078ec0ff */
[----:B------:R-:W-:-:S02]  /*6b90*/  LOP3.LUT R31, R6, R7, RZ, 0x3c, !PT ;  /* 0x00000007061f7212 */ /* 0x000fc400078e3cff */
[----:B------:R-:W-:Y:S01]  /*6ba0*/  CS2R R6, SRZ ;  /* 0x0000000000067805 */ /* 0x000fe2000001ff00 */
[----:B------:R-:W-:Y:S01]  /*6bb0*/  IMAD.IADD R0, R228, 0x1, -R5 ;  /* 0x00000001e4007824 */ /* 0x000fe200078e0a05 */
[----:B------:R-:W-:-:S04]  /*6bc0*/  CS2R R4, SRZ ;  /* 0x0000000000047805 */ /* 0x000fc8000001ff00 */
[----:B------:R-:W-:Y:S01]  /*6bd0*/  SHF.L.U32 R29, R0, 0x1f, RZ ;  /* 0x0000001f001d7819 */ /* 0x000fe200000006ff */
[----:B------:R-:W-:Y:S06]  /*6be0*/  @P1 BRA `(.L_x_10269) ;  /* 0x0000000000601947 */ /* 0x000fec0003800000 */
[----:B------:R-:W-:Y:S01]  /*6bf0*/  ULDC UR4, c[0x0][0x3f4] ;  /* 0x0000fd0000047ab9 */ /* 0x000fe20000000800 */
[----:B------:R-:W-:Y:S01]  /*6c00*/  SHF.R.S32.HI R7, RZ, 0x1f, R202 ;  /* 0x0000001fff077819 */ /* 0x000fe200000114ca */
[----:B---3--:R-:W-:Y:S01]  /*6c10*/  IMAD.MOV.U32 R4, RZ, RZ, R20 ;  /* 0x000000ffff047224 */ /* 0x008fe200078e0014 */
[----:B------:R-:W-:Y:S01]  /*6c20*/  ISETP.GE.AND P3, PT, R22, UR4, PT ;  /* 0x0000000416007c0c */ /* 0x000fe2000bf66270 */
[----:B--2---:R-:W-:Y:S01]  /*6c30*/  IMAD.MOV.U32 R5, RZ, RZ, R3 ;  /* 0x000000ffff057224 */ /* 0x004fe200078e0003 */
[C---:B------:R-:W-:Y:S01]  /*6c40*/  ISETP.GE.AND P4, PT, R202.reuse, UR4, PT ;  /* 0x00000004ca007c0c */ /* 0x040fe2000bf86270 */
[C---:B------:R-:W-:Y:S01]  /*6c50*/  IMAD.SHL.U32 R15, R202.reuse, 0x2, RZ ;  /* 0x00000002ca0f7824 */ /* 0x040fe200078e00ff */
[----:B------:R-:W-:Y:S02]  /*6c60*/  CS2R R8, SRZ ;  /* 0x0000000000087805 */ /* 0x000fe4000001ff00 */
[----:B------:R-:W-:Y:S01]  /*6c70*/  SHF.L.U64.HI R28, R202, 0x1, R7 ;  /* 0x00000001ca1c7819 */ /* 0x000fe20000010207 */
[----:B0-----:R-:W-:-:S02]  /*6c80*/  IMAD.MOV.U32 R6, RZ, RZ, R26 ;  /* 0x000000ffff067224 */ /* 0x001fc400078e001a */
[----:B----4-:R-:W-:-:S04]  /*6c90*/  IMAD.MOV.U32 R7, RZ, RZ, R25 ;  /* 0x000000ffff077224 */ /* 0x010fc800078e0019 */
[----:B------:R-:W-:Y:S02]  /*6ca0*/  @!P3 IMAD.WIDE R4, R22, 0x2, R4 ;  /* 0x000000021604b825 */ /* 0x000fe400078e0204 */
[-C--:B------:R-:W-:Y:S02]  /*6cb0*/  @!P4 IADD3 R12, P1, R20, R15.reuse, RZ ;  /* 0x0000000f140cc210 */ /* 0x080fe40007f3e0ff */
[----:B------:R-:W-:Y:S01]  /*6cc0*/  @!P4 IADD3 R14, P2, R26, R15, RZ ;  /* 0x0000000f1a0ec210 */ /* 0x000fe20007f5e0ff */
[----:B------:R0:W5:Y:S01]  /*6cd0*/  @!P3 LD.E.64 R8, desc[UR60][R4.64] ;  /* 0x0000003c0408b980 */ /* 0x000162000c101b00 */
[----:B------:R-:W-:Y:S01]  /*6ce0*/  @!P3 IMAD.WIDE R20, R22, 0x2, R6 ;  /* 0x000000021614b825 */ /* 0x000fe200078e0206 */
[----:B------:R-:W-:Y:S02]  /*6cf0*/  CS2R R10, SRZ ;  /* 0x00000000000a7805 */ /* 0x000fe4000001ff00 */
[----:B------:R-:W-:Y:S01]  /*6d00*/  CS2R R6, SRZ ;  /* 0x0000000000067805 */ /* 0x000fe2000001ff00 */
[----:B------:R-:W-:-:S02]  /*6d10*/  @!P4 IMAD.X R13, R3, 0x1, R28, P1 ;  /* 0x00000001030dc824 */ /* 0x000fc400008e061c */
[----:B------:R-:W-:Y:S01]  /*6d20*/  @!P4 IMAD.X R15, R25, 0x1, R28, P2 ;  /* 0x00000001190fc824 */ /* 0x000fe200010e061c */
[----:B0-----:R-:W-:Y:S02]  /*6d30*/  CS2R R4, SRZ ;  /* 0x0000000000047805 */ /* 0x001fe4000001ff00 */
[----:B------:R1:W5:Y:S04]  /*6d40*/  @!P4 LD.E.64 R10, desc[UR60][R12.64] ;  /* 0x0000003c0c0ac980 */ /* 0x000368000c101b00 */
[----:B------:R1:W5:Y:S04]  /*6d50*/  @!P4 LD.E.64 R6, desc[UR60][R14.64] ;  /* 0x0000003c0e06c980 */ /* 0x000368000c101b00 */
[----:B------:R1:W5:Y:S02]  /*6d60*/  @!P3 LD.E.64 R4, desc[UR60][R20.64] ;  /* 0x0000003c1404b980 */ /* 0x000364000c101b00 */
.L_x_10269:
[----:B------:R-:W-:Y:S05]  /*6d70*/  BSYNC B1 ;  /* 0x0000000000017941 */ /* 0x000fea0003800000 */
.L_x_10268:
[----:B------:R-:W4:Y:S01]  /*6d80*/  SYNCS.PHASECHK.TRANS64.TRYWAIT P1, [R18+URZ+0x32400], R29 ;  /* 0x0324001d120075a7 */ /* 0x000f22000802017f */
[----:B------:R-:W-:Y:S01]  /*6d90*/  IMAD R31, R218, 0x200, R31 ;  /* 0x00000200da1f7824 */ /* 0x000fe200078e021f */
[----:B-----5:R-:W-:Y:S01]  /*6da0*/  SHF.R.U64 R35, R8, 0x10, R9 ;  /* 0x0000001008237819 */ /* 0x020fe20000001209 */
[----:B------:R-:W-:Y:S01]  /*6db0*/  IMAD.MOV.U32 R33, RZ, RZ, R8 ;  /* 0x000000ffff217224 */ /* 0x000fe200078e0008 */
[--C-:B------:R-:W-:Y:S01]  /*6dc0*/  SHF.R.U64 R36, R10, 0x10, R11.reuse ;  /* 0x000000100a247819 */ /* 0x100fe2000000120b */
[----:B------:R-:W-:Y:S01]  /*6dd0*/  IMAD R8, R31, 0x2, R18 ;  /* 0x000000021f087824 */ /* 0x000fe200078e0212 */
[--C-:B-1----:R-:W-:Y:S01]  /*6de0*/  SHF.R.U32.HI R15, RZ, 0x10, R11.reuse ;  /* 0x00000010ff0f7819 */ /* 0x102fe2000001160b */
[----:B0-----:R-:W-:Y:S01]  /*6df0*/  IMAD.MOV.U32 R13, RZ, RZ, R11 ;  /* 0x000000ffff0d7224 */ /* 0x001fe200078e000b */
[--C-:B------:R-:W-:Y:S01]  /*6e00*/  SHF.R.U32.HI R14, RZ, 0x10, R9.reuse ;  /* 0x00000010ff0e7819 */ /* 0x100fe20000011609 */
[----:B------:R-:W-:Y:S01]  /*6e10*/  IMAD.MOV.U32 R12, RZ, RZ, R9 ;  /* 0x000000ffff0c7224 */ /* 0x000fe200078e0009 */
[--C-:B------:R-:W-:Y:S01]  /*6e20*/  SHF.R.U64 R37, R4, 0x10, R5.reuse ;  /* 0x0000001004257819 */ /* 0x100fe20000001205 */
[--C-:B------:R-:W-:Y:S01]  /*6e30*/  IMAD.MOV.U32 R11, RZ, RZ, R5.reuse ;  /* 0x000000ffff0b7224 */ /* 0x100fe200078e0005 */
[----:B---3--:R-:W-:Y:S01]  /*6e40*/  SHF.R.U32.HI R20, RZ, 0x10, R5 ;  /* 0x00000010ff147819 */ /* 0x008fe20000011605 */
[----:B------:R-:W-:Y:S01]  /*6e50*/  IMAD.MOV.U32 R34, RZ, RZ, R10 ;  /* 0x000000ffff227224 */ /* 0x000fe200078e000a */
[----:B------:R-:W-:Y:S01]  /*6e60*/  VIMNMX R10, R27, 0x80, PT ;  /* 0x000000801b0a7848 */ /* 0x000fe20003fe0100 */
[----:B------:R-:W-:Y:S01]  /*6e70*/  IMAD.MOV.U32 R9, RZ, RZ, R4 ;  /* 0x000000ffff097224 */ /* 0x000fe200078e0004 */
[----:B------:R-:W-:Y:S01]  /*6e80*/  BSSY B1, `(.L_x_10270) ;  /* 0x0000011000017945 */ /* 0x000fe20003800000 */
[----:B------:R-:W-:Y:S01]  /*6e90*/  IMAD.MOV.U32 R31, RZ, RZ, R6 ;  /* 0x000000ffff1f7224 */ /* 0x000fe200078e0006 */
[--C-:B------:R-:W-:Y:S01]  /*6ea0*/  SHF.R.U64 R6, R6, 0x10, R7.reuse ;  /* 0x0000001006067819 */ /* 0x100fe20000001207 */
[--C-:B------:R-:W-:Y:S01]  /*6eb0*/  IMAD.MOV.U32 R5, RZ, RZ, R7.reuse ;  /* 0x000000ffff057224 */ /* 0x100fe200078e0007 */
[----:B------:R-:W-:Y:S01]  /*6ec0*/  SHF.R.U32.HI R7, RZ, 0x10, R7 ;  /* 0x00000010ff077819 */ /* 0x000fe20000011607 */
[C---:B------:R-:W-:Y:S01]  /*6ed0*/  VIADD R4, R8.reuse, 0x18400 ;  /* 0x0001840008047836 */ /* 0x040fe20000000000 */
[----:B------:R-:W-:Y:S01]  /*6ee0*/  PRMT R33, R33, 0x5410, R12 ;  /* 0x0000541021217816 */ /* 0x000fe2000000000c */
[----:B--2---:R-:W-:Y:S01]  /*6ef0*/  VIADD R3, R8, 0x18440 ;  /* 0x0001844008037836 */ /* 0x004fe20000000000 */
        /* <DEDUP_REMOVED lines=8> */
[----:B----4-:R-:W-:Y:S06]  /*6f80*/  @!P1 BRA `(.L_x_10271) ;  /* 0x0000015400249947 */ /* 0x010fec0003800000 */
.L_x_10520:
[----:B------:R-:W-:Y:S05]  /*6f90*/  BSYNC B1 ;  /* 0x0000000000017941 */ /* 0x000fea0003800000 */
.L_x_10270:
        /* <DEDUP_REMOVED lines=17> */
[CC--:B------:R-:W-:Y:S01]  /*70b0*/  FMUL.FTZ R28, R4.reuse, R15.reuse ;  /* 0x0000000f041c7220 */ /* 0x0c0fe20000410000 */
[----:B------:R-:W-:Y:S01]  /*70c0*/  FMUL.FTZ R4, R4, R14 ;  /* 0x0000000e04047220 */ /* 0x000fe20000410000 */
        /* <DEDUP_REMOVED lines=23> */
[----:B------:R-:W-:Y:S02]  /*7240*/  F2FP.F16.F32.PACK_AB R5, R11, R30 ;  /* 0x0000001e0b05723e */ /* 0x000fe400000000ff */
[----:B------:R-:W-:-:S02]  /*7250*/  F2FP.F16.F32.PACK_AB R6, R9, R6 ;  /* 0x000000060906723e */ /* 0x000fc400000000ff */
[----:B------:R-:W-:-:S05]  /*7260*/  F2FP.F16.F32.PACK_AB R7, R14, R7 ;  /* 0x000000070e07723e */ /* 0x000fca00000000ff */
[----:B------:R0:W-:Y:S02]  /*7270*/  STS.128 [R8+0x18400], R4 ;  /* 0x0184000408007388 */ /* 0x0001e40000000c00 */
.L_x_10275:
[----:B------:R-:W-:Y:S05]  /*7280*/  BSYNC B2 ;  /* 0x0000000000027941 */ /* 0x000fea0003800000 */
.L_x_10274:
        /* <DEDUP_REMOVED lines=38> */
[----:B------:R1:W-:Y:S02]  /*74f0*/  STS.128 [R3], R4 ;  /* 0x0000000403007388 */ /* 0x0003e40000000c00 */
.L_x_10273:
[----:B------:R-:W-:Y:S05]  /*7500*/  BSYNC B1 ;  /* 0x0000000000017941 */ /* 0x000fea0003800000 */
.L_x_10272:
        /* <DEDUP_REMOVED lines=45> */
.L_x_10278:
[----:B------:R-:W-:Y:S05]  /*77e0*/  BSYNC B1 ;  /* 0x0000000000017941 */ /* 0x000fea0003800000 */
.L_x_10277:
[----:B------:R-:W-:Y:S05]  /*77f0*/  @P1 BRA `(.L_x_10276) ;  /* 0x00000010005c1947 */ /* 0x000fea0003800000 */
[----:B0-----:R-:W0:Y:S01]  /*7800*/  LDS.128 R4, [R3+0x2000] ;  /* 0x0020000003047984 */ /* 0x001e220000000c00 */
        /* <DEDUP_REMOVED lines=38> */
.L_x_10266:
[----:B------:R-:W-:-:S03]  /*7a70*/  UMOV UR4, 0xffffffff ;  /* 0xffffffff00047882 */ /* 0x000fc60000000000 */
[----:B------:R-:W-:Y:S05]  /*7a80*/  BRA.DIV UR4, `(.L_x_10279) ;  /* 0x0000014a04787947 */ /* 0x000fea000b800000 */
[----:B------:R1:W2:Y:S04]  /*7a90*/  SHFL.IDX PT, R3, R28, RZ, 0x1c1f ;  /* 0x001c1fff1c037589 */ /* 0x0002a800000e0000 */
[----:B------:R1:W3:Y:S04]  /*7aa0*/  SHFL.IDX PT, R20, R27, RZ, 0x1c1f ;  /* 0x001c1fff1b147589 */ /* 0x0002e800000e0000 */
[----:B------:R1:W4:Y:S04]  /*7ab0*/  SHFL.IDX PT, R21, R25, RZ, 0x1c1f ;  /* 0x001c1fff19157589 */ /* 0x00032800000e0000 */
[----:B------:R1:W0:Y:S02]  /*7ac0*/  SHFL.IDX PT, R14, R26, RZ, 0x1c1f ;  /* 0x001c1fff1a0e7589 */ /* 0x00022400000e0000 */
.L_x_10526:
[----:B------:R-:W-:Y:S01]  /*7ad0*/  ULDC UR4, c[0x0][0x448] ;  /* 0x0001120000047ab9 */ /* 0x000fe20000000800 */
[----:B------:R-:W-:Y:S01]  /*7ae0*/  LEA.HI R4, R228, R228, RZ, 0x1 ;  /* 0x000000e4e4047211 */ /* 0x000fe200078f08ff */
[----:B-1----:R-:W-:Y:S01]  /*7af0*/  IMAD R25, R154, UR4, RZ ;  /* 0x000000049a197c24 */ /* 0x002fe2000f8e02ff */
[----:B------:R-:W-:Y:S01]  /*7b00*/  BSSY B1, `(.L_x_10280) ;  /* 0x0000018000017945 */ /* 0x000fe20003800000 */
[----:B------:R-:W-:Y:S02]  /*7b10*/  CS2R R6, SRZ ;  /* 0x0000000000067805 */ /* 0x000fe4000001ff00 */
[----:B------:R-:W-:Y:S02]  /*7b20*/  LOP3.LUT R5, R4, 0xfffffffe, RZ, 0xc0, !PT ;  /* 0xfffffffe04057812 */ /* 0x000fe400078ec0ff */
[----:B------:R-:W-:Y:S02]  /*7b30*/  CS2R R8, SRZ ;  /* 0x0000000000087805 */ /* 0x000fe4000001ff00 */
[----:B------:R-:W-:Y:S01]  /*7b40*/  ISETP.GE.AND P0, PT, R0, R25, PT ;  /* 0x000000190000720c */ /* 0x000fe20003f06270 */
[----:B------:R-:W-:Y:S01]  /*7b50*/  IMAD R25, R41, -0x80, R25 ;  /* 0xffffff8029197824 */ /* 0x000fe200078e0219 */
[----:B------:R-:W-:Y:S01]  /*7b60*/  CS2R R10, SRZ ;  /* 0x00000000000a7805 */ /* 0x000fe2000001ff00 */
[----:B------:R-:W-:Y:S01]  /*7b70*/  IMAD.IADD R0, R228, 0x1, -R5 ;  /* 0x00000001e4007824 */ /* 0x000fe200078e0a05 */
[----:B------:R-:W-:-:S04]  /*7b80*/  CS2R R4, SRZ ;  /* 0x0000000000047805 */ /* 0x000fc8000001ff00 */
[----:B------:R-:W-:-:S05]  /*7b90*/  SHF.L.U32 R27, R0, 0x1f, RZ ;  /* 0x0000001f001b7819 */ /* 0x000fca00000006ff */
[----:B------:R-:W-:Y:S05]  /*7ba0*/  @P0 BRA `(.L_x_10281) ;  /* 0x0000000000340947 */ /* 0x000fea0003800000 */
[----:B------:R-:W-:Y:S01]  /*7bb0*/  ULDC UR4, c[0x0][0x3f4] ;  /* 0x0000fd0000047ab9 */ /* 0x000fe20000000800 */
[C---:B------:R-:W-:Y:S01]  /*7bc0*/  IMAD.SHL.U32 R15, R16.reuse, 0x2, RZ ;  /* 0x00000002100f7824 */ /* 0x040fe200078e00ff */
[----:B------:R-:W-:Y:S02]  /*7bd0*/  ISETP.GE.AND P2, PT, R16, UR4, PT ;  /* 0x0000000410007c0c */ /* 0x000fe4000bf46270 */
[----:B------:R-:W-:Y:S02]  /*7be0*/  SHF.R.S32.HI R5, RZ, 0x1f, R16 ;  /* 0x0000001fff057819 */ /* 0x000fe40000011410 */
[-C--:B---3--:R-:W-:Y:S02]  /*7bf0*/  IADD3 R12, P0, R20, R15.reuse, RZ ;  /* 0x0000000f140c7210 */ /* 0x088fe40007f1e0ff */
[----:B------:R-:W-:Y:S02]  /*7c00*/  SHF.L.U64.HI R4, R16, 0x1, R5 ;  /* 0x0000000110047819 */ /* 0x000fe40000010205 */
[----:B0-----:R-:W-:-:S03]  /*7c10*/  IADD3 R14, P1, R14, R15, RZ ;  /* 0x0000000f0e0e7210 */ /* 0x001fc60007f3e0ff */
[--C-:B--2---:R-:W-:Y:S02]  /*7c20*/  IMAD.X R13, R3, 0x1, R4.reuse, P0 ;  /* 0x00000001030d7824 */ /* 0x104fe400000e0604 */
[----:B----4-:R-:W-:Y:S01]  /*7c30*/  IMAD.X R15, R21, 0x1, R4, P1 ;  /* 0x00000001150f7824 */ /* 0x010fe200008e0604 */
[----:B------:R-:W-:Y:S01]  /*7c40*/  CS2R R4, SRZ ;  /* 0x0000000000047805 */ /* 0x000fe2000001ff00 */
[----:B------:R-:W-:Y:S06]  /*7c50*/  @P2 BRA `(.L_x_10281) ;  /* 0x0000000000082947 */ /* 0x000fec0003800000 */
[----:B------:R1:W5:Y:S04]  /*7c60*/  LD.E.128 R4, desc[UR60][R12.64] ;  /* 0x0000003c0c047980 */ /* 0x000368000c101d00 */
[----:B------:R1:W5:Y:S02]  /*7c70*/  LD.E.128 R8, desc[UR60][R14.64] ;  /* 0x0000003c0e087980 */ /* 0x000364000c101d00 */
.L_x_10281:
[----:B------:R-:W-:Y:S05]  /*7c80*/  BSYNC B1 ;  /* 0x0000000000017941 */ /* 0x000fea0003800000 */
.L_x_10280:
[----:B------:R-:W3:Y:S01]  /*7c90*/  SYNCS.PHASECHK.TRANS64.TRYWAIT P1, [R18+URZ+0x32400], R27 ;  /* 0x0324001b120075a7 */ /* 0x000ee2000802017f */
[----:B-----5:R-:W-:Y:S01]  /*7ca0*/  IMAD.MOV.U32 R39, RZ, RZ, R4 ;  /* 0x000000ffff277224 */ /* 0x020fe200078e0004 */
[--C-:B------:R-:W-:Y:S01]  /*7cb0*/  SHF.R.U64 R43, R4, 0x10, R5.reuse ;  /* 0x00000010042b7819 */ /* 0x100fe20000001205 */
[----:B------:R-:W-:Y:S01]  /*7cc0*/  IMAD.MOV.U32 R40, RZ, RZ, R6 ;  /* 0x000000ffff287224 */ /* 0x000fe200078e0006 */
[----:B01----:R-:W-:Y:S01]  /*7cd0*/  SHF.R.U32.HI R13, RZ, 0x10, R5 ;  /* 0x00000010ff0d7819 */ /* 0x003fe20000011605 */
[--C-:B------:R-:W-:Y:S01]  /*7ce0*/  IMAD.MOV.U32 R4, RZ, RZ, R7.reuse ;  /* 0x000000ffff047224 */ /* 0x100fe200078e0007 */
[----:B------:R-:W-:Y:S01]  /*7cf0*/  SHF.R.U64 R44, R6, 0x10, R7 ;  /* 0x00000010062c7819 */ /* 0x000fe20000001207 */
[----:B------:R-:W-:Y:S01]  /*7d00*/  IMAD.MOV.U32 R12, RZ, RZ, R5 ;  /* 0x000000ffff0c7224 */ /* 0x000fe200078e0005 */
[--C-:B------:R-:W-:Y:S01]  /*7d10*/  SHF.R.U64 R45, R8, 0x10, R9.reuse ;  /* 0x00000010082d7819 */ /* 0x100fe20000001209 */
[----:B------:R-:W-:Y:S01]  /*7d20*/  IMAD.MOV.U32 R41, RZ, RZ, R8 ;  /* 0x000000ffff297224 */ /* 0x000fe200078e0008 */
[----:B------:R-:W-:Y:S01]  /*7d30*/  PRMT R40, R40, 0x5410, R4 ;  /* 0x0000541028287816 */ /* 0x000fe20000000004 */
[--C-:B------:R-:W-:Y:S01]  /*7d40*/  IMAD.MOV.U32 R5, RZ, RZ, R9.reuse ;  /* 0x000000ffff057224 */ /* 0x100fe200078e0009 */
[----:B------:R-:W-:Y:S01]  /*7d50*/  SHF.R.U32.HI R8, RZ, 0x10, R9 ;  /* 0x00000010ff087819 */ /* 0x000fe20000011609 */
[----:B------:R-:W-:Y:S01]  /*7d60*/  IMAD.MOV.U32 R42, RZ, RZ, R10 ;  /* 0x000000ffff2a7224 */ /* 0x000fe200078e000a */
[----:B------:R-:W-:Y:S01]  /*7d70*/  VIMNMX R4, R25, 0x80, PT ;  /* 0x0000008019047848 */ /* 0x000fe20003fe0100 */
[----:B------:R-:W-:Y:S01]  /*7d80*/  IMAD.MOV.U32 R6, RZ, RZ, R11 ;  /* 0x000000ffff067224 */ /* 0x000fe200078e000b */
[----:B--2---:R-:W0:Y:S01]  /*7d90*/  LDC R3, c[0x0][0x3f4] ;  /* 0x0000fd00ff037b82 */ /* 0x004e220000000800 */
[----:B------:R-:W-:Y:S01]  /*7da0*/  SHF.R.U32.HI R7, RZ, 0x10, R7 ;  /* 0x00000010ff077819 */ /* 0x000fe20000011607 */
[----:B------:R-:W-:Y:S01]  /*7db0*/  BSSY B1, `(.L_x_10282) ;  /* 0x000000f000017945 */ /* 0x000fe20003800000 */
[----:B------:R-:W-:-:S02]  /*7dc0*/  SHF.R.U64 R46, R10, 0x10, R11 ;  /* 0x000000100a2e7819 */ /* 0x000fc4000000120b */
[----:B------:R-:W-:Y:S02]  /*7dd0*/  SHF.R.U32.HI R9, RZ, 0x10, R11 ;  /* 0x00000010ff097819 */ /* 0x000fe4000001160b */
[----:B------:R-:W-:Y:S02]  /*7de0*/  PRMT R39, R39, 0x5410, R12 ;  /* 0x0000541027277816 */ /* 0x000fe4000000000c */
[----:B------:R-:W-:Y:S02]  /*7df0*/  PRMT R43, R43, 0x5410, R13 ;  /* 0x000054102b2b7816 */ /* 0x000fe4000000000d */
[----:B------:R-:W-:Y:S02]  /*7e00*/  PRMT R44, R44, 0x5410, R7 ;  /* 0x000054102c2c7816 */ /* 0x000fe40000000007 */
[----:B------:R-:W-:Y:S02]  /*7e10*/  PRMT R41, R41, 0x5410, R5 ;  /* 0x0000541029297816 */ /* 0x000fe40000000005 */
[----:B------:R-:W-:-:S02]  /*7e20*/  PRMT R45, R45, 0x5410, R8 ;  /* 0x000054102d2d7816 */ /* 0x000fc40000000008 */
[----:B------:R-:W-:Y:S02]  /*7e30*/  PRMT R42, R42, 0x5410, R6 ;  /* 0x000054102a2a7816 */ /* 0x000fe40000000006 */
[----:B------:R-:W-:Y:S02]  /*7e40*/  PRMT R46, R46, 0x5410, R9 ;  /* 0x000054102e2e7816 */ /* 0x000fe40000000009 */
[C---:B0-----:R-:W-:Y:S01]  /*7e50*/  ISETP.GE.AND P0, PT, R16.reuse, R3, PT ;  /* 0x000000031000720c */ /* 0x041fe20003f06270 */
[----:B------:R-:W-:-:S03]  /*7e60*/  IMAD.IADD R12, R16, 0x1, R3 ;  /* 0x00000001100c7824 */ /* 0x000fc600078e0203 */
[-C--:B------:R-:W-:Y:S02]  /*7e70*/  ISETP.GE.OR P2, PT, R19, R4.reuse, P0 ;  /* 0x000000041300720c */ /* 0x080fe40000746670 */
[----:B------:R-:W-:Y:S01]  /*7e80*/  ISETP.GE.OR P0, PT, R227, R4, P0 ;  /* 0x00000004e300720c */ /* 0x000fe20000706670 */
[----:B---3--:R-:W-:-:S12]  /*7e90*/  @!P1 BRA `(.L_x_10283) ;  /* 0x0000014400e49947 */ /* 0x008fd80003800000 */
.L_x_10527:
[----:B------:R-:W-:Y:S05]  /*7ea0*/  BSYNC B1 ;  /* 0x0000000000017941 */ /* 0x000fea0003800000 */
.L_x_10282:
[----:B------:R-:W-:Y:S01]  /*7eb0*/  BSSY B1, `(.L_x_10284) ;  /* 0x0000059000017945 */ /* 0x000fe20003800000 */
[----:B------:R-:W-:-:S03]  /*7ec0*/  LOP3.LUT R12, R12, 0x38, RZ, 0xc0, !PT ;  /* 0x000000380c0c7812 */ /* 0x000fc600078ec0ff */
[----:B------:R-:W-:Y:S05]  /*7ed0*/  @P2 BRA `(.L_x_10285) ;  /* 0x0000000400582947 */ /* 0x000fea0003800000 */
[----:B------:R-:W-:Y:S02]  /*7ee0*/  IMAD.SHL.U32 R3, R29, 0x40, RZ ;  /* 0x000000401d037824 */ /* 0x000fe400078e00ff */
[----:B------:R-:W-:Y:S02]  /*7ef0*/  HADD2.F32 R28, -RZ, R41.H0_H0 ;  /* 0x20000029ff1c7230 */ /* 0x000fe40000004100 */
[----:B0-----:R-:W-:Y:S01]  /*7f00*/  HADD2.F32 R27, -RZ, R39.H0_H0 ;  /* 0x20000027ff1b7230 */ /* 0x001fe20000004100 */
[----:B------:R-:W-:Y:S01]  /*7f10*/  LOP3.LUT R5, R3, 0x1c0, RZ, 0xc0, !PT ;  /* 0x000001c003057812 */ /* 0x000fe200078ec0ff */
[----:B------:R-:W-:-:S03]  /*7f20*/  HADD2.F32 R29, -RZ, R45.H0_H0 ;  /* 0x2000002dff1d7230 */ /* 0x000fc60000004100 */
[----:B------:R-:W-:Y:S02]  /*7f30*/  LOP3.LUT R3, R5, 0x38, R16, 0xf8, !PT ;  /* 0x0000003805037812 */ /* 0x000fe400078ef810 */
[----:B------:R-:W-:-:S04]  /*7f40*/  SHF.R.U32.HI R4, RZ, 0x3, R5 ;  /* 0x00000003ff047819 */ /* 0x000fc80000011605 */
[----:B------:R-:W-:-:S05]  /*7f50*/  LOP3.LUT R3, R3, R4, RZ, 0x3c, !PT ;  /* 0x0000000403037212 */ /* 0x000fca00078e3cff */
[----:B------:R-:W-:-:S04]  /*7f60*/  IMAD R3, R218, 0x200, R3 ;  /* 0x00000200da037824 */ /* 0x000fc800078e0203 */
[----:B------:R-:W-:Y:S01]  /*7f70*/  IMAD R37, R3, 0x2, R18 ;  /* 0x0000000203257824 */ /* 0x000fe200078e0212 */
[----:B------:R-:W-:-:S04]  /*7f80*/  LOP3.LUT R3, R4, R12, R5, 0x1e, !PT ;  /* 0x0000000c04037212 */ /* 0x000fc800078e1e05 */
[----:B------:R-:W0:Y:S01]  /*7f90*/  LDS.128 R4, [R37+0x18400] ;  /* 0x0184000025047984 */ /* 0x000e220000000c00 */
[----:B------:R-:W-:-:S04]  /*7fa0*/  IMAD R3, R218, 0x200, R3 ;  /* 0x00000200da037824 */ /* 0x000fc800078e0203 */
[----:B------:R-:W-:-:S05]  /*7fb0*/  IMAD R38, R3, 0x2, R18 ;  /* 0x0000000203267824 */ /* 0x000fca00078e0212 */
[----:B------:R-:W1:Y:S01]  /*7fc0*/  LDS.128 R8, [R38+0x18400] ;  /* 0x0184000026087984 */ /* 0x000e620000000c00 */
[--C-:B0-----:R-:W-:Y:S02]  /*7fd0*/  HADD2.F32 R3, -RZ, R4.reuse.H0_H0 ;  /* 0x20000004ff037230 */ /* 0x101fe40000004100 */
[----:B------:R-:W-:Y:S02]  /*7fe0*/  HADD2.F32 R4, -RZ, R4.H1_H1 ;  /* 0x30000004ff047230 */ /* 0x000fe40000004100 */
[--C-:B------:R-:W-:Y:S02]  /*7ff0*/  HADD2.F32 R13, -RZ, R5.reuse.H0_H0 ;  /* 0x20000005ff0d7230 */ /* 0x100fe40000004100 */
[----:B------:R-:W-:Y:S02]  /*8000*/  HADD2.F32 R5, -RZ, R5.H1_H1 ;  /* 0x30000005ff057230 */ /* 0x000fe40000004100 */
[----:B------:R-:W-:Y:S02]  /*8010*/  HADD2.F32 R14, -RZ, R6.H0_H0 ;  /* 0x20000006ff0e7230 */ /* 0x000fe40000004100 */
[----:B-1----:R-:W-:-:S02]  /*8020*/  HADD2.F32 R20, -RZ, R8.H0_H0 ;  /* 0x20000008ff147230 */ /* 0x002fc40000004100 */
[----:B------:R-:W-:Y:S02]  /*8030*/  HADD2.F32 R8, -RZ, R8.H1_H1 ;  /* 0x30000008ff087230 */ /* 0x000fe40000004100 */
[--C-:B----4-:R-:W-:Y:S02]  /*8040*/  HADD2.F32 R21, -RZ, R9.reuse.H0_H0 ;  /* 0x20000009ff157230 */ /* 0x110fe40000004100 */
[C---:B------:R-:W-:Y:S01]  /*8050*/  FMUL.FTZ R30, R20.reuse, R28 ;  /* 0x0000001c141e7220 */ /* 0x040fe20000410000 */
[----:B------:R-:W-:Y:S01]  /*8060*/  FMUL.FTZ R20, R20, R27 ;  /* 0x0000001b14147220 */ /* 0x000fe20000410000 */
[----:B------:R-:W-:Y:S01]  /*8070*/  FMUL.FTZ R33, R8, R29 ;  /* 0x0000001d08217220 */ /* 0x000fe20000410000 */
[----:B------:R-:W-:Y:S02]  /*8080*/  HADD2.F32 R9, -RZ, R9.H1_H1 ;  /* 0x30000009ff097230 */ /* 0x000fe40000004100 */
[----:B------:R-:W-:Y:S01]  /*8090*/  FFMA.FTZ R31, R3, R27, -R30 ;  /* 0x0000001b031f7223 */ /* 0x000fe2000001081e */
[----:B------:R-:W-:-:S02]  /*80a0*/  HADD2.F32 R27, -RZ, R43.H0_H0 ;  /* 0x2000002bff1b7230 */ /* 0x000fc40000004100 */
[----:B------:R-:W-:Y:S01]  /*80b0*/  FFMA.FTZ R28, R3, R28, R20 ;  /* 0x0000001c031c7223 */ /* 0x000fe20000010014 */
[----:B------:R-:W-:Y:S02]  /*80c0*/  HADD2.F32 R30, -RZ, R41.H1_H1 ;  /* 0x30000029ff1e7230 */ /* 0x000fe40000004100 */
[----:B------:R-:W-:Y:S02]  /*80d0*/  HADD2.F32 R20, -RZ, R39.H1_H1 ;  /* 0x30000027ff147230 */ /* 0x000fe40000004100 */
[-C--:B------:R-:W-:Y:S01]  /*80e0*/  FMUL.FTZ R3, R8, R27.reuse ;  /* 0x0000001b08037220 */ /* 0x080fe20000410000 */
[----:B------:R-:W-:Y:S02]  /*80f0*/  HADD2.F32 R8, -RZ, R45.H1_H1 ;  /* 0x3000002dff087230 */ /* 0x000fe40000004100 */
[C---:B------:R-:W-:Y:S01]  /*8100*/  FMUL.FTZ R34, R21.reuse, R30 ;  /* 0x0000001e15227220 */ /* 0x040fe20000410000 */
[C---:B------:R-:W-:Y:S01]  /*8110*/  FFMA.FTZ R32, R4.reuse, R27, -R33 ;  /* 0x0000001b04207223 */ /* 0x040fe20000010821 */
[----:B------:R-:W-:Y:S01]  /*8120*/  FMUL.FTZ R21, R21, R20 ;  /* 0x0000001415157220 */ /* 0x000fe20000410000 */
[----:B------:R-:W-:Y:S01]  /*8130*/  FFMA.FTZ R29, R4, R29, R3 ;  /* 0x0000001d041d7223 */ /* 0x000fe20000010003 */
[----:B------:R-:W-:-:S02]  /*8140*/  HADD2.F32 R4, -RZ, R43.H1_H1 ;  /* 0x3000002bff047230 */ /* 0x000fc40000004100 */
[C---:B------:R-:W-:Y:S01]  /*8150*/  FFMA.FTZ R34, R13.reuse, R20, -R34 ;  /* 0x000000140d227223 */ /* 0x040fe20000010822 */
[----:B------:R-:W-:Y:S01]  /*8160*/  FFMA.FTZ R30, R13, R30, R21 ;  /* 0x0000001e0d1e7223 */ /* 0x000fe20000010015 */
[----:B------:R-:W-:Y:S02]  /*8170*/  HADD2.F32 R25, -RZ, R10.H0_H0 ;  /* 0x2000000aff197230 */ /* 0x000fe40000004100 */
[C---:B------:R-:W-:Y:S01]  /*8180*/  FMUL.FTZ R20, R9.reuse, R8 ;  /* 0x0000000809147220 */ /* 0x040fe20000410000 */
[----:B------:R-:W-:Y:S02]  /*8190*/  HADD2.F32 R3, -RZ, R40.H0_H0 ;  /* 0x20000028ff037230 */ /* 0x000fe40000004100 */
[-C--:B------:R-:W-:Y:S01]  /*81a0*/  FMUL.FTZ R36, R9, R4.reuse ;  /* 0x0000000409247220 */ /* 0x080fe20000410000 */
[----:B------:R-:W-:Y:S02]  /*81b0*/  HADD2.F32 R13, -RZ, R42.H0_H0 ;  /* 0x2000002aff0d7230 */ /* 0x000fe40000004100 */
[----:B------:R-:W-:Y:S01]  /*81c0*/  FFMA.FTZ R27, R5, R4, -R20 ;  /* 0x00000004051b7223 */ /* 0x000fe20000010814 */
[----:B------:R-:W-:-:S02]  /*81d0*/  HADD2.F32 R10, -RZ, R10.H1_H1 ;  /* 0x3000000aff0a7230 */ /* 0x000fc40000004100 */
[C---:B------:R-:W-:Y:S01]  /*81e0*/  FMUL.FTZ R4, R25.reuse, R3 ;  /* 0x0000000319047220 */ /* 0x040fe20000410000 */
[----:B------:R-:W-:Y:S02]  /*81f0*/  HADD2.F32 R21, -RZ, R46.H0_H0 ;  /* 0x2000002eff157230 */ /* 0x000fe40000004100 */
[----:B------:R-:W-:Y:S01]  /*8200*/  FMUL.FTZ R33, R25, R13 ;  /* 0x0000000d19217220 */ /* 0x000fe20000410000 */
[----:B------:R-:W-:Y:S02]  /*8210*/  HADD2.F32 R9, -RZ, R44.H0_H0 ;  /* 0x2000002cff097230 */ /* 0x000fe40000004100 */
[----:B------:R-:W-:Y:S01]  /*8220*/  FFMA.FTZ R25, R5, R8, R36 ;  /* 0x0000000805197223 */ /* 0x000fe20000010024 */
[----:B------:R-:W-:Y:S02]  /*8230*/  HADD2.F32 R6, -RZ, R6.H1_H1 ;  /* 0x30000006ff067230 */ /* 0x000fe40000004100 */
[----:B------:R-:W-:Y:S01]  /*8240*/  FMUL.FTZ R5, R10, R21 ;  /* 0x000000150a057220 */ /* 0x000fe20000410000 */
[----:B------:R-:W-:-:S02]  /*8250*/  HADD2.F32 R26, -RZ, R11.H0_H0 ;  /* 0x2000000bff1a7230 */ /* 0x000fc40000004100 */
[----:B------:R-:W-:Y:S01]  /*8260*/  FMUL.FTZ R35, R10, R9 ;  /* 0x000000090a237220 */ /* 0x000fe20000410000 */
[----:B------:R-:W-:Y:S01]  /*8270*/  FFMA.FTZ R33, R14, R3, -R33 ;  /* 0x000000030e217223 */ /* 0x000fe20000010821 */
[----:B------:R-:W-:Y:S01]  /*8280*/  FFMA.FTZ R10, R6, R9, -R5 ;  /* 0x00000009060a7223 */ /* 0x000fe20000010805 */
[----:B------:R-:W-:Y:S02]  /*8290*/  HADD2.F32 R5, -RZ, R42.H1_H1 ;  /* 0x3000002aff057230 */ /* 0x000fe40000004100 */
[----:B------:R-:W-:Y:S01]  /*82a0*/  FFMA.FTZ R13, R14, R13, R4 ;  /* 0x0000000d0e0d7223 */ /* 0x000fe20000010004 */
[----:B------:R-:W-:Y:S02]  /*82b0*/  HADD2.F32 R11, -RZ, R11.H1_H1 ;  /* 0x3000000bff0b7230 */ /* 0x000fe40000004100 */
[----:B------:R-:W-:Y:S01]  /*82c0*/  FFMA.FTZ R14, R6, R21, R35 ;  /* 0x00000015060e7223 */ /* 0x000fe20000010023 */
[----:B------:R-:W-:Y:S02]  /*82d0*/  HADD2.F32 R3, -RZ, R40.H1_H1 ;  /* 0x30000028ff037230 */ /* 0x000fe40000004100 */
[----:B------:R-:W-:Y:S01]  /*82e0*/  FMUL.FTZ R6, R26, R5 ;  /* 0x000000051a067220 */ /* 0x000fe20000410000 */
[----:B------:R-:W-:-:S02]  /*82f0*/  HADD2.F32 R8, -RZ, R46.H1_H1 ;  /* 0x3000002eff087230 */ /* 0x000fc40000004100 */
        /* <DEDUP_REMOVED lines=20> */
.L_x_10285:
[----:B------:R-:W-:Y:S05]  /*8440*/  BSYNC B1 ;  /* 0x0000000000017941 */ /* 0x000fea0003800000 */
.L_x_10284:
[----:B------:R-:W-:Y:S05]  /*8450*/  @P0 BRA `(.L_x_10276) ;  /* 0x0000000400440947 */ /* 0x000fea0003800000 */
[----:B-1----:R-:W2:Y:S01]  /*8460*/  LDL R38, [R1+0x90] ;  /* 0x0000900001267983 */ /* 0x002ea20000100800 */
[----:B------:R-:W-:-:S04]  /*8470*/  SHF.R.U32.HI R3, RZ, 0x3, R215 ;  /* 0x00000003ff037819 */ /* 0x000fc800000116d7 */
[----:B------:R-:W-:-:S05]  /*8480*/  LOP3.LUT R12, R3, R12, R215, 0x1e, !PT ;  /* 0x0000000c030c7212 */ /* 0x000fca00078e1ed7 */
[----:B------:R-:W-:-:S04]  /*8490*/  IMAD.IADD R3, R219, 0x1, R12 ;  /* 0x00000001db037824 */ /* 0x000fc800078e020c */
[----:B------:R-:W-:-:S05]  /*84a0*/  IMAD R3, R3, 0x2, R18 ;  /* 0x0000000203037824 */ /* 0x000fca00078e0212 */
[----:B------:R-:W1:Y:S01]  /*84b0*/  LDS.128 R8, [R3+0x18400] ;  /* 0x0184000003087984 */ /* 0x000e620000000c00 */
[----:B------:R-:W-:Y:S02]  /*84c0*/  HADD2.F32 R28, -RZ, R39.H0_H0 ;  /* 0x20000027ff1c7230 */ /* 0x000fe40000004100 */
[----:B------:R-:W-:Y:S02]  /*84d0*/  HADD2.F32 R30, -RZ, R41.H0_H0 ;  /* 0x20000029ff1e7230 */ /* 0x000fe40000004100 */
[----:B------:R-:W-:Y:S02]  /*84e0*/  HADD2.F32 R32, -RZ, R45.H0_H0 ;  /* 0x2000002dff207230 */ /* 0x000fe40000004100 */
[----:B------:R-:W-:Y:S02]  /*84f0*/  HADD2.F32 R37, -RZ, R41.H1_H1 ;  /* 0x30000029ff257230 */ /* 0x000fe40000004100 */
[----:B------:R-:W-:Y:S02]  /*8500*/  HADD2.F32 R35, -RZ, R39.H1_H1 ;  /* 0x30000027ff237230 */ /* 0x000fe40000004100 */
[----:B------:R-:W-:-:S02]  /*8510*/  HADD2.F32 R36, -RZ, R46.H0_H0 ;  /* 0x2000002eff247230 */ /* 0x000fc40000004100 */
[----:B------:R-:W-:Y:S02]  /*8520*/  HADD2.F32 R34, -RZ, R42.H0_H0 ;  /* 0x2000002aff227230 */ /* 0x000fe40000004100 */
[--C-:B-1----:R-:W-:Y:S02]  /*8530*/  HADD2.F32 R20, -RZ, R8.reuse.H0_H0 ;  /* 0x20000008ff147230 */ /* 0x102fe40000004100 */
[----:B------:R-:W-:-:S03]  /*8540*/  HADD2.F32 R8, -RZ, R8.H1_H1 ;  /* 0x30000008ff087230 */ /* 0x000fc60000004100 */
[-C--:B0-----:R-:W-:Y:S01]  /*8550*/  FMUL.FTZ R27, R30, R20.reuse ;  /* 0x000000141e1b7220 */ /* 0x081fe20000410000 */
[----:B------:R-:W-:Y:S01]  /*8560*/  FMUL.FTZ R29, R28, R20 ;  /* 0x000000141c1d7220 */ /* 0x000fe20000410000 */
[----:B------:R-:W-:Y:S02]  /*8570*/  HADD2.F32 R20, -RZ, R43.H0_H0 ;  /* 0x2000002bff147230 */ /* 0x000fe40000004100 */
[-C--:B------:R-:W-:Y:S01]  /*8580*/  FMUL.FTZ R31, R32, R8.reuse ;  /* 0x00000008201f7220 */ /* 0x080fe20000410000 */
[--C-:B----4-:R-:W-:Y:S02]  /*8590*/  HADD2.F32 R21, -RZ, R9.reuse.H0_H0 ;  /* 0x20000009ff157230 */ /* 0x110fe40000004100 */
[----:B------:R-:W-:Y:S01]  /*85a0*/  FMUL.FTZ R33, R20, R8 ;  /* 0x0000000814217220 */ /* 0x000fe20000410000 */
[----:B------:R-:W-:Y:S02]  /*85b0*/  HADD2.F32 R9, -RZ, R9.H1_H1 ;  /* 0x30000009ff097230 */ /* 0x000fe40000004100 */
[----:B------:R-:W-:-:S02]  /*85c0*/  HADD2.F32 R25, -RZ, R10.H0_H0 ;  /* 0x2000000aff197230 */ /* 0x000fc40000004100 */
[----:B------:R-:W-:Y:S02]  /*85d0*/  HADD2.F32 R10, -RZ, R10.H1_H1 ;  /* 0x3000000aff0a7230 */ /* 0x000fe40000004100 */
[--C-:B------:R-:W-:Y:S02]  /*85e0*/  HADD2.F32 R26, -RZ, R11.reuse.H0_H0 ;  /* 0x2000000bff1a7230 */ /* 0x100fe40000004100 */
[----:B------:R-:W-:Y:S01]  /*85f0*/  HADD2.F32 R11, -RZ, R11.H1_H1 ;  /* 0x3000000bff0b7230 */ /* 0x000fe20000004100 */
[----:B--2---:R-:W0:Y:S02]  /*8600*/  LDS.128 R4, [R38+0x18400] ;  /* 0x0184000026047984 */ /* 0x004e240000000c00 */
[--C-:B0-----:R-:W-:Y:S02]  /*8610*/  HADD2.F32 R12, -RZ, R4.reuse.H0_H0 ;  /* 0x20000004ff0c7230 */ /* 0x101fe40000004100 */
[----:B------:R-:W-:-:S03]  /*8620*/  HADD2.F32 R4, -RZ, R4.H1_H1 ;  /* 0x30000004ff047230 */ /* 0x000fc60000004100 */
[----:B------:R-:W-:Y:S02]  /*8630*/  FFMA.FTZ R27, R28, R12, -R27 ;  /* 0x0000000c1c1b7223 */ /* 0x000fe4000001081b */
[----:B------:R-:W-:Y:S01]  /*8640*/  FFMA.FTZ R8, R20, R4, -R31 ;  /* 0x0000000414087223 */ /* 0x000fe2000001081f */
[----:B------:R-:W-:Y:S02]  /*8650*/  HADD2.F32 R31, -RZ, R45.H1_H1 ;  /* 0x3000002dff1f7230 */ /* 0x000fe40000004100 */
[-C--:B------:R-:W-:Y:S01]  /*8660*/  FMUL.FTZ R20, R37, R21.reuse ;  /* 0x0000001525147220 */ /* 0x080fe20000410000 */
[----:B------:R-:W-:Y:S01]  /*8670*/  FMUL.FTZ R28, R35, R21 ;  /* 0x00000015231c7220 */ /* 0x000fe20000410000 */
[----:B------:R-:W-:Y:S02]  /*8680*/  HADD2.F32 R21, -RZ, R43.H1_H1 ;  /* 0x3000002bff157230 */ /* 0x000fe40000004100 */
[----:B------:R-:W-:Y:S01]  /*8690*/  FFMA.FTZ R29, R30, R12, R29 ;  /* 0x0000000c1e1d7223 */ /* 0x000fe2000001001d */
[----:B------:R-:W-:-:S02]  /*86a0*/  HADD2.F32 R13, -RZ, R5.H0_H0 ;  /* 0x20000005ff0d7230 */ /* 0x000fc40000004100 */
[----:B------:R-:W-:Y:S01]  /*86b0*/  FFMA.FTZ R12, R32, R4, R33 ;  /* 0x00000004200c7223 */ /* 0x000fe20000010021 */
[----:B------:R-:W-:Y:S02]  /*86c0*/  HADD2.F32 R5, -RZ, R5.H1_H1 ;  /* 0x30000005ff057230 */ /* 0x000fe40000004100 */
[-C--:B------:R-:W-:Y:S01]  /*86d0*/  FMUL.FTZ R4, R31, R9.reuse ;  /* 0x000000091f047220 */ /* 0x080fe20000410000 */
[----:B------:R-:W-:Y:S01]  /*86e0*/  FMUL.FTZ R30, R21, R9 ;  /* 0x00000009151e7220 */ /* 0x000fe20000410000 */
[----:B------:R-:W-:Y:S02]  /*86f0*/  HADD2.F32 R14, -RZ, R6.H0_H0 ;  /* 0x20000006ff0e7230 */ /* 0x000fe40000004100 */
[----:B------:R-:W-:Y:S01]  /*8700*/  FFMA.FTZ R20, R35, R13, -R20 ;  /* 0x0000000d23147223 */ /* 0x000fe20000010814 */
[----:B------:R-:W-:Y:S01]  /*8710*/  FFMA.FTZ R9, R21, R5, -R4 ;  /* 0x0000000515097223 */ /* 0x000fe20000010804 */
[----:B------:R-:W-:Y:S01]  /*8720*/  FFMA.FTZ R28, R37, R13, R28 ;  /* 0x0000000d251c7223 */ /* 0x000fe2000001001c */
[----:B------:R-:W-:-:S02]  /*8730*/  HADD2.F32 R4, -RZ, R44.H0_H0 ;  /* 0x2000002cff047230 */ /* 0x000fc40000004100 */
[----:B------:R-:W-:Y:S01]  /*8740*/  FFMA.FTZ R13, R31, R5, R30 ;  /* 0x000000051f0d7223 */ /* 0x000fe2000001001e */
[----:B------:R-:W-:Y:S02]  /*8750*/  HADD2.F32 R6, -RZ, R6.H1_H1 ;  /* 0x30000006ff067230 */ /* 0x000fe40000004100 */
[-C--:B------:R-:W-:Y:S01]  /*8760*/  FMUL.FTZ R5, R36, R10.reuse ;  /* 0x0000000a24057220 */ /* 0x080fe20000410000 */
[----:B------:R-:W-:Y:S02]  /*8770*/  HADD2.F32 R32, -RZ, R40.H0_H0 ;  /* 0x20000028ff207230 */ /* 0x000fe40000004100 */
[-C--:B------:R-:W-:Y:S01]  /*8780*/  FMUL.FTZ R21, R34, R25.reuse ;  /* 0x0000001922157220 */ /* 0x080fe20000410000 */
[C---:B------:R-:W-:Y:S01]  /*8790*/  FMUL.FTZ R31, R4.reuse, R10 ;  /* 0x0000000a041f7220 */ /* 0x040fe20000410000 */
[----:B------:R-:W-:Y:S01]  /*87a0*/  FFMA.FTZ R10, R4, R6, -R5 ;  /* 0x00000006040a7223 */ /* 0x000fe20000010805 */
[----:B------:R-:W-:Y:S02]  /*87b0*/  HADD2.F32 R35, -RZ, R42.H1_H1 ;  /* 0x3000002aff237230 */ /* 0x000fe40000004100 */
[----:B------:R-:W-:Y:S01]  /*87c0*/  FMUL.FTZ R25, R32, R25 ;  /* 0x0000001920197220 */ /* 0x000fe20000410000 */
[----:B------:R-:W-:-:S02]  /*87d0*/  HADD2.F32 R5, -RZ, R40.H1_H1 ;  /* 0x30000028ff057230 */ /* 0x000fc40000004100 */
[----:B------:R-:W-:Y:S02]  /*87e0*/  HADD2.F32 R37, -RZ, R46.H1_H1 ;  /* 0x3000002eff257230 */ /* 0x000fe40000004100 */
[----:B------:R-:W-:Y:S02]  /*87f0*/  HADD2.F32 R33, -RZ, R44.H1_H1 ;  /* 0x3000002cff217230 */ /* 0x000fe40000004100 */
[-C--:B------:R-:W-:Y:S01]  /*8800*/  FFMA.FTZ R21, R32, R14.reuse, -R21 ;  /* 0x0000000e20157223 */ /* 0x080fe20000010815 */
[--C-:B------:R-:W-:Y:S02]  /*8810*/  HADD2.F32 R15, -RZ, R7.reuse.H0_H0 ;  /* 0x20000007ff0f7230 */ /* 0x100fe40000004100 */
[----:B------:R-:W-:Y:S01]  /*8820*/  FFMA.FTZ R25, R34, R14, R25 ;  /* 0x0000000e22197223 */ /* 0x000fe20000010019 */
[----:B------:R-:W-:Y:S02]  /*8830*/  HADD2.F32 R7, -RZ, R7.H1_H1 ;  /* 0x30000007ff077230 */ /* 0x000fe40000004100 */
[----:B------:R-:W-:Y:S01]  /*8840*/  FFMA.FTZ R14, R36, R6, R31 ;  /* 0x00000006240e7223 */ /* 0x000fe2000001001f */
[-C--:B------:R-:W-:Y:S01]  /*8850*/  FMUL.FTZ R4, R35, R26.reuse ;  /* 0x0000001a23047220 */ /* 0x080fe20000410000 */
[----:B------:R-:W-:Y:S01]  /*8860*/  FMUL.FTZ R26, R5, R26 ;  /* 0x0000001a051a7220 */ /* 0x000fe20000410000 */
        /* <DEDUP_REMOVED lines=14> */
[----:B------:R2:W-:Y:S04]  /*8950*/  STS.128 [R38+0x18400], R4 ;  /* 0x0184000426007388 */ /* 0x0005e80000000c00 */
[----:B------:R2:W-:Y:S02]  /*8960*/  STS.128 [R3+0x18400], R8 ;  /* 0x0184000803007388 */ /* 0x0005e40000000c00 */
.L_x_10276:
[----:B------:R-:W-:Y:S05]  /*8970*/  BSYNC B0 ;  /* 0x0000000000007941 */ /* 0x000fea0003800000 */
.L_x_10265:
        /* <DEDUP_REMOVED lines=8> */
.L_x_10262:
[----:B-123--:R-:W2:Y:S01]  /*8a00*/  LDL R3, [R1+0x5c] ;  /* 0x00005c0001037983 */ /* 0x00eea20000100800 */
[----:B0-----:R-:W0:Y:S02]  /*8a10*/  S2R R4, SR_TID.X ;  /* 0x0000000000047919 */ /* 0x001e240000002100 */
[----:B0-----:R-:W-:-:S05]  /*8a20*/  SHF.R.U32.HI R4, RZ, 0x7, R4 ;  /* 0x00000007ff047819 */ /* 0x001fca0000011604 */
[----:B------:R-:W-:Y:S01]  /*8a30*/  VIADD R10, R4, 0x8 ;  /* 0x00000008040a7836 */ /* 0x000fe20000000000 */
[----:B--2---:R-:W-:-:S13]  /*8a40*/  R2UR UR4, R3 ;  /* 0x00000000030472ca */ /* 0x004fda00000e0000 */
[----:B------:R-:W-:Y:S01]  /*8a50*/  IMAD.U32 R3, RZ, RZ, UR4 ;  /* 0x00000004ff037e24 */ /* 0x000fe2000f8e00ff */
[----:B------:R-:W-:Y:S05]  /*8a60*/  WARPSYNC.ALL ;  /* 0x0000000000007948 */ /* 0x000fea0003800000 */
[----:B------:R0:W-:Y:S01]  /*8a70*/  BAR.SYNC.DEFER_BLOCKING R10, 0x100 ;  /* 0x0004000a0000751d */ /* 0x0001e20000010000 */
[----:B------:R-:W-:-:S13]  /*8a80*/  ISETP.NE.AND P0, PT, R3, 0x3, PT ;  /* 0x000000030300780c */ /* 0x000fda0003f05270 */
[----:B0-----:R-:W-:Y:S05]  /*8a90*/  @!P0 BRA `(.L_x_10286) ;  /* 0x0000000000048947 */ /* 0x001fea0003800000 */
[----:B------:R-:W-:Y:S01]  /*8aa0*/  BPT.TRAP 0x1 ;  /* 0x000000040000795c */ /* 0x000fe20000300000 */
.L_x_10286:
[----:B------:R-:W-:Y:S01]  /*8ab0*/  IMAD R3, R200, 0x8, R18 ;  /* 0x00000008c8037824 */ /* 0x000fe200078e0212 */
[----:B------:R-:W-:-:S04]  /*8ac0*/  SHF.L.U32 R8, R208, 0x1f, RZ ;  /* 0x0000001fd0087819 */ /* 0x000fc800000006ff */
[----:B------:R0:W1:Y:S01]  /*8ad0*/  SYNCS.PHASECHK.TRANS64.TRYWAIT P1, [R3+URZ+0x32430], R8 ;  /* 0x03243008030075a7 */ /* 0x000062000802017f */
[----:B------:R-:W-:Y:S05]  /*8ae0*/  @!P0 BRA `(.L_x_10287) ;  /* 0x0000000000048947 */ /* 0x000fea0003800000 */
[----:B------:R-:W-:Y:S01]  /*8af0*/  BPT.TRAP 0x1 ;  /* 0x000000040000795c */ /* 0x000fe20000300000 */
.L_x_10287:
[----:B------:R-:W-:Y:S01]  /*8b00*/  VIADD R4, R18, 0x1c400 ;  /* 0x0001c40012047836 */ /* 0x000fe20000000000 */
[----:B------:R-:W-:Y:S01]  /*8b10*/  LOP3.LUT R14, R24, 0x10000, RZ, 0xfc, !PT ;  /* 0x00010000180e7812 */ /* 0x000fe200078efcff */
[----:B------:R-:W-:-:S03]  /*8b20*/  IMAD.MOV.U32 R15, RZ, RZ, 0x40000040 ;  /* 0x40000040ff0f7424 */ /* 0x000fc600078e00ff */
[----:B------:R-:W-:-:S04]  /*8b30*/  SHF.R.U32.HI R4, RZ, 0x4, R4 ;  /* 0x00000004ff047819 */ /* 0x000fc80000011604 */
[----:B------:R-:W-:-:S04]  /*8b40*/  LOP3.LUT R4, R4, 0x3fff, RZ, 0xc0, !PT ;  /* 0x00003fff04047812 */ /* 0x000fc800078ec0ff */
[----:B------:R-:W-:Y:S01]  /*8b50*/  LOP3.LUT R217, R4, 0x10000, RZ, 0xfc, !PT ;  /* 0x0001000004d97812 */ /* 0x000fe200078efcff */
[----:B-1----:R-:W-:Y:S06]  /*8b60*/  @P1 BRA `(.L_x_10288) ;  /* 0x0000000000081947 */ /* 0x002fec0003800000 */
[----:B------:R-:W1:Y:S02]  /*8b70*/  SYNCS.PHASECHK.TRANS64.TRYWAIT P1, [R3+URZ+0x32430], R8 ;  /* 0x03243008030075a7 */ /* 0x000e64000802017f */
[----:B-1----:R-:W-:Y:S05]  /*8b80*/  @!P1 BRA `(.L_x_10289) ;  /* 0x0000013800bc9947 */ /* 0x002fea0003800000 */
.L_x_10288:
[----:B------:R-:W-:Y:S01]  /*8b90*/  IMAD R4, R200, 0x300, R217 ;  /* 0x00000300c8047824 */ /* 0x000fe200078e02d9 */
[----:B------:R-:W-:Y:S05]  /*8ba0*/  WARPSYNC.ALL ;  /* 0x0000000000007948 */ /* 0x000fea0003800000 */
[----:B------:R-:W-:Y:S01]  /*8bb0*/  IMAD.MOV.U32 R5, RZ, RZ, 0x40000040 ;  /* 0x40000040ff057424 */ /* 0x000fe200078e00ff */
[C---:B------:R-:W-:Y:S01]  /*8bc0*/  R2UR UR4, R14.reuse ;  /* 0x000000000e0472ca */ /* 0x040fe200000e0000 */
[----:B-----5:R-:W-:Y:S01]  /*8bd0*/  WARPGROUP.ARRIVE ;  /* 0x00000000000079c5 */ /* 0x020fe20000000000 */
        /* <DEDUP_REMOVED lines=11> */
[----:B----4-:R-:W-:Y:S02]  /*8c90*/  IMAD.MOV.U32 R21, RZ, RZ, 0x40000040 ;  /* 0x40000040ff157424 */ /* 0x010fe400078e00ff */
[----:B------:R-:W-:Y:S01]  /*8ca0*/  HGMMA.64x96x16.F32 R24, gdesc[UR4], RZ, !UPT, gsb0 ;  /* 0x01600000041879f0 */ /* 0x000fe2000c0008ff */
        /* <DEDUP_REMOVED lines=18> */
[----:B------:R-:W-:Y:S02]  /*8dd0*/  R2UR UR4, R20 ;  /* 0x00000000140472ca */ /* 0x000fe400000e0000 */
[----:B------:R-:W-:Y:S02]  /*8de0*/  R2UR UR5, R21 ;  /* 0x00000000150572ca */ /* 0x000fe400000e0000 */
[----:B------:R-:W-:Y:S02]  /*8df0*/  R2UR UR6, R4 ;  /* 0x00000000040672ca */ /* 0x000fe400000e0000 */
[----:B------:R-:W-:Y:S02]  /*8e00*/  R2UR UR7, R5 ;  /* 0x00000000050772ca */ /* 0x000fe400000e0000 */
[----:B------:R-:W-:Y:S01]  /*8e10*/  SHF.L.U32 R5, R0, 0x1f, RZ ;  /* 0x0000001f00057819 */ /* 0x000fe200000006ff */
[----:B------:R-:W-:-:S02]  /*8e20*/  WARPGROUP.DEPBAR.LE gsb0, 0x0 ;  /* 0x00008000000079c5 */ /* 0x000fc40000010000 */
[----:B------:R-:W-:-:S08]  /*8e30*/  WARPGROUP.ARRIVE ;  /* 0x00000000000079c5 */ /* 0x000fd00000000000 */
[----:B------:R-:W-:Y:S03]  /*8e40*/  HGMMA.64x96x16.F32 R24, gdesc[UR4], R24, gsb0 ;  /* 0x01600000041879f0 */ /* 0x000fe60008000818 */
[----:B------:R-:W-:Y:S02]  /*8e50*/  WARPGROUP.DEPBAR.LE gsb0, 0x0 ;  /* 0x00008000000079c5 */ /* 0x000fe40000010000 */
[----:B------:R-:W2:Y:S02]  /*8e60*/  SYNCS.PHASECHK.TRANS64.TRYWAIT P1, [R18+URZ+0x32410], R5 ;  /* 0x03241005120075a7 */ /* 0x000ea4000802017f */
[----:B--2---:R-:W-:Y:S05]  /*8e70*/  @!P1 BRA `(.L_x_10291) ;  /* 0x0000013800149947 */ /* 0x004fea0003800000 */
.L_x_10528:
[----:B------:R-:W-:Y:S05]  /*8e80*/  BSYNC B0 ;  /* 0x0000000000007941 */ /* 0x000fea0003800000 */
.L_x_10290:
[----:B------:R-:W-:Y:S05]  /*8e90*/  @!P0 BRA `(.L_x_10292) ;  /* 0x0000000000048947 */ /* 0x000fea0003800000 */
[----:B------:R-:W-:Y:S01]  /*8ea0*/  BPT.TRAP 0x1 ;  /* 0x000000040000795c */ /* 0x000fe20000300000 */
.L_x_10292:
[----:B------:R3:W4:Y:S01]  /*8eb0*/  SYNCS.PHASECHK.TRANS64.TRYWAIT P2, [R3+URZ+0x32450], R8 ;  /* 0x03245008030075a7 */ /* 0x000722000804017f */
[----:B------:R-:W-:Y:S05]  /*8ec0*/  @!P0 BRA `(.L_x_10293) ;  /* 0x0000000000048947 */ /* 0x000fea0003800000 */
[----:B------:R-:W-:Y:S01]  /*8ed0*/  BPT.TRAP 0x1 ;  /* 0x000000040000795c */ /* 0x000fe20000300000 */
.L_x_10293:
[----:B------:R-:W5:Y:S01]  /*8ee0*/  S2R R0, SR_TID.X ;  /* 0x0000000000007919 */ /* 0x000f620000002100 */
[----:B------:R-:W-:Y:S01]  /*8ef0*/  BSSY B0, `(.L_x_10294) ;  /* 0x0000006000007945 */ /* 0x000fe20003800000 */
[----:B-----5:R-:W-:-:S04]  /*8f00*/  LOP3.LUT R0, R0, 0x7f, RZ, 0xc0, !PT ;  /* 0x0000007f00007812 */ /* 0x020fc800078ec0ff */
[----:B------:R-:W-:Y:S01]  /*8f10*/  ISETP.NE.AND P1, PT, R0, RZ, PT ;  /* 0x000000ff0000720c */ /* 0x000fe20003f25270 */
[----:B----4-:R-:W-:-:S12]  /*8f20*/  @P2 BRA `(.L_x_10295) ;  /* 0x0000000000082947 */ /* 0x010fd80003800000 */
[----:B------:R-:W4:Y:S02]  /*8f30*/  SYNCS.PHASECHK.TRANS64.TRYWAIT P2, [R3+URZ+0x32450], R8 ;  /* 0x03245008030075a7 */ /* 0x000f24000804017f */
[----:B----4-:R-:W-:Y:S05]  /*8f40*/  @!P2 BRA `(.L_x_10296) ;  /* 0x0000013400f4a947 */ /* 0x010fea0003800000 */
.L_x_10295:
[----:B------:R-:W-:Y:S05]  /*8f50*/  BSYNC B0 ;  /* 0x0000000000007941 */ /* 0x000fea0003800000 */
.L_x_10294:
[----:B------:R-:W-:Y:S05]  /*8f60*/  WARPSYNC.ALL ;  /* 0x0000000000007948 */ /* 0x000fea0003800000 */
[----:B------:R-:W-:Y:S01]  /*8f70*/  R2UR UR5, R18 ;  /* 0x00000000120572ca */ /* 0x000fe200000e0000 */
[----:B------:R-:W-:Y:S01]  /*8f80*/  IMAD R72, R72, 0x2000, R18 ;  /* 0x0000200048487824 */ /* 0x000fe200078e0212 */
[----:B------:R-:W-:Y:S01]  /*8f90*/  WARPGROUP.ARRIVE ;  /* 0x00000000000079c5 */ /* 0x000fe20000000000 */
[----:B--2---:R-:W-:Y:S01]  /*8fa0*/  IMAD.MOV.U32 R5, RZ, RZ, 0xc00 ;  /* 0x00000c00ff057424 */ /* 0x004fe200078e00ff */
[----:B------:R-:W-:Y:S01]  /*8fb0*/  UMOV UR9, 0x40000040 ;  /* 0x4000004000097882 */ /* 0x000fe20000000000 */
[----:B------:R-:W-:Y:S01]  /*8fc0*/  IMAD.MOV.U32 R7, RZ, RZ, 0x40000040 ;  /* 0x40000040ff077424 */ /* 0x000fe200078e00ff */
[----:B------:R-:W-:Y:S01]  /*8fd0*/  R2UR UR4, R72 ;  /* 0x00000000480472ca */ /* 0x000fe200000e0000 */
        /* <DEDUP_REMOVED lines=8> */
[----:B------:R-:W2:Y:S02]  /*9060*/  S2R R72, SR_TID.X ;  /* 0x0000000000487919 */ /* 0x000ea40000002100 */
[----:B------:R-:W-:-:S02]  /*9070*/  USHF.R.U32.HI UR5, URZ, 0x4, UR5 ;  /* 0x000000043f057899 */ /* 0x000fc40008011605 */
[----:B------:R-:W-:Y:S02]  /*9080*/  UIADD3 UR4, UR4, 0x22400, URZ ;  /* 0x0002240004047890 */ /* 0x000fe4000fffe03f */
[----:B------:R-:W-:Y:S02]  /*9090*/  ULOP3.LUT UR5, UR5, 0x3fff, URZ, 0xc0, !UPT ;  /* 0x00003fff05057892 */ /* 0x000fe4000f8ec03f */
[----:B------:R-:W-:Y:S02]  /*90a0*/  USHF.R.U32.HI UR4, URZ, 0x4, UR4 ;  /* 0x000000043f047899 */ /* 0x000fe40008011604 */
[----:B------:R-:W-:Y:S02]  /*90b0*/  ULOP3.LUT UR6, UR5, 0x10000, URZ, 0xfc, !UPT ;  /* 0x0001000005067892 */ /* 0x000fe4000f8efc3f */
[----:B------:R-:W-:-:S04]  /*90c0*/  ULOP3.LUT UR4, UR4, 0x3fff, URZ, 0xc0, !UPT ;  /* 0x00003fff04047892 */ /* 0x000fc8000f8ec03f */
[----:B------:R-:W-:Y:S01]  /*90d0*/  IMAD R4, R200, R5, UR6 ;  /* 0x00000006c8047e24 */ /* 0x000fe2000f8e0205 */
[----:B------:R-:W-:Y:S01]  /*90e0*/  ULOP3.LUT UR4, UR4, 0x10000, URZ, 0xfc, !UPT ;  /* 0x0001000004047892 */ /* 0x000fe2000f8efc3f */
[----:B------:R-:W-:Y:S02]  /*90f0*/  IMAD.MOV.U32 R5, RZ, RZ, 0x40000040 ;  /* 0x40000040ff057424 */ /* 0x000fe400078e00ff */
[C---:B------:R-:W-:Y:S01]  /*9100*/  VIADD R6, R4.reuse, 0x2 ;  /* 0x0000000204067836 */ /* 0x040fe20000000000 */
[----:B------:R-:W-:Y:S01]  /*9110*/  R2UR UR10, R4 ;  /* 0x00000000040a72ca */ /* 0x000fe200000e0000 */
[----:B------:R-:W-:Y:S01]  /*9120*/  IMAD.U32 R0, RZ, RZ, UR6 ;  /* 0x00000006ff007e24 */ /* 0x000fe2000f8e00ff */
[----:B------:R-:W-:Y:S01]  /*9130*/  R2UR UR11, R5 ;  /* 0x00000000050b72ca */ /* 0x000fe200000e0000 */
[----:B------:R-:W-:Y:S01]  /*9140*/  UMOV UR8, UR4 ;  /* 0x0000000400087c82 */ /* 0x000fe20008000000 */
[----:B------:R-:W-:Y:S01]  /*9150*/  UIADD3 UR6, UR4, 0x2, URZ ;  /* 0x0000000204067890 */ /* 0x000fe2000fffe03f */
[----:B01-34-:R-:W-:Y:S01]  /*9160*/  IMAD.U32 R8, RZ, RZ, UR8 ;  /* 0x00000008ff087e24 */ /* 0x01bfe2000f8e00ff */
[----:B------:R-:W-:Y:S01]  /*9170*/  STL [R1+0x58], R0 ;  /* 0x0000580001007387 */ /* 0x000fe20000100800 */
[----:B------:R-:W-:Y:S01]  /*9180*/  UIADD3 UR52, UR4, 0x806, URZ ;  /* 0x0000080604347890 */ /* 0x000fe2000fffe03f */
[----:B------:R-:W-:Y:S01]  /*9190*/  IMAD.MOV.U32 R5, RZ, RZ, 0x40000040 ;  /* 0x40000040ff057424 */ /* 0x000fe200078e00ff */
[----:B------:R-:W-:Y:S01]  /*91a0*/  UIADD3 UR48, UR4, 0xc00, URZ ;  /* 0x00000c0004307890 */ /* 0x000fe2000fffe03f */
[----:B------:R0:W-:Y:S01]  /*91b0*/  STL.64 [R1+0x50], R8 ;  /* 0x0000500801007387 */ /* 0x0001e20000100a00 */
[----:B------:R-:W-:Y:S01]  /*91c0*/  UIADD3 UR44, UR4, 0xc02, URZ ;  /* 0x00000c02042c7890 */ /* 0x000fe2000fffe03f */
[----:B--2---:R-:W-:Y:S01]  /*91d0*/  SHF.R.U32.HI R72, RZ, 0x7, R72 ;  /* 0x00000007ff487819 */ /* 0x004fe20000011648 */
[----:B------:R-:W-:Y:S01]  /*91e0*/  UIADD3 UR40, UR4, 0xc04, URZ ;  /* 0x00000c0404287890 */ /* 0x000fe2000fffe03f */
[----:B------:R-:W-:Y:S01]  /*91f0*/  R2UR UR39, R5 ;  /* 0x00000000052772ca */ /* 0x000fe200000e0000 */
        /* <DEDUP_REMOVED lines=8> */
[----:B------:R-:W-:Y:S01]  /*9280*/  UIADD3 UR36, UR4, 0xc06, URZ ;  /* 0x00000c0604247890 */ /* 0x000fe2000fffe03f */
[----:B0-----:R-:W-:Y:S01]  /*9290*/  IMAD.U32 R8, RZ, RZ, UR8 ;  /* 0x00000008ff087e24 */ /* 0x001fe2000f8e00ff */
[----:B------:R-:W-:Y:S01]  /*92a0*/  IADD3 R0, -R232, 0x60, R157 ;  /* 0x00000060e8007810 */ /* 0x000fe20007ffe19d */
[----:B------:R-:W-:-:S03]  /*92b0*/  IMAD.U32 R9, RZ, RZ, UR9 ;  /* 0x00000009ff097e24 */ /* 0x000fc6000f8e00ff */
[C---:B------:R-:W-:Y:S02]  /*92c0*/  ISETP.GT.AND P2, PT, R0.reuse, RZ, PT ;  /* 0x000000ff0000720c */ /* 0x040fe40003f44270 */
[----:B------:R0:W-:Y:S01]  /*92d0*/  STL.64 [R1+0x48], R8 ;  /* 0x0000480801007387 */ /* 0x0001e20000100a00 */
[C---:B------:R-:W-:Y:S02]  /*92e0*/  ISETP.GT.AND P3, PT, R0.reuse, 0x1, PT ;  /* 0x000000010000780c */ /* 0x040fe40003f64270 */
[C---:B------:R-:W-:Y:S02]  /*92f0*/  ISETP.GT.AND P4, PT, R0.reuse, 0x8, PT ;  /* 0x000000080000780c */ /* 0x040fe40003f84270 */
[----:B------:R-:W-:Y:S01]  /*9300*/  ISETP.GT.AND P5, PT, R0, 0x9, PT ;  /* 0x000000090000780c */ /* 0x000fe20003fa4270 */
        /* <DEDUP_REMOVED lines=111> */
[----:B------:R-:W-:Y:S02]  /*9a00*/  VIADD R6, R4, 0x606 ;  /* 0x0000060604067836 */ /* 0x000fe40000000000 */
[----:B------:R-:W-:Y:S02]  /*9a10*/  IMAD.MOV.U32 R7, RZ, RZ, 0x40000040 ;  /* 0x40000040ff077424 */ /* 0x000fe400078e00ff */
[----:B0-----:R-:W-:Y:S01]  /*9a20*/  IMAD.U32 R8, RZ, RZ, UR8 ;  /* 0x00000008ff087e24 */ /* 0x001fe2000f8e00ff */
[----:B------:R-:W-:Y:S01]  /*9a30*/  R2UR UR54, R6 ;  /* 0x00000000063672ca */ /* 0x000fe200000e0000 */
[----:B------:R-:W-:Y:S01]  /*9a40*/  VIADD R6, R4, 0x900 ;  /* 0x0000090004067836 */ /* 0x000fe20000000000 */
[----:B------:R-:W-:Y:S01]  /*9a50*/  R2UR UR55, R7 ;  /* 0x00000000073772ca */ /* 0x000fe200000e0000 */
[----:B------:R-:W-:-:S02]  /*9a60*/  IMAD.MOV.U32 R7, RZ, RZ, 0x40000040 ;  /* 0x40000040ff077424 */ /* 0x000fc400078e00ff */
[----:B------:R-:W-:Y:S01]  /*9a70*/  IMAD.U32 R9, RZ, RZ, UR9 ;  /* 0x00000009ff097e24 */ /* 0x000fe2000f8e00ff */
[----:B------:R-:W-:Y:S01]  /*9a80*/  R2UR UR50, R6 ;  /* 0x00000000063272ca */ /* 0x000fe200000e0000 */
[----:B------:R-:W-:Y:S01]  /*9a90*/  VIADD R6, R4, 0x902 ;  /* 0x0000090204067836 */ /* 0x000fe20000000000 */
[----:B------:R-:W-:Y:S01]  /*9aa0*/  R2UR UR51, R7 ;  /* 0x00000000073372ca */ /* 0x000fe200000e0000 */
[----:B------:R-:W-:Y:S01]  /*9ab0*/  IMAD.MOV.U32 R7, RZ, RZ, 0x40000040 ;  /* 0x40000040ff077424 */ /* 0x000fe200078e00ff */
[----:B------:R0:W-:Y:S02]  /*9ac0*/  STL.64 [R1], R8 ;  /* 0x0000000801007387 */ /* 0x0001e40000100a00 */
[----:B------:R-:W-:Y:S01]  /*9ad0*/  R2UR UR46, R6 ;  /* 0x00000000062e72ca */ /* 0x000fe200000e0000 */
[----:B------:R-:W-:Y:S01]  /*9ae0*/  VIADD R6, R4, 0x904 ;  /* 0x0000090404067836 */ /* 0x000fe20000000000 */
[----:B------:R-:W-:Y:S01]  /*9af0*/  R2UR UR47, R7 ;  /* 0x00000000072f72ca */ /* 0x000fe200000e0000 */
[----:B------:R-:W-:-:S02]  /*9b00*/  IMAD.MOV.U32 R7, RZ, RZ, 0x40000040 ;  /* 0x40000040ff077424 */ /* 0x000fc400078e00ff */
[----:B------:R-:W-:Y:S01]  /*9b10*/  VIADD R4, R4, 0x906 ;  /* 0x0000090604047836 */ /* 0x000fe20000000000 */
[----:B------:R-:W-:Y:S02]  /*9b20*/  R2UR UR42, R6 ;  /* 0x00000000062a72ca */ /* 0x000fe400000e0000 */
        /* <DEDUP_REMOVED lines=20> */
[----:B------:R-:W-:Y:S01]  /*9c70*/  HGMMA.64x96x16.F32 R24, gdesc[UR36], R24, gsb0 ;  /* 0x01600000241879f0 */ /* 0x000fe20008000818 */
[----:B------:R-:W-:Y:S01]  /*9c80*/  ULDC UR38, c[0x0][0xa80] ;  /* 0x0002a00000267ab9 */ /* 0x000fe20000000800 */
[----:B------:R-:W-:Y:S01]  /*9c90*/  ULOP3.LUT UR39, UR5, 0x3000000, URZ, 0xfc, !UPT ;  /* 0x0300000005277892 */ /* 0x000fe2000f8efc3f */
[----:B------:R-:W-:Y:S02]  /*9ca0*/  WARPGROUP.DEPBAR.LE gsb0, 0x0 ;  /* 0x00008000000079c5 */ /* 0x000fe40000010000 */
[----:B------:R-:W-:Y:S02]  /*9cb0*/  FSEL R24, R24, -INF , P2 ;  /* 0xff80000018187808 */ /* 0x000fe40001000000 */
[----:B------:R-:W-:Y:S02]  /*9cc0*/  FSEL R25, R25, -INF , P3 ;  /* 0xff80000019197808 */ /* 0x000fe40001800000 */
        /* <DEDUP_REMOVED lines=75> */
[----:B0-----:R-:W-:Y:S02]  /*a180*/  FMNMX.FTZ R8, R64, R7, !PT ;  /* 0x0000000740087209 */ /* 0x001fe40007810000 */
[----:B------:R-:W-:Y:S02]  /*a190*/  FMNMX.FTZ R9, R26, R27, !PT ;  /* 0x0000001b1a097209 */ /* 0x000fe40007810000 */
[----:B------:R-:W-:Y:S02]  /*a1a0*/  FMNMX.FTZ R7, R65, R8, !PT ;  /* 0x0000000841077209 */ /* 0x000fe40007810000 */
        /* <DEDUP_REMOVED lines=11> */
[----:B------:R-:W-:Y:S02]  /*a260*/  FSEL R69, R69, -INF , P5 ;  /* 0xff80000045457808 */ /* 0x000fe40002800000 */
[----:B------:R-:W-:Y:S02]  /*a270*/  FMNMX.FTZ R8, R42, R9, !PT ;  /* 0x000000092a087209 */ /* 0x000fe40007810000 */
[----:B------:R-:W-:-:S02]  /*a280*/  FMNMX.FTZ R0, R68, R7, !PT ;  /* 0x0000000744007209 */ /* 0x000fc40007810000 */
[----:B------:R-:W-:Y:S02]  /*a290*/  FMNMX.FTZ R9, R43, R8, !PT ;  /* 0x000000082b097209 */ /* 0x000fe40007810000 */
[----:B------:R-:W-:Y:S02]  /*a2a0*/  FSEL R66, R66, -INF , P2 ;  /* 0xff80000042427808 */ /* 0x000fe40001000000 */
[----:B------:R-:W-:Y:S02]  /*a2b0*/  FMNMX.FTZ R8, R46, R9, !PT ;  /* 0x000000092e087209 */ /* 0x000fe40007810000 */
[----:B------:R-:W-:Y:S02]  /*a2c0*/  FMNMX.FTZ R11, R69, R0, !PT ;  /* 0x00000000450b7209 */ /* 0x000fe40007810000 */
[----:B------:R-:W-:Y:S02]  /*a2d0*/  FMNMX.FTZ R9, R47, R8, !PT ;  /* 0x000000082f097209 */ /* 0x000fe40007810000 */
[----:B------:R-:W-:Y:S01]  /*a2e0*/  FSEL R67, R67, -INF , P3 ;  /* 0xff80000043437808 */ /* 0x000fe20001800000 */
[----:B------:R-:W0:Y:S01]  /*a2f0*/  SHFL.BFLY PT, R0, R11, 0x2, 0x1f ;  /* 0x0c401f000b007f89 */ /* 0x000e2200000e0000 */
[----:B------:R-:W-:-:S02]  /*a300*/  FMNMX.FTZ R8, R50, R9, !PT ;  /* 0x0000000932087209 */ /* 0x000fc40007810000 */
[----:B------:R-:W-:Y:S02]  /*a310*/  FSEL R70, R70, -INF , P4 ;  /* 0xff80000046467808 */ /* 0x000fe40002000000 */
[----:B------:R-:W-:Y:S02]  /*a320*/  FMNMX.FTZ R9, R51, R8, !PT ;  /* 0x0000000833097209 */ /* 0x000fe40007810000 */
[----:B------:R-:W-:Y:S02]  /*a330*/  FSEL R71, R71, -INF , P5 ;  /* 0xff80000047477808 */ /* 0x000fe40002800000 */
[----:B------:R-:W-:-:S04]  /*a340*/  FMNMX.FTZ R8, R54, R9, !PT ;  /* 0x0000000936087209 */ /* 0x000fc80007810000 */
[----:B------:R-:W-:-:S04]  /*a350*/  FMNMX.FTZ R9, R55, R8, !PT ;  /* 0x0000000837097209 */ /* 0x000fc80007810000 */
[----:B------:R-:W-:-:S04]  /*a360*/  FMNMX.FTZ R8, R58, R9, !PT ;  /* 0x000000093a087209 */ /* 0x000fc80007810000 */
[----:B------:R-:W-:Y:S02]  /*a370*/  FMNMX.FTZ R9, R59, R8, !PT ;  /* 0x000000083b097209 */ /* 0x000fe40007810000 */
[----:B0-----:R-:W-:Y:S02]  /*a380*/  FMNMX.FTZ R12, R11, R0, !PT ;  /* 0x000000000b0c7209 */ /* 0x001fe40007810000 */
        /* <DEDUP_REMOVED lines=8> */
[----:B0-----:R-:W-:-:S04]  /*a410*/  FMNMX.FTZ R0, R12, R7, !PT ;  /* 0x000000070c007209 */ /* 0x001fc80007810000 */
[C---:B------:R-:W-:Y:S01]  /*a420*/  FSETP.NEU.FTZ.AND P6, PT, R0.reuse, -INF , PT ;  /* 0xff8000000000780b */ /* 0x040fe20003fdd000 */
[----:B------:R-:W-:-:S05]  /*a430*/  FMUL.FTZ R7, R0, UR38 ;  /* 0x0000002600077c20 */ /* 0x000fca0008410000 */
        /* <DEDUP_REMOVED lines=8> */
[----:B-1----:R-:W-:Y:S01]  /*a4c0*/  FMNMX.FTZ R9, R8, R9, !PT ;  /* 0x0000000908097209 */ /* 0x002fe20007810000 */
[----:B------:R-:W-:Y:S01]  /*a4d0*/  MUFU.EX2 R204, R204 ;  /* 0x000000cc00cc7308 */ /* 0x000fe20000000800 */
[----:B------:R-:W-:Y:S01]  /*a4e0*/  FFMA.FTZ R152, R32, UR38, -R7 ;  /* 0x0000002620987c23 */ /* 0x000fe20008010807 */
[----:B------:R-:W-:-:S02]  /*a4f0*/  @!P1 VIADD R4, R3, 0x32440 ;  /* 0x0003244003049836 */ /* 0x000fc40000000000 */
[--C-:B------:R-:W-:Y:S01]  /*a500*/  FFMA.FTZ R11, R37, UR38, -R7.reuse ;  /* 0x00000026250b7c23 */ /* 0x100fe20008010807 */
[----:B------:R-:W0:Y:S01]  /*a510*/  SHFL.BFLY PT, R8, R9, 0x1, 0x1f ;  /* 0x0c201f0009087f89 */ /* 0x000e2200000e0000 */
[--C-:B------:R-:W-:Y:S01]  /*a520*/  FFMA.FTZ R29, R33, UR38, -R7.reuse ;  /* 0x00000026211d7c23 */ /* 0x100fe20008010807 */
[--C-:B------:R-:W-:Y:S01]  /*a530*/  FFMA.FTZ R45, R41, UR38, -R7.reuse ;  /* 0x00000026292d7c23 */ /* 0x100fe20008010807 */
[--C-:B------:R-:W-:Y:S01]  /*a540*/  FFMA.FTZ R37, R53, UR38, -R7.reuse ;  /* 0x0000002635257c23 */ /* 0x100fe20008010807 */
[----:B------:R-:W1:Y:S01]  /*a550*/  MUFU.EX2 R13, R13 ;  /* 0x0000000d000d7308 */ /* 0x000e620000000800 */
        /* <DEDUP_REMOVED lines=13> */
[----:B------:R-:W-:Y:S01]  /*a630*/  @!P1 PRMT R4, RZ, 0x654, R4 ;  /* 0x00000654ff049816 */ /* 0x000fe20000000004 */
[----:B------:R-:W-:Y:S01]  /*a640*/  IMAD.MOV.U32 R7, RZ, RZ, 0xc00 ;  /* 0x00000c00ff077424 */ /* 0x000fe200078e00ff */
[----:B------:R-:W3:Y:S01]  /*a650*/  MUFU.EX2 R25, R25 ;  /* 0x0000001900197308 */ /* 0x000ee20000000800 */
[----:B------:R-:W-:Y:S01]  /*a660*/  @!P1 VIADD R3, R3, 0x32460 ;  /* 0x0003246003039836 */ /* 0x000fe20000000000 */
[----:B0-----:R-:W-:-:S02]  /*a670*/  FMNMX.FTZ R8, R9, R8, !PT ;  /* 0x0000000809087209 */ /* 0x001fc40007810000 */
[----:B------:R-:W-:Y:S02]  /*a680*/  IADD3 R9, -R72, 0xb, RZ ;  /* 0x0000000b48097810 */ /* 0x000fe40007ffe1ff */
[C---:B------:R-:W-:Y:S01]  /*a690*/  FSETP.NEU.FTZ.AND P2, PT, R8.reuse, -INF , PT ;  /* 0xff8000000800780b */ /* 0x040fe20003f5d000 */
[----:B------:R-:W-:Y:S01]  /*a6a0*/  FMUL.FTZ R5, R8, UR38 ;  /* 0x0000002608057c20 */ /* 0x000fe20008410000 */
[----:B------:R-:W0:Y:S01]  /*a6b0*/  MUFU.EX2 R152, R152 ;  /* 0x0000009800987308 */ /* 0x000e220000000800 */
[----:B------:R4:W-:Y:S06]  /*a6c0*/  BAR.ARV R9, 0x100 ;  /* 0x000400090000751d */ /* 0x0009ec0000002000 */
[----:B------:R-:W-:Y:S01]  /*a6d0*/  FSEL R5, R5, RZ, P2 ;  /* 0x000000ff05057208 */ /* 0x000fe20001000000 */
[----:B------:R5:W-:Y:S01]  /*a6e0*/  @!P1 SYNCS.ARRIVE.TRANS64.RED.A1T0 RZ, [R4+URZ], RZ ;  /* 0x000000ff04ff99a7 */ /* 0x000be2000810043f */
[----:B------:R-:W4:Y:S01]  /*a6f0*/  MUFU.EX2 R29, R29 ;  /* 0x0000001d001d7308 */ /* 0x000f220000000800 */
[----:B------:R-:W-:-:S02]  /*a700*/  @!P1 PRMT R3, RZ, 0x654, R3 ;  /* 0x00000654ff039816 */ /* 0x000fc40000000003 */
        /* <DEDUP_REMOVED lines=8> */
[----:B-----5:R-:W-:Y:S02]  /*a790*/  IMAD R4, R200, R7, UR39 ;  /* 0x00000027c8047e24 */ /* 0x020fe4000f8e0207 */
[----:B-1----:R-:W-:Y:S01]  /*a7a0*/  FADD.FTZ R7, R204, R13 ;  /* 0x0000000dcc077221 */ /* 0x002fe20000010000 */
[--C-:B------:R-:W-:Y:S01]  /*a7b0*/  FFMA.FTZ R28, R39, UR38, -R5.reuse ;  /* 0x00000026271c7c23 */ /* 0x100fe20008010805 */
[--C-:B------:R-:W-:Y:S01]  /*a7c0*/  FFMA.FTZ R157, R42, UR38, -R5.reuse ;  /* 0x000000262a9d7c23 */ /* 0x100fe20008010805 */
[----:B------:R-:W-:Y:S01]  /*a7d0*/  FFMA.FTZ R30, R43, UR38, -R5 ;  /* 0x000000262b1e7c23 */ /* 0x000fe20008010805 */
[----:B--2---:R-:W-:Y:S01]  /*a7e0*/  FADD.FTZ R38, R206, R7 ;  /* 0x00000007ce267221 */ /* 0x004fe20000010000 */
[----:B------:R-:W1:Y:S01]  /*a7f0*/  MUFU.EX2 R12, R12 ;  /* 0x0000000c000c7308 */ /* 0x000e620000000800 */
[--C-:B------:R-:W-:Y:S01]  /*a800*/  FFMA.FTZ R159, R46, UR38, -R5.reuse ;  /* 0x000000262e9f7c23 */ /* 0x100fe20008010805 */
[--C-:B------:R-:W-:Y:S01]  /*a810*/  FFMA.FTZ R32, R47, UR38, -R5.reuse ;  /* 0x000000262f207c23 */ /* 0x100fe20008010805 */
[----:B---3--:R-:W-:Y:S01]  /*a820*/  FADD.FTZ R27, R25, R38 ;  /* 0x00000026191b7221 */ /* 0x008fe20000010000 */
[--C-:B------:R-:W-:Y:S01]  /*a830*/  FFMA.FTZ R161, R50, UR38, -R5.reuse ;  /* 0x0000002632a17c23 */ /* 0x100fe20008010805 */
[--C-:B------:R-:W-:Y:S01]  /*a840*/  FFMA.FTZ R34, R51, UR38, -R5.reuse ;  /* 0x0000002633227c23 */ /* 0x100fe20008010805 */
[----:B------:R-:W-:Y:S01]  /*a850*/  FFMA.FTZ R163, R54, UR38, -R5 ;  /* 0x0000002636a37c23 */ /* 0x000fe20008010805 */
[----:B0-----:R-:W-:Y:S01]  /*a860*/  FADD.FTZ R38, R152, R27 ;  /* 0x0000001b98267221 */ /* 0x001fe20000010000 */
[----:B------:R-:W0:Y:S01]  /*a870*/  MUFU.EX2 R207, R207 ;  /* 0x000000cf00cf7308 */ /* 0x000e220000000800 */
[--C-:B------:R-:W-:Y:S01]  /*a880*/  FFMA.FTZ R55, R55, UR38, -R5.reuse ;  /* 0x0000002637377c23 */ /* 0x100fe20008010805 */
[--C-:B------:R-:W-:Y:S01]  /*a890*/  FFMA.FTZ R165, R58, UR38, -R5.reuse ;  /* 0x000000263aa57c23 */ /* 0x100fe20008010805 */
[----:B----4-:R-:W-:Y:S01]  /*a8a0*/  FADD.FTZ R27, R29, R38 ;  /* 0x000000261d1b7221 */ /* 0x010fe20000010000 */
[--C-:B------:R-:W-:Y:S01]  /*a8b0*/  FFMA.FTZ R36, R59, UR38, -R5.reuse ;  /* 0x000000263b247c23 */ /* 0x100fe20008010805 */
[--C-:B------:R-:W-:Y:S01]  /*a8c0*/  FFMA.FTZ R167, R62, UR38, -R5.reuse ;  /* 0x000000263ea77c23 */ /* 0x100fe20008010805 */
[--C-:B------:R-:W-:Y:S01]  /*a8d0*/  FFMA.FTZ R63, R63, UR38, -R5.reuse ;  /* 0x000000263f3f7c23 */ /* 0x100fe20008010805 */
[--C-:B------:R-:W-:Y:S01]  /*a8e0*/  FFMA.FTZ R66, R66, UR38, -R5.reuse ;  /* 0x0000002642427c23 */ /* 0x100fe20008010805 */
[----:B------:R-:W2:Y:S01]  /*a8f0*/  MUFU.EX2 R24, R24 ;  /* 0x0000001800187308 */ /* 0x000ea20000000800 */
[----:B-1----:R-:W-:Y:S01]  /*a900*/  FADD.FTZ R6, R205, R12 ;  /* 0x0000000ccd067221 */ /* 0x002fe20000010000 */
[--C-:B------:R-:W-:Y:S01]  /*a910*/  FFMA.FTZ R67, R67, UR38, -R5.reuse ;  /* 0x0000002643437c23 */ /* 0x100fe20008010805 */
[--C-:B------:R-:W-:Y:S01]  /*a920*/  FFMA.FTZ R70, R70, UR38, -R5.reuse ;  /* 0x0000002646467c23 */ /* 0x100fe20008010805 */
[----:B------:R-:W-:Y:S01]  /*a930*/  FFMA.FTZ R71, R71, UR38, -R5 ;  /* 0x0000002647477c23 */ /* 0x000fe20008010805 */
[----:B------:R-:W-:Y:S01]  /*a940*/  IMAD.MOV.U32 R5, RZ, RZ, 0x40000040 ;  /* 0x40000040ff057424 */ /* 0x000fe200078e00ff */
[----:B------:R1:W-:Y:S01]  /*a950*/  BAR.SYNC.DEFER_BLOCKING R10, 0x100 ;  /* 0x0004000a0000751d */ /* 0x0003e20000010000 */
[----:B------:R-:W-:Y:S01]  /*a960*/  F2FP.F16.F32.PACK_AB R205, R12, R205 ;  /* 0x000000cd0ccd723e */ /* 0x000fe200000000ff */
[----:B0-----:R-:W-:-:S02]  /*a970*/  FADD.FTZ R7, R207, R6 ;  /* 0x00000006cf077221 */ /* 0x001fc40000010000 */
[----:B------:R-:W-:Y:S02]  /*a980*/  R2UR UR7, R5 ;  /* 0x00000000050772ca */ /* 0x000fe400000e0000 */
[----:B------:R-:W0:Y:S01]  /*a990*/  MUFU.EX2 R153, R153 ;  /* 0x0000009900997308 */ /* 0x000e220000000800 */
[----:B------:R-:W-:Y:S02]  /*a9a0*/  R2UR UR6, R4 ;  /* 0x00000000040672ca */ /* 0x000fe400000e0000 */
[----:B------:R-:W-:Y:S01]  /*a9b0*/  F2FP.F16.F32.PACK_AB R204, R13, R204 ;  /* 0x000000cc0dcc723e */ /* 0x000fe200000000ff */
[C---:B--2---:R-:W-:Y:S01]  /*a9c0*/  FADD.FTZ R6, R24.reuse, R7 ;  /* 0x0000000718067221 */ /* 0x044fe20000010000 */
[----:B------:R-:W-:-:S03]  /*a9d0*/  F2FP.F16.F32.PACK_AB R207, R24, R207 ;  /* 0x000000cf18cf723e */ /* 0x000fc600000000ff */
[----:B------:R-:W2:Y:S01]  /*a9e0*/  MUFU.EX2 R26, R26 ;  /* 0x0000001a001a7308 */ /* 0x000ea20000000800 */
[----:B------:R-:W-:Y:S02]  /*a9f0*/  F2FP.F16.F32.PACK_AB R206, R25, R206 ;  /* 0x000000ce19ce723e */ /* 0x000fe400000000ff */
[----:B------:R-:W-:-:S05]  /*aa00*/  F2FP.F16.F32.PACK_AB R152, R29, R152 ;  /* 0x000000981d98723e */ /* 0x000fca00000000ff */
[----:B------:R-:W3:Y:S01]  /*aa10*/  MUFU.EX2 R154, R154 ;  /* 0x0000009a009a7308 */ /* 0x000ee20000000800 */
[----:B0-----:R-:W-:Y:S01]  /*aa20*/  FADD.FTZ R7, R153, R6 ;  /* 0x0000000699077221 */ /* 0x001fe20000010000 */
[----:B------:R-:W-:-:S05]  /*aa30*/  VIADD R6, R4, 0x80 ;  /* 0x0000008004067836 */ /* 0x000fca0000000000 */
[----:B------:R-:W-:Y:S01]  /*aa40*/  R2UR UR10, R6 ;  /* 0x00000000060a72ca */ /* 0x000fe200000e0000 */
[----:B------:R-:W0:Y:S01]  /*aa50*/  MUFU.EX2 R155, R155 ;  /* 0x0000009b009b7308 */ /* 0x000e220000000800 */
[C---:B--2---:R-:W-:Y:S01]  /*aa60*/  FADD.FTZ R38, R26.reuse, R7 ;  /* 0x000000071a267221 */ /* 0x044fe20000010000 */
[----:B------:R-:W-:-:S06]  /*aa70*/  F2FP.F16.F32.PACK_AB R153, R26, R153 ;  /* 0x000000991a99723e */ /* 0x000fcc00000000ff */
[----:B------:R-:W2:Y:S01]  /*aa80*/  MUFU.EX2 R11, R11 ;  /* 0x0000000b000b7308 */ /* 0x000ea20000000800 */
[----:B---3--:R-:W-:-:S07]  /*aa90*/  FADD.FTZ R40, R154, R27 ;  /* 0x0000001b9a287221 */ /* 0x008fce0000010000 */
[----:B------:R-:W3:Y:S01]  /*aaa0*/  MUFU.EX2 R28, R28 ;  /* 0x0000001c001c7308 */ /* 0x000ee20000000800 */
[----:B0-----:R-:W-:-:S07]  /*aab0*/  FADD.FTZ R7, R155, R38 ;  /* 0x000000269b077221 */ /* 0x001fce0000010000 */
[----:B------:R-:W0:Y:S01]  /*aac0*/  MUFU.EX2 R156, R156 ;  /* 0x0000009c009c7308 */ /* 0x000e220000000800 */
[C---:B--2---:R-:W-:Y:S01]  /*aad0*/  FADD.FTZ R27, R11.reuse, R40 ;  /* 0x000000280b1b7221 */ /* 0x044fe20000010000 */
[----:B------:R-:W-:Y:S01]  /*aae0*/  F2FP.F16.F32.PACK_AB R154, R11, R154 ;  /* 0x0000009a0b9a723e */ /* 0x000fe200000000ff */
[----:B------:R-:W-:-:S05]  /*aaf0*/  IMAD.MOV.U32 R11, RZ, RZ, 0x40000040 ;  /* 0x40000040ff0b7424 */ /* 0x000fca00078e00ff */
[----:B------:R-:W2:Y:S01]  /*ab00*/  MUFU.EX2 R157, R157 ;  /* 0x0000009d009d7308 */ /* 0x000ea20000000800 */
[C---:B---3--:R-:W-:Y:S01]  /*ab10*/  FADD.FTZ R38, R28.reuse, R7 ;  /* 0x000000071c267221 */ /* 0x048fe20000010000 */
[----:B------:R-:W-:Y:S01]  /*ab20*/  IMAD.MOV.U32 R7, RZ, RZ, 0x40000040 ;  /* 0x40000040ff077424 */ /* 0x000fe200078e00ff */
[----:B------:R-:W-:-:S04]  /*ab30*/  F2FP.F16.F32.PACK_AB R155, R28, R155 ;  /* 0x0000009b1c9b723e */ /* 0x000fc800000000ff */
[----:B------:R-:W-:Y:S01]  /*ab40*/  R2UR UR11, R7 ;  /* 0x00000000070b72ca */ /* 0x000fe200000e0000 */
[----:B------:R-:W3:Y:S01]  /*ab50*/  MUFU.EX2 R45, R45 ;  /* 0x0000002d002d7308 */ /* 0x000ee20000000800 */
[----:B0-----:R-:W-:-:S07]  /*ab60*/  FADD.FTZ R40, R156, R27 ;  /* 0x0000001b9c287221 */ /* 0x001fce0000010000 */
[----:B------:R-:W0:Y:S01]  /*ab70*/  MUFU.EX2 R30, R30 ;  /* 0x0000001e001e7308 */ /* 0x000e220000000800 */
[----:B--2---:R-:W-:-:S07]  /*ab80*/  FADD.FTZ R5, R157, R38 ;  /* 0x000000269d057221 */ /* 0x004fce0000010000 */
[----:B------:R-:W2:Y:S01]  /*ab90*/  MUFU.EX2 R158, R158 ;  /* 0x0000009e009e7308 */ /* 0x000ea20000000800 */
[C---:B---3--:R-:W-:Y:S01]  /*aba0*/  FADD.FTZ R7, R45.reuse, R40 ;  /* 0x000000282d077221 */ /* 0x048fe20000010000 */
[----:B------:R-:W-:-:S06]  /*abb0*/  F2FP.F16.F32.PACK_AB R156, R45, R156 ;  /* 0x0000009c2d9c723e */ /* 0x000fcc00000000ff */
[----:B------:R-:W3:Y:S01]  /*abc0*/  MUFU.EX2 R159, R159 ;  /* 0x0000009f009f7308 */ /* 0x000ee20000000800 */
[C---:B0-----:R-:W-:Y:S01]  /*abd0*/  FADD.FTZ R6, R30.reuse, R5 ;  /* 0x000000051e067221 */ /* 0x041fe20000010000 */
[----:B------:R-:W-:-:S06]  /*abe0*/  F2FP.F16.F32.PACK_AB R157, R30, R157 ;  /* 0x0000009d1e9d723e */ /* 0x000fcc00000000ff */
[----:B------:R-:W0:Y:S01]  /*abf0*/  MUFU.EX2 R61, R61 ;  /* 0x0000003d003d7308 */ /* 0x000e220000000800 */
[----:B--2---:R-:W-:-:S07]  /*ac00*/  FADD.FTZ R38, R158, R7 ;  /* 0x000000079e267221 */ /* 0x004fce0000010000 */
[----:B------:R-:W2:Y:S01]  /*ac10*/  MUFU.EX2 R32, R32 ;  /* 0x0000002000207308 */ /* 0x000ea20000000800 */
[----:B---3--:R-:W-:-:S07]  /*ac20*/  FADD.FTZ R5, R159, R6 ;  /* 0x000000069f057221 */ /* 0x008fce0000010000 */
[----:B------:R-:W3:Y:S01]  /*ac30*/  MUFU.EX2 R160, R160 ;  /* 0x000000a000a07308 */ /* 0x000ee20000000800 */
[C---:B0-----:R-:W-:Y:S01]  /*ac40*/  FADD.FTZ R7, R61.reuse, R38 ;  /* 0x000000263d077221 */ /* 0x041fe20000010000 */
[----:B------:R-:W-:-:S06]  /*ac50*/  F2FP.F16.F32.PACK_AB R158, R61, R158 ;  /* 0x0000009e3d9e723e */ /* 0x000fcc00000000ff */
        /* <DEDUP_REMOVED lines=9> */
[----:B------:R-:W-:-:S06]  /*acf0*/  F2FP.F16.F32.PACK_AB R160, R57, R160 ;  /* 0x000000a039a0723e */ /* 0x000fcc00000000ff */
[----:B------:R-:W2:Y:S01]  /*ad00*/  MUFU.EX2 R163, R163 ;  /* 0x000000a300a37308 */ /* 0x000ea20000000800 */
[C---:B---3--:R-:W-:Y:S01]  /*ad10*/  FADD.FTZ R12, R34.reuse, R5 ;  /* 0x00000005220c7221 */ /* 0x048fe20000010000 */
[----:B------:R-:W-:-:S06]  /*ad20*/  F2FP.F16.F32.PACK_AB R161, R34, R161 ;  /* 0x000000a122a1723e */ /* 0x000fcc00000000ff */
[----:B------:R-:W3:Y:S01]  /*ad30*/  MUFU.EX2 R37, R37 ;  /* 0x0000002500257308 */ /* 0x000ee20000000800 */
[----:B0-----:R-:W-:-:S07]  /*ad40*/  FADD.FTZ R24, R162, R7 ;  /* 0x00000007a2187221 */ /* 0x001fce0000010000 */
[----:B-1----:R-:W0:Y:S01]  /*ad50*/  MUFU.EX2 R10, R55 ;  /* 0x00000037000a7308 */ /* 0x002e220000000800 */
[----:B--2---:R-:W-:-:S07]  /*ad60*/  FADD.FTZ R5, R163, R12 ;  /* 0x0000000ca3057221 */ /* 0x004fce0000010000 */
[----:B------:R-:W1:Y:S01]  /*ad70*/  MUFU.EX2 R164, R164 ;  /* 0x000000a400a47308 */ /* 0x000e620000000800 */
[C---:B---3--:R-:W-:Y:S01]  /*ad80*/  FADD.FTZ R7, R37.reuse, R24 ;  /* 0x0000001825077221 */ /* 0x048fe20000010000 */
        /* <DEDUP_REMOVED lines=39> */
[----:B------:R-:W-:Y:S02]  /*b000*/  F2FP.F16.F32.PACK_AB R170, R33, R170 ;  /* 0x000000aa21aa723e */ /* 0x000fe400000000ff */
[C---:B-1----:R-:W-:Y:S01]  /*b010*/  FADD.FTZ R5, R71.reuse, R10 ;  /* 0x0000000a47057221 */ /* 0x042fe20000010000 */
[----:B------:R-:W-:Y:S01]  /*b020*/  F2FP.F16.F32.PACK_AB R171, R71, R70 ;  /* 0x0000004647ab723e */ /* 0x000fe200000000ff */
[----:B------:R-:W-:Y:S01]  /*b030*/  VIADD R10, R4, 0x100 ;  /* 0x00000100040a7836 */ /* 0x000fe20000000000 */
[----:B------:R-:W-:-:S06]  /*b040*/  WARPGROUP.ARRIVE ;  /* 0x00000000000079c5 */ /* 0x000fcc0000000000 */
[----:B------:R-:W-:Y:S01]  /*b050*/  HGMMA.64x256x16.F32 R24, R204, gdesc[UR4].tnspB, RZ, !UPT, gsb0 ;  /* 0x43e00004cc187df0 */ /* 0x000fe2000c0008ff */
[----:B------:R-:W-:Y:S01]  /*b060*/  R2UR UR6, R10 ;  /* 0x000000000a0672ca */ /* 0x000fe200000e0000 */
[----:B------:R-:W-:Y:S01]  /*b070*/  VIADD R10, R4, 0x180 ;  /* 0x00000180040a7836 */ /* 0x000fe20000000000 */
[----:B------:R-:W-:Y:S01]  /*b080*/  R2UR UR7, R11 ;  /* 0x000000000b0772ca */ /* 0x000fe200000e0000 */
[----:B------:R-:W-:Y:S01]  /*b090*/  IMAD.MOV.U32 R11, RZ, RZ, 0x40000040 ;  /* 0x40000040ff0b7424 */ /* 0x000fe200078e00ff */
[----:B------:R-:W-:Y:S02]  /*b0a0*/  WARPGROUP.DEPBAR.LE gsb0, 0x0 ;  /* 0x00008000000079c5 */ /* 0x000fe40000010000 */
[----:B------:R-:W-:-:S15]  /*b0b0*/  WARPGROUP.ARRIVE ;  /* 0x00000000000079c5 */ /* 0x000fde0000000000 */
[----:B------:R-:W-:-:S06]  /*b0c0*/  NOP ;  /* 0x0000000000007918 */ /* 0x000fcc0000000000 */
[----:B------:R-:W-:Y:S03]  /*b0d0*/  HGMMA.64x256x16.F32 R24, R152, gdesc[UR8].tnspB, R24, gsb0 ;  /* 0x43e0000898187df0 */ /* 0x000fe60008000818 */
[----:B------:R-:W-:Y:S02]  /*b0e0*/  WARPGROUP.DEPBAR.LE gsb0, 0x0 ;  /* 0x00008000000079c5 */ /* 0x000fe40000010000 */
[----:B------:R-:W-:-:S15]  /*b0f0*/  WARPGROUP.ARRIVE ;  /* 0x00000000000079c5 */ /* 0x000fde0000000000 */
[----:B------:R-:W-:-:S08]  /*b100*/  NOP ;  /* 0x0000000000007918 */ /* 0x000fd00000000000 */
        /* <DEDUP_REMOVED lines=30> */
.L_x_10307:
[----:B------:R-:W-:Y:S01]  /*b2f0*/  VIADD R200, R200, 0x1 ;  /* 0x00000001c8c87836 */ /* 0x000fe20000000000 */
[----:B------:R-:W-:Y:S05]  /*b300*/  YIELD ;  /* 0x0000000000007946 */ /* 0x000fea0003800000 */
[----:B-----5:R-:W-:Y:S01]  /*b310*/  IMAD.MOV.U32 R0, RZ, RZ, R3 ;  /* 0x000000ffff007224 */ /* 0x020fe200078e0003 */
        /* <DEDUP_REMOVED lines=8> */
.L_x_10298:
[----:B------:R-:W-:Y:S01]  /*b3a0*/  IMAD R4, R200, 0x8, R18 ;  /* 0x00000008c8047824 */ /* 0x000fe200078e0212 */
[----:B------:R-:W-:-:S04]  /*b3b0*/  SHF.L.U32 R0, R208, 0x1f, RZ ;  /* 0x0000001fd0007819 */ /* 0x000fc800000006ff */
[----:B------:R0:W1:Y:S01]  /*b3c0*/  SYNCS.PHASECHK.TRANS64.TRYWAIT P3, [R4+URZ+0x32430], R0 ;  /* 0x03243000040075a7 */ /* 0x000062000806017f */
[----:B------:R-:W-:Y:S05]  /*b3d0*/  @!P0 BRA `(.L_x_10299) ;  /* 0x0000000000048947 */ /* 0x000fea0003800000 */
[----:B------:R-:W-:Y:S01]  /*b3e0*/  BPT.TRAP 0x1 ;  /* 0x000000040000795c */ /* 0x000fe20000300000 */
.L_x_10299:
[----:B------:R-:W-:Y:S02]  /*b3f0*/  IMAD R152, R200, 0x300, R217 ;  /* 0x00000300c8987824 */ /* 0x000fe400078e02d9 */
[----:B------:R-:W-:Y:S01]  /*b400*/  IMAD.MOV.U32 R153, RZ, RZ, 0x40000040 ;  /* 0x40000040ff997424 */ /* 0x000fe200078e00ff */
[----:B-1----:R-:W-:Y:S06]  /*b410*/  @P3 BRA `(.L_x_10300) ;  /* 0x0000000000083947 */ /* 0x002fec0003800000 */
[----:B------:R-:W1:Y:S02]  /*b420*/  SYNCS.PHASECHK.TRANS64.TRYWAIT P3, [R4+URZ+0x32430], R0 ;  /* 0x03243000040075a7 */ /* 0x000e64000806017f */
[----:B-1----:R-:W-:Y:S05]  /*b430*/  @!P3 BRA `(.L_x_10301) ;  /* 0x0000011000ccb947 */ /* 0x002fea0003800000 */
.L_x_10300:
        /* <DEDUP_REMOVED lines=14> */
[----:B------:R-:W-:Y:S01]  /*b520*/  WARPGROUP.ARRIVE ;  /* 0x00000000000079c5 */ /* 0x000fe20000000000 */
[----:B------:R-:W-:Y:S02]  /*b530*/  R2UR UR11, R13 ;  /* 0x000000000d0b72ca */ /* 0x000fe400000e0000 */
[----:B------:R-:W-:Y:S02]  /*b540*/  R2UR UR8, R212 ;  /* 0x00000000d40872ca */ /* 0x000fe400000e0000 */
[----:B------:R-:W-:Y:S01]  /*b550*/  R2UR UR9, R213 ;  /* 0x00000000d50972ca */ /* 0x000fe200000e0000 */
[----:B------:R-:W-:Y:S01]  /*b560*/  HGMMA.64x96x16.F32 R152, gdesc[UR4], RZ, !UPT, gsb0 ;  /* 0x01600000049879f0 */ /* 0x000fe2000c0008ff */
[----:B------:R-:W-:Y:S02]  /*b570*/  R2UR UR14, R8 ;  /* 0x00000000080e72ca */ /* 0x000fe400000e0000 */
[----:B------:R-:W-:Y:S02]  /*b580*/  R2UR UR15, R9 ;  /* 0x00000000090f72ca */ /* 0x000fe400000e0000 */
[----:B------:R-:W-:-:S02]  /*b590*/  R2UR UR12, R210 ;  /* 0x00000000d20c72ca */ /* 0x000fc400000e0000 */
        /* <DEDUP_REMOVED lines=15> */
.L_x_10302:
[----:B------:R2:W3:Y:S01]  /*b690*/  SYNCS.PHASECHK.TRANS64.TRYWAIT P3, [R4+URZ+0x32450], R0 ;  /* 0x03245000040075a7 */ /* 0x0004e2000806017f */
[----:B------:R-:W-:Y:S05]  /*b6a0*/  @!P0 BRA `(.L_x_10303) ;  /* 0x0000000000048947 */ /* 0x000fea0003800000 */
[----:B------:R-:W-:Y:S01]  /*b6b0*/  BPT.TRAP 0x1 ;  /* 0x000000040000795c */ /* 0x000fe20000300000 */
.L_x_10303:
[----:B------:R-:W-:Y:S04]  /*b6c0*/  BSSY B0, `(.L_x_10304) ;  /* 0x0000004000007945 */ /* 0x000fe80003800000 */
[----:B---3--:R-:W-:Y:S05]  /*b6d0*/  @P3 BRA `(.L_x_10305) ;  /* 0x0000000000083947 */ /* 0x008fea0003800000 */
[----:B------:R-:W3:Y:S02]  /*b6e0*/  SYNCS.PHASECHK.TRANS64.TRYWAIT P3, [R4+URZ+0x32450], R0 ;  /* 0x03245000040075a7 */ /* 0x000ee4000806017f */
[----:B---3--:R-:W-:Y:S05]  /*b6f0*/  @!P3 BRA `(.L_x_10306) ;  /* 0x000001100030b947 */ /* 0x008fea0003800000 */
.L_x_10305:
[----:B------:R-:W-:Y:S05]  /*b700*/  BSYNC B0 ;  /* 0x0000000000007941 */ /* 0x000fea0003800000 */
.L_x_10304:
[----:B------:R-:W-:Y:S05]  /*b710*/  WARPSYNC.ALL ;  /* 0x0000000000007948 */ /* 0x000fea0003800000 */
[----:B------:R-:W4:Y:S04]  /*b720*/  LDL R8, [R1+0x58] ;  /* 0x0000580001087983 */ /* 0x000f280000100800 */
[----:B------:R-:W2:Y:S04]  /*b730*/  LDL.64 R206, [R1+0x50] ;  /* 0x0000500001ce7983 */ /* 0x000ea80000100a00 */
[----:B------:R-:W3:Y:S04]  /*b740*/  LDL.64 R204, [R1+0x48] ;  /* 0x0000480001cc7983 */ /* 0x000ee80000100a00 */
[----:B------:R0:W-:Y:S04]  /*b750*/  STL.64 [R1+0xa8], R2 ;  /* 0x0000a80201007387 */ /* 0x0001e80000100a00 */
[----:B0-----:R-:W3:Y:S01]  /*b760*/  LDL.64 R2, [R1+0x40] ;  /* 0x0000400001027983 */ /* 0x001ee20000100a00 */
[----:B------:R-:W-:-:S05]  /*b770*/  IMAD.MOV.U32 R9, RZ, RZ, 0x40000040 ;  /* 0x40000040ff097424 */ /* 0x000fca00078e00ff */
[----:B------:R-:W-:Y:S01]  /*b780*/  R2UR UR7, R9 ;  /* 0x00000000090772ca */ /* 0x000fe200000e0000 */
[----:B------:R-:W-:Y:S01]  /*b790*/  WARPGROUP.ARRIVE ;  /* 0x00000000000079c5 */ /* 0x000fe20000000000 */
[----:B------:R-:W-:Y:S01]  /*b7a0*/  IMAD.MOV.U32 R13, RZ, RZ, 0x40000040 ;  /* 0x40000040ff0d7424 */ /* 0x000fe200078e00ff */
[----:B----4-:R-:W-:Y:S01]  /*b7b0*/  R2UR UR4, R8 ;  /* 0x00000000080472ca */ /* 0x010fe200000e0000 */
[----:B------:R-:W-:Y:S01]  /*b7c0*/  IMAD.MOV.U32 R8, RZ, RZ, 0xc00 ;  /* 0x00000c00ff087424 */ /* 0x000fe200078e00ff */
[----:B--2---:R-:W-:-:S11]  /*b7d0*/  R2UR UR5, R207 ;  /* 0x00000000cf0572ca */ /* 0x004fd600000e0000 */
[----:B------:R-:W-:Y:S01]  /*b7e0*/  IMAD R8, R200, R8, UR4 ;  /* 0x00000004c8087e24 */ /* 0x000fe2000f8e0208 */
[----:B------:R-:W-:Y:S02]  /*b7f0*/  R2UR UR4, R206 ;  /* 0x00000000ce0472ca */ /* 0x000fe400000e0000 */
[----:B------:R-:W2:Y:S02]  /*b800*/  LDL.64 R206, [R1+0x38] ;  /* 0x0000380001ce7983 */ /* 0x000ea40000100a00 */
[----:B------:R-:W-:-:S13]  /*b810*/  R2UR UR6, R8 ;  /* 0x00000000080672ca */ /* 0x000fda00000e0000 */
[----:B------:R-:W-:Y:S01]  /*b820*/  HGMMA.64x96x16.F32 R152, gdesc[UR4], R152, gsb0 ;  /* 0x01600000049879f0 */ /* 0x000fe20008000898 */
[----:B---3--:R-:W-:Y:S02]  /*b830*/  R2UR UR4, R204 ;  /* 0x00000000cc0472ca */ /* 0x008fe400000e0000 */
[----:B------:R-:W-:Y:S02]  /*b840*/  R2UR UR5, R205 ;  /* 0x00000000cd0572ca */ /* 0x000fe400000e0000 */
[----:B------:R-:W3:Y:S01]  /*b850*/  LDL.64 R204, [R1+0x30] ;  /* 0x0000300001cc7983 */ /* 0x000ee20000100a00 */
[----:B------:R-:W-:Y:S01]  /*b860*/  VIADD R12, R8, 0x2 ;  /* 0x00000002080c7836 */ /* 0x000fe20000000000 */
[----:B------:R-:W-:-:S04]  /*b870*/  R2UR UR7, R13 ;  /* 0x000000000d0772ca */ /* 0x000fc800000e0000 */
[----:B------:R-:W-:Y:S01]  /*b880*/  R2UR UR6, R12 ;  /* 0x000000000c0672ca */ /* 0x000fe200000e0000 */
[----:B------:R-:W-:Y:S02]  /*b890*/  VIADD R12, R8, 0x4 ;  /* 0x00000004080c7836 */ /* 0x000fe40000000000 */
[----:B------:R-:W-:Y:S01]  /*b8a0*/  IMAD.MOV.U32 R13, RZ, RZ, 0x40000040 ;  /* 0x40000040ff0d7424 */ /* 0x000fe200078e00ff */
[----:B------:R-:W-:Y:S02]  /*b8b0*/  WARPGROUP.DEPBAR.LE gsb0, 0x0 ;  /* 0x00008000000079c5 */ /* 0x000fe40000010000 */
[----:B------:R-:W-:-:S07]  /*b8c0*/  WARPGROUP.ARRIVE ;  /* 0x00000000000079c5 */ /* 0x000fce0000000000 */
[----:B------:R-:W-:Y:S01]  /*b8d0*/  HGMMA.64x96x16.F32 R152, gdesc[UR4], R152, gsb0 ;  /* 0x01600000049879f0 */ /* 0x000fe20008000898 */
[----:B------:R-:W-:Y:S02]  /*b8e0*/  R2UR UR4, R2 ;  /* 0x00000000020472ca */ /* 0x000fe400000e0000 */
[----:B------:R-:W-:Y:S02]  /*b8f0*/  R2UR UR5, R3 ;  /* 0x00000000030572ca */ /* 0x000fe400000e0000 */
[----:B------:R-:W4:Y:S01]  /*b900*/  LDL.64 R2, [R1+0x28] ;  /* 0x0000280001027983 */ /* 0x000f220000100a00 */
[----:B------:R-:W-:Y:S02]  /*b910*/  R2UR UR6, R12 ;  /* 0x000000000c0672ca */ /* 0x000fe400000e0000 */
[----:B------:R-:W-:Y:S01]  /*b920*/  R2UR UR7, R13 ;  /* 0x000000000d0772ca */ /* 0x000fe200000e0000 */
[----:B------:R-:W-:Y:S02]  /*b930*/  VIADD R12, R8, 0x6 ;  /* 0x00000006080c7836 */ /* 0x000fe40000000000 */
[----:B------:R-:W-:Y:S01]  /*b940*/  IMAD.MOV.U32 R13, RZ, RZ, 0x40000040 ;  /* 0x40000040ff0d7424 */ /* 0x000fe200078e00ff */
[----:B------:R-:W-:-:S02]  /*b950*/  WARPGROUP.DEPBAR.LE gsb0, 0x0 ;  /* 0x00008000000079c5 */ /* 0x000fc40000010000 */
[----:B------:R-:W-:-:S07]  /*b960*/  WARPGROUP.ARRIVE ;  /* 0x00000000000079c5 */ /* 0x000fce0000000000 */
[----:B------:R-:W-:Y:S01]  /*b970*/  HGMMA.64x96x16.F32 R152, gdesc[UR4], R152, gsb0 ;  /* 0x01600000049879f0 */ /* 0x000fe20008000898 */
[----:B------:R-:W-:Y:S02]  /*b980*/  R2UR UR6, R12 ;  /* 0x000000000c0672ca */ /* 0x000fe400000e0000 */
[----:B------:R-:W-:Y:S02]  /*b990*/  R2UR UR7, R13 ;  /* 0x000000000d0772ca */ /* 0x000fe400000e0000 */
[----:B--2---:R-:W-:Y:S02]  /*b9a0*/  R2UR UR4, R206 ;  /* 0x00000000ce0472ca */ /* 0x004fe400000e0000 */
[----:B------:R-:W-:Y:S02]  /*b9b0*/  R2UR UR5, R207 ;  /* 0x00000000cf0572ca */ /* 0x000fe400000e0000 */
[----:B------:R-:W2:Y:S01]  /*b9c0*/  LDL.64 R206, [R1+0x20] ;  /* 0x0000200001ce7983 */ /* 0x000ea20000100a00 */
[----:B------:R-:W-:-:S02]  /*b9d0*/  WARPGROUP.DEPBAR.LE gsb0, 0x0 ;  /* 0x00008000000079c5 */ /* 0x000fc40000010000 */
[----:B------:R-:W-:-:S08]  /*b9e0*/  WARPGROUP.ARRIVE ;  /* 0x00000000000079c5 */ /* 0x000fd00000000000 */
[----:B------:R-:W-:Y:S01]  /*b9f0*/  HGMMA.64x96x16.F32 R152, gdesc[UR4], R152, gsb0 ;  /* 0x01600000049879f0 */ /* 0x000fe20008000898 */
[----:B---3--:R-:W-:Y:S02]  /*ba00*/  R2UR UR4, R204 ;  /* 0x00000000cc0472ca */ /* 0x008fe400000e0000 */
[----:B------:R-:W-:Y:S02]  /*ba10*/  R2UR UR5, R205 ;  /* 0x00000000cd0572ca */ /* 0x000fe400000e0000 */
[----:B------:R-:W3:Y:S01]  /*ba20*/  LDL.64 R204, [R1+0x18] ;  /* 0x0000180001cc7983 */ /* 0x000ee20000100a00 */
[----:B------:R-:W-:Y:S02]  /*ba30*/  VIADD R12, R8, 0x300 ;  /* 0x00000300080c7836 */ /* 0x000fe40000000000 */
[----:B------:R-:W-:-:S03]  /*ba40*/  IMAD.MOV.U32 R13, RZ, RZ, 0x40000040 ;  /* 0x40000040ff0d7424 */ /* 0x000fc600078e00ff */
[----:B------:R-:W-:Y:S02]  /*ba50*/  R2UR UR6, R12 ;  /* 0x000000000c0672ca */ /* 0x000fe400000e0000 */
[----:B------:R-:W-:Y:S01]  /*ba60*/  R2UR UR7, R13 ;  /* 0x000000000d0772ca */ /* 0x000fe200000e0000 */
[----:B------:R-:W-:Y:S01]  /*ba70*/  VIADD R12, R8, 0x302 ;  /* 0x00000302080c7836 */ /* 0x000fe20000000000 */
[----:B------:R-:W-:Y:S02]  /*ba80*/  WARPGROUP.DEPBAR.LE gsb0, 0x0 ;  /* 0x00008000000079c5 */ /* 0x000fe40000010000 */
[----:B------:R-:W-:-:S09]  /*ba90*/  WARPGROUP.ARRIVE ;  /* 0x00000000000079c5 */ /* 0x000fd20000000000 */
[----:B------:R-:W-:Y:S01]  /*baa0*/  HGMMA.64x96x16.F32 R152, gdesc[UR4], R152, gsb0 ;  /* 0x01600000049879f0 */ /* 0x000fe20008000898 */
[----:B------:R-:W-:Y:S01]  /*bab0*/  IMAD.MOV.U32 R13, RZ, RZ, 0x40000040 ;  /* 0x40000040ff0d7424 */ /* 0x000fe200078e00ff */
[----:B----4-:R-:W-:Y:S02]  /*bac0*/  R2UR UR4, R2 ;  /* 0x00000000020472ca */ /* 0x010fe400000e0000 */
[----:B------:R-:W-:Y:S02]  /*bad0*/  R2UR UR5, R3 ;  /* 0x00000000030572ca */ /* 0x000fe400000e0000 */
[----:B------:R-:W4:Y:S01]  /*bae0*/  LDL.64 R2, [R1+0x10] ;  /* 0x0000100001027983 */ /* 0x000f220000100a00 */
[----:B------:R-:W-:Y:S02]  /*baf0*/  R2UR UR6, R12 ;  /* 0x000000000c0672ca */ /* 0x000fe400000e0000 */
[----:B------:R-:W-:Y:S01]  /*bb00*/  R2UR UR7, R13 ;  /* 0x000000000d0772ca */ /* 0x000fe200000e0000 */
[----:B------:R-:W-:-:S02]  /*bb10*/  VIADD R12, R8, 0x304 ;  /* 0x00000304080c7836 */ /* 0x000fc40000000000 */
[----:B------:R-:W-:Y:S01]  /*bb20*/  IMAD.MOV.U32 R13, RZ, RZ, 0x40000040 ;  /* 0x40000040ff0d7424 */ /* 0x000fe200078e00ff */
[----:B------:R-:W-:Y:S02]  /*bb30*/  WARPGROUP.DEPBAR.LE gsb0, 0x0 ;  /* 0x00008000000079c5 */ /* 0x000fe40000010000 */
        /* <DEDUP_REMOVED lines=10> */
[----:B------:R-:W-:Y:S01]  /*bbe0*/  VIADD R12, R8, 0x306 ;  /* 0x00000306080c7836 */ /* 0x000fe20000000000 */
[----:B---3--:R-:W-:Y:S01]  /*bbf0*/  R2UR UR4, R204 ;  /* 0x00000000cc0472ca */ /* 0x008fe200000e0000 */
[----:B------:R-:W-:Y:S01]  /*bc00*/  IMAD.MOV.U32 R13, RZ, RZ, 0x40000040 ;  /* 0x40000040ff0d7424 */ /* 0x000fe200078e00ff */
[----:B------:R-:W-:Y:S02]  /*bc10*/  R2UR UR5, R205 ;  /* 0x00000000cd0572ca */ /* 0x000fe400000e0000 */
[----:B------:R-:W3:Y:S01]  /*bc20*/  LDL.64 R204, [R1] ;  /* 0x0000000001cc7983 */ /* 0x000ee20000100a00 */
        /* <DEDUP_REMOVED lines=9> */
[----:B----4-:R-:W-:Y:S02]  /*bcc0*/  R2UR UR4, R2 ;  /* 0x00000000020472ca */ /* 0x010fe400000e0000 */
[----:B------:R-:W-:Y:S01]  /*bcd0*/  R2UR UR5, R3 ;  /* 0x00000000030572ca */ /* 0x000fe200000e0000 */
[----:B------:R-:W-:Y:S01]  /*bce0*/  VIADD R12, R8, 0x602 ;  /* 0x00000602080c7836 */ /* 0x000fe20000000000 */
[----:B------:R-:W-:Y:S01]  /*bcf0*/  UMOV UR38, UR42 ;  /* 0x0000002a00267c82 */ /* 0x000fe20008000000 */
[----:B------:R-:W-:Y:S01]  /*bd00*/  IMAD.MOV.U32 R13, RZ, RZ, 0x40000040 ;  /* 0x40000040ff0d7424 */ /* 0x000fe200078e00ff */
[----:B------:R0:W5:Y:S01]  /*bd10*/  LDL.LU.64 R2, [R1+0xa8] ;  /* 0x0000a80001027983 */ /* 0x0001620000300a00 */
[----:B------:R-:W-:-:S02]  /*bd20*/  WARPGROUP.DEPBAR.LE gsb0, 0x0 ;  /* 0x00008000000079c5 */ /* 0x000fc40000010000 */
[----:B------:R-:W-:-:S06]  /*bd30*/  WARPGROUP.ARRIVE ;  /* 0x00000000000079c5 */ /* 0x000fcc0000000000 */
[----:B------:R-:W-:Y:S01]  /*bd40*/  HGMMA.64x96x16.F32 R152, gdesc[UR4], R152, gsb0 ;  /* 0x01600000049879f0 */ /* 0x000fe20008000898 */
[----:B------:R-:W-:Y:S02]  /*bd50*/  R2UR UR6, R12 ;  /* 0x000000000c0672ca */ /* 0x000fe400000e0000 */
[----:B------:R-:W-:Y:S02]  /*bd60*/  R2UR UR7, R13 ;  /* 0x000000000d0772ca */ /* 0x000fe400000e0000 */
[----:B--2---:R-:W-:Y:S02]  /*bd70*/  R2UR UR4, R206 ;  /* 0x00000000ce0472ca */ /* 0x004fe400000e0000 */
[----:B------:R-:W-:Y:S01]  /*bd80*/  R2UR UR5, R207 ;  /* 0x00000000cf0572ca */ /* 0x000fe200000e0000 */
[----:B------:R-:W-:Y:S02]  /*bd90*/  WARPGROUP.DEPBAR.LE gsb0, 0x0 ;  /* 0x00008000000079c5 */ /* 0x000fe40000010000 */
[----:B------:R-:W-:-:S10]  /*bda0*/  WARPGROUP.ARRIVE ;  /* 0x00000000000079c5 */ /* 0x000fd40000000000 */
[----:B------:R-:W-:Y:S01]  /*bdb0*/  HGMMA.64x96x16.F32 R152, gdesc[UR4], R152, gsb0 ;  /* 0x01600000049879f0 */ /* 0x000fe20008000898 */
[----:B------:R-:W-:Y:S02]  /*bdc0*/  VIADD R12, R8, 0x604 ;  /* 0x00000604080c7836 */ /* 0x000fe40000000000 */
[----:B------:R-:W-:Y:S01]  /*bdd0*/  IMAD.MOV.U32 R13, RZ, RZ, 0x40000040 ;  /* 0x40000040ff0d7424 */ /* 0x000fe200078e00ff */
[----:B---3--:R-:W-:Y:S02]  /*bde0*/  R2UR UR4, R204 ;  /* 0x00000000cc0472ca */ /* 0x008fe400000e0000 */
[----:B------:R-:W-:Y:S02]  /*bdf0*/  R2UR UR6, R12 ;  /* 0x000000000c0672ca */ /* 0x000fe400000e0000 */
        /* <DEDUP_REMOVED lines=8> */
[----:B------:R-:W-:Y:S01]  /*be80*/  R2UR UR7, R13 ;  /* 0x000000000d0772ca */ /* 0x000fe200000e0000 */
[----:B------:R-:W-:Y:S01]  /*be90*/  UMOV UR4, UR52 ;  /* 0x0000003400047c82 */ /* 0x000fe20008000000 */
[----:B------:R-:W-:Y:S01]  /*bea0*/  UMOV UR5, UR53 ;  /* 0x0000003500057c82 */ /* 0x000fe20008000000 */
[----:B------:R-:W-:Y:S02]  /*beb0*/  VIADD R12, R8, 0x900 ;  /* 0x00000900080c7836 */ /* 0x000fe40000000000 */
[----:B------:R-:W-:Y:S01]  /*bec0*/  IMAD.MOV.U32 R13, RZ, RZ, 0x40000040 ;  /* 0x40000040ff0d7424 */ /* 0x000fe200078e00ff */
[----:B------:R-:W-:Y:S02]  /*bed0*/  WARPGROUP.DEPBAR.LE gsb0, 0x0 ;  /* 0x00008000000079c5 */ /* 0x000fe40000010000 */
[----:B------:R-:W-:-:S06]  /*bee0*/  WARPGROUP.ARRIVE ;  /* 0x00000000000079c5 */ /* 0x000fcc0000000000 */
        /* <DEDUP_REMOVED lines=32> */
[----:B------:R-:W-:Y:S02]  /*c0f0*/  WARPGROUP.DEPBAR.LE gsb0, 0x0 ;  /* 0x00008000000079c5 */ /* 0x000fe40000010000 */
[----:B------:R-:W-:-:S08]  /*c100*/  WARPGROUP.ARRIVE ;  /* 0x00000000000079c5 */ /* 0x000fd00000000000 */
[----:B------:R-:W-:Y:S03]  /*c110*/  HGMMA.64x96x16.F32 R152, gdesc[UR4], R152, gsb0 ;  /* 0x01600000049879f0 */ /* 0x000fe60008000898 */
        /* <DEDUP_REMOVED lines=32> */
[----:B------:R-:W-:Y:S01]  /*c320*/  FMUL.FTZ R9, R9, UR38 ;  /* 0x0000002609097c20 */ /* 0x000fe20008410000 */
[--C-:B------:R-:W-:Y:S01]  /*c330*/  FFMA.FTZ R153, R153, UR38, -R8.reuse ;  /* 0x0000002699997c23 */ /* 0x100fe20008010808 */
[----:B------:R-:W-:-:S03]  /*c340*/  FFMA.FTZ R156, R156, UR38, -R8 ;  /* 0x000000269c9c7c23 */ /* 0x000fc60008010808 */
[----:B------:R-:W-:Y:S01]  /*c350*/  MUFU.EX2 R152, R152 ;  /* 0x0000009800987308 */ /* 0x000fe20000000800 */
[----:B------:R-:W-:-:S07]  /*c360*/  FFMA.FTZ R157, R157, UR38, -R8 ;  /* 0x000000269d9d7c23 */ /* 0x000fce0008010808 */
[----:B------:R-:W1:Y:S08]  /*c370*/  MUFU.EX2 R9, R9 ;  /* 0x0000000900097308 */ /* 0x000e700000000800 */
[----:B------:R-:W2:Y:S08]  /*c380*/  MUFU.EX2 R153, R153 ;  /* 0x0000009900997308 */ /* 0x000eb00000000800 */
[----:B------:R-:W3:Y:S01]  /*c390*/  MUFU.EX2 R156, R156 ;  /* 0x0000009c009c7308 */ /* 0x000ee20000000800 */
[----:B-1----:R-:W-:-:S07]  /*c3a0*/  FFMA.FTZ R6, R9, R6, R152 ;  /* 0x0000000609067223 */ /* 0x002fce0000010098 */
[----:B------:R-:W1:Y:S01]  /*c3b0*/  MUFU.EX2 R157, R157 ;  /* 0x0000009d009d7308 */ /* 0x000e620000000800 */
[----:B--2---:R-:W-:-:S04]  /*c3c0*/  FADD.FTZ R6, R153, R6 ;  /* 0x0000000699067221 */ /* 0x004fc80000010000 */
[----:B---3--:R-:W-:-:S04]  /*c3d0*/  FADD.FTZ R6, R156, R6 ;  /* 0x000000069c067221 */ /* 0x008fc80000010000 */
[----:B-1----:R-:W-:Y:S01]  /*c3e0*/  FADD.FTZ R10, R157, R6 ;  /* 0x000000069d0a7221 */ /* 0x002fe20000010000 */
        /* <DEDUP_REMOVED lines=43> */
[----:B------:R-:W-:-:S02]  /*c6a0*/  FFMA.FTZ R197, R197, UR38, -R8 ;  /* 0x00000026c5c57c23 */ /* 0x000fc40008010808 */
[----:B------:R-:W1:Y:S01]  /*c6b0*/  SHFL.BFLY PT, R8, R6, 0x2, 0x1f ;  /* 0x0c401f0006087f89 */ /* 0x000e6200000e0000 */
[----:B------:R-:W2:Y:S01]  /*c6c0*/  S2R R207, SR_TID.X ;  /* 0x0000000000cf7919 */ /* 0x000ea20000002100 */
[----:B-1----:R-:W-:-:S05]  /*c6d0*/  FMNMX.FTZ R8, R6, R8, !PT ;  /* 0x0000000806087209 */ /* 0x002fca0007810000 */
[----:B------:R-:W1:Y:S01]  /*c6e0*/  SHFL.BFLY PT, R6, R8, 0x1, 0x1f ;  /* 0x0c201f0008067f89 */ /* 0x000e6200000e0000 */
[-C--:B------:R-:W-:Y:S01]  /*c6f0*/  FMUL.FTZ R24, R24, R9.reuse ;  /* 0x0000000918187220 */ /* 0x080fe20000410000 */
[----:B------:R-:W-:Y:S01]  /*c700*/  FMUL.FTZ R25, R25, R9 ;  /* 0x0000000919197220 */ /* 0x000fe20000410000 */
[----:B-1----:R-:W-:-:S05]  /*c710*/  FMNMX.FTZ R8, R8, R6, !PT ;  /* 0x0000000608087209 */ /* 0x002fca0007810000 */
[----:B------:R-:W-:-:S04]  /*c720*/  FADD.FTZ R7, -R8, R7 ;  /* 0x0000000708077221 */ /* 0x000fc80000010100 */
[----:B------:R-:W-:-:S04]  /*c730*/  FMUL.FTZ R7, R7, UR38 ;  /* 0x0000002607077c20 */ /* 0x000fc80008410000 */
[----:B------:R1:W3:Y:S01]  /*c740*/  MUFU.EX2 R11, R7 ;  /* 0x00000007000b7308 */ /* 0x0002e20000000800 */
[----:B--2---:R-:W-:Y:S01]  /*c750*/  SHF.R.U32.HI R207, RZ, 0x7, R207 ;  /* 0x00000007ffcf7819 */ /* 0x004fe200000116cf */
[----:B-1----:R-:W-:Y:S02]  /*c760*/  IMAD.MOV.U32 R7, RZ, RZ, 0x40000040 ;  /* 0x40000040ff077424 */ /* 0x002fe400078e00ff */
[-C--:B------:R-:W-:Y:S01]  /*c770*/  FMUL.FTZ R28, R28, R9.reuse ;  /* 0x000000091c1c7220 */ /* 0x080fe20000410000 */
[-C--:B------:R-:W-:Y:S02]  /*c780*/  FMUL.FTZ R29, R29, R9.reuse ;  /* 0x000000091d1d7220 */ /* 0x080fe40000410000 */
[----:B------:R-:W-:Y:S01]  /*c790*/  R2UR UR7, R7 ;  /* 0x00000000070772ca */ /* 0x000fe200000e0000 */
[----:B------:R-:W-:Y:S02]  /*c7a0*/  @!P1 VIADD R7, R4, 0x32440 ;  /* 0x0003244004079836 */ /* 0x000fe40000000000 */
        /* <DEDUP_REMOVED lines=60> */
[----:B------:R-:W-:-:S02]  /*cb70*/  IADD3 R9, -R207, 0xb, RZ ;  /* 0x0000000bcf097810 */ /* 0x000fc40007ffe1ff */
[----:B------:R-:W-:Y:S01]  /*cb80*/  @!P1 PRMT R7, RZ, 0x654, R7 ;  /* 0x00000654ff079816 */ /* 0x000fe20000000007 */
[----:B------:R-:W-:Y:S02]  /*cb90*/  FMUL.FTZ R6, R8, UR38 ;  /* 0x0000002608067c20 */ /* 0x000fe40008410000 */
[----:B------:R0:W-:Y:S06]  /*cba0*/  BAR.ARV R9, 0x100 ;  /* 0x000400090000751d */ /* 0x0001ec0000002000 */
[----:B------:R1:W-:Y:S01]  /*cbb0*/  @!P1 SYNCS.ARRIVE.TRANS64.RED.A1T0 RZ, [R7+URZ], RZ ;  /* 0x000000ff07ff99a7 */ /* 0x0003e2000810043f */
[--C-:B------:R-:W-:Y:S01]  /*cbc0*/  FFMA.FTZ R154, R154, UR38, -R6.reuse ;  /* 0x000000269a9a7c23 */ /* 0x100fe20008010806 */
[--C-:B------:R-:W-:Y:S01]  /*cbd0*/  FFMA.FTZ R155, R155, UR38, -R6.reuse ;  /* 0x000000269b9b7c23 */ /* 0x100fe20008010806 */
[--C-:B------:R-:W-:Y:S01]  /*cbe0*/  FFMA.FTZ R158, R158, UR38, -R6.reuse ;  /* 0x000000269e9e7c23 */ /* 0x100fe20008010806 */
[----:B------:R-:W-:Y:S01]  /*cbf0*/  FFMA.FTZ R159, R159, UR38, -R6 ;  /* 0x000000269f9f7c23 */ /* 0x000fe20008010806 */
[----:B-1----:R-:W-:-:S02]  /*cc00*/  VIADD R7, R207, 0x8 ;  /* 0x00000008cf077836 */ /* 0x002fc40000000000 */
[----:B------:R-:W-:Y:S01]  /*cc10*/  MUFU.EX2 R154, R154 ;  /* 0x0000009a009a7308 */ /* 0x000fe20000000800 */
[--C-:B------:R-:W-:Y:S01]  /*cc20*/  FFMA.FTZ R162, R162, UR38, -R6.reuse ;  /* 0x00000026a2a27c23 */ /* 0x100fe20008010806 */
[--C-:B------:R-:W-:Y:S01]  /*cc30*/  FFMA.FTZ R163, R163, UR38, -R6.reuse ;  /* 0x00000026a3a37c23 */ /* 0x100fe20008010806 */
[--C-:B------:R-:W-:Y:S01]  /*cc40*/  FFMA.FTZ R166, R166, UR38, -R6.reuse ;  /* 0x00000026a6a67c23 */ /* 0x100fe20008010806 */
[----:B------:R1:W-:Y:S01]  /*cc50*/  BAR.SYNC.DEFER_BLOCKING R7, 0x100 ;  /* 0x000400070000751d */ /* 0x0003e20000010000 */
[--C-:B------:R-:W-:Y:S01]  /*cc60*/  FFMA.FTZ R167, R167, UR38, -R6.reuse ;  /* 0x00000026a7a77c23 */ /* 0x100fe20008010806 */
[----:B------:R-:W-:-:S04]  /*cc70*/  FFMA.FTZ R170, R170, UR38, -R6 ;  /* 0x00000026aaaa7c23 */ /* 0x000fc80008010806 */
[----:B------:R-:W2:Y:S01]  /*cc80*/  MUFU.EX2 R155, R155 ;  /* 0x0000009b009b7308 */ /* 0x000ea20000000800 */
[--C-:B------:R-:W-:Y:S01]  /*cc90*/  FFMA.FTZ R171, R171, UR38, -R6.reuse ;  /* 0x00000026abab7c23 */ /* 0x100fe20008010806 */
[--C-:B------:R-:W-:Y:S01]  /*cca0*/  FFMA.FTZ R174, R174, UR38, -R6.reuse ;  /* 0x00000026aeae7c23 */ /* 0x100fe20008010806 */
[--C-:B------:R-:W-:Y:S01]  /*ccb0*/  FFMA.FTZ R175, R175, UR38, -R6.reuse ;  /* 0x00000026afaf7c23 */ /* 0x100fe20008010806 */
[----:B------:R-:W-:-:S04]  /*ccc0*/  FFMA.FTZ R178, R178, UR38, -R6 ;  /* 0x00000026b2b27c23 */ /* 0x000fc80008010806 */
[----:B------:R-:W-:Y:S01]  /*ccd0*/  MUFU.EX2 R209, R158 ;  /* 0x0000009e00d17308 */ /* 0x000fe20000000800 */
[--C-:B------:R-:W-:Y:S01]  /*cce0*/  FFMA.FTZ R179, R179, UR38, -R6.reuse ;  /* 0x00000026b3b37c23 */ /* 0x100fe20008010806 */
[--C-:B------:R-:W-:Y:S01]  /*ccf0*/  FFMA.FTZ R182, R182, UR38, -R6.reuse ;  /* 0x00000026b6b67c23 */ /* 0x100fe20008010806 */
[--C-:B------:R-:W-:Y:S01]  /*cd00*/  FFMA.FTZ R183, R183, UR38, -R6.reuse ;  /* 0x00000026b7b77c23 */ /* 0x100fe20008010806 */
[----:B------:R-:W-:-:S04]  /*cd10*/  FFMA.FTZ R186, R186, UR38, -R6 ;  /* 0x00000026baba7c23 */ /* 0x000fc80008010806 */
[----:B------:R-:W4:Y:S01]  /*cd20*/  MUFU.EX2 R214, R159 ;  /* 0x0000009f00d67308 */ /* 0x000f220000000800 */
[--C-:B------:R-:W-:Y:S01]  /*cd30*/  FFMA.FTZ R187, R187, UR38, -R6.reuse ;  /* 0x00000026bbbb7c23 */ /* 0x100fe20008010806 */
[--C-:B------:R-:W-:Y:S01]  /*cd40*/  FFMA.FTZ R190, R190, UR38, -R6.reuse ;  /* 0x00000026bebe7c23 */ /* 0x100fe20008010806 */
[--C-:B------:R-:W-:Y:S01]  /*cd50*/  FFMA.FTZ R191, R191, UR38, -R6.reuse ;  /* 0x00000026bfbf7c23 */ /* 0x100fe20008010806 */
[--C-:B------:R-:W-:Y:S01]  /*cd60*/  FFMA.FTZ R194, R194, UR38, -R6.reuse ;  /* 0x00000026c2c27c23 */ /* 0x100fe20008010806 */
[--C-:B------:R-:W-:Y:S01]  /*cd70*/  FFMA.FTZ R195, R195, UR38, -R6.reuse ;  /* 0x00000026c3c37c23 */ /* 0x100fe20008010806 */
[--C-:B------:R-:W-:Y:S01]  /*cd80*/  FFMA.FTZ R198, R198, UR38, -R6.reuse ;  /* 0x00000026c6c67c23 */ /* 0x100fe20008010806 */
[----:B------:R-:W-:Y:S01]  /*cd90*/  FFMA.FTZ R199, R199, UR38, -R6 ;  /* 0x00000026c7c77c23 */ /* 0x000fe20008010806 */
[----:B------:R-:W-:-:S04]  /*cda0*/  IMAD.MOV.U32 R6, RZ, RZ, 0xc00 ;  /* 0x00000c00ff067424 */ /* 0x000fc800078e00ff */
[----:B------:R-:W-:Y:S02]  /*cdb0*/  IMAD R6, R200, R6, UR39 ;  /* 0x00000027c8067e24 */ /* 0x000fe4000f8e0206 */
[-C--:B---3--:R-:W-:Y:S01]  /*cdc0*/  FMUL.FTZ R26, R26, R11.reuse ;  /* 0x0000000b1a1a7220 */ /* 0x088fe20000410000 */
        /* <DEDUP_REMOVED lines=64> */
[----:B------:R-:W-:-:S02]  /*d1d0*/  F2FP.F16.F32.PACK_AB R204, R153, R152 ;  /* 0x0000009899cc723e */ /* 0x000fc400000000ff */
[----:B------:R-:W-:Y:S02]  /*d1e0*/  F2FP.F16.F32.PACK_AB R206, R157, R156 ;  /* 0x0000009c9dce723e */ /* 0x000fe400000000ff */
[----:B--2---:R-:W-:Y:S02]  /*d1f0*/  F2FP.F16.F32.PACK_AB R205, R155, R154 ;  /* 0x0000009a9bcd723e */ /* 0x004fe400000000ff */
[----:B----4-:R-:W-:-:S04]  /*d200*/  F2FP.F16.F32.PACK_AB R207, R214, R209 ;  /* 0x000000d1d6cf723e */ /* 0x010fc800000000ff */
[----:B------:R-:W-:-:S06]  /*d210*/  WARPGROUP.ARRIVE ;  /* 0x00000000000079c5 */ /* 0x000fcc0000000000 */
[----:B------:R-:W-:Y:S01]  /*d220*/  HGMMA.64x256x16.F32 R24, R204, gdesc[UR4].tnspB, R24, gsb0 ;  /* 0x43e00004cc187df0 */ /* 0x000fe20008000818 */
[----:B------:R-:W2:Y:S01]  /*d230*/  MUFU.EX2 R152, R160 ;  /* 0x000000a000987308 */ /* 0x000ea20000000800 */
[----:B------:R-:W-:Y:S02]  /*d240*/  VIADD R12, R6, 0x80 ;  /* 0x00000080060c7836 */ /* 0x000fe40000000000 */
[----:B------:R-:W-:-:S05]  /*d250*/  FFMA.FTZ R5, R11, R5, R154 ;  /* 0x000000050b057223 */ /* 0x000fca000001009a */
[----:B------:R-:W3:Y:S01]  /*d260*/  MUFU.EX2 R161, R161 ;  /* 0x000000a100a17308 */ /* 0x000ee20000000800 */
[----:B------:R-:W-:-:S07]  /*d270*/  R2UR UR6, R12 ;  /* 0x000000000c0672ca */ /* 0x000fce00000e0000 */
[----:B------:R-:W4:Y:S08]  /*d280*/  MUFU.EX2 R154, R164 ;  /* 0x000000a4009a7308 */ /* 0x000f300000000800 */
[----:B------:R-:W0:Y:S08]  /*d290*/  MUFU.EX2 R165, R165 ;  /* 0x000000a500a57308 */ /* 0x000e300000000800 */
[----:B-1----:R-:W-:Y:S08]  /*d2a0*/  MUFU.EX2 R7, R166 ;  /* 0x000000a600077308 */ /* 0x002ff00000000800 */
[----:B------:R-:W1:Y:S01]  /*d2b0*/  MUFU.EX2 R12, R167 ;  /* 0x000000a7000c7308 */ /* 0x000e620000000800 */
[----:B--2---:R-:W-:Y:S01]  /*d2c0*/  FADD.FTZ R10, R152, R10 ;  /* 0x0000000a980a7221 */ /* 0x004fe20000010000 */
[----:B------:R-:W-:-:S03]  /*d2d0*/  IMAD.MOV.U32 R13, RZ, RZ, 0x40000040 ;  /* 0x40000040ff0d7424 */ /* 0x000fc600078e00ff */
[----:B---3--:R-:W-:Y:S02]  /*d2e0*/  FADD.FTZ R10, R161, R10 ;  /* 0x0000000aa10a7221 */ /* 0x008fe40000010000 */
[----:B------:R-:W-:Y:S01]  /*d2f0*/  R2UR UR7, R13 ;  /* 0x000000000d0772ca */ /* 0x000fe200000e0000 */
[----:B------:R-:W-:Y:S01]  /*d300*/  FADD.FTZ R5, R155, R5 ;  /* 0x000000059b057221 */ /* 0x000fe20000010000 */
[----:B----4-:R-:W-:Y:S01]  /*d310*/  FADD.FTZ R156, R154, R10 ;  /* 0x0000000a9a9c7221 */ /* 0x010fe20000010000 */
[----:B------:R-:W-:Y:S02]  /*d320*/  F2FP.F16.F32.PACK_AB R152, R161, R152 ;  /* 0x00000098a198723e */ /* 0x000fe400000000ff */
[C---:B0-----:R-:W-:Y:S02]  /*d330*/  F2FP.F16.F32.PACK_AB R154, R165.reuse, R154 ;  /* 0x0000009aa59a723e */ /* 0x041fe400000000ff */
[----:B-1----:R-:W-:Y:S01]  /*d340*/  F2FP.F16.F32.PACK_AB R155, R12, R7 ;  /* 0x000000070c9b723e */ /* 0x002fe200000000ff */
[----:B------:R-:W-:Y:S08]  /*d350*/  MUFU.EX2 R168, R168 ;  /* 0x000000a800a87308 */ /* 0x000ff00000000800 */
[----:B------:R-:W-:Y:S01]  /*d360*/  MUFU.EX2 R169, R169 ;  /* 0x000000a900a97308 */ /* 0x000fe20000000800 */
[----:B------:R-:W-:-:S07]  /*d370*/  FADD.FTZ R156, R165, R156 ;  /* 0x0000009ca59c7221 */ /* 0x000fce0000010000 */
[----:B------:R-:W-:Y:S01]  /*d380*/  MUFU.EX2 R158, R172 ;  /* 0x000000ac009e7308 */ /* 0x000fe20000000800 */
[----:B------:R-:W-:-:S07]  /*d390*/  WARPGROUP.DEPBAR.LE gsb0, 0x0 ;  /* 0x00008000000079c5 */ /* 0x000fce0000010000 */
[----:B------:R-:W-:Y:S08]  /*d3a0*/  MUFU.EX2 R205, R162 ;  /* 0x000000a200cd7308 */ /* 0x000ff00000000800 */
[----:B------:R-:W0:Y:S02]  /*d3b0*/  MUFU.EX2 R204, R163 ;  /* 0x000000a300cc7308 */ /* 0x000e240000000800 */
[----:B0-----:R-:W-:-:S04]  /*d3c0*/  F2FP.F16.F32.PACK_AB R153, R204, R205 ;  /* 0x000000cdcc99723e */ /* 0x001fc800000000ff */
[----:B------:R-:W-:-:S06]  /*d3d0*/  WARPGROUP.ARRIVE ;  /* 0x00000000000079c5 */ /* 0x000fcc0000000000 */
[----:B------:R-:W-:Y:S01]  /*d3e0*/  HGMMA.64x256x16.F32 R24, R152, gdesc[UR4].tnspB, R24, gsb0 ;  /* 0x43e0000498187df0 */ /* 0x000fe20008000818 */
[----:B------:R-:W-:Y:S08]  /*d3f0*/  MUFU.EX2 R173, R173 ;  /* 0x000000ad00ad7308 */ /* 0x000ff00000000800 */
[----:B------:R-:W-:Y:S08]  /*d400*/  MUFU.EX2 R13, R170 ;  /* 0x000000aa000d7308 */ /* 0x000ff00000000800 */
[----:B------:R-:W-:Y:S08]  /*d410*/  MUFU.EX2 R174, R174 ;  /* 0x000000ae00ae7308 */ /* 0x000ff00000000800 */
[----:B------:R-:W0:Y:S01]  /*d420*/  MUFU.EX2 R175, R175 ;  /* 0x000000af00af7308 */ /* 0x000e220000000800 */
[----:B------:R-:W-:Y:S01]  /*d430*/  FADD.FTZ R156, R168, R156 ;  /* 0x0000009ca89c7221 */ /* 0x000fe20000010000 */
[----:B------:R-:W-:-:S02]  /*d440*/  VIADD R10, R6, 0x100 ;  /* 0x00000100060a7836 */ /* 0x000fc40000000000 */
[----:B------:R-:W-:-:S03]  /*d450*/  IMAD.MOV.U32 R11, RZ, RZ, 0x40000040 ;  /* 0x40000040ff0b7424 */ /* 0x000fc600078e00ff */
[----:B------:R-:W-:Y:S02]  /*d460*/  R2UR UR6, R10 ;  /* 0x000000000a0672ca */ /* 0x000fe400000e0000 */
[----:B------:R-:W-:Y:S02]  /*d470*/  R2UR UR7, R11 ;  /* 0x000000000b0772ca */ /* 0x000fe400000e0000 */
[----:B0-----:R-:W-:Y:S01]  /*d480*/  F2FP.F16.F32.PACK_AB R159, R175, R174 ;  /* 0x000000aeaf9f723e */ /* 0x001fe200000000ff */
        /* <DEDUP_REMOVED lines=9> */
[----:B------:R-:W0:Y:S01]  /*d520*/  MUFU.EX2 R152, R171 ;  /* 0x000000ab00987308 */ /* 0x000e220000000800 */
[C---:B------:R-:W-:Y:S01]  /*d530*/  FADD.FTZ R153, R169.reuse, R156 ;  /* 0x0000009ca9997221 */ /* 0x040fe20000010000 */
[----:B------:R-:W-:-:S03]  /*d540*/  F2FP.F16.F32.PACK_AB R156, R169, R168 ;  /* 0x000000a8a99c723e */ /* 0x000fc600000000ff */
[----:B------:R-:W-:Y:S01]  /*d550*/  FADD.FTZ R153, R158, R153 ;  /* 0x000000999e997221 */ /* 0x000fe20000010000 */
[----:B------:R-:W-:Y:S02]  /*d560*/  F2FP.F16.F32.PACK_AB R158, R173, R158 ;  /* 0x0000009ead9e723e */ /* 0x000fe400000000ff */
[----:B0-----:R-:W-:-:S04]  /*d570*/  F2FP.F16.F32.PACK_AB R157, R152, R13 ;  /* 0x0000000d989d723e */ /* 0x001fc800000000ff */
[----:B------:R-:W-:-:S06]  /*d580*/  WARPGROUP.ARRIVE ;  /* 0x00000000000079c5 */ /* 0x000fcc0000000000 */
[----:B------:R-:W-:Y:S01]  /*d590*/  HGMMA.64x256x16.F32 R24, R156, gdesc[UR4].tnspB, R24, gsb0 ;  /* 0x43e000049c187df0 */ /* 0x000fe20008000818 */
[----:B------:R-:W-:Y:S01]  /*d5a0*/  FADD.FTZ R153, R173, R153 ;  /* 0x00000099ad997221 */ /* 0x000fe20000010000 */
[----:B------:R-:W-:Y:S02]  /*d5b0*/  VIADD R10, R6, 0x180 ;  /* 0x00000180060a7836 */ /* 0x000fe40000000000 */
[----:B------:R-:W-:Y:S02]  /*d5c0*/  IMAD.MOV.U32 R11, RZ, RZ, 0x40000040 ;  /* 0x40000040ff0b7424 */ /* 0x000fe400078e00ff */
[----:B------:R-:W-:Y:S01]  /*d5d0*/  FADD.FTZ R153, R160, R153 ;  /* 0x00000099a0997221 */ /* 0x000fe20000010000 */
[----:B------:R-:W-:-:S03]  /*d5e0*/  R2UR UR6, R10 ;  /* 0x000000000a0672ca */ /* 0x000fc600000e0000 */
[----:B------:R-:W-:Y:S01]  /*d5f0*/  FADD.FTZ R153, R177, R153 ;  /* 0x00000099b1997221 */ /* 0x000fe20000010000 */
[----:B------:R-:W-:Y:S02]  /*d600*/  R2UR UR7, R11 ;  /* 0x000000000b0772ca */ /* 0x000fe400000e0000 */
[----:B------:R-:W-:Y:S01]  /*d610*/  F2FP.F16.F32.PACK_AB R160, R177, R160 ;  /* 0x000000a0b1a0723e */ /* 0x000fe200000000ff */
[----:B------:R-:W-:Y:S01]  /*d620*/  FADD.FTZ R153, R162, R153 ;  /* 0x00000099a2997221 */ /* 0x000fe20000010000 */
[----:B------:R-:W-:Y:S02]  /*d630*/  F2FP.F16.F32.PACK_AB R162, R181, R162 ;  /* 0x000000a2b5a2723e */ /* 0x000fe400000000ff */
[----:B------:R-:W-:Y:S02]  /*d640*/  F2FP.F16.F32.PACK_AB R161, R179, R178 ;  /* 0x000000b2b3a1723e */ /* 0x000fe400000000ff */
[----:B------:R-:W-:Y:S01]  /*d650*/  F2FP.F16.F32.PACK_AB R163, R183, R182 ;  /* 0x000000b6b7a3723e */ /* 0x000fe200000000ff */
[----:B------:R-:W0:Y:S08]  /*d660*/  MUFU.EX2 R164, R184 ;  /* 0x000000b800a47308 */ /* 0x000e300000000800 */
[----:B------:R-:W1:Y:S01]  /*d670*/  MUFU.EX2 R185, R185 ;  /* 0x000000b900b97308 */ /* 0x000e620000000800 */
[----:B------:R-:W-:-:S07]  /*d680*/  FADD.FTZ R153, R181, R153 ;  /* 0x00000099b5997221 */ /* 0x000fce0000010000 */
[----:B------:R-:W-:Y:S01]  /*d690*/  MUFU.EX2 R166, R188 ;  /* 0x000000bc00a67308 */ /* 0x000fe20000000800 */
[----:B------:R-:W-:-:S07]  /*d6a0*/  IMAD.MOV.U32 R11, RZ, RZ, 0x40000040 ;  /* 0x40000040ff0b7424 */ /* 0x000fce00078e00ff */
[----:B------:R-:W-:Y:S08]  /*d6b0*/  MUFU.EX2 R189, R189 ;  /* 0x000000bd00bd7308 */ /* 0x000ff00000000800 */
[----:B------:R-:W-:Y:S08]  /*d6c0*/  MUFU.EX2 R186, R186 ;  /* 0x000000ba00ba7308 */ /* 0x000ff00000000800 */
[----:B------:R-:W2:Y:S08]  /*d6d0*/  MUFU.EX2 R187, R187 ;  /* 0x000000bb00bb7308 */ /* 0x000eb00000000800 */
[----:B------:R-:W-:Y:S08]  /*d6e0*/  MUFU.EX2 R190, R190 ;  /* 0x000000be00be7308 */ /* 0x000ff00000000800 */
[----:B------:R-:W3:Y:S01]  /*d6f0*/  MUFU.EX2 R191, R191 ;  /* 0x000000bf00bf7308 */ /* 0x000ee20000000800 */
[----:B0-----:R-:W-:Y:S01]  /*d700*/  FADD.FTZ R153, R164, R153 ;  /* 0x00000099a4997221 */ /* 0x001fe20000010000 */
[----:B------:R-:W-:Y:S01]  /*d710*/  VIADD R10, R6, 0x200 ;  /* 0x00000200060a7836 */ /* 0x000fe20000000000 */
[----:B-1----:R-:W-:-:S02]  /*d720*/  F2FP.F16.F32.PACK_AB R164, R185, R164 ;  /* 0x000000a4b9a4723e */ /* 0x002fc400000000ff */
[----:B--2---:R-:W-:Y:S02]  /*d730*/  F2FP.F16.F32.PACK_AB R165, R187, R186 ;  /* 0x000000babba5723e */ /* 0x004fe400000000ff */
[----:B---3--:R-:W-:Y:S01]  /*d740*/  F2FP.F16.F32.PACK_AB R167, R191, R190 ;  /* 0x000000bebfa7723e */ /* 0x008fe200000000ff */
[----:B------:R-:W-:Y:S02]  /*d750*/  WARPGROUP.DEPBAR.LE gsb0, 0x0 ;  /* 0x00008000000079c5 */ /* 0x000fe40000010000 */
[----:B------:R-:W-:-:S06]  /*d760*/  WARPGROUP.ARRIVE ;  /* 0x00000000000079c5 */ /* 0x000fcc0000000000 */
[----:B------:R-:W-:Y:S01]  /*d770*/  HGMMA.64x256x16.F32 R24, R160, gdesc[UR4].tnspB, R24, gsb0 ;  /* 0x43e00004a0187df0 */ /* 0x000fe20008000818 */
[----:B------:R-:W-:Y:S01]  /*d780*/  R2UR UR7, R11 ;  /* 0x000000000b0772ca */ /* 0x000fe200000e0000 */
[----:B------:R-:W-:Y:S01]  /*d790*/  FADD.FTZ R11, R185, R153 ;  /* 0x00000099b90b7221 */ /* 0x000fe20000010000 */
[----:B------:R-:W-:-:S03]  /*d7a0*/  R2UR UR6, R10 ;  /* 0x000000000a0672ca */ /* 0x000fc600000e0000 */
[----:B------:R-:W-:Y:S01]  /*d7b0*/  FADD.FTZ R11, R166, R11 ;  /* 0x0000000ba60b7221 */ /* 0x000fe20000010000 */
[C---:B------:R-:W-:Y:S01]  /*d7c0*/  F2FP.F16.F32.PACK_AB R166, R189.reuse, R166 ;  /* 0x000000a6bda6723e */ /* 0x040fe200000000ff */
[----:B------:R-:W0:Y:S08]  /*d7d0*/  MUFU.EX2 R168, R192 ;  /* 0x000000c000a87308 */ /* 0x000e300000000800 */
[----:B------:R-:W1:Y:S01]  /*d7e0*/  MUFU.EX2 R193, R193 ;  /* 0x000000c100c17308 */ /* 0x000e620000000800 */
[----:B------:R-:W-:-:S07]  /*d7f0*/  FADD.FTZ R11, R189, R11 ;  /* 0x0000000bbd0b7221 */ /* 0x000fce0000010000 */
[----:B------:R-:W-:Y:S01]  /*d800*/  MUFU.EX2 R170, R196 ;  /* 0x000000c400aa7308 */ /* 0x000fe20000000800 */
[----:B------:R-:W-:-:S07]  /*d810*/  VIADD R10, R6, 0x280 ;  /* 0x00000280060a7836 */ /* 0x000fce0000000000 */
[----:B------:R-:W-:Y:S08]  /*d820*/  MUFU.EX2 R197, R197 ;  /* 0x000000c500c57308 */ /* 0x000ff00000000800 */
[----:B------:R-:W-:Y:S08]  /*d830*/  MUFU.EX2 R194, R194 ;  /* 0x000000c200c27308 */ /* 0x000ff00000000800 */
[----:B------:R-:W2:Y:S08]  /*d840*/  MUFU.EX2 R195, R195 ;  /* 0x000000c300c37308 */ /* 0x000eb00000000800 */
[----:B------:R-:W-:Y:S08]  /*d850*/  MUFU.EX2 R198, R198 ;  /* 0x000000c600c67308 */ /* 0x000ff00000000800 */
[----:B------:R-:W3:Y:S01]  /*d860*/  MUFU.EX2 R199, R199 ;  /* 0x000000c700c77308 */ /* 0x000ee20000000800 */
[----:B0-----:R-:W-:Y:S01]  /*d870*/  FADD.FTZ R6, R168, R11 ;  /* 0x0000000ba8067221 */ /* 0x001fe20000010000 */
[----:B------:R-:W-:-:S03]  /*d880*/  IMAD.MOV.U32 R11, RZ, RZ, 0x40000040 ;  /* 0x40000040ff0b7424 */ /* 0x000fc600078e00ff */
[C---:B-1----:R-:W-:Y:S01]  /*d890*/  FADD.FTZ R6, R193.reuse, R6 ;  /* 0x00000006c1067221 */ /* 0x042fe20000010000 */
[----:B------:R-:W-:Y:S02]  /*d8a0*/  F2FP.F16.F32.PACK_AB R168, R193, R168 ;  /* 0x000000a8c1a8723e */ /* 0x000fe400000000ff */
[----:B--2---:R-:W-:Y:S01]  /*d8b0*/  F2FP.F16.F32.PACK_AB R169, R195, R194 ;  /* 0x000000c2c3a9723e */ /* 0x004fe200000000ff */
[----:B------:R-:W-:Y:S01]  /*d8c0*/  FADD.FTZ R6, R170, R6 ;  /* 0x00000006aa067221 */ /* 0x000fe20000010000 */
[----:B------:R-:W-:Y:S02]  /*d8d0*/  F2FP.F16.F32.PACK_AB R170, R197, R170 ;  /* 0x000000aac5aa723e */ /* 0x000fe400000000ff */
[----:B---3--:R-:W-:Y:S01]  /*d8e0*/  F2FP.F16.F32.PACK_AB R171, R199, R198 ;  /* 0x000000c6c7ab723e */ /* 0x008fe200000000ff */
[----:B------:R-:W-:Y:S02]  /*d8f0*/  WARPGROUP.DEPBAR.LE gsb0, 0x0 ;  /* 0x00008000000079c5 */ /* 0x000fe40000010000 */
[----:B------:R-:W-:-:S06]  /*d900*/  WARPGROUP.ARRIVE ;  /* 0x00000000000079c5 */ /* 0x000fcc0000000000 */
[----:B------:R-:W-:Y:S01]  /*d910*/  HGMMA.64x256x16.F32 R24, R164, gdesc[UR4].tnspB, R24, gsb0 ;  /* 0x43e00004a4187df0 */ /* 0x000fe20008000818 */
[----:B------:R-:W-:Y:S02]  /*d920*/  R2UR UR6, R10 ;  /* 0x000000000a0672ca */ /* 0x000fe400000e0000 */
[----:B------:R-:W-:Y:S01]  /*d930*/  R2UR UR7, R11 ;  /* 0x000000000b0772ca */ /* 0x000fe200000e0000 */
[----:B------:R-:W-:-:S04]  /*d940*/  FADD.FTZ R5, R209, R5 ;  /* 0x00000005d1057221 */ /* 0x000fc80000010000 */
        /* <DEDUP_REMOVED lines=16> */
[----:B------:R-:W-:Y:S01]  /*da50*/  FADD.FTZ R5, R191, R5 ;  /* 0x00000005bf057221 */ /* 0x000fe20000010000 */
[----:B------:R-:W-:-:S03]  /*da60*/  @!P1 VIADD R4, R4, 0x32460 ;  /* 0x0003246004049836 */ /* 0x000fc60000000000 */
[----:B------:R-:W-:Y:S02]  /*da70*/  FADD.FTZ R5, R194, R5 ;  /* 0x00000005c2057221 */ /* 0x000fe40000010000 */
[----:B------:R-:W-:Y:S02]  /*da80*/  @!P1 PRMT R4, RZ, 0x654, R4 ;  /* 0x00000654ff049816 */ /* 0x000fe40000000004 */
[----:B------:R-:W-:-:S04]  /*da90*/  FADD.FTZ R5, R195, R5 ;  /* 0x00000005c3057221 */ /* 0x000fc80000010000 */
[----:B------:R-:W-:Y:S01]  /*daa0*/  FADD.FTZ R5, R198, R5 ;  /* 0x00000005c6057221 */ /* 0x000fe20000010000 */
[----:B------:R-:W-:Y:S01]  /*dab0*/  FADD.FTZ R6, R197, R6 ;  /* 0x00000006c5067221 */ /* 0x000fe20000010000 */
[----:B------:R-:W-:Y:S02]  /*dac0*/  IMAD.MOV.U32 R7, RZ, RZ, R8 ;  /* 0x000000ffff077224 */ /* 0x000fe400078e0008 */
[----:B------:R-:W-:Y:S01]  /*dad0*/  FADD.FTZ R5, R199, R5 ;  /* 0x00000005c7057221 */ /* 0x000fe20000010000 */
[----:B------:R-:W-:Y:S01]  /*dae0*/  IMAD.MOV.U32 R10, RZ, RZ, R0 ;  /* 0x000000ffff0a7224 */ /* 0x000fe200078e0000 */
[----:B------:R-:W-:Y:S02]  /*daf0*/  WARPGROUP.DEPBAR.LE gsb0, 0x0 ;  /* 0x00008000000079c5 */ /* 0x000fe40000010000 */
[----:B------:R-:W-:-:S06]  /*db00*/  WARPGROUP.ARRIVE ;  /* 0x00000000000079c5 */ /* 0x000fcc0000000000 */
[----:B------:R-:W-:Y:S03]  /*db10*/  HGMMA.64x256x16.F32 R24, R168, gdesc[UR4].tnspB, R24, gsb0 ;  /* 0x43e00004a8187df0 */ /* 0x000fe60008000818 */
[----:B------:R-:W-:Y:S02]  /*db20*/  WARPGROUP.DEPBAR.LE gsb0, 0x0 ;  /* 0x00008000000079c5 */ /* 0x000fe40000010000 */
[----:B------:R0:W-:Y:S01]  /*db30*/  @!P1 SYNCS.ARRIVE.TRANS64.RED.A1T0 RZ, [R4+URZ], RZ ;  /* 0x000000ff04ff99a7 */ /* 0x0001e2000810043f */
[----:B------:R-:W-:Y:S05]  /*db40*/  @P2 BRA `(.L_x_10307) ;  /* 0xffffffd400e82947 */ /* 0x000fea000383ffff */
.L_x_10297:
[----:B------:R-:W-:Y:S05]  /*db50*/  WARPSYNC.ALL ;  /* 0x0000000000007948 */ /* 0x000fea0003800000 */
[----:B-----5:R-:W1:Y:S01]  /*db60*/  SHFL.BFLY PT, R3, R6, 0x2, 0x1f ;  /* 0x0c401f0006037f89 */ /* 0x020e6200000e0000 */
[----:B------:R-:W-:Y:S02]  /*db70*/  IMAD.MOV.U32 R156, RZ, RZ, -0x800000 ;  /* 0xff800000ff9c7424 */ /* 0x000fe400078e00ff */
[----:B------:R-:W-:Y:S01]  /*db80*/  VIADD R200, R200, 0x1 ;  /* 0x00000001c8c87836 */ /* 0x000fe20000000000 */
[----:B------:R2:W-:Y:S08]  /*db90*/  BAR.ARV R9, 0x100 ;  /* 0x000400090000751d */ /* 0x0005f00000002000 */
[----:B------:R-:W-:Y:S06]  /*dba0*/  BAR.ARV 0x8, 0x180 ;  /* 0x0206000000007b1d */ /* 0x000fec0000002000 */
[----:B------:R-:W-:Y:S01]  /*dbb0*/  ISETP.NE.AND P1, PT, R200, 0x2, PT ;  /* 0x00000002c800780c */ /* 0x000fe20003f25270 */
[----:B------:R-:W-:-:S02]  /*dbc0*/  IMAD.MOV.U32 R155, RZ, RZ, -0x800000 ;  /* 0xff800000ff9b7424 */ /* 0x000fc400078e00ff */
[----:B------:R-:W-:Y:S01]  /*dbd0*/  VIADD R228, R228, 0x1 ;  /* 0x00000001e4e47836 */ /* 0x000fe20000000000 */
[----:B------:R-:W-:Y:S01]  /*dbe0*/  SEL R200, R200, RZ, P1 ;  /* 0x000000ffc8c87207 */ /* 0x000fe20000800000 */
[----:B-1----:R-:W-:-:S05]  /*dbf0*/  FADD.FTZ R3, R3, R6 ;  /* 0x0000000603037221 */ /* 0x002fca0000010000 */
[----:B------:R-:W1:Y:S02]  /*dc00*/  SHFL.BFLY PT, R6, R3, 0x1, 0x1f ;  /* 0x0c201f0003067f89 */ /* 0x000e6400000e0000 */
[----:B-1----:R-:W-:Y:S01]  /*dc10*/  FADD.FTZ R6, R3, R6 ;  /* 0x0000000603067221 */ /* 0x002fe20000010000 */
[----:B------:R-:W-:-:S04]  /*dc20*/  IMAD.MOV.U32 R3, RZ, RZ, RZ ;  /* 0x000000ffff037224 */ /* 0x000fc800078e00ff */
[----:B------:R-:W-:-:S13]  /*dc30*/  FSETP.NE.FTZ.AND P0, PT, R6, RZ, PT ;  /* 0x000000ff0600720b */ /* 0x000fda0003f15000 */
[----:B0-----:R-:W0:Y:S08]  /*dc40*/  @P0 MUFU.LG2 R4, R6 ;  /* 0x0000000600040308 */ /* 0x001e300000000c00 */
[----:B------:R1:W3:Y:S02]  /*dc50*/  @P0 MUFU.RCP R3, R6 ;  /* 0x0000000600030308 */ /* 0x0002e40000001000 */
[----:B-1----:R-:W-:-:S02]  /*dc60*/  IMAD.U32 R6, RZ, RZ, UR38 ;  /* 0x00000026ff067e24 */ /* 0x002fc4000f8e00ff */
[----:B0-----:R-:W-:Y:S02]  /*dc70*/  @P0 FMUL.FTZ R4, R4, 0.69314718246459960938 ;  /* 0x3f31721804040820 */ /* 0x001fe40000410000 */
[----:B------:R-:W-:-:S04]  /*dc80*/  @P0 FMUL.FTZ R6, R6, 0.69314718246459960938 ;  /* 0x3f31721806060820 */ /* 0x000fc80000410000 */
[----:B------:R-:W-:Y:S01]  /*dc90*/  @P0 FFMA.FTZ R156, R6, R0, R4 ;  /* 0x00000000069c0223 */ /* 0x000fe20000010004 */
[-C--:B---3--:R-:W-:Y:S01]  /*dca0*/  FMUL.FTZ R152, R24, R3.reuse ;  /* 0x0000000318987220 */ /* 0x088fe20000410000 */
        /* <DEDUP_REMOVED lines=68> */
[----:B------:R-:W-:-:S03]  /*e0f0*/  FMUL.FTZ R149, R149, R3 ;  /* 0x0000000395957220 */ /* 0x000fc60000410000 */
[----:B------:R-:W0:Y:S08]  /*e100*/  @P0 MUFU.LG2 R5, R4 ;  /* 0x0000000400050308 */ /* 0x000e300000000c00 */
[----:B------:R1:W3:Y:S02]  /*e110*/  @P0 MUFU.RCP R0, R4 ;  /* 0x0000000400000308 */ /* 0x0002e40000001000 */
[----:B-1----:R-:W-:-:S02]  /*e120*/  IMAD.U32 R4, RZ, RZ, UR38 ;  /* 0x00000026ff047e24 */ /* 0x002fc4000f8e00ff */
[----:B0-----:R-:W-:Y:S02]  /*e130*/  @P0 FMUL.FTZ R5, R5, 0.69314718246459960938 ;  /* 0x3f31721805050820 */ /* 0x001fe40000410000 */
[----:B------:R-:W-:-:S04]  /*e140*/  @P0 FMUL.FTZ R4, R4, 0.69314718246459960938 ;  /* 0x3f31721804040820 */ /* 0x000fc80000410000 */
[----:B------:R-:W-:Y:S01]  /*e150*/  @P0 FFMA.FTZ R155, R4, R8, R5 ;  /* 0x00000008049b0223 */ /* 0x000fe20000010005 */
        /* <DEDUP_REMOVED lines=64> */
[----:B------:R-:W-:-:S02]  /*e560*/  SEL R0, RZ, 0x1, P1 ;  /* 0x00000001ff007807 */ /* 0x000fc40000800000 */
[----:B------:R-:W-:Y:S02]  /*e570*/  PLOP3.LUT P0, PT, PT, PT, PT, 0x8, 0x0 ;  /* 0x000000000000781c */ /* 0x000fe40003f0e170 */
[----:B--2---:R-:W-:-:S11]  /*e580*/  LOP3.LUT R208, R208, R0, RZ, 0x3c, !PT ;  /* 0x00000000d0d07212 */ /* 0x004fd600078e3cff */
.L_x_10254:
        /* <DEDUP_REMOVED lines=11> */
[----:B------:R-:W-:Y:S01]  /*e640*/  ISETP.NE.AND P0, PT, R223, RZ, PT ;  /* 0x000000ffdf00720c */ /* 0x000fe20003f05270 */
        /* <DEDUP_REMOVED lines=193> */
[----:B--2---:R-:W-:Y:S01]  /*f260*/  @P0 IADD3 R14, P3, R225, UR6, RZ ;  /* 0x00000006e10e0c10 */ /* 0x004fe2000ff7e0ff */
[----:B------:R-:W-:Y:S02]  /*f270*/  ULDC UR6, c[0x0][0xb88] ;  /* 0x0002e20000067ab9 */ /* 0x000fe40000000800 */
[----:B------:R-:W-:Y:S01]  /*f280*/  IMAD.U32 R0, RZ, RZ, UR6 ;  /* 0x00000006ff007e24 */ /* 0x000fe2000f8e00ff */
[----:B------:R-:W-:Y:S01]  /*f290*/  @P0 IADD3.X R15, R226, UR7, RZ, P3, !PT ;  /* 0x00000007e20f0c10 */ /* 0x000fe20009ffe4ff */
[----:B------:R2:W5:Y:S01]  /*f2a0*/  @P1 LDG.E R3, desc[UR60][R8.64] ;  /* 0x0000003c08031981 */ /* 0x000562000c1e1900 */
[----:B------:R-:W-:Y:S01]  /*f2b0*/  IMAD.MOV.U32 R20, RZ, RZ, 0xab8 ;  /* 0x00000ab8ff147424 */ /* 0x000fe200078e00ff */
[----:B------:R-:W-:Y:S02]  /*f2c0*/  ISETP.GT.AND P2, PT, R223, 0x1, PT ;  /* 0x00000001df00780c */ /* 0x000fe40003f44270 */
[----:B------:R2:W5:Y:S02]  /*f2d0*/  @P0 LDG.E R0, desc[UR60][R14.64] ;  /* 0x0000003c0e000981 */ /* 0x000564000c1e1900 */
[----:B------:R-:W-:-:S04]  /*f2e0*/  SEL R20, R20, 0xa78, P2 ;  /* 0x00000a7814147807 */ /* 0x000fc80001000000 */
[----:B------:R2:W3:Y:S08]  /*f2f0*/  LDC.64 R10, c[0x0][R20+0x220] ;  /* 0x00008800140a7b82 */ /* 0x0004f00000000a00 */
[----:B------:R2:W4:Y:S01]  /*f300*/  LDC.64 R12, c[0x0][R20+0x218] ;  /* 0x00008600140c7b82 */ /* 0x0005220000000a00 */
[----:B------:R-:W-:Y:S05]  /*f310*/  @P0 BRA `(.L_x_10310) ;  /* 0x0000000000100947 */ /* 0x000fea0003800000 */
[----:B------:R-:W-:Y:S05]  /*f320*/  @!P1 BRA `(.L_x_10310) ;  /* 0x00000000000c9947 */ /* 0x000fea0003800000 */
[----:B-----5:R-:W3:Y:S04]  /*f330*/  LDG.E R0, desc[UR60][R8.64] ;  /* 0x0000003c08007981 */ /* 0x020ee8000c1e1900 */
[----:B--2---:R-:W3:Y:S02]  /*f340*/  LDG.E R8, desc[UR60][R8.64+0x4] ;  /* 0x0000043c08087981 */ /* 0x004ee4000c1e1900 */
[----:B---3--:R-:W-:-:S07]  /*f350*/  IMAD.IADD R0, R8, 0x1, -R0 ;  /* 0x0000000108007824 */ /* 0x008fce00078e0a00 */
.L_x_10310:
[----:B--2---:R-:W2:Y:S01]  /*f360*/  LDL.LU R14, [R1+0x88] ;  /* 0x00008800010e7983 */ /* 0x004ea20000300800 */
[----:B------:R-:W0:Y:S03]  /*f370*/  LDC R154, c[0x0][0xce8] ;  /* 0x00033a00ff9a7b82 */ /* 0x000e260000000800 */
[----:B------:R-:W2:Y:S01]  /*f380*/  LDL R21, [R1+0x98] ;  /* 0x0000980001157983 */ /* 0x000ea20000100800 */
[----:B------:R-:W-:-:S03]  /*f390*/  ISETP.NE.U32.AND P0, PT, RZ, UR4, PT ;  /* 0x00000004ff007c0c */ /* 0x000fc6000bf05070 */
[----:B------:R-:W2:Y:S01]  /*f3a0*/  LDL R158, [R1+0x94] ;  /* 0x00009400019e7983 */ /* 0x000ea20000100800 */
[----:B------:R-:W2:Y:S01]  /*f3b0*/  LDC.64 R8, c[0x0][R20+0x228] ;  /* 0x00008a0014087b82 */ /* 0x000ea20000000a00 */
[----:B------:R-:W-:Y:S02]  /*f3c0*/  ISETP.NE.AND.EX P0, PT, RZ, UR5, PT, P0 ;  /* 0x00000005ff007c0c */ /* 0x000fe4000bf05300 */
[----:B------:R-:W2:Y:S02]  /*f3d0*/  LDL R157, [R1+0x8c] ;  /* 0x00008c00019d7983 */ /* 0x000ea40000100800 */
[----:B------:R-:W-:Y:S02]  /*f3e0*/  SEL R224, R224, RZ, !P0 ;  /* 0x000000ffe0e07207 */ /* 0x000fe40004000000 */
[----:B0-----:R-:W-:-:S03]  /*f3f0*/  ISETP.NE.AND P1, PT, R154, 0x1, PT ;  /* 0x000000019a00780c */ /* 0x001fc60003f25270 */
[----:B---3--:R-:W-:Y:S02]  /*f400*/  IMAD R11, R11, R224, RZ ;  /* 0x000000e00b0b7224 */ /* 0x008fe400078e02ff */
[-C--:B----4-:R-:W-:Y:S02]  /*f410*/  IMAD R15, R13, R222.reuse, RZ ;  /* 0x000000de0d0f7224 */ /* 0x090fe400078e02ff */
[----:B------:R-:W-:-:S06]  /*f420*/  IMAD.WIDE.U32 R12, R12, R222, RZ ;  /* 0x000000de0c0c7225 */ /* 0x000fcc00078e00ff */
[----:B-1----:R-:W0:Y:S01]  /*f430*/  @P1 LDC R40, c[0x0][0xcec] ;  /* 0x00033b00ff281b82 */ /* 0x002e220000000800 */
[----:B------:R-:W-:Y:S02]  /*f440*/  IMAD.IADD R15, R13, 0x1, R15 ;  /* 0x000000010d0f7824 */ /* 0x000fe400078e020f */
[----:B-----5:R-:W-:Y:S01]  /*f450*/  IMAD R0, R0, R154, RZ ;  /* 0x0000009a00007224 */ /* 0x020fe200078e02ff */
[----:B--2---:R-:W-:-:S05]  /*f460*/  SEL R14, R14, RZ, !P0 ;  /* 0x000000ff0e0e7207 */ /* 0x004fca0004000000 */
[C---:B------:R-:W-:Y:S02]  /*f470*/  IMAD R14, R10.reuse, R14, R11 ;  /* 0x0000000e0a0e7224 */ /* 0x040fe400078e020b */
[----:B------:R-:W-:-:S04]  /*f480*/  IMAD.WIDE.U32 R10, R10, R224, RZ ;  /* 0x000000e00a0a7225 */ /* 0x000fc800078e00ff */
[----:B------:R-:W-:Y:S01]  /*f490*/  IMAD.IADD R11, R11, 0x1, R14 ;  /* 0x000000010b0b7824 */ /* 0x000fe200078e020e */
[----:B------:R-:W-:Y:S02]  /*f4a0*/  IADD3 R14, P0, P3, R10, R12, R3 ;  /* 0x0000000c0a0e7210 */ /* 0x000fe40007b1e003 */
[----:B------:R-:W1:Y:S01]  /*f4b0*/  @P1 LDC R10, c[0x0][0xcf0] ;  /* 0x00033c00ff0a1b82 */ /* 0x000e620000000800 */
[----:B------:R-:W-:Y:S01]  /*f4c0*/  SEL R12, R230, RZ, P2 ;  /* 0x000000ffe60c7207 */ /* 0x000fe20001000000 */
[----:B------:R-:W-:-:S04]  /*f4d0*/  IMAD R21, R229, 0x80, R21 ;  /* 0x00000080e5157824 */ /* 0x000fc800078e0215 */
[-C--:B------:R-:W-:Y:S02]  /*f4e0*/  IMAD R9, R9, R12.reuse, RZ ;  /* 0x0000000c09097224 */ /* 0x080fe400078e02ff */
[----:B------:R-:W-:Y:S01]  /*f4f0*/  IMAD.WIDE.U32 R12, R8, R12, RZ ;  /* 0x0000000c080c7225 */ /* 0x000fe200078e00ff */
[----:B------:R-:W-:-:S04]  /*f500*/  SHF.R.S32.HI R8, RZ, 0x1f, R3 ;  /* 0x0000001fff087819 */ /* 0x000fc80000011403 */
[----:B------:R-:W-:Y:S01]  /*f510*/  IADD3.X R15, R11, R15, R8, P0, P3 ;  /* 0x0000000f0b0f7210 */ /* 0x000fe200007e6408 */
[----:B0-----:R-:W-:-:S04]  /*f520*/  @P1 IMAD.HI.U32 R11, R21, R40, RZ ;  /* 0x00000028150b1227 */ /* 0x001fc800078e00ff */
[----:B------:R-:W-:Y:S02]  /*f530*/  IMAD.MOV.U32 R40, RZ, RZ, R21 ;  /* 0x000000ffff287224 */ /* 0x000fe400078e0015 */
[----:B------:R-:W-:Y:S01]  /*f540*/  IMAD.IADD R9, R13, 0x1, R9 ;  /* 0x000000010d097824 */ /* 0x000fe200078e0209 */
[----:B-1----:R-:W-:Y:S02]  /*f550*/  @P1 SHF.R.U32.HI R40, RZ, R10, R11 ;  /* 0x0000000aff281219 */ /* 0x002fe4000001160b */
[----:B------:R0:W1:Y:S02]  /*f560*/  LDC.64 R10, c[0x0][R20+0x210] ;  /* 0x00008400140a7b82 */ /* 0x0000640000000a00 */
[----:B------:R-:W-:Y:S02]  /*f570*/  IADD3 R12, P0, P3, R40, R14, R12 ;  /* 0x0000000e280c7210 */ /* 0x000fe40007b1e00c */
[----:B------:R-:W-:-:S04]  /*f580*/  SHF.R.S32.HI R13, RZ, 0x1f, R40 ;  /* 0x0000001fff0d7819 */ /* 0x000fc80000011428 */
[----:B------:R-:W-:Y:S02]  /*f590*/  IADD3.X R13, R13, R15, R9, P0, P3 ;  /* 0x0000000f0d0d7210 */ /* 0x000fe400007e6409 */
[----:B------:R-:W2:Y:S01]  /*f5a0*/  LDC.64 R14, c[0x0][0xca8] ;  /* 0x00032a00ff0e7b82 */ /* 0x000ea20000000a00 */
[----:B0-----:R-:W-:-:S04]  /*f5b0*/  IMAD.MOV R20, RZ, RZ, -R40 ;  /* 0x000000ffff147224 */ /* 0x001fc800078e0a28 */
[----:B------:R-:W-:-:S05]  /*f5c0*/  IMAD R20, R154, R20, R21 ;  /* 0x000000149a147224 */ /* 0x000fca00078e0215 */
[----:B------:R-:W-:Y:S01]  /*f5d0*/  SHF.R.S32.HI R9, RZ, 0x1f, R20 ;  /* 0x0000001fff097819 */ /* 0x000fe20000011414 */
[----:B--2---:R-:W0:Y:S08]  /*f5e0*/  @!P2 LDC R14, c[0x0][0xc50] ;  /* 0x00031400ff0eab82 */ /* 0x004e300000000800 */
[----:B------:R-:W2:Y:S01]  /*f5f0*/  @!P2 LDC R15, c[0x0][0xc54] ;  /* 0x00031500ff0fab82 */ /* 0x000ea20000000800 */
[----:B-1----:R-:W-:-:S02]  /*f600*/  IMAD R11, R11, R20, RZ ;  /* 0x000000140b0b7224 */ /* 0x002fc400078e02ff */
[----:B------:R-:W-:-:S04]  /*f610*/  IMAD.WIDE.U32 R12, R10, R20, R12 ;  /* 0x000000140a0c7225 */ /* 0x000fc800078e000c */
[----:B------:R-:W-:-:S04]  /*f620*/  IMAD R9, R10, R9, R11 ;  /* 0x000000090a097224 */ /* 0x000fc800078e020b */
[----:B------:R-:W-:Y:S01]  /*f630*/  IMAD.IADD R9, R13, 0x1, R9 ;  /* 0x000000010d097824 */ /* 0x000fe200078e0209 */
[----:B0-----:R-:W-:-:S04]  /*f640*/  LEA R14, P0, R12, R14, 0x2 ;  /* 0x0000000e0c0e7211 */ /* 0x001fc800078010ff */
[----:B--2---:R-:W-:Y:S01]  /*f650*/  LEA.HI.X R9, R12, R15, R9, 0x2, P0 ;  /* 0x0000000f0c097211 */ /* 0x004fe200000f1409 */
[----:B------:R-:W-:Y:S01]  /*f660*/  SHFL.IDX PT, R10, R14, RZ, 0x1c1f ;  /* 0x001c1fff0e0a7589 */ /* 0x000fe200000e0000 */
[----:B------:R-:W-:-:S03]  /*f670*/  IMAD R20, R229, 0x80, R158 ;  /* 0x00000080e5147824 */ /* 0x000fc600078e029e */
[----:B------:R-:W0:Y:S04]  /*f680*/  SHFL.IDX PT, R11, R9, RZ, 0x1c1f ;  /* 0x001c1fff090b7589 */ /* 0x000e2800000e0000 */
[----:B------:R-:W-:Y:S04]  /*f690*/  SHFL.IDX PT, R12, R14, 0x1, 0x1c1f ;  /* 0x003c1f000e0c7f89 */ /* 0x000fe800000e0000 */
[----:B------:R1:W2:Y:S01]  /*f6a0*/  SHFL.IDX PT, R13, R9, 0x1, 0x1c1f ;  /* 0x003c1f00090d7f89 */ /* 0x0002a200000e0000 */
        /* <DEDUP_REMOVED lines=9> */
[----:B------:R-:W-:-:S07]  /*f740*/  ULDC.64 UR4, c[0x0][0xba0] ;  /* 0x0002e80000047ab9 */ /* 0x000fce0000000a00 */
[----:B------:R-:W2:Y:S01]  /*f750*/  @P1 LDC R20, c[0x0][0xcf0] ;  /* 0x00033c00ff141b82 */ /* 0x000ea20000000800 */
        /* <DEDUP_REMOVED lines=9> */
[C---:B------:R-:W-:Y:S02]  /*f7f0*/  IADD3 R29, P2, R6.reuse, 0x2000, RZ ;  /* 0x00002000061d7810 */ /* 0x040fe40007f5e0ff */
[C---:B------:R-:W-:Y:S02]  /*f800*/  IADD3 R33, P3, R6.reuse, 0x3000, RZ ;  /* 0x0000300006217810 */ /* 0x040fe40007f7e0ff */
[----:B------:R-:W-:-:S02]  /*f810*/  IADD3 R37, P4, R6, 0x4000, RZ ;  /* 0x0000400006257810 */ /* 0x000fc40007f9e0ff */
[----:B------:R-:W-:Y:S02]  /*f820*/  SHF.R.U64 R44, R44, 0x3, RZ ;  /* 0x000000032c2c7819 */ /* 0x000fe400000012ff */
[----:B------:R-:W-:Y:S02]  /*f830*/  LOP3.LUT R24, R25, 0x380, RZ, 0xc0, !PT ;  /* 0x0000038019187812 */ /* 0x000fe400078ec0ff */
[----:B------:R-:W-:Y:S02]  /*f840*/  LOP3.LUT R28, R29, 0x380, RZ, 0xc0, !PT ;  /* 0x000003801d1c7812 */ /* 0x000fe400078ec0ff */
[----:B------:R-:W-:Y:S02]  /*f850*/  LOP3.LUT R32, R33, 0x380, RZ, 0xc0, !PT ;  /* 0x0000038021207812 */ /* 0x000fe400078ec0ff */
[----:B------:R-:W-:Y:S02]  /*f860*/  LOP3.LUT R36, R37, 0x380, RZ, 0xc0, !PT ;  /* 0x0000038025247812 */ /* 0x000fe400078ec0ff */
[----:B------:R-:W-:Y:S01]  /*f870*/  LOP3.LUT R44, R44, R45, RZ, 0x3c, !PT ;  /* 0x0000002d2c2c7212 */ /* 0x000fe200078e3cff */
[----:B------:R-:W-:Y:S01]  /*f880*/  IMAD.X R45, RZ, RZ, R7, P5 ;  /* 0x000000ffff2d7224 */ /* 0x000fe200028e0607 */
[----:B------:R-:W-:-:S02]  /*f890*/  IADD3 R65, P5, R6, 0xa000, RZ ;  /* 0x0000a00006417810 */ /* 0x000fc40007fbe0ff */
[----:B------:R-:W-:Y:S02]  /*f8a0*/  SHF.R.U64 R24, R24, 0x3, RZ ;  /* 0x0000000318187819 */ /* 0x000fe400000012ff */
[----:B------:R-:W-:Y:S01]  /*f8b0*/  SHF.R.U64 R28, R28, 0x3, RZ ;  /* 0x000000031c1c7819 */ /* 0x000fe200000012ff */
[----:B------:R-:W-:Y:S01]  /*f8c0*/  IMAD R8, R8, UR4, RZ ;  /* 0x0000000408087c24 */ /* 0x000fe2000f8e02ff */
[----:B------:R-:W-:Y:S01]  /*f8d0*/  SHF.R.U64 R32, R32, 0x3, RZ ;  /* 0x0000000320207819 */ /* 0x000fe200000012ff */
[----:B------:R-:W5:Y:S01]  /*f8e0*/  LD.E.128 R44, desc[UR60][R44.64] ;  /* 0x0000003c2c2c7980 */ /* 0x000f62000c101d00 */
[----:B------:R-:W-:Y:S02]  /*f8f0*/  SHF.R.U64 R36, R36, 0x3, RZ ;  /* 0x0000000324247819 */ /* 0x000fe400000012ff */
[----:B------:R-:W-:Y:S02]  /*f900*/  LOP3.LUT R64, R65, 0x380, RZ, 0xc0, !PT ;  /* 0x0000038041407812 */ /* 0x000fe400078ec0ff */
        /* <DEDUP_REMOVED lines=9> */
[----:B------:R-:W5:Y:S01]  /*f9a0*/  LD.E.128 R24, desc[UR60][R24.64] ;  /* 0x0000003c18187980 */ /* 0x000f62000c101d00 */
[----:B------:R-:W-:-:S02]  /*f9b0*/  IADD3 R53, P2, R6, 0x7000, RZ ;  /* 0x0000700006357810 */ /* 0x000fc40007f5e0ff */
[C---:B------:R-:W-:Y:S01]  /*f9c0*/  IADD3 R57, P3, R6.reuse, 0x8000, RZ ;  /* 0x0000800006397810 */ /* 0x040fe20007f7e0ff */
[----:B------:R-:W5:Y:S01]  /*f9d0*/  LD.E.128 R28, desc[UR60][R28.64] ;  /* 0x0000003c1c1c7980 */ /* 0x000f62000c101d00 */
[----:B------:R-:W-:Y:S02]  /*f9e0*/  IADD3 R61, P4, R6, 0x9000, RZ ;  /* 0x00009000063d7810 */ /* 0x000fe40007f9e0ff */
[----:B------:R-:W-:Y:S01]  /*f9f0*/  SHF.R.U64 R64, R64, 0x3, RZ ;  /* 0x0000000340407819 */ /* 0x000fe200000012ff */
[----:B------:R-:W5:Y:S01]  /*fa00*/  LD.E.128 R32, desc[UR60][R32.64] ;  /* 0x0000003c20207980 */ /* 0x000f62000c101d00 */
[----:B------:R-:W-:Y:S02]  /*fa10*/  LOP3.LUT R48, R49, 0x380, RZ, 0xc0, !PT ;  /* 0x0000038031307812 */ /* 0x000fe400078ec0ff */
[----:B------:R-:W-:Y:S01]  /*fa20*/  LOP3.LUT R52, R53, 0x380, RZ, 0xc0, !PT ;  /* 0x0000038035347812 */ /* 0x000fe200078ec0ff */
[----:B------:R-:W5:Y:S01]  /*fa30*/  LD.E.128 R36, desc[UR60][R36.64] ;  /* 0x0000003c24247980 */ /* 0x000f62000c101d00 */
[----:B------:R-:W-:-:S02]  /*fa40*/  LOP3.LUT R56, R57, 0x380, RZ, 0xc0, !PT ;  /* 0x0000038039387812 */ /* 0x000fc400078ec0ff */
[----:B------:R-:W-:Y:S02]  /*fa50*/  LOP3.LUT R60, R61, 0x380, RZ, 0xc0, !PT ;  /* 0x000003803d3c7812 */ /* 0x000fe400078ec0ff */
[----:B------:R-:W-:Y:S01]  /*fa60*/  LOP3.LUT R64, R64, R65, RZ, 0x3c, !PT ;  /* 0x0000004140407212 */ /* 0x000fe200078e3cff */
[--C-:B------:R-:W-:Y:S01]  /*fa70*/  IMAD.X R65, RZ, RZ, R7.reuse, P5 ;  /* 0x000000ffff417224 */ /* 0x100fe200028e0607 */
[C---:B------:R-:W-:Y:S02]  /*fa80*/  LOP3.LUT R13, R6.reuse, 0x380, RZ, 0xc0, !PT ;  /* 0x00000380060d7812 */ /* 0x040fe400078ec0ff */
[----:B------:R-:W-:Y:S02]  /*fa90*/  IADD3 R9, P5, R6, 0xf000, RZ ;  /* 0x0000f00006097810 */ /* 0x000fe40007fbe0ff */
[----:B------:R-:W-:Y:S01]  /*faa0*/  SHF.R.U64 R48, R48, 0x3, RZ ;  /* 0x0000000330307819 */ /* 0x000fe200000012ff */
[----:B------:R-:W5:Y:S01]  /*fab0*/  LD.E.128 R64, desc[UR60][R64.64] ;  /* 0x0000003c40407980 */ /* 0x000f62000c101d00 */
[----:B------:R-:W-:Y:S01]  /*fac0*/  SHF.R.U64 R52, R52, 0x3, RZ ;  /* 0x0000000334347819 */ /* 0x000fe200000012ff */
[----:B------:R-:W-:Y:S01]  /*fad0*/  IMAD.X R85, RZ, RZ, R7, P5 ;  /* 0x000000ffff557224 */ /* 0x000fe200028e0607 */
[----:B------:R-:W-:-:S02]  /*fae0*/  SHF.R.U64 R56, R56, 0x3, RZ ;  /* 0x0000000338387819 */ /* 0x000fc400000012ff */
[----:B------:R-:W-:Y:S02]  /*faf0*/  SHF.R.U64 R60, R60, 0x3, RZ ;  /* 0x000000033c3c7819 */ /* 0x000fe400000012ff */
        /* <DEDUP_REMOVED lines=16> */
[----:B------:R-:W-:Y:S01]  /*fc00*/  LOP3.LUT R4, R13, R6, RZ, 0x3c, !PT ;  /* 0x000000060d047212 */ /* 0x000fe200078e3cff */
[----:B------:R-:W5:Y:S01]  /*fc10*/  LD.E.128 R56, desc[UR60][R56.64] ;  /* 0x0000003c38387980 */ /* 0x000f62000c101d00 */
[----:B------:R-:W-:Y:S02]  /*fc20*/  SHF.R.U64 R6, R5, 0x3, RZ ;  /* 0x0000000305067819 */ /* 0x000fe400000012ff */
[----:B------:R-:W-:Y:S01]  /*fc30*/  LOP3.LUT R12, R12, 0xfffffff8, RZ, 0xc0, !PT ;  /* 0xfffffff80c0c7812 */ /* 0x000fe200078ec0ff */
[C---:B------:R-:W-:Y:S01]  /*fc40*/  IMAD R13, R3.reuse, UR5, R8 ;  /* 0x00000005030d7c24 */ /* 0x040fe2000f8e0208 */
[----:B------:R-:W-:Y:S01]  /*fc50*/  LOP3.LUT R84, R6, R9, RZ, 0x3c, !PT ;  /* 0x0000000906547212 */ /* 0x000fe200078e3cff */
[----:B------:R-:W-:Y:S01]  /*fc60*/  IMAD.WIDE.U32 R8, R3, UR4, RZ ;  /* 0x0000000403087c25 */ /* 0x000fe2000f8e00ff */
[----:B------:R-:W-:Y:S01]  /*fc70*/  LOP3.LUT R68, R69, 0x380, RZ, 0xc0, !PT ;  /* 0x0000038045447812 */ /* 0x000fe200078ec0ff */
[----:B------:R-:W-:Y:S01]  /*fc80*/  ULDC.64 UR4, c[0x0][0xbe8] ;  /* 0x0002fa0000047ab9 */ /* 0x000fe20000000a00 */
[----:B------:R-:W-:Y:S01]  /*fc90*/  LOP3.LUT R72, R73, 0x380, RZ, 0xc0, !PT ;  /* 0x0000038049487812 */ /* 0x000fe200078ec0ff */
[----:B------:R-:W-:Y:S01]  /*fca0*/  IMAD.IADD R11, R11, 0x1, -R12 ;  /* 0x000000010b0b7824 */ /* 0x000fe200078e0a0c */
[----:B------:R-:W-:Y:S01]  /*fcb0*/  LOP3.LUT R76, R77, 0x380, RZ, 0xc0, !PT ;  /* 0x000003804d4c7812 */ /* 0x000fe200078ec0ff */
[----:B------:R-:W-:Y:S01]  /*fcc0*/  IMAD.IADD R9, R9, 0x1, R13 ;  /* 0x0000000109097824 */ /* 0x000fe200078e020d */
[----:B------:R-:W-:Y:S01]  /*fcd0*/  LOP3.LUT R80, R81, 0x380, RZ, 0xc0, !PT ;  /* 0x0000038051507812 */ /* 0x000fe200078ec0ff */
[----:B------:R-:W-:Y:S01]  /*fce0*/  IMAD R12, R11, 0x20, R10 ;  /* 0x000000200b0c7824 */ /* 0x000fe200078e020a */
[----:B------:R-:W-:Y:S01]  /*fcf0*/  SHF.R.U64 R68, R68, 0x3, RZ ;  /* 0x0000000344447819 */ /* 0x000fe200000012ff */
[----:B------:R-:W-:Y:S01]  /*fd00*/  IMAD.WIDE.U32 R8, R222, UR4, R8 ;  /* 0x00000004de087c25 */ /* 0x000fe2000f8e0008 */
[----:B------:R-:W-:Y:S01]  /*fd10*/  SHF.R.U64 R72, R72, 0x3, RZ ;  /* 0x0000000348487819 */ /* 0x000fe200000012ff */
[----:B------:R-:W5:Y:S01]  /*fd20*/  LD.E.128 R60, desc[UR60][R60.64] ;  /* 0x0000003c3c3c7980 */ /* 0x000f62000c101d00 */
[----:B------:R-:W-:Y:S01]  /*fd30*/  SHF.R.U64 R76, R76, 0x3, RZ ;  /* 0x000000034c4c7819 */ /* 0x000fe200000012ff */
[----:B------:R-:W-:Y:S01]  /*fd40*/  IMAD R14, R229, 0x80, R12 ;  /* 0x00000080e50e7824 */ /* 0x000fe200078e020c */
[----:B------:R-:W-:Y:S01]  /*fd50*/  SHF.R.U64 R80, R80, 0x3, RZ ;  /* 0x0000000350507819 */ /* 0x000fe200000012ff */
[----:B------:R-:W-:Y:S01]  /*fd60*/  IMAD.MOV.U32 R5, RZ, RZ, R7 ;  /* 0x000000ffff057224 */ /* 0x000fe200078e0007 */
[----:B------:R-:W-:Y:S01]  /*fd70*/  SHF.R.S32.HI R13, RZ, 0x1f, R224 ;  /* 0x0000001fff0d7819 */ /* 0x000fe200000114e0 */
[----:B------:R-:W-:Y:S01]  /*fd80*/  IMAD R9, R222, UR5, R9 ;  /* 0x00000005de097c24 */ /* 0x000fe2000f8e0209 */
[----:B------:R-:W-:Y:S01]  /*fd90*/  ULDC.64 UR4, c[0x0][0xbf0] ;  /* 0x0002fc0000047ab9 */ /* 0x000fe20000000a00 */
[----:B------:R-:W-:Y:S01]  /*fda0*/  LOP3.LUT R68, R68, R69, RZ, 0x3c, !PT ;  /* 0x0000004544447212 */ /* 0x000fe200078e3cff */
[----:B-1----:R-:W-:Y:S01]  /*fdb0*/  @P1 IMAD.HI.U32 R3, R14, R15, RZ ;  /* 0x0000000f0e031227 */ /* 0x002fe200078e00ff */
[----:B------:R-:W-:Y:S01]  /*fdc0*/  LOP3.LUT R72, R72, R73, RZ, 0x3c, !PT ;  /* 0x0000004948487212 */ /* 0x000fe200078e3cff */
[----:B------:R-:W5:Y:S01]  /*fdd0*/  LD.E.128 R84, desc[UR60][R84.64] ;  /* 0x0000003c54547980 */ /* 0x000f62000c101d00 */
[----:B------:R-:W-:Y:S01]  /*fde0*/  LOP3.LUT R76, R76, R77, RZ, 0x3c, !PT ;  /* 0x0000004d4c4c7212 */ /* 0x000fe200078e3cff */
[--C-:B------:R-:W-:Y:S01]  /*fdf0*/  IMAD.X R69, RZ, RZ, R7.reuse, P0 ;  /* 0x000000ffff457224 */ /* 0x100fe200000e0607 */
[----:B------:R-:W-:Y:S01]  /*fe00*/  LOP3.LUT R80, R80, R81, RZ, 0x3c, !PT ;  /* 0x0000005150507212 */ /* 0x000fe200078e3cff */
[----:B------:R-:W-:-:S02]  /*fe10*/  IMAD.X R73, RZ, RZ, R7, P2 ;  /* 0x000000ffff497224 */ /* 0x000fc400010e0607 */
[--C-:B------:R-:W-:Y:S02]  /*fe20*/  IMAD.X R77, RZ, RZ, R7.reuse, P3 ;  /* 0x000000ffff4d7224 */ /* 0x100fe400018e0607 */
[----:B------:R-:W-:Y:S01]  /*fe30*/  IMAD.X R81, RZ, RZ, R7, P4 ;  /* 0x000000ffff517224 */ /* 0x000fe200020e0607 */
[----:B------:R-:W5:Y:S01]  /*fe40*/  LD.E.128 R68, desc[UR60][R68.64] ;  /* 0x0000003c44447980 */ /* 0x000f62000c101d00 */
[----:B------:R-:W-:Y:S02]  /*fe50*/  IMAD R13, R13, UR4, RZ ;  /* 0x000000040d0d7c24 */ /* 0x000fe4000f8e02ff */
[----:B------:R-:W-:Y:S01]  /*fe60*/  IMAD.MOV.U32 R11, RZ, RZ, R14 ;  /* 0x000000ffff0b7224 */ /* 0x000fe200078e000e */
[----:B--2---:R-:W-:Y:S01]  /*fe70*/  @P1 SHF.R.U32.HI R11, RZ, R20, R3 ;  /* 0x00000014ff0b1219 */ /* 0x004fe20000011603 */
[C---:B------:R-:W-:Y:S01]  /*fe80*/  IMAD R13, R224.reuse, UR5, R13 ;  /* 0x00000005e00d7c24 */ /* 0x040fe2000f8e020d */
[----:B------:R-:W5:Y:S01]  /*fe90*/  LD.E.128 R4, desc[UR60][R4.64] ;  /* 0x0000003c04047980 */ /* 0x000f62000c101d00 */
[----:B------:R-:W-:Y:S01]  /*fea0*/  IMAD.WIDE.U32 R8, R224, UR4, R8 ;  /* 0x00000004e0087c25 */ /* 0x000fe2000f8e0008 */
[----:B------:R-:W-:Y:S01]  /*feb0*/  SHF.R.S32.HI R3, RZ, 0x1f, R11 ;  /* 0x0000001fff037819 */ /* 0x000fe2000001140b */
[----:B------:R-:W-:Y:S01]  /*fec0*/  ULDC.64 UR4, c[0x0][0xbe0] ;  /* 0x0002f80000047ab9 */ /* 0x000fe20000000a00 */
[----:B------:R-:W5:Y:S01]  /*fed0*/  LD.E.128 R72, desc[UR60][R72.64] ;  /* 0x0000003c48487980 */ /* 0x000f62000c101d00 */
[----:B------:R-:W-:-:S03]  /*fee0*/  IMAD.IADD R9, R9, 0x1, R13 ;  /* 0x0000000109097824 */ /* 0x000fc600078e020d */
[----:B------:R-:W5:Y:S01]  /*fef0*/  LD.E.128 R76, desc[UR60][R76.64] ;  /* 0x0000003c4c4c7980 */ /* 0x000f62000c101d00 */
[----:B------:R-:W-:-:S03]  /*ff00*/  IMAD.MOV R13, RZ, RZ, -R11 ;  /* 0x000000ffff0d7224 */ /* 0x000fc600078e0a0b */
[----:B------:R-:W5:Y:S01]  /*ff10*/  LD.E.128 R80, desc[UR60][R80.64] ;  /* 0x0000003c50507980 */ /* 0x000f62000c101d00 */
[----:B------:R-:W-:Y:S01]  /*ff20*/  @!PT LDS RZ, [RZ] ;  /* 0x00000000fffff984 */ /* 0x000fe20000000800 */
[----:B------:R-:W-:Y:S01]  /*ff30*/  @!PT LDS RZ, [RZ] ;  /* 0x00000000fffff984 */ /* 0x000fe20000000800 */
[----:B------:R-:W-:Y:S01]  /*ff40*/  @!PT LDS RZ, [RZ] ;  /* 0x00000000fffff984 */ /* 0x000fe20000000800 */
[----:B------:R-:W-:Y:S01]  /*ff50*/  @!PT LDS RZ, [RZ] ;  /* 0x00000000fffff984 */ /* 0x000fe20000000800 */
[----:B------:R0:W-:Y:S06]  /*ff60*/  MEMBAR.ALL.CTA ;  /* 0x0000000000007992 */ /* 0x0001ec0000008000 */
[----:B0-----:R-:W0:Y:S01]  /*ff70*/  FENCE.VIEW.ASYNC.S ;  /* 0x00000000000073c6 */ /* 0x001e220000000000 */
[----:B------:R-:W-:Y:S02]  /*ff80*/  IMAD R12, R3, UR4, RZ ;  /* 0x00000004030c7c24 */ /* 0x000fe4000f8e02ff */
[----:B------:R-:W-:-:S02]  /*ff90*/  IMAD R13, R154, R13, R14 ;  /* 0x0000000d9a0d7224 */ /* 0x000fc400078e020e */
        /* <DEDUP_REMOVED lines=19> */
.L_x_10531:
        /* <DEDUP_REMOVED lines=14> */
[-C--:B--2---:R-:W-:Y:S02]  /*101b0*/  @!P3 LEA R8, P5, R203, R14.reuse, 0x1 ;  /* 0x0000000ecb08b211 */ /* 0x084fe400078a08ff */
[----:B------:R-:W-:Y:S02]  /*101c0*/  @!P2 LEA R10, P4, R221, R14, 0x1 ;  /* 0x0000000edd0aa211 */ /* 0x000fe400078808ff */
[----:B-1----:R-:W-:Y:S02]  /*101d0*/  @!P3 LEA.HI.X R9, R203, R20, R12, 0x1, P5 ;  /* 0x00000014cb09b211 */ /* 0x002fe400028f0c0c */
[----:B------:R-:W-:-:S02]  /*101e0*/  @!P1 LEA R12, P5, R220, R14, 0x1 ;  /* 0x0000000edc0c9211 */ /* 0x000fc400078a08ff */
[----:B------:R-:W-:Y:S01]  /*101f0*/  @!P2 LEA.HI.X R11, R221, R20, R90, 0x1, P4 ;  /* 0x00000014dd0ba211 */ /* 0x000fe200020f0c5a */
[----:B-----5:R3:W-:Y:S01]  /*10200*/  @!P3 ST.E.128 desc[UR60][R8.64], R4 ;  /* 0x000000040800b985 */ /* 0x0207e2000c101d3c */
[----:B------:R-:W-:Y:S02]  /*10210*/  SHF.R.S32.HI R40, RZ, 0x1f, R15 ;  /* 0x0000001fff287819 */ /* 0x000fe4000001140f */
[C---:B------:R-:W-:Y:S01]  /*10220*/  @!P0 LEA R14, P4, R15.reuse, R14, 0x1 ;  /* 0x0000000e0f0e8211 */ /* 0x040fe200078808ff */
[----:B------:R3:W-:Y:S01]  /*10230*/  @!P2 ST.E.128 desc[UR60][R10.64], R36 ;  /* 0x000000240a00a985 */ /* 0x0007e2000c101d3c */
[-C--:B------:R-:W-:Y:S02]  /*10240*/  @!P1 LEA.HI.X R13, R220, R20.reuse, R88, 0x1, P5 ;  /* 0x00000014dc0d9211 */ /* 0x080fe400028f0c58 */
[----:B------:R-:W-:-:S03]  /*10250*/  @!P0 LEA.HI.X R15, R15, R20, R40, 0x1, P4 ;  /* 0x000000140f0f8211 */ /* 0x000fc600020f0c28 */
[----:B------:R3:W-:Y:S04]  /*10260*/  @!P1 ST.E.128 desc[UR60][R12.64], R56 ;  /* 0x000000380c009985 */ /* 0x0007e8000c101d3c */
[----:B------:R3:W-:Y:S02]  /*10270*/  @!P0 ST.E.128 desc[UR60][R14.64], R72 ;  /* 0x000000480e008985 */ /* 0x0007e4000c101d3c */
.L_x_10314:
[----:B------:R-:W-:Y:S05]  /*10280*/  BSYNC B1 ;  /* 0x0000000000017941 */ /* 0x000fea0003800000 */
.L_x_10313:
[----:B------:R-:W-:Y:S01]  /*10290*/  UMOV UR4, 0xffffffff ;  /* 0xffffffff00047882 */ /* 0x000fe20000000000 */
[----:B---3-5:R-:W-:Y:S02]  /*102a0*/  SHF.R.S32.HI R36, RZ, 0x1f, R89 ;  /* 0x0000001fff247819 */ /* 0x028fe40000011459 */
[----:B------:R-:W-:Y:S05]  /*102b0*/  BRA.DIV UR4, `(.L_x_10315) ;  /* 0x000000c604887947 */ /* 0x000fea000b800000 */
[----:B-1----:R1:W3:Y:S04]  /*102c0*/  SHFL.IDX PT, R20, R21, 0x1, 0x181f ;  /* 0x00381f0015147f89 */ /* 0x0022e800000e0000 */
[----:B--2---:R1:W2:Y:S02]  /*102d0*/  SHFL.IDX PT, R14, R3, 0x1, 0x181f ;  /* 0x00381f00030e7f89 */ /* 0x0042a400000e0000 */
.L_x_10535:
        /* <DEDUP_REMOVED lines=12> */
[-C--:B--2---:R-:W-:Y:S02]  /*103a0*/  @!P3 LEA R4, P5, R203, R14.reuse, 0x1 ;  /* 0x0000000ecb04b211 */ /* 0x084fe400078a08ff */
        /* <DEDUP_REMOVED lines=11> */
.L_x_10317:
[----:B------:R-:W-:Y:S05]  /*10460*/  BSYNC B1 ;  /* 0x0000000000017941 */ /* 0x000fea0003800000 */
.L_x_10316:
[----:B------:R-:W-:-:S03]  /*10470*/  UMOV UR4, 0xffffffff ;  /* 0xffffffff00047882 */ /* 0x000fc60000000000 */
[----:B------:R-:W-:Y:S05]  /*10480*/  BRA.DIV UR4, `(.L_x_10318) ;  /* 0x000000c6045c7947 */ /* 0x000fea000b800000 */
[----:B---3--:R3:W0:Y:S04]  /*10490*/  SHFL.IDX PT, R20, R21, 0x2, 0x181f ;  /* 0x00581f0015147f89 */ /* 0x00862800000e0000 */
[----:B--2---:R3:W2:Y:S02]  /*104a0*/  SHFL.IDX PT, R14, R3, 0x2, 0x181f ;  /* 0x00581f00030e7f89 */ /* 0x0046a400000e0000 */
.L_x_10539:
[----:B----4-:R-:W-:Y:S01]  /*104b0*/  VIADD R5, R91, 0x40 ;  /* 0x000000405b057836 */ /* 0x010fe20000000000 */
        /* <DEDUP_REMOVED lines=23> */
.L_x_10320:
[----:B------:R-:W-:Y:S05]  /*10630*/  BSYNC B1 ;  /* 0x0000000000017941 */ /* 0x000fea0003800000 */
.L_x_10319:
[----:B------:R-:W-:-:S03]  /*10640*/  UMOV UR4, 0xffffffff ;  /* 0xffffffff00047882 */ /* 0x000fc60000000000 */
[----:B------:R-:W-:Y:S05]  /*10650*/  BRA.DIV UR4, `(.L_x_10321) ;  /* 0x000000c604307947 */ /* 0x000fea000b800000 */
[----:B----4-:R4:W0:Y:S04]  /*10660*/  SHFL.IDX PT, R10, R21, 0x3, 0x181f ;  /* 0x00781f00150a7f89 */ /* 0x01082800000e0000 */
[----:B--2---:R4:W2:Y:S02]  /*10670*/  SHFL.IDX PT, R14, R3, 0x3, 0x181f ;  /* 0x00781f00030e7f89 */ /* 0x0048a400000e0000 */
.L_x_10543:
        /* <DEDUP_REMOVED lines=10> */
[-C--:B--2---:R-:W-:Y:S02]  /*10720*/  @!P3 LEA R4, P0, R203, R14.reuse, 0x1 ;  /* 0x0000000ecb04b211 */ /* 0x084fe400078008ff */
[-C--:B------:R-:W-:Y:S02]  /*10730*/  @!P4 LEA R6, P1, R221, R14.reuse, 0x1 ;  /* 0x0000000edd06c211 */ /* 0x080fe400078208ff */
[C---:B------:R-:W-:Y:S02]  /*10740*/  @!P5 LEA R8, P2, R220.reuse, R14, 0x1 ;  /* 0x0000000edc08d211 */ /* 0x040fe400078408ff */
        /* <DEDUP_REMOVED lines=12> */
.L_x_10311:
[----:B------:R-:W1:Y:S01]  /*10810*/  @P1 LDC R7, c[0x0][0xcec] ;  /* 0x00033b00ff071b82 */ /* 0x000e620000000800 */
[----:B------:R-:W-:Y:S01]  /*10820*/  ULDC.64 UR4, c[0x0][0xc08] ;  /* 0x0003020000047ab9 */ /* 0x000fe20000000a00 */
[----:B0-----:R-:W-:Y:S02]  /*10830*/  IMAD.MOV.U32 R10, RZ, RZ, R21 ;  /* 0x000000ffff0a7224 */ /* 0x001fe400078e0015 */
[----:B------:R-:W-:-:S04]  /*10840*/  IMAD R8, R8, UR4, RZ ;  /* 0x0000000408087c24 */ /* 0x000fc8000f8e02ff */
[----:B------:R-:W0:Y:S01]  /*10850*/  @P1 LDC R6, c[0x0][0xcf0] ;  /* 0x00033c00ff061b82 */ /* 0x000e220000000800 */
[----:B------:R-:W-:Y:S02]  /*10860*/  IMAD R8, R3, UR5, R8 ;  /* 0x0000000503087c24 */ /* 0x000fe4000f8e0208 */
[----:B-1----:R-:W-:-:S05]  /*10870*/  @P1 IMAD.HI.U32 R7, R21, R7, RZ ;  /* 0x0000000715071227 */ /* 0x002fca00078e00ff */
[----:B0-----:R-:W-:Y:S01]  /*10880*/  @P1 SHF.R.U32.HI R10, RZ, R6, R7 ;  /* 0x00000006ff0a1219 */ /* 0x001fe20000011607 */
[----:B------:R-:W-:Y:S01]  /*10890*/  IMAD.WIDE.U32 R6, R3, UR4, RZ ;  /* 0x0000000403067c25 */ /* 0x000fe2000f8e00ff */
[----:B------:R-:W-:Y:S01]  /*108a0*/  ULDC.64 UR4, c[0x0][0xc38] ;  /* 0x00030e0000047ab9 */ /* 0x000fe20000000a00 */
[----:B------:R-:W-:Y:S02]  /*108b0*/  SHF.R.S32.HI R3, RZ, 0x1f, R224 ;  /* 0x0000001fff037819 */ /* 0x000fe400000114e0 */
[----:B------:R-:W-:Y:S02]  /*108c0*/  IMAD.IADD R7, R7, 0x1, R8 ;  /* 0x0000000107077824 */ /* 0x000fe400078e0208 */
        /* <DEDUP_REMOVED lines=19> */
[----:B------:R-:W-:Y:S01]  /*10a00*/  IMAD.IADD R7, R7, 0x1, R8 ;  /* 0x0000000107077824 */ /* 0x000fe200078e0208 */
[----:B------:R-:W-:Y:S02]  /*10a10*/  SHF.R.S32.HI R8, RZ, 0x1f, R3 ;  /* 0x0000001fff087819 */ /* 0x000fe40000011403 */
[----:B------:R-:W-:Y:S01]  /*10a20*/  PRMT R10, RZ, 0x654, R10 ;  /* 0x00000654ff0a7816 */ /* 0x000fe2000000000a */
[----:B------:R-:W-:-:S03]  /*10a30*/  IMAD.WIDE.U32 R6, R3, UR4, R6 ;  /* 0x0000000403067c25 */ /* 0x000fc6000f8e0006 */
[----:B------:R0:W-:Y:S01]  /*10a40*/  SYNCS.ARRIVE.TRANS64.RED.A1T0 RZ, [R10+URZ], RZ ;  /* 0x000000ff0aff79a7 */ /* 0x0001e2000810043f */
[----:B------:R-:W-:-:S04]  /*10a50*/  IMAD R8, R8, UR4, RZ ;  /* 0x0000000408087c24 */ /* 0x000fc8000f8e02ff */
[----:B------:R-:W-:Y:S01]  /*10a60*/  IMAD R8, R3, UR5, R8 ;  /* 0x0000000503087c24 */ /* 0x000fe2000f8e0208 */
[----:B------:R-:W-:Y:S02]  /*10a70*/  ULDC.64 UR4, c[0x0][0xc00] ;  /* 0x0003000000047ab9 */ /* 0x000fe40000000a00 */
[----:B------:R-:W-:Y:S01]  /*10a80*/  LEA R3, P0, R6, UR4, 0x2 ;  /* 0x0000000406037c11 */ /* 0x000fe2000f8010ff */
[----:B------:R-:W-:Y:S01]  /*10a90*/  IMAD.IADD R8, R7, 0x1, R8 ;  /* 0x0000000107087824 */ /* 0x000fe200078e0208 */
[----:B------:R-:W-:-:S04]  /*10aa0*/  UMOV UR4, 0xffffffff ;  /* 0xffffffff00047882 */ /* 0x000fc80000000000 */
[----:B------:R-:W-:Y:S01]  /*10ab0*/  LEA.HI.X R8, R6, UR5, R8, 0x2, P0 ;  /* 0x0000000506087c11 */ /* 0x000fe200080f1408 */
[----:B0-----:R-:W-:Y:S06]  /*10ac0*/  BRA.DIV UR4, `(.L_x_10323) ;  /* 0x000000c2045c7947 */ /* 0x001fec000b800000 */
[----:B------:R0:W1:Y:S04]  /*10ad0*/  SHFL.IDX PT, R21, R8, RZ, 0x1c1f ;  /* 0x001c1fff08157589 */ /* 0x00006800000e0000 */
[----:B------:R0:W2:Y:S02]  /*10ae0*/  SHFL.IDX PT, R12, R3, RZ, 0x1c1f ;  /* 0x001c1fff030c7589 */ /* 0x0000a400000e0000 */
.L_x_10546:
        /* <DEDUP_REMOVED lines=29> */
[----:B-1----:R-:W-:Y:S01]  /*10cc0*/  @!P0 LEA R6, P2, R11, R12, 0x2 ;  /* 0x0000000c0b068211 */ /* 0x002fe200078410ff */
[----:B------:R-:W-:-:S03]  /*10cd0*/  VIADD R28, R232, 0x60 ;  /* 0x00000060e81c7836 */ /* 0x000fc60000000000 */
        /* <DEDUP_REMOVED lines=8> */
[C---:B------:R-:W-:Y:S01]  /*10d60*/  VIADD R14, R232.reuse, 0x20 ;  /* 0x00000020e80e7836 */ /* 0x040fe20000000000 */
        /* <DEDUP_REMOVED lines=13> */
[----:B------:R-:W-:-:S02]  /*10e40*/  VIADD R24, R232, 0x60 ;  /* 0x00000060e8187836 */ /* 0x000fc40000000000 */
[C---:B------:R-:W-:Y:S01]  /*10e50*/  VIADD R25, R232.reuse, 0x70 ;  /* 0x00000070e8197836 */ /* 0x040fe20000000000 */
[----:B------:R-:W-:Y:S01]  /*10e60*/  @!P2 LEA.HI.X R7, R11, R21, R13, 0x2, P0 ;  /* 0x000000150b07a211 */ /* 0x000fe200000f140d */
[----:B------:R-:W-:Y:S01]  /*10e70*/  VIADD R11, R232, 0x30 ;  /* 0x00000030e80b7836 */ /* 0x000fe20000000000 */
[----:B------:R-:W-:Y:S01]  /*10e80*/  ISETP.GE.AND P0, PT, R154, UR4, PT ;  /* 0x000000049a007c0c */ /* 0x000fe2000bf06270 */
[----:B------:R-:W-:Y:S01]  /*10e90*/  VIADD R13, R232, 0x48 ;  /* 0x00000048e80d7836 */ /* 0x000fe20000000000 */
[----:B------:R-:W-:Y:S01]  /*10ea0*/  SHF.R.S32.HI R24, RZ, 0x1f, R24 ;  /* 0x0000001fff187819 */ /* 0x000fe20000011418 */
[----:B------:R1:W-:Y:S01]  /*10eb0*/  @!P2 ST.E.64 desc[UR60][R6.64], R44 ;  /* 0x0000002c0600a985 */ /* 0x0003e2000c101b3c */
[----:B------:R-:W-:Y:S02]  /*10ec0*/  SHF.R.S32.HI R11, RZ, 0x1f, R11 ;  /* 0x0000001fff0b7819 */ /* 0x000fe4000001140b */
[----:B------:R-:W-:Y:S02]  /*10ed0*/  SHF.R.S32.HI R25, RZ, 0x1f, R25 ;  /* 0x0000001fff197819 */ /* 0x000fe40000011419 */
[----:B-1----:R-:W-:-:S04]  /*10ee0*/  @!P3 LEA R6, P2, R10, R12, 0x2 ;  /* 0x0000000c0a06b211 */ /* 0x002fc800078410ff */
[-C--:B------:R-:W-:Y:S02]  /*10ef0*/  @!P3 LEA.HI.X R7, R10, R21.reuse, R11, 0x2, P2 ;  /* 0x000000150a07b211 */ /* 0x080fe400010f140b */
        /* <DEDUP_REMOVED lines=12> */
[----:B------:R-:W-:Y:S01]  /*10fc0*/  VIADD R20, R232, 0x50 ;  /* 0x00000050e8147836 */ /* 0x000fe20000000000 */
[----:B--2---:R-:W-:-:S03]  /*10fd0*/  @!P2 LEA R10, P5, R13, R12, 0x2 ;  /* 0x0000000c0d0aa211 */ /* 0x004fc600078a10ff */
[----:B------:R1:W-:Y:S01]  /*10fe0*/  @!P0 ST.E.64 desc[UR60][R6.64], R56 ;  /* 0x0000003806008985 */ /* 0x0003e2000c101b3c */
[----:B------:R-:W-:Y:S02]  /*10ff0*/  ISETP.GE.AND P0, PT, R28, UR4, PT ;  /* 0x000000041c007c0c */ /* 0x000fe4000bf06270 */
[----:B------:R-:W-:Y:S01]  /*11000*/  @!P2 LEA.HI.X R11, R13, R21, R15, 0x2, P5 ;  /* 0x000000150d0ba211 */ /* 0x000fe200028f140f */
[C---:B------:R-:W-:Y:S01]  /*11010*/  VIADD R13, R232.reuse, 0x68 ;  /* 0x00000068e80d7836 */ /* 0x040fe20000000000 */
[----:B------:R-:W-:Y:S01]  /*11020*/  SHF.R.S32.HI R20, RZ, 0x1f, R20 ;  /* 0x0000001fff147819 */ /* 0x000fe20000011414 */
[----:B------:R-:W-:Y:S02]  /*11030*/  VIADD R15, R232, 0x58 ;  /* 0x00000058e80f7836 */ /* 0x000fe40000000000 */
[----:B------:R2:W-:Y:S01]  /*11040*/  @!P2 ST.E.64 desc[UR60][R10.64], R60 ;  /* 0x0000003c0a00a985 */ /* 0x0005e2000c101b3c */
[----:B------:R-:W-:Y:S02]  /*11050*/  ISETP.GE.AND P2, PT, R13, UR4, PT ;  /* 0x000000040d007c0c */ /* 0x000fe4000bf46270 */
[----:B------:R-:W-:-:S02]  /*11060*/  SHF.R.S32.HI R15, RZ, 0x1f, R15 ;  /* 0x0000001fff0f7819 */ /* 0x000fc4000001140f */
[----:B-1----:R-:W-:-:S04]  /*11070*/  @!P3 LEA R6, P4, R40, R12, 0x2 ;  /* 0x0000000c2806b211 */ /* 0x002fc800078810ff */
[----:B------:R-:W-:Y:S01]  /*11080*/  @!P3 LEA.HI.X R7, R40, R21, R20, 0x2, P4 ;  /* 0x000000152807b211 */ /* 0x000fe200020f1414 */
[----:B------:R-:W-:Y:S01]  /*11090*/  VIADD R20, R232, 0x70 ;  /* 0x00000070e8147836 */ /* 0x000fe20000000000 */
[----:B--2---:R-:W-:-:S03]  /*110a0*/  @!P1 LEA R10, P5, R14, R12, 0x2 ;  /* 0x0000000c0e0a9211 */ /* 0x004fc600078a10ff */
[----:B------:R1:W-:Y:S01]  /*110b0*/  @!P3 ST.E.64 desc[UR60][R6.64], R64 ;  /* 0x000000400600b985 */ /* 0x0003e2000c101b3c */
[----:B------:R-:W-:Y:S02]  /*110c0*/  ISETP.GE.AND P3, PT, R20, UR4, PT ;  /* 0x0000000414007c0c */ /* 0x000fe4000bf66270 */
[----:B------:R-:W-:Y:S01]  /*110d0*/  @!P1 LEA.HI.X R11, R14, R21, R15, 0x2, P5 ;  /* 0x000000150e0b9211 */ /* 0x000fe200028f140f */
[C---:B------:R-:W-:Y:S02]  /*110e0*/  VIADD R14, R232.reuse, 0x78 ;  /* 0x00000078e80e7836 */ /* 0x040fe40000000000 */
[----:B------:R-:W-:Y:S02]  /*110f0*/  VIADD R15, R232, 0x68 ;  /* 0x00000068e80f7836 */ /* 0x000fe40000000000 */
[----:B------:R2:W-:Y:S01]  /*11100*/  @!P1 ST.E.64 desc[UR60][R10.64], R68 ;  /* 0x000000440a009985 */ /* 0x0005e2000c101b3c */
[----:B------:R-:W-:Y:S02]  /*11110*/  ISETP.GE.AND P1, PT, R14, UR4, PT ;  /* 0x000000040e007c0c */ /* 0x000fe4000bf26270 */
[----:B------:R-:W-:-:S02]  /*11120*/  SHF.R.S32.HI R15, RZ, 0x1f, R15 ;  /* 0x0000001fff0f7819 */ /* 0x000fc4000001140f */
[----:B-1----:R-:W-:-:S04]  /*11130*/  @!P0 LEA R6, P4, R28, R12, 0x2 ;  /* 0x0000000c1c068211 */ /* 0x002fc800078810ff */
[-C--:B------:R-:W-:Y:S01]  /*11140*/  @!P0 LEA.HI.X R7, R28, R21.reuse, R24, 0x2, P4 ;  /* 0x000000151c078211 */ /* 0x080fe200020f1418 */
        /* <DEDUP_REMOVED lines=13> */
[-C--:B------:R-:W-:Y:S01]  /*11220*/  @!P3 LEA.HI.X R7, R20, R21.reuse, R25, 0x2, P4 ;  /* 0x000000151407b211 */ /* 0x080fe200020f1419 */
[C---:B------:R-:W-:Y:S02]  /*11230*/  VIADD R20, R232.reuse, 0x90 ;  /* 0x00000090e8147836 */ /* 0x040fe40000000000 */
[----:B------:R-:W-:Y:S01]  /*11240*/  VIADD R25, R232, 0x80 ;  /* 0x00000080e8197836 */ /* 0x000fe20000000000 */
        /* <DEDUP_REMOVED lines=52> */
[-C--:B------:R-:W-:Y:S01]  /*11590*/  @!P4 LEA.HI.X R7, R25, R21.reuse, R28, 0x2, P3 ;  /* 0x000000151907c211 */ /* 0x080fe200018f141c */
[C---:B------:R-:W-:Y:S01]  /*115a0*/  VIADD R25, R232.reuse, 0xc8 ;  /* 0x000000c8e8197836 */ /* 0x040fe20000000000 */
[----:B------:R-:W-:Y:S02]  /*115b0*/  ISETP.GE.AND P3, PT, R13, UR4, PT ;  /* 0x000000040d007c0c */ /* 0x000fe4000bf66270 */
[C---:B--2---:R-:W-:Y:S01]  /*115c0*/  @!P1 LEA R10, P5, R15.reuse, R12, 0x2 ;  /* 0x0000000c0f0a9211 */ /* 0x044fe200078a10ff */
[----:B------:R1:W-:Y:S01]  /*115d0*/  @!P4 ST.E.64 desc[UR60][R6.64], R112 ;  /* 0x000000700600c985 */ /* 0x0003e2000c101b3c */
[----:B------:R-:W-:Y:S02]  /*115e0*/  SHF.R.S32.HI R25, RZ, 0x1f, R25 ;  /* 0x0000001fff197819 */ /* 0x000fe40000011419 */
[----:B------:R-:W-:Y:S01]  /*115f0*/  @!P1 LEA.HI.X R11, R15, R21, R20, 0x2, P5 ;  /* 0x000000150f0b9211 */ /* 0x000fe200028f1414 */
[C---:B------:R-:W-:Y:S02]  /*11600*/  VIADD R15, R232.reuse, 0xc0 ;  /* 0x000000c0e80f7836 */ /* 0x040fe40000000000 */
[----:B------:R-:W-:-:S02]  /*11610*/  VIADD R20, R232, 0xd0 ;  /* 0x000000d0e8147836 */ /* 0x000fc40000000000 */
[----:B------:R2:W-:Y:S01]  /*11620*/  @!P1 ST.E.64 desc[UR60][R10.64], R116 ;  /* 0x000000740a009985 */ /* 0x0005e2000c101b3c */
[----:B------:R-:W-:Y:S02]  /*11630*/  SHF.R.S32.HI R15, RZ, 0x1f, R15 ;  /* 0x0000001fff0f7819 */ /* 0x000fe4000001140f */
[----:B------:R-:W-:Y:S02]  /*11640*/  ISETP.GE.AND P1, PT, R237, UR4, PT ;  /* 0x00000004ed007c0c */ /* 0x000fe4000bf26270 */
[----:B------:R-:W-:Y:S02]  /*11650*/  SHF.R.S32.HI R20, RZ, 0x1f, R20 ;  /* 0x0000001fff147819 */ /* 0x000fe40000011414 */
[----:B-1----:R-:W-:-:S04]  /*11660*/  @!P0 LEA R6, P4, R14, R12, 0x2 ;  /* 0x0000000c0e068211 */ /* 0x002fc800078810ff */
[-C--:B------:R-:W-:Y:S02]  /*11670*/  @!P0 LEA.HI.X R7, R14, R21.reuse, R15, 0x2, P4 ;  /* 0x000000150e078211 */ /* 0x080fe400020f140f */
[CC--:B------:R-:W-:Y:S02]  /*11680*/  @!P3 LEA R14, P4, R13.reuse, R12.reuse, 0x2 ;  /* 0x0000000c0d0eb211 */ /* 0x0c0fe400078810ff */
[----:B--2---:R-:W-:Y:S01]  /*11690*/  @!P2 LEA R10, P5, R24, R12, 0x2 ;  /* 0x0000000c180aa211 */ /* 0x004fe200078a10ff */
        /* <DEDUP_REMOVED lines=10> */
[----:B-1----:R-:W-:Y:S02]  /*11740*/  @!P1 LEA R6, P5, R237, R12, 0x2 ;  /* 0x0000000ced069211 */ /* 0x002fe400078a10ff */
[----:B------:R-:W-:-:S02]  /*11750*/  SHF.R.S32.HI R24, RZ, 0x1f, R234 ;  /* 0x0000001fff187819 */ /* 0x000fc400000114ea */
[-C--:B------:R-:W-:Y:S02]  /*11760*/  @!P1 LEA.HI.X R7, R237, R21.reuse, R13, 0x2, P5 ;  /* 0x00000015ed079211 */ /* 0x080fe400028f140d */
[----:B------:R-:W-:Y:S02]  /*11770*/  SHF.R.S32.HI R13, RZ, 0x1f, R236 ;  /* 0x0000001fff0d7819 */ /* 0x000fe400000114ec */
[CC--:B--2---:R-:W-:Y:S01]  /*11780*/  @!P0 LEA R10, P5, R236.reuse, R12.reuse, 0x2 ;  /* 0x0000000cec0a8211 */ /* 0x0c4fe200078a10ff */
[----:B------:R1:W-:Y:S01]  /*11790*/  @!P1 ST.E.64 desc[UR60][R6.64], R132 ;  /* 0x0000008406009985 */ /* 0x0003e2000c101b3c */
[----:B------:R-:W-:Y:S02]  /*117a0*/  SHF.R.S32.HI R20, RZ, 0x1f, R233 ;  /* 0x0000001fff147819 */ /* 0x000fe400000114e9 */
[----:B------:R-:W-:Y:S02]  /*117b0*/  @!P0 LEA.HI.X R11, R236, R21, R13, 0x2, P5 ;  /* 0x00000015ec0b8211 */ /* 0x000fe400028f140d */
[----:B---3--:R-:W-:-:S02]  /*117c0*/  @!P4 LEA R14, P1, R235, R12, 0x2 ;  /* 0x0000000ceb0ec211 */ /* 0x008fc400078210ff */
[----:B------:R-:W-:Y:S01]  /*117d0*/  SHF.R.S32.HI R13, RZ, 0x1f, R235 ;  /* 0x0000001fff0d7819 */ /* 0x000fe200000114eb */
[----:B------:R3:W-:Y:S03]  /*117e0*/  @!P0 ST.E.64 desc[UR60][R10.64], R136 ;  /* 0x000000880a008985 */ /* 0x0007e6000c101b3c */
[-C--:B------:R-:W-:Y:S02]  /*117f0*/  @!P4 LEA.HI.X R15, R235, R21.reuse, R13, 0x2, P1 ;  /* 0x00000015eb0fc211 */ /* 0x080fe400008f140d */
[CC--:B-1----:R-:W-:Y:S02]  /*11800*/  @!P2 LEA R6, P5, R234.reuse, R12.reuse, 0x2 ;  /* 0x0000000cea06a211 */ /* 0x0c2fe400078a10ff */
[----:B------:R-:W-:Y:S01]  /*11810*/  @!P3 LEA R12, P1, R233, R12, 0x2 ;  /* 0x0000000ce90cb211 */ /* 0x000fe200078210ff */
[----:B------:R3:W-:Y:S01]  /*11820*/  @!P4 ST.E.64 desc[UR60][R14.64], R140 ;  /* 0x0000008c0e00c985 */ /* 0x0007e2000c101b3c */
[----:B------:R-:W-:-:S02]  /*11830*/  @!P2 LEA.HI.X R7, R234, R21, R24, 0x2, P5 ;  /* 0x00000015ea07a211 */ /* 0x000fc400028f1418 */
[----:B------:R-:W-:-:S03]  /*11840*/  @!P3 LEA.HI.X R13, R233, R21, R20, 0x2, P1 ;  /* 0x00000015e90db211 */ /* 0x000fc600008f1414 */
[----:B------:R3:W-:Y:S04]  /*11850*/  @!P2 ST.E.64 desc[UR60][R6.64], R144 ;  /* 0x000000900600a985 */ /* 0x0007e8000c101b3c */
[----:B------:R3:W-:Y:S02]  /*11860*/  @!P3 ST.E.64 desc[UR60][R12.64], R148 ;  /* 0x000000940c00b985 */ /* 0x0007e4000c101b3c */
.L_x_10325:
[----:B------:R-:W-:Y:S05]  /*11870*/  BSYNC B1 ;  /* 0x0000000000017941 */ /* 0x000fea0003800000 */
.L_x_10324:
[----:B------:R-:W-:-:S03]  /*11880*/  UMOV UR4, 0xffffffff ;  /* 0xffffffff00047882 */ /* 0x000fc60000000000 */
[----:B------:R-:W-:Y:S05]  /*11890*/  BRA.DIV UR4, `(.L_x_10326) ;  /* 0x000000b604207947 */ /* 0x000fea000b800000 */
[----:B---3--:R3:W4:Y:S04]  /*118a0*/  SHFL.IDX PT, R10, R8, 0x1, 0x1c1f ;  /* 0x003c1f00080a7f89 */ /* 0x00872800000e0000 */
[----:B0-----:R-:W0:Y:S02]  /*118b0*/  SHFL.IDX PT, R3, R3, 0x1, 0x1c1f ;  /* 0x003c1f0003037f89 */ /* 0x001e2400000e0000 */
.L_x_10550:
[----:B------:R-:W-:-:S13]  /*118c0*/  ISETP.GE.AND P0, PT, R9, R0, PT ;  /* 0x000000000900720c */ /* 0x000fda0003f06270 */
[----:B------:R-:W-:Y:S05]  /*118d0*/  @P0 BRA `(.L_x_10322) ;  /* 0x0000001c00300947 */ /* 0x000fea0003800000 */
[----:B------:R-:W-:Y:S01]  /*118e0*/  ULDC UR4, c[0x0][0xbc8] ;  /* 0x0002f20000047ab9 */ /* 0x000fe20000000800 */
[C---:B------:R-:W-:Y:S01]  /*118f0*/  VIADD R14, R232.reuse, 0x8 ;  /* 0x00000008e80e7836 */ /* 0x040fe20000000000 */
[C---:B------:R-:W-:Y:S01]  /*11900*/  ISETP.GE.AND P2, PT, R232.reuse, UR4, PT ;  /* 0x00000004e8007c0c */ /* 0x040fe2000bf46270 */
[C---:B------:R-:W-:Y:S02]  /*11910*/  VIADD R11, R232.reuse, 0x10 ;  /* 0x00000010e80b7836 */ /* 0x040fe40000000000 */
[----:B------:R-:W-:Y:S01]  /*11920*/  VIADD R15, R232, 0x18 ;  /* 0x00000018e80f7836 */ /* 0x000fe20000000000 */
[----:B------:R-:W-:Y:S01]  /*11930*/  ISETP.GE.AND P3, PT, R14, UR4, PT ;  /* 0x000000040e007c0c */ /* 0x000fe2000bf66270 */
[C---:B------:R-:W-:Y:S01]  /*11940*/  VIADD R20, R232.reuse, 0x8 ;  /* 0x00000008e8147836 */ /* 0x040fe20000000000 */
[----:B------:R-:W-:Y:S01]  /*11950*/  ISETP.GE.AND P1, PT, R11, UR4, PT ;  /* 0x000000040b007c0c */ /* 0x000fe2000bf26270 */
[C---:B--2---:R-:W-:Y:S01]  /*11960*/  VIADD R12, R232.reuse, 0x20 ;  /* 0x00000020e80c7836 */ /* 0x044fe20000000000 */
[----:B------:R-:W-:Y:S01]  /*11970*/  ISETP.GE.AND P0, PT, R15, UR4, PT ;  /* 0x000000040f007c0c */ /* 0x000fe2000bf06270 */
[C---:B------:R-:W-:Y:S01]  /*11980*/  VIADD R13, R232.reuse, 0x10 ;  /* 0x00000010e80d7836 */ /* 0x040fe20000000000 */
[----:B------:R-:W-:Y:S01]  /*11990*/  SHF.R.S32.HI R20, RZ, 0x1f, R20 ;  /* 0x0000001fff147819 */ /* 0x000fe20000011414 */
[----:B-1----:R-:W-:-:S02]  /*119a0*/  VIADD R21, R232, 0x98 ;  /* 0x00000098e8157836 */ /* 0x002fc40000000000 */
[----:B0-----:R-:W-:Y:S01]  /*119b0*/  @!P2 IMAD.MOV.U32 R6, RZ, RZ, R3 ;  /* 0x000000ffff06a224 */ /* 0x001fe200078e0003 */
[----:B------:R-:W-:Y:S01]  /*119c0*/  SHF.R.S32.HI R13, RZ, 0x1f, R13 ;  /* 0x0000001fff0d7819 */ /* 0x000fe2000001140d */
[----:B----4-:R-:W-:Y:S01]  /*119d0*/  @!P2 IMAD.MOV.U32 R7, RZ, RZ, R10 ;  /* 0x000000ffff07a224 */ /* 0x010fe200078e000a */
[----:B------:R-:W-:Y:S02]  /*119e0*/  SHF.R.S32.HI R21, RZ, 0x1f, R21 ;  /* 0x0000001fff157819 */ /* 0x000fe40000011415 */
[----:B---3--:R-:W-:Y:S01]  /*119f0*/  @!P3 LEA R8, P4, R14, R3, 0x2 ;  /* 0x000000030e08b211 */ /* 0x008fe200078810ff */
[----:B------:R-:W-:-:S03]  /*11a00*/  @!P2 IMAD.WIDE R6, R232, 0x4, R6 ;  /* 0x00000004e806a825 */ /* 0x000fc600078e0206 */
[----:B------:R-:W-:Y:S01]  /*11a10*/  @!P3 LEA.HI.X R9, R14, R10, R20, 0x2, P4 ;  /* 0x0000000a0e09b211 */ /* 0x000fe200020f1414 */
[----:B------:R-:W-:Y:S01]  /*11a20*/  VIADD R14, R232, 0x28 ;  /* 0x00000028e80e7836 */ /* 0x000fe20000000000 */
[----:B------:R0:W-:Y:S01]  /*11a30*/  @!P2 ST.E.64 desc[UR60][R6.64], R26 ;  /* 0x0000001a0600a985 */ /* 0x0001e2000c101b3c */
[----:B------:R-:W-:Y:S01]  /*11a40*/  ISETP.GE.AND P2, PT, R12, UR4, PT ;  /* 0x000000040c007c0c */ /* 0x000fe2000bf46270 */
[----:B------:R-:W-:Y:S02]  /*11a50*/  VIADD R20, R232, 0x18 ;  /* 0x00000018e8147836 */ /* 0x000fe40000000000 */
[----:B------:R1:W-:Y:S01]  /*11a60*/  @!P3 ST.E.64 desc[UR60][R8.64], R30 ;  /* 0x0000001e0800b985 */ /* 0x0003e2000c101b3c */
[----:B------:R-:W-:Y:S02]  /*11a70*/  ISETP.GE.AND P3, PT, R14, UR4, PT ;  /* 0x000000040e007c0c */ /* 0x000fe4000bf66270 */
[----:B------:R-:W-:Y:S02]  /*11a80*/  SHF.R.S32.HI R20, RZ, 0x1f, R20 ;  /* 0x0000001fff147819 */ /* 0x000fe40000011414 */
[----:B0-----:R-:W-:-:S04]  /*11a90*/  @!P1 LEA R6, P5, R11, R3, 0x2 ;  /* 0x000000030b069211 */ /* 0x001fc800078a10ff */
[-C--:B------:R-:W-:Y:S01]  /*11aa0*/  @!P1 LEA.HI.X R7, R11, R10.reuse, R13, 0x2, P5 ;  /* 0x0000000a0b079211 */ /* 0x080fe200028f140d */
[C---:B------:R-:W-:Y:S01]  /*11ab0*/  VIADD R11, R232.reuse, 0x30 ;  /* 0x00000030e80b7836 */ /* 0x040fe20000000000 */
[----:B-1----:R-:W-:Y:S01]  /*11ac0*/  @!P0 LEA R8, P4, R15, R3, 0x2 ;  /* 0x000000030f088211 */ /* 0x002fe200078810ff */
[C---:B------:R-:W-:Y:S02]  /*11ad0*/  VIADD R13, R232.reuse, 0x20 ;  /* 0x00000020e80d7836 */ /* 0x040fe40000000000 */
[----:B------:R0:W-:Y:S01]  /*11ae0*/  @!P1 ST.E.64 desc[UR60][R6.64], R34 ;  /* 0x0000002206009985 */ /* 0x0001e2000c101b3c */
[----:B------:R-:W-:Y:S02]  /*11af0*/  ISETP.GE.AND P1, PT, R11, UR4, PT ;  /* 0x000000040b007c0c */ /* 0x000fe4000bf26270 */
[----:B------:R-:W-:Y:S02]  /*11b00*/  SHF.R.S32.HI R13, RZ, 0x1f, R13 ;  /* 0x0000001fff0d7819 */ /* 0x000fe4000001140d */
[----:B------:R-:W-:Y:S01]  /*11b10*/  @!P0 LEA.HI.X R9, R15, R10, R20, 0x2, P4 ;  /* 0x0000000a0f098211 */ /* 0x000fe200020f1414 */
[----:B------:R-:W-:-:S02]  /*11b20*/  VIADD R15, R232, 0x38 ;  /* 0x00000038e80f7836 */ /* 0x000fc40000000000 */
[----:B------:R-:W-:Y:S02]  /*11b30*/  VIADD R20, R232, 0x28 ;  /* 0x00000028e8147836 */ /* 0x000fe40000000000 */
[----:B------:R1:W-:Y:S01]  /*11b40*/  @!P0 ST.E.64 desc[UR60][R8.64], R38 ;  /* 0x0000002608008985 */ /* 0x0003e2000c101b3c */
[----:B------:R-:W-:Y:S02]  /*11b50*/  ISETP.GE.AND P0, PT, R15, UR4, PT ;  /* 0x000000040f007c0c */ /* 0x000fe4000bf06270 */
[----:B------:R-:W-:Y:S02]  /*11b60*/  SHF.R.S32.HI R20, RZ, 0x1f, R20 ;  /* 0x0000001fff147819 */ /* 0x000fe40000011414 */
[----:B0-----:R-:W-:-:S04]  /*11b70*/  @!P2 LEA R6, P5, R12, R3, 0x2 ;  /* 0x000000030c06a211 */ /* 0x001fc800078a10ff */
[-C--:B------:R-:W-:Y:S01]  /*11b80*/  @!P2 LEA.HI.X R7, R12, R10.reuse, R13, 0x2, P5 ;  /* 0x0000000a0c07a211 */ /* 0x080fe200028f140d */
[C---:B------:R-:W-:Y:S02]  /*11b90*/  VIADD R12, R232.reuse, 0x40 ;  /* 0x00000040e80c7836 */ /* 0x040fe40000000000 */
[----:B------:R-:W-:Y:S01]  /*11ba0*/  VIADD R13, R232, 0x30 ;  /* 0x00000030e80d7836 */ /* 0x000fe20000000000 */
[----:B-1----:R-:W-:Y:S01]  /*11bb0*/  @!P3 LEA R8, P4, R14, R3, 0x2 ;  /* 0x000000030e08b211 */ /* 0x002fe200078810ff */
[----:B------:R0:W-:Y:S01]  /*11bc0*/  @!P2 ST.E.64 desc[UR60][R6.64], R4 ;  /* 0x000000040600a985 */ /* 0x0001e2000c101b3c */
[----:B------:R-:W-:Y:S02]  /*11bd0*/  ISETP.GE.AND P2, PT, R12, UR4, PT ;  /* 0x000000040c007c0c */ /* 0x000fe4000bf46270 */
[----:B------:R-:W-:Y:S02]  /*11be0*/  SHF.R.S32.HI R13, RZ, 0x1f, R13 ;  /* 0x0000001fff0d7819 */ /* 0x000fe4000001140d */
[----:B------:R-:W-:Y:S01]  /*11bf0*/  @!P3 LEA.HI.X R9, R14, R10, R20, 0x2, P4 ;  /* 0x0000000a0e09b211 */ /* 0x000fe200020f1414 */
[----:B------:R-:W-:-:S02]  /*11c00*/  VIADD R14, R232, 0x48 ;  /* 0x00000048e80e7836 */ /* 0x000fc40000000000 */
[----:B------:R-:W-:Y:S02]  /*11c10*/  VIADD R20, R232, 0x38 ;  /* 0x00000038e8147836 */ /* 0x000fe40000000000 */
[----:B------:R-:W-:Y:S01]  /*11c20*/  @!P3 ST.E.64 desc[UR60][R8.64], R46 ;  /* 0x0000002e0800b985 */ /* 0x000fe2000c101b3c */
[----:B------:R-:W-:Y:S02]  /*11c30*/  ISETP.GE.AND P3, PT, R14, UR4, PT ;  /* 0x000000040e007c0c */ /* 0x000fe4000bf66270 */
[----:B------:R-:W-:Y:S02]  /*11c40*/  SHF.R.S32.HI R20, RZ, 0x1f, R20 ;  /* 0x0000001fff147819 */ /* 0x000fe40000011414 */
[-C--:B0-----:R-:W-:Y:S02]  /*11c50*/  @!P1 LEA R4, P5, R11, R3.reuse, 0x2 ;  /* 0x000000030b049211 */ /* 0x081fe400078a10ff */
[----:B------:R-:W-:Y:S02]  /*11c60*/  @!P0 LEA R6, P4, R15, R3, 0x2 ;  /* 0x000000030f068211 */ /* 0x000fe400078810ff */
[-C--:B------:R-:W-:Y:S01]  /*11c70*/  @!P1 LEA.HI.X R5, R11, R10.reuse, R13, 0x2, P5 ;  /* 0x0000000a0b059211 */ /* 0x080fe200028f140d */
[C---:B------:R-:W-:Y:S01]  /*11c80*/  VIADD R11, R232.reuse, 0x50 ;  /* 0x00000050e80b7836 */ /* 0x040fe20000000000 */
[----:B------:R-:W-:Y:S01]  /*11c90*/  @!P0 LEA.HI.X R7, R15, R10, R20, 0x2, P4 ;  /* 0x0000000a0f078211 */ /* 0x000fe200020f1414 */
[----:B------:R-:W-:-:S02]  /*11ca0*/  VIADD R13, R232, 0x40 ;  /* 0x00000040e80d7836 */ /* 0x000fc40000000000 */
[----:B------:R0:W-:Y:S01]  /*11cb0*/  @!P1 ST.E.64 desc[UR60][R4.64], R50 ;  /* 0x0000003204009985 */ /* 0x0001e2000c101b3c */
[----:B------:R-:W-:Y:S01]  /*11cc0*/  ISETP.GE.AND P1, PT, R11, UR4, PT ;  /* 0x000000040b007c0c */ /* 0x000fe2000bf26270 */
[C---:B------:R-:W-:Y:S01]  /*11cd0*/  VIADD R15, R232.reuse, 0x58 ;  /* 0x00000058e80f7836 */ /* 0x040fe20000000000 */
[----:B------:R-:W-:Y:S01]  /*11ce0*/  SHF.R.S32.HI R13, RZ, 0x1f, R13 ;  /* 0x0000001fff0d7819 */ /* 0x000fe2000001140d */
[----:B------:R-:W-:Y:S01]  /*11cf0*/  VIADD R20, R232, 0x48 ;  /* 0x00000048e8147836 */ /* 0x000fe20000000000 */
[----:B------:R1:W-:Y:S02]  /*11d00*/  @!P0 ST.E.64 desc[UR60][R6.64], R54 ;  /* 0x0000003606008985 */ /* 0x0003e4000c101b3c */
[----:B------:R-:W-:Y:S02]  /*11d10*/  ISETP.GE.AND P0, PT, R15, UR4, PT ;  /* 0x000000040f007c0c */ /* 0x000fe4000bf06270 */
[----:B------:R-:W-:Y:S02]  /*11d20*/  SHF.R.S32.HI R20, RZ, 0x1f, R20 ;  /* 0x0000001fff147819 */ /* 0x000fe40000011414 */
[----:B0-----:R-:W-:-:S04]  /*11d30*/  @!P2 LEA R4, P5, R12, R3, 0x2 ;  /* 0x000000030c04a211 */ /* 0x001fc800078a10ff */
[-C--:B------:R-:W-:Y:S01]  /*11d40*/  @!P2 LEA.HI.X R5, R12, R10.reuse, R13, 0x2, P5 ;  /* 0x0000000a0c05a211 */ /* 0x080fe200028f140d */
[----:B------:R-:W-:Y:S01]  /*11d50*/  VIADD R12, R232, 0x60 ;  /* 0x00000060e80c7836 */ /* 0x000fe20000000000 */
[----:B-1----:R-:W-:Y:S01]  /*11d60*/  @!P3 LEA R6, P4, R14, R3, 0x2 ;  /* 0x000000030e06b211 */ /* 0x002fe200078810ff */
[----:B------:R-:W-:Y:S02]  /*11d70*/  VIADD R13, R232, 0x50 ;  /* 0x00000050e80d7836 */ /* 0x000fe40000000000 */
        /* <DEDUP_REMOVED lines=77> */
[----:B0-----:R-:W-:Y:S02]  /*12250*/  @!P2 LEA R4, P1, R12, R3, 0x2 ;  /* 0x000000030c04a211 */ /* 0x001fe400078210ff */
[----:B------:R-:W-:-:S02]  /*12260*/  SHF.R.S32.HI R15, RZ, 0x1f, R15 ;  /* 0x0000001fff0f7819 */ /* 0x000fc4000001140f */
[----:B------:R-:W-:Y:S01]  /*12270*/  @!P2 LEA.HI.X R5, R12, R10, R14, 0x2, P1 ;  /* 0x0000000a0c05a211 */ /* 0x000fe200008f140e */
[C---:B------:R-:W-:Y:S01]  /*12280*/  VIADD R14, R232.reuse, 0xc0 ;  /* 0x000000c0e80e7836 */ /* 0x040fe20000000000 */
[----:B------:R-:W-:Y:S01]  /*12290*/  ISETP.GE.AND P1, PT, R13, UR4, PT ;  /* 0x000000040d007c0c */ /* 0x000fe2000bf26270 */
[----:B------:R-:W-:Y:S02]  /*122a0*/  VIADD R12, R232, 0xc8 ;  /* 0x000000c8e80c7836 */ /* 0x000fe40000000000 */
[----:B------:R0:W-:Y:S01]  /*122b0*/  @!P2 ST.E.64 desc[UR60][R4.64], R106 ;  /* 0x0000006a0400a985 */ /* 0x0001e2000c101b3c */
[----:B------:R-:W-:Y:S02]  /*122c0*/  ISETP.GE.AND P2, PT, R14, UR4, PT ;  /* 0x000000040e007c0c */ /* 0x000fe4000bf46270 */
[----:B-1----:R-:W-:-:S04]  /*122d0*/  @!P4 LEA R6, P0, R20, R3, 0x2 ;  /* 0x000000031406c211 */ /* 0x002fc800078010ff */
[----:B------:R-:W-:Y:S02]  /*122e0*/  @!P4 LEA.HI.X R7, R20, R10, R21, 0x2, P0 ;  /* 0x0000000a1407c211 */ /* 0x000fe400000f1415 */
[----:B------:R-:W-:-:S03]  /*122f0*/  ISETP.GE.AND P0, PT, R12, UR4, PT ;  /* 0x000000040c007c0c */ /* 0x000fc6000bf06270 */
[----:B------:R1:W-:Y:S01]  /*12300*/  @!P4 ST.E.64 desc[UR60][R6.64], R110 ;  /* 0x0000006e0600c985 */ /* 0x0003e2000c101b3c */
[----:B0-----:R-:W-:-:S04]  /*12310*/  @!P3 LEA R4, P5, R11, R3, 0x2 ;  /* 0x000000030b04b211 */ /* 0x001fc800078a10ff */
[----:B------:R-:W-:Y:S01]  /*12320*/  @!P3 LEA.HI.X R5, R11, R10, R15, 0x2, P5 ;  /* 0x0000000a0b05b211 */ /* 0x000fe200028f140f */
[C---:B------:R-:W-:Y:S02]  /*12330*/  VIADD R15, R232.reuse, 0xb8 ;  /* 0x000000b8e80f7836 */ /* 0x040fe40000000000 */
[----:B------:R-:W-:Y:S02]  /*12340*/  VIADD R11, R232, 0xd0 ;  /* 0x000000d0e80b7836 */ /* 0x000fe40000000000 */
[----:B------:R0:W-:Y:S01]  /*12350*/  @!P3 ST.E.64 desc[UR60][R4.64], R114 ;  /* 0x000000720400b985 */ /* 0x0001e2000c101b3c */
[----:B------:R-:W-:Y:S02]  /*12360*/  SHF.R.S32.HI R15, RZ, 0x1f, R15 ;  /* 0x0000001fff0f7819 */ /* 0x000fe4000001140f */
[----:B-1----:R-:W-:Y:S02]  /*12370*/  @!P1 LEA R6, P4, R13, R3, 0x2 ;  /* 0x000000030d069211 */ /* 0x002fe400078810ff */
[----:B------:R-:W-:-:S02]  /*12380*/  ISETP.GE.AND P3, PT, R11, UR4, PT ;  /* 0x000000040b007c0c */ /* 0x000fc4000bf66270 */
[----:B------:R-:W-:Y:S01]  /*12390*/  @!P1 LEA.HI.X R7, R13, R10, R15, 0x2, P4 ;  /* 0x0000000a0d079211 */ /* 0x000fe200020f140f */
[----:B------:R-:W-:Y:S01]  /*123a0*/  VIADD R15, R232, 0xc0 ;  /* 0x000000c0e80f7836 */ /* 0x000fe20000000000 */
[-C--:B------:R-:W-:Y:S01]  /*123b0*/  @!P0 LEA R8, P4, R12, R3.reuse, 0x2 ;  /* 0x000000030c088211 */ /* 0x080fe200078810ff */
[----:B------:R-:W-:Y:S02]  /*123c0*/  VIADD R13, R232, 0xc8 ;  /* 0x000000c8e80d7836 */ /* 0x000fe40000000000 */
[----:B------:R-:W-:Y:S01]  /*123d0*/  @!P1 ST.E.64 desc[UR60][R6.64], R118 ;  /* 0x0000007606009985 */ /* 0x000fe2000c101b3c */
[----:B------:R-:W-:Y:S02]  /*123e0*/  SHF.R.S32.HI R15, RZ, 0x1f, R15 ;  /* 0x0000001fff0f7819 */ /* 0x000fe4000001140f */
[----:B0-----:R-:W-:Y:S02]  /*123f0*/  @!P2 LEA R4, P5, R14, R3, 0x2 ;  /* 0x000000030e04a211 */ /* 0x001fe400078a10ff */
[----:B------:R-:W-:-:S02]  /*12400*/  SHF.R.S32.HI R13, RZ, 0x1f, R13 ;  /* 0x0000001fff0d7819 */ /* 0x000fc4000001140d */
[-C--:B------:R-:W-:Y:S02]  /*12410*/  @!P2 LEA.HI.X R5, R14, R10.reuse, R15, 0x2, P5 ;  /* 0x0000000a0e05a211 */ /* 0x080fe400028f140f */
[----:B------:R-:W-:Y:S01]  /*12420*/  @!P0 LEA.HI.X R9, R12, R10, R13, 0x2, P4 ;  /* 0x0000000a0c098211 */ /* 0x000fe200020f140d */
[----:B------:R-:W-:Y:S01]  /*12430*/  VIADD R12, R232, 0xd0 ;  /* 0x000000d0e80c7836 */ /* 0x000fe20000000000 */
[----:B------:R-:W-:Y:S01]  /*12440*/  ISETP.GE.AND P1, PT, R237, UR4, PT ;  /* 0x00000004ed007c0c */ /* 0x000fe2000bf26270 */
[----:B------:R0:W-:Y:S01]  /*12450*/  @!P2 ST.E.64 desc[UR60][R4.64], R122 ;  /* 0x0000007a0400a985 */ /* 0x0001e2000c101b3c */
[----:B------:R-:W-:Y:S02]  /*12460*/  ISETP.GE.AND P4, PT, R236, UR4, PT ;  /* 0x00000004ec007c0c */ /* 0x000fe4000bf86270 */
[----:B------:R-:W-:Y:S01]  /*12470*/  SHF.R.S32.HI R12, RZ, 0x1f, R12 ;  /* 0x0000001fff0c7819 */ /* 0x000fe2000001140c */
[----:B------:R1:W-:Y:S01]  /*12480*/  @!P0 ST.E.64 desc[UR60][R8.64], R126 ;  /* 0x0000007e08008985 */ /* 0x0003e2000c101b3c */
[----:B------:R-:W-:-:S02]  /*12490*/  ISETP.GE.AND P2, PT, R235, UR4, PT ;  /* 0x00000004eb007c0c */ /* 0x000fc4000bf46270 */
[----:B------:R-:W-:Y:S02]  /*124a0*/  ISETP.GE.AND P0, PT, R234, UR4, PT ;  /* 0x00000004ea007c0c */ /* 0x000fe4000bf06270 */
[----:B------:R-:W-:Y:S02]  /*124b0*/  SHF.R.S32.HI R14, RZ, 0x1f, R235 ;  /* 0x0000001fff0e7819 */ /* 0x000fe400000114eb */
[----:B0-----:R-:W-:-:S04]  /*124c0*/  @!P3 LEA R4, P5, R11, R3, 0x2 ;  /* 0x000000030b04b211 */ /* 0x001fc800078a10ff */
[-C--:B------:R-:W-:Y:S02]  /*124d0*/  @!P3 LEA.HI.X R5, R11, R10.reuse, R12, 0x2, P5 ;  /* 0x0000000a0b05b211 */ /* 0x080fe400028f140c */
[----:B------:R-:W-:Y:S02]  /*124e0*/  SHF.R.S32.HI R11, RZ, 0x1f, R237 ;  /* 0x0000001fff0b7819 */ /* 0x000fe400000114ed */
[CC--:B------:R-:W-:Y:S01]  /*124f0*/  @!P1 LEA R6, P5, R237.reuse, R3.reuse, 0x2 ;  /* 0x00000003ed069211 */ /* 0x0c0fe200078a10ff */
[----:B------:R0:W-:Y:S01]  /*12500*/  @!P3 ST.E.64 desc[UR60][R4.64], R130 ;  /* 0x000000820400b985 */ /* 0x0001e2000c101b3c */
[----:B------:R-:W-:Y:S02]  /*12510*/  SHF.R.S32.HI R12, RZ, 0x1f, R236 ;  /* 0x0000001fff0c7819 */ /* 0x000fe400000114ec */
[----:B------:R-:W-:Y:S02]  /*12520*/  @!P1 LEA.HI.X R7, R237, R10, R11, 0x2, P5 ;  /* 0x0000000aed079211 */ /* 0x000fe400028f140b */
[----:B-1----:R-:W-:-:S02]  /*12530*/  @!P2 LEA R8, P5, R235, R3, 0x2 ;  /* 0x00000003eb08a211 */ /* 0x002fc400078a10ff */
[----:B------:R-:W-:Y:S01]  /*12540*/  SHF.R.S32.HI R11, RZ, 0x1f, R234 ;  /* 0x0000001fff0b7819 */ /* 0x000fe200000114ea */
[----:B------:R1:W-:Y:S01]  /*12550*/  @!P1 ST.E.64 desc[UR60][R6.64], R134 ;  /* 0x0000008606009985 */ /* 0x0003e2000c101b3c */
[----:B------:R-:W-:Y:S02]  /*12560*/  @!P2 LEA.HI.X R9, R235, R10, R14, 0x2, P5 ;  /* 0x0000000aeb09a211 */ /* 0x000fe400028f140e */
[----:B0-----:R-:W-:-:S04]  /*12570*/  @!P4 LEA R4, P3, R236, R3, 0x2 ;  /* 0x00000003ec04c211 */ /* 0x001fc800078610ff */
[----:B------:R-:W-:Y:S02]  /*12580*/  @!P4 LEA.HI.X R5, R236, R10, R12, 0x2, P3 ;  /* 0x0000000aec05c211 */ /* 0x000fe400018f140c */
[----:B------:R-:W-:-:S03]  /*12590*/  @!P0 LEA R12, P3, R234, R3, 0x2 ;  /* 0x00000003ea0c8211 */ /* 0x000fc600078610ff */
[----:B------:R1:W-:Y:S01]  /*125a0*/  @!P4 ST.E.64 desc[UR60][R4.64], R138 ;  /* 0x0000008a0400c985 */ /* 0x0003e2000c101b3c */
[----:B------:R-:W-:-:S03]  /*125b0*/  @!P0 LEA.HI.X R13, R234, R10, R11, 0x2, P3 ;  /* 0x0000000aea0d8211 */ /* 0x000fc600018f140b */
[----:B------:R1:W-:Y:S04]  /*125c0*/  @!P2 ST.E.64 desc[UR60][R8.64], R142 ;  /* 0x0000008e0800a985 */ /* 0x0003e8000c101b3c */
[----:B------:R1:W-:Y:S01]  /*125d0*/  @!P0 ST.E.64 desc[UR60][R12.64], R146 ;  /* 0x000000920c008985 */ /* 0x0003e2000c101b3c */
[----:B------:R-:W-:-:S13]  /*125e0*/  ISETP.GE.AND P0, PT, R233, UR4, PT ;  /* 0x00000004e9007c0c */ /* 0x000fda000bf06270 */
[----:B-1----:R-:W-:Y:S05]  /*125f0*/  @P0 BRA `(.L_x_10322) ;  /* 0x0000000c00e80947 */ /* 0x002fea0003800000 */
[----:B------:R-:W-:Y:S02]  /*12600*/  SHF.R.S32.HI R11, RZ, 0x1f, R233 ;  /* 0x0000001fff0b7819 */ /* 0x000fe400000114e9 */
[----:B------:R-:W-:-:S04]  /*12610*/  LEA R4, P0, R233, R3, 0x2 ;  /* 0x00000003e9047211 */ /* 0x000fc800078010ff */
[----:B------:R-:W-:-:S05]  /*12620*/  LEA.HI.X R5, R233, R10, R11, 0x2, P0 ;  /* 0x0000000ae9057211 */ /* 0x000fca00000f140b */
[----:B------:R0:W-:Y:S01]  /*12630*/  ST.E.64 desc[UR60][R4.64], R150 ;  /* 0x0000009604007985 */ /* 0x0001e2000c101b3c */
[----:B------:R-:W-:Y:S05]  /*12640*/  BRA `(.L_x_10322) ;  /* 0x0000000c00d47947 */ /* 0x000fea0003800000 */
.L_x_10309:
        /* <DEDUP_REMOVED lines=26> */
.L_x_10327:
        /* <DEDUP_REMOVED lines=18> */
[----:B------:R-:W-:-:S05]  /*12910*/  SEL R24, R24, 0xa78, P0 ;  /* 0x00000a7818187807 */ /* 0x000fca0000000000 */
[----:B------:R-:W3:Y:S08]  /*12920*/  LDC.64 R8, c[0x0][R24+0x220] ;  /* 0x0000880018087b82 */ /* 0x000ef00000000a00 */
[----:B------:R-:W4:Y:S08]  /*12930*/  LDC.64 R12, c[0x0][R24+0x218] ;  /* 0x00008600180c7b82 */ /* 0x000f300000000a00 */
[----:B------:R-:W5:Y:S08]  /*12940*/  LDC.64 R10, c[0x0][R24+0x228] ;  /* 0x00008a00180a7b82 */ /* 0x000f700000000a00 */
[----:B------:R-:W0:Y:S08]  /*12950*/  @P1 LDC R0, c[0x0][0xcec] ;  /* 0x00033b00ff001b82 */ /* 0x000e300000000800 */
[----:B------:R-:W1:Y:S08]  /*12960*/  LDC.64 R6, c[0x0][R24+0x210] ;  /* 0x0000840018067b82 */ /* 0x000e700000000a00 */
[----:B------:R-:W5:Y:S01]  /*12970*/  @P1 LDC R27, c[0x0][0xcf0] ;  /* 0x00033c00ff1b1b82 */ /* 0x000f620000000800 */
[----:B0-----:R-:W-:-:S07]  /*12980*/  @P1 IMAD.HI.U32 R0, R31, R0, RZ ;  /* 0x000000001f001227 */ /* 0x001fce00078e00ff */
[----:B--2---:R-:W0:Y:S01]  /*12990*/  @!P0 LDC R4, c[0x0][0xc50] ;  /* 0x00031400ff048b82 */ /* 0x004e220000000800 */
[-C--:B---3--:R-:W-:Y:S02]  /*129a0*/  IMAD R9, R9, R29.reuse, RZ ;  /* 0x0000001d09097224 */ /* 0x088fe400078e02ff */
[----:B------:R-:W-:-:S05]  /*129b0*/  IMAD.WIDE.U32 R14, R8, R29, RZ ;  /* 0x0000001d080e7225 */ /* 0x000fca00078e00ff */
[----:B------:R-:W2:Y:S01]  /*129c0*/  @!P0 LDC R5, c[0x0][0xc54] ;  /* 0x00031500ff058b82 */ /* 0x000ea20000000800 */
        /* <DEDUP_REMOVED lines=17> */
[-C--:B-1----:R-:W-:Y:S01]  /*12ae0*/  IMAD R0, R7, R11.reuse, RZ ;  /* 0x0000000b07007224 */ /* 0x082fe200078e02ff */
[----:B------:R-:W-:Y:S01]  /*12af0*/  SHF.R.S32.HI R13, RZ, 0x1f, R11 ;  /* 0x0000001fff0d7819 */ /* 0x000fe2000001140b */
[----:B------:R-:W-:Y:S02]  /*12b00*/  IMAD.MOV.U32 R7, RZ, RZ, -0x800000 ;  /* 0xff800000ff077424 */ /* 0x000fe400078e00ff */
[----:B------:R-:W-:-:S04]  /*12b10*/  IMAD.WIDE.U32 R8, R6, R11, R8 ;  /* 0x0000000b06087225 */ /* 0x000fc800078e0008 */
[----:B------:R-:W-:Y:S01]  /*12b20*/  IMAD R13, R6, R13, R0 ;  /* 0x0000000d060d7224 */ /* 0x000fe200078e0200 */
[----:B0-----:R-:W-:-:S03]  /*12b30*/  LEA R4, P0, R8, R4, 0x2 ;  /* 0x0000000408047211 */ /* 0x001fc600078010ff */
[----:B------:R-:W-:-:S05]  /*12b40*/  IMAD.IADD R0, R9, 0x1, R13 ;  /* 0x0000000109007824 */ /* 0x000fca00078e020d */
[----:B--2---:R-:W-:-:S05]  /*12b50*/  LEA.HI.X R5, R8, R5, R0, 0x2, P0 ;  /* 0x0000000508057211 */ /* 0x004fca00000f1400 */
[----:B------:R2:W-:Y:S02]  /*12b60*/  STG.E desc[UR60][R4.64], R7 ;  /* 0x0000000704007986 */ /* 0x0005e4000c10193c */
.L_x_10329:
[----:B------:R-:W-:Y:S05]  /*12b70*/  BSYNC B1 ;  /* 0x0000000000017941 */ /* 0x000fea0003800000 */
.L_x_10328:
[----:B------:R-:W-:Y:S05]  /*12b80*/  @P2 BRA `(.L_x_10322) ;  /* 0x0000000800842947 */ /* 0x000fea0003800000 */
[----:B------:R-:W3:Y:S01]  /*12b90*/  LDC R21, c[0x0][0xce8] ;  /* 0x00033a00ff157b82 */ /* 0x000ee20000000800 */
[----:B--2---:R-:W-:Y:S01]  /*12ba0*/  SHF.R.S32.HI R5, RZ, 0x1f, R30 ;  /* 0x0000001fff057819 */ /* 0x004fe2000001141e */
[----:B------:R-:W-:Y:S01]  /*12bb0*/  ULDC.64 UR4, c[0x0][0xba0] ;  /* 0x0002e80000047ab9 */ /* 0x000fe20000000a00 */
[----:B------:R-:W-:Y:S02]  /*12bc0*/  VIADD R25, R203, 0xc0 ;  /* 0x000000c0cb197836 */ /* 0x000fe40000000000 */
[----:B------:R-:W-:Y:S01]  /*12bd0*/  LEA.HI R8, R5, R30, RZ, 0x3 ;  /* 0x0000001e05087211 */ /* 0x000fe200078f18ff */
[----:B------:R-:W-:Y:S02]  /*12be0*/  IMAD R0, R26, UR4, RZ ;  /* 0x000000041a007c24 */ /* 0x000fe4000f8e02ff */
[C---:B------:R-:W-:Y:S01]  /*12bf0*/  IMAD.WIDE.U32 R4, R3.reuse, UR4, RZ ;  /* 0x0000000403047c25 */ /* 0x040fe2000f8e00ff */
[----:B------:R-:W-:Y:S02]  /*12c00*/  LOP3.LUT R9, R8, 0xfffffff8, RZ, 0xc0, !PT ;  /* 0xfffffff808097812 */ /* 0x000fe400078ec0ff */
[----:B------:R-:W-:Y:S01]  /*12c10*/  SHF.R.S32.HI R8, RZ, 0x3, R8 ;  /* 0x00000003ff087819 */ /* 0x000fe20000011408 */
[----:B------:R-:W-:Y:S01]  /*12c20*/  IMAD R7, R3, UR5, R0 ;  /* 0x0000000503077c24 */ /* 0x000fe2000f8e0200 */
[----:B------:R-:W-:Y:S01]  /*12c30*/  ULDC.64 UR4, c[0x0][0xbe8] ;  /* 0x0002fa0000047ab9 */ /* 0x000fe20000000a00 */
[----:B------:R-:W-:-:S02]  /*12c40*/  IMAD.IADD R0, R30, 0x1, -R9 ;  /* 0x000000011e007824 */ /* 0x000fc400078e0a09 */
        /* <DEDUP_REMOVED lines=19> */
[----:B------:R-:W-:Y:S01]  /*12d80*/  IMAD R7, R21, R6, R9 ;  /* 0x0000000615077224 */ /* 0x000fe200078e0209 */
[----:B------:R-:W-:Y:S01]  /*12d90*/  SHF.R.S32.HI R6, RZ, 0x1f, R25 ;  /* 0x0000001fff067819 */ /* 0x000fe20000011419 */
        /* <DEDUP_REMOVED lines=9> */
[----:B------:R-:W-:-:S03]  /*12e30*/  ULDC.64 UR4, c[0x0][0xb80] ;  /* 0x0002e00000047ab9 */ /* 0x000fc60000000a00 */
[----:B------:R-:W-:Y:S01]  /*12e40*/  IMAD.IADD R5, R5, 0x1, R3 ;  /* 0x0000000105057824 */ /* 0x000fe200078e0203 */
[----:B------:R-:W-:Y:S01]  /*12e50*/  LEA R3, P0, R4, UR4, 0x1 ;  /* 0x0000000404037c11 */ /* 0x000fe2000f8008ff */
[----:B------:R-:W-:-:S03]  /*12e60*/  UMOV UR4, 0xffffffff ;  /* 0xffffffff00047882 */ /* 0x000fc60000000000 */
[----:B------:R-:W-:Y:S01]  /*12e70*/  LEA.HI.X R4, R4, UR5, R5, 0x1, P0 ;  /* 0x0000000504047c11 */ /* 0x000fe200080f0c05 */
[----:B------:R-:W-:Y:S08]  /*12e80*/  BRA.DIV UR4, `(.L_x_10330) ;  /* 0x0000009e04f07947 */ /* 0x000ff0000b800000 */
[----:B------:R2:W3:Y:S04]  /*12e90*/  SHFL.IDX PT, R0, R4, RZ, 0x181f ;  /* 0x00181fff04007589 */ /* 0x0004e800000e0000 */
[----:B------:R2:W4:Y:S02]  /*12ea0*/  SHFL.IDX PT, R14, R3, RZ, 0x181f ;  /* 0x00181fff030e7589 */ /* 0x00052400000e0000 */
.L_x_10553:
        /* <DEDUP_REMOVED lines=12> */
[-C--:B----4-:R-:W-:Y:S02]  /*12f70*/  @!P3 LEA R8, P5, R203, R14.reuse, 0x1 ;  /* 0x0000000ecb08b211 */ /* 0x090fe400078a08ff */
[----:B------:R-:W-:Y:S02]  /*12f80*/  @!P2 LEA R10, P4, R221, R14, 0x1 ;  /* 0x0000000edd0aa211 */ /* 0x000fe400078808ff */
[----:B---3--:R-:W-:Y:S02]  /*12f90*/  @!P3 LEA.HI.X R9, R203, R0, R5, 0x1, P5 ;  /* 0x00000000cb09b211 */ /* 0x008fe400028f0c05 */
[----:B------:R-:W-:Y:S02]  /*12fa0*/  SHF.R.S32.HI R5, RZ, 0x1f, R220 ;  /* 0x0000001fff057819 */ /* 0x000fe400000114dc */
[----:B------:R-:W-:Y:S01]  /*12fb0*/  @!P1 LEA R12, P5, R220, R14, 0x1 ;  /* 0x0000000edc0c9211 */ /* 0x000fe200078a08ff */
[----:B------:R3:W-:Y:S01]  /*12fc0*/  @!P3 ST.E.128 desc[UR60][R8.64], RZ ;  /* 0x000000ff0800b985 */ /* 0x0007e2000c101d3c */
[----:B------:R-:W-:-:S02]  /*12fd0*/  @!P2 LEA.HI.X R11, R221, R0, R15, 0x1, P4 ;  /* 0x00000000dd0ba211 */ /* 0x000fc400020f0c0f */
[C---:B------:R-:W-:Y:S02]  /*12fe0*/  @!P0 LEA R14, P4, R25.reuse, R14, 0x1 ;  /* 0x0000000e190e8211 */ /* 0x040fe400078808ff */
[-C--:B------:R-:W-:Y:S01]  /*12ff0*/  @!P1 LEA.HI.X R13, R220, R0.reuse, R5, 0x1, P5 ;  /* 0x00000000dc0d9211 */ /* 0x080fe200028f0c05 */
[----:B------:R3:W-:Y:S01]  /*13000*/  @!P2 ST.E.128 desc[UR60][R10.64], RZ ;  /* 0x000000ff0a00a985 */ /* 0x0007e2000c101d3c */
[----:B------:R-:W-:-:S03]  /*13010*/  @!P0 LEA.HI.X R15, R25, R0, R6, 0x1, P4 ;  /* 0x00000000190f8211 */ /* 0x000fc600020f0c06 */
[----:B------:R3:W-:Y:S04]  /*13020*/  @!P1 ST.E.128 desc[UR60][R12.64], RZ ;  /* 0x000000ff0c009985 */ /* 0x0007e8000c101d3c */
[----:B------:R3:W-:Y:S02]  /*13030*/  @!P0 ST.E.128 desc[UR60][R14.64], RZ ;  /* 0x000000ff0e008985 */ /* 0x0007e4000c101d3c */
.L_x_10332:
[----:B------:R-:W-:Y:S05]  /*13040*/  BSYNC B1 ;  /* 0x0000000000017941 */ /* 0x000fea0003800000 */
.L_x_10331:
[----:B------:R-:W-:-:S03]  /*13050*/  UMOV UR4, 0xffffffff ;  /* 0xffffffff00047882 */ /* 0x000fc60000000000 */
[----:B------:R-:W-:Y:S05]  /*13060*/  BRA.DIV UR4, `(.L_x_10333) ;  /* 0x0000009e04ac7947 */ /* 0x000fea000b800000 */
[----:B---3--:R3:W0:Y:S04]  /*13070*/  SHFL.IDX PT, R0, R4, 0x1, 0x181f ;  /* 0x00381f0004007f89 */ /* 0x00862800000e0000 */
[----:B----4-:R3:W4:Y:S02]  /*13080*/  SHFL.IDX PT, R14, R3, 0x1, 0x181f ;  /* 0x00381f00030e7f89 */ /* 0x01072400000e0000 */
.L_x_10557:
        /* <DEDUP_REMOVED lines=12> */
[-C--:B----4-:R-:W-:Y:S02]  /*13150*/  @!P3 LEA R8, P5, R203, R14.reuse, 0x1 ;  /* 0x0000000ecb08b211 */ /* 0x090fe400078a08ff */
        /* <DEDUP_REMOVED lines=11> */
.L_x_10335:
[----:B------:R-:W-:Y:S05]  /*13210*/  BSYNC B1 ;  /* 0x0000000000017941 */ /* 0x000fea0003800000 */
.L_x_10334:
[----:B------:R-:W-:-:S03]  /*13220*/  UMOV UR4, 0xffffffff ;  /* 0xffffffff00047882 */ /* 0x000fc60000000000 */
[----:B------:R-:W-:Y:S05]  /*13230*/  BRA.DIV UR4, `(.L_x_10336) ;  /* 0x0000009e04807947 */ /* 0x000fea000b800000 */
[----:B0-----:R0:W0:Y:S04]  /*13240*/  SHFL.IDX PT, R0, R4, 0x2, 0x181f ;  /* 0x00581f0004007f89 */ /* 0x00102800000e0000 */
[----:B----4-:R4:W0:Y:S02]  /*13250*/  SHFL.IDX PT, R14, R3, 0x2, 0x181f ;  /* 0x00581f00030e7f89 */ /* 0x01082400000e0000 */
.L_x_10561:
        /* <DEDUP_REMOVED lines=12> */
[-C--:B0-----:R-:W-:Y:S02]  /*13320*/  @!P3 LEA R8, P5, R203, R14.reuse, 0x1 ;  /* 0x0000000ecb08b211 */ /* 0x081fe400078a08ff */
[----:B------:R-:W-:Y:S02]  /*13330*/  @!P2 LEA R10, P4, R221, R14, 0x1 ;  /* 0x0000000edd0aa211 */ /* 0x000fe400078808ff */
[----:B------:R-:W-:Y:S02]  /*13340*/  @!P3 LEA.HI.X R9, R203, R0, R12, 0x1, P5 ;  /* 0x00000000cb09b211 */ /* 0x000fe400028f0c0c */
        /* <DEDUP_REMOVED lines=9> */
.L_x_10338:
[----:B------:R-:W-:Y:S05]  /*133e0*/  BSYNC B1 ;  /* 0x0000000000017941 */ /* 0x000fea0003800000 */
.L_x_10337:
[----:B------:R-:W-:-:S03]  /*133f0*/  UMOV UR4, 0xffffffff ;  /* 0xffffffff00047882 */ /* 0x000fc60000000000 */
[----:B------:R-:W-:Y:S05]  /*13400*/  BRA.DIV UR4, `(.L_x_10339) ;  /* 0x0000009e04547947 */ /* 0x000fea000b800000 */
[----:B0-----:R0:W0:Y:S04]  /*13410*/  SHFL.IDX PT, R0, R4, 0x3, 0x181f ;  /* 0x00781f0004007f89 */ /* 0x00102800000e0000 */
[----:B------:R0:W0:Y:S02]  /*13420*/  SHFL.IDX PT, R14, R3, 0x3, 0x181f ;  /* 0x00781f00030e7f89 */ /* 0x00002400000e0000 */
.L_x_10565:
        /* <DEDUP_REMOVED lines=11> */
[-C--:B------:R-:W-:Y:S02]  /*134e0*/  @!P3 LEA R4, P5, R203, R14.reuse, 0x1 ;  /* 0x0000000ecb04b211 */ /* 0x080fe400078a08ff */
        /* <DEDUP_REMOVED lines=11> */
.L_x_10322:
[----:B------:R-:W-:Y:S05]  /*135a0*/  BSYNC B0 ;  /* 0x0000000000007941 */ /* 0x000fea0003800000 */
.L_x_10308:
[----:B------:R-:W-:Y:S02]  /*135b0*/  ULDC UR4, c[0x0][0xd3c] ;  /* 0x00034f0000047ab9 */ /* 0x000fe40000000800 */
[----:B-1----:R-:W-:-:S13]  /*135c0*/  ISETP.GE.AND P0, PT, R43, UR4, PT ;  /* 0x000000042b007c0c */ /* 0x002fda000bf06270 */
[----:B------:R-:W-:Y:S05]  /*135d0*/  @!P0 BRA `(.L_x_10340) ;  /* 0xfffffedc00948947 */ /* 0x000fea000383ffff */
[----:B------:R-:W-:Y:S05]  /*135e0*/  BRA `(.L_x_10192) ;  /* 0x00000088009c7947 */ /* 0x000fea0003800000 */
.L_x_10190:
        /* <DEDUP_REMOVED lines=20> */
.L_x_10341:
        /* <DEDUP_REMOVED lines=43> */
.L_x_10345:
        /* <DEDUP_REMOVED lines=38> */
.L_x_10343:
        /* <DEDUP_REMOVED lines=20> */
.L_x_10346:
        /* <DEDUP_REMOVED lines=54> */
.L_x_10344:
[----:B------:R-:W-:Y:S01]  /*140e0*/  IMAD.U32 R2, RZ, RZ, UR6 ;  /* 0x00000006ff027e24 */ /* 0x000fe2000f8e00ff */
[----:B------:R0:W-:Y:S04]  /*140f0*/  STL [R1+0x4], RZ ;  /* 0x000004ff01007387 */ /* 0x0001e80000100800 */
[----:B------:R0:W-:Y:S04]  /*14100*/  STL [R1+0x8], RZ ;  /* 0x000008ff01007387 */ /* 0x0001e80000100800 */
[----:B------:R0:W-:Y:S02]  /*14110*/  STL [R1], R2 ;  /* 0x0000000201007387 */ /* 0x0001e40000100800 */
.L_x_10347:
        /* <DEDUP_REMOVED lines=10> */
.L_x_10342:
        /* <DEDUP_REMOVED lines=24> */
[----:B------:R-:W-:Y:S02]  /*14340*/  IMAD.MOV.U32 R2, RZ, RZ, 0x1 ;  /* 0x00000001ff027424 */ /* 0x000fe400078e00ff */
[----:B------:R-:W-:Y:S01]  /*14350*/  IMAD.MOV.U32 R4, RZ, RZ, 0x1 ;  /* 0x00000001ff047424 */ /* 0x000fe200078e00ff */
[----:B---3--:R-:W-:-:S06]  /*14360*/  ULEA UR4, UR5, UR4, 0x18 ;  /* 0x0000000405047291 */ /* 0x008fcc000f8ec03f */
[----:B------:R-:W-:-:S04]  /*14370*/  IMAD.U32 R18, RZ, RZ, UR4 ;  /* 0x00000004ff127e24 */ /* 0x000fc8000f8e00ff */
[----:B------:R-:W-:-:S05]  /*14380*/  IMAD R3, R3, 0x2, R18 ;  /* 0x0000000203037824 */ /* 0x000fca00078e0212 */
[----:B------:R0:W-:Y:S04]  /*14390*/  STL [R1+0x14], R3 ;  /* 0x0000140301007387 */ /* 0x0001e80000100800 */
[----:B------:R-:W-:Y:S04]  /*143a0*/  STL [R1+0x80], RZ ;  /* 0x000080ff01007387 */ /* 0x000fe80000100800 */
[----:B------:R2:W-:Y:S01]  /*143b0*/  STL [R1+0x20], R2 ;  /* 0x0000200201007387 */ /* 0x0005e20000100800 */
[----:B0-----:R-:W-:-:S03]  /*143c0*/  LOP3.LUT R3, R0, 0x40, RZ, 0xfc, !PT ;  /* 0x0000004000037812 */ /* 0x001fc600078efcff */
[----:B------:R0:W-:Y:S04]  /*143d0*/  STL [R1+0x10], RZ ;  /* 0x000010ff01007387 */ /* 0x0001e80000100800 */
[----:B------:R0:W-:Y:S01]  /*143e0*/  STL [R1+0x1c], R4 ;  /* 0x00001c0401007387 */ /* 0x0001e20000100800 */
[C---:B--2---:R-:W-:Y:S02]  /*143f0*/  LOP3.LUT R2, R0.reuse, 0x80, RZ, 0xfc, !PT ;  /* 0x0000008000027812 */ /* 0x044fe400078efcff */
[----:B------:R-:W-:-:S07]  /*14400*/  LOP3.LUT R0, R0, 0xc0, RZ, 0xfc, !PT ;  /* 0x000000c000007812 */ /* 0x000fce00078efcff */
.L_x_10496:
[----:B--2---:R-:W2:Y:S01]  /*14410*/  LDL R0, [R1+0xc] ;  /* 0x00000c0001007983 */ /* 0x004ea20000100800 */
[----:B------:R-:W2:Y:S01]  /*14420*/  LDC.64 R2, c[0x0][0xd88] ;  /* 0x00036200ff027b82 */ /* 0x000ea20000000a00 */
[----:B------:R-:W-:Y:S05]  /*14430*/  YIELD ;  /* 0x0000000000007946 */ /* 0x000fea0003800000 */
[----:B------:R-:W-:Y:S01]  /*14440*/  ULDC.64 UR4, c[0x0][0xb20] ;  /* 0x0002c80000047ab9 */ /* 0x000fe20000000a00 */
[----:B01----:R-:W-:Y:S02]  /*14450*/  CS2R R8, SRZ ;  /* 0x0000000000087805 */ /* 0x003fe4000001ff00 */
[----:B------:R-:W-:Y:S01]  /*14460*/  ISETP.NE.U32.AND P0, PT, RZ, UR4, PT ;  /* 0x00000004ff007c0c */ /* 0x000fe2000bf05070 */
[----:B------:R-:W-:Y:S01]  /*14470*/  ULDC.64 UR10, c[0x0][0xb10] ;  /* 0x0002c400000a7ab9 */ /* 0x000fe20000000a00 */
[----:B------:R-:W-:Y:S01]  /*14480*/  ULDC.64 UR8, c[0x0][0xb08] ;  /* 0x0002c20000087ab9 */ /* 0x000fe20000000a00 */
[----:B------:R-:W-:Y:S01]  /*14490*/  ULDC.64 UR6, c[0x0][0xb00] ;  /* 0x0002c00000067ab9 */ /* 0x000fe20000000a00 */
[----:B--2---:R-:W-:-:S05]  /*144a0*/  IMAD.WIDE R2, R0, 0x4, R2 ;  /* 0x0000000400027825 */ /* 0x004fca00078e0202 */
[----:B------:R-:W0:Y:S01]  /*144b0*/  LDG.E R13, desc[UR60][R2.64] ;  /* 0x0000003c020d7981 */ /* 0x000e22000c1e1900 */
[----:B------:R-:W-:Y:S01]  /*144c0*/  ISETP.NE.AND.EX P0, PT, RZ, UR5, PT, P0 ;  /* 0x00000005ff007c0c */ /* 0x000fe2000bf05300 */
[----:B------:R-:W-:Y:S01]  /*144d0*/  IMAD.MOV.U32 R0, RZ, RZ, RZ ;  /* 0x000000ffff007224 */ /* 0x000fe200078e00ff */
[----:B0-----:R-:W-:Y:S01]  /*144e0*/  SHF.R.S32.HI R4, RZ, 0x1f, R13 ;  /* 0x0000001fff047819 */ /* 0x001fe2000001140d */
        /* <DEDUP_REMOVED lines=50> */
.L_x_10349:
        /* <DEDUP_REMOVED lines=17> */
.L_x_10350:
[----:B------:R-:W-:Y:S05]  /*14920*/  @!P0 BRA `(.L_x_10351) ;  /* 0x00000000000c8947 */ /* 0x000fea0003800000 */
[----:B------:R-:W2:Y:S04]  /*14930*/  LDG.E R8, desc[UR60][R6.64] ;  /* 0x0000003c06087981 */ /* 0x000ea8000c1e1900 */
[----:B------:R-:W2:Y:S02]  /*14940*/  LDG.E R6, desc[UR60][R6.64+0x4] ;  /* 0x0000043c06067981 */ /* 0x000ea4000c1e1900 */
[----:B--2---:R-:W-:-:S07]  /*14950*/  IMAD.IADD R8, R6, 0x1, -R8 ;  /* 0x0000000106087824 */ /* 0x004fce00078e0a08 */
.L_x_10351:
[----:B-----5:R-:W-:Y:S02]  /*14960*/  IMAD.IADD R6, R8, 0x1, -R0 ;  /* 0x0000000108067824 */ /* 0x020fe400078e0a00 */
[----:B------:R-:W2:Y:S04]  /*14970*/  @P2 LDG.E R0, desc[UR60][R4.64] ;  /* 0x0000003c04002981 */ /* 0x000ea8000c1e1900 */
[----:B------:R-:W2:Y:S01]  /*14980*/  @P2 LDG.E R4, desc[UR60][R4.64+0x4] ;  /* 0x0000043c04042981 */ /* 0x000ea2000c1e1900 */
[----:B------:R-:W-:Y:S01]  /*14990*/  LOP3.LUT R14, R10, 0xff, RZ, 0xc0, !PT ;  /* 0x000000ff0a0e7812 */ /* 0x000fe200078ec0ff */
[----:B------:R-:W-:Y:S01]  /*149a0*/  BSSY B0, `(.L_x_10352) ;  /* 0x000002a000007945 */ /* 0x000fe20003800000 */
[----:B------:R-:W-:Y:S01]  /*149b0*/  SHF.R.U32.HI R10, RZ, 0x10, R10 ;  /* 0x00000010ff0a7819 */ /* 0x000fe2000001160a */
[----:B--2---:R-:W-:-:S04]  /*149c0*/  @P2 IMAD.IADD R11, R4, 0x1, -R0 ;  /* 0x00000001040b2824 */ /* 0x004fc800078e0a00 */
[----:B01----:R-:W-:-:S04]  /*149d0*/  IMAD.IADD R2, R6, 0x1, R11 ;  /* 0x0000000106027824 */ /* 0x003fc800078e020b */
[C---:B------:R-:W-:Y:S01]  /*149e0*/  VIADD R0, R2.reuse, 0x5f ;  /* 0x0000005f02007836 */ /* 0x040fe20000000000 */
[----:B------:R-:W-:-:S03]  /*149f0*/  ISETP.GE.AND P1, PT, R2, 0x1, PT ;  /* 0x000000010200780c */ /* 0x000fc60003f26270 */
[----:B------:R-:W-:-:S05]  /*14a00*/  IMAD.HI R0, R0, 0x2aaaaaab, RZ ;  /* 0x2aaaaaab00007827 */ /* 0x000fca00078e02ff */
[----:B------:R-:W-:-:S04]  /*14a10*/  SHF.R.U32.HI R2, RZ, 0x1f, R0 ;  /* 0x0000001fff027819 */ /* 0x000fc80000011600 */
[----:B------:R-:W-:Y:S01]  /*14a20*/  LEA.HI.SX32 R12, R0, R2, 0x1c ;  /* 0x00000002000c7211 */ /* 0x000fe200078fe2ff */
[----:B------:R-:W-:-:S04]  /*14a30*/  IMAD.MOV.U32 R0, RZ, RZ, RZ ;  /* 0x000000ffff007224 */ /* 0x000fc800078e00ff */
[----:B------:R0:W-:Y:S04]  /*14a40*/  STL [R1+0x44], R12 ;  /* 0x0000440c01007387 */ /* 0x0001e80000100800 */
[----:B------:R0:W-:Y:S01]  /*14a50*/  STL [R1+0x84], R14 ;  /* 0x0000840e01007387 */ /* 0x0001e20000100800 */
[----:B------:R-:W-:Y:S05]  /*14a60*/  @!P1 BRA `(.L_x_10353) ;  /* 0x0000000000749947 */ /* 0x000fea0003800000 */
        /* <DEDUP_REMOVED lines=29> */
.L_x_10353:
[----:B------:R-:W-:Y:S05]  /*14c40*/  BSYNC B0 ;  /* 0x0000000000007941 */ /* 0x000fea0003800000 */
.L_x_10352:
[-C--:B------:R-:W-:Y:S01]  /*14c50*/  IMAD R2, R14, R0.reuse, RZ ;  /* 0x000000000e027224 */ /* 0x080fe200078e02ff */
[----:B------:R-:W-:Y:S04]  /*14c60*/  BSSY B0, `(.L_x_10354) ;  /* 0x0000141000007945 */ /* 0x000fe80003800000 */
        /* <DEDUP_REMOVED lines=23> */
.L_x_10568:
[----:B-1----:R-:W-:Y:S02]  /*14de0*/  ISETP.NE.AND P0, PT, R14, RZ, PT ;  /* 0x000000ff0e00720c */ /* 0x002fe40003f05270 */
[----:B------:R-:W-:-:S11]  /*14df0*/  PLOP3.LUT P6, PT, PT, PT, PT, 0x8, 0x0 ;  /* 0x000000000000781c */ /* 0x000fd60003fce170 */
[----:B------:R-:W-:Y:S05]  /*14e00*/  @P0 BRA `(.L_x_10357) ;  /* 0x00000000000c0947 */ /* 0x000fea0003800000 */
[----:B------:R-:W-:-:S03]  /*14e10*/  UMOV UR4, 0xffffffff ;  /* 0xffffffff00047882 */ /* 0x000fc60000000000 */
[----:B------:R-:W-:Y:S05]  /*14e20*/  BRA.DIV UR4, `(.L_x_10358) ;  /* 0x0000008604487947 */ /* 0x000fea000b800000 */
[----:B------:R-:W-:-:S13]  /*14e30*/  ELECT P6, URZ, PT ;  /* 0x00000000003f782f */ /* 0x000fda00038c0000 */
.L_x_10357:
        /* <DEDUP_REMOVED lines=9> */
.L_x_10571:
[----:B------:R-:W-:Y:S05]  /*14ed0*/  BSYNC B1 ;  /* 0x0000000000017941 */ /* 0x000fea0003800000 */
.L_x_10359:
        /* <DEDUP_REMOVED lines=12> */
.L_x_10572:
[----:B------:R-:W-:Y:S05]  /*14fa0*/  BSYNC B2 ;  /* 0x0000000000027941 */ /* 0x000fea0003800000 */
.L_x_10363:
        /* <DEDUP_REMOVED lines=9> */
.L_x_10366:
[----:B------:R-:W-:Y:S05]  /*15040*/  BSYNC B2 ;  /* 0x0000000000027941 */ /* 0x000fea0003800000 */
.L_x_10365:
        /* <DEDUP_REMOVED lines=13> */
.L_x_10367:
        /* <DEDUP_REMOVED lines=13> */
.L_x_10573:
[----:B------:R-:W-:Y:S05]  /*151f0*/  BSYNC B2 ;  /* 0x0000000000027941 */ /* 0x000fea0003800000 */
.L_x_10368:
        /* <DEDUP_REMOVED lines=11> */
.L_x_10371:
[----:B------:R-:W-:Y:S05]  /*152b0*/  BSYNC B2 ;  /* 0x0000000000027941 */ /* 0x000fea0003800000 */
.L_x_10370:
        /* <DEDUP_REMOVED lines=10> */
.L_x_10372:
        /* <DEDUP_REMOVED lines=15> */
.L_x_10373:
        /* <DEDUP_REMOVED lines=15> */
.L_x_10374:
        /* <DEDUP_REMOVED lines=15> */
.L_x_10375:
        /* <DEDUP_REMOVED lines=10> */
.L_x_10362:
[----:B------:R-:W-:Y:S05]  /*156d0*/  BSYNC B1 ;  /* 0x0000000000017941 */ /* 0x000fea0003800000 */
.L_x_10361:
        /* <DEDUP_REMOVED lines=13> */
.L_x_10391:
        /* <DEDUP_REMOVED lines=13> */
.L_x_10574:
[----:B------:R-:W-:Y:S05]  /*15880*/  BSYNC B2 ;  /* 0x0000000000027941 */ /* 0x000fea0003800000 */
.L_x_10378:
        /* <DEDUP_REMOVED lines=9> */
.L_x_10381:
[----:B------:R-:W-:Y:S05]  /*15920*/  BSYNC B2 ;  /* 0x0000000000027941 */ /* 0x000fea0003800000 */
.L_x_10380:
        /* <DEDUP_REMOVED lines=12> */
.L_x_10382:
        /* <DEDUP_REMOVED lines=13> */
.L_x_10575:
[----:B------:R-:W-:Y:S05]  /*15ac0*/  BSYNC B2 ;  /* 0x0000000000027941 */ /* 0x000fea0003800000 */
.L_x_10383:
        /* <DEDUP_REMOVED lines=11> */
.L_x_10386:
[----:B------:R-:W-:Y:S05]  /*15b80*/  BSYNC B2 ;  /* 0x0000000000027941 */ /* 0x000fea0003800000 */
.L_x_10385:
        /* <DEDUP_REMOVED lines=10> */
.L_x_10387:
        /* <DEDUP_REMOVED lines=15> */
.L_x_10388:
        /* <DEDUP_REMOVED lines=15> */
.L_x_10389:
        /* <DEDUP_REMOVED lines=15> */
.L_x_10390:
        /* <DEDUP_REMOVED lines=10> */
.L_x_10377:
[----:B------:R-:W-:Y:S05]  /*15fa0*/  BSYNC B1 ;  /* 0x0000000000017941 */ /* 0x000fea0003800000 */
.L_x_10376:
        /* <DEDUP_REMOVED lines=12> */
.L_x_10355:
[----:B------:R-:W-:Y:S05]  /*16070*/  BSYNC B0 ;  /* 0x0000000000007941 */ /* 0x000fea0003800000 */
.L_x_10354:
[----:B------:R3:W5:Y:S01]  /*16080*/  LDL R7, [R1+0x44] ;  /* 0x0000440001077983 */ /* 0x0007620000100800 */
[----:B------:R-:W-:Y:S05]  /*16090*/  @!P0 WARPSYNC.ALL ;  /* 0x0000000000008948 */ /* 0x000fea0003800000 */
[----:B------:R3:W-:Y:S01]  /*160a0*/  STL [R1+0x48], RZ ;  /* 0x000048ff01007387 */ /* 0x0007e20000100800 */
[----:B------:R-:W-:Y:S01]  /*160b0*/  BSSY B0, `(.L_x_10392) ;  /* 0x0000020000007945 */ /* 0x000fe20003800000 */
[----:B------:R-:W-:Y:S06]  /*160c0*/  @!P0 BAR.SYNC.DEFER_BLOCKING 0xc, 0x180 ;  /* 0x0306000000008b1d */ /* 0x000fec0000010000 */
[----:B---3--:R-:W-:Y:S05]  /*160d0*/  @!P1 BRA `(.L_x_10393) ;  /* 0x0000000000749947 */ /* 0x008fea0003800000 */
[----:B------:R-:W-:-:S13]  /*160e0*/  ISETP.NE.AND P0, PT, R10, RZ, PT ;  /* 0x000000ff0a00720c */ /* 0x000fda0003f05270 */
[----:B------:R-:W3:Y:S02]  /*160f0*/  @!P0 LDC R10, c[0x0][0xae8] ;  /* 0x0002ba00ff0a8b82 */ /* 0x000ee40000000800 */
[----:B---3--:R-:W-:-:S04]  /*16100*/  IABS R0, R10 ;  /* 0x0000000a00007213 */ /* 0x008fc80000000000 */
[----:B------:R-:W3:Y:S08]  /*16110*/  I2F.RP R2, R0 ;  /* 0x0000000000027306 */ /* 0x000ef00000209400 */
[----:B---3--:R-:W3:Y:S02]  /*16120*/  MUFU.RCP R2, R2 ;  /* 0x0000000200027308 */ /* 0x008ee40000001000 */
[----:B---3--:R-:W-:-:S06]  /*16130*/  VIADD R2, R2, 0xffffffe ;  /* 0x0ffffffe02027836 */ /* 0x008fcc0000000000 */
[----:B------:R-:W3:Y:S02]  /*16140*/  F2I.FTZ.U32.TRUNC.NTZ R3, R2 ;  /* 0x0000000200037305 */ /* 0x000ee4000021f000 */
[----:B---3--:R-:W-:-:S04]  /*16150*/  IMAD.MOV R2, RZ, RZ, -R3 ;  /* 0x000000ffff027224 */ /* 0x008fc800078e0a03 */
[----:B-12---:R-:W-:Y:S02]  /*16160*/  IMAD R4, R2, R0, RZ ;  /* 0x0000000002047224 */ /* 0x006fe400078e02ff */
        /* <DEDUP_REMOVED lines=20> */
.L_x_10393:
[----:B------:R-:W-:Y:S05]  /*162b0*/  BSYNC B0 ;  /* 0x0000000000007941 */ /* 0x000fea0003800000 */
.L_x_10392:
[----:B------:R-:W4:Y:S04]  /*162c0*/  LDL R0, [R1+0x48] ;  /* 0x0000480001007983 */ /* 0x000f280000100800 */
[----:B---3--:R-:W4:Y:S01]  /*162d0*/  LDL R2, [R1+0x84] ;  /* 0x0000840001027983 */ /* 0x008f220000100800 */
[----:B------:R-:W-:Y:S01]  /*162e0*/  BSSY B7, `(.L_x_10394) ;  /* 0x00004c1000077945 */ /* 0x000fe20003800000 */
[----:B----4-:R-:W-:-:S05]  /*162f0*/  IMAD R2, R2, R0, RZ ;  /* 0x0000000002027224 */ /* 0x010fca00078e02ff */
[----:B-----5:R-:W-:Y:S01]  /*16300*/  VIADDMNMX R0, R2, R0, R7, PT ;  /* 0x0000000002007246 */ /* 0x020fe20003800107 */
        /* <DEDUP_REMOVED lines=10> */
[----:B-12---:R-:W1:Y:S01]  /*163b0*/  LDC.64 R4, c[0x0][0xd60] ;  /* 0x00035800ff047b82 */ /* 0x006e620000000a00 */
[----:B------:R-:W3:Y:S08]  /*163c0*/  FLO.U32 R0, UR4 ;  /* 0x0000000400007d00 */ /* 0x000ef000080e0000 */
[----:B------:R-:W1:Y:S01]  /*163d0*/  POPC R2, UR4 ;  /* 0x0000000400027d09 */ /* 0x000e620008000000 */
[----:B---3--:R-:W-:-:S13]  /*163e0*/  ISETP.EQ.U32.AND P0, PT, R0, R3, PT ;  /* 0x000000030000720c */ /* 0x008fda0003f02070 */
[----:B-1----:R-:W2:Y:S01]  /*163f0*/  @P0 ATOMG.E.ADD.STRONG.GPU PT, R5, desc[UR60][R4.64], R2 ;  /* 0x00000002040509a8 */ /* 0x002ea200081ee1fc */
[----:B------:R-:W1:Y:S02]  /*16400*/  S2R R3, SR_LTMASK ;  /* 0x0000000000037919 */ /* 0x000e640000003900 */
[----:B-1----:R-:W-:-:S06]  /*16410*/  LOP3.LUT R3, R3, UR4, RZ, 0xc0, !PT ;  /* 0x0000000403037c12 */ /* 0x002fcc000f8ec0ff */
[----:B------:R-:W1:Y:S01]  /*16420*/  POPC R3, R3 ;  /* 0x0000000300037309 */ /* 0x000e620000000000 */
[----:B--2---:R-:W1:Y:S02]  /*16430*/  SHFL.IDX PT, R0, R5, R0, 0x1f ;  /* 0x00001f0005007589 */ /* 0x004e6400000e0000 */
[----:B-1----:R-:W-:-:S05]  /*16440*/  IADD3 R0, R0, UR38, R3 ;  /* 0x0000002600007c10 */ /* 0x002fca000fffe003 */
[----:B------:R4:W-:Y:S01]  /*16450*/  STL [R1], R0 ;  /* 0x0000000001007387 */ /* 0x0009e20000100800 */
[----:B------:R-:W-:Y:S05]  /*16460*/  BRA `(.L_x_10396) ;  /* 0x0000004800a07947 */ /* 0x000fea0003800000 */
.L_x_10395:
        /* <DEDUP_REMOVED lines=8> */
[----:B-12---:R-:W-:Y:S02]  /*164f0*/  IMAD.U32 R4, RZ, RZ, UR6 ;  /* 0x00000006ff047e24 */ /* 0x006fe4000f8e00ff */
        /* <DEDUP_REMOVED lines=11> */
.L_x_10398:
[----:B------:R-:W-:Y:S05]  /*165b0*/  BSYNC B6 ;  /* 0x0000000000067941 */ /* 0x000fea0003800000 */
.L_x_10397:
        /* <DEDUP_REMOVED lines=9> */
[----:B-12---:R-:W-:Y:S02]  /*16650*/  IMAD.U32 R4, RZ, RZ, UR6 ;  /* 0x00000006ff047e24 */ /* 0x006fe4000f8e00ff */
[----:B------:R-:W-:Y:S02]  /*16660*/  IMAD.U32 R5, RZ, RZ, UR7 ;  /* 0x00000007ff057e24 */ /* 0x000fe4000f8e00ff */
[----:B------:R-:W-:Y:S02]  /*16670*/  IMAD.U32 R6, RZ, RZ, UR8 ;  /* 0x00000008ff067e24 */ /* 0x000fe4000f8e00ff */
[----:B------:R-:W-:-:S02]  /*16680*/  IMAD.U32 R7, RZ, RZ, UR9 ;  /* 0x00000009ff077e24 */ /* 0x000fc4000f8e00ff */
[----:B------:R-:W-:Y:S02]  /*16690*/  IMAD.U32 R10, RZ, RZ, UR4 ;  /* 0x00000004ff0a7e24 */ /* 0x000fe4000f8e00ff */
[----:B------:R-:W-:Y:S02]  /*166a0*/  IMAD.U32 R11, RZ, RZ, UR5 ;  /* 0x00000005ff0b7e24 */ /* 0x000fe4000f8e00ff */
[----:B------:R-:W-:Y:S02]  /*166b0*/  IMAD.MOV.U32 R8, RZ, RZ, 0x70 ;  /* 0x00000070ff087424 */ /* 0x000fe400078e00ff */
[----:B0-----:R-:W-:Y:S02]  /*166c0*/  IMAD.MOV.U32 R12, RZ, RZ, 0x1 ;  /* 0x00000001ff0c7424 */ /* 0x001fe400078e00ff */
[----:B---3--:R-:W-:-:S07]  /*166d0*/  IMAD.MOV.U32 R13, RZ, RZ, RZ ;  /* 0x000000ffff0d7224 */ /* 0x008fce00078e00ff */
[----:B------:R-:W-:-:S07]  /*166e0*/  LEPC R20, `(.L_x_10401) ;  /* 0x000000001014794e */ /* 0x000fce0000000000 */
[----:B----4-:R-:W-:Y:S05]  /*166f0*/  CALL.ABS.NOINC R2 ;  /* 0x0000000002007343 */ /* 0x010fea0003c00000 */
.L_x_10401:
        /* <DEDUP_REMOVED lines=16> */
.L_x_10400:
[----:B------:R-:W-:Y:S05]  /*16800*/  BSYNC B6 ;  /* 0x0000000000067941 */ /* 0x000fea0003800000 */
.L_x_10399:
[----:B-12---:R-:W2:Y:S01]  /*16810*/  LDL.LU R4, [R1+0x24] ;  /* 0x0000240001047983 */ /* 0x006ea20000300800 */
        /* <DEDUP_REMOVED lines=23> */
.L_x_10578:
        /* <DEDUP_REMOVED lines=11> */
.L_x_10581:
        /* <DEDUP_REMOVED lines=24> */
.L_x_10405:
[----:B-1----:R-:W2:Y:S01]  /*16bc0*/  LDL R2, [R1+0x1c] ;  /* 0x00001c0001027983 */ /* 0x002ea20000100800 */
[----:B0-----:R-:W-:Y:S01]  /*16bd0*/  IMAD R0, R19, 0x8, R18 ;  /* 0x0000000813007824 */ /* 0x001fe200078e0212 */
[----:B--2---:R-:W-:-:S04]  /*16be0*/  SHF.L.U32 R2, R2, 0x1f, RZ ;  /* 0x0000001f02027819 */ /* 0x004fc800000006ff */
[----:B------:R-:W0:Y:S02]  /*16bf0*/  SYNCS.PHASECHK.TRANS64.TRYWAIT P0, [R0+URZ+0x32440], R2 ;  /* 0x03244002000075a7 */ /* 0x000e24000800017f */
[----:B0-----:R-:W-:Y:S05]  /*16c00*/  @!P0 BRA `(.L_x_10406) ;  /* 0x0000006800a88947 */ /* 0x001fea0003800000 */
.L_x_10582:
        /* <DEDUP_REMOVED lines=11> */
.L_x_10407:
        /* <DEDUP_REMOVED lines=24> */
.L_x_10403:
        /* <DEDUP_REMOVED lines=34> */
.L_x_10409:
[----:B------:R-:W-:Y:S05]  /*17060*/  BSYNC B6 ;  /* 0x0000000000067941 */ /* 0x000fea0003800000 */
.L_x_10408:
[----:B------:R-:W2:Y:S01]  /*17070*/  LDL.LU R5, [R1+0x4] ;  /* 0x0000040001057983 */ /* 0x000ea20000300800 */
        /* <DEDUP_REMOVED lines=63> */
[----:B------:R-:W0:Y:S01]  /*17470*/  SHFL.IDX PT, R5, R3, RZ, 0x181f ;  /* 0x00181fff03057589 */ /* 0x000e2200000e0000 */
[----:B--2---:R-:W-:Y:S02]  /*17480*/  IMAD R0, R11, R8, RZ ;  /* 0x000000080b007224 */ /* 0x004fe400078e02ff */
[----:B------:R-:W-:-:S05]  /*17490*/  IMAD.IADD R11, R7, 0x1, R6 ;  /* 0x00000001070b7824 */ /* 0x000fca00078e0206 */
[C---:B------:R-:W-:Y:S01]  /*174a0*/  ISETP.GE.AND P1, PT, R11.reuse, R0, PT ;  /* 0x000000000b00720c */ /* 0x040fe20003f26270 */
[----:B------:R-:W1:Y:S01]  /*174b0*/  SHFL.IDX PT, R6, R3, 0x1, 0x181f ;  /* 0x00381f0003067f89 */ /* 0x000e6200000e0000 */
[----:B------:R-:W-:-:S03]  /*174c0*/  VIADD R8, R11, 0x10 ;  /* 0x000000100b087836 */ /* 0x000fc60000000000 */
[----:B------:R-:W2:Y:S08]  /*174d0*/  SHFL.IDX PT, R7, R2, 0x1, 0x181f ;  /* 0x00381f0002077f89 */ /* 0x000eb000000e0000 */
[----:B0-----:R-:W-:-:S05]  /*174e0*/  @!P1 LEA R5, P3, R10, R5, 0x1 ;  /* 0x000000050a059211 */ /* 0x001fca00078608ff */
[----:B------:R-:W-:Y:S01]  /*174f0*/  @!P1 IMAD.X R4, RZ, RZ, R4, P3 ;  /* 0x000000ffff049224 */ /* 0x000fe200018e0604 */
[----:B------:R-:W-:-:S04]  /*17500*/  ISETP.GE.AND P2, PT, R8, R0, PT ;  /* 0x000000000800720c */ /* 0x000fc80003f46270 */
[----:B------:R-:W-:-:S04]  /*17510*/  @!P1 LOP3.LUT R5, R5, R4, RZ, 0x3c, !PT ;  /* 0x0000000405059212 */ /* 0x000fc800078e3cff */
[----:B------:R-:W-:-:S04]  /*17520*/  @!P1 LOP3.LUT R4, R5, R4, RZ, 0x3c, !PT ;  /* 0x0000000405049212 */ /* 0x000fc800078e3cff */
[----:B------:R-:W-:-:S05]  /*17530*/  @!P1 LOP3.LUT R5, R5, R4, RZ, 0x3c, !PT ;  /* 0x0000000405059212 */ /* 0x000fca00078e3cff */
[----:B-----5:R1:W-:Y:S02]  /*17540*/  @!P1 LDGSTS.E.BYPASS.LTC128B.128 [R9+0x18400], desc[UR60][R4.64], !P0 ;  /* 0x1840000004099fae */ /* 0x0203e4000c101d7c */
[----:B-1----:R-:W-:-:S05]  /*17550*/  @!P2 LEA R5, P1, R10, R6, 0x1 ;  /* 0x000000060a05a211 */ /* 0x002fca00078208ff */
[----:B--2---:R-:W-:-:S05]  /*17560*/  @!P2 IMAD.X R4, RZ, RZ, R7, P1 ;  /* 0x000000ffff04a224 */ /* 0x004fca00008e0607 */
[----:B------:R-:W-:-:S04]  /*17570*/  @!P2 LOP3.LUT R5, R5, R4, RZ, 0x3c, !PT ;  /* 0x000000040505a212 */ /* 0x000fc800078e3cff */
[----:B------:R-:W-:-:S04]  /*17580*/  @!P2 LOP3.LUT R4, R5, R4, RZ, 0x3c, !PT ;  /* 0x000000040504a212 */ /* 0x000fc800078e3cff */
[----:B------:R-:W-:-:S05]  /*17590*/  @!P2 LOP3.LUT R5, R5, R4, RZ, 0x3c, !PT ;  /* 0x000000040505a212 */ /* 0x000fca00078e3cff */
[----:B------:R0:W-:Y:S04]  /*175a0*/  @!P2 LDGSTS.E.BYPASS.LTC128B.128 [R9+0x18c00], desc[UR60][R4.64], !P0 ;  /* 0x18c000000409afae */ /* 0x0001e8000c101d7c */
[----:B------:R-:W-:Y:S04]  /*175b0*/  STL [R1+0x4], R11 ;  /* 0x0000040b01007387 */ /* 0x000fe80000100800 */
[----:B0-----:R-:W0:Y:S04]  /*175c0*/  SHFL.IDX PT, R4, R3, 0x2, 0x181f ;  /* 0x00581f0003047f89 */ /* 0x001e2800000e0000 */
[----:B------:R1:W-:Y:S04]  /*175d0*/  STL [R1+0x60], R8 ;  /* 0x0000600801007387 */ /* 0x0003e80000100800 */
[----:B------:R-:W2:Y:S01]  /*175e0*/  SHFL.IDX PT, R6, R2, 0x2, 0x181f ;  /* 0x00581f0002067f89 */ /* 0x000ea200000e0000 */
[----:B-1----:R-:W-:-:S05]  /*175f0*/  VIADD R8, R11, 0x20 ;  /* 0x000000200b087836 */ /* 0x002fca0000000000 */
[----:B------:R-:W-:-:S13]  /*17600*/  ISETP.GE.AND P1, PT, R8, R0, PT ;  /* 0x000000000800720c */ /* 0x000fda0003f26270 */
[----:B0-----:R-:W-:-:S05]  /*17610*/  @!P1 LEA R5, P2, R10, R4, 0x1 ;  /* 0x000000040a059211 */ /* 0x001fca00078408ff */
[----:B--2---:R-:W-:-:S05]  /*17620*/  @!P1 IMAD.X R4, RZ, RZ, R6, P2 ;  /* 0x000000ffff049224 */ /* 0x004fca00010e0606 */
[----:B------:R-:W-:-:S04]  /*17630*/  @!P1 LOP3.LUT R5, R5, R4, RZ, 0x3c, !PT ;  /* 0x0000000405059212 */ /* 0x000fc800078e3cff */
[----:B------:R-:W-:-:S04]  /*17640*/  @!P1 LOP3.LUT R4, R5, R4, RZ, 0x3c, !PT ;  /* 0x0000000405049212 */ /* 0x000fc800078e3cff */
[----:B------:R-:W-:-:S05]  /*17650*/  @!P1 LOP3.LUT R5, R5, R4, RZ, 0x3c, !PT ;  /* 0x0000000405059212 */ /* 0x000fca00078e3cff */
[----:B------:R0:W-:Y:S01]  /*17660*/  @!P1 LDGSTS.E.BYPASS.LTC128B.128 [R9+0x19400], desc[UR60][R4.64], !P0 ;  /* 0x1940000004099fae */ /* 0x0001e2000c101d7c */
[----:B------:R-:W-:-:S03]  /*17670*/  VIADD R7, R11, 0x30 ;  /* 0x000000300b077836 */ /* 0x000fc60000000000 */
[----:B------:R-:W-:Y:S04]  /*17680*/  SHFL.IDX PT, R6, R2, 0x3, 0x181f ;  /* 0x00781f0002067f89 */ /* 0x000fe800000e0000 */
[----:B0-----:R-:W0:Y:S01]  /*17690*/  SHFL.IDX PT, R4, R3, 0x3, 0x181f ;  /* 0x00781f0003047f89 */ /* 0x001e2200000e0000 */
[----:B------:R-:W-:-:S13]  /*176a0*/  ISETP.GE.AND P1, PT, R7, R0, PT ;  /* 0x000000000700720c */ /* 0x000fda0003f26270 */
[----:B0-----:R-:W-:-:S05]  /*176b0*/  @!P1 LEA R5, P2, R10, R4, 0x1 ;  /* 0x000000040a059211 */ /* 0x001fca00078408ff */
[----:B------:R-:W-:-:S05]  /*176c0*/  @!P1 IMAD.X R4, RZ, RZ, R6, P2 ;  /* 0x000000ffff049224 */ /* 0x000fca00010e0606 */
        /* <DEDUP_REMOVED lines=41> */
.L_x_10599:
        /* <DEDUP_REMOVED lines=12> */
.L_x_10411:
        /* <DEDUP_REMOVED lines=37> */
.L_x_10413:
[----:B------:R-:W-:Y:S05]  /*17c70*/  BSYNC B6 ;  /* 0x0000000000067941 */ /* 0x000fea0003800000 */
.L_x_10412:
        /* <DEDUP_REMOVED lines=10> */
[----:B-1----:R-:W-:-:S05]  /*17d20*/  IMAD.SHL.U32 R8, R8, 0x8, RZ ;  /* 0x0000000808087824 */ /* 0x002fca00078e00ff */
        /* <DEDUP_REMOVED lines=31> */
[----:B------:R-:W-:Y:S01]  /*17f20*/  ISETP.GE.AND P2, PT, R10, UR4, PT ;  /* 0x000000040a007c0c */ /* 0x000fe2000bf46270 */
[----:B------:R-:W-:Y:S01]  /*17f30*/  IMAD R4, R4, UR5, R0 ;  /* 0x0000000504047c24 */ /* 0x000fe2000f8e0200 */
[----:B------:R-:W-:Y:S02]  /*17f40*/  LEA R0, P4, R2, UR6, 0x1 ;  /* 0x0000000602007c11 */ /* 0x000fe4000f8808ff */
[----:B------:R-:W-:Y:S01]  /*17f50*/  ISETP.GE.AND P1, PT, R9, UR4, PT ;  /* 0x0000000409007c0c */ /* 0x000fe2000bf26270 */
[----:B------:R-:W-:Y:S01]  /*17f60*/  IMAD.IADD R4, R3, 0x1, R4 ;  /* 0x0000000103047824 */ /* 0x000fe200078e0204 */
[----:B------:R-:W-:-:S04]  /*17f70*/  ISETP.GE.AND P0, PT, R8, UR4, PT ;  /* 0x0000000408007c0c */ /* 0x000fc8000bf06270 */
[----:B------:R-:W-:Y:S01]  /*17f80*/  LEA.HI.X R2, R2, UR7, R4, 0x1, P4 ;  /* 0x0000000702027c11 */ /* 0x000fe2000a0f0c04 */
[----:B0-----:R-:W-:-:S05]  /*17f90*/  IMAD.SHL.U32 R7, R7, 0x8, RZ ;  /* 0x0000000807077824 */ /* 0x001fca00078e00ff */
[----:B------:R-:W-:-:S04]  /*17fa0*/  LOP3.LUT R7, R7, 0x38, RZ, 0xc0, !PT ;  /* 0x0000003807077812 */ /* 0x000fc800078ec0ff */
[----:B------:R-:W-:Y:S01]  /*17fb0*/  ISETP.GE.AND P3, PT, R7, UR4, PT ;  /* 0x0000000407007c0c */ /* 0x000fe2000bf66270 */
[----:B------:R-:W-:-:S03]  /*17fc0*/  UMOV UR4, 0xffffffff ;  /* 0xffffffff00047882 */ /* 0x000fc60000000000 */
[----:B------:R-:W-:Y:S09]  /*17fd0*/  BRA.DIV UR4, `(.L_x_10414) ;  /* 0x0000006204987947 */ /* 0x000ff2000b800000 */
[----:B------:R-:W2:Y:S04]  /*17fe0*/  LDL.LU R9, [R1+0x4c] ;  /* 0x00004c0001097983 */ /* 0x000ea80000300800 */
[----:B------:R-:W3:Y:S04]  /*17ff0*/  LDL.LU R5, [R1+0x4] ;  /* 0x0000040001057983 */ /* 0x000ee80000300800 */
[----:B------:R-:W4:Y:S04]  /*18000*/  LDL.LU R4, [R1+0x60] ;  /* 0x0000600001047983 */ /* 0x000f280000300800 */
[----:B------:R-:W5:Y:S04]  /*18010*/  LDL.LU R10, [R1+0x64] ;  /* 0x00006400010a7983 */ /* 0x000f680000300800 */
[----:B------:R-:W5:Y:S01]  /*18020*/  LDL R8, [R1+0x14] ;  /* 0x0000140001087983 */ /* 0x000f620000100800 */
        /* <DEDUP_REMOVED lines=12> */
[----:B------:R-:W-:Y:S01]  /*180f0*/  @!PT LDS RZ, [RZ] ;  /* 0x00000000fffff984 */ /* 0x000fe20000000800 */
[----:B-----5:R-:W-:Y:S04]  /*18100*/  @!P5 LDGSTS.E.BYPASS.LTC128B.128 [R8+0x22400], desc[UR60][R4.64], !P3 ;  /* 0x224000000408dfae */ /* 0x020fe8000d901d7c */
[----:B------:R-:W-:Y:S04]  /*18110*/  @!P5 LDGSTS.E.BYPASS.LTC128B.128 [R8+0x26400], desc[UR60][R4.64+0x80], !P2 ;  /* 0x264000800408dfae */ /* 0x000fe8000d101d7c */
[----:B------:R-:W-:Y:S04]  /*18120*/  @!P5 LDGSTS.E.BYPASS.LTC128B.128 [R8+0x2a400], desc[UR60][R4.64+0x100], !P1 ;  /* 0x2a4001000408dfae */ /* 0x000fe8000c901d7c */
[----:B------:R0:W-:Y:S04]  /*18130*/  @!P5 LDGSTS.E.BYPASS.LTC128B.128 [R8+0x2e400], desc[UR60][R4.64+0x180], !P0 ;  /* 0x2e4001800408dfae */ /* 0x0001e8000c101d7c */
[----:B------:R-:W-:Y:S04]  /*18140*/  SHFL.IDX PT, R6, R2, 0x1, 0x181f ;  /* 0x00381f0002067f89 */ /* 0x000fe800000e0000 */
[----:B0-----:R-:W0:Y:S02]  /*18150*/  SHFL.IDX PT, R5, R0, 0x1, 0x181f ;  /* 0x00381f0000057f89 */ /* 0x001e2400000e0000 */
[----:B0-----:R-:W-:-:S05]  /*18160*/  @!P4 LEA R5, P6, R7, R5, 0x1 ;  /* 0x000000050705c211 */ /* 0x001fca00078c08ff */
[----:B------:R-:W-:-:S05]  /*18170*/  @!P4 IMAD.X R4, RZ, RZ, R6, P6 ;  /* 0x000000ffff04c224 */ /* 0x000fca00030e0606 */
[----:B------:R-:W-:-:S04]  /*18180*/  @!P4 LOP3.LUT R5, R5, R4, RZ, 0x3c, !PT ;  /* 0x000000040505c212 */ /* 0x000fc800078e3cff */
[----:B------:R-:W-:-:S04]  /*18190*/  @!P4 LOP3.LUT R4, R5, R4, RZ, 0x3c, !PT ;  /* 0x000000040504c212 */ /* 0x000fc800078e3cff */
[----:B------:R-:W-:-:S05]  /*181a0*/  @!P4 LOP3.LUT R5, R5, R4, RZ, 0x3c, !PT ;  /* 0x000000040505c212 */ /* 0x000fca00078e3cff */
        /* <DEDUP_REMOVED lines=10> */
[----:B------:R-:W-:-:S04]  /*18250*/  @!P4 LOP3.LUT R5, R5, R4, RZ, 0x3c, !PT ;  /* 0x000000040505c212 */ /* 0x000fc800078e3cff */
[----:B------:R-:W-:-:S04]  /*18260*/  @!P4 LOP3.LUT R4, R5, R4, RZ, 0x3c, !PT ;  /* 0x000000040504c212 */ /* 0x000fc800078e3cff */
[----:B------:R-:W-:-:S05]  /*18270*/  @!P4 LOP3.LUT R5, R5, R4, RZ, 0x3c, !PT ;  /* 0x000000040505c212 */ /* 0x000fca00078e3cff */
        /* <DEDUP_REMOVED lines=46> */
[----:B------:R-:W-:-:S05]  /*18560*/  @!P4 IMAD.X R4, RZ, RZ, R6, P5 ;  /* 0x000000ffff04c224 */ /* 0x000fca00028e0606 */
[----:B------:R-:W-:-:S04]  /*18570*/  @!P4 LOP3.LUT R5, R5, R4, RZ, 0x3c, !PT ;  /* 0x000000040505c212 */ /* 0x000fc800078e3cff */
[----:B------:R-:W-:-:S04]  /*18580*/  @!P4 LOP3.LUT R4, R5, R4, RZ, 0x3c, !PT ;  /* 0x000000040504c212 */ /* 0x000fc800078e3cff */
[----:B------:R-:W-:Y:S01]  /*18590*/  @!P4 LOP3.LUT R5, R5, R4, RZ, 0x3c, !PT ;  /* 0x000000040505c212 */ /* 0x000fe200078e3cff */
[----:B------:R0:W2:Y:S04]  /*185a0*/  SHFL.IDX PT, R6, R2, 0x7, 0x181f ;  /* 0x00f81f0002067f89 */ /* 0x0000a800000e0000 */
[----:B------:R0:W-:Y:S04]  /*185b0*/  @!P4 LDGSTS.E.BYPASS.LTC128B.128 [R8+0x25400], desc[UR60][R4.64], !P3 ;  /* 0x254000000408cfae */ /* 0x0001e8000d901d7c */
[----:B------:R0:W-:Y:S04]  /*185c0*/  @!P4 LDGSTS.E.BYPASS.LTC128B.128 [R8+0x29400], desc[UR60][R4.64+0x80], !P2 ;  /* 0x294000800408cfae */ /* 0x0001e8000d101d7c */
[----:B------:R0:W-:Y:S04]  /*185d0*/  @!P4 LDGSTS.E.BYPASS.LTC128B.128 [R8+0x2d400], desc[UR60][R4.64+0x100], !P1 ;  /* 0x2d4001000408cfae */ /* 0x0001e8000c901d7c */
[----:B-1----:R0:W-:Y:S02]  /*185e0*/  @!P4 LDGSTS.E.BYPASS.LTC128B.128 [R8+0x31400], desc[UR60][R4.64+0x180], !P0 ;  /* 0x314001800408cfae */ /* 0x0021e4000c101d7c */
.L_x_10617:
[----:B0-----:R-:W3:Y:S01]  /*185f0*/  LDL.LU R2, [R1+0x7c] ;  /* 0x00007c0001027983 */ /* 0x001ee20000300800 */
[----:B------:R-:W-:Y:S01]  /*18600*/  BSSY B0, `(.L_x_10415) ;  /* 0x000000d000007945 */ /* 0x000fe20003800000 */
[----:B---3--:R-:W-:-:S13]  /*18610*/  ISETP.GE.AND P4, PT, R2, R3, PT ;  /* 0x000000030200720c */ /* 0x008fda0003f86270 */
[----:B------:R-:W-:Y:S05]  /*18620*/  @P4 BRA `(.L_x_10416) ;  /* 0x0000000000284947 */ /* 0x000fea0003800000 */
[----:B-1----:R-:W3:Y:S01]  /*18630*/  LDL R4, [R1+0x14] ;  /* 0x0000140001047983 */ /* 0x002ee20000100800 */
        /* <DEDUP_REMOVED lines=9> */
.L_x_10416:
[----:B------:R-:W-:Y:S05]  /*186d0*/  BSYNC B0 ;  /* 0x0000000000007941 */ /* 0x000fea0003800000 */
.L_x_10415:
[----:B------:R-:W-:Y:S01]  /*186e0*/  NOP ;  /* 0x0000000000007918 */ /* 0x000fe20000000000 */
[----:B------:R-:W-:-:S13]  /*186f0*/  PLOP3.LUT P0, PT, PT, PT, PT, 0x80, 0x0 ;  /* 0x000000000000781c */ /* 0x000fda0003f0f070 */
.L_x_10417:
        /* <DEDUP_REMOVED lines=18> */
.L_x_10618:
[----:B------:R-:W-:Y:S05]  /*18820*/  BSYNC B0 ;  /* 0x0000000000007941 */ /* 0x000fea0003800000 */
.L_x_10418:
[----:B------:R-:W3:Y:S01]  /*18830*/  LDL R2, [R1+0x18] ;  /* 0x0000180001027983 */ /* 0x000ee20000100800 */
[----:B------:R-:W-:Y:S01]  /*18840*/  BSSY B0, `(.L_x_10420) ;  /* 0x000005a000007945 */ /* 0x000fe20003800000 */
[----:B---3--:R-:W-:-:S13]  /*18850*/  LOP3.LUT P0, RZ, R2, 0x1, RZ, 0xc0, !PT ;  /* 0x0000000102ff7812 */ /* 0x008fda000780c0ff */
[----:B------:R-:W-:Y:S05]  /*18860*/  @!P0 BRA `(.L_x_10421) ;  /* 0x00000004005c8947 */ /* 0x000fea0003800000 */
[----:B-1----:R-:W0:Y:S01]  /*18870*/  LDL R4, [R1+0x1c] ;  /* 0x00001c0001047983 */ /* 0x002e220000100800 */
        /* <DEDUP_REMOVED lines=8> */
.L_x_10619:
[----:B------:R-:W-:Y:S05]  /*18900*/  BSYNC B1 ;  /* 0x0000000000017941 */ /* 0x000fea0003800000 */
.L_x_10422:
        /* <DEDUP_REMOVED lines=9> */
.L_x_10425:
[----:B------:R-:W-:Y:S05]  /*189a0*/  BSYNC B1 ;  /* 0x0000000000017941 */ /* 0x000fea0003800000 */
.L_x_10424:
        /* <DEDUP_REMOVED lines=12> */
.L_x_10426:
        /* <DEDUP_REMOVED lines=15> */
.L_x_10427:
        /* <DEDUP_REMOVED lines=15> */
.L_x_10428:
        /* <DEDUP_REMOVED lines=15> */
.L_x_10429:
        /* <DEDUP_REMOVED lines=10> */
.L_x_10421:
[----:B------:R-:W-:Y:S05]  /*18de0*/  BSYNC B0 ;  /* 0x0000000000007941 */ /* 0x000fea0003800000 */
.L_x_10420:
[----:B-1----:R-:W0:Y:S04]  /*18df0*/  LDL R4, [R1+0x50] ;  /* 0x0000500001047983 */ /* 0x002e280000100800 */
        /* <DEDUP_REMOVED lines=8> */
[----:B------:R-:W-:Y:S01]  /*18e80*/  BSSY B2, `(.L_x_10432) ;  /* 0x00000a9000027945 */ /* 0x000fe20003800000 */
[----:B---3--:R-:W-:-:S04]  /*18e90*/  VIADD R2, R7, 0x1 ;  /* 0x0000000107027836 */ /* 0x008fc80000000000 */
[----:B--2---:R-:W-:-:S05]  /*18ea0*/  IMAD R2, R2, R6, RZ ;  /* 0x0000000602027224 */ /* 0x004fca00078e02ff */
        /* <DEDUP_REMOVED lines=42> */
.L_x_10436:
        /* <DEDUP_REMOVED lines=8> */
.L_x_10620:
[----:B------:R-:W-:Y:S05]  /*191d0*/  BSYNC B3 ;  /* 0x0000000000037941 */ /* 0x000fea0003800000 */
.L_x_10437:
        /* <DEDUP_REMOVED lines=9> */
.L_x_10440:
[----:B------:R-:W-:Y:S05]  /*19270*/  BSYNC B3 ;  /* 0x0000000000037941 */ /* 0x000fea0003800000 */
.L_x_10439:
        /* <DEDUP_REMOVED lines=12> */
.L_x_10441:
        /* <DEDUP_REMOVED lines=13> */
.L_x_10621:
[----:B------:R-:W-:Y:S05]  /*19410*/  BSYNC B3 ;  /* 0x0000000000037941 */ /* 0x000fea0003800000 */
.L_x_10442:
        /* <DEDUP_REMOVED lines=11> */
.L_x_10445:
[----:B------:R-:W-:Y:S05]  /*194d0*/  BSYNC B3 ;  /* 0x0000000000037941 */ /* 0x000fea0003800000 */
.L_x_10444:
        /* <DEDUP_REMOVED lines=9> */
.L_x_10446:
        /* <DEDUP_REMOVED lines=15> */
.L_x_10447:
        /* <DEDUP_REMOVED lines=15> */
.L_x_10448:
        /* <DEDUP_REMOVED lines=15> */
.L_x_10449:
        /* <DEDUP_REMOVED lines=10> */
.L_x_10435:
[----:B------:R-:W-:Y:S05]  /*198e0*/  BSYNC B1 ;  /* 0x0000000000017941 */ /* 0x000fea0003800000 */
.L_x_10434:
[----:B------:R-:W2:Y:S02]  /*198f0*/  LDL.LU R5, [R1+0x50] ;  /* 0x0000500001057983 */ /* 0x000ea40000300800 */
[----:B--2---:R-:W-:-:S07]  /*19900*/  VIADD R0, R5, 0xfffffffd ;  /* 0xfffffffd05007836 */ /* 0x004fce0000000000 */
.L_x_10433:
[----:B------:R-:W-:Y:S05]  /*19910*/  BSYNC B2 ;  /* 0x0000000000027941 */ /* 0x000fea0003800000 */
.L_x_10432:
[----:B------:R-:W-:Y:S01]  /*19920*/  VIADD R8, R8, 0xfffffffe ;  /* 0xfffffffe08087836 */ /* 0x000fe20000000000 */
[----:B------:R-:W-:-:S04]  /*19930*/  LOP3.LUT R4, RZ, R4, RZ, 0x33, !PT ;  /* 0x00000004ff047212 */ /* 0x000fc800078e33ff */
[----:B------:R-:W-:-:S13]  /*19940*/  ISETP.NE.AND P0, PT, R8, R4, PT ;  /* 0x000000040800720c */ /* 0x000fda0003f05270 */
[----:B------:R-:W-:Y:S05]  /*19950*/  @!P0 BRA `(.L_x_10431) ;  /* 0x0000001000f88947 */ /* 0x000fea0003800000 */
.L_x_10482:
        /* <DEDUP_REMOVED lines=35> */
.L_x_10452:
        /* <DEDUP_REMOVED lines=8> */
.L_x_10622:
[----:B------:R-:W-:Y:S05]  /*19c10*/  BSYNC B2 ;  /* 0x0000000000027941 */ /* 0x000fea0003800000 */
.L_x_10453:
        /* <DEDUP_REMOVED lines=9> */
.L_x_10456:
[----:B------:R-:W-:Y:S05]  /*19cb0*/  BSYNC B2 ;  /* 0x0000000000027941 */ /* 0x000fea0003800000 */
.L_x_10455:
        /* <DEDUP_REMOVED lines=12> */
.L_x_10457:
        /* <DEDUP_REMOVED lines=13> */
.L_x_10623:
[----:B------:R-:W-:Y:S05]  /*19e50*/  BSYNC B2 ;  /* 0x0000000000027941 */ /* 0x000fea0003800000 */
.L_x_10458:
        /* <DEDUP_REMOVED lines=11> */
.L_x_10461:
[----:B------:R-:W-:Y:S05]  /*19f10*/  BSYNC B2 ;  /* 0x0000000000027941 */ /* 0x000fea0003800000 */
.L_x_10460:
        /* <DEDUP_REMOVED lines=9> */
.L_x_10462:
        /* <DEDUP_REMOVED lines=15> */
.L_x_10463:
        /* <DEDUP_REMOVED lines=15> */
.L_x_10464:
        /* <DEDUP_REMOVED lines=15> */
.L_x_10465:
        /* <DEDUP_REMOVED lines=10> */
.L_x_10451:
[----:B------:R-:W-:Y:S05]  /*1a320*/  BSYNC B1 ;  /* 0x0000000000017941 */ /* 0x000fea0003800000 */
.L_x_10450:
        /* <DEDUP_REMOVED lines=35> */
.L_x_10468:
        /* <DEDUP_REMOVED lines=8> */
.L_x_10624:
[----:B------:R-:W-:Y:S05]  /*1a5e0*/  BSYNC B2 ;  /* 0x0000000000027941 */ /* 0x000fea0003800000 */
.L_x_10469:
        /* <DEDUP_REMOVED lines=9> */
.L_x_10472:
[----:B------:R-:W-:Y:S05]  /*1a680*/  BSYNC B2 ;  /* 0x0000000000027941 */ /* 0x000fea0003800000 */
.L_x_10471:
        /* <DEDUP_REMOVED lines=12> */
.L_x_10473:
        /* <DEDUP_REMOVED lines=13> */
.L_x_10625:
[----:B------:R-:W-:Y:S05]  /*1a820*/  BSYNC B2 ;  /* 0x0000000000027941 */ /* 0x000fea0003800000 */
.L_x_10474:
        /* <DEDUP_REMOVED lines=11> */
.L_x_10477:
[----:B------:R-:W-:Y:S05]  /*1a8e0*/  BSYNC B2 ;  /* 0x0000000000027941 */ /* 0x000fea0003800000 */
.L_x_10476:
        /* <DEDUP_REMOVED lines=9> */
.L_x_10478:
        /* <DEDUP_REMOVED lines=15> */
.L_x_10479:
        /* <DEDUP_REMOVED lines=15> */
.L_x_10480:
        /* <DEDUP_REMOVED lines=15> */
.L_x_10481:
        /* <DEDUP_REMOVED lines=10> */
.L_x_10467:
[----:B------:R-:W-:Y:S05]  /*1acf0*/  BSYNC B1 ;  /* 0x0000000000017941 */ /* 0x000fea0003800000 */
.L_x_10466:
[----:B------:R-:W2:Y:S01]  /*1ad00*/  LDL R5, [R1+0x2c] ;  /* 0x00002c0001057983 */ /* 0x000ea20000100800 */
[----:B------:R-:W-:Y:S01]  /*1ad10*/  VIADD R0, R0, 0xfffffffe ;  /* 0xfffffffe00007836 */ /* 0x000fe20000000000 */
[----:B--2---:R-:W-:-:S13]  /*1ad20*/  ISETP.GT.AND P0, PT, R6, R5, PT ;  /* 0x000000050600720c */ /* 0x004fda0003f04270 */
[----:B------:R-:W-:Y:S05]  /*1ad30*/  @P0 BRA `(.L_x_10482) ;  /* 0xffffffec00080947 */ /* 0x000fea000383ffff */
.L_x_10431:
[----:B------:R-:W-:Y:S05]  /*1ad40*/  BSYNC B0 ;  /* 0x0000000000007941 */ /* 0x000fea0003800000 */
.L_x_10430:
[----:B------:R-:W3:Y:S01]  /*1ad50*/  LDL.LU R2, [R1+0x1c] ;  /* 0x00001c0001027983 */ /* 0x000ee20000300800 */
[----:B------:R-:W1:Y:S01]  /*1ad60*/  S2R R3, SR_TID.X ;  /* 0x0000000000037919 */ /* 0x000e620000002100 */
[----:B------:R-:W-:-:S05]  /*1ad70*/  VIADD R19, R19, 0x1 ;  /* 0x0000000113137836 */ /* 0x000fca0000000000 */
[----:B------:R-:W-:-:S04]  /*1ad80*/  ISETP.NE.AND P0, PT, R19, 0x2, PT ;  /* 0x000000021300780c */ /* 0x000fc80003f05270 */
[----:B------:R-:W-:Y:S01]  /*1ad90*/  SEL R0, RZ, 0x1, P0 ;  /* 0x00000001ff007807 */ /* 0x000fe20000000000 */
[----:B------:R-:W-:Y:S01]  /*1ada0*/  BSSY B0, `(.L_x_10483) ;  /* 0x0000013000007945 */ /* 0x000fe20003800000 */
[----:B-1----:R-:W-:-:S04]  /*1adb0*/  LOP3.LUT R3, R3, 0x7f, RZ, 0xc0, !PT ;  /* 0x0000007f03037812 */ /* 0x002fc800078ec0ff */
[----:B------:R-:W-:Y:S02]  /*1adc0*/  ISETP.NE.AND P1, PT, R3, RZ, PT ;  /* 0x000000ff0300720c */ /* 0x000fe40003f25270 */
[----:B---3--:R-:W-:-:S05]  /*1add0*/  LOP3.LUT R2, R2, R0, RZ, 0x3c, !PT ;  /* 0x0000000002027212 */ /* 0x008fca00078e3cff */
[----:B------:R1:W-:Y:S06]  /*1ade0*/  STL [R1+0x1c], R2 ;  /* 0x00001c0201007387 */ /* 0x0003ec0000100800 */
[----:B------:R-:W-:Y:S05]  /*1adf0*/  @P1 BRA `(.L_x_10484) ;  /* 0x0000000000341947 */ /* 0x000fea0003800000 */
[----:B------:R-:W3:Y:S01]  /*1ae00*/  S2R R3, SR_LANEID ;  /* 0x0000000000037919 */ /* 0x000ee20000000000 */
[----:B------:R-:W-:Y:S01]  /*1ae10*/  VOTEU.ANY UR4, UPT, PT ;  /* 0x0000000000047886 */ /* 0x000fe200038e0100 */
[----:B------:R-:W4:Y:S01]  /*1ae20*/  LDC.64 R4, c[0x0][0xd60] ;  /* 0x00035800ff047b82 */ /* 0x000f220000000a00 */
[----:B------:R-:W3:Y:S08]  /*1ae30*/  FLO.U32 R0, UR4 ;  /* 0x0000000400007d00 */ /* 0x000ef000080e0000 */
[----:B-1----:R-:W4:Y:S01]  /*1ae40*/  POPC R2, UR4 ;  /* 0x0000000400027d09 */ /* 0x002f220008000000 */
[----:B---3--:R-:W-:-:S13]  /*1ae50*/  ISETP.EQ.U32.AND P1, PT, R0, R3, PT ;  /* 0x000000030000720c */ /* 0x008fda0003f22070 */
[----:B----4-:R-:W3:Y:S01]  /*1ae60*/  @P1 ATOMG.E.ADD.STRONG.GPU PT, R5, desc[UR60][R4.64], R2 ;  /* 0x00000002040519a8 */ /* 0x010ee200081ee1fc */
[----:B------:R-:W1:Y:S02]  /*1ae70*/  S2R R3, SR_LTMASK ;  /* 0x0000000000037919 */ /* 0x000e640000003900 */
[----:B-1----:R-:W-:-:S06]  /*1ae80*/  LOP3.LUT R3, R3, UR4, RZ, 0xc0, !PT ;  /* 0x0000000403037c12 */ /* 0x002fcc000f8ec0ff */
[----:B------:R-:W1:Y:S01]  /*1ae90*/  POPC R3, R3 ;  /* 0x0000000300037309 */ /* 0x000e620000000000 */
[----:B---3--:R-:W1:Y:S02]  /*1aea0*/  SHFL.IDX PT, R0, R5, R0, 0x1f ;  /* 0x00001f0005007589 */ /* 0x008e6400000e0000 */
[----:B-1----:R-:W-:-:S05]  /*1aeb0*/  IADD3 R0, R0, UR38, R3 ;  /* 0x0000002600007c10 */ /* 0x002fca000fffe003 */
[----:B------:R3:W-:Y:S02]  /*1aec0*/  STL [R1], R0 ;  /* 0x0000000001007387 */ /* 0x0007e40000100800 */
.L_x_10484:
[----:B------:R-:W-:Y:S05]  /*1aed0*/  BSYNC B0 ;  /* 0x0000000000007941 */ /* 0x000fea0003800000 */
.L_x_10483:
[----:B------:R-:W-:-:S07]  /*1aee0*/  SEL R19, R19, RZ, P0 ;  /* 0x000000ff13137207 */ /* 0x000fce0000000000 */
.L_x_10396:
[----:B------:R-:W-:Y:S05]  /*1aef0*/  BSYNC B7 ;  /* 0x0000000000077941 */ /* 0x000fea0003800000 */
.L_x_10394:
        /* <DEDUP_REMOVED lines=9> */
[----:B-12---:R-:W1:Y:S04]  /*1af90*/  LDS.128 R4, [R18+0x324d0] ;  /* 0x0324d00012047984 */ /* 0x006e680000000c00 */
[----:B-1----:R1:W-:Y:S04]  /*1afa0*/  STL.64 [R1], R4 ;  /* 0x0000000401007387 */ /* 0x0023e80000100a00 */
[----:B------:R1:W-:Y:S01]  /*1afb0*/  STL.64 [R1+0x8], R6 ;  /* 0x0000080601007387 */ /* 0x0003e20000100a00 */
[----:B------:R-:W-:Y:S06]  /*1afc0*/  BAR.ARV 0x4, 0x180 ;  /* 0x0106000000007b1d */ /* 0x000fec0000002000 */
[----:B------:R-:W-:Y:S05]  /*1afd0*/  BRA `(.L_x_10486) ;  /* 0x0000000c00247947 */ /* 0x000fea0003800000 */
.L_x_10485:
[----:B------:R-:W3:Y:S01]  /*1afe0*/  S2R R16, SR_TID.X ;  /* 0x0000000000107919 */ /* 0x000ee20000002100 */
[----:B------:R-:W-:Y:S01]  /*1aff0*/  UMOV UR4, 0xffffffff ;  /* 0xffffffff00047882 */ /* 0x000fe20000000000 */
[----:B---3--:R-:W-:-:S04]  /*1b000*/  LOP3.LUT R16, R16, 0x1f, RZ, 0xc0, !PT ;  /* 0x0000001f10107812 */ /* 0x008fc800078ec0ff */
[----:B------:R-:W-:Y:S01]  /*1b010*/  ISETP.NE.AND P0, PT, R16, 0x1f, PT ;  /* 0x0000001f1000780c */ /* 0x000fe20003f05270 */
[----:B------:R-:W-:-:S12]  /*1b020*/  BRA.DIV UR4, `(.L_x_10487) ;  /* 0x00000042049c7947 */ /* 0x000fd8000b800000 */
[----:B-1----:R-:W3:Y:S01]  /*1b030*/  LDL.LU R2, [R1] ;  /* 0x0000000001027983 */ /* 0x002ee20000300800 */
[----:B------:R-:W-:-:S03]  /*1b040*/  ULDC UR4, c[0x0][0xd3c] ;  /* 0x00034f0000047ab9 */ /* 0x000fc60000000800 */
[----:B------:R-:W4:Y:S01]  /*1b050*/  LDL R3, [R1+0xc] ;  /* 0x00000c0001037983 */ /* 0x000f220000100800 */
[----:B---3--:R-:W-:Y:S02]  /*1b060*/  IMAD.MOV.U32 R10, RZ, RZ, R2 ;  /* 0x000000ffff0a7224 */ /* 0x008fe400078e0002 */
[----:B----4-:R-:W-:-:S05]  /*1b070*/  IMAD.IADD R0, R3, 0x1, R16 ;  /* 0x0000000103007824 */ /* 0x010fca00078e0210 */
        /* <DEDUP_REMOVED lines=36> */
.L_x_10635:
[----:B------:R-:W-:Y:S02]  /*1b2c0*/  ULDC UR4, c[0x0][0xd38] ;  /* 0x00034e0000047ab9 */ /* 0x000fe40000000800 */
[----:B------:R-:W-:-:S04]  /*1b2d0*/  IMAD.U32 R3, RZ, RZ, UR4 ;  /* 0x00000004ff037e24 */ /* 0x000fc8000f8e00ff */
[----:B-1----:R-:W-:-:S04]  /*1b2e0*/  IMAD R9, R9, R3, RZ ;  /* 0x0000000309097224 */ /* 0x002fc800078e02ff */
[----:B------:R-:W-:-:S05]  /*1b2f0*/  IMAD.IADD R4, R4, 0x1, R9 ;  /* 0x0000000104047824 */ /* 0x000fca00078e0209 */
[----:B------:R-:W-:-:S13]  /*1b300*/  ISETP.GT.AND P6, PT, R4, R5, PT ;  /* 0x000000050400720c */ /* 0x000fda0003fc4270 */
[----:B------:R-:W-:Y:S05]  /*1b310*/  @P6 BRA `(.L_x_10488) ;  /* 0x0000000000ac6947 */ /* 0x000fea0003800000 */
.L_x_10491:
        /* <DEDUP_REMOVED lines=37> */
.L_x_10643:
[----:B------:R-:W-:Y:S02]  /*1b570*/  ULDC UR4, c[0x0][0xd38] ;  /* 0x00034e0000047ab9 */ /* 0x000fe40000000800 */
[----:B------:R-:W-:-:S04]  /*1b580*/  IMAD.U32 R3, RZ, RZ, UR4 ;  /* 0x00000004ff037e24 */ /* 0x000fc8000f8e00ff */
[----:B-1----:R-:W-:-:S04]  /*1b590*/  IMAD R9, R9, R3, RZ ;  /* 0x0000000309097224 */ /* 0x002fc800078e02ff */
[----:B------:R-:W-:-:S05]  /*1b5a0*/  IMAD.IADD R4, R9, 0x1, R4 ;  /* 0x0000000109047824 */ /* 0x000fca00078e0204 */
[----:B------:R-:W-:-:S13]  /*1b5b0*/  ISETP.GT.AND P6, PT, R4, R5, PT ;  /* 0x000000050400720c */ /* 0x000fda0003fc4270 */
[----:B------:R-:W-:Y:S05]  /*1b5c0*/  @!P6 BRA `(.L_x_10491) ;  /* 0xfffffffc0054e947 */ /* 0x000fea000383ffff */
.L_x_10488:
        /* <DEDUP_REMOVED lines=9> */
.L_x_10648:
[----:B------:R-:W-:-:S13]  /*1b660*/  ISETP.NE.AND P0, PT, R4, RZ, PT ;  /* 0x000000ff0400720c */ /* 0x000fda0003f05270 */
[----:B------:R-:W-:Y:S05]  /*1b670*/  @!P0 BRA `(.L_x_10493) ;  /* 0x0000000000148947 */ /* 0x000fea0003800000 */
[----:B------:R-:W-:Y:S01]  /*1b680*/  UMOV UR4, 0xffffffff ;  /* 0xffffffff00047882 */ /* 0x000fe20000000000 */
[----:B------:R-:W-:Y:S02]  /*1b690*/  VIADD R12, R2, 0xffffffff ;  /* 0xffffffff020c7836 */ /* 0x000fe40000000000 */
[----:B------:R-:W-:Y:S05]  /*1b6a0*/  BRA.DIV UR4, `(.L_x_10494) ;  /* 0x0000004604907947 */ /* 0x000fea000b800000 */
[----:B0-----:R0:W4:Y:S02]  /*1b6b0*/  SHFL.IDX PT, R7, R7, R12, 0x1f ;  /* 0x00001f0c07077589 */ /* 0x00112400000e0000 */
.L_x_10651:
[----:B----4-:R-:W-:-:S07]  /*1b6c0*/  IMAD.MOV.U32 R8, RZ, RZ, R7 ;  /* 0x000000ffff087224 */ /* 0x010fce00078e0007 */
.L_x_10493:
[----:B0-----:R-:W4:Y:S01]  /*1b6d0*/  LDL.LU R7, [R1+0xc] ;  /* 0x00000c0001077983 */ /* 0x001f220000300800 */
        /* <DEDUP_REMOVED lines=14> */
[----:B----4-:R-:W-:Y:S01]  /*1b7c0*/  IMAD.MOV.U32 R10, RZ, RZ, R7 ;  /* 0x000000ffff0a7224 */ /* 0x010fe200078e0007 */
[----:B------:R-:W-:-:S03]  /*1b7d0*/  IABS R7, R0 ;  /* 0x0000000000077213 */ /* 0x000fc60000000000 */
[----:B------:R-:W-:Y:S02]  /*1b7e0*/  IMAD.IADD R10, R2, 0x1, R10 ;  /* 0x00000001020a7824 */ /* 0x000fe400078e020a */
[----:B------:R-:W-:-:S04]  /*1b7f0*/  IMAD.MOV R7, RZ, RZ, -R7 ;  /* 0x000000ffff077224 */ /* 0x000fc800078e0a07 */
[----:B------:R-:W-:Y:S01]  /*1b800*/  IMAD R5, R8, R7, R5 ;  /* 0x0000000708057224 */ /* 0x000fe200078e0205 */
[----:B---3--:R-:W-:-:S04]  /*1b810*/  IABS R7, R6 ;  /* 0x0000000600077213 */ /* 0x008fc80000000000 */
        /* <DEDUP_REMOVED lines=43> */
.L_x_10489:
        /* <DEDUP_REMOVED lines=10> */
.L_x_10495:
[----:B01----:R-:W2:Y:S04]  /*1bb70*/  LDL R2, [R1+0xc] ;  /* 0x00000c0001027983 */ /* 0x003ea80000100800 */
[----:B------:R-:W3:Y:S04]  /*1bb80*/  LDL R3, [R1+0x8] ;  /* 0x0000080001037983 */ /* 0x000ee80000100800 */
[----:B------:R-:W4:Y:S04]  /*1bb90*/  LDL R5, [R1+0x4] ;  /* 0x0000040001057983 */ /* 0x000f280000100800 */
[----:B------:R-:W4:Y:S01]  /*1bba0*/  LDL R4, [R1] ;  /* 0x0000000001047983 */ /* 0x000f220000100800 */
        /* <DEDUP_REMOVED lines=12> */
.L_x_10486:
[----:B------:R-:W3:Y:S01]  /*1bc70*/  LDL R0, [R1+0xc] ;  /* 0x00000c0001007983 */ /* 0x000ee20000100800 */
[----:B------:R-:W-:Y:S02]  /*1bc80*/  ULDC UR4, c[0x0][0xd3c] ;  /* 0x00034f0000047ab9 */ /* 0x000fe40000000800 */
[----:B---3--:R-:W-:-:S13]  /*1bc90*/  ISETP.GE.AND P0, PT, R0, UR4, PT ;  /* 0x0000000400007c0c */ /* 0x008fda000bf06270 */
[----:B------:R-:W-:Y:S05]  /*1bca0*/  @!P0 BRA `(.L_x_10496) ;  /* 0xffffff8400d88947 */ /* 0x000fea000383ffff */
[----:B------:R-:W-:Y:S05]  /*1bcb0*/  BSYNC B8 ;  /* 0x0000000000087941 */ /* 0x000fea0003800000 */
.L_x_10348:
[----:B--2---:R-:W2:Y:S01]  /*1bcc0*/  LDL.LU R0, [R1+0x80] ;  /* 0x0000800001007983 */ /* 0x004ea20000300800 */
[----:B------:R-:W-:Y:S01]  /*1bcd0*/  BSSY B0, `(.L_x_10497) ;  /* 0x000000b000007945 */ /* 0x000fe20003800000 */
[----:B-1----:R-:W1:Y:S01]  /*1bce0*/  S2R R5, SR_CgaCtaId ;  /* 0x0000000000057919 */ /* 0x002e620000008800 */
[----:B--2---:R-:W-:-:S05]  /*1bcf0*/  VIADD R0, R0, 0x1 ;  /* 0x0000000100007836 */ /* 0x004fca0000000000 */
        /* <DEDUP_REMOVED lines=8> */
.L_x_10652:
[----:B------:R-:W-:Y:S05]  /*1bd80*/  BSYNC B0 ;  /* 0x0000000000007941 */ /* 0x000fea0003800000 */
.L_x_10497:
[----:B------:R-:W-:-:S03]  /*1bd90*/  UMOV UR4, 0xffffffff ;  /* 0xffffffff00047882 */ /* 0x000fc60000000000 */
[----:B------:R-:W-:Y:S05]  /*1bda0*/  BRA.DIV UR4, `(.L_x_10499) ;  /* 0x00000042040c7947 */ /* 0x000fea000b800000 */
[----:B------:R-:W1:Y:S02]  /*1bdb0*/  S2R R2, SR_TID.X ;  /* 0x0000000000027919 */ /* 0x000e640000002100 */
[----:B-1----:R-:W-:-:S04]  /*1bdc0*/  SHF.R.U32.HI R2, RZ, 0x5, R2 ;  /* 0x00000005ff027819 */ /* 0x002fc80000011602 */
[----:B------:R-:W-:-:S05]  /*1bdd0*/  LOP3.LUT R2, R2, 0x3, RZ, 0xc0, !PT ;  /* 0x0000000302027812 */ /* 0x000fca00078ec0ff */
[----:B------:R1:W2:Y:S02]  /*1bde0*/  SHFL.IDX PT, R14, R2, RZ, 0x1f ;  /* 0x00001fff020e7589 */ /* 0x0002a400000e0000 */
.L_x_10655:
[----:B--2---:R-:W-:-:S13]  /*1bdf0*/  ISETP.NE.AND P0, PT, R14, RZ, PT ;  /* 0x000000ff0e00720c */ /* 0x004fda0003f05270 */
[----:B------:R-:W-:Y:S05]  /*1be00*/  @P0 BRA `(.L_x_10192) ;  /* 0x0000000000940947 */ /* 0x000fea0003800000 */
[----:B------:R-:W-:-:S03]  /*1be10*/  UMOV UR4, 0xffffffff ;  /* 0xffffffff00047882 */ /* 0x000fc60000000000 */
[----:B------:R-:W-:Y:S05]  /*1be20*/  BRA.DIV UR4, `(.L_x_10500) ;  /* 0x0000004204207947 */ /* 0x000fea000b800000 */
[----:B------:R-:W-:-:S13]  /*1be30*/  ELECT P6, URZ, PT ;  /* 0x00000000003f782f */ /* 0x000fda00038c0000 */
.L_x_10658:
        /* <DEDUP_REMOVED lines=8> */
.L_x_10501:
        /* <DEDUP_REMOVED lines=13> */
.L_x_10659:
[----:B------:R-:W1:Y:S02]  /*1bf90*/  SYNCS.PHASECHK.TRANS64.TRYWAIT P0, [R7+URZ], R2 ;  /* 0x00000002070075a7 */ /* 0x000e64000800017f */
[----:B-1----:R-:W-:Y:S05]  /*1bfa0*/  @!P0 BRA `(.L_x_10503) ;  /* 0x0000003c00f48947 */ /* 0x002fea0003800000 */
.L_x_10660:
[----:B------:R-:W-:Y:S05]  /*1bfb0*/  @!P2 BRA `(.L_x_10504) ;  /* 0x000000000004a947 */ /* 0x000fea0003800000 */
[----:B------:R-:W-:Y:S01]  /*1bfc0*/  BPT.TRAP 0x1 ;  /* 0x000000040000795c */ /* 0x000fe20000300000 */
.L_x_10504:
[----:B------:R-:W-:-:S04]  /*1bfd0*/  VIADD R0, R0, 0x32460 ;  /* 0x0003246000007836 */ /* 0x000fc80000000000 */
[----:B------:R-:W-:-:S04]  /*1bfe0*/  IMAD R4, R19, 0x8, R0 ;  /* 0x0000000813047824 */ /* 0x000fc800078e0200 */
[----:B------:R-:W2:Y:S02]  /*1bff0*/  SYNCS.PHASECHK.TRANS64.TRYWAIT P0, [R4+URZ], R5 ;  /* 0x00000005040075a7 */ /* 0x000ea4000800017f */
[----:B--2---:R-:W-:Y:S05]  /*1c000*/  @!P0 BRA `(.L_x_10505) ;  /* 0x0000003c00f08947 */ /* 0x004fea0003800000 */
.L_x_10661:
[----:B------:R-:W-:-:S07]  /*1c010*/  IMAD R3, R3, 0x8, R0 ;  /* 0x0000000803037824 */ /* 0x000fce00078e0200 */
.L_x_10506:
[----:B---3--:R3:W4:Y:S02]  /*1c020*/  SYNCS.PHASECHK.TRANS64.TRYWAIT P0, [R3+URZ], R2 ;  /* 0x00000002030075a7 */ /* 0x008724000800017f */
[----:B----4-:R-:W-:Y:S05]  /*1c030*/  @!P0 NANOSLEEP.SYNCS 0x989680 ;  /* 0x009896800000895d */ /* 0x010fea0003900000 */
[----:B------:R-:W4:Y:S02]  /*1c040*/  @!P0 SYNCS.PHASECHK.TRANS64 P0, [R3+URZ], R2 ;  /* 0x00000002030085a7 */ /* 0x000f24000800007f */
[----:B----4-:R-:W-:Y:S05]  /*1c050*/  @!P0 BRA `(.L_x_10506) ;  /* 0xfffffffc00f08947 */ /* 0x010fea000383ffff */
.L_x_10192:
[----:B------:R-:W-:Y:S05]  /*1c060*/  BSYNC B9 ;  /* 0x0000000000097941 */ /* 0x000fea0003800000 */
.L_x_10189:
[----:B------:R-:W-:Y:S05]  /*1c070*/  EXIT ;  /* 0x000000000000794d */ /* 0x000fea0003800000 */
.L_x_10212:
[----:B0-----:R0:W1:Y:S02]  /*1c080*/  SYNCS.PHASECHK.TRANS64.TRYWAIT P6, [R96+URZ+0x32490], R109 ;  /* 0x0324906d600075a7 */ /* 0x00106400080c017f */
[----:B-1----:R-:W-:Y:S05]  /*1c090*/  @!P6 NANOSLEEP.SYNCS 0x989680 ;  /* 0x009896800000e95d */ /* 0x002fea0003900000 */
[----:B------:R-:W1:Y:S02]  /*1c0a0*/  @!P6 SYNCS.PHASECHK.TRANS64 P6, [R96+URZ+0x32490], R109 ;  /* 0x0324906d6000e5a7 */ /* 0x000e6400080c007f */
[----:B-1----:R-:W-:Y:S05]  /*1c0b0*/  @!P6 BRA `(.L_x_10212) ;  /* 0xfffffffc00f0e947 */ /* 0x002fea000383ffff */
[----:B------:R-:W-:Y:S05]  /*1c0c0*/  BRA `(.L_x_10507) ;  /* 0xfffffe7000587947 */ /* 0x000fea000383ffff */
.L_x_10230:
[----:B0-----:R0:W1:Y:S02]  /*1c0d0*/  SYNCS.PHASECHK.TRANS64.TRYWAIT P5, [R96+URZ+0x32490], R109 ;  /* 0x0324906d600075a7 */ /* 0x00106400080a017f */
[----:B-1----:R-:W-:Y:S05]  /*1c0e0*/  @!P5 NANOSLEEP.SYNCS 0x989680 ;  /* 0x009896800000d95d */ /* 0x002fea0003900000 */
[----:B------:R-:W1:Y:S02]  /*1c0f0*/  @!P5 SYNCS.PHASECHK.TRANS64 P5, [R96+URZ+0x32490], R109 ;  /* 0x0324906d6000d5a7 */ /* 0x000e6400080a007f */
[----:B-1----:R-:W-:Y:S05]  /*1c100*/  @!P5 BRA `(.L_x_10230) ;  /* 0xfffffffc00f0d947 */ /* 0x002fea000383ffff */
[----:B------:R-:W-:Y:S05]  /*1c110*/  BRA `(.L_x_10508) ;  /* 0xfffffe8000b47947 */ /* 0x000fea000383ffff */
.L_x_10239:
[----:B0-----:R0:W1:Y:S02]  /*1c120*/  SYNCS.PHASECHK.TRANS64.TRYWAIT P4, [R96+URZ+0x32490], R109 ;  /* 0x0324906d600075a7 */ /* 0x001064000808017f */
[----:B-1----:R-:W-:Y:S05]  /*1c130*/  @!P4 NANOSLEEP.SYNCS 0x989680 ;  /* 0x009896800000c95d */ /* 0x002fea0003900000 */
[----:B------:R-:W1:Y:S02]  /*1c140*/  @!P4 SYNCS.PHASECHK.TRANS64 P4, [R96+URZ+0x32490], R109 ;  /* 0x0324906d6000c5a7 */ /* 0x000e64000808007f */
[----:B-1----:R-:W-:Y:S05]  /*1c150*/  @!P4 BRA `(.L_x_10239) ;  /* 0xfffffffc00f0c947 */ /* 0x002fea000383ffff */
[----:B------:R-:W-:Y:S05]  /*1c160*/  BRA `(.L_x_10509) ;  /* 0xfffffe9000b87947 */ /* 0x000fea000383ffff */
.L_x_10245:
[----:B--2---:R2:W3:Y:S02]  /*1c170*/  SYNCS.PHASECHK.TRANS64.TRYWAIT P3, [R96+URZ+0x324b0], R109 ;  /* 0x0324b06d600075a7 */ /* 0x0044e4000806017f */
[----:B---3--:R-:W-:Y:S05]  /*1c180*/  @!P3 NANOSLEEP.SYNCS 0x989680 ;  /* 0x009896800000b95d */ /* 0x008fea0003900000 */
[----:B------:R-:W3:Y:S02]  /*1c190*/  @!P3 SYNCS.PHASECHK.TRANS64 P3, [R96+URZ+0x324b0], R109 ;  /* 0x0324b06d6000b5a7 */ /* 0x000ee4000806007f */
[----:B---3--:R-:W-:Y:S05]  /*1c1a0*/  @!P3 BRA `(.L_x_10245) ;  /* 0xfffffffc00f0b947 */ /* 0x008fea000383ffff */
[----:B------:R-:W-:Y:S05]  /*1c1b0*/  BRA `(.L_x_10510) ;  /* 0xfffffe9400487947 */ /* 0x000fea000383ffff */
.L_x_10255:
[----:B------:R-:W-:Y:S01]  /*1c1c0*/  BSSY B0, `(.L_x_10511) ;  /* 0x0000007000007945 */ /* 0x000fe20003800000 */
[----:B------:R-:W-:Y:S02]  /*1c1d0*/  IMAD.MOV.U32 R12, RZ, RZ, RZ ;  /* 0x000000ffff0c7224 */ /* 0x000fe400078e00ff */
[----:B------:R-:W-:Y:S02]  /*1c1e0*/  IMAD.MOV.U32 R11, RZ, RZ, 0x1f ;  /* 0x0000001fff0b7424 */ /* 0x000fe400078e00ff */
[----:B------:R-:W-:-:S07]  /*1c1f0*/  IMAD.MOV.U32 R15, RZ, RZ, -0x1 ;  /* 0xffffffffff0f7424 */ /* 0x000fce00078e00ff */
[----:B-----5:R-:W-:Y:S05]  /*1c200*/  WARPSYNC.COLLECTIVE R15, `(.L_x_10512) ;  /* 0x000000000f087348 */ /* 0x020fea0003c00000 */
[----:B------:R0:W1:Y:S02]  /*1c210*/  SHFL.IDX P6, R14, R13, R12, R11 ;  /* 0x0000000c0d0e7389 */ /* 0x00006400000c000b */
[----:B01---5:R-:W-:Y:S01]  /*1c220*/  ENDCOLLECTIVE ;  /* 0x000000000000791b */ /* 0x023fe20003800000 */
.L_x_10512:
[----:B------:R-:W-:Y:S05]  /*1c230*/  BSYNC B0 ;  /* 0x0000000000007941 */ /* 0x000fea0003800000 */
.L_x_10511:
[----:B------:R-:W-:Y:S05]  /*1c240*/  BRA `(.L_x_10513) ;  /* 0xfffffea000907947 */ /* 0x000fea000383ffff */
.L_x_10267:
        /* <DEDUP_REMOVED lines=8> */
.L_x_10515:
[----:B------:R-:W-:Y:S05]  /*1c2d0*/  BSYNC B1 ;  /* 0x0000000000017941 */ /* 0x000fea0003800000 */
.L_x_10514:
        /* <DEDUP_REMOVED lines=8> */
.L_x_10516:
[----:B------:R-:W-:Y:S02]  /*1c360*/  IMAD.MOV.U32 R13, RZ, RZ, R25 ;  /* 0x000000ffff0d7224 */ /* 0x000fe400078e0019 */
[----:B------:R-:W-:-:S07]  /*1c370*/  IMAD.MOV.U32 R20, RZ, RZ, R14 ;  /* 0x000000ffff147224 */ /* 0x000fce00078e000e */
[----:B------:R-:W-:Y:S05]  /*1c380*/  WARPSYNC.COLLECTIVE R15, `(.L_x_10517) ;  /* 0x000000000f087348 */ /* 0x000fea0003c00000 */
[----:B------:R0:W1:Y:S02]  /*1c390*/  SHFL.IDX P6, R14, R13, R12, R11 ;  /* 0x0000000c0d0e7389 */ /* 0x00006400000c000b */
[----:B01----:R-:W-:Y:S01]  /*1c3a0*/  ENDCOLLECTIVE ;  /* 0x000000000000791b */ /* 0x003fe20003800000 */
.L_x_10517:
[----:B------:R-:W-:Y:S02]  /*1c3b0*/  IMAD.MOV.U32 R13, RZ, RZ, R26 ;  /* 0x000000ffff0d7224 */ /* 0x000fe400078e001a */
[----:B------:R-:W-:-:S07]  /*1c3c0*/  IMAD.MOV.U32 R25, RZ, RZ, R14 ;  /* 0x000000ffff197224 */ /* 0x000fce00078e000e */
[----:B------:R-:W-:Y:S05]  /*1c3d0*/  WARPSYNC.COLLECTIVE R15, `(.L_x_10518) ;  /* 0x000000000f087348 */ /* 0x000fea0003c00000 */
[----:B------:R0:W1:Y:S02]  /*1c3e0*/  SHFL.IDX P6, R14, R13, R12, R11 ;  /* 0x0000000c0d0e7389 */ /* 0x00006400000c000b */
[----:B01----:R-:W-:Y:S01]  /*1c3f0*/  ENDCOLLECTIVE ;  /* 0x000000000000791b */ /* 0x003fe20003800000 */
.L_x_10518:
[----:B------:R-:W-:Y:S01]  /*1c400*/  IMAD.MOV.U32 R26, RZ, RZ, R14 ;  /* 0x000000ffff1a7224 */ /* 0x000fe200078e000e */
[----:B------:R-:W-:Y:S06]  /*1c410*/  BRA `(.L_x_10519) ;  /* 0xfffffea400a47947 */ /* 0x000fec000383ffff */
.L_x_10271:
[----:B0-----:R0:W1:Y:S02]  /*1c420*/  SYNCS.PHASECHK.TRANS64.TRYWAIT P0, [R18+URZ+0x32400], R29 ;  /* 0x0324001d120075a7 */ /* 0x001064000800017f */
[----:B-1----:R-:W-:Y:S05]  /*1c430*/  @!P0 NANOSLEEP.SYNCS 0x989680 ;  /* 0x009896800000895d */ /* 0x002fea0003900000 */
[----:B------:R-:W1:Y:S02]  /*1c440*/  @!P0 SYNCS.PHASECHK.TRANS64 P0, [R18+URZ+0x32400], R29 ;  /* 0x0324001d120085a7 */ /* 0x000e64000800007f */
[----:B-1----:R-:W-:Y:S05]  /*1c450*/  @!P0 BRA `(.L_x_10271) ;  /* 0xfffffffc00f08947 */ /* 0x002fea000383ffff */
[----:B------:R-:W-:Y:S05]  /*1c460*/  BRA `(.L_x_10520) ;  /* 0xfffffea800c87947 */ /* 0x000fea000383ffff */
.L_x_10279:
        /* <DEDUP_REMOVED lines=8> */
.L_x_10522:
[----:B------:R-:W-:Y:S05]  /*1c4f0*/  BSYNC B1 ;  /* 0x0000000000017941 */ /* 0x000fea0003800000 */
.L_x_10521:
        /* <DEDUP_REMOVED lines=8> */
.L_x_10523:
[----:B------:R-:W-:Y:S02]  /*1c580*/  IMAD.MOV.U32 R13, RZ, RZ, R25 ;  /* 0x000000ffff0d7224 */ /* 0x000fe400078e0019 */
[----:B------:R-:W-:-:S07]  /*1c590*/  IMAD.MOV.U32 R20, RZ, RZ, R14 ;  /* 0x000000ffff147224 */ /* 0x000fce00078e000e */
[----:B------:R-:W-:Y:S05]  /*1c5a0*/  WARPSYNC.COLLECTIVE R15, `(.L_x_10524) ;  /* 0x000000000f087348 */ /* 0x000fea0003c00000 */
[----:B------:R0:W1:Y:S02]  /*1c5b0*/  SHFL.IDX P6, R14, R13, R12, R11 ;  /* 0x0000000c0d0e7389 */ /* 0x00006400000c000b */
[----:B01----:R-:W-:Y:S01]  /*1c5c0*/  ENDCOLLECTIVE ;  /* 0x000000000000791b */ /* 0x003fe20003800000 */
.L_x_10524:
[----:B------:R-:W-:Y:S02]  /*1c5d0*/  IMAD.MOV.U32 R13, RZ, RZ, R26 ;  /* 0x000000ffff0d7224 */ /* 0x000fe400078e001a */
[----:B------:R-:W-:-:S07]  /*1c5e0*/  IMAD.MOV.U32 R21, RZ, RZ, R14 ;  /* 0x000000ffff157224 */ /* 0x000fce00078e000e */
[----:B------:R-:W-:Y:S05]  /*1c5f0*/  WARPSYNC.COLLECTIVE R15, `(.L_x_10525) ;  /* 0x000000000f087348 */ /* 0x000fea0003c00000 */
[----:B------:R0:W1:Y:S02]  /*1c600*/  SHFL.IDX P6, R14, R13, R12, R11 ;  /* 0x0000000c0d0e7389 */ /* 0x00006400000c000b */
[----:B01----:R-:W-:Y:S01]  /*1c610*/  ENDCOLLECTIVE ;  /* 0x000000000000791b */ /* 0x003fe20003800000 */
.L_x_10525:
[----:B------:R-:W-:Y:S05]  /*1c620*/  BRA `(.L_x_10526) ;  /* 0xfffffeb400287947 */ /* 0x000fea000383ffff */
.L_x_10283:
[----:B0-----:R0:W1:Y:S02]  /*1c630*/  SYNCS.PHASECHK.TRANS64.TRYWAIT P1, [R18+URZ+0x32400], R27 ;  /* 0x0324001b120075a7 */ /* 0x001064000802017f */
[----:B-1----:R-:W-:Y:S05]  /*1c640*/  @!P1 NANOSLEEP.SYNCS 0x989680 ;  /* 0x009896800000995d */ /* 0x002fea0003900000 */
[----:B------:R-:W1:Y:S02]  /*1c650*/  @!P1 SYNCS.PHASECHK.TRANS64 P1, [R18+URZ+0x32400], R27 ;  /* 0x0324001b120095a7 */ /* 0x000e64000802007f */
[----:B-1----:R-:W-:Y:S05]  /*1c660*/  @!P1 BRA `(.L_x_10283) ;  /* 0xfffffffc00f09947 */ /* 0x002fea000383ffff */
[----:B------:R-:W-:Y:S05]  /*1c670*/  BRA `(.L_x_10527) ;  /* 0xfffffeb800087947 */ /* 0x000fea000383ffff */
.L_x_10289:
[----:B-1----:R1:W2:Y:S02]  /*1c680*/  SYNCS.PHASECHK.TRANS64.TRYWAIT P1, [R3+URZ+0x32430], R8 ;  /* 0x03243008030075a7 */ /* 0x0022a4000802017f */
[----:B--2---:R-:W-:Y:S05]  /*1c690*/  @!P1 NANOSLEEP.SYNCS 0x989680 ;  /* 0x009896800000995d */ /* 0x004fea0003900000 */
[----:B------:R-:W2:Y:S02]  /*1c6a0*/  @!P1 SYNCS.PHASECHK.TRANS64 P1, [R3+URZ+0x32430], R8 ;  /* 0x03243008030095a7 */ /* 0x000ea4000802007f */
[----:B--2---:R-:W-:Y:S05]  /*1c6b0*/  @!P1 BRA `(.L_x_10289) ;  /* 0xfffffffc00f09947 */ /* 0x004fea000383ffff */
[----:B------:R-:W-:Y:S05]  /*1c6c0*/  BRA `(.L_x_10288) ;  /* 0xfffffec400307947 */ /* 0x000fea000383ffff */
.L_x_10291:
[----:B--2---:R2:W3:Y:S02]  /*1c6d0*/  SYNCS.PHASECHK.TRANS64.TRYWAIT P1, [R18+URZ+0x32410], R5 ;  /* 0x03241005120075a7 */ /* 0x0044e4000802017f */
[----:B---3--:R-:W-:Y:S05]  /*1c6e0*/  @!P1 NANOSLEEP.SYNCS 0x989680 ;  /* 0x009896800000995d */ /* 0x008fea0003900000 */
[----:B------:R-:W3:Y:S02]  /*1c6f0*/  @!P1 SYNCS.PHASECHK.TRANS64 P1, [R18+URZ+0x32410], R5 ;  /* 0x03241005120095a7 */ /* 0x000ee4000802007f */
[----:B---3--:R-:W-:Y:S05]  /*1c700*/  @!P1 BRA `(.L_x_10291) ;  /* 0xfffffffc00f09947 */ /* 0x008fea000383ffff */
[----:B------:R-:W-:Y:S05]  /*1c710*/  BRA `(.L_x_10528) ;  /* 0xfffffec400d87947 */ /* 0x000fea000383ffff */
.L_x_10296:
[----:B----4-:R4:W0:Y:S02]  /*1c720*/  SYNCS.PHASECHK.TRANS64.TRYWAIT P2, [R3+URZ+0x32450], R8 ;  /* 0x03245008030075a7 */ /* 0x010824000804017f */
[----:B0-----:R-:W-:Y:S05]  /*1c730*/  @!P2 NANOSLEEP.SYNCS 0x989680 ;  /* 0x009896800000a95d */ /* 0x001fea0003900000 */
[----:B------:R-:W0:Y:S02]  /*1c740*/  @!P2 SYNCS.PHASECHK.TRANS64 P2, [R3+URZ+0x32450], R8 ;  /* 0x032450080300a5a7 */ /* 0x000e24000804007f */
[----:B0-----:R-:W-:Y:S05]  /*1c750*/  @!P2 BRA `(.L_x_10296) ;  /* 0xfffffffc00f0a947 */ /* 0x001fea000383ffff */
[----:B------:R-:W-:Y:S05]  /*1c760*/  BRA `(.L_x_10295) ;  /* 0xfffffec400f87947 */ /* 0x000fea000383ffff */
.L_x_10301:
[----:B-1----:R1:W2:Y:S02]  /*1c770*/  SYNCS.PHASECHK.TRANS64.TRYWAIT P3, [R4+URZ+0x32430], R0 ;  /* 0x03243000040075a7 */ /* 0x0022a4000806017f */
[----:B--2---:R-:W-:Y:S05]  /*1c780*/  @!P3 NANOSLEEP.SYNCS 0x989680 ;  /* 0x009896800000b95d */ /* 0x004fea0003900000 */
[----:B------:R-:W2:Y:S02]  /*1c790*/  @!P3 SYNCS.PHASECHK.TRANS64 P3, [R4+URZ+0x32430], R0 ;  /* 0x032430000400b5a7 */ /* 0x000ea4000806007f */
[----:B--2---:R-:W-:Y:S05]  /*1c7a0*/  @!P3 BRA `(.L_x_10301) ;  /* 0xfffffffc00f0b947 */ /* 0x004fea000383ffff */
[----:B------:R-:W-:Y:S05]  /*1c7b0*/  BRA `(.L_x_10300) ;  /* 0xfffffeec00207947 */ /* 0x000fea000383ffff */
.L_x_10306:
[----:B---3--:R3:W4:Y:S02]  /*1c7c0*/  SYNCS.PHASECHK.TRANS64.TRYWAIT P3, [R4+URZ+0x32450], R0 ;  /* 0x03245000040075a7 */ /* 0x008724000806017f */
[----:B----4-:R-:W-:Y:S05]  /*1c7d0*/  @!P3 NANOSLEEP.SYNCS 0x989680 ;  /* 0x009896800000b95d */ /* 0x010fea0003900000 */
[----:B------:R-:W4:Y:S02]  /*1c7e0*/  @!P3 SYNCS.PHASECHK.TRANS64 P3, [R4+URZ+0x32450], R0 ;  /* 0x032450000400b5a7 */ /* 0x000f24000806007f */
[----:B----4-:R-:W-:Y:S05]  /*1c7f0*/  @!P3 BRA `(.L_x_10306) ;  /* 0xfffffffc00f0b947 */ /* 0x010fea000383ffff */
[----:B------:R-:W-:Y:S05]  /*1c800*/  BRA `(.L_x_10305) ;  /* 0xfffffeec00bc7947 */ /* 0x000fea000383ffff */
.L_x_10312:
[----:B------:R-:W-:Y:S02]  /*1c810*/  IMAD.MOV.U32 R13, RZ, RZ, R21 ;  /* 0x000000ffff0d7224 */ /* 0x000fe400078e0015 */
[----:B------:R-:W-:Y:S02]  /*1c820*/  IMAD.MOV.U32 R12, RZ, RZ, RZ ;  /* 0x000000ffff0c7224 */ /* 0x000fe400078e00ff */
[----:B------:R-:W-:Y:S02]  /*1c830*/  IMAD.MOV.U32 R11, RZ, RZ, 0x181f ;  /* 0x0000181fff0b7424 */ /* 0x000fe400078e00ff */
[----:B------:R-:W-:-:S07]  /*1c840*/  IMAD.MOV.U32 R15, RZ, RZ, -0x1 ;  /* 0xffffffffff0f7424 */ /* 0x000fce00078e00ff */
[----:B-----5:R-:W-:Y:S05]  /*1c850*/  WARPSYNC.COLLECTIVE R15, `(.L_x_10529) ;  /* 0x000000000f087348 */ /* 0x020fea0003c00000 */
[----:B------:R0:W1:Y:S02]  /*1c860*/  SHFL.IDX P6, R14, R13, R12, R11 ;  /* 0x0000000c0d0e7389 */ /* 0x00006400000c000b */
[----:B01---5:R-:W-:Y:S01]  /*1c870*/  ENDCOLLECTIVE ;  /* 0x000000000000791b */ /* 0x023fe20003800000 */
.L_x_10529:
[----:B------:R-:W-:Y:S02]  /*1c880*/  IMAD.MOV.U32 R13, RZ, RZ, R3 ;  /* 0x000000ffff0d7224 */ /* 0x000fe400078e0003 */
[----:B------:R-:W-:-:S07]  /*1c890*/  IMAD.MOV.U32 R20, RZ, RZ, R14 ;  /* 0x000000ffff147224 */ /* 0x000fce00078e000e */
[----:B------:R-:W-:Y:S05]  /*1c8a0*/  WARPSYNC.COLLECTIVE R15, `(.L_x_10530) ;  /* 0x000000000f087348 */ /* 0x000fea0003c00000 */
[----:B------:R0:W1:Y:S02]  /*1c8b0*/  SHFL.IDX P6, R14, R13, R12, R11 ;  /* 0x0000000c0d0e7389 */ /* 0x00006400000c000b */
[----:B01----:R-:W-:Y:S01]  /*1c8c0*/  ENDCOLLECTIVE ;  /* 0x000000000000791b */ /* 0x003fe20003800000 */
.L_x_10530:
[----:B------:R-:W-:Y:S05]  /*1c8d0*/  BRA `(.L_x_10531) ;  /* 0xffffff3400fc7947 */ /* 0x000fea000383ffff */
.L_x_10315:
        /* <DEDUP_REMOVED lines=8> */
.L_x_10533:
[----:B------:R-:W-:Y:S05]  /*1c960*/  BSYNC B1 ;  /* 0x0000000000017941 */ /* 0x000fea0003800000 */
.L_x_10532:
        /* <DEDUP_REMOVED lines=8> */
.L_x_10534:
[----:B------:R-:W-:Y:S05]  /*1c9f0*/  BRA `(.L_x_10535) ;  /* 0xffffff3800387947 */ /* 0x000fea000383ffff */
.L_x_10318:
        /* <DEDUP_REMOVED lines=8> */
.L_x_10537:
[----:B------:R-:W-:Y:S05]  /*1ca80*/  BSYNC B1 ;  /* 0x0000000000017941 */ /* 0x000fea0003800000 */
.L_x_10536:
        /* <DEDUP_REMOVED lines=8> */
.L_x_10538:
[----:B------:R-:W-:Y:S05]  /*1cb10*/  BRA `(.L_x_10539) ;  /* 0xffffff3800647947 */ /* 0x000fea000383ffff */
.L_x_10321:
        /* <DEDUP_REMOVED lines=8> */
.L_x_10541:
[----:B------:R-:W-:Y:S05]  /*1cba0*/  BSYNC B1 ;  /* 0x0000000000017941 */ /* 0x000fea0003800000 */
.L_x_10540:
        /* <DEDUP_REMOVED lines=8> */
.L_x_10542:
[----:B------:R-:W-:Y:S05]  /*1cc30*/  BRA `(.L_x_10543) ;  /* 0xffffff3800907947 */ /* 0x000fea000383ffff */
.L_x_10323:
[----:B------:R-:W-:Y:S02]  /*1cc40*/  IMAD.MOV.U32 R13, RZ, RZ, R8 ;  /* 0x000000ffff0d7224 */ /* 0x000fe400078e0008 */
[----:B------:R-:W-:Y:S02]  /*1cc50*/  IMAD.MOV.U32 R12, RZ, RZ, RZ ;  /* 0x000000ffff0c7224 */ /* 0x000fe400078e00ff */
[----:B------:R-:W-:Y:S02]  /*1cc60*/  IMAD.MOV.U32 R11, RZ, RZ, 0x1c1f ;  /* 0x00001c1fff0b7424 */ /* 0x000fe400078e00ff */
[----:B------:R-:W-:-:S07]  /*1cc70*/  IMAD.MOV.U32 R15, RZ, RZ, -0x1 ;  /* 0xffffffffff0f7424 */ /* 0x000fce00078e00ff */
[----:B------:R-:W-:Y:S05]  /*1cc80*/  WARPSYNC.COLLECTIVE R15, `(.L_x_10544) ;  /* 0x000000000f087348 */ /* 0x000fea0003c00000 */
[----:B------:R0:W1:Y:S02]  /*1cc90*/  SHFL.IDX P6, R14, R13, R12, R11 ;  /* 0x0000000c0d0e7389 */ /* 0x00006400000c000b */
[----:B01----:R-:W-:Y:S01]  /*1cca0*/  ENDCOLLECTIVE ;  /* 0x000000000000791b */ /* 0x003fe20003800000 */
.L_x_10544:
[----:B------:R-:W-:Y:S02]  /*1ccb0*/  IMAD.MOV.U32 R13, RZ, RZ, R3 ;  /* 0x000000ffff0d7224 */ /* 0x000fe400078e0003 */
[----:B------:R-:W-:-:S07]  /*1ccc0*/  IMAD.MOV.U32 R21, RZ, RZ, R14 ;  /* 0x000000ffff157224 */ /* 0x000fce00078e000e */
[----:B------:R-:W-:Y:S05]  /*1ccd0*/  WARPSYNC.COLLECTIVE R15, `(.L_x_10545) ;  /* 0x000000000f087348 */ /* 0x000fea0003c00000 */
[----:B------:R0:W1:Y:S02]  /*1cce0*/  SHFL.IDX P6, R14, R13, R12, R11 ;  /* 0x0000000c0d0e7389 */ /* 0x00006400000c000b */
[----:B01----:R-:W-:Y:S01]  /*1ccf0*/  ENDCOLLECTIVE ;  /* 0x000000000000791b */ /* 0x003fe20003800000 */
.L_x_10545:
[----:B------:R-:W-:Y:S01]  /*1cd00*/  IMAD.MOV.U32 R12, RZ, RZ, R14 ;  /* 0x000000ffff0c7224 */ /* 0x000fe200078e000e */
[----:B------:R-:W-:Y:S06]  /*1cd10*/  BRA `(.L_x_10546) ;  /* 0xffffff3c00747947 */ /* 0x000fec000383ffff */
.L_x_10326:
[----:B------:R-:W-:Y:S01]  /*1cd20*/  BSSY B1, `(.L_x_10547) ;  /* 0x0000008000017945 */ /* 0x000fe20003800000 */
[----:B---3--:R-:W-:Y:S02]  /*1cd30*/  IMAD.MOV.U32 R13, RZ, RZ, R8 ;  /* 0x000000ffff0d7224 */ /* 0x008fe400078e0008 */
[----:B--2---:R-:W-:Y:S02]  /*1cd40*/  IMAD.MOV.U32 R12, RZ, RZ, 0x1 ;  /* 0x00000001ff0c7424 */ /* 0x004fe400078e00ff */
[----:B------:R-:W-:Y:S02]  /*1cd50*/  IMAD.MOV.U32 R11, RZ, RZ, 0x1c1f ;  /* 0x00001c1fff0b7424 */ /* 0x000fe400078e00ff */
[----:B------:R-:W-:-:S07]  /*1cd60*/  IMAD.MOV.U32 R15, RZ, RZ, -0x1 ;  /* 0xffffffffff0f7424 */ /* 0x000fce00078e00ff */
[----:B01----:R-:W-:Y:S05]  /*1cd70*/  WARPSYNC.COLLECTIVE R15, `(.L_x_10548) ;  /* 0x000000000f087348 */ /* 0x003fea0003c00000 */
[----:B------:R2:W3:Y:S02]  /*1cd80*/  SHFL.IDX P6, R14, R13, R12, R11 ;  /* 0x0000000c0d0e7389 */ /* 0x0004e400000c000b */
[----:B0123--:R-:W-:Y:S01]  /*1cd90*/  ENDCOLLECTIVE ;  /* 0x000000000000791b */ /* 0x00ffe20003800000 */
.L_x_10548:
[----:B------:R-:W-:Y:S05]  /*1cda0*/  BSYNC B1 ;  /* 0x0000000000017941 */ /* 0x000fea0003800000 */
.L_x_10547:
        /* <DEDUP_REMOVED lines=8> */
.L_x_10549:
[----:B------:R-:W-:Y:S01]  /*1ce30*/  IMAD.MOV.U32 R3, RZ, RZ, R14 ;  /* 0x000000ffff037224 */ /* 0x000fe200078e000e */
[----:B------:R-:W-:Y:S06]  /*1ce40*/  BRA `(.L_x_10550) ;  /* 0xffffff48009c7947 */ /* 0x000fec000383ffff */
.L_x_10330:
[----:B------:R-:W-:Y:S02]  /*1ce50*/  IMAD.MOV.U32 R13, RZ, RZ, R4 ;  /* 0x000000ffff0d7224 */ /* 0x000fe400078e0004 */
[----:B------:R-:W-:Y:S02]  /*1ce60*/  IMAD.MOV.U32 R12, RZ, RZ, RZ ;  /* 0x000000ffff0c7224 */ /* 0x000fe400078e00ff */
[----:B------:R-:W-:Y:S02]  /*1ce70*/  IMAD.MOV.U32 R11, RZ, RZ, 0x181f ;  /* 0x0000181fff0b7424 */ /* 0x000fe400078e00ff */
[----:B------:R-:W-:-:S07]  /*1ce80*/  IMAD.MOV.U32 R15, RZ, RZ, -0x1 ;  /* 0xffffffffff0f7424 */ /* 0x000fce00078e00ff */
[----:B01----:R-:W-:Y:S05]  /*1ce90*/  WARPSYNC.COLLECTIVE R15, `(.L_x_10551) ;  /* 0x000000000f087348 */ /* 0x003fea0003c00000 */
[----:B------:R2:W3:Y:S02]  /*1cea0*/  SHFL.IDX P6, R14, R13, R12, R11 ;  /* 0x0000000c0d0e7389 */ /* 0x0004e400000c000b */
[----:B0123--:R-:W-:Y:S01]  /*1ceb0*/  ENDCOLLECTIVE ;  /* 0x000000000000791b */ /* 0x00ffe20003800000 */
.L_x_10551:
[----:B------:R-:W-:Y:S02]  /*1cec0*/  IMAD.MOV.U32 R13, RZ, RZ, R3 ;  /* 0x000000ffff0d7224 */ /* 0x000fe400078e0003 */
[----:B------:R-:W-:-:S07]  /*1ced0*/  IMAD.MOV.U32 R0, RZ, RZ, R14 ;  /* 0x000000ffff007224 */ /* 0x000fce00078e000e */
[----:B------:R-:W-:Y:S05]  /*1cee0*/  WARPSYNC.COLLECTIVE R15, `(.L_x_10552) ;  /* 0x000000000f087348 */ /* 0x000fea0003c00000 */
[----:B------:R0:W1:Y:S02]  /*1cef0*/  SHFL.IDX P6, R14, R13, R12, R11 ;  /* 0x0000000c0d0e7389 */ /* 0x00006400000c000b */
[----:B01----:R-:W-:Y:S01]  /*1cf00*/  ENDCOLLECTIVE ;  /* 0x000000000000791b */ /* 0x003fe20003800000 */
.L_x_10552:
[----:B------:R-:W-:Y:S05]  /*1cf10*/  BRA `(.L_x_10553) ;  /* 0xffffff5c00e47947 */ /* 0x000fea000383ffff */
.L_x_10333:
        /* <DEDUP_REMOVED lines=8> */
.L_x_10555:
[----:B------:R-:W-:Y:S05]  /*1cfa0*/  BSYNC B1 ;  /* 0x0000000000017941 */ /* 0x000fea0003800000 */
.L_x_10554:
        /* <DEDUP_REMOVED lines=8> */
.L_x_10556:
[----:B------:R-:W-:Y:S05]  /*1d030*/  BRA `(.L_x_10557) ;  /* 0xffffff6000147947 */ /* 0x000fea000383ffff */
.L_x_10336:
        /* <DEDUP_REMOVED lines=8> */
.L_x_10559:
[----:B------:R-:W-:Y:S05]  /*1d0c0*/  BSYNC B1 ;  /* 0x0000000000017941 */ /* 0x000fea0003800000 */
.L_x_10558:
        /* <DEDUP_REMOVED lines=8> */
.L_x_10560:
[----:B------:R-:W-:Y:S05]  /*1d150*/  BRA `(.L_x_10561) ;  /* 0xffffff6000407947 */ /* 0x000fea000383ffff */
.L_x_10339:
        /* <DEDUP_REMOVED lines=8> */
.L_x_10563:
[----:B------:R-:W-:Y:S05]  /*1d1e0*/  BSYNC B1 ;  /* 0x0000000000017941 */ /* 0x000fea0003800000 */
.L_x_10562:
        /* <DEDUP_REMOVED lines=8> */
.L_x_10564:
[----:B------:R-:W-:Y:S05]  /*1d270*/  BRA `(.L_x_10565) ;  /* 0xffffff60006c7947 */ /* 0x000fea000383ffff */
.L_x_10356:
        /* <DEDUP_REMOVED lines=11> */
.L_x_10567:
[----:B------:R-:W-:Y:S05]  /*1d330*/  BSYNC B1 ;  /* 0x0000000000017941 */ /* 0x000fea0003800000 */
.L_x_10566:
[----:B------:R-:W-:Y:S05]  /*1d340*/  BRA `(.L_x_10568) ;  /* 0xffffff7800a47947 */ /* 0x000fea000383ffff */
.L_x_10358:
[----:B------:R-:W-:Y:S01]  /*1d350*/  BSSY B1, `(.L_x_10569) ;  /* 0x0000006000017945 */ /* 0x000fe20003800000 */
[----:B------:R-:W-:-:S07]  /*1d360*/  IMAD.MOV.U32 R15, RZ, RZ, -0x1 ;  /* 0xffffffffff0f7424 */ /* 0x000fce00078e00ff */
[----:B0-----:R-:W-:Y:S05]  /*1d370*/  WARPSYNC.COLLECTIVE R15, `(.L_x_10570) ;  /* 0x000000000f0c7348 */ /* 0x001fea0003c00000 */
[----:B------:R-:W-:Y:S02]  /*1d380*/  ELECT P6, UR62, PT ;  /* 0x00000000003e782f */ /* 0x000fe400038c0000 */
[----:B------:R-:W-:Y:S01]  /*1d390*/  MOV R14, UR62 ;  /* 0x0000003e000e7c02 */ /* 0x000fe20008000f00 */
[----:B0-----:R-:W-:Y:S10]  /*1d3a0*/  ENDCOLLECTIVE ;  /* 0x000000000000791b */ /* 0x001ff40003800000 */
.L_x_10570:
[----:B------:R-:W-:Y:S05]  /*1d3b0*/  BSYNC B1 ;  /* 0x0000000000017941 */ /* 0x000fea0003800000 */
.L_x_10569:
[----:B------:R-:W-:Y:S05]  /*1d3c0*/  BRA `(.L_x_10357) ;  /* 0xffffff78009c7947 */ /* 0x000fea000383ffff */
.L_x_10360:
[----:B0-----:R0:W1:Y:S02]  /*1d3d0*/  SYNCS.PHASECHK.TRANS64.TRYWAIT P0, [R18+URZ+0x32420], R3 ;  /* 0x03242003120075a7 */ /* 0x001064000800017f */
[----:B-1----:R-:W-:Y:S05]  /*1d3e0*/  @!P0 NANOSLEEP.SYNCS 0x989680 ;  /* 0x009896800000895d */ /* 0x002fea0003900000 */
[----:B------:R-:W1:Y:S02]  /*1d3f0*/  @!P0 SYNCS.PHASECHK.TRANS64 P0, [R18+URZ+0x32420], R3 ;  /* 0x03242003120085a7 */ /* 0x000e64000800007f */
[----:B-1----:R-:W-:Y:S05]  /*1d400*/  @!P0 BRA `(.L_x_10360) ;  /* 0xfffffffc00f08947 */ /* 0x002fea000383ffff */
[----:B------:R-:W-:Y:S05]  /*1d410*/  BRA `(.L_x_10571) ;  /* 0xffffff7800ac7947 */ /* 0x000fea000383ffff */
.L_x_10364:
[----:B0-----:R0:W1:Y:S02]  /*1d420*/  SYNCS.PHASECHK.TRANS64.TRYWAIT P0, [R3+URZ+0x324a0], R8 ;  /* 0x0324a008030075a7 */ /* 0x001064000800017f */
[----:B-1----:R-:W-:Y:S05]  /*1d430*/  @!P0 NANOSLEEP.SYNCS 0x989680 ;  /* 0x009896800000895d */ /* 0x002fea0003900000 */
[----:B------:R-:W1:Y:S02]  /*1d440*/  @!P0 SYNCS.PHASECHK.TRANS64 P0, [R3+URZ+0x324a0], R8 ;  /* 0x0324a008030085a7 */ /* 0x000e64000800007f */
[----:B-1----:R-:W-:Y:S05]  /*1d450*/  @!P0 BRA `(.L_x_10364) ;  /* 0xfffffffc00f08947 */ /* 0x002fea000383ffff */
[----:B------:R-:W-:Y:S05]  /*1d460*/  BRA `(.L_x_10572) ;  /* 0xffffff7800cc7947 */ /* 0x000fea000383ffff */
.L_x_10369:
[----:B-1----:R1:W2:Y:S02]  /*1d470*/  SYNCS.PHASECHK.TRANS64.TRYWAIT P0, [R3+URZ+0x324c0], R8 ;  /* 0x0324c008030075a7 */ /* 0x0022a4000800017f */
[----:B--2---:R-:W-:Y:S05]  /*1d480*/  @!P0 NANOSLEEP.SYNCS 0x989680 ;  /* 0x009896800000895d */ /* 0x004fea0003900000 */
[----:B------:R-:W2:Y:S02]  /*1d490*/  @!P0 SYNCS.PHASECHK.TRANS64 P0, [R3+URZ+0x324c0], R8 ;  /* 0x0324c008030085a7 */ /* 0x000ea4000800007f */
[----:B--2---:R-:W-:Y:S05]  /*1d4a0*/  @!P0 BRA `(.L_x_10369) ;  /* 0xfffffffc00f08947 */ /* 0x004fea000383ffff */
[----:B------:R-:W-:Y:S05]  /*1d4b0*/  BRA `(.L_x_10573) ;  /* 0xffffff7c004c7947 */ /* 0x000fea000383ffff */
.L_x_10379:
[----:B0-----:R0:W1:Y:S02]  /*1d4c0*/  SYNCS.PHASECHK.TRANS64.TRYWAIT P2, [R4+URZ+0x324a0], R5 ;  /* 0x0324a005040075a7 */ /* 0x001064000804017f */
[----:B-1----:R-:W-:Y:S05]  /*1d4d0*/  @!P2 NANOSLEEP.SYNCS 0x989680 ;  /* 0x009896800000a95d */ /* 0x002fea0003900000 */
[----:B------:R-:W1:Y:S02]  /*1d4e0*/  @!P2 SYNCS.PHASECHK.TRANS64 P2, [R4+URZ+0x324a0], R5 ;  /* 0x0324a0050400a5a7 */ /* 0x000e64000804007f */
[----:B-1----:R-:W-:Y:S05]  /*1d4f0*/  @!P2 BRA `(.L_x_10379) ;  /* 0xfffffffc00f0a947 */ /* 0x002fea000383ffff */
[----:B------:R-:W-:Y:S05]  /*1d500*/  BRA `(.L_x_10574) ;  /* 0xffffff8000dc7947 */ /* 0x000fea000383ffff */
.L_x_10384:
[----:B-1----:R1:W2:Y:S02]  /*1d510*/  SYNCS.PHASECHK.TRANS64.TRYWAIT P2, [R4+URZ+0x324c0], R5 ;  /* 0x0324c005040075a7 */ /* 0x0022a4000804017f */
[----:B--2---:R-:W-:Y:S05]  /*1d520*/  @!P2 NANOSLEEP.SYNCS 0x989680 ;  /* 0x009896800000a95d */ /* 0x004fea0003900000 */
[----:B------:R-:W2:Y:S02]  /*1d530*/  @!P2 SYNCS.PHASECHK.TRANS64 P2, [R4+URZ+0x324c0], R5 ;  /* 0x0324c0050400a5a7 */ /* 0x000ea4000804007f */
[----:B--2---:R-:W-:Y:S05]  /*1d540*/  @!P2 BRA `(.L_x_10384) ;  /* 0xfffffffc00f0a947 */ /* 0x004fea000383ffff */
[----:B------:R-:W-:Y:S05]  /*1d550*/  BRA `(.L_x_10575) ;  /* 0xffffff8400587947 */ /* 0x000fea000383ffff */
.L_x_10402:
        /* <DEDUP_REMOVED lines=11> */
.L_x_10577:
[----:B------:R-:W-:Y:S05]  /*1d610*/  BSYNC B0 ;  /* 0x0000000000007941 */ /* 0x000fea0003800000 */
.L_x_10576:
[----:B------:R-:W-:Y:S05]  /*1d620*/  BRA `(.L_x_10578) ;  /* 0xffffff9000d87947 */ /* 0x000fea000383ffff */
.L_x_10404:
[----:B------:R-:W-:Y:S01]  /*1d630*/  BSSY B0, `(.L_x_10579) ;  /* 0x0000006000007945 */ /* 0x000fe20003800000 */
[----:B------:R-:W-:-:S07]  /*1d640*/  IMAD.MOV.U32 R15, RZ, RZ, -0x1 ;  /* 0xffffffffff0f7424 */ /* 0x000fce00078e00ff */
[----:B0-----:R-:W-:Y:S05]  /*1d650*/  WARPSYNC.COLLECTIVE R15, `(.L_x_10580) ;  /* 0x000000000f0c7348 */ /* 0x001fea0003c00000 */
[----:B------:R-:W-:Y:S02]  /*1d660*/  ELECT P6, UR62, PT ;  /* 0x00000000003e782f */ /* 0x000fe400038c0000 */
[----:B------:R-:W-:Y:S01]  /*1d670*/  MOV R14, UR62 ;  /* 0x0000003e000e7c02 */ /* 0x000fe20008000f00 */
[----:B0-----:R-:W-:Y:S10]  /*1d680*/  ENDCOLLECTIVE ;  /* 0x000000000000791b */ /* 0x001ff40003800000 */
.L_x_10580:
[----:B------:R-:W-:Y:S05]  /*1d690*/  BSYNC B0 ;  /* 0x0000000000007941 */ /* 0x000fea0003800000 */
.L_x_10579:
[----:B------:R-:W-:Y:S05]  /*1d6a0*/  BRA `(.L_x_10581) ;  /* 0xffffff9000e47947 */ /* 0x000fea000383ffff */
.L_x_10406:
[----:B0-----:R0:W1:Y:S02]  /*1d6b0*/  SYNCS.PHASECHK.TRANS64.TRYWAIT P0, [R0+URZ+0x32440], R2 ;  /* 0x03244002000075a7 */ /* 0x001064000800017f */
[----:B-1----:R-:W-:Y:S05]  /*1d6c0*/  @!P0 NANOSLEEP.SYNCS 0x989680 ;  /* 0x009896800000895d */ /* 0x002fea0003900000 */
[----:B------:R-:W1:Y:S02]  /*1d6d0*/  @!P0 SYNCS.PHASECHK.TRANS64 P0, [R0+URZ+0x32440], R2 ;  /* 0x03244002000085a7 */ /* 0x000e64000800007f */
[----:B-1----:R-:W-:Y:S05]  /*1d6e0*/  @!P0 BRA `(.L_x_10406) ;  /* 0xfffffffc00f08947 */ /* 0x002fea000383ffff */
[----:B------:R-:W-:Y:S05]  /*1d6f0*/  BRA `(.L_x_10582) ;  /* 0xffffff9400447947 */ /* 0x000fea000383ffff */
.L_x_10410:
        /* <DEDUP_REMOVED lines=9> */
.L_x_10583:
[----:B------:R-:W-:Y:S02]  /*1d790*/  IMAD.MOV.U32 R13, RZ, RZ, R3 ;  /* 0x000000ffff0d7224 */ /* 0x000fe400078e0003 */
[----:B------:R-:W-:Y:S01]  /*1d7a0*/  IMAD.MOV.U32 R4, RZ, RZ, R14 ;  /* 0x000000ffff047224 */ /* 0x000fe200078e000e */
[----:B------:R-:W-:-:S07]  /*1d7b0*/  LOP3.LUT R7, R7, 0x7f, RZ, 0xc0, !PT ;  /* 0x0000007f07077812 */ /* 0x000fce00078ec0ff */
[----:B------:R-:W-:Y:S05]  /*1d7c0*/  WARPSYNC.COLLECTIVE R15, `(.L_x_10584) ;  /* 0x000000000f087348 */ /* 0x000fea0003c00000 */
[----:B------:R0:W1:Y:S02]  /*1d7d0*/  SHFL.IDX P6, R14, R13, R12, R11 ;  /* 0x0000000c0d0e7389 */ /* 0x00006400000c000b */
[----:B01----:R-:W-:Y:S01]  /*1d7e0*/  ENDCOLLECTIVE ;  /* 0x000000000000791b */ /* 0x003fe20003800000 */
.L_x_10584:
[----:B------:R-:W-:Y:S01]  /*1d7f0*/  SHF.R.U32.HI R7, RZ, 0x3, R7 ;  /* 0x00000003ff077819 */ /* 0x000fe20000011607 */
[----:B------:R-:W-:Y:S02]  /*1d800*/  IMAD.MOV.U32 R13, RZ, RZ, R2 ;  /* 0x000000ffff0d7224 */ /* 0x000fe400078e0002 */
[----:B------:R-:W-:Y:S02]  /*1d810*/  IMAD.MOV.U32 R12, RZ, RZ, 0x1 ;  /* 0x00000001ff0c7424 */ /* 0x000fe400078e00ff */
[----:B------:R-:W-:-:S07]  /*1d820*/  IMAD.MOV.U32 R5, RZ, RZ, R14 ;  /* 0x000000ffff057224 */ /* 0x000fce00078e000e */
[----:B------:R-:W-:Y:S05]  /*1d830*/  WARPSYNC.COLLECTIVE R15, `(.L_x_10585) ;  /* 0x000000000f087348 */ /* 0x000fea0003c00000 */
[----:B------:R0:W1:Y:S02]  /*1d840*/  SHFL.IDX P6, R14, R13, R12, R11 ;  /* 0x0000000c0d0e7389 */ /* 0x00006400000c000b */
[----:B01----:R-:W-:Y:S01]  /*1d850*/  ENDCOLLECTIVE ;  /* 0x000000000000791b */ /* 0x003fe20003800000 */
.L_x_10585:
[----:B------:R-:W-:Y:S02]  /*1d860*/  IMAD.MOV.U32 R13, RZ, RZ, R3 ;  /* 0x000000ffff0d7224 */ /* 0x000fe400078e0003 */
[----:B------:R-:W-:Y:S02]  /*1d870*/  IMAD R0, R0, R8, RZ ;  /* 0x0000000800007224 */ /* 0x000fe400078e02ff */
[----:B------:R-:W-:Y:S02]  /*1d880*/  IMAD.IADD R8, R7, 0x1, R6 ;  /* 0x0000000107087824 */ /* 0x000fe400078e0206 */
[----:B------:R-:W-:-:S07]  /*1d890*/  IMAD.MOV.U32 R7, RZ, RZ, R14 ;  /* 0x000000ffff077224 */ /* 0x000fce00078e000e */
[----:B------:R-:W-:Y:S05]  /*1d8a0*/  WARPSYNC.COLLECTIVE R15, `(.L_x_10586) ;  /* 0x000000000f087348 */ /* 0x000fea0003c00000 */
[----:B------:R0:W1:Y:S02]  /*1d8b0*/  SHFL.IDX P6, R14, R13, R12, R11 ;  /* 0x0000000c0d0e7389 */ /* 0x00006400000c000b */
[----:B01----:R-:W-:Y:S01]  /*1d8c0*/  ENDCOLLECTIVE ;  /* 0x000000000000791b */ /* 0x003fe20003800000 */
.L_x_10586:
        /* <DEDUP_REMOVED lines=11> */
.L_x_10587:
        /* <DEDUP_REMOVED lines=15> */
.L_x_10588:
        /* <DEDUP_REMOVED lines=19> */
.L_x_10589:
        /* <DEDUP_REMOVED lines=10> */
.L_x_10590:
        /* <DEDUP_REMOVED lines=13> */
.L_x_10591:
        /* <DEDUP_REMOVED lines=10> */
.L_x_10592:
        /* <DEDUP_REMOVED lines=13> */
.L_x_10593:
        /* <DEDUP_REMOVED lines=10> */
.L_x_10594:
        /* <DEDUP_REMOVED lines=13> */
.L_x_10595:
        /* <DEDUP_REMOVED lines=10> */
.L_x_10596:
        /* <DEDUP_REMOVED lines=11> */
.L_x_10597:
        /* <DEDUP_REMOVED lines=14> */
.L_x_10598:
[----:B------:R-:W-:Y:S01]  /*1e220*/  IMAD.MOV.U32 R3, RZ, RZ, R14 ;  /* 0x000000ffff037224 */ /* 0x000fe200078e000e */
[----:B------:R-:W-:Y:S06]  /*1e230*/  BRA `(.L_x_10599) ;  /* 0xffffff9400c87947 */ /* 0x000fec000383ffff */
.L_x_10414:
        /* <DEDUP_REMOVED lines=10> */
[----:B--2---:R-:W-:-:S02]  /*1e2e0*/  IMAD R3, R15, R6, RZ ;  /* 0x000000060f037224 */ /* 0x004fc400078e02ff */
[----:B------:R-:W-:-:S03]  /*1e2f0*/  IMAD.MOV.U32 R15, RZ, RZ, -0x1 ;  /* 0xffffffffff0f7424 */ /* 0x000fc600078e00ff */
[-C--:B---3--:R-:W-:Y:S02]  /*1e300*/  ISETP.GE.AND P4, PT, R14, R3.reuse, PT ;  /* 0x000000030e00720c */ /* 0x088fe40003f86270 */
[-C--:B----4-:R-:W-:Y:S01]  /*1e310*/  ISETP.GE.AND P5, PT, R13, R3.reuse, PT ;  /* 0x000000030d00720c */ /* 0x090fe20003fa6270 */
[----:B------:R-:W-:Y:S01]  /*1e320*/  IMAD.MOV.U32 R13, RZ, RZ, R2 ;  /* 0x000000ffff0d7224 */ /* 0x000fe200078e0002 */
[----:B-----5:R-:W-:Y:S01]  /*1e330*/  ISETP.GE.AND P6, PT, R12, R3, PT ;  /* 0x000000030c00720c */ /* 0x020fe20003fc6270 */
[----:B------:R-:W-:Y:S01]  /*1e340*/  IMAD.MOV.U32 R12, RZ, RZ, RZ ;  /* 0x000000ffff0c7224 */ /* 0x000fe200078e00ff */
[----:B------:R-:W-:-:S07]  /*1e350*/  LOP3.LUT R8, R8, 0xffffffef, RZ, 0xc0, !PT ;  /* 0xffffffef08087812 */ /* 0x000fce00078ec0ff */
        /* <DEDUP_REMOVED lines=18> */
.L_x_10601:
[----:B------:R-:W-:Y:S05]  /*1e480*/  BSYNC B0 ;  /* 0x0000000000007941 */ /* 0x000fea0003800000 */
.L_x_10600:
        /* <DEDUP_REMOVED lines=10> */
.L_x_10602:
        /* <DEDUP_REMOVED lines=16> */
.L_x_10603:
        /* <DEDUP_REMOVED lines=15> */
.L_x_10604:
[----:B------:R-:W-:Y:S02]  /*1e720*/  IMAD.MOV.U32 R13, RZ, RZ, R2 ;  /* 0x000000ffff0d7224 */ /* 0x000fe400078e0002 */
[----:B------:R-:W-:Y:S02]  /*1e730*/  IMAD.MOV.U32 R12, RZ, RZ, 0x2 ;  /* 0x00000002ff0c7424 */ /* 0x000fe400078e00ff */
[----:B------:R-:W-:-:S05]  /*1e740*/  IMAD.MOV.U32 R5, RZ, RZ, R14 ;  /* 0x000000ffff057224 */ /* 0x000fca00078e000e */
[----:B------:R-:W-:-:S05]  /*1e750*/  @!P4 LEA R5, P6, R7, R5, 0x1 ;  /* 0x000000050705c211 */ /* 0x000fca00078c08ff */
[----:B------:R-:W-:-:S05]  /*1e760*/  @!P4 IMAD.X R4, RZ, RZ, R6, P6 ;  /* 0x000000ffff04c224 */ /* 0x000fca00030e0606 */
[----:B------:R-:W-:-:S07]  /*1e770*/  @!P4 LOP3.LUT R5, R5, R4, RZ, 0x3c, !PT ;  /* 0x000000040505c212 */ /* 0x000fce00078e3cff */
[----:B------:R-:W-:Y:S05]  /*1e780*/  WARPSYNC.COLLECTIVE R15, `(.L_x_10605) ;  /* 0x000000000f087348 */ /* 0x000fea0003c00000 */
[----:B------:R0:W1:Y:S02]  /*1e790*/  SHFL.IDX P6, R14, R13, R12, R11 ;  /* 0x0000000c0d0e7389 */ /* 0x00006400000c000b */
[----:B01----:R-:W-:Y:S01]  /*1e7a0*/  ENDCOLLECTIVE ;  /* 0x000000000000791b */ /* 0x003fe20003800000 */
.L_x_10605:
        /* <DEDUP_REMOVED lines=15> */
.L_x_10606:
        /* <DEDUP_REMOVED lines=9> */
.L_x_10607:
        /* <DEDUP_REMOVED lines=15> */
.L_x_10608:
        /* <DEDUP_REMOVED lines=9> */
.L_x_10609:
        /* <DEDUP_REMOVED lines=15> */
.L_x_10610:
        /* <DEDUP_REMOVED lines=9> */
.L_x_10611:
        /* <DEDUP_REMOVED lines=10> */
[----:B------:R-:W-:-:S07]  /*1ecd0*/  IMAD.MOV.U32 R6, RZ, RZ, R14 ;  /* 0x000000ffff067224 */ /* 0x000fce00078e000e */
[----:B0-----:R-:W-:Y:S05]  /*1ece0*/  WARPSYNC.COLLECTIVE R15, `(.L_x_10612) ;  /* 0x000000000f087348 */ /* 0x001fea0003c00000 */
[----:B------:R1:W2:Y:S02]  /*1ecf0*/  SHFL.IDX P6, R14, R13, R12, R11 ;  /* 0x0000000c0d0e7389 */ /* 0x0002a400000c000b */
[----:B012---:R-:W-:Y:S01]  /*1ed00*/  ENDCOLLECTIVE ;  /* 0x000000000000791b */ /* 0x007fe20003800000 */
.L_x_10612:
[----:B------:R-:W-:Y:S02]  /*1ed10*/  IMAD.MOV.U32 R13, RZ, RZ, R2 ;  /* 0x000000ffff0d7224 */ /* 0x000fe400078e0002 */
[----:B------:R-:W-:Y:S01]  /*1ed20*/  IMAD.MOV.U32 R12, RZ, RZ, 0x6 ;  /* 0x00000006ff0c7424 */ /* 0x000fe200078e00ff */
[----:B------:R-:W-:Y:S01]  /*1ed30*/  LOP3.LUT P6, RZ, R9, 0x20, RZ, 0xc0, !PT ;  /* 0x0000002009ff7812 */ /* 0x000fe200078cc0ff */
[----:B------:R-:W-:-:S12]  /*1ed40*/  IMAD.MOV.U32 R5, RZ, RZ, R14 ;  /* 0x000000ffff057224 */ /* 0x000fd800078e000e */
        /* <DEDUP_REMOVED lines=15> */
.L_x_10613:
[----:B------:R-:W-:Y:S02]  /*1ee40*/  IMAD.MOV.U32 R13, RZ, RZ, R0 ;  /* 0x000000ffff0d7224 */ /* 0x000fe400078e0000 */
[----:B------:R-:W-:-:S07]  /*1ee50*/  IMAD.MOV.U32 R6, RZ, RZ, R14 ;  /* 0x000000ffff067224 */ /* 0x000fce00078e000e */
[----:B------:R-:W-:Y:S05]  /*1ee60*/  WARPSYNC.COLLECTIVE R15, `(.L_x_10614) ;  /* 0x000000000f087348 */ /* 0x000fea0003c00000 */
[----:B------:R0:W1:Y:S02]  /*1ee70*/  SHFL.IDX P6, R14, R13, R12, R11 ;  /* 0x0000000c0d0e7389 */ /* 0x00006400000c000b */
[----:B01----:R-:W-:Y:S01]  /*1ee80*/  ENDCOLLECTIVE ;  /* 0x000000000000791b */ /* 0x003fe20003800000 */
.L_x_10614:
[----:B------:R-:W-:Y:S02]  /*1ee90*/  IMAD.MOV.U32 R13, RZ, RZ, R2 ;  /* 0x000000ffff0d7224 */ /* 0x000fe400078e0002 */
[----:B------:R-:W-:Y:S02]  /*1eea0*/  IMAD.MOV.U32 R12, RZ, RZ, 0x7 ;  /* 0x00000007ff0c7424 */ /* 0x000fe400078e00ff */
[----:B------:R-:W-:-:S07]  /*1eeb0*/  IMAD.MOV.U32 R5, RZ, RZ, R14 ;  /* 0x000000ffff057224 */ /* 0x000fce00078e000e */
[----:B------:R-:W-:Y:S05]  /*1eec0*/  WARPSYNC.COLLECTIVE R15, `(.L_x_10615) ;  /* 0x000000000f087348 */ /* 0x000fea0003c00000 */
[----:B------:R0:W1:Y:S02]  /*1eed0*/  SHFL.IDX P6, R14, R13, R12, R11 ;  /* 0x0000000c0d0e7389 */ /* 0x00006400000c000b */
[----:B01----:R-:W-:Y:S01]  /*1eee0*/  ENDCOLLECTIVE ;  /* 0x000000000000791b */ /* 0x003fe20003800000 */
.L_x_10615:
        /* <DEDUP_REMOVED lines=10> */
.L_x_10616:
[----:B------:R-:W-:Y:S01]  /*1ef90*/  @!PT LDS RZ, [RZ] ;  /* 0x00000000fffff984 */ /* 0x000fe20000000800 */
[----:B------:R-:W-:Y:S01]  /*1efa0*/  @!PT LDS RZ, [RZ] ;  /* 0x00000000fffff984 */ /* 0x000fe20000000800 */
[----:B------:R-:W-:Y:S01]  /*1efb0*/  @!PT LDS RZ, [RZ] ;  /* 0x00000000fffff984 */ /* 0x000fe20000000800 */
[----:B------:R1:W-:Y:S04]  /*1efc0*/  @!P4 LDGSTS.E.BYPASS.LTC128B.128 [R8+0x25400], desc[UR60][R4.64], !P3 ;  /* 0x254000000408cfae */ /* 0x0003e8000d901d7c */
[----:B------:R1:W-:Y:S04]  /*1efd0*/  @!P4 LDGSTS.E.BYPASS.LTC128B.128 [R8+0x29400], desc[UR60][R4.64+0x80], !P2 ;  /* 0x294000800408cfae */ /* 0x0003e8000d101d7c */
[----:B------:R1:W-:Y:S04]  /*1efe0*/  @!P4 LDGSTS.E.BYPASS.LTC128B.128 [R8+0x2d400], desc[UR60][R4.64+0x100], !P1 ;  /* 0x2d4001000408cfae */ /* 0x0003e8000c901d7c */
[----:B------:R1:W-:Y:S01]  /*1eff0*/  @!P4 LDGSTS.E.BYPASS.LTC128B.128 [R8+0x31400], desc[UR60][R4.64+0x180], !P0 ;  /* 0x314001800408cfae */ /* 0x0003e2000c101d7c */
[----:B------:R-:W-:Y:S01]  /*1f000*/  IMAD.MOV.U32 R0, RZ, RZ, R14 ;  /* 0x000000ffff007224 */ /* 0x000fe200078e000e */
[----:B------:R-:W-:Y:S06]  /*1f010*/  BRA `(.L_x_10617) ;  /* 0xffffff9400747947 */ /* 0x000fec000383ffff */
.L_x_10419:
[----:B0-----:R0:W3:Y:S02]  /*1f020*/  SYNCS.PHASECHK.TRANS64.TRYWAIT P0, [R18+URZ+0x32420], R0 ;  /* 0x03242000120075a7 */ /* 0x0010e4000800017f */
[----:B---3--:R-:W-:Y:S05]  /*1f030*/  @!P0 NANOSLEEP.SYNCS 0x989680 ;  /* 0x009896800000895d */ /* 0x008fea0003900000 */
[----:B------:R-:W3:Y:S02]  /*1f040*/  @!P0 SYNCS.PHASECHK.TRANS64 P0, [R18+URZ+0x32420], R0 ;  /* 0x03242000120085a7 */ /* 0x000ee4000800007f */
[----:B---3--:R-:W-:Y:S05]  /*1f050*/  @!P0 BRA `(.L_x_10419) ;  /* 0xfffffffc00f08947 */ /* 0x008fea000383ffff */
[----:B------:R-:W-:Y:S05]  /*1f060*/  BRA `(.L_x_10618) ;  /* 0xffffff9400ec7947 */ /* 0x000fea000383ffff */
.L_x_10423:
[----:B0-----:R0:W1:Y:S02]  /*1f070*/  SYNCS.PHASECHK.TRANS64.TRYWAIT P0, [R2+URZ+0x32460], R0 ;  /* 0x03246000020075a7 */ /* 0x001064000800017f */
[----:B-1----:R-:W-:Y:S05]  /*1f080*/  @!P0 NANOSLEEP.SYNCS 0x989680 ;  /* 0x009896800000895d */ /* 0x002fea0003900000 */
[----:B------:R-:W1:Y:S02]  /*1f090*/  @!P0 SYNCS.PHASECHK.TRANS64 P0, [R2+URZ+0x32460], R0 ;  /* 0x03246000020085a7 */ /* 0x000e64000800007f */
[----:B-1----:R-:W-:Y:S05]  /*1f0a0*/  @!P0 BRA `(.L_x_10423) ;  /* 0xfffffffc00f08947 */ /* 0x002fea000383ffff */
[----:B------:R-:W-:Y:S05]  /*1f0b0*/  BRA `(.L_x_10619) ;  /* 0xffffff9800107947 */ /* 0x000fea000383ffff */
.L_x_10438:
[----:B-1----:R1:W2:Y:S02]  /*1f0c0*/  SYNCS.PHASECHK.TRANS64.TRYWAIT P0, [R2+URZ+0x32440], R6 ;  /* 0x03244006020075a7 */ /* 0x0022a4000800017f */
[----:B--2---:R-:W-:Y:S05]  /*1f0d0*/  @!P0 NANOSLEEP.SYNCS 0x989680 ;  /* 0x009896800000895d */ /* 0x004fea0003900000 */
[----:B------:R-:W2:Y:S02]  /*1f0e0*/  @!P0 SYNCS.PHASECHK.TRANS64 P0, [R2+URZ+0x32440], R6 ;  /* 0x03244006020085a7 */ /* 0x000ea4000800007f */
[----:B--2---:R-:W-:Y:S05]  /*1f0f0*/  @!P0 BRA `(.L_x_10438) ;  /* 0xfffffffc00f08947 */ /* 0x004fea000383ffff */
[----:B------:R-:W-:Y:S05]  /*1f100*/  BRA `(.L_x_10620) ;  /* 0xffffffa000307947 */ /* 0x000fea000383ffff */
.L_x_10443:
[----:B0-----:R0:W2:Y:S02]  /*1f110*/  SYNCS.PHASECHK.TRANS64.TRYWAIT P0, [R2+URZ+0x32460], R6 ;  /* 0x03246006020075a7 */ /* 0x0010a4000800017f */
[----:B--2---:R-:W-:Y:S05]  /*1f120*/  @!P0 NANOSLEEP.SYNCS 0x989680 ;  /* 0x009896800000895d */ /* 0x004fea0003900000 */
[----:B------:R-:W2:Y:S02]  /*1f130*/  @!P0 SYNCS.PHASECHK.TRANS64 P0, [R2+URZ+0x32460], R6 ;  /* 0x03246006020085a7 */ /* 0x000ea4000800007f */
[----:B--2---:R-:W-:Y:S05]  /*1f140*/  @!P0 BRA `(.L_x_10443) ;  /* 0xfffffffc00f08947 */ /* 0x004fea000383ffff */
[----:B------:R-:W-:Y:S05]  /*1f150*/  BRA `(.L_x_10621) ;  /* 0xffffffa000ac7947 */ /* 0x000fea000383ffff */
.L_x_10454:
[----:B-1----:R1:W2:Y:S02]  /*1f160*/  SYNCS.PHASECHK.TRANS64.TRYWAIT P0, [R3+URZ+0x32440], R2 ;  /* 0x03244002030075a7 */ /* 0x0022a4000800017f */
[----:B--2---:R-:W-:Y:S05]  /*1f170*/  @!P0 NANOSLEEP.SYNCS 0x989680 ;  /* 0x009896800000895d */ /* 0x004fea0003900000 */
[----:B------:R-:W2:Y:S02]  /*1f180*/  @!P0 SYNCS.PHASECHK.TRANS64 P0, [R3+URZ+0x32440], R2 ;  /* 0x03244002030085a7 */ /* 0x000ea4000800007f */
[----:B--2---:R-:W-:Y:S05]  /*1f190*/  @!P0 BRA `(.L_x_10454) ;  /* 0xfffffffc00f08947 */ /* 0x004fea000383ffff */
[----:B------:R-:W-:Y:S05]  /*1f1a0*/  BRA `(.L_x_10622) ;  /* 0xffffffa800987947 */ /* 0x000fea000383ffff */
.L_x_10459:
[----:B--2---:R2:W3:Y:S02]  /*1f1b0*/  SYNCS.PHASECHK.TRANS64.TRYWAIT P0, [R3+URZ+0x32460], R2 ;  /* 0x03246002030075a7 */ /* 0x0044e4000800017f */
[----:B---3--:R-:W-:Y:S05]  /*1f1c0*/  @!P0 NANOSLEEP.SYNCS 0x989680 ;  /* 0x009896800000895d */ /* 0x008fea0003900000 */
[----:B------:R-:W3:Y:S02]  /*1f1d0*/  @!P0 SYNCS.PHASECHK.TRANS64 P0, [R3+URZ+0x32460], R2 ;  /* 0x03246002030085a7 */ /* 0x000ee4000800007f */
[----:B---3--:R-:W-:Y:S05]  /*1f1e0*/  @!P0 BRA `(.L_x_10459) ;  /* 0xfffffffc00f08947 */ /* 0x008fea000383ffff */
[----:B------:R-:W-:Y:S05]  /*1f1f0*/  BRA `(.L_x_10623) ;  /* 0xffffffac00147947 */ /* 0x000fea000383ffff */
.L_x_10470:
[----:B-1----:R1:W2:Y:S02]  /*1f200*/  SYNCS.PHASECHK.TRANS64.TRYWAIT P0, [R3+URZ+0x32440], R2 ;  /* 0x03244002030075a7 */ /* 0x0022a4000800017f */
[----:B--2---:R-:W-:Y:S05]  /*1f210*/  @!P0 NANOSLEEP.SYNCS 0x989680 ;  /* 0x009896800000895d */ /* 0x004fea0003900000 */
[----:B------:R-:W2:Y:S02]  /*1f220*/  @!P0 SYNCS.PHASECHK.TRANS64 P0, [R3+URZ+0x32440], R2 ;  /* 0x03244002030085a7 */ /* 0x000ea4000800007f */
[----:B--2---:R-:W-:Y:S05]  /*1f230*/  @!P0 BRA `(.L_x_10470) ;  /* 0xfffffffc00f08947 */ /* 0x004fea000383ffff */
[----:B------:R-:W-:Y:S05]  /*1f240*/  BRA `(.L_x_10624) ;  /* 0xffffffb000e47947 */ /* 0x000fea000383ffff */
.L_x_10475:
[----:B--2---:R2:W3:Y:S02]  /*1f250*/  SYNCS.PHASECHK.TRANS64.TRYWAIT P0, [R3+URZ+0x32460], R2 ;  /* 0x03246002030075a7 */ /* 0x0044e4000800017f */
[----:B---3--:R-:W-:Y:S05]  /*1f260*/  @!P0 NANOSLEEP.SYNCS 0x989680 ;  /* 0x009896800000895d */ /* 0x008fea0003900000 */
[----:B------:R-:W3:Y:S02]  /*1f270*/  @!P0 SYNCS.PHASECHK.TRANS64 P0, [R3+URZ+0x32460], R2 ;  /* 0x03246002030085a7 */ /* 0x000ee4000800007f */
[----:B---3--:R-:W-:Y:S05]  /*1f280*/  @!P0 BRA `(.L_x_10475) ;  /* 0xfffffffc00f08947 */ /* 0x008fea000383ffff */
[----:B------:R-:W-:Y:S05]  /*1f290*/  BRA `(.L_x_10625) ;  /* 0xffffffb400607947 */ /* 0x000fea000383ffff */
.L_x_10487:
[----:B-1----:R-:W3:Y:S01]  /*1f2a0*/  LDL R2, [R1] ;  /* 0x0000000001027983 */ /* 0x002ee20000100800 */
[----:B------:R-:W-:Y:S01]  /*1f2b0*/  BSSY B0, `(.L_x_10626) ;  /* 0x0000008000007945 */ /* 0x000fe20003800000 */
[----:B0-----:R-:W-:Y:S02]  /*1f2c0*/  IMAD.MOV.U32 R12, RZ, RZ, RZ ;  /* 0x000000ffff0c7224 */ /* 0x001fe400078e00ff */
[----:B------:R-:W-:Y:S02]  /*1f2d0*/  IMAD.MOV.U32 R11, RZ, RZ, 0x1f ;  /* 0x0000001fff0b7424 */ /* 0x000fe400078e00ff */
[----:B------:R-:W-:Y:S02]  /*1f2e0*/  IMAD.MOV.U32 R15, RZ, RZ, -0x1 ;  /* 0xffffffffff0f7424 */ /* 0x000fe400078e00ff */
[----:B---3--:R-:W-:-:S07]  /*1f2f0*/  IMAD.MOV.U32 R13, RZ, RZ, R2 ;  /* 0x000000ffff0d7224 */ /* 0x008fce00078e0002 */
[----:B--2---:R-:W-:Y:S05]  /*1f300*/  WARPSYNC.COLLECTIVE R15, `(.L_x_10627) ;  /* 0x000000000f087348 */ /* 0x004fea0003c00000 */
[----:B------:R0:W1:Y:S02]  /*1f310*/  SHFL.IDX P6, R14, R13, R12, R11 ;  /* 0x0000000c0d0e7389 */ /* 0x00006400000c000b */
[----:B012---:R-:W-:Y:S01]  /*1f320*/  ENDCOLLECTIVE ;  /* 0x000000000000791b */ /* 0x007fe20003800000 */
.L_x_10627:
[----:B------:R-:W-:Y:S05]  /*1f330*/  BSYNC B0 ;  /* 0x0000000000007941 */ /* 0x000fea0003800000 */
.L_x_10626:
        /* <DEDUP_REMOVED lines=9> */
.L_x_10628:
        /* <DEDUP_REMOVED lines=26> */
.L_x_10629:
        /* <DEDUP_REMOVED lines=8> */
.L_x_10630:
        /* <DEDUP_REMOVED lines=8> */
.L_x_10631:
        /* <DEDUP_REMOVED lines=8> */
.L_x_10632:
        /* <DEDUP_REMOVED lines=8> */
.L_x_10633:
        /* <DEDUP_REMOVED lines=9> */
.L_x_10634:
[----:B------:R-:W-:Y:S01]  /*1f800*/  IMAD.MOV.U32 R9, RZ, RZ, R14 ;  /* 0x000000ffff097224 */ /* 0x000fe200078e000e */
[----:B------:R-:W-:Y:S06]  /*1f810*/  BRA `(.L_x_10635) ;  /* 0xffffffb800a87947 */ /* 0x000fec000383ffff */
.L_x_10490:
        /* <DEDUP_REMOVED lines=8> */
.L_x_10637:
[----:B------:R-:W-:Y:S05]  /*1f8a0*/  BSYNC B0 ;  /* 0x0000000000007941 */ /* 0x000fea0003800000 */
.L_x_10636:
        /* <DEDUP_REMOVED lines=10> */
.L_x_10638:
        /* <DEDUP_REMOVED lines=8> */
.L_x_10639:
        /* <DEDUP_REMOVED lines=8> */
.L_x_10640:
        /* <DEDUP_REMOVED lines=8> */
.L_x_10641:
        /* <DEDUP_REMOVED lines=9> */
.L_x_10642:
[----:B------:R-:W-:Y:S01]  /*1fb60*/  IMAD.MOV.U32 R9, RZ, RZ, R14 ;  /* 0x000000ffff097224 */ /* 0x000fe200078e000e */
[----:B------:R-:W-:Y:S06]  /*1fb70*/  BRA `(.L_x_10643) ;  /* 0xffffffb8007c7947 */ /* 0x000fec000383ffff */
.L_x_10492:
[----:B------:R-:W-:Y:S01]  /*1fb80*/  BSSY B0, `(.L_x_10644) ;  /* 0x0000006000007945 */ /* 0x000fe20003800000 */
[----:B------:R-:W-:Y:S01]  /*1fb90*/  PLOP3.LUT P6, PT, P6, PT, PT, 0x8, 0x0 ;  /* 0x000000000000781c */ /* 0x000fe200037ce170 */
[----:B------:R-:W-:-:S12]  /*1fba0*/  IMAD.MOV.U32 R15, RZ, RZ, -0x1 ;  /* 0xffffffffff0f7424 */ /* 0x000fd800078e00ff */
[----:B0-----:R-:W-:Y:S05]  /*1fbb0*/  WARPSYNC.COLLECTIVE R15, `(.L_x_10645) ;  /* 0x000000000f087348 */ /* 0x001fea0003c00000 */
[----:B------:R-:W-:Y:S01]  /*1fbc0*/  VOTE.ANY R14, PT, P6 ;  /* 0x00000000000e7806 */ /* 0x000fe200030e0100 */
[----:B0-----:R-:W-:Y:S06]  /*1fbd0*/  ENDCOLLECTIVE ;  /* 0x000000000000791b */ /* 0x001fec0003800000 */
.L_x_10645:
[----:B------:R-:W-:Y:S05]  /*1fbe0*/  BSYNC B0 ;  /* 0x0000000000007941 */ /* 0x000fea0003800000 */
.L_x_10644:
        /* <DEDUP_REMOVED lines=9> */
.L_x_10646:
[----:B------:R-:W-:Y:S02]  /*1fc80*/  IMAD.MOV.U32 R13, RZ, RZ, R6 ;  /* 0x000000ffff0d7224 */ /* 0x000fe400078e0006 */
[----:B------:R-:W-:-:S07]  /*1fc90*/  IMAD.MOV.U32 R0, RZ, RZ, R14 ;  /* 0x000000ffff007224 */ /* 0x000fce00078e000e */
[----:B------:R-:W-:Y:S05]  /*1fca0*/  WARPSYNC.COLLECTIVE R15, `(.L_x_10647) ;  /* 0x000000000f087348 */ /* 0x000fea0003c00000 */
[----:B------:R0:W1:Y:S02]  /*1fcb0*/  SHFL.IDX P6, R14, R13, R12, R11 ;  /* 0x0000000c0d0e7389 */ /* 0x00006400000c000b */
[----:B01----:R-:W-:Y:S01]  /*1fcc0*/  ENDCOLLECTIVE ;  /* 0x000000000000791b */ /* 0x003fe20003800000 */
.L_x_10647:
[----:B------:R-:W-:Y:S01]  /*1fcd0*/  IMAD.MOV.U32 R6, RZ, RZ, R14 ;  /* 0x000000ffff067224 */ /* 0x000fe200078e000e */
[----:B------:R-:W-:Y:S06]  /*1fce0*/  BRA `(.L_x_10648) ;  /* 0xffffffb8005c7947 */ /* 0x000fec000383ffff */
.L_x_10494:
[----:B------:R-:W-:Y:S01]  /*1fcf0*/  BSSY B0, `(.L_x_10649) ;  /* 0x0000007000007945 */ /* 0x000fe20003800000 */
[----:B------:R-:W-:Y:S02]  /*1fd00*/  IMAD.MOV.U32 R13, RZ, RZ, R7 ;  /* 0x000000ffff0d7224 */ /* 0x000fe400078e0007 */
[----:B------:R-:W-:Y:S02]  /*1fd10*/  IMAD.MOV.U32 R11, RZ, RZ, 0x1f ;  /* 0x0000001fff0b7424 */ /* 0x000fe400078e00ff */
[----:B------:R-:W-:-:S07]  /*1fd20*/  IMAD.MOV.U32 R15, RZ, RZ, -0x1 ;  /* 0xffffffffff0f7424 */ /* 0x000fce00078e00ff */
[----:B0123--:R-:W-:Y:S05]  /*1fd30*/  WARPSYNC.COLLECTIVE R15, `(.L_x_10650) ;  /* 0x000000000f087348 */ /* 0x00ffea0003c00000 */
[----:B------:R4:W0:Y:S02]  /*1fd40*/  SHFL.IDX P6, R14, R13, R12, R11 ;  /* 0x0000000c0d0e7389 */ /* 0x00082400000c000b */
[----:B01234-:R-:W-:Y:S01]  /*1fd50*/  ENDCOLLECTIVE ;  /* 0x000000000000791b */ /* 0x01ffe20003800000 */
.L_x_10650:
[----:B------:R-:W-:Y:S05]  /*1fd60*/  BSYNC B0 ;  /* 0x0000000000007941 */ /* 0x000fea0003800000 */
.L_x_10649:
[----:B------:R-:W-:Y:S01]  /*1fd70*/  IMAD.MOV.U32 R7, RZ, RZ, R14 ;  /* 0x000000ffff077224 */ /* 0x000fe200078e000e */
[----:B------:R-:W-:Y:S06]  /*1fd80*/  BRA `(.L_x_10651) ;  /* 0xffffffb8004c7947 */ /* 0x000fec000383ffff */
.L_x_10498:
[----:B0-----:R0:W1:Y:S02]  /*1fd90*/  SYNCS.PHASECHK.TRANS64.TRYWAIT P0, [R0+URZ+0x32420], R3 ;  /* 0x03242003000075a7 */ /* 0x001064000800017f */
[----:B-1----:R-:W-:Y:S05]  /*1fda0*/  @!P0 NANOSLEEP.SYNCS 0x989680 ;  /* 0x009896800000895d */ /* 0x002fea0003900000 */
[----:B------:R-:W1:Y:S02]  /*1fdb0*/  @!P0 SYNCS.PHASECHK.TRANS64 P0, [R0+URZ+0x32420], R3 ;  /* 0x03242003000085a7 */ /* 0x000e64000800007f */
[----:B-1----:R-:W-:Y:S05]  /*1fdc0*/  @!P0 BRA `(.L_x_10498) ;  /* 0xfffffffc00f08947 */ /* 0x002fea000383ffff */
[----:B------:R-:W-:Y:S05]  /*1fdd0*/  BRA `(.L_x_10652) ;  /* 0xffffffbc00e87947 */ /* 0x000fea000383ffff */
.L_x_10499:
        /* <DEDUP_REMOVED lines=11> */
.L_x_10654:
[----:B------:R-:W-:Y:S05]  /*1fe90*/  BSYNC B0 ;  /* 0x0000000000007941 */ /* 0x000fea0003800000 */
.L_x_10653:
[----:B------:R-:W-:Y:S05]  /*1fea0*/  BRA `(.L_x_10655) ;  /* 0xffffffbc00d07947 */ /* 0x000fea000383ffff */
.L_x_10500:
[----:B------:R-:W-:Y:S01]  /*1feb0*/  BSSY B0, `(.L_x_10656) ;  /* 0x0000006000007945 */ /* 0x000fe20003800000 */
[----:B------:R-:W-:-:S07]  /*1fec0*/  IMAD.MOV.U32 R15, RZ, RZ, -0x1 ;  /* 0xffffffffff0f7424 */ /* 0x000fce00078e00ff */
[----:B01----:R-:W-:Y:S05]  /*1fed0*/  WARPSYNC.COLLECTIVE R15, `(.L_x_10657) ;  /* 0x000000000f0c7348 */ /* 0x003fea0003c00000 */
[----:B------:R-:W-:Y:S02]  /*1fee0*/  ELECT P6, UR62, PT ;  /* 0x00000000003e782f */ /* 0x000fe400038c0000 */
[----:B------:R-:W-:Y:S01]  /*1fef0*/  MOV R14, UR62 ;  /* 0x0000003e000e7c02 */ /* 0x000fe20008000f00 */
[----:B01----:R-:W-:Y:S10]  /*1ff00*/  ENDCOLLECTIVE ;  /* 0x000000000000791b */ /* 0x003ff40003800000 */
.L_x_10657:
[----:B------:R-:W-:Y:S05]  /*1ff10*/  BSYNC B0 ;  /* 0x0000000000007941 */ /* 0x000fea0003800000 */
.L_x_10656:
[----:B------:R-:W-:Y:S05]  /*1ff20*/  BRA `(.L_x_10658) ;  /* 0xffffffbc00c47947 */ /* 0x000fea000383ffff */
.L_x_10502:
[----:B0-----:R0:W1:Y:S02]  /*1ff30*/  SYNCS.PHASECHK.TRANS64.TRYWAIT P0, [R6+URZ], R5 ;  /* 0x00000005060075a7 */ /* 0x001064000800017f */
[----:B-1----:R-:W-:Y:S05]  /*1ff40*/  @!P0 NANOSLEEP.SYNCS 0x989680 ;  /* 0x009896800000895d */ /* 0x002fea0003900000 */
[----:B------:R-:W1:Y:S02]  /*1ff50*/  @!P0 SYNCS.PHASECHK.TRANS64 P0, [R6+URZ], R5 ;  /* 0x00000005060085a7 */ /* 0x000e64000800007f */
[----:B-1----:R-:W-:Y:S05]  /*1ff60*/  @!P0 BRA `(.L_x_10502) ;  /* 0xfffffffc00f08947 */ /* 0x002fea000383ffff */
[----:B------:R-:W-:Y:S05]  /*1ff70*/  BRA `(.L_x_10659) ;  /* 0xffffffc000047947 */ /* 0x000fea000383ffff */
.L_x_10503:
[----:B-1----:R1:W2:Y:S02]  /*1ff80*/  SYNCS.PHASECHK.TRANS64.TRYWAIT P0, [R7+URZ], R2 ;  /* 0x00000002070075a7 */ /* 0x0022a4000800017f */
[----:B--2---:R-:W-:Y:S05]  /*1ff90*/  @!P0 NANOSLEEP.SYNCS 0x989680 ;  /* 0x009896800000895d */ /* 0x004fea0003900000 */
[----:B------:R-:W2:Y:S02]  /*1ffa0*/  @!P0 SYNCS.PHASECHK.TRANS64 P0, [R7+URZ], R2 ;  /* 0x00000002070085a7 */ /* 0x000ea4000800007f */
[----:B--2---:R-:W-:Y:S05]  /*1ffb0*/  @!P0 BRA `(.L_x_10503) ;  /* 0xfffffffc00f08947 */ /* 0x004fea000383ffff */
[----:B------:R-:W-:Y:S05]  /*1ffc0*/  BRA `(.L_x_10660) ;  /* 0xffffffbc00f87947 */ /* 0x000fea000383ffff */
.L_x_10505:
[----:B--2---:R2:W3:Y:S02]  /*1ffd0*/  SYNCS.PHASECHK.TRANS64.TRYWAIT P0, [R4+URZ], R5 ;  /* 0x00000005040075a7 */ /* 0x0044e4000800017f */
[----:B---3--:R-:W-:Y:S05]  /*1ffe0*/  @!P0 NANOSLEEP.SYNCS 0x989680 ;  /* 0x009896800000895d */ /* 0x008fea0003900000 */
[----:B------:R-:W3:Y:S02]  /*1fff0*/  @!P0 SYNCS.PHASECHK.TRANS64 P0, [R4+URZ], R5 ;  /* 0x00000005040085a7 */ /* 0x000ee4000800007f */
[----:B---3--:R-:W-:Y:S05]  /*20000*/  @!P0 BRA `(.L_x_10505) ;  /* 0xfffffffc00f08947 */ /* 0x008fea000383ffff */
[----:B------:R-:W-:Y:S05]  /*20010*/  BRA `(.L_x_10661) ;  /* 0xffffffbc00fc7947 */ /* 0x000fea000383ffff */
.L_x_10662:
        /* <DEDUP_REMOVED lines=14> */
.L_x_15019:


//--------------------- .text._ZN7cutlass13device_kernelIN5flash11enable_sm90INS1_16FlashAttnFwdSm90INS1_25CollectiveMainloopFwdSm90ILi2EN4cute5tupleIJNS5_1CILi1EEES8_S8_EEENS6_IJNS7_ILi128EEENS7_ILi96EEENS7_ILi64EEEEEELi256ENS_6half_tEfNS_4arch4Sm90ELb0ELb1ELb0ELb0ELb0ELb0ELb0ELb1ELb0ELb1ELb1ELb0EEENS1_21CollectiveEpilogueFwdINS6_IJSA_NS7_ILi256EEESB_EEES9_SE_SG_Li256ELb0ELb1ELb1ELb0EEENS1_19SingleTileSchedulerILb0ELb1ELb1ELi128EEEEEEEEEvNT_6ParamsE --------------------------
	.section	.text._ZN7cutlass13device_kernelIN5flash11enable_sm90INS1_16FlashAttnFwdSm90INS1_25CollectiveMainloopFwdSm90ILi2EN4cute5tupleIJNS5_1CILi1EEES8_S8_EEENS6_IJNS7_ILi128EEENS7_ILi96EEENS7_ILi64EEEEEELi256ENS_6half_tEfNS_4arch4Sm90ELb0ELb1ELb0ELb0ELb0ELb0ELb0ELb1ELb0ELb1ELb1ELb0EEENS1_21CollectiveEpilogueFwdINS6_IJSA_NS7_ILi256EEESB_EEES9_SE_SG_Li256ELb0ELb1ELb1ELb0EEENS1_19SingleTileSchedulerILb0ELb1ELb1ELi128EEEEEEEEEvNT_6ParamsE,"ax",@progbits
	.align	128
.text._ZN7cutlass13device_kernelIN5flash11enable_sm90INS1_16FlashAttnFwdSm90INS1_25CollectiveMainloopFwdSm90ILi2EN4cute5tupleIJNS5_1CILi1EEES8_S8_EEENS6_IJNS7_ILi128EEENS7_ILi96EEENS7_ILi64EEEEEELi256ENS_6half_tEfNS_4arch4Sm90ELb0ELb1ELb0ELb0ELb0ELb0ELb0ELb1ELb0ELb1ELb1ELb0EEENS1_21CollectiveEpilogueFwdINS6_IJSA_NS7_ILi256EEESB_EEES9_SE_SG_Li256ELb0ELb1ELb1ELb0EEENS1_19SingleTileSchedulerILb0ELb1ELb1ELi128EEEEEEEEEvNT_6ParamsE:
        .type           _ZN7cutlass13device_kernelIN5flash11enable_sm90INS1_16FlashAttnFwdSm90INS1_25CollectiveMainloopFwdSm90ILi2EN4cute5tupleIJNS5_1CILi1EEES8_S8_EEENS6_IJNS7_ILi128EEENS7_ILi96EEENS7_ILi64EEEEEELi256ENS_6half_tEfNS_4arch4Sm90ELb0ELb1ELb0ELb0ELb0ELb0ELb0ELb1ELb0ELb1ELb1ELb0EEENS1_21CollectiveEpilogueFwdINS6_IJSA_NS7_ILi256EEESB_EEES9_SE_SG_Li256ELb0ELb1ELb1ELb0EEENS1_19SingleTileSchedulerILb0ELb1ELb1ELi128EEEEEEEEEvNT_6ParamsE,@function
        .size           _ZN7cutlass13device_kernelIN5flash11enable_sm90INS1_16FlashAttnFwdSm90INS1_25CollectiveMainloopFwdSm90ILi2EN4cute5tupleIJNS5_1CILi1EEES8_S8_EEENS6_IJNS7_ILi128EEENS7_ILi96EEENS7_ILi64EEEEEELi256ENS_6half_tEfNS_4arch4Sm90ELb0ELb1ELb0ELb0ELb0ELb0ELb0ELb1ELb0ELb1ELb1ELb0EEENS1_21CollectiveEpilogueFwdINS6_IJSA_NS7_ILi256EEESB_EEES9_SE_SG_Li256ELb0ELb1ELb1ELb0EEENS1_19SingleTileSchedulerILb0ELb1ELb1ELi128EEEEEEEEEvNT_6ParamsE,(.L_x_15020 - _ZN7cutlass13device_kernelIN5flash11enable_sm90INS1_16FlashAttnFwdSm90INS1_25CollectiveMainloopFwdSm90ILi2EN4cute5tupleIJNS5_1CILi1EEES8_S8_EEENS6_IJNS7_ILi128EEENS7_ILi96EEENS7_ILi64EEEEEELi256ENS_6half_tEfNS_4arch4Sm90ELb0ELb1ELb0ELb0ELb0ELb0ELb0ELb1ELb0ELb1ELb1ELb0EEENS1_21CollectiveEpilogueFwdINS6_IJSA_NS7_ILi256EEESB_EEES9_SE_SG_Li256ELb0ELb1ELb1ELb0EEENS1_19SingleTileSchedulerILb0ELb1ELb1ELi128EEEEEEEEEvNT_6ParamsE)
        .other          _ZN7cutlass13device_kernelIN5flash11enable_sm90INS1_16FlashAttnFwdSm90INS1_25CollectiveMainloopFwdSm90ILi2EN4cute5tupleIJNS5_1CILi1EEES8_S8_EEENS6_IJNS7_ILi128EEENS7_ILi96EEENS7_ILi64EEEEEELi256ENS_6half_tEfNS_4arch4Sm90ELb0ELb1ELb0ELb0ELb0ELb0ELb0ELb1ELb0ELb1ELb1ELb0EEENS1_21CollectiveEpilogueFwdINS6_IJSA_NS7_ILi256EEESB_EEES9_SE_SG_Li256ELb0ELb1ELb1ELb0EEENS1_19SingleTileSchedulerILb0ELb1ELb1ELi128EEEEEEEEEvNT_6ParamsE,@"STO_CUDA_ENTRY STV_DEFAULT"
_ZN7cutlass13device_kernelIN5flash11enable_sm90INS1_16FlashAttnFwdSm90INS1_25CollectiveMainloopFwdSm90ILi2EN4cute5tupleIJNS5_1CILi1EEES8_S8_EEENS6_IJNS7_ILi128EEENS7_ILi96EEENS7_ILi64EEEEEELi256ENS_6half_tEfNS_4arch4Sm90ELb0ELb1ELb0ELb0ELb0ELb0ELb0ELb1ELb0ELb1ELb1ELb0EEENS1_21CollectiveEpilogueFwdINS6_IJSA_NS7_ILi256EEESB_EEES9_SE_SG_Li256ELb0ELb1ELb1ELb0EEENS1_19SingleTileSchedulerILb0ELb1ELb1ELi128EEEEEEEEEvNT_6ParamsE:
        /* <DEDUP_REMOVED lines=18> */
.L_x_10664:
[----:B------:R-:W-:Y:S05]  /*0120*/  BSYNC B0 ;  /* 0x0000000000007941 */ /* 0x000fea0003800000 */
.L_x_10663:
        /* <DEDUP_REMOVED lines=41> */
.L_x_10665:
        /* <DEDUP_REMOVED lines=22> */
.L_x_10666:
        /* <DEDUP_REMOVED lines=18> */
.L_x_10667:
        /* <DEDUP_REMOVED lines=22> */
.L_x_10668:
        /* <DEDUP_REMOVED lines=22> */
.L_x_10669:
        /* <DEDUP_REMOVED lines=8> */
.L_x_10672:
        /* <DEDUP_REMOVED lines=20> */
[----:B------:R-:W0:Y:S01]  /*0ac0*/  LDC.64 R6, c[0x0][0x418] ;  /* 0x00010600ff067b82 */ /* 0x000e220000000a00 */
[----:B------:R-:W-:Y:S01]  /*0ad0*/  ULDC UR4, c[0x0][0x448] ;  /* 0x0001120000047ab9 */ /* 0x000fe20000000800 */
[----:B------:R-:W1:Y:S01]  /*0ae0*/  S2R R0, SR_TID.X ;  /* 0x0000000000007919 */ /* 0x000e620000002100 */
[----:B------:R-:W-:-:S03]  /*0af0*/  UISETP.NE.AND UP1, UPT, UR4, 0x1, UPT ;  /* 0x000000010400788c */ /* 0x000fc6000bf25270 */
[----:B------:R-:W-:Y:S02]  /*0b00*/  ULDC.64 UR4, c[0x0][0x9e0] ;  /* 0x0002780000047ab9 */ /* 0x000fe40000000a00 */
[----:B------:R-:W2:Y:S01]  /*0b10*/  LDC R2, c[0x0][0x288] ;  /* 0x0000a200ff027b82 */ /* 0x000ea20000000800 */
[----:B------:R-:W-:-:S05]  /*0b20*/  UISETP.GE.AND UP0, UPT, UR5, 0x1, UPT ;  /* 0x000000010500788c */ /* 0x000fca000bf06270 */
[----:B------:R-:W-:Y:S01]  /*0b30*/  @UP1 ULDC UR8, c[0x0][0x44c] ;  /* 0x0001130000081ab9 */ /* 0x000fe20000000800 */
[----:B------:R-:W-:Y:S01]  /*0b40*/  @UP1 ULDC UR11, c[0x0][0x450] ;  /* 0x00011400000b1ab9 */ /* 0x000fe20000000800 */
[----:B------:R-:W3:Y:S01]  /*0b50*/  LDC R16, c[0x0][0x424] ;  /* 0x00010900ff107b82 */ /* 0x000ee20000000800 */
[----:B------:R-:W-:-:S07]  /*0b60*/  PLOP3.LUT P1, PT, PT, PT, UP0, 0x80, 0x0 ;  /* 0x000000000000781c */ /* 0x000fce0003f2f008 */
[----:B------:R-:W4:Y:S01]  /*0b70*/  LDC R5, c[0x0][0x2f0] ;  /* 0x0000bc00ff057b82 */ /* 0x000f220000000800 */
[----:B0-----:R-:W-:-:S04]  /*0b80*/  ISETP.NE.U32.AND P0, PT, R6, RZ, PT ;  /* 0x000000ff0600720c */ /* 0x001fc80003f05070 */
[----:B------:R-:W-:-:S03]  /*0b90*/  ISETP.NE.AND.EX P0, PT, R7, RZ, PT, P0 ;  /* 0x000000ff0700720c */ /* 0x000fc60003f05300 */
[----:B------:R-:W0:Y:S01]  /*0ba0*/  S2UR UR39, SR_CTAID.X ;  /* 0x00000000002779c3 */ /* 0x000e220000002500 */
[----:B--2---:R-:W-:Y:S01]  /*0bb0*/  IADD3 R3, -R2, 0x1, RZ ;  /* 0x0000000102037810 */ /* 0x004fe20007ffe1ff */
[----:B-1----:R-:W-:Y:S01]  /*0bc0*/  VIADD R22, R0, 0xffffff80 ;  /* 0xffffff8000167836 */ /* 0x002fe20000000000 */
[----:B---3--:R-:W-:-:S05]  /*0bd0*/  SEL R16, R16, 0x1, P0 ;  /* 0x0000000110107807 */ /* 0x008fca0000000000 */
[CC--:B----4-:R-:W-:Y:S02]  /*0be0*/  IMAD R3, R16.reuse, R5.reuse, R3 ;  /* 0x0000000510037224 */ /* 0x0d0fe400078e0203 */
[----:B------:R-:W-:-:S03]  /*0bf0*/  IMAD R18, R16, R5, RZ ;  /* 0x0000000510127224 */ /* 0x000fc600078e02ff */
[----:B------:R-:W-:Y:S01]  /*0c00*/  R2UR UR10, R3 ;  /* 0x00000000030a72ca */ /* 0x000fe200000e0000 */
[----:B0-----:R-:W-:-:S04]  /*0c10*/  USHF.L.U32 UR39, UR39, 0x7, URZ ;  /* 0x0000000727277899 */ /* 0x001fc8000800063f */
[----:B------:R-:W-:-:S04]  /*0c20*/  UIADD3 UR7, UR39, 0x7f, URZ ;  /* 0x0000007f27077890 */ /* 0x000fc8000fffe03f */
[----:B------:R-:W-:-:S04]  /*0c30*/  UIMAD.WIDE.U32 UR8, UR7, UR8, URZ ;  /* 0x00000008070872a5 */ /* 0x000fc8000f8e003f */
        /* <DEDUP_REMOVED lines=15> */
.L_x_10675:
[----:B------:R-:W-:-:S11]  /*0d30*/  UISETP.NE.AND UP0, UPT, UR5, 0x1, UPT ;  /* 0x000000010500788c */ /* 0x000fd6000bf05270 */
[----:B------:R-:W-:Y:S02]  /*0d40*/  @UP0 ULDC.64 UR10, c[0x0][0x9e8] ;  /* 0x00027a00000a0ab9 */ /* 0x000fe40000000a00 */
[----:B------:R-:W-:-:S04]  /*0d50*/  UIMAD.WIDE.U32 UR8, UR4, UR10, URZ ;  /* 0x0000000a040872a5 */ /* 0x000fc8000f8e003f */
[----:B------:R-:W-:-:S12]  /*0d60*/  @UP0 USHF.R.U32.HI UR4, URZ, UR11, UR9 ;  /* 0x0000000b3f040299 */ /* 0x000fd80008011609 */
.L_x_10676:
[----:B------:R-:W-:-:S06]  /*0d70*/  UIMAD UR4, UR4, UR5, UR5 ;  /* 0x00000005040472a4 */ /* 0x000fcc000f8e0205 */
[----:B------:R-:W-:-:S07]  /*0d80*/  VIMNMX R0, R0, UR4, PT ;  /* 0x0000000400007c48 */ /* 0x000fce000bfe0100 */
.L_x_10674:
[-C--:B------:R-:W-:Y:S01]  /*0d90*/  IMAD R2, R16, R5.reuse, -R2 ;  /* 0x0000000510027224 */ /* 0x080fe200078e0a02 */
[----:B------:R-:W-:Y:S01]  /*0da0*/  @UP1 ULDC UR8, c[0x0][0x44c] ;  /* 0x0001130000081ab9 */ /* 0x000fe20000000800 */
[----:B------:R-:W-:Y:S01]  /*0db0*/  @UP1 ULDC UR10, c[0x0][0x450] ;  /* 0x00011400000a1ab9 */ /* 0x000fe20000000800 */
[----:B------:R-:W-:Y:S02]  /*0dc0*/  UIMAD.WIDE.U32 UR8, UR39, UR8, URZ ;  /* 0x00000008270872a5 */ /* 0x000fe4000f8e003f */
[----:B------:R-:W-:Y:S01]  /*0dd0*/  R2UR UR7, R2 ;  /* 0x00000000020772ca */ /* 0x000fe200000e0000 */
[----:B------:R-:W-:Y:S01]  /*0de0*/  VIADD R2, R0, 0x5f ;  /* 0x0000005f00027836 */ /* 0x000fe20000000000 */
[----:B------:R-:W-:Y:S01]  /*0df0*/  UMOV UR4, UR39 ;  /* 0x0000002700047c82 */ /* 0x000fe20008000000 */
[----:B------:R-:W-:Y:S01]  /*0e00*/  IMAD R0, R16, R5, 0x5f ;  /* 0x0000005f10007424 */ /* 0x000fe200078e0205 */
[----:B------:R-:W-:Y:S01]  /*0e10*/  @UP1 USHF.R.U32.HI UR4, URZ, UR10, UR9 ;  /* 0x0000000a3f041299 */ /* 0x000fe20008011609 */
[----:B------:R-:W-:-:S04]  /*0e20*/  IMAD.HI R2, R2, 0x2aaaaaab, RZ ;  /* 0x2aaaaaab02027827 */ /* 0x000fc800078e02ff */
[----:B------:R-:W-:Y:S01]  /*0e30*/  IMAD.HI R0, R0, 0x2aaaaaab, RZ ;  /* 0x2aaaaaab00007827 */ /* 0x000fe200078e02ff */
[----:B------:R-:W-:-:S03]  /*0e40*/  SHF.R.U32.HI R5, RZ, 0x1f, R2 ;  /* 0x0000001fff057819 */ /* 0x000fc60000011602 */
[----:B------:R-:W-:Y:S01]  /*0e50*/  UIADD3 UR4, UR7, UR4, URZ ;  /* 0x0000000407047290 */ /* 0x000fe2000fffe03f */
[----:B------:R-:W-:Y:S02]  /*0e60*/  SHF.R.U32.HI R3, RZ, 0x1f, R0 ;  /* 0x0000001fff037819 */ /* 0x000fe40000011600 */
[----:B------:R-:W-:Y:S01]  /*0e70*/  ULDC UR7, c[0x0][0x9dc] ;  /* 0x0002770000077ab9 */ /* 0x000fe20000000800 */
[----:B------:R-:W-:Y:S01]  /*0e80*/  LEA.HI.SX32 R2, R2, R5, 0x1c ;  /* 0x0000000502027211 */ /* 0x000fe200078fe2ff */
[----:B------:R-:W-:Y:S01]  /*0e90*/  UIADD3 UR7, UR4, -UR7, URZ ;  /* 0x8000000704077290 */ /* 0x000fe2000fffe03f */
[----:B------:R-:W-:-:S04]  /*0ea0*/  LEA.HI.SX32 R3, R0, R3, 0x1c ;  /* 0x0000000300037211 */ /* 0x000fc800078fe2ff */
[----:B------:R-:W-:Y:S01]  /*0eb0*/  VIMNMX R23, R3, R2, PT ;  /* 0x0000000203177248 */ /* 0x000fe20003fe0100 */
        /* <DEDUP_REMOVED lines=11> */
.L_x_10678:
[----:B------:R-:W-:-:S11]  /*0f70*/  UISETP.NE.AND UP0, UPT, UR5, 0x1, UPT ;  /* 0x000000010500788c */ /* 0x000fd6000bf05270 */
[----:B------:R-:W-:Y:S02]  /*0f80*/  @UP0 ULDC.64 UR10, c[0x0][0x9e8] ;  /* 0x00027a00000a0ab9 */ /* 0x000fe40000000a00 */
[----:B------:R-:W-:-:S04]  /*0f90*/  UIMAD.WIDE.U32 UR8, UR4, UR10, URZ ;  /* 0x0000000a040872a5 */ /* 0x000fc8000f8e003f */
[----:B------:R-:W-:-:S12]  /*0fa0*/  @UP0 USHF.R.U32.HI UR4, URZ, UR11, UR9 ;  /* 0x0000000b3f040299 */ /* 0x000fd80008011609 */
.L_x_10679:
[----:B------:R-:W-:-:S04]  /*0fb0*/  UIMAD UR4, UR4, UR5, URZ ;  /* 0x00000005040472a4 */ /* 0x000fc8000f8e023f */
[----:B------:R-:W-:-:S04]  /*0fc0*/  UISETP.LT.AND UP0, UPT, UR7, UR4, UPT ;  /* 0x000000040700728c */ /* 0x000fc8000bf01270 */
[----:B------:R-:W-:-:S12]  /*0fd0*/  USEL UR7, UR7, UR4, !UP0 ;  /* 0x0000000407077287 */ /* 0x000fd8000c000000 */
.L_x_10677:
[----:B------:R-:W-:Y:S02]  /*0fe0*/  UIMAD.WIDE UR4, UR7, 0x2aaaaaab, URZ ;  /* 0x2aaaaaab070478a5 */ /* 0x000fe4000f8e023f */
[----:B------:R-:W-:Y:S02]  /*0ff0*/  USHF.R.U32.HI UR10, URZ, 0x10, UR6 ;  /* 0x000000103f0a7899 */ /* 0x000fe40008011606 */
[----:B------:R-:W-:Y:S02]  /*1000*/  USHF.R.U32.HI UR4, URZ, 0x1f, UR5 ;  /* 0x0000001f3f047899 */ /* 0x000fe40008011605 */
[----:B------:R-:W-:Y:S02]  /*1010*/  ULOP3.LUT UR37, UR6, 0xffff, URZ, 0xc0, !UPT ;  /* 0x0000ffff06257892 */ /* 0x000fe4000f8ec03f */
[----:B------:R-:W-:-:S04]  /*1020*/  ULEA.HI.SX32 UR4, UR5, UR4, 0x1c ;  /* 0x0000000405047291 */ /* 0x000fc8000f8fe23f */
[----:B------:R-:W-:-:S04]  /*1030*/  UISETP.LT.AND UP0, UPT, URZ, UR4, UPT ;  /* 0x000000043f00728c */ /* 0x000fc8000bf01270 */
[----:B------:R-:W-:Y:S02]  /*1040*/  USEL UR9, URZ, UR4, !UP0 ;  /* 0x000000043f097287 */ /* 0x000fe4000c000000 */
[----:B------:R-:W-:Y:S01]  /*1050*/  UISETP.NE.AND UP0, UPT, UR10, URZ, UPT ;  /* 0x0000003f0a00728c */ /* 0x000fe2000bf05270 */
[----:B------:R-:W-:-:S03]  /*1060*/  UMOV UR4, URZ ;  /* 0x0000003f00047c82 */ /* 0x000fc60008000000 */
        /* <DEDUP_REMOVED lines=38> */
.L_x_10680:
[----:B------:R-:W-:Y:S02]  /*12d0*/  UIMAD UR37, UR37, UR4, UR9 ;  /* 0x00000004252572a4 */ /* 0x000fe4000f8e0209 */
        /* <DEDUP_REMOVED lines=105> */
.L_x_10682:
[----:B------:R-:W-:Y:S01]  /*1970*/  SHF.L.U32 R12, RZ, 0x1f, RZ ;  /* 0x0000001fff0c7819 */ /* 0x000fe200000006ff */
[----:B------:R-:W-:-:S03]  /*1980*/  VIADD R7, R19, 0x8 ;  /* 0x0000000813077836 */ /* 0x000fc60000000000 */
[----:B------:R-:W0:Y:S02]  /*1990*/  SYNCS.PHASECHK.TRANS64.TRYWAIT P0, [UR38+0x22800], R12 ;  /* 0x0228000cff0075a7 */ /* 0x000e240008000166 */
[----:B0-----:R-:W-:Y:S05]  /*19a0*/  @!P0 BRA `(.L_x_10683) ;  /* 0x0000011800508947 */ /* 0x001fea0003800000 */
.L_x_10845:
[----:B------:R-:W-:Y:S05]  /*19b0*/  WARPSYNC.ALL ;  /* 0x0000000000007948 */ /* 0x000fea0003800000 */
[----:B------:R-:W-:Y:S01]  /*19c0*/  ULOP3.LUT UR4, UR45, 0x1, URZ, 0xfc, !UPT ;  /* 0x000000012d047892 */ /* 0x000fe2000f8efc3f */
[----:B------:R1:W-:Y:S03]  /*19d0*/  BAR.SYNC.DEFER_BLOCKING R7, 0x100 ;  /* 0x000400070000751d */ /* 0x0003e60000010000 */
[----:B------:R-:W-:-:S06]  /*19e0*/  UISETP.NE.AND UP0, UPT, UR4, 0x3, UPT ;  /* 0x000000030400788c */ /* 0x000fcc000bf05270 */
[----:B------:R-:W-:-:S13]  /*19f0*/  PLOP3.LUT P0, PT, PT, PT, UP0, 0x40, 0x0 ;  /* 0x000000000000781c */ /* 0x000fda0003f0e808 */
[----:B-1----:R-:W-:Y:S05]  /*1a00*/  @P0 BRA `(.L_x_10684) ;  /* 0x0000000000040947 */ /* 0x002fea0003800000 */
[----:B------:R-:W-:Y:S01]  /*1a10*/  BPT.TRAP 0x1 ;  /* 0x000000040000795c */ /* 0x000fe20000300000 */
.L_x_10684:
[----:B------:R-:W-:Y:S01]  /*1a20*/  PLOP3.LUT P1, PT, PT, PT, UP0, 0x40, 0x0 ;  /* 0x000000000000781c */ /* 0x000fe20003f2e808 */
[----:B------:R1:W2:-:S12]  /*1a30*/  SYNCS.PHASECHK.TRANS64.TRYWAIT P0, [UR38+0x22830], R12 ;  /* 0x0228300cff0075a7 */ /* 0x0002980008000166 */
[----:B-1----:R-:W-:Y:S05]  /*1a40*/  @P1 BRA `(.L_x_10685) ;  /* 0x0000000000041947 */ /* 0x002fea0003800000 */
[----:B------:R-:W-:Y:S01]  /*1a50*/  BPT.TRAP 0x1 ;  /* 0x000000040000795c */ /* 0x000fe20000300000 */
.L_x_10685:
[----:B--2---:R-:W-:Y:S05]  /*1a60*/  @P0 BRA `(.L_x_10686) ;  /* 0x0000000000080947 */ /* 0x004fea0003800000 */
[----:B------:R-:W1:Y:S02]  /*1a70*/  SYNCS.PHASECHK.TRANS64.TRYWAIT P0, [UR38+0x22830], R12 ;  /* 0x0228300cff0075a7 */ /* 0x000e640008000166 */
[----:B-1----:R-:W-:Y:S05]  /*1a80*/  @!P0 BRA `(.L_x_10687) ;  /* 0x0000011800308947 */ /* 0x002fea0003800000 */
.L_x_10686:
[----:B------:R-:W-:Y:S01]  /*1a90*/  UIADD3 UR4, UR38, 0x1c400, URZ ;  /* 0x0001c40026047890 */ /* 0x000fe2000fffe03f */
[----:B------:R-:W-:Y:S01]  /*1aa0*/  WARPGROUP.ARRIVE ;  /* 0x00000000000079c5 */ /* 0x000fe20000000000 */
[----:B------:R-:W-:Y:S01]  /*1ab0*/  ULOP3.LUT UR20, UR40, 0x10000, URZ, 0xfc, !UPT ;  /* 0x0001000028147892 */ /* 0x000fe2000f8efc3f */
[----:B------:R-:W1:Y:S01]  /*1ac0*/  LDC R8, c[0x0][0x448] ;  /* 0x00011200ff087b82 */ /* 0x000e620000000800 */
[----:B------:R-:W-:Y:S01]  /*1ad0*/  USHF.R.U32.HI UR4, URZ, 0x4, UR4 ;  /* 0x000000043f047899 */ /* 0x000fe20008011604 */
[----:B0-----:R-:W-:Y:S01]  /*1ae0*/  LOP3.LUT R3, R72, 0xffffff80, RZ, 0xc0, !PT ;  /* 0xffffff8048037812 */ /* 0x001fe200078ec0ff */
[----:B------:R-:W-:Y:S01]  /*1af0*/  UMOV UR21, 0x40000040 ;  /* 0x4000004000157882 */ /* 0x000fe20000000000 */
[----:B------:R-:W-:Y:S01]  /*1b00*/  UMOV UR7, 0x40000040 ;  /* 0x4000004000077882 */ /* 0x000fe20000000000 */
[----:B------:R-:W-:Y:S01]  /*1b10*/  ULOP3.LUT UR4, UR4, 0x3fff, URZ, 0xc0, !UPT ;  /* 0x00003fff04047892 */ /* 0x000fe2000f8ec03f */
[----:B------:R-:W-:Y:S01]  /*1b20*/  LEA.HI R2, R17, R22, RZ, 0x2 ;  /* 0x0000001611027211 */ /* 0x000fe200078f10ff */
[----:B------:R-:W-:Y:S01]  /*1b30*/  UMOV UR5, UR21 ;  /* 0x0000001500057c82 */ /* 0x000fe20008000000 */
[----:B------:R-:W-:Y:S01]  /*1b40*/  UIADD3 UR8, UR20, 0x2, URZ ;  /* 0x0000000214087890 */ /* 0x000fe2000fffe03f */
[----:B------:R-:W-:Y:S01]  /*1b50*/  IMAD.IADD R3, R22, 0x1, -R3 ;  /* 0x0000000116037824 */ /* 0x000fe200078e0a03 */
[----:B------:R-:W-:Y:S01]  /*1b60*/  ULOP3.LUT UR6, UR4, 0x10000, URZ, 0xfc, !UPT ;  /* 0x0001000004067892 */ /* 0x000fe2000f8efc3f */
[----:B------:R-:W0:Y:S01]  /*1b70*/  S2R R10, SR_TID.X ;  /* 0x00000000000a7919 */ /* 0x000e220000002100 */
[----:B------:R-:W-:Y:S01]  /*1b80*/  UMOV UR9, 0x40000040 ;  /* 0x4000004000097882 */ /* 0x000fe20000000000 */
[----:B------:R-:W-:Y:S01]  /*1b90*/  UMOV UR4, UR20 ;  /* 0x0000001400047c82 */ /* 0x000fe20008000000 */
[----:B------:R-:W-:Y:S01]  /*1ba0*/  UIADD3 UR10, UR6, 0x2, URZ ;  /* 0x00000002060a7890 */ /* 0x000fe2000fffe03f */
[----:B------:R-:W-:Y:S01]  /*1bb0*/  SHF.R.S32.HI R0, RZ, 0x1f, R3 ;  /* 0x0000001fff007819 */ /* 0x000fe20000011403 */
[----:B------:R-:W-:Y:S01]  /*1bc0*/  UMOV UR11, 0x40000040 ;  /* 0x40000040000b7882 */ /* 0x000fe20000000000 */
[----:B------:R-:W-:Y:S01]  /*1bd0*/  UIADD3 UR12, UR20, 0x4, URZ ;  /* 0x00000004140c7890 */ /* 0x000fe2000fffe03f */
[----:B------:R-:W-:Y:S01]  /*1be0*/  LOP3.LUT R5, R2, 0xfffffffc, RZ, 0xc0, !PT ;  /* 0xfffffffc02057812 */ /* 0x000fe200078ec0ff */
[----:B------:R-:W-:Y:S01]  /*1bf0*/  HGMMA.64x96x16.F32 R24, gdesc[UR4], RZ, !UPT, gsb0 ;  /* 0x01600000041879f0 */ /* 0x000fe2000c0008ff */
[----:B------:R-:W-:Y:S01]  /*1c00*/  UIADD3 UR14, UR6, 0x4, URZ ;  /* 0x00000004060e7890 */ /* 0x000fe2000fffe03f */
[-C--:B------:R-:W-:Y:S01]  /*1c10*/  LEA.HI R2, R0, R3.reuse, RZ, 0x2 ;  /* 0x0000000300027211 */ /* 0x080fe200078f10ff */
[----:B------:R-:W-:Y:S01]  /*1c20*/  UMOV UR13, 0x40000040 ;  /* 0x40000040000d7882 */ /* 0x000fe20000000000 */
[----:B------:R-:W-:Y:S01]  /*1c30*/  UMOV UR15, 0x40000040 ;  /* 0x40000040000f7882 */ /* 0x000fe20000000000 */
[----:B------:R-:W-:Y:S01]  /*1c40*/  UIADD3 UR16, UR20, 0x6, URZ ;  /* 0x0000000614107890 */ /* 0x000fe2000fffe03f */
[----:B-1----:R-:W-:Y:S01]  /*1c50*/  ISETP.NE.AND P1, PT, R8, 0x1, PT ;  /* 0x000000010800780c */ /* 0x002fe20003f25270 */
[----:B------:R-:W-:Y:S01]  /*1c60*/  UIADD3 UR18, UR6, 0x6, URZ ;  /* 0x0000000606127890 */ /* 0x000fe2000fffe03f */
[----:B------:R-:W-:Y:S01]  /*1c70*/  IMAD.IADD R22, R22, 0x1, -R5 ;  /* 0x0000000116167824 */ /* 0x000fe200078e0a05 */
[----:B------:R-:W-:Y:S01]  /*1c80*/  UMOV UR17, 0x40000040 ;  /* 0x4000004000117882 */ /* 0x000fe20000000000 */
[----:B------:R-:W-:Y:S01]  /*1c90*/  UMOV UR19, 0x40000040 ;  /* 0x4000004000137882 */ /* 0x000fe20000000000 */
[----:B------:R-:W-:Y:S01]  /*1ca0*/  LEA.HI R4, R0, R3, RZ, 0x5 ;  /* 0x0000000300047211 */ /* 0x000fe200078f28ff */
[----:B------:R-:W-:Y:S01]  /*1cb0*/  ULDC.64 UR4, c[0x0][0x9e0] ;  /* 0x0002780000047ab9 */ /* 0x000fe20000000a00 */
[--C-:B------:R-:W-:Y:S01]  /*1cc0*/  SHF.R.S32.HI R0, RZ, 0x2, R2.reuse ;  /* 0x00000002ff007819 */ /* 0x100fe20000011402 */
[----:B------:R-:W-:Y:S01]  /*1cd0*/  UISETP.GE.AND UP1, UPT, UR5, 0x1, UPT ;  /* 0x000000010500788c */ /* 0x000fe2000bf26270 */
[----:B------:R-:W-:Y:S01]  /*1ce0*/  SHF.R.S32.HI R5, RZ, 0x1f, R2 ;  /* 0x0000001fff057819 */ /* 0x000fe20000011402 */
[----:B------:R-:W-:Y:S01]  /*1cf0*/  ULDC UR7, c[0x0][0x9dc] ;  /* 0x0002770000077ab9 */ /* 0x000fe20000000800 */
[----:B------:R-:W-:Y:S01]  /*1d00*/  LEA.HI R6, R73, R73, RZ, 0x1 ;  /* 0x0000004949067211 */ /* 0x000fe200078f08ff */
[----:B------:R-:W-:Y:S01]  /*1d10*/  ULOP3.LUT UR7, URZ, UR7, URZ, 0x33, !UPT ;  /* 0x000000073f077292 */ /* 0x000fe2000f8e333f */
[----:B------:R-:W1:Y:S01]  /*1d20*/  @P1 LDC R11, c[0x0][0x44c] ;  /* 0x00011300ff0b1b82 */ /* 0x000e620000000800 */
[----:B------:R-:W-:-:S02]  /*1d30*/  SHF.R.S32.HI R4, RZ, 0x5, R4 ;  /* 0x00000005ff047819 */ /* 0x000fc40000011404 */
[----:B------:R-:W-:Y:S02]  /*1d40*/  LEA.HI R5, R5, R0, RZ, 0x3 ;  /* 0x0000000005057211 */ /* 0x000fe400078f18ff */
[----:B------:R-:W-:Y:S02]  /*1d50*/  LOP3.LUT R6, R6, 0x3fffffe, RZ, 0xc0, !PT ;  /* 0x03fffffe06067812 */ /* 0x000fe400078ec0ff */
[----:B------:R-:W-:Y:S01]  /*1d60*/  LEA.HI R9, R22, R22, RZ, 0x1 ;  /* 0x0000001616097211 */ /* 0x000fe200078f08ff */
[----:B------:R-:W2:Y:S01]  /*1d70*/  @P1 LDC R13, c[0x0][0x450] ;  /* 0x00011400ff0d1b82 */ /* 0x000ea20000000800 */
[----:B------:R-:W-:Y:S01]  /*1d80*/  LEA R4, R4, UR39, 0x4 ;  /* 0x0000002704047c11 */ /* 0x000fe2000f8e20ff */
[----:B------:R-:W-:Y:S01]  /*1d90*/  IMAD.IADD R6, R73, 0x1, -R6 ;  /* 0x0000000149067824 */ /* 0x000fe200078e0a06 */
[----:B------:R-:W-:Y:S02]  /*1da0*/  LOP3.LUT R5, R5, 0xfffffff8, RZ, 0xc0, !PT ;  /* 0xfffffff805057812 */ /* 0x000fe400078ec0ff */
[----:B------:R-:W-:-:S02]  /*1db0*/  LOP3.LUT R9, R9, 0x1ffffffe, RZ, 0xc0, !PT ;  /* 0x1ffffffe09097812 */ /* 0x000fc400078ec0ff */
[----:B------:R-:W-:Y:S02]  /*1dc0*/  IADD3 R5, R4, R0, -R5 ;  /* 0x0000000004057210 */ /* 0x000fe40007ffe805 */
[----:B0-----:R-:W-:Y:S01]  /*1dd0*/  LOP3.LUT R10, R10, 0x7f, RZ, 0xc0, !PT ;  /* 0x0000007f0a0a7812 */ /* 0x001fe200078ec0ff */
[----:B------:R-:W-:Y:S01]  /*1de0*/  IMAD.IADD R9, R22, 0x1, -R9 ;  /* 0x0000000116097824 */ /* 0x000fe200078e0a09 */
[----:B------:R-:W-:Y:S01]  /*1df0*/  LOP3.LUT R2, R2, 0x7ffffffc, RZ, 0xc0, !PT ;  /* 0x7ffffffc02027812 */ /* 0x000fe200078ec0ff */
[----:B------:R-:W-:Y:S01]  /*1e00*/  IMAD R6, R6, 0x40, R5 ;  /* 0x0000004006067824 */ /* 0x000fe200078e0205 */
[----:B------:R-:W-:Y:S01]  /*1e10*/  ISETP.NE.AND P0, PT, R10, RZ, PT ;  /* 0x000000ff0a00720c */ /* 0x000fe20003f05270 */
[----:B------:R-:W-:Y:S01]  /*1e20*/  IMAD R10, R23, -0x60, R18 ;  /* 0xffffffa0170a7824 */ /* 0x000fe200078e0212 */
[----:B------:R-:W-:Y:S01]  /*1e30*/  LOP3.LUT R17, R17, 0xfff7ffff, RZ, 0xc0, !PT ;  /* 0xfff7ffff11117812 */ /* 0x000fe200078ec0ff */
[----:B------:R-:W-:Y:S01]  /*1e40*/  IMAD R6, R9, 0x8, R6 ;  /* 0x0000000809067824 */ /* 0x000fe200078e0206 */
[----:B------:R-:W-:Y:S01]  /*1e50*/  IADD3 R4, -R19, 0xb, RZ ;  /* 0x0000000b13047810 */ /* 0x000fe20007ffe1ff */
[----:B------:R-:W-:Y:S01]  /*1e60*/  IMAD.IADD R5, R3, 0x1, -R2 ;  /* 0x0000000103057824 */ /* 0x000fe200078e0a02 */
[----:B------:R-:W-:Y:S01]  /*1e70*/  @P1 LOP3.LUT R17, R17, 0x80000, RZ, 0xfc, !PT ;  /* 0x0008000011111812 */ /* 0x000fe200078efcff */
[----:B-1----:R-:W-:-:S04]  /*1e80*/  @P1 IMAD.HI.U32 R0, R6, R11, RZ ;  /* 0x0000000b06001227 */ /* 0x002fc800078e00ff */
[----:B------:R-:W-:Y:S01]  /*1e90*/  IMAD.MOV.U32 R11, RZ, RZ, R6 ;  /* 0x000000ffff0b7224 */ /* 0x000fe200078e0006 */
[----:B--2---:R-:W-:Y:S01]  /*1ea0*/  @P1 SHF.R.U32.HI R11, RZ, R13, R0 ;  /* 0x0000000dff0b1219 */ /* 0x004fe20000011600 */
[----:B------:R-:W-:Y:S01]  /*1eb0*/  IMAD.U32 R9, RZ, RZ, UR38 ;  /* 0x00000026ff097e24 */ /* 0x000fe2000f8e00ff */
[----:B------:R-:W-:Y:S01]  /*1ec0*/  PLOP3.LUT P1, PT, PT, PT, UP1, 0x40, 0x0 ;  /* 0x000000000000781c */ /* 0x000fe20003f2e818 */
[C---:B------:R-:W-:Y:S02]  /*1ed0*/  VIADD R2, R10.reuse, 0x61 ;  /* 0x000000610a027836 */ /* 0x040fe40000000000 */
[----:B------:R-:W0:Y:S01]  /*1ee0*/  SHFL.IDX PT, R3, R11, RZ, 0x1c1f ;  /* 0x001c1fff0b037589 */ /* 0x000e2200000e0000 */
[----:B------:R-:W-:Y:S02]  /*1ef0*/  @!P0 VIADD R0, R9, 0x22840 ;  /* 0x0002284009008836 */ /* 0x000fe40000000000 */
[----:B------:R-:W-:Y:S02]  /*1f00*/  IMAD R2, R5, -0x2, R2 ;  /* 0xfffffffe05027824 */ /* 0x000fe400078e0202 */
[----:B------:R-:W-:Y:S01]  /*1f10*/  VIADD R10, R10, 0x60 ;  /* 0x000000600a0a7836 */ /* 0x000fe20000000000 */
[----:B------:R-:W-:-:S03]  /*1f20*/  @!P0 PRMT R0, RZ, 0x654, R0 ;  /* 0x00000654ff008816 */ /* 0x000fc60000000000 */
[----:B------:R-:W-:Y:S01]  /*1f30*/  IMAD R10, R5, -0x2, R10 ;  /* 0xfffffffe050a7824 */ /* 0x000fe200078e020a */
[----:B------:R-:W-:Y:S02]  /*1f40*/  WARPGROUP.DEPBAR.LE gsb0, 0x0 ;  /* 0x00008000000079c5 */ /* 0x000fe40000010000 */
[----:B------:R-:W-:-:S06]  /*1f50*/  WARPGROUP.ARRIVE ;  /* 0x00000000000079c5 */ /* 0x000fcc0000000000 */
[----:B------:R-:W-:Y:S01]  /*1f60*/  HGMMA.64x96x16.F32 R24, gdesc[UR8], R24, gsb0 ;  /* 0x01600000081879f0 */ /* 0x000fe20008000818 */
[----:B------:R-:W-:Y:S02]  /*1f70*/  ULDC UR11, c[0x0][0x288] ;  /* 0x0000a200000b7ab9 */ /* 0x000fe40000000800 */
[----:B------:R-:W-:-:S04]  /*1f80*/  VIADD R2, R2, -UR11 ;  /* 0x8000000b02027c36 */ /* 0x000fc80008000000 */
[C---:B------:R-:W-:Y:S02]  /*1f90*/  VIADD R13, R2.reuse, UR4 ;  /* 0x00000004020d7c36 */ /* 0x040fe40008000000 */
        /* <DEDUP_REMOVED lines=9> */
[----:B------:R0:W-:Y:S06]  /*2030*/  BAR.ARV R4, 0x100 ;  /* 0x000400040000751d */ /* 0x0001ec0000002000 */
[----:B------:R1:W-:Y:S02]  /*2040*/  @!P0 SYNCS.ARRIVE.TRANS64.RED.A1T0 RZ, [R0+URZ], RZ ;  /* 0x000000ff00ff89a7 */ /* 0x0003e4000810043f */
[----:B-1----:R-:W-:-:S04]  /*2050*/  IMAD.MOV.U32 R0, RZ, RZ, -0x60 ;  /* 0xffffffa0ff007424 */ /* 0x002fc800078e00ff */
[----:B------:R-:W-:Y:S01]  /*2060*/  IMAD R20, R23, R0, 0x60 ;  /* 0x0000006017147424 */ /* 0x000fe200078e0200 */
[----:B------:R-:W-:-:S03]  /*2070*/  VIADDMNMX R0, R3, R13, R10, PT ;  /* 0x0000000d03007246 */ /* 0x000fc6000380010a */
[----:B------:R-:W-:Y:S01]  /*2080*/  IMAD R15, R5, -0x2, R20 ;  /* 0xfffffffe050f7824 */ /* 0x000fe200078e0214 */
[----:B0-----:R-:W-:Y:S06]  /*2090*/  @P1 BRA `(.L_x_10688) ;  /* 0x0000000000541947 */ /* 0x001fec0003800000 */
[----:B------:R-:W-:Y:S01]  /*20a0*/  IADD3 R3, R18, -UR11, R3 ;  /* 0x8000000b12037c10 */ /* 0x000fe2000fffe003 */
        /* <DEDUP_REMOVED lines=11> */
.L_x_10690:
[----:B------:R-:W-:-:S06]  /*2160*/  UISETP.NE.AND UP2, UPT, UR5, 0x1, UPT ;  /* 0x000000010500788c */ /* 0x000fcc000bf45270 */
[----:B------:R-:W-:-:S05]  /*2170*/  PLOP3.LUT P1, PT, PT, PT, UP2, 0x80, 0x0 ;  /* 0x000000000000781c */ /* 0x000fca0003f2f028 */
[----:B------:R-:W-:-:S08]  /*2180*/  @UP2 ULDC.64 UR14, c[0x0][0x9e8] ;  /* 0x00027a00000e2ab9 */ /* 0x000fd00000000a00 */
[----:B------:R-:W-:-:S05]  /*2190*/  @P1 IMAD.HI.U32 R21, R3, UR14, RZ ;  /* 0x0000000e03151c27 */ /* 0x000fca000f8e00ff */
[----:B------:R-:W-:-:S07]  /*21a0*/  @P1 SHF.R.U32.HI R3, RZ, UR15, R21 ;  /* 0x0000000fff031c19 */ /* 0x000fce0008011615 */
.L_x_10691:
[----:B------:R-:W-:Y:S05]  /*21b0*/  BSYNC B0 ;  /* 0x0000000000007941 */ /* 0x000fea0003800000 */
.L_x_10689:
[----:B------:R-:W-:-:S05]  /*21c0*/  IMAD R3, R3, UR5, R15 ;  /* 0x0000000503037c24 */ /* 0x000fca000f8e020f */
[----:B------:R-:W-:Y:S02]  /*21d0*/  VIMNMX R2, R2, R3, !PT ;  /* 0x0000000302027248 */ /* 0x000fe40007fe0100 */
[----:B------:R-:W-:-:S07]  /*21e0*/  VIADDMNMX R0, R3, UR5, R0, PT ;  /* 0x0000000503007c46 */ /* 0x000fce000b800100 */
.L_x_10688:
        /* <DEDUP_REMOVED lines=13> */
[----:B------:R-:W-:Y:S01]  /*22c0*/  ISETP.LT.OR P4, PT, R0, 0x9, P4 ;  /* 0x000000090000780c */ /* 0x000fe20002781670 */
[----:B0-----:R-:W-:Y:S01]  /*22d0*/  IMAD.IADD R3, R14, 0x1, R11 ;  /* 0x000000010e037824 */ /* 0x001fe200078e020b */
        /* <DEDUP_REMOVED lines=85> */
[C---:B------:R-:W-:Y:S02]  /*2830*/  ISETP.GE.AND P3, PT, R20.reuse, 0x52, PT ;  /* 0x000000521400780c */ /* 0x040fe40003f66270 */
[----:B------:R-:W-:Y:S02]  /*2840*/  ISETP.GE.AND P6, PT, R20, 0x1, PT ;  /* 0x000000011400780c */ /* 0x000fe40003fc6270 */
[----:B------:R-:W-:-:S04]  /*2850*/  ISETP.GT.AND P4, PT, R2, 0x51, !P3 ;  /* 0x000000510200780c */ /* 0x000fc80005f84270 */
[----:B------:R-:W-:-:S04]  /*2860*/  ISETP.LT.OR P4, PT, R0, 0x52, P4 ;  /* 0x000000520000780c */ /* 0x000fc80002781670 */
[----:B------:R-:W-:Y:S02]  /*2870*/  FSEL R65, R65, -INF , !P4 ;  /* 0xff80000041417808 */ /* 0x000fe40006000000 */
[----:B------:R-:W-:-:S04]  /*2880*/  ISETP.GE.AND P4, PT, R20, 0x59, PT ;  /* 0x000000591400780c */ /* 0x000fc80003f86270 */
[----:B------:R-:W-:-:S04]  /*2890*/  ISETP.GT.AND P5, PT, R2, 0x58, !P4 ;  /* 0x000000580200780c */ /* 0x000fc800067a4270 */
[----:B------:R-:W-:-:S04]  /*28a0*/  ISETP.LT.OR P5, PT, R0, 0x59, P5 ;  /* 0x000000590000780c */ /* 0x000fc80002fa1670 */
[----:B------:R-:W-:Y:S02]  /*28b0*/  FSEL R93, R68, -INF , !P5 ;  /* 0xff800000445d7808 */ /* 0x000fe40006800000 */
[----:B------:R-:W-:-:S04]  /*28c0*/  ISETP.GT.AND P5, PT, R2, RZ, !P6 ;  /* 0x000000ff0200720c */ /* 0x000fc800077a4270 */
[----:B------:R-:W-:-:S04]  /*28d0*/  ISETP.LT.OR P5, PT, R0, 0x1, P5 ;  /* 0x000000010000780c */ /* 0x000fc80002fa1670 */
[----:B------:R-:W-:Y:S02]  /*28e0*/  FSEL R21, R24, -INF , !P5 ;  /* 0xff80000018157808 */ /* 0x000fe40006800000 */
[----:B------:R-:W-:-:S04]  /*28f0*/  ISETP.GE.AND P5, PT, R20, 0x5a, PT ;  /* 0x0000005a1400780c */ /* 0x000fc80003fa6270 */
[----:B------:R-:W-:Y:S02]  /*2900*/  P2R R20, PR, RZ, 0x20 ;  /* 0x00000020ff147803 */ /* 0x000fe40000000000 */
[----:B------:R-:W-:Y:S02]  /*2910*/  ISETP.GT.AND P5, PT, R2, 0x59, !P5 ;  /* 0x000000590200780c */ /* 0x000fe40006fa4270 */
[----:B------:R-:W-:Y:S02]  /*2920*/  VIADDMNMX R2, R11, R13, R10, PT ;  /* 0x0000000d0b027246 */ /* 0x000fe4000380010a */
[----:B------:R-:W-:-:S04]  /*2930*/  ISETP.LT.OR P5, PT, R0, 0x5a, P5 ;  /* 0x0000005a0000780c */ /* 0x000fc80002fa1670 */
[----:B------:R-:W-:Y:S02]  /*2940*/  FSEL R69, R69, -INF , !P5 ;  /* 0xff80000045457808 */ /* 0x000fe40006800000 */
[----:B------:R-:W-:-:S13]  /*2950*/  PLOP3.LUT P5, PT, PT, PT, UP1, 0x40, 0x0 ;  /* 0x000000000000781c */ /* 0x000fda0003fae818 */
[----:B------:R-:W-:Y:S05]  /*2960*/  @P5 BRA `(.L_x_10692) ;  /* 0x00000000005c5947 */ /* 0x000fea0003800000 */
        /* <DEDUP_REMOVED lines=13> */
.L_x_10694:
[----:B------:R-:W-:-:S06]  /*2a40*/  UISETP.NE.AND UP2, UPT, UR5, 0x1, UPT ;  /* 0x000000010500788c */ /* 0x000fcc000bf45270 */
[----:B------:R-:W-:-:S05]  /*2a50*/  PLOP3.LUT P5, PT, PT, PT, UP2, 0x80, 0x0 ;  /* 0x000000000000781c */ /* 0x000fca0003faf028 */
[----:B------:R-:W-:-:S08]  /*2a60*/  @UP2 ULDC.64 UR14, c[0x0][0x9e8] ;  /* 0x00027a00000e2ab9 */ /* 0x000fd00000000a00 */
[----:B------:R-:W-:Y:S01]  /*2a70*/  @P5 IMAD.HI.U32 R10, R0, UR14, RZ ;  /* 0x0000000e000a5c27 */ /* 0x000fe2000f8e00ff */
[----:B------:R-:W-:-:S13]  /*2a80*/  PLOP3.LUT P5, PT, PT, PT, UP2, 0x80, 0x0 ;  /* 0x000000000000781c */ /* 0x000fda0003faf028 */
[----:B------:R-:W-:-:S07]  /*2a90*/  @P5 SHF.R.U32.HI R0, RZ, UR15, R10 ;  /* 0x0000000fff005c19 */ /* 0x000fce000801160a */
.L_x_10695:
[----:B------:R-:W-:Y:S05]  /*2aa0*/  BSYNC B0 ;  /* 0x0000000000007941 */ /* 0x000fea0003800000 */
.L_x_10693:
[----:B------:R-:W-:-:S05]  /*2ab0*/  IMAD R0, R0, UR5, R15 ;  /* 0x0000000500007c24 */ /* 0x000fca000f8e020f */
[----:B------:R-:W-:Y:S02]  /*2ac0*/  VIMNMX R3, R3, R0, !PT ;  /* 0x0000000003037248 */ /* 0x000fe40007fe0100 */
[----:B------:R-:W-:-:S07]  /*2ad0*/  VIADDMNMX R2, R0, UR5, R2, PT ;  /* 0x0000000500027c46 */ /* 0x000fce000b800102 */
.L_x_10692:
[C---:B------:R-:W-:Y:S01]  /*2ae0*/  ISETP.GT.AND P1, PT, R3.reuse, 0x1, !P1 ;  /* 0x000000010300780c */ /* 0x040fe20004f24270 */
[----:B------:R-:W-:Y:S01]  /*2af0*/  ULDC UR10, c[0x0][0x988] ;  /* 0x00026200000a7ab9 */ /* 0x000fe20000000800 */
        /* <DEDUP_REMOVED lines=9> */
[----:B------:R-:W-:Y:S02]  /*2b90*/  FMNMX.FTZ R0, R21, R25, !PT ;  /* 0x0000001915007209 */ /* 0x000fe40007810000 */
[----:B------:R-:W-:-:S02]  /*2ba0*/  FSEL R31, R31, -INF , !P1 ;  /* 0xff8000001f1f7808 */ /* 0x000fc40004800000 */
[----:B------:R-:W-:Y:S02]  /*2bb0*/  ISETP.NE.AND P1, PT, R28, RZ, PT ;  /* 0x000000ff1c00720c */ /* 0x000fe40003f25270 */
[----:B------:R-:W-:Y:S02]  /*2bc0*/  ISETP.NE.AND P5, PT, R72, RZ, PT ;  /* 0x000000ff4800720c */ /* 0x000fe40003fa5270 */
[----:B------:R-:W-:Y:S02]  /*2bd0*/  ISETP.GT.AND P1, PT, R3, 0x10, !P1 ;  /* 0x000000100300780c */ /* 0x000fe40004f24270 */
[----:B------:R-:W-:Y:S02]  /*2be0*/  FMNMX.FTZ R0, R73, R0, !PT ;  /* 0x0000000049007209 */ /* 0x000fe40007810000 */
[----:B------:R-:W-:Y:S02]  /*2bf0*/  ISETP.LT.OR P1, PT, R2, 0x11, P1 ;  /* 0x000000110200780c */ /* 0x000fe40000f21670 */
[----:B------:R-:W-:-:S02]  /*2c00*/  FMNMX.FTZ R0, R29, R0, !PT ;  /* 0x000000001d007209 */ /* 0x000fc40007810000 */
[----:B------:R-:W-:Y:S02]  /*2c10*/  FSEL R34, R34, -INF , !P1 ;  /* 0xff80000022227808 */ /* 0x000fe40004800000 */
        /* <DEDUP_REMOVED lines=48> */
[----:B------:R-:W-:Y:S01]  /*2f20*/  ISETP.NE.AND P2, PT, R82, RZ, PT ;  /* 0x000000ff5200720c */ /* 0x000fe20003f45270 */
[----:B------:R-:W0:Y:S01]  /*2f30*/  SHFL.BFLY PT, R11, R10, 0x2, 0x1f ;  /* 0x0c401f000a0b7f89 */ /* 0x000e2200000e0000 */
[----:B------:R-:W-:Y:S02]  /*2f40*/  ISETP.LT.OR P1, PT, R2, 0x31, P1 ;  /* 0x000000310200780c */ /* 0x000fe40000f21670 */
[----:B------:R-:W-:Y:S02]  /*2f50*/  ISETP.NE.AND P5, PT, R56, RZ, PT ;  /* 0x000000ff3800720c */ /* 0x000fe40003fa5270 */
[----:B------:R-:W-:Y:S02]  /*2f60*/  FSEL R50, R50, -INF , !P1 ;  /* 0xff80000032327808 */ /* 0x000fe40004800000 */
[----:B------:R-:W-:-:S02]  /*2f70*/  ISETP.NE.AND P1, PT, R48, RZ, PT ;  /* 0x000000ff3000720c */ /* 0x000fc40003f25270 */
[C---:B------:R-:W-:Y:S02]  /*2f80*/  ISETP.GT.AND P6, PT, R3.reuse, RZ, !P6 ;  /* 0x000000ff0300720c */ /* 0x040fe400077c4270 */
[----:B------:R-:W-:Y:S02]  /*2f90*/  ISETP.GT.AND P1, PT, R3, 0x31, !P1 ;  /* 0x000000310300780c */ /* 0x000fe40004f24270 */
[C---:B------:R-:W-:Y:S02]  /*2fa0*/  ISETP.LT.OR P6, PT, R2.reuse, 0x1, P6 ;  /* 0x000000010200780c */ /* 0x040fe400037c1670 */
[----:B------:R-:W-:Y:S02]  /*2fb0*/  ISETP.LT.OR P1, PT, R2, 0x32, P1 ;  /* 0x000000320200780c */ /* 0x000fe40000f21670 */
[----:B------:R-:W-:Y:S02]  /*2fc0*/  FSEL R26, R26, -INF , !P6 ;  /* 0xff8000001a1a7808 */ /* 0x000fe40007000000 */
[----:B------:R-:W-:-:S02]  /*2fd0*/  FSEL R51, R51, -INF , !P1 ;  /* 0xff80000033337808 */ /* 0x000fc40004800000 */
[----:B------:R-:W-:Y:S02]  /*2fe0*/  ISETP.NE.AND P1, PT, R80, RZ, PT ;  /* 0x000000ff5000720c */ /* 0x000fe40003f25270 */
[----:B------:R-:W-:Y:S02]  /*2ff0*/  ISETP.NE.AND P6, PT, R60, RZ, PT ;  /* 0x000000ff3c00720c */ /* 0x000fe40003fc5270 */
[C---:B------:R-:W-:Y:S02]  /*3000*/  ISETP.GT.AND P1, PT, R3.reuse, 0x38, !P1 ;  /* 0x000000380300780c */ /* 0x040fe40004f24270 */
[----:B0-----:R-:W-:Y:S02]  /*3010*/  FMNMX.FTZ R13, R10, R11, !PT ;  /* 0x0000000b0a0d7209 */ /* 0x001fe40007810000 */
[----:B------:R-:W-:Y:S02]  /*3020*/  ISETP.LT.OR P1, PT, R2, 0x39, P1 ;  /* 0x000000390200780c */ /* 0x000fe40000f21670 */
[----:B------:R-:W-:Y:S01]  /*3030*/  ISETP.GT.AND P3, PT, R3, 0x51, !P3 ;  /* 0x000000510300780c */ /* 0x000fe20005f64270 */
[----:B------:R-:W0:Y:S01]  /*3040*/  SHFL.BFLY PT, R0, R13, 0x1, 0x1f ;  /* 0x0c201f000d007f89 */ /* 0x000e2200000e0000 */
[----:B------:R-:W-:-:S02]  /*3050*/  FSEL R54, R54, -INF , !P1 ;  /* 0xff80000036367808 */ /* 0x000fc40004800000 */
[----:B------:R-:W-:Y:S02]  /*3060*/  ISETP.NE.AND P1, PT, R52, RZ, PT ;  /* 0x000000ff3400720c */ /* 0x000fe40003f25270 */
[C---:B------:R-:W-:Y:S02]  /*3070*/  ISETP.GT.AND P4, PT, R3.reuse, 0x58, !P4 ;  /* 0x000000580300780c */ /* 0x040fe40006784270 */
[----:B------:R-:W-:Y:S02]  /*3080*/  ISETP.GT.AND P1, PT, R3, 0x39, !P1 ;  /* 0x000000390300780c */ /* 0x000fe40004f24270 */
[C---:B------:R-:W-:Y:S02]  /*3090*/  ISETP.LT.OR P3, PT, R2.reuse, 0x52, P3 ;  /* 0x000000520200780c */ /* 0x040fe40001f61670 */
[C---:B------:R-:W-:Y:S02]  /*30a0*/  ISETP.LT.OR P1, PT, R2.reuse, 0x3a, P1 ;  /* 0x0000003a0200780c */ /* 0x040fe40000f21670 */
[----:B------:R-:W-:-:S02]  /*30b0*/  ISETP.LT.OR P4, PT, R2, 0x59, P4 ;  /* 0x000000590200780c */ /* 0x000fc40002781670 */
[----:B------:R-:W-:Y:S02]  /*30c0*/  FSEL R55, R55, -INF , !P1 ;  /* 0xff80000037377808 */ /* 0x000fe40004800000 */
[C---:B------:R-:W-:Y:S02]  /*30d0*/  ISETP.GT.AND P1, PT, R3.reuse, 0x40, !P2 ;  /* 0x000000400300780c */ /* 0x040fe40005724270 */
[----:B------:R-:W-:Y:S02]  /*30e0*/  ISETP.NE.AND P2, PT, R86, RZ, PT ;  /* 0x000000ff5600720c */ /* 0x000fe40003f45270 */
[----:B------:R-:W-:Y:S02]  /*30f0*/  ISETP.LT.OR P1, PT, R2, 0x41, P1 ;  /* 0x000000410200780c */ /* 0x000fe40000f21670 */
[----:B------:R-:W-:Y:S02]  /*3100*/  ISETP.GT.AND P2, PT, R3, 0x50, !P2 ;  /* 0x000000500300780c */ /* 0x000fe40005744270 */
[----:B------:R-:W-:-:S02]  /*3110*/  FSEL R58, R58, -INF , !P1 ;  /* 0xff8000003a3a7808 */ /* 0x000fc40004800000 */
[----:B------:R-:W-:Y:S02]  /*3120*/  ISETP.GT.AND P1, PT, R3, 0x41, !P5 ;  /* 0x000000410300780c */ /* 0x000fe40006f24270 */
[----:B0-----:R-:W-:Y:S02]  /*3130*/  FMNMX.FTZ R0, R13, R0, !PT ;  /* 0x000000000d007209 */ /* 0x001fe40007810000 */
[----:B------:R-:W-:Y:S02]  /*3140*/  ISETP.LT.OR P1, PT, R2, 0x42, P1 ;  /* 0x000000420200780c */ /* 0x000fe40000f21670 */
[----:B------:R-:W-:Y:S01]  /*3150*/  ISETP.NE.AND P5, PT, R84, RZ, PT ;  /* 0x000000ff5400720c */ /* 0x000fe20003fa5270 */
[C---:B------:R-:W-:Y:S01]  /*3160*/  FMUL.FTZ R11, R0.reuse, UR10 ;  /* 0x0000000a000b7c20 */ /* 0x040fe20008410000 */
[----:B------:R-:W-:Y:S02]  /*3170*/  FSEL R59, R59, -INF , !P1 ;  /* 0xff8000003b3b7808 */ /* 0x000fe40004800000 */
[----:B------:R-:W-:-:S02]  /*3180*/  FSETP.NEU.FTZ.AND P1, PT, R0, -INF , PT ;  /* 0xff8000000000780b */ /* 0x000fc40003f3d000 */
[----:B------:R-:W-:Y:S02]  /*3190*/  ISETP.LT.OR P2, PT, R2, 0x51, P2 ;  /* 0x000000510200780c */ /* 0x000fe40001741670 */
[----:B------:R-:W-:Y:S02]  /*31a0*/  FSEL R14, R11, RZ, P1 ;  /* 0x000000ff0b0e7208 */ /* 0x000fe40000800000 */
[----:B------:R-:W-:Y:S02]  /*31b0*/  FMNMX.FTZ R11, R26, R27, !PT ;  /* 0x0000001b1a0b7209 */ /* 0x000fe40007810000 */
[----:B------:R-:W-:Y:S01]  /*31c0*/  ISETP.GT.AND P1, PT, R3, 0x48, !P5 ;  /* 0x000000480300780c */ /* 0x000fe20006f24270 */
[--C-:B------:R-:W-:Y:S01]  /*31d0*/  FFMA.FTZ R15, R21, UR10, -R14.reuse ;  /* 0x0000000a150f7c23 */ /* 0x100fe2000801080e */
[----:B------:R-:W-:Y:S01]  /*31e0*/  FMNMX.FTZ R10, R30, R11, !PT ;  /* 0x0000000b1e0a7209 */ /* 0x000fe20007810000 */
[--C-:B------:R-:W-:Y:S01]  /*31f0*/  FFMA.FTZ R28, R41, UR10, -R14.reuse ;  /* 0x0000000a291c7c23 */ /* 0x100fe2000801080e */
[----:B------:R-:W-:Y:S01]  /*3200*/  ISETP.LT.OR P1, PT, R2, 0x49, P1 ;  /* 0x000000490200780c */ /* 0x000fe20000f21670 */
[--C-:B------:R-:W-:Y:S01]  /*3210*/  FFMA.FTZ R13, R25, UR10, -R14.reuse ;  /* 0x0000000a190d7c23 */ /* 0x100fe2000801080e */
[----:B------:R-:W-:Y:S01]  /*3220*/  FMNMX.FTZ R11, R31, R10, !PT ;  /* 0x0000000a1f0b7209 */ /* 0x000fe20007810000 */
[----:B------:R-:W-:Y:S01]  /*3230*/  MUFU.EX2 R15, R15 ;  /* 0x0000000f000f7308 */ /* 0x000fe20000000800 */
[----:B------:R-:W-:Y:S01]  /*3240*/  ISETP.NE.AND P5, PT, R20, RZ, PT ;  /* 0x000000ff1400720c */ /* 0x000fe20003fa5270 */
[--C-:B------:R-:W-:Y:S01]  /*3250*/  FFMA.FTZ R20, R73, UR10, -R14.reuse ;  /* 0x0000000a49147c23 */ /* 0x100fe2000801080e */
[----:B------:R-:W-:Y:S01]  /*3260*/  FMNMX.FTZ R10, R34, R11, !PT ;  /* 0x0000000b220a7209 */ /* 0x000fe20007810000 */
[--C-:B------:R-:W-:Y:S01]  /*3270*/  FFMA.FTZ R21, R29, UR10, -R14.reuse ;  /* 0x0000000a1d157c23 */ /* 0x100fe2000801080e */
[----:B------:R-:W-:Y:S01]  /*3280*/  FSEL R62, R62, -INF , !P1 ;  /* 0xff8000003e3e7808 */ /* 0x000fe20004800000 */
[--C-:B------:R-:W-:Y:S01]  /*3290*/  FFMA.FTZ R22, R75, UR10, -R14.reuse ;  /* 0x0000000a4b167c23 */ /* 0x100fe2000801080e */
[----:B------:R-:W-:Y:S01]  /*32a0*/  FMNMX.FTZ R11, R35, R10, !PT ;  /* 0x0000000a230b7209 */ /* 0x000fe20007810000 */
[----:B------:R0:W-:Y:S01]  /*32b0*/  MUFU.EX2 R152, R13 ;  /* 0x0000000d00987308 */ /* 0x0001e20000000800 */
[----:B------:R-:W-:Y:S01]  /*32c0*/  ISETP.GT.AND P1, PT, R3, 0x49, !P6 ;  /* 0x000000490300780c */ /* 0x000fe20007724270 */
[--C-:B------:R-:W-:Y:S01]  /*32d0*/  FFMA.FTZ R24, R77, UR10, -R14.reuse ;  /* 0x0000000a4d187c23 */ /* 0x100fe2000801080e */
[----:B------:R-:W-:Y:S01]  /*32e0*/  FMNMX.FTZ R10, R38, R11, !PT ;  /* 0x0000000b260a7209 */ /* 0x000fe20007810000 */
[--C-:B------:R-:W-:Y:S01]  /*32f0*/  FFMA.FTZ R25, R37, UR10, -R14.reuse ;  /* 0x0000000a25197c23 */ /* 0x100fe2000801080e */
[----:B------:R-:W-:Y:S01]  /*3300*/  ISETP.GT.AND P5, PT, R3, 0x59, !P5 ;  /* 0x000000590300780c */ /* 0x000fe20006fa4270 */
[--C-:B------:R-:W-:Y:S01]  /*3310*/  FFMA.FTZ R29, R45, UR10, -R14.reuse ;  /* 0x0000000a2d1d7c23 */ /* 0x100fe2000801080e */
[----:B------:R-:W-:Y:S01]  /*3320*/  FMNMX.FTZ R11, R39, R10, !PT ;  /* 0x0000000a270b7209 */ /* 0x000fe20007810000 */
[----:B------:R-:W-:Y:S01]  /*3330*/  MUFU.EX2 R20, R20 ;  /* 0x0000001400147308 */ /* 0x000fe20000000800 */
[----:B------:R-:W-:Y:S01]  /*3340*/  ISETP.LT.OR P1, PT, R2, 0x4a, P1 ;  /* 0x0000004a0200780c */ /* 0x000fe20000f21670 */
[--C-:B0-----:R-:W-:Y:S01]  /*3350*/  FFMA.FTZ R13, R33, UR10, -R14.reuse ;  /* 0x0000000a210d7c23 */ /* 0x101fe2000801080e */
[----:B------:R-:W-:Y:S01]  /*3360*/  FMNMX.FTZ R10, R42, R11, !PT ;  /* 0x0000000b2a0a7209 */ /* 0x000fe20007810000 */
[--C-:B------:R-:W-:Y:S01]  /*3370*/  FFMA.FTZ R33, R49, UR10, -R14.reuse ;  /* 0x0000000a31217c23 */ /* 0x100fe2000801080e */
[----:B------:R-:W-:Y:S01]  /*3380*/  FSEL R63, R63, -INF , !P1 ;  /* 0xff8000003f3f7808 */ /* 0x000fe20004800000 */
[--C-:B------:R-:W-:Y:S01]  /*3390*/  FFMA.FTZ R32, R83, UR10, -R14.reuse ;  /* 0x0000000a53207c23 */ /* 0x100fe2000801080e */
[----:B------:R-:W-:Y:S01]  /*33a0*/  FMNMX.FTZ R11, R43, R10, !PT ;  /* 0x0000000a2b0b7209 */ /* 0x000fe20007810000 */
[----:B------:R-:W0:Y:S01]  /*33b0*/  MUFU.EX2 R21, R21 ;  /* 0x0000001500157308 */ /* 0x000e220000000800 */
[----:B------:R-:W-:Y:S01]  /*33c0*/  FSEL R66, R66, -INF , !P2 ;  /* 0xff80000042427808 */ /* 0x000fe20005000000 */
[--C-:B------:R-:W-:Y:S01]  /*33d0*/  FFMA.FTZ R36, R85, UR10, -R14.reuse ;  /* 0x0000000a55247c23 */ /* 0x100fe2000801080e */
[----:B------:R-:W-:Y:S01]  /*33e0*/  FMNMX.FTZ R10, R46, R11, !PT ;  /* 0x0000000b2e0a7209 */ /* 0x000fe20007810000 */
[--C-:B------:R-:W-:Y:S01]  /*33f0*/  FFMA.FTZ R37, R53, UR10, -R14.reuse ;  /* 0x0000000a35257c23 */ /* 0x100fe2000801080e */
[----:B------:R-:W-:Y:S01]  /*3400*/  FSEL R67, R67, -INF , !P3 ;  /* 0xff80000043437808 */ /* 0x000fe20005800000 */
[--C-:B------:R-:W-:Y:S01]  /*3410*/  FFMA.FTZ R40, R87, UR10, -R14.reuse ;  /* 0x0000000a57287c23 */ /* 0x100fe2000801080e */
[----:B------:R-:W-:Y:S01]  /*3420*/  FMNMX.FTZ R11, R47, R10, !PT ;  /* 0x0000000a2f0b7209 */ /* 0x000fe20007810000 */
[----:B------:R-:W-:Y:S01]  /*3430*/  MUFU.EX2 R22, R22 ;  /* 0x0000001600167308 */ /* 0x000fe20000000800 */
[----:B------:R-:W-:Y:S01]  /*3440*/  ISETP.LT.OR P5, PT, R2, 0x5a, P5 ;  /* 0x0000005a0200780c */ /* 0x000fe20002fa1670 */
[--C-:B------:R-:W-:Y:S01]  /*3450*/  FFMA.FTZ R44, R89, UR10, -R14.reuse ;  /* 0x0000000a592c7c23 */ /* 0x100fe2000801080e */
[----:B------:R-:W-:Y:S01]  /*3460*/  FMNMX.FTZ R10, R50, R11, !PT ;  /* 0x0000000b320a7209 */ /* 0x000fe20007810000 */
[--C-:B------:R-:W-:Y:S01]  /*3470*/  FFMA.FTZ R45, R61, UR10, -R14.reuse ;  /* 0x0000000a3d2d7c23 */ /* 0x100fe2000801080e */
[----:B------:R-:W-:Y:S01]  /*3480*/  FSEL R70, R70, -INF , !P4 ;  /* 0xff80000046467808 */ /* 0x000fe20006000000 */
[--C-:B------:R-:W-:Y:S01]  /*3490*/  FFMA.FTZ R48, R91, UR10, -R14.reuse ;  /* 0x0000000a5b307c23 */ /* 0x100fe2000801080e */
[----:B------:R-:W-:Y:S01]  /*34a0*/  FMNMX.FTZ R11, R51, R10, !PT ;  /* 0x0000000a330b7209 */ /* 0x000fe20007810000 */
[----:B------:R-:W-:Y:S01]  /*34b0*/  FFMA.FTZ R49, R65, UR10, -R14 ;  /* 0x0000000a41317c23 */ /* 0x000fe2000801080e */
[----:B------:R-:W-:Y:S01]  /*34c0*/  FSEL R71, R71, -INF , !P5 ;  /* 0xff80000047477808 */ /* 0x000fe20006800000 */
[----:B------:R-:W1:Y:S01]  /*34d0*/  MUFU.EX2 R13, R13 ;  /* 0x0000000d000d7308 */ /* 0x000e620000000800 */
[----:B------:R-:W-:-:S02]  /*34e0*/  FMNMX.FTZ R10, R54, R11, !PT ;  /* 0x0000000b360a7209 */ /* 0x000fc40007810000 */
[----:B0-----:R-:W-:Y:S02]  /*34f0*/  F2FP.F16.F32.PACK_AB R154, R21, R20 ;  /* 0x00000014159a723e */ /* 0x001fe400000000ff */
[----:B------:R-:W-:-:S03]  /*3500*/  FMNMX.FTZ R11, R55, R10, !PT ;  /* 0x0000000a370b7209 */ /* 0x000fc60007810000 */
[----:B------:R-:W-:Y:S01]  /*3510*/  MUFU.EX2 R24, R24 ;  /* 0x0000001800187308 */ /* 0x000fe20000000800 */
[----:B------:R-:W-:Y:S01]  /*3520*/  FMNMX.FTZ R10, R58, R11, !PT ;  /* 0x0000000b3a0a7209 */ /* 0x000fe20007810000 */
[----:B------:R-:W-:-:S03]  /*3530*/  FFMA.FTZ R11, R79, UR10, -R14 ;  /* 0x0000000a4f0b7c23 */ /* 0x000fc6000801080e */
[----:B------:R-:W-:-:S03]  /*3540*/  FMNMX.FTZ R3, R59, R10, !PT ;  /* 0x0000000a3b037209 */ /* 0x000fc60007810000 */
[----:B------:R-:W0:Y:S01]  /*3550*/  MUFU.EX2 R25, R25 ;  /* 0x0000001900197308 */ /* 0x000e220000000800 */
[----:B------:R-:W-:Y:S02]  /*3560*/  FMNMX.FTZ R10, R62, R3, !PT ;  /* 0x000000033e0a7209 */ /* 0x000fe40007810000 */
[----:B-1----:R-:W-:Y:S02]  /*3570*/  F2FP.F16.F32.PACK_AB R156, R13, R22 ;  /* 0x000000160d9c723e */ /* 0x002fe400000000ff */
[----:B------:R-:W-:-:S03]  /*3580*/  FMNMX.FTZ R3, R63, R10, !PT ;  /* 0x0000000a3f037209 */ /* 0x000fc60007810000 */
[----:B------:R-:W-:Y:S01]  /*3590*/  MUFU.EX2 R11, R11 ;  /* 0x0000000b000b7308 */ /* 0x000fe20000000800 */
[----:B------:R-:W-:-:S04]  /*35a0*/  FMNMX.FTZ R10, R66, R3, !PT ;  /* 0x00000003420a7209 */ /* 0x000fc80007810000 */
[----:B------:R-:W-:Y:S01]  /*35b0*/  FMNMX.FTZ R3, R67, R10, !PT ;  /* 0x0000000a43037209 */ /* 0x000fe20007810000 */
[----:B------:R-:W-:Y:S02]  /*35c0*/  FFMA.FTZ R10, R81, UR10, -R14 ;  /* 0x0000000a510a7c23 */ /* 0x000fe4000801080e */
[----:B------:R-:W1:Y:S01]  /*35d0*/  MUFU.EX2 R28, R28 ;  /* 0x0000001c001c7308 */ /* 0x000e620000000800 */
[----:B------:R-:W-:Y:S02]  /*35e0*/  FMNMX.FTZ R2, R70, R3, !PT ;  /* 0x0000000346027209 */ /* 0x000fe40007810000 */
[----:B0-----:R-:W-:Y:S02]  /*35f0*/  F2FP.F16.F32.PACK_AB R158, R25, R24 ;  /* 0x00000018199e723e */ /* 0x001fe400000000ff */
[----:B------:R-:W-:-:S03]  /*3600*/  FMNMX.FTZ R2, R71, R2, !PT ;  /* 0x0000000247027209 */ /* 0x000fc60007810000 */
[----:B------:R0:W-:Y:S02]  /*3610*/  MUFU.EX2 R162, R10 ;  /* 0x0000000a00a27308 */ /* 0x0001e40000000800 */
[----:B------:R-:W2:Y:S06]  /*3620*/  SHFL.BFLY PT, R3, R2, 0x2, 0x1f ;  /* 0x0c401f0002037f89 */ /* 0x000eac00000e0000 */
[----:B------:R-:W-:Y:S01]  /*3630*/  MUFU.EX2 R29, R29 ;  /* 0x0000001d001d7308 */ /* 0x000fe20000000800 */
[----:B-1----:R-:W-:-:S07]  /*3640*/  F2FP.F16.F32.PACK_AB R160, R28, R11 ;  /* 0x0000000b1ca0723e */ /* 0x002fce00000000ff */
[----:B------:R-:W-:Y:S08]  /*3650*/  MUFU.EX2 R32, R32 ;  /* 0x0000002000207308 */ /* 0x000ff00000000800 */
[----:B------:R-:W1:Y:S01]  /*3660*/  MUFU.EX2 R33, R33 ;  /* 0x0000002100217308 */ /* 0x000e620000000800 */
[----:B--2---:R-:W-:Y:S01]  /*3670*/  FMNMX.FTZ R3, R2, R3, !PT ;  /* 0x0000000302037209 */ /* 0x004fe20007810000 */
[----:B------:R-:W-:-:S04]  /*3680*/  FFMA.FTZ R2, R57, UR10, -R14 ;  /* 0x0000000a39027c23 */ /* 0x000fc8000801080e */
[----:B0-----:R-:W0:Y:S02]  /*3690*/  SHFL.BFLY PT, R10, R3, 0x1, 0x1f ;  /* 0x0c201f00030a7f89 */ /* 0x001e2400000e0000 */
[----:B------:R2:W-:Y:S08]  /*36a0*/  MUFU.EX2 R41, R2 ;  /* 0x0000000200297308 */ /* 0x0005f00000000800 */
[----:B------:R-:W-:Y:S01]  /*36b0*/  MUFU.EX2 R36, R36 ;  /* 0x0000002400247308 */ /* 0x000fe20000000800 */
[----:B-1----:R-:W-:-:S07]  /*36c0*/  F2FP.F16.F32.PACK_AB R164, R33, R32 ;  /* 0x0000002021a4723e */ /* 0x002fce00000000ff */
[----:B------:R-:W1:Y:S01]  /*36d0*/  MUFU.EX2 R37, R37 ;  /* 0x0000002500257308 */ /* 0x000e620000000800 */
[----:B0-----:R-:W-:Y:S01]  /*36e0*/  FMNMX.FTZ R10, R3, R10, !PT ;  /* 0x0000000a030a7209 */ /* 0x001fe20007810000 */
[--C-:B------:R-:W-:Y:S01]  /*36f0*/  FFMA.FTZ R3, R93, UR10, -R14.reuse ;  /* 0x0000000a5d037c23 */ /* 0x100fe2000801080e */
[----:B------:R-:W-:-:S05]  /*3700*/  FFMA.FTZ R14, R69, UR10, -R14 ;  /* 0x0000000a450e7c23 */ /* 0x000fca000801080e */
[----:B------:R-:W0:Y:S01]  /*3710*/  MUFU.EX2 R40, R40 ;  /* 0x0000002800287308 */ /* 0x000e220000000800 */
[C---:B------:R-:W-:Y:S01]  /*3720*/  FSETP.NEU.FTZ.AND P1, PT, R10.reuse, -INF , PT ;  /* 0xff8000000a00780b */ /* 0x040fe20003f3d000 */
[----:B--2---:R-:W-:-:S05]  /*3730*/  FMUL.FTZ R2, R10, UR10 ;  /* 0x0000000a0a027c20 */ /* 0x004fca0008410000 */
[----:B------:R-:W-:Y:S01]  /*3740*/  FSEL R2, R2, RZ, P1 ;  /* 0x000000ff02027208 */ /* 0x000fe20000800000 */
[----:B------:R2:W-:Y:S01]  /*3750*/  MUFU.EX2 R174, R3 ;  /* 0x0000000300ae7308 */ /* 0x0005e20000000800 */
[----:B------:R-:W-:Y:S02]  /*3760*/  PLOP3.LUT P1, PT, PT, PT, UP0, 0x40, 0x0 ;  /* 0x000000000000781c */ /* 0x000fe40003f2e808 */
[----:B-1----:R-:W-:Y:S01]  /*3770*/  F2FP.F16.F32.PACK_AB R166, R37, R36 ;  /* 0x0000002425a6723e */ /* 0x002fe200000000ff */
[--C-:B------:R-:W-:Y:S01]  /*3780*/  FFMA.FTZ R26, R26, UR10, -R2.reuse ;  /* 0x0000000a1a1a7c23 */ /* 0x100fe20008010802 */
[--C-:B------:R-:W-:Y:S01]  /*3790*/  FFMA.FTZ R27, R27, UR10, -R2.reuse ;  /* 0x0000000a1b1b7c23 */ /* 0x100fe20008010802 */
[--C-:B------:R-:W-:Y:S01]  /*37a0*/  FFMA.FTZ R30, R30, UR10, -R2.reuse ;  /* 0x0000000a1e1e7c23 */ /* 0x100fe20008010802 */
[--C-:B------:R-:W-:Y:S01]  /*37b0*/  FFMA.FTZ R31, R31, UR10, -R2.reuse ;  /* 0x0000000a1f1f7c23 */ /* 0x100fe20008010802 */
[----:B------:R-:W-:Y:S01]  /*37c0*/  FFMA.FTZ R34, R34, UR10, -R2 ;  /* 0x0000000a22227c23 */ /* 0x000fe20008010802 */
[----:B--2---:R-:W-:Y:S01]  /*37d0*/  FADD.FTZ R3, R15, R152 ;  /* 0x000000980f037221 */ /* 0x004fe20000010000 */
        /* <DEDUP_REMOVED lines=18> */
[----:B------:R-:W-:Y:S01]  /*3900*/  F2FP.F16.F32.PACK_AB R152, R152, R15 ;  /* 0x0000000f9898723e */ /* 0x000fe200000000ff */
[--C-:B------:R-:W-:Y:S01]  /*3910*/  FFMA.FTZ R66, R66, UR10, -R2.reuse ;  /* 0x0000000a42427c23 */ /* 0x100fe20008010802 */
[--C-:B------:R-:W-:Y:S01]  /*3920*/  FFMA.FTZ R67, R67, UR10, -R2.reuse ;  /* 0x0000000a43437c23 */ /* 0x100fe20008010802 */
[--C-:B------:R-:W-:Y:S01]  /*3930*/  FFMA.FTZ R70, R70, UR10, -R2.reuse ;  /* 0x0000000a46467c23 */ /* 0x100fe20008010802 */
[----:B------:R-:W-:Y:S01]  /*3940*/  FFMA.FTZ R2, R71, UR10, -R2 ;  /* 0x0000000a47027c23 */ /* 0x000fe20008010802 */
[----:B0-----:R-:W-:Y:S01]  /*3950*/  F2FP.F16.F32.PACK_AB R168, R41, R40 ;  /* 0x0000002829a8723e */ /* 0x001fe200000000ff */
[----:B------:R0:W-:Y:S01]  /*3960*/  MUFU.EX2 R53, R14 ;  /* 0x0000000e00357308 */ /* 0x0001e20000000800 */
[----:B-1----:R-:W-:-:S07]  /*3970*/  F2FP.F16.F32.PACK_AB R153, R27, R26 ;  /* 0x0000001a1b99723e */ /* 0x002fce00000000ff */
[----:B------:R-:W1:Y:S01]  /*3980*/  MUFU.EX2 R31, R31 ;  /* 0x0000001f001f7308 */ /* 0x000e620000000800 */
[----:B0-----:R-:W-:-:S04]  /*3990*/  FADD.FTZ R14, R20, R3 ;  /* 0x00000003140e7221 */ /* 0x001fc80000010000 */
[----:B------:R-:W-:-:S03]  /*39a0*/  FADD.FTZ R3, R21, R14 ;  /* 0x0000000e15037221 */ /* 0x000fc60000010000 */
[----:B------:R-:W0:Y:S01]  /*39b0*/  MUFU.EX2 R34, R34 ;  /* 0x0000002200227308 */ /* 0x000e220000000800 */
[----:B------:R-:W-:Y:S01]  /*39c0*/  FADD.FTZ R14, R22, R3 ;  /* 0x00000003160e7221 */ /* 0x000fe20000010000 */
[----:B------:R-:W-:-:S03]  /*39d0*/  FADD.FTZ R3, R26, R27 ;  /* 0x0000001b1a037221 */ /* 0x000fc60000010000 */
[----:B------:R-:W-:Y:S01]  /*39e0*/  FADD.FTZ R57, R13, R14 ;  /* 0x0000000e0d397221 */ /* 0x000fe20000010000 */
[----:B--2---:R-:W-:Y:S02]  /*39f0*/  FADD.FTZ R14, R30, R3 ;  /* 0x000000031e0e7221 */ /* 0x004fe40000010000 */
[----:B------:R-:W2:Y:S01]  /*3a00*/  MUFU.EX2 R35, R35 ;  /* 0x0000002300237308 */ /* 0x000ea20000000800 */
[----:B------:R-:W-:Y:S01]  /*3a10*/  FADD.FTZ R52, R24, R57 ;  /* 0x0000003918347221 */ /* 0x000fe20000010000 */
[C---:B-1----:R-:W-:Y:S01]  /*3a20*/  FADD.FTZ R3, R31.reuse, R14 ;  /* 0x0000000e1f037221 */ /* 0x042fe20000010000 */
[----:B------:R-:W-:Y:S02]  /*3a30*/  F2FP.F16.F32.PACK_AB R155, R31, R30 ;  /* 0x0000001e1f9b723e */ /* 0x000fe400000000ff */
[----:B------:R-:W-:-:S03]  /*3a40*/  FADD.FTZ R52, R25, R52 ;  /* 0x0000003419347221 */ /* 0x000fc60000010000 */
[----:B------:R-:W1:Y:S01]  /*3a50*/  MUFU.EX2 R38, R38 ;  /* 0x0000002600267308 */ /* 0x000e620000000800 */
[----:B0-----:R-:W-:Y:S01]  /*3a60*/  FADD.FTZ R14, R34, R3 ;  /* 0x00000003220e7221 */ /* 0x001fe20000010000 */
[----:B------:R-:W-:-:S04]  /*3a70*/  FADD.FTZ R57, R11, R52 ;  /* 0x000000340b397221 */ /* 0x000fc80000010000 */
[----:B------:R-:W-:Y:S02]  /*3a80*/  FADD.FTZ R57, R28, R57 ;  /* 0x000000391c397221 */ /* 0x000fe40000010000 */
[----:B------:R-:W0:Y:S01]  /*3a90*/  MUFU.EX2 R39, R39 ;  /* 0x0000002700277308 */ /* 0x000e220000000800 */
[----:B--2---:R-:W-:Y:S01]  /*3aa0*/  FADD.FTZ R3, R35, R14 ;  /* 0x0000000e23037221 */ /* 0x004fe20000010000 */
[----:B------:R-:W-:Y:S01]  /*3ab0*/  FADD.FTZ R52, R162, R57 ;  /* 0x00000039a2347221 */ /* 0x000fe20000010000 */
[----:B------:R-:W-:Y:S02]  /*3ac0*/  F2FP.F16.F32.PACK_AB R162, R29, R162 ;  /* 0x000000a21da2723e */ /* 0x000fe400000000ff */
[----:B------:R-:W-:Y:S01]  /*3ad0*/  F2FP.F16.F32.PACK_AB R157, R35, R34 ;  /* 0x00000022239d723e */ /* 0x000fe200000000ff */
[----:B------:R-:W-:Y:S02]  /*3ae0*/  FADD.FTZ R57, R29, R52 ;  /* 0x000000341d397221 */ /* 0x000fe40000010000 */
[----:B------:R-:W2:Y:S01]  /*3af0*/  MUFU.EX2 R42, R42 ;  /* 0x0000002a002a7308 */ /* 0x000ea20000000800 */
[----:B-1----:R-:W-:Y:S01]  /*3b00*/  FADD.FTZ R14, R38, R3 ;  /* 0x00000003260e7221 */ /* 0x002fe20000010000 */
[----:B------:R-:W-:-:S04]  /*3b10*/  FADD.FTZ R52, R32, R57 ;  /* 0x0000003920347221 */ /* 0x000fc80000010000 */
[----:B------:R-:W-:Y:S02]  /*3b20*/  FADD.FTZ R57, R33, R52 ;  /* 0x0000003421397221 */ /* 0x000fe40000010000 */
[----:B------:R-:W1:Y:S01]  /*3b30*/  MUFU.EX2 R43, R43 ;  /* 0x0000002b002b7308 */ /* 0x000e620000000800 */
[C---:B0-----:R-:W-:Y:S01]  /*3b40*/  FADD.FTZ R3, R39.reuse, R14 ;  /* 0x0000000e27037221 */ /* 0x041fe20000010000 */
[----:B------:R-:W-:Y:S01]  /*3b50*/  FADD.FTZ R52, R36, R57 ;  /* 0x0000003924347221 */ /* 0x000fe20000010000 */
[----:B------:R-:W-:-:S03]  /*3b60*/  F2FP.F16.F32.PACK_AB R159, R39, R38 ;  /* 0x00000026279f723e */ /* 0x000fc600000000ff */
[----:B------:R-:W-:Y:S02]  /*3b70*/  FADD.FTZ R57, R37, R52 ;  /* 0x0000003425397221 */ /* 0x000fe40000010000 */
[----:B------:R-:W0:Y:S01]  /*3b80*/  MUFU.EX2 R46, R46 ;  /* 0x0000002e002e7308 */ /* 0x000e220000000800 */
[----:B--2---:R-:W-:Y:S01]  /*3b90*/  FADD.FTZ R14, R42, R3 ;  /* 0x000000032a0e7221 */ /* 0x004fe20000010000 */
[----:B------:R-:W-:-:S04]  /*3ba0*/  FADD.FTZ R52, R40, R57 ;  /* 0x0000003928347221 */ /* 0x000fc80000010000 */
[----:B------:R-:W-:Y:S02]  /*3bb0*/  FADD.FTZ R15, R41, R52 ;  /* 0x00000034290f7221 */ /* 0x000fe40000010000 */
[----:B------:R-:W2:Y:S01]  /*3bc0*/  MUFU.EX2 R47, R47 ;  /* 0x0000002f002f7308 */ /* 0x000ea20000000800 */
[C---:B-1----:R-:W-:Y:S01]  /*3bd0*/  FADD.FTZ R3, R43.reuse, R14 ;  /* 0x0000000e2b037221 */ /* 0x042fe20000010000 */
[----:B------:R-:W-:-:S06]  /*3be0*/  F2FP.F16.F32.PACK_AB R161, R43, R42 ;  /* 0x0000002a2ba1723e */ /* 0x000fcc00000000ff */
[----:B------:R-:W1:Y:S01]  /*3bf0*/  MUFU.EX2 R50, R50 ;  /* 0x0000003200327308 */ /* 0x000e620000000800 */
[----:B0-----:R-:W-:-:S07]  /*3c00*/  FADD.FTZ R14, R46, R3 ;  /* 0x000000032e0e7221 */ /* 0x001fce0000010000 */
[----:B------:R-:W0:Y:S01]  /*3c10*/  MUFU.EX2 R51, R51 ;  /* 0x0000003300337308 */ /* 0x000e220000000800 */
[C---:B--2---:R-:W-:Y:S01]  /*3c20*/  FADD.FTZ R3, R47.reuse, R14 ;  /* 0x0000000e2f037221 */ /* 0x044fe20000010000 */
[----:B------:R-:W-:-:S06]  /*3c30*/  F2FP.F16.F32.PACK_AB R163, R47, R46 ;  /* 0x0000002e2fa3723e */ /* 0x000fcc00000000ff */
[----:B------:R-:W2:Y:S01]  /*3c40*/  MUFU.EX2 R54, R54 ;  /* 0x0000003600367308 */ /* 0x000ea20000000800 */
[----:B-1----:R-:W-:-:S07]  /*3c50*/  FADD.FTZ R14, R50, R3 ;  /* 0x00000003320e7221 */ /* 0x002fce0000010000 */
        /* <DEDUP_REMOVED lines=22> */
[----:B------:R-:W-:-:S03]  /*3dc0*/  F2FP.F16.F32.PACK_AB R172, R49, R48 ;  /* 0x0000003031ac723e */ /* 0x000fc600000000ff */
[----:B------:R-:W-:Y:S01]  /*3dd0*/  FADD.FTZ R20, R174, R11 ;  /* 0x0000000bae147221 */ /* 0x000fe20000010000 */
[C---:B------:R-:W-:Y:S02]  /*3de0*/  F2FP.F16.F32.PACK_AB R174, R53.reuse, R174 ;  /* 0x000000ae35ae723e */ /* 0x040fe400000000ff */
[----:B------:R-:W1:Y:S01]  /*3df0*/  MUFU.EX2 R66, R66 ;  /* 0x0000004200427308 */ /* 0x000e620000000800 */
[----:B0-----:R-:W-:Y:S01]  /*3e00*/  FADD.FTZ R14, R62, R3 ;  /* 0x000000033e0e7221 */ /* 0x001fe20000010000 */
[----:B------:R-:W-:-:S06]  /*3e10*/  FADD.FTZ R3, R53, R20 ;  /* 0x0000001435037221 */ /* 0x000fcc0000010000 */
[----:B------:R-:W0:Y:S01]  /*3e20*/  MUFU.EX2 R67, R67 ;  /* 0x0000004300437308 */ /* 0x000e220000000800 */
[C---:B--2---:R-:W-:Y:S01]  /*3e30*/  FADD.FTZ R11, R63.reuse, R14 ;  /* 0x0000000e3f0b7221 */ /* 0x044fe20000010000 */
[----:B------:R-:W-:-:S06]  /*3e40*/  F2FP.F16.F32.PACK_AB R171, R63, R62 ;  /* 0x0000003e3fab723e */ /* 0x000fcc00000000ff */
[----:B------:R-:W2:Y:S01]  /*3e50*/  MUFU.EX2 R70, R70 ;  /* 0x0000004600467308 */ /* 0x000ea20000000800 */
[----:B-1----:R-:W-:-:S07]  /*3e60*/  FADD.FTZ R14, R66, R11 ;  /* 0x0000000b420e7221 */ /* 0x002fce0000010000 */
[----:B------:R2:W1:Y:S01]  /*3e70*/  MUFU.EX2 R175, R2 ;  /* 0x0000000200af7308 */ /* 0x0004620000000800 */
[C---:B0-----:R-:W-:Y:S01]  /*3e80*/  FADD.FTZ R11, R67.reuse, R14 ;  /* 0x0000000e430b7221 */ /* 0x041fe20000010000 */
[----:B------:R-:W-:-:S03]  /*3e90*/  F2FP.F16.F32.PACK_AB R173, R67, R66 ;  /* 0x0000004243ad723e */ /* 0x000fc600000000ff */
[----:B--2---:R-:W-:-:S04]  /*3ea0*/  FADD.FTZ R2, R70, R11 ;  /* 0x0000000b46027221 */ /* 0x004fc80000010000 */
[C---:B-1----:R-:W-:Y:S01]  /*3eb0*/  FADD.FTZ R2, R175.reuse, R2 ;  /* 0x00000002af027221 */ /* 0x042fe20000010000 */
[----:B------:R-:W-:Y:S01]  /*3ec0*/  F2FP.F16.F32.PACK_AB R175, R175, R70 ;  /* 0x00000046afaf723e */ /* 0x000fe200000000ff */
[----:B------:R-:W-:Y:S06]  /*3ed0*/  @P1 BRA `(.L_x_10696) ;  /* 0x0000000000041947 */ /* 0x000fec0003800000 */
[----:B------:R-:W-:Y:S01]  /*3ee0*/  BPT.TRAP 0x1 ;  /* 0x000000040000795c */ /* 0x000fe20000300000 */
.L_x_10696:
[----:B------:R-:W-:Y:S01]  /*3ef0*/  PLOP3.LUT P2, PT, PT, PT, UP0, 0x40, 0x0 ;  /* 0x000000000000781c */ /* 0x000fe20003f4e808 */
[----:B------:R0:W1:-:S12]  /*3f00*/  SYNCS.PHASECHK.TRANS64.TRYWAIT P1, [UR38+0x22850], R12 ;  /* 0x0228500cff0075a7 */ /* 0x0000580008020166 */
[----:B0-----:R-:W-:Y:S05]  /*3f10*/  @P2 BRA `(.L_x_10697) ;  /* 0x0000000000042947 */ /* 0x001fea0003800000 */
[----:B------:R-:W-:Y:S01]  /*3f20*/  BPT.TRAP 0x1 ;  /* 0x000000040000795c */ /* 0x000fe20000300000 */
.L_x_10697:
[----:B-1----:R-:W-:Y:S05]  /*3f30*/  @P1 BRA `(.L_x_10698) ;  /* 0x0000000000081947 */ /* 0x002fea0003800000 */
[----:B------:R-:W0:Y:S02]  /*3f40*/  SYNCS.PHASECHK.TRANS64.TRYWAIT P1, [UR38+0x22850], R12 ;  /* 0x0228500cff0075a7 */ /* 0x000e240008020166 */
[----:B0-----:R-:W-:Y:S05]  /*3f50*/  @!P1 BRA `(.L_x_10699) ;  /* 0x000000f400149947 */ /* 0x001fea0003800000 */
.L_x_10698:
[----:B------:R1:W-:Y:S01]  /*3f60*/  BAR.SYNC.DEFER_BLOCKING R7, 0x100 ;  /* 0x000400070000751d */ /* 0x0003e20000010000 */
[----:B------:R-:W-:Y:S01]  /*3f70*/  UIADD3 UR14, UR38, 0x400, URZ ;  /* 0x00000400260e7890 */ /* 0x000fe2000fffe03f */
[----:B------:R-:W-:Y:S01]  /*3f80*/  ISETP.NE.AND P1, PT, R8, 0x1, PT ;  /* 0x000000010800780c */ /* 0x000fe20003f25270 */
[----:B0-----:R-:W-:Y:S02]  /*3f90*/  @!P0 VIADD R9, R9, 0x22860 ;  /* 0x0002286009098836 */ /* 0x001fe40000000000 */
[----:B------:R-:W-:Y:S01]  /*3fa0*/  USHF.R.U32.HI UR14, URZ, 0x4, UR14 ;  /* 0x000000043f0e7899 */ /* 0x000fe2000801160e */
[----:B------:R-:W-:Y:S01]  /*3fb0*/  UMOV UR15, 0x40000040 ;  /* 0x40000040000f7882 */ /* 0x000fe20000000000 */
[----:B------:R-:W0:Y:S02]  /*3fc0*/  S2R R11, SR_CTAID.X ;  /* 0x00000000000b7919 */ /* 0x000e240000002500 */
[----:B------:R-:W-:Y:S01]  /*3fd0*/  ULOP3.LUT UR14, UR14, 0x3fff, URZ, 0xc0, !UPT ;  /* 0x00003fff0e0e7892 */ /* 0x000fe2000f8ec03f */
[----:B------:R-:W-:-:S03]  /*3fe0*/  @!P0 PRMT R9, RZ, 0x654, R9 ;  /* 0x00000654ff098816 */ /* 0x000fc60000000009 */
[----:B------:R-:W-:Y:S02]  /*3ff0*/  ULOP3.LUT UR24, UR14, 0x3000000, URZ, 0xfc, !UPT ;  /* 0x030000000e187892 */ /* 0x000fe4000f8efc3f */
[----:B------:R-:W2:Y:S05]  /*4000*/  @P1 LDC R12, c[0x0][0x44c] ;  /* 0x00011300ff0c1b82 */ /* 0x000eaa0000000800 */
[----:B------:R-:W-:-:S03]  /*4010*/  UMOV UR14, UR24 ;  /* 0x00000018000e7c82 */ /* 0x000fc60008000000 */
[----:B------:R-:W3:Y:S01]  /*4020*/  @P1 LDC R15, c[0x0][0x450] ;  /* 0x00011400ff0f1b82 */ /* 0x000ee20000000800 */
[----:B------:R-:W-:-:S06]  /*4030*/  WARPGROUP.ARRIVE ;  /* 0x00000000000079c5 */ /* 0x000fcc0000000000 */
[----:B------:R-:W-:Y:S01]  /*4040*/  HGMMA.64x256x16.F32 R24, R152, gdesc[UR12].tnspB, RZ, !UPT, gsb0 ;  /* 0x43e0000c98187df0 */ /* 0x000fe2000c0008ff */
[----:B------:R-:W-:Y:S01]  /*4050*/  UIADD3 UR14, UR24, 0x80, URZ ;  /* 0x00000080180e7890 */ /* 0x000fe2000fffe03f */
[----:B------:R-:W-:Y:S01]  /*4060*/  UMOV UR15, 0x40000040 ;  /* 0x40000040000f7882 */ /* 0x000fe20000000000 */
[----:B0-----:R-:W-:-:S04]  /*4070*/  IMAD.SHL.U32 R11, R11, 0x80, RZ ;  /* 0x000000800b0b7824 */ /* 0x001fc800078e00ff */
[----:B--2---:R-:W-:-:S04]  /*4080*/  @P1 IMAD.HI.U32 R12, R11, R12, RZ ;  /* 0x0000000c0b0c1227 */ /* 0x004fc800078e00ff */
[----:B------:R-:W-:Y:S01]  /*4090*/  IMAD.MOV.U32 R13, RZ, RZ, R11 ;  /* 0x000000ffff0d7224 */ /* 0x000fe200078e000b */
[----:B---3--:R-:W-:Y:S02]  /*40a0*/  @P1 SHF.R.U32.HI R13, RZ, R15, R12 ;  /* 0x0000000fff0d1219 */ /* 0x008fe4000001160c */
[----:B------:R-:W-:Y:S02]  /*40b0*/  PLOP3.LUT P1, PT, PT, PT, UP1, 0x40, 0x0 ;  /* 0x000000000000781c */ /* 0x000fe40003f2e818 */
[----:B------:R-:W-:Y:S01]  /*40c0*/  IADD3 R13, R13, -UR11, R18 ;  /* 0x8000000b0d0d7c10 */ /* 0x000fe2000fffe012 */
[----:B------:R-:W-:Y:S02]  /*40d0*/  WARPGROUP.DEPBAR.LE gsb0, 0x0 ;  /* 0x00008000000079c5 */ /* 0x000fe40000010000 */
[----:B------:R-:W-:-:S09]  /*40e0*/  WARPGROUP.ARRIVE ;  /* 0x00000000000079c5 */ /* 0x000fd20000000000 */
        /* <DEDUP_REMOVED lines=25> */
[----:B------:R-:W-:-:S13]  /*4280*/  R2UR UR14, R13 ;  /* 0x000000000d0e72ca */ /* 0x000fda00000e0000 */
[----:B------:R-:W-:Y:S01]  /*4290*/  UIADD3 UR4, UR14, UR4, URZ ;  /* 0x000000040e047290 */ /* 0x000fe2000fffe03f */
[----:B------:R-:W-:Y:S02]  /*42a0*/  WARPGROUP.DEPBAR.LE gsb0, 0x0 ;  /* 0x00008000000079c5 */ /* 0x000fe40000010000 */
[----:B------:R0:W-:Y:S02]  /*42b0*/  @!P0 SYNCS.ARRIVE.TRANS64.RED.A1T0 RZ, [R9+URZ], RZ ;  /* 0x000000ff09ff89a7 */ /* 0x0001e4000810043f */
[----:B0-----:R-:W-:Y:S01]  /*42c0*/  VIADD R9, R23, 0xfffffffe ;  /* 0xfffffffe17097836 */ /* 0x001fe20000000000 */
[----:B-1----:R-:W-:Y:S06]  /*42d0*/  @P1 BRA `(.L_x_10700) ;  /* 0x0000000000481947 */ /* 0x002fec0003800000 */
[C---:B------:R-:W-:Y:S01]  /*42e0*/  ISETP.GT.AND P1, PT, R13.reuse, RZ, PT ;  /* 0x000000ff0d00720c */ /* 0x040fe20003f24270 */
[----:B------:R-:W-:-:S05]  /*42f0*/  VIADD R12, R13, 0xffffffff ;  /* 0xffffffff0d0c7836 */ /* 0x000fca0000000000 */
[----:B------:R-:W-:-:S07]  /*4300*/  R2UR UR18, R12 ;  /* 0x000000000c1272ca */ /* 0x000fce00000e0000 */
[----:B------:R-:W-:Y:S08]  /*4310*/  @P1 BRA `(.L_x_10701) ;  /* 0x00000000001c1947 */ /* 0x000ff00003800000 */
[----:B------:R-:W-:Y:S02]  /*4320*/  UISETP.NE.AND UP2, UPT, UR5, 0x1, UPT ;  /* 0x000000010500788c */ /* 0x000fe4000bf45270 */
[----:B------:R-:W-:-:S09]  /*4330*/  UIADD3 UR18, -UR14, URZ, URZ ;  /* 0x0000003f0e127290 */ /* 0x000fd2000fffe13f */
[----:B------:R-:W-:Y:S02]  /*4340*/  @UP2 ULDC.64 UR22, c[0x0][0x9e8] ;  /* 0x00027a0000162ab9 */ /* 0x000fe40000000a00 */
[----:B------:R-:W-:-:S04]  /*4350*/  UIMAD.WIDE.U32 UR14, UR18, UR22, URZ ;  /* 0x00000016120e72a5 */ /* 0x000fc8000f8e003f */
[----:B------:R-:W-:-:S04]  /*4360*/  @UP2 USHF.R.U32.HI UR18, URZ, UR23, UR15 ;  /* 0x000000173f122299 */ /* 0x000fc8000801160f */
[----:B------:R-:W-:Y:S01]  /*4370*/  ULOP3.LUT UR18, URZ, UR18, URZ, 0x33, !UPT ;  /* 0x000000123f127292 */ /* 0x000fe2000f8e333f */
[----:B------:R-:W-:Y:S11]  /*4380*/  BRA `(.L_x_10702) ;  /* 0x0000000000107947 */ /* 0x000ff60003800000 */
.L_x_10701:
[----:B------:R-:W-:-:S11]  /*4390*/  UISETP.NE.AND UP2, UPT, UR5, 0x1, UPT ;  /* 0x000000010500788c */ /* 0x000fd6000bf45270 */
[----:B------:R-:W-:Y:S02]  /*43a0*/  @UP2 ULDC.64 UR22, c[0x0][0x9e8] ;  /* 0x00027a0000162ab9 */ /* 0x000fe40000000a00 */
[----:B------:R-:W-:-:S04]  /*43b0*/  UIMAD.WIDE.U32 UR14, UR18, UR22, URZ ;  /* 0x00000016120e72a5 */ /* 0x000fc8000f8e003f */
[----:B------:R-:W-:-:S12]  /*43c0*/  @UP2 USHF.R.U32.HI UR18, URZ, UR23, UR15 ;  /* 0x000000173f122299 */ /* 0x000fd8000801160f */
.L_x_10702:
[----:B------:R-:W-:-:S04]  /*43d0*/  UIMAD UR5, UR18, UR5, UR5 ;  /* 0x00000005120572a4 */ /* 0x000fc8000f8e0205 */
[----:B------:R-:W-:-:S04]  /*43e0*/  UISETP.LT.AND UP2, UPT, UR4, UR5, UPT ;  /* 0x000000050400728c */ /* 0x000fc8000bf41270 */
[----:B------:R-:W-:-:S12]  /*43f0*/  USEL UR4, UR4, UR5, UP2 ;  /* 0x0000000504047287 */ /* 0x000fd80009000000 */
.L_x_10700:
[----:B------:R-:W-:-:S04]  /*4400*/  UIMAD.WIDE UR4, UR4, 0x2aaaaaab, URZ ;  /* 0x2aaaaaab040478a5 */ /* 0x000fc8000f8e023f */
[----:B------:R-:W-:-:S04]  /*4410*/  USHF.R.U32.HI UR4, URZ, 0x1f, UR5 ;  /* 0x0000001f3f047899 */ /* 0x000fc80008011605 */
[----:B------:R-:W-:-:S03]  /*4420*/  ULEA.HI.SX32 UR4, UR5, UR4, 0x1c ;  /* 0x0000000405047291 */ /* 0x000fc6000f8fe23f */
[----:B------:R-:W-:Y:S01]  /*4430*/  UMOV UR5, URZ ;  /* 0x0000003f00057c82 */ /* 0x000fe20008000000 */
[----:B------:R-:W-:-:S04]  /*4440*/  UISETP.LT.AND UP2, UPT, UR37, UR4, UPT ;  /* 0x000000042500728c */ /* 0x000fc8000bf41270 */
[----:B------:R-:W-:-:S03]  /*4450*/  USEL UR25, UR37, UR4, !UP2 ;  /* 0x0000000425197287 */ /* 0x000fc6000d000000 */
[----:B------:R-:W-:-:S03]  /*4460*/  UMOV UR4, URZ ;  /* 0x0000003f00047c82 */ /* 0x000fc60008000000 */
[----:B------:R-:W-:-:S13]  /*4470*/  ISETP.GE.AND P1, PT, R9, UR25, PT ;  /* 0x0000001909007c0c */ /* 0x000fda000bf26270 */
        /* <DEDUP_REMOVED lines=8> */
.L_x_10720:
[----:B------:R-:W-:Y:S01]  /*4500*/  UIADD3 UR4, UR4, 0x1, URZ ;  /* 0x0000000104047890 */ /* 0x000fe2000fffe03f */
[----:B------:R-:W-:-:S03]  /*4510*/  PLOP3.LUT P1, PT, PT, PT, UP0, 0x40, 0x0 ;  /* 0x000000000000781c */ /* 0x000fc60003f2e808 */
[----:B------:R-:W-:-:S04]  /*4520*/  UISETP.NE.AND UP2, UPT, UR4, 0x2, UPT ;  /* 0x000000020400788c */ /* 0x000fc8000bf45270 */
[----:B------:R-:W-:Y:S02]  /*4530*/  USEL UR10, URZ, 0x1, UP2 ;  /* 0x000000013f0a7887 */ /* 0x000fe40009000000 */
[----:B------:R-:W-:Y:S02]  /*4540*/  USEL UR4, UR4, URZ, UP2 ;  /* 0x0000003f04047287 */ /* 0x000fe40009000000 */
[----:B------:R-:W-:Y:S02]  /*4550*/  ULOP3.LUT UR5, UR5, UR10, URZ, 0x3c, !UPT ;  /* 0x0000000a05057292 */ /* 0x000fe4000f8e3c3f */
[----:B0-2---:R-:W-:Y:S10]  /*4560*/  @P1 BRA `(.L_x_10704) ;  /* 0x0000000000041947 */ /* 0x005ff40003800000 */
[----:B------:R-:W-:Y:S01]  /*4570*/  BPT.TRAP 0x1 ;  /* 0x000000040000795c */ /* 0x000fe20000300000 */
.L_x_10704:
[----:B------:R-:W-:Y:S01]  /*4580*/  PLOP3.LUT P2, PT, PT, PT, UP0, 0x40, 0x0 ;  /* 0x000000000000781c */ /* 0x000fe20003f4e808 */
[----:B------:R-:W-:Y:S01]  /*4590*/  ULEA UR31, UR4, UR38, 0x3 ;  /* 0x00000026041f7291 */ /* 0x000fe2000f8e183f */
[----:B------:R-:W-:-:S05]  /*45a0*/  IMAD.U32 R13, RZ, RZ, UR5 ;  /* 0x00000005ff0d7e24 */ /* 0x000fca000f8e00ff */
[----:B------:R-:W-:-:S04]  /*45b0*/  SHF.L.U32 R13, R13, 0x1f, RZ ;  /* 0x0000001f0d0d7819 */ /* 0x000fc800000006ff */
[----:B------:R0:W1:Y:S02]  /*45c0*/  SYNCS.PHASECHK.TRANS64.TRYWAIT P1, [UR31+0x22830], R13 ;  /* 0x0228300dff0075a7 */ /* 0x000064000802015f */
[----:B------:R-:W-:Y:S05]  /*45d0*/  @P2 BRA `(.L_x_10705) ;  /* 0x0000000000042947 */ /* 0x000fea0003800000 */
[----:B------:R-:W-:Y:S01]  /*45e0*/  BPT.TRAP 0x1 ;  /* 0x000000040000795c */ /* 0x000fe20000300000 */
.L_x_10705:
[----:B-1----:R-:W-:Y:S05]  /*45f0*/  @P1 BRA `(.L_x_10706) ;  /* 0x0000000000081947 */ /* 0x002fea0003800000 */
[----:B------:R-:W1:Y:S02]  /*4600*/  SYNCS.PHASECHK.TRANS64.TRYWAIT P1, [UR31+0x22830], R13 ;  /* 0x0228300dff0075a7 */ /* 0x000e64000802015f */
[----:B-1----:R-:W-:Y:S05]  /*4610*/  @!P1 BRA `(.L_x_10707) ;  /* 0x000000ec00789947 */ /* 0x002fea0003800000 */
.L_x_10706:
[----:B------:R-:W-:Y:S01]  /*4620*/  UIMAD UR22, UR4, 0x300, UR6 ;  /* 0x00000300041678a4 */ /* 0x000fe2000f8e0206 */
[----:B------:R-:W-:Y:S01]  /*4630*/  WARPGROUP.ARRIVE ;  /* 0x00000000000079c5 */ /* 0x000fe20000000000 */
[----:B------:R-:W-:Y:S01]  /*4640*/  UMOV UR23, 0x40000040 ;  /* 0x4000004000177882 */ /* 0x000fe20000000000 */
[----:B------:R-:W-:Y:S01]  /*4650*/  UMOV UR11, 0x40000040 ;  /* 0x40000040000b7882 */ /* 0x000fe20000000000 */
[----:B------:R-:W-:Y:S01]  /*4660*/  UIADD3 UR10, UR22, 0x2, URZ ;  /* 0x00000002160a7890 */ /* 0x000fe2000fffe03f */
[----:B------:R-:W-:Y:S01]  /*4670*/  ISETP.NE.AND P1, PT, R8, 0x1, PT ;  /* 0x000000010800780c */ /* 0x000fe20003f25270 */
[----:B------:R-:W-:Y:S01]  /*4680*/  UIADD3 UR14, UR22, 0x4, URZ ;  /* 0x00000004160e7890 */ /* 0x000fe2000fffe03f */
[----:B------:R-:W-:Y:S01]  /*4690*/  IMAD.MOV.U32 R20, RZ, RZ, R6 ;  /* 0x000000ffff147224 */ /* 0x000fe200078e0006 */
[----:B------:R-:W-:Y:S01]  /*46a0*/  UMOV UR15, 0x40000040 ;  /* 0x40000040000f7882 */ /* 0x000fe20000000000 */
[----:B------:R-:W-:Y:S01]  /*46b0*/  HGMMA.64x96x16.F32 R152, gdesc[UR20], RZ, !UPT, gsb0 ;  /* 0x01600000149879f0 */ /* 0x000fe2000c0008ff */
[----:B------:R-:W-:Y:S01]  /*46c0*/  UIADD3 UR18, UR22, 0x6, URZ ;  /* 0x0000000616127890 */ /* 0x000fe2000fffe03f */
[----:B------:R-:W-:Y:S01]  /*46d0*/  IMAD R14, R9, -0x60, RZ ;  /* 0xffffffa0090e7824 */ /* 0x000fe200078e02ff */
[----:B------:R-:W-:Y:S01]  /*46e0*/  UMOV UR19, 0x40000040 ;  /* 0x4000004000137882 */ /* 0x000fe20000000000 */
[----:B------:R-:W-:-:S02]  /*46f0*/  IMAD.U32 R12, RZ, RZ, UR31 ;  /* 0x0000001fff0c7e24 */ /* 0x000fc4000f8e00ff */
[----:B------:R-:W-:-:S03]  /*4700*/  VIADD R22, R14, 0x1 ;  /* 0x000000010e167836 */ /* 0x000fc60000000000 */
[----:B------:R-:W2:Y:S01]  /*4710*/  @P1 LDC R15, c[0x0][0x44c] ;  /* 0x00011300ff0f1b82 */ /* 0x000ea20000000800 */
[----:B------:R-:W-:-:S04]  /*4720*/  IMAD R21, R5, -0x2, R22 ;  /* 0xfffffffe05157824 */ /* 0x000fc800078e0216 */
[----:B------:R-:W-:-:S03]  /*4730*/  IMAD R21, R16, UR30, R21 ;  /* 0x0000001e10157c24 */ /* 0x000fc6000f8e0215 */
[----:B-1----:R-:W1:Y:S01]  /*4740*/  @P1 LDC R4, c[0x0][0x450] ;  /* 0x00011400ff041b82 */ /* 0x002e620000000800 */
[----:B--2---:R-:W-:-:S05]  /*4750*/  @P1 IMAD.HI.U32 R15, R6, R15, RZ ;  /* 0x0000000f060f1227 */ /* 0x004fca00078e00ff */
[----:B-1----:R-:W-:Y:S01]  /*4760*/  @P1 SHF.R.U32.HI R20, RZ, R4, R15 ;  /* 0x00000004ff141219 */ /* 0x002fe2000001160f */
[----:B------:R-:W-:Y:S01]  /*4770*/  @!P0 VIADD R15, R12, 0x22840 ;  /* 0x000228400c0f8836 */ /* 0x000fe20000000000 */
[----:B------:R-:W-:Y:S02]  /*4780*/  PLOP3.LUT P1, PT, PT, PT, UP1, 0x40, 0x0 ;  /* 0x000000000000781c */ /* 0x000fe40003f2e818 */
[----:B------:R-:W-:Y:S01]  /*4790*/  IADD3 R4, -R19, 0xb, RZ ;  /* 0x0000000b13047810 */ /* 0x000fe20007ffe1ff */
[----:B------:R-:W1:Y:S01]  /*47a0*/  SHFL.IDX PT, R201, R20, RZ, 0x1c1f ;  /* 0x001c1fff14c97589 */ /* 0x000e6200000e0000 */
[----:B------:R-:W-:Y:S01]  /*47b0*/  @!P0 PRMT R15, RZ, 0x654, R15 ;  /* 0x00000654ff0f8816 */ /* 0x000fe2000000000f */
[----:B------:R-:W-:Y:S02]  /*47c0*/  WARPGROUP.DEPBAR.LE gsb0, 0x0 ;  /* 0x00008000000079c5 */ /* 0x000fe40000010000 */
[----:B------:R-:W-:-:S06]  /*47d0*/  WARPGROUP.ARRIVE ;  /* 0x00000000000079c5 */ /* 0x000fcc0000000000 */
[----:B------:R-:W-:Y:S01]  /*47e0*/  HGMMA.64x96x16.F32 R152, gdesc[UR8], R152, gsb0 ;  /* 0x01600000089879f0 */ /* 0x000fe20008000898 */
[----:B------:R-:W-:Y:S02]  /*47f0*/  UMOV UR11, UR27 ;  /* 0x0000001b000b7c82 */ /* 0x000fe40008000000 */
[----:B------:R-:W-:-:S04]  /*4800*/  VIADD R21, R21, -UR11 ;  /* 0x8000000b15157c36 */ /* 0x000fc80008000000 */
[C---:B------:R-:W-:Y:S02]  /*4810*/  VIADD R22, R21.reuse, UR28 ;  /* 0x0000001c15167c36 */ /* 0x040fe40008000000 */
[----:B------:R-:W-:Y:S02]  /*4820*/  VIADD R200, R21, UR7 ;  /* 0x0000000715c87c36 */ /* 0x000fe40008000000 */
[C---:B-1----:R-:W-:Y:S02]  /*4830*/  IMAD.IADD R21, R201.reuse, 0x1, R22 ;  /* 0x00000001c9157824 */ /* 0x042fe400078e0216 */
[----:B------:R-:W-:Y:S01]  /*4840*/  IMAD.IADD R23, R201, 0x1, R200 ;  /* 0x00000001c9177824 */ /* 0x000fe200078e02c8 */
        /* <DEDUP_REMOVED lines=8> */
[----:B------:R1:W-:Y:S01]  /*48d0*/  @!P0 SYNCS.ARRIVE.TRANS64.RED.A1T0 RZ, [R15+URZ], RZ ;  /* 0x000000ff0fff89a7 */ /* 0x0003e2000810043f */
[----:B------:R-:W-:Y:S05]  /*48e0*/  @P1 BRA `(.L_x_10708) ;  /* 0x00000000005c1947 */ /* 0x000fea0003800000 */
[----:B-1----:R-:W-:Y:S01]  /*48f0*/  IMAD R15, R16, UR30, R201 ;  /* 0x0000001e100f7c24 */ /* 0x002fe2000f8e02c9 */
        /* <DEDUP_REMOVED lines=12> */
.L_x_10710:
[----:B------:R-:W-:-:S05]  /*49c0*/  IMAD.U32 R201, RZ, RZ, UR29 ;  /* 0x0000001dffc97e24 */ /* 0x000fca000f8e00ff */
[----:B------:R-:W-:-:S13]  /*49d0*/  ISETP.NE.AND P1, PT, R201, 0x1, PT ;  /* 0x00000001c900780c */ /* 0x000fda0003f25270 */
[----:B------:R-:W1:Y:S02]  /*49e0*/  @P1 LDC.64 R202, c[0x0][0x9e8] ;  /* 0x00027a00ffca1b82 */ /* 0x000e640000000a00 */
[----:B-1----:R-:W-:-:S05]  /*49f0*/  @P1 IMAD.HI.U32 R202, R15, R202, RZ ;  /* 0x000000ca0fca1227 */ /* 0x002fca00078e00ff */
[----:B------:R-:W-:-:S07]  /*4a00*/  @P1 SHF.R.U32.HI R15, RZ, R203, R202 ;  /* 0x000000cbff0f1219 */ /* 0x000fce00000116ca */
.L_x_10711:
[----:B------:R-:W-:Y:S05]  /*4a10*/  BSYNC B0 ;  /* 0x0000000000007941 */ /* 0x000fea0003800000 */
.L_x_10709:
[----:B------:R-:W-:-:S04]  /*4a20*/  IMAD R202, R5, -0x2, R14 ;  /* 0xfffffffe05ca7824 */ /* 0x000fc800078e020e */
[----:B------:R-:W-:-:S05]  /*4a30*/  IMAD R202, R15, R201, R202 ;  /* 0x000000c90fca7224 */ /* 0x000fca00078e02ca */
[----:B------:R-:W-:Y:S02]  /*4a40*/  VIADDMNMX R21, R202, R201, R21, PT ;  /* 0x000000c9ca157246 */ /* 0x000fe40003800115 */
[----:B------:R-:W-:-:S07]  /*4a50*/  VIMNMX R23, R23, R202, !PT ;  /* 0x000000ca17177248 */ /* 0x000fce0007fe0100 */
.L_x_10708:
[C---:B------:R-:W-:Y:S02]  /*4a60*/  ISETP.GE.AND P1, PT, R14.reuse, 0x1, PT ;  /* 0x000000010e00780c */ /* 0x040fe40003f26270 */
[----:B------:R-:W-:Y:S02]  /*4a70*/  ISETP.GE.AND P4, PT, R14, 0x9, PT ;  /* 0x000000090e00780c */ /* 0x000fe40003f86270 */
[----:B------:R-:W-:Y:S02]  /*4a80*/  LOP3.LUT R17, R17, 0xfffbffff, RZ, 0xc0, !PT ;  /* 0xfffbffff11117812 */ /* 0x000fe400078ec0ff */
[----:B------:R-:W-:-:S04]  /*4a90*/  ISETP.GT.AND P2, PT, R23, RZ, !P1 ;  /* 0x000000ff1700720c */ /* 0x000fc80004f44270 */
[----:B------:R-:W-:-:S03]  /*4aa0*/  ISETP.LT.OR P2, PT, R21, 0x1, P2 ;  /* 0x000000011500780c */ /* 0x000fc60001741670 */
[----:B------:R-:W-:Y:S02]  /*4ab0*/  @P1 LOP3.LUT R17, R17, 0x40000, RZ, 0xfc, !PT ;  /* 0x0004000011111812 */ /* 0x000fe400078efcff */
[----:B------:R-:W-:Y:S02]  /*4ac0*/  ISETP.GE.AND P1, PT, R14, 0x2, PT ;  /* 0x000000020e00780c */ /* 0x000fe40003f26270 */
[----:B------:R-:W-:Y:S02]  /*4ad0*/  LOP3.LUT R17, R17, 0xfffffffd, RZ, 0xc0, !PT ;  /* 0xfffffffd11117812 */ /* 0x000fe400078ec0ff */
[----:B-1----:R-:W-:Y:S02]  /*4ae0*/  FSEL R15, R152, -INF , !P2 ;  /* 0xff800000980f7808 */ /* 0x002fe40005000000 */
[----:B------:R-:W-:Y:S02]  /*4af0*/  ISETP.GT.AND P3, PT, R23, 0x1, !P1 ;  /* 0x000000011700780c */ /* 0x000fe40004f64270 */
[----:B------:R-:W-:-:S02]  /*4b00*/  @P4 LOP3.LUT R17, R17, 0x2, RZ, 0xfc, !PT ;  /* 0x0000000211114812 */ /* 0x000fc400078efcff */
[----:B------:R-:W-:Y:S02]  /*4b10*/  ISETP.GT.AND P2, PT, R23, 0x8, !P4 ;  /* 0x000000081700780c */ /* 0x000fe40006744270 */
[C---:B------:R-:W-:Y:S02]  /*4b20*/  ISETP.GE.AND P4, PT, R14.reuse, 0xa, PT ;  /* 0x0000000a0e00780c */ /* 0x040fe40003f86270 */
[C---:B------:R-:W-:Y:S02]  /*4b30*/  ISETP.LT.OR P3, PT, R21.reuse, 0x2, P3 ;  /* 0x000000021500780c */ /* 0x040fe40001f61670 */
[----:B------:R-:W-:Y:S02]  /*4b40*/  ISETP.LT.OR P2, PT, R21, 0x9, P2 ;  /* 0x000000091500780c */ /* 0x000fe40001741670 */
[----:B------:R-:W-:Y:S02]  /*4b50*/  FSEL R153, R153, -INF , !P3 ;  /* 0xff80000099997808 */ /* 0x000fe40005800000 */
[----:B------:R-:W-:-:S02]  /*4b60*/  ISETP.GE.AND P3, PT, R14, 0x11, PT ;  /* 0x000000110e00780c */ /* 0x000fc40003f66270 */
[----:B------:R-:W-:Y:S02]  /*4b70*/  LOP3.LUT R17, R17, 0xfffffffb, RZ, 0xc0, !PT ;  /* 0xfffffffb11117812 */ /* 0x000fe400078ec0ff */
[----:B------:R-:W-:Y:S02]  /*4b80*/  FSEL R156, R156, -INF , !P2 ;  /* 0xff8000009c9c7808 */ /* 0x000fe40005000000 */
[----:B------:R-:W-:Y:S02]  /*4b90*/  ISETP.GT.AND P2, PT, R23, 0x9, !P4 ;  /* 0x000000091700780c */ /* 0x000fe40006744270 */
[----:B------:R-:W-:Y:S02]  /*4ba0*/  @P4 LOP3.LUT R17, R17, 0x4, RZ, 0xfc, !PT ;  /* 0x0000000411114812 */ /* 0x000fe400078efcff */
[----:B------:R-:W-:Y:S02]  /*4bb0*/  ISETP.LT.OR P2, PT, R21, 0xa, P2 ;  /* 0x0000000a1500780c */ /* 0x000fe40001741670 */
[----:B------:R-:W-:-:S02]  /*4bc0*/  LOP3.LUT R17, R17, 0xfffffff7, RZ, 0xc0, !PT ;  /* 0xfffffff711117812 */ /* 0x000fc400078ec0ff */
[----:B------:R-:W-:Y:S02]  /*4bd0*/  FSEL R157, R157, -INF , !P2 ;  /* 0xff8000009d9d7808 */ /* 0x000fe40005000000 */
[----:B------:R-:W-:Y:S02]  /*4be0*/  @P3 LOP3.LUT R17, R17, 0x8, RZ, 0xfc, !PT ;  /* 0x0000000811113812 */ /* 0x000fe400078efcff */
[----:B------:R-:W-:Y:S02]  /*4bf0*/  ISETP.GT.AND P2, PT, R23, 0x10, !P3 ;  /* 0x000000101700780c */ /* 0x000fe40005f44270 */
[----:B------:R-:W-:Y:S02]  /*4c00*/  ISETP.GE.AND P3, PT, R14, 0x12, PT ;  /* 0x000000120e00780c */ /* 0x000fe40003f66270 */
[----:B------:R-:W-:Y:S02]  /*4c10*/  ISETP.LT.OR P2, PT, R21, 0x11, P2 ;  /* 0x000000111500780c */ /* 0x000fe40001741670 */
[----:B------:R-:W-:-:S02]  /*4c20*/  LOP3.LUT R17, R17, 0xffffffef, RZ, 0xc0, !PT ;  /* 0xffffffef11117812 */ /* 0x000fc400078ec0ff */
        /* <DEDUP_REMOVED lines=102> */
[----:B------:R-:W-:-:S04]  /*5290*/  ISETP.GT.AND P6, PT, R23, 0x59, !P6 ;  /* 0x000000591700780c */ /* 0x000fc800077c4270 */
[----:B------:R-:W-:Y:S02]  /*52a0*/  ISETP.LT.OR P6, PT, R21, 0x5a, P6 ;  /* 0x0000005a1500780c */ /* 0x000fe400037c1670 */
[----:B------:R-:W1:Y:S02]  /*52b0*/  SHFL.IDX PT, R21, R20, 0x1, 0x1c1f ;  /* 0x003c1f0014157f89 */ /* 0x000e6400000e0000 */
[----:B------:R-:W-:Y:S02]  /*52c0*/  FSEL R197, R197, -INF , !P6 ;  /* 0xff800000c5c57808 */ /* 0x000fe40007000000 */
[----:B------:R-:W-:Y:S01]  /*52d0*/  PLOP3.LUT P6, PT, PT, PT, UP1, 0x40, 0x0 ;  /* 0x000000000000781c */ /* 0x000fe20003fce818 */
[--C-:B-1----:R-:W-:Y:S02]  /*52e0*/  IMAD.IADD R22, R22, 0x1, R21.reuse ;  /* 0x0000000116167824 */ /* 0x102fe400078e0215 */
[----:B------:R-:W-:-:S10]  /*52f0*/  IMAD.IADD R200, R200, 0x1, R21 ;  /* 0x00000001c8c87824 */ /* 0x000fd400078e0215 */
[----:B------:R-:W-:Y:S05]  /*5300*/  @P6 BRA `(.L_x_10712) ;  /* 0x00000000005c6947 */ /* 0x000fea0003800000 */
        /* <DEDUP_REMOVED lines=13> */
.L_x_10714:
[----:B------:R-:W-:-:S05]  /*53e0*/  IMAD.U32 R152, RZ, RZ, UR29 ;  /* 0x0000001dff987e24 */ /* 0x000fca000f8e00ff */
[----:B------:R-:W-:-:S13]  /*53f0*/  ISETP.NE.AND P6, PT, R152, 0x1, PT ;  /* 0x000000019800780c */ /* 0x000fda0003fc5270 */
[----:B------:R-:W1:Y:S02]  /*5400*/  @P6 LDC.64 R20, c[0x0][0x9e8] ;  /* 0x00027a00ff146b82 */ /* 0x000e640000000a00 */
[----:B-1----:R-:W-:-:S05]  /*5410*/  @P6 IMAD.HI.U32 R20, R23, R20, RZ ;  /* 0x0000001417146227 */ /* 0x002fca00078e00ff */
[----:B------:R-:W-:-:S07]  /*5420*/  @P6 SHF.R.U32.HI R23, RZ, R21, R20 ;  /* 0x00000015ff176219 */ /* 0x000fce0000011614 */
.L_x_10715:
[----:B------:R-:W-:Y:S05]  /*5430*/  BSYNC B0 ;  /* 0x0000000000007941 */ /* 0x000fea0003800000 */
.L_x_10713:
[----:B------:R-:W-:-:S04]  /*5440*/  IMAD R14, R5, -0x2, R14 ;  /* 0xfffffffe050e7824 */ /* 0x000fc800078e020e */
[----:B------:R-:W-:-:S05]  /*5450*/  IMAD R23, R23, R152, R14 ;  /* 0x0000009817177224 */ /* 0x000fca00078e020e */
[----:B------:R-:W-:Y:S02]  /*5460*/  VIADDMNMX R22, R23, R152, R22, PT ;  /* 0x0000009817167246 */ /* 0x000fe40003800116 */
[----:B------:R-:W-:-:S07]  /*5470*/  VIMNMX R200, R200, R23, !PT ;  /* 0x00000017c8c87248 */ /* 0x000fce0007fe0100 */
.L_x_10712:
[----:B------:R-:W-:Y:S01]  /*5480*/  ISETP.GT.AND P1, PT, R200, 0x1, !P1 ;  /* 0x00000001c800780c */ /* 0x000fe20004f24270 */
[----:B------:R-:W-:Y:S01]  /*5490*/  UMOV UR10, UR26 ;  /* 0x0000001a000a7c82 */ /* 0x000fe20008000000 */
[----:B------:R-:W-:Y:S02]  /*54a0*/  LOP3.LUT P6, RZ, R17, 0x10000, RZ, 0xc0, !PT ;  /* 0x0001000011ff7812 */ /* 0x000fe400078cc0ff */
[----:B------:R-:W-:Y:S02]  /*54b0*/  ISETP.LT.OR P1, PT, R22, 0x2, P1 ;  /* 0x000000021600780c */ /* 0x000fe40000f21670 */
[----:B------:R-:W-:Y:S02]  /*54c0*/  FMNMX.FTZ R14, R15, R0, !PT ;  /* 0x000000000f0e7209 */ /* 0x000fe40007810000 */
[----:B------:R-:W-:Y:S02]  /*54d0*/  FSEL R155, R155, -INF , !P1 ;  /* 0xff8000009b9b7808 */ /* 0x000fe40004800000 */
[----:B------:R-:W-:-:S02]  /*54e0*/  LOP3.LUT P1, RZ, R17, 0x2, RZ, 0xc0, !PT ;  /* 0x0000000211ff7812 */ /* 0x000fc4000782c0ff */
[----:B------:R-:W-:Y:S02]  /*54f0*/  FMNMX.FTZ R21, R153, R14, !PT ;  /* 0x0000000e99157209 */ /* 0x000fe40007810000 */
[----:B------:R-:W-:Y:S02]  /*5500*/  ISETP.GT.AND P1, PT, R200, 0x8, !P1 ;  /* 0x00000008c800780c */ /* 0x000fe40004f24270 */
[----:B------:R-:W-:Y:S02]  /*5510*/  FMNMX.FTZ R14, R156, R21, !PT ;  /* 0x000000159c0e7209 */ /* 0x000fe40007810000 */
[----:B------:R-:W-:Y:S02]  /*5520*/  ISETP.LT.OR P1, PT, R22, 0x9, P1 ;  /* 0x000000091600780c */ /* 0x000fe40000f21670 */
[----:B------:R-:W-:Y:S02]  /*5530*/  FMNMX.FTZ R21, R157, R14, !PT ;  /* 0x0000000e9d157209 */ /* 0x000fe40007810000 */
        /* <DEDUP_REMOVED lines=46> */
[----:B------:R-:W-:Y:S02]  /*5820*/  FMNMX.FTZ R20, R197, R14, !PT ;  /* 0x0000000ec5147209 */ /* 0x000fe40007810000 */
[----:B------:R-:W-:Y:S02]  /*5830*/  FSEL R171, R171, -INF , !P1 ;  /* 0xff800000abab7808 */ /* 0x000fe40004800000 */
[C---:B------:R-:W-:Y:S01]  /*5840*/  LOP3.LUT P1, RZ, R17.reuse, 0x2000, RZ, 0xc0, !PT ;  /* 0x0000200011ff7812 */ /* 0x040fe2000782c0ff */
[----:B------:R-:W1:Y:S01]  /*5850*/  SHFL.BFLY PT, R21, R20, 0x2, 0x1f ;  /* 0x0c401f0014157f89 */ /* 0x000e6200000e0000 */
        /* <DEDUP_REMOVED lines=10> */
[----:B------:R-:W-:Y:S02]  /*5900*/  ISETP.LT.OR P1, PT, R22, 0x2a, P1 ;  /* 0x0000002a1600780c */ /* 0x000fe40000f21670 */
[----:B------:R-:W-:Y:S02]  /*5910*/  ISETP.GT.AND P4, PT, R200, 0x51, !P4 ;  /* 0x00000051c800780c */ /* 0x000fe40006784270 */
[----:B------:R-:W-:-:S02]  /*5920*/  FSEL R175, R175, -INF , !P1 ;  /* 0xff800000afaf7808 */ /* 0x000fc40004800000 */
[----:B------:R-:W-:Y:S02]  /*5930*/  LOP3.LUT P1, RZ, R17, 0x800, RZ, 0xc0, !PT ;  /* 0x0000080011ff7812 */ /* 0x000fe4000782c0ff */
[----:B-1----:R-:W-:Y:S02]  /*5940*/  FMNMX.FTZ R21, R20, R21, !PT ;  /* 0x0000001514157209 */ /* 0x002fe40007810000 */
[----:B------:R-:W-:Y:S02]  /*5950*/  ISETP.GT.AND P1, PT, R200, 0x30, !P1 ;  /* 0x00000030c800780c */ /* 0x000fe40004f24270 */
[C---:B------:R-:W-:Y:S01]  /*5960*/  ISETP.LT.OR P3, PT, R22.reuse, 0x51, P3 ;  /* 0x000000511600780c */ /* 0x040fe20001f61670 */
[----:B------:R-:W1:Y:S01]  /*5970*/  SHFL.BFLY PT, R14, R21, 0x1, 0x1f ;  /* 0x0c201f00150e7f89 */ /* 0x000e6200000e0000 */
[----:B------:R-:W-:Y:S02]  /*5980*/  ISETP.LT.OR P1, PT, R22, 0x31, P1 ;  /* 0x000000311600780c */ /* 0x000fe40000f21670 */
[----:B------:R-:W-:-:S02]  /*5990*/  ISETP.GT.AND P5, PT, R200, 0x58, !P5 ;  /* 0x00000058c800780c */ /* 0x000fc40006fa4270 */
[----:B------:R-:W-:Y:S02]  /*59a0*/  FSEL R178, R178, -INF , !P1 ;  /* 0xff800000b2b27808 */ /* 0x000fe40004800000 */
[----:B------:R-:W-:Y:S02]  /*59b0*/  LOP3.LUT P1, RZ, R17, 0x400, RZ, 0xc0, !PT ;  /* 0x0000040011ff7812 */ /* 0x000fe4000782c0ff */
[----:B------:R-:W-:Y:S02]  /*59c0*/  ISETP.LT.OR P4, PT, R22, 0x52, P4 ;  /* 0x000000521600780c */ /* 0x000fe40002781670 */
[----:B------:R-:W-:Y:S02]  /*59d0*/  ISETP.GT.AND P1, PT, R200, 0x31, !P1 ;  /* 0x00000031c800780c */ /* 0x000fe40004f24270 */
[----:B------:R-:W-:Y:S02]  /*59e0*/  FSEL R194, R194, -INF , !P3 ;  /* 0xff800000c2c27808 */ /* 0x000fe40005800000 */
[----:B------:R-:W-:-:S02]  /*59f0*/  ISETP.LT.OR P1, PT, R22, 0x32, P1 ;  /* 0x000000321600780c */ /* 0x000fc40000f21670 */
[----:B------:R-:W-:Y:S02]  /*5a00*/  ISETP.LT.OR P5, PT, R22, 0x59, P5 ;  /* 0x000000591600780c */ /* 0x000fe40002fa1670 */
[----:B------:R-:W-:Y:S02]  /*5a10*/  FSEL R179, R179, -INF , !P1 ;  /* 0xff800000b3b37808 */ /* 0x000fe40004800000 */
[----:B------:R-:W-:Y:S02]  /*5a20*/  LOP3.LUT P1, RZ, R17, 0x200, RZ, 0xc0, !PT ;  /* 0x0000020011ff7812 */ /* 0x000fe4000782c0ff */
[----:B------:R-:W-:Y:S02]  /*5a30*/  FSEL R195, R195, -INF , !P4 ;  /* 0xff800000c3c37808 */ /* 0x000fe40006000000 */
[----:B------:R-:W-:Y:S02]  /*5a40*/  ISETP.GT.AND P1, PT, R200, 0x38, !P1 ;  /* 0x00000038c800780c */ /* 0x000fe40004f24270 */
[----:B-1----:R-:W-:-:S02]  /*5a50*/  FMNMX.FTZ R14, R21, R14, !PT ;  /* 0x0000000e150e7209 */ /* 0x002fc40007810000 */
[----:B------:R-:W-:Y:S02]  /*5a60*/  ISETP.LT.OR P1, PT, R22, 0x39, P1 ;  /* 0x000000391600780c */ /* 0x000fe40000f21670 */
[----:B------:R-:W-:Y:S01]  /*5a70*/  FSEL R198, R198, -INF , !P5 ;  /* 0xff800000c6c67808 */ /* 0x000fe20006800000 */
[----:B------:R-:W-:Y:S01]  /*5a80*/  FMUL.FTZ R202, R14, UR10 ;  /* 0x0000000a0eca7c20 */ /* 0x000fe20008410000 */
[----:B------:R-:W-:Y:S02]  /*5a90*/  FSEL R182, R182, -INF , !P1 ;  /* 0xff800000b6b67808 */ /* 0x000fe40004800000 */
[----:B------:R-:W-:-:S04]  /*5aa0*/  LOP3.LUT P1, RZ, R17, 0x100, RZ, 0xc0, !PT ;  /* 0x0000010011ff7812 */ /* 0x000fc8000782c0ff */
[----:B------:R-:W-:-:S04]  /*5ab0*/  ISETP.GT.AND P1, PT, R200, 0x39, !P1 ;  /* 0x00000039c800780c */ /* 0x000fc80004f24270 */
[----:B------:R-:W-:-:S04]  /*5ac0*/  ISETP.LT.OR P1, PT, R22, 0x3a, P1 ;  /* 0x0000003a1600780c */ /* 0x000fc80000f21670 */
        /* <DEDUP_REMOVED lines=23> */
[--C-:B------:R-:W-:Y:S01]  /*5c40*/  FFMA.FTZ R152, R15, UR10, -R202.reuse ;  /* 0x0000000a0f987c23 */ /* 0x100fe200080108ca */
[----:B------:R-:W-:Y:S01]  /*5c50*/  FMNMX.FTZ R20, R158, R21, !PT ;  /* 0x000000159e147209 */ /* 0x000fe20007810000 */
[--C-:B------:R-:W-:Y:S01]  /*5c60*/  FFMA.FTZ R15, R153, UR10, -R202.reuse ;  /* 0x0000000a990f7c23 */ /* 0x100fe200080108ca */
[--C-:B------:R-:W-:Y:S01]  /*5c70*/  FFMA.FTZ R154, R156, UR10, -R202.reuse ;  /* 0x0000000a9c9a7c23 */ /* 0x100fe200080108ca */
[--C-:B------:R-:W-:Y:S01]  /*5c80*/  FFMA.FTZ R156, R160, UR10, -R202.reuse ;  /* 0x0000000aa09c7c23 */ /* 0x100fe200080108ca */
[----:B------:R-:W-:Y:S01]  /*5c90*/  FMNMX.FTZ R21, R159, R20, !PT ;  /* 0x000000149f157209 */ /* 0x000fe20007810000 */
[--C-:B------:R-:W-:Y:S01]  /*5ca0*/  FFMA.FTZ R168, R168, UR10, -R202.reuse ;  /* 0x0000000aa8a87c23 */ /* 0x100fe200080108ca */
[----:B------:R-:W-:Y:S01]  /*5cb0*/  FSEL R199, R199, -INF , !P2 ;  /* 0xff800000c7c77808 */ /* 0x000fe20005000000 */
[----:B------:R-:W-:Y:S01]  /*5cc0*/  MUFU.EX2 R152, R152 ;  /* 0x0000009800987308 */ /* 0x000fe20000000800 */
[----:B------:R-:W-:Y:S01]  /*5cd0*/  FMNMX.FTZ R20, R162, R21, !PT ;  /* 0x00000015a2147209 */ /* 0x000fe20007810000 */
[--C-:B------:R-:W-:Y:S01]  /*5ce0*/  FFMA.FTZ R21, R157, UR10, -R202.reuse ;  /* 0x0000000a9d157c23 */ /* 0x100fe200080108ca */
[--C-:B------:R-:W-:Y:S01]  /*5cf0*/  FFMA.FTZ R173, R173, UR10, -R202.reuse ;  /* 0x0000000aadad7c23 */ /* 0x100fe200080108ca */
[----:B------:R-:W-:Y:S01]  /*5d00*/  FFMA.FTZ R196, R196, UR10, -R202 ;  /* 0x0000000ac4c47c23 */ /* 0x000fe200080108ca */
[----:B------:R-:W-:-:S03]  /*5d10*/  FMNMX.FTZ R23, R163, R20, !PT ;  /* 0x00000014a3177209 */ /* 0x000fc60007810000 */
[----:B------:R-:W-:Y:S01]  /*5d20*/  MUFU.EX2 R15, R15 ;  /* 0x0000000f000f7308 */ /* 0x000fe20000000800 */
[----:B------:R-:W-:-:S04]  /*5d30*/  FMNMX.FTZ R20, R166, R23, !PT ;  /* 0x00000017a6147209 */ /* 0x000fc80007810000 */
[----:B------:R-:W-:-:S03]  /*5d40*/  FMNMX.FTZ R23, R167, R20, !PT ;  /* 0x00000014a7177209 */ /* 0x000fc60007810000 */
[----:B------:R-:W-:Y:S01]  /*5d50*/  MUFU.EX2 R154, R154 ;  /* 0x0000009a009a7308 */ /* 0x000fe20000000800 */
[----:B------:R-:W-:Y:S01]  /*5d60*/  FMNMX.FTZ R20, R170, R23, !PT ;  /* 0x00000017aa147209 */ /* 0x000fe20007810000 */
[--C-:B------:R-:W-:Y:S01]  /*5d70*/  FFMA.FTZ R23, R161, UR10, -R202.reuse ;  /* 0x0000000aa1177c23 */ /* 0x100fe200080108ca */
[----:B------:R-:W-:Y:S02]  /*5d80*/  FFMA.FTZ R161, R164, UR10, -R202 ;  /* 0x0000000aa4a17c23 */ /* 0x000fe400080108ca */
[----:B------:R-:W-:-:S03]  /*5d90*/  FMNMX.FTZ R153, R171, R20, !PT ;  /* 0x00000014ab997209 */ /* 0x000fc60007810000 */
[----:B------:R-:W-:Y:S01]  /*5da0*/  MUFU.EX2 R21, R21 ;  /* 0x0000001500157308 */ /* 0x000fe20000000800 */
[----:B------:R-:W-:-:S04]  /*5db0*/  FMNMX.FTZ R20, R174, R153, !PT ;  /* 0x00000099ae147209 */ /* 0x000fc80007810000 */
[----:B------:R-:W-:-:S03]  /*5dc0*/  FMNMX.FTZ R153, R175, R20, !PT ;  /* 0x00000014af997209 */ /* 0x000fc60007810000 */
[----:B------:R1:W-:Y:S01]  /*5dd0*/  MUFU.EX2 R20, R161 ;  /* 0x000000a100147308 */ /* 0x0003e20000000800 */
[----:B------:R-:W-:Y:S01]  /*5de0*/  FMNMX.FTZ R160, R178, R153, !PT ;  /* 0x00000099b2a07209 */ /* 0x000fe20007810000 */
[----:B------:R-:W-:-:S03]  /*5df0*/  FFMA.FTZ R153, R165, UR10, -R202 ;  /* 0x0000000aa5997c23 */ /* 0x000fc600080108ca */
[----:B------:R-:W-:-:S03]  /*5e00*/  FMNMX.FTZ R157, R179, R160, !PT ;  /* 0x000000a0b39d7209 */ /* 0x000fc60007810000 */
[----:B------:R-:W-:Y:S01]  /*5e10*/  MUFU.EX2 R156, R156 ;  /* 0x0000009c009c7308 */ /* 0x000fe20000000800 */
[----:B------:R-:W-:-:S04]  /*5e20*/  FMNMX.FTZ R160, R182, R157, !PT ;  /* 0x0000009db6a07209 */ /* 0x000fc80007810000 */
[----:B------:R-:W-:-:S03]  /*5e30*/  FMNMX.FTZ R157, R183, R160, !PT ;  /* 0x000000a0b79d7209 */ /* 0x000fc60007810000 */
[----:B------:R2:W-:Y:S01]  /*5e40*/  MUFU.EX2 R160, R168 ;  /* 0x000000a800a07308 */ /* 0x0005e20000000800 */
[----:B------:R-:W-:Y:S01]  /*5e50*/  FMNMX.FTZ R164, R186, R157, !PT ;  /* 0x0000009dbaa47209 */ /* 0x000fe20007810000 */
[--C-:B------:R-:W-:Y:S01]  /*5e60*/  FFMA.FTZ R157, R169, UR10, -R202.reuse ;  /* 0x0000000aa99d7c23 */ /* 0x100fe200080108ca */
[--C-:B------:R-:W-:Y:S01]  /*5e70*/  FFMA.FTZ R169, R180, UR10, -R202.reuse ;  /* 0x0000000ab4a97c23 */ /* 0x100fe200080108ca */
[--C-:B------:R-:W-:Y:S01]  /*5e80*/  FFMA.FTZ R180, R189, UR10, -R202.reuse ;  /* 0x0000000abdb47c23 */ /* 0x100fe200080108ca */
[----:B-1----:R-:W-:Y:S02]  /*5e90*/  FMNMX.FTZ R161, R187, R164, !PT ;  /* 0x000000a4bba17209 */ /* 0x002fe40007810000 */
[----:B------:R-:W-:Y:S01]  /*5ea0*/  FSEL R189, R14, RZ, P1 ;  /* 0x000000ff0ebd7208 */ /* 0x000fe20000800000 */
[----:B------:R-:W-:Y:S01]  /*5eb0*/  MUFU.EX2 R23, R23 ;  /* 0x0000001700177308 */ /* 0x000fe20000000800 */
[----:B------:R-:W-:Y:S01]  /*5ec0*/  FMNMX.FTZ R164, R190, R161, !PT ;  /* 0x000000a1bea47209 */ /* 0x000fe20007810000 */
[--C-:B--2---:R-:W-:Y:S01]  /*5ed0*/  FFMA.FTZ R168, R177, UR10, -R202.reuse ;  /* 0x0000000ab1a87c23 */ /* 0x104fe200080108ca */
[----:B------:R-:W-:Y:S01]  /*5ee0*/  FFMA.FTZ R161, R172, UR10, -R202 ;  /* 0x0000000aaca17c23 */ /* 0x000fe200080108ca */
[----:B------:R-:W-:Y:S01]  /*5ef0*/  FADD.FTZ R189, -R189, R0 ;  /* 0x00000000bdbd7221 */ /* 0x000fe20000010100 */
[----:B------:R-:W-:Y:S01]  /*5f00*/  FMNMX.FTZ R165, R191, R164, !PT ;  /* 0x000000a4bfa57209 */ /* 0x000fe20007810000 */
[--C-:B------:R-:W-:Y:S01]  /*5f10*/  FFMA.FTZ R172, R181, UR10, -R202.reuse ;  /* 0x0000000ab5ac7c23 */ /* 0x100fe200080108ca */
[----:B------:R-:W-:Y:S01]  /*5f20*/  FFMA.FTZ R181, R192, UR10, -R202 ;  /* 0x0000000ac0b57c23 */ /* 0x000fe200080108ca */
        /* <DEDUP_REMOVED lines=8> */
[----:B------:R-:W-:Y:S02]  /*5fb0*/  MUFU.EX2 R161, R161 ;  /* 0x000000a100a17308 */ /* 0x000fe40000000800 */
[----:B------:R-:W1:Y:S06]  /*5fc0*/  SHFL.BFLY PT, R177, R22, 0x2, 0x1f ;  /* 0x0c401f0016b17f89 */ /* 0x000e6c00000e0000 */
[----:B------:R2:W-:Y:S08]  /*5fd0*/  MUFU.EX2 R164, R173 ;  /* 0x000000ad00a47308 */ /* 0x0005f00000000800 */
[----:B------:R-:W-:Y:S01]  /*5fe0*/  MUFU.EX2 R165, R165 ;  /* 0x000000a500a57308 */ /* 0x000fe20000000800 */
[--C-:B--2---:R-:W-:Y:S01]  /*5ff0*/  FFMA.FTZ R173, R184, UR10, -R202.reuse ;  /* 0x0000000ab8ad7c23 */ /* 0x104fe200080108ca */
[----:B------:R-:W-:-:S06]  /*6000*/  FFMA.FTZ R184, R193, UR10, -R202 ;  /* 0x0000000ac1b87c23 */ /* 0x000fcc00080108ca */
[----:B------:R-:W-:Y:S01]  /*6010*/  MUFU.EX2 R168, R168 ;  /* 0x000000a800a87308 */ /* 0x000fe20000000800 */
[----:B-1----:R-:W-:Y:S01]  /*6020*/  FMNMX.FTZ R185, R22, R177, !PT ;  /* 0x000000b116b97209 */ /* 0x002fe20007810000 */
[----:B------:R-:W-:-:S04]  /*6030*/  FFMA.FTZ R177, R188, UR10, -R202 ;  /* 0x0000000abcb17c23 */ /* 0x000fc800080108ca */
[----:B------:R-:W1:Y:S02]  /*6040*/  SHFL.BFLY PT, R22, R185, 0x1, 0x1f ;  /* 0x0c201f00b9167f89 */ /* 0x000e6400000e0000 */
[----:B------:R-:W-:Y:S08]  /*6050*/  MUFU.EX2 R169, R169 ;  /* 0x000000a900a97308 */ /* 0x000ff00000000800 */
[----:B------:R-:W-:Y:S08]  /*6060*/  MUFU.EX2 R172, R172 ;  /* 0x000000ac00ac7308 */ /* 0x000ff00000000800 */
[----:B------:R-:W-:Y:S01]  /*6070*/  MUFU.EX2 R173, R173 ;  /* 0x000000ad00ad7308 */ /* 0x000fe20000000800 */
[----:B-1----:R-:W-:Y:S01]  /*6080*/  FMNMX.FTZ R22, R185, R22, !PT ;  /* 0x00000016b9167209 */ /* 0x002fe20007810000 */
[----:B------:R-:W-:Y:S01]  /*6090*/  FMUL.FTZ R185, R189, UR10 ;  /* 0x0000000abdb97c20 */ /* 0x000fe20008410000 */
[----:B------:R-:W-:-:S05]  /*60a0*/  FFMA.FTZ R189, R197, UR10, -R202 ;  /* 0x0000000ac5bd7c23 */ /* 0x000fca00080108ca */
[----:B------:R-:W-:Y:S01]  /*60b0*/  MUFU.EX2 R176, R176 ;  /* 0x000000b000b07308 */ /* 0x000fe20000000800 */
[C---:B------:R-:W-:Y:S01]  /*60c0*/  FSETP.NEU.FTZ.AND P1, PT, R22.reuse, -INF , PT ;  /* 0xff8000001600780b */ /* 0x040fe20003f3d000 */
[----:B------:R-:W-:-:S05]  /*60d0*/  FMUL.FTZ R200, R22, UR10 ;  /* 0x0000000a16c87c20 */ /* 0x000fca0008410000 */
[----:B------:R-:W-:Y:S01]  /*60e0*/  FSEL R200, R200, RZ, P1 ;  /* 0x000000ffc8c87208 */ /* 0x000fe20000800000 */
[----:B------:R-:W1:Y:S04]  /*60f0*/  MUFU.EX2 R185, R185 ;  /* 0x000000b900b97308 */ /* 0x000e680000000800 */
        /* <DEDUP_REMOVED lines=13> */
[----:B-1----:R-:W-:Y:S01]  /*61d0*/  FFMA.FTZ R192, R185, R3, R152 ;  /* 0x00000003b9c07223 */ /* 0x002fe20000010098 */
[----:B------:R-:W-:Y:S01]  /*61e0*/  F2FP.F16.F32.PACK_AB R152, R15, R152 ;  /* 0x000000980f98723e */ /* 0x000fe200000000ff */
[--C-:B------:R-:W-:Y:S01]  /*61f0*/  FFMA.FTZ R190, R190, UR10, -R200.reuse ;  /* 0x0000000abebe7c23 */ /* 0x100fe200080108c8 */
[----:B------:R-:W-:Y:S01]  /*6200*/  FFMA.FTZ R191, R191, UR10, -R200 ;  /* 0x0000000abfbf7c23 */ /* 0x000fe200080108c8 */
[----:B------:R-:W-:Y:S01]  /*6210*/  FADD.FTZ R3, R15, R192 ;  /* 0x000000c00f037221 */ /* 0x000fe20000010000 */
[--C-:B------:R-:W-:Y:S01]  /*6220*/  FFMA.FTZ R192, R159, UR10, -R200.reuse ;  /* 0x0000000a9fc07c23 */ /* 0x100fe200080108c8 */
[--C-:B------:R-:W-:Y:S01]  /*6230*/  FFMA.FTZ R159, R162, UR10, -R200.reuse ;  /* 0x0000000aa29f7c23 */ /* 0x100fe200080108c8 */
[----:B------:R-:W-:Y:S01]  /*6240*/  MUFU.EX2 R181, R181 ;  /* 0x000000b500b57308 */ /* 0x000fe20000000800 */
[----:B------:R-:W-:Y:S01]  /*6250*/  FADD.FTZ R158, R154, R3 ;  /* 0x000000039a9e7221 */ /* 0x000fe20000010000 */
[----:B------:R-:W-:Y:S01]  /*6260*/  F2FP.F16.F32.PACK_AB R154, R21, R154 ;  /* 0x0000009a159a723e */ /* 0x000fe200000000ff */
[--C-:B------:R-:W-:Y:S01]  /*6270*/  FFMA.FTZ R194, R194, UR10, -R200.reuse ;  /* 0x0000000ac2c27c23 */ /* 0x100fe200080108c8 */
[----:B------:R-:W-:Y:S01]  /*6280*/  FFMA.FTZ R195, R195, UR10, -R200 ;  /* 0x0000000ac3c37c23 */ /* 0x000fe200080108c8 */
[----:B------:R-:W-:Y:S01]  /*6290*/  FADD.FTZ R3, R21, R158 ;  /* 0x0000009e15037221 */ /* 0x000fe20000010000 */
[--C-:B------:R-:W-:Y:S01]  /*62a0*/  FFMA.FTZ R198, R198, UR10, -R200.reuse ;  /* 0x0000000ac6c67c23 */ /* 0x100fe200080108c8 */
[----:B------:R-:W-:Y:S01]  /*62b0*/  FFMA.FTZ R199, R199, UR10, -R200 ;  /* 0x0000000ac7c77c23 */ /* 0x000fe200080108c8 */
[----:B------:R-:W1:Y:S01]  /*62c0*/  MUFU.EX2 R184, R184 ;  /* 0x000000b800b87308 */ /* 0x000e620000000800 */
[----:B------:R-:W-:Y:S01]  /*62d0*/  FADD.FTZ R158, R156, R3 ;  /* 0x000000039c9e7221 */ /* 0x000fe20000010000 */
[----:B------:R-:W-:Y:S01]  /*62e0*/  F2FP.F16.F32.PACK_AB R156, R23, R156 ;  /* 0x0000009c179c723e */ /* 0x000fe200000000ff */
[-C--:B------:R-:W-:Y:S01]  /*62f0*/  FMUL.FTZ R24, R24, R185.reuse ;  /* 0x000000b918187220 */ /* 0x080fe20000410000 */
[-C--:B------:R-:W-:Y:S01]  /*6300*/  FMUL.FTZ R25, R25, R185.reuse ;  /* 0x000000b919197220 */ /* 0x080fe20000410000 */
[----:B------:R-:W-:Y:S01]  /*6310*/  FADD.FTZ R3, R23, R158 ;  /* 0x0000009e17037221 */ /* 0x000fe20000010000 */
[-C--:B------:R-:W-:Y:S01]  /*6320*/  FMUL.FTZ R28, R28, R185.reuse ;  /* 0x000000b91c1c7220 */ /* 0x080fe20000410000 */
[-C--:B------:R-:W-:Y:S01]  /*6330*/  FMUL.FTZ R29, R29, R185.reuse ;  /* 0x000000b91d1d7220 */ /* 0x080fe20000410000 */
[----:B------:R3:W4:Y:S01]  /*6340*/  MUFU.EX2 R0, R196 ;  /* 0x000000c400007308 */ /* 0x0007220000000800 */
[----:B------:R-:W-:Y:S01]  /*6350*/  FADD.FTZ R158, R20, R3 ;  /* 0x00000003149e7221 */ /* 0x000fe20000010000 */
[-C--:B------:R-:W-:Y:S01]  /*6360*/  FMUL.FTZ R32, R32, R185.reuse ;  /* 0x000000b920207220 */ /* 0x080fe20000410000 */
[-C--:B------:R-:W-:Y:S01]  /*6370*/  FMUL.FTZ R33, R33, R185.reuse ;  /* 0x000000b921217220 */ /* 0x080fe20000410000 */
[-C--:B------:R-:W-:Y:S01]  /*6380*/  FMUL.FTZ R36, R36, R185.reuse ;  /* 0x000000b924247220 */ /* 0x080fe20000410000 */
[----:B------:R-:W-:Y:S01]  /*6390*/  FADD.FTZ R3, R153, R158 ;  /* 0x0000009e99037221 */ /* 0x000fe20000010000 */
[-C--:B------:R-:W-:Y:S01]  /*63a0*/  FMUL.FTZ R37, R37, R185.reuse ;  /* 0x000000b925257220 */ /* 0x080fe20000410000 */
[----:B------:R-:W-:Y:S01]  /*63b0*/  FMUL.FTZ R40, R40, R185 ;  /* 0x000000b928287220 */ /* 0x000fe20000410000 */
[----:B------:R-:W-:Y:S01]  /*63c0*/  MUFU.EX2 R193, R193 ;  /* 0x000000c100c17308 */ /* 0x000fe20000000800 */
[----:B------:R-:W-:Y:S01]  /*63d0*/  FADD.FTZ R158, R160, R3 ;  /* 0x00000003a09e7221 */ /* 0x000fe20000010000 */
[----:B------:R-:W-:Y:S01]  /*63e0*/  FSEL R3, R22, RZ, P1 ;  /* 0x000000ff16037208 */ /* 0x000fe20000800000 */
[--C-:B---3--:R-:W-:Y:S01]  /*63f0*/  FFMA.FTZ R196, R163, UR10, -R200.reuse ;  /* 0x0000000aa3c47c23 */ /* 0x108fe200080108c8 */
[----:B------:R-:W-:Y:S01]  /*6400*/  FFMA.FTZ R163, R166, UR10, -R200 ;  /* 0x0000000aa6a37c23 */ /* 0x000fe200080108c8 */
[----:B------:R-:W-:Y:S01]  /*6410*/  FADD.FTZ R158, R157, R158 ;  /* 0x0000009e9d9e7221 */ /* 0x000fe20000010000 */
[----:B------:R-:W-:Y:S01]  /*6420*/  F2FP.F16.F32.PACK_AB R166, R172, R169 ;  /* 0x000000a9aca6723e */ /* 0x000fe200000000ff */
[----:B------:R-:W-:Y:S01]  /*6430*/  FADD.FTZ R3, -R3, R10 ;  /* 0x0000000a03037221 */ /* 0x000fe20000010100 */
[----:B------:R-:W-:Y:S01]  /*6440*/  MUFU.EX2 R188, R188 ;  /* 0x000000bc00bc7308 */ /* 0x000fe20000000800 */
[----:B------:R-:W-:Y:S01]  /*6450*/  FADD.FTZ R197, R161, R158 ;  /* 0x0000009ea1c57221 */ /* 0x000fe20000010000 */
[--C-:B------:R-:W-:Y:S01]  /*6460*/  FFMA.FTZ R10, R167, UR10, -R200.reuse ;  /* 0x0000000aa70a7c23 */ /* 0x100fe200080108c8 */
[----:B------:R-:W-:Y:S01]  /*6470*/  FFMA.FTZ R167, R170, UR10, -R200 ;  /* 0x0000000aaaa77c23 */ /* 0x000fe200080108c8 */
[----:B--2---:R-:W-:Y:S01]  /*6480*/  F2FP.F16.F32.PACK_AB R170, R180, R177 ;  /* 0x000000b1b4aa723e */ /* 0x004fe200000000ff */
[----:B------:R-:W-:Y:S01]  /*6490*/  FADD.FTZ R158, R164, R197 ;  /* 0x000000c5a49e7221 */ /* 0x000fe20000010000 */
[----:B------:R-:W-:Y:S01]  /*64a0*/  PLOP3.LUT P1, PT, PT, PT, UP0, 0x40, 0x0 ;  /* 0x000000000000781c */ /* 0x000fe20003f2e808 */
[-C--:B------:R-:W-:Y:S01]  /*64b0*/  FMUL.FTZ R41, R41, R185.reuse ;  /* 0x000000b929297220 */ /* 0x080fe20000410000 */
[----:B------:R-:W-:Y:S01]  /*64c0*/  MUFU.EX2 R155, R155 ;  /* 0x0000009b009b7308 */ /* 0x000fe20000000800 */
[----:B------:R-:W-:Y:S01]  /*64d0*/  FADD.FTZ R197, R165, R158 ;  /* 0x0000009ea5c57221 */ /* 0x000fe20000010000 */
[----:B------:R-:W-:Y:S01]  /*64e0*/  F2FP.F16.F32.PACK_AB R160, R157, R160 ;  /* 0x000000a09da0723e */ /* 0x000fe200000000ff */
[-C--:B------:R-:W-:Y:S01]  /*64f0*/  FMUL.FTZ R44, R44, R185.reuse ;  /* 0x000000b92c2c7220 */ /* 0x080fe20000410000 */
[-C--:B------:R-:W-:Y:S01]  /*6500*/  FMUL.FTZ R45, R45, R185.reuse ;  /* 0x000000b92d2d7220 */ /* 0x080fe20000410000 */
[----:B------:R-:W-:Y:S01]  /*6510*/  FADD.FTZ R158, R168, R197 ;  /* 0x000000c5a89e7221 */ /* 0x000fe20000010000 */
[----:B------:R-:W-:Y:S01]  /*6520*/  FFMA.FTZ R197, R178, UR10, -R200 ;  /* 0x0000000ab2c57c23 */ /* 0x000fe200080108c8 */
[-C--:B------:R-:W-:Y:S01]  /*6530*/  FMUL.FTZ R48, R48, R185.reuse ;  /* 0x000000b930307220 */ /* 0x080fe20000410000 */
[----:B------:R-:W-:Y:S01]  /*6540*/  MUFU.EX2 R192, R192 ;  /* 0x000000c000c07308 */ /* 0x000fe20000000800 */
[----:B------:R-:W-:Y:S01]  /*6550*/  FADD.FTZ R203, R169, R158 ;  /* 0x0000009ea9cb7221 */ /* 0x000fe20000010000 */
[-C--:B------:R-:W-:Y:S01]  /*6560*/  FMUL.FTZ R49, R49, R185.reuse ;  /* 0x000000b931317220 */ /* 0x080fe20000410000 */
[-C--:B------:R-:W-:Y:S01]  /*6570*/  FMUL.FTZ R52, R52, R185.reuse ;  /* 0x000000b934347220 */ /* 0x080fe20000410000 */
[----:B------:R-:W-:Y:S01]  /*6580*/  FMUL.FTZ R53, R53, R185 ;  /* 0x000000b935357220 */ /* 0x000fe20000410000 */
[----:B------:R-:W-:Y:S01]  /*6590*/  FADD.FTZ R158, R172, R203 ;  /* 0x000000cbac9e7221 */ /* 0x000fe20000010000 */
[----:B-1----:R-:W-:Y:S01]  /*65a0*/  F2FP.F16.F32.PACK_AB R172, R184, R181 ;  /* 0x000000b5b8ac723e */ /* 0x002fe200000000ff */
[-C--:B------:R-:W-:Y:S01]  /*65b0*/  FMUL.FTZ R56, R56, R185.reuse ;  /* 0x000000b938387220 */ /* 0x080fe20000410000 */
[----:B------:R4:W-:Y:S01]  /*65c0*/  MUFU.EX2 R15, R174 ;  /* 0x000000ae000f7308 */ /* 0x0009e20000000800 */
[----:B------:R-:W-:Y:S01]  /*65d0*/  FADD.FTZ R203, R173, R158 ;  /* 0x0000009eadcb7221 */ /* 0x000fe20000010000 */
        /* <DEDUP_REMOVED lines=8> */
[----:B------:R-:W-:Y:S01]  /*6660*/  F2FP.F16.F32.PACK_AB R158, R153, R20 ;  /* 0x00000014999e723e */ /* 0x000fe200000000ff */
[----:B------:R-:W-:Y:S01]  /*6670*/  FMUL.FTZ R20, R3, UR10 ;  /* 0x0000000a03147c20 */ /* 0x000fe20008410000 */
[-C--:B------:R-:W-:Y:S01]  /*6680*/  FMUL.FTZ R68, R68, R185.reuse ;  /* 0x000000b944447220 */ /* 0x080fe20000410000 */
[----:B------:R-:W-:Y:S01]  /*6690*/  FADD.FTZ R162, R180, R203 ;  /* 0x000000cbb4a27221 */ /* 0x000fe20000010000 */
[-C--:B------:R-:W-:Y:S01]  /*66a0*/  FMUL.FTZ R69, R69, R185.reuse ;  /* 0x000000b945457220 */ /* 0x080fe20000410000 */
[----:B------:R-:W-:Y:S01]  /*66b0*/  FMUL.FTZ R72, R72, R185 ;  /* 0x000000b948487220 */ /* 0x000fe20000410000 */
[----:B------:R-:W1:Y:S01]  /*66c0*/  MUFU.EX2 R196, R196 ;  /* 0x000000c400c47308 */ /* 0x000e620000000800 */
[----:B------:R-:W-:Y:S01]  /*66d0*/  FADD.FTZ R21, R181, R162 ;  /* 0x000000a2b5157221 */ /* 0x000fe20000010000 */
[----:B------:R-:W-:Y:S01]  /*66e0*/  F2FP.F16.F32.PACK_AB R162, R164, R161 ;  /* 0x000000a1a4a2723e */ /* 0x000fe200000000ff */
[----:B------:R-:W-:Y:S01]  /*66f0*/  FMUL.FTZ R73, R73, R185 ;  /* 0x000000b949497220 */ /* 0x000fe20000410000 */
[----:B------:R-:W-:Y:S01]  /*6700*/  F2FP.F16.F32.PACK_AB R164, R168, R165 ;  /* 0x000000a5a8a4723e */ /* 0x000fe200000000ff */
[----:B------:R-:W-:Y:S01]  /*6710*/  FADD.FTZ R21, R184, R21 ;  /* 0x00000015b8157221 */ /* 0x000fe20000010000 */
[----:B------:R-:W-:Y:S01]  /*6720*/  F2FP.F16.F32.PACK_AB R168, R176, R173 ;  /* 0x000000adb0a8723e */ /* 0x000fe200000000ff */
        /* <DEDUP_REMOVED lines=18> */
[----:B--2---:R-:W-:Y:S01]  /*6850*/  FFMA.FTZ R21, R20, R2, R193 ;  /* 0x0000000214157223 */ /* 0x004fe200000100c1 */
[-C--:B------:R-:W-:Y:S01]  /*6860*/  FMUL.FTZ R101, R101, R185.reuse ;  /* 0x000000b965657220 */ /* 0x080fe20000410000 */
[-C--:B------:R-:W-:Y:S01]  /*6870*/  FMUL.FTZ R104, R104, R185.reuse ;  /* 0x000000b968687220 */ /* 0x080fe20000410000 */
[-C--:B------:R-:W-:Y:S01]  /*6880*/  FMUL.FTZ R105, R105, R185.reuse ;  /* 0x000000b969697220 */ /* 0x080fe20000410000 */
[----:B------:R-:W-:Y:S01]  /*6890*/  FADD.FTZ R2, R188, R21 ;  /* 0x00000015bc027221 */ /* 0x000fe20000010000 */
[-C--:B------:R-:W-:Y:S01]  /*68a0*/  FMUL.FTZ R108, R108, R185.reuse ;  /* 0x000000b96c6c7220 */ /* 0x080fe20000410000 */
[-C--:B------:R-:W-:Y:S01]  /*68b0*/  FMUL.FTZ R109, R109, R185.reuse ;  /* 0x000000b96d6d7220 */ /* 0x080fe20000410000 */
[----:B------:R-:W2:Y:S01]  /*68c0*/  MUFU.EX2 R167, R167 ;  /* 0x000000a700a77308 */ /* 0x000ea20000000800 */
[----:B------:R-:W-:Y:S01]  /*68d0*/  FADD.FTZ R21, R155, R2 ;  /* 0x000000029b157221 */ /* 0x000fe20000010000 */
[-C--:B------:R-:W-:Y:S01]  /*68e0*/  FMUL.FTZ R112, R112, R185.reuse ;  /* 0x000000b970707220 */ /* 0x080fe20000410000 */
[-C--:B------:R-:W-:Y:S01]  /*68f0*/  FMUL.FTZ R113, R113, R185.reuse ;  /* 0x000000b971717220 */ /* 0x080fe20000410000 */
[-C--:B------:R-:W-:Y:S01]  /*6900*/  FMUL.FTZ R116, R116, R185.reuse ;  /* 0x000000b974747220 */ /* 0x080fe20000410000 */
[----:B------:R-:W-:Y:S01]  /*6910*/  FADD.FTZ R176, R192, R21 ;  /* 0x00000015c0b07221 */ /* 0x000fe20000010000 */
[-C--:B------:R-:W-:Y:S01]  /*6920*/  FMUL.FTZ R117, R117, R185.reuse ;  /* 0x000000b975757220 */ /* 0x080fe20000410000 */
[----:B------:R-:W-:Y:S01]  /*6930*/  FMUL.FTZ R120, R120, R185 ;  /* 0x000000b978787220 */ /* 0x000fe20000410000 */
[----:B------:R-:W3:Y:S01]  /*6940*/  MUFU.EX2 R189, R189 ;  /* 0x000000bd00bd7308 */ /* 0x000ee20000000800 */
[----:B------:R-:W-:Y:S01]  /*6950*/  FADD.FTZ R21, R159, R176 ;  /* 0x000000b09f157221 */ /* 0x000fe20000010000 */
[----:B-1----:R-:W-:Y:S01]  /*6960*/  F2FP.F16.F32.PACK_AB R159, R10, R163 ;  /* 0x000000a30a9f723e */ /* 0x002fe200000000ff */
        /* <DEDUP_REMOVED lines=15> */
[C---:B---3--:R-:W-:Y:S01]  /*6a60*/  FADD.FTZ R3, R189.reuse, R174 ;  /* 0x000000aebd037221 */ /* 0x048fe20000010000 */
[----:B------:R-:W-:Y:S01]  /*6a70*/  F2FP.F16.F32.PACK_AB R174, R189, R0 ;  /* 0x00000000bdae723e */ /* 0x000fe200000000ff */
        /* <DEDUP_REMOVED lines=8> */
[----:B------:R-:W-:Y:S01]  /*6b00*/  FMUL.FTZ R149, R149, R185 ;  /* 0x000000b995957220 */ /* 0x000fe20000410000 */
[----:B------:R-:W-:Y:S01]  /*6b10*/  FADD.FTZ R21, R15, R180 ;  /* 0x000000b40f157221 */ /* 0x000fe20000010000 */
[----:B------:R-:W-:Y:S01]  /*6b20*/  F2FP.F16.F32.PACK_AB R153, R188, R193 ;  /* 0x000000c1bc99723e */ /* 0x000fe200000000ff */
[-C--:B------:R-:W-:Y:S01]  /*6b30*/  FMUL.FTZ R26, R26, R20.reuse ;  /* 0x000000141a1a7220 */ /* 0x080fe20000410000 */
        /* <DEDUP_REMOVED lines=24> */
[----:B------:R2:W1:Y:S01]  /*6cc0*/  MUFU.EX2 R169, R186 ;  /* 0x000000ba00a97308 */ /* 0x0004620000000800 */
        /* <DEDUP_REMOVED lines=67> */
[----:B------:R-:W-:Y:S01]  /*7100*/  FMUL.FTZ R151, R151, R20 ;  /* 0x0000001497977220 */ /* 0x000fe20000410000 */
[C---:B---3--:R-:W-:Y:S01]  /*7110*/  FADD.FTZ R2, R186.reuse, R15 ;  /* 0x0000000fba027221 */ /* 0x048fe20000010000 */
[----:B------:R-:W-:Y:S01]  /*7120*/  F2FP.F16.F32.PACK_AB R175, R186, R175 ;  /* 0x000000afbaaf723e */ /* 0x000fe200000000ff */
[----:B------:R-:W-:Y:S06]  /*7130*/  @P1 BRA `(.L_x_10716) ;  /* 0x0000000000041947 */ /* 0x000fec0003800000 */
[----:B------:R-:W-:Y:S01]  /*7140*/  BPT.TRAP 0x1 ;  /* 0x000000040000795c */ /* 0x000fe20000300000 */
.L_x_10716:
[----:B------:R-:W-:Y:S01]  /*7150*/  PLOP3.LUT P2, PT, PT, PT, UP0, 0x40, 0x0 ;  /* 0x000000000000781c */ /* 0x000fe20003f4e808 */
[----:B------:R1:W2:-:S12]  /*7160*/  SYNCS.PHASECHK.TRANS64.TRYWAIT P1, [UR31+0x22850], R13 ;  /* 0x0228500dff0075a7 */ /* 0x000298000802015f */
[----:B-1----:R-:W-:Y:S05]  /*7170*/  @P2 BRA `(.L_x_10717) ;  /* 0x0000000000042947 */ /* 0x002fea0003800000 */
[----:B------:R-:W-:Y:S01]  /*7180*/  BPT.TRAP 0x1 ;  /* 0x000000040000795c */ /* 0x000fe20000300000 */
.L_x_10717:
[----:B--2---:R-:W-:Y:S05]  /*7190*/  @P1 BRA `(.L_x_10718) ;  /* 0x0000000000081947 */ /* 0x004fea0003800000 */
[----:B------:R-:W1:Y:S02]  /*71a0*/  SYNCS.PHASECHK.TRANS64.TRYWAIT P1, [UR31+0x22850], R13 ;  /* 0x0228500dff0075a7 */ /* 0x000e64000802015f */
[----:B-1----:R-:W-:Y:S05]  /*71b0*/  @!P1 BRA `(.L_x_10719) ;  /* 0x000000c000a89947 */ /* 0x002fea0003800000 */
.L_x_10718:
[----:B------:R2:W-:Y:S01]  /*71c0*/  BAR.SYNC.DEFER_BLOCKING R7, 0x100 ;  /* 0x000400070000751d */ /* 0x0005e20000010000 */
[----:B------:R-:W-:Y:S01]  /*71d0*/  UIMAD UR18, UR4, 0xc00, UR24 ;  /* 0x00000c00041278a4 */ /* 0x000fe2000f8e0218 */
[C---:B------:R-:W-:Y:S01]  /*71e0*/  ISETP.GT.AND P1, PT, R9.reuse, UR25, PT ;  /* 0x0000001909007c0c */ /* 0x040fe2000bf24270 */
[----:B-1----:R-:W-:Y:S02]  /*71f0*/  @!P0 VIADD R12, R12, 0x22860 ;  /* 0x000228600c0c8836 */ /* 0x002fe40000000000 */
[----:B------:R-:W-:Y:S01]  /*7200*/  VIADD R9, R9, 0xffffffff ;  /* 0xffffffff09097836 */ /* 0x000fe20000000000 */
[----:B------:R-:W-:Y:S01]  /*7210*/  UMOV UR15, 0x40000040 ;  /* 0x40000040000f7882 */ /* 0x000fe20000000000 */
[----:B------:R-:W-:Y:S01]  /*7220*/  IMAD.MOV.U32 R10, RZ, RZ, R22 ;  /* 0x000000ffff0a7224 */ /* 0x000fe200078e0016 */
[----:B------:R-:W-:Y:S01]  /*7230*/  UMOV UR14, UR18 ;  /* 0x00000012000e7c82 */ /* 0x000fe20008000000 */
[----:B------:R-:W-:Y:S01]  /*7240*/  @!P0 PRMT R12, RZ, 0x654, R12 ;  /* 0x00000654ff0c8816 */ /* 0x000fe2000000000c */
[----:B------:R-:W-:Y:S01]  /*7250*/  IMAD.MOV.U32 R0, RZ, RZ, R14 ;  /* 0x000000ffff007224 */ /* 0x000fe200078e000e */
        /* <DEDUP_REMOVED lines=35> */
[----:B------:R-:W-:Y:S02]  /*7490*/  IMAD.MOV.U32 R10, RZ, RZ, R22 ;  /* 0x000000ffff0a7224 */ /* 0x000fe400078e0016 */
[----:B------:R-:W-:-:S07]  /*74a0*/  IMAD.MOV.U32 R0, RZ, RZ, R14 ;  /* 0x000000ffff007224 */ /* 0x000fce00078e000e */
.L_x_10703:
[----:B0-----:R-:W0:Y:S01]  /*74b0*/  LDC R13, c[0x0][0x2f0] ;  /* 0x0000bc00ff0d7b82 */ /* 0x001e220000000800 */
[----:B------:R-:W-:Y:S01]  /*74c0*/  VIADD R11, R11, 0x7f ;  /* 0x0000007f0b0b7836 */ /* 0x000fe20000000000 */
[----:B------:R-:W-:Y:S01]  /*74d0*/  UIADD3 UR11, -UR11, 0x1, URZ ;  /* 0x000000010b0b7890 */ /* 0x000fe2000fffe13f */
[----:B------:R-:W-:Y:S01]  /*74e0*/  ULDC UR14, c[0x0][0x448] ;  /* 0x00011200000e7ab9 */ /* 0x000fe20000000800 */
[----:B------:R-:W-:Y:S02]  /*74f0*/  ULDC UR19, c[0x0][0x9e4] ;  /* 0x0002790000137ab9 */ /* 0x000fe40000000800 */
[----:B------:R-:W-:Y:S01]  /*7500*/  R2UR UR18, R11 ;  /* 0x000000000b1272ca */ /* 0x000fe200000e0000 */
[----:B------:R-:W-:Y:S02]  /*7510*/  UISETP.NE.AND UP1, UPT, UR14, 0x1, UPT ;  /* 0x000000010e00788c */ /* 0x000fe4000bf25270 */
[----:B------:R-:W-:-:S06]  /*7520*/  UISETP.GE.AND UP2, UPT, UR19, 0x1, UPT ;  /* 0x000000011300788c */ /* 0x000fcc000bf46270 */
[----:B------:R-:W-:-:S03]  /*7530*/  PLOP3.LUT P1, PT, PT, PT, UP2, 0x40, 0x0 ;  /* 0x000000000000781c */ /* 0x000fc60003f2e828 */
[----:B------:R-:W-:Y:S02]  /*7540*/  @UP1 ULDC UR14, c[0x0][0x44c] ;  /* 0x00011300000e1ab9 */ /* 0x000fe40000000800 */
[----:B------:R-:W-:Y:S01]  /*7550*/  UIMAD.WIDE.U32 UR14, UR18, UR14, URZ ;  /* 0x0000000e120e72a5 */ /* 0x000fe2000f8e003f */
[----:B0-----:R-:W-:Y:S01]  /*7560*/  IMAD R13, R16, R13, UR11 ;  /* 0x0000000b100d7e24 */ /* 0x001fe2000f8e020d */
[----:B------:R-:W-:Y:S01]  /*7570*/  UMOV UR11, UR18 ;  /* 0x00000012000b7c82 */ /* 0x000fe20008000000 */
[----:B------:R-:W-:Y:S02]  /*7580*/  @UP1 ULDC UR18, c[0x0][0x450] ;  /* 0x0001140000121ab9 */ /* 0x000fe40000000800 */
[----:B------:R-:W-:Y:S01]  /*7590*/  @UP1 USHF.R.U32.HI UR11, URZ, UR18, UR15 ;  /* 0x000000123f0b1299 */ /* 0x000fe2000801160f */
[----:B------:R-:W-:Y:S02]  /*75a0*/  R2UR UR22, R13 ;  /* 0x000000000d1672ca */ /* 0x000fe400000e0000 */
[----:B------:R-:W-:-:S11]  /*75b0*/  ULDC UR18, c[0x0][0x9dc] ;  /* 0x0002770000127ab9 */ /* 0x000fd60000000800 */
[----:B------:R-:W-:-:S04]  /*75c0*/  UIADD3 UR11, UR22, UR11, URZ ;  /* 0x0000000b160b7290 */ /* 0x000fc8000fffe03f */
[----:B------:R-:W-:Y:S01]  /*75d0*/  UIADD3 UR18, UR11, -UR18, URZ ;  /* 0x800000120b127290 */ /* 0x000fe2000fffe03f */
[----:B------:R-:W-:Y:S11]  /*75e0*/  @P1 BRA `(.L_x_10721) ;  /* 0x0000000000441947 */ /* 0x000ff60003800000 */
        /* <DEDUP_REMOVED lines=10> */
.L_x_10722:
[----:B------:R-:W-:-:S11]  /*7690*/  UISETP.NE.AND UP3, UPT, UR19, 0x1, UPT ;  /* 0x000000011300788c */ /* 0x000fd6000bf65270 */
[----:B------:R-:W-:Y:S02]  /*76a0*/  @UP3 ULDC.64 UR22, c[0x0][0x9e8] ;  /* 0x00027a0000163ab9 */ /* 0x000fe40000000a00 */
[----:B------:R-:W-:-:S04]  /*76b0*/  UIMAD.WIDE.U32 UR14, UR11, UR22, URZ ;  /* 0x000000160b0e72a5 */ /* 0x000fc8000f8e003f */
[----:B------:R-:W-:-:S12]  /*76c0*/  @UP3 USHF.R.U32.HI UR11, URZ, UR23, UR15 ;  /* 0x000000173f0b3299 */ /* 0x000fd8000801160f */
.L_x_10723:
[----:B------:R-:W-:-:S04]  /*76d0*/  UIMAD UR11, UR11, UR19, URZ ;  /* 0x000000130b0b72a4 */ /* 0x000fc8000f8e023f */
[----:B------:R-:W-:-:S04]  /*76e0*/  UISETP.LT.AND UP3, UPT, UR18, UR11, UPT ;  /* 0x0000000b1200728c */ /* 0x000fc8000bf61270 */
[----:B------:R-:W-:-:S12]  /*76f0*/  USEL UR18, UR18, UR11, !UP3 ;  /* 0x0000000b12127287 */ /* 0x000fd8000d800000 */
.L_x_10721:
        /* <DEDUP_REMOVED lines=9> */
[----:B------:R-:W-:Y:S01]  /*7790*/  ULDC UR26, c[0x0][0x988] ;  /* 0x00026200001a7ab9 */ /* 0x000fe20000000800 */
[----:B------:R-:W-:-:S07]  /*77a0*/  IMAD.MOV.U32 R11, RZ, RZ, R0 ;  /* 0x000000ffff0b7224 */ /* 0x000fce00078e0000 */
.L_x_10733:
[----:B------:R-:W-:Y:S01]  /*77b0*/  UIADD3 UR4, UR4, 0x1, URZ ;  /* 0x0000000104047890 */ /* 0x000fe2000fffe03f */
[----:B------:R-:W-:Y:S02]  /*77c0*/  PLOP3.LUT P2, PT, PT, PT, UP0, 0x40, 0x0 ;  /* 0x000000000000781c */ /* 0x000fe40003f4e808 */
[C---:B------:R-:W-:Y:S01]  /*77d0*/  ISETP.GT.AND P1, PT, R9.reuse, UR25, PT ;  /* 0x0000001909007c0c */ /* 0x040fe2000bf24270 */
[----:B------:R-:W-:Y:S01]  /*77e0*/  UISETP.NE.AND UP3, UPT, UR4, 0x2, UPT ;  /* 0x000000020400788c */ /* 0x000fe2000bf65270 */
[----:B------:R-:W-:-:S03]  /*77f0*/  VIADD R9, R9, 0xffffffff ;  /* 0xffffffff09097836 */ /* 0x000fc60000000000 */
[----:B------:R-:W-:Y:S02]  /*7800*/  USEL UR10, URZ, 0x1, UP3 ;  /* 0x000000013f0a7887 */ /* 0x000fe40009800000 */
[----:B------:R-:W-:Y:S02]  /*7810*/  USEL UR4, UR4, URZ, UP3 ;  /* 0x0000003f04047287 */ /* 0x000fe40009800000 */
[----:B------:R-:W-:Y:S02]  /*7820*/  ULOP3.LUT UR5, UR5, UR10, URZ, 0x3c, !UPT ;  /* 0x0000000a05057292 */ /* 0x000fe4000f8e3c3f */
[----:B-1----:R-:W-:Y:S10]  /*7830*/  @P2 BRA `(.L_x_10725) ;  /* 0x0000000000042947 */ /* 0x002ff40003800000 */
[----:B------:R-:W-:Y:S01]  /*7840*/  BPT.TRAP 0x1 ;  /* 0x000000040000795c */ /* 0x000fe20000300000 */
.L_x_10725:
[----:B------:R-:W-:Y:S01]  /*7850*/  PLOP3.LUT P3, PT, PT, PT, UP0, 0x40, 0x0 ;  /* 0x000000000000781c */ /* 0x000fe20003f6e808 */
[----:B------:R-:W-:Y:S01]  /*7860*/  ULEA UR27, UR4, UR38, 0x3 ;  /* 0x00000026041b7291 */ /* 0x000fe2000f8e183f */
[----:B------:R-:W-:-:S05]  /*7870*/  IMAD.U32 R8, RZ, RZ, UR5 ;  /* 0x00000005ff087e24 */ /* 0x000fca000f8e00ff */
[----:B------:R-:W-:-:S04]  /*7880*/  SHF.L.U32 R8, R8, 0x1f, RZ ;  /* 0x0000001f08087819 */ /* 0x000fc800000006ff */
[----:B------:R0:W1:Y:S02]  /*7890*/  SYNCS.PHASECHK.TRANS64.TRYWAIT P2, [UR27+0x22830], R8 ;  /* 0x02283008ff0075a7 */ /* 0x000064000804015b */
[----:B------:R-:W-:Y:S05]  /*78a0*/  @P3 BRA `(.L_x_10726) ;  /* 0x0000000000043947 */ /* 0x000fea0003800000 */
[----:B------:R-:W-:Y:S01]  /*78b0*/  BPT.TRAP 0x1 ;  /* 0x000000040000795c */ /* 0x000fe20000300000 */
.L_x_10726:
[----:B-1----:R-:W-:Y:S05]  /*78c0*/  @P2 BRA `(.L_x_10727) ;  /* 0x0000000000082947 */ /* 0x002fea0003800000 */
[----:B------:R-:W1:Y:S02]  /*78d0*/  SYNCS.PHASECHK.TRANS64.TRYWAIT P2, [UR27+0x22830], R8 ;  /* 0x02283008ff0075a7 */ /* 0x000e64000804015b */
[----:B-1----:R-:W-:Y:S05]  /*78e0*/  @!P2 BRA `(.L_x_10728) ;  /* 0x000000b800f0a947 */ /* 0x002fea0003800000 */
.L_x_10727:
[----:B------:R-:W-:Y:S01]  /*78f0*/  UIMAD UR22, UR4, 0x300, UR6 ;  /* 0x00000300041678a4 */ /* 0x000fe2000f8e0206 */
[----:B------:R-:W-:Y:S01]  /*7900*/  WARPGROUP.ARRIVE ;  /* 0x00000000000079c5 */ /* 0x000fe20000000000 */
[----:B------:R-:W-:Y:S01]  /*7910*/  UMOV UR23, 0x40000040 ;  /* 0x4000004000177882 */ /* 0x000fe20000000000 */
[----:B------:R-:W-:Y:S01]  /*7920*/  UMOV UR11, 0x40000040 ;  /* 0x40000040000b7882 */ /* 0x000fe20000000000 */
[----:B------:R-:W-:Y:S01]  /*7930*/  UIADD3 UR10, UR22, 0x2, URZ ;  /* 0x00000002160a7890 */ /* 0x000fe2000fffe03f */
[----:B------:R-:W-:Y:S01]  /*7940*/  PLOP3.LUT P2, PT, PT, PT, UP0, 0x40, 0x0 ;  /* 0x000000000000781c */ /* 0x000fe20003f4e808 */
[----:B------:R-:W-:Y:S01]  /*7950*/  UIADD3 UR14, UR22, 0x4, URZ ;  /* 0x00000004160e7890 */ /* 0x000fe2000fffe03f */
[----:B------:R-:W-:Y:S02]  /*7960*/  UMOV UR15, 0x40000040 ;  /* 0x40000040000f7882 */ /* 0x000fe40000000000 */
[----:B------:R-:W-:Y:S01]  /*7970*/  HGMMA.64x96x16.F32 R152, gdesc[UR20], RZ, !UPT, gsb0 ;  /* 0x01600000149879f0 */ /* 0x000fe2000c0008ff */
[----:B------:R-:W-:Y:S01]  /*7980*/  UIADD3 UR18, UR22, 0x6, URZ ;  /* 0x0000000616127890 */ /* 0x000fe2000fffe03f */
[----:B------:R-:W-:Y:S01]  /*7990*/  UMOV UR19, 0x40000040 ;  /* 0x4000004000137882 */ /* 0x000fe20000000000 */
[----:B------:R-:W-:-:S02]  /*79a0*/  WARPGROUP.DEPBAR.LE gsb0, 0x0 ;  /* 0x00008000000079c5 */ /* 0x000fc40000010000 */
[----:B------:R-:W-:-:S06]  /*79b0*/  WARPGROUP.ARRIVE ;  /* 0x00000000000079c5 */ /* 0x000fcc0000000000 */
[----:B------:R-:W-:Y:S01]  /*79c0*/  HGMMA.64x96x16.F32 R152, gdesc[UR8], R152, gsb0 ;  /* 0x01600000089879f0 */ /* 0x000fe20008000898 */
[----:B------:R-:W-:Y:S02]  /*79d0*/  UMOV UR10, UR26 ;  /* 0x0000001a000a7c82 */ /* 0x000fe40008000000 */
[----:B------:R-:W-:Y:S02]  /*79e0*/  WARPGROUP.DEPBAR.LE gsb0, 0x0 ;  /* 0x00008000000079c5 */ /* 0x000fe40000010000 */
[----:B------:R-:W-:-:S06]  /*79f0*/  WARPGROUP.ARRIVE ;  /* 0x00000000000079c5 */ /* 0x000fcc0000000000 */
[----:B------:R-:W-:Y:S03]  /*7a00*/  HGMMA.64x96x16.F32 R152, gdesc[UR12], R152, gsb0 ;  /* 0x016000000c9879f0 */ /* 0x000fe60008000898 */
[----:B------:R-:W-:Y:S02]  /*7a10*/  WARPGROUP.DEPBAR.LE gsb0, 0x0 ;  /* 0x00008000000079c5 */ /* 0x000fe40000010000 */
[----:B------:R-:W-:-:S06]  /*7a20*/  WARPGROUP.ARRIVE ;  /* 0x00000000000079c5 */ /* 0x000fcc0000000000 */
[----:B------:R-:W-:Y:S03]  /*7a30*/  HGMMA.64x96x16.F32 R152, gdesc[UR16], R152, gsb0 ;  /* 0x01600000109879f0 */ /* 0x000fe60008000898 */
[----:B------:R-:W-:Y:S02]  /*7a40*/  WARPGROUP.DEPBAR.LE gsb0, 0x0 ;  /* 0x00008000000079c5 */ /* 0x000fe40000010000 */
[----:B------:R-:W-:Y:S02]  /*7a50*/  FMNMX.FTZ R0, R152, R11, !PT ;  /* 0x0000000b98007209 */ /* 0x000fe40007810000 */
[----:B------:R-:W-:Y:S02]  /*7a60*/  FMNMX.FTZ R10, R154, R201, !PT ;  /* 0x000000c99a0a7209 */ /* 0x000fe40007810000 */
        /* <DEDUP_REMOVED lines=32> */
[----:B------:R-:W-:Y:S01]  /*7c70*/  FADD.FTZ R4, -R0, R11 ;  /* 0x0000000b00047221 */ /* 0x000fe20000010100 */
[----:B------:R-:W-:-:S03]  /*7c80*/  FMNMX.FTZ R10, R166, R15, !PT ;  /* 0x0000000fa60a7209 */ /* 0x000fc60007810000 */
[----:B--2---:R-:W-:Y:S01]  /*7c90*/  FMUL.FTZ R12, R4, UR10 ;  /* 0x0000000a040c7c20 */ /* 0x004fe20008410000 */
[----:B------:R-:W-:Y:S01]  /*7ca0*/  FMNMX.FTZ R15, R167, R10, !PT ;  /* 0x0000000aa70f7209 */ /* 0x000fe20007810000 */
[----:B------:R-:W-:-:S03]  /*7cb0*/  FMUL.FTZ R4, R0, UR10 ;  /* 0x0000000a00047c20 */ /* 0x000fc60008410000 */
        /* <DEDUP_REMOVED lines=31> */
[-C--:B-1----:R-:W-:Y:S01]  /*7eb0*/  FMUL.FTZ R24, R24, R12.reuse ;  /* 0x0000000c18187220 */ /* 0x082fe20000410000 */
[----:B------:R-:W-:Y:S01]  /*7ec0*/  FMNMX.FTZ R10, R186, R23, !PT ;  /* 0x00000017ba0a7209 */ /* 0x000fe20007810000 */
[-C--:B------:R-:W-:Y:S01]  /*7ed0*/  FMUL.FTZ R25, R25, R12.reuse ;  /* 0x0000000c19197220 */ /* 0x080fe20000410000 */
[----:B------:R-:W-:Y:S01]  /*7ee0*/  FMUL.FTZ R28, R28, R12 ;  /* 0x0000000c1c1c7220 */ /* 0x000fe20000410000 */
[----:B------:R-:W-:Y:S01]  /*7ef0*/  MUFU.EX2 R13, R13 ;  /* 0x0000000d000d7308 */ /* 0x000fe20000000800 */
[----:B------:R-:W-:Y:S01]  /*7f00*/  FMNMX.FTZ R23, R187, R10, !PT ;  /* 0x0000000abb177209 */ /* 0x000fe20007810000 */
[----:B--2---:R-:W-:Y:S01]  /*7f10*/  FFMA.FTZ R3, R12, R3, R11 ;  /* 0x000000030c037223 */ /* 0x004fe2000001000b */
[-C--:B------:R-:W-:Y:S01]  /*7f20*/  FMUL.FTZ R29, R29, R12.reuse ;  /* 0x0000000c1d1d7220 */ /* 0x080fe20000410000 */
[-C--:B------:R-:W-:Y:S01]  /*7f30*/  FMUL.FTZ R32, R32, R12.reuse ;  /* 0x0000000c20207220 */ /* 0x080fe20000410000 */
[----:B------:R-:W-:Y:S01]  /*7f40*/  FMNMX.FTZ R10, R190, R23, !PT ;  /* 0x00000017be0a7209 */ /* 0x000fe20007810000 */
[--C-:B------:R-:W-:Y:S01]  /*7f50*/  FFMA.FTZ R23, R169, UR10, -R4.reuse ;  /* 0x0000000aa9177c23 */ /* 0x100fe20008010804 */
[----:B------:R-:W-:Y:S01]  /*7f60*/  FMUL.FTZ R33, R33, R12 ;  /* 0x0000000c21217220 */ /* 0x000fe20000410000 */
[----:B------:R-:W-:Y:S01]  /*7f70*/  MUFU.EX2 R14, R14 ;  /* 0x0000000e000e7308 */ /* 0x000fe20000000800 */
[----:B------:R-:W-:Y:S01]  /*7f80*/  FMNMX.FTZ R153, R191, R10, !PT ;  /* 0x0000000abf997209 */ /* 0x000fe20007810000 */
[-C--:B------:R-:W-:Y:S01]  /*7f90*/  FMUL.FTZ R36, R36, R12.reuse ;  /* 0x0000000c24247220 */ /* 0x080fe20000410000 */
        /* <DEDUP_REMOVED lines=11> */
[--C-:B------:R-:W-:Y:S01]  /*8050*/  FFMA.FTZ R153, R173, UR10, -R4.reuse ;  /* 0x0000000aad997c23 */ /* 0x100fe20008010804 */
[--C-:B------:R-:W-:Y:S01]  /*8060*/  FFMA.FTZ R173, R192, UR10, -R4.reuse ;  /* 0x0000000ac0ad7c23 */ /* 0x100fe20008010804 */
[----:B------:R-:W-:Y:S01]  /*8070*/  MUFU.EX2 R15, R15 ;  /* 0x0000000f000f7308 */ /* 0x000fe20000000800 */
[----:B------:R-:W-:Y:S01]  /*8080*/  FMNMX.FTZ R10, R199, R10, !PT ;  /* 0x0000000ac70a7209 */ /* 0x000fe20007810000 */
[-C--:B------:R-:W-:Y:S01]  /*8090*/  FMUL.FTZ R52, R52, R12.reuse ;  /* 0x0000000c34347220 */ /* 0x080fe20000410000 */
[-C--:B------:R-:W-:Y:S01]  /*80a0*/  FMUL.FTZ R53, R53, R12.reuse ;  /* 0x0000000c35357220 */ /* 0x080fe20000410000 */
[-C--:B------:R-:W-:Y:S01]  /*80b0*/  FMUL.FTZ R56, R56, R12.reuse ;  /* 0x0000000c38387220 */ /* 0x080fe20000410000 */
[-C--:B------:R-:W-:Y:S01]  /*80c0*/  FMUL.FTZ R57, R57, R12.reuse ;  /* 0x0000000c39397220 */ /* 0x080fe20000410000 */
[----:B------:R-:W1:Y:S01]  /*80d0*/  SHFL.BFLY PT, R169, R10, 0x2, 0x1f ;  /* 0x0c401f000aa97f89 */ /* 0x000e6200000e0000 */
        /* <DEDUP_REMOVED lines=23> */
[----:B-1----:R-:W-:Y:S01]  /*8250*/  FMNMX.FTZ R177, R10, R169, !PT ;  /* 0x000000a90ab17209 */ /* 0x002fe20007810000 */
[----:B------:R-:W-:Y:S01]  /*8260*/  FFMA.FTZ R169, R188, UR10, -R4 ;  /* 0x0000000abca97c23 */ /* 0x000fe20008010804 */
[----:B------:R-:W-:Y:S01]  /*8270*/  MUFU.EX2 R23, R23 ;  /* 0x0000001700177308 */ /* 0x000fe20000000800 */
        /* <DEDUP_REMOVED lines=27> */
[-C--:B------:R-:W-:Y:S01]  /*8430*/  FMUL.FTZ R144, R144, R12.reuse ;  /* 0x0000000c90907220 */ /* 0x080fe20000410000 */
[-C--:B------:R-:W-:Y:S01]  /*8440*/  FMUL.FTZ R145, R145, R12.reuse ;  /* 0x0000000c91917220 */ /* 0x080fe20000410000 */
[-C--:B------:R-:W-:Y:S01]  /*8450*/  FMUL.FTZ R148, R148, R12.reuse ;  /* 0x0000000c94947220 */ /* 0x080fe20000410000 */
[----:B------:R-:W-:Y:S01]  /*8460*/  FMUL.FTZ R149, R149, R12 ;  /* 0x0000000c95957220 */ /* 0x000fe20000410000 */
[C---:B------:R-:W-:Y:S01]  /*8470*/  FMUL.FTZ R189, R10.reuse, UR10 ;  /* 0x0000000a0abd7c20 */ /* 0x040fe20008410000 */
[----:B------:R-:W-:Y:S01]  /*8480*/  FADD.FTZ R4, -R10, R201 ;  /* 0x000000c90a047221 */ /* 0x000fe20000010100 */
[----:B------:R-:W-:Y:S02]  /*8490*/  MUFU.EX2 R157, R157 ;  /* 0x0000009d009d7308 */ /* 0x000fe40000000800 */
[--C-:B------:R-:W-:Y:S01]  /*84a0*/  FFMA.FTZ R204, R175, UR10, -R189.reuse ;  /* 0x0000000aafcc7c23 */ /* 0x100fe200080108bd */
[--C-:B------:R-:W-:Y:S01]  /*84b0*/  FFMA.FTZ R175, R178, UR10, -R189.reuse ;  /* 0x0000000ab2af7c23 */ /* 0x100fe200080108bd */
[----:B------:R-:W-:Y:S01]  /*84c0*/  FFMA.FTZ R178, R179, UR10, -R189 ;  /* 0x0000000ab3b27c23 */ /* 0x000fe200080108bd */
[----:B------:R-:W-:-:S02]  /*84d0*/  IMAD.U32 R179, RZ, RZ, UR27 ;  /* 0x0000001bffb37e24 */ /* 0x000fc4000f8e00ff */
[----:B------:R-:W-:Y:S01]  /*84e0*/  FMUL.FTZ R4, R4, UR10 ;  /* 0x0000000a04047c20 */ /* 0x000fe20008410000 */
[--C-:B------:R-:W-:Y:S01]  /*84f0*/  FFMA.FTZ R188, R154, UR10, -R189.reuse ;  /* 0x0000000a9abc7c23 */ /* 0x100fe200080108bd */
[----:B------:R-:W-:Y:S01]  /*8500*/  MUFU.EX2 R161, R161 ;  /* 0x000000a100a17308 */ /* 0x000fe20000000800 */
[----:B------:R-:W-:Y:S02]  /*8510*/  @!P0 VIADD R154, R179, 0x22840 ;  /* 0x00022840b39a8836 */ /* 0x000fe40000000000 */
[--C-:B------:R-:W-:Y:S01]  /*8520*/  FFMA.FTZ R155, R155, UR10, -R189.reuse ;  /* 0x0000000a9b9b7c23 */ /* 0x100fe200080108bd */
[--C-:B------:R-:W-:Y:S01]  /*8530*/  FFMA.FTZ R185, R158, UR10, -R189.reuse ;  /* 0x0000000a9eb97c23 */ /* 0x100fe200080108bd */
[--C-:B------:R-:W-:Y:S01]  /*8540*/  FFMA.FTZ R192, R159, UR10, -R189.reuse ;  /* 0x0000000a9fc07c23 */ /* 0x100fe200080108bd */
[--C-:B------:R-:W-:Y:S01]  /*8550*/  FFMA.FTZ R159, R162, UR10, -R189.reuse ;  /* 0x0000000aa29f7c23 */ /* 0x100fe200080108bd */
[----:B------:R-:W-:Y:S01]  /*8560*/  @!P0 PRMT R154, RZ, 0x654, R154 ;  /* 0x00000654ff9a8816 */ /* 0x000fe2000000009a */
[--C-:B------:R-:W-:Y:S01]  /*8570*/  FFMA.FTZ R200, R167, UR10, -R189.reuse ;  /* 0x0000000aa7c87c23 */ /* 0x100fe200080108bd */
[----:B------:R1:W3:Y:S01]  /*8580*/  MUFU.EX2 R181, R4 ;  /* 0x0000000400b57308 */ /* 0x0002e20000000800 */
        /* <DEDUP_REMOVED lines=8> */
[----:B-1----:R-:W-:Y:S01]  /*8610*/  IADD3 R4, -R19, 0xb, RZ ;  /* 0x0000000b13047810 */ /* 0x002fe20007ffe1ff */
[--C-:B------:R-:W-:Y:S01]  /*8620*/  FFMA.FTZ R190, R190, UR10, -R189.reuse ;  /* 0x0000000abebe7c23 */ /* 0x100fe200080108bd */
[--C-:B------:R-:W-:Y:S01]  /*8630*/  FFMA.FTZ R191, R191, UR10, -R189.reuse ;  /* 0x0000000abfbf7c23 */ /* 0x100fe200080108bd */
[--C-:B------:R-:W-:Y:S01]  /*8640*/  FFMA.FTZ R194, R194, UR10, -R189.reuse ;  /* 0x0000000ac2c27c23 */ /* 0x100fe200080108bd */
[--C-:B------:R-:W-:Y:S01]  /*8650*/  FFMA.FTZ R195, R195, UR10, -R189.reuse ;  /* 0x0000000ac3c37c23 */ /* 0x100fe200080108bd */
[----:B------:R1:W-:Y:S06]  /*8660*/  BAR.ARV R4, 0x100 ;  /* 0x000400040000751d */ /* 0x0003ec0000002000 */
[----:B------:R4:W-:Y:S01]  /*8670*/  @!P0 SYNCS.ARRIVE.TRANS64.RED.A1T0 RZ, [R154+URZ], RZ ;  /* 0x000000ff9aff89a7 */ /* 0x0009e2000810043f */
[----:B------:R-:W-:Y:S01]  /*8680*/  MUFU.EX2 R165, R165 ;  /* 0x000000a500a57308 */ /* 0x000fe20000000800 */
[--C-:B------:R-:W-:Y:S01]  /*8690*/  FFMA.FTZ R198, R198, UR10, -R189.reuse ;  /* 0x0000000ac6c67c23 */ /* 0x100fe200080108bd */
[----:B------:R-:W-:Y:S01]  /*86a0*/  FFMA.FTZ R199, R199, UR10, -R189 ;  /* 0x0000000ac7c77c23 */ /* 0x000fe200080108bd */
[----:B--2---:R-:W-:Y:S01]  /*86b0*/  F2FP.F16.F32.PACK_AB R162, R153, R22 ;  /* 0x0000001699a2723e */ /* 0x004fe200000000ff */
[-C--:B---3--:R-:W-:Y:S01]  /*86c0*/  FMUL.FTZ R26, R26, R181.reuse ;  /* 0x000000b51a1a7220 */ /* 0x088fe20000410000 */
[----:B------:R-:W-:Y:S01]  /*86d0*/  F2FP.F16.F32.PACK_AB R158, R21, R20 ;  /* 0x00000014159e723e */ /* 0x000fe200000000ff */
[----:B------:R-:W-:Y:S01]  /*86e0*/  FMUL.FTZ R27, R27, R181 ;  /* 0x000000b51b1b7220 */ /* 0x000fe20000410000 */
[C---:B----4-:R-:W-:Y:S01]  /*86f0*/  FADD.FTZ R154, R152.reuse, R3 ;  /* 0x00000003989a7221 */ /* 0x050fe20000010000 */
[----:B------:R-:W2:Y:S01]  /*8700*/  MUFU.EX2 R188, R188 ;  /* 0x000000bc00bc7308 */ /* 0x000ea20000000800 */
[----:B------:R-:W-:Y:S01]  /*8710*/  F2FP.F16.F32.PACK_AB R152, R152, R11 ;  /* 0x0000000b9898723e */ /* 0x000fe200000000ff */
[-C--:B------:R-:W-:Y:S01]  /*8720*/  FMUL.FTZ R30, R30, R181.reuse ;  /* 0x000000b51e1e7220 */ /* 0x080fe20000410000 */
[----:B------:R-:W-:Y:S01]  /*8730*/  FADD.FTZ R3, R13, R154 ;  /* 0x0000009a0d037221 */ /* 0x000fe20000010000 */
[-C--:B------:R-:W-:Y:S01]  /*8740*/  FMUL.FTZ R31, R31, R181.reuse ;  /* 0x000000b51f1f7220 */ /* 0x080fe20000410000 */
[-C--:B------:R-:W-:Y:S01]  /*8750*/  FMUL.FTZ R34, R34, R181.reuse ;  /* 0x000000b522227220 */ /* 0x080fe20000410000 */
[-C--:B------:R-:W-:Y:S01]  /*8760*/  FMUL.FTZ R35, R35, R181.reuse ;  /* 0x000000b523237220 */ /* 0x080fe20000410000 */
[----:B------:R-:W-:Y:S01]  /*8770*/  FADD.FTZ R3, R14, R3 ;  /* 0x000000030e037221 */ /* 0x000fe20000010000 */
[----:B------:R-:W-:Y:S01]  /*8780*/  MUFU.EX2 R172, R172 ;  /* 0x000000ac00ac7308 */ /* 0x000fe20000000800 */
[-C--:B------:R-:W-:Y:S01]  /*8790*/  FMUL.FTZ R38, R38, R181.reuse ;  /* 0x000000b526267220 */ /* 0x080fe20000410000 */
[-C--:B------:R-:W-:Y:S01]  /*87a0*/  FMUL.FTZ R39, R39, R181.reuse ;  /* 0x000000b527277220 */ /* 0x080fe20000410000 */
[----:B------:R-:W-:Y:S01]  /*87b0*/  FADD.FTZ R154, R156, R3 ;  /* 0x000000039c9a7221 */ /* 0x000fe20000010000 */
[----:B------:R-:W-:Y:S01]  /*87c0*/  F2FP.F16.F32.PACK_AB R156, R15, R156 ;  /* 0x0000009c0f9c723e */ /* 0x000fe200000000ff */
[-C--:B------:R-:W-:Y:S01]  /*87d0*/  FMUL.FTZ R42, R42, R181.reuse ;  /* 0x000000b52a2a7220 */ /* 0x080fe20000410000 */
[-C--:B------:R-:W-:Y:S01]  /*87e0*/  FMUL.FTZ R43, R43, R181.reuse ;  /* 0x000000b52b2b7220 */ /* 0x080fe20000410000 */
[----:B------:R-:W-:Y:S01]  /*87f0*/  FADD.FTZ R3, R15, R154 ;  /* 0x0000009a0f037221 */ /* 0x000fe20000010000 */
[----:B------:R-:W3:Y:S01]  /*8800*/  MUFU.EX2 R155, R155 ;  /* 0x0000009b009b7308 */ /* 0x000ee20000000800 */
[----:B--2---:R-:W-:Y:S01]  /*8810*/  FFMA.FTZ R2, R181, R2, R188 ;  /* 0x00000002b5027223 */ /* 0x004fe200000100bc */
[-C--:B------:R-:W-:Y:S01]  /*8820*/  FMUL.FTZ R46, R46, R181.reuse ;  /* 0x000000b52e2e7220 */ /* 0x080fe20000410000 */
[----:B------:R-:W-:Y:S01]  /*8830*/  FADD.FTZ R154, R20, R3 ;  /* 0x00000003149a7221 */ /* 0x000fe20000010000 */
[-C--:B------:R-:W-:Y:S01]  /*8840*/  FMUL.FTZ R47, R47, R181.reuse ;  /* 0x000000b52f2f7220 */ /* 0x080fe20000410000 */
[-C--:B------:R-:W-:Y:S01]  /*8850*/  FMUL.FTZ R50, R50, R181.reuse ;  /* 0x000000b532327220 */ /* 0x080fe20000410000 */
[-C--:B------:R-:W-:Y:S01]  /*8860*/  FMUL.FTZ R51, R51, R181.reuse ;  /* 0x000000b533337220 */ /* 0x080fe20000410000 */
[----:B------:R-:W-:Y:S01]  /*8870*/  FADD.FTZ R3, R21, R154 ;  /* 0x0000009a15037221 */ /* 0x000fe20000010000 */
[----:B------:R-:W2:Y:S01]  /*8880*/  MUFU.EX2 R169, R169 ;  /* 0x000000a900a97308 */ /* 0x000ea20000000800 */
[-C--:B------:R-:W-:Y:S01]  /*8890*/  FMUL.FTZ R54, R54, R181.reuse ;  /* 0x000000b536367220 */ /* 0x080fe20000410000 */
[-C--:B------:R-:W-:Y:S01]  /*88a0*/  FMUL.FTZ R55, R55, R181.reuse ;  /* 0x000000b537377220 */ /* 0x080fe20000410000 */
[----:B------:R-:W-:Y:S01]  /*88b0*/  FADD.FTZ R154, R160, R3 ;  /* 0x00000003a09a7221 */ /* 0x000fe20000010000 */
[----:B------:R-:W-:Y:S01]  /*88c0*/  F2FP.F16.F32.PACK_AB R160, R23, R160 ;  /* 0x000000a017a0723e */ /* 0x000fe200000000ff */
[-C--:B------:R-:W-:Y:S01]  /*88d0*/  FMUL.FTZ R58, R58, R181.reuse ;  /* 0x000000b53a3a7220 */ /* 0x080fe20000410000 */
[-C--:B------:R-:W-:Y:S01]  /*88e0*/  FMUL.FTZ R59, R59, R181.reuse ;  /* 0x000000b53b3b7220 */ /* 0x080fe20000410000 */
[----:B------:R-:W-:Y:S01]  /*88f0*/  FADD.FTZ R3, R23, R154 ;  /* 0x0000009a17037221 */ /* 0x000fe20000010000 */
[----:B------:R-:W4:Y:S01]  /*8900*/  MUFU.EX2 R185, R185 ;  /* 0x000000b900b97308 */ /* 0x000f220000000800 */
[----:B---3--:R-:W-:Y:S01]  /*8910*/  FADD.FTZ R2, R155, R2 ;  /* 0x000000029b027221 */ /* 0x008fe20000010000 */
[-C--:B------:R-:W-:Y:S01]  /*8920*/  FMUL.FTZ R62, R62, R181.reuse ;  /* 0x000000b53e3e7220 */ /* 0x080fe20000410000 */
[----:B------:R-:W-:Y:S01]  /*8930*/  FADD.FTZ R154, R22, R3 ;  /* 0x00000003169a7221 */ /* 0x000fe20000010000 */
[-C--:B------:R-:W-:Y:S01]  /*8940*/  FMUL.FTZ R63, R63, R181.reuse ;  /* 0x000000b53f3f7220 */ /* 0x080fe20000410000 */
[-C--:B------:R-:W-:Y:S01]  /*8950*/  FMUL.FTZ R66, R66, R181.reuse ;  /* 0x000000b542427220 */ /* 0x080fe20000410000 */
[-C--:B------:R-:W-:Y:S01]  /*8960*/  FMUL.FTZ R67, R67, R181.reuse ;  /* 0x000000b543437220 */ /* 0x080fe20000410000 */
[----:B------:R-:W-:Y:S01]  /*8970*/  FADD.FTZ R3, R153, R154 ;  /* 0x0000009a99037221 */ /* 0x000fe20000010000 */
[----:B------:R-:W3:Y:S01]  /*8980*/  MUFU.EX2 R192, R192 ;  /* 0x000000c000c07308 */ /* 0x000ee20000000800 */
[----:B------:R-:W-:Y:S01]  /*8990*/  F2FP.F16.F32.PACK_AB R153, R155, R188 ;  /* 0x000000bc9b99723e */ /* 0x000fe200000000ff */
[-C--:B------:R-:W-:Y:S01]  /*89a0*/  FMUL.FTZ R70, R70, R181.reuse ;  /* 0x000000b546467220 */ /* 0x080fe20000410000 */
[----:B------:R-:W-:Y:S01]  /*89b0*/  FADD.FTZ R154, R164, R3 ;  /* 0x00000003a49a7221 */ /* 0x000fe20000010000 */
        /* <DEDUP_REMOVED lines=12> */
[----:B------:R-:W0:Y:S01]  /*8a80*/  MUFU.EX2 R159, R159 ;  /* 0x0000009f009f7308 */ /* 0x000e220000000800 */
[--C-:B-----5:R-:W-:Y:S01]  /*8a90*/  FFMA.FTZ R196, R163, UR10, -R189.reuse ;  /* 0x0000000aa3c47c23 */ /* 0x120fe200080108bd */
[----:B------:R-:W-:Y:S01]  /*8aa0*/  FFMA.FTZ R163, R166, UR10, -R189 ;  /* 0x0000000aa6a37c23 */ /* 0x000fe200080108bd */
[----:B------:R-:W-:Y:S01]  /*8ab0*/  FADD.FTZ R3, R165, R154 ;  /* 0x0000009aa5037221 */ /* 0x000fe20000010000 */
[----:B------:R-:W-:Y:S01]  /*8ac0*/  F2FP.F16.F32.PACK_AB R166, R168, R161 ;  /* 0x000000a1a8a6723e */ /* 0x000fe200000000ff */
[----:B------:R-:W-:Y:S01]  /*8ad0*/  FMUL.FTZ R86, R86, R181 ;  /* 0x000000b556567220 */ /* 0x000fe20000410000 */
[C---:B------:R-:W-:Y:S01]  /*8ae0*/  F2FP.F16.F32.PACK_AB R168, R172.reuse, R165 ;  /* 0x000000a5aca8723e */ /* 0x040fe200000000ff */
[----:B------:R-:W-:Y:S01]  /*8af0*/  FADD.FTZ R154, R172, R3 ;  /* 0x00000003ac9a7221 */ /* 0x000fe20000010000 */
[----:B------:R-:W5:Y:S01]  /*8b00*/  MUFU.EX2 R196, R196 ;  /* 0x000000c400c47308 */ /* 0x000f620000000800 */
[-C--:B------:R-:W-:Y:S01]  /*8b10*/  FMUL.FTZ R87, R87, R181.reuse ;  /* 0x000000b557577220 */ /* 0x080fe20000410000 */
[----:B------:R-:W-:Y:S01]  /*8b20*/  FMUL.FTZ R90, R90, R181 ;  /* 0x000000b55a5a7220 */ /* 0x000fe20000410000 */
[----:B--2---:R-:W-:Y:S01]  /*8b30*/  FADD.FTZ R3, R169, R154 ;  /* 0x0000009aa9037221 */ /* 0x004fe20000010000 */
[----:B------:R-:W-:Y:S01]  /*8b40*/  F2FP.F16.F32.PACK_AB R154, R14, R13 ;  /* 0x0000000d0e9a723e */ /* 0x000fe200000000ff */
[----:B----4-:R-:W-:Y:S01]  /*8b50*/  FADD.FTZ R13, R185, R2 ;  /* 0x00000002b90d7221 */ /* 0x010fe20000010000 */
[-C--:B------:R-:W-:Y:S01]  /*8b60*/  FMUL.FTZ R91, R91, R181.reuse ;  /* 0x000000b55b5b7220 */ /* 0x080fe20000410000 */
[-C--:B------:R-:W-:Y:S01]  /*8b70*/  FMUL.FTZ R94, R94, R181.reuse ;  /* 0x000000b55e5e7220 */ /* 0x080fe20000410000 */
[----:B------:R-:W2:Y:S01]  /*8b80*/  MUFU.EX2 R163, R163 ;  /* 0x000000a300a37308 */ /* 0x000ea20000000800 */
[----:B---3--:R-:W-:Y:S01]  /*8b90*/  FADD.FTZ R2, R192, R13 ;  /* 0x0000000dc0027221 */ /* 0x008fe20000010000 */
[-C--:B------:R-:W-:Y:S01]  /*8ba0*/  FMUL.FTZ R95, R95, R181.reuse ;  /* 0x000000b55f5f7220 */ /* 0x080fe20000410000 */
[-C--:B------:R-:W-:Y:S01]  /*8bb0*/  FMUL.FTZ R98, R98, R181.reuse ;  /* 0x000000b562627220 */ /* 0x080fe20000410000 */
[-C--:B------:R-:W-:Y:S01]  /*8bc0*/  FMUL.FTZ R99, R99, R181.reuse ;  /* 0x000000b563637220 */ /* 0x080fe20000410000 */
[----:B0-----:R-:W-:Y:S01]  /*8bd0*/  FADD.FTZ R13, R159, R2 ;  /* 0x000000029f0d7221 */ /* 0x001fe20000010000 */
[-C--:B------:R-:W-:Y:S01]  /*8be0*/  FMUL.FTZ R102, R102, R181.reuse ;  /* 0x000000b566667220 */ /* 0x080fe20000410000 */
[----:B------:R-:W-:Y:S01]  /*8bf0*/  FMUL.FTZ R103, R103, R181 ;  /* 0x000000b567677220 */ /* 0x000fe20000410000 */
[----:B------:R-:W0:Y:S01]  /*8c00*/  MUFU.EX2 R200, R200 ;  /* 0x000000c800c87308 */ /* 0x000e220000000800 */
[C---:B-----5:R-:W-:Y:S01]  /*8c10*/  FADD.FTZ R2, R196.reuse, R13 ;  /* 0x0000000dc4027221 */ /* 0x060fe20000010000 */
        /* <DEDUP_REMOVED lines=31> */
[C---:B--2---:R-:W-:Y:S01]  /*8e10*/  FADD.FTZ R2, R202.reuse, R13 ;  /* 0x0000000dca027221 */ /* 0x044fe20000010000 */
[----:B------:R-:W-:Y:S01]  /*8e20*/  F2FP.F16.F32.PACK_AB R161, R202, R167 ;  /* 0x000000a7caa1723e */ /* 0x000fe200000000ff */
[-C--:B------:R-:W-:Y:S01]  /*8e30*/  FMUL.FTZ R150, R150, R181.reuse ;  /* 0x000000b596967220 */ /* 0x080fe20000410000 */
[----:B------:R-:W-:Y:S01]  /*8e40*/  FMUL.FTZ R151, R151, R181 ;  /* 0x000000b597977220 */ /* 0x000fe20000410000 */
[----:B------:R-:W-:-:S03]  /*8e50*/  F2FP.F16.F32.PACK_AB R155, R192, R185 ;  /* 0x000000b9c09b723e */ /* 0x000fc600000000ff */
[----:B------:R-:W2:Y:S01]  /*8e60*/  MUFU.EX2 R175, R175 ;  /* 0x000000af00af7308 */ /* 0x000ea20000000800 */
[----:B0-----:R-:W-:-:S07]  /*8e70*/  FADD.FTZ R13, R171, R2 ;  /* 0x00000002ab0d7221 */ /* 0x001fce0000010000 */
[----:B------:R-:W0:Y:S01]  /*8e80*/  MUFU.EX2 R178, R178 ;  /* 0x000000b200b27308 */ /* 0x000e220000000800 */
[C---:B---3--:R-:W-:Y:S01]  /*8e90*/  FADD.FTZ R2, R204.reuse, R13 ;  /* 0x0000000dcc027221 */ /* 0x048fe20000010000 */
[----:B------:R-:W-:-:S06]  /*8ea0*/  F2FP.F16.F32.PACK_AB R163, R204, R171 ;  /* 0x000000abcca3723e */ /* 0x000fcc00000000ff */
[----:B------:R-:W3:Y:S01]  /*8eb0*/  MUFU.EX2 R182, R182 ;  /* 0x000000b600b67308 */ /* 0x000ee20000000800 */
[----:B--2---:R-:W-:-:S07]  /*8ec0*/  FADD.FTZ R13, R175, R2 ;  /* 0x00000002af0d7221 */ /* 0x004fce0000010000 */
[----:B------:R-:W2:Y:S01]  /*8ed0*/  MUFU.EX2 R183, R183 ;  /* 0x000000b700b77308 */ /* 0x000ea20000000800 */
[C---:B0-----:R-:W-:Y:S01]  /*8ee0*/  FADD.FTZ R13, R178.reuse, R13 ;  /* 0x0000000db20d7221 */ /* 0x041fe20000010000 */
[----:B------:R-:W-:-:S06]  /*8ef0*/  F2FP.F16.F32.PACK_AB R165, R178, R175 ;  /* 0x000000afb2a5723e */ /* 0x000fcc00000000ff */
[----:B------:R-:W0:Y:S01]  /*8f00*/  MUFU.EX2 R176, R176 ;  /* 0x000000b000b07308 */ /* 0x000e220000000800 */
[----:B---3--:R-:W-:-:S07]  /*8f10*/  FADD.FTZ R2, R182, R13 ;  /* 0x0000000db6027221 */ /* 0x008fce0000010000 */
[----:B------:R-:W3:Y:S01]  /*8f20*/  MUFU.EX2 R186, R186 ;  /* 0x000000ba00ba7308 */ /* 0x000ee20000000800 */
[C---:B--2---:R-:W-:Y:S01]  /*8f30*/  FADD.FTZ R13, R183.reuse, R2 ;  /* 0x00000002b70d7221 */ /* 0x044fe20000010000 */
[----:B------:R-:W-:-:S06]  /*8f40*/  F2FP.F16.F32.PACK_AB R167, R183, R182 ;  /* 0x000000b6b7a7723e */ /* 0x000fcc00000000ff */
[----:B------:R-:W2:Y:S01]  /*8f50*/  MUFU.EX2 R173, R173 ;  /* 0x000000ad00ad7308 */ /* 0x000ea20000000800 */
[C---:B0-----:R-:W-:Y:S01]  /*8f60*/  FADD.FTZ R12, R176.reuse, R3 ;  /* 0x00000003b00c7221 */ /* 0x041fe20000010000 */
[----:B------:R-:W-:-:S06]  /*8f70*/  F2FP.F16.F32.PACK_AB R170, R176, R169 ;  /* 0x000000a9b0aa723e */ /* 0x000fcc00000000ff */
[----:B------:R-:W0:Y:S01]  /*8f80*/  MUFU.EX2 R187, R187 ;  /* 0x000000bb00bb7308 */ /* 0x000e220000000800 */
[----:B---3--:R-:W-:-:S07]  /*8f90*/  FADD.FTZ R2, R186, R13 ;  /* 0x0000000dba027221 */ /* 0x008fce0000010000 */
        /* <DEDUP_REMOVED lines=11> */
[----:B0-----:R-:W-:-:S07]  /*9050*/  FADD.FTZ R13, R11, R2 ;  /* 0x000000020b0d7221 */ /* 0x001fce0000010000 */
[----:B------:R-:W0:Y:S01]  /*9060*/  MUFU.EX2 R198, R198 ;  /* 0x000000c600c67308 */ /* 0x000e220000000800 */
[C---:B---3--:R-:W-:Y:S01]  /*9070*/  FADD.FTZ R14, R180.reuse, R3 ;  /* 0x00000003b40e7221 */ /* 0x048fe20000010000 */
[----:B------:R-:W-:-:S03]  /*9080*/  F2FP.F16.F32.PACK_AB R172, R180, R173 ;  /* 0x000000adb4ac723e */ /* 0x000fc600000000ff */
[----:B------:R-:W-:-:S03]  /*9090*/  FADD.FTZ R3, R177, R14 ;  /* 0x0000000eb1037221 */ /* 0x000fc60000010000 */
[----:B------:R-:W3:Y:S01]  /*90a0*/  MUFU.EX2 R184, R184 ;  /* 0x000000b800b87308 */ /* 0x000ee20000000800 */
[C---:B--2---:R-:W-:Y:S01]  /*90b0*/  FADD.FTZ R13, R12.reuse, R13 ;  /* 0x0000000d0c0d7221 */ /* 0x044fe20000010000 */
[----:B------:R-:W-:-:S06]  /*90c0*/  F2FP.F16.F32.PACK_AB R173, R12, R11 ;  /* 0x0000000b0cad723e */ /* 0x000fcc00000000ff */
[----:B------:R-:W2:Y:S01]  /*90d0*/  MUFU.EX2 R199, R199 ;  /* 0x000000c700c77308 */ /* 0x000ea20000000800 */
[----:B0-----:R-:W-:Y:S01]  /*90e0*/  FADD.FTZ R2, R198, R13 ;  /* 0x0000000dc6027221 */ /* 0x001fe20000010000 */
[C---:B---3--:R-:W-:Y:S01]  /*90f0*/  FADD.FTZ R3, R184.reuse, R3 ;  /* 0x00000003b8037221 */ /* 0x048fe20000010000 */
[----:B------:R-:W-:Y:S02]  /*9100*/  F2FP.F16.F32.PACK_AB R174, R184, R177 ;  /* 0x000000b1b8ae723e */ /* 0x000fe400000000ff */
[C---:B--2---:R-:W-:Y:S01]  /*9110*/  FADD.FTZ R2, R199.reuse, R2 ;  /* 0x00000002c7027221 */ /* 0x044fe20000010000 */
[----:B------:R-:W-:Y:S01]  /*9120*/  F2FP.F16.F32.PACK_AB R175, R199, R198 ;  /* 0x000000c6c7af723e */ /* 0x000fe200000000ff */
[----:B-1----:R-:W-:Y:S06]  /*9130*/  @P2 BRA `(.L_x_10729) ;  /* 0x0000000000042947 */ /* 0x002fec0003800000 */
[----:B------:R-:W-:Y:S01]  /*9140*/  BPT.TRAP 0x1 ;  /* 0x000000040000795c */ /* 0x000fe20000300000 */
.L_x_10729:
[----:B------:R-:W-:Y:S01]  /*9150*/  PLOP3.LUT P3, PT, PT, PT, UP0, 0x40, 0x0 ;  /* 0x000000000000781c */ /* 0x000fe20003f6e808 */
[----:B------:R0:W1:-:S12]  /*9160*/  SYNCS.PHASECHK.TRANS64.TRYWAIT P2, [UR27+0x22850], R8 ;  /* 0x02285008ff0075a7 */ /* 0x000058000804015b */
[----:B0-----:R-:W-:Y:S05]  /*9170*/  @P3 BRA `(.L_x_10730) ;  /* 0x0000000000043947 */ /* 0x001fea0003800000 */
[----:B------:R-:W-:Y:S01]  /*9180*/  BPT.TRAP 0x1 ;  /* 0x000000040000795c */ /* 0x000fe20000300000 */
.L_x_10730:
[----:B-1----:R-:W-:Y:S05]  /*9190*/  @P2 BRA `(.L_x_10731) ;  /* 0x0000000000082947 */ /* 0x002fea0003800000 */
[----:B------:R-:W0:Y:S02]  /*91a0*/  SYNCS.PHASECHK.TRANS64.TRYWAIT P2, [UR27+0x22850], R8 ;  /* 0x02285008ff0075a7 */ /* 0x000e24000804015b */
[----:B0-----:R-:W-:Y:S05]  /*91b0*/  @!P2 BRA `(.L_x_10732) ;  /* 0x000000a000d4a947 */ /* 0x001fea0003800000 */
.L_x_10731:
[----:B------:R1:W-:Y:S01]  /*91c0*/  BAR.SYNC.DEFER_BLOCKING R7, 0x100 ;  /* 0x000400070000751d */ /* 0x0003e20000010000 */
[----:B------:R-:W-:Y:S01]  /*91d0*/  UIMAD UR11, UR4, 0xc00, UR24 ;  /* 0x00000c00040b78a4 */ /* 0x000fe2000f8e0218 */
[----:B0-----:R-:W-:Y:S02]  /*91e0*/  @!P0 VIADD R179, R179, 0x22860 ;  /* 0x00022860b3b38836 */ /* 0x001fe40000000000 */
[----:B------:R-:W-:Y:S02]  /*91f0*/  IMAD.MOV.U32 R201, RZ, RZ, R10 ;  /* 0x000000ffffc97224 */ /* 0x000fe400078e000a */
[----:B------:R-:W-:Y:S01]  /*9200*/  UMOV UR15, 0x40000040 ;  /* 0x40000040000f7882 */ /* 0x000fe20000000000 */
[----:B------:R-:W-:Y:S01]  /*9210*/  @!P0 PRMT R179, RZ, 0x654, R179 ;  /* 0x00000654ffb38816 */ /* 0x000fe200000000b3 */
[----:B------:R-:W-:Y:S01]  /*9220*/  UMOV UR14, UR11 ;  /* 0x0000000b000e7c82 */ /* 0x000fe20008000000 */
        /* <DEDUP_REMOVED lines=36> */
.L_x_10724:
[----:B------:R-:W-:-:S13]  /*9470*/  ISETP.GE.AND P1, PT, R9, UR37, PT ;  /* 0x0000002509007c0c */ /* 0x000fda000bf26270 */
[----:B------:R-:W-:Y:S05]  /*9480*/  @!P1 BRA `(.L_x_10734) ;  /* 0x0000002c00f49947 */ /* 0x000fea0003800000 */
[----:B------:R-:W-:Y:S01]  /*9490*/  IMAD.MOV.U32 R13, RZ, RZ, R10 ;  /* 0x000000ffff0d7224 */ /* 0x000fe200078e000a */
[----:B------:R-:W-:Y:S01]  /*94a0*/  ULDC UR26, c[0x0][0x9e4] ;  /* 0x00027900001a7ab9 */ /* 0x000fe20000000800 */
[----:B--2---:R-:W-:Y:S01]  /*94b0*/  IMAD.MOV.U32 R12, RZ, RZ, R0 ;  /* 0x000000ffff0c7224 */ /* 0x004fe200078e0000 */
[----:B------:R-:W-:Y:S01]  /*94c0*/  ULDC UR27, c[0x0][0x288] ;  /* 0x0000a200001b7ab9 */ /* 0x000fe20000000800 */
[----:B------:R-:W-:Y:S01]  /*94d0*/  ULDC UR28, c[0x0][0x2f0] ;  /* 0x0000bc00001c7ab9 */ /* 0x000fe20000000800 */
[----:B------:R-:W-:Y:S01]  /*94e0*/  ULDC UR25, c[0x0][0x988] ;  /* 0x0002620000197ab9 */ /* 0x000fe20000000800 */
[----:B------:R-:W-:-:S05]  /*94f0*/  ULDC UR29, c[0x0][0x9e0] ;  /* 0x00027800001d7ab9 */ /* 0x000fca0000000800 */
.L_x_10751:
[----:B------:R-:W-:Y:S01]  /*9500*/  UIADD3 UR4, UR4, 0x1, URZ ;  /* 0x0000000104047890 */ /* 0x000fe2000fffe03f */
[----:B------:R-:W-:-:S03]  /*9510*/  PLOP3.LUT P1, PT, PT, PT, UP0, 0x40, 0x0 ;  /* 0x000000000000781c */ /* 0x000fc60003f2e808 */
[----:B------:R-:W-:-:S04]  /*9520*/  UISETP.NE.AND UP3, UPT, UR4, 0x2, UPT ;  /* 0x000000020400788c */ /* 0x000fc8000bf65270 */
[----:B------:R-:W-:Y:S02]  /*9530*/  USEL UR10, URZ, 0x1, UP3 ;  /* 0x000000013f0a7887 */ /* 0x000fe40009800000 */
[----:B------:R-:W-:Y:S02]  /*9540*/  USEL UR4, UR4, URZ, UP3 ;  /* 0x0000003f04047287 */ /* 0x000fe40009800000 */
[----:B------:R-:W-:Y:S02]  /*9550*/  ULOP3.LUT UR5, UR5, UR10, URZ, 0x3c, !UPT ;  /* 0x0000000a05057292 */ /* 0x000fe4000f8e3c3f */
[----:B0--3--:R-:W-:Y:S10]  /*9560*/  @P1 BRA `(.L_x_10735) ;  /* 0x0000000000041947 */ /* 0x009ff40003800000 */
[----:B------:R-:W-:Y:S01]  /*9570*/  BPT.TRAP 0x1 ;  /* 0x000000040000795c */ /* 0x000fe20000300000 */
.L_x_10735:
[----:B------:R-:W-:Y:S01]  /*9580*/  PLOP3.LUT P2, PT, PT, PT, UP0, 0x40, 0x0 ;  /* 0x000000000000781c */ /* 0x000fe20003f4e808 */
[----:B------:R-:W-:Y:S01]  /*9590*/  ULEA UR30, UR4, UR38, 0x3 ;  /* 0x00000026041e7291 */ /* 0x000fe2000f8e183f */
[----:B------:R-:W-:-:S05]  /*95a0*/  IMAD.U32 R11, RZ, RZ, UR5 ;  /* 0x00000005ff0b7e24 */ /* 0x000fca000f8e00ff */
[----:B------:R-:W-:-:S04]  /*95b0*/  SHF.L.U32 R11, R11, 0x1f, RZ ;  /* 0x0000001f0b0b7819 */ /* 0x000fc800000006ff */
[----:B------:R0:W2:Y:S02]  /*95c0*/  SYNCS.PHASECHK.TRANS64.TRYWAIT P1, [UR30+0x22830], R11 ;  /* 0x0228300bff0075a7 */ /* 0x0000a4000802015e */
[----:B------:R-:W-:Y:S05]  /*95d0*/  @P2 BRA `(.L_x_10736) ;  /* 0x0000000000042947 */ /* 0x000fea0003800000 */
[----:B------:R-:W-:Y:S01]  /*95e0*/  BPT.TRAP 0x1 ;  /* 0x000000040000795c */ /* 0x000fe20000300000 */
.L_x_10736:
[----:B--2---:R-:W-:Y:S05]  /*95f0*/  @P1 BRA `(.L_x_10737) ;  /* 0x0000000000081947 */ /* 0x004fea0003800000 */
[----:B------:R-:W2:Y:S02]  /*9600*/  SYNCS.PHASECHK.TRANS64.TRYWAIT P1, [UR30+0x22830], R11 ;  /* 0x0228300bff0075a7 */ /* 0x000ea4000802015e */
[----:B--2---:R-:W-:Y:S05]  /*9610*/  @!P1 BRA `(.L_x_10738) ;  /* 0x0000009c00d09947 */ /* 0x004fea0003800000 */
.L_x_10737:
[----:B------:R-:W-:Y:S01]  /*9620*/  UIMAD UR22, UR4, 0x300, UR6 ;  /* 0x00000300041678a4 */ /* 0x000fe2000f8e0206 */
[----:B-1----:R-:W-:Y:S01]  /*9630*/  WARPGROUP.ARRIVE ;  /* 0x00000000000079c5 */ /* 0x002fe20000000000 */
[----:B------:R-:W-:Y:S01]  /*9640*/  UMOV UR23, 0x40000040 ;  /* 0x4000004000177882 */ /* 0x000fe20000000000 */
[----:B------:R-:W-:Y:S01]  /*9650*/  UMOV UR11, 0x40000040 ;  /* 0x40000040000b7882 */ /* 0x000fe20000000000 */
[----:B------:R-:W-:Y:S01]  /*9660*/  UIADD3 UR10, UR22, 0x2, URZ ;  /* 0x00000002160a7890 */ /* 0x000fe2000fffe03f */
[----:B------:R-:W-:Y:S01]  /*9670*/  PLOP3.LUT P1, PT, PT, PT, UP1, 0x80, 0x0 ;  /* 0x000000000000781c */ /* 0x000fe20003f2f018 */
[----:B------:R-:W-:Y:S01]  /*9680*/  UIADD3 UR14, UR22, 0x4, URZ ;  /* 0x00000004160e7890 */ /* 0x000fe2000fffe03f */
[----:B------:R-:W-:Y:S01]  /*9690*/  PLOP3.LUT P2, PT, PT, PT, UP1, 0x80, 0x0 ;  /* 0x000000000000781c */ /* 0x000fe20003f4f018 */
[----:B------:R-:W-:Y:S01]  /*96a0*/  UMOV UR15, 0x40000040 ;  /* 0x40000040000f7882 */ /* 0x000fe20000000000 */
[----:B------:R-:W-:Y:S01]  /*96b0*/  HGMMA.64x96x16.F32 R152, gdesc[UR20], RZ, !UPT, gsb0 ;  /* 0x01600000149879f0 */ /* 0x000fe2000c0008ff */
[----:B------:R-:W-:Y:S01]  /*96c0*/  UIADD3 UR18, UR22, 0x6, URZ ;  /* 0x0000000616127890 */ /* 0x000fe2000fffe03f */
[----:B------:R-:W-:Y:S01]  /*96d0*/  IMAD.MOV.U32 R14, RZ, RZ, R6 ;  /* 0x000000ffff0e7224 */ /* 0x000fe200078e0006 */
[----:B------:R-:W-:Y:S01]  /*96e0*/  UMOV UR19, 0x40000040 ;  /* 0x4000004000137882 */ /* 0x000fe20000000000 */
[----:B------:R-:W-:-:S02]  /*96f0*/  IMAD.U32 R8, RZ, RZ, UR30 ;  /* 0x0000001eff087e24 */ /* 0x000fc4000f8e00ff */
[----:B------:R-:W-:-:S04]  /*9700*/  IMAD R201, R9, -0x60, RZ ;  /* 0xffffffa009c97824 */ /* 0x000fc800078e02ff */
[----:B------:R-:W-:-:S04]  /*9710*/  VIADD R10, R201, 0x1 ;  /* 0x00000001c90a7836 */ /* 0x000fc80000000000 */
[----:B------:R-:W-:Y:S01]  /*9720*/  IMAD R15, R5, -0x2, R10 ;  /* 0xfffffffe050f7824 */ /* 0x000fe200078e020a */
[----:B------:R-:W-:Y:S02]  /*9730*/  WARPGROUP.DEPBAR.LE gsb0, 0x0 ;  /* 0x00008000000079c5 */ /* 0x000fe40000010000 */
[----:B------:R-:W-:-:S06]  /*9740*/  WARPGROUP.ARRIVE ;  /* 0x00000000000079c5 */ /* 0x000fcc0000000000 */
[----:B------:R-:W-:Y:S01]  /*9750*/  HGMMA.64x96x16.F32 R152, gdesc[UR8], R152, gsb0 ;  /* 0x01600000089879f0 */ /* 0x000fe20008000898 */
[----:B------:R-:W-:Y:S02]  /*9760*/  @UP1 ULDC UR10, c[0x0][0x44c] ;  /* 0x00011300000a1ab9 */ /* 0x000fe40000000800 */
[----:B--2---:R-:W-:Y:S01]  /*9770*/  @P1 IMAD.HI.U32 R0, R6, UR10, RZ ;  /* 0x0000000a06001c27 */ /* 0x004fe2000f8e00ff */
[----:B------:R-:W-:Y:S01]  /*9780*/  @UP1 ULDC UR10, c[0x0][0x450] ;  /* 0x00011400000a1ab9 */ /* 0x000fe20000000800 */
[----:B------:R-:W-:-:S03]  /*9790*/  PLOP3.LUT P1, PT, PT, PT, UP2, 0x40, 0x0 ;  /* 0x000000000000781c */ /* 0x000fc60003f2e828 */
[----:B------:R-:W-:Y:S01]  /*97a0*/  @P2 SHF.R.U32.HI R14, RZ, UR10, R0 ;  /* 0x0000000aff0e2c19 */ /* 0x000fe20008011600 */
[----:B------:R-:W-:-:S04]  /*97b0*/  @!P0 VIADD R0, R8, 0x22840 ;  /* 0x0002284008008836 */ /* 0x000fc80000000000 */
[----:B------:R-:W1:Y:S01]  /*97c0*/  SHFL.IDX PT, R21, R14, RZ, 0x1c1f ;  /* 0x001c1fff0e157589 */ /* 0x000e6200000e0000 */
[----:B------:R-:W-:Y:S01]  /*97d0*/  @!P0 PRMT R0, RZ, 0x654, R0 ;  /* 0x00000654ff008816 */ /* 0x000fe20000000000 */
        /* <DEDUP_REMOVED lines=9> */
[----:B---3--:R-:W-:-:S05]  /*9870*/  IADD3 R0, R15, -UR27, R18 ;  /* 0x8000001b0f007c10 */ /* 0x008fca000fffe012 */
[C---:B------:R-:W-:Y:S02]  /*9880*/  VIADD R22, R0.reuse, UR29 ;  /* 0x0000001d00167c36 */ /* 0x040fe40008000000 */
[----:B------:R-:W-:Y:S02]  /*9890*/  VIADD R23, R0, UR7 ;  /* 0x0000000700177c36 */ /* 0x000fe40008000000 */
[----:B------:R-:W-:Y:S02]  /*98a0*/  VIADD R0, R15, 0xffffffff ;  /* 0xffffffff0f007836 */ /* 0x000fe40000000000 */
[--C-:B-1----:R-:W-:Y:S02]  /*98b0*/  IMAD.IADD R10, R22, 0x1, R21.reuse ;  /* 0x00000001160a7824 */ /* 0x102fe400078e0215 */
[----:B------:R-:W-:Y:S01]  /*98c0*/  IMAD.IADD R15, R23, 0x1, R21 ;  /* 0x00000001170f7824 */ /* 0x000fe200078e0215 */
[----:B--2---:R-:W-:Y:S06]  /*98d0*/  @P1 BRA `(.L_x_10739) ;  /* 0x0000000000581947 */ /* 0x004fec0003800000 */
        /* <DEDUP_REMOVED lines=13> */
.L_x_10741:
[----:B------:R-:W-:-:S05]  /*99b0*/  IMAD.U32 R200, RZ, RZ, UR26 ;  /* 0x0000001affc87e24 */ /* 0x000fca000f8e00ff */
[----:B------:R-:W-:-:S13]  /*99c0*/  ISETP.NE.AND P1, PT, R200, 0x1, PT ;  /* 0x00000001c800780c */ /* 0x000fda0003f25270 */
[----:B------:R-:W1:Y:S02]  /*99d0*/  @P1 LDC.64 R202, c[0x0][0x9e8] ;  /* 0x00027a00ffca1b82 */ /* 0x000e640000000a00 */
[----:B-1----:R-:W-:-:S05]  /*99e0*/  @P1 IMAD.HI.U32 R20, R21, R202, RZ ;  /* 0x000000ca15141227 */ /* 0x002fca00078e00ff */
[----:B------:R-:W-:-:S07]  /*99f0*/  @P1 SHF.R.U32.HI R21, RZ, R203, R20 ;  /* 0x000000cbff151219 */ /* 0x000fce0000011614 */
.L_x_10742:
[----:B------:R-:W-:Y:S05]  /*9a00*/  BSYNC B0 ;  /* 0x0000000000007941 */ /* 0x000fea0003800000 */
.L_x_10740:
[----:B------:R-:W-:-:S05]  /*9a10*/  IMAD R21, R21, R200, R0 ;  /* 0x000000c815157224 */ /* 0x000fca00078e0200 */
[----:B------:R-:W-:Y:S02]  /*9a20*/  VIADDMNMX R10, R21, R200, R10, PT ;  /* 0x000000c8150a7246 */ /* 0x000fe4000380010a */
[----:B------:R-:W-:-:S07]  /*9a30*/  VIMNMX R15, R15, R21, !PT ;  /* 0x000000150f0f7248 */ /* 0x000fce0007fe0100 */
.L_x_10739:
[C---:B------:R-:W-:Y:S02]  /*9a40*/  ISETP.GE.AND P6, PT, R201.reuse, 0xa, PT ;  /* 0x0000000ac900780c */ /* 0x040fe40003fc6270 */
[C---:B------:R-:W-:Y:S02]  /*9a50*/  ISETP.GE.AND P1, PT, R201.reuse, 0x2, PT ;  /* 0x00000002c900780c */ /* 0x040fe40003f26270 */
[C---:B------:R-:W-:Y:S02]  /*9a60*/  ISETP.GE.AND P2, PT, R201.reuse, 0x9, PT ;  /* 0x00000009c900780c */ /* 0x040fe40003f46270 */
[----:B------:R-:W-:Y:S02]  /*9a70*/  ISETP.GE.AND P5, PT, R201, 0x11, PT ;  /* 0x00000011c900780c */ /* 0x000fe40003fa6270 */
[----:B------:R-:W-:Y:S02]  /*9a80*/  LOP3.LUT R17, R17, 0xfffffffb, RZ, 0xc0, !PT ;  /* 0xfffffffb11117812 */ /* 0x000fe400078ec0ff */
[----:B------:R-:W-:-:S02]  /*9a90*/  ISETP.GT.AND P4, PT, R15, 0x1, !P1 ;  /* 0x000000010f00780c */ /* 0x000fc40004f84270 */
[----:B------:R-:W-:Y:S02]  /*9aa0*/  ISETP.GT.AND P3, PT, R15, 0x8, !P2 ;  /* 0x000000080f00780c */ /* 0x000fe40005764270 */
[----:B------:R-:W-:Y:S02]  /*9ab0*/  @P6 LOP3.LUT R17, R17, 0x4, RZ, 0xfc, !PT ;  /* 0x0000000411116812 */ /* 0x000fe400078efcff */
[C---:B------:R-:W-:Y:S02]  /*9ac0*/  ISETP.LT.OR P4, PT, R10.reuse, 0x2, P4 ;  /* 0x000000020a00780c */ /* 0x040fe40002781670 */
[----:B------:R-:W-:Y:S02]  /*9ad0*/  ISETP.LT.OR P3, PT, R10, 0x9, P3 ;  /* 0x000000090a00780c */ /* 0x000fe40001f61670 */
[----:B------:R-:W-:Y:S02]  /*9ae0*/  LOP3.LUT R17, R17, 0xfffffff7, RZ, 0xc0, !PT ;  /* 0xfffffff711117812 */ /* 0x000fe400078ec0ff */
[----:B------:R-:W-:-:S02]  /*9af0*/  FSEL R153, R153, -INF , !P4 ;  /* 0xff80000099997808 */ /* 0x000fc40006000000 */
[----:B------:R-:W-:Y:S02]  /*9b00*/  FSEL R156, R156, -INF , !P3 ;  /* 0xff8000009c9c7808 */ /* 0x000fe40005800000 */
[----:B------:R-:W-:Y:S02]  /*9b10*/  ISETP.GT.AND P4, PT, R15, 0x9, !P6 ;  /* 0x000000090f00780c */ /* 0x000fe40007784270 */
[----:B------:R-:W-:Y:S02]  /*9b20*/  @P5 LOP3.LUT R17, R17, 0x8, RZ, 0xfc, !PT ;  /* 0x0000000811115812 */ /* 0x000fe400078efcff */
[----:B------:R-:W-:Y:S02]  /*9b30*/  ISETP.GT.AND P3, PT, R15, 0x10, !P5 ;  /* 0x000000100f00780c */ /* 0x000fe40006f64270 */
[----:B------:R-:W-:Y:S02]  /*9b40*/  ISETP.GE.AND P5, PT, R201, 0x12, PT ;  /* 0x00000012c900780c */ /* 0x000fe40003fa6270 */
[----:B------:R-:W-:-:S02]  /*9b50*/  ISETP.LT.OR P4, PT, R10, 0xa, P4 ;  /* 0x0000000a0a00780c */ /* 0x000fc40002781670 */
[----:B------:R-:W-:Y:S02]  /*9b60*/  ISETP.LT.OR P3, PT, R10, 0x11, P3 ;  /* 0x000000110a00780c */ /* 0x000fe40001f61670 */
[----:B------:R-:W-:Y:S02]  /*9b70*/  FSEL R157, R157, -INF , !P4 ;  /* 0xff8000009d9d7808 */ /* 0x000fe40006000000 */
[----:B------:R-:W-:Y:S02]  /*9b80*/  ISETP.GE.AND P4, PT, R201, 0x19, PT ;  /* 0x00000019c900780c */ /* 0x000fe40003f86270 */
[----:B------:R-:W-:Y:S02]  /*9b90*/  LOP3.LUT R17, R17, 0xffffffef, RZ, 0xc0, !PT ;  /* 0xffffffef11117812 */ /* 0x000fe400078ec0ff */
[----:B------:R-:W-:Y:S02]  /*9ba0*/  FSEL R160, R160, -INF , !P3 ;  /* 0xff800000a0a07808 */ /* 0x000fe40005800000 */
[----:B------:R-:W-:-:S02]  /*9bb0*/  ISETP.GT.AND P3, PT, R15, 0x11, !P5 ;  /* 0x000000110f00780c */ /* 0x000fc40006f64270 */
[----:B------:R-:W-:Y:S02]  /*9bc0*/  @P5 LOP3.LUT R17, R17, 0x10, RZ, 0xfc, !PT ;  /* 0x0000001011115812 */ /* 0x000fe400078efcff */
[----:B------:R-:W-:Y:S02]  /*9bd0*/  ISETP.LT.OR P3, PT, R10, 0x12, P3 ;  /* 0x000000120a00780c */ /* 0x000fe40001f61670 */
[----:B------:R-:W-:Y:S02]  /*9be0*/  LOP3.LUT R17, R17, 0xfffbffff, RZ, 0xc0, !PT ;  /* 0xfffbffff11117812 */ /* 0x000fe400078ec0ff */
[----:B------:R-:W-:Y:S02]  /*9bf0*/  FSEL R161, R161, -INF , !P3 ;  /* 0xff800000a1a17808 */ /* 0x000fe40005800000 */
[----:B------:R-:W-:Y:S02]  /*9c00*/  @P4 LOP3.LUT R17, R17, 0x40000, RZ, 0xfc, !PT ;  /* 0x0004000011114812 */ /* 0x000fe400078efcff */
[----:B------:R-:W-:-:S02]  /*9c10*/  ISETP.GT.AND P3, PT, R15, 0x18, !P4 ;  /* 0x000000180f00780c */ /* 0x000fc40006764270 */
[----:B------:R-:W-:Y:S02]  /*9c20*/  ISETP.GE.AND P4, PT, R201, 0x1a, PT ;  /* 0x0000001ac900780c */ /* 0x000fe40003f86270 */
[----:B------:R-:W-:Y:S02]  /*9c30*/  ISETP.LT.OR P3, PT, R10, 0x19, P3 ;  /* 0x000000190a00780c */ /* 0x000fe40001f61670 */
[----:B------:R-:W-:Y:S02]  /*9c40*/  LOP3.LUT R17, R17, 0xfffdffff, RZ, 0xc0, !PT ;  /* 0xfffdffff11117812 */ /* 0x000fe400078ec0ff */
        /* <DEDUP_REMOVED lines=99> */
[----:B------:R-:W1:Y:S02]  /*a280*/  SHFL.IDX PT, R15, R14, 0x1, 0x1c1f ;  /* 0x003c1f000e0f7f89 */ /* 0x000e6400000e0000 */
[----:B------:R-:W-:-:S04]  /*a290*/  ISETP.LT.OR P6, PT, R10, 0x5a, P6 ;  /* 0x0000005a0a00780c */ /* 0x000fc800037c1670 */
        /* <DEDUP_REMOVED lines=18> */
.L_x_10745:
[----:B------:R-:W-:-:S05]  /*a3c0*/  IMAD.U32 R22, RZ, RZ, UR26 ;  /* 0x0000001aff167e24 */ /* 0x000fca000f8e00ff */
[----:B------:R-:W-:-:S13]  /*a3d0*/  ISETP.NE.AND P6, PT, R22, 0x1, PT ;  /* 0x000000011600780c */ /* 0x000fda0003fc5270 */
[----:B------:R-:W1:Y:S02]  /*a3e0*/  @P6 LDC.64 R14, c[0x0][0x9e8] ;  /* 0x00027a00ff0e6b82 */ /* 0x000e640000000a00 */
[----:B-1----:R-:W-:-:S05]  /*a3f0*/  @P6 IMAD.HI.U32 R14, R23, R14, RZ ;  /* 0x0000000e170e6227 */ /* 0x002fca00078e00ff */
[----:B------:R-:W-:-:S07]  /*a400*/  @P6 SHF.R.U32.HI R23, RZ, R15, R14 ;  /* 0x0000000fff176219 */ /* 0x000fce000001160e */
.L_x_10746:
[----:B------:R-:W-:Y:S05]  /*a410*/  BSYNC B0 ;  /* 0x0000000000007941 */ /* 0x000fea0003800000 */
.L_x_10744:
[----:B------:R-:W-:-:S05]  /*a420*/  IMAD R23, R23, R22, R0 ;  /* 0x0000001617177224 */ /* 0x000fca00078e0200 */
[----:B------:R-:W-:Y:S02]  /*a430*/  VIADDMNMX R10, R23, R22, R10, PT ;  /* 0x00000016170a7246 */ /* 0x000fe4000380010a */
[----:B------:R-:W-:-:S07]  /*a440*/  VIMNMX R20, R20, R23, !PT ;  /* 0x0000001714147248 */ /* 0x000fce0007fe0100 */
.L_x_10743:
[----:B------:R-:W-:Y:S01]  /*a450*/  ISETP.GT.AND P1, PT, R20, 0x1, !P1 ;  /* 0x000000011400780c */ /* 0x000fe20004f24270 */
[----:B------:R-:W-:Y:S01]  /*a460*/  UMOV UR10, UR25 ;  /* 0x00000019000a7c82 */ /* 0x000fe20008000000 */
[----:B------:R-:W-:Y:S02]  /*a470*/  FMNMX.FTZ R0, R21, R12, !PT ;  /* 0x0000000c15007209 */ /* 0x000fe40007810000 */
[----:B------:R-:W-:Y:S02]  /*a480*/  ISETP.LT.OR P1, PT, R10, 0x2, P1 ;  /* 0x000000020a00780c */ /* 0x000fe40000f21670 */
[----:B------:R-:W-:Y:S02]  /*a490*/  LOP3.LUT P6, RZ, R17, 0x20000, RZ, 0xc0, !PT ;  /* 0x0002000011ff7812 */ /* 0x000fe400078cc0ff */
[----:B------:R-:W-:Y:S02]  /*a4a0*/  FSEL R155, R155, -INF , !P1 ;  /* 0xff8000009b9b7808 */ /* 0x000fe40004800000 */
[----:B------:R-:W-:-:S02]  /*a4b0*/  LOP3.LUT P1, RZ, R17, 0x4, RZ, 0xc0, !PT ;  /* 0x0000000411ff7812 */ /* 0x000fc4000782c0ff */
[C---:B------:R-:W-:Y:S02]  /*a4c0*/  ISETP.GT.AND P2, PT, R20.reuse, 0x8, !P2 ;  /* 0x000000081400780c */ /* 0x040fe40005744270 */
[----:B------:R-:W-:Y:S02]  /*a4d0*/  ISETP.GT.AND P1, PT, R20, 0x9, !P1 ;  /* 0x000000091400780c */ /* 0x000fe40004f24270 */
[----:B------:R-:W-:Y:S02]  /*a4e0*/  FMNMX.FTZ R15, R153, R0, !PT ;  /* 0x00000000990f7209 */ /* 0x000fe40007810000 */
[C---:B------:R-:W-:Y:S02]  /*a4f0*/  ISETP.LT.OR P1, PT, R10.reuse, 0xa, P1 ;  /* 0x0000000a0a00780c */ /* 0x040fe40000f21670 */
[----:B------:R-:W-:Y:S02]  /*a500*/  ISETP.LT.OR P2, PT, R10, 0x9, P2 ;  /* 0x000000090a00780c */ /* 0x000fe40001741670 */
[----:B------:R-:W-:-:S02]  /*a510*/  FSEL R159, R159, -INF , !P1 ;  /* 0xff8000009f9f7808 */ /* 0x000fc40004800000 */
[C---:B------:R-:W-:Y:S02]  /*a520*/  LOP3.LUT P1, RZ, R17.reuse, 0x8, RZ, 0xc0, !PT ;  /* 0x0000000811ff7812 */ /* 0x040fe4000782c0ff */
[----:B------:R-:W-:Y:S02]  /*a530*/  FMNMX.FTZ R0, R156, R15, !PT ;  /* 0x0000000f9c007209 */ /* 0x000fe40007810000 */
[----:B------:R-:W-:Y:S02]  /*a540*/  ISETP.GT.AND P1, PT, R20, 0x10, !P1 ;  /* 0x000000101400780c */ /* 0x000fe40004f24270 */
[----:B------:R-:W-:Y:S02]  /*a550*/  FSEL R158, R158, -INF , !P2 ;  /* 0xff8000009e9e7808 */ /* 0x000fe40005000000 */
[----:B------:R-:W-:Y:S02]  /*a560*/  ISETP.LT.OR P1, PT, R10, 0x11, P1 ;  /* 0x000000110a00780c */ /* 0x000fe40000f21670 */
[----:B------:R-:W-:-:S02]  /*a570*/  LOP3.LUT P2, RZ, R17, 0x10000, RZ, 0xc0, !PT ;  /* 0x0001000011ff7812 */ /* 0x000fc4000784c0ff */
        /* <DEDUP_REMOVED lines=52> */
[----:B------:R-:W1:Y:S01]  /*a8c0*/  SHFL.BFLY PT, R15, R14, 0x2, 0x1f ;  /* 0x0c401f000e0f7f89 */ /* 0x000e6200000e0000 */
[----:B------:R-:W-:Y:S02]  /*a8d0*/  FSEL R178, R178, -INF , !P1 ;  /* 0xff800000b2b27808 */ /* 0x000fe40004800000 */
[----:B------:R-:W-:-:S02]  /*a8e0*/  LOP3.LUT P1, RZ, R17, 0x800, RZ, 0xc0, !PT ;  /* 0x0000080011ff7812 */ /* 0x000fc4000782c0ff */
[----:B------:R-:W-:Y:S02]  /*a8f0*/  LOP3.LUT P2, RZ, R17, 0x40, RZ, 0xc0, !PT ;  /* 0x0000004011ff7812 */ /* 0x000fe4000784c0ff */
[C---:B------:R-:W-:Y:S02]  /*a900*/  ISETP.GT.AND P1, PT, R20.reuse, 0x31, !P1 ;  /* 0x000000311400780c */ /* 0x040fe40004f24270 */
[----:B------:R-:W-:Y:S02]  /*a910*/  ISETP.GT.AND P3, PT, R20, 0x50, !P3 ;  /* 0x000000501400780c */ /* 0x000fe40005f64270 */
[----:B------:R-:W-:Y:S02]  /*a920*/  ISETP.LT.OR P1, PT, R10, 0x32, P1 ;  /* 0x000000320a00780c */ /* 0x000fe40000f21670 */
[----:B------:R-:W-:Y:S02]  /*a930*/  ISETP.GT.AND P4, PT, R20, 0x51, !P4 ;  /* 0x000000511400780c */ /* 0x000fe40006784270 */
[----:B------:R-:W-:-:S02]  /*a940*/  FSEL R179, R179, -INF , !P1 ;  /* 0xff800000b3b37808 */ /* 0x000fc40004800000 */
[----:B------:R-:W-:Y:S02]  /*a950*/  LOP3.LUT P1, RZ, R17, 0x400, RZ, 0xc0, !PT ;  /* 0x0000040011ff7812 */ /* 0x000fe4000782c0ff */
[C---:B------:R-:W-:Y:S02]  /*a960*/  ISETP.GT.AND P5, PT, R20.reuse, 0x58, !P5 ;  /* 0x000000581400780c */ /* 0x040fe40006fa4270 */
[----:B------:R-:W-:Y:S02]  /*a970*/  ISETP.GT.AND P1, PT, R20, 0x38, !P1 ;  /* 0x000000381400780c */ /* 0x000fe40004f24270 */
[C---:B------:R-:W-:Y:S02]  /*a980*/  ISETP.LT.OR P3, PT, R10.reuse, 0x51, P3 ;  /* 0x000000510a00780c */ /* 0x040fe40001f61670 */
[----:B------:R-:W-:Y:S02]  /*a990*/  ISETP.LT.OR P1, PT, R10, 0x39, P1 ;  /* 0x000000390a00780c */ /* 0x000fe40000f21670 */
[----:B-1----:R-:W-:-:S02]  /*a9a0*/  FMNMX.FTZ R15, R14, R15, !PT ;  /* 0x0000000f0e0f7209 */ /* 0x002fc40007810000 */
[----:B------:R-:W-:Y:S02]  /*a9b0*/  FSEL R182, R182, -INF , !P1 ;  /* 0xff800000b6b67808 */ /* 0x000fe40004800000 */
[----:B------:R-:W-:Y:S01]  /*a9c0*/  LOP3.LUT P1, RZ, R17, 0x200, RZ, 0xc0, !PT ;  /* 0x0000020011ff7812 */ /* 0x000fe2000782c0ff */
[----:B------:R-:W1:Y:S01]  /*a9d0*/  SHFL.BFLY PT, R0, R15, 0x1, 0x1f ;  /* 0x0c201f000f007f89 */ /* 0x000e6200000e0000 */
        /* <DEDUP_REMOVED lines=9> */
[----:B------:R-:W-:-:S02]  /*aa70*/  FSEL R198, R198, -INF , !P5 ;  /* 0xff800000c6c67808 */ /* 0x000fc40006800000 */
[----:B------:R-:W-:Y:S02]  /*aa80*/  ISETP.LT.OR P1, PT, R10, 0x41, P1 ;  /* 0x000000410a00780c */ /* 0x000fe40000f21670 */
[----:B-1----:R-:W-:Y:S02]  /*aa90*/  FMNMX.FTZ R0, R15, R0, !PT ;  /* 0x000000000f007209 */ /* 0x002fe40007810000 */
[----:B------:R-:W-:Y:S02]  /*aaa0*/  FSEL R186, R186, -INF , !P1 ;  /* 0xff800000baba7808 */ /* 0x000fe40004800000 */
[----:B------:R-:W-:Y:S01]  /*aab0*/  ISETP.GT.AND P1, PT, R20, 0x41, !P6 ;  /* 0x000000411400780c */ /* 0x000fe20007724270 */
[----:B------:R-:W-:Y:S01]  /*aac0*/  FMUL.FTZ R200, R0, UR10 ;  /* 0x0000000a00c87c20 */ /* 0x000fe20008410000 */
[----:B------:R-:W-:Y:S02]  /*aad0*/  LOP3.LUT P6, RZ, R17, 0x2, RZ, 0xc0, !PT ;  /* 0x0000000211ff7812 */ /* 0x000fe400078cc0ff */
[----:B------:R-:W-:-:S04]  /*aae0*/  ISETP.LT.OR P1, PT, R10, 0x42, P1 ;  /* 0x000000420a00780c */ /* 0x000fc80000f21670 */
[----:B------:R-:W-:Y:S02]  /*aaf0*/  FSEL R187, R187, -INF , !P1 ;  /* 0xff800000bbbb7808 */ /* 0x000fe40004800000 */
[----:B------:R-:W-:Y:S02]  /*ab00*/  ISETP.GT.AND P1, PT, R20, 0x48, !P2 ;  /* 0x000000481400780c */ /* 0x000fe40005724270 */
[----:B------:R-:W-:Y:S02]  /*ab10*/  LOP3.LUT P2, RZ, R17, 0x20, RZ, 0xc0, !PT ;  /* 0x0000002011ff7812 */ /* 0x000fe4000784c0ff */
[----:B------:R-:W-:Y:S02]  /*ab20*/  ISETP.LT.OR P1, PT, R10, 0x49, P1 ;  /* 0x000000490a00780c */ /* 0x000fe40000f21670 */
[----:B------:R-:W-:Y:S02]  /*ab30*/  ISETP.GT.AND P2, PT, R20, 0x49, !P2 ;  /* 0x000000491400780c */ /* 0x000fe40005744270 */
[----:B------:R-:W-:-:S02]  /*ab40*/  FSEL R190, R190, -INF , !P1 ;  /* 0xff800000bebe7808 */ /* 0x000fc40004800000 */
[----:B------:R-:W-:Y:S02]  /*ab50*/  ISETP.GT.AND P1, PT, R20, RZ, !P6 ;  /* 0x000000ff1400720c */ /* 0x000fe40007724270 */
[----:B------:R-:W-:Y:S02]  /*ab60*/  LOP3.LUT P6, RZ, R17, 0x1, RZ, 0xc0, !PT ;  /* 0x0000000111ff7812 */ /* 0x000fe400078cc0ff */
[C---:B------:R-:W-:Y:S02]  /*ab70*/  ISETP.LT.OR P1, PT, R10.reuse, 0x1, P1 ;  /* 0x000000010a00780c */ /* 0x040fe40000f21670 */
[----:B------:R-:W-:Y:S02]  /*ab80*/  ISETP.LT.OR P2, PT, R10, 0x4a, P2 ;  /* 0x0000004a0a00780c */ /* 0x000fe40001741670 */
[----:B------:R-:W-:Y:S02]  /*ab90*/  FSEL R22, R154, -INF , !P1 ;  /* 0xff8000009a167808 */ /* 0x000fe40004800000 */
[----:B------:R-:W-:-:S02]  /*aba0*/  FSETP.NEU.FTZ.AND P1, PT, R0, -INF , PT ;  /* 0xff8000000000780b */ /* 0x000fc40003f3d000 */
[----:B------:R-:W-:Y:S02]  /*abb0*/  FMNMX.FTZ R14, R22, R13, !PT ;  /* 0x0000000d160e7209 */ /* 0x000fe40007810000 */
[----:B------:R-:W-:Y:S02]  /*abc0*/  FSEL R200, R200, RZ, P1 ;  /* 0x000000ffc8c87208 */ /* 0x000fe40000800000 */
[----:B------:R-:W-:Y:S02]  /*abd0*/  ISETP.GT.AND P6, PT, R20, 0x59, !P6 ;  /* 0x000000591400780c */ /* 0x000fe400077c4270 */
[----:B------:R-:W-:Y:S01]  /*abe0*/  FSEL R191, R191, -INF , !P2 ;  /* 0xff800000bfbf7808 */ /* 0x000fe20005000000 */
[--C-:B------:R-:W-:Y:S01]  /*abf0*/  FFMA.FTZ R152, R21, UR10, -R200.reuse ;  /* 0x0000000a15987c23 */ /* 0x100fe200080108c8 */
[----:B------:R-:W-:Y:S01]  /*ac00*/  FMNMX.FTZ R21, R155, R14, !PT ;  /* 0x0000000e9b157209 */ /* 0x000fe20007810000 */
[--C-:B------:R-:W-:Y:S01]  /*ac10*/  FFMA.FTZ R15, R153, UR10, -R200.reuse ;  /* 0x0000000a990f7c23 */ /* 0x100fe200080108c8 */
[--C-:B------:R-:W-:Y:S01]  /*ac20*/  FFMA.FTZ R154, R156, UR10, -R200.reuse ;  /* 0x0000000a9c9a7c23 */ /* 0x100fe200080108c8 */
[--C-:B------:R-:W-:Y:S01]  /*ac30*/  FFMA.FTZ R156, R160, UR10, -R200.reuse ;  /* 0x0000000aa09c7c23 */ /* 0x100fe200080108c8 */
[----:B------:R-:W-:Y:S01]  /*ac40*/  FMNMX.FTZ R14, R158, R21, !PT ;  /* 0x000000159e0e7209 */ /* 0x000fe20007810000 */
[--C-:B------:R-:W-:Y:S01]  /*ac50*/  FFMA.FTZ R164, R164, UR10, -R200.reuse ;  /* 0x0000000aa4a47c23 */ /* 0x100fe200080108c8 */
[----:B------:R-:W-:Y:S01]  /*ac60*/  ISETP.LT.OR P6, PT, R10, 0x5a, P6 ;  /* 0x0000005a0a00780c */ /* 0x000fe200037c1670 */
[--C-:B------:R-:W-:Y:S01]  /*ac70*/  FFMA.FTZ R172, R172, UR10, -R200.reuse ;  /* 0x0000000aacac7c23 */ /* 0x100fe200080108c8 */
[----:B------:R-:W-:Y:S01]  /*ac80*/  FMNMX.FTZ R21, R159, R14, !PT ;  /* 0x0000000e9f157209 */ /* 0x000fe20007810000 */
[----:B------:R-:W-:Y:S01]  /*ac90*/  MUFU.EX2 R152, R152 ;  /* 0x0000009800987308 */ /* 0x000fe20000000800 */
[----:B------:R-:W-:Y:S01]  /*aca0*/  FSEL R199, R199, -INF , !P6 ;  /* 0xff800000c7c77808 */ /* 0x000fe20007000000 */
[--C-:B------:R-:W-:Y:S01]  /*acb0*/  FFMA.FTZ R168, R168, UR10, -R200.reuse ;  /* 0x0000000aa8a87c23 */ /* 0x100fe200080108c8 */
[----:B------:R-:W-:Y:S01]  /*acc0*/  FMNMX.FTZ R14, R162, R21, !PT ;  /* 0x00000015a20e7209 */ /* 0x000fe20007810000 */
[----:B------:R-:W-:-:S03]  /*acd0*/  FFMA.FTZ R21, R157, UR10, -R200 ;  /* 0x0000000a9d157c23 */ /* 0x000fc600080108c8 */
[----:B------:R-:W-:Y:S01]  /*ace0*/  FMNMX.FTZ R23, R163, R14, !PT ;  /* 0x0000000ea3177209 */ /* 0x000fe20007810000 */
[----:B------:R-:W-:Y:S03]  /*acf0*/  MUFU.EX2 R15, R15 ;  /* 0x0000000f000f7308 */ /* 0x000fe60000000800 */
[----:B------:R-:W-:-:S04]  /*ad00*/  FMNMX.FTZ R14, R166, R23, !PT ;  /* 0x00000017a60e7209 */ /* 0x000fc80007810000 */
[----:B------:R-:W-:Y:S01]  /*ad10*/  FMNMX.FTZ R23, R167, R14, !PT ;  /* 0x0000000ea7177209 */ /* 0x000fe20007810000 */
[----:B------:R-:W-:Y:S03]  /*ad20*/  MUFU.EX2 R154, R154 ;  /* 0x0000009a009a7308 */ /* 0x000fe60000000800 */
        /* <DEDUP_REMOVED lines=10> */
[----:B------:R1:W-:Y:S03]  /*add0*/  MUFU.EX2 R14, R164 ;  /* 0x000000a4000e7308 */ /* 0x0003e60000000800 */
[----:B------:R-:W-:-:S04]  /*ade0*/  FMNMX.FTZ R160, R182, R157, !PT ;  /* 0x0000009db6a07209 */ /* 0x000fc80007810000 */
[----:B------:R-:W-:Y:S01]  /*adf0*/  FMNMX.FTZ R157, R183, R160, !PT ;  /* 0x000000a0b79d7209 */ /* 0x000fe20007810000 */
[----:B------:R-:W-:Y:S03]  /*ae00*/  MUFU.EX2 R23, R23 ;  /* 0x0000001700177308 */ /* 0x000fe60000000800 */
[----:B-1----:R-:W-:Y:S01]  /*ae10*/  FMNMX.FTZ R164, R186, R157, !PT ;  /* 0x0000009dbaa47209 */ /* 0x002fe20007810000 */
[--C-:B------:R-:W-:Y:S01]  /*ae20*/  FFMA.FTZ R157, R169, UR10, -R200.reuse ;  /* 0x0000000aa99d7c23 */ /* 0x100fe200080108c8 */
[--C-:B------:R-:W-:Y:S01]  /*ae30*/  FFMA.FTZ R169, R181, UR10, -R200.reuse ;  /* 0x0000000ab5a97c23 */ /* 0x100fe200080108c8 */
[----:B------:R-:W-:Y:S01]  /*ae40*/  FFMA.FTZ R181, R193, UR10, -R200 ;  /* 0x0000000ac1b57c23 */ /* 0x000fe200080108c8 */
[----:B------:R-:W-:Y:S01]  /*ae50*/  FMNMX.FTZ R161, R187, R164, !PT ;  /* 0x000000a4bba17209 */ /* 0x000fe20007810000 */
[----:B------:R-:W-:Y:S03]  /*ae60*/  MUFU.EX2 R153, R153 ;  /* 0x0000009900997308 */ /* 0x000fe60000000800 */
[----:B------:R-:W-:-:S04]  /*ae70*/  FMNMX.FTZ R20, R190, R161, !PT ;  /* 0x000000a1be147209 */ /* 0x000fc80007810000 */
[----:B------:R-:W-:Y:S01]  /*ae80*/  FMNMX.FTZ R161, R191, R20, !PT ;  /* 0x00000014bfa17209 */ /* 0x000fe20007810000 */
[----:B------:R1:W-:Y:S03]  /*ae90*/  MUFU.EX2 R160, R168 ;  /* 0x000000a800a07308 */ /* 0x0003e60000000800 */
[----:B------:R-:W-:Y:S01]  /*aea0*/  FMNMX.FTZ R164, R194, R161, !PT ;  /* 0x000000a1c2a47209 */ /* 0x000fe20007810000 */
[--C-:B------:R-:W-:Y:S01]  /*aeb0*/  FFMA.FTZ R161, R173, UR10, -R200.reuse ;  /* 0x0000000aada17c23 */ /* 0x100fe200080108c8 */
[--C-:B------:R-:W-:Y:S02]  /*aec0*/  FFMA.FTZ R173, R185, UR10, -R200.reuse ;  /* 0x0000000ab9ad7c23 */ /* 0x100fe400080108c8 */
[----:B------:R-:W-:Y:S01]  /*aed0*/  FMNMX.FTZ R165, R195, R164, !PT ;  /* 0x000000a4c3a57209 */ /* 0x000fe20007810000 */
[----:B------:R2:W-:Y:S01]  /*aee0*/  MUFU.EX2 R20, R172 ;  /* 0x000000ac00147308 */ /* 0x0005e20000000800 */
[--C-:B------:R-:W-:Y:S01]  /*aef0*/  FFMA.FTZ R164, R176, UR10, -R200.reuse ;  /* 0x0000000ab0a47c23 */ /* 0x100fe200080108c8 */
[--C-:B------:R-:W-:Y:S01]  /*af00*/  FFMA.FTZ R176, R188, UR10, -R200.reuse ;  /* 0x0000000abcb07c23 */ /* 0x100fe200080108c8 */
[----:B------:R-:W-:Y:S01]  /*af10*/  FMNMX.FTZ R10, R198, R165, !PT ;  /* 0x000000a5c60a7209 */ /* 0x000fe20007810000 */
[--C-:B------:R-:W-:Y:S01]  /*af20*/  FFMA.FTZ R165, R177, UR10, -R200.reuse ;  /* 0x0000000ab1a57c23 */ /* 0x100fe200080108c8 */
[--C-:B------:R-:W-:Y:S01]  /*af30*/  FFMA.FTZ R188, R196, UR10, -R200.reuse ;  /* 0x0000000ac4bc7c23 */ /* 0x100fe200080108c8 */
[--C-:B-1----:R-:W-:Y:S01]  /*af40*/  FFMA.FTZ R168, R180, UR10, -R200.reuse ;  /* 0x0000000ab4a87c23 */ /* 0x102fe200080108c8 */
[----:B------:R-:W-:Y:S01]  /*af50*/  FMNMX.FTZ R10, R199, R10, !PT ;  /* 0x0000000ac70a7209 */ /* 0x000fe20007810000 */
[----:B------:R-:W-:Y:S01]  /*af60*/  MUFU.EX2 R157, R157 ;  /* 0x0000009d009d7308 */ /* 0x000fe20000000800 */
[--C-:B--2---:R-:W-:Y:S01]  /*af70*/  FFMA.FTZ R172, R184, UR10, -R200.reuse ;  /* 0x0000000ab8ac7c23 */ /* 0x104fe200080108c8 */
[----:B------:R-:W-:-:S02]  /*af80*/  FFMA.FTZ R180, R192, UR10, -R200 ;  /* 0x0000000ac0b47c23 */ /* 0x000fc400080108c8 */
[----:B------:R-:W1:Y:S04]  /*af90*/  SHFL.BFLY PT, R177, R10, 0x2, 0x1f ;  /* 0x0c401f000ab17f89 */ /* 0x000e6800000e0000 */
[----:B------:R-:W-:Y:S08]  /*afa0*/  MUFU.EX2 R161, R161 ;  /* 0x000000a100a17308 */ /* 0x000ff00000000800 */
[----:B------:R-:W-:Y:S08]  /*afb0*/  MUFU.EX2 R164, R164 ;  /* 0x000000a400a47308 */ /* 0x000ff00000000800 */
[----:B------:R-:W-:Y:S01]  /*afc0*/  MUFU.EX2 R165, R165 ;  /* 0x000000a500a57308 */ /* 0x000fe20000000800 */
[----:B-1----:R-:W-:Y:S01]  /*afd0*/  FMNMX.FTZ R184, R10, R177, !PT ;  /* 0x000000b10ab87209 */ /* 0x002fe20007810000 */
[----:B------:R-:W-:Y:S01]  /*afe0*/  FFMA.FTZ R177, R189, UR10, -R200 ;  /* 0x0000000abdb17c23 */ /* 0x000fe200080108c8 */
[----:B------:R-:W-:-:S05]  /*aff0*/  FSEL R189, R0, RZ, P1 ;  /* 0x000000ff00bd7208 */ /* 0x000fca0000800000 */
[----:B------:R-:W-:Y:S01]  /*b000*/  MUFU.EX2 R168, R168 ;  /* 0x000000a800a87308 */ /* 0x000fe20000000800 */
[----:B------:R-:W1:Y:S01]  /*b010*/  SHFL.BFLY PT, R185, R184, 0x1, 0x1f ;  /* 0x0c201f00b8b97f89 */ /* 0x000e6200000e0000 */
[----:B------:R-:W-:-:S06]  /*b020*/  FADD.FTZ R189, -R189, R12 ;  /* 0x0000000cbdbd7221 */ /* 0x000fcc0000010100 */
[----:B------:R-:W-:Y:S08]  /*b030*/  MUFU.EX2 R169, R169 ;  /* 0x000000a900a97308 */ /* 0x000ff00000000800 */
[----:B------:R-:W-:Y:S08]  /*b040*/  MUFU.EX2 R172, R172 ;  /* 0x000000ac00ac7308 */ /* 0x000ff00000000800 */
[----:B------:R-:W-:Y:S01]  /*b050*/  MUFU.EX2 R173, R173 ;  /* 0x000000ad00ad7308 */ /* 0x000fe20000000800 */
[----:B-1----:R-:W-:Y:S01]  /*b060*/  FMNMX.FTZ R10, R184, R185, !PT ;  /* 0x000000b9b80a7209 */ /* 0x002fe20007810000 */
[----:B------:R-:W-:Y:S01]  /*b070*/  FMUL.FTZ R185, R189, UR10 ;  /* 0x0000000abdb97c20 */ /* 0x000fe20008410000 */
[----:B------:R-:W-:-:S02]  /*b080*/  FFMA.FTZ R189, R197, UR10, -R200 ;  /* 0x0000000ac5bd7c23 */ /* 0x000fc400080108c8 */
[C---:B------:R-:W-:Y:S01]  /*b090*/  FSETP.NEU.FTZ.AND P1, PT, R10.reuse, -INF , PT ;  /* 0xff8000000a00780b */ /* 0x040fe20003f3d000 */
[----:B------:R-:W-:Y:S02]  /*b0a0*/  FMUL.FTZ R196, R10, UR10 ;  /* 0x0000000a0ac47c20 */ /* 0x000fe40008410000 */
[----:B------:R-:W1:Y:S03]  /*b0b0*/  MUFU.EX2 R185, R185 ;  /* 0x000000b900b97308 */ /* 0x000e660000000800 */
[----:B------:R-:W-:-:S05]  /*b0c0*/  FSEL R196, R196, RZ, P1 ;  /* 0x000000ffc4c47208 */ /* 0x000fca0000800000 */
        /* <DEDUP_REMOVED lines=9> */
[----:B-1----:R-:W-:Y:S01]  /*b160*/  FFMA.FTZ R184, R185, R3, R152 ;  /* 0x00000003b9b87223 */ /* 0x002fe20000010098 */
[----:B------:R-:W-:Y:S01]  /*b170*/  F2FP.F16.F32.PACK_AB R152, R15, R152 ;  /* 0x000000980f98723e */ /* 0x000fe200000000ff */
[----:B------:R-:W1:Y:S01]  /*b180*/  MUFU.EX2 R177, R177 ;  /* 0x000000b100b17308 */ /* 0x000e620000000800 */
[----:B------:R-:W-:Y:S01]  /*b190*/  FFMA.FTZ R179, R179, UR10, -R196 ;  /* 0x0000000ab3b37c23 */ /* 0x000fe200080108c4 */
[----:B------:R-:W-:Y:S01]  /*b1a0*/  FADD.FTZ R3, R15, R184 ;  /* 0x000000b80f037221 */ /* 0x000fe20000010000 */
[--C-:B------:R-:W-:Y:S01]  /*b1b0*/  FFMA.FTZ R184, R159, UR10, -R196.reuse ;  /* 0x0000000a9fb87c23 */ /* 0x100fe200080108c4 */
[--C-:B------:R-:W-:Y:S01]  /*b1c0*/  FFMA.FTZ R159, R162, UR10, -R196.reuse ;  /* 0x0000000aa29f7c23 */ /* 0x100fe200080108c4 */
[--C-:B------:R-:W-:Y:S01]  /*b1d0*/  FFMA.FTZ R182, R182, UR10, -R196.reuse ;  /* 0x0000000ab6b67c23 */ /* 0x100fe200080108c4 */
[----:B------:R-:W-:Y:S01]  /*b1e0*/  FADD.FTZ R158, R154, R3 ;  /* 0x000000039a9e7221 */ /* 0x000fe20000010000 */
[----:B------:R-:W-:Y:S01]  /*b1f0*/  F2FP.F16.F32.PACK_AB R154, R21, R154 ;  /* 0x0000009a159a723e */ /* 0x000fe200000000ff */
        /* <DEDUP_REMOVED lines=12> */
[----:B------:R-:W-:Y:S01]  /*b2c0*/  FFMA.FTZ R198, R198, UR10, -R196 ;  /* 0x0000000ac6c67c23 */ /* 0x000fe200080108c4 */
[----:B------:R-:W-:Y:S01]  /*b2d0*/  F2FP.F16.F32.PACK_AB R156, R23, R156 ;  /* 0x0000009c179c723e */ /* 0x000fe200000000ff */
[----:B------:R-:W-:Y:S01]  /*b2e0*/  FADD.FTZ R158, R14, R3 ;  /* 0x000000030e9e7221 */ /* 0x000fe20000010000 */
[-C--:B------:R-:W-:Y:S01]  /*b2f0*/  FMUL.FTZ R24, R24, R185.reuse ;  /* 0x000000b918187220 */ /* 0x080fe20000410000 */
[----:B------:R3:W-:Y:S01]  /*b300*/  MUFU.EX2 R12, R188 ;  /* 0x000000bc000c7308 */ /* 0x0007e20000000800 */
[-C--:B------:R-:W-:Y:S01]  /*b310*/  FMUL.FTZ R25, R25, R185.reuse ;  /* 0x000000b919197220 */ /* 0x080fe20000410000 */
[----:B------:R-:W-:Y:S01]  /*b320*/  FADD.FTZ R3, R153, R158 ;  /* 0x0000009e99037221 */ /* 0x000fe20000010000 */
[-C--:B------:R-:W-:Y:S01]  /*b330*/  FMUL.FTZ R28, R28, R185.reuse ;  /* 0x000000b91c1c7220 */ /* 0x080fe20000410000 */
[-C--:B------:R-:W-:Y:S01]  /*b340*/  FMUL.FTZ R29, R29, R185.reuse ;  /* 0x000000b91d1d7220 */ /* 0x080fe20000410000 */
[-C--:B------:R-:W-:Y:S01]  /*b350*/  FMUL.FTZ R32, R32, R185.reuse ;  /* 0x000000b920207220 */ /* 0x080fe20000410000 */
[----:B------:R-:W-:Y:S01]  /*b360*/  FADD.FTZ R158, R160, R3 ;  /* 0x00000003a09e7221 */ /* 0x000fe20000010000 */
[----:B------:R-:W-:Y:S01]  /*b370*/  F2FP.F16.F32.PACK_AB R160, R157, R160 ;  /* 0x000000a09da0723e */ /* 0x000fe200000000ff */
[----:B------:R-:W-:Y:S01]  /*b380*/  MUFU.EX2 R193, R193 ;  /* 0x000000c100c17308 */ /* 0x000fe20000000800 */
[----:B---3--:R-:W-:Y:S01]  /*b390*/  FFMA.FTZ R188, R163, UR10, -R196 ;  /* 0x0000000aa3bc7c23 */ /* 0x008fe200080108c4 */
[----:B------:R-:W-:Y:S01]  /*b3a0*/  FADD.FTZ R3, R157, R158 ;  /* 0x0000009e9d037221 */ /* 0x000fe20000010000 */
[----:B------:R-:W-:Y:S01]  /*b3b0*/  FSEL R158, R10, RZ, P1 ;  /* 0x000000ff0a9e7208 */ /* 0x000fe20000800000 */
[----:B------:R-:W-:Y:S01]  /*b3c0*/  FFMA.FTZ R163, R166, UR10, -R196 ;  /* 0x0000000aa6a37c23 */ /* 0x000fe200080108c4 */
[----:B------:R-:W-:Y:S01]  /*b3d0*/  F2FP.F16.F32.PACK_AB R166, R169, R168 ;  /* 0x000000a8a9a6723e */ /* 0x000fe200000000ff */
[----:B------:R-:W-:Y:S01]  /*b3e0*/  FADD.FTZ R162, R20, R3 ;  /* 0x0000000314a27221 */ /* 0x000fe20000010000 */
[----:B------:R-:W-:Y:S01]  /*b3f0*/  PLOP3.LUT P1, PT, PT, PT, UP0, 0x40, 0x0 ;  /* 0x000000000000781c */ /* 0x000fe20003f2e808 */
[----:B------:R-:W-:Y:S01]  /*b400*/  FADD.FTZ R3, -R158, R13 ;  /* 0x0000000d9e037221 */ /* 0x000fe20000010100 */
[----:B------:R-:W3:Y:S01]  /*b410*/  MUFU.EX2 R22, R22 ;  /* 0x0000001600167308 */ /* 0x000ee20000000800 */
[----:B------:R-:W-:Y:S01]  /*b420*/  FADD.FTZ R197, R161, R162 ;  /* 0x000000a2a1c57221 */ /* 0x000fe20000010000 */
[--C-:B------:R-:W-:Y:S01]  /*b430*/  FFMA.FTZ R13, R170, UR10, -R196.reuse ;  /* 0x0000000aaa0d7c23 */ /* 0x100fe200080108c4 */
[----:B-1----:R-:W-:Y:S01]  /*b440*/  F2FP.F16.F32.PACK_AB R170, R177, R176 ;  /* 0x000000b0b1aa723e */ /* 0x002fe200000000ff */
[----:B------:R-:W-:Y:S01]  /*b450*/  FFMA.FTZ R196, R199, UR10, -R196 ;  /* 0x0000000ac7c47c23 */ /* 0x000fe200080108c4 */
[----:B------:R-:W-:Y:S01]  /*b460*/  FADD.FTZ R158, R164, R197 ;  /* 0x000000c5a49e7221 */ /* 0x000fe20000010000 */
[----:B------:R-:W-:Y:S01]  /*b470*/  F2FP.F16.F32.PACK_AB R162, R161, R20 ;  /* 0x00000014a1a2723e */ /* 0x000fe200000000ff */
[-C--:B------:R-:W-:Y:S01]  /*b480*/  FMUL.FTZ R33, R33, R185.reuse ;  /* 0x000000b921217220 */ /* 0x080fe20000410000 */
[----:B------:R-:W-:Y:S01]  /*b490*/  MUFU.EX2 R155, R155 ;  /* 0x0000009b009b7308 */ /* 0x000fe20000000800 */
[C---:B------:R-:W-:Y:S01]  /*b4a0*/  FADD.FTZ R197, R165.reuse, R158 ;  /* 0x0000009ea5c57221 */ /* 0x040fe20000010000 */
[----:B------:R-:W-:Y:S01]  /*b4b0*/  F2FP.F16.F32.PACK_AB R164, R165, R164 ;  /* 0x000000a4a5a4723e */ /* 0x000fe200000000ff */
[-C--:B------:R-:W-:Y:S01]  /*b4c0*/  FMUL.FTZ R36, R36, R185.reuse ;  /* 0x000000b924247220 */ /* 0x080fe20000410000 */
[-C--:B------:R-:W-:Y:S01]  /*b4d0*/  FMUL.FTZ R37, R37, R185.reuse ;  /* 0x000000b925257220 */ /* 0x080fe20000410000 */
[----:B------:R-:W-:Y:S01]  /*b4e0*/  FADD.FTZ R158, R168, R197 ;  /* 0x000000c5a89e7221 */ /* 0x000fe20000010000 */
[----:B------:R-:W-:Y:S01]  /*b4f0*/  F2FP.F16.F32.PACK_AB R168, R173, R172 ;  /* 0x000000acada8723e */ /* 0x000fe200000000ff */
[-C--:B------:R-:W-:Y:S01]  /*b500*/  FMUL.FTZ R40, R40, R185.reuse ;  /* 0x000000b928287220 */ /* 0x080fe20000410000 */
[----:B------:R-:W-:Y:S01]  /*b510*/  MUFU.EX2 R184, R184 ;  /* 0x000000b800b87308 */ /* 0x000fe20000000800 */
[----:B------:R-:W-:Y:S01]  /*b520*/  FADD.FTZ R197, R169, R158 ;  /* 0x0000009ea9c57221 */ /* 0x000fe20000010000 */
[-C--:B------:R-:W-:Y:S01]  /*b530*/  FMUL.FTZ R41, R41, R185.reuse ;  /* 0x000000b929297220 */ /* 0x080fe20000410000 */
[-C--:B------:R-:W-:Y:S01]  /*b540*/  FMUL.FTZ R44, R44, R185.reuse ;  /* 0x000000b92c2c7220 */ /* 0x080fe20000410000 */
[-C--:B------:R-:W-:Y:S01]  /*b550*/  FMUL.FTZ R45, R45, R185.reuse ;  /* 0x000000b92d2d7220 */ /* 0x080fe20000410000 */
[----:B------:R-:W-:Y:S01]  /*b560*/  FADD.FTZ R158, R172, R197 ;  /* 0x000000c5ac9e7221 */ /* 0x000fe20000010000 */
[----:B--2---:R-:W-:Y:S01]  /*b570*/  F2FP.F16.F32.PACK_AB R172, R181, R180 ;  /* 0x000000b4b5ac723e */ /* 0x004fe200000000ff */
        /* <DEDUP_REMOVED lines=12> */
[----:B------:R-:W-:Y:S01]  /*b640*/  FMUL.FTZ R60, R60, R185 ;  /* 0x000000b93c3c7220 */ /* 0x000fe20000410000 */
[----:B---3--:R-:W-:Y:S01]  /*b650*/  F2FP.F16.F32.PACK_AB R153, R22, R193 ;  /* 0x000000c11699723e */ /* 0x008fe200000000ff */
[----:B------:R-:W-:Y:S01]  /*b660*/  FADD.FTZ R14, R180, R21 ;  /* 0x00000015b40e7221 */ /* 0x000fe20000010000 */
[-C--:B------:R-:W-:Y:S01]  /*b670*/  FMUL.FTZ R61, R61, R185.reuse ;  /* 0x000000b93d3d7220 */ /* 0x080fe20000410000 */
[-C--:B------:R-:W-:Y:S01]  /*b680*/  FMUL.FTZ R64, R64, R185.reuse ;  /* 0x000000b940407220 */ /* 0x080fe20000410000 */
[----:B------:R-:W2:Y:S01]  /*b690*/  MUFU.EX2 R188, R188 ;  /* 0x000000bc00bc7308 */ /* 0x000ea20000000800 */
[----:B------:R-:W-:Y:S01]  /*b6a0*/  FADD.FTZ R21, R181, R14 ;  /* 0x0000000eb5157221 */ /* 0x000fe20000010000 */
[----:B------:R-:W-:Y:S01]  /*b6b0*/  FMUL.FTZ R14, R3, UR10 ;  /* 0x0000000a030e7c20 */ /* 0x000fe20008410000 */
[-C--:B------:R-:W-:Y:S01]  /*b6c0*/  FMUL.FTZ R65, R65, R185.reuse ;  /* 0x000000b941417220 */ /* 0x080fe20000410000 */
[-C--:B------:R-:W-:Y:S01]  /*b6d0*/  FMUL.FTZ R68, R68, R185.reuse ;  /* 0x000000b944447220 */ /* 0x080fe20000410000 */
[----:B-1----:R-:W-:Y:S01]  /*b6e0*/  FADD.FTZ R174, R12, R21 ;  /* 0x000000150cae7221 */ /* 0x002fe20000010000 */
        /* <DEDUP_REMOVED lines=19> */
[----:B-1----:R-:W-:Y:S01]  /*b820*/  FFMA.FTZ R21, R14, R2, R193 ;  /* 0x000000020e157223 */ /* 0x002fe200000100c1 */
        /* <DEDUP_REMOVED lines=16> */
[----:B--2---:R-:W-:Y:S01]  /*b930*/  F2FP.F16.F32.PACK_AB R159, R192, R163 ;  /* 0x000000a3c09f723e */ /* 0x004fe200000000ff */
        /* <DEDUP_REMOVED lines=14> */
[----:B-1----:R-:W-:Y:S01]  /*ba20*/  FADD.FTZ R21, R13, R180 ;  /* 0x000000b40d157221 */ /* 0x002fe20000010000 */
[C---:B---3--:R-:W-:Y:S01]  /*ba30*/  FADD.FTZ R3, R189.reuse, R174 ;  /* 0x000000aebd037221 */ /* 0x048fe20000010000 */
[----:B------:R-:W-:Y:S01]  /*ba40*/  F2FP.F16.F32.PACK_AB R174, R189, R12 ;  /* 0x0000000cbdae723e */ /* 0x000fe200000000ff */
        /* <DEDUP_REMOVED lines=9> */
[----:B------:R-:W-:Y:S01]  /*bae0*/  FADD.FTZ R21, R15, R180 ;  /* 0x000000b40f157221 */ /* 0x000fe20000010000 */
[----:B------:R-:W-:Y:S01]  /*baf0*/  FMUL.FTZ R149, R149, R185 ;  /* 0x000000b995957220 */ /* 0x000fe20000410000 */
[----:B------:R-:W-:Y:S01]  /*bb00*/  F2FP.F16.F32.PACK_AB R155, R184, R155 ;  /* 0x0000009bb89b723e */ /* 0x000fe200000000ff */
[----:B------:R-:W2:Y:S01]  /*bb10*/  MUFU.EX2 R12, R179 ;  /* 0x000000b3000c7308 */ /* 0x000ea20000000800 */
[----:B----4-:R-:W-:Y:S01]  /*bb20*/  F2FP.F16.F32.PACK_AB R163, R20, R15 ;  /* 0x0000000f14a3723e */ /* 0x010fe200000000ff */
[-C--:B------:R-:W-:Y:S01]  /*bb30*/  FMUL.FTZ R26, R26, R14.reuse ;  /* 0x0000000e1a1a7220 */ /* 0x080fe20000410000 */
[-C--:B------:R-:W-:Y:S01]  /*bb40*/  FMUL.FTZ R27, R27, R14.reuse ;  /* 0x0000000e1b1b7220 */ /* 0x080fe20000410000 */
[-C--:B------:R-:W-:Y:S01]  /*bb50*/  FMUL.FTZ R30, R30, R14.reuse ;  /* 0x0000000e1e1e7220 */ /* 0x080fe20000410000 */
[-C--:B------:R-:W-:Y:S01]  /*bb60*/  FMUL.FTZ R31, R31, R14.reuse ;  /* 0x0000000e1f1f7220 */ /* 0x080fe20000410000 */
[-C--:B------:R-:W-:Y:S01]  /*bb70*/  FMUL.FTZ R34, R34, R14.reuse ;  /* 0x0000000e22227220 */ /* 0x080fe20000410000 */
[-C--:B------:R-:W-:Y:S01]  /*bb80*/  FMUL.FTZ R35, R35, R14.reuse ;  /* 0x0000000e23237220 */ /* 0x080fe20000410000 */
[----:B------:R3:W4:Y:S01]  /*bb90*/  MUFU.EX2 R167, R182 ;  /* 0x000000b600a77308 */ /* 0x0007220000000800 */
        /* <DEDUP_REMOVED lines=12> */
[----:B-1----:R-:W-:Y:S01]  /*bc60*/  FADD.FTZ R21, R165, R182 ;  /* 0x000000b6a5157221 */ /* 0x002fe20000010000 */
[----:B--2---:R-:W-:Y:S01]  /*bc70*/  F2FP.F16.F32.PACK_AB R165, R12, R165 ;  /* 0x000000a50ca5723e */ /* 0x004fe200000000ff */
[-C--:B------:R-:W-:Y:S01]  /*bc80*/  FMUL.FTZ R58, R58, R14.reuse ;  /* 0x0000000e3a3a7220 */ /* 0x080fe20000410000 */
[----:B------:R5:W1:Y:S01]  /*bc90*/  MUFU.EX2 R169, R186 ;  /* 0x000000ba00a97308 */ /* 0x000a620000000800 */
[----:B------:R-:W-:Y:S01]  /*bca0*/  FADD.FTZ R182, R12, R21 ;  /* 0x000000150cb67221 */ /* 0x000fe20000010000 */
[-C--:B------:R-:W-:Y:S01]  /*bcb0*/  FMUL.FTZ R59, R59, R14.reuse ;  /* 0x0000000e3b3b7220 */ /* 0x080fe20000410000 */
[-C--:B------:R-:W-:Y:S01]  /*bcc0*/  FMUL.FTZ R62, R62, R14.reuse ;  /* 0x0000000e3e3e7220 */ /* 0x080fe20000410000 */
[-C--:B------:R-:W-:Y:S01]  /*bcd0*/  FMUL.FTZ R63, R63, R14.reuse ;  /* 0x0000000e3f3f7220 */ /* 0x080fe20000410000 */
[----:B----4-:R-:W-:Y:S01]  /*bce0*/  FADD.FTZ R21, R167, R182 ;  /* 0x000000b6a7157221 */ /* 0x010fe20000010000 */
[-C--:B------:R-:W-:Y:S01]  /*bcf0*/  FMUL.FTZ R66, R66, R14.reuse ;  /* 0x0000000e42427220 */ /* 0x080fe20000410000 */
[-C--:B------:R-:W-:Y:S01]  /*bd00*/  FMUL.FTZ R67, R67, R14.reuse ;  /* 0x0000000e43437220 */ /* 0x080fe20000410000 */
[----:B------:R-:W2:Y:S01]  /*bd10*/  MUFU.EX2 R176, R187 ;  /* 0x000000bb00b07308 */ /* 0x000ea20000000800 */
        /* <DEDUP_REMOVED lines=60> */
[C---:B--2---:R-:W-:Y:S01]  /*c0e0*/  FADD.FTZ R2, R196.reuse, R13 ;  /* 0x0000000dc4027221 */ /* 0x044fe20000010000 */
[----:B------:R-:W-:Y:S01]  /*c0f0*/  F2FP.F16.F32.PACK_AB R175, R196, R175 ;  /* 0x000000afc4af723e */ /* 0x000fe200000000ff */
[----:B------:R-:W-:Y:S06]  /*c100*/  @P1 BRA `(.L_x_10747) ;  /* 0x0000000000041947 */ /* 0x000fec0003800000 */
[----:B------:R-:W-:Y:S01]  /*c110*/  BPT.TRAP 0x1 ;  /* 0x000000040000795c */ /* 0x000fe20000300000 */
.L_x_10747:
[----:B------:R-:W-:Y:S01]  /*c120*/  PLOP3.LUT P2, PT, PT, PT, UP0, 0x40, 0x0 ;  /* 0x000000000000781c */ /* 0x000fe20003f4e808 */
[----:B------:R1:W2:-:S12]  /*c130*/  SYNCS.PHASECHK.TRANS64.TRYWAIT P1, [UR30+0x22850], R11 ;  /* 0x0228500bff0075a7 */ /* 0x000298000802015e */
[----:B-1----:R-:W-:Y:S05]  /*c140*/  @P2 BRA `(.L_x_10748) ;  /* 0x0000000000042947 */ /* 0x002fea0003800000 */
[----:B------:R-:W-:Y:S01]  /*c150*/  BPT.TRAP 0x1 ;  /* 0x000000040000795c */ /* 0x000fe20000300000 */
.L_x_10748:
[----:B--2---:R-:W-:Y:S05]  /*c160*/  @P1 BRA `(.L_x_10749) ;  /* 0x0000000000081947 */ /* 0x004fea0003800000 */
[----:B------:R-:W1:Y:S02]  /*c170*/  SYNCS.PHASECHK.TRANS64.TRYWAIT P1, [UR30+0x22850], R11 ;  /* 0x0228500bff0075a7 */ /* 0x000e64000802015e */
[----:B-1----:R-:W-:Y:S05]  /*c180*/  @!P1 BRA `(.L_x_10750) ;  /* 0x00000074000c9947 */ /* 0x002fea0003800000 */
.L_x_10749:
        /* <DEDUP_REMOVED lines=45> */
.L_x_10734:
[----:B------:R-:W4:Y:S01]  /*c460*/  SHFL.BFLY PT, R4, R3, 0x2, 0x1f ;  /* 0x0c401f0003047f89 */ /* 0x000f2200000e0000 */
[----:B------:R-:W-:-:S05]  /*c470*/  IADD3 R19, -R19, 0xb, RZ ;  /* 0x0000000b13137810 */ /* 0x000fca0007ffe1ff */
[----:B------:R0:W-:Y:S08]  /*c480*/  BAR.ARV R19, 0x100 ;  /* 0x000400130000751d */ /* 0x0001f00000002000 */
[----:B------:R-:W-:Y:S06]  /*c490*/  BAR.ARV 0x8, 0x180 ;  /* 0x0206000000007b1d */ /* 0x000fec0000002000 */
[----:B------:R-:W-:Y:S01]  /*c4a0*/  PLOP3.LUT P0, PT, PT, PT, PT, 0x8, 0x0 ;  /* 0x000000000000781c */ /* 0x000fe20003f0e170 */
[----:B-123--:R-:W1:Y:S01]  /*c4b0*/  SHFL.BFLY PT, R7, R2, 0x2, 0x1f ;  /* 0x0c401f0002077f89 */ /* 0x00ee6200000e0000 */
[----:B----4-:R-:W-:Y:S01]  /*c4c0*/  FADD.FTZ R4, R4, R3 ;  /* 0x0000000304047221 */ /* 0x010fe20000010000 */
[----:B------:R-:W-:-:S04]  /*c4d0*/  IMAD.MOV.U32 R3, RZ, RZ, -0x800000 ;  /* 0xff800000ff037424 */ /* 0x000fc800078e00ff */
[----:B------:R-:W2:Y:S01]  /*c4e0*/  SHFL.BFLY PT, R5, R4, 0x1, 0x1f ;  /* 0x0c201f0004057f89 */ /* 0x000ea200000e0000 */
[----:B-1----:R-:W-:Y:S01]  /*c4f0*/  FADD.FTZ R7, R7, R2 ;  /* 0x0000000207077221 */ /* 0x002fe20000010000 */
[----:B------:R-:W-:-:S04]  /*c500*/  IMAD.MOV.U32 R2, RZ, RZ, RZ ;  /* 0x000000ffff027224 */ /* 0x000fc800078e00ff */
[----:B------:R-:W1:Y:S01]  /*c510*/  SHFL.BFLY PT, R6, R7, 0x1, 0x1f ;  /* 0x0c201f0007067f89 */ /* 0x000e6200000e0000 */
[----:B--2---:R-:W-:Y:S01]  /*c520*/  FADD.FTZ R8, R4, R5 ;  /* 0x0000000504087221 */ /* 0x004fe20000010000 */
[----:B------:R-:W-:Y:S02]  /*c530*/  IMAD.MOV.U32 R5, RZ, RZ, RZ ;  /* 0x000000ffff057224 */ /* 0x000fe400078e00ff */
[----:B------:R-:W-:Y:S02]  /*c540*/  IMAD.MOV.U32 R4, RZ, RZ, -0x800000 ;  /* 0xff800000ff047424 */ /* 0x000fe400078e00ff */
[----:B------:R-:W-:-:S13]  /*c550*/  FSETP.NE.FTZ.AND P1, PT, R8, RZ, PT ;  /* 0x000000ff0800720b */ /* 0x000fda0003f35000 */
[----:B------:R-:W2:Y:S01]  /*c560*/  @P1 MUFU.RCP R5, R8 ;  /* 0x0000000800051308 */ /* 0x000ea20000001000 */
[----:B-1----:R-:W-:-:S07]  /*c570*/  FADD.FTZ R9, R7, R6 ;  /* 0x0000000607097221 */ /* 0x002fce0000010000 */
[----:B------:R-:W1:Y:S01]  /*c580*/  @P1 MUFU.LG2 R6, R8 ;  /* 0x0000000800061308 */ /* 0x000e620000000c00 */
[----:B------:R-:W-:Y:S01]  /*c590*/  FSETP.NE.FTZ.AND P2, PT, R9, RZ, PT ;  /* 0x000000ff0900720b */ /* 0x000fe20003f55000 */
[-C--:B--2---:R-:W-:Y:S01]  /*c5a0*/  FMUL.FTZ R24, R24, R5.reuse ;  /* 0x0000000518187220 */ /* 0x084fe20000410000 */
[-C--:B------:R-:W-:Y:S01]  /*c5b0*/  FMUL.FTZ R25, R25, R5.reuse ;  /* 0x0000000519197220 */ /* 0x080fe20000410000 */
[-C--:B------:R-:W-:Y:S01]  /*c5c0*/  FMUL.FTZ R28, R28, R5.reuse ;  /* 0x000000051c1c7220 */ /* 0x080fe20000410000 */
[-C--:B------:R-:W-:Y:S01]  /*c5d0*/  FMUL.FTZ R29, R29, R5.reuse ;  /* 0x000000051d1d7220 */ /* 0x080fe20000410000 */
[----:B------:R-:W-:-:S08]  /*c5e0*/  FMUL.FTZ R32, R32, R5 ;  /* 0x0000000520207220 */ /* 0x000fd00000410000 */
        /* <DEDUP_REMOVED lines=63> */
[----:B------:R-:W-:Y:S02]  /*c9e0*/  IMAD.U32 R8, RZ, RZ, UR10 ;  /* 0x0000000aff087e24 */ /* 0x000fe4000f8e00ff */
[----:B--2---:R-:W-:Y:S01]  /*c9f0*/  @P2 FMUL.FTZ R7, R7, 0.69314718246459960938 ;  /* 0x3f31721807072820 */ /* 0x004fe20000410000 */
[----:B------:R-:W-:Y:S01]  /*ca00*/  @P1 FMUL.FTZ R5, R5, 0.69314718246459960938 ;  /* 0x3f31721805051820 */ /* 0x000fe20000410000 */
[-C--:B---3--:R-:W-:Y:S01]  /*ca10*/  FMUL.FTZ R26, R26, R2.reuse ;  /* 0x000000021a1a7220 */ /* 0x088fe20000410000 */
        /* <DEDUP_REMOVED lines=65> */
[----:B0-----:R-:W-:-:S07]  /*ce30*/  @P2 FFMA.FTZ R3, R8, R10, R7 ;  /* 0x0000000a08032223 */ /* 0x001fce0000010007 */
.L_x_10681:
        /* <DEDUP_REMOVED lines=23> */
[----:B------:R-:W0:Y:S01]  /*cfb0*/  @P0 LDC R14, c[0x0][0xbec] ;  /* 0x0002fb00ff0e0b82 */ /* 0x000e220000000800 */
[----:B------:R-:W-:Y:S02]  /*cfc0*/  LEA.HI R13, R2, R5, RZ, 0x2 ;  /* 0x00000005020d7211 */ /* 0x000fe400078f10ff */
[----:B------:R-:W-:Y:S02]  /*cfd0*/  LOP3.LUT R0, R6, 0xffffff80, RZ, 0xc0, !PT ;  /* 0xffffff8006007812 */ /* 0x000fe400078ec0ff */
[----:B------:R-:W-:-:S03]  /*cfe0*/  SHF.R.S32.HI R7, RZ, 0x7, R6 ;  /* 0x00000007ff077819 */ /* 0x000fc60000011406 */
[----:B------:R-:W-:Y:S01]  /*cff0*/  IMAD.IADD R0, R5, 0x1, -R0 ;  /* 0x0000000105007824 */ /* 0x000fe200078e0a00 */
[----:B------:R-:W-:Y:S01]  /*d000*/  LEA.HI R2, R6, R7, RZ, 0x1 ;  /* 0x0000000706027211 */ /* 0x000fe200078f08ff */
[----:B------:R-:W3:Y:S01]  /*d010*/  LDC.64 R20, c[0x0][0xb40] ;  /* 0x0002d000ff147b82 */ /* 0x000ee20000000a00 */
[----:B------:R-:W-:Y:S02]  /*d020*/  LOP3.LUT R6, R13, 0xfffffffc, RZ, 0xc0, !PT ;  /* 0xfffffffc0d067812 */ /* 0x000fe400078ec0ff */
[----:B------:R-:W-:Y:S02]  /*d030*/  SHF.R.S32.HI R9, RZ, 0x1f, R0 ;  /* 0x0000001fff097819 */ /* 0x000fe40000011400 */
[----:B------:R-:W-:Y:S01]  /*d040*/  LOP3.LUT R2, R2, 0x3fffffe, RZ, 0xc0, !PT ;  /* 0x03fffffe02027812 */ /* 0x000fe200078ec0ff */
[----:B------:R-:W-:Y:S01]  /*d050*/  IMAD.IADD R13, R5, 0x1, -R6 ;  /* 0x00000001050d7824 */ /* 0x000fe200078e0a06 */
[CC--:B------:R-:W-:Y:S01]  /*d060*/  LEA.HI R10, R9.reuse, R0.reuse, RZ, 0x2 ;  /* 0x00000000090a7211 */ /* 0x0c0fe200078f10ff */
[----:B------:R-:W5:Y:S01]  /*d070*/  @P0 LDC R152, c[0x0][0xbec] ;  /* 0x0002fb00ff980b82 */ /* 0x000f620000000800 */
[----:B------:R-:W-:Y:S01]  /*d080*/  LEA.HI R9, R9, R0, RZ, 0x5 ;  /* 0x0000000009097211 */ /* 0x000fe200078f28ff */
[----:B------:R-:W-:Y:S01]  /*d090*/  IMAD.IADD R2, R7, 0x1, -R2 ;  /* 0x0000000107027824 */ /* 0x000fe200078e0a02 */
[--C-:B------:R-:W-:Y:S01]  /*d0a0*/  SHF.R.S32.HI R11, RZ, 0x2, R10.reuse ;  /* 0x00000002ff0b7819 */ /* 0x100fe2000001140a */
[----:B------:R-:W-:Y:S01]  /*d0b0*/  IMAD.U32 R7, RZ, RZ, UR5 ;  /* 0x00000005ff077e24 */ /* 0x000fe2000f8e00ff */
[----:B------:R-:W-:Y:S01]  /*d0c0*/  SHF.R.S32.HI R12, RZ, 0x1f, R10 ;  /* 0x0000001fff0c7819 */ /* 0x000fe2000001140a */
[----:B------:R-:W-:Y:S01]  /*d0d0*/  IMAD.U32 R7, RZ, RZ, UR6 ;  /* 0x00000006ff077e24 */ /* 0x000fe2000f8e00ff */
[----:B------:R-:W-:Y:S01]  /*d0e0*/  LEA.HI R6, R13, R13, RZ, 0x1 ;  /* 0x0000000d0d067211 */ /* 0x000fe200078f08ff */
[----:B------:R-:W5:Y:S01]  /*d0f0*/  @P0 LDC R17, c[0x0][0xbf0] ;  /* 0x0002fc00ff110b82 */ /* 0x000f620000000800 */
[----:B------:R-:W-:Y:S01]  /*d100*/  LEA.HI R12, R12, R11, RZ, 0x3 ;  /* 0x0000000b0c0c7211 */ /* 0x000fe200078f18ff */
[----:B------:R-:W-:-:S03]  /*d110*/  UIMAD UR6, UR36, UR9, UR7 ;  /* 0x00000009240672a4 */ /* 0x000fc6000f8e0207 */
[----:B------:R-:W-:-:S03]  /*d120*/  LOP3.LUT R12, R12, 0xfffffff8, RZ, 0xc0, !PT ;  /* 0xfffffff80c0c7812 */ /* 0x000fc600078ec0ff */
[----:B------:R-:W5:Y:S02]  /*d130*/  @P0 LDC R153, c[0x0][0xbf0] ;  /* 0x0002fc00ff990b82 */ /* 0x000f640000000800 */
[----:B------:R-:W-:Y:S01]  /*d140*/  IMAD.IADD R5, R11, 0x1, -R12 ;  /* 0x000000010b057824 */ /* 0x000fe200078e0a0c */
[----:B------:R-:W-:Y:S02]  /*d150*/  LOP3.LUT R12, R6, 0x1ffffffe, RZ, 0xc0, !PT ;  /* 0x1ffffffe060c7812 */ /* 0x000fe400078ec0ff */
[----:B------:R-:W-:-:S03]  /*d160*/  SHF.R.S32.HI R6, RZ, 0x5, R9 ;  /* 0x00000005ff067819 */ /* 0x000fc60000011409 */
[----:B------:R-:W-:Y:S02]  /*d170*/  IMAD.IADD R16, R13, 0x1, -R12 ;  /* 0x000000010d107824 */ /* 0x000fe400078e0a0c */
[----:B------:R-:W-:Y:S02]  /*d180*/  IMAD R5, R6, 0x10, R5 ;  /* 0x0000001006057824 */ /* 0x000fe400078e0205 */
[----:B------:R-:W-:Y:S01]  /*d190*/  IMAD.U32 R6, RZ, RZ, UR4 ;  /* 0x00000004ff067e24 */ /* 0x000fe2000f8e00ff */
[----:B------:R-:W-:Y:S01]  /*d1a0*/  UIMAD.WIDE.U32 UR4, UR36, UR8, URZ ;  /* 0x00000008240472a5 */ /* 0x000fe2000f8e003f */
[----:B------:R-:W-:Y:S02]  /*d1b0*/  IMAD R9, R2, 0x40, R5 ;  /* 0x0000004002097824 */ /* 0x000fe400078e0205 */
[----:B----4-:R-:W-:Y:S01]  /*d1c0*/  IMAD R12, R18, UR10, RZ ;  /* 0x0000000a120c7c24 */ /* 0x010fe2000f8e02ff */
[----:B------:R-:W-:Y:S01]  /*d1d0*/  UIADD3 UR6, UR5, UR6, URZ ;  /* 0x0000000605067290 */ /* 0x000fe2000fffe03f */
[----:B------:R-:W-:Y:S01]  /*d1e0*/  IMAD R2, R16, 0x8, R9 ;  /* 0x0000000810027824 */ /* 0x000fe200078e0209 */
[----:B------:R-:W-:Y:S01]  /*d1f0*/  ULDC.64 UR8, c[0x0][0xb28] ;  /* 0x0002ca0000087ab9 */ /* 0x000fe20000000a00 */
[----:B------:R-:W-:-:S02]  /*d200*/  IMAD R16, RZ, RZ, -UR36 ;  /* 0x80000024ff107e24 */ /* 0x000fc4000f8e02ff */
[----:B--2---:R-:W-:Y:S02]  /*d210*/  IMAD R5, R22, 0x80, R2 ;  /* 0x0000008016057824 */ /* 0x004fe400078e0202 */
[----:B-1----:R-:W-:Y:S02]  /*d220*/  IMAD R23, R23, R16, UR11 ;  /* 0x0000000b17177e24 */ /* 0x002fe4000f8e0210 */
[----:B------:R-:W-:Y:S02]  /*d230*/  IMAD R15, R19, UR12, R12 ;  /* 0x0000000c130f7c24 */ /* 0x000fe4000f8e020c */
[----:B------:R-:W-:Y:S01]  /*d240*/  IMAD.WIDE.U32 R6, R18, UR12, R6 ;  /* 0x0000000c12067c25 */ /* 0x000fe2000f8e0006 */
[----:B------:R-:W-:-:S03]  /*d250*/  SHF.R.S32.HI R16, RZ, 0x1f, R23 ;  /* 0x0000001fff107819 */ /* 0x000fc60000011417 */
[----:B0-----:R-:W-:-:S04]  /*d260*/  @P0 IMAD.HI.U32 R2, R5, R14, RZ ;  /* 0x0000000e05020227 */ /* 0x001fc800078e00ff */
[----:B------:R-:W-:Y:S02]  /*d270*/  IMAD.U32 R13, RZ, RZ, UR5 ;  /* 0x00000005ff0d7e24 */ /* 0x000fe4000f8e00ff */
[----:B------:R-:W-:Y:S01]  /*d280*/  IMAD.U32 R12, RZ, RZ, UR4 ;  /* 0x00000004ff0c7e24 */ /* 0x000fe2000f8e00ff */
[----:B------:R-:W-:Y:S01]  /*d290*/  ULDC.64 UR4, c[0x0][0xbe0] ;  /* 0x0002f80000047ab9 */ /* 0x000fe20000000a00 */
[----:B------:R-:W-:Y:S01]  /*d2a0*/  IMAD.U32 R13, RZ, RZ, UR6 ;  /* 0x00000006ff0d7e24 */ /* 0x000fe2000f8e00ff */
[----:B------:R-:W-:Y:S01]  /*d2b0*/  ULDC.64 UR6, c[0x0][0xb48] ;  /* 0x0002d20000067ab9 */ /* 0x000fe20000000a00 */
[----:B------:R-:W-:Y:S02]  /*d2c0*/  IMAD.IADD R7, R7, 0x1, R15 ;  /* 0x0000000107077824 */ /* 0x000fe400078e020f */
[----:B---3--:R-:W-:Y:S02]  /*d2d0*/  IMAD R14, R20, UR10, RZ ;  /* 0x0000000a140e7c24 */ /* 0x008fe4000f8e02ff */
[----:B-----5:R-:W-:-:S04]  /*d2e0*/  @P0 IMAD.HI.U32 R152, R5, R152, RZ ;  /* 0x0000009805980227 */ /* 0x020fc800078e00ff */
[----:B------:R-:W-:Y:S01]  /*d2f0*/  IMAD.MOV.U32 R11, RZ, RZ, R5 ;  /* 0x000000ffff0b7224 */ /* 0x000fe200078e0005 */
[----:B------:R-:W-:Y:S01]  /*d300*/  @P0 SHF.R.U32.HI R11, RZ, R17, R2 ;  /* 0x00000011ff0b0219 */ /* 0x000fe20000011602 */
[----:B------:R-:W-:Y:S02]  /*d310*/  IMAD R17, R21, UR12, R14 ;  /* 0x0000000c15117c24 */ /* 0x000fe4000f8e020e */
[----:B------:R-:W-:-:S04]  /*d320*/  IMAD.WIDE.U32 R12, R20, UR12, R12 ;  /* 0x0000000c140c7c25 */ /* 0x000fc8000f8e000c */
[----:B------:R-:W-:Y:S01]  /*d330*/  IMAD.MOV.U32 R15, RZ, RZ, R5 ;  /* 0x000000ffff0f7224 */ /* 0x000fe200078e0005 */
[----:B------:R-:W-:Y:S01]  /*d340*/  @P0 SHF.R.U32.HI R15, RZ, R153, R152 ;  /* 0x00000099ff0f0219 */ /* 0x000fe20000011698 */
[----:B------:R-:W-:Y:S02]  /*d350*/  IMAD R2, R16, UR4, RZ ;  /* 0x0000000410027c24 */ /* 0x000fe4000f8e02ff */
[----:B------:R-:W-:-:S04]  /*d360*/  IMAD.WIDE.U32 R6, R23, UR4, R6 ;  /* 0x0000000417067c25 */ /* 0x000fc8000f8e0006 */
[----:B------:R-:W-:Y:S01]  /*d370*/  IMAD.IADD R13, R13, 0x1, R17 ;  /* 0x000000010d0d7824 */ /* 0x000fe200078e0211 */
[----:B------:R-:W-:Y:S01]  /*d380*/  SHF.R.S32.HI R17, RZ, 0x1f, R11 ;  /* 0x0000001fff117819 */ /* 0x000fe2000001140b */
[----:B------:R-:W-:Y:S01]  /*d390*/  IMAD R14, R23, UR5, R2 ;  /* 0x00000005170e7c24 */ /* 0x000fe2000f8e0202 */
[----:B------:R-:W-:Y:S01]  /*d3a0*/  IADD3 R6, P0, R11, R6, RZ ;  /* 0x000000060b067210 */ /* 0x000fe20007f1e0ff */
[----:B------:R-:W-:Y:S01]  /*d3b0*/  IMAD R16, R16, UR6, RZ ;  /* 0x0000000610107c24 */ /* 0x000fe2000f8e02ff */
[----:B------:R-:W-:Y:S01]  /*d3c0*/  SHF.R.S32.HI R2, RZ, 0x1f, R15 ;  /* 0x0000001fff027819 */ /* 0x000fe2000001140f */
[----:B------:R-:W-:Y:S01]  /*d3d0*/  IMAD.MOV R11, RZ, RZ, -R11 ;  /* 0x000000ffff0b7224 */ /* 0x000fe200078e0a0b */
[----:B------:R-:W-:Y:S01]  /*d3e0*/  ULDC.64 UR4, c[0x0][0xb30] ;  /* 0x0002cc0000047ab9 */ /* 0x000fe20000000a00 */
[----:B------:R-:W-:Y:S01]  /*d3f0*/  IMAD R19, R23, UR7, R16 ;  /* 0x0000000717137c24 */ /* 0x000fe2000f8e0210 */
[----:B------:R-:W-:Y:S01]  /*d400*/  IADD3.X R7, R17, R7, R14, P0, !PT ;  /* 0x0000000711077210 */ /* 0x000fe200007fe40e */
[----:B------:R-:W-:-:S02]  /*d410*/  IMAD.MOV R16, RZ, RZ, -R15 ;  /* 0x000000ffff107224 */ /* 0x000fc400078e0a0f */
[----:B------:R-:W-:Y:S02]  /*d420*/  IMAD R2, R2, UR4, RZ ;  /* 0x0000000402027c24 */ /* 0x000fe4000f8e02ff */
[----:B------:R-:W-:Y:S02]  /*d430*/  IMAD R11, R8, R11, R5 ;  /* 0x0000000b080b7224 */ /* 0x000fe400078e0205 */
        /* <DEDUP_REMOVED lines=38> */
[----:B------:R-:W-:Y:S01]  /*d6a0*/  UPRMT UR4, URZ, 0x654, UR4 ;  /* 0x000006543f047896 */ /* 0x000fe20008000004 */
[----:B------:R-:W-:Y:S02]  /*d6b0*/  ISETP.GE.AND P2, PT, R11, R8, PT ;  /* 0x000000080b00720c */ /* 0x000fe40003f46270 */
[----:B------:R3:W4:Y:S01]  /*d6c0*/  SHFL.IDX PT, R6, R2, RZ, 0x1c1f ;  /* 0x001c1fff02067589 */ /* 0x00072200000e0000 */
[----:B-1----:R-:W-:-:S03]  /*d6d0*/  LOP3.LUT R17, R10, 0x7ffffffc, RZ, 0xc0, !PT ;  /* 0x7ffffffc0a117812 */ /* 0x002fc600078ec0ff */
[----:B------:R3:W1:Y:S02]  /*d6e0*/  SHFL.IDX PT, R7, R5, RZ, 0x1c1f ;  /* 0x001c1fff05077589 */ /* 0x00066400000e0000 */
        /* <DEDUP_REMOVED lines=20> */
[----:B------:R-:W-:-:S02]  /*d830*/  VIADD R22, R0, 0x50 ;  /* 0x0000005000167836 */ /* 0x000fc40000000000 */
[----:B------:R-:W-:Y:S02]  /*d840*/  VIADD R23, R0, 0x58 ;  /* 0x0000005800177836 */ /* 0x000fe40000000000 */
[----:B------:R-:W-:Y:S02]  /*d850*/  @!P3 LEA.HI R3, R3, R3, RZ, 0x1 ;  /* 0x000000030303b211 */ /* 0x000fe400078f08ff */
[----:B------:R-:W-:Y:S02]  /*d860*/  @!P4 LEA.HI R4, R4, R4, RZ, 0x1 ;  /* 0x000000040404c211 */ /* 0x000fe400078f08ff */
[----:B------:R-:W-:Y:S02]  /*d870*/  @!P5 LEA.HI R10, R10, R10, RZ, 0x1 ;  /* 0x0000000a0a0ad211 */ /* 0x000fe400078f08ff */
[----:B------:R-:W-:Y:S02]  /*d880*/  @!P3 LOP3.LUT R3, R3, 0xfffffffe, RZ, 0xc0, !PT ;  /* 0xfffffffe0303b812 */ /* 0x000fe400078ec0ff */
[----:B------:R-:W-:Y:S01]  /*d890*/  @!P4 LOP3.LUT R15, R4, 0xfffffffe, RZ, 0xc0, !PT ;  /* 0xfffffffe040fc812 */ /* 0x000fe200078ec0ff */
[----:B------:R-:W-:Y:S01]  /*d8a0*/  VIADD R4, R0, 0x38 ;  /* 0x0000003800047836 */ /* 0x000fe20000000000 */
[----:B------:R-:W-:Y:S01]  /*d8b0*/  @!P5 LOP3.LUT R17, R10, 0xfffffffe, RZ, 0xc0, !PT ;  /* 0xfffffffe0a11d812 */ /* 0x000fe200078ec0ff */
[----:B-1--4-:R-:W-:Y:S01]  /*d8c0*/  @!P2 IMAD.WIDE R10, R0, 0x4, R6 ;  /* 0x00000004000aa825 */ /* 0x012fe200078e0206 */
        /* <DEDUP_REMOVED lines=166> */
.L_x_10754:
[----:B------:R-:W-:Y:S05]  /*e330*/  BSYNC B0 ;  /* 0x0000000000007941 */ /* 0x000fea0003800000 */
.L_x_10753:
[----:B------:R-:W-:Y:S01]  /*e340*/  ISETP.GE.AND P0, PT, R9, R8, PT ;  /* 0x000000080900720c */ /* 0x000fe20003f06270 */
[----:B---3--:R2:W3:Y:S04]  /*e350*/  SHFL.IDX PT, R3, R5, 0x1, 0x1c1f ;  /* 0x003c1f0005037f89 */ /* 0x0084e800000e0000 */
[----:B------:R-:W0:Y:S08]  /*e360*/  SHFL.IDX PT, R2, R2, 0x1, 0x1c1f ;  /* 0x003c1f0002027f89 */ /* 0x000e3000000e0000 */
[----:B--2---:R-:W-:Y:S05]  /*e370*/  @P0 BRA `(.L_x_10673) ;  /* 0x0000004c00d40947 */ /* 0x004fea0003800000 */
[C---:B------:R-:W-:Y:S01]  /*e380*/  VIADD R4, R0.reuse, 0x8 ;  /* 0x0000000800047836 */ /* 0x040fe20000000000 */
[----:B------:R-:W-:Y:S01]  /*e390*/  ULDC UR4, c[0x0][0xac8] ;  /* 0x0002b20000047ab9 */ /* 0x000fe20000000800 */
[C---:B------:R-:W-:Y:S01]  /*e3a0*/  VIADD R5, R0.reuse, 0x10 ;  /* 0x0000001000057836 */ /* 0x040fe20000000000 */
[C---:B------:R-:W-:Y:S01]  /*e3b0*/  ISETP.GE.AND P0, PT, R0.reuse, UR4, PT ;  /* 0x0000000400007c0c */ /* 0x040fe2000bf06270 */
[----:B0-----:R-:W-:Y:S01]  /*e3c0*/  VIADD R10, R0, 0x18 ;  /* 0x00000018000a7836 */ /* 0x001fe20000000000 */
        /* <DEDUP_REMOVED lines=9> */
[----:B------:R-:W-:Y:S02]  /*e460*/  VIADD R16, R0, 0x48 ;  /* 0x0000004800107836 */ /* 0x000fe40000000000 */
[----:B------:R-:W-:Y:S01]  /*e470*/  @!P1 LEA.HI R4, R4, R4, RZ, 0x1 ;  /* 0x0000000404049211 */ /* 0x000fe200078f08ff */
[C---:B------:R-:W-:Y:S01]  /*e480*/  VIADD R18, R0.reuse, 0x50 ;  /* 0x0000005000127836 */ /* 0x040fe20000000000 */
[----:B------:R-:W-:Y:S01]  /*e490*/  @!P2 LEA.HI R5, R5, R5, RZ, 0x1 ;  /* 0x000000050505a211 */ /* 0x000fe200078f08ff */
[----:B------:R-:W-:Y:S01]  /*e4a0*/  VIADD R19, R0, 0x58 ;  /* 0x0000005800137836 */ /* 0x000fe20000000000 */
[----:B-1----:R-:W-:Y:S01]  /*e4b0*/  @!P1 LOP3.LUT R7, R4, 0xfffffffe, RZ, 0xc0, !PT ;  /* 0xfffffffe04079812 */ /* 0x002fe200078ec0ff */
[C---:B------:R-:W-:Y:S01]  /*e4c0*/  VIADD R20, R0.reuse, 0x80 ;  /* 0x0000008000147836 */ /* 0x040fe20000000000 */
[----:B------:R-:W-:Y:S01]  /*e4d0*/  @!P2 LOP3.LUT R9, R5, 0xfffffffe, RZ, 0xc0, !PT ;  /* 0xfffffffe0509a812 */ /* 0x000fe200078ec0ff */
[----:B---3--:R-:W-:Y:S01]  /*e4e0*/  @!P0 IMAD.WIDE R4, R0, 0x4, R2 ;  /* 0x0000000400048825 */ /* 0x008fe200078e0202 */
[----:B------:R-:W-:-:S02]  /*e4f0*/  ISETP.GE.AND P3, PT, R15, UR4, PT ;  /* 0x000000040f007c0c */ /* 0x000fc4000bf66270 */
[----:B------:R-:W-:Y:S01]  /*e500*/  ISETP.GE.AND P4, PT, R16, UR4, PT ;  /* 0x0000000410007c0c */ /* 0x000fe2000bf86270 */
[--C-:B----4-:R-:W-:Y:S01]  /*e510*/  @!P1 IMAD.WIDE R6, R7, 0x4, R2.reuse ;  /* 0x0000000407069825 */ /* 0x110fe200078e0202 */
        /* <DEDUP_REMOVED lines=166> */
.L_x_10752:
        /* <DEDUP_REMOVED lines=15> */
[----:B------:R-:W-:Y:S01]  /*f070*/  IMAD.MOV.U32 R5, RZ, RZ, R0 ;  /* 0x000000ffff057224 */ /* 0x000fe200078e0000 */
        /* <DEDUP_REMOVED lines=44> */
.L_x_10671:
        /* <DEDUP_REMOVED lines=18> */
.L_x_10755:
[----:B------:R-:W-:Y:S01]  /*f460*/  ULDC UR7, c[0x0][0xc50] ;  /* 0x0003140000077ab9 */ /* 0x000fe20000000800 */
[----:B------:R-:W-:Y:S01]  /*f470*/  UMOV UR36, UR6 ;  /* 0x0000000600247c82 */ /* 0x000fe20008000000 */
[----:B------:R-:W-:-:S11]  /*f480*/  UISETP.NE.AND UP0, UPT, UR7, 0x1, UPT ;  /* 0x000000010700788c */ /* 0x000fd6000bf05270 */
[----:B------:R-:W-:Y:S01]  /*f490*/  @UP0 ULDC UR4, c[0x0][0xc54] ;  /* 0x0003150000040ab9 */ /* 0x000fe20000000800 */
[----:B------:R-:W-:Y:S01]  /*f4a0*/  @UP0 ULDC UR8, c[0x0][0xc58] ;  /* 0x0003160000080ab9 */ /* 0x000fe20000000800 */
[----:B------:R-:W-:-:S04]  /*f4b0*/  UIMAD.WIDE.U32 UR4, UR6, UR4, URZ ;  /* 0x00000004060472a5 */ /* 0x000fc8000f8e003f */
[----:B------:R-:W-:-:S12]  /*f4c0*/  @UP0 USHF.R.U32.HI UR36, URZ, UR8, UR5 ;  /* 0x000000083f240299 */ /* 0x000fd80008011605 */
.L_x_10756:
        /* <DEDUP_REMOVED lines=45> */
.L_x_10759:
[----:B------:R-:W-:-:S11]  /*f7a0*/  UISETP.NE.AND UP0, UPT, UR5, 0x1, UPT ;  /* 0x000000010500788c */ /* 0x000fd6000bf05270 */
[----:B------:R-:W-:Y:S02]  /*f7b0*/  @UP0 ULDC.64 UR14, c[0x0][0x9e8] ;  /* 0x00027a00000e0ab9 */ /* 0x000fe40000000a00 */
[----:B------:R-:W-:-:S04]  /*f7c0*/  UIMAD.WIDE.U32 UR6, UR8, UR14, URZ ;  /* 0x0000000e080672a5 */ /* 0x000fc8000f8e003f */
[----:B------:R-:W-:-:S12]  /*f7d0*/  @UP0 USHF.R.U32.HI UR8, URZ, UR15, UR7 ;  /* 0x0000000f3f080299 */ /* 0x000fd80008011607 */
.L_x_10760:
[----:B------:R-:W-:-:S04]  /*f7e0*/  UIMAD UR8, UR8, UR5, UR5 ;  /* 0x00000005080872a4 */ /* 0x000fc8000f8e0205 */
[----:B------:R-:W-:-:S04]  /*f7f0*/  UISETP.LT.AND UP0, UPT, UR4, UR8, UPT ;  /* 0x000000080400728c */ /* 0x000fc8000bf01270 */
[----:B------:R-:W-:-:S12]  /*f800*/  USEL UR4, UR4, UR8, UP0 ;  /* 0x0000000804047287 */ /* 0x000fd80008000000 */
.L_x_10758:
        /* <DEDUP_REMOVED lines=26> */
.L_x_10762:
[----:B------:R-:W-:-:S11]  /*f9b0*/  UISETP.NE.AND UP0, UPT, UR5, 0x1, UPT ;  /* 0x000000010500788c */ /* 0x000fd6000bf05270 */
[----:B------:R-:W-:Y:S02]  /*f9c0*/  @UP0 ULDC.64 UR10, c[0x0][0x9e8] ;  /* 0x00027a00000a0ab9 */ /* 0x000fe40000000a00 */
[----:B------:R-:W-:-:S04]  /*f9d0*/  UIMAD.WIDE.U32 UR6, UR4, UR10, URZ ;  /* 0x0000000a040672a5 */ /* 0x000fc8000f8e003f */
[----:B------:R-:W-:-:S12]  /*f9e0*/  @UP0 USHF.R.U32.HI UR4, URZ, UR11, UR7 ;  /* 0x0000000b3f040299 */ /* 0x000fd80008011607 */
.L_x_10763:
[----:B------:R-:W-:-:S04]  /*f9f0*/  UIMAD UR4, UR4, UR5, URZ ;  /* 0x00000005040472a4 */ /* 0x000fc8000f8e023f */
[----:B------:R-:W-:-:S04]  /*fa00*/  UISETP.LT.AND UP0, UPT, UR8, UR4, UPT ;  /* 0x000000040800728c */ /* 0x000fc8000bf01270 */
[----:B------:R-:W-:-:S12]  /*fa10*/  USEL UR8, UR8, UR4, !UP0 ;  /* 0x0000000408087287 */ /* 0x000fd8000c000000 */
.L_x_10761:
[----:B------:R-:W-:Y:S02]  /*fa20*/  UIMAD.WIDE UR4, UR8, 0x2aaaaaab, URZ ;  /* 0x2aaaaaab080478a5 */ /* 0x000fe4000f8e023f */
[----:B------:R-:W-:Y:S02]  /*fa30*/  USHF.R.U32.HI UR10, URZ, 0x10, UR42 ;  /* 0x000000103f0a7899 */ /* 0x000fe4000801162a */
[----:B------:R-:W-:Y:S02]  /*fa40*/  USHF.R.U32.HI UR4, URZ, 0x1f, UR5 ;  /* 0x0000001f3f047899 */ /* 0x000fe40008011605 */
[----:B------:R-:W-:Y:S02]  /*fa50*/  ULOP3.LUT UR42, UR42, 0xffff, URZ, 0xc0, !UPT ;  /* 0x0000ffff2a2a7892 */ /* 0x000fe4000f8ec03f */
[----:B------:R-:W-:Y:S01]  /*fa60*/  ULEA.HI.SX32 UR4, UR5, UR4, 0x1c ;  /* 0x0000000405047291 */ /* 0x000fe2000f8fe23f */
        /* <DEDUP_REMOVED lines=40> */
.L_x_10764:
        /* <DEDUP_REMOVED lines=33> */
.L_x_10765:
        /* <DEDUP_REMOVED lines=20> */
.L_x_10767:
        /* <DEDUP_REMOVED lines=15> */
.L_x_10766:
[----:B------:R-:W0:Y:S08]  /*10130*/  LDC.64 R2, c[0x0][0x9f8] ;  /* 0x00027e00ff027b82 */ /* 0x000e300000000a00 */
        /* <DEDUP_REMOVED lines=19> */
.L_x_10847:
[----:B------:R2:W-:Y:S01]  /*10270*/  STL [R1], R0 ;  /* 0x0000000001007387 */ /* 0x0005e20000100800 */
        /* <DEDUP_REMOVED lines=8> */
.L_x_10850:
[----:B------:R-:W-:Y:S05]  /*10300*/  @!P6 BRA `(.L_x_10769) ;  /* 0x0000000000d8e947 */ /* 0x000fea0003800000 */
[----:B------:R-:W-:Y:S01]  /*10310*/  IMAD.MOV.U32 R16, RZ, RZ, R18 ;  /* 0x000000ffff107224 */ /* 0x000fe200078e0012 */
[----:B------:R-:W-:Y:S06]  /*10320*/  @!P1 BRA `(.L_x_10771) ;  /* 0x0000000000509947 */ /* 0x000fec0003800000 */
[----:B0-----:R-:W-:Y:S01]  /*10330*/  IMAD.MOV.U32 R6, RZ, RZ, R0 ;  /* 0x000000ffff067224 */ /* 0x001fe200078e0000 */
        /* <DEDUP_REMOVED lines=18> */
[----:B------:R1:W-:Y:S02]  /*10460*/  STL [R1], R6 ;  /* 0x0000000601007387 */ /* 0x0003e40000100800 */
.L_x_10771:
[----:B------:R-:W-:Y:S01]  /*10470*/  IMAD.MOV.U32 R0, RZ, RZ, 0x1 ;  /* 0x00000001ff007424 */ /* 0x000fe200078e00ff */
[----:B01----:R-:W0:Y:S04]  /*10480*/  S2R R6, SR_TID.X ;  /* 0x0000000000067919 */ /* 0x003e280000002100 */
[----:B------:R-:W-:-:S04]  /*10490*/  SHF.L.U32 R0, R0, 0x1f, RZ ;  /* 0x0000001f00007819 */ /* 0x000fc800000006ff */
[----:B------:R-:W1:Y:S01]  /*104a0*/  SYNCS.PHASECHK.TRANS64.TRYWAIT P0, [UR38+0x22840], R0 ;  /* 0x02284000ff0075a7 */ /* 0x000e620008000166 */
[----:B0-----:R-:W-:-:S04]  /*104b0*/  LOP3.LUT R2, R6, 0x7f, RZ, 0xc0, !PT ;  /* 0x0000007f06027812 */ /* 0x001fc800078ec0ff */
[----:B------:R-:W-:Y:S01]  /*104c0*/  ISETP.NE.AND P1, PT, R2, RZ, PT ;  /* 0x000000ff0200720c */ /* 0x000fe20003f25270 */
[----:B-1----:R-:W-:-:S12]  /*104d0*/  @!P0 BRA `(.L_x_10772) ;  /* 0x00000030008c8947 */ /* 0x002fd80003800000 */
.L_x_10851:
[----:B------:R-:W-:Y:S05]  /*104e0*/  @P1 BRA `(.L_x_10773) ;  /* 0x0000000000181947 */ /* 0x000fea0003800000 */
[----:B------:R-:W1:Y:S01]  /*104f0*/  S2R R2, SR_TID.X ;  /* 0x0000000000027919 */ /* 0x000e620000002100 */
[----:B0-----:R-:W-:-:S04]  /*10500*/  IMAD.MOV.U32 R0, RZ, RZ, 0x3000 ;  /* 0x00003000ff007424 */ /* 0x001fc800078e00ff */
[----:B------:R2:W-:Y:S01]  /*10510*/  SYNCS.ARRIVE.TRANS64 RZ, [UR38+0x22830], R0 ;  /* 0x02283000ffff79a7 */ /* 0x0005e20008000026 */
[----:B-1----:R-:W-:-:S13]  /*10520*/  LOP3.LUT P0, RZ, R2, 0x1f, RZ, 0xc0, !PT ;  /* 0x0000001f02ff7812 */ /* 0x002fda000780c0ff */
[----:B--2---:R-:W-:Y:S05]  /*10530*/  @!P0 BRA `(.L_x_10773) ;  /* 0x0000000000048947 */ /* 0x004fea0003800000 */
[----:B------:R-:W-:Y:S01]  /*10540*/  BPT.TRAP 0x1 ;  /* 0x000000040000795c */ /* 0x000fe20000300000 */
.L_x_10773:
[----:B0-----:R-:W2:Y:S01]  /*10550*/  LDL R0, [R1] ;  /* 0x0000000001007983 */ /* 0x001ea20000100800 */
        /* <DEDUP_REMOVED lines=17> */
.L_x_10769:
        /* <DEDUP_REMOVED lines=22> */
.L_x_10774:
[----:B------:R-:W1:Y:S01]  /*107d0*/  LDC R5, c[0x0][0x448] ;  /* 0x00011200ff057b82 */ /* 0x000e620000000800 */
[----:B------:R-:W2:Y:S01]  /*107e0*/  S2R R12, SR_TID.X ;  /* 0x00000000000c7919 */ /* 0x000ea20000002100 */
[----:B------:R-:W-:Y:S01]  /*107f0*/  USHF.R.S32.HI UR4, URZ, 0x1f, UR36 ;  /* 0x0000001f3f047899 */ /* 0x000fe20008011424 */
[----:B------:R-:W-:Y:S01]  /*10800*/  ULDC.64 UR8, c[0x0][0x2d8] ;  /* 0x0000b60000087ab9 */ /* 0x000fe20000000a00 */
[----:B------:R-:W3:Y:S02]  /*10810*/  S2R R8, SR_CTAID.Z ;  /* 0x0000000000087919 */ /* 0x000ee40000002700 */
[----:B------:R-:W-:Y:S02]  /*10820*/  UIMAD UR6, UR4, UR8, URZ ;  /* 0x00000008040672a4 */ /* 0x000fe4000f8e023f */
[----:B------:R-:W-:Y:S02]  /*10830*/  UIMAD.WIDE.U32 UR4, UR36, UR8, URZ ;  /* 0x00000008240472a5 */ /* 0x000fe4000f8e003f */
[----:B------:R-:W-:-:S04]  /*10840*/  UIMAD UR6, UR36, UR9, UR6 ;  /* 0x00000009240672a4 */ /* 0x000fc8000f8e0206 */
[----:B------:R-:W-:Y:S01]  /*10850*/  UIADD3 UR5, UR5, UR6, URZ ;  /* 0x0000000605057290 */ /* 0x000fe2000fffe03f */
[----:B-1----:R-:W-:Y:S02]  /*10860*/  ISETP.NE.AND P0, PT, R5, 0x1, PT ;  /* 0x000000010500780c */ /* 0x002fe40003f05270 */
[C---:B--2---:R-:W-:Y:S01]  /*10870*/  LOP3.LUT R10, R12.reuse, 0x7f, RZ, 0xc0, !PT ;  /* 0x0000007f0c0a7812 */ /* 0x044fe200078ec0ff */
[----:B------:R-:W-:-:S10]  /*10880*/  IMAD.SHL.U32 R3, R12, 0x10, RZ ;  /* 0x000000100c037824 */ /* 0x000fd400078e00ff */
[----:B------:R-:W0:Y:S01]  /*10890*/  @P0 LDC R7, c[0x0][0x44c] ;  /* 0x00011300ff070b82 */ /* 0x000e220000000800 */
[----:B------:R-:W-:-:S04]  /*108a0*/  SHF.R.U32.HI R4, RZ, 0x3, R10 ;  /* 0x00000003ff047819 */ /* 0x000fc8000001160a */
[----:B------:R-:W-:-:S03]  /*108b0*/  LOP3.LUT R0, R4, 0x70, R3, 0xf8, !PT ;  /* 0x0000007004007812 */ /* 0x000fc600078ef803 */
[----:B------:R-:W1:Y:S02]  /*108c0*/  @P0 LDC R9, c[0x0][0x450] ;  /* 0x00011400ff090b82 */ /* 0x000e640000000800 */
[----:B------:R-:W-:-:S06]  /*108d0*/  VIADD R0, R0, UR40 ;  /* 0x0000002800007c36 */ /* 0x000fcc0008000000 */
[----:B------:R-:W2:Y:S01]  /*108e0*/  LDC.64 R2, c[0x0][0x2e0] ;  /* 0x0000b800ff027b82 */ /* 0x000ea20000000a00 */
[----:B0-----:R-:W-:-:S04]  /*108f0*/  @P0 IMAD.HI.U32 R6, R0, R7, RZ ;  /* 0x0000000700060227 */ /* 0x001fc800078e00ff */
[----:B------:R-:W-:Y:S01]  /*10900*/  IMAD.MOV.U32 R7, RZ, RZ, R0 ;  /* 0x000000ffff077224 */ /* 0x000fe200078e0000 */
[----:B-1----:R-:W-:Y:S02]  /*10910*/  @P0 SHF.R.U32.HI R7, RZ, R9, R6 ;  /* 0x00000009ff070219 */ /* 0x002fe40000011606 */
[----:B---3--:R-:W-:-:S05]  /*10920*/  SHF.R.S32.HI R9, RZ, 0x1f, R8 ;  /* 0x0000001fff097819 */ /* 0x008fca0000011408 */
[----:B--2---:R-:W-:-:S04]  /*10930*/  IMAD R6, R9, R2, RZ ;  /* 0x0000000209067224 */ /* 0x004fc800078e02ff */
[C---:B------:R-:W-:Y:S01]  /*10940*/  IMAD R9, R8.reuse, R3, R6 ;  /* 0x0000000308097224 */ /* 0x040fe200078e0206 */
[----:B------:R-:W-:Y:S01]  /*10950*/  SHF.R.S32.HI R6, RZ, 0x1f, R7 ;  /* 0x0000001fff067819 */ /* 0x000fe20000011407 */
[----:B------:R-:W-:Y:S01]  /*10960*/  IMAD.WIDE.U32 R2, R8, R2, UR4 ;  /* 0x0000000408027e25 */ /* 0x000fe2000f8e0002 */
[----:B------:R-:W-:-:S03]  /*10970*/  ULDC.64 UR4, c[0x0][0x2d0] ;  /* 0x0000b40000047ab9 */ /* 0x000fc60000000a00 */
[----:B------:R-:W-:Y:S02]  /*10980*/  IMAD.IADD R3, R3, 0x1, R9 ;  /* 0x0000000103037824 */ /* 0x000fe400078e0209 */
[----:B------:R-:W-:Y:S02]  /*10990*/  IMAD.MOV R9, RZ, RZ, -R7 ;  /* 0x000000ffff097224 */ /* 0x000fe400078e0a07 */
        /* <DEDUP_REMOVED lines=10> */
[----:B------:R-:W-:Y:S01]  /*10a40*/  ULDC.64 UR4, c[0x0][0x280] ;  /* 0x0000a00000047ab9 */ /* 0x000fe20000000a00 */
[----:B------:R-:W-:Y:S01]  /*10a50*/  IMAD.SHL.U32 R6, R10, 0x8, RZ ;  /* 0x000000080a067824 */ /* 0x000fe200078e00ff */
        /* <DEDUP_REMOVED lines=17> */
[C---:B------:R-:W-:Y:S01]  /*10b70*/  VIADD R10, R4.reuse, 0x10 ;  /* 0x00000010040a7836 */ /* 0x040fe20000000000 */
[----:B------:R-:W-:Y:S01]  /*10b80*/  SHFL.IDX PT, R9, R7, 0x1, 0x181f ;  /* 0x00381f0007097f89 */ /* 0x000fe200000e0000 */
        /* <DEDUP_REMOVED lines=8> */
[----:B------:R-:W-:-:S13]  /*10c10*/  ISETP.GE.AND P1, PT, R10, R5, PT ;  /* 0x000000050a00720c */ /* 0x000fda0003f26270 */
[----:B------:R-:W-:Y:S02]  /*10c20*/  @!P1 LEA R10, R6, UR38, 0x1 ;  /* 0x00000026060a9c11 */ /* 0x000fe4000f8e08ff */
[----:B0-----:R-:W-:Y:S02]  /*10c30*/  @!P1 LEA R2, P2, R8, R14, 0x1 ;  /* 0x0000000e08029211 */ /* 0x001fe400078408ff */
[----:B------:R-:W0:Y:S03]  /*10c40*/  SHFL.IDX PT, R14, R0, 0x2, 0x181f ;  /* 0x00581f00000e7f89 */ /* 0x000e2600000e0000 */
[----:B------:R-:W-:Y:S02]  /*10c50*/  @!P1 IMAD.X R3, RZ, RZ, R9, P2 ;  /* 0x000000ffff039224 */ /* 0x000fe400010e0609 */
[----:B------:R-:W1:Y:S04]  /*10c60*/  SHFL.IDX PT, R9, R7, 0x2, 0x181f ;  /* 0x00581f0007097f89 */ /* 0x000e6800000e0000 */
[----:B------:R2:W-:Y:S01]  /*10c70*/  @!P1 LDGSTS.E.BYPASS.LTC128B.128 [R10+0x18c00], desc[UR48][R2.64], !P0 ;  /* 0x18c00000020a9fae */ /* 0x0005e2000c101d70 */
[----:B------:R-:W-:Y:S01]  /*10c80*/  ISETP.GE.AND P1, PT, R12, R5, PT ;  /* 0x000000050c00720c */ /* 0x000fe20003f26270 */
[----:B------:R-:W-:-:S02]  /*10c90*/  VIADD R12, R4, 0x40 ;  /* 0x00000040040c7836 */ /* 0x000fc40000000000 */
[----:B--2---:R-:W-:-:S10]  /*10ca0*/  VIADD R10, R4, 0x30 ;  /* 0x00000030040a7836 */ /* 0x004fd40000000000 */
[----:B------:R-:W-:Y:S02]  /*10cb0*/  @!P1 LEA R21, R6, UR38, 0x1 ;  /* 0x0000002606159c11 */ /* 0x000fe4000f8e08ff */
[----:B0-----:R-:W-:Y:S02]  /*10cc0*/  @!P1 LEA R2, P2, R8, R14, 0x1 ;  /* 0x0000000e08029211 */ /* 0x001fe400078408ff */
[----:B------:R-:W0:Y:S03]  /*10cd0*/  SHFL.IDX PT, R14, R0, 0x3, 0x181f ;  /* 0x00781f00000e7f89 */ /* 0x000e2600000e0000 */
[----:B-1----:R-:W-:Y:S02]  /*10ce0*/  @!P1 IMAD.X R3, RZ, RZ, R9, P2 ;  /* 0x000000ffff039224 */ /* 0x002fe400010e0609 */
[----:B------:R-:W1:Y:S04]  /*10cf0*/  SHFL.IDX PT, R9, R7, 0x3, 0x181f ;  /* 0x00781f0007097f89 */ /* 0x000e6800000e0000 */
[----:B------:R0:W-:Y:S01]  /*10d00*/  @!P1 LDGSTS.E.BYPASS.LTC128B.128 [R21+0x19400], desc[UR48][R2.64], !P0 ;  /* 0x1940000002159fae */ /* 0x0001e2000c101d70 */
[----:B------:R-:W-:-:S13]  /*10d10*/  ISETP.GE.AND P1, PT, R10, R5, PT ;  /* 0x000000050a00720c */ /* 0x000fda0003f26270 */
[----:B------:R-:W-:Y:S02]  /*10d20*/  @!P1 LEA R10, R6, UR38, 0x1 ;  /* 0x00000026060a9c11 */ /* 0x000fe4000f8e08ff */
[----:B0-----:R-:W-:Y:S02]  /*10d30*/  @!P1 LEA R2, P2, R8, R14, 0x1 ;  /* 0x0000000e08029211 */ /* 0x001fe400078408ff */
[----:B------:R-:W0:Y:S03]  /*10d40*/  SHFL.IDX PT, R14, R0, 0x4, 0x181f ;  /* 0x00981f00000e7f89 */ /* 0x000e2600000e0000 */
[----:B-1----:R-:W-:Y:S02]  /*10d50*/  @!P1 IMAD.X R3, RZ, RZ, R9, P2 ;  /* 0x000000ffff039224 */ /* 0x002fe400010e0609 */
        /* <DEDUP_REMOVED lines=18> */
[----:B------:R-:W-:-:S03]  /*10e80*/  ISETP.GE.AND P1, PT, R12, R5, PT ;  /* 0x000000050c00720c */ /* 0x000fc60003f26270 */
[----:B------:R-:W2:Y:S10]  /*10e90*/  SHFL.IDX PT, R7, R7, 0x7, 0x181f ;  /* 0x00f81f0007077f89 */ /* 0x000eb400000e0000 */
[----:B0-----:R-:W-:-:S02]  /*10ea0*/  @!P1 LEA R2, P2, R8, R14, 0x1 ;  /* 0x0000000e08029211 */ /* 0x001fc400078408ff */
[----:B------:R0:W3:Y:S03]  /*10eb0*/  SHFL.IDX PT, R14, R0, 0x7, 0x181f ;  /* 0x00f81f00000e7f89 */ /* 0x0000e600000e0000 */
[----:B-1----:R-:W-:Y:S01]  /*10ec0*/  @!P1 IMAD.X R3, RZ, RZ, R9, P2 ;  /* 0x000000ffff039224 */ /* 0x002fe200010e0609 */
[----:B------:R-:W-:-:S05]  /*10ed0*/  @!P1 LEA R9, R6, UR38, 0x1 ;  /* 0x0000002606099c11 */ /* 0x000fca000f8e08ff */
[----:B------:R0:W-:Y:S02]  /*10ee0*/  @!P1 LDGSTS.E.BYPASS.LTC128B.128 [R9+0x1b400], desc[UR48][R2.64], !P0 ;  /* 0x1b40000002099fae */ /* 0x0001e4000c101d70 */
.L_x_10868:
[----:B------:R-:W-:-:S05]  /*10ef0*/  VIADD R4, R4, 0x70 ;  /* 0x0000007004047836 */ /* 0x000fca0000000000 */
[----:B------:R-:W-:Y:S01]  /*10f00*/  ISETP.GE.AND P1, PT, R4, R5, PT ;  /* 0x000000050400720c */ /* 0x000fe20003f26270 */
[----:B------:R-:W-:-:S05]  /*10f10*/  IMAD.MOV.U32 R4, RZ, RZ, 0x1 ;  /* 0x00000001ff047424 */ /* 0x000fca00078e00ff */
[----:B------:R-:W-:-:S07]  /*10f20*/  SHF.L.U32 R4, R4, 0x1f, RZ ;  /* 0x0000001f04047819 */ /* 0x000fce00000006ff */
[----:B0--3--:R-:W-:Y:S02]  /*10f30*/  @!P1 LEA R2, P2, R8, R14, 0x1 ;  /* 0x0000000e08029211 */ /* 0x009fe400078408ff */
[----:B------:R-:W-:-:S03]  /*10f40*/  @!P1 LEA R5, R6, UR38, 0x1 ;  /* 0x0000002606059c11 */ /* 0x000fc6000f8e08ff */
[----:B--2---:R-:W-:-:S05]  /*10f50*/  @!P1 IMAD.X R3, RZ, RZ, R7, P2 ;  /* 0x000000ffff039224 */ /* 0x004fca00010e0607 */
        /* <DEDUP_REMOVED lines=11> */
.L_x_10869:
[----:B------:R-:W-:Y:S01]  /*11010*/  LOP3.LUT P0, RZ, R17, 0x2, RZ, 0xc0, !PT ;  /* 0x0000000211ff7812 */ /* 0x000fe2000780c0ff */
        /* <DEDUP_REMOVED lines=8> */
.L_x_10870:
        /* <DEDUP_REMOVED lines=8> */
.L_x_10781:
[----:B------:R-:W-:Y:S05]  /*11120*/  BSYNC B1 ;  /* 0x0000000000017941 */ /* 0x000fea0003800000 */
.L_x_10780:
[----:B------:R-:W2:Y:S01]  /*11130*/  LDL.LU R2, [R1] ;  /* 0x0000000001027983 */ /* 0x000ea20000300800 */
        /* <DEDUP_REMOVED lines=10> */
.L_x_10782:
        /* <DEDUP_REMOVED lines=13> */
.L_x_10783:
        /* <DEDUP_REMOVED lines=13> */
.L_x_10784:
        /* <DEDUP_REMOVED lines=13> */
.L_x_10785:
        /* <DEDUP_REMOVED lines=8> */
.L_x_10778:
[----:B------:R-:W-:Y:S05]  /*114d0*/  BSYNC B0 ;  /* 0x0000000000007941 */ /* 0x000fea0003800000 */
.L_x_10777:
        /* <DEDUP_REMOVED lines=30> */
.L_x_10819:
        /* <DEDUP_REMOVED lines=27> */
.L_x_10789:
[----:B------:R-:W1:Y:S01]  /*11870*/  S2R R2, SR_TID.X ;  /* 0x0000000000027919 */ /* 0x000e620000002100 */
[----:B------:R-:W-:Y:S01]  /*11880*/  BSSY B2, `(.L_x_10790) ;  /* 0x0000006000027945 */ /* 0x000fe20003800000 */
[----:B-1----:R-:W-:Y:S02]  /*11890*/  LOP3.LUT R3, R2, 0x7f, RZ, 0xc0, !PT ;  /* 0x0000007f02037812 */ /* 0x002fe400078ec0ff */
[----:B------:R-:W-:Y:S02]  /*118a0*/  SHF.L.U32 R2, R0, 0x1f, RZ ;  /* 0x0000001f00027819 */ /* 0x000fe400000006ff */
[----:B------:R-:W-:Y:S02]  /*118b0*/  ISETP.NE.AND P2, PT, R3, RZ, PT ;  /* 0x000000ff0300720c */ /* 0x000fe40003f45270 */
[----:B------:R-:W1:Y:S02]  /*118c0*/  SYNCS.PHASECHK.TRANS64.TRYWAIT P0, [UR38+0x22848], R2 ;  /* 0x02284802ff0075a7 */ /* 0x000e640008000166 */
[----:B-1----:R-:W-:Y:S09]  /*118d0*/  @!P0 BRA `(.L_x_10791) ;  /* 0x0000002800288947 */ /* 0x002ff20003800000 */
.L_x_10871:
[----:B------:R-:W-:Y:S05]  /*118e0*/  BSYNC B2 ;  /* 0x0000000000027941 */ /* 0x000fea0003800000 */
.L_x_10790:
[----:B------:R-:W-:Y:S04]  /*118f0*/  BSSY B2, `(.L_x_10792) ;  /* 0x0000007000027945 */ /* 0x000fe80003800000 */
[----:B------:R-:W-:Y:S05]  /*11900*/  @P2 BRA `(.L_x_10793) ;  /* 0x0000000000142947 */ /* 0x000fea0003800000 */
[----:B------:R-:W-:Y:S01]  /*11910*/  ISETP.NE.AND P0, PT, R10, RZ, PT ;  /* 0x000000ff0a00720c */ /* 0x000fe20003f05270 */
[----:B-1----:R-:W-:-:S04]  /*11920*/  IMAD.MOV.U32 R3, RZ, RZ, 0x3000 ;  /* 0x00003000ff037424 */ /* 0x002fc800078e00ff */
[----:B------:R2:W-:Y:S08]  /*11930*/  SYNCS.ARRIVE.TRANS64 RZ, [UR38+0x22838], R3 ;  /* 0x02283803ffff79a7 */ /* 0x0005f00008000026 */
[----:B--2---:R-:W-:Y:S05]  /*11940*/  @!P0 BRA `(.L_x_10793) ;  /* 0x0000000000048947 */ /* 0x004fea0003800000 */
[----:B------:R-:W-:Y:S01]  /*11950*/  BPT.TRAP 0x1 ;  /* 0x000000040000795c */ /* 0x000fe20000300000 */
.L_x_10793:
[----:B------:R-:W-:Y:S05]  /*11960*/  BSYNC B2 ;  /* 0x0000000000027941 */ /* 0x000fea0003800000 */
.L_x_10792:
        /* <DEDUP_REMOVED lines=11> */
.L_x_10794:
        /* <DEDUP_REMOVED lines=10> */
.L_x_10872:
[----:B------:R-:W-:Y:S05]  /*11ac0*/  BSYNC B2 ;  /* 0x0000000000027941 */ /* 0x000fea0003800000 */
.L_x_10795:
        /* <DEDUP_REMOVED lines=9> */
.L_x_10798:
[----:B------:R-:W-:Y:S05]  /*11b60*/  BSYNC B2 ;  /* 0x0000000000027941 */ /* 0x000fea0003800000 */
.L_x_10797:
        /* <DEDUP_REMOVED lines=9> */
.L_x_10799:
        /* <DEDUP_REMOVED lines=13> */
.L_x_10800:
        /* <DEDUP_REMOVED lines=13> */
.L_x_10801:
        /* <DEDUP_REMOVED lines=13> */
.L_x_10802:
        /* <DEDUP_REMOVED lines=8> */
.L_x_10788:
[----:B------:R-:W-:Y:S05]  /*11ef0*/  BSYNC B1 ;  /* 0x0000000000017941 */ /* 0x000fea0003800000 */
.L_x_10787:
[----:B------:R-:W-:Y:S01]  /*11f00*/  LOP3.LUT P3, RZ, R17, 0x2, RZ, 0xc0, !PT ;  /* 0x0000000211ff7812 */ /* 0x000fe2000786c0ff */
[----:B------:R-:W-:Y:S01]  /*11f10*/  BSSY B1, `(.L_x_10803) ;  /* 0x0000082000017945 */ /* 0x000fe20003800000 */
[----:B------:R-:W-:-:S11]  /*11f20*/  LOP3.LUT R0, R0, 0x1, RZ, 0x3c, !PT ;  /* 0x0000000100007812 */ /* 0x000fd600078e3cff */
[----:B------:R-:W-:Y:S05]  /*11f30*/  @!P3 BRA `(.L_x_10804) ;  /* 0x0000000400fcb947 */ /* 0x000fea0003800000 */
[----:B------:R-:W-:Y:S01]  /*11f40*/  LOP3.LUT P3, RZ, R17, 0x1, RZ, 0xc0, !PT ;  /* 0x0000000111ff7812 */ /* 0x000fe2000786c0ff */
[----:B------:R-:W-:-:S12]  /*11f50*/  VIADD R12, R7, 0xffffffff ;  /* 0xffffffff070c7836 */ /* 0x000fd80000000000 */
        /* <DEDUP_REMOVED lines=20> */
.L_x_10805:
[----:B------:R-:W1:Y:S01]  /*120a0*/  S2R R2, SR_TID.X ;  /* 0x0000000000027919 */ /* 0x000e620000002100 */
[----:B------:R-:W-:Y:S01]  /*120b0*/  BSSY B2, `(.L_x_10806) ;  /* 0x0000006000027945 */ /* 0x000fe20003800000 */
[----:B-1----:R-:W-:Y:S02]  /*120c0*/  LOP3.LUT R3, R2, 0x7f, RZ, 0xc0, !PT ;  /* 0x0000007f02037812 */ /* 0x002fe400078ec0ff */
[----:B------:R-:W-:Y:S02]  /*120d0*/  SHF.L.U32 R2, R0, 0x1f, RZ ;  /* 0x0000001f00027819 */ /* 0x000fe400000006ff */
[----:B------:R-:W-:Y:S02]  /*120e0*/  ISETP.NE.AND P2, PT, R3, RZ, PT ;  /* 0x000000ff0300720c */ /* 0x000fe40003f45270 */
[----:B------:R-:W1:Y:S02]  /*120f0*/  SYNCS.PHASECHK.TRANS64.TRYWAIT P0, [UR38+0x22840], R2 ;  /* 0x02284002ff0075a7 */ /* 0x000e640008000166 */
[----:B-1----:R-:W-:Y:S09]  /*12100*/  @!P0 BRA `(.L_x_10807) ;  /* 0x00000020004c8947 */ /* 0x002ff20003800000 */
.L_x_10873:
[----:B------:R-:W-:Y:S05]  /*12110*/  BSYNC B2 ;  /* 0x0000000000027941 */ /* 0x000fea0003800000 */
.L_x_10806:
[----:B------:R-:W-:Y:S04]  /*12120*/  BSSY B2, `(.L_x_10808) ;  /* 0x0000007000027945 */ /* 0x000fe80003800000 */
[----:B------:R-:W-:Y:S05]  /*12130*/  @P2 BRA `(.L_x_10809) ;  /* 0x0000000000142947 */ /* 0x000fea0003800000 */
[----:B------:R-:W-:Y:S01]  /*12140*/  ISETP.NE.AND P0, PT, R10, RZ, PT ;  /* 0x000000ff0a00720c */ /* 0x000fe20003f05270 */
[----:B-1----:R-:W-:-:S04]  /*12150*/  IMAD.MOV.U32 R3, RZ, RZ, 0x3000 ;  /* 0x00003000ff037424 */ /* 0x002fc800078e00ff */
[----:B------:R2:W-:Y:S08]  /*12160*/  SYNCS.ARRIVE.TRANS64 RZ, [UR38+0x22830], R3 ;  /* 0x02283003ffff79a7 */ /* 0x0005f00008000026 */
[----:B--2---:R-:W-:Y:S05]  /*12170*/  @!P0 BRA `(.L_x_10809) ;  /* 0x0000000000048947 */ /* 0x004fea0003800000 */
[----:B------:R-:W-:Y:S01]  /*12180*/  BPT.TRAP 0x1 ;  /* 0x000000040000795c */ /* 0x000fe20000300000 */
.L_x_10809:
[----:B------:R-:W-:Y:S05]  /*12190*/  BSYNC B2 ;  /* 0x0000000000027941 */ /* 0x000fea0003800000 */
.L_x_10808:
        /* <DEDUP_REMOVED lines=11> */
.L_x_10810:
        /* <DEDUP_REMOVED lines=11> */
.L_x_10874:
[----:B------:R-:W-:Y:S05]  /*12300*/  BSYNC B2 ;  /* 0x0000000000027941 */ /* 0x000fea0003800000 */
.L_x_10811:
        /* <DEDUP_REMOVED lines=9> */
.L_x_10814:
[----:B------:R-:W-:Y:S05]  /*123a0*/  BSYNC B2 ;  /* 0x0000000000027941 */ /* 0x000fea0003800000 */
.L_x_10813:
        /* <DEDUP_REMOVED lines=9> */
.L_x_10815:
        /* <DEDUP_REMOVED lines=13> */
.L_x_10816:
        /* <DEDUP_REMOVED lines=13> */
.L_x_10817:
        /* <DEDUP_REMOVED lines=13> */
.L_x_10818:
        /* <DEDUP_REMOVED lines=8> */
.L_x_10804:
[----:B------:R-:W-:Y:S05]  /*12730*/  BSYNC B1 ;  /* 0x0000000000017941 */ /* 0x000fea0003800000 */
.L_x_10803:
[----:B------:R-:W-:Y:S01]  /*12740*/  VIADD R7, R7, 0xfffffffe ;  /* 0xfffffffe07077836 */ /* 0x000fe20000000000 */
[----:B------:R-:W-:Y:S06]  /*12750*/  @P1 BRA `(.L_x_10819) ;  /* 0xffffffec00d81947 */ /* 0x000fec000383ffff */
[----:B------:R-:W-:Y:S05]  /*12760*/  BSYNC B0 ;  /* 0x0000000000007941 */ /* 0x000fea0003800000 */
.L_x_10786:
        /* <DEDUP_REMOVED lines=8> */
[----:B------:R-:W-:Y:S02]  /*127f0*/  ULDC.64 UR4, c[0x0][0x428] ;  /* 0x00010a0000047ab9 */ /* 0x000fe40000000a00 */
        /* <DEDUP_REMOVED lines=16> */
.L_x_10822:
[----:B------:R-:W1:Y:S01]  /*12900*/  S2R R2, SR_TID.X ;  /* 0x0000000000027919 */ /* 0x000e620000002100 */
[----:B------:R-:W-:Y:S01]  /*12910*/  BSSY B1, `(.L_x_10823) ;  /* 0x0000006000017945 */ /* 0x000fe20003800000 */
[----:B-1----:R-:W-:Y:S02]  /*12920*/  LOP3.LUT R3, R2, 0x7f, RZ, 0xc0, !PT ;  /* 0x0000007f02037812 */ /* 0x002fe400078ec0ff */
[----:B------:R-:W-:Y:S02]  /*12930*/  SHF.L.U32 R2, R0, 0x1f, RZ ;  /* 0x0000001f00027819 */ /* 0x000fe400000006ff */
[----:B------:R-:W-:Y:S02]  /*12940*/  ISETP.NE.AND P1, PT, R3, RZ, PT ;  /* 0x000000ff0300720c */ /* 0x000fe40003f25270 */
[----:B------:R-:W1:Y:S02]  /*12950*/  SYNCS.PHASECHK.TRANS64.TRYWAIT P0, [UR38+0x22848], R2 ;  /* 0x02284802ff0075a7 */ /* 0x000e640008000166 */
[----:B-1----:R-:W-:Y:S09]  /*12960*/  @!P0 BRA `(.L_x_10824) ;  /* 0x0000001800648947 */ /* 0x002ff20003800000 */
.L_x_10875:
[----:B------:R-:W-:Y:S05]  /*12970*/  BSYNC B1 ;  /* 0x0000000000017941 */ /* 0x000fea0003800000 */
.L_x_10823:
[----:B------:R-:W-:Y:S04]  /*12980*/  BSSY B1, `(.L_x_10825) ;  /* 0x0000007000017945 */ /* 0x000fe80003800000 */
[----:B------:R-:W-:Y:S05]  /*12990*/  @P1 BRA `(.L_x_10826) ;  /* 0x0000000000141947 */ /* 0x000fea0003800000 */
[----:B------:R-:W-:Y:S01]  /*129a0*/  ISETP.NE.AND P0, PT, R10, RZ, PT ;  /* 0x000000ff0a00720c */ /* 0x000fe20003f05270 */
[----:B-1----:R-:W-:-:S04]  /*129b0*/  IMAD.MOV.U32 R3, RZ, RZ, 0x3000 ;  /* 0x00003000ff037424 */ /* 0x002fc800078e00ff */
[----:B------:R2:W-:Y:S08]  /*129c0*/  SYNCS.ARRIVE.TRANS64 RZ, [UR38+0x22838], R3 ;  /* 0x02283803ffff79a7 */ /* 0x0005f00008000026 */
[----:B--2---:R-:W-:Y:S05]  /*129d0*/  @!P0 BRA `(.L_x_10826) ;  /* 0x0000000000048947 */ /* 0x004fea0003800000 */
[----:B------:R-:W-:Y:S01]  /*129e0*/  BPT.TRAP 0x1 ;  /* 0x000000040000795c */ /* 0x000fe20000300000 */
.L_x_10826:
[----:B------:R-:W-:Y:S05]  /*129f0*/  BSYNC B1 ;  /* 0x0000000000017941 */ /* 0x000fea0003800000 */
.L_x_10825:
        /* <DEDUP_REMOVED lines=11> */
.L_x_10827:
        /* <DEDUP_REMOVED lines=11> */
.L_x_10876:
[----:B------:R-:W-:Y:S05]  /*12b60*/  BSYNC B1 ;  /* 0x0000000000017941 */ /* 0x000fea0003800000 */
.L_x_10828:
        /* <DEDUP_REMOVED lines=9> */
.L_x_10831:
[----:B------:R-:W-:Y:S05]  /*12c00*/  BSYNC B1 ;  /* 0x0000000000017941 */ /* 0x000fea0003800000 */
.L_x_10830:
        /* <DEDUP_REMOVED lines=9> */
.L_x_10832:
        /* <DEDUP_REMOVED lines=13> */
.L_x_10833:
        /* <DEDUP_REMOVED lines=13> */
.L_x_10834:
        /* <DEDUP_REMOVED lines=13> */
.L_x_10835:
        /* <DEDUP_REMOVED lines=8> */
.L_x_10821:
[----:B------:R-:W-:Y:S05]  /*12f90*/  BSYNC B0 ;  /* 0x0000000000007941 */ /* 0x000fea0003800000 */
.L_x_10820:
[----:B------:R-:W-:Y:S01]  /*12fa0*/  LOP3.LUT R0, R0, 0x1, RZ, 0x3c, !PT ;  /* 0x0000000100007812 */ /* 0x000fe200078e3cff */
[----:B------:R-:W-:Y:S02]  /*12fb0*/  IMAD.MOV.U32 R6, RZ, RZ, RZ ;  /* 0x000000ffff067224 */ /* 0x000fe400078e00ff */
[----:B------:R-:W-:-:S07]  /*12fc0*/  IMAD.MOV.U32 R8, RZ, RZ, RZ ;  /* 0x000000ffff087224 */ /* 0x000fce00078e00ff */
.L_x_10757:
[----:B------:R-:W1:Y:S01]  /*12fd0*/  S2R R3, SR_CgaCtaId ;  /* 0x0000000000037919 */ /* 0x000e620000008800 */
[----:B------:R-:W-:-:S04]  /*12fe0*/  MOV R2, 0x400 ;  /* 0x0000040000027802 */ /* 0x000fc80000000f00 */
[----:B-1----:R-:W-:Y:S02]  /*12ff0*/  LEA R2, R3, R2, 0x18 ;  /* 0x0000000203027211 */ /* 0x002fe400078ec0ff */
[----:B------:R-:W-:-:S04]  /*13000*/  SHF.L.U32 R3, R8, 0x1f, RZ ;  /* 0x0000001f08037819 */ /* 0x000fc800000006ff */
[----:B------:R-:W1:Y:S02]  /*13010*/  SYNCS.PHASECHK.TRANS64.TRYWAIT P0, [R2+URZ+0x22820], R3 ;  /* 0x02282003020075a7 */ /* 0x000e64000800017f */
[----:B-1----:R-:W-:Y:S05]  /*13020*/  @!P0 BRA `(.L_x_10836) ;  /* 0x0000001000e48947 */ /* 0x002fea0003800000 */
.L_x_10877:
[----:B------:R-:W-:-:S03]  /*13030*/  UMOV UR4, 0xffffffff ;  /* 0xffffffff00047882 */ /* 0x000fc60000000000 */
[----:B------:R-:W-:Y:S05]  /*13040*/  BRA.DIV UR4, `(.L_x_10837) ;  /* 0x0000001204f07947 */ /* 0x000fea000b800000 */
[----:B-1----:R-:W1:Y:S02]  /*13050*/  S2R R3, SR_TID.X ;  /* 0x0000000000037919 */ /* 0x002e640000002100 */
[----:B-1----:R-:W-:-:S04]  /*13060*/  SHF.R.U32.HI R3, RZ, 0x5, R3 ;  /* 0x00000005ff037819 */ /* 0x002fc80000011603 */
[----:B------:R-:W-:-:S05]  /*13070*/  LOP3.LUT R3, R3, 0x3, RZ, 0xc0, !PT ;  /* 0x0000000303037812 */ /* 0x000fca00078ec0ff */
[----:B------:R1:W2:Y:S02]  /*13080*/  SHFL.IDX PT, R14, R3, RZ, 0x1f ;  /* 0x00001fff030e7589 */ /* 0x0002a400000e0000 */
.L_x_10880:
[----:B--2---:R-:W-:-:S13]  /*13090*/  ISETP.NE.AND P0, PT, R14, RZ, PT ;  /* 0x000000ff0e00720c */ /* 0x004fda0003f05270 */
[----:B------:R-:W-:Y:S05]  /*130a0*/  @P0 BRA `(.L_x_10673) ;  /* 0x0000000000880947 */ /* 0x000fea0003800000 */
[----:B------:R-:W-:-:S03]  /*130b0*/  UMOV UR4, 0xffffffff ;  /* 0xffffffff00047882 */ /* 0x000fc60000000000 */
[----:B------:R-:W-:Y:S05]  /*130c0*/  BRA.DIV UR4, `(.L_x_10838) ;  /* 0x0000001604047947 */ /* 0x000fea000b800000 */
[----:B------:R-:W-:-:S13]  /*130d0*/  ELECT P6, URZ, PT ;  /* 0x00000000003f782f */ /* 0x000fda00038c0000 */
.L_x_10883:
[----:B------:R-:W-:Y:S05]  /*130e0*/  @!P6 BRA `(.L_x_10673) ;  /* 0x000000000078e947 */ /* 0x000fea0003800000 */
[----:B------:R-:W-:-:S06]  /*130f0*/  ULOP3.LUT UR4, UR45, 0x2, URZ, 0xfc, !UPT ;  /* 0x000000022d047892 */ /* 0x000fcc000f8efc3f */
[----:B-1----:R-:W-:-:S05]  /*13100*/  IMAD.U32 R3, RZ, RZ, UR4 ;  /* 0x00000004ff037e24 */ /* 0x002fca000f8e00ff */
[----:B------:R-:W-:-:S13]  /*13110*/  ISETP.NE.AND P2, PT, R3, 0x3, PT ;  /* 0x000000030300780c */ /* 0x000fda0003f45270 */
[----:B------:R-:W-:Y:S05]  /*13120*/  @!P2 BRA `(.L_x_10839) ;  /* 0x000000000004a947 */ /* 0x000fea0003800000 */
[----:B------:R-:W-:Y:S01]  /*13130*/  BPT.TRAP 0x1 ;  /* 0x000000040000795c */ /* 0x000fe20000300000 */
.L_x_10839:
[----:B------:R-:W-:Y:S01]  /*13140*/  VIADD R8, R2, 0x22840 ;  /* 0x0002284002087836 */ /* 0x000fe20000000000 */
[----:B------:R-:W-:Y:S01]  /*13150*/  SHF.L.U32 R4, R0, 0x1f, RZ ;  /* 0x0000001f00047819 */ /* 0x000fe200000006ff */
[C---:B------:R-:W-:Y:S02]  /*13160*/  VIADD R3, R6.reuse, 0x1 ;  /* 0x0000000106037836 */ /* 0x040fe40000000000 */
[----:B------:R-:W-:-:S03]  /*13170*/  IMAD R7, R6, 0x8, R8 ;  /* 0x0000000806077824 */ /* 0x000fc600078e0208 */
[C---:B------:R-:W-:Y:S01]  /*13180*/  ISETP.NE.AND P1, PT, R3.reuse, 0x2, PT ;  /* 0x000000020300780c */ /* 0x040fe20003f25270 */
[----:B------:R-:W1:Y:S03]  /*13190*/  SYNCS.PHASECHK.TRANS64.TRYWAIT P0, [R7+URZ], R4 ;  /* 0x00000004070075a7 */ /* 0x000e66000800017f */
[----:B------:R-:W-:Y:S02]  /*131a0*/  SEL R5, RZ, 0x1, P1 ;  /* 0x00000001ff057807 */ /* 0x000fe40000800000 */
[----:B------:R-:W-:Y:S02]  /*131b0*/  SEL R3, R3, RZ, P1 ;  /* 0x000000ff03037207 */ /* 0x000fe40000800000 */
[----:B------:R-:W-:-:S03]  /*131c0*/  LOP3.LUT R0, R0, R5, RZ, 0x3c, !PT ;  /* 0x0000000500007212 */ /* 0x000fc600078e3cff */
[----:B------:R-:W-:Y:S01]  /*131d0*/  IMAD R5, R3, 0x8, R8 ;  /* 0x0000000803057824 */ /* 0x000fe200078e0208 */
[----:B------:R-:W-:Y:S01]  /*131e0*/  SHF.L.U32 R0, R0, 0x1f, RZ ;  /* 0x0000001f00007819 */ /* 0x000fe200000006ff */
[----:B-1----:R-:W-:Y:S06]  /*131f0*/  @!P0 BRA `(.L_x_10840) ;  /* 0x0000001000d88947 */ /* 0x002fec0003800000 */
.L_x_10884:
[----:B------:R-:W2:Y:S02]  /*13200*/  SYNCS.PHASECHK.TRANS64.TRYWAIT P0, [R5+URZ], R0 ;  /* 0x00000000050075a7 */ /* 0x000ea4000800017f */
[----:B--2---:R-:W-:Y:S05]  /*13210*/  @!P0 BRA `(.L_x_10841) ;  /* 0x0000001000e48947 */ /* 0x004fea0003800000 */
.L_x_10885:
[----:B------:R-:W-:Y:S05]  /*13220*/  @!P2 BRA `(.L_x_10842) ;  /* 0x000000000004a947 */ /* 0x000fea0003800000 */
[----:B------:R-:W-:Y:S01]  /*13230*/  BPT.TRAP 0x1 ;  /* 0x000000040000795c */ /* 0x000fe20000300000 */
.L_x_10842:
[----:B------:R-:W-:-:S04]  /*13240*/  VIADD R2, R2, 0x22860 ;  /* 0x0002286002027836 */ /* 0x000fc80000000000 */
[----:B--2---:R-:W-:-:S04]  /*13250*/  IMAD R5, R6, 0x8, R2 ;  /* 0x0000000806057824 */ /* 0x004fc800078e0202 */
[----:B------:R-:W2:Y:S02]  /*13260*/  SYNCS.PHASECHK.TRANS64.TRYWAIT P0, [R5+URZ], R4 ;  /* 0x00000004050075a7 */ /* 0x000ea4000800017f */
[----:B--2---:R-:W-:Y:S05]  /*13270*/  @!P0 BRA `(.L_x_10843) ;  /* 0x0000001000e08947 */ /* 0x004fea0003800000 */
.L_x_10886:
[----:B------:R-:W-:-:S07]  /*13280*/  IMAD R3, R3, 0x8, R2 ;  /* 0x0000000803037824 */ /* 0x000fce00078e0202 */
.L_x_10844:
[----:B---3--:R3:W4:Y:S02]  /*13290*/  SYNCS.PHASECHK.TRANS64.TRYWAIT P0, [R3+URZ], R0 ;  /* 0x00000000030075a7 */ /* 0x008724000800017f */
[----:B----4-:R-:W-:Y:S05]  /*132a0*/  @!P0 NANOSLEEP.SYNCS 0x989680 ;  /* 0x009896800000895d */ /* 0x010fea0003900000 */
[----:B------:R-:W4:Y:S02]  /*132b0*/  @!P0 SYNCS.PHASECHK.TRANS64 P0, [R3+URZ], R0 ;  /* 0x00000000030085a7 */ /* 0x000f24000800007f */
[----:B----4-:R-:W-:Y:S05]  /*132c0*/  @!P0 BRA `(.L_x_10844) ;  /* 0xfffffffc00f08947 */ /* 0x010fea000383ffff */
.L_x_10673:
[----:B------:R-:W-:Y:S05]  /*132d0*/  BSYNC B6 ;  /* 0x0000000000067941 */ /* 0x000fea0003800000 */
.L_x_10670:
[----:B------:R-:W-:Y:S05]  /*132e0*/  EXIT ;  /* 0x000000000000794d */ /* 0x000fea0003800000 */
.L_x_10683:
[----:B0-----:R-:W-:-:S04]  /*132f0*/  IMAD.U32 R3, RZ, RZ, UR38 ;  /* 0x00000026ff037e24 */ /* 0x001fc8000f8e00ff */
[----:B------:R0:W1:Y:S03]  /*13300*/  SYNCS.PHASECHK.TRANS64.TRYWAIT P0, [R3+URZ+0x22800], R12 ;  /* 0x0228000c030075a7 */ /* 0x000066000800017f */
[----:B-1----:R-:W-:Y:S05]  /*13310*/  @!P0 NANOSLEEP.SYNCS 0x989680 ;  /* 0x009896800000895d */ /* 0x002fea0003900000 */
[----:B------:R-:W1:Y:S02]  /*13320*/  @!P0 SYNCS.PHASECHK.TRANS64 P0, [R3+URZ+0x22800], R12 ;  /* 0x0228000c030085a7 */ /* 0x000e64000800007f */
[----:B-1----:R-:W-:Y:S05]  /*13330*/  @!P0 BRA `(.L_x_10683) ;  /* 0xfffffffc00ec8947 */ /* 0x002fea000383ffff */
[----:B------:R-:W-:Y:S05]  /*13340*/  BRA `(.L_x_10845) ;  /* 0xfffffee400987947 */ /* 0x000fea000383ffff */
.L_x_10687:
[----:B0-----:R-:W-:-:S04]  /*13350*/  IMAD.U32 R3, RZ, RZ, UR38 ;  /* 0x00000026ff037e24 */ /* 0x001fc8000f8e00ff */
[----:B------:R0:W1:Y:S03]  /*13360*/  SYNCS.PHASECHK.TRANS64.TRYWAIT P0, [R3+URZ+0x22830], R12 ;  /* 0x0228300c030075a7 */ /* 0x000066000800017f */
[----:B-1----:R-:W-:Y:S05]  /*13370*/  @!P0 NANOSLEEP.SYNCS 0x989680 ;  /* 0x009896800000895d */ /* 0x002fea0003900000 */
[----:B------:R-:W1:Y:S02]  /*13380*/  @!P0 SYNCS.PHASECHK.TRANS64 P0, [R3+URZ+0x22830], R12 ;  /* 0x0228300c030085a7 */ /* 0x000e64000800007f */
[----:B-1----:R-:W-:Y:S05]  /*13390*/  @!P0 BRA `(.L_x_10687) ;  /* 0xfffffffc00ec8947 */ /* 0x002fea000383ffff */
[----:B------:R-:W-:Y:S05]  /*133a0*/  BRA `(.L_x_10686) ;  /* 0xfffffee400b87947 */ /* 0x000fea000383ffff */
.L_x_10699:
[----:B0-----:R0:W1:Y:S02]  /*133b0*/  SYNCS.PHASECHK.TRANS64.TRYWAIT P1, [R9+URZ+0x22850], R12 ;  /* 0x0228500c090075a7 */ /* 0x001064000802017f */
[----:B-1----:R-:W-:Y:S05]  /*133c0*/  @!P1 NANOSLEEP.SYNCS 0x989680 ;  /* 0x009896800000995d */ /* 0x002fea0003900000 */
[----:B------:R-:W1:Y:S02]  /*133d0*/  @!P1 SYNCS.PHASECHK.TRANS64 P1, [R9+URZ+0x22850], R12 ;  /* 0x0228500c090095a7 */ /* 0x000e64000802007f */
[----:B-1----:R-:W-:Y:S05]  /*133e0*/  @!P1 BRA `(.L_x_10699) ;  /* 0xfffffffc00f09947 */ /* 0x002fea000383ffff */
[----:B------:R-:W-:Y:S05]  /*133f0*/  BRA `(.L_x_10698) ;  /* 0xffffff0800d87947 */ /* 0x000fea000383ffff */
.L_x_10707:
[----:B-1----:R-:W-:-:S04]  /*13400*/  IMAD.U32 R4, RZ, RZ, UR31 ;  /* 0x0000001fff047e24 */ /* 0x002fc8000f8e00ff */
[----:B------:R1:W2:Y:S03]  /*13410*/  SYNCS.PHASECHK.TRANS64.TRYWAIT P1, [R4+URZ+0x22830], R13 ;  /* 0x0228300d040075a7 */ /* 0x0002a6000802017f */
[----:B--2---:R-:W-:Y:S05]  /*13420*/  @!P1 NANOSLEEP.SYNCS 0x989680 ;  /* 0x009896800000995d */ /* 0x004fea0003900000 */
[----:B------:R-:W2:Y:S02]  /*13430*/  @!P1 SYNCS.PHASECHK.TRANS64 P1, [R4+URZ+0x22830], R13 ;  /* 0x0228300d040095a7 */ /* 0x000ea4000802007f */
[----:B--2---:R-:W-:Y:S05]  /*13440*/  @!P1 BRA `(.L_x_10707) ;  /* 0xfffffffc00ec9947 */ /* 0x004fea000383ffff */
[----:B------:R-:W-:Y:S05]  /*13450*/  BRA `(.L_x_10706) ;  /* 0xffffff1000707947 */ /* 0x000fea000383ffff */
.L_x_10719:
[----:B-1----:R1:W2:Y:S02]  /*13460*/  SYNCS.PHASECHK.TRANS64.TRYWAIT P1, [R12+URZ+0x22850], R13 ;  /* 0x0228500d0c0075a7 */ /* 0x0022a4000802017f */
[----:B--2---:R-:W-:Y:S05]  /*13470*/  @!P1 NANOSLEEP.SYNCS 0x989680 ;  /* 0x009896800000995d */ /* 0x004fea0003900000 */
[----:B------:R-:W2:Y:S02]  /*13480*/  @!P1 SYNCS.PHASECHK.TRANS64 P1, [R12+URZ+0x22850], R13 ;  /* 0x0228500d0c0095a7 */ /* 0x000ea4000802007f */
[----:B--2---:R-:W-:Y:S05]  /*13490*/  @!P1 BRA `(.L_x_10719) ;  /* 0xfffffffc00f09947 */ /* 0x004fea000383ffff */
[----:B------:R-:W-:Y:S05]  /*134a0*/  BRA `(.L_x_10718) ;  /* 0xffffff3c00447947 */ /* 0x000fea000383ffff */
.L_x_10728:
[----:B-1----:R-:W-:-:S04]  /*134b0*/  IMAD.U32 R13, RZ, RZ, UR27 ;  /* 0x0000001bff0d7e24 */ /* 0x002fc8000f8e00ff */
[----:B------:R1:W3:Y:S03]  /*134c0*/  SYNCS.PHASECHK.TRANS64.TRYWAIT P2, [R13+URZ+0x22830], R8 ;  /* 0x022830080d0075a7 */ /* 0x0002e6000804017f */
[----:B---3--:R-:W-:Y:S05]  /*134d0*/  @!P2 NANOSLEEP.SYNCS 0x989680 ;  /* 0x009896800000a95d */ /* 0x008fea0003900000 */
[----:B------:R-:W3:Y:S02]  /*134e0*/  @!P2 SYNCS.PHASECHK.TRANS64 P2, [R13+URZ+0x22830], R8 ;  /* 0x022830080d00a5a7 */ /* 0x000ee4000804007f */
[----:B---3--:R-:W-:Y:S05]  /*134f0*/  @!P2 BRA `(.L_x_10728) ;  /* 0xfffffffc00eca947 */ /* 0x008fea000383ffff */
[----:B------:R-:W-:Y:S05]  /*13500*/  BRA `(.L_x_10727) ;  /* 0xffffff4000f87947 */ /* 0x000fea000383ffff */
.L_x_10732:
[----:B0-----:R0:W1:Y:S02]  /*13510*/  SYNCS.PHASECHK.TRANS64.TRYWAIT P2, [R179+URZ+0x22850], R8 ;  /* 0x02285008b30075a7 */ /* 0x001064000804017f */
[----:B-1----:R-:W-:Y:S05]  /*13520*/  @!P2 NANOSLEEP.SYNCS 0x989680 ;  /* 0x009896800000a95d */ /* 0x002fea0003900000 */
[----:B------:R-:W1:Y:S02]  /*13530*/  @!P2 SYNCS.PHASECHK.TRANS64 P2, [R179+URZ+0x22850], R8 ;  /* 0x02285008b300a5a7 */ /* 0x000e64000804007f */
[----:B-1----:R-:W-:Y:S05]  /*13540*/  @!P2 BRA `(.L_x_10732) ;  /* 0xfffffffc00f0a947 */ /* 0x002fea000383ffff */
[----:B------:R-:W-:Y:S05]  /*13550*/  BRA `(.L_x_10731) ;  /* 0xffffff5c00187947 */ /* 0x000fea000383ffff */
.L_x_10738:
[----:B--2---:R-:W-:-:S04]  /*13560*/  IMAD.U32 R0, RZ, RZ, UR30 ;  /* 0x0000001eff007e24 */ /* 0x004fc8000f8e00ff */
[----:B------:R2:W3:Y:S03]  /*13570*/  SYNCS.PHASECHK.TRANS64.TRYWAIT P1, [R0+URZ+0x22830], R11 ;  /* 0x0228300b000075a7 */ /* 0x0004e6000802017f */
[----:B---3--:R-:W-:Y:S05]  /*13580*/  @!P1 NANOSLEEP.SYNCS 0x989680 ;  /* 0x009896800000995d */ /* 0x008fea0003900000 */
[----:B------:R-:W3:Y:S02]  /*13590*/  @!P1 SYNCS.PHASECHK.TRANS64 P1, [R0+URZ+0x22830], R11 ;  /* 0x0228300b000095a7 */ /* 0x000ee4000802007f */
[----:B---3--:R-:W-:Y:S05]  /*135a0*/  @!P1 BRA `(.L_x_10738) ;  /* 0xfffffffc00ec9947 */ /* 0x008fea000383ffff */
[----:B------:R-:W-:Y:S05]  /*135b0*/  BRA `(.L_x_10737) ;  /* 0xffffff6000187947 */ /* 0x000fea000383ffff */
.L_x_10750:
[----:B-1----:R1:W2:Y:S02]  /*135c0*/  SYNCS.PHASECHK.TRANS64.TRYWAIT P1, [R8+URZ+0x22850], R11 ;  /* 0x0228500b080075a7 */ /* 0x0022a4000802017f */
[----:B--2---:R-:W-:Y:S05]  /*135d0*/  @!P1 NANOSLEEP.SYNCS 0x989680 ;  /* 0x009896800000995d */ /* 0x004fea0003900000 */
[----:B------:R-:W2:Y:S02]  /*135e0*/  @!P1 SYNCS.PHASECHK.TRANS64 P1, [R8+URZ+0x22850], R11 ;  /* 0x0228500b080095a7 */ /* 0x000ea4000802007f */
[----:B--2---:R-:W-:Y:S05]  /*135f0*/  @!P1 BRA `(.L_x_10750) ;  /* 0xfffffffc00f09947 */ /* 0x004fea000383ffff */
[----:B------:R-:W-:Y:S05]  /*13600*/  BRA `(.L_x_10749) ;  /* 0xffffff8800e07947 */ /* 0x000fea000383ffff */
.L_x_10768:
[----:B------:R-:W-:Y:S02]  /*13610*/  IMAD.MOV.U32 R13, RZ, RZ, R6 ;  /* 0x000000ffff0d7224 */ /* 0x000fe400078e0006 */
[----:B------:R-:W-:Y:S02]  /*13620*/  IMAD.MOV.U32 R12, RZ, RZ, RZ ;  /* 0x000000ffff0c7224 */ /* 0x000fe400078e00ff */
[----:B------:R-:W-:Y:S02]  /*13630*/  IMAD.MOV.U32 R11, RZ, RZ, 0x1f ;  /* 0x0000001fff0b7424 */ /* 0x000fe400078e00ff */
[----:B------:R-:W-:-:S07]  /*13640*/  IMAD.MOV.U32 R15, RZ, RZ, -0x1 ;  /* 0xffffffffff0f7424 */ /* 0x000fce00078e00ff */
[----:B------:R-:W-:Y:S05]  /*13650*/  WARPSYNC.COLLECTIVE R15, `(.L_x_10846) ;  /* 0x000000000f087348 */ /* 0x000fea0003c00000 */
[----:B------:R0:W1:Y:S02]  /*13660*/  SHFL.IDX P6, R14, R13, R12, R11 ;  /* 0x0000000c0d0e7389 */ /* 0x00006400000c000b */
[----:B01----:R-:W-:Y:S01]  /*13670*/  ENDCOLLECTIVE ;  /* 0x000000000000791b */ /* 0x003fe20003800000 */
.L_x_10846:
[----:B------:R-:W-:Y:S05]  /*13680*/  BRA `(.L_x_10847) ;  /* 0xffffffc800f87947 */ /* 0x000fea000383ffff */
.L_x_10770:
[----:B------:R-:W-:Y:S01]  /*13690*/  BSSY B0, `(.L_x_10848) ;  /* 0x0000006000007945 */ /* 0x000fe20003800000 */
[----:B------:R-:W-:-:S07]  /*136a0*/  IMAD.MOV.U32 R15, RZ, RZ, -0x1 ;  /* 0xffffffffff0f7424 */ /* 0x000fce00078e00ff */
[----:B0-----:R-:W-:Y:S05]  /*136b0*/  WARPSYNC.COLLECTIVE R15, `(.L_x_10849) ;  /* 0x000000000f0c7348 */ /* 0x001fea0003c00000 */
[----:B------:R-:W-:Y:S02]  /*136c0*/  ELECT P6, UR62, PT ;  /* 0x00000000003e782f */ /* 0x000fe400038c0000 */
[----:B------:R-:W-:Y:S01]  /*136d0*/  MOV R14, UR62 ;  /* 0x0000003e000e7c02 */ /* 0x000fe20008000f00 */
[----:B0-----:R-:W-:Y:S10]  /*136e0*/  ENDCOLLECTIVE ;  /* 0x000000000000791b */ /* 0x001ff40003800000 */
.L_x_10849:
[----:B------:R-:W-:Y:S05]  /*136f0*/  BSYNC B0 ;  /* 0x0000000000007941 */ /* 0x000fea0003800000 */
.L_x_10848:
[----:B------:R-:W-:Y:S05]  /*13700*/  BRA `(.L_x_10850) ;  /* 0xffffffc800fc7947 */ /* 0x000fea000383ffff */
.L_x_10772:
[----:B0-----:R-:W-:-:S04]  /*13710*/  IMAD.U32 R3, RZ, RZ, UR38 ;  /* 0x00000026ff037e24 */ /* 0x001fc8000f8e00ff */
[----:B------:R0:W1:Y:S03]  /*13720*/  SYNCS.PHASECHK.TRANS64.TRYWAIT P0, [R3+URZ+0x22840], R0 ;  /* 0x02284000030075a7 */ /* 0x000066000800017f */
[----:B-1----:R-:W-:Y:S05]  /*13730*/  @!P0 NANOSLEEP.SYNCS 0x989680 ;  /* 0x009896800000895d */ /* 0x002fea0003900000 */
[----:B------:R-:W1:Y:S02]  /*13740*/  @!P0 SYNCS.PHASECHK.TRANS64 P0, [R3+URZ+0x22840], R0 ;  /* 0x02284000030085a7 */ /* 0x000e64000800007f */
[----:B-1----:R-:W-:Y:S05]  /*13750*/  @!P0 BRA `(.L_x_10772) ;  /* 0xfffffffc00ec8947 */ /* 0x002fea000383ffff */
[----:B------:R-:W-:Y:S05]  /*13760*/  BRA `(.L_x_10851) ;  /* 0xffffffcc005c7947 */ /* 0x000fea000383ffff */
.L_x_10775:
        /* <DEDUP_REMOVED lines=8> */
.L_x_10852:
[----:B------:R-:W-:Y:S02]  /*137f0*/  VIADD R10, R4, 0x10 ;  /* 0x00000010040a7836 */ /* 0x000fe40000000000 */
[----:B------:R-:W-:Y:S02]  /*13800*/  IMAD.MOV.U32 R13, RZ, RZ, R0 ;  /* 0x000000ffff0d7224 */ /* 0x000fe400078e0000 */
[----:B------:R-:W-:-:S07]  /*13810*/  IMAD.MOV.U32 R2, RZ, RZ, R14 ;  /* 0x000000ffff027224 */ /* 0x000fce00078e000e */
[----:B------:R-:W-:Y:S05]  /*13820*/  WARPSYNC.COLLECTIVE R15, `(.L_x_10853) ;  /* 0x000000000f087348 */ /* 0x000fea0003c00000 */
[----:B------:R0:W1:Y:S02]  /*13830*/  SHFL.IDX P6, R14, R13, R12, R11 ;  /* 0x0000000c0d0e7389 */ /* 0x00006400000c000b */
[----:B01----:R-:W-:Y:S01]  /*13840*/  ENDCOLLECTIVE ;  /* 0x000000000000791b */ /* 0x003fe20003800000 */
.L_x_10853:
        /* <DEDUP_REMOVED lines=12> */
.L_x_10854:
        /* <DEDUP_REMOVED lines=11> */
.L_x_10855:
[----:B------:R-:W-:Y:S02]  /*139c0*/  IMAD.MOV.U32 R13, RZ, RZ, R7 ;  /* 0x000000ffff0d7224 */ /* 0x000fe400078e0007 */
[----:B------:R-:W-:Y:S01]  /*139d0*/  IMAD.MOV.U32 R12, RZ, RZ, 0x2 ;  /* 0x00000002ff0c7424 */ /* 0x000fe200078e00ff */
[----:B------:R-:W-:Y:S01]  /*139e0*/  @!P1 LEA R2, P2, R8, R14, 0x1 ;  /* 0x0000000e08029211 */ /* 0x000fe200078408ff */
[----:B------:R-:W-:-:S04]  /*139f0*/  VIADD R14, R4, 0x20 ;  /* 0x00000020040e7836 */ /* 0x000fc80000000000 */
[----:B------:R-:W-:-:S05]  /*13a00*/  @!P1 IMAD.X R3, RZ, RZ, R9, P2 ;  /* 0x000000ffff039224 */ /* 0x000fca00010e0609 */
        /* <DEDUP_REMOVED lines=8> */
.L_x_10856:
[----:B------:R-:W-:Y:S01]  /*13a90*/  VIADD R10, R4, 0x30 ;  /* 0x00000030040a7836 */ /* 0x000fe20000000000 */
[----:B------:R-:W-:Y:S01]  /*13aa0*/  @!P1 LEA R21, R6, UR38, 0x1 ;  /* 0x0000002606159c11 */ /* 0x000fe2000f8e08ff */
[----:B------:R-:W-:Y:S02]  /*13ab0*/  IMAD.MOV.U32 R13, RZ, RZ, R0 ;  /* 0x000000ffff0d7224 */ /* 0x000fe400078e0000 */
[----:B------:R-:W-:-:S07]  /*13ac0*/  IMAD.MOV.U32 R9, RZ, RZ, R14 ;  /* 0x000000ffff097224 */ /* 0x000fce00078e000e */
[----:B------:R-:W-:Y:S05]  /*13ad0*/  WARPSYNC.COLLECTIVE R15, `(.L_x_10857) ;  /* 0x000000000f087348 */ /* 0x000fea0003c00000 */
[----:B------:R0:W1:Y:S02]  /*13ae0*/  SHFL.IDX P6, R14, R13, R12, R11 ;  /* 0x0000000c0d0e7389 */ /* 0x00006400000c000b */
[----:B01----:R-:W-:Y:S01]  /*13af0*/  ENDCOLLECTIVE ;  /* 0x000000000000791b */ /* 0x003fe20003800000 */
.L_x_10857:
[----:B------:R-:W-:Y:S02]  /*13b00*/  IMAD.MOV.U32 R13, RZ, RZ, R7 ;  /* 0x000000ffff0d7224 */ /* 0x000fe400078e0007 */
[----:B------:R-:W-:Y:S01]  /*13b10*/  IMAD.MOV.U32 R12, RZ, RZ, 0x3 ;  /* 0x00000003ff0c7424 */ /* 0x000fe200078e00ff */
[----:B------:R-:W-:-:S13]  /*13b20*/  @!P1 LEA R2, P2, R8, R14, 0x1 ;  /* 0x0000000e08029211 */ /* 0x000fda00078408ff */
[----:B------:R-:W-:Y:S05]  /*13b30*/  WARPSYNC.COLLECTIVE R15, `(.L_x_10858) ;  /* 0x000000000f087348 */ /* 0x000fea0003c00000 */
[----:B------:R0:W1:Y:S02]  /*13b40*/  SHFL.IDX P6, R14, R13, R12, R11 ;  /* 0x0000000c0d0e7389 */ /* 0x00006400000c000b */
[----:B01----:R-:W-:Y:S01]  /*13b50*/  ENDCOLLECTIVE ;  /* 0x000000000000791b */ /* 0x003fe20003800000 */
.L_x_10858:
[----:B------:R-:W-:-:S05]  /*13b60*/  @!P1 IMAD.X R3, RZ, RZ, R9, P2 ;  /* 0x000000ffff039224 */ /* 0x000fca00010e0609 */
        /* <DEDUP_REMOVED lines=11> */
.L_x_10859:
        /* <DEDUP_REMOVED lines=13> */
.L_x_10860:
[----:B------:R-:W-:Y:S01]  /*13cf0*/  VIADD R10, R4, 0x50 ;  /* 0x00000050040a7836 */ /* 0x000fe20000000000 */
[----:B------:R-:W-:Y:S01]  /*13d00*/  @!P1 LEA R21, R6, UR38, 0x1 ;  /* 0x0000002606159c11 */ /* 0x000fe2000f8e08ff */
[----:B------:R-:W-:Y:S02]  /*13d10*/  IMAD.MOV.U32 R13, RZ, RZ, R0 ;  /* 0x000000ffff0d7224 */ /* 0x000fe400078e0000 */
[----:B------:R-:W-:-:S07]  /*13d20*/  IMAD.MOV.U32 R9, RZ, RZ, R14 ;  /* 0x000000ffff097224 */ /* 0x000fce00078e000e */
[----:B------:R-:W-:Y:S05]  /*13d30*/  WARPSYNC.COLLECTIVE R15, `(.L_x_10861) ;  /* 0x000000000f087348 */ /* 0x000fea0003c00000 */
[----:B------:R0:W1:Y:S02]  /*13d40*/  SHFL.IDX P6, R14, R13, R12, R11 ;  /* 0x0000000c0d0e7389 */ /* 0x00006400000c000b */
[----:B01----:R-:W-:Y:S01]  /*13d50*/  ENDCOLLECTIVE ;  /* 0x000000000000791b */ /* 0x003fe20003800000 */
.L_x_10861:
[----:B------:R-:W-:Y:S02]  /*13d60*/  IMAD.MOV.U32 R13, RZ, RZ, R7 ;  /* 0x000000ffff0d7224 */ /* 0x000fe400078e0007 */
[----:B------:R-:W-:Y:S01]  /*13d70*/  IMAD.MOV.U32 R12, RZ, RZ, 0x5 ;  /* 0x00000005ff0c7424 */ /* 0x000fe200078e00ff */
[----:B------:R-:W-:-:S13]  /*13d80*/  @!P1 LEA R2, P2, R8, R14, 0x1 ;  /* 0x0000000e08029211 */ /* 0x000fda00078408ff */
[----:B------:R-:W-:Y:S05]  /*13d90*/  WARPSYNC.COLLECTIVE R15, `(.L_x_10862) ;  /* 0x000000000f087348 */ /* 0x000fea0003c00000 */
[----:B------:R0:W1:Y:S02]  /*13da0*/  SHFL.IDX P6, R14, R13, R12, R11 ;  /* 0x0000000c0d0e7389 */ /* 0x00006400000c000b */
[----:B01----:R-:W-:Y:S01]  /*13db0*/  ENDCOLLECTIVE ;  /* 0x000000000000791b */ /* 0x003fe20003800000 */
.L_x_10862:
        /* <DEDUP_REMOVED lines=12> */
.L_x_10863:
[----:B------:R-:W-:Y:S02]  /*13e80*/  IMAD.MOV.U32 R13, RZ, RZ, R7 ;  /* 0x000000ffff0d7224 */ /* 0x000fe400078e0007 */
[----:B------:R-:W-:Y:S01]  /*13e90*/  IMAD.MOV.U32 R12, RZ, RZ, 0x6 ;  /* 0x00000006ff0c7424 */ /* 0x000fe200078e00ff */
[----:B------:R-:W-:-:S13]  /*13ea0*/  @!P1 LEA R2, P2, R8, R14, 0x1 ;  /* 0x0000000e08029211 */ /* 0x000fda00078408ff */
[----:B------:R-:W-:Y:S05]  /*13eb0*/  WARPSYNC.COLLECTIVE R15, `(.L_x_10864) ;  /* 0x000000000f087348 */ /* 0x000fea0003c00000 */
[----:B------:R0:W1:Y:S02]  /*13ec0*/  SHFL.IDX P6, R14, R13, R12, R11 ;  /* 0x0000000c0d0e7389 */ /* 0x00006400000c000b */
[----:B01----:R-:W-:Y:S01]  /*13ed0*/  ENDCOLLECTIVE ;  /* 0x000000000000791b */ /* 0x003fe20003800000 */
.L_x_10864:
[----:B------:R-:W-:-:S05]  /*13ee0*/  @!P1 IMAD.X R3, RZ, RZ, R9, P2 ;  /* 0x000000ffff039224 */ /* 0x000fca00010e0609 */
[----:B------:R-:W-:Y:S01]  /*13ef0*/  @!PT LDS RZ, [RZ] ;  /* 0x00000000fffff984 */ /* 0x000fe20000000800 */
[----:B------:R-:W-:Y:S01]  /*13f00*/  @!PT LDS RZ, [RZ] ;  /* 0x00000000fffff984 */ /* 0x000fe20000000800 */
[----:B------:R-:W-:Y:S01]  /*13f10*/  @!PT LDS RZ, [RZ] ;  /* 0x00000000fffff984 */ /* 0x000fe20000000800 */
[----:B------:R0:W-:Y:S01]  /*13f20*/  @!P1 LDGSTS.E.BYPASS.LTC128B.128 [R10+0x1ac00], desc[UR48][R2.64], !P0 ;  /* 0x1ac00000020a9fae */ /* 0x0001e2000c101d70 */
[----:B------:R-:W-:Y:S02]  /*13f30*/  IMAD.MOV.U32 R13, RZ, RZ, R0 ;  /* 0x000000ffff0d7224 */ /* 0x000fe400078e0000 */
[----:B0-----:R-:W-:Y:S02]  /*13f40*/  VIADD R2, R4, 0x60 ;  /* 0x0000006004027836 */ /* 0x001fe40000000000 */
[----:B------:R-:W-:-:S03]  /*13f50*/  IMAD.MOV.U32 R9, RZ, RZ, R14 ;  /* 0x000000ffff097224 */ /* 0x000fc600078e000e */
[----:B------:R-:W-:-:S13]  /*13f60*/  ISETP.GE.AND P1, PT, R2, R5, PT ;  /* 0x000000050200720c */ /* 0x000fda0003f26270 */
[----:B------:R-:W-:Y:S05]  /*13f70*/  WARPSYNC.COLLECTIVE R15, `(.L_x_10865) ;  /* 0x000000000f087348 */ /* 0x000fea0003c00000 */
[----:B------:R0:W1:Y:S02]  /*13f80*/  SHFL.IDX P6, R14, R13, R12, R11 ;  /* 0x0000000c0d0e7389 */ /* 0x00006400000c000b */
[----:B01----:R-:W-:Y:S01]  /*13f90*/  ENDCOLLECTIVE ;  /* 0x000000000000791b */ /* 0x003fe20003800000 */
.L_x_10865:
[----:B------:R-:W-:Y:S02]  /*13fa0*/  IMAD.MOV.U32 R13, RZ, RZ, R7 ;  /* 0x000000ffff0d7224 */ /* 0x000fe400078e0007 */
[----:B------:R-:W-:Y:S01]  /*13fb0*/  IMAD.MOV.U32 R12, RZ, RZ, 0x7 ;  /* 0x00000007ff0c7424 */ /* 0x000fe200078e00ff */
[----:B------:R-:W-:-:S13]  /*13fc0*/  @!P1 LEA R2, P2, R8, R14, 0x1 ;  /* 0x0000000e08029211 */ /* 0x000fda00078408ff */
[----:B------:R-:W-:Y:S05]  /*13fd0*/  WARPSYNC.COLLECTIVE R15, `(.L_x_10866) ;  /* 0x000000000f087348 */ /* 0x000fea0003c00000 */
[----:B------:R0:W1:Y:S02]  /*13fe0*/  SHFL.IDX P6, R14, R13, R12, R11 ;  /* 0x0000000c0d0e7389 */ /* 0x00006400000c000b */
[----:B01----:R-:W-:Y:S01]  /*13ff0*/  ENDCOLLECTIVE ;  /* 0x000000000000791b */ /* 0x003fe20003800000 */
.L_x_10866:
[----:B------:R-:W-:Y:S01]  /*14000*/  @!P1 IMAD.X R3, RZ, RZ, R9, P2 ;  /* 0x000000ffff039224 */ /* 0x000fe200010e0609 */
[----:B------:R-:W-:-:S05]  /*14010*/  @!P1 LEA R9, R6, UR38, 0x1 ;  /* 0x0000002606099c11 */ /* 0x000fca000f8e08ff */
        /* <DEDUP_REMOVED lines=9> */
.L_x_10867:
[----:B------:R-:W-:Y:S05]  /*140b0*/  BRA `(.L_x_10868) ;  /* 0xffffffcc008c7947 */ /* 0x000fea000383ffff */
.L_x_10776:
[----:B0-----:R-:W-:-:S04]  /*140c0*/  IMAD.U32 R3, RZ, RZ, UR38 ;  /* 0x00000026ff037e24 */ /* 0x001fc8000f8e00ff */
[----:B------:R0:W1:Y:S03]  /*140d0*/  SYNCS.PHASECHK.TRANS64.TRYWAIT P0, [R3+URZ+0x22820], R4 ;  /* 0x02282004030075a7 */ /* 0x000066000800017f */
[----:B-1----:R-:W-:Y:S05]  /*140e0*/  @!P0 NANOSLEEP.SYNCS 0x989680 ;  /* 0x009896800000895d */ /* 0x002fea0003900000 */
[----:B------:R-:W1:Y:S02]  /*140f0*/  @!P0 SYNCS.PHASECHK.TRANS64 P0, [R3+URZ+0x22820], R4 ;  /* 0x02282004030085a7 */ /* 0x000e64000800007f */
[----:B-1----:R-:W-:Y:S05]  /*14100*/  @!P0 BRA `(.L_x_10776) ;  /* 0xfffffffc00ec8947 */ /* 0x002fea000383ffff */
[----:B------:R-:W-:Y:S05]  /*14110*/  BRA `(.L_x_10869) ;  /* 0xffffffcc00bc7947 */ /* 0x000fea000383ffff */
.L_x_10779:
[----:B0-----:R-:W-:-:S04]  /*14120*/  IMAD.U32 R3, RZ, RZ, UR38 ;  /* 0x00000026ff037e24 */ /* 0x001fc8000f8e00ff */
[----:B------:R0:W1:Y:S03]  /*14130*/  SYNCS.PHASECHK.TRANS64.TRYWAIT P0, [R3+URZ+0x22860], R4 ;  /* 0x02286004030075a7 */ /* 0x000066000800017f */
[----:B-1----:R-:W-:Y:S05]  /*14140*/  @!P0 NANOSLEEP.SYNCS 0x989680 ;  /* 0x009896800000895d */ /* 0x002fea0003900000 */
[----:B------:R-:W1:Y:S02]  /*14150*/  @!P0 SYNCS.PHASECHK.TRANS64 P0, [R3+URZ+0x22860], R4 ;  /* 0x02286004030085a7 */ /* 0x000e64000800007f */
[----:B-1----:R-:W-:Y:S05]  /*14160*/  @!P0 BRA `(.L_x_10779) ;  /* 0xfffffffc00ec8947 */ /* 0x002fea000383ffff */
[----:B------:R-:W-:Y:S05]  /*14170*/  BRA `(.L_x_10870) ;  /* 0xffffffcc00c87947 */ /* 0x000fea000383ffff */
.L_x_10791:
[----:B-1----:R-:W-:-:S04]  /*14180*/  IMAD.U32 R3, RZ, RZ, UR38 ;  /* 0x00000026ff037e24 */ /* 0x002fc8000f8e00ff */
[----:B------:R1:W2:Y:S03]  /*14190*/  SYNCS.PHASECHK.TRANS64.TRYWAIT P0, [R3+URZ+0x22848], R2 ;  /* 0x02284802030075a7 */ /* 0x0002a6000800017f */
[----:B--2---:R-:W-:Y:S05]  /*141a0*/  @!P0 NANOSLEEP.SYNCS 0x989680 ;  /* 0x009896800000895d */ /* 0x004fea0003900000 */
[----:B------:R-:W2:Y:S02]  /*141b0*/  @!P0 SYNCS.PHASECHK.TRANS64 P0, [R3+URZ+0x22848], R2 ;  /* 0x02284802030085a7 */ /* 0x000ea4000800007f */
[----:B--2---:R-:W-:Y:S05]  /*141c0*/  @!P0 BRA `(.L_x_10791) ;  /* 0xfffffffc00ec8947 */ /* 0x004fea000383ffff */
[----:B------:R-:W-:Y:S05]  /*141d0*/  BRA `(.L_x_10871) ;  /* 0xffffffd400c07947 */ /* 0x000fea000383ffff */
.L_x_10796:
[----:B01----:R-:W-:-:S04]  /*141e0*/  IMAD.U32 R3, RZ, RZ, UR38 ;  /* 0x00000026ff037e24 */ /* 0x003fc8000f8e00ff */
[----:B------:R0:W1:Y:S03]  /*141f0*/  SYNCS.PHASECHK.TRANS64.TRYWAIT P0, [R3+URZ+0x22868], R2 ;  /* 0x02286802030075a7 */ /* 0x000066000800017f */
[----:B-1----:R-:W-:Y:S05]  /*14200*/  @!P0 NANOSLEEP.SYNCS 0x989680 ;  /* 0x009896800000895d */ /* 0x002fea0003900000 */
[----:B------:R-:W1:Y:S02]  /*14210*/  @!P0 SYNCS.PHASECHK.TRANS64 P0, [R3+URZ+0x22868], R2 ;  /* 0x02286802030085a7 */ /* 0x000e64000800007f */
[----:B-1----:R-:W-:Y:S05]  /*14220*/  @!P0 BRA `(.L_x_10796) ;  /* 0xfffffffc00ec8947 */ /* 0x002fea000383ffff */
[----:B------:R-:W-:Y:S05]  /*14230*/  BRA `(.L_x_10872) ;  /* 0xffffffd800207947 */ /* 0x000fea000383ffff */
.L_x_10807:
[----:B-1----:R-:W-:-:S04]  /*14240*/  IMAD.U32 R3, RZ, RZ, UR38 ;  /* 0x00000026ff037e24 */ /* 0x002fc8000f8e00ff */
[----:B------:R1:W2:Y:S03]  /*14250*/  SYNCS.PHASECHK.TRANS64.TRYWAIT P0, [R3+URZ+0x22840], R2 ;  /* 0x02284002030075a7 */ /* 0x0002a6000800017f */
[----:B--2---:R-:W-:Y:S05]  /*14260*/  @!P0 NANOSLEEP.SYNCS 0x989680 ;  /* 0x009896800000895d */ /* 0x004fea0003900000 */
[----:B------:R-:W2:Y:S02]  /*14270*/  @!P0 SYNCS.PHASECHK.TRANS64 P0, [R3+URZ+0x22840], R2 ;  /* 0x02284002030085a7 */ /* 0x000ea4000800007f */
[----:B--2---:R-:W-:Y:S05]  /*14280*/  @!P0 BRA `(.L_x_10807) ;  /* 0xfffffffc00ec8947 */ /* 0x004fea000383ffff */
[----:B------:R-:W-:Y:S05]  /*14290*/  BRA `(.L_x_10873) ;  /* 0xffffffdc009c7947 */ /* 0x000fea000383ffff */
.L_x_10812:
[----:B01----:R-:W-:-:S04]  /*142a0*/  IMAD.U32 R3, RZ, RZ, UR38 ;  /* 0x00000026ff037e24 */ /* 0x003fc8000f8e00ff */
[----:B------:R0:W1:Y:S03]  /*142b0*/  SYNCS.PHASECHK.TRANS64.TRYWAIT P0, [R3+URZ+0x22860], R2 ;  /* 0x02286002030075a7 */ /* 0x000066000800017f */
[----:B-1----:R-:W-:Y:S05]  /*142c0*/  @!P0 NANOSLEEP.SYNCS 0x989680 ;  /* 0x009896800000895d */ /* 0x002fea0003900000 */
[----:B------:R-:W1:Y:S02]  /*142d0*/  @!P0 SYNCS.PHASECHK.TRANS64 P0, [R3+URZ+0x22860], R2 ;  /* 0x02286002030085a7 */ /* 0x000e64000800007f */
[----:B-1----:R-:W-:Y:S05]  /*142e0*/  @!P0 BRA `(.L_x_10812) ;  /* 0xfffffffc00ec8947 */ /* 0x002fea000383ffff */
[----:B------:R-:W-:Y:S05]  /*142f0*/  BRA `(.L_x_10874) ;  /* 0xffffffe000007947 */ /* 0x000fea000383ffff */
.L_x_10824:
[----:B-1----:R-:W-:-:S04]  /*14300*/  IMAD.U32 R3, RZ, RZ, UR38 ;  /* 0x00000026ff037e24 */ /* 0x002fc8000f8e00ff */
[----:B------:R1:W2:Y:S03]  /*14310*/  SYNCS.PHASECHK.TRANS64.TRYWAIT P0, [R3+URZ+0x22848], R2 ;  /* 0x02284802030075a7 */ /* 0x0002a6000800017f */
[----:B--2---:R-:W-:Y:S05]  /*14320*/  @!P0 NANOSLEEP.SYNCS 0x989680 ;  /* 0x009896800000895d */ /* 0x004fea0003900000 */
[----:B------:R-:W2:Y:S02]  /*14330*/  @!P0 SYNCS.PHASECHK.TRANS64 P0, [R3+URZ+0x22848], R2 ;  /* 0x02284802030085a7 */ /* 0x000ea4000800007f */
[----:B--2---:R-:W-:Y:S05]  /*14340*/  @!P0 BRA `(.L_x_10824) ;  /* 0xfffffffc00ec8947 */ /* 0x004fea000383ffff */
[----:B------:R-:W-:Y:S05]  /*14350*/  BRA `(.L_x_10875) ;  /* 0xffffffe400847947 */ /* 0x000fea000383ffff */
.L_x_10829:
[----:B-1----:R-:W-:-:S04]  /*14360*/  IMAD.U32 R3, RZ, RZ, UR38 ;  /* 0x00000026ff037e24 */ /* 0x002fc8000f8e00ff */
[----:B------:R1:W2:Y:S03]  /*14370*/  SYNCS.PHASECHK.TRANS64.TRYWAIT P0, [R3+URZ+0x22868], R2 ;  /* 0x02286802030075a7 */ /* 0x0002a6000800017f */
[----:B--2---:R-:W-:Y:S05]  /*14380*/  @!P0 NANOSLEEP.SYNCS 0x989680 ;  /* 0x009896800000895d */ /* 0x004fea0003900000 */
[----:B------:R-:W2:Y:S02]  /*14390*/  @!P0 SYNCS.PHASECHK.TRANS64 P0, [R3+URZ+0x22868], R2 ;  /* 0x02286802030085a7 */ /* 0x000ea4000800007f */
[----:B--2---:R-:W-:Y:S05]  /*143a0*/  @!P0 BRA `(.L_x_10829) ;  /* 0xfffffffc00ec8947 */ /* 0x004fea000383ffff */
[----:B------:R-:W-:Y:S05]  /*143b0*/  BRA `(.L_x_10876) ;  /* 0xffffffe400e87947 */ /* 0x000fea000383ffff */
.L_x_10836:
[----:B-1----:R1:W2:Y:S02]  /*143c0*/  SYNCS.PHASECHK.TRANS64.TRYWAIT P0, [R2+URZ+0x22820], R3 ;  /* 0x02282003020075a7 */ /* 0x0022a4000800017f */
[----:B--2---:R-:W-:Y:S05]  /*143d0*/  @!P0 NANOSLEEP.SYNCS 0x989680 ;  /* 0x009896800000895d */ /* 0x004fea0003900000 */
[----:B------:R-:W2:Y:S02]  /*143e0*/  @!P0 SYNCS.PHASECHK.TRANS64 P0, [R2+URZ+0x22820], R3 ;  /* 0x02282003020085a7 */ /* 0x000ea4000800007f */
[----:B--2---:R-:W-:Y:S05]  /*143f0*/  @!P0 BRA `(.L_x_10836) ;  /* 0xfffffffc00f08947 */ /* 0x004fea000383ffff */
[----:B------:R-:W-:Y:S05]  /*14400*/  BRA `(.L_x_10877) ;  /* 0xffffffec00087947 */ /* 0x000fea000383ffff */
.L_x_10837:
        /* <DEDUP_REMOVED lines=11> */
.L_x_10879:
[----:B------:R-:W-:Y:S05]  /*144c0*/  BSYNC B0 ;  /* 0x0000000000007941 */ /* 0x000fea0003800000 */
.L_x_10878:
[----:B------:R-:W-:Y:S05]  /*144d0*/  BRA `(.L_x_10880) ;  /* 0xffffffe800ec7947 */ /* 0x000fea000383ffff */
.L_x_10838:
[----:B------:R-:W-:Y:S01]  /*144e0*/  BSSY B0, `(.L_x_10881) ;  /* 0x0000006000007945 */ /* 0x000fe20003800000 */
[----:B------:R-:W-:-:S07]  /*144f0*/  IMAD.MOV.U32 R15, RZ, RZ, -0x1 ;  /* 0xffffffffff0f7424 */ /* 0x000fce00078e00ff */
[----:B01----:R-:W-:Y:S05]  /*14500*/  WARPSYNC.COLLECTIVE R15, `(.L_x_10882) ;  /* 0x000000000f0c7348 */ /* 0x003fea0003c00000 */
[----:B------:R-:W-:Y:S02]  /*14510*/  ELECT P6, UR62, PT ;  /* 0x00000000003e782f */ /* 0x000fe400038c0000 */
[----:B------:R-:W-:Y:S01]  /*14520*/  MOV R14, UR62 ;  /* 0x0000003e000e7c02 */ /* 0x000fe20008000f00 */
[----:B01----:R-:W-:Y:S10]  /*14530*/  ENDCOLLECTIVE ;  /* 0x000000000000791b */ /* 0x003ff40003800000 */
.L_x_10882:
[----:B------:R-:W-:Y:S05]  /*14540*/  BSYNC B0 ;  /* 0x0000000000007941 */ /* 0x000fea0003800000 */
.L_x_10881:
[----:B------:R-:W-:Y:S05]  /*14550*/  BRA `(.L_x_10883) ;  /* 0xffffffe800e07947 */ /* 0x000fea000383ffff */
.L_x_10840:
[----:B-1----:R1:W2:Y:S02]  /*14560*/  SYNCS.PHASECHK.TRANS64.TRYWAIT P0, [R7+URZ], R4 ;  /* 0x00000004070075a7 */ /* 0x0022a4000800017f */
[----:B--2---:R-:W-:Y:S05]  /*14570*/  @!P0 NANOSLEEP.SYNCS 0x989680 ;  /* 0x009896800000895d */ /* 0x004fea0003900000 */
[----:B------:R-:W2:Y:S02]  /*14580*/  @!P0 SYNCS.PHASECHK.TRANS64 P0, [R7+URZ], R4 ;  /* 0x00000004070085a7 */ /* 0x000ea4000800007f */
[----:B--2---:R-:W-:Y:S05]  /*14590*/  @!P0 BRA `(.L_x_10840) ;  /* 0xfffffffc00f08947 */ /* 0x004fea000383ffff */
[----:B------:R-:W-:Y:S05]  /*145a0*/  BRA `(.L_x_10884) ;  /* 0xffffffec00147947 */ /* 0x000fea000383ffff */
.L_x_10841:
[----:B--2---:R2:W3:Y:S02]  /*145b0*/  SYNCS.PHASECHK.TRANS64.TRYWAIT P0, [R5+URZ], R0 ;  /* 0x00000000050075a7 */ /* 0x0044e4000800017f */
[----:B---3--:R-:W-:Y:S05]  /*145c0*/  @!P0 NANOSLEEP.SYNCS 0x989680 ;  /* 0x009896800000895d */ /* 0x008fea0003900000 */
[----:B------:R-:W3:Y:S02]  /*145d0*/  @!P0 SYNCS.PHASECHK.TRANS64 P0, [R5+URZ], R0 ;  /* 0x00000000050085a7 */ /* 0x000ee4000800007f */
[----:B---3--:R-:W-:Y:S05]  /*145e0*/  @!P0 BRA `(.L_x_10841) ;  /* 0xfffffffc00f08947 */ /* 0x008fea000383ffff */
[----:B------:R-:W-:Y:S05]  /*145f0*/  BRA `(.L_x_10885) ;  /* 0xffffffec00087947 */ /* 0x000fea000383ffff */
.L_x_10843:
[----:B--2---:R2:W3:Y:S02]  /*14600*/  SYNCS.PHASECHK.TRANS64.TRYWAIT P0, [R5+URZ], R4 ;  /* 0x00000004050075a7 */ /* 0x0044e4000800017f */
[----:B---3--:R-:W-:Y:S05]  /*14610*/  @!P0 NANOSLEEP.SYNCS 0x989680 ;  /* 0x009896800000895d */ /* 0x008fea0003900000 */
[----:B------:R-:W3:Y:S02]  /*14620*/  @!P0 SYNCS.PHASECHK.TRANS64 P0, [R5+URZ], R4 ;  /* 0x00000004050085a7 */ /* 0x000ee4000800007f */
[----:B---3--:R-:W-:Y:S05]  /*14630*/  @!P0 BRA `(.L_x_10843) ;  /* 0xfffffffc00f08947 */ /* 0x008fea000383ffff */
[----:B------:R-:W-:Y:S05]  /*14640*/  BRA `(.L_x_10886) ;  /* 0xffffffec000c7947 */ /* 0x000fea000383ffff */
.L_x_10887:
        /* <DEDUP_REMOVED lines=11> */
.L_x_15020:


//--------------------- .text._ZN7cutlass13device_kernelIN5flash11enable_sm90INS1_16FlashAttnFwdSm90INS1_25CollectiveMainloopFwdSm90ILi2EN4cute5tupleIJNS5_1CILi1EEES8_S8_EEENS6_IJNS7_ILi128EEENS7_ILi96EEENS7_ILi64EEEEEELi256ENS_6half_tEfNS_4arch4Sm90ELb0ELb1ELb0ELb0ELb0ELb0ELb1ELb1ELb0ELb1ELb1ELb0EEENS1_21CollectiveEpilogueFwdINS6_IJSA_NS7_ILi256EEESB_EEES9_SE_SG_Li256ELb0ELb1ELb1ELb0EEENS1_19SingleTileSchedulerILb0ELb1ELb1ELi128EEEEEEEEEvNT_6ParamsE --------------------------
	.section	.text._ZN7cutlass13device_kernelIN5flash11enable_sm90INS1_16FlashAttnFwdSm90INS1_25CollectiveMainloopFwdSm90ILi2EN4cute5tupleIJNS5_1CILi1EEES8_S8_EEENS6_IJNS7_ILi128EEENS7_ILi96EEENS7_ILi64EEEEEELi256ENS_6half_tEfNS_4arch4Sm90ELb0ELb1ELb0ELb0ELb0ELb0ELb1ELb1ELb0ELb1ELb1ELb0EEENS1_21CollectiveEpilogueFwdINS6_IJSA_NS7_ILi256EEESB_EEES9_SE_SG_Li256ELb0ELb1ELb1ELb0EEENS1_19SingleTileSchedulerILb0ELb1ELb1ELi128EEEEEEEEEvNT_6ParamsE,"ax",@progbits
	.align	128
.text._ZN7cutlass13device_kernelIN5flash11enable_sm90INS1_16FlashAttnFwdSm90INS1_25CollectiveMainloopFwdSm90ILi2EN4cute5tupleIJNS5_1CILi1EEES8_S8_EEENS6_IJNS7_ILi128EEENS7_ILi96EEENS7_ILi64EEEEEELi256ENS_6half_tEfNS_4arch4Sm90ELb0ELb1ELb0ELb0ELb0ELb0ELb1ELb1ELb0ELb1ELb1ELb0EEENS1_21CollectiveEpilogueFwdINS6_IJSA_NS7_ILi256EEESB_EEES9_SE_SG_Li256ELb0ELb1ELb1ELb0EEENS1_19SingleTileSchedulerILb0ELb1ELb1ELi128EEEEEEEEEvNT_6ParamsE:
        .type           _ZN7cutlass13device_kernelIN5flash11enable_sm90INS1_16FlashAttnFwdSm90INS1_25CollectiveMainloopFwdSm90ILi2EN4cute5tupleIJNS5_1CILi1EEES8_S8_EEENS6_IJNS7_ILi128EEENS7_ILi96EEENS7_ILi64EEEEEELi256ENS_6half_tEfNS_4arch4Sm90ELb0ELb1ELb0ELb0ELb0ELb0ELb1ELb1ELb0ELb1ELb1ELb0EEENS1_21CollectiveEpilogueFwdINS6_IJSA_NS7_ILi256EEESB_EEES9_SE_SG_Li256ELb0ELb1ELb1ELb0EEENS1_19SingleTileSchedulerILb0ELb1ELb1ELi128EEEEEEEEEvNT_6ParamsE,@function
        .size           _ZN7cutlass13device_kernelIN5flash11enable_sm90INS1_16FlashAttnFwdSm90INS1_25CollectiveMainloopFwdSm90ILi2EN4cute5tupleIJNS5_1CILi1EEES8_S8_EEENS6_IJNS7_ILi128EEENS7_ILi96EEENS7_ILi64EEEEEELi256ENS_6half_tEfNS_4arch4Sm90ELb0ELb1ELb0ELb0ELb0ELb0ELb1ELb1ELb0ELb1ELb1ELb0EEENS1_21CollectiveEpilogueFwdINS6_IJSA_NS7_ILi256EEESB_EEES9_SE_SG_Li256ELb0ELb1ELb1ELb0EEENS1_19SingleTileSchedulerILb0ELb1ELb1ELi128EEEEEEEEEvNT_6ParamsE,(.L_x_15021 - _ZN7cutlass13device_kernelIN5flash11enable_sm90INS1_16FlashAttnFwdSm90INS1_25CollectiveMainloopFwdSm90ILi2EN4cute5tupleIJNS5_1CILi1EEES8_S8_EEENS6_IJNS7_ILi128EEENS7_ILi96EEENS7_ILi64EEEEEELi256ENS_6half_tEfNS_4arch4Sm90ELb0ELb1ELb0ELb0ELb0ELb0ELb1ELb1ELb0ELb1ELb1ELb0EEENS1_21CollectiveEpilogueFwdINS6_IJSA_NS7_ILi256EEESB_EEES9_SE_SG_Li256ELb0ELb1ELb1ELb0EEENS1_19SingleTileSchedulerILb0ELb1ELb1ELi128EEEEEEEEEvNT_6ParamsE)
        .other          _ZN7cutlass13device_kernelIN5flash11enable_sm90INS1_16FlashAttnFwdSm90INS1_25CollectiveMainloopFwdSm90ILi2EN4cute5tupleIJNS5_1CILi1EEES8_S8_EEENS6_IJNS7_ILi128EEENS7_ILi96EEENS7_ILi64EEEEEELi256ENS_6half_tEfNS_4arch4Sm90ELb0ELb1ELb0ELb0ELb0ELb0ELb1ELb1ELb0ELb1ELb1ELb0EEENS1_21CollectiveEpilogueFwdINS6_IJSA_NS7_ILi256EEESB_EEES9_SE_SG_Li256ELb0ELb1ELb1ELb0EEENS1_19SingleTileSchedulerILb0ELb1ELb1ELi128EEEEEEEEEvNT_6ParamsE,@"STO_CUDA_ENTRY STV_DEFAULT"
_ZN7cutlass13device_kernelIN5flash11enable_sm90INS1_16FlashAttnFwdSm90INS1_25CollectiveMainloopFwdSm90ILi2EN4cute5tupleIJNS5_1CILi1EEES8_S8_EEENS6_IJNS7_ILi128EEENS7_ILi96EEENS7_ILi64EEEEEELi256ENS_6half_tEfNS_4arch4Sm90ELb0ELb1ELb0ELb0ELb0ELb0ELb1ELb1ELb0ELb1ELb1ELb0EEENS1_21CollectiveEpilogueFwdINS6_IJSA_NS7_ILi256EEESB_EEES9_SE_SG_Li256ELb0ELb1ELb1ELb0EEENS1_19SingleTileSchedulerILb0ELb1ELb1ELi128EEEEEEEEEvNT_6ParamsE:
[----:B------:R-:W0:Y:S02]  /*0000*/  LDC R1, c[0x0][0x28] ;  /* 0x00000a00ff017b82 */ /* 0x000e240000000800 */
[----:B0-----:R-:W-:Y:S01]  /*0010*/  VIADD R1, R1, 0xffffcd40 ;  /* 0xffffcd4001017836 */ /* 0x001fe20000000000 */
[----:B------:R-:W0:Y:S01]  /*0020*/  S2R R3, SR_TID.X ;  /* 0x0000000000037919 */ /* 0x000e220000002100 */
[----:B------:R-:W-:Y:S01]  /*0030*/  ELECT P0, URZ, PT ;  /* 0x00000000003f782f */ /* 0x000fe20003800000 */
[----:B------:R-:W-:Y:S01]  /*0040*/  BSSY B0, `(.L_x_10888) ;  /* 0x0000011000007945 */ /* 0x000fe20003800000 */
[----:B------:R-:W-:Y:S02]  /*0050*/  ULDC UR4, c[0x0][0x20] ;  /* 0x0000080000047ab9 */ /* 0x000fe40000000800 */
[----:B------:R-:W-:Y:S01]  /*0060*/  IADD3 R18, P1, R1, UR4, RZ ;  /* 0x0000000401127c10 */ /* 0x000fe2000ff3e0ff */
[----:B------:R-:W-:-:S04]  /*0070*/  ULDC UR4, c[0x0][0x24] ;  /* 0x0000090000047ab9 */ /* 0x000fc80000000800 */
[----:B------:R-:W-:Y:S01]  /*0080*/  IMAD.X R19, RZ, RZ, UR4, P1 ;  /* 0x00000004ff137e24 */ /* 0x000fe200088e06ff */
        /* <DEDUP_REMOVED lines=12> */
.L_x_10889:
[----:B------:R-:W-:Y:S05]  /*0150*/  BSYNC B0 ;  /* 0x0000000000007941 */ /* 0x000fea0003800000 */
.L_x_10888:
        /* <DEDUP_REMOVED lines=42> */
.L_x_10890:
        /* <DEDUP_REMOVED lines=22> */
.L_x_10891:
        /* <DEDUP_REMOVED lines=18> */
.L_x_10892:
        /* <DEDUP_REMOVED lines=22> */
.L_x_10893:
        /* <DEDUP_REMOVED lines=22> */
.L_x_10894:
[----:B------:R-:W-:Y:S01]  /*0940*/  IADD3 R3, P1, R18, 0x70, RZ ;  /* 0x0000007012037810 */ /* 0x000fe20007f3e0ff */
[----:B------:R-:W-:Y:S01]  /*0950*/  NOP ;  /* 0x0000000000007918 */ /* 0x000fe20000000000 */
[----:B01-34-:R-:W-:Y:S01]  /*0960*/  BAR.SYNC.DEFER_BLOCKING 0x0 ;  /* 0x0000000000007b1d */ /* 0x01bfe20000010000 */
[----:B--2---:R-:W-:Y:S01]  /*0970*/  ISETP.NE.AND P0, PT, R2, RZ, PT ;  /* 0x000000ff0200720c */ /* 0x004fe20003f05270 */
[----:B------:R-:W-:Y:S01]  /*0980*/  IMAD.MOV.U32 R2, RZ, RZ, 0x1 ;  /* 0x00000001ff027424 */ /* 0x000fe200078e00ff */
[----:B------:R-:W-:Y:S01]  /*0990*/  IADD3 R44, P2, R18, 0x21c, RZ ;  /* 0x0000021c122c7810 */ /* 0x000fe20007f5e0ff */
[--C-:B------:R-:W-:Y:S02]  /*09a0*/  IMAD.X R22, RZ, RZ, R19.reuse, P1 ;  /* 0x000000ffff167224 */ /* 0x100fe400008e0613 */
[----:B------:R-:W-:Y:S01]  /*09b0*/  ULDC.64 UR44, c[0x0][0x208] ;  /* 0x00008200002c7ab9 */ /* 0x000fe20000000a00 */
[----:B------:R-:W-:Y:S01]  /*09c0*/  SEL R2, R2, 0x2, !P0 ;  /* 0x0000000202027807 */ /* 0x000fe20004000000 */
[----:B------:R0:W-:Y:S01]  /*09d0*/  STL [R1+0x460], R3 ;  /* 0x0004600301007387 */ /* 0x0001e20000100800 */
[----:B------:R-:W-:Y:S01]  /*09e0*/  BSSY B6, `(.L_x_10895) ;  /* 0x0003203000067945 */ /* 0x000fe20003800000 */
[----:B------:R-:W-:-:S02]  /*09f0*/  IMAD.X R37, RZ, RZ, R19, P2 ;  /* 0x000000ffff257224 */ /* 0x000fc400010e0613 */
[----:B------:R1:W-:Y:S01]  /*0a00*/  STL [R1+0x474], R2 ;  /* 0x0004740201007387 */ /* 0x0003e20000100800 */
[----:B0-----:R-:W-:-:S05]  /*0a10*/  IADD3 R3, P3, R18, 0x250, RZ ;  /* 0x0000025012037810 */ /* 0x001fca0007f7e0ff */
[----:B------:R1:W-:Y:S01]  /*0a20*/  STL [R1+0x860], R3 ;  /* 0x0008600301007387 */ /* 0x0003e20000100800 */
[----:B------:R-:W-:Y:S01]  /*0a30*/  IMAD.X R23, RZ, RZ, R19, P3 ;  /* 0x000000ffff177224 */ /* 0x000fe200018e0613 */
[----:B------:R-:W-:Y:S06]  /*0a40*/  @!P0 BRA `(.L_x_10896) ;  /* 0x000002d0009c8947 */ /* 0x000fec0003800000 */
.L_x_10897:
[----:B------:R-:W-:-:S08]  /*0a50*/  NOP ;  /* 0x0000000000007918 */ /* 0x000fd00000000000 */
[----:B------:R-:W0:Y:S02]  /*0a60*/  USETMAXREG.TRY_ALLOC.CTAPOOL UP0, 0xf0 ;  /* 0x000000f0000079c8 */ /* 0x000e240008000600 */
[----:B0-----:R-:W-:-:S13]  /*0a70*/  PLOP3.LUT P0, PT, PT, PT, UP0, 0x80, 0x0 ;  /* 0x000000000000781c */ /* 0x001fda0003f0f008 */
[----:B------:R-:W-:Y:S05]  /*0a80*/  @!P0 BRA `(.L_x_10897) ;  /* 0xfffffffc00f08947 */ /* 0x000fea000383ffff */
[----:B-1----:R-:W0:Y:S08]  /*0a90*/  LDC R2, c[0x0][0xd50] ;  /* 0x00035400ff027b82 */ /* 0x002e300000000800 */
[----:B------:R-:W-:Y:S06]  /*0aa0*/  BAR.ARV 0x8, 0x180 ;  /* 0x0206000000007b1d */ /* 0x000fec0000002000 */
[----:B------:R-:W-:-:S02]  /*0ab0*/  ISETP.NE.AND P0, PT, R73, 0x1, PT ;  /* 0x000000014900780c */ /* 0x000fc40003f05270 */
[----:B------:R-:W1:Y:S01]  /*0ac0*/  S2UR UR4, SR_CTAID.Y ;  /* 0x00000000000479c3 */ /* 0x000e620000002600 */
[----:B------:R2:W-:Y:S04]  /*0ad0*/  STL.64 [R1+0x210], RZ ;  /* 0x000210ff01007387 */ /* 0x0005e80000100a00 */
[----:B------:R2:W-:Y:S03]  /*0ae0*/  STL [R1+0x218], RZ ;  /* 0x000218ff01007387 */ /* 0x0005e60000100800 */
[----:B------:R-:W3:Y:S01]  /*0af0*/  S2UR UR36, SR_CTAID.Z ;  /* 0x00000000002479c3 */ /* 0x000ee20000002700 */
[----:B------:R2:W-:Y:S07]  /*0b00*/  STL [R1+0x21c], RZ ;  /* 0x00021cff01007387 */ /* 0x0005ee0000100800 */
[----:B------:R-:W-:Y:S06]  /*0b10*/  @!P0 BAR.ARV 0x9, 0x100 ;  /* 0x0244000000008b1d */ /* 0x000fec0000002000 */
[----:B0-----:R-:W-:Y:S01]  /*0b20*/  ISETP.NE.AND P1, PT, R2, 0x1, PT ;  /* 0x000000010200780c */ /* 0x001fe20003f25270 */
[----:B-1----:R-:W-:-:S12]  /*0b30*/  IMAD.U32 R232, RZ, RZ, UR4 ;  /* 0x00000004ffe87e24 */ /* 0x002fd8000f8e00ff */
[----:B------:R-:W0:Y:S01]  /*0b40*/  @P1 LDC R0, c[0x0][0xd54] ;  /* 0x00035500ff001b82 */ /* 0x000e220000000800 */
[----:B---3--:R-:W-:-:S07]  /*0b50*/  ISETP.LE.AND P0, PT, RZ, UR36, PT ;  /* 0x00000024ff007c0c */ /* 0x008fce000bf03270 */
[----:B------:R-:W1:Y:S01]  /*0b60*/  @P1 LDC R3, c[0x0][0xd58] ;  /* 0x00035600ff031b82 */ /* 0x000e620000000800 */
[----:B0-----:R-:W-:-:S05]  /*0b70*/  @P1 IMAD.HI.U32 R0, R0, UR4, RZ ;  /* 0x0000000400001c27 */ /* 0x001fca000f8e00ff */
[----:B-1----:R-:W-:Y:S02]  /*0b80*/  @P1 SHF.R.U32.HI R232, RZ, R3, R0 ;  /* 0x00000003ffe81219 */ /* 0x002fe40000011600 */
[----:B------:R-:W-:-:S03]  /*0b90*/  IADD3 R34, P1, R18, 0x210, RZ ;  /* 0x0000021012227810 */ /* 0x000fc60007f3e0ff */
[----:B------:R-:W-:Y:S02]  /*0ba0*/  IMAD.MOV R233, RZ, RZ, -R232 ;  /* 0x000000ffffe97224 */ /* 0x000fe400078e0ae8 */
[----:B------:R-:W-:Y:S02]  /*0bb0*/  IMAD.X R35, RZ, RZ, R19, P1 ;  /* 0x000000ffff237224 */ /* 0x000fe400008e0613 */
[----:B------:R-:W-:Y:S01]  /*0bc0*/  IMAD R233, R2, R233, UR4 ;  /* 0x0000000402e97e24 */ /* 0x000fe2000f8e02e9 */
[----:B--2---:R-:W-:Y:S06]  /*0bd0*/  @!P0 BRA `(.L_x_10898) ;  /* 0x0000031c008c8947 */ /* 0x004fec0003800000 */
[----:B------:R-:W2:Y:S01]  /*0be0*/  LDL.LU R13, [R1+0x474] ;  /* 0x00047400010d7983 */ /* 0x000ea20000300800 */
[----:B------:R-:W0:Y:S01]  /*0bf0*/  LDC R0, c[0x0][0x448] ;  /* 0x00011200ff007b82 */ /* 0x000e220000000800 */
[----:B------:R-:W1:Y:S01]  /*0c00*/  S2R R11, SR_CgaCtaId ;  /* 0x00000000000b7919 */ /* 0x000e620000008800 */
[----:B------:R-:W3:Y:S01]  /*0c10*/  S2R R9, SR_SWINHI ;  /* 0x0000000000097919 */ /* 0x000ee20000002f00 */
[----:B------:R-:W4:Y:S01]  /*0c20*/  S2R R4, SR_TID.X ;  /* 0x0000000000047919 */ /* 0x000f220000002100 */
[----:B------:R-:W5:Y:S01]  /*0c30*/  S2R R8, SR_CTAID.X ;  /* 0x0000000000087919 */ /* 0x000f620000002500 */
[----:B------:R-:W-:Y:S01]  /*0c40*/  MOV R72, 0x400 ;  /* 0x0000040000487802 */ /* 0x000fe20000000f00 */
[----:B------:R-:W-:Y:S02]  /*0c50*/  IMAD.MOV.U32 R5, RZ, RZ, 0x100 ;  /* 0x00000100ff057424 */ /* 0x000fe400078e00ff */
[----:B------:R-:W5:Y:S01]  /*0c60*/  LDC.64 R20, c[0x0][0x418] ;  /* 0x00010600ff147b82 */ /* 0x000f620000000a00 */
[----:B0-----:R-:W-:Y:S01]  /*0c70*/  ISETP.NE.AND P1, PT, R0, 0x1, PT ;  /* 0x000000010000780c */ /* 0x001fe20003f25270 */
[----:B------:R-:W-:-:S06]  /*0c80*/  IMAD.MOV.U32 R6, RZ, RZ, 0x1 ;  /* 0x00000001ff067424 */ /* 0x000fcc00078e00ff */
[----:B------:R-:W0:Y:S01]  /*0c90*/  LDC R29, c[0x0][0x424] ;  /* 0x00010900ff1d7b82 */ /* 0x000e220000000800 */
[----:B------:R-:W-:Y:S02]  /*0ca0*/  IMAD.MOV.U32 R7, RZ, RZ, RZ ;  /* 0x000000ffff077224 */ /* 0x000fe400078e00ff */
[----:B------:R-:W-:Y:S02]  /*0cb0*/  IMAD.MOV.U32 R12, RZ, RZ, 0x3000 ;  /* 0x00003000ff0c7424 */ /* 0x000fe400078e00ff */
[----:B------:R-:W-:-:S03]  /*0cc0*/  IMAD.MOV.U32 R2, RZ, RZ, 0x1 ;  /* 0x00000001ff027424 */ /* 0x000fc600078e00ff */
[----:B------:R-:W0:Y:S01]  /*0cd0*/  LDC R10, c[0x0][0x2f0] ;  /* 0x0000bc00ff0a7b82 */ /* 0x000e220000000800 */
[----:B-1----:R-:W-:-:S04]  /*0ce0*/  LEA R72, R11, R72, 0x18 ;  /* 0x000000480b487211 */ /* 0x002fc800078ec0ff */
[----:B------:R-:W-:Y:S02]  /*0cf0*/  MOV R24, R72 ;  /* 0x0000004800187202 */ /* 0x000fe40000000f00 */
[----:B---3--:R-:W-:Y:S02]  /*0d00*/  MOV R25, R9 ;  /* 0x0000000900197202 */ /* 0x008fe40000000f00 */
[----:B------:R-:W1:Y:S01]  /*0d10*/  @P1 LDC R9, c[0x0][0x44c] ;  /* 0x00011300ff091b82 */ /* 0x000e620000000800 */
[----:B----4-:R-:W-:Y:S01]  /*0d20*/  LOP3.LUT R4, R4, 0x7f, RZ, 0xc0, !PT ;  /* 0x0000007f04047812 */ /* 0x010fe200078ec0ff */
[----:B------:R-:W-:-:S03]  /*0d30*/  IMAD.MOV.U32 R0, RZ, RZ, 0xc000 ;  /* 0x0000c000ff007424 */ /* 0x000fc600078e00ff */
[----:B------:R-:W-:Y:S01]  /*0d40*/  ISETP.NE.AND P0, PT, R4, RZ, PT ;  /* 0x000000ff0400720c */ /* 0x000fe20003f05270 */
[----:B------:R-:W-:Y:S01]  /*0d50*/  IMAD.MOV.U32 R40, RZ, RZ, R0 ;  /* 0x000000ffff287224 */ /* 0x000fe200078e0000 */
[----:B-----5:R-:W-:Y:S01]  /*0d60*/  STL [R1+0x70], R8 ;  /* 0x0000700801007387 */ /* 0x020fe20000100800 */
[----:B------:R-:W-:Y:S01]  /*0d70*/  IMAD.MOV.U32 R3, RZ, RZ, RZ ;  /* 0x000000ffff037224 */ /* 0x000fe200078e00ff */
[----:B------:R-:W-:Y:S01]  /*0d80*/  SEL R4, RZ, 0x1, P0 ;  /* 0x00000001ff047807 */ /* 0x000fe20000000000 */
[----:B------:R-:W3:Y:S01]  /*0d90*/  @P1 LDC R11, c[0x0][0x450] ;  /* 0x00011400ff0b1b82 */ /* 0x000ee20000000800 */
[----:B------:R-:W-:-:S03]  /*0da0*/  IADD3 R0, P0, R24, 0x32450, RZ ;  /* 0x0003245018007810 */ /* 0x000fc60007f1e0ff */
[----:B------:R4:W-:Y:S01]  /*0db0*/  STL.128 [R1+0x20], R4 ;  /* 0x0000200401007387 */ /* 0x0009e20000100c00 */
[----:B------:R-:W-:Y:S01]  /*0dc0*/  IMAD.MOV.U32 R42, RZ, RZ, R4 ;  /* 0x000000ffff2a7224 */ /* 0x000fe200078e0004 */
[----:B------:R-:W-:Y:S02]  /*0dd0*/  IADD3 R14, P2, R24, 0x32460, RZ ;  /* 0x00032460180e7810 */ /* 0x000fe40007f5e0ff */
[----:B------:R-:W5:Y:S01]  /*0de0*/  LDC R160, c[0x0][0x288] ;  /* 0x0000a200ffa07b82 */ /* 0x000f620000000800 */
[----:B------:R-:W-:-:S07]  /*0df0*/  IMAD.MOV.U32 R43, RZ, RZ, 0x100 ;  /* 0x00000100ff2b7424 */ /* 0x000fce00078e00ff */
[----:B------:R-:W1:Y:S01]  /*0e00*/  LDC R16, c[0x0][0xa80] ;  /* 0x0002a000ff107b82 */ /* 0x000e620000000800 */
[----:B----4-:R-:W-:Y:S01]  /*0e10*/  IMAD.SHL.U32 R5, R8, 0x80, RZ ;  /* 0x0000008008057824 */ /* 0x010fe200078e00ff */
[----:B------:R-:W4:Y:S01]  /*0e20*/  S2R R64, SR_TID.X ;  /* 0x0000000000407919 */ /* 0x000f220000002100 */
[----:B------:R-:W-:Y:S01]  /*0e30*/  IMAD.X R15, RZ, RZ, R25, P2 ;  /* 0x000000ffff0f7224 */ /* 0x000fe200010e0619 */
[----:B------:R-:W-:Y:S01]  /*0e40*/  IADD3 R6, P2, R24, 0x32430, RZ ;  /* 0x0003243018067810 */ /* 0x000fe20007f5e0ff */
[----:B------:R0:W-:Y:S01]  /*0e50*/  STL.64 [R1+0x60], R2 ;  /* 0x0000600201007387 */ /* 0x0001e20000100a00 */
[----:B------:R-:W-:-:S03]  /*0e60*/  IADD3 R26, P5, R18, 0x120, RZ ;  /* 0x00000120121a7810 */ /* 0x000fc60007fbe0ff */
[--C-:B------:R-:W-:Y:S02]  /*0e70*/  IMAD.X R7, RZ, RZ, R25.reuse, P2 ;  /* 0x000000ffff077224 */ /* 0x100fe400010e0619 */
[----:B0-----:R-:W-:Y:S01]  /*0e80*/  IMAD.X R3, RZ, RZ, R25, P0 ;  /* 0x000000ffff037224 */ /* 0x001fe200000e0619 */
[----:B------:R-:W-:Y:S01]  /*0e90*/  ISETP.NE.U32.AND P0, PT, R20, RZ, PT ;  /* 0x000000ff1400720c */ /* 0x000fe20003f05070 */
[----:B------:R-:W-:Y:S01]  /*0ea0*/  IMAD.X R27, RZ, RZ, R19, P5 ;  /* 0x000000ffff1b7224 */ /* 0x000fe200028e0613 */
[C---:B------:R-:W-:Y:S02]  /*0eb0*/  IADD3 R62, P5, R18.reuse, 0x98, RZ ;  /* 0x00000098123e7810 */ /* 0x040fe40007fbe0ff */
[----:B------:R-:W-:Y:S01]  /*0ec0*/  ISETP.NE.AND.EX P0, PT, R21, RZ, PT, P0 ;  /* 0x000000ff1500720c */ /* 0x000fe20003f05300 */
[----:B------:R-:W-:Y:S01]  /*0ed0*/  STL.64 [R1+0x68], R14 ;  /* 0x0000680e01007387 */ /* 0x000fe20000100a00 */
[C---:B------:R-:W-:Y:S02]  /*0ee0*/  IADD3 R38, P6, R18.reuse, 0x220, RZ ;  /* 0x0000022012267810 */ /* 0x040fe40007fde0ff */
[----:B------:R-:W-:Y:S01]  /*0ef0*/  SEL R29, R29, 0x1, P0 ;  /* 0x000000011d1d7807 */ /* 0x000fe20000000000 */
[----:B------:R-:W-:Y:S01]  /*0f00*/  STL.64 [R1+0x8], R6 ;  /* 0x0000080601007387 */ /* 0x000fe20000100a00 */
[----:B------:R-:W-:-:S03]  /*0f10*/  IADD3 R153, P2, R18, 0x13c, RZ ;  /* 0x0000013c12997810 */ /* 0x000fc60007f5e0ff */
[----:B------:R-:W-:Y:S01]  /*0f20*/  STL.128 [R1+0x220], RZ ;  /* 0x000220ff01007387 */ /* 0x000fe20000100c00 */
[----:B------:R-:W-:-:S03]  /*0f30*/  IADD3 R36, P4, R18, 0x128, RZ ;  /* 0x0000012812247810 */ /* 0x000fc60007f9e0ff */
[----:B------:R-:W-:Y:S04]  /*0f40*/  STL.128 [R1+0x230], RZ ;  /* 0x000230ff01007387 */ /* 0x000fe80000100c00 */
        /* <DEDUP_REMOVED lines=32> */
[----:B------:R-:W-:Y:S04]  /*1150*/  STL.64 [R1], RZ ;  /* 0x000000ff01007387 */ /* 0x000fe80000100a00 */
[----:B------:R-:W-:Y:S01]  /*1160*/  STL.64 [R1+0x38], RZ ;  /* 0x000038ff01007387 */ /* 0x000fe20000100a00 */
[----:B------:R-:W-:-:S02]  /*1170*/  IMAD.X R65, RZ, RZ, R19, P5 ;  /* 0x000000ffff417224 */ /* 0x000fc400028e0613 */
[----:B------:R-:W-:Y:S02]  /*1180*/  IMAD R29, R29, R10, RZ ;  /* 0x0000000a1d1d7224 */ /* 0x000fe400078e02ff */
[--C-:B------:R-:W-:Y:S02]  /*1190*/  IMAD.X R39, RZ, RZ, R19.reuse, P6 ;  /* 0x000000ffff277224 */ /* 0x100fe400030e0613 */
[--C-:B------:R-:W-:Y:S01]  /*11a0*/  IMAD.X R152, RZ, RZ, R19.reuse, P2 ;  /* 0x000000ffff987224 */ /* 0x100fe200010e0613 */
[C---:B------:R-:W-:Y:S01]  /*11b0*/  IADD3 R48, P2, R18.reuse, 0xb0, RZ ;  /* 0x000000b012307810 */ /* 0x040fe20007f5e0ff */
[--C-:B------:R-:W-:Y:S01]  /*11c0*/  IMAD.X R49, RZ, RZ, R19.reuse, P4 ;  /* 0x000000ffff317224 */ /* 0x100fe200020e0613 */
[C---:B------:R-:W-:Y:S02]  /*11d0*/  IADD3 R58, P4, R18.reuse, 0xa0, RZ ;  /* 0x000000a0123a7810 */ /* 0x040fe40007f9e0ff */
[----:B-----5:R-:W-:Y:S01]  /*11e0*/  IADD3 R235, R29, 0x1, -R160 ;  /* 0x000000011deb7810 */ /* 0x020fe20007ffe8a0 */
[----:B-1----:R-:W-:Y:S01]  /*11f0*/  STL [R1+0x240], R16 ;  /* 0x0002401001007387 */ /* 0x002fe20000100800 */
[--C-:B------:R-:W-:Y:S01]  /*1200*/  IMAD.X R45, RZ, RZ, R19.reuse, P2 ;  /* 0x000000ffff2d7224 */ /* 0x100fe200010e0613 */
[----:B------:R-:W-:Y:S01]  /*1210*/  IADD3 R60, P2, R18, 0x80, RZ ;  /* 0x00000080123c7810 */ /* 0x000fe20007f5e0ff */
[----:B------:R-:W-:Y:S01]  /*1220*/  IMAD.X R59, RZ, RZ, R19, P4 ;  /* 0x000000ffff3b7224 */ /* 0x000fe200020e0613 */
[----:B--2---:R0:W-:Y:S02]  /*1230*/  STL.64 [R1+0x18], R12 ;  /* 0x0000180c01007387 */ /* 0x0041e40000100a00 */
[----:B0-----:R-:W-:-:S02]  /*1240*/  IMAD.MOV.U32 R12, RZ, RZ, R0 ;  /* 0x000000ffff0c7224 */ /* 0x001fc400078e0000 */
[----:B------:R-:W-:-:S04]  /*1250*/  @P1 VIADD R0, R5, 0x7f ;  /* 0x0000007f05001836 */ /* 0x000fc80000000000 */
[----:B------:R-:W-:Y:S02]  /*1260*/  @P1 IMAD.HI.U32 R4, R0, R9, RZ ;  /* 0x0000000900041227 */ /* 0x000fe400078e00ff */
[----:B------:R-:W0:Y:S02]  /*1270*/  LDC.64 R8, c[0x0][0xad8] ;  /* 0x0002b600ff087b82 */ /* 0x000e240000000a00 */
[----:B------:R-:W-:Y:S02]  /*1280*/  IMAD.MOV.U32 R2, RZ, RZ, R13 ;  /* 0x000000ffff027224 */ /* 0x000fe400078e000d */
[----:B------:R-:W-:Y:S02]  /*1290*/  IMAD.MOV.U32 R13, RZ, RZ, R3 ;  /* 0x000000ffff0d7224 */ /* 0x000fe400078e0003 */
[----:B------:R-:W-:Y:S01]  /*12a0*/  IMAD.MOV.U32 R41, RZ, RZ, R2 ;  /* 0x000000ffff297224 */ /* 0x000fe200078e0002 */
[----:B------:R-:W-:Y:S02]  /*12b0*/  IADD3 R2, P3, R24, 0x32440, RZ ;  /* 0x0003244018027810 */ /* 0x000fe40007f7e0ff */
[----:B------:R-:W-:Y:S03]  /*12c0*/  STL.128 [R1+0x40], R12 ;  /* 0x0000400c01007387 */ /* 0x000fe60000100c00 */
[----:B------:R-:W-:Y:S01]  /*12d0*/  IMAD.X R3, RZ, RZ, R25, P3 ;  /* 0x000000ffff037224 */ /* 0x000fe200018e0619 */
[----:B------:R1:W-:Y:S01]  /*12e0*/  STL.128 [R1+0x50], R40 ;  /* 0x0000502801007387 */ /* 0x0003e20000100c00 */
[----:B------:R-:W-:Y:S01]  /*12f0*/  IADD3 R32, P3, R18, 0x138, RZ ;  /* 0x0000013812207810 */ /* 0x000fe20007f7e0ff */
[----:B------:R-:W-:Y:S01]  /*1300*/  VIADD R0, R5, 0x7f ;  /* 0x0000007f05007836 */ /* 0x000fe20000000000 */
[----:B---3--:R-:W-:-:S02]  /*1310*/  @P1 SHF.R.U32.HI R0, RZ, R11, R4 ;  /* 0x0000000bff001219 */ /* 0x008fc40000011604 */
[----:B0-----:R-:W-:Y:S02]  /*1320*/  ISETP.GE.AND P5, PT, R9, 0x1, PT ;  /* 0x000000010900780c */ /* 0x001fe40003fa6270 */
[C---:B-1----:R-:W-:Y:S01]  /*1330*/  IADD3 R40, P0, R18.reuse, 0x16c, RZ ;  /* 0x0000016c12287810 */ /* 0x042fe20007f1e0ff */
[--C-:B------:R-:W-:Y:S01]  /*1340*/  IMAD.X R41, RZ, RZ, R19.reuse, P3 ;  /* 0x000000ffff297224 */ /* 0x100fe200018e0613 */
[C---:B------:R-:W-:Y:S02]  /*1350*/  IADD3 R42, P6, R18.reuse, 0x118, RZ ;  /* 0x00000118122a7810 */ /* 0x040fe40007fde0ff */
[C---:B------:R-:W-:Y:S01]  /*1360*/  IADD3 R43, P3, R18.reuse, 0xa8, RZ ;  /* 0x000000a8122b7810 */ /* 0x040fe20007f7e0ff */
[--C-:B------:R-:W-:Y:S01]  /*1370*/  IMAD.X R33, RZ, RZ, R19.reuse, P0 ;  /* 0x000000ffff217224 */ /* 0x100fe200000e0613 */
[C---:B------:R-:W-:Y:S01]  /*1380*/  IADD3 R52, P0, R18.reuse, 0x110, RZ ;  /* 0x0000011012347810 */ /* 0x040fe20007f1e0ff */
[--C-:B------:R-:W-:Y:S01]  /*1390*/  IMAD.X R51, RZ, RZ, R19.reuse, P6 ;  /* 0x000000ffff337224 */ /* 0x100fe200030e0613 */
[----:B------:R-:W-:Y:S01]  /*13a0*/  STL.64 [R1+0x10], R2 ;  /* 0x0000100201007387 */ /* 0x000fe20000100a00 */
[--C-:B------:R-:W-:Y:S01]  /*13b0*/  IMAD.X R46, RZ, RZ, R19.reuse, P3 ;  /* 0x000000ffff2e7224 */ /* 0x100fe200018e0613 */
[C---:B------:R-:W-:Y:S01]  /*13c0*/  IADD3 R54, P6, R18.reuse, 0x90, RZ ;  /* 0x0000009012367810 */ /* 0x040fe20007fde0ff */
[----:B------:R-:W-:Y:S01]  /*13d0*/  IMAD.X R53, RZ, RZ, R19, P0 ;  /* 0x000000ffff357224 */ /* 0x000fe200000e0613 */
[----:B------:R0:W-:Y:S01]  /*13e0*/  STL.64 [R1+0x30], R2 ;  /* 0x0000300201007387 */ /* 0x0001e20000100a00 */
[----:B------:R-:W-:-:S02]  /*13f0*/  IADD3 R50, P0, R18, 0x88, RZ ;  /* 0x0000008812327810 */ /* 0x000fc40007f1e0ff */
[C---:B------:R-:W-:Y:S02]  /*1400*/  IADD3 R16, P3, R18.reuse, 0x78, RZ ;  /* 0x0000007812107810 */ /* 0x040fe40007f7e0ff */
[C---:B------:R-:W-:Y:S01]  /*1410*/  IADD3 R56, P4, R18.reuse, 0x38, RZ ;  /* 0x0000003812387810 */ /* 0x040fe20007f9e0ff */
[----:B------:R-:W-:Y:S01]  /*1420*/  USHF.R.S32.HI UR37, URZ, 0x1f, UR36 ;  /* 0x0000001f3f257899 */ /* 0x000fe20008011424 */
[----:B------:R-:W-:Y:S02]  /*1430*/  VIADD R155, R18, 0x170 ;  /* 0x00000170129b7836 */ /* 0x000fe40000000000 */
[----:B0-----:R-:W-:Y:S02]  /*1440*/  IMAD.IADD R3, R235, 0x1, R0 ;  /* 0x00000001eb037824 */ /* 0x001fe400078e0200 */
[----:B----4-:R-:W-:Y:S02]  /*1450*/  VIADD R31, R64, 0xffffff80 ;  /* 0xffffff80401f7836 */ /* 0x010fe40000000000 */
[----:B------:R-:W-:-:S02]  /*1460*/  IMAD.X R55, RZ, RZ, R19, P6 ;  /* 0x000000ffff377224 */ /* 0x000fc400030e0613 */
[--C-:B------:R-:W-:Y:S02]  /*1470*/  IMAD.X R47, RZ, RZ, R19.reuse, P0 ;  /* 0x000000ffff2f7224 */ /* 0x100fe400000e0613 */
[--C-:B------:R-:W-:Y:S02]  /*1480*/  IMAD.X R63, RZ, RZ, R19.reuse, P2 ;  /* 0x000000ffff3f7224 */ /* 0x100fe400010e0613 */
[--C-:B------:R-:W-:Y:S02]  /*1490*/  IMAD.X R17, RZ, RZ, R19.reuse, P3 ;  /* 0x000000ffff117224 */ /* 0x100fe400018e0613 */
[----:B------:R-:W-:Y:S02]  /*14a0*/  IMAD.X R57, RZ, RZ, R19, P4 ;  /* 0x000000ffff397224 */ /* 0x000fe400020e0613 */
        /* <DEDUP_REMOVED lines=12> */
.L_x_10900:
[----:B------:R-:W-:-:S13]  /*1570*/  ISETP.NE.AND P0, PT, R9, 0x1, PT ;  /* 0x000000010900780c */ /* 0x000fda0003f05270 */
[----:B------:R-:W0:Y:S02]  /*1580*/  @P0 LDC.64 R6, c[0x0][0xae0] ;  /* 0x0002b800ff060b82 */ /* 0x000e240000000a00 */
[----:B0-----:R-:W-:-:S05]  /*1590*/  @P0 IMAD.HI.U32 R4, R2, R6, RZ ;  /* 0x0000000602040227 */ /* 0x001fca00078e00ff */
[----:B------:R-:W-:-:S07]  /*15a0*/  @P0 SHF.R.U32.HI R2, RZ, R7, R4 ;  /* 0x00000007ff020219 */ /* 0x000fce0000011604 */
.L_x_10901:
[----:B------:R-:W-:-:S05]  /*15b0*/  IMAD R3, R2, R9, R9 ;  /* 0x0000000902037224 */ /* 0x000fca00078e0209 */
[----:B------:R-:W-:-:S07]  /*15c0*/  VIMNMX R0, R0, R3, PT ;  /* 0x0000000300007248 */ /* 0x000fce0003fe0100 */
.L_x_10899:
[----:B------:R-:W0:Y:S01]  /*15d0*/  @P1 LDC R4, c[0x0][0x44c] ;  /* 0x00011300ff041b82 */ /* 0x000e220000000800 */
[----:B------:R-:W-:Y:S01]  /*15e0*/  VIADD R2, R0, 0x5f ;  /* 0x0000005f00027836 */ /* 0x000fe20000000000 */
[----:B------:R-:W-:Y:S01]  /*15f0*/  ULDC UR4, c[0x0][0xad4] ;  /* 0x0002b50000047ab9 */ /* 0x000fe20000000800 */
[----:B------:R-:W-:Y:S02]  /*1600*/  VIADD R0, R29, 0x5f ;  /* 0x0000005f1d007836 */ /* 0x000fe40000000000 */
[----:B------:R-:W-:-:S03]  /*1610*/  IMAD.HI R2, R2, 0x2aaaaaab, RZ ;  /* 0x2aaaaaab02027827 */ /* 0x000fc600078e02ff */
[----:B------:R-:W1:Y:S01]  /*1620*/  @P1 LDC R6, c[0x0][0x450] ;  /* 0x00011400ff061b82 */ /* 0x000e620000000800 */
[----:B------:R-:W-:Y:S01]  /*1630*/  IMAD.HI R0, R0, 0x2aaaaaab, RZ ;  /* 0x2aaaaaab00007827 */ /* 0x000fe200078e02ff */
[----:B------:R-:W-:-:S03]  /*1640*/  SHF.R.U32.HI R7, RZ, 0x1f, R2 ;  /* 0x0000001fff077819 */ /* 0x000fc60000011602 */
[----:B------:R-:W-:Y:S01]  /*1650*/  IMAD.IADD R160, R29, 0x1, -R160 ;  /* 0x000000011da07824 */ /* 0x000fe200078e0aa0 */
[----:B------:R-:W-:Y:S01]  /*1660*/  LEA.HI.SX32 R2, R2, R7, 0x1c ;  /* 0x0000000702027211 */ /* 0x000fe200078fe2ff */
[----:B0-----:R-:W-:-:S05]  /*1670*/  @P1 IMAD.HI.U32 R3, R5, R4, RZ ;  /* 0x0000000405031227 */ /* 0x001fca00078e00ff */
[----:B-1----:R-:W-:Y:S02]  /*1680*/  @P1 SHF.R.U32.HI R5, RZ, R6, R3 ;  /* 0x00000006ff051219 */ /* 0x002fe40000011603 */
[----:B------:R-:W-:-:S03]  /*1690*/  SHF.R.U32.HI R3, RZ, 0x1f, R0 ;  /* 0x0000001fff037819 */ /* 0x000fc60000011600 */
[----:B------:R-:W-:Y:S01]  /*16a0*/  IMAD.IADD R5, R160, 0x1, R5 ;  /* 0x00000001a0057824 */ /* 0x000fe200078e0205 */
[----:B------:R-:W-:-:S03]  /*16b0*/  LEA.HI.SX32 R3, R0, R3, 0x1c ;  /* 0x0000000300037211 */ /* 0x000fc600078fe2ff */
[----:B------:R-:W-:Y:S01]  /*16c0*/  VIADD R0, R5, -UR4 ;  /* 0x8000000405007c36 */ /* 0x000fe20008000000 */
[----:B------:R-:W-:Y:S01]  /*16d0*/  VIMNMX R11, R3, R2, PT ;  /* 0x00000002030b7248 */ /* 0x000fe20003fe0100 */
        /* <DEDUP_REMOVED lines=10> */
.L_x_10903:
[----:B------:R-:W-:-:S13]  /*1780*/  ISETP.NE.AND P0, PT, R9, 0x1, PT ;  /* 0x000000010900780c */ /* 0x000fda0003f05270 */
[----:B------:R-:W0:Y:S02]  /*1790*/  @P0 LDC.64 R2, c[0x0][0xae0] ;  /* 0x0002b800ff020b82 */ /* 0x000e240000000a00 */
[----:B0-----:R-:W-:-:S05]  /*17a0*/  @P0 IMAD.HI.U32 R2, R5, R2, RZ ;  /* 0x0000000205020227 */ /* 0x001fca00078e00ff */
[----:B------:R-:W-:-:S07]  /*17b0*/  @P0 SHF.R.U32.HI R5, RZ, R3, R2 ;  /* 0x00000003ff050219 */ /* 0x000fce0000011602 */
.L_x_10904:
[----:B------:R-:W-:-:S05]  /*17c0*/  IMAD R5, R5, R9, RZ ;  /* 0x0000000905057224 */ /* 0x000fca00078e02ff */
[----:B------:R-:W-:-:S07]  /*17d0*/  VIMNMX R0, R0, R5, !PT ;  /* 0x0000000500007248 */ /* 0x000fce0007fe0100 */
.L_x_10902:
[----:B------:R-:W-:Y:S01]  /*17e0*/  IMAD.HI R0, R0, 0x2aaaaaab, RZ ;  /* 0x2aaaaaab00007827 */ /* 0x000fe200078e02ff */
[----:B------:R-:W-:-:S04]  /*17f0*/  LOP3.LUT R192, R233, 0xffff, RZ, 0xc0, !PT ;  /* 0x0000ffffe9c07812 */ /* 0x000fc800078ec0ff */
[----:B------:R-:W-:-:S04]  /*1800*/  SHF.R.U32.HI R3, RZ, 0x1f, R0 ;  /* 0x0000001fff037819 */ /* 0x000fc80000011600 */
[----:B------:R-:W-:-:S04]  /*1810*/  LEA.HI.SX32 R3, R0, R3, 0x1c ;  /* 0x0000000300037211 */ /* 0x000fc800078fe2ff */
        /* <DEDUP_REMOVED lines=35> */
.L_x_10905:
[----:B------:R-:W-:Y:S01]  /*1a50*/  IMAD R192, R192, R3, R8 ;  /* 0x00000003c0c07224 */ /* 0x000fe200078e0208 */
[----:B------:R-:W-:-:S04]  /*1a60*/  PLOP3.LUT P0, PT, PT, PT, PT, 0x80, 0x0 ;  /* 0x000000000000781c */ /* 0x000fc80003f0f070 */
[----:B------:R-:W-:-:S04]  /*1a70*/  VIADDMNMX R154, R192, R3, R11, PT ;  /* 0x00000003c09a7246 */ /* 0x000fc8000380010b */
[----:B------:R-:W-:-:S13]  /*1a80*/  ISETP.GT.AND P1, PT, R154, R192, PT ;  /* 0x000000c09a00720c */ /* 0x000fda0003f24270 */
[----:B------:R-:W-:Y:S05]  /*1a90*/  @!P1 BRA `(.L_x_10906) ;  /* 0x0000029800889947 */ /* 0x000fea0003800000 */
[----:B------:R-:W-:Y:S01]  /*1aa0*/  SHF.R.S32.HI R0, RZ, 0x1f, R31 ;  /* 0x0000001fff007819 */ /* 0x000fe2000001141f */
[----:B------:R-:W-:Y:S01]  /*1ab0*/  VIADD R15, R72, 0x18400 ;  /* 0x00018400480f7836 */ /* 0x000fe20000000000 */
[----:B------:R-:W-:Y:S01]  /*1ac0*/  STL.64 [R1+0x78], RZ ;  /* 0x000078ff01007387 */ /* 0x000fe20000100a00 */
[----:B------:R-:W-:Y:S01]  /*1ad0*/  IMAD.MOV.U32 R4, RZ, RZ, 0x1 ;  /* 0x00000001ff047424 */ /* 0x000fe200078e00ff */
[----:B------:R-:W-:Y:S01]  /*1ae0*/  LEA.HI R28, R0, R31, RZ, 0x7 ;  /* 0x0000001f001c7211 */ /* 0x000fe200078f38ff */
[----:B------:R-:W-:Y:S01]  /*1af0*/  IMAD.MOV.U32 R5, RZ, RZ, RZ ;  /* 0x000000ffff057224 */ /* 0x000fe200078e00ff */
[----:B------:R-:W-:Y:S01]  /*1b00*/  STL.128 [R1+0xb0], RZ ;  /* 0x0000b0ff01007387 */ /* 0x000fe20000100c00 */
[----:B------:R-:W-:Y:S01]  /*1b10*/  IMAD.MOV.U32 R6, RZ, RZ, 0x1 ;  /* 0x00000001ff067424 */ /* 0x000fe200078e00ff */
[----:B------:R-:W-:Y:S01]  /*1b20*/  SHF.R.S32.HI R61, RZ, 0x7, R28 ;  /* 0x00000007ff3d7819 */ /* 0x000fe2000001141c */
[----:B------:R-:W-:Y:S01]  /*1b30*/  IMAD.MOV.U32 R7, RZ, RZ, RZ ;  /* 0x000000ffff077224 */ /* 0x000fe200078e00ff */
[----:B------:R-:W-:Y:S01]  /*1b40*/  STL.128 [R1+0xc0], RZ ;  /* 0x0000c0ff01007387 */ /* 0x000fe20000100c00 */
[----:B------:R-:W-:Y:S01]  /*1b50*/  IMAD.MOV.U32 R12, RZ, RZ, 0x1 ;  /* 0x00000001ff0c7424 */ /* 0x000fe200078e00ff */
[----:B------:R-:W-:Y:S01]  /*1b60*/  LOP3.LUT P0, RZ, R15, 0x1bf, RZ, 0xc0, !PT ;  /* 0x000001bf0fff7812 */ /* 0x000fe2000780c0ff */
[----:B------:R-:W-:Y:S01]  /*1b70*/  IMAD.MOV.U32 R13, RZ, RZ, RZ ;  /* 0x000000ffff0d7224 */ /* 0x000fe200078e00ff */
[----:B------:R-:W0:Y:S01]  /*1b80*/  SHFL.IDX PT, R0, R61, RZ, 0x1f ;  /* 0x00001fff3d007589 */ /* 0x000e2200000e0000 */
[----:B------:R-:W-:-:S02]  /*1b90*/  IMAD.MOV.U32 R11, RZ, RZ, 0x40000040 ;  /* 0x40000040ff0b7424 */ /* 0x000fc400078e00ff */
[----:B------:R-:W-:Y:S01]  /*1ba0*/  IMAD.MOV.U32 R9, RZ, RZ, 0x40000040 ;  /* 0x40000040ff097424 */ /* 0x000fe200078e00ff */
[----:B------:R1:W-:Y:S04]  /*1bb0*/  STL.128 [R1+0x80], R4 ;  /* 0x0000800401007387 */ /* 0x0003e80000100c00 */
[----:B------:R2:W-:Y:S04]  /*1bc0*/  STL.64 [R1+0x90], R12 ;  /* 0x0000900c01007387 */ /* 0x0005e80000100a00 */
[----:B------:R3:W-:Y:S04]  /*1bd0*/  STL.128 [R1+0xd0], RZ ;  /* 0x0000d0ff01007387 */ /* 0x0007e80000100c00 */
[----:B------:R3:W-:Y:S01]  /*1be0*/  STL.128 [R1+0xe0], RZ ;  /* 0x0000e0ff01007387 */ /* 0x0007e20000100c00 */
[----:B-1----:R-:W-:-:S03]  /*1bf0*/  IMAD.MOV.U32 R5, RZ, RZ, 0x40000040 ;  /* 0x40000040ff057424 */ /* 0x002fc600078e00ff */
[----:B------:R3:W-:Y:S01]  /*1c00*/  STL.128 [R1+0xf0], RZ ;  /* 0x0000f0ff01007387 */ /* 0x0007e20000100c00 */
[----:B------:R-:W-:Y:S01]  /*1c10*/  IMAD.MOV.U32 R7, RZ, RZ, 0x40000040 ;  /* 0x40000040ff077424 */ /* 0x000fe200078e00ff */
[----:B0-----:R-:W-:Y:S01]  /*1c20*/  LEA.HI R2, R0, R0, RZ, 0x1 ;  /* 0x0000000000027211 */ /* 0x001fe200078f08ff */
[----:B--2---:R-:W-:Y:S01]  /*1c30*/  IMAD.MOV.U32 R13, RZ, RZ, 0x40000040 ;  /* 0x40000040ff0d7424 */ /* 0x004fe200078e00ff */
[----:B------:R3:W-:Y:S02]  /*1c40*/  STL.128 [R1+0x100], RZ ;  /* 0x000100ff01007387 */ /* 0x0007e40000100c00 */
[----:B------:R-:W-:Y:S01]  /*1c50*/  LOP3.LUT R3, R2, 0x7fffe, RZ, 0xc0, !PT ;  /* 0x0007fffe02037812 */ /* 0x000fe200078ec0ff */
[----:B------:R-:W-:-:S04]  /*1c60*/  VIADD R2, R72, 0x1c400 ;  /* 0x0001c40048027836 */ /* 0x000fc80000000000 */
[----:B------:R-:W-:Y:S01]  /*1c70*/  IMAD.IADD R0, R0, 0x1, -R3 ;  /* 0x0000000100007824 */ /* 0x000fe200078e0a03 */
[----:B------:R-:W-:Y:S01]  /*1c80*/  SHF.R.U32.HI R2, RZ, 0x4, R2 ;  /* 0x00000004ff027819 */ /* 0x000fe20000011602 */
[----:B------:R-:W-:Y:S02]  /*1c90*/  VIADD R3, R72, 0x400 ;  /* 0x0000040048037836 */ /* 0x000fe40000000000 */
[----:B------:R-:W-:Y:S01]  /*1ca0*/  IMAD R0, R0, 0x2000, R15 ;  /* 0x0000200000007824 */ /* 0x000fe200078e020f */
[----:B------:R-:W-:Y:S02]  /*1cb0*/  LOP3.LUT R2, R2, 0x3fff, RZ, 0xc0, !PT ;  /* 0x00003fff02027812 */ /* 0x000fe400078ec0ff */
[----:B------:R-:W-:Y:S01]  /*1cc0*/  SHF.R.U32.HI R3, RZ, 0x4, R3 ;  /* 0x00000004ff037819 */ /* 0x000fe20000011603 */
[----:B------:R-:W-:Y:S01]  /*1cd0*/  VIADD R8, R0, 0xa000 ;  /* 0x0000a00000087836 */ /* 0x000fe20000000000 */
[----:B------:R-:W-:Y:S02]  /*1ce0*/  SHF.R.U32.HI R0, RZ, 0x4, R0 ;  /* 0x00000004ff007819 */ /* 0x000fe40000011600 */
[----:B------:R-:W-:-:S02]  /*1cf0*/  LOP3.LUT R2, R2, 0x10000, RZ, 0xfc, !PT ;  /* 0x0001000002027812 */ /* 0x000fc400078efcff */
[----:B------:R-:W-:Y:S02]  /*1d00*/  SHF.R.U32.HI R8, RZ, 0x4, R8 ;  /* 0x00000004ff087819 */ /* 0x000fe40000011608 */
[----:B------:R-:W-:Y:S01]  /*1d10*/  LOP3.LUT R3, R3, 0x3fff, RZ, 0xc0, !PT ;  /* 0x00003fff03037812 */ /* 0x000fe200078ec0ff */
[----:B------:R-:W-:Y:S01]  /*1d20*/  IMAD.MOV.U32 R4, RZ, RZ, R2 ;  /* 0x000000ffff047224 */ /* 0x000fe200078e0002 */
[----:B------:R-:W-:Y:S02]  /*1d30*/  LOP3.LUT R0, R0, 0x3fff, RZ, 0xc0, !PT ;  /* 0x00003fff00007812 */ /* 0x000fe400078ec0ff */
[----:B------:R-:W-:Y:S02]  /*1d40*/  LOP3.LUT R8, R8, 0x3fff, RZ, 0xc0, !PT ;  /* 0x00003fff08087812 */ /* 0x000fe400078ec0ff */
[C---:B------:R-:W-:Y:S02]  /*1d50*/  LOP3.LUT R6, R3.reuse, 0x3000000, RZ, 0xfc, !PT ;  /* 0x0300000003067812 */ /* 0x040fe400078efcff */
[----:B------:R-:W-:-:S02]  /*1d60*/  LOP3.LUT R10, R3, 0x10000, RZ, 0xfc, !PT ;  /* 0x00010000030a7812 */ /* 0x000fc400078efcff */
[----:B------:R-:W-:Y:S01]  /*1d70*/  LOP3.LUT R12, R0, 0x10000, RZ, 0xfc, !PT ;  /* 0x00010000000c7812 */ /* 0x000fe200078efcff */
[----:B------:R3:W-:Y:S01]  /*1d80*/  STL.128 [R1+0xa0], R4 ;  /* 0x0000a00401007387 */ /* 0x0007e20000100c00 */
[----:B------:R-:W-:-:S03]  /*1d90*/  LOP3.LUT R8, R8, 0x10000, RZ, 0xfc, !PT ;  /* 0x0001000008087812 */ /* 0x000fc600078efcff */
[----:B------:R3:W-:Y:S04]  /*1da0*/  STL.64 [R1+0x98], R12 ;  /* 0x0000980c01007387 */ /* 0x0007e80000100a00 */
[----:B------:R3:W-:Y:S01]  /*1db0*/  STL.128 [R1+0x110], R8 ;  /* 0x0001100801007387 */ /* 0x0007e20000100c00 */
[----:B------:R-:W-:Y:S05]  /*1dc0*/  @!P0 BRA `(.L_x_10907) ;  /* 0x0000000000408947 */ /* 0x000fea0003800000 */
[----:B------:R-:W-:Y:S01]  /*1dd0*/  MOV R0, 0x0 ;  /* 0x0000000000007802 */ /* 0x000fe20000000f00 */
[----:B------:R-:W-:Y:S01]  /*1de0*/  ULDC.64 UR4, c[0x4][0x118] ;  /* 0x0100460000047ab9 */ /* 0x000fe20000000a00 */
[----:B------:R-:W-:Y:S01]  /*1df0*/  ULDC.64 UR6, c[0x4][0x38] ;  /* 0x01000e0000067ab9 */ /* 0x000fe20000000a00 */
[----:B---3--:R-:W-:Y:S01]  /*1e00*/  IMAD.U32 R4, RZ, RZ, UR4 ;  /* 0x00000004ff047e24 */ /* 0x008fe2000f8e00ff */
        /* <DEDUP_REMOVED lines=12> */
.L_x_10907:
[----:B------:R-:W2:Y:S01]  /*1ed0*/  LDL R15, [R1+0x21c] ;  /* 0x00021c00010f7983 */ /* 0x000ea20000100800 */
[----:B------:R-:W-:Y:S01]  /*1ee0*/  LOP3.LUT R0, R28, 0xffffff80, RZ, 0xc0, !PT ;  /* 0xffffff801c007812 */ /* 0x000fe200078ec0ff */
[----:B---3--:R-:W0:Y:S01]  /*1ef0*/  LDC.64 R4, c[0x0][0xad8] ;  /* 0x0002b600ff047b82 */ /* 0x008e220000000a00 */
[----:B------:R-:W-:Y:S01]  /*1f00*/  LEA.HI R10, R61, R61, RZ, 0x1 ;  /* 0x0000003d3d0a7211 */ /* 0x000fe200078f08ff */
[----:B------:R-:W-:Y:S01]  /*1f10*/  VIADD R14, R64, 0xffffff80 ;  /* 0xffffff80400e7836 */ /* 0x000fe20000000000 */
[----:B------:R1:W-:Y:S01]  /*1f20*/  STL.64 [R1+0x128], R26 ;  /* 0x0001281a01007387 */ /* 0x0003e20000100a00 */
[----:B------:R-:W-:Y:S01]  /*1f30*/  IMAD.IADD R0, R31, 0x1, -R0 ;  /* 0x000000011f007824 */ /* 0x000fe200078e0a00 */
[----:B------:R-:W-:Y:S01]  /*1f40*/  LOP3.LUT R10, R10, 0x3fffffe, RZ, 0xc0, !PT ;  /* 0x03fffffe0a0a7812 */ /* 0x000fe200078ec0ff */
[----:B------:R-:W-:Y:S01]  /*1f50*/  BSSY B0, `(.L_x_10908) ;  /* 0x0000029000007945 */ /* 0x000fe20003800000 */
[----:B------:R1:W-:Y:S01]  /*1f60*/  STL.64 [R1+0x130], R16 ;  /* 0x0001301001007387 */ /* 0x0003e20000100a00 */
[----:B------:R-:W3:Y:S01]  /*1f70*/  LDC.64 R2, c[0x0][0xae0] ;  /* 0x0002b800ff027b82 */ /* 0x000ee20000000a00 */
[----:B------:R-:W-:Y:S01]  /*1f80*/  SHF.R.S32.HI R7, RZ, 0x1f, R0 ;  /* 0x0000001fff077819 */ /* 0x000fe20000011400 */
[----:B------:R-:W-:Y:S01]  /*1f90*/  IMAD.IADD R11, R61, 0x1, -R10 ;  /* 0x000000013d0b7824 */ /* 0x000fe200078e0a0a */
[----:B------:R1:W-:Y:S02]  /*1fa0*/  STL [R1+0x13c], R14 ;  /* 0x00013c0e01007387 */ /* 0x0003e40000100800 */
[----:B------:R-:W-:-:S02]  /*1fb0*/  LEA.HI R8, R7, R0, RZ, 0x2 ;  /* 0x0000000007087211 */ /* 0x000fc400078f10ff */
[----:B------:R-:W-:Y:S01]  /*1fc0*/  LEA.HI R7, R7, R0, RZ, 0x5 ;  /* 0x0000000007077211 */ /* 0x000fe200078f28ff */
[----:B------:R-:W4:Y:S01]  /*1fd0*/  LDC R28, c[0x0][0x288] ;  /* 0x0000a200ff1c7b82 */ /* 0x000f220000000800 */
[--C-:B------:R-:W-:Y:S01]  /*1fe0*/  SHF.R.S32.HI R6, RZ, 0x2, R8.reuse ;  /* 0x00000002ff067819 */ /* 0x100fe20000011408 */
[----:B------:R1:W-:Y:S01]  /*1ff0*/  STL.U8 [R1+0x138], RZ ;  /* 0x000138ff01007387 */ /* 0x0003e20000100000 */
[----:B------:R-:W-:Y:S02]  /*2000*/  SHF.R.S32.HI R9, RZ, 0x1f, R8 ;  /* 0x0000001fff097819 */ /* 0x000fe40000011408 */
[----:B------:R-:W-:Y:S01]  /*2010*/  LOP3.LUT R13, R8, 0x7ffffffc, RZ, 0xc0, !PT ;  /* 0x7ffffffc080d7812 */ /* 0x000fe200078ec0ff */
[----:B------:R-:W-:Y:S01]  /*2020*/  IMAD.MOV.U32 R8, RZ, RZ, RZ ;  /* 0x000000ffff087224 */ /* 0x000fe200078e00ff */
[----:B------:R-:W-:Y:S01]  /*2030*/  LEA.HI R9, R9, R6, RZ, 0x3 ;  /* 0x0000000609097211 */ /* 0x000fe200078f18ff */
[----:B------:R-:W4:Y:S01]  /*2040*/  LDC R30, c[0x0][0xad4] ;  /* 0x0002b500ff1e7b82 */ /* 0x000f220000000800 */
[----:B0-----:R-:W-:Y:S01]  /*2050*/  IMAD.MOV.U32 R31, RZ, RZ, R4 ;  /* 0x000000ffff1f7224 */ /* 0x001fe200078e0004 */
[----:B------:R1:W-:Y:S01]  /*2060*/  STL.U8 [R1+0x16c], RZ ;  /* 0x00016cff01007387 */ /* 0x0003e20000100000 */
[----:B------:R-:W-:Y:S01]  /*2070*/  LOP3.LUT R9, R9, 0xfffffff8, RZ, 0xc0, !PT ;  /* 0xfffffff809097812 */ /* 0x000fe200078ec0ff */
[----:B------:R-:W-:-:S04]  /*2080*/  IMAD.IADD R0, R0, 0x1, -R13 ;  /* 0x0000000100007824 */ /* 0x000fc800078e0a0d */
[----:B------:R-:W-:Y:S01]  /*2090*/  IMAD.IADD R10, R6, 0x1, -R9 ;  /* 0x00000001060a7824 */ /* 0x000fe200078e0a09 */
[----:B------:R-:W-:Y:S01]  /*20a0*/  SHF.R.S32.HI R9, RZ, 0x5, R7 ;  /* 0x00000005ff097819 */ /* 0x000fe20000011407 */
[----:B------:R-:W0:Y:S01]  /*20b0*/  LDC R20, c[0x0][0x450] ;  /* 0x00011400ff147b82 */ /* 0x000e220000000800 */
[----:B------:R-:W-:-:S03]  /*20c0*/  IMAD.SHL.U32 R13, R0, 0x2, RZ ;  /* 0x00000002000d7824 */ /* 0x000fc600078e00ff */
[----:B------:R-:W-:Y:S02]  /*20d0*/  IMAD R10, R9, 0x10, R10 ;  /* 0x00000010090a7824 */ /* 0x000fe400078e020a */
[----:B------:R-:W-:Y:S02]  /*20e0*/  IMAD.MOV.U32 R9, RZ, RZ, R5 ;  /* 0x000000ffff097224 */ /* 0x000fe400078e0005 */
[----:B------:R-:W5:Y:S01]  /*20f0*/  LDC.64 R6, c[0x0][0x448] ;  /* 0x00011200ff067b82 */ /* 0x000f620000000a00 */
[----:B------:R-:W-:Y:S02]  /*2100*/  IMAD R12, R11, 0x40, R10 ;  /* 0x000000400b0c7824 */ /* 0x000fe400078e020a */
[----:B---3--:R-:W-:-:S03]  /*2110*/  IMAD.MOV.U32 R10, RZ, RZ, R2 ;  /* 0x000000ffff0a7224 */ /* 0x008fc600078e0002 */
[----:B------:R1:W-:Y:S04]  /*2120*/  STL.64 [R1+0x120], R12 ;  /* 0x0001200c01007387 */ /* 0x0003e80000100a00 */
[----:B----4-:R1:W-:Y:S04]  /*2130*/  STL.128 [R1+0x140], R28 ;  /* 0x0001401c01007387 */ /* 0x0103e80000100c00 */
[----:B0-----:R1:W-:Y:S04]  /*2140*/  STL [R1+0x168], R20 ;  /* 0x0001681401007387 */ /* 0x0013e80000100800 */
[----:B-----5:R1:W-:Y:S01]  /*2150*/  STL.64 [R1+0x160], R6 ;  /* 0x0001600601007387 */ /* 0x0203e20000100a00 */
[----:B--2---:R-:W-:-:S04]  /*2160*/  LEA.HI R11, R15, R15, RZ, 0x1 ;  /* 0x0000000f0f0b7211 */ /* 0x004fc800078f08ff */
[----:B------:R-:W-:Y:S01]  /*2170*/  LOP3.LUT R0, R11, 0xfffffffe, RZ, 0xc0, !PT ;  /* 0xfffffffe0b007812 */ /* 0x000fe200078ec0ff */
[----:B------:R-:W-:-:S04]  /*2180*/  IMAD.MOV.U32 R11, RZ, RZ, R3 ;  /* 0x000000ffff0b7224 */ /* 0x000fc800078e0003 */
[----:B------:R-:W-:Y:S01]  /*2190*/  IMAD.IADD R0, R15, 0x1, -R0 ;  /* 0x000000010f007824 */ /* 0x000fe200078e0a00 */
[----:B------:R1:W-:Y:S04]  /*21a0*/  STL.128 [R1+0x150], R8 ;  /* 0x0001500801007387 */ /* 0x0003e80000100c00 */
[----:B------:R-:W-:-:S04]  /*21b0*/  SHF.L.U32 R15, R0, 0x1f, RZ ;  /* 0x0000001f000f7819 */ /* 0x000fc800000006ff */
[----:B------:R-:W0:Y:S02]  /*21c0*/  SYNCS.PHASECHK.TRANS64.TRYWAIT P0, [R72+URZ+0x32400], R15 ;  /* 0x0324000f480075a7 */ /* 0x000e24000800017f */
[----:B01----:R-:W-:Y:S05]  /*21d0*/  @!P0 BRA `(.L_x_10909) ;  /* 0x0000030800148947 */ /* 0x003fea0003800000 */
.L_x_11094:
[----:B------:R-:W-:Y:S05]  /*21e0*/  BSYNC B0 ;  /* 0x0000000000007941 */ /* 0x000fea0003800000 */
.L_x_10908:
[----:B------:R-:W2:Y:S04]  /*21f0*/  LDL R16, [R1+0x860] ;  /* 0x0008600001107983 */ /* 0x000ea80000100800 */
[----:B------:R-:W3:Y:S04]  /*2200*/  LDL R10, [R1+0x1c] ;  /* 0x00001c00010a7983 */ /* 0x000ee80000100800 */
[----:B------:R1:W5:Y:S01]  /*2210*/  LDL.64 R8, [R1+0x210] ;  /* 0x0002100001087983 */ /* 0x0003620000100a00 */
[----:B------:R-:W-:Y:S01]  /*2220*/  IMAD.MOV.U32 R12, RZ, RZ, R34 ;  /* 0x000000ffff0c7224 */ /* 0x000fe200078e0022 */
[----:B------:R-:W-:Y:S01]  /*2230*/  IADD3 R0, P0, R18, 0x450, RZ ;  /* 0x0000045012007810 */ /* 0x000fe20007f1e0ff */
[----:B------:R-:W-:Y:S01]  /*2240*/  IMAD.MOV.U32 R13, RZ, RZ, R35 ;  /* 0x000000ffff0d7224 */ /* 0x000fe200078e0023 */
[----:B------:R-:W-:Y:S05]  /*2250*/  WARPSYNC.ALL ;  /* 0x0000000000007948 */ /* 0x000fea0003800000 */
[----:B------:R-:W-:Y:S01]  /*2260*/  IMAD.MOV.U32 R14, RZ, RZ, R60 ;  /* 0x000000ffff0e7224 */ /* 0x000fe200078e003c */
[----:B------:R-:W-:Y:S01]  /*2270*/  BSSY B0, `(.L_x_10910) ;  /* 0x0000033000007945 */ /* 0x000fe20003800000 */
[----:B0-----:R-:W-:-:S02]  /*2280*/  IMAD.MOV.U32 R15, RZ, RZ, R63 ;  /* 0x000000ffff0f7224 */ /* 0x001fc400078e003f */
[----:B------:R-:W-:Y:S02]  /*2290*/  IMAD.X R11, RZ, RZ, R19, P0 ;  /* 0x000000ffff0b7224 */ /* 0x000fe400000e0613 */
[----:B------:R-:W-:Y:S01]  /*22a0*/  IMAD.MOV.U32 R26, RZ, RZ, R44 ;  /* 0x000000ffff1a7224 */ /* 0x000fe200078e002c */
[----:B------:R0:W-:Y:S01]  /*22b0*/  STL.128 [R1+0x170], R12 ;  /* 0x0001700c01007387 */ /* 0x0001e20000100c00 */
[----:B------:R-:W-:Y:S02]  /*22c0*/  IMAD.MOV.U32 R27, RZ, RZ, R37 ;  /* 0x000000ffff1b7224 */ /* 0x000fe400078e0025 */
[----:B------:R-:W-:Y:S02]  /*22d0*/  IMAD.MOV.U32 R17, RZ, RZ, R41 ;  /* 0x000000ffff117224 */ /* 0x000fe400078e0029 */
[----:B------:R-:W-:Y:S01]  /*22e0*/  VIADD R237, R73, 0x8 ;  /* 0x0000000849ed7836 */ /* 0x000fe20000000000 */
[----:B------:R-:W-:Y:S01]  /*22f0*/  STL.128 [R1+0x1a0], R24 ;  /* 0x0001a01801007387 */ /* 0x000fe20000100c00 */
[----:B0-----:R-:W-:-:S02]  /*2300*/  IMAD.MOV.U32 R12, RZ, RZ, R62 ;  /* 0x000000ffff0c7224 */ /* 0x001fc400078e003e */
[----:B------:R-:W-:Y:S02]  /*2310*/  IMAD.MOV.U32 R13, RZ, RZ, R65 ;  /* 0x000000ffff0d7224 */ /* 0x000fe400078e0041 */
[----:B------:R-:W-:Y:S02]  /*2320*/  IMAD.MOV.U32 R14, RZ, RZ, R58 ;  /* 0x000000ffff0e7224 */ /* 0x000fe400078e003a */
[----:B------:R-:W-:-:S05]  /*2330*/  IMAD.MOV.U32 R15, RZ, RZ, R59 ;  /* 0x000000ffff0f7224 */ /* 0x000fca00078e003b */
[----:B------:R0:W-:Y:S02]  /*2340*/  STL.128 [R1+0x190], R12 ;  /* 0x0001900c01007387 */ /* 0x0001e40000100c00 */
[----:B0-----:R-:W-:Y:S02]  /*2350*/  IMAD.MOV.U32 R12, RZ, RZ, R56 ;  /* 0x000000ffff0c7224 */ /* 0x001fe400078e0038 */
        /* <DEDUP_REMOVED lines=22> */
[----:B--2---:R-:W-:Y:S02]  /*24c0*/  IMAD.MOV.U32 R12, RZ, RZ, R16 ;  /* 0x000000ffff0c7224 */ /* 0x004fe400078e0010 */
[----:B------:R-:W-:Y:S01]  /*24d0*/  IMAD.MOV.U32 R16, RZ, RZ, R32 ;  /* 0x000000ffff107224 */ /* 0x000fe200078e0020 */
[----:B---3--:R-:W-:-:S02]  /*24e0*/  LOP3.LUT R0, R10, 0x1, RZ, 0xfc, !PT ;  /* 0x000000010a007812 */ /* 0x008fc400078efcff */
[----:B------:R0:W-:Y:S01]  /*24f0*/  STL.128 [R1+0x1f0], R12 ;  /* 0x0001f00c01007387 */ /* 0x0001e20000100c00 */
[----:B------:R1:W-:Y:S01]  /*2500*/  BAR.SYNC.DEFER_BLOCKING R237, 0x100 ;  /* 0x000400ed0000751d */ /* 0x0003e20000010000 */
[----:B------:R-:W-:-:S05]  /*2510*/  ISETP.NE.AND P1, PT, R0, 0x3, PT ;  /* 0x000000030000780c */ /* 0x000fca0003f25270 */
[----:B------:R1:W-:Y:S01]  /*2520*/  STL.128 [R1+0x180], R16 ;  /* 0x0001801001007387 */ /* 0x0003e20000100c00 */
[----:B0-----:R-:W-:Y:S02]  /*2530*/  IMAD.MOV.U32 R12, RZ, RZ, R48 ;  /* 0x000000ffff0c7224 */ /* 0x001fe400078e0030 */
[----:B------:R-:W-:Y:S02]  /*2540*/  IMAD.MOV.U32 R13, RZ, RZ, R45 ;  /* 0x000000ffff0d7224 */ /* 0x000fe400078e002d */
[----:B------:R-:W-:Y:S02]  /*2550*/  IMAD.MOV.U32 R14, RZ, RZ, R43 ;  /* 0x000000ffff0e7224 */ /* 0x000fe400078e002b */
[----:B------:R-:W-:-:S05]  /*2560*/  IMAD.MOV.U32 R15, RZ, RZ, R46 ;  /* 0x000000ffff0f7224 */ /* 0x000fca00078e002e */
[----:B------:R1:W-:Y:S01]  /*2570*/  STL.128 [R1+0x200], R12 ;  /* 0x0002000c01007387 */ /* 0x0003e20000100c00 */
[----:B------:R-:W-:Y:S05]  /*2580*/  @!P1 BRA `(.L_x_10911) ;  /* 0x0000000000049947 */ /* 0x000fea0003800000 */
[----:B------:R-:W-:Y:S01]  /*2590*/  BPT.TRAP 0x1 ;  /* 0x000000040000795c */ /* 0x000fe20000300000 */
.L_x_10911:
[----:B------:R-:W-:Y:S05]  /*25a0*/  BSYNC B0 ;  /* 0x0000000000007941 */ /* 0x000fea0003800000 */
.L_x_10910:
[----:B------:R-:W2:Y:S01]  /*25b0*/  LDL.64 R10, [R1+0x8] ;  /* 0x00000800010a7983 */ /* 0x000ea20000100a00 */
[----:B-----5:R-:W-:Y:S01]  /*25c0*/  SHF.L.U32 R9, R9, 0x1f, RZ ;  /* 0x0000001f09097819 */ /* 0x020fe200000006ff */
[----:B------:R-:W-:Y:S01]  /*25d0*/  BSSY B0, `(.L_x_10912) ;  /* 0x0000006000007945 */ /* 0x000fe20003800000 */
[----:B--2---:R-:W-:-:S05]  /*25e0*/  MOV R11, R10 ;  /* 0x0000000a000b7202 */ /* 0x004fca0000000f00 */
[----:B------:R-:W-:-:S04]  /*25f0*/  IMAD R8, R8, 0x8, R11 ;  /* 0x0000000808087824 */ /* 0x000fc800078e020b */
[----:B------:R0:W2:Y:S01]  /*2600*/  SYNCS.PHASECHK.TRANS64.TRYWAIT P0, [R8+URZ], R9 ;  /* 0x00000009080075a7 */ /* 0x0000a2000800017f */
[----:B------:R-:W-:Y:S05]  /*2610*/  @!P1 BRA `(.L_x_10913) ;  /* 0x0000000000049947 */ /* 0x000fea0003800000 */
[----:B------:R-:W-:Y:S01]  /*2620*/  BPT.TRAP 0x1 ;  /* 0x000000040000795c */ /* 0x000fe20000300000 */
.L_x_10913:
[----:B------:R-:W-:Y:S05]  /*2630*/  BSYNC B0 ;  /* 0x0000000000007941 */ /* 0x000fea0003800000 */
.L_x_10912:
[----:B------:R-:W-:Y:S04]  /*2640*/  BSSY B0, `(.L_x_10914) ;  /* 0x0000004000007945 */ /* 0x000fe80003800000 */
[----:B--2---:R-:W-:Y:S05]  /*2650*/  @P0 BRA `(.L_x_10915) ;  /* 0x0000000000080947 */ /* 0x004fea0003800000 */
[----:B------:R-:W2:Y:S02]  /*2660*/  SYNCS.PHASECHK.TRANS64.TRYWAIT P0, [R8+URZ], R9 ;  /* 0x00000009080075a7 */ /* 0x000ea4000800017f */
[----:B--2---:R-:W-:Y:S05]  /*2670*/  @!P0 BRA `(.L_x_10916) ;  /* 0x0000030400008947 */ /* 0x004fea0003800000 */
.L_x_10915:
[----:B------:R-:W-:Y:S05]  /*2680*/  BSYNC B0 ;  /* 0x0000000000007941 */ /* 0x000fea0003800000 */
.L_x_10914:
[----:B-1----:R-:W3:Y:S04]  /*2690*/  LDL R13, [R1+0x210] ;  /* 0x00021000010d7983 */ /* 0x002ee80000100800 */
[----:B0-2---:R-:W3:Y:S01]  /*26a0*/  LDL.64 R8, [R1+0xa0] ;  /* 0x0000a00001087983 */ /* 0x005ee20000100a00 */
[----:B------:R-:W-:Y:S05]  /*26b0*/  WARPSYNC.ALL ;  /* 0x0000000000007948 */ /* 0x000fea0003800000 */
[----:B------:R-:W2:Y:S04]  /*26c0*/  LDL.64 R20, [R1+0x98] ;  /* 0x0000980001147983 */ /* 0x000ea80000100a00 */
[----:B------:R-:W4:Y:S04]  /*26d0*/  LDL.64 R10, [R1+0x98] ;  /* 0x00009800010a7983 */ /* 0x000f280000100a00 */
[----:B------:R-:W5:Y:S01]  /*26e0*/  LDL.64 R14, [R1+0x98] ;  /* 0x00009800010e7983 */ /* 0x000f620000100a00 */
[----:B---3--:R-:W-:-:S03]  /*26f0*/  IMAD R8, R13, 0x300, R8 ;  /* 0x000003000d087824 */ /* 0x008fc600078e0208 */
[----:B------:R-:W3:Y:S01]  /*2700*/  LDL.64 R16, [R1+0x98] ;  /* 0x0000980001107983 */ /* 0x000ee20000100a00 */
[----:B------:R-:W-:Y:S02]  /*2710*/  R2UR UR7, R9 ;  /* 0x00000000090772ca */ /* 0x000fe400000e0000 */
[C---:B------:R-:W-:Y:S01]  /*2720*/  R2UR UR6, R8.reuse ;  /* 0x00000000080672ca */ /* 0x040fe200000e0000 */
[----:B------:R-:W-:Y:S01]  /*2730*/  WARPGROUP.ARRIVE ;  /* 0x00000000000079c5 */ /* 0x000fe20000000000 */
[----:B------:R-:W3:Y:S01]  /*2740*/  LDL R0, [R1+0x21c] ;  /* 0x00021c0001007983 */ /* 0x000ee20000100800 */
[----:B------:R-:W-:Y:S01]  /*2750*/  VIADD R12, R8, 0x2 ;  /* 0x00000002080c7836 */ /* 0x000fe20000000000 */
[----:B------:R-:W-:Y:S01]  /*2760*/  BSSY B0, `(.L_x_10917) ;  /* 0x000002d000007945 */ /* 0x000fe20003800000 */
[----:B------:R-:W-:Y:S01]  /*2770*/  IMAD.MOV.U32 R13, RZ, RZ, R9 ;  /* 0x000000ffff0d7224 */ /* 0x000fe200078e0009 */
[----:B------:R0:W-:Y:S01]  /*2780*/  STL [R1+0x80], RZ ;  /* 0x000080ff01007387 */ /* 0x0001e20000100800 */
[----:B------:R-:W-:-:S05]  /*2790*/  IMAD.MOV.U32 R234, RZ, RZ, 0x1 ;  /* 0x00000001ffea7424 */ /* 0x000fca00078e00ff */
[----:B------:R0:W-:Y:S04]  /*27a0*/  STL [R1+0x80], R234 ;  /* 0x000080ea01007387 */ /* 0x0001e80000100800 */
[----:B------:R0:W-:Y:S04]  /*27b0*/  STL [R1+0x80], R234 ;  /* 0x000080ea01007387 */ /* 0x0001e80000100800 */
[----:B------:R0:W-:Y:S04]  /*27c0*/  STL [R1+0x80], R234 ;  /* 0x000080ea01007387 */ /* 0x0001e80000100800 */
[----:B------:R0:W-:Y:S01]  /*27d0*/  STL [R1+0x80], R234 ;  /* 0x000080ea01007387 */ /* 0x0001e20000100800 */
[----:B--2---:R-:W-:-:S02]  /*27e0*/  R2UR UR4, R20 ;  /* 0x00000000140472ca */ /* 0x004fc400000e0000 */
[----:B------:R-:W-:Y:S01]  /*27f0*/  R2UR UR5, R21 ;  /* 0x00000000150572ca */ /* 0x000fe200000e0000 */
[----:B----4-:R-:W-:Y:S02]  /*2800*/  VIADD R10, R10, 0x2 ;  /* 0x000000020a0a7836 */ /* 0x010fe40000000000 */
[----:B-----5:R-:W-:Y:S02]  /*2810*/  VIADD R14, R14, 0x4 ;  /* 0x000000040e0e7836 */ /* 0x020fe40000000000 */
[----:B---3--:R-:W-:-:S08]  /*2820*/  VIADD R16, R16, 0x6 ;  /* 0x0000000610107836 */ /* 0x008fd00000000000 */
[----:B------:R-:W-:Y:S01]  /*2830*/  HGMMA.64x96x16.F32 R24, gdesc[UR4], RZ, !UPT, gsb0 ;  /* 0x01600000041879f0 */ /* 0x000fe2000c0008ff */
[----:B------:R-:W-:Y:S02]  /*2840*/  R2UR UR6, R12 ;  /* 0x000000000c0672ca */ /* 0x000fe400000e0000 */
[----:B------:R-:W-:Y:S02]  /*2850*/  R2UR UR7, R13 ;  /* 0x000000000d0772ca */ /* 0x000fe400000e0000 */
[----:B------:R-:W-:Y:S01]  /*2860*/  R2UR UR4, R10 ;  /* 0x000000000a0472ca */ /* 0x000fe200000e0000 */
[C---:B------:R-:W-:Y:S01]  /*2870*/  VIADD R10, R8.reuse, 0x4 ;  /* 0x00000004080a7836 */ /* 0x040fe20000000000 */
[----:B------:R-:W-:Y:S01]  /*2880*/  R2UR UR5, R11 ;  /* 0x000000000b0572ca */ /* 0x000fe200000e0000 */
[----:B------:R-:W-:Y:S02]  /*2890*/  IMAD.MOV.U32 R11, RZ, RZ, R9 ;  /* 0x000000ffff0b7224 */ /* 0x000fe400078e0009 */
[----:B------:R-:W-:Y:S01]  /*28a0*/  VIADD R8, R8, 0x6 ;  /* 0x0000000608087836 */ /* 0x000fe20000000000 */
[----:B------:R-:W-:-:S02]  /*28b0*/  WARPGROUP.DEPBAR.LE gsb0, 0x0 ;  /* 0x00008000000079c5 */ /* 0x000fc40000010000 */
[----:B------:R-:W-:-:S07]  /*28c0*/  WARPGROUP.ARRIVE ;  /* 0x00000000000079c5 */ /* 0x000fce0000000000 */
[----:B------:R-:W-:Y:S01]  /*28d0*/  HGMMA.64x96x16.F32 R24, gdesc[UR4], R24, gsb0 ;  /* 0x01600000041879f0 */ /* 0x000fe20008000818 */
[----:B------:R-:W-:Y:S02]  /*28e0*/  R2UR UR6, R10 ;  /* 0x000000000a0672ca */ /* 0x000fe400000e0000 */
[----:B------:R-:W-:Y:S02]  /*28f0*/  R2UR UR7, R11 ;  /* 0x000000000b0772ca */ /* 0x000fe400000e0000 */
[----:B------:R-:W-:Y:S02]  /*2900*/  R2UR UR4, R14 ;  /* 0x000000000e0472ca */ /* 0x000fe400000e0000 */
[----:B------:R-:W-:Y:S02]  /*2910*/  R2UR UR5, R15 ;  /* 0x000000000f0572ca */ /* 0x000fe400000e0000 */
[----:B------:R-:W-:Y:S01]  /*2920*/  LEA.HI R10, R0, R0, RZ, 0x1 ;  /* 0x00000000000a7211 */ /* 0x000fe200078f08ff */
[----:B------:R-:W-:-:S02]  /*2930*/  WARPGROUP.DEPBAR.LE gsb0, 0x0 ;  /* 0x00008000000079c5 */ /* 0x000fc40000010000 */
[----:B------:R-:W-:-:S08]  /*2940*/  WARPGROUP.ARRIVE ;  /* 0x00000000000079c5 */ /* 0x000fd00000000000 */
[----:B------:R-:W-:Y:S01]  /*2950*/  HGMMA.64x96x16.F32 R24, gdesc[UR4], R24, gsb0 ;  /* 0x01600000041879f0 */ /* 0x000fe20008000818 */
[----:B------:R-:W-:Y:S02]  /*2960*/  R2UR UR6, R8 ;  /* 0x00000000080672ca */ /* 0x000fe400000e0000 */
[----:B------:R-:W-:Y:S02]  /*2970*/  R2UR UR7, R9 ;  /* 0x00000000090772ca */ /* 0x000fe400000e0000 */
[----:B------:R-:W-:Y:S02]  /*2980*/  R2UR UR4, R16 ;  /* 0x00000000100472ca */ /* 0x000fe400000e0000 */
[----:B------:R-:W-:Y:S02]  /*2990*/  R2UR UR5, R17 ;  /* 0x00000000110572ca */ /* 0x000fe400000e0000 */
[----:B------:R-:W-:-:S05]  /*29a0*/  LOP3.LUT R9, R10, 0xfffffffe, RZ, 0xc0, !PT ;  /* 0xfffffffe0a097812 */ /* 0x000fca00078ec0ff */
[----:B------:R-:W-:-:S05]  /*29b0*/  IMAD.IADD R9, R0, 0x1, -R9 ;  /* 0x0000000100097824 */ /* 0x000fca00078e0a09 */
[----:B------:R-:W-:Y:S01]  /*29c0*/  SHF.L.U32 R9, R9, 0x1f, RZ ;  /* 0x0000001f09097819 */ /* 0x000fe200000006ff */
[----:B------:R-:W-:Y:S02]  /*29d0*/  WARPGROUP.DEPBAR.LE gsb0, 0x0 ;  /* 0x00008000000079c5 */ /* 0x000fe40000010000 */
[----:B------:R-:W-:-:S06]  /*29e0*/  WARPGROUP.ARRIVE ;  /* 0x00000000000079c5 */ /* 0x000fcc0000000000 */
[----:B------:R-:W-:Y:S03]  /*29f0*/  HGMMA.64x96x16.F32 R24, gdesc[UR4], R24, gsb0 ;  /* 0x01600000041879f0 */ /* 0x000fe60008000818 */
[----:B------:R-:W-:Y:S02]  /*2a00*/  WARPGROUP.DEPBAR.LE gsb0, 0x0 ;  /* 0x00008000000079c5 */ /* 0x000fe40000010000 */
[----:B------:R-:W1:Y:S02]  /*2a10*/  SYNCS.PHASECHK.TRANS64.TRYWAIT P0, [R72+URZ+0x32410], R9 ;  /* 0x03241009480075a7 */ /* 0x000e64000800017f */
[----:B01----:R-:W-:Y:S05]  /*2a20*/  @!P0 BRA `(.L_x_10918) ;  /* 0x0000030000288947 */ /* 0x003fea0003800000 */
.L_x_11095:
[----:B------:R-:W-:Y:S05]  /*2a30*/  BSYNC B0 ;  /* 0x0000000000007941 */ /* 0x000fea0003800000 */
.L_x_10917:
[----:B------:R-:W2:Y:S04]  /*2a40*/  LDL R0, [R1+0x54] ;  /* 0x0000540001007983 */ /* 0x000ea80000100800 */
[----:B0-----:R0:W5:Y:S01]  /*2a50*/  LDL.64 R8, [R1+0x210] ;  /* 0x0002100001087983 */ /* 0x0011620000100a00 */
[----:B------:R-:W-:Y:S01]  /*2a60*/  BSSY B0, `(.L_x_10919) ;  /* 0x0000005000007945 */ /* 0x000fe20003800000 */
[----:B--2---:R-:W-:-:S04]  /*2a70*/  LOP3.LUT R0, R0, 0x1, RZ, 0xfc, !PT ;  /* 0x0000000100007812 */ /* 0x004fc800078efcff */
[----:B------:R-:W-:-:S13]  /*2a80*/  ISETP.NE.AND P1, PT, R0, 0x3, PT ;  /* 0x000000030000780c */ /* 0x000fda0003f25270 */
[----:B0-----:R-:W-:Y:S05]  /*2a90*/  @!P1 BRA `(.L_x_10920) ;  /* 0x0000000000049947 */ /* 0x001fea0003800000 */
[----:B------:R-:W-:Y:S01]  /*2aa0*/  BPT.TRAP 0x1 ;  /* 0x000000040000795c */ /* 0x000fe20000300000 */
.L_x_10920:
[----:B------:R-:W-:Y:S05]  /*2ab0*/  BSYNC B0 ;  /* 0x0000000000007941 */ /* 0x000fea0003800000 */
.L_x_10919:
[----:B------:R-:W2:Y:S01]  /*2ac0*/  LDL.64 R10, [R1+0x40] ;  /* 0x00004000010a7983 */ /* 0x000ea20000100a00 */
[----:B-----5:R-:W-:Y:S01]  /*2ad0*/  SHF.L.U32 R9, R9, 0x1f, RZ ;  /* 0x0000001f09097819 */ /* 0x020fe200000006ff */
[----:B------:R-:W-:Y:S01]  /*2ae0*/  BSSY B0, `(.L_x_10921) ;  /* 0x0000006000007945 */ /* 0x000fe20003800000 */
[----:B--2---:R-:W-:-:S05]  /*2af0*/  MOV R11, R10 ;  /* 0x0000000a000b7202 */ /* 0x004fca0000000f00 */
[----:B------:R-:W-:-:S04]  /*2b00*/  IMAD R8, R8, 0x8, R11 ;  /* 0x0000000808087824 */ /* 0x000fc800078e020b */
[----:B------:R0:W1:Y:S01]  /*2b10*/  SYNCS.PHASECHK.TRANS64.TRYWAIT P0, [R8+URZ], R9 ;  /* 0x00000009080075a7 */ /* 0x000062000800017f */
[----:B------:R-:W-:Y:S05]  /*2b20*/  @!P1 BRA `(.L_x_10922) ;  /* 0x0000000000049947 */ /* 0x000fea0003800000 */
[----:B------:R-:W-:Y:S01]  /*2b30*/  BPT.TRAP 0x1 ;  /* 0x000000040000795c */ /* 0x000fe20000300000 */
.L_x_10922:
[----:B------:R-:W-:Y:S05]  /*2b40*/  BSYNC B0 ;  /* 0x0000000000007941 */ /* 0x000fea0003800000 */
.L_x_10921:
[----:B------:R-:W-:Y:S04]  /*2b50*/  BSSY B0, `(.L_x_10923) ;  /* 0x0000004000007945 */ /* 0x000fe80003800000 */
[----:B-1----:R-:W-:Y:S05]  /*2b60*/  @P0 BRA `(.L_x_10924) ;  /* 0x0000000000080947 */ /* 0x002fea0003800000 */
[----:B------:R-:W1:Y:S02]  /*2b70*/  SYNCS.PHASECHK.TRANS64.TRYWAIT P0, [R8+URZ], R9 ;  /* 0x00000009080075a7 */ /* 0x000e64000800017f */
[----:B-1----:R-:W-:Y:S05]  /*2b80*/  @!P0 BRA `(.L_x_10925) ;  /* 0x000002fc00e48947 */ /* 0x002fea0003800000 */
.L_x_10924:
[----:B------:R-:W-:Y:S05]  /*2b90*/  BSYNC B0 ;  /* 0x0000000000007941 */ /* 0x000fea0003800000 */
.L_x_10923:
[----:B------:R-:W2:Y:S04]  /*2ba0*/  LDL R21, [R1+0x210] ;  /* 0x0002100001157983 */ /* 0x000ea80000100800 */
[----:B01----:R-:W2:Y:S04]  /*2bb0*/  LDL.64 R8, [R1+0x118] ;  /* 0x0001180001087983 */ /* 0x003ea80000100a00 */
[----:B------:R-:W3:Y:S04]  /*2bc0*/  LDL R0, [R1+0x90] ;  /* 0x0000900001007983 */ /* 0x000ee80000100800 */
[----:B------:R-:W4:Y:S04]  /*2bd0*/  LDL.64 R10, [R1+0x110] ;  /* 0x00011000010a7983 */ /* 0x000f280000100a00 */
[----:B------:R-:W5:Y:S04]  /*2be0*/  LDL.64 R12, [R1+0x110] ;  /* 0x00011000010c7983 */ /* 0x000f680000100a00 */
[----:B------:R-:W5:Y:S04]  /*2bf0*/  LDL.64 R14, [R1+0x110] ;  /* 0x00011000010e7983 */ /* 0x000f680000100a00 */
[----:B------:R-:W5:Y:S01]  /*2c00*/  LDL.64 R16, [R1+0x110] ;  /* 0x0001100001107983 */ /* 0x000f620000100a00 */
[----:B------:R-:W-:Y:S05]  /*2c10*/  WARPSYNC.ALL ;  /* 0x0000000000007948 */ /* 0x000fea0003800000 */
[----:B------:R-:W-:Y:S01]  /*2c20*/  WARPGROUP.ARRIVE ;  /* 0x00000000000079c5 */ /* 0x000fe20000000000 */
[----:B--2---:R-:W-:Y:S01]  /*2c30*/  IMAD R8, R21, 0xc00, R8 ;  /* 0x00000c0015087824 */ /* 0x004fe200078e0208 */
[----:B------:R-:W-:Y:S01]  /*2c40*/  R2UR UR7, R9 ;  /* 0x00000000090772ca */ /* 0x000fe200000e0000 */
[----:B------:R-:W2:Y:S01]  /*2c50*/  LDL.64 R20, [R1+0x110] ;  /* 0x0001100001147983 */ /* 0x000ea20000100a00 */
[----:B---3--:R-:W-:-:S02]  /*2c60*/  ISETP.NE.U32.AND P0, PT, R0, RZ, PT ;  /* 0x000000ff0000720c */ /* 0x008fc40003f05070 */
[----:B------:R-:W-:Y:S02]  /*2c70*/  R2UR UR6, R8 ;  /* 0x00000000080672ca */ /* 0x000fe400000e0000 */
[----:B----4-:R-:W-:Y:S02]  /*2c80*/  R2UR UR4, R10 ;  /* 0x000000000a0472ca */ /* 0x010fe400000e0000 */
[----:B------:R-:W-:-:S07]  /*2c90*/  R2UR UR5, R11 ;  /* 0x000000000b0572ca */ /* 0x000fce00000e0000 */
[----:B------:R-:W-:-:S06]  /*2ca0*/  VOTEU.ANY UP0, P0 ;  /* 0x00000000003f7886 */ /* 0x000fcc0000000100 */
[----:B------:R-:W-:Y:S01]  /*2cb0*/  HGMMA.64x96x16.F32 R24, gdesc[UR4], R24, UP0, gsb0 ;  /* 0x01600000041879f0 */ /* 0x000fe2000b800818 */
[----:B-----5:R-:W-:Y:S02]  /*2cc0*/  VIADD R12, R12, 0x2 ;  /* 0x000000020c0c7836 */ /* 0x020fe40000000000 */
[----:B------:R-:W-:Y:S02]  /*2cd0*/  VIADD R10, R8, 0x2 ;  /* 0x00000002080a7836 */ /* 0x000fe40000000000 */
[----:B------:R-:W-:Y:S01]  /*2ce0*/  IMAD.MOV.U32 R11, RZ, RZ, R9 ;  /* 0x000000ffff0b7224 */ /* 0x000fe200078e0009 */
[----:B------:R-:W-:Y:S02]  /*2cf0*/  R2UR UR4, R12 ;  /* 0x000000000c0472ca */ /* 0x000fe400000e0000 */
[----:B------:R-:W-:Y:S02]  /*2d00*/  R2UR UR6, R10 ;  /* 0x000000000a0672ca */ /* 0x000fe400000e0000 */
[----:B------:R-:W-:-:S02]  /*2d10*/  R2UR UR7, R11 ;  /* 0x000000000b0772ca */ /* 0x000fc400000e0000 */
[----:B------:R-:W-:Y:S02]  /*2d20*/  R2UR UR5, R13 ;  /* 0x000000000d0572ca */ /* 0x000fe400000e0000 */
[----:B------:R-:W3:Y:S01]  /*2d30*/  LDL.64 R12, [R1+0x110] ;  /* 0x00011000010c7983 */ /* 0x000ee20000100a00 */
[----:B------:R-:W-:Y:S02]  /*2d40*/  WARPGROUP.DEPBAR.LE gsb0, 0x0 ;  /* 0x00008000000079c5 */ /* 0x000fe40000010000 */
[----:B------:R-:W-:-:S08]  /*2d50*/  WARPGROUP.ARRIVE ;  /* 0x00000000000079c5 */ /* 0x000fd00000000000 */
[----:B------:R-:W-:Y:S01]  /*2d60*/  HGMMA.64x96x16.F32 R24, gdesc[UR4], R24, gsb0 ;  /* 0x01600000041879f0 */ /* 0x000fe20008000818 */
[----:B------:R-:W-:Y:S02]  /*2d70*/  VIADD R14, R14, 0x4 ;  /* 0x000000040e0e7836 */ /* 0x000fe40000000000 */
[----:B------:R-:W-:Y:S02]  /*2d80*/  VIADD R10, R8, 0x4 ;  /* 0x00000004080a7836 */ /* 0x000fe40000000000 */
[----:B------:R-:W-:Y:S01]  /*2d90*/  IMAD.MOV.U32 R11, RZ, RZ, R9 ;  /* 0x000000ffff0b7224 */ /* 0x000fe200078e0009 */
[----:B------:R-:W-:Y:S02]  /*2da0*/  R2UR UR4, R14 ;  /* 0x000000000e0472ca */ /* 0x000fe400000e0000 */
[----:B------:R-:W-:Y:S02]  /*2db0*/  R2UR UR6, R10 ;  /* 0x000000000a0672ca */ /* 0x000fe400000e0000 */
[----:B------:R-:W-:-:S02]  /*2dc0*/  R2UR UR7, R11 ;  /* 0x000000000b0772ca */ /* 0x000fc400000e0000 */
[----:B------:R-:W-:Y:S02]  /*2dd0*/  R2UR UR5, R15 ;  /* 0x000000000f0572ca */ /* 0x000fe400000e0000 */
[----:B------:R-:W4:Y:S01]  /*2de0*/  LDL.64 R14, [R1+0x110] ;  /* 0x00011000010e7983 */ /* 0x000f220000100a00 */
        /* <DEDUP_REMOVED lines=10> */
[----:B------:R-:W5:Y:S01]  /*2e90*/  LDL.64 R16, [R1+0x110] ;  /* 0x0001100001107983 */ /* 0x000f620000100a00 */
[----:B------:R-:W-:Y:S02]  /*2ea0*/  WARPGROUP.DEPBAR.LE gsb0, 0x0 ;  /* 0x00008000000079c5 */ /* 0x000fe40000010000 */
[----:B------:R-:W-:-:S08]  /*2eb0*/  WARPGROUP.ARRIVE ;  /* 0x00000000000079c5 */ /* 0x000fd00000000000 */
[----:B------:R-:W-:Y:S01]  /*2ec0*/  HGMMA.64x96x16.F32 R24, gdesc[UR4], R24, gsb0 ;  /* 0x01600000041879f0 */ /* 0x000fe20008000818 */
[----:B--2---:R-:W-:Y:S02]  /*2ed0*/  VIADD R20, R20, 0x400 ;  /* 0x0000040014147836 */ /* 0x004fe40000000000 */
[----:B------:R-:W-:Y:S02]  /*2ee0*/  VIADD R10, R8, 0x300 ;  /* 0x00000300080a7836 */ /* 0x000fe40000000000 */
[----:B------:R-:W-:Y:S01]  /*2ef0*/  IMAD.MOV.U32 R11, RZ, RZ, R9 ;  /* 0x000000ffff0b7224 */ /* 0x000fe200078e0009 */
[----:B------:R-:W-:Y:S02]  /*2f00*/  R2UR UR4, R20 ;  /* 0x00000000140472ca */ /* 0x000fe400000e0000 */
[----:B------:R-:W-:Y:S02]  /*2f10*/  R2UR UR6, R10 ;  /* 0x000000000a0672ca */ /* 0x000fe400000e0000 */
[----:B------:R-:W-:-:S02]  /*2f20*/  R2UR UR7, R11 ;  /* 0x000000000b0772ca */ /* 0x000fc400000e0000 */
[----:B------:R-:W-:Y:S02]  /*2f30*/  R2UR UR5, R21 ;  /* 0x00000000150572ca */ /* 0x000fe400000e0000 */
[----:B------:R-:W2:Y:S01]  /*2f40*/  LDL.64 R20, [R1+0x110] ;  /* 0x0001100001147983 */ /* 0x000ea20000100a00 */
[----:B------:R-:W-:Y:S02]  /*2f50*/  WARPGROUP.DEPBAR.LE gsb0, 0x0 ;  /* 0x00008000000079c5 */ /* 0x000fe40000010000 */
[----:B------:R-:W-:-:S08]  /*2f60*/  WARPGROUP.ARRIVE ;  /* 0x00000000000079c5 */ /* 0x000fd00000000000 */
[----:B------:R-:W-:Y:S01]  /*2f70*/  HGMMA.64x96x16.F32 R24, gdesc[UR4], R24, gsb0 ;  /* 0x01600000041879f0 */ /* 0x000fe20008000818 */
[----:B---3--:R-:W-:Y:S02]  /*2f80*/  VIADD R12, R12, 0x402 ;  /* 0x000004020c0c7836 */ /* 0x008fe40000000000 */
        /* <DEDUP_REMOVED lines=10> */
[----:B----4-:R-:W-:Y:S02]  /*3030*/  VIADD R14, R14, 0x404 ;  /* 0x000004040e0e7836 */ /* 0x010fe40000000000 */
        /* <DEDUP_REMOVED lines=10> */
[----:B-----5:R-:W-:Y:S02]  /*30e0*/  VIADD R16, R16, 0x406 ;  /* 0x0000040610107836 */ /* 0x020fe40000000000 */
        /* <DEDUP_REMOVED lines=60> */
[----:B------:R-:W-:Y:S01]  /*34b0*/  R2UR UR5, R21 ;  /* 0x00000000150572ca */ /* 0x000fe200000e0000 */
[----:B------:R-:W0:Y:S01]  /*34c0*/  S2R R72, SR_TID.X ;  /* 0x0000000000487919 */ /* 0x000e220000002100 */
[----:B---3--:R-:W-:Y:S01]  /*34d0*/  VIADD R12, R12, 0xc02 ;  /* 0x00000c020c0c7836 */ /* 0x008fe20000000000 */
[----:B------:R-:W-:Y:S02]  /*34e0*/  WARPGROUP.DEPBAR.LE gsb0, 0x0 ;  /* 0x00008000000079c5 */ /* 0x000fe40000010000 */
[----:B------:R-:W-:-:S08]  /*34f0*/  WARPGROUP.ARRIVE ;  /* 0x00000000000079c5 */ /* 0x000fd00000000000 */
[----:B------:R-:W-:Y:S01]  /*3500*/  HGMMA.64x96x16.F32 R24, gdesc[UR4], R24, gsb0 ;  /* 0x01600000041879f0 */ /* 0x000fe20008000818 */
[----:B0-----:R-:W-:-:S04]  /*3510*/  LOP3.LUT R72, R72, 0x7f, RZ, 0xc0, !PT ;  /* 0x0000007f48487812 */ /* 0x001fc800078ec0ff */
[----:B------:R-:W-:Y:S01]  /*3520*/  ISETP.NE.AND P0, PT, R72, RZ, PT ;  /* 0x000000ff4800720c */ /* 0x000fe20003f05270 */
[----:B------:R-:W-:Y:S02]  /*3530*/  VIADD R10, R8, 0x902 ;  /* 0x00000902080a7836 */ /* 0x000fe40000000000 */
[----:B------:R-:W-:-:S10]  /*3540*/  IMAD.MOV.U32 R11, RZ, RZ, R9 ;  /* 0x000000ffff0b7224 */ /* 0x000fd400078e0009 */
[----:B------:R-:W2:Y:S04]  /*3550*/  @!P0 LDL.64 R74, [R1+0x30] ;  /* 0x00003000014a8983 */ /* 0x000ea80000100a00 */
[----:B------:R-:W3:Y:S01]  /*3560*/  @!P0 LDL R0, [R1+0x210] ;  /* 0x0002100001008983 */ /* 0x000ee20000100800 */
[----:B------:R-:W-:Y:S02]  /*3570*/  R2UR UR6, R10 ;  /* 0x000000000a0672ca */ /* 0x000fe400000e0000 */
[----:B------:R-:W-:Y:S02]  /*3580*/  R2UR UR7, R11 ;  /* 0x000000000b0772ca */ /* 0x000fe400000e0000 */
[----:B------:R-:W-:Y:S02]  /*3590*/  R2UR UR4, R12 ;  /* 0x000000000c0472ca */ /* 0x000fe400000e0000 */
[----:B------:R-:W-:Y:S01]  /*35a0*/  R2UR UR5, R13 ;  /* 0x000000000d0572ca */ /* 0x000fe200000e0000 */
[----:B------:R-:W-:-:S02]  /*35b0*/  WARPGROUP.DEPBAR.LE gsb0, 0x0 ;  /* 0x00008000000079c5 */ /* 0x000fc40000010000 */
[----:B------:R-:W-:-:S10]  /*35c0*/  WARPGROUP.ARRIVE ;  /* 0x00000000000079c5 */ /* 0x000fd40000000000 */
[----:B------:R-:W-:Y:S01]  /*35d0*/  HGMMA.64x96x16.F32 R24, gdesc[UR4], R24, gsb0 ;  /* 0x01600000041879f0 */ /* 0x000fe20008000818 */
[----:B----4-:R-:W-:Y:S02]  /*35e0*/  VIADD R14, R14, 0xc04 ;  /* 0x00000c040e0e7836 */ /* 0x010fe40000000000 */
[----:B------:R-:W-:Y:S02]  /*35f0*/  VIADD R10, R8, 0x904 ;  /* 0x00000904080a7836 */ /* 0x000fe40000000000 */
[----:B------:R-:W-:Y:S01]  /*3600*/  IMAD.MOV.U32 R11, RZ, RZ, R9 ;  /* 0x000000ffff0b7224 */ /* 0x000fe200078e0009 */
[----:B------:R-:W-:Y:S02]  /*3610*/  R2UR UR4, R14 ;  /* 0x000000000e0472ca */ /* 0x000fe400000e0000 */
[----:B------:R-:W-:Y:S02]  /*3620*/  R2UR UR6, R10 ;  /* 0x000000000a0672ca */ /* 0x000fe400000e0000 */
[----:B------:R-:W-:-:S02]  /*3630*/  R2UR UR7, R11 ;  /* 0x000000000b0772ca */ /* 0x000fc400000e0000 */
[----:B------:R-:W-:Y:S01]  /*3640*/  R2UR UR5, R15 ;  /* 0x000000000f0572ca */ /* 0x000fe200000e0000 */
[----:B------:R-:W-:Y:S01]  /*3650*/  VIADD R8, R8, 0x906 ;  /* 0x0000090608087836 */ /* 0x000fe20000000000 */
[----:B------:R-:W-:Y:S02]  /*3660*/  WARPGROUP.DEPBAR.LE gsb0, 0x0 ;  /* 0x00008000000079c5 */ /* 0x000fe40000010000 */
[----:B------:R-:W-:-:S09]  /*3670*/  WARPGROUP.ARRIVE ;  /* 0x00000000000079c5 */ /* 0x000fd20000000000 */
[----:B------:R-:W-:Y:S01]  /*3680*/  HGMMA.64x96x16.F32 R24, gdesc[UR4], R24, gsb0 ;  /* 0x01600000041879f0 */ /* 0x000fe20008000818 */
[----:B-----5:R-:W-:Y:S01]  /*3690*/  VIADD R16, R16, 0xc06 ;  /* 0x00000c0610107836 */ /* 0x020fe20000000000 */
[----:B------:R-:W-:Y:S02]  /*36a0*/  R2UR UR6, R8 ;  /* 0x00000000080672ca */ /* 0x000fe400000e0000 */
[----:B------:R-:W-:Y:S02]  /*36b0*/  R2UR UR7, R9 ;  /* 0x00000000090772ca */ /* 0x000fe400000e0000 */
[----:B------:R-:W-:Y:S02]  /*36c0*/  R2UR UR4, R16 ;  /* 0x00000000100472ca */ /* 0x000fe400000e0000 */
[----:B------:R-:W-:Y:S01]  /*36d0*/  R2UR UR5, R17 ;  /* 0x00000000110572ca */ /* 0x000fe200000e0000 */
[----:B------:R-:W-:Y:S04]  /*36e0*/  STL [R1+0x90], R234 ;  /* 0x000090ea01007387 */ /* 0x000fe80000100800 */
[----:B------:R-:W-:Y:S01]  /*36f0*/  STL [R1+0x90], R234 ;  /* 0x000090ea01007387 */ /* 0x000fe20000100800 */
[----:B------:R-:W-:-:S02]  /*3700*/  WARPGROUP.DEPBAR.LE gsb0, 0x0 ;  /* 0x00008000000079c5 */ /* 0x000fc40000010000 */
[----:B------:R-:W-:-:S06]  /*3710*/  WARPGROUP.ARRIVE ;  /* 0x00000000000079c5 */ /* 0x000fcc0000000000 */
[----:B------:R-:W-:Y:S01]  /*3720*/  HGMMA.64x96x16.F32 R24, gdesc[UR4], R24, gsb0 ;  /* 0x01600000041879f0 */ /* 0x000fe20008000818 */
[----:B--2---:R-:W-:Y:S01]  /*3730*/  @!P0 MOV R75, R74 ;  /* 0x0000004a004b8202 */ /* 0x004fe20000000f00 */
[----:B------:R-:W-:Y:S04]  /*3740*/  STL [R1+0x90], R234 ;  /* 0x000090ea01007387 */ /* 0x000fe80000100800 */
[----:B------:R-:W-:Y:S01]  /*3750*/  STL [R1+0x90], R234 ;  /* 0x000090ea01007387 */ /* 0x000fe20000100800 */
[----:B---3--:R-:W-:-:S03]  /*3760*/  @!P0 IMAD R0, R0, 0x8, R75 ;  /* 0x0000000800008824 */ /* 0x008fc600078e024b */
[----:B------:R-:W-:Y:S04]  /*3770*/  STL [R1+0x90], R234 ;  /* 0x000090ea01007387 */ /* 0x000fe80000100800 */
[----:B------:R-:W-:Y:S04]  /*3780*/  STL [R1+0x90], R234 ;  /* 0x000090ea01007387 */ /* 0x000fe80000100800 */
[----:B------:R-:W-:Y:S01]  /*3790*/  STL [R1+0x90], R234 ;  /* 0x000090ea01007387 */ /* 0x000fe20000100800 */
[----:B------:R-:W-:-:S03]  /*37a0*/  IADD3 R236, -R73, 0xb, RZ ;  /* 0x0000000b49ec7810 */ /* 0x000fc60007ffe1ff */
[----:B------:R-:W-:Y:S01]  /*37b0*/  STL [R1+0x90], R234 ;  /* 0x000090ea01007387 */ /* 0x000fe20000100800 */
[----:B------:R-:W-:-:S03]  /*37c0*/  @!P0 PRMT R0, RZ, 0x654, R0 ;  /* 0x00000654ff008816 */ /* 0x000fc60000000000 */
[----:B------:R-:W-:Y:S04]  /*37d0*/  STL [R1+0x90], R234 ;  /* 0x000090ea01007387 */ /* 0x000fe80000100800 */
[----:B------:R-:W-:Y:S04]  /*37e0*/  STL [R1+0x90], R234 ;  /* 0x000090ea01007387 */ /* 0x000fe80000100800 */
[----:B------:R-:W-:Y:S04]  /*37f0*/  STL [R1+0x90], R234 ;  /* 0x000090ea01007387 */ /* 0x000fe80000100800 */
[----:B------:R-:W-:Y:S04]  /*3800*/  STL [R1+0x90], R234 ;  /* 0x000090ea01007387 */ /* 0x000fe80000100800 */
[----:B------:R-:W-:Y:S04]  /*3810*/  STL [R1+0x90], R234 ;  /* 0x000090ea01007387 */ /* 0x000fe80000100800 */
[----:B------:R-:W-:Y:S04]  /*3820*/  STL [R1+0x90], R234 ;  /* 0x000090ea01007387 */ /* 0x000fe80000100800 */
[----:B------:R-:W-:Y:S04]  /*3830*/  STL [R1+0x90], R234 ;  /* 0x000090ea01007387 */ /* 0x000fe80000100800 */
[----:B------:R-:W-:Y:S01]  /*3840*/  STL [R1+0x90], R234 ;  /* 0x000090ea01007387 */ /* 0x000fe20000100800 */
[----:B------:R-:W-:-:S02]  /*3850*/  WARPGROUP.DEPBAR.LE gsb0, 0x0 ;  /* 0x00008000000079c5 */ /* 0x000fc40000010000 */
[----:B------:R0:W-:Y:S06]  /*3860*/  BAR.ARV R236, 0x100 ;  /* 0x000400ec0000751d */ /* 0x0001ec0000002000 */
[----:B------:R1:W-:Y:S01]  /*3870*/  @!P0 SYNCS.ARRIVE.TRANS64.RED.A1T0 RZ, [R0+URZ], RZ ;  /* 0x000000ff00ff89a7 */ /* 0x0003e2000810043f */
[----:B------:R-:W2:Y:S04]  /*3880*/  LDL R75, [R1+0x70] ;  /* 0x00007000014b7983 */ /* 0x000ea80000100800 */
[----:B------:R-:W3:Y:S04]  /*3890*/  LDL.64 R76, [R1+0x160] ;  /* 0x00016000014c7983 */ /* 0x000ee80000100a00 */
[----:B-1----:R-:W4:Y:S04]  /*38a0*/  LDL R0, [R1+0x13c] ;  /* 0x00013c0001007983 */ /* 0x002f280000100800 */
[----:B------:R-:W5:Y:S04]  /*38b0*/  LDL R78, [R1+0x168] ;  /* 0x00016800014e7983 */ /* 0x000f680000100800 */
[----:B------:R-:W5:Y:S04]  /*38c0*/  LDL.128 R8, [R1+0x140] ;  /* 0x0001400001087983 */ /* 0x000f680000100c00 */
[----:B------:R-:W5:Y:S01]  /*38d0*/  LDL.128 R12, [R1+0x150] ;  /* 0x00015000010c7983 */ /* 0x000f620000100c00 */
[----:B------:R-:W-:Y:S01]  /*38e0*/  BSSY B0, `(.L_x_10926) ;  /* 0x0000044000007945 */ /* 0x000fe20003800000 */
[----:B----4-:R-:W-:-:S04]  /*38f0*/  SHF.R.S32.HI R17, RZ, 0x1f, R0 ;  /* 0x0000001fff117819 */ /* 0x010fc80000011400 */
[----:B------:R-:W-:-:S04]  /*3900*/  LEA.HI R16, R17, R0, RZ, 0x7 ;  /* 0x0000000011107211 */ /* 0x000fc800078f38ff */
[----:B------:R-:W-:-:S05]  /*3910*/  LOP3.LUT R21, R16, 0xffffff80, RZ, 0xc0, !PT ;  /* 0xffffff8010157812 */ /* 0x000fca00078ec0ff */
[----:B------:R-:W-:-:S05]  /*3920*/  IMAD.IADD R21, R0, 0x1, -R21 ;  /* 0x0000000100157824 */ /* 0x000fca00078e0a15 */
[----:B------:R-:W-:-:S04]  /*3930*/  SHF.R.S32.HI R20, RZ, 0x1f, R21 ;  /* 0x0000001fff147819 */ /* 0x000fc80000011415 */
[----:B------:R-:W-:Y:S02]  /*3940*/  LEA.HI R72, R20, R21, RZ, 0x2 ;  /* 0x0000001514487211 */ /* 0x000fe400078f10ff */
[----:B------:R-:W-:Y:S02]  /*3950*/  LEA.HI R17, R17, R0, RZ, 0x2 ;  /* 0x0000000011117211 */ /* 0x000fe400078f10ff */
[--C-:B------:R-:W-:Y:S02]  /*3960*/  SHF.R.S32.HI R73, RZ, 0x2, R72.reuse ;  /* 0x00000002ff497819 */ /* 0x100fe40000011448 */
[----:B------:R-:W-:Y:S02]  /*3970*/  SHF.R.S32.HI R74, RZ, 0x1f, R72 ;  /* 0x0000001fff4a7819 */ /* 0x000fe40000011448 */
[----:B------:R-:W-:Y:S02]  /*3980*/  LOP3.LUT R17, R17, 0xfffffffc, RZ, 0xc0, !PT ;  /* 0xfffffffc11117812 */ /* 0x000fe400078ec0ff */
[----:B------:R-:W-:-:S02]  /*3990*/  LEA.HI R74, R74, R73, RZ, 0x3 ;  /* 0x000000494a4a7211 */ /* 0x000fc400078f18ff */
[----:B------:R-:W-:Y:S02]  /*39a0*/  SHF.R.S32.HI R79, RZ, 0x7, R16 ;  /* 0x00000007ff4f7819 */ /* 0x000fe40000011410 */
[----:B------:R-:W-:Y:S01]  /*39b0*/  LEA.HI R20, R20, R21, RZ, 0x5 ;  /* 0x0000001514147211 */ /* 0x000fe200078f28ff */
[----:B------:R-:W-:Y:S01]  /*39c0*/  IMAD.IADD R17, R0, 0x1, -R17 ;  /* 0x0000000100117824 */ /* 0x000fe200078e0a11 */
[----:B------:R-:W-:Y:S02]  /*39d0*/  LOP3.LUT R74, R74, 0xfffffff8, RZ, 0xc0, !PT ;  /* 0xfffffff84a4a7812 */ /* 0x000fe400078ec0ff */
[----:B------:R-:W-:Y:S02]  /*39e0*/  LEA.HI R16, R16, R79, RZ, 0x1 ;  /* 0x0000004f10107211 */ /* 0x000fe400078f08ff */
[----:B------:R-:W-:Y:S01]  /*39f0*/  SHF.R.S32.HI R20, RZ, 0x5, R20 ;  /* 0x00000005ff147819 */ /* 0x000fe20000011414 */
[----:B------:R-:W-:Y:S01]  /*3a00*/  IMAD.IADD R74, R73, 0x1, -R74 ;  /* 0x00000001494a7824 */ /* 0x000fe200078e0a4a */
[----:B------:R-:W-:-:S02]  /*3a10*/  LOP3.LUT R16, R16, 0x3fffffe, RZ, 0xc0, !PT ;  /* 0x03fffffe10107812 */ /* 0x000fc400078ec0ff */
[----:B------:R-:W-:Y:S01]  /*3a20*/  LEA.HI R0, R17, R17, RZ, 0x1 ;  /* 0x0000001111007211 */ /* 0x000fe200078f08ff */
[----:B--2---:R-:W-:Y:S01]  /*3a30*/  IMAD R73, R75, 0x8, R20 ;  /* 0x000000084b497824 */ /* 0x004fe200078e0214 */
[----:B---3--:R-:W-:Y:S01]  /*3a40*/  ISETP.NE.AND P1, PT, R76, 0x1, PT ;  /* 0x000000014c00780c */ /* 0x008fe20003f25270 */
[----:B------:R-:W-:Y:S01]  /*3a50*/  IMAD.IADD R16, R79, 0x1, -R16 ;  /* 0x000000014f107824 */ /* 0x000fe200078e0a10 */
[----:B------:R-:W-:Y:S01]  /*3a60*/  LOP3.LUT R0, R0, 0x1ffffffe, RZ, 0xc0, !PT ;  /* 0x1ffffffe00007812 */ /* 0x000fe200078ec0ff */
[----:B------:R-:W-:-:S04]  /*3a70*/  IMAD.U32 R73, R73, 0x10, R74 ;  /* 0x0000001049497824 */ /* 0x000fc800078e004a */
[----:B------:R-:W-:Y:S02]  /*3a80*/  IMAD.IADD R0, R17, 0x1, -R0 ;  /* 0x0000000111007824 */ /* 0x000fe400078e0a00 */
[----:B------:R-:W-:-:S04]  /*3a90*/  IMAD R73, R16, 0x40, R73 ;  /* 0x0000004010497824 */ /* 0x000fc800078e0249 */
[----:B------:R-:W-:-:S04]  /*3aa0*/  IMAD R16, R0, 0x8, R73 ;  /* 0x0000000800107824 */ /* 0x000fc800078e0249 */
[----:B------:R-:W-:-:S05]  /*3ab0*/  @P1 IMAD.HI.U32 R77, R16, R77, RZ ;  /* 0x0000004d104d1227 */ /* 0x000fca00078e00ff */
[----:B-----5:R-:W-:Y:S01]  /*3ac0*/  @P1 SHF.R.U32.HI R16, RZ, R78, R77 ;  /* 0x0000004eff101219 */ /* 0x020fe2000001164d */
[----:B------:R-:W-:Y:S01]  /*3ad0*/  IMAD R0, R154, -0x60, R9 ;  /* 0xffffffa09a007824 */ /* 0x000fe200078e0209 */
[----:B------:R-:W-:-:S03]  /*3ae0*/  LOP3.LUT R72, R72, 0x7ffffffc, RZ, 0xc0, !PT ;  /* 0x7ffffffc48487812 */ /* 0x000fc600078ec0ff */
[----:B------:R-:W1:Y:S01]  /*3af0*/  SHFL.IDX PT, R74, R16, RZ, 0x1c1f ;  /* 0x001c1fff104a7589 */ /* 0x000e6200000e0000 */
[----:B------:R-:W-:Y:S02]  /*3b00*/  VIADD R17, R0, 0x61 ;  /* 0x0000006100117836 */ /* 0x000fe40000000000 */
[----:B------:R-:W-:Y:S01]  /*3b10*/  IMAD.IADD R72, R21, 0x1, -R72 ;  /* 0x0000000115487824 */ /* 0x000fe200078e0a48 */
[----:B------:R-:W-:-:S03]  /*3b20*/  ISETP.GE.AND P2, PT, R13, 0x1, PT ;  /* 0x000000010d00780c */ /* 0x000fc60003f46270 */
[----:B------:R-:W-:Y:S02]  /*3b30*/  IMAD R21, R72, -0x2, R17 ;  /* 0xfffffffe48157824 */ /* 0x000fe400078e0211 */
[----:B------:R-:W-:Y:S02]  /*3b40*/  VIADD R17, R0, 0x60 ;  /* 0x0000006000117836 */ /* 0x000fe40000000000 */
[----:B------:R-:W-:Y:S01]  /*3b50*/  IMAD.IADD R0, R21, 0x1, -R8 ;  /* 0x0000000115007824 */ /* 0x000fe200078e0a08 */
[----:B------:R-:W-:Y:S01]  /*3b60*/  LOP3.LUT R21, RZ, R10, RZ, 0x33, !PT ;  /* 0x0000000aff157212 */ /* 0x000fe200078e33ff */
[----:B------:R-:W-:Y:S02]  /*3b70*/  IMAD.MOV.U32 R73, RZ, RZ, -0x60 ;  /* 0xffffffa0ff497424 */ /* 0x000fe400078e00ff */
[----:B------:R-:W-:Y:S02]  /*3b80*/  IMAD R17, R72, -0x2, R17 ;  /* 0xfffffffe48117824 */ /* 0x000fe400078e0211 */
[----:B------:R-:W-:-:S02]  /*3b90*/  IMAD R73, R154, R73, 0x60 ;  /* 0x000000609a497424 */ /* 0x000fc400078e0249 */
[C---:B------:R-:W-:Y:S02]  /*3ba0*/  IMAD.IADD R20, R0.reuse, 0x1, R11 ;  /* 0x0000000100147824 */ /* 0x040fe400078e020b */
[----:B------:R-:W-:Y:S02]  /*3bb0*/  IMAD.IADD R21, R0, 0x1, R21 ;  /* 0x0000000100157824 */ /* 0x000fe400078e0215 */
[----:B------:R-:W-:Y:S01]  /*3bc0*/  IMAD R72, R72, -0x2, R73 ;  /* 0xfffffffe48487824 */ /* 0x000fe200078e0249 */
[----:B-1----:R-:W-:Y:S01]  /*3bd0*/  VIADDMNMX R0, R74, R20, R17, PT ;  /* 0x000000144a007246 */ /* 0x002fe20003800111 */
[----:B------:R-:W-:Y:S02]  /*3be0*/  IMAD.IADD R73, R73, 0x1, R12 ;  /* 0x0000000149497824 */ /* 0x000fe400078e020c */
[----:B------:R-:W-:Y:S01]  /*3bf0*/  IMAD.IADD R10, R21, 0x1, R74 ;  /* 0x00000001150a7824 */ /* 0x000fe200078e024a */
[----:B0-----:R-:W-:Y:S06]  /*3c00*/  @!P2 BRA `(.L_x_10927) ;  /* 0x000000000044a947 */ /* 0x001fec0003800000 */
[----:B------:R-:W-:Y:S01]  /*3c10*/  IADD3 R11, -R8, R9, R74 ;  /* 0x00000009080b7210 */ /* 0x000fe20007ffe14a */
[----:B------:R-:W-:Y:S03]  /*3c20*/  BSSY B1, `(.L_x_10928) ;  /* 0x000000c000017945 */ /* 0x000fe60003800000 */
[----:B------:R-:W-:-:S13]  /*3c30*/  ISETP.GT.AND P1, PT, R11, -0x1, PT ;  /* 0xffffffff0b00780c */ /* 0x000fda0003f24270 */
[----:B------:R-:W-:Y:S05]  /*3c40*/  @P1 BRA `(.L_x_10929) ;  /* 0x0000000000181947 */ /* 0x000fea0003800000 */
[----:B------:R-:W-:Y:S02]  /*3c50*/  ISETP.NE.AND P1, PT, R13, 0x1, PT ;  /* 0x000000010d00780c */ /* 0x000fe40003f25270 */
[----:B------:R-:W-:-:S11]  /*3c60*/  LOP3.LUT R11, RZ, R11, RZ, 0x33, !PT ;  /* 0x0000000bff0b7212 */ /* 0x000fd600078e33ff */
[----:B------:R-:W-:-:S05]  /*3c70*/  @P1 IMAD.HI.U32 R12, R11, R14, RZ ;  /* 0x0000000e0b0c1227 */ /* 0x000fca00078e00ff */
[----:B------:R-:W-:-:S04]  /*3c80*/  @P1 SHF.R.U32.HI R11, RZ, R15, R12 ;  /* 0x0000000fff0b1219 */ /* 0x000fc8000001160c */
[----:B------:R-:W-:Y:S01]  /*3c90*/  LOP3.LUT R11, RZ, R11, RZ, 0x33, !PT ;  /* 0x0000000bff0b7212 */ /* 0x000fe200078e33ff */
[----:B------:R-:W-:Y:S06]  /*3ca0*/  BRA `(.L_x_10930) ;  /* 0x00000000000c7947 */ /* 0x000fec0003800000 */
.L_x_10929:
[----:B------:R-:W-:-:S13]  /*3cb0*/  ISETP.NE.AND P1, PT, R13, 0x1, PT ;  /* 0x000000010d00780c */ /* 0x000fda0003f25270 */
[----:B------:R-:W-:-:S05]  /*3cc0*/  @P1 IMAD.HI.U32 R12, R11, R14, RZ ;  /* 0x0000000e0b0c1227 */ /* 0x000fca00078e00ff */
[----:B------:R-:W-:-:S07]  /*3cd0*/  @P1 SHF.R.U32.HI R11, RZ, R15, R12 ;  /* 0x0000000fff0b1219 */ /* 0x000fce000001160c */
.L_x_10930:
[----:B------:R-:W-:Y:S05]  /*3ce0*/  BSYNC B1 ;  /* 0x0000000000017941 */ /* 0x000fea0003800000 */
.L_x_10928:
[----:B------:R-:W-:-:S05]  /*3cf0*/  IMAD R11, R11, R13, R72 ;  /* 0x0000000d0b0b7224 */ /* 0x000fca00078e0248 */
[----:B------:R-:W-:Y:S02]  /*3d00*/  VIMNMX R10, R10, R11, !PT ;  /* 0x0000000b0a0a7248 */ /* 0x000fe40007fe0100 */
[----:B------:R-:W-:-:S07]  /*3d10*/  VIADDMNMX R0, R11, R13, R0, PT ;  /* 0x0000000d0b007246 */ /* 0x000fce0003800100 */
.L_x_10927:
[----:B------:R-:W-:Y:S05]  /*3d20*/  BSYNC B0 ;  /* 0x0000000000007941 */ /* 0x000fea0003800000 */
.L_x_10926:
[C---:B------:R-:W-:Y:S01]  /*3d30*/  ISETP.GE.AND P1, PT, R73.reuse, 0x2, PT ;  /* 0x000000024900780c */ /* 0x040fe20003f26270 */
[----:B------:R-:W0:Y:S01]  /*3d40*/  SHFL.IDX PT, R16, R16, 0x1, 0x1c1f ;  /* 0x003c1f0010107f89 */ /* 0x000e2200000e0000 */
[C---:B------:R-:W-:Y:S01]  /*3d50*/  ISETP.GE.AND P5, PT, R73.reuse, 0xa, PT ;  /* 0x0000000a4900780c */ /* 0x040fe20003fa6270 */
[----:B------:R-:W-:Y:S01]  /*3d60*/  BSSY B0, `(.L_x_10931) ;  /* 0x0000087000007945 */ /* 0x000fe20003800000 */
        /* <DEDUP_REMOVED lines=127> */
.L_x_10934:
[----:B------:R-:W-:-:S13]  /*4560*/  ISETP.NE.AND P6, PT, R13, 0x1, PT ;  /* 0x000000010d00780c */ /* 0x000fda0003fc5270 */
[----:B------:R-:W-:-:S05]  /*4570*/  @P6 IMAD.HI.U32 R14, R8, R14, RZ ;  /* 0x0000000e080e6227 */ /* 0x000fca00078e00ff */
[----:B------:R-:W-:-:S07]  /*4580*/  @P6 SHF.R.U32.HI R8, RZ, R15, R14 ;  /* 0x0000000fff086219 */ /* 0x000fce000001160e */
.L_x_10935:
[----:B------:R-:W-:Y:S05]  /*4590*/  BSYNC B1 ;  /* 0x0000000000017941 */ /* 0x000fea0003800000 */
.L_x_10933:
[----:B------:R-:W-:-:S05]  /*45a0*/  IMAD R9, R8, R13, R72 ;  /* 0x0000000d08097224 */ /* 0x000fca00078e0248 */
[----:B------:R-:W-:Y:S02]  /*45b0*/  VIADDMNMX R0, R9, R13, R0, PT ;  /* 0x0000000d09007246 */ /* 0x000fe40003800100 */
[----:B------:R-:W-:-:S07]  /*45c0*/  VIMNMX R10, R10, R9, !PT ;  /* 0x000000090a0a7248 */ /* 0x000fce0007fe0100 */
.L_x_10932:
[----:B------:R-:W-:Y:S05]  /*45d0*/  BSYNC B0 ;  /* 0x0000000000007941 */ /* 0x000fea0003800000 */
.L_x_10931:
[C---:B------:R-:W-:Y:S01]  /*45e0*/  ISETP.GT.AND P1, PT, R10.reuse, 0x1, !P1 ;  /* 0x000000010a00780c */ /* 0x040fe20004f24270 */
[----:B------:R-:W2:Y:S01]  /*45f0*/  LDL R21, [R1+0x240] ;  /* 0x0002400001157983 */ /* 0x000ea20000100800 */
[----:B------:R-:W-:Y:S02]  /*4600*/  ISETP.GT.AND P2, PT, R10, 0x8, !P2 ;  /* 0x000000080a00780c */ /* 0x000fe40005744270 */
[C---:B------:R-:W-:Y:S01]  /*4610*/  ISETP.LT.OR P1, PT, R0.reuse, 0x2, P1 ;  /* 0x000000020000780c */ /* 0x040fe20000f21670 */
[----:B------:R-:W3:Y:S01]  /*4620*/  LDL R162, [R1+0x334] ;  /* 0x0003340001a27983 */ /* 0x000ee20000100800 */
[----:B------:R-:W-:Y:S02]  /*4630*/  ISETP.LT.OR P2, PT, R0, 0x9, P2 ;  /* 0x000000090000780c */ /* 0x000fe40001741670 */
[----:B------:R-:W-:Y:S01]  /*4640*/  FSEL R61, R27, -INF , !P1 ;  /* 0xff8000001b3d7808 */ /* 0x000fe20004800000 */
[----:B------:R-:W4:Y:S01]  /*4650*/  LDL R15, [R1+0x210] ;  /* 0x00021000010f7983 */ /* 0x000f220000100800 */
[----:B------:R-:W-:-:S02]  /*4660*/  ISETP.NE.AND P1, PT, R12, RZ, PT ;  /* 0x000000ff0c00720c */ /* 0x000fc40003f25270 */
[----:B------:R-:W-:Y:S01]  /*4670*/  FSEL R57, R30, -INF , !P2 ;  /* 0xff8000001e397808 */ /* 0x000fe20005000000 */
[----:B------:R-:W5:Y:S01]  /*4680*/  LDL R14, [R1+0x250] ;  /* 0x00025000010e7983 */ /* 0x000f620000100800 */
[----:B------:R-:W-:Y:S02]  /*4690*/  ISETP.GT.AND P1, PT, R10, 0x9, !P1 ;  /* 0x000000090a00780c */ /* 0x000fe40004f24270 */
[----:B------:R-:W-:Y:S01]  /*46a0*/  ISETP.NE.AND P2, PT, R29, RZ, PT ;  /* 0x000000ff1d00720c */ /* 0x000fe20003f45270 */
[----:B------:R-:W2:Y:S01]  /*46b0*/  LDL R16, [R1+0x260] ;  /* 0x0002600001107983 */ /* 0x000ea20000100800 */
[----:B------:R-:W-:Y:S02]  /*46c0*/  ISETP.LT.OR P1, PT, R0, 0xa, P1 ;  /* 0x0000000a0000780c */ /* 0x000fe40000f21670 */
[----:B------:R-:W-:Y:S01]  /*46d0*/  ISETP.NE.AND P6, PT, R32, RZ, PT ;  /* 0x000000ff2000720c */ /* 0x000fe20003fc5270 */
[----:B------:R-:W4:Y:S01]  /*46e0*/  LDL R20, [R1+0x270] ;  /* 0x0002700001147983 */ /* 0x000f220000100800 */
[----:B------:R-:W-:-:S02]  /*46f0*/  FSEL R53, R31, -INF , !P1 ;  /* 0xff8000001f357808 */ /* 0x000fc40004800000 */
[----:B------:R-:W-:Y:S01]  /*4700*/  ISETP.NE.AND P1, PT, R25, RZ, PT ;  /* 0x000000ff1900720c */ /* 0x000fe20003f25270 */
[----:B------:R-:W4:Y:S01]  /*4710*/  LDL R17, [R1+0x338] ;  /* 0x0003380001117983 */ /* 0x000f220000100800 */
[----:B------:R-:W-:Y:S02]  /*4720*/  FMNMX.FTZ R9, R231, R158, !PT ;  /* 0x0000009ee7097209 */ /* 0x000fe40007810000 */
[----:B------:R-:W-:Y:S01]  /*4730*/  ISETP.GT.AND P1, PT, R10, 0x10, !P1 ;  /* 0x000000100a00780c */ /* 0x000fe20004f24270 */
[----:B------:R-:W4:Y:S01]  /*4740*/  LDL R68, [R1+0x258] ;  /* 0x0002580001447983 */ /* 0x000f220000100800 */
[----:B------:R-:W-:Y:S02]  /*4750*/  FMNMX.FTZ R9, R156, R9, !PT ;  /* 0x000000099c097209 */ /* 0x000fe40007810000 */
[----:B------:R-:W-:Y:S01]  /*4760*/  ISETP.LT.OR P1, PT, R0, 0x11, P1 ;  /* 0x000000110000780c */ /* 0x000fe20000f21670 */
[----:B------:R-:W4:Y:S01]  /*4770*/  LDL R72, [R1+0x264] ;  /* 0x0002640001487983 */ /* 0x000f220000100800 */
[----:B------:R-:W-:-:S02]  /*4780*/  FMNMX.FTZ R12, R148, R9, !PT ;  /* 0x00000009940c7209 */ /* 0x000fc40007810000 */
[----:B------:R-:W-:Y:S01]  /*4790*/  FSEL R210, R34, -INF , !P1 ;  /* 0xff80000022d27808 */ /* 0x000fe20004800000 */
[----:B------:R-:W4:Y:S01]  /*47a0*/  LDL R74, [R1+0x268] ;  /* 0x00026800014a7983 */ /* 0x000f220000100800 */
[----:B------:R-:W-:Y:S02]  /*47b0*/  ISETP.NE.AND P1, PT, R28, RZ, PT ;  /* 0x000000ff1c00720c */ /* 0x000fe40003f25270 */
[C---:B------:R-:W-:Y:S01]  /*47c0*/  ISETP.GT.AND P3, PT, R10.reuse, 0x50, !P3 ;  /* 0x000000500a00780c */ /* 0x040fe20005f64270 */
[----:B------:R-:W4:Y:S01]  /*47d0*/  LDL R76, [R1+0x26c] ;  /* 0x00026c00014c7983 */ /* 0x000f220000100800 */
[C---:B------:R-:W-:Y:S02]  /*47e0*/  ISETP.GT.AND P1, PT, R10.reuse, 0x11, !P1 ;  /* 0x000000110a00780c */ /* 0x040fe40004f24270 */
[----:B------:R-:W-:Y:S01]  /*47f0*/  ISETP.GT.AND P4, PT, R10, 0x51, !P4 ;  /* 0x000000510a00780c */ /* 0x000fe20006784270 */
[----:B------:R-:W4:Y:S01]  /*4800*/  LDL R78, [R1+0x274] ;  /* 0x00027400014e7983 */ /* 0x000f220000100800 */
[----:B------:R-:W-:-:S02]  /*4810*/  ISETP.LT.OR P1, PT, R0, 0x12, P1 ;  /* 0x000000120000780c */ /* 0x000fc40000f21670 */
[C---:B------:R-:W-:Y:S01]  /*4820*/  ISETP.GT.AND P5, PT, R10.reuse, 0x58, !P5 ;  /* 0x000000580a00780c */ /* 0x040fe20006fa4270 */
[----:B------:R-:W4:Y:S01]  /*4830*/  LDL R80, [R1+0x278] ;  /* 0x0002780001507983 */ /* 0x000f220000100800 */
[----:B------:R-:W-:Y:S02]  /*4840*/  FSEL R209, R35, -INF , !P1 ;  /* 0xff80000023d17808 */ /* 0x000fe40004800000 */
[----:B------:R-:W-:Y:S01]  /*4850*/  ISETP.GT.AND P1, PT, R10, 0x18, !P2 ;  /* 0x000000180a00780c */ /* 0x000fe20005724270 */
[----:B------:R-:W4:Y:S01]  /*4860*/  LDL R82, [R1+0x27c] ;  /* 0x00027c0001527983 */ /* 0x000f220000100800 */
[----:B------:R-:W-:Y:S02]  /*4870*/  ISETP.NE.AND P2, PT, R11, RZ, PT ;  /* 0x000000ff0b00720c */ /* 0x000fe40003f45270 */
[----:B------:R-:W-:Y:S01]  /*4880*/  ISETP.LT.OR P1, PT, R0, 0x19, P1 ;  /* 0x000000190000780c */ /* 0x000fe20000f21670 */
[----:B------:R-:W4:Y:S01]  /*4890*/  LDL R84, [R1+0x284] ;  /* 0x0002840001547983 */ /* 0x000f220000100800 */
[----:B------:R-:W-:-:S02]  /*48a0*/  FMNMX.FTZ R11, R163, R12, !PT ;  /* 0x0000000ca30b7209 */ /* 0x000fc40007810000 */
[----:B------:R-:W-:Y:S01]  /*48b0*/  FSEL R167, R38, -INF , !P1 ;  /* 0xff80000026a77808 */ /* 0x000fe20004800000 */
[----:B------:R-:W4:Y:S01]  /*48c0*/  LDL R86, [R1+0x288] ;  /* 0x0002880001567983 */ /* 0x000f220000100800 */
[----:B------:R-:W-:Y:S02]  /*48d0*/  ISETP.GT.AND P1, PT, R10, 0x19, !P6 ;  /* 0x000000190a00780c */ /* 0x000fe40007724270 */
[----:B------:R-:W-:Y:S01]  /*48e0*/  FMNMX.FTZ R12, R164, R11, !PT ;  /* 0x0000000ba40c7209 */ /* 0x000fe20007810000 */
[----:B------:R-:W4:Y:S01]  /*48f0*/  LDL R88, [R1+0x28c] ;  /* 0x00028c0001587983 */ /* 0x000f220000100800 */
[----:B------:R-:W-:Y:S02]  /*4900*/  ISETP.LT.OR P1, PT, R0, 0x1a, P1 ;  /* 0x0000001a0000780c */ /* 0x000fe40000f21670 */
[----:B------:R-:W-:Y:S01]  /*4910*/  ISETP.NE.AND P6, PT, R52, RZ, PT ;  /* 0x000000ff3400720c */ /* 0x000fe20003fc5270 */
[----:B------:R-:W4:Y:S01]  /*4920*/  LDL R90, [R1+0x294] ;  /* 0x00029400015a7983 */ /* 0x000f220000100800 */
[----:B------:R-:W-:-:S02]  /*4930*/  FSEL R208, R39, -INF , !P1 ;  /* 0xff80000027d07808 */ /* 0x000fc40004800000 */
[----:B------:R-:W-:Y:S01]  /*4940*/  ISETP.NE.AND P1, PT, R33, RZ, PT ;  /* 0x000000ff2100720c */ /* 0x000fe20003f25270 */
[----:B------:R-:W4:Y:S01]  /*4950*/  LDL R92, [R1+0x298] ;  /* 0x00029800015c7983 */ /* 0x000f220000100800 */
[----:B------:R-:W-:Y:S02]  /*4960*/  ISETP.LT.OR P3, PT, R0, 0x51, P3 ;  /* 0x000000510000780c */ /* 0x000fe40001f61670 */
[----:B------:R-:W-:Y:S01]  /*4970*/  ISETP.GT.AND P1, PT, R10, 0x20, !P1 ;  /* 0x000000200a00780c */ /* 0x000fe20004f24270 */
[----:B------:R-:W4:Y:S01]  /*4980*/  LDL R94, [R1+0x29c] ;  /* 0x00029c00015e7983 */ /* 0x000f220000100800 */
[C---:B------:R-:W-:Y:S02]  /*4990*/  ISETP.LT.OR P4, PT, R0.reuse, 0x52, P4 ;  /* 0x000000520000780c */ /* 0x040fe40002781670 */
[----:B------:R-:W-:Y:S01]  /*49a0*/  ISETP.LT.OR P1, PT, R0, 0x21, P1 ;  /* 0x000000210000780c */ /* 0x000fe20000f21670 */
[----:B------:R-:W4:Y:S01]  /*49b0*/  LDL R96, [R1+0x2a4] ;  /* 0x0002a40001607983 */ /* 0x000f220000100800 */
[----:B------:R-:W-:-:S02]  /*49c0*/  FSEL R195, R66, -INF , !P3 ;  /* 0xff80000042c37808 */ /* 0x000fc40005800000 */
[----:B------:R-:W-:Y:S01]  /*49d0*/  FSEL R196, R42, -INF , !P1 ;  /* 0xff8000002ac47808 */ /* 0x000fe20004800000 */
[----:B------:R-:W4:Y:S01]  /*49e0*/  LDL R66, [R1+0x254] ;  /* 0x0002540001427983 */ /* 0x000f220000100800 */
[----:B------:R-:W-:Y:S02]  /*49f0*/  ISETP.NE.AND P1, PT, R36, RZ, PT ;  /* 0x000000ff2400720c */ /* 0x000fe40003f25270 */
[----:B------:R-:W-:Y:S01]  /*4a00*/  ISETP.LT.OR P5, PT, R0, 0x59, P5 ;  /* 0x000000590000780c */ /* 0x000fe20002fa1670 */
[----:B------:R-:W4:Y:S01]  /*4a10*/  LDL R98, [R1+0x2a8] ;  /* 0x0002a80001627983 */ /* 0x000f220000100800 */
[----:B------:R-:W-:Y:S02]  /*4a20*/  ISETP.GT.AND P1, PT, R10, 0x21, !P1 ;  /* 0x000000210a00780c */ /* 0x000fe40004f24270 */
[----:B------:R-:W-:Y:S01]  /*4a30*/  FSEL R199, R67, -INF , !P4 ;  /* 0xff80000043c77808 */ /* 0x000fe20006000000 */
[----:B------:R-:W4:Y:S01]  /*4a40*/  LDL R100, [R1+0x2ac] ;  /* 0x0002ac0001647983 */ /* 0x000f220000100800 */
[----:B------:R-:W-:-:S02]  /*4a50*/  ISETP.LT.OR P1, PT, R0, 0x22, P1 ;  /* 0x000000220000780c */ /* 0x000fc40000f21670 */
[----:B------:R-:W-:Y:S01]  /*4a60*/  FSEL R203, R70, -INF , !P5 ;  /* 0xff80000046cb7808 */ /* 0x000fe20006800000 */
[----:B------:R-:W4:Y:S01]  /*4a70*/  LDL R28, [R1+0x2b0] ;  /* 0x0002b000011c7983 */ /* 0x000f220000100800 */
[----:B------:R-:W-:Y:S02]  /*4a80*/  FSEL R200, R43, -INF , !P1 ;  /* 0xff8000002bc87808 */ /* 0x000fe40004800000 */
[----:B------:R-:W-:Y:S01]  /*4a90*/  ISETP.NE.AND P1, PT, R37, RZ, PT ;  /* 0x000000ff2500720c */ /* 0x000fe20003f25270 */
[----:B------:R-:W4:Y:S03]  /*4aa0*/  LDL R70, [R1+0x25c] ;  /* 0x00025c0001467983 */ /* 0x000f260000100800 */
[----:B------:R-:W-:Y:S01]  /*4ab0*/  ISETP.GT.AND P1, PT, R10, 0x28, !P1 ;  /* 0x000000280a00780c */ /* 0x000fe20004f24270 */
[----:B------:R-:W4:Y:S03]  /*4ac0*/  LDL R102, [R1+0x2b4] ;  /* 0x0002b40001667983 */ /* 0x000f260000100800 */
[----:B------:R-:W-:Y:S01]  /*4ad0*/  ISETP.LT.OR P1, PT, R0, 0x29, P1 ;  /* 0x000000290000780c */ /* 0x000fe20000f21670 */
[----:B------:R-:W4:Y:S03]  /*4ae0*/  LDL R104, [R1+0x2b8] ;  /* 0x0002b80001687983 */ /* 0x000f260000100800 */
[----:B------:R-:W-:Y:S01]  /*4af0*/  FSEL R204, R46, -INF , !P1 ;  /* 0xff8000002ecc7808 */ /* 0x000fe20004800000 */
[----:B------:R-:W4:Y:S01]  /*4b00*/  LDL R106, [R1+0x2bc] ;  /* 0x0002bc00016a7983 */ /* 0x000f220000100800 */
[----:B------:R-:W-:-:S03]  /*4b10*/  ISETP.NE.AND P1, PT, R40, RZ, PT ;  /* 0x000000ff2800720c */ /* 0x000fc60003f25270 */
[----:B------:R-:W4:Y:S01]  /*4b20*/  LDL R30, [R1+0x2c0] ;  /* 0x0002c000011e7983 */ /* 0x000f220000100800 */
[----:B------:R-:W-:-:S03]  /*4b30*/  ISETP.GT.AND P1, PT, R10, 0x29, !P1 ;  /* 0x000000290a00780c */ /* 0x000fc60004f24270 */
[----:B------:R-:W4:Y:S01]  /*4b40*/  LDL R108, [R1+0x2c4] ;  /* 0x0002c400016c7983 */ /* 0x000f220000100800 */
[----:B------:R-:W-:-:S03]  /*4b50*/  ISETP.LT.OR P1, PT, R0, 0x2a, P1 ;  /* 0x0000002a0000780c */ /* 0x000fc60000f21670 */
        /* <DEDUP_REMOVED lines=40> */
[----:B------:R-:W-:-:S02]  /*4de0*/  ISETP.GT.AND P1, PT, R10, RZ, !P2 ;  /* 0x000000ff0a00720c */ /* 0x000fc40005724270 */
[----:B------:R-:W-:Y:S01]  /*4df0*/  ISETP.NE.AND P2, PT, R60, RZ, PT ;  /* 0x000000ff3c00720c */ /* 0x000fe20003f45270 */
[----:B------:R-:W4:Y:S01]  /*4e00*/  LDL R138, [R1+0x314] ;  /* 0x00031400018a7983 */ /* 0x000f220000100800 */
[----:B------:R-:W-:Y:S02]  /*4e10*/  ISETP.LT.OR P1, PT, R0, 0x1, P1 ;  /* 0x000000010000780c */ /* 0x000fe40000f21670 */
[----:B------:R-:W-:Y:S01]  /*4e20*/  ISETP.GT.AND P2, PT, R10, 0x49, !P2 ;  /* 0x000000490a00780c */ /* 0x000fe20005744270 */
[----:B------:R-:W4:Y:S01]  /*4e30*/  LDL R140, [R1+0x318] ;  /* 0x00031800018c7983 */ /* 0x000f220000100800 */
[----:B------:R-:W-:Y:S02]  /*4e40*/  FSEL R91, R26, -INF , !P1 ;  /* 0xff8000001a5b7808 */ /* 0x000fe40004800000 */
[----:B------:R-:W-:Y:S01]  /*4e50*/  ISETP.GT.AND P1, PT, R10, 0x41, !P6 ;  /* 0x000000410a00780c */ /* 0x000fe20007724270 */
[----:B------:R-:W4:Y:S01]  /*4e60*/  LDL R26, [R1+0x2a0] ;  /* 0x0002a000011a7983 */ /* 0x000f220000100800 */
[----:B------:R-:W-:-:S02]  /*4e70*/  FMNMX.FTZ R8, R91, R61, !PT ;  /* 0x0000003d5b087209 */ /* 0x000fc40007810000 */
[----:B------:R-:W-:Y:S01]  /*4e80*/  ISETP.LT.OR P1, PT, R0, 0x42, P1 ;  /* 0x000000420000780c */ /* 0x000fe20000f21670 */
[----:B------:R-:W4:Y:S01]  /*4e90*/  LDL R142, [R1+0x31c] ;  /* 0x00031c00018e7983 */ /* 0x000f220000100800 */
[----:B------:R-:W-:Y:S02]  /*4ea0*/  FMNMX.FTZ R8, R57, R8, !PT ;  /* 0x0000000839087209 */ /* 0x000fe40007810000 */
[----:B------:R-:W-:Y:S01]  /*4eb0*/  FSEL R198, R59, -INF , !P1 ;  /* 0xff8000003bc67808 */ /* 0x000fe20004800000 */
[----:B------:R-:W4:Y:S01]  /*4ec0*/  LDL R42, [R1+0x320] ;  /* 0x00032000012a7983 */ /* 0x000f220000100800 */
[----:B------:R-:W-:Y:S02]  /*4ed0*/  FMNMX.FTZ R9, R53, R8, !PT ;  /* 0x0000000835097209 */ /* 0x000fe40007810000 */
[----:B------:R-:W-:Y:S01]  /*4ee0*/  ISETP.NE.AND P1, PT, R56, RZ, PT ;  /* 0x000000ff3800720c */ /* 0x000fe20003f25270 */
[----:B------:R-:W4:Y:S01]  /*4ef0*/  LDL R144, [R1+0x324] ;  /* 0x0003240001907983 */ /* 0x000f220000100800 */
[----:B------:R-:W-:-:S02]  /*4f00*/  FMNMX.FTZ R8, R210, R9, !PT ;  /* 0x00000009d2087209 */ /* 0x000fc40007810000 */
[----:B------:R-:W-:Y:S01]  /*4f10*/  FMNMX.FTZ R9, R165, R12, !PT ;  /* 0x0000000ca5097209 */ /* 0x000fe20007810000 */
[----:B------:R-:W4:Y:S01]  /*4f20*/  LDL R146, [R1+0x328] ;  /* 0x0003280001927983 */ /* 0x000f220000100800 */
[----:B------:R-:W-:Y:S02]  /*4f30*/  FMNMX.FTZ R8, R209, R8, !PT ;  /* 0x00000008d1087209 */ /* 0x000fe40007810000 */
[----:B------:R-:W-:Y:S01]  /*4f40*/  FMNMX.FTZ R9, R166, R9, !PT ;  /* 0x00000009a6097209 */ /* 0x000fe20007810000 */
[----:B------:R-:W4:Y:S01]  /*4f50*/  LDL R150, [R1+0x32c] ;  /* 0x00032c0001967983 */ /* 0x000f220000100800 */
[----:B------:R-:W-:Y:S02]  /*4f60*/  FMNMX.FTZ R11, R167, R8, !PT ;  /* 0x00000008a70b7209 */ /* 0x000fe40007810000 */
[----:B------:R-:W-:Y:S01]  /*4f70*/  FMNMX.FTZ R8, R176, R9, !PT ;  /* 0x00000009b0087209 */ /* 0x000fe20007810000 */
        /* <DEDUP_REMOVED lines=14> */
[----:B------:R-:W-:Y:S01]  /*5060*/  ISETP.GT.AND P1, PT, R10, 0x48, !P1 ;  /* 0x000000480a00780c */ /* 0x000fe20004f24270 */
        /* <DEDUP_REMOVED lines=13> */
[----:B------:R-:W-:-:S02]  /*5140*/  ISETP.LT.OR P1, PT, R0, 0x49, P1 ;  /* 0x000000490000780c */ /* 0x000fc40000f21670 */
[----:B------:R-:W-:Y:S01]  /*5150*/  FMNMX.FTZ R9, R180, R9, !PT ;  /* 0x00000009b4097209 */ /* 0x000fe20007810000 */
[----:B------:R-:W4:Y:S01]  /*5160*/  LDL R50, [R1+0x360] ;  /* 0x0003600001327983 */ /* 0x000f220000100800 */
[----:B------:R-:W-:Y:S02]  /*5170*/  FMNMX.FTZ R11, R193, R12, !PT ;  /* 0x0000000cc10b7209 */ /* 0x000fe40007810000 */
[----:B------:R-:W-:Y:S01]  /*5180*/  ISETP.NE.AND P6, PT, R24, RZ, PT ;  /* 0x000000ff1800720c */ /* 0x000fe20003fc5270 */
[----:B------:R-:W4:Y:S01]  /*5190*/  LDL R39, [R1+0x364] ;  /* 0x0003640001277983 */ /* 0x000f220000100800 */
[----:B------:R-:W-:Y:S02]  /*51a0*/  FMNMX.FTZ R9, R184, R9, !PT ;  /* 0x00000009b8097209 */ /* 0x000fe40007810000 */
[----:B------:R-:W-:Y:S01]  /*51b0*/  ISETP.LT.OR P2, PT, R0, 0x4a, P2 ;  /* 0x0000004a0000780c */ /* 0x000fe20001741670 */
[----:B------:R-:W4:Y:S01]  /*51c0*/  LDL R24, [R1+0x290] ;  /* 0x0002900001187983 */ /* 0x000f220000100800 */
[----:B------:R-:W-:-:S02]  /*51d0*/  FSEL R202, R62, -INF , !P1 ;  /* 0xff8000003eca7808 */ /* 0x000fc40004800000 */
[----:B------:R-:W-:Y:S01]  /*51e0*/  FMNMX.FTZ R11, R198, R11, !PT ;  /* 0x0000000bc60b7209 */ /* 0x000fe20007810000 */
[----:B------:R-:W4:Y:S01]  /*51f0*/  LDL R41, [R1+0x368] ;  /* 0x0003680001297983 */ /* 0x000f220000100800 */
[----:B------:R-:W-:Y:S02]  /*5200*/  ISETP.GT.AND P6, PT, R10, 0x59, !P6 ;  /* 0x000000590a00780c */ /* 0x000fe400077c4270 */
[----:B------:R-:W-:Y:S01]  /*5210*/  FMNMX.FTZ R10, R186, R9, !PT ;  /* 0x00000009ba0a7209 */ /* 0x000fe20007810000 */
[----:B------:R-:W4:Y:S01]  /*5220*/  LDL R43, [R1+0x36c] ;  /* 0x00036c00012b7983 */ /* 0x000f220000100800 */
[----:B------:R-:W-:Y:S02]  /*5230*/  FSEL R205, R63, -INF , !P2 ;  /* 0xff8000003fcd7808 */ /* 0x000fe40005000000 */
        /* <DEDUP_REMOVED lines=9> */
[----:B------:R-:W-:Y:S01]  /*52d0*/  ISETP.LT.OR P6, PT, R0, 0x5a, P6 ;  /* 0x0000005a0000780c */ /* 0x000fe200037c1670 */
[----:B------:R-:W4:Y:S01]  /*52e0*/  LDL R49, [R1+0x37c] ;  /* 0x00037c0001317983 */ /* 0x000f220000100800 */
[----:B------:R-:W-:-:S02]  /*52f0*/  FMNMX.FTZ R8, R199, R8, !PT ;  /* 0x00000008c7087209 */ /* 0x000fc40007810000 */
[----:B------:R-:W-:Y:S01]  /*5300*/  FMNMX.FTZ R10, R189, R10, !PT ;  /* 0x0000000abd0a7209 */ /* 0x000fe20007810000 */
[----:B------:R-:W4:Y:S01]  /*5310*/  LDL R54, [R1+0x380] ;  /* 0x0003800001367983 */ /* 0x000f220000100800 */
[----:B------:R-:W-:Y:S02]  /*5320*/  FSEL R206, R71, -INF , !P6 ;  /* 0xff80000047ce7808 */ /* 0x000fe40007000000 */
[----:B------:R-:W-:Y:S01]  /*5330*/  FMNMX.FTZ R11, R203, R8, !PT ;  /* 0x00000008cb0b7209 */ /* 0x000fe20007810000 */
[----:B------:R-:W0:Y:S03]  /*5340*/  SHFL.BFLY PT, R9, R10, 0x2, 0x1f ;  /* 0x0c401f000a097f89 */ /* 0x000e2600000e0000 */
[----:B------:R-:W-:Y:S01]  /*5350*/  FMNMX.FTZ R11, R206, R11, !PT ;  /* 0x0000000bce0b7209 */ /* 0x000fe20007810000 */
[----:B------:R-:W4:Y:S04]  /*5360*/  LDL R51, [R1+0x384] ;  /* 0x0003840001337983 */ /* 0x000f280000100800 */
[----:B------:R-:W-:Y:S04]  /*5370*/  STL.64 [R1+0x220], R10 ;  /* 0x0002200a01007387 */ /* 0x000fe80000100a00 */
[----:B------:R-:W2:Y:S04]  /*5380*/  LDL R13, [R1+0x224] ;  /* 0x00022400010d7983 */ /* 0x000ea80000100800 */
[----:B------:R-:W4:Y:S04]  /*5390*/  LDL R55, [R1+0x388] ;  /* 0x0003880001377983 */ /* 0x000f280000100800 */
[----:B------:R-:W4:Y:S01]  /*53a0*/  LDL R59, [R1+0x38c] ;  /* 0x00038c00013b7983 */ /* 0x000f220000100800 */
[----:B0-----:R-:W-:-:S03]  /*53b0*/  FMNMX.FTZ R0, R10, R9, !PT ;  /* 0x000000090a007209 */ /* 0x001fc60007810000 */
[----:B------:R-:W4:Y:S04]  /*53c0*/  LDL R56, [R1+0x390] ;  /* 0x0003900001387983 */ /* 0x000f280000100800 */
[----:B------:R-:W0:Y:S04]  /*53d0*/  SHFL.BFLY PT, R9, R0, 0x1, 0x1f ;  /* 0x0c201f0000097f89 */ /* 0x000e2800000e0000 */
[----:B------:R-:W4:Y:S04]  /*53e0*/  LDL R63, [R1+0x394] ;  /* 0x00039400013f7983 */ /* 0x000f280000100800 */
[----:B------:R-:W4:Y:S04]  /*53f0*/  LDL R65, [R1+0x398] ;  /* 0x0003980001417983 */ /* 0x000f280000100800 */
[----:B------:R-:W4:Y:S04]  /*5400*/  LDL R67, [R1+0x39c] ;  /* 0x00039c0001437983 */ /* 0x000f280000100800 */
[----:B------:R-:W4:Y:S04]  /*5410*/  LDL R58, [R1+0x3a0] ;  /* 0x0003a000013a7983 */ /* 0x000f280000100800 */
[----:B------:R-:W4:Y:S01]  /*5420*/  LDL R69, [R1+0x3a4] ;  /* 0x0003a40001457983 */ /* 0x000f220000100800 */
[----:B0-----:R-:W-:-:S03]  /*5430*/  FMNMX.FTZ R12, R0, R9, !PT ;  /* 0x00000009000c7209 */ /* 0x001fc60007810000 */
[----:B------:R-:W4:Y:S04]  /*5440*/  LDL R71, [R1+0x3a8] ;  /* 0x0003a80001477983 */ /* 0x000f280000100800 */
[----:B------:R0:W-:Y:S04]  /*5450*/  STL [R1+0x220], R12 ;  /* 0x0002200c01007387 */ /* 0x0001e80000100800 */
[----:B------:R-:W4:Y:S04]  /*5460*/  LDL R64, [R1+0x220] ;  /* 0x0002200001407983 */ /* 0x000f280000100800 */
[----:B------:R-:W4:Y:S04]  /*5470*/  LDL.64 R8, [R1+0xa8] ;  /* 0x0000a80001087983 */ /* 0x000f280000100a00 */
[----:B0-----:R-:W4:Y:S04]  /*5480*/  LDL R12, [R1+0x280] ;  /* 0x00028000010c7983 */ /* 0x001f280000100800 */
[----:B------:R-:W4:Y:S04]  /*5490*/  LDL R73, [R1+0x3ac] ;  /* 0x0003ac0001497983 */ /* 0x000f280000100800 */
        /* <DEDUP_REMOVED lines=40> */
[----:B---3--:R-:W-:Y:S04]  /*5720*/  STL [R1+0x334], R162 ;  /* 0x000334a201007387 */ /* 0x008fe80000100800 */
[----:B-----5:R-:W-:Y:S04]  /*5730*/  STL [R1+0x250], R14 ;  /* 0x0002500e01007387 */ /* 0x020fe80000100800 */
[----:B--2---:R-:W0:Y:S02]  /*5740*/  SHFL.BFLY PT, R0, R13, 0x2, 0x1f ;  /* 0x0c401f000d007f89 */ /* 0x004e2400000e0000 */
[----:B0-----:R-:W-:-:S05]  /*5750*/  FMNMX.FTZ R0, R0, R13, !PT ;  /* 0x0000000d00007209 */ /* 0x001fca0007810000 */
[----:B------:R-:W0:Y:S04]  /*5760*/  SHFL.BFLY PT, R13, R0, 0x1, 0x1f ;  /* 0x0c201f00000d7f89 */ /* 0x000e2800000e0000 */
[----:B------:R1:W-:Y:S01]  /*5770*/  STL [R1+0x260], R16 ;  /* 0x0002601001007387 */ /* 0x0003e20000100800 */
[----:B----4-:R-:W-:Y:S01]  /*5780*/  FMUL.FTZ R161, R21, R64 ;  /* 0x0000004015a17220 */ /* 0x010fe20000410000 */
[----:B------:R-:W-:Y:S02]  /*5790*/  FSETP.NEU.FTZ.AND P1, PT, R64, -INF , PT ;  /* 0xff8000004000780b */ /* 0x000fe40003f3d000 */
[----:B0-----:R-:W-:Y:S02]  /*57a0*/  FMNMX.FTZ R0, R0, R13, !PT ;  /* 0x0000000d00007209 */ /* 0x001fe40007810000 */
[----:B------:R-:W-:-:S02]  /*57b0*/  FSEL R161, R161, RZ, P1 ;  /* 0x000000ffa1a17208 */ /* 0x000fc40000800000 */
[C---:B------:R-:W-:Y:S01]  /*57c0*/  FSETP.NEU.FTZ.AND P1, PT, R0.reuse, -INF , PT ;  /* 0xff8000000000780b */ /* 0x040fe20003f3d000 */
[----:B------:R-:W-:Y:S01]  /*57d0*/  FMUL.FTZ R162, R0, R21 ;  /* 0x0000001500a27220 */ /* 0x000fe20000410000 */
[----:B------:R-:W-:-:S04]  /*57e0*/  IMAD R8, R15, 0xc00, R8 ;  /* 0x00000c000f087824 */ /* 0x000fc800078e0208 */
[----:B------:R-:W-:Y:S01]  /*57f0*/  FSEL R162, R162, RZ, P1 ;  /* 0x000000ffa2a27208 */ /* 0x000fe20000800000 */
[----:B------:R0:W-:Y:S01]  /*5800*/  STL [R1+0x270], R20 ;  /* 0x0002701401007387 */ /* 0x0001e20000100800 */
[-CC-:B------:R-:W-:Y:S01]  /*5810*/  FFMA.FTZ R231, R231, R21.reuse, -R161.reuse ;  /* 0x00000015e7e77223 */ /* 0x180fe200000108a1 */
[-CC-:B------:R-:W-:Y:S01]  /*5820*/  FFMA.FTZ R13, R156, R21.reuse, -R161.reuse ;  /* 0x000000159c0d7223 */ /* 0x180fe200000108a1 */
[-CC-:B------:R-:W-:Y:S01]  /*5830*/  FFMA.FTZ R14, R148, R21.reuse, -R161.reuse ;  /* 0x00000015940e7223 */ /* 0x180fe200000108a1 */
[----:B------:R2:W-:Y:S01]  /*5840*/  STL [R1+0x280], R12 ;  /* 0x0002800c01007387 */ /* 0x0005e20000100800 */
[-CC-:B------:R-:W-:Y:S01]  /*5850*/  FFMA.FTZ R15, R91, R21.reuse, -R162.reuse ;  /* 0x000000155b0f7223 */ /* 0x180fe200000108a2 */
[-CC-:B-1----:R-:W-:Y:S02]  /*5860*/  FFMA.FTZ R16, R61, R21.reuse, -R162.reuse ;  /* 0x000000153d107223 */ /* 0x182fe400000108a2 */
[----:B------:R1:W-:Y:S01]  /*5870*/  STL [R1+0x338], R17 ;  /* 0x0003381101007387 */ /* 0x0003e20000100800 */
[-CC-:B0-----:R-:W-:Y:S01]  /*5880*/  FFMA.FTZ R20, R53, R21.reuse, -R162.reuse ;  /* 0x0000001535147223 */ /* 0x181fe200000108a2 */
[-C--:B--2---:R-:W-:Y:S01]  /*5890*/  FFMA.FTZ R12, R158, R21.reuse, -R161 ;  /* 0x000000159e0c7223 */ /* 0x084fe200000108a1 */
[----:B-1----:R-:W-:Y:S01]  /*58a0*/  FFMA.FTZ R17, R57, R21, -R162 ;  /* 0x0000001539117223 */ /* 0x002fe200000108a2 */
[----:B------:R-:W-:Y:S08]  /*58b0*/  MUFU.EX2 R231, R231 ;  /* 0x000000e700e77308 */ /* 0x000ff00000000800 */
[----:B------:R-:W0:Y:S08]  /*58c0*/  MUFU.EX2 R12, R12 ;  /* 0x0000000c000c7308 */ /* 0x000e300000000800 */
[----:B------:R-:W-:Y:S08]  /*58d0*/  MUFU.EX2 R13, R13 ;  /* 0x0000000d000d7308 */ /* 0x000ff00000000800 */
[----:B------:R-:W1:Y:S08]  /*58e0*/  MUFU.EX2 R14, R14 ;  /* 0x0000000e000e7308 */ /* 0x000e700000000800 */
[----:B------:R-:W-:Y:S08]  /*58f0*/  MUFU.EX2 R15, R15 ;  /* 0x0000000f000f7308 */ /* 0x000ff00000000800 */
[----:B------:R-:W2:Y:S08]  /*5900*/  MUFU.EX2 R16, R16 ;  /* 0x0000001000107308 */ /* 0x000eb00000000800 */
[----:B------:R-:W-:Y:S08]  /*5910*/  MUFU.EX2 R17, R17 ;  /* 0x0000001100117308 */ /* 0x000ff00000000800 */
[----:B------:R-:W3:Y:S01]  /*5920*/  MUFU.EX2 R20, R20 ;  /* 0x0000001400147308 */ /* 0x000ee20000000800 */
[----:B------:R-:W-:-:S02]  /*5930*/  R2UR UR6, R8 ;  /* 0x00000000080672ca */ /* 0x000fc400000e0000 */
[----:B------:R-:W-:Y:S02]  /*5940*/  R2UR UR7, R9 ;  /* 0x00000000090772ca */ /* 0x000fe400000e0000 */
[----:B0-----:R-:W-:Y:S02]  /*5950*/  F2FP.F16.F32.PACK_AB R156, R12, R231 ;  /* 0x000000e70c9c723e */ /* 0x001fe400000000ff */
[----:B-1----:R-:W-:Y:S02]  /*5960*/  F2FP.F16.F32.PACK_AB R158, R14, R13 ;  /* 0x0000000d0e9e723e */ /* 0x002fe400000000ff */
[----:B--2---:R-:W-:Y:S01]  /*5970*/  F2FP.F16.F32.PACK_AB R157, R16, R15 ;  /* 0x0000000f109d723e */ /* 0x004fe200000000ff */
[----:B------:R-:W-:Y:S04]  /*5980*/  STL [R1+0x254], R66 ;  /* 0x0002544201007387 */ /* 0x000fe80000100800 */
[----:B------:R-:W-:Y:S01]  /*5990*/  STL [R1+0x258], R68 ;  /* 0x0002584401007387 */ /* 0x000fe20000100800 */
[----:B---3--:R-:W-:-:S03]  /*59a0*/  F2FP.F16.F32.PACK_AB R159, R20, R17 ;  /* 0x00000011149f723e */ /* 0x008fc600000000ff */
[----:B------:R-:W-:Y:S04]  /*59b0*/  STL [R1+0x25c], R70 ;  /* 0x00025c4601007387 */ /* 0x000fe80000100800 */
        /* <DEDUP_REMOVED lines=89> */
[----:B------:R0:W-:Y:S01]  /*5f50*/  STL [R1+0x3dc], R93 ;  /* 0x0003dc5d01007387 */ /* 0x0001e20000100800 */
[----:B------:R1:W-:Y:S06]  /*5f60*/  BAR.SYNC.DEFER_BLOCKING R237, 0x100 ;  /* 0x000400ed0000751d */ /* 0x0003ec0000010000 */
[----:B0-----:R-:W-:-:S06]  /*5f70*/  WARPGROUP.ARRIVE ;  /* 0x00000000000079c5 */ /* 0x001fcc0000000000 */
[----:B------:R-:W-:Y:S01]  /*5f80*/  HGMMA.64x256x16.F32 R24, R156, gdesc[UR4].tnspB, RZ, !UPT, gsb0 ;  /* 0x43e000049c187df0 */ /* 0x000fe2000c0008ff */
[----:B------:R0:W-:Y:S01]  /*5f90*/  STL [R1+0x3d0], R212 ;  /* 0x0003d0d401007387 */ /* 0x0001e20000100800 */
[-CC-:B------:R-:W-:Y:S01]  /*5fa0*/  FFMA.FTZ R163, R163, R21.reuse, -R161.reuse ;  /* 0x00000015a3a37223 */ /* 0x180fe200000108a1 */
[-CC-:B------:R-:W-:Y:S02]  /*5fb0*/  FFMA.FTZ R164, R164, R21.reuse, -R161.reuse ;  /* 0x00000015a4a47223 */ /* 0x180fe400000108a1 */
[----:B------:R2:W-:Y:S01]  /*5fc0*/  STL [R1+0x3e0], R211 ;  /* 0x0003e0d301007387 */ /* 0x0005e20000100800 */
[-CC-:B------:R-:W-:Y:S01]  /*5fd0*/  FFMA.FTZ R167, R167, R21.reuse, -R162.reuse ;  /* 0x00000015a7a77223 */ /* 0x180fe200000108a2 */
[-CC-:B------:R-:W-:Y:S01]  /*5fe0*/  FFMA.FTZ R208, R208, R21.reuse, -R162.reuse ;  /* 0x00000015d0d07223 */ /* 0x180fe200000108a2 */
[-CC-:B0-----:R-:W-:Y:S01]  /*5ff0*/  FFMA.FTZ R212, R166, R21.reuse, -R161.reuse ;  /* 0x00000015a6d47223 */ /* 0x181fe200000108a1 */
[-CC-:B------:R-:W-:Y:S01]  /*6000*/  FFMA.FTZ R166, R209, R21.reuse, -R162.reuse ;  /* 0x00000015d1a67223 */ /* 0x180fe200000108a2 */
[-C--:B--2---:R-:W-:Y:S01]  /*6010*/  FFMA.FTZ R211, R165, R21.reuse, -R161 ;  /* 0x00000015a5d37223 */ /* 0x084fe200000108a1 */
[----:B------:R-:W-:Y:S01]  /*6020*/  FFMA.FTZ R165, R210, R21, -R162 ;  /* 0x00000015d2a57223 */ /* 0x000fe200000108a2 */
[----:B------:R0:W-:Y:S01]  /*6030*/  STL [R1+0x418], R171 ;  /* 0x000418ab01007387 */ /* 0x0001e20000100800 */
[----:B------:R-:W-:Y:S08]  /*6040*/  MUFU.EX2 R163, R163 ;  /* 0x000000a300a37308 */ /* 0x000ff00000000800 */
[----:B------:R-:W2:Y:S08]  /*6050*/  MUFU.EX2 R164, R164 ;  /* 0x000000a400a47308 */ /* 0x000eb00000000800 */
[----:B------:R-:W-:Y:S08]  /*6060*/  MUFU.EX2 R211, R211 ;  /* 0x000000d300d37308 */ /* 0x000ff00000000800 */
[----:B------:R-:W3:Y:S08]  /*6070*/  MUFU.EX2 R212, R212 ;  /* 0x000000d400d47308 */ /* 0x000ef00000000800 */
[----:B------:R-:W-:Y:S08]  /*6080*/  MUFU.EX2 R165, R165 ;  /* 0x000000a500a57308 */ /* 0x000ff00000000800 */
[----:B------:R-:W4:Y:S08]  /*6090*/  MUFU.EX2 R166, R166 ;  /* 0x000000a600a67308 */ /* 0x000f300000000800 */
[----:B------:R-:W-:Y:S08]  /*60a0*/  MUFU.EX2 R167, R167 ;  /* 0x000000a700a77308 */ /* 0x000ff00000000800 */
[----:B0-----:R-:W0:Y:S01]  /*60b0*/  MUFU.EX2 R171, R208 ;  /* 0x000000d000ab7308 */ /* 0x001e220000000800 */
[----:B------:R5:W-:Y:S04]  /*60c0*/  STL [R1+0x414], R10 ;  /* 0x0004140a01007387 */ /* 0x000be80000100800 */
[----:B------:R1:W-:Y:S01]  /*60d0*/  STL [R1+0x440], R11 ;  /* 0x0004400b01007387 */ /* 0x0003e20000100800 */
[----:B-----5:R-:W-:-:S02]  /*60e0*/  VIADD R10, R8, 0x80 ;  /* 0x00000080080a7836 */ /* 0x020fc40000000000 */
[----:B-1----:R-:W-:-:S03]  /*60f0*/  IMAD.MOV.U32 R11, RZ, RZ, R9 ;  /* 0x000000ffff0b7224 */ /* 0x002fc600078e0009 */
[----:B------:R-:W-:Y:S02]  /*6100*/  R2UR UR6, R10 ;  /* 0x000000000a0672ca */ /* 0x000fe400000e0000 */
[----:B------:R-:W-:Y:S01]  /*6110*/  R2UR UR7, R11 ;  /* 0x000000000b0772ca */ /* 0x000fe200000e0000 */
[----:B------:R1:W-:Y:S04]  /*6120*/  STL [R1+0x3e4], R227 ;  /* 0x0003e4e301007387 */ /* 0x0003e80000100800 */
        /* <DEDUP_REMOVED lines=24> */
[----:B--2---:R-:W-:Y:S01]  /*62b0*/  F2FP.F16.F32.PACK_AB R156, R164, R163 ;  /* 0x000000a3a49c723e */ /* 0x004fe200000000ff */
[--C-:B------:R-:W-:Y:S01]  /*62c0*/  FFMA.FTZ R209, R200, R21, -R162.reuse ;  /* 0x00000015c8d17223 */ /* 0x100fe200000108a2 */
[----:B---3--:R-:W-:Y:S01]  /*62d0*/  F2FP.F16.F32.PACK_AB R158, R212, R211 ;  /* 0x000000d3d49e723e */ /* 0x008fe200000000ff */
[----:B------:R-:W-:Y:S01]  /*62e0*/  FFMA.FTZ R207, R207, R21, -R162 ;  /* 0x00000015cfcf7223 */ /* 0x000fe200000108a2 */
[----:B----4-:R-:W-:Y:S01]  /*62f0*/  F2FP.F16.F32.PACK_AB R157, R166, R165 ;  /* 0x000000a5a69d723e */ /* 0x010fe200000000ff */
[----:B------:R-:W-:Y:S01]  /*6300*/  VIADD R10, R8, 0x100 ;  /* 0x00000100080a7836 */ /* 0x000fe20000000000 */
[----:B0-----:R-:W-:Y:S01]  /*6310*/  F2FP.F16.F32.PACK_AB R159, R171, R167 ;  /* 0x000000a7ab9f723e */ /* 0x001fe200000000ff */
[----:B------:R-:W-:Y:S01]  /*6320*/  STL.128 [R1+0x250], R24 ;  /* 0x0002501801007387 */ /* 0x000fe20000100c00 */
[----:B------:R-:W-:Y:S02]  /*6330*/  IMAD.MOV.U32 R11, RZ, RZ, R9 ;  /* 0x000000ffff0b7224 */ /* 0x000fe400078e0009 */
[----:B------:R-:W-:Y:S01]  /*6340*/  FFMA.FTZ R174, R174, R21, -R161 ;  /* 0x00000015aeae7223 */ /* 0x000fe200000108a1 */
[----:B------:R-:W-:Y:S01]  /*6350*/  FADD.FTZ R12, R231, R12 ;  /* 0x0000000ce70c7221 */ /* 0x000fe20000010000 */
[----:B------:R-:W-:Y:S01]  /*6360*/  STL.128 [R1+0x260], R28 ;  /* 0x0002601c01007387 */ /* 0x000fe20000100c00 */
[----:B------:R-:W-:Y:S01]  /*6370*/  FADD.FTZ R16, R15, R16 ;  /* 0x000000100f107221 */ /* 0x000fe20000010000 */
[----:B-1----:R-:W0:Y:S02]  /*6380*/  LDC R227, c[0x0][0x450] ;  /* 0x00011400ffe37b82 */ /* 0x002e240000000800 */
[----:B------:R-:W-:Y:S04]  /*6390*/  STL.128 [R1+0x270], R32 ;  /* 0x0002702001007387 */ /* 0x000fe80000100c00 */
        /* <DEDUP_REMOVED lines=28> */
[----:B------:R1:W-:Y:S02]  /*6560*/  STL.128 [R1+0x440], R148 ;  /* 0x0004409401007387 */ /* 0x0003e40000100c00 */
[----:B-1----:R-:W-:-:S06]  /*6570*/  WARPGROUP.ARRIVE ;  /* 0x00000000000079c5 */ /* 0x002fcc0000000000 */
[----:B------:R-:W-:Y:S01]  /*6580*/  HGMMA.64x256x16.F32 R24, R156, gdesc[UR4].tnspB, R24, gsb0 ;  /* 0x43e000049c187df0 */ /* 0x000fe20008000818 */
[-CC-:B------:R-:W-:Y:S01]  /*6590*/  FFMA.FTZ R170, R182, R21.reuse, -R161.reuse ;  /* 0x00000015b6aa7223 */ /* 0x180fe200000108a1 */
[-CC-:B------:R-:W-:Y:S01]  /*65a0*/  FFMA.FTZ R173, R188, R21.reuse, -R161.reuse ;  /* 0x00000015bcad7223 */ /* 0x180fe200000108a1 */
[-CC-:B------:R-:W-:Y:S01]  /*65b0*/  FFMA.FTZ R168, R176, R21.reuse, -R161.reuse ;  /* 0x00000015b0a87223 */ /* 0x180fe200000108a1 */
[-C--:B------:R-:W-:Y:S01]  /*65c0*/  FFMA.FTZ R169, R179, R21.reuse, -R161 ;  /* 0x00000015b3a97223 */ /* 0x080fe200000108a1 */
[-CC-:B------:R-:W-:Y:S01]  /*65d0*/  FFMA.FTZ R182, R196, R21.reuse, -R162.reuse ;  /* 0x00000015c4b67223 */ /* 0x180fe200000108a2 */
[----:B------:R-:W-:Y:S01]  /*65e0*/  FFMA.FTZ R188, R204, R21, -R162 ;  /* 0x00000015ccbc7223 */ /* 0x000fe200000108a2 */
[----:B------:R-:W-:Y:S08]  /*65f0*/  MUFU.EX2 R170, R170 ;  /* 0x000000aa00aa7308 */ /* 0x000ff00000000800 */
[----:B------:R-:W-:Y:S08]  /*6600*/  MUFU.EX2 R168, R168 ;  /* 0x000000a800a87308 */ /* 0x000ff00000000800 */
[----:B------:R-:W1:Y:S08]  /*6610*/  MUFU.EX2 R169, R169 ;  /* 0x000000a900a97308 */ /* 0x000e700000000800 */
[----:B------:R-:W2:Y:S08]  /*6620*/  MUFU.EX2 R173, R173 ;  /* 0x000000ad00ad7308 */ /* 0x000eb00000000800 */
[----:B------:R-:W-:Y:S08]  /*6630*/  MUFU.EX2 R182, R182 ;  /* 0x000000b600b67308 */ /* 0x000ff00000000800 */
[----:B------:R-:W3:Y:S08]  /*6640*/  MUFU.EX2 R209, R209 ;  /* 0x000000d100d17308 */ /* 0x000ef00000000800 */
[----:B------:R-:W-:Y:S08]  /*6650*/  MUFU.EX2 R188, R188 ;  /* 0x000000bc00bc7308 */ /* 0x000ff00000000800 */
[----:B------:R-:W4:Y:S01]  /*6660*/  MUFU.EX2 R207, R207 ;  /* 0x000000cf00cf7308 */ /* 0x000f220000000800 */
[----:B------:R-:W-:-:S02]  /*6670*/  R2UR UR6, R10 ;  /* 0x000000000a0672ca */ /* 0x000fc400000e0000 */
[----:B------:R-:W-:Y:S01]  /*6680*/  R2UR UR7, R11 ;  /* 0x000000000b0772ca */ /* 0x000fe200000e0000 */
[-CC-:B------:R-:W-:Y:S01]  /*6690*/  FFMA.FTZ R190, R191, R21.reuse, -R162.reuse ;  /* 0x00000015bfbe7223 */ /* 0x180fe200000108a2 */
[-CC-:B------:R-:W-:Y:S01]  /*66a0*/  FFMA.FTZ R191, R194, R21.reuse, -R162.reuse ;  /* 0x00000015c2bf7223 */ /* 0x180fe200000108a2 */
[-CC-:B------:R-:W-:Y:S01]  /*66b0*/  FFMA.FTZ R172, R175, R21.reuse, -R161.reuse ;  /* 0x00000015afac7223 */ /* 0x180fe200000108a1 */
[-CC-:B------:R-:W-:Y:S01]  /*66c0*/  FFMA.FTZ R194, R197, R21.reuse, -R162.reuse ;  /* 0x00000015c5c27223 */ /* 0x180fe200000108a2 */
[-CC-:B------:R-:W-:Y:S01]  /*66d0*/  FFMA.FTZ R179, R178, R21.reuse, -R161.reuse ;  /* 0x00000015b2b37223 */ /* 0x180fe200000108a1 */
[-CC-:B------:R-:W-:Y:S01]  /*66e0*/  FFMA.FTZ R175, R183, R21.reuse, -R161.reuse ;  /* 0x00000015b7af7223 */ /* 0x180fe200000108a1 */
[-C--:B------:R-:W-:Y:S01]  /*66f0*/  FFMA.FTZ R176, R187, R21.reuse, -R161 ;  /* 0x00000015bbb07223 */ /* 0x080fe200000108a1 */
[----:B------:R-:W-:Y:S01]  /*6700*/  FFMA.FTZ R197, R201, R21, -R162 ;  /* 0x00000015c9c57223 */ /* 0x000fe200000108a2 */
[----:B------:R-:W-:Y:S08]  /*6710*/  MUFU.EX2 R172, R172 ;  /* 0x000000ac00ac7308 */ /* 0x000ff00000000800 */
[----:B------:R-:W5:Y:S08]  /*6720*/  MUFU.EX2 R179, R179 ;  /* 0x000000b300b37308 */ /* 0x000f700000000800 */
[----:B------:R-:W-:Y:S08]  /*6730*/  MUFU.EX2 R175, R175 ;  /* 0x000000af00af7308 */ /* 0x000ff00000000800 */
[----:B------:R-:W0:Y:S08]  /*6740*/  MUFU.EX2 R176, R176 ;  /* 0x000000b000b07308 */ /* 0x000e300000000800 */
[----:B------:R-:W-:Y:S01]  /*6750*/  MUFU.EX2 R190, R190 ;  /* 0x000000be00be7308 */ /* 0x000fe20000000800 */
[----:B------:R-:W-:-:S02]  /*6760*/  WARPGROUP.DEPBAR.LE gsb0, 0x0 ;  /* 0x00008000000079c5 */ /* 0x000fc40000010000 */
[----:B-1----:R-:W-:Y:S02]  /*6770*/  F2FP.F16.F32.PACK_AB R156, R169, R168 ;  /* 0x000000a8a99c723e */ /* 0x002fe400000000ff */
[----:B--2---:R-:W-:Y:S02]  /*6780*/  F2FP.F16.F32.PACK_AB R158, R173, R170 ;  /* 0x000000aaad9e723e */ /* 0x004fe400000000ff */
[----:B---3--:R-:W-:Y:S02]  /*6790*/  F2FP.F16.F32.PACK_AB R157, R209, R182 ;  /* 0x000000b6d19d723e */ /* 0x008fe400000000ff */
[----:B----4-:R-:W-:Y:S01]  /*67a0*/  F2FP.F16.F32.PACK_AB R159, R207, R188 ;  /* 0x000000bccf9f723e */ /* 0x010fe200000000ff */
        /* <DEDUP_REMOVED lines=34> */
[----:B------:R-:W1:Y:S08]  /*69d0*/  MUFU.EX2 R191, R191 ;  /* 0x000000bf00bf7308 */ /* 0x000e700000000800 */
[----:B------:R-:W-:Y:S08]  /*69e0*/  MUFU.EX2 R194, R194 ;  /* 0x000000c200c27308 */ /* 0x000ff00000000800 */
[----:B------:R-:W2:Y:S01]  /*69f0*/  MUFU.EX2 R197, R197 ;  /* 0x000000c500c57308 */ /* 0x000ea20000000800 */
[----:B------:R-:W-:-:S02]  /*6a00*/  VIADD R10, R8, 0x180 ;  /* 0x00000180080a7836 */ /* 0x000fc40000000000 */
[----:B------:R-:W-:-:S03]  /*6a10*/  IMAD.MOV.U32 R11, RZ, RZ, R9 ;  /* 0x000000ffff0b7224 */ /* 0x000fc600078e0009 */
[----:B------:R-:W-:Y:S02]  /*6a20*/  R2UR UR6, R10 ;  /* 0x000000000a0672ca */ /* 0x000fe400000e0000 */
[----:B------:R-:W-:Y:S01]  /*6a30*/  R2UR UR7, R11 ;  /* 0x000000000b0772ca */ /* 0x000fe200000e0000 */
[-CC-:B------:R-:W-:Y:S01]  /*6a40*/  FFMA.FTZ R178, R184, R21.reuse, -R161.reuse ;  /* 0x00000015b8b27223 */ /* 0x180fe200000108a1 */
[-CC-:B------:R-:W-:Y:S01]  /*6a50*/  FFMA.FTZ R187, R186, R21.reuse, -R161.reuse ;  /* 0x00000015babb7223 */ /* 0x180fe200000108a1 */
[-CC-:B------:R-:W-:Y:S01]  /*6a60*/  FFMA.FTZ R184, R193, R21.reuse, -R162.reuse ;  /* 0x00000015c1b87223 */ /* 0x180fe200000108a2 */
[-C--:B------:R-:W-:Y:S01]  /*6a70*/  FFMA.FTZ R183, R180, R21.reuse, -R161 ;  /* 0x00000015b4b77223 */ /* 0x080fe200000108a1 */
[-CC-:B------:R-:W-:Y:S01]  /*6a80*/  FFMA.FTZ R193, R198, R21.reuse, -R162.reuse ;  /* 0x00000015c6c17223 */ /* 0x180fe200000108a2 */
[-CC-:B------:R-:W-:Y:S01]  /*6a90*/  FFMA.FTZ R186, R202, R21.reuse, -R162.reuse ;  /* 0x00000015caba7223 */ /* 0x180fe200000108a2 */
[----:B------:R-:W-:Y:S01]  /*6aa0*/  FFMA.FTZ R201, R205, R21, -R162 ;  /* 0x00000015cdc97223 */ /* 0x000fe200000108a2 */
[----:B------:R-:W-:Y:S08]  /*6ab0*/  MUFU.EX2 R174, R174 ;  /* 0x000000ae00ae7308 */ /* 0x000ff00000000800 */
[----:B------:R-:W3:Y:S08]  /*6ac0*/  MUFU.EX2 R183, R183 ;  /* 0x000000b700b77308 */ /* 0x000ef00000000800 */
[----:B------:R-:W-:Y:S08]  /*6ad0*/  MUFU.EX2 R178, R178 ;  /* 0x000000b200b27308 */ /* 0x000ff00000000800 */
[----:B------:R-:W4:Y:S08]  /*6ae0*/  MUFU.EX2 R187, R187 ;  /* 0x000000bb00bb7308 */ /* 0x000f300000000800 */
[----:B------:R-:W-:Y:S08]  /*6af0*/  MUFU.EX2 R184, R184 ;  /* 0x000000b800b87308 */ /* 0x000ff00000000800 */
[----:B------:R-:W4:Y:S08]  /*6b00*/  MUFU.EX2 R193, R193 ;  /* 0x000000c100c17308 */ /* 0x000f300000000800 */
[----:B------:R-:W-:Y:S08]  /*6b10*/  MUFU.EX2 R186, R186 ;  /* 0x000000ba00ba7308 */ /* 0x000ff00000000800 */
[----:B------:R-:W4:Y:S01]  /*6b20*/  MUFU.EX2 R201, R201 ;  /* 0x000000c900c97308 */ /* 0x000f220000000800 */
[----:B------:R-:W-:-:S02]  /*6b30*/  VIADD R10, R8, 0x200 ;  /* 0x00000200080a7836 */ /* 0x000fc40000000000 */
[----:B------:R-:W-:Y:S01]  /*6b40*/  IMAD.MOV.U32 R11, RZ, RZ, R9 ;  /* 0x000000ffff0b7224 */ /* 0x000fe200078e0009 */
[----:B------:R-:W-:Y:S02]  /*6b50*/  WARPGROUP.DEPBAR.LE gsb0, 0x0 ;  /* 0x00008000000079c5 */ /* 0x000fe40000010000 */
[----:B-----5:R-:W-:Y:S02]  /*6b60*/  F2FP.F16.F32.PACK_AB R156, R179, R172 ;  /* 0x000000acb39c723e */ /* 0x020fe400000000ff */
[----:B0-----:R-:W-:Y:S02]  /*6b70*/  F2FP.F16.F32.PACK_AB R158, R176, R175 ;  /* 0x000000afb09e723e */ /* 0x001fe400000000ff */
[----:B-1----:R-:W-:Y:S02]  /*6b80*/  F2FP.F16.F32.PACK_AB R157, R191, R190 ;  /* 0x000000bebf9d723e */ /* 0x002fe400000000ff */
[----:B--2---:R-:W-:Y:S01]  /*6b90*/  F2FP.F16.F32.PACK_AB R159, R197, R194 ;  /* 0x000000c2c59f723e */ /* 0x004fe200000000ff */
        /* <DEDUP_REMOVED lines=32> */
[----:B0-----:R-:W-:-:S06]  /*6da0*/  WARPGROUP.ARRIVE ;  /* 0x00000000000079c5 */ /* 0x001fcc0000000000 */
[----:B------:R-:W-:Y:S01]  /*6db0*/  HGMMA.64x256x16.F32 R24, R156, gdesc[UR4].tnspB, R24, gsb0 ;  /* 0x43e000049c187df0 */ /* 0x000fe20008000818 */
        /* <DEDUP_REMOVED lines=8> */
[-CC-:B------:R-:W-:Y:S01]  /*6e40*/  FFMA.FTZ R181, R203, R21.reuse, -R162.reuse ;  /* 0x00000015cbb57223 */ /* 0x180fe200000108a2 */
[----:B------:R-:W-:Y:S01]  /*6e50*/  FFMA.FTZ R162, R206, R21, -R162 ;  /* 0x00000015cea27223 */ /* 0x000fe200000108a2 */
[----:B------:R-:W-:Y:S01]  /*6e60*/  MUFU.EX2 R10, R10 ;  /* 0x0000000a000a7308 */ /* 0x000fe20000000800 */
[----:B------:R-:W-:Y:S01]  /*6e70*/  VIADD R8, R8, 0x280 ;  /* 0x0000028008087836 */ /* 0x000fe20000000000 */
[----:B------:R-:W2:Y:S06]  /*6e80*/  @!P0 LDL R21, [R1+0x210] ;  /* 0x0002100001158983 */ /* 0x000eac0000100800 */
[----:B------:R-:W0:Y:S08]  /*6e90*/  MUFU.EX2 R11, R11 ;  /* 0x0000000b000b7308 */ /* 0x000e300000000800 */
[----:B------:R-:W-:Y:S08]  /*6ea0*/  MUFU.EX2 R177, R177 ;  /* 0x000000b100b17308 */ /* 0x000ff00000000800 */
[----:B------:R-:W1:Y:S08]  /*6eb0*/  MUFU.EX2 R180, R180 ;  /* 0x000000b400b47308 */ /* 0x000e700000000800 */
[----:B------:R-:W-:Y:S08]  /*6ec0*/  MUFU.EX2 R161, R161 ;  /* 0x000000a100a17308 */ /* 0x000ff00000000800 */
[----:B------:R-:W5:Y:S08]  /*6ed0*/  MUFU.EX2 R196, R196 ;  /* 0x000000c400c47308 */ /* 0x000f700000000800 */
[----:B------:R-:W-:Y:S08]  /*6ee0*/  MUFU.EX2 R181, R181 ;  /* 0x000000b500b57308 */ /* 0x000ff00000000800 */
[----:B------:R-:W5:Y:S01]  /*6ef0*/  MUFU.EX2 R162, R162 ;  /* 0x000000a200a27308 */ /* 0x000f620000000800 */
[----:B------:R-:W-:-:S02]  /*6f00*/  WARPGROUP.DEPBAR.LE gsb0, 0x0 ;  /* 0x00008000000079c5 */ /* 0x000fc40000010000 */
[----:B---3--:R-:W-:Y:S02]  /*6f10*/  F2FP.F16.F32.PACK_AB R156, R183, R174 ;  /* 0x000000aeb79c723e */ /* 0x008fe400000000ff */
[----:B----4-:R-:W-:Y:S02]  /*6f20*/  F2FP.F16.F32.PACK_AB R158, R187, R178 ;  /* 0x000000b2bb9e723e */ /* 0x010fe400000000ff */
[----:B------:R-:W-:Y:S02]  /*6f30*/  F2FP.F16.F32.PACK_AB R157, R193, R184 ;  /* 0x000000b8c19d723e */ /* 0x000fe400000000ff */
[----:B------:R-:W-:Y:S01]  /*6f40*/  F2FP.F16.F32.PACK_AB R159, R201, R186 ;  /* 0x000000bac99f723e */ /* 0x000fe200000000ff */
        /* <DEDUP_REMOVED lines=32> */
[----:B---3--:R-:W-:-:S06]  /*7150*/  WARPGROUP.ARRIVE ;  /* 0x00000000000079c5 */ /* 0x008fcc0000000000 */
[----:B------:R-:W-:Y:S01]  /*7160*/  HGMMA.64x256x16.F32 R24, R156, gdesc[UR4].tnspB, R24, gsb0 ;  /* 0x43e000049c187df0 */ /* 0x000fe20008000818 */
[----:B------:R-:W-:Y:S02]  /*7170*/  R2UR UR6, R8 ;  /* 0x00000000080672ca */ /* 0x000fe400000e0000 */
[----:B------:R-:W-:Y:S02]  /*7180*/  R2UR UR7, R9 ;  /* 0x00000000090772ca */ /* 0x000fe400000e0000 */
[----:B------:R-:W3:Y:S01]  /*7190*/  @!P0 LDL.64 R8, [R1+0x68] ;  /* 0x0000680001088983 */ /* 0x000ee20000100a00 */
[----:B------:R-:W-:Y:S02]  /*71a0*/  WARPGROUP.DEPBAR.LE gsb0, 0x0 ;  /* 0x00008000000079c5 */ /* 0x000fe40000010000 */
[----:B0-----:R-:W-:Y:S02]  /*71b0*/  F2FP.F16.F32.PACK_AB R156, R11, R10 ;  /* 0x0000000a0b9c723e */ /* 0x001fe400000000ff */
[----:B-1----:R-:W-:-:S02]  /*71c0*/  F2FP.F16.F32.PACK_AB R158, R180, R177 ;  /* 0x000000b1b49e723e */ /* 0x002fc400000000ff */
[----:B-----5:R-:W-:Y:S02]  /*71d0*/  F2FP.F16.F32.PACK_AB R157, R196, R161 ;  /* 0x000000a1c49d723e */ /* 0x020fe400000000ff */
        /* <DEDUP_REMOVED lines=74> */
[----:B------:R0:W-:Y:S04]  /*7680*/  STL.128 [R1+0x3b0], R112 ;  /* 0x0003b07001007387 */ /* 0x0001e80000100c00 */
        /* <DEDUP_REMOVED lines=9> */
[----:B------:R-:W4:Y:S04]  /*7720*/  LDL R157, [R1+0x250] ;  /* 0x00025000019d7983 */ /* 0x000f280000100800 */
[----:B0-----:R-:W5:Y:S04]  /*7730*/  LDL R113, [R1+0x254] ;  /* 0x0002540001717983 */ /* 0x001f680000100800 */
[----:B------:R-:W5:Y:S04]  /*7740*/  LDL R111, [R1+0x258] ;  /* 0x00025800016f7983 */ /* 0x000f680000100800 */
        /* <DEDUP_REMOVED lines=61> */
[----:B-1----:R-:W5:Y:S04]  /*7b20*/  LDL R150, [R1+0x350] ;  /* 0x0003500001967983 */ /* 0x002f680000100800 */
        /* <DEDUP_REMOVED lines=62> */
[----:B------:R-:W5:Y:S01]  /*7f10*/  LDL R26, [R1+0x44c] ;  /* 0x00044c00011a7983 */ /* 0x000f620000100800 */
        /* <DEDUP_REMOVED lines=22> */
[----:B---3--:R-:W-:Y:S02]  /*8080*/  @!P0 MOV R8, R8 ;  /* 0x0000000800088202 */ /* 0x008fe40000000f00 */
[----:B------:R-:W-:Y:S01]  /*8090*/  FADD.FTZ R10, R11, R10 ;  /* 0x0000000a0b0a7221 */ /* 0x000fe20000010000 */
[----:B------:R-:W-:Y:S02]  /*80a0*/  FADD.FTZ R196, R196, R161 ;  /* 0x000000a1c4c47221 */ /* 0x000fe40000010000 */
[----:B--2---:R-:W-:Y:S02]  /*80b0*/  @!P0 IMAD R21, R21, 0x8, R8 ;  /* 0x0000000815158824 */ /* 0x004fe400078e0208 */
[----:B------:R-:W-:Y:S01]  /*80c0*/  FADD.FTZ R177, R177, R10 ;  /* 0x0000000ab1b17221 */ /* 0x000fe20000010000 */
[----:B------:R-:W-:Y:S01]  /*80d0*/  FADD.FTZ R181, R181, R196 ;  /* 0x000000c4b5b57221 */ /* 0x000fe20000010000 */
[----:B------:R-:W-:Y:S02]  /*80e0*/  STL [R1+0x88], RZ ;  /* 0x000088ff01007387 */ /* 0x000fe40000100800 */
[----:B------:R-:W-:Y:S01]  /*80f0*/  FADD.FTZ R180, R180, R177 ;  /* 0x000000b1b4b47221 */ /* 0x000fe20000010000 */
[----:B------:R-:W-:Y:S01]  /*8100*/  FADD.FTZ R181, R162, R181 ;  /* 0x000000b5a2b57221 */ /* 0x000fe20000010000 */
[----:B------:R-:W-:Y:S01]  /*8110*/  STL [R1+0x88], R234 ;  /* 0x000088ea01007387 */ /* 0x000fe20000100800 */
[----:B------:R-:W-:-:S03]  /*8120*/  @!P0 PRMT R21, RZ, 0x654, R21 ;  /* 0x00000654ff158816 */ /* 0x000fc60000000015 */
[----:B------:R-:W-:Y:S04]  /*8130*/  STL [R1+0x88], R234 ;  /* 0x000088ea01007387 */ /* 0x000fe80000100800 */
[----:B------:R-:W-:Y:S04]  /*8140*/  STL [R1+0x88], R234 ;  /* 0x000088ea01007387 */ /* 0x000fe80000100800 */
[----:B------:R-:W-:Y:S04]  /*8150*/  STL [R1+0x88], R234 ;  /* 0x000088ea01007387 */ /* 0x000fe80000100800 */
[----:B------:R-:W-:Y:S04]  /*8160*/  STL [R1+0x88], R234 ;  /* 0x000088ea01007387 */ /* 0x000fe80000100800 */
[----:B------:R-:W-:Y:S04]  /*8170*/  STL [R1+0x88], R234 ;  /* 0x000088ea01007387 */ /* 0x000fe80000100800 */
[----:B------:R0:W-:Y:S04]  /*8180*/  STL [R1+0x224], R0 ;  /* 0x0002240001007387 */ /* 0x0001e80000100800 */
[----:B------:R1:W-:Y:S04]  /*8190*/  STL.64 [R1+0x230], R180 ;  /* 0x000230b401007387 */ /* 0x0003e80000100a00 */
[----:B----4-:R1:W-:Y:S04]  /*81a0*/  STL [R1+0x250], R157 ;  /* 0x0002509d01007387 */ /* 0x0103e80000100800 */
[----:B-----5:R1:W-:Y:S04]  /*81b0*/  STL [R1+0x254], R113 ;  /* 0x0002547101007387 */ /* 0x0203e80000100800 */
[----:B------:R1:W-:Y:S04]  /*81c0*/  STL [R1+0x258], R111 ;  /* 0x0002586f01007387 */ /* 0x0003e80000100800 */
        /* <DEDUP_REMOVED lines=124> */
[----:B------:R1:W-:Y:S01]  /*8990*/  STL [R1+0x44c], R26 ;  /* 0x00044c1a01007387 */ /* 0x0003e20000100800 */
[----:B------:R1:W-:Y:S03]  /*89a0*/  @!P0 SYNCS.ARRIVE.TRANS64.RED.A1T0 RZ, [R21+URZ], RZ ;  /* 0x000000ff15ff89a7 */ /* 0x0003e6000810043f */
[----:B0-----:R-:W2:Y:S01]  /*89b0*/  LDL R0, [R1+0x70] ;  /* 0x0000700001007983 */ /* 0x001ea20000100800 */
[----:B------:R-:W-:Y:S01]  /*89c0*/  ISETP.NE.AND P1, PT, R6, 0x1, PT ;  /* 0x000000010600780c */ /* 0x000fe20003f25270 */
[----:B--2---:R-:W-:-:S12]  /*89d0*/  IMAD.SHL.U32 R6, R0, 0x80, RZ ;  /* 0x0000008000067824 */ /* 0x004fd800078e00ff */
[----:B------:R-:W-:-:S04]  /*89e0*/  @P1 IMAD.HI.U32 R0, R6, R7, RZ ;  /* 0x0000000706001227 */ /* 0x000fc800078e00ff */
[----:B------:R-:W-:Y:S01]  /*89f0*/  IMAD.MOV.U32 R7, RZ, RZ, R6 ;  /* 0x000000ffff077224 */ /* 0x000fe200078e0006 */
[----:B------:R-:W-:Y:S02]  /*8a00*/  @P1 SHF.R.U32.HI R7, RZ, R227, R0 ;  /* 0x000000e3ff071219 */ /* 0x000fe40000011600 */
[----:B------:R-:W-:-:S03]  /*8a10*/  ISETP.GE.AND P1, PT, R5, 0x1, PT ;  /* 0x000000010500780c */ /* 0x000fc60003f26270 */
[----:B------:R-:W-:Y:S02]  /*8a20*/  IMAD.IADD R7, R160, 0x1, R7 ;  /* 0x00000001a0077824 */ /* 0x000fe400078e0207 */
[----:B------:R-:W-:Y:S02]  /*8a30*/  VIADD R0, R154, 0xfffffffe ;  /* 0xfffffffe9a007836 */ /* 0x000fe40000000000 */
[----:B------:R-:W-:-:S06]  /*8a40*/  IMAD.IADD R4, R7, 0x1, R4 ;  /* 0x0000000107047824 */ /* 0x000fcc00078e0204 */
[----:B-1----:R-:W-:Y:S05]  /*8a50*/  @!P1 BRA `(.L_x_10936) ;  /* 0x0000000000409947 */ /* 0x002fea0003800000 */
[C---:B------:R-:W-:Y:S01]  /*8a60*/  ISETP.GT.AND P1, PT, R7.reuse, RZ, PT ;  /* 0x000000ff0700720c */ /* 0x040fe20003f24270 */
[----:B------:R-:W-:Y:S01]  /*8a70*/  BSSY B0, `(.L_x_10937) ;  /* 0x000000c000007945 */ /* 0x000fe20003800000 */
[----:B------:R-:W-:-:S11]  /*8a80*/  VIADD R8, R7, 0xffffffff ;  /* 0xffffffff07087836 */ /* 0x000fd60000000000 */
[----:B------:R-:W-:Y:S05]  /*8a90*/  @P1 BRA `(.L_x_10938) ;  /* 0x0000000000181947 */ /* 0x000fea0003800000 */
[----:B------:R-:W-:Y:S01]  /*8aa0*/  ISETP.NE.AND P1, PT, R5, 0x1, PT ;  /* 0x000000010500780c */ /* 0x000fe20003f25270 */
[----:B------:R-:W-:-:S12]  /*8ab0*/  IMAD.MOV R7, RZ, RZ, -R7 ;  /* 0x000000ffff077224 */ /* 0x000fd800078e0a07 */
[----:B------:R-:W-:-:S05]  /*8ac0*/  @P1 IMAD.HI.U32 R2, R7, R2, RZ ;  /* 0x0000000207021227 */ /* 0x000fca00078e00ff */
[----:B------:R-:W-:-:S04]  /*8ad0*/  @P1 SHF.R.U32.HI R7, RZ, R3, R2 ;  /* 0x00000003ff071219 */ /* 0x000fc80000011602 */
[----:B------:R-:W-:Y:S01]  /*8ae0*/  LOP3.LUT R8, RZ, R7, RZ, 0x33, !PT ;  /* 0x00000007ff087212 */ /* 0x000fe200078e33ff */
[----:B------:R-:W-:Y:S06]  /*8af0*/  BRA `(.L_x_10939) ;  /* 0x00000000000c7947 */ /* 0x000fec0003800000 */
.L_x_10938:
[----:B------:R-:W-:-:S13]  /*8b00*/  ISETP.NE.AND P1, PT, R5, 0x1, PT ;  /* 0x000000010500780c */ /* 0x000fda0003f25270 */
[----:B------:R-:W-:-:S05]  /*8b10*/  @P1 IMAD.HI.U32 R2, R8, R2, RZ ;  /* 0x0000000208021227 */ /* 0x000fca00078e00ff */
[----:B------:R-:W-:-:S07]  /*8b20*/  @P1 SHF.R.U32.HI R8, RZ, R3, R2 ;  /* 0x00000003ff081219 */ /* 0x000fce0000011602 */
.L_x_10939:
[----:B------:R-:W-:Y:S05]  /*8b30*/  BSYNC B0 ;  /* 0x0000000000007941 */ /* 0x000fea0003800000 */
.L_x_10937:
[----:B------:R-:W-:-:S05]  /*8b40*/  IMAD R5, R8, R5, R5 ;  /* 0x0000000508057224 */ /* 0x000fca00078e0205 */
[----:B------:R-:W-:-:S07]  /*8b50*/  VIMNMX R4, R4, R5, PT ;  /* 0x0000000504047248 */ /* 0x000fce0003fe0100 */
.L_x_10936:
[----:B------:R-:W-:Y:S01]  /*8b60*/  IMAD.HI R4, R4, 0x2aaaaaab, RZ ;  /* 0x2aaaaaab04047827 */ /* 0x000fe200078e02ff */
[----:B------:R-:W-:Y:S04]  /*8b70*/  BSSY B2, `(.L_x_10940) ;  /* 0x0000011000027945 */ /* 0x000fe80003800000 */
[----:B------:R-:W-:-:S04]  /*8b80*/  SHF.R.U32.HI R3, RZ, 0x1f, R4 ;  /* 0x0000001fff037819 */ /* 0x000fc80000011604 */
[----:B------:R-:W-:-:S04]  /*8b90*/  LEA.HI.SX32 R3, R4, R3, 0x1c ;  /* 0x0000000304037211 */ /* 0x000fc800078fe2ff */
[----:B------:R-:W-:-:S04]  /*8ba0*/  VIMNMX R190, R192, R3, !PT ;  /* 0x00000003c0be7248 */ /* 0x000fc80007fe0100 */
[----:B------:R-:W-:-:S13]  /*8bb0*/  ISETP.GE.AND P1, PT, R0, R190, PT ;  /* 0x000000be0000720c */ /* 0x000fda0003f26270 */
[----:B------:R-:W-:Y:S05]  /*8bc0*/  @!P1 BRA `(.L_x_10941) ;  /* 0x00000000002c9947 */ /* 0x000fea0003800000 */
[----:B------:R-:W-:Y:S01]  /*8bd0*/  BSSY B1, `(.L_x_10942) ;  /* 0x0000008000017945 */ /* 0x000fe20003800000 */
.L_x_10944:
[----:B------:R-:W-:Y:S01]  /*8be0*/  BSSY B0, `(.L_x_10943) ;  /* 0x0000003000007945 */ /* 0x000fe20003800000 */
[----:B------:R-:W-:-:S07]  /*8bf0*/  MOV R194, 0x8c10 ;  /* 0x00008c1000c27802 */ /* 0x000fce0000000f00 */
[----:B------:R-:W-:Y:S05]  /*8c00*/  CALL.REL.NOINC `($_ZN7cutlass13device_kernelIN5flash11enable_sm90INS1_16FlashAttnFwdSm90INS1_25CollectiveMainloopFwdSm90ILi2EN4cute5tupleIJNS5_1CILi1EEES8_S8_EEENS6_IJNS7_ILi128EEENS7_ILi96EEENS7_ILi64EEEEEELi256ENS_6half_tEfNS_4arch4Sm90ELb0ELb1ELb0ELb0ELb0ELb0ELb1ELb1ELb0ELb1ELb1ELb0EEENS1_21CollectiveEpilogueFwdINS6_IJSA_NS7_ILi256EEESB_EEES9_SE_SG_Li256ELb0ELb1ELb1ELb0EEENS1_19SingleTileSchedulerILb0ELb1ELb1ELi128EEEEEEEEEvNT_6ParamsE$_ZZN5flash25CollectiveMainloopFwdSm90ILi2EN4cute5tupleIJNS1_1CILi1EEES4_S4_EEENS2_IJNS3_ILi128EEENS3_ILi96EEENS3_ILi64EEEEEELi256EN7cutlass6half_tEfNSA_4arch4Sm90ELb0ELb1ELb0ELb0ELb0ELb0ELb1ELb1ELb0ELb1ELb1ELb0EE3mmaINS_16FlashAttnFwdSm90ISE_NS_21CollectiveEpilogueFwdINS2_IJS6_NS3_ILi256EEES7_EEES5_SB_SD_Li256ELb0ELb1ELb1ELb0EEENS_19SingleTileSchedulerILb0ELb1ELb1ELi128EEEE13SharedStorageENS1_6TensorINS1_11ArrayEngineIfLm128EEENS1_6LayoutINS2_IJNS2_IJNS3_ILi2EEEST_NS3_ILi32EEEEEES4_S4_EEENS2_IJNS2_IJS4_ST_NS3_ILi4EEEEEENS3_ILi0EEESZ_EEEEEEENS_7SoftmaxILi2ELi0EEEEEbRKNSE_6ParamsENSA_25PipelineTmaAsyncNoClusterILi2ENSA_16PipelineTmaAsyncILi2EEEEES1B_RNSA_13PipelineStateILj2EEERT0_RT1_iRiRKNS_16SeqlenInfoQKNewKILb0ELb0EEENS2_IJiiiiEEERT_ENKUliT_T0_T1_E_clIZSF_ISO_S12_S14_EbS17_S1B_S1B_S1E_S1G_S1I_iS1J_S1N_S1O_S1Q_EUlRS1R_iE1_NS3_ILb0EEENS3_ILb1EEEEEDaiS1R_S1S_S1T_) ;  /* 0x000002c0001c7944 */ /* 0x000fea0003c00000 */
[----:B------:R-:W-:Y:S05]  /*8c10*/  BSYNC B0 ;  /* 0x0000000000007941 */ /* 0x000fea0003800000 */
.L_x_10943:
[C---:B------:R-:W-:Y:S01]  /*8c20*/  ISETP.GT.AND P1, PT, R0.reuse, R190, PT ;  /* 0x000000be0000720c */ /* 0x040fe20003f24270 */
[----:B------:R-:W-:-:S12]  /*8c30*/  VIADD R0, R0, 0xffffffff ;  /* 0xffffffff00007836 */ /* 0x000fd80000000000 */
[----:B------:R-:W-:Y:S05]  /*8c40*/  @P1 BRA `(.L_x_10944) ;  /* 0xfffffffc00e41947 */ /* 0x000fea000383ffff */
[----:B------:R-:W-:Y:S05]  /*8c50*/  BSYNC B1 ;  /* 0x0000000000017941 */ /* 0x000fea0003800000 */
.L_x_10942:
[----:B------:R-:W2:Y:S02]  /*8c60*/  LDL R6, [R1+0x70] ;  /* 0x0000700001067983 */ /* 0x000ea40000100800 */
[----:B--2---:R-:W-:-:S07]  /*8c70*/  IMAD.SHL.U32 R6, R6, 0x80, RZ ;  /* 0x0000008006067824 */ /* 0x004fce00078e00ff */
.L_x_10941:
[----:B------:R-:W-:Y:S05]  /*8c80*/  BSYNC B2 ;  /* 0x0000000000027941 */ /* 0x000fea0003800000 */
.L_x_10940:
[----:B------:R-:W0:Y:S01]  /*8c90*/  LDC R2, c[0x0][0x448] ;  /* 0x00011200ff027b82 */ /* 0x000e220000000800 */
[----:B------:R-:W-:Y:S01]  /*8ca0*/  VIADD R6, R6, 0x7f ;  /* 0x0000007f06067836 */ /* 0x000fe20000000000 */
[----:B------:R-:W-:-:S06]  /*8cb0*/  ULDC UR4, c[0x0][0xad4] ;  /* 0x0002b50000047ab9 */ /* 0x000fcc0000000800 */
[----:B------:R-:W1:Y:S01]  /*8cc0*/  LDC R7, c[0x0][0xadc] ;  /* 0x0002b700ff077b82 */ /* 0x000e620000000800 */
[----:B0-----:R-:W-:-:S13]  /*8cd0*/  ISETP.NE.AND P1, PT, R2, 0x1, PT ;  /* 0x000000010200780c */ /* 0x001fda0003f25270 */
[----:B------:R-:W0:Y:S08]  /*8ce0*/  @P1 LDC R3, c[0x0][0x44c] ;  /* 0x00011300ff031b82 */ /* 0x000e300000000800 */
[----:B------:R-:W2:Y:S01]  /*8cf0*/  @P1 LDC R5, c[0x0][0x450] ;  /* 0x00011400ff051b82 */ /* 0x000ea20000000800 */
[----:B0-----:R-:W-:-:S05]  /*8d00*/  @P1 IMAD.HI.U32 R2, R6, R3, RZ ;  /* 0x0000000306021227 */ /* 0x001fca00078e00ff */
[----:B--2---:R-:W-:Y:S02]  /*8d10*/  @P1 SHF.R.U32.HI R6, RZ, R5, R2 ;  /* 0x00000005ff061219 */ /* 0x004fe40000011602 */
[----:B-1----:R-:W-:-:S03]  /*8d20*/  ISETP.GE.AND P1, PT, R7, 0x1, PT ;  /* 0x000000010700780c */ /* 0x002fc60003f26270 */
[----:B------:R-:W-:-:S04]  /*8d30*/  IMAD.IADD R6, R235, 0x1, R6 ;  /* 0x00000001eb067824 */ /* 0x000fc800078e0206 */
[----:B------:R-:W-:-:S06]  /*8d40*/  VIADD R2, R6, -UR4 ;  /* 0x8000000406027c36 */ /* 0x000fcc0008000000 */
[----:B------:R-:W-:Y:S05]  /*8d50*/  @!P1 BRA `(.L_x_10945) ;  /* 0x0000000000449947 */ /* 0x000fea0003800000 */
        /* <DEDUP_REMOVED lines=10> */
.L_x_10947:
[----:B------:R-:W-:-:S13]  /*8e00*/  ISETP.NE.AND P1, PT, R7, 0x1, PT ;  /* 0x000000010700780c */ /* 0x000fda0003f25270 */
[----:B------:R-:W0:Y:S02]  /*8e10*/  @P1 LDC.64 R4, c[0x0][0xae0] ;  /* 0x0002b800ff041b82 */ /* 0x000e240000000a00 */
[----:B0-----:R-:W-:-:S05]  /*8e20*/  @P1 IMAD.HI.U32 R4, R6, R4, RZ ;  /* 0x0000000406041227 */ /* 0x001fca00078e00ff */
[----:B------:R-:W-:-:S07]  /*8e30*/  @P1 SHF.R.U32.HI R6, RZ, R5, R4 ;  /* 0x00000005ff061219 */ /* 0x000fce0000011604 */
.L_x_10948:
[----:B------:R-:W-:Y:S05]  /*8e40*/  BSYNC B0 ;  /* 0x0000000000007941 */ /* 0x000fea0003800000 */
.L_x_10946:
[----:B------:R-:W-:-:S05]  /*8e50*/  IMAD R3, R6, R7, RZ ;  /* 0x0000000706037224 */ /* 0x000fca00078e02ff */
[----:B------:R-:W-:-:S07]  /*8e60*/  VIMNMX R2, R2, R3, !PT ;  /* 0x0000000302027248 */ /* 0x000fce0007fe0100 */
.L_x_10945:
[----:B------:R-:W-:-:S04]  /*8e70*/  VIADD R2, R2, 0x5f ;  /* 0x0000005f02027836 */ /* 0x000fc80000000000 */
[----:B------:R-:W-:-:S05]  /*8e80*/  IMAD.HI R2, R2, 0x2aaaaaab, RZ ;  /* 0x2aaaaaab02027827 */ /* 0x000fca00078e02ff */
[----:B------:R-:W-:-:S04]  /*8e90*/  SHF.R.U32.HI R3, RZ, 0x1f, R2 ;  /* 0x0000001fff037819 */ /* 0x000fc80000011602 */
[----:B------:R-:W-:-:S04]  /*8ea0*/  LEA.HI.SX32 R3, R2, R3, 0x1c ;  /* 0x0000000302037211 */ /* 0x000fc800078fe2ff */
[----:B------:R-:W-:-:S04]  /*8eb0*/  VIMNMX R182, R192, R3, !PT ;  /* 0x00000003c0b67248 */ /* 0x000fc80007fe0100 */
[----:B------:R-:W-:-:S13]  /*8ec0*/  ISETP.GE.AND P1, PT, R0, R182, PT ;  /* 0x000000b60000720c */ /* 0x000fda0003f26270 */
[----:B------:R-:W-:Y:S05]  /*8ed0*/  @!P1 BRA `(.L_x_10949) ;  /* 0x0000016400d89947 */ /* 0x000fea0003800000 */
[----:B------:R0:W5:Y:S01]  /*8ee0*/  LDL.64 R2, [R1+0x170] ;  /* 0x0001700001027983 */ /* 0x0001620000100a00 */
[----:B------:R-:W-:-:S07]  /*8ef0*/  IMAD.MOV.U32 R14, RZ, RZ, R0 ;  /* 0x000000ffff0e7224 */ /* 0x000fce00078e0000 */
.L_x_10966:
[----:B0----5:R-:W2:Y:S04]  /*8f00*/  LD.E R5, desc[UR44][R2.64] ;  /* 0x0000002c02057980 */ /* 0x021ea8000c101900 */
[----:B-1----:R-:W3:Y:S01]  /*8f10*/  LD.E R0, desc[UR44][R2.64+0x8] ;  /* 0x0000082c02007980 */ /* 0x002ee2000c101900 */
[----:B--2---:R-:W-:-:S05]  /*8f20*/  VIADD R5, R5, 0x1 ;  /* 0x0000000105057836 */ /* 0x004fca0000000000 */
[----:B------:R-:W-:-:S13]  /*8f30*/  ISETP.NE.AND P2, PT, R5, 0x2, PT ;  /* 0x000000020500780c */ /* 0x000fda0003f45270 */
[----:B------:R1:W5:Y:S04]  /*8f40*/  @P2 LD.E R11, desc[UR44][R2.64+0x4] ;  /* 0x0000042c020b2980 */ /* 0x000368000c101900 */
[----:B------:R-:W2:Y:S01]  /*8f50*/  @!P2 LD.E R4, desc[UR44][R2.64+0x4] ;  /* 0x0000042c0204a980 */ /* 0x000ea2000c101900 */
[----:B---3--:R-:W-:-:S03]  /*8f60*/  VIADD R9, R0, 0x1 ;  /* 0x0000000100097836 */ /* 0x008fc60000000000 */
[----:B------:R3:W-:Y:S04]  /*8f70*/  ST.E desc[UR44][R2.64], R5 ;  /* 0x0000000502007985 */ /* 0x0007e8000c10192c */
[----:B------:R1:W-:Y:S04]  /*8f80*/  ST.E desc[UR44][R2.64+0x8], R9 ;  /* 0x0000080902007985 */ /* 0x0003e8000c10192c */
[----:B------:R1:W-:Y:S01]  /*8f90*/  @!P2 ST.E desc[UR44][R2.64], RZ ;  /* 0x000000ff0200a985 */ /* 0x0003e2000c10192c */
[----:B--2---:R-:W-:-:S05]  /*8fa0*/  @!P2 LOP3.LUT R11, R4, 0x1, RZ, 0x3c, !PT ;  /* 0x00000001040ba812 */ /* 0x004fca00078e3cff */
[----:B------:R1:W-:Y:S04]  /*8fb0*/  @!P2 ST.E desc[UR44][R2.64+0x4], R11 ;  /* 0x0000040b0200a985 */ /* 0x0003e8000c10192c */
[----:B------:R-:W2:Y:S01]  /*8fc0*/  LDL R0, [R1+0x1c] ;  /* 0x00001c0001007983 */ /* 0x000ea20000100800 */
[----:B------:R-:W-:Y:S01]  /*8fd0*/  IMAD.MOV.U32 R7, RZ, RZ, R14 ;  /* 0x000000ffff077224 */ /* 0x000fe200078e000e */
[----:B------:R-:W-:Y:S05]  /*8fe0*/  YIELD ;  /* 0x0000000000007946 */ /* 0x000fea0003800000 */
[----:B------:R-:W-:Y:S01]  /*8ff0*/  BSSY B0, `(.L_x_10950) ;  /* 0x0000008000007945 */ /* 0x000fe20003800000 */
[----:B------:R-:W-:Y:S01]  /*9000*/  VIADD R14, R14, 0xffffffff ;  /* 0xffffffff0e0e7836 */ /* 0x000fe20000000000 */
[----:B------:R-:W-:Y:S01]  /*9010*/  ISETP.GT.AND P1, PT, R7, R182, PT ;  /* 0x000000b60700720c */ /* 0x000fe20003f24270 */
[----:B---3--:R-:W-:Y:S01]  /*9020*/  @!P2 IMAD.MOV.U32 R5, RZ, RZ, RZ ;  /* 0x000000ffff05a224 */ /* 0x008fe200078e00ff */
[----:B--2---:R-:W-:-:S04]  /*9030*/  LOP3.LUT R0, R0, 0x1, RZ, 0xfc, !PT ;  /* 0x0000000100007812 */ /* 0x004fc800078efcff */
[----:B------:R-:W-:-:S13]  /*9040*/  ISETP.NE.AND P3, PT, R0, 0x3, PT ;  /* 0x000000030000780c */ /* 0x000fda0003f65270 */
[----:B-1----:R-:W-:Y:S05]  /*9050*/  @!P3 BRA `(.L_x_10951) ;  /* 0x000000000004b947 */ /* 0x002fea0003800000 */
[----:B------:R-:W-:Y:S01]  /*9060*/  BPT.TRAP 0x1 ;  /* 0x000000040000795c */ /* 0x000fe20000300000 */
.L_x_10951:
[----:B------:R-:W-:Y:S05]  /*9070*/  BSYNC B0 ;  /* 0x0000000000007941 */ /* 0x000fea0003800000 */
.L_x_10950:
[----:B------:R-:W2:Y:S01]  /*9080*/  LDL.64 R6, [R1+0x8] ;  /* 0x0000080001067983 */ /* 0x000ea20000100a00 */
[----:B-----5:R-:W-:Y:S02]  /*9090*/  SHF.L.U32 R8, R11, 0x1f, RZ ;  /* 0x0000001f0b087819 */ /* 0x020fe400000006ff */
[----:B--2---:R-:W-:-:S05]  /*90a0*/  MOV R6, R6 ;  /* 0x0000000600067202 */ /* 0x004fca0000000f00 */
[----:B------:R-:W-:-:S04]  /*90b0*/  IMAD R5, R5, 0x8, R6 ;  /* 0x0000000805057824 */ /* 0x000fc800078e0206 */
[----:B------:R1:W2:Y:S01]  /*90c0*/  SYNCS.PHASECHK.TRANS64.TRYWAIT P2, [R5+URZ], R8 ;  /* 0x00000008050075a7 */ /* 0x0002a2000804017f */
[----:B------:R1:W5:Y:S04]  /*90d0*/  LD.E R0, desc[UR44][R2.64] ;  /* 0x0000002c02007980 */ /* 0x000368000c101900 */
[----:B------:R1:W5:Y:S01]  /*90e0*/  LD.E R4, desc[UR44][R2.64+0x4] ;  /* 0x0000042c02047980 */ /* 0x000362000c101900 */
[----:B------:R-:W-:Y:S04]  /*90f0*/  BSSY B0, `(.L_x_10952) ;  /* 0x0000003000007945 */ /* 0x000fe80003800000 */
[----:B------:R-:W-:Y:S05]  /*9100*/  @!P3 BRA `(.L_x_10953) ;  /* 0x000000000004b947 */ /* 0x000fea0003800000 */
[----:B------:R-:W-:Y:S01]  /*9110*/  BPT.TRAP 0x1 ;  /* 0x000000040000795c */ /* 0x000fe20000300000 */
.L_x_10953:
[----:B------:R-:W-:Y:S05]  /*9120*/  BSYNC B0 ;  /* 0x0000000000007941 */ /* 0x000fea0003800000 */
.L_x_10952:
[----:B------:R-:W-:Y:S04]  /*9130*/  BSSY B0, `(.L_x_10954) ;  /* 0x0000006000007945 */ /* 0x000fe80003800000 */
[----:B--2---:R-:W-:Y:S05]  /*9140*/  @P2 BRA `(.L_x_10955) ;  /* 0x0000000000102947 */ /* 0x004fea0003800000 */
[----:B-----5:R-:W-:Y:S01]  /*9150*/  IMAD R0, R0, 0x8, R6 ;  /* 0x0000000800007824 */ /* 0x020fe200078e0206 */
[----:B-1----:R-:W-:-:S04]  /*9160*/  SHF.L.U32 R5, R4, 0x1f, RZ ;  /* 0x0000001f04057819 */ /* 0x002fc800000006ff */
[----:B------:R-:W1:Y:S02]  /*9170*/  SYNCS.PHASECHK.TRANS64.TRYWAIT P2, [R0+URZ], R5 ;  /* 0x00000005000075a7 */ /* 0x000e64000804017f */
[----:B-1----:R-:W-:Y:S05]  /*9180*/  @!P2 BRA `(.L_x_10956) ;  /* 0x000002980078a947 */ /* 0x002fea0003800000 */
.L_x_10955:
[----:B------:R-:W-:Y:S05]  /*9190*/  BSYNC B0 ;  /* 0x0000000000007941 */ /* 0x000fea0003800000 */
.L_x_10954:
[----:B-1----:R-:W2:Y:S04]  /*91a0*/  LD.E R5, desc[UR44][R2.64] ;  /* 0x0000002c02057980 */ /* 0x002ea8000c101900 */
[----:B------:R-:W2:Y:S01]  /*91b0*/  LDL.64 R8, [R1+0xa0] ;  /* 0x0000a00001087983 */ /* 0x000ea20000100a00 */
[----:B------:R-:W-:Y:S05]  /*91c0*/  WARPSYNC.ALL ;  /* 0x0000000000007948 */ /* 0x000fea0003800000 */
[----:B------:R-:W3:Y:S04]  /*91d0*/  LDL.64 R16, [R1+0x98] ;  /* 0x0000980001107983 */ /* 0x000ee80000100a00 */
[----:B------:R-:W4:Y:S04]  /*91e0*/  LDL.64 R6, [R1+0x98] ;  /* 0x0000980001067983 */ /* 0x000f280000100a00 */
[----:B------:R-:W4:Y:S01]  /*91f0*/  LDL.64 R10, [R1+0x98] ;  /* 0x00009800010a7983 */ /* 0x000f220000100a00 */
[----:B--2--5:R-:W-:-:S03]  /*9200*/  IMAD R4, R5, 0x300, R8 ;  /* 0x0000030005047824 */ /* 0x024fc600078e0208 */
[----:B------:R-:W2:Y:S01]  /*9210*/  LDL.64 R12, [R1+0x98] ;  /* 0x00009800010c7983 */ /* 0x000ea20000100a00 */
[----:B------:R-:W-:Y:S01]  /*9220*/  IMAD.MOV.U32 R5, RZ, RZ, R9 ;  /* 0x000000ffff057224 */ /* 0x000fe200078e0009 */
[C---:B------:R-:W-:Y:S01]  /*9230*/  R2UR UR6, R4.reuse ;  /* 0x00000000040672ca */ /* 0x040fe200000e0000 */
[----:B------:R-:W-:Y:S01]  /*9240*/  WARPGROUP.ARRIVE ;  /* 0x00000000000079c5 */ /* 0x000fe20000000000 */
[----:B------:R-:W2:Y:S02]  /*9250*/  LDL R15, [R1+0x54] ;  /* 0x00005400010f7983 */ /* 0x000ea40000100800 */
[----:B------:R-:W-:Y:S01]  /*9260*/  R2UR UR7, R5 ;  /* 0x00000000050772ca */ /* 0x000fe200000e0000 */
[----:B------:R-:W-:Y:S02]  /*9270*/  VIADD R8, R4, 0x2 ;  /* 0x0000000204087836 */ /* 0x000fe40000000000 */
[----:B------:R-:W-:Y:S01]  /*9280*/  IMAD.MOV.U32 R183, RZ, RZ, 0x1 ;  /* 0x00000001ffb77424 */ /* 0x000fe200078e00ff */
[----:B------:R1:W-:Y:S04]  /*9290*/  STL [R1+0x80], RZ ;  /* 0x000080ff01007387 */ /* 0x0003e80000100800 */
[----:B------:R1:W-:Y:S04]  /*92a0*/  STL [R1+0x80], R183 ;  /* 0x000080b701007387 */ /* 0x0003e80000100800 */
[----:B------:R1:W-:Y:S04]  /*92b0*/  STL [R1+0x80], R183 ;  /* 0x000080b701007387 */ /* 0x0003e80000100800 */
[----:B------:R1:W-:Y:S04]  /*92c0*/  STL [R1+0x80], R183 ;  /* 0x000080b701007387 */ /* 0x0003e80000100800 */
[----:B------:R1:W-:Y:S01]  /*92d0*/  STL [R1+0x80], R183 ;  /* 0x000080b701007387 */ /* 0x0003e20000100800 */
[----:B---3--:R-:W-:-:S02]  /*92e0*/  R2UR UR4, R16 ;  /* 0x00000000100472ca */ /* 0x008fc400000e0000 */
[----:B------:R-:W-:-:S13]  /*92f0*/  R2UR UR5, R17 ;  /* 0x00000000110572ca */ /* 0x000fda00000e0000 */
[----:B------:R-:W-:Y:S01]  /*9300*/  HGMMA.64x96x16.F32 R24, gdesc[UR4], RZ, !UPT, gsb0 ;  /* 0x01600000041879f0 */ /* 0x000fe2000c0008ff */
[----:B----4-:R-:W-:Y:S01]  /*9310*/  VIADD R6, R6, 0x2 ;  /* 0x0000000206067836 */ /* 0x010fe20000000000 */
[----:B------:R-:W-:Y:S02]  /*9320*/  R2UR UR6, R8 ;  /* 0x00000000080672ca */ /* 0x000fe400000e0000 */
[----:B------:R-:W-:Y:S02]  /*9330*/  R2UR UR7, R9 ;  /* 0x00000000090772ca */ /* 0x000fe400000e0000 */
[----:B------:R-:W-:Y:S02]  /*9340*/  R2UR UR4, R6 ;  /* 0x00000000060472ca */ /* 0x000fe400000e0000 */
[----:B------:R-:W-:Y:S01]  /*9350*/  R2UR UR5, R7 ;  /* 0x00000000070572ca */ /* 0x000fe200000e0000 */
[----:B------:R-:W-:Y:S02]  /*9360*/  VIADD R10, R10, 0x4 ;  /* 0x000000040a0a7836 */ /* 0x000fe40000000000 */
[----:B------:R-:W-:-:S02]  /*9370*/  VIADD R6, R4, 0x4 ;  /* 0x0000000404067836 */ /* 0x000fc40000000000 */
[----:B------:R-:W-:Y:S01]  /*9380*/  IMAD.MOV.U32 R7, RZ, RZ, R9 ;  /* 0x000000ffff077224 */ /* 0x000fe200078e0009 */
[----:B------:R-:W-:Y:S02]  /*9390*/  WARPGROUP.DEPBAR.LE gsb0, 0x0 ;  /* 0x00008000000079c5 */ /* 0x000fe40000010000 */
[----:B------:R1:W5:Y:S04]  /*93a0*/  LD.E R0, desc[UR44][R2.64] ;  /* 0x0000002c02007980 */ /* 0x000368000c101900 */
[----:B------:R1:W5:Y:S01]  /*93b0*/  LD.E R5, desc[UR44][R2.64+0x4] ;  /* 0x0000042c02057980 */ /* 0x000362000c101900 */
[----:B------:R-:W-:-:S06]  /*93c0*/  WARPGROUP.ARRIVE ;  /* 0x00000000000079c5 */ /* 0x000fcc0000000000 */
[----:B------:R-:W-:Y:S01]  /*93d0*/  HGMMA.64x96x16.F32 R24, gdesc[UR4], R24, gsb0 ;  /* 0x01600000041879f0 */ /* 0x000fe20008000818 */
[----:B------:R-:W-:Y:S02]  /*93e0*/  R2UR UR6, R6 ;  /* 0x00000000060672ca */ /* 0x000fe400000e0000 */
[----:B------:R-:W-:Y:S02]  /*93f0*/  R2UR UR7, R7 ;  /* 0x00000000070772ca */ /* 0x000fe400000e0000 */
[----:B------:R-:W-:Y:S02]  /*9400*/  R2UR UR4, R10 ;  /* 0x000000000a0472ca */ /* 0x000fe400000e0000 */
[----:B------:R-:W-:Y:S01]  /*9410*/  R2UR UR5, R11 ;  /* 0x000000000b0572ca */ /* 0x000fe200000e0000 */
[----:B------:R-:W-:Y:S02]  /*9420*/  VIADD R6, R4, 0x6 ;  /* 0x0000000604067836 */ /* 0x000fe40000000000 */
[----:B--2---:R-:W-:-:S02]  /*9430*/  VIADD R12, R12, 0x6 ;  /* 0x000000060c0c7836 */ /* 0x004fc40000000000 */
[----:B------:R-:W-:Y:S01]  /*9440*/  IMAD.MOV.U32 R7, RZ, RZ, R9 ;  /* 0x000000ffff077224 */ /* 0x000fe200078e0009 */
[----:B------:R-:W-:Y:S02]  /*9450*/  WARPGROUP.DEPBAR.LE gsb0, 0x0 ;  /* 0x00008000000079c5 */ /* 0x000fe40000010000 */
[----:B------:R-:W-:-:S06]  /*9460*/  WARPGROUP.ARRIVE ;  /* 0x00000000000079c5 */ /* 0x000fcc0000000000 */
[----:B------:R-:W-:Y:S01]  /*9470*/  HGMMA.64x96x16.F32 R24, gdesc[UR4], R24, gsb0 ;  /* 0x01600000041879f0 */ /* 0x000fe20008000818 */
[----:B------:R-:W-:Y:S02]  /*9480*/  R2UR UR6, R6 ;  /* 0x00000000060672ca */ /* 0x000fe400000e0000 */
[----:B------:R-:W-:Y:S02]  /*9490*/  R2UR UR7, R7 ;  /* 0x00000000070772ca */ /* 0x000fe400000e0000 */
[----:B------:R-:W-:Y:S02]  /*94a0*/  R2UR UR4, R12 ;  /* 0x000000000c0472ca */ /* 0x000fe400000e0000 */
[----:B------:R-:W-:Y:S02]  /*94b0*/  R2UR UR5, R13 ;  /* 0x000000000d0572ca */ /* 0x000fe400000e0000 */
[----:B------:R-:W-:-:S04]  /*94c0*/  LOP3.LUT R15, R15, 0x1, RZ, 0xfc, !PT ;  /* 0x000000010f0f7812 */ /* 0x000fc800078efcff */
[----:B------:R-:W-:Y:S01]  /*94d0*/  ISETP.NE.AND P3, PT, R15, 0x3, PT ;  /* 0x000000030f00780c */ /* 0x000fe20003f65270 */
[----:B------:R-:W-:Y:S02]  /*94e0*/  WARPGROUP.DEPBAR.LE gsb0, 0x0 ;  /* 0x00008000000079c5 */ /* 0x000fe40000010000 */
[----:B------:R-:W-:-:S06]  /*94f0*/  WARPGROUP.ARRIVE ;  /* 0x00000000000079c5 */ /* 0x000fcc0000000000 */
[----:B------:R-:W-:Y:S01]  /*9500*/  HGMMA.64x96x16.F32 R24, gdesc[UR4], R24, gsb0 ;  /* 0x01600000041879f0 */ /* 0x000fe20008000818 */
[----:B------:R-:W-:Y:S02]  /*9510*/  BSSY B0, `(.L_x_10957) ;  /* 0x0000004000007945 */ /* 0x000fe40003800000 */
[----:B------:R-:W-:Y:S02]  /*9520*/  WARPGROUP.DEPBAR.LE gsb0, 0x0 ;  /* 0x00008000000079c5 */ /* 0x000fe40000010000 */
[----:B-1----:R-:W-:Y:S05]  /*9530*/  @!P3 BRA `(.L_x_10958) ;  /* 0x000000000004b947 */ /* 0x002fea0003800000 */
[----:B------:R-:W-:Y:S01]  /*9540*/  BPT.TRAP 0x1 ;  /* 0x000000040000795c */ /* 0x000fe20000300000 */
.L_x_10958:
[----:B------:R-:W-:Y:S05]  /*9550*/  BSYNC B0 ;  /* 0x0000000000007941 */ /* 0x000fea0003800000 */
.L_x_10957:
        /* <DEDUP_REMOVED lines=10> */
.L_x_10960:
[----:B------:R-:W-:Y:S05]  /*9600*/  BSYNC B0 ;  /* 0x0000000000007941 */ /* 0x000fea0003800000 */
.L_x_10959:
[----:B------:R-:W-:Y:S04]  /*9610*/  BSSY B0, `(.L_x_10961) ;  /* 0x0000006000007945 */ /* 0x000fe80003800000 */
[----:B--2---:R-:W-:Y:S05]  /*9620*/  @P2 BRA `(.L_x_10962) ;  /* 0x0000000000102947 */ /* 0x004fea0003800000 */
[----:B-----5:R-:W-:Y:S01]  /*9630*/  IMAD R4, R4, 0x8, R7 ;  /* 0x0000000804047824 */ /* 0x020fe200078e0207 */
[----:B------:R-:W-:-:S04]  /*9640*/  SHF.L.U32 R5, R5, 0x1f, RZ ;  /* 0x0000001f05057819 */ /* 0x000fc800000006ff */
[----:B------:R-:W2:Y:S02]  /*9650*/  SYNCS.PHASECHK.TRANS64.TRYWAIT P2, [R4+URZ], R5 ;  /* 0x00000005040075a7 */ /* 0x000ea4000804017f */
[----:B--2---:R-:W-:Y:S05]  /*9660*/  @!P2 BRA `(.L_x_10963) ;  /* 0x000002940054a947 */ /* 0x004fea0003800000 */
.L_x_10962:
[----:B------:R-:W-:Y:S05]  /*9670*/  BSYNC B0 ;  /* 0x0000000000007941 */ /* 0x000fea0003800000 */
.L_x_10961:
[----:B------:R-:W3:Y:S04]  /*9680*/  LD.E R15, desc[UR44][R2.64] ;  /* 0x0000002c020f7980 */ /* 0x000ee8000c101900 */
[----:B------:R-:W3:Y:S04]  /*9690*/  LDL.64 R6, [R1+0x118] ;  /* 0x0001180001067983 */ /* 0x000ee80000100a00 */
[----:B-1----:R-:W4:Y:S04]  /*96a0*/  LDL R0, [R1+0x90] ;  /* 0x0000900001007983 */ /* 0x002f280000100800 */
[----:B--2--5:R-:W2:Y:S04]  /*96b0*/  LDL.64 R4, [R1+0x110] ;  /* 0x0001100001047983 */ /* 0x024ea80000100a00 */
[----:B------:R-:W2:Y:S04]  /*96c0*/  LDL.64 R8, [R1+0x110] ;  /* 0x0001100001087983 */ /* 0x000ea80000100a00 */
[----:B------:R-:W2:Y:S04]  /*96d0*/  LDL.64 R10, [R1+0x110] ;  /* 0x00011000010a7983 */ /* 0x000ea80000100a00 */
[----:B------:R-:W2:Y:S01]  /*96e0*/  LDL.64 R12, [R1+0x110] ;  /* 0x00011000010c7983 */ /* 0x000ea20000100a00 */
[----:B------:R-:W-:Y:S05]  /*96f0*/  WARPSYNC.ALL ;  /* 0x0000000000007948 */ /* 0x000fea0003800000 */
[----:B------:R-:W-:Y:S01]  /*9700*/  WARPGROUP.ARRIVE ;  /* 0x00000000000079c5 */ /* 0x000fe20000000000 */
[----:B------:R-:W2:Y:S04]  /*9710*/  LDL.64 R16, [R1+0x110] ;  /* 0x0001100001107983 */ /* 0x000ea80000100a00 */
        /* <DEDUP_REMOVED lines=9> */
[----:B---3--:R-:W-:Y:S01]  /*97b0*/  IMAD R6, R15, 0xc00, R6 ;  /* 0x00000c000f067824 */ /* 0x008fe200078e0206 */
[----:B----4-:R-:W-:-:S04]  /*97c0*/  ISETP.NE.U32.AND P2, PT, R0, RZ, PT ;  /* 0x000000ff0000720c */ /* 0x010fc80003f45070 */
[----:B------:R-:W-:Y:S02]  /*97d0*/  R2UR UR6, R6 ;  /* 0x00000000060672ca */ /* 0x000fe400000e0000 */
[----:B------:R-:W-:Y:S02]  /*97e0*/  R2UR UR7, R7 ;  /* 0x00000000070772ca */ /* 0x000fe400000e0000 */
[----:B--2---:R-:W-:Y:S02]  /*97f0*/  R2UR UR4, R4 ;  /* 0x00000000040472ca */ /* 0x004fe400000e0000 */
[----:B------:R-:W-:-:S03]  /*9800*/  R2UR UR5, R5 ;  /* 0x00000000050572ca */ /* 0x000fc600000e0000 */
[----:B------:R-:W-:-:S10]  /*9810*/  VOTEU.ANY UP0, P2 ;  /* 0x00000000003f7886 */ /* 0x000fd40001000100 */
[----:B------:R-:W-:Y:S01]  /*9820*/  HGMMA.64x96x16.F32 R24, gdesc[UR4], R24, UP0, gsb0 ;  /* 0x01600000041879f0 */ /* 0x000fe2000b800818 */
[----:B------:R-:W-:Y:S02]  /*9830*/  VIADD R8, R8, 0x2 ;  /* 0x0000000208087836 */ /* 0x000fe40000000000 */
        /* <DEDUP_REMOVED lines=126> */
[----:B------:R-:W-:Y:S01]  /*a020*/  R2UR UR5, R17 ;  /* 0x00000000110572ca */ /* 0x000fe200000e0000 */
[----:B--2---:R-:W-:Y:S01]  /*a030*/  VIADD R8, R8, 0xc02 ;  /* 0x00000c0208087836 */ /* 0x004fe20000000000 */
[----:B------:R-:W-:Y:S02]  /*a040*/  WARPGROUP.DEPBAR.LE gsb0, 0x0 ;  /* 0x00008000000079c5 */ /* 0x000fe40000010000 */
[----:B------:R-:W-:-:S09]  /*a050*/  WARPGROUP.ARRIVE ;  /* 0x00000000000079c5 */ /* 0x000fd20000000000 */
[----:B------:R-:W-:Y:S01]  /*a060*/  HGMMA.64x96x16.F32 R24, gdesc[UR4], R24, gsb0 ;  /* 0x01600000041879f0 */ /* 0x000fe20008000818 */
[----:B------:R-:W-:Y:S02]  /*a070*/  VIADD R4, R6, 0x902 ;  /* 0x0000090206047836 */ /* 0x000fe40000000000 */
[----:B------:R-:W-:Y:S01]  /*a080*/  IMAD.MOV.U32 R5, RZ, RZ, R7 ;  /* 0x000000ffff057224 */ /* 0x000fe200078e0007 */
[----:B------:R-:W-:Y:S02]  /*a090*/  R2UR UR4, R8 ;  /* 0x00000000080472ca */ /* 0x000fe400000e0000 */
[----:B------:R-:W-:Y:S02]  /*a0a0*/  R2UR UR6, R4 ;  /* 0x00000000040672ca */ /* 0x000fe400000e0000 */
[----:B------:R-:W-:Y:S02]  /*a0b0*/  R2UR UR7, R5 ;  /* 0x00000000050772ca */ /* 0x000fe400000e0000 */
[----:B------:R-:W-:Y:S01]  /*a0c0*/  R2UR UR5, R9 ;  /* 0x00000000090572ca */ /* 0x000fe200000e0000 */
[----:B---3--:R-:W-:-:S02]  /*a0d0*/  VIADD R10, R10, 0xc04 ;  /* 0x00000c040a0a7836 */ /* 0x008fc40000000000 */
[----:B------:R-:W-:Y:S01]  /*a0e0*/  VIADD R4, R6, 0x904 ;  /* 0x0000090406047836 */ /* 0x000fe20000000000 */
[----:B------:R-:W-:Y:S02]  /*a0f0*/  WARPGROUP.DEPBAR.LE gsb0, 0x0 ;  /* 0x00008000000079c5 */ /* 0x000fe40000010000 */
[----:B------:R-:W-:-:S07]  /*a100*/  WARPGROUP.ARRIVE ;  /* 0x00000000000079c5 */ /* 0x000fce0000000000 */
[----:B------:R-:W-:Y:S01]  /*a110*/  HGMMA.64x96x16.F32 R24, gdesc[UR4], R24, gsb0 ;  /* 0x01600000041879f0 */ /* 0x000fe20008000818 */
[----:B------:R-:W-:Y:S01]  /*a120*/  IMAD.MOV.U32 R5, RZ, RZ, R7 ;  /* 0x000000ffff057224 */ /* 0x000fe200078e0007 */
[----:B------:R-:W-:Y:S02]  /*a130*/  R2UR UR6, R4 ;  /* 0x00000000040672ca */ /* 0x000fe400000e0000 */
[----:B------:R-:W-:Y:S02]  /*a140*/  R2UR UR4, R10 ;  /* 0x000000000a0472ca */ /* 0x000fe400000e0000 */
[----:B------:R-:W-:Y:S02]  /*a150*/  R2UR UR7, R5 ;  /* 0x00000000050772ca */ /* 0x000fe400000e0000 */
[----:B------:R-:W-:Y:S01]  /*a160*/  R2UR UR5, R11 ;  /* 0x000000000b0572ca */ /* 0x000fe200000e0000 */
[----:B----4-:R-:W-:Y:S02]  /*a170*/  VIADD R12, R12, 0xc06 ;  /* 0x00000c060c0c7836 */ /* 0x010fe40000000000 */
[----:B------:R-:W-:-:S02]  /*a180*/  VIADD R4, R6, 0x906 ;  /* 0x0000090606047836 */ /* 0x000fc40000000000 */
[----:B------:R-:W-:Y:S01]  /*a190*/  IMAD.MOV.U32 R5, RZ, RZ, R7 ;  /* 0x000000ffff057224 */ /* 0x000fe200078e0007 */
[----:B------:R-:W-:Y:S02]  /*a1a0*/  WARPGROUP.DEPBAR.LE gsb0, 0x0 ;  /* 0x00008000000079c5 */ /* 0x000fe40000010000 */
[----:B------:R-:W-:-:S06]  /*a1b0*/  WARPGROUP.ARRIVE ;  /* 0x00000000000079c5 */ /* 0x000fcc0000000000 */
[----:B------:R-:W-:Y:S01]  /*a1c0*/  HGMMA.64x96x16.F32 R24, gdesc[UR4], R24, gsb0 ;  /* 0x01600000041879f0 */ /* 0x000fe20008000818 */
[----:B------:R-:W-:Y:S02]  /*a1d0*/  R2UR UR4, R12 ;  /* 0x000000000c0472ca */ /* 0x000fe400000e0000 */
[----:B------:R-:W-:Y:S02]  /*a1e0*/  R2UR UR5, R13 ;  /* 0x000000000d0572ca */ /* 0x000fe400000e0000 */
[----:B------:R-:W-:Y:S02]  /*a1f0*/  R2UR UR6, R4 ;  /* 0x00000000040672ca */ /* 0x000fe400000e0000 */
[----:B------:R-:W-:Y:S01]  /*a200*/  R2UR UR7, R5 ;  /* 0x00000000050772ca */ /* 0x000fe200000e0000 */
[----:B------:R-:W-:Y:S04]  /*a210*/  STL [R1+0x90], R183 ;  /* 0x000090b701007387 */ /* 0x000fe80000100800 */
[----:B------:R-:W-:Y:S01]  /*a220*/  STL [R1+0x90], R183 ;  /* 0x000090b701007387 */ /* 0x000fe20000100800 */
[----:B------:R-:W-:-:S02]  /*a230*/  WARPGROUP.DEPBAR.LE gsb0, 0x0 ;  /* 0x00008000000079c5 */ /* 0x000fc40000010000 */
[----:B------:R-:W-:Y:S01]  /*a240*/  WARPGROUP.ARRIVE ;  /* 0x00000000000079c5 */ /* 0x000fe20000000000 */
[----:B------:R-:W2:Y:S05]  /*a250*/  @!P0 LDL.64 R4, [R1+0x30] ;  /* 0x0000300001048983 */ /* 0x000eaa0000100a00 */
[----:B------:R-:W-:Y:S01]  /*a260*/  HGMMA.64x96x16.F32 R24, gdesc[UR4], R24, gsb0 ;  /* 0x01600000041879f0 */ /* 0x000fe20008000818 */
        /* <DEDUP_REMOVED lines=16> */
[----:B------:R-:W3:Y:S01]  /*a370*/  @!P0 LD.E R0, desc[UR44][R2.64] ;  /* 0x0000002c02008980 */ /* 0x000ee2000c101900 */
[----:B--2---:R-:W-:-:S05]  /*a380*/  @!P0 MOV R5, R4 ;  /* 0x0000000400058202 */ /* 0x004fca0000000f00 */
[----:B---3--:R-:W-:-:S05]  /*a390*/  @!P0 IMAD R0, R0, 0x8, R5 ;  /* 0x0000000800008824 */ /* 0x008fca00078e0205 */
[----:B------:R-:W-:-:S04]  /*a3a0*/  @!P0 PRMT R0, RZ, 0x654, R0 ;  /* 0x00000654ff008816 */ /* 0x000fc80000000000 */
[----:B------:R2:W-:Y:S01]  /*a3b0*/  @!P0 SYNCS.ARRIVE.TRANS64.RED.A1T0 RZ, [R0+URZ], RZ ;  /* 0x000000ff00ff89a7 */ /* 0x0005e2000810043f */
[----:B------:R-:W2:Y:S04]  /*a3c0*/  LDL.64 R4, [R1+0x220] ;  /* 0x0002200001047983 */ /* 0x000ea80000100a00 */
[----:B------:R-:W3:Y:S04]  /*a3d0*/  LDL R174, [R1+0x240] ;  /* 0x0002400001ae7983 */ /* 0x000ee80000100800 */
[----:B------:R-:W4:Y:S04]  /*a3e0*/  LDL.64 R154, [R1+0x440] ;  /* 0x00044000019a7983 */ /* 0x000f280000100a00 */
        /* <DEDUP_REMOVED lines=58> */
[----:B------:R-:W4:Y:S01]  /*a790*/  LDL.64 R76, [R1+0x418] ;  /* 0x00041800014c7983 */ /* 0x000f220000100a00 */
[----:B--2---:R-:W-:-:S04]  /*a7a0*/  FMNMX.FTZ R0, R24, R4, !PT ;  /* 0x0000000418007209 */ /* 0x004fc80007810000 */
        /* <DEDUP_REMOVED lines=42> */
[----:B------:R-:W2:Y:S01]  /*aa50*/  SHFL.BFLY PT, R9, R6, 0x2, 0x1f ;  /* 0x0c401f0006097f89 */ /* 0x000ea200000e0000 */
[----:B------:R-:W-:-:S04]  /*aa60*/  FMNMX.FTZ R7, R63, R0, !PT ;  /* 0x000000003f077209 */ /* 0x000fc80007810000 */
[----:B------:R-:W-:-:S04]  /*aa70*/  FMNMX.FTZ R0, R66, R7, !PT ;  /* 0x0000000742007209 */ /* 0x000fc80007810000 */
[----:B------:R-:W-:-:S04]  /*aa80*/  FMNMX.FTZ R7, R67, R0, !PT ;  /* 0x0000000043077209 */ /* 0x000fc80007810000 */
[----:B------:R-:W-:-:S04]  /*aa90*/  FMNMX.FTZ R0, R70, R7, !PT ;  /* 0x0000000746007209 */ /* 0x000fc80007810000 */
[----:B------:R-:W-:-:S05]  /*aaa0*/  FMNMX.FTZ R7, R71, R0, !PT ;  /* 0x0000000047077209 */ /* 0x000fca0007810000 */
[----:B------:R0:W-:Y:S01]  /*aab0*/  STL.64 [R1+0x220], R6 ;  /* 0x0002200601007387 */ /* 0x0001e20000100a00 */
[----:B--2---:R-:W-:-:S03]  /*aac0*/  FMNMX.FTZ R0, R6, R9, !PT ;  /* 0x0000000906007209 */ /* 0x004fc60007810000 */
[----:B------:R-:W2:Y:S04]  /*aad0*/  LDL R153, [R1+0x224] ;  /* 0x0002240001997983 */ /* 0x000ea80000100800 */
[----:B------:R-:W1:Y:S04]  /*aae0*/  SHFL.BFLY PT, R9, R0, 0x1, 0x1f ;  /* 0x0c201f0000097f89 */ /* 0x000e6800000e0000 */
[----:B0-----:R-:W4:Y:S01]  /*aaf0*/  LDL.64 R6, [R1+0x290] ;  /* 0x0002900001067983 */ /* 0x001f220000100a00 */
[----:B-1----:R-:W-:-:S03]  /*ab00*/  FMNMX.FTZ R10, R0, R9, !PT ;  /* 0x00000009000a7209 */ /* 0x002fc60007810000 */
[----:B------:R-:W4:Y:S04]  /*ab10*/  LDL.64 R8, [R1+0x280] ;  /* 0x0002800001087983 */ /* 0x000f280000100a00 */
[----:B------:R0:W-:Y:S04]  /*ab20*/  STL [R1+0x220], R10 ;  /* 0x0002200a01007387 */ /* 0x0001e80000100800 */
[----:B------:R-:W3:Y:S04]  /*ab30*/  LDL R159, [R1+0x220] ;  /* 0x00022000019f7983 */ /* 0x000ee80000100800 */
[----:B0-----:R-:W4:Y:S01]  /*ab40*/  LDL.64 R10, [R1+0x2e0] ;  /* 0x0002e000010a7983 */ /* 0x001f220000100a00 */
[----:B------:R0:W-:Y:S06]  /*ab50*/  BAR.SYNC.DEFER_BLOCKING R237, 0x100 ;  /* 0x000400ed0000751d */ /* 0x0001ec0000010000 */
[----:B--2---:R-:W1:Y:S02]  /*ab60*/  SHFL.BFLY PT, R0, R153, 0x2, 0x1f ;  /* 0x0c401f0099007f89 */ /* 0x004e6400000e0000 */
[----:B-1----:R-:W-:-:S05]  /*ab70*/  FMNMX.FTZ R0, R0, R153, !PT ;  /* 0x0000009900007209 */ /* 0x002fca0007810000 */
[----:B------:R-:W1:Y:S01]  /*ab80*/  SHFL.BFLY PT, R75, R0, 0x1, 0x1f ;  /* 0x0c201f00004b7f89 */ /* 0x000e6200000e0000 */
[----:B---3--:R-:W-:-:S04]  /*ab90*/  FADD.FTZ R15, R4, -R159 ;  /* 0x8000009f040f7221 */ /* 0x008fc80000010000 */
[----:B------:R-:W-:-:S04]  /*aba0*/  FMUL.FTZ R15, R15, R174 ;  /* 0x000000ae0f0f7220 */ /* 0x000fc80000410000 */
[----:B------:R-:W4:Y:S01]  /*abb0*/  MUFU.EX2 R158, R15 ;  /* 0x0000000f009e7308 */ /* 0x000f220000000800 */
[----:B------:R-:W-:Y:S01]  /*abc0*/  FMUL.FTZ R159, R174, R159 ;  /* 0x0000009fae9f7220 */ /* 0x000fe20000410000 */
[----:B-1----:R-:W-:-:S03]  /*abd0*/  FMNMX.FTZ R75, R0, R75, !PT ;  /* 0x0000004b004b7209 */ /* 0x002fc60007810000 */
[-CC-:B------:R-:W-:Y:S01]  /*abe0*/  FFMA.FTZ R73, R24, R174.reuse, -R159.reuse ;  /* 0x000000ae18497223 */ /* 0x180fe2000001089f */
[----:B------:R-:W-:Y:S01]  /*abf0*/  FFMA.FTZ R152, R25, R174, -R159 ;  /* 0x000000ae19987223 */ /* 0x000fe2000001089f */
[----:B------:R-:W-:Y:S02]  /*ac00*/  FADD.FTZ R153, R5, -R75 ;  /* 0x8000004b05997221 */ /* 0x000fe40000010000 */
[----:B------:R-:W2:Y:S01]  /*ac10*/  LDL.64 R4, [R1+0x438] ;  /* 0x0004380001047983 */ /* 0x000ea20000100a00 */
[C---:B----4-:R-:W-:Y:S01]  /*ac20*/  FMUL.FTZ R25, R158.reuse, R155 ;  /* 0x0000009b9e197220 */ /* 0x050fe20000410000 */
[----:B------:R-:W-:Y:S01]  /*ac30*/  FMUL.FTZ R24, R158, R154 ;  /* 0x0000009a9e187220 */ /* 0x000fe20000410000 */
[-CC-:B------:R-:W-:Y:S01]  /*ac40*/  FFMA.FTZ R32, R32, R174.reuse, -R159.reuse ;  /* 0x000000ae20207223 */ /* 0x180fe2000001089f */
[-CC-:B------:R-:W-:Y:S01]  /*ac50*/  FFMA.FTZ R33, R33, R174.reuse, -R159.reuse ;  /* 0x000000ae21217223 */ /* 0x180fe2000001089f */
[----:B------:R-:W-:Y:S01]  /*ac60*/  FMUL.FTZ R160, R174, R153 ;  /* 0x00000099aea07220 */ /* 0x000fe20000410000 */
[----:B------:R-:W-:Y:S01]  /*ac70*/  FFMA.FTZ R153, R44, R174, -R159 ;  /* 0x000000ae2c997223 */ /* 0x000fe2000001089f */
[----:B------:R1:W-:Y:S01]  /*ac80*/  STL.64 [R1+0x440], R24 ;  /* 0x0004401801007387 */ /* 0x0003e20000100a00 */
[----:B------:R-:W-:-:S02]  /*ac90*/  FMUL.FTZ R44, R158, R8 ;  /* 0x000000089e2c7220 */ /* 0x000fc40000410000 */
[----:B------:R3:W-:Y:S01]  /*aca0*/  MUFU.EX2 R8, R32 ;  /* 0x0000002000087308 */ /* 0x0007e20000000800 */
[C---:B-1----:R-:W-:Y:S01]  /*acb0*/  FMUL.FTZ R25, R158.reuse, R7 ;  /* 0x000000079e197220 */ /* 0x042fe20000410000 */
[----:B---3--:R-:W-:-:S06]  /*acc0*/  FMUL.FTZ R32, R158, R12 ;  /* 0x0000000c9e207220 */ /* 0x008fcc0000410000 */
[----:B------:R1:W-:Y:S02]  /*acd0*/  MUFU.EX2 R7, R33 ;  /* 0x0000002100077308 */ /* 0x0003e40000000800 */
[C---:B-1----:R-:W-:Y:S02]  /*ace0*/  FMUL.FTZ R33, R158.reuse, R13 ;  /* 0x0000000d9e217220 */ /* 0x042fe40000410000 */
[----:B------:R-:W3:Y:S04]  /*acf0*/  LDL.64 R12, [R1+0x230] ;  /* 0x00023000010c7983 */ /* 0x000ee80000100a00 */
[----:B------:R-:W1:Y:S01]  /*ad00*/  MUFU.EX2 R160, R160 ;  /* 0x000000a000a07308 */ /* 0x000e620000000800 */
[C---:B------:R-:W-:Y:S01]  /*ad10*/  FMUL.FTZ R201, R158.reuse, R201 ;  /* 0x000000c99ec97220 */ /* 0x040fe20000410000 */
        /* <DEDUP_REMOVED lines=8> */
[----:B------:R-:W-:Y:S01]  /*ada0*/  FMUL.FTZ R130, R158, R130 ;  /* 0x000000829e827220 */ /* 0x000fe20000410000 */
[----:B------:R-:W-:Y:S01]  /*adb0*/  STL.64 [R1+0x260], R200 ;  /* 0x000260c801007387 */ /* 0x000fe20000100a00 */
[C---:B-1----:R-:W-:Y:S01]  /*adc0*/  FMUL.FTZ R133, R160.reuse, R133 ;  /* 0x00000085a0857220 */ /* 0x042fe20000410000 */
        /* <DEDUP_REMOVED lines=27> */
[----:B------:R-:W-:Y:S04]  /*af80*/  STL.64 [R1+0x270], R198 ;  /* 0x000270c601007387 */ /* 0x000fe80000100a00 */
        /* <DEDUP_REMOVED lines=10> */
[----:B------:R1:W-:Y:S04]  /*b030*/  STL.64 [R1+0x308], R118 ;  /* 0x0003087601007387 */ /* 0x0003e80000100a00 */
[----:B------:R-:W-:Y:S04]  /*b040*/  STL.64 [R1+0x318], R100 ;  /* 0x0003186401007387 */ /* 0x000fe80000100a00 */
[----:B------:R-:W-:Y:S04]  /*b050*/  STL.64 [R1+0x328], R102 ;  /* 0x0003286601007387 */ /* 0x000fe80000100a00 */
[----:B------:R-:W-:Y:S04]  /*b060*/  STL.64 [R1+0x378], R98 ;  /* 0x0003786201007387 */ /* 0x000fe80000100a00 */
[----:B------:R4:W-:Y:S04]  /*b070*/  STL.64 [R1+0x388], R96 ;  /* 0x0003886001007387 */ /* 0x0009e80000100a00 */
[----:B------:R-:W-:Y:S04]  /*b080*/  STL.64 [R1+0x3d8], R84 ;  /* 0x0003d85401007387 */ /* 0x000fe80000100a00 */
[----:B------:R-:W-:Y:S04]  /*b090*/  STL.64 [R1+0x3e8], R86 ;  /* 0x0003e85601007387 */ /* 0x000fe80000100a00 */
[----:B-1----:R-:W3:Y:S04]  /*b0a0*/  LDL R119, [R1+0x260] ;  /* 0x0002600001777983 */ /* 0x002ee80000100800 */
[----:B------:R-:W3:Y:S04]  /*b0b0*/  LDL R121, [R1+0x264] ;  /* 0x0002640001797983 */ /* 0x000ee80000100800 */
[----:B------:R-:W3:Y:S04]  /*b0c0*/  LDL R123, [R1+0x268] ;  /* 0x00026800017b7983 */ /* 0x000ee80000100800 */
[----:B------:R-:W3:Y:S04]  /*b0d0*/  LDL R125, [R1+0x26c] ;  /* 0x00026c00017d7983 */ /* 0x000ee80000100800 */
[----:B------:R-:W3:Y:S04]  /*b0e0*/  LDL R127, [R1+0x270] ;  /* 0x00027000017f7983 */ /* 0x000ee80000100800 */
[----:B------:R-:W3:Y:S04]  /*b0f0*/  LDL R129, [R1+0x274] ;  /* 0x0002740001817983 */ /* 0x000ee80000100800 */
[----:B------:R-:W3:Y:S04]  /*b100*/  LDL R131, [R1+0x278] ;  /* 0x0002780001837983 */ /* 0x000ee80000100800 */
[----:B------:R-:W3:Y:S04]  /*b110*/  LDL R133, [R1+0x27c] ;  /* 0x00027c0001857983 */ /* 0x000ee80000100800 */
[----:B----4-:R-:W4:Y:S04]  /*b120*/  LDL R97, [R1+0x2bc] ;  /* 0x0002bc0001617983 */ /* 0x010f280000100800 */
[----:B------:R-:W4:Y:S04]  /*b130*/  LDL R99, [R1+0x2c0] ;  /* 0x0002c00001637983 */ /* 0x000f280000100800 */
[----:B------:R-:W4:Y:S04]  /*b140*/  LDL R101, [R1+0x2c4] ;  /* 0x0002c40001657983 */ /* 0x000f280000100800 */
[----:B------:R-:W4:Y:S04]  /*b150*/  LDL R103, [R1+0x2c8] ;  /* 0x0002c80001677983 */ /* 0x000f280000100800 */
[----:B------:R-:W4:Y:S04]  /*b160*/  LDL R102, [R1+0x3d8] ;  /* 0x0003d80001667983 */ /* 0x000f280000100800 */
[----:B------:R-:W4:Y:S04]  /*b170*/  LDL R96, [R1+0x3e4] ;  /* 0x0003e40001607983 */ /* 0x000f280000100800 */
[----:B------:R-:W4:Y:S04]  /*b180*/  LDL R98, [R1+0x3e8] ;  /* 0x0003e80001627983 */ /* 0x000f280000100800 */
[----:B------:R-:W4:Y:S01]  /*b190*/  LDL R100, [R1+0x3ec] ;  /* 0x0003ec0001647983 */ /* 0x000f220000100800 */
[C---:B------:R-:W-:Y:S01]  /*b1a0*/  FMUL.FTZ R189, R158.reuse, R189 ;  /* 0x000000bd9ebd7220 */ /* 0x040fe20000410000 */
[----:B------:R-:W-:Y:S01]  /*b1b0*/  FMUL.FTZ R188, R158, R188 ;  /* 0x000000bc9ebc7220 */ /* 0x000fe20000410000 */
[--C-:B------:R-:W-:Y:S01]  /*b1c0*/  FFMA.FTZ R28, R28, R174, -R159.reuse ;  /* 0x000000ae1c1c7223 */ /* 0x100fe2000001089f */
[C---:B------:R-:W-:Y:S01]  /*b1d0*/  FMUL.FTZ R157, R158.reuse, R157 ;  /* 0x0000009d9e9d7220 */ /* 0x040fe20000410000 */
[C---:B------:R-:W-:Y:S01]  /*b1e0*/  FMUL.FTZ R156, R158.reuse, R156 ;  /* 0x0000009c9e9c7220 */ /* 0x040fe20000410000 */
[----:B------:R-:W-:Y:S01]  /*b1f0*/  FFMA.FTZ R72, R29, R174, -R159 ;  /* 0x000000ae1d487223 */ /* 0x000fe2000001089f */
[----:B------:R1:W-:Y:S01]  /*b200*/  STL.64 [R1+0x2d0], R188 ;  /* 0x0002d0bc01007387 */ /* 0x0003e20000100a00 */
[----:B------:R0:W-:Y:S03]  /*b210*/  MUFU.EX2 R29, R28 ;  /* 0x0000001c001d7308 */ /* 0x0001e60000000800 */
[----:B------:R0:W-:Y:S05]  /*b220*/  STL.64 [R1+0x3c0], R156 ;  /* 0x0003c09c01007387 */ /* 0x0001ea0000100a00 */
[----:B------:R-:W-:Y:S01]  /*b230*/  MUFU.EX2 R73, R73 ;  /* 0x0000004900497308 */ /* 0x000fe20000000800 */
[----:B------:R-:W-:-:S07]  /*b240*/  FMUL.FTZ R24, R158, R6 ;  /* 0x000000069e187220 */ /* 0x000fce0000410000 */
[----:B------:R-:W-:Y:S01]  /*b250*/  MUFU.EX2 R152, R152 ;  /* 0x0000009800987308 */ /* 0x000fe20000000800 */
[----:B-1----:R-:W-:Y:S01]  /*b260*/  FMUL.FTZ R189, R75, R174 ;  /* 0x000000ae4bbd7220 */ /* 0x002fe20000410000 */
[C---:B------:R-:W-:Y:S01]  /*b270*/  FMUL.FTZ R173, R158.reuse, R173 ;  /* 0x000000ad9ead7220 */ /* 0x040fe20000410000 */
[----:B------:R-:W-:Y:S01]  /*b280*/  FMUL.FTZ R172, R158, R172 ;  /* 0x000000ac9eac7220 */ /* 0x000fe20000410000 */
[-C--:B------:R-:W-:Y:S01]  /*b290*/  FFMA.FTZ R74, R45, R174.reuse, -R159 ;  /* 0x000000ae2d4a7223 */ /* 0x080fe2000001089f */
[-C--:B0-----:R-:W-:Y:S01]  /*b2a0*/  FFMA.FTZ R28, R26, R174.reuse, -R189 ;  /* 0x000000ae1a1c7223 */ /* 0x081fe200000108bd */
[-C--:B------:R-:W-:Y:S01]  /*b2b0*/  FFMA.FTZ R0, R61, R174.reuse, -R159 ;  /* 0x000000ae3d007223 */ /* 0x080fe2000001089f */
[----:B------:R-:W-:Y:S01]  /*b2c0*/  FMUL.FTZ R17, R160, R17 ;  /* 0x00000011a0117220 */ /* 0x000fe20000410000 */
[----:B------:R0:W-:Y:S01]  /*b2d0*/  MUFU.EX2 R157, R153 ;  /* 0x00000099009d7308 */ /* 0x0001e20000000800 */
[----:B------:R-:W-:Y:S01]  /*b2e0*/  FFMA.FTZ R155, R30, R174, -R189 ;  /* 0x000000ae1e9b7223 */ /* 0x000fe200000108bd */
[----:B------:R-:W-:Y:S01]  /*b2f0*/  FMUL.FTZ R16, R160, R16 ;  /* 0x00000010a0107220 */ /* 0x000fe20000410000 */
[--C-:B------:R-:W-:Y:S01]  /*b300*/  FFMA.FTZ R36, R36, R174, -R159.reuse ;  /* 0x000000ae24247223 */ /* 0x100fe2000001089f */
[C---:B------:R-:W-:Y:S01]  /*b310*/  FMUL.FTZ R171, R158.reuse, R171 ;  /* 0x000000ab9eab7220 */ /* 0x040fe20000410000 */
[----:B------:R-:W-:Y:S01]  /*b320*/  FMUL.FTZ R170, R158, R170 ;  /* 0x000000aa9eaa7220 */ /* 0x000fe20000410000 */
[-CC-:B------:R-:W-:Y:S01]  /*b330*/  FFMA.FTZ R37, R37, R174.reuse, -R159.reuse ;  /* 0x000000ae25257223 */ /* 0x180fe2000001089f */
[-CC-:B------:R-:W-:Y:S01]  /*b340*/  FFMA.FTZ R15, R57, R174.reuse, -R159.reuse ;  /* 0x000000ae390f7223 */ /* 0x180fe2000001089f */
[-C--:B------:R-:W-:Y:S01]  /*b350*/  FFMA.FTZ R40, R40, R174.reuse, -R159 ;  /* 0x000000ae28287223 */ /* 0x080fe2000001089f */
[-CC-:B0-----:R-:W-:Y:S01]  /*b360*/  FFMA.FTZ R153, R27, R174.reuse, -R189.reuse ;  /* 0x000000ae1b997223 */ /* 0x181fe200000108bd */
[----:B------:R-:W3:Y:S01]  /*b370*/  MUFU.EX2 R28, R28 ;  /* 0x0000001c001c7308 */ /* 0x000ee20000000800 */
[-CC-:B------:R-:W-:Y:S01]  /*b380*/  FFMA.FTZ R30, R31, R174.reuse, -R189.reuse ;  /* 0x000000ae1f1e7223 */ /* 0x180fe200000108bd */
[-C--:B------:R-:W-:Y:S01]  /*b390*/  FFMA.FTZ R6, R34, R174.reuse, -R189 ;  /* 0x000000ae22067223 */ /* 0x080fe200000108bd */
[--C-:B------:R-:W-:Y:S01]  /*b3a0*/  FFMA.FTZ R41, R41, R174, -R159.reuse ;  /* 0x000000ae29297223 */ /* 0x100fe2000001089f */
[C---:B------:R-:W-:Y:S01]  /*b3b0*/  FMUL.FTZ R167, R158.reuse, R167 ;  /* 0x000000a79ea77220 */ /* 0x040fe20000410000 */
[----:B------:R-:W-:Y:S01]  /*b3c0*/  FMUL.FTZ R166, R158, R166 ;  /* 0x000000a69ea67220 */ /* 0x000fe20000410000 */
[-CC-:B------:R-:W-:Y:S01]  /*b3d0*/  FFMA.FTZ R48, R48, R174.reuse, -R159.reuse ;  /* 0x000000ae30307223 */ /* 0x180fe2000001089f */
[-CC-:B------:R-:W-:Y:S01]  /*b3e0*/  FFMA.FTZ R49, R49, R174.reuse, -R159.reuse ;  /* 0x000000ae31317223 */ /* 0x180fe2000001089f */
[----:B------:R-:W0:Y:S01]  /*b3f0*/  MUFU.EX2 R153, R153 ;  /* 0x0000009900997308 */ /* 0x000e220000000800 */
[----:B------:R-:W-:Y:S01]  /*b400*/  FFMA.FTZ R52, R52, R174, -R159 ;  /* 0x000000ae34347223 */ /* 0x000fe2000001089f */
[C---:B--2---:R-:W-:Y:S01]  /*b410*/  FMUL.FTZ R5, R160.reuse, R5 ;  /* 0x00000005a0057220 */ /* 0x044fe20000410000 */
[----:B------:R-:W-:-:S05]  /*b420*/  FMUL.FTZ R4, R160, R4 ;  /* 0x00000004a0047220 */ /* 0x000fca0000410000 */
[----:B------:R-:W1:Y:S01]  /*b430*/  MUFU.EX2 R155, R155 ;  /* 0x0000009b009b7308 */ /* 0x000e620000000800 */
[-CC-:B------:R-:W-:Y:S01]  /*b440*/  FFMA.FTZ R53, R53, R174.reuse, -R159.reuse ;  /* 0x000000ae35357223 */ /* 0x180fe2000001089f */
[-CC-:B------:R-:W-:Y:S01]  /*b450*/  FFMA.FTZ R56, R56, R174.reuse, -R159.reuse ;  /* 0x000000ae38387223 */ /* 0x180fe2000001089f */
[-CC-:B------:R-:W-:Y:S01]  /*b460*/  FFMA.FTZ R60, R60, R174.reuse, -R159.reuse ;  /* 0x000000ae3c3c7223 */ /* 0x180fe2000001089f */
[----:B------:R2:W-:Y:S04]  /*b470*/  STL.64 [R1+0x438], R4 ;  /* 0x0004380401007387 */ /* 0x0005e80000100a00 */
[----:B------:R-:W1:Y:S01]  /*b480*/  MUFU.EX2 R30, R30 ;  /* 0x0000001e001e7308 */ /* 0x000e620000000800 */
[----:B------:R-:W-:Y:S01]  /*b490*/  FMUL.FTZ R45, R158, R9 ;  /* 0x000000099e2d7220 */ /* 0x000fe20000410000 */
[-CC-:B------:R-:W-:Y:S01]  /*b4a0*/  FFMA.FTZ R179, R64, R174.reuse, -R159.reuse ;  /* 0x000000ae40b37223 */ /* 0x180fe2000001089f */
[-CC-:B------:R-:W-:Y:S01]  /*b4b0*/  FFMA.FTZ R178, R65, R174.reuse, -R159.reuse ;  /* 0x000000ae41b27223 */ /* 0x180fe2000001089f */
[-CC-:B------:R-:W-:Y:S01]  /*b4c0*/  FFMA.FTZ R181, R68, R174.reuse, -R159.reuse ;  /* 0x000000ae44b57223 */ /* 0x180fe2000001089f */
[----:B------:R-:W-:Y:S01]  /*b4d0*/  FFMA.FTZ R180, R69, R174, -R159 ;  /* 0x000000ae45b47223 */ /* 0x000fe2000001089f */
[C---:B------:R-:W-:Y:S01]  /*b4e0*/  FMUL.FTZ R169, R158.reuse, R169 ;  /* 0x000000a99ea97220 */ /* 0x040fe20000410000 */
[----:B------:R-:W-:Y:S01]  /*b4f0*/  FMUL.FTZ R168, R158, R168 ;  /* 0x000000a89ea87220 */ /* 0x000fe20000410000 */
[----:B------:R-:W1:Y:S01]  /*b500*/  MUFU.EX2 R154, R72 ;  /* 0x00000048009a7308 */ /* 0x000e620000000800 */
[-CC-:B--2---:R-:W-:Y:S01]  /*b510*/  FFMA.FTZ R4, R35, R174.reuse, -R189.reuse ;  /* 0x000000ae23047223 */ /* 0x184fe200000108bd */
[----:B------:R-:W-:Y:S01]  /*b520*/  FFMA.FTZ R5, R38, R174, -R189 ;  /* 0x000000ae26057223 */ /* 0x000fe200000108bd */
[----:B------:R-:W-:Y:S01]  /*b530*/  STL.64 [R1+0x2f0], R172 ;  /* 0x0002f0ac01007387 */ /* 0x000fe20000100a00 */
[C---:B------:R-:W-:Y:S01]  /*b540*/  FMUL.FTZ R165, R158.reuse, R165 ;  /* 0x000000a59ea57220 */ /* 0x040fe20000410000 */
[C---:B------:R-:W-:Y:S01]  /*b550*/  FMUL.FTZ R164, R158.reuse, R164 ;  /* 0x000000a49ea47220 */ /* 0x040fe20000410000 */
[C---:B------:R-:W-:Y:S01]  /*b560*/  FMUL.FTZ R203, R158.reuse, R203 ;  /* 0x000000cb9ecb7220 */ /* 0x040fe20000410000 */
[C---:B------:R-:W-:Y:S01]  /*b570*/  FMUL.FTZ R202, R158.reuse, R202 ;  /* 0x000000ca9eca7220 */ /* 0x040fe20000410000 */
[----:B------:R-:W2:Y:S01]  /*b580*/  MUFU.EX2 R6, R6 ;  /* 0x0000000600067308 */ /* 0x000ea20000000800 */
[----:B------:R1:W-:Y:S01]  /*b590*/  STL.64 [R1+0x280], R44 ;  /* 0x0002802c01007387 */ /* 0x0003e20000100a00 */
[C---:B------:R-:W-:Y:S01]  /*b5a0*/  FMUL.FTZ R197, R158.reuse, R197 ;  /* 0x000000c59ec57220 */ /* 0x040fe20000410000 */
[C---:B------:R-:W-:Y:S01]  /*b5b0*/  FMUL.FTZ R196, R158.reuse, R196 ;  /* 0x000000c49ec47220 */ /* 0x040fe20000410000 */
[C---:B------:R-:W-:Y:S01]  /*b5c0*/  FMUL.FTZ R195, R158.reuse, R195 ;  /* 0x000000c39ec37220 */ /* 0x040fe20000410000 */
[C---:B------:R-:W-:Y:S01]  /*b5d0*/  FMUL.FTZ R194, R158.reuse, R194 ;  /* 0x000000c29ec27220 */ /* 0x040fe20000410000 */
[C---:B------:R-:W-:Y:S01]  /*b5e0*/  FMUL.FTZ R177, R158.reuse, R177 ;  /* 0x000000b19eb17220 */ /* 0x040fe20000410000 */
[C---:B------:R-:W-:Y:S01]  /*b5f0*/  FMUL.FTZ R176, R158.reuse, R176 ;  /* 0x000000b09eb07220 */ /* 0x040fe20000410000 */
[----:B---3--:R-:W-:Y:S01]  /*b600*/  FFMA.FTZ R26, R13, R160, R28 ;  /* 0x000000a00d1a7223 */ /* 0x008fe2000001001c */
[----:B------:R-:W-:Y:S01]  /*b610*/  FFMA.FTZ R13, R158, R12, R73 ;  /* 0x0000000c9e0d7223 */ /* 0x000fe20000010049 */
[----:B------:R-:W3:Y:S01]  /*b620*/  MUFU.EX2 R4, R4 ;  /* 0x0000000400047308 */ /* 0x000ee20000000800 */
[----:B------:R2:W-:Y:S01]  /*b630*/  STL.64 [R1+0x428], R16 ;  /* 0x0004281001007387 */ /* 0x0005e20000100a00 */
[----:B0-----:R-:W-:Y:S01]  /*b640*/  FADD.FTZ R26, R153, R26 ;  /* 0x0000001a991a7221 */ /* 0x001fe20000010000 */
[----:B------:R-:W-:Y:S01]  /*b650*/  FADD.FTZ R12, R152, R13 ;  /* 0x0000000d980c7221 */ /* 0x000fe20000010000 */
[----:B-1----:R-:W-:Y:S01]  /*b660*/  FMUL.FTZ R44, R158, R10 ;  /* 0x0000000a9e2c7220 */ /* 0x002fe20000410000 */
[----:B------:R-:W-:Y:S03]  /*b670*/  STL.64 [R1+0x370], R170 ;  /* 0x000370aa01007387 */ /* 0x000fe60000100a00 */
[----:B------:R0:W-:Y:S01]  /*b680*/  MUFU.EX2 R172, R0 ;  /* 0x0000000000ac7308 */ /* 0x0001e20000000800 */
[----:B------:R-:W-:Y:S01]  /*b690*/  FADD.FTZ R27, R155, R26 ;  /* 0x0000001a9b1b7221 */ /* 0x000fe20000010000 */
[----:B------:R-:W-:Y:S01]  /*b6a0*/  FADD.FTZ R13, R29, R12 ;  /* 0x0000000c1d0d7221 */ /* 0x000fe20000010000 */
[----:B------:R1:W-:Y:S01]  /*b6b0*/  STL.64 [R1+0x290], R24 ;  /* 0x0002901801007387 */ /* 0x0003e20000100a00 */
[----:B--2---:R-:W-:Y:S01]  /*b6c0*/  FFMA.FTZ R17, R42, R174, -R189 ;  /* 0x000000ae2a117223 */ /* 0x004fe200000108bd */
[C---:B------:R-:W-:Y:S01]  /*b6d0*/  FMUL.FTZ R185, R158.reuse, R185 ;  /* 0x000000b99eb97220 */ /* 0x040fe20000410000 */
[----:B------:R-:W-:-:S02]  /*b6e0*/  FMUL.FTZ R184, R158, R184 ;  /* 0x000000b89eb87220 */ /* 0x000fc40000410000 */
[----:B------:R-:W2:Y:S01]  /*b6f0*/  MUFU.EX2 R5, R5 ;  /* 0x0000000500057308 */ /* 0x000ea20000000800 */
[----:B0-----:R-:W-:Y:S01]  /*b700*/  FFMA.FTZ R0, R39, R174, -R189 ;  /* 0x000000ae27007223 */ /* 0x001fe200000108bd */
[----:B------:R-:W-:Y:S01]  /*b710*/  FADD.FTZ R27, R30, R27 ;  /* 0x0000001b1e1b7221 */ /* 0x000fe20000010000 */
[----:B------:R-:W-:Y:S01]  /*b720*/  FADD.FTZ R13, R154, R13 ;  /* 0x0000000d9a0d7221 */ /* 0x000fe20000010000 */
[C---:B------:R-:W-:Y:S01]  /*b730*/  FMUL.FTZ R187, R158.reuse, R187 ;  /* 0x000000bb9ebb7220 */ /* 0x040fe20000410000 */
[C---:B------:R-:W-:Y:S01]  /*b740*/  FMUL.FTZ R186, R158.reuse, R186 ;  /* 0x000000ba9eba7220 */ /* 0x040fe20000410000 */
[C---:B------:R-:W-:Y:S01]  /*b750*/  FMUL.FTZ R163, R158.reuse, R163 ;  /* 0x000000a39ea37220 */ /* 0x040fe20000410000 */
[C---:B------:R-:W-:Y:S01]  /*b760*/  FMUL.FTZ R162, R158.reuse, R162 ;  /* 0x000000a29ea27220 */ /* 0x040fe20000410000 */
[----:B------:R-:W0:Y:S01]  /*b770*/  MUFU.EX2 R10, R36 ;  /* 0x00000024000a7308 */ /* 0x000e220000000800 */
[----:B-1----:R-:W-:Y:S01]  /*b780*/  FMUL.FTZ R25, R158, R21 ;  /* 0x000000159e197220 */ /* 0x002fe20000410000 */
[----:B------:R-:W-:Y:S01]  /*b790*/  FADD.FTZ R27, R6, R27 ;  /* 0x0000001b061b7221 */ /* 0x000fe20000010000 */
[----:B------:R-:W-:Y:S01]  /*b7a0*/  FFMA.FTZ R16, R46, R174, -R189 ;  /* 0x000000ae2e107223 */ /* 0x000fe200000108bd */
[C---:B------:R-:W-:Y:S01]  /*b7b0*/  FMUL.FTZ R147, R158.reuse, R147 ;  /* 0x000000939e937220 */ /* 0x040fe20000410000 */
[C---:B------:R-:W-:Y:S01]  /*b7c0*/  FMUL.FTZ R146, R158.reuse, R146 ;  /* 0x000000929e927220 */ /* 0x040fe20000410000 */
[C---:B------:R-:W-:Y:S01]  /*b7d0*/  FMUL.FTZ R149, R158.reuse, R149 ;  /* 0x000000959e957220 */ /* 0x040fe20000410000 */
[----:B------:R-:W-:Y:S01]  /*b7e0*/  FMUL.FTZ R148, R158, R148 ;  /* 0x000000949e947220 */ /* 0x000fe20000410000 */
[----:B------:R-:W1:Y:S01]  /*b7f0*/  MUFU.EX2 R0, R0 ;  /* 0x0000000000007308 */ /* 0x000e620000000800 */
[----:B------:R-:W-:Y:S01]  /*b800*/  FADD.FTZ R12, R8, R13 ;  /* 0x0000000d080c7221 */ /* 0x000fe20000010000 */
[C---:B------:R-:W-:Y:S01]  /*b810*/  FMUL.FTZ R151, R158.reuse, R151 ;  /* 0x000000979e977220 */ /* 0x040fe20000410000 */
[C---:B------:R-:W-:Y:S01]  /*b820*/  FMUL.FTZ R150, R158.reuse, R150 ;  /* 0x000000969e967220 */ /* 0x040fe20000410000 */
[C---:B------:R-:W-:Y:S01]  /*b830*/  FMUL.FTZ R143, R158.reuse, R143 ;  /* 0x0000008f9e8f7220 */ /* 0x040fe20000410000 */
[C---:B------:R-:W-:Y:S01]  /*b840*/  FMUL.FTZ R142, R158.reuse, R142 ;  /* 0x0000008e9e8e7220 */ /* 0x040fe20000410000 */
[C---:B------:R-:W-:Y:S01]  /*b850*/  FMUL.FTZ R145, R158.reuse, R145 ;  /* 0x000000919e917220 */ /* 0x040fe20000410000 */
[C---:B------:R-:W-:Y:S01]  /*b860*/  FMUL.FTZ R144, R158.reuse, R144 ;  /* 0x000000909e907220 */ /* 0x040fe20000410000 */
[----:B------:R-:W1:Y:S01]  /*b870*/  MUFU.EX2 R9, R37 ;  /* 0x0000002500097308 */ /* 0x000e620000000800 */
[C---:B------:R-:W-:Y:S01]  /*b880*/  FMUL.FTZ R24, R158.reuse, R20 ;  /* 0x000000149e187220 */ /* 0x040fe20000410000 */
[----:B------:R-:W-:Y:S01]  /*b890*/  FMUL.FTZ R45, R158, R11 ;  /* 0x0000000b9e2d7220 */ /* 0x000fe20000410000 */
[-CC-:B------:R-:W-:Y:S01]  /*b8a0*/  FFMA.FTZ R161, R50, R174.reuse, -R189.reuse ;  /* 0x000000ae32a17223 */ /* 0x180fe200000108bd */
[-C--:B------:R-:W-:Y:S01]  /*b8b0*/  FFMA.FTZ R159, R51, R174.reuse, -R189 ;  /* 0x000000ae339f7223 */ /* 0x080fe200000108bd */
[----:B------:R1:W-:Y:S03]  /*b8c0*/  STL.64 [R1+0x350], R166 ;  /* 0x000350a601007387 */ /* 0x0003e60000100a00 */
[----:B------:R2:W-:Y:S01]  /*b8d0*/  MUFU.EX2 R170, R15 ;  /* 0x0000000f00aa7308 */ /* 0x0005e20000000800 */
[----:B---3--:R-:W-:Y:S01]  /*b8e0*/  FADD.FTZ R26, R4, R27 ;  /* 0x0000001b041a7221 */ /* 0x008fe20000010000 */
[--C-:B------:R-:W-:Y:S01]  /*b8f0*/  FFMA.FTZ R11, R47, R174, -R189.reuse ;  /* 0x000000ae2f0b7223 */ /* 0x100fe200000108bd */
[C---:B------:R-:W-:Y:S01]  /*b900*/  FMUL.FTZ R139, R158.reuse, R139 ;  /* 0x0000008b9e8b7220 */ /* 0x040fe20000410000 */
[C---:B------:R-:W-:Y:S01]  /*b910*/  FMUL.FTZ R138, R158.reuse, R138 ;  /* 0x0000008a9e8a7220 */ /* 0x040fe20000410000 */
[C---:B------:R-:W-:Y:S01]  /*b920*/  FMUL.FTZ R137, R158.reuse, R137 ;  /* 0x000000899e897220 */ /* 0x040fe20000410000 */
[----:B------:R-:W-:Y:S01]  /*b930*/  FMUL.FTZ R136, R158, R136 ;  /* 0x000000889e887220 */ /* 0x000fe20000410000 */
[C---:B------:R-:W-:Y:S01]  /*b940*/  FMUL.FTZ R205, R160.reuse, R205 ;  /* 0x000000cda0cd7220 */ /* 0x040fe20000410000 */
[----:B------:R-:W3:Y:S01]  /*b950*/  MUFU.EX2 R17, R17 ;  /* 0x0000001100117308 */ /* 0x000ee20000000800 */
[----:B--2---:R-:W-:Y:S01]  /*b960*/  FFMA.FTZ R15, R43, R174, -R189 ;  /* 0x000000ae2b0f7223 */ /* 0x004fe200000108bd */
[----:B------:R-:W-:Y:S01]  /*b970*/  FADD.FTZ R13, R7, R12 ;  /* 0x0000000c070d7221 */ /* 0x000fe20000010000 */
[C---:B------:R-:W-:Y:S01]  /*b980*/  FMUL.FTZ R204, R160.reuse, R204 ;  /* 0x000000cca0cc7220 */ /* 0x040fe20000410000 */
[C---:B------:R-:W-:Y:S01]  /*b990*/  FMUL.FTZ R135, R160.reuse, R135 ;  /* 0x00000087a0877220 */ /* 0x040fe20000410000 */
[C---:B------:R-:W-:Y:S01]  /*b9a0*/  FMUL.FTZ R134, R160.reuse, R134 ;  /* 0x00000086a0867220 */ /* 0x040fe20000410000 */
[C---:B------:R-:W-:Y:S01]  /*b9b0*/  FMUL.FTZ R113, R160.reuse, R113 ;  /* 0x00000071a0717220 */ /* 0x040fe20000410000 */
[----:B------:R-:W-:Y:S01]  /*b9c0*/  FMUL.FTZ R112, R160, R112 ;  /* 0x00000070a0707220 */ /* 0x000fe20000410000 */
[----:B------:R-:W2:Y:S01]  /*b9d0*/  MUFU.EX2 R21, R40 ;  /* 0x0000002800157308 */ /* 0x000ea20000000800 */
[----:B------:R-:W-:Y:S01]  /*b9e0*/  FADD.FTZ R27, R5, R26 ;  /* 0x0000001a051b7221 */ /* 0x000fe20000010000 */
[----:B0-----:R-:W-:Y:S01]  /*b9f0*/  FADD.FTZ R12, R10, R13 ;  /* 0x0000000d0a0c7221 */ /* 0x001fe20000010000 */
[C---:B------:R-:W-:Y:S01]  /*ba00*/  FMUL.FTZ R115, R160.reuse, R115 ;  /* 0x00000073a0737220 */ /* 0x040fe20000410000 */
[C---:B------:R-:W-:Y:S01]  /*ba10*/  FMUL.FTZ R114, R160.reuse, R114 ;  /* 0x00000072a0727220 */ /* 0x040fe20000410000 */
[C---:B------:R-:W-:Y:S01]  /*ba20*/  FMUL.FTZ R117, R160.reuse, R117 ;  /* 0x00000075a0757220 */ /* 0x040fe20000410000 */
[C---:B------:R-:W-:Y:S01]  /*ba30*/  FMUL.FTZ R116, R160.reuse, R116 ;  /* 0x00000074a0747220 */ /* 0x040fe20000410000 */
[----:B------:R-:W-:Y:S01]  /*ba40*/  FMUL.FTZ R105, R160, R105 ;  /* 0x00000069a0697220 */ /* 0x000fe20000410000 */
[----:B------:R-:W0:Y:S01]  /*ba50*/  MUFU.EX2 R15, R15 ;  /* 0x0000000f000f7308 */ /* 0x000e220000000800 */
[----:B------:R-:W-:Y:S01]  /*ba60*/  FFMA.FTZ R54, R54, R174, -R189 ;  /* 0x000000ae36367223 */ /* 0x000fe200000108bd */
[C---:B------:R-:W-:Y:S01]  /*ba70*/  FMUL.FTZ R104, R160.reuse, R104 ;  /* 0x00000068a0687220 */ /* 0x040fe20000410000 */
[C---:B------:R-:W-:Y:S01]  /*ba80*/  FMUL.FTZ R107, R160.reuse, R107 ;  /* 0x0000006ba06b7220 */ /* 0x040fe20000410000 */
[C---:B------:R-:W-:Y:S01]  /*ba90*/  FMUL.FTZ R106, R160.reuse, R106 ;  /* 0x0000006aa06a7220 */ /* 0x040fe20000410000 */
[C---:B------:R-:W-:Y:S01]  /*baa0*/  FMUL.FTZ R109, R160.reuse, R109 ;  /* 0x0000006da06d7220 */ /* 0x040fe20000410000 */
[C---:B------:R-:W-:Y:S01]  /*bab0*/  FMUL.FTZ R108, R160.reuse, R108 ;  /* 0x0000006ca06c7220 */ /* 0x040fe20000410000 */
[----:B------:R-:W-:Y:S01]  /*bac0*/  FMUL.FTZ R91, R160, R91 ;  /* 0x0000005ba05b7220 */ /* 0x000fe20000410000 */
[----:B------:R-:W0:Y:S01]  /*bad0*/  MUFU.EX2 R20, R41 ;  /* 0x0000002900147308 */ /* 0x000e220000000800 */
[----:B-1----:R-:W-:Y:S01]  /*bae0*/  FADD.FTZ R26, R0, R27 ;  /* 0x0000001b001a7221 */ /* 0x002fe20000010000 */
[----:B------:R-:W-:Y:S01]  /*baf0*/  FADD.FTZ R12, R9, R12 ;  /* 0x0000000c090c7221 */ /* 0x000fe20000010000 */
[C---:B------:R-:W-:Y:S01]  /*bb00*/  FMUL.FTZ R90, R160.reuse, R90 ;  /* 0x0000005aa05a7220 */ /* 0x040fe20000410000 */
[C---:B------:R-:W-:Y:S01]  /*bb10*/  FMUL.FTZ R95, R160.reuse, R95 ;  /* 0x0000005fa05f7220 */ /* 0x040fe20000410000 */
[C---:B------:R-:W-:Y:S01]  /*bb20*/  FMUL.FTZ R94, R160.reuse, R94 ;  /* 0x0000005ea05e7220 */ /* 0x040fe20000410000 */
[C---:B------:R-:W-:Y:S01]  /*bb30*/  FMUL.FTZ R93, R160.reuse, R93 ;  /* 0x0000005da05d7220 */ /* 0x040fe20000410000 */
[C---:B------:R-:W-:Y:S01]  /*bb40*/  FMUL.FTZ R92, R160.reuse, R92 ;  /* 0x0000005ca05c7220 */ /* 0x040fe20000410000 */
[----:B------:R-:W1:Y:S01]  /*bb50*/  MUFU.EX2 R16, R16 ;  /* 0x0000001000107308 */ /* 0x000e620000000800 */
[----:B---3--:R-:W-:Y:S01]  /*bb60*/  FADD.FTZ R26, R17, R26 ;  /* 0x0000001a111a7221 */ /* 0x008fe20000010000 */
[----:B--2---:R-:W-:Y:S01]  /*bb70*/  FADD.FTZ R13, R21, R12 ;  /* 0x0000000c150d7221 */ /* 0x004fe20000010000 */
[C---:B------:R-:W-:Y:S01]  /*bb80*/  FMUL.FTZ R81, R160.reuse, R81 ;  /* 0x00000051a0517220 */ /* 0x040fe20000410000 */
[C---:B------:R-:W-:Y:S01]  /*bb90*/  FMUL.FTZ R80, R160.reuse, R80 ;  /* 0x00000050a0507220 */ /* 0x040fe20000410000 */
[C---:B------:R-:W-:Y:S01]  /*bba0*/  FMUL.FTZ R83, R160.reuse, R83 ;  /* 0x00000053a0537220 */ /* 0x040fe20000410000 */
[C---:B------:R-:W-:Y:S01]  /*bbb0*/  FMUL.FTZ R82, R160.reuse, R82 ;  /* 0x00000052a0527220 */ /* 0x040fe20000410000 */
[C---:B------:R-:W-:Y:S01]  /*bbc0*/  FMUL.FTZ R89, R160.reuse, R89 ;  /* 0x00000059a0597220 */ /* 0x040fe20000410000 */
[----:B------:R-:W2:Y:S01]  /*bbd0*/  MUFU.EX2 R11, R11 ;  /* 0x0000000b000b7308 */ /* 0x000ea20000000800 */
[C---:B------:R-:W-:Y:S01]  /*bbe0*/  FMUL.FTZ R88, R160.reuse, R88 ;  /* 0x00000058a0587220 */ /* 0x040fe20000410000 */
[C---:B------:R-:W-:Y:S01]  /*bbf0*/  FMUL.FTZ R79, R160.reuse, R79 ;  /* 0x0000004fa04f7220 */ /* 0x040fe20000410000 */
[----:B------:R-:W-:Y:S01]  /*bc00*/  FMUL.FTZ R78, R160, R78 ;  /* 0x0000004ea04e7220 */ /* 0x000fe20000410000 */
[----:B------:R-:W-:Y:S04]  /*bc10*/  STL.64 [R1+0x3d0], R32 ;  /* 0x0003d02001007387 */ /* 0x000fe80000100a00 */
[----:B------:R-:W3:Y:S01]  /*bc20*/  MUFU.EX2 R156, R74 ;  /* 0x0000004a009c7308 */ /* 0x000ee20000000800 */
[----:B0-----:R-:W-:Y:S01]  /*bc30*/  FADD.FTZ R27, R15, R26 ;  /* 0x0000001a0f1b7221 */ /* 0x001fe20000010000 */
[----:B------:R-:W-:Y:S01]  /*bc40*/  FFMA.FTZ R158, R55, R174, -R189 ;  /* 0x000000ae379e7223 */ /* 0x000fe200000108bd */
[----:B------:R-:W-:Y:S04]  /*bc50*/  STL.64 [R1+0x360], R168 ;  /* 0x000360a801007387 */ /* 0x000fe80000100a00 */
[----:B------:R0:W-:Y:S01]  /*bc60*/  STL.64 [R1+0x340], R164 ;  /* 0x000340a401007387 */ /* 0x0001e20000100a00 */
[----:B------:R-:W3:Y:S01]  /*bc70*/  MUFU.EX2 R161, R161 ;  /* 0x000000a100a17308 */ /* 0x000ee20000000800 */
[----:B------:R-:W-:Y:S01]  /*bc80*/  FADD.FTZ R12, R20, R13 ;  /* 0x0000000d140c7221 */ /* 0x000fe20000010000 */
[C---:B------:R-:W-:Y:S01]  /*bc90*/  FMUL.FTZ R41, R160.reuse, R77 ;  /* 0x0000004da0297220 */ /* 0x040fe20000410000 */
[----:B------:R2:W-:Y:S04]  /*bca0*/  STL.64 [R1+0x330], R162 ;  /* 0x000330a201007387 */ /* 0x0005e80000100a00 */
[----:B------:R4:W-:Y:S01]  /*bcb0*/  STL.64 [R1+0x300], R176 ;  /* 0x000300b001007387 */ /* 0x0009e20000100a00 */
[----:B------:R-:W3:Y:S01]  /*bcc0*/  MUFU.EX2 R167, R48 ;  /* 0x0000003000a77308 */ /* 0x000ee20000000800 */
[----:B------:R-:W-:Y:S01]  /*bcd0*/  FMUL.FTZ R40, R160, R76 ;  /* 0x0000004ca0287220 */ /* 0x000fe20000410000 */
[----:B-1----:R-:W-:Y:S01]  /*bce0*/  FADD.FTZ R26, R16, R27 ;  /* 0x0000001b101a7221 */ /* 0x002fe20000010000 */
[-CC-:B------:R-:W-:Y:S01]  /*bcf0*/  FFMA.FTZ R175, R67, R174.reuse, -R189.reuse ;  /* 0x000000ae43af7223 */ /* 0x180fe200000108bd */
[----:B------:R-:W-:Y:S04]  /*bd00*/  STL [R1+0x224], R75 ;  /* 0x0002244b01007387 */ /* 0x000fe80000100800 */
[----:B------:R-:W1:Y:S01]  /*bd10*/  MUFU.EX2 R159, R159 ;  /* 0x0000009f009f7308 */ /* 0x000e620000000800 */
[-CC-:B0-----:R-:W-:Y:S01]  /*bd20*/  FFMA.FTZ R165, R58, R174.reuse, -R189.reuse ;  /* 0x000000ae3aa57223 */ /* 0x181fe200000108bd */
[----:B------:R-:W-:Y:S01]  /*bd30*/  FADD.FTZ R13, R157, R12 ;  /* 0x0000000c9d0d7221 */ /* 0x000fe20000010000 */
[----:B------:R-:W4:Y:S04]  /*bd40*/  LDL R141, [R1+0x28c] ;  /* 0x00028c00018d7983 */ /* 0x000f280000100800 */
[----:B------:R-:W4:Y:S01]  /*bd50*/  LDL R65, [R1+0x308] ;  /* 0x0003080001417983 */ /* 0x000f220000100800 */
[----:B------:R-:W0:Y:S01]  /*bd60*/  MUFU.EX2 R166, R49 ;  /* 0x0000003100a67308 */ /* 0x000e220000000800 */
[----:B--2---:R-:W-:Y:S01]  /*bd70*/  FADD.FTZ R26, R11, R26 ;  /* 0x0000001a0b1a7221 */ /* 0x004fe20000010000 */
[----:B------:R-:W-:Y:S01]  /*bd80*/  FFMA.FTZ R163, R59, R174, -R189 ;  /* 0x000000ae3ba37223 */ /* 0x000fe200000108bd */
[----:B------:R-:W2:Y:S04]  /*bd90*/  LDL R72, [R1+0x414] ;  /* 0x0004140001487983 */ /* 0x000ea80000100800 */
[----:B------:R-:W2:Y:S01]  /*bda0*/  LDL R234, [R1+0x318] ;  /* 0x0003180001ea7983 */ /* 0x000ea20000100800 */
[----:B------:R-:W0:Y:S01]  /*bdb0*/  MUFU.EX2 R160, R54 ;  /* 0x0000003600a07308 */ /* 0x000e220000000800 */
[----:B---3--:R-:W-:-:S02]  /*bdc0*/  FADD.FTZ R12, R156, R13 ;  /* 0x0000000d9c0c7221 */ /* 0x008fc40000010000 */
[----:B------:R-:W3:Y:S04]  /*bdd0*/  LDL R228, [R1+0x328] ;  /* 0x0003280001e47983 */ /* 0x000ee80000100800 */
[----:B------:R-:W3:Y:S01]  /*bde0*/  LDL R230, [R1+0x32c] ;  /* 0x00032c0001e67983 */ /* 0x000ee20000100800 */
[----:B------:R-:W0:Y:S01]  /*bdf0*/  MUFU.EX2 R169, R52 ;  /* 0x0000003400a97308 */ /* 0x000e220000000800 */
[----:B------:R-:W-:Y:S01]  /*be00*/  FADD.FTZ R26, R161, R26 ;  /* 0x0000001aa11a7221 */ /* 0x000fe20000010000 */
[----:B------:R-:W-:-:S06]  /*be10*/  FFMA.FTZ R164, R62, R174, -R189 ;  /* 0x000000ae3ea47223 */ /* 0x000fcc00000108bd */
[----:B------:R-:W-:Y:S01]  /*be20*/  MUFU.EX2 R179, R179 ;  /* 0x000000b300b37308 */ /* 0x000fe20000000800 */
[----:B------:R-:W-:-:S07]  /*be30*/  FADD.FTZ R13, R167, R12 ;  /* 0x0000000ca70d7221 */ /* 0x000fce0000010000 */
[----:B------:R-:W-:Y:S08]  /*be40*/  MUFU.EX2 R178, R178 ;  /* 0x000000b200b27308 */ /* 0x000ff00000000800 */
[----:B------:R-:W-:Y:S08]  /*be50*/  MUFU.EX2 R181, R181 ;  /* 0x000000b500b57308 */ /* 0x000ff00000000800 */
[----:B------:R-:W-:Y:S01]  /*be60*/  MUFU.EX2 R180, R180 ;  /* 0x000000b400b47308 */ /* 0x000fe20000000800 */
[----:B----4-:R-:W-:Y:S04]  /*be70*/  STL [R1+0x3190], R102 ;  /* 0x0031906601007387 */ /* 0x010fe80000100800 */
[----:B------:R-:W-:Y:S03]  /*be80*/  STL [R1+0x318c], R100 ;  /* 0x00318c6401007387 */ /* 0x000fe60000100800 */
[----:B------:R-:W4:Y:S01]  /*be90*/  MUFU.EX2 R158, R158 ;  /* 0x0000009e009e7308 */ /* 0x000f220000000800 */
[----:B------:R-:W-:Y:S04]  /*bea0*/  STL [R1+0x3188], R98 ;  /* 0x0031886201007387 */ /* 0x000fe80000100800 */
[----:B------:R-:W-:Y:S03]  /*beb0*/  STL [R1+0x3184], R96 ;  /* 0x0031846001007387 */ /* 0x000fe60000100800 */
[----:B------:R-:W4:Y:S01]  /*bec0*/  MUFU.EX2 R168, R53 ;  /* 0x0000003500a87308 */ /* 0x000f220000000800 */
[----:B-1----:R-:W-:Y:S01]  /*bed0*/  FADD.FTZ R27, R159, R26 ;  /* 0x0000001a9f1b7221 */ /* 0x002fe20000010000 */
[----:B------:R-:W-:Y:S01]  /*bee0*/  FFMA.FTZ R162, R63, R174, -R189 ;  /* 0x000000ae3fa27223 */ /* 0x000fe200000108bd */
[----:B------:R-:W-:Y:S04]  /*bef0*/  STL.128 [R1+0x3200], R152 ;  /* 0x0032009801007387 */ /* 0x000fe80000100c00 */
[----:B------:R-:W3:Y:S01]  /*bf00*/  LDL R38, [R1+0x438] ;  /* 0x0004380001267983 */ /* 0x000ee20000100800 */
[----:B------:R-:W1:Y:S01]  /*bf10*/  MUFU.EX2 R165, R165 ;  /* 0x000000a500a57308 */ /* 0x000e620000000800 */
[----:B0-----:R-:W-:-:S07]  /*bf20*/  FADD.FTZ R12, R166, R13 ;  /* 0x0000000da60c7221 */ /* 0x001fce0000010000 */
[----:B------:R-:W-:Y:S01]  /*bf30*/  MUFU.EX2 R173, R60 ;  /* 0x0000003c00ad7308 */ /* 0x000fe20000000800 */
[----:B------:R-:W-:Y:S04]  /*bf40*/  STL.64 [R1+0x250], R202 ;  /* 0x000250ca01007387 */ /* 0x000fe80000100a00 */
[----:B------:R-:W-:Y:S03]  /*bf50*/  STL.64 [R1+0x2a0], R196 ;  /* 0x0002a0c401007387 */ /* 0x000fe60000100a00 */
[----:B------:R-:W0:Y:S01]  /*bf60*/  MUFU.EX2 R171, R56 ;  /* 0x0000003800ab7308 */ /* 0x000e220000000800 */
[----:B------:R-:W-:Y:S01]  /*bf70*/  FADD.FTZ R27, R160, R27 ;  /* 0x0000001ba01b7221 */ /* 0x000fe20000010000 */
[-CC-:B------:R-:W-:Y:S01]  /*bf80*/  FFMA.FTZ R177, R66, R174.reuse, -R189.reuse ;  /* 0x000000ae42b17223 */ /* 0x180fe200000108bd */
[-C--:B------:R-:W-:Y:S01]  /*bf90*/  FFMA.FTZ R176, R70, R174.reuse, -R189 ;  /* 0x000000ae46b07223 */ /* 0x080fe200000108bd */
[----:B------:R-:W-:Y:S04]  /*bfa0*/  STL.64 [R1+0x448], R204 ;  /* 0x000448cc01007387 */ /* 0x000fe80000100a00 */
[----:B------:R-:W0:Y:S01]  /*bfb0*/  MUFU.EX2 R163, R163 ;  /* 0x000000a300a37308 */ /* 0x000e220000000800 */
[----:B------:R-:W-:Y:S01]  /*bfc0*/  FADD.FTZ R13, R169, R12 ;  /* 0x0000000ca90d7221 */ /* 0x000fe20000010000 */
[----:B----4-:R-:W-:Y:S01]  /*bfd0*/  FADD.FTZ R26, R158, R27 ;  /* 0x0000001b9e1a7221 */ /* 0x010fe20000010000 */
[----:B------:R-:W-:Y:S04]  /*bfe0*/  STL.64 [R1+0x2b0], R194 ;  /* 0x0002b0c201007387 */ /* 0x000fe80000100a00 */
[----:B------:R-:W-:Y:S01]  /*bff0*/  STL.64 [R1+0x2e0], R44 ;  /* 0x0002e02c01007387 */ /* 0x000fe20000100a00 */
[----:B------:R-:W4:Y:S01]  /*c000*/  MUFU.EX2 R164, R164 ;  /* 0x000000a400a47308 */ /* 0x000f220000000800 */
[----:B------:R-:W-:Y:S01]  /*c010*/  FADD.FTZ R12, R168, R13 ;  /* 0x0000000da80c7221 */ /* 0x000fe20000010000 */
[----:B-1----:R-:W-:Y:S01]  /*c020*/  FADD.FTZ R26, R165, R26 ;  /* 0x0000001aa51a7221 */ /* 0x002fe20000010000 */
[----:B------:R-:W-:Y:S04]  /*c030*/  STL.64 [R1+0x310], R184 ;  /* 0x000310b801007387 */ /* 0x000fe80000100a00 */
[----:B------:R-:W-:Y:S01]  /*c040*/  STL.64 [R1+0x320], R186 ;  /* 0x000320ba01007387 */ /* 0x000fe20000100a00 */
[----:B------:R-:W1:Y:S01]  /*c050*/  MUFU.EX2 R162, R162 ;  /* 0x000000a200a27308 */ /* 0x000e620000000800 */
[----:B0-----:R-:W-:Y:S01]  /*c060*/  FADD.FTZ R13, R171, R12 ;  /* 0x0000000cab0d7221 */ /* 0x001fe20000010000 */
[----:B------:R-:W-:Y:S01]  /*c070*/  FADD.FTZ R27, R163, R26 ;  /* 0x0000001aa31b7221 */ /* 0x000fe20000010000 */
[----:B------:R-:W-:Y:S04]  /*c080*/  STL.64 [R1+0x380], R24 ;  /* 0x0003801801007387 */ /* 0x000fe80000100a00 */
[----:B------:R-:W-:Y:S01]  /*c090*/  STL.64 [R1+0x390], R146 ;  /* 0x0003909201007387 */ /* 0x000fe20000100a00 */
[----:B------:R-:W0:Y:S01]  /*c0a0*/  MUFU.EX2 R177, R177 ;  /* 0x000000b100b17308 */ /* 0x000e220000000800 */
[----:B------:R-:W-:Y:S01]  /*c0b0*/  FADD.FTZ R12, R170, R13 ;  /* 0x0000000daa0c7221 */ /* 0x000fe20000010000 */
[----:B------:R-:W-:Y:S01]  /*c0c0*/  FFMA.FTZ R174, R71, R174, -R189 ;  /* 0x000000ae47ae7223 */ /* 0x000fe200000108bd */
[----:B----4-:R-:W-:Y:S01]  /*c0d0*/  FADD.FTZ R27, R164, R27 ;  /* 0x0000001ba41b7221 */ /* 0x010fe20000010000 */
[----:B------:R-:W-:Y:S04]  /*c0e0*/  STL.64 [R1+0x3a0], R148 ;  /* 0x0003a09401007387 */ /* 0x000fe80000100a00 */
[----:B------:R-:W4:Y:S01]  /*c0f0*/  MUFU.EX2 R175, R175 ;  /* 0x000000af00af7308 */ /* 0x000f220000000800 */
[----:B------:R-:W-:Y:S01]  /*c100*/  FADD.FTZ R13, R173, R12 ;  /* 0x0000000cad0d7221 */ /* 0x000fe20000010000 */
[----:B-1----:R-:W-:Y:S01]  /*c110*/  FADD.FTZ R26, R162, R27 ;  /* 0x0000001ba21a7221 */ /* 0x002fe20000010000 */
[----:B------:R-:W-:Y:S04]  /*c120*/  STL.64 [R1+0x3b0], R150 ;  /* 0x0003b09601007387 */ /* 0x000fe80000100a00 */
[----:B------:R-:W-:Y:S01]  /*c130*/  STL.64 [R1+0x3f0], R142 ;  /* 0x0003f08e01007387 */ /* 0x000fe20000100a00 */
[----:B------:R-:W1:Y:S01]  /*c140*/  MUFU.EX2 R176, R176 ;  /* 0x000000b000b07308 */ /* 0x000e620000000800 */
[----:B------:R-:W-:Y:S01]  /*c150*/  FADD.FTZ R12, R172, R13 ;  /* 0x0000000dac0c7221 */ /* 0x000fe20000010000 */
[----:B0-----:R-:W-:Y:S01]  /*c160*/  FADD.FTZ R26, R177, R26 ;  /* 0x0000001ab11a7221 */ /* 0x001fe20000010000 */
[----:B------:R-:W-:Y:S04]  /*c170*/  STL.64 [R1+0x400], R144 ;  /* 0x0004009001007387 */ /* 0x000fe80000100a00 */
[----:B------:R-:W-:Y:S01]  /*c180*/  STL.64 [R1+0x420], R138 ;  /* 0x0004208a01007387 */ /* 0x000fe20000100a00 */
[----:B------:R-:W0:Y:S01]  /*c190*/  MUFU.EX2 R174, R174 ;  /* 0x000000ae00ae7308 */ /* 0x000e220000000800 */
[----:B------:R-:W-:Y:S01]  /*c1a0*/  FADD.FTZ R13, R179, R12 ;  /* 0x0000000cb30d7221 */ /* 0x000fe20000010000 */
[----:B----4-:R-:W-:Y:S01]  /*c1b0*/  FADD.FTZ R27, R175, R26 ;  /* 0x0000001aaf1b7221 */ /* 0x010fe20000010000 */
[----:B------:R-:W-:Y:S02]  /*c1c0*/  STL.64 [R1+0x430], R136 ;  /* 0x0004308801007387 */ /* 0x000fe40000100a00 */
[----:B------:R-:W-:-:S02]  /*c1d0*/  FADD.FTZ R12, R178, R13 ;  /* 0x0000000db20c7221 */ /* 0x000fc40000010000 */
[----:B------:R-:W-:Y:S01]  /*c1e0*/  STL.64 [R1+0x258], R134 ;  /* 0x0002588601007387 */ /* 0x000fe20000100a00 */
[----:B-1----:R-:W-:Y:S01]  /*c1f0*/  FADD.FTZ R13, R176, R27 ;  /* 0x0000001bb00d7221 */ /* 0x002fe20000010000 */
[----:B------:R-:W-:Y:S02]  /*c200*/  FADD.FTZ R27, R181, R12 ;  /* 0x0000000cb51b7221 */ /* 0x000fe40000010000 */
[----:B------:R-:W-:Y:S02]  /*c210*/  STL.64 [R1+0x2d8], R112 ;  /* 0x0002d87001007387 */ /* 0x000fe40000100a00 */
[----:B------:R-:W-:Y:S02]  /*c220*/  FADD.FTZ R12, R180, R27 ;  /* 0x0000001bb40c7221 */ /* 0x000fe40000010000 */
[----:B------:R1:W-:Y:S01]  /*c230*/  STL.64 [R1+0x2e8], R114 ;  /* 0x0002e87201007387 */ /* 0x0003e20000100a00 */
[----:B0-----:R-:W-:-:S03]  /*c240*/  FADD.FTZ R13, R174, R13 ;  /* 0x0000000dae0d7221 */ /* 0x001fc60000010000 */
[----:B------:R-:W-:Y:S04]  /*c250*/  STL.64 [R1+0x2f8], R116 ;  /* 0x0002f87401007387 */ /* 0x000fe80000100a00 */
[----:B------:R-:W-:Y:S04]  /*c260*/  STL.64 [R1+0x338], R104 ;  /* 0x0003386801007387 */ /* 0x000fe80000100a00 */
[----:B------:R-:W-:Y:S04]  /*c270*/  STL.64 [R1+0x348], R106 ;  /* 0x0003486a01007387 */ /* 0x000fe80000100a00 */
[----:B------:R0:W-:Y:S04]  /*c280*/  STL.64 [R1+0x358], R108 ;  /* 0x0003586c01007387 */ /* 0x0001e80000100a00 */
[----:B------:R-:W-:Y:S04]  /*c290*/  STL.64 [R1+0x368], R90 ;  /* 0x0003685a01007387 */ /* 0x000fe80000100a00 */
[----:B------:R-:W-:Y:S04]  /*c2a0*/  STL.64 [R1+0x398], R94 ;  /* 0x0003985e01007387 */ /* 0x000fe80000100a00 */
[----:B------:R4:W-:Y:S04]  /*c2b0*/  STL.64 [R1+0x3a8], R92 ;  /* 0x0003a85c01007387 */ /* 0x0009e80000100a00 */
[----:B------:R-:W-:Y:S04]  /*c2c0*/  STL.64 [R1+0x3b8], R80 ;  /* 0x0003b85001007387 */ /* 0x000fe80000100a00 */
[----:B------:R-:W-:Y:S04]  /*c2d0*/  STL.64 [R1+0x3c8], R82 ;  /* 0x0003c85201007387 */ /* 0x000fe80000100a00 */
[----:B------:R-:W-:Y:S04]  /*c2e0*/  STL.64 [R1+0x3f8], R88 ;  /* 0x0003f85801007387 */ /* 0x000fe80000100a00 */
[----:B------:R-:W-:Y:S04]  /*c2f0*/  STL.64 [R1+0x408], R78 ;  /* 0x0004084e01007387 */ /* 0x000fe80000100a00 */
[----:B------:R-:W-:Y:S04]  /*c300*/  STL.64 [R1+0x418], R40 ;  /* 0x0004182801007387 */ /* 0x000fe80000100a00 */
[----:B------:R-:W-:Y:S04]  /*c310*/  STL.64 [R1+0x230], R12 ;  /* 0x0002300c01007387 */ /* 0x000fe80000100a00 */
[----:B------:R-:W3:Y:S04]  /*c320*/  LD.E R31, desc[UR44][R2.64] ;  /* 0x0000002c021f7980 */ /* 0x000ee8000c101900 */
        /* <DEDUP_REMOVED lines=9> */
[----:B------:R4:W-:Y:S04]  /*c3c0*/  STL [R1+0x2c0], R99 ;  /* 0x0002c06301007387 */ /* 0x0009e80000100800 */
[----:B------:R-:W-:Y:S04]  /*c3d0*/  STL [R1+0x2c4], R101 ;  /* 0x0002c46501007387 */ /* 0x000fe80000100800 */
[----:B------:R4:W-:Y:S04]  /*c3e0*/  STL [R1+0x2c8], R103 ;  /* 0x0002c86701007387 */ /* 0x0009e80000100800 */
[----:B-1----:R-:W3:Y:S04]  /*c3f0*/  LDL R114, [R1+0x3c0] ;  /* 0x0003c00001727983 */ /* 0x002ee80000100800 */
[----:B0-----:R-:W3:Y:S04]  /*c400*/  LDL R108, [R1+0x3cc] ;  /* 0x0003cc00016c7983 */ /* 0x001ee80000100800 */
[----:B------:R-:W3:Y:S04]  /*c410*/  LDL R110, [R1+0x3d0] ;  /* 0x0003d000016e7983 */ /* 0x000ee80000100800 */
[----:B------:R-:W3:Y:S04]  /*c420*/  LDL R112, [R1+0x3d4] ;  /* 0x0003d40001707983 */ /* 0x000ee80000100800 */
[----:B------:R-:W3:Y:S04]  /*c430*/  LDL R104, [R1+0x3dc] ;  /* 0x0003dc0001687983 */ /* 0x000ee80000100800 */
[----:B------:R-:W3:Y:S04]  /*c440*/  LDL R106, [R1+0x3e0] ;  /* 0x0003e000016a7983 */ /* 0x000ee80000100800 */
[----:B----4-:R-:W4:Y:S04]  /*c450*/  LDL R92, [R1+0x3f4] ;  /* 0x0003f400015c7983 */ /* 0x010f280000100800 */
[----:B------:R-:W4:Y:S04]  /*c460*/  LDL R94, [R1+0x3f8] ;  /* 0x0003f800015e7983 */ /* 0x000f280000100800 */
[----:B------:R-:W4:Y:S04]  /*c470*/  LDL.128 R96, [R1+0x260] ;  /* 0x0002600001607983 */ /* 0x000f280000100c00 */
[----:B------:R-:W4:Y:S04]  /*c480*/  LDL.128 R100, [R1+0x270] ;  /* 0x0002700001647983 */ /* 0x000f280000100c00 */
        /* <DEDUP_REMOVED lines=52> */
[----:B--2---:R-:W-:Y:S04]  /*c7d0*/  STL.64 [R1+0x3040], R72 ;  /* 0x0030404801007387 */ /* 0x004fe80000100a00 */
[----:B------:R-:W2:Y:S04]  /*c7e0*/  LDL R53, [R1+0x314] ;  /* 0x0003140001357983 */ /* 0x000ea80000100800 */
        /* <DEDUP_REMOVED lines=11> */
[----:B---3--:R0:W-:Y:S04]  /*c8a0*/  STL [R1+0x31a8], R114 ;  /* 0x0031a87201007387 */ /* 0x0081e80000100800 */
[----:B------:R-:W-:Y:S04]  /*c8b0*/  STL [R1+0x319c], R108 ;  /* 0x00319c6c01007387 */ /* 0x000fe80000100800 */
[----:B------:R-:W-:Y:S04]  /*c8c0*/  STL [R1+0x31a0], R110 ;  /* 0x0031a06e01007387 */ /* 0x000fe80000100800 */
[----:B------:R1:W-:Y:S04]  /*c8d0*/  STL [R1+0x31a4], R112 ;  /* 0x0031a47001007387 */ /* 0x0003e80000100800 */
[----:B------:R-:W-:Y:S04]  /*c8e0*/  STL [R1+0x3194], R104 ;  /* 0x0031946801007387 */ /* 0x000fe80000100800 */
[----:B------:R3:W-:Y:S04]  /*c8f0*/  STL [R1+0x3198], R106 ;  /* 0x0031986a01007387 */ /* 0x0007e80000100800 */
[----:B----4-:R-:W-:Y:S04]  /*c900*/  STL [R1+0x317c], R92 ;  /* 0x00317c5c01007387 */ /* 0x010fe80000100800 */
[----:B------:R-:W-:Y:S04]  /*c910*/  STL [R1+0x3180], R94 ;  /* 0x0031805e01007387 */ /* 0x000fe80000100800 */
[----:B------:R-:W-:Y:S01]  /*c920*/  STL.64 [R1+0x470], R96 ;  /* 0x0004706001007387 */ /* 0x000fe20000100a00 */
[----:B------:R-:W-:-:S03]  /*c930*/  IMAD.MOV.U32 R231, RZ, RZ, R100 ;  /* 0x000000ffffe77224 */ /* 0x000fc600078e0064 */
[----:B------:R4:W-:Y:S01]  /*c940*/  STL [R1+0x478], R98 ;  /* 0x0004786201007387 */ /* 0x0009e20000100800 */
[----:B------:R-:W-:-:S03]  /*c950*/  IMAD.MOV.U32 R227, RZ, RZ, R102 ;  /* 0x000000ffffe37224 */ /* 0x000fc600078e0066 */
[----:B0-----:R-:W2:Y:S04]  /*c960*/  LDL.LU R114, [R1+0x31a8] ;  /* 0x0031a80001727983 */ /* 0x001ea80000300800 */
[----:B-1----:R-:W2:Y:S04]  /*c970*/  LDL.LU R112, [R1+0x31a4] ;  /* 0x0031a40001707983 */ /* 0x002ea80000300800 */
[----:B------:R-:W2:Y:S04]  /*c980*/  LDL.LU R110, [R1+0x31a0] ;  /* 0x0031a000016e7983 */ /* 0x000ea80000300800 */
[----:B------:R-:W2:Y:S04]  /*c990*/  LDL.LU R108, [R1+0x319c] ;  /* 0x00319c00016c7983 */ /* 0x000ea80000300800 */
[----:B---3--:R-:W3:Y:S04]  /*c9a0*/  LDL.LU R106, [R1+0x3198] ;  /* 0x00319800016a7983 */ /* 0x008ee80000300800 */
[----:B------:R-:W3:Y:S04]  /*c9b0*/  LDL.LU R104, [R1+0x3194] ;  /* 0x0031940001687983 */ /* 0x000ee80000300800 */
[----:B------:R-:W3:Y:S04]  /*c9c0*/  LDL.LU R102, [R1+0x3190] ;  /* 0x0031900001667983 */ /* 0x000ee80000300800 */
[----:B------:R-:W3:Y:S04]  /*c9d0*/  LDL.LU R100, [R1+0x318c] ;  /* 0x00318c0001647983 */ /* 0x000ee80000300800 */
[----:B----4-:R-:W4:Y:S04]  /*c9e0*/  LDL.LU R98, [R1+0x3188] ;  /* 0x0031880001627983 */ /* 0x010f280000300800 */
[----:B------:R-:W4:Y:S04]  /*c9f0*/  LDL.LU R96, [R1+0x3184] ;  /* 0x0031840001607983 */ /* 0x000f280000300800 */
[----:B------:R-:W4:Y:S04]  /*ca00*/  LDL.LU R94, [R1+0x3180] ;  /* 0x00318000015e7983 */ /* 0x000f280000300800 */
[----:B------:R-:W4:Y:S01]  /*ca10*/  LDL.LU R92, [R1+0x317c] ;  /* 0x00317c00015c7983 */ /* 0x000f220000300800 */
[----:B------:R-:W-:-:S02]  /*ca20*/  IMAD.MOV.U32 R235, RZ, RZ, R99 ;  /* 0x000000ffffeb7224 */ /* 0x000fc400078e0063 */
[----:B------:R-:W-:Y:S01]  /*ca30*/  IMAD.MOV.U32 R229, RZ, RZ, R101 ;  /* 0x000000ffffe57224 */ /* 0x000fe200078e0065 */
[----:B------:R-:W-:Y:S01]  /*ca40*/  STL [R1+0x254], R113 ;  /* 0x0002547101007387 */ /* 0x000fe20000100800 */
[----:B------:R-:W-:-:S03]  /*ca50*/  IMAD.MOV.U32 R35, RZ, RZ, R103 ;  /* 0x000000ffff237224 */ /* 0x000fc600078e0067 */
        /* <DEDUP_REMOVED lines=22> */
[----:B------:R1:W-:Y:S04]  /*cbc0*/  STL [R1+0x31c0], R126 ;  /* 0x0031c07e01007387 */ /* 0x0003e80000100800 */
[----:B------:R-:W-:Y:S04]  /*cbd0*/  STL [R1+0x31b8], R122 ;  /* 0x0031b87a01007387 */ /* 0x000fe80000100800 */
[----:B------:R1:W-:Y:S04]  /*cbe0*/  STL [R1+0x31bc], R124 ;  /* 0x0031bc7c01007387 */ /* 0x0003e80000100800 */
[----:B------:R1:W-:Y:S04]  /*cbf0*/  STL [R1+0x31b4], R120 ;  /* 0x0031b47801007387 */ /* 0x0003e80000100800 */
[----:B------:R1:W-:Y:S04]  /*cc00*/  STL [R1+0x31b0], R118 ;  /* 0x0031b07601007387 */ /* 0x0003e80000100800 */
        /* <DEDUP_REMOVED lines=17> */
[----:B------:R-:W-:Y:S04]  /*cd20*/  STL [R1+0x304], R61 ;  /* 0x0003043d01007387 */ /* 0x000fe80000100800 */
[----:B------:R-:W-:Y:S04]  /*cd30*/  STL [R1+0x308], R65 ;  /* 0x0003084101007387 */ /* 0x000fe80000100800 */
[----:B------:R-:W-:Y:S04]  /*cd40*/  STL [R1+0x30c], R45 ;  /* 0x00030c2d01007387 */ /* 0x000fe80000100800 */
[----:B0-----:R-:W4:Y:S04]  /*cd50*/  LDL.LU R130, [R1+0x31c8] ;  /* 0x0031c80001827983 */ /* 0x001f280000300800 */
[----:B------:R-:W4:Y:S04]  /*cd60*/  LDL.LU R128, [R1+0x31c4] ;  /* 0x0031c40001807983 */ /* 0x000f280000300800 */
[----:B-1----:R-:W4:Y:S04]  /*cd70*/  LDL.LU R126, [R1+0x31c0] ;  /* 0x0031c000017e7983 */ /* 0x002f280000300800 */
[----:B------:R-:W4:Y:S04]  /*cd80*/  LDL.LU R124, [R1+0x31bc] ;  /* 0x0031bc00017c7983 */ /* 0x000f280000300800 */
[----:B------:R-:W4:Y:S04]  /*cd90*/  LDL.LU R122, [R1+0x31b8] ;  /* 0x0031b800017a7983 */ /* 0x000f280000300800 */
[----:B------:R-:W4:Y:S04]  /*cda0*/  LDL.LU R120, [R1+0x31b4] ;  /* 0x0031b40001787983 */ /* 0x000f280000300800 */
[----:B------:R-:W4:Y:S04]  /*cdb0*/  LDL.LU R118, [R1+0x31b0] ;  /* 0x0031b00001767983 */ /* 0x000f280000300800 */
[----:B------:R-:W4:Y:S04]  /*cdc0*/  LDL.LU R116, [R1+0x31ac] ;  /* 0x0031ac0001747983 */ /* 0x000f280000300800 */
[----:B------:R-:W4:Y:S04]  /*cdd0*/  LDL.128 R80, [R1+0x280] ;  /* 0x0002800001507983 */ /* 0x000f280000100c00 */
[----:B------:R-:W4:Y:S04]  /*cde0*/  LDL.128 R84, [R1+0x290] ;  /* 0x0002900001547983 */ /* 0x000f280000100c00 */
[----:B------:R-:W4:Y:S04]  /*cdf0*/  LDL.128 R88, [R1+0x2a0] ;  /* 0x0002a00001587983 */ /* 0x000f280000100c00 */
[----:B------:R0:W-:Y:S04]  /*ce00*/  STL [R1+0x3048], R74 ;  /* 0x0030484a01007387 */ /* 0x0001e80000100800 */
[----:B------:R-:W4:Y:S04]  /*ce10*/  LDL.LU.64 R72, [R1+0x470] ;  /* 0x0004700001487983 */ /* 0x000f280000300a00 */
[----:B------:R-:W4:Y:S04]  /*ce20*/  LDL R146, [R1+0x388] ;  /* 0x0003880001927983 */ /* 0x000f280000100800 */
[----:B0-----:R-:W4:Y:S04]  /*ce30*/  LDL.LU R74, [R1+0x478] ;  /* 0x00047800014a7983 */ /* 0x001f280000300800 */
[----:B--2---:R-:W-:Y:S04]  /*ce40*/  STL [R1+0x3098], R114 ;  /* 0x0030987201007387 */ /* 0x004fe80000100800 */
[----:B------:R-:W-:Y:S04]  /*ce50*/  STL [R1+0x3094], R112 ;  /* 0x0030947001007387 */ /* 0x000fe80000100800 */
[----:B------:R-:W-:Y:S04]  /*ce60*/  STL [R1+0x3090], R110 ;  /* 0x0030906e01007387 */ /* 0x000fe80000100800 */
[----:B------:R-:W-:Y:S04]  /*ce70*/  STL [R1+0x308c], R108 ;  /* 0x00308c6c01007387 */ /* 0x000fe80000100800 */
[----:B---3--:R-:W-:Y:S04]  /*ce80*/  STL [R1+0x3088], R106 ;  /* 0x0030886a01007387 */ /* 0x008fe80000100800 */
[----:B------:R-:W-:Y:S04]  /*ce90*/  STL [R1+0x3084], R104 ;  /* 0x0030846801007387 */ /* 0x000fe80000100800 */
[----:B------:R-:W-:Y:S04]  /*cea0*/  STL [R1+0x3080], R102 ;  /* 0x0030806601007387 */ /* 0x000fe80000100800 */
[----:B------:R-:W-:Y:S04]  /*ceb0*/  STL [R1+0x307c], R100 ;  /* 0x00307c6401007387 */ /* 0x000fe80000100800 */
[----:B----4-:R-:W-:Y:S04]  /*cec0*/  STL [R1+0x3078], R98 ;  /* 0x0030786201007387 */ /* 0x010fe80000100800 */
[----:B------:R0:W-:Y:S04]  /*ced0*/  STL [R1+0x3074], R96 ;  /* 0x0030746001007387 */ /* 0x0001e80000100800 */
[----:B------:R-:W-:Y:S04]  /*cee0*/  STL [R1+0x3070], R94 ;  /* 0x0030705e01007387 */ /* 0x000fe80000100800 */
[----:B------:R1:W-:Y:S04]  /*cef0*/  STL [R1+0x306c], R92 ;  /* 0x00306c5c01007387 */ /* 0x0003e80000100800 */
[----:B0-----:R-:W2:Y:S04]  /*cf00*/  LDL.128 R96, [R1+0x2c0] ;  /* 0x0002c00001607983 */ /* 0x001ea80000100c00 */
[----:B------:R-:W3:Y:S04]  /*cf10*/  LDL.128 R100, [R1+0x2d0] ;  /* 0x0002d00001647983 */ /* 0x000ee80000100c00 */
[----:B-1----:R-:W4:Y:S04]  /*cf20*/  LDL.128 R92, [R1+0x2b0] ;  /* 0x0002b000015c7983 */ /* 0x002f280000100c00 */
[----:B------:R-:W4:Y:S04]  /*cf30*/  LDL.128 R104, [R1+0x2e0] ;  /* 0x0002e00001687983 */ /* 0x000f280000100c00 */
        /* <DEDUP_REMOVED lines=10> */
[----:B------:R0:W-:Y:S04]  /*cfe0*/  STL [R1+0x3050], R78 ;  /* 0x0030504e01007387 */ /* 0x0001e80000100800 */
[----:B------:R1:W-:Y:S04]  /*cff0*/  STL [R1+0x304c], R76 ;  /* 0x00304c4c01007387 */ /* 0x0003e80000100800 */
[----:B------:R1:W-:Y:S04]  /*d000*/  STL [R1+0x303c], R68 ;  /* 0x00303c4401007387 */ /* 0x0003e80000100800 */
[----:B0-----:R-:W4:Y:S04]  /*d010*/  LDL.LU R78, [R1+0x3050] ;  /* 0x00305000014e7983 */ /* 0x001f280000300800 */
[----:B-1----:R-:W4:Y:S04]  /*d020*/  LDL.LU R76, [R1+0x304c] ;  /* 0x00304c00014c7983 */ /* 0x002f280000300800 */
[----:B------:R-:W4:Y:S04]  /*d030*/  LDL R60, [R1+0x420] ;  /* 0x00042000013c7983 */ /* 0x000f280000100800 */
[----:B------:R-:W4:Y:S04]  /*d040*/  LDL R64, [R1+0x424] ;  /* 0x0004240001407983 */ /* 0x000f280000100800 */
[----:B------:R-:W4:Y:S04]  /*d050*/  LDL R56, [R1+0x434] ;  /* 0x0004340001387983 */ /* 0x000f280000100800 */
[----:B------:R-:W4:Y:S04]  /*d060*/  LDL.LU R68, [R1+0x303c] ;  /* 0x00303c0001447983 */ /* 0x000f280000300800 */
[----:B------:R-:W-:Y:S04]  /*d070*/  STL [R1+0x318], R234 ;  /* 0x000318ea01007387 */ /* 0x000fe80000100800 */
[----:B------:R-:W-:Y:S04]  /*d080*/  STL [R1+0x31c], R37 ;  /* 0x00031c2501007387 */ /* 0x000fe80000100800 */
[----:B------:R-:W-:Y:S04]  /*d090*/  STL [R1+0x320], R41 ;  /* 0x0003202901007387 */ /* 0x000fe80000100800 */
[----:B------:R-:W-:Y:S04]  /*d0a0*/  STL.64 [R1+0x3270], R180 ;  /* 0x003270b401007387 */ /* 0x000fe80000100a00 */
[----:B------:R-:W-:Y:S04]  /*d0b0*/  STL [R1+0x314], R53 ;  /* 0x0003143501007387 */ /* 0x000fe80000100800 */
        /* <DEDUP_REMOVED lines=8> */
[----:B------:R-:W-:Y:S04]  /*d140*/  STL.128 [R1+0x3260], R176 ;  /* 0x003260b001007387 */ /* 0x000fe80000100c00 */
[----:B------:R-:W-:Y:S04]  /*d150*/  STL.128 [R1+0x3250], R172 ;  /* 0x003250ac01007387 */ /* 0x000fe80000100c00 */
[----:B------:R-:W-:Y:S04]  /*d160*/  STL.128 [R1+0x3240], R168 ;  /* 0x003240a801007387 */ /* 0x000fe80000100c00 */
[----:B------:R-:W-:Y:S04]  /*d170*/  STL.128 [R1+0x3230], R164 ;  /* 0x003230a401007387 */ /* 0x000fe80000100c00 */
[----:B------:R-:W-:Y:S04]  /*d180*/  STL.128 [R1+0x3220], R160 ;  /* 0x003220a001007387 */ /* 0x000fe80000100c00 */
[----:B------:R-:W-:Y:S04]  /*d190*/  STL.128 [R1+0x3210], R156 ;  /* 0x0032109c01007387 */ /* 0x000fe80000100c00 */
[----:B------:R-:W-:Y:S04]  /*d1a0*/  STL [R1+0x31f0], R150 ;  /* 0x0031f09601007387 */ /* 0x000fe80000100800 */
[----:B------:R-:W-:Y:S04]  /*d1b0*/  STL [R1+0x31e4], R144 ;  /* 0x0031e49001007387 */ /* 0x000fe80000100800 */
[----:B0-----:R-:W4:Y:S04]  /*d1c0*/  LDL.LU R196, [R1+0x328c] ;  /* 0x00328c0001c47983 */ /* 0x001f280000300800 */
[----:B------:R-:W-:Y:S04]  /*d1d0*/  STL [R1+0x310], R49 ;  /* 0x0003103101007387 */ /* 0x000fe80000100800 */
[----:B------:R-:W4:Y:S04]  /*d1e0*/  LDL R214, [R1+0x33c] ;  /* 0x00033c0001d67983 */ /* 0x000f280000100800 */
[----:B------:R-:W4:Y:S04]  /*d1f0*/  LDL R216, [R1+0x340] ;  /* 0x0003400001d87983 */ /* 0x000f280000100800 */
        /* <DEDUP_REMOVED lines=8> */
[----:B------:R-:W-:-:S03]  /*d280*/  IMAD.MOV.U32 R225, RZ, RZ, R80 ;  /* 0x000000ffffe17224 */ /* 0x000fc600078e0050 */
[----:B0-----:R-:W4:Y:S01]  /*d290*/  LDL.LU R130, [R1+0x30b8] ;  /* 0x0030b80001827983 */ /* 0x001f220000300800 */
[----:B------:R-:W-:Y:S02]  /*d2a0*/  IMAD.MOV.U32 R221, RZ, RZ, R82 ;  /* 0x000000ffffdd7224 */ /* 0x000fe400078e0052 */
[----:B------:R-:W-:Y:S01]  /*d2b0*/  IMAD.MOV.U32 R219, RZ, RZ, R84 ;  /* 0x000000ffffdb7224 */ /* 0x000fe200078e0054 */
[----:B-1----:R-:W4:Y:S01]  /*d2c0*/  LDL.LU R128, [R1+0x30b4] ;  /* 0x0030b40001807983 */ /* 0x002f220000300800 */
[----:B------:R-:W-:Y:S02]  /*d2d0*/  IMAD.MOV.U32 R42, RZ, RZ, R86 ;  /* 0x000000ffff2a7224 */ /* 0x000fe400078e0056 */
[----:B------:R-:W-:Y:S01]  /*d2e0*/  IMAD.MOV.U32 R215, RZ, RZ, R88 ;  /* 0x000000ffffd77224 */ /* 0x000fe200078e0058 */
[----:B------:R-:W4:Y:S01]  /*d2f0*/  LDL.LU R126, [R1+0x30b0] ;  /* 0x0030b000017e7983 */ /* 0x000f220000300800 */
[----:B------:R-:W-:-:S03]  /*d300*/  IMAD.MOV.U32 R46, RZ, RZ, R90 ;  /* 0x000000ffff2e7224 */ /* 0x000fc600078e005a */
[----:B------:R-:W4:Y:S04]  /*d310*/  LDL.LU R124, [R1+0x30ac] ;  /* 0x0030ac00017c7983 */ /* 0x000f280000300800 */
        /* <DEDUP_REMOVED lines=9> */
[----:B------:R-:W4:Y:S01]  /*d3b0*/  LDL.LU R80, [R1+0x3054] ;  /* 0x0030540001507983 */ /* 0x000f220000300800 */
[----:B------:R-:W-:-:S02]  /*d3c0*/  IMAD.MOV.U32 R234, RZ, RZ, R74 ;  /* 0x000000ffffea7224 */ /* 0x000fc400078e004a */
[----:B------:R-:W-:Y:S01]  /*d3d0*/  IMAD.MOV.U32 R37, RZ, RZ, R73 ;  /* 0x000000ffff257224 */ /* 0x000fe200078e0049 */
[----:B------:R-:W4:Y:S01]  /*d3e0*/  LDL.LU R74, [R1+0x3048] ;  /* 0x00304800014a7983 */ /* 0x000f220000300800 */
[----:B------:R-:W-:-:S03]  /*d3f0*/  IMAD.MOV.U32 R41, RZ, RZ, R72 ;  /* 0x000000ffff297224 */ /* 0x000fc600078e0048 */
[----:B------:R-:W4:Y:S04]  /*d400*/  LDL.LU.64 R72, [R1+0x3040] ;  /* 0x0030400001487983 */ /* 0x000f280000300a00 */
[----:B------:R-:W-:Y:S04]  /*d410*/  STL [R1+0x31e8], R146 ;  /* 0x0031e89201007387 */ /* 0x000fe80000100800 */
[----:B------:R-:W4:Y:S04]  /*d420*/  LDL R218, [R1+0x344] ;  /* 0x0003440001da7983 */ /* 0x000f280000100800 */
[----:B------:R-:W4:Y:S01]  /*d430*/  LDL R208, [R1+0x348] ;  /* 0x0003480001d07983 */ /* 0x000f220000100800 */
[----:B--2---:R-:W-:-:S03]  /*d440*/  IMAD.MOV.U32 R211, RZ, RZ, R96 ;  /* 0x000000ffffd37224 */ /* 0x004fc600078e0060 */
[----:B------:R-:W2:Y:S01]  /*d450*/  LDL R210, [R1+0x34c] ;  /* 0x00034c0001d27983 */ /* 0x000ea20000100800 */
[----:B------:R-:W-:Y:S02]  /*d460*/  IMAD.MOV.U32 R54, RZ, RZ, R98 ;  /* 0x000000ffff367224 */ /* 0x000fe400078e0062 */
[----:B---3--:R-:W-:Y:S01]  /*d470*/  IMAD.MOV.U32 R205, RZ, RZ, R100 ;  /* 0x000000ffffcd7224 */ /* 0x008fe200078e0064 */
[----:B------:R-:W3:Y:S01]  /*d480*/  LDL.LU R98, [R1+0x3078] ;  /* 0x0030780001627983 */ /* 0x000ee20000300800 */
[----:B------:R-:W-:Y:S02]  /*d490*/  IMAD.MOV.U32 R58, RZ, RZ, R102 ;  /* 0x000000ffff3a7224 */ /* 0x000fe400078e0066 */
[----:B----4-:R-:W-:Y:S01]  /*d4a0*/  IMAD.MOV.U32 R213, RZ, RZ, R92 ;  /* 0x000000ffffd57224 */ /* 0x010fe200078e005c */
[----:B------:R-:W4:Y:S01]  /*d4b0*/  LDL.LU R102, [R1+0x3080] ;  /* 0x0030800001667983 */ /* 0x000f220000300800 */
[----:B------:R-:W-:Y:S02]  /*d4c0*/  IMAD.MOV.U32 R50, RZ, RZ, R94 ;  /* 0x000000ffff327224 */ /* 0x000fe400078e005e */
[----:B------:R-:W-:Y:S01]  /*d4d0*/  IMAD.MOV.U32 R203, RZ, RZ, R104 ;  /* 0x000000ffffcb7224 */ /* 0x000fe200078e0068 */
[----:B------:R-:W2:Y:S01]  /*d4e0*/  LDL.LU R100, [R1+0x307c] ;  /* 0x00307c0001647983 */ /* 0x000ea20000300800 */
[----:B------:R-:W-:-:S02]  /*d4f0*/  IMAD.MOV.U32 R62, RZ, RZ, R106 ;  /* 0x000000ffff3e7224 */ /* 0x000fc400078e006a */
[----:B------:R-:W-:Y:S01]  /*d500*/  IMAD.MOV.U32 R201, RZ, RZ, R108 ;  /* 0x000000ffffc97224 */ /* 0x000fe200078e006c */
[----:B------:R-:W2:Y:S01]  /*d510*/  LDL.LU R106, [R1+0x3088] ;  /* 0x00308800016a7983 */ /* 0x000ea20000300800 */
[----:B------:R-:W-:Y:S02]  /*d520*/  IMAD.MOV.U32 R66, RZ, RZ, R110 ;  /* 0x000000ffff427224 */ /* 0x000fe400078e006e */
[----:B------:R-:W-:Y:S01]  /*d530*/  IMAD.MOV.U32 R199, RZ, RZ, R112 ;  /* 0x000000ffffc77224 */ /* 0x000fe200078e0070 */
[----:B------:R0:W-:Y:S04]  /*d540*/  STL.64 [R1+0x518], R114 ;  /* 0x0005187201007387 */ /* 0x0001e80000100a00 */
[----:B------:R-:W2:Y:S04]  /*d550*/  LDL.LU R112, [R1+0x3094] ;  /* 0x0030940001707983 */ /* 0x000ea80000300800 */
[----:B------:R-:W2:Y:S04]  /*d560*/  LDL.LU R110, [R1+0x3090] ;  /* 0x00309000016e7983 */ /* 0x000ea80000300800 */
[----:B0-----:R-:W2:Y:S04]  /*d570*/  LDL.LU R114, [R1+0x3098] ;  /* 0x0030980001727983 */ /* 0x001ea80000300800 */
[----:B------:R-:W2:Y:S04]  /*d580*/  LDL.LU R108, [R1+0x308c] ;  /* 0x00308c00016c7983 */ /* 0x000ea80000300800 */
[----:B------:R-:W2:Y:S04]  /*d590*/  LDL.LU R104, [R1+0x3084] ;  /* 0x0030840001687983 */ /* 0x000ea80000300800 */
[----:B------:R-:W2:Y:S04]  /*d5a0*/  LDL.LU R96, [R1+0x3074] ;  /* 0x0030740001607983 */ /* 0x000ea80000300800 */
[----:B------:R-:W2:Y:S04]  /*d5b0*/  LDL.LU R94, [R1+0x3070] ;  /* 0x00307000015e7983 */ /* 0x000ea80000300800 */
[----:B------:R-:W2:Y:S04]  /*d5c0*/  LDL.LU R92, [R1+0x306c] ;  /* 0x00306c00015c7983 */ /* 0x000ea80000300800 */
[----:B------:R-:W2:Y:S04]  /*d5d0*/  LDL.LU R70, [R1+0x518] ;  /* 0x0005180001467983 */ /* 0x000ea80000300800 */
[----:B------:R-:W2:Y:S01]  /*d5e0*/  LDL.LU R71, [R1+0x51c] ;  /* 0x00051c0001477983 */ /* 0x000ea20000300800 */
[----:B------:R-:W-:-:S02]  /*d5f0*/  IMAD.MOV.U32 R53, RZ, RZ, R97 ;  /* 0x000000ffff357224 */ /* 0x000fc400078e0061 */
[----:B------:R-:W-:Y:S01]  /*d600*/  IMAD.MOV.U32 R55, RZ, RZ, R99 ;  /* 0x000000ffff377224 */ /* 0x000fe200078e0063 */
[----:B------:R-:W2:Y:S01]  /*d610*/  LDL R212, [R1+0x350] ;  /* 0x0003500001d47983 */ /* 0x000ea20000100800 */
[----:B------:R-:W-:Y:S02]  /*d620*/  IMAD.MOV.U32 R57, RZ, RZ, R101 ;  /* 0x000000ffff397224 */ /* 0x000fe400078e0065 */
[----:B------:R-:W-:Y:S01]  /*d630*/  IMAD.MOV.U32 R59, RZ, RZ, R103 ;  /* 0x000000ffff3b7224 */ /* 0x000fe200078e0067 */
[----:B------:R-:W2:Y:S01]  /*d640*/  LDL R202, [R1+0x354] ;  /* 0x0003540001ca7983 */ /* 0x000ea20000100800 */
[----:B------:R-:W-:Y:S02]  /*d650*/  IMAD.MOV.U32 R61, RZ, RZ, R105 ;  /* 0x000000ffff3d7224 */ /* 0x000fe400078e0069 */
[----:B------:R-:W-:Y:S01]  /*d660*/  IMAD.MOV.U32 R63, RZ, RZ, R107 ;  /* 0x000000ffff3f7224 */ /* 0x000fe200078e006b */
[----:B------:R-:W2:Y:S01]  /*d670*/  LDL R204, [R1+0x358] ;  /* 0x0003580001cc7983 */ /* 0x000ea20000100800 */
[----:B------:R-:W-:-:S02]  /*d680*/  IMAD.MOV.U32 R65, RZ, RZ, R109 ;  /* 0x000000ffff417224 */ /* 0x000fc400078e006d */
[----:B------:R-:W-:Y:S01]  /*d690*/  IMAD.MOV.U32 R67, RZ, RZ, R111 ;  /* 0x000000ffff437224 */ /* 0x000fe200078e006f */
[----:B------:R-:W2:Y:S01]  /*d6a0*/  LDL R206, [R1+0x35c] ;  /* 0x00035c0001ce7983 */ /* 0x000ea20000100800 */
[----:B------:R-:W-:-:S03]  /*d6b0*/  IMAD.MOV.U32 R69, RZ, RZ, R113 ;  /* 0x000000ffff457224 */ /* 0x000fc600078e0071 */
[----:B------:R0:W-:Y:S04]  /*d6c0*/  STL [R1+0x31ec], R148 ;  /* 0x0031ec9401007387 */ /* 0x0001e80000100800 */
[----:B------:R1:W-:Y:S04]  /*d6d0*/  STL [R1+0x31e0], R142 ;  /* 0x0031e08e01007387 */ /* 0x0003e80000100800 */
[----:B------:R1:W-:Y:S04]  /*d6e0*/  STL [R1+0x31dc], R140 ;  /* 0x0031dc8c01007387 */ /* 0x0003e80000100800 */
[----:B------:R1:W-:Y:S04]  /*d6f0*/  STL [R1+0x31d8], R138 ;  /* 0x0031d88a01007387 */ /* 0x0003e80000100800 */
[----:B------:R1:W-:Y:S04]  /*d700*/  STL [R1+0x31d4], R136 ;  /* 0x0031d48801007387 */ /* 0x0003e80000100800 */
[----:B------:R1:W-:Y:S04]  /*d710*/  STL [R1+0x31d0], R134 ;  /* 0x0031d08601007387 */ /* 0x0003e80000100800 */
[----:B------:R1:W-:Y:S04]  /*d720*/  STL [R1+0x31cc], R132 ;  /* 0x0031cc8401007387 */ /* 0x0003e80000100800 */
[----:B------:R2:W-:Y:S04]  /*d730*/  STL.128 [R1+0x2f70], R52 ;  /* 0x002f703401007387 */ /* 0x0005e80000100c00 */
        /* <DEDUP_REMOVED lines=9> */
[----:B------:R-:W2:Y:S04]  /*d7d0*/  LDL.64 R12, [R1+0xa8] ;  /* 0x0000a800010c7983 */ /* 0x000ea80000100a00 */
[----:B------:R-:W2:Y:S04]  /*d7e0*/  LDL.128 R24, [R1+0x250] ;  /* 0x0002500001187983 */ /* 0x000ea80000100c00 */
[----:B------:R-:W2:Y:S04]  /*d7f0*/  LDL.LU R194, [R1+0x3288] ;  /* 0x0032880001c27983 */ /* 0x000ea80000300800 */
[----:B------:R-:W2:Y:S04]  /*d800*/  LDL.LU R190, [R1+0x3284] ;  /* 0x0032840001be7983 */ /* 0x000ea80000300800 */
[----:B------:R-:W2:Y:S04]  /*d810*/  LDL.LU R188, [R1+0x3280] ;  /* 0x0032800001bc7983 */ /* 0x000ea80000300800 */
[----:B------:R-:W2:Y:S04]  /*d820*/  LDL.LU R186, [R1+0x327c] ;  /* 0x00327c0001ba7983 */ /* 0x000ea80000300800 */
[----:B------:R-:W2:Y:S04]  /*d830*/  LDL.LU R184, [R1+0x3278] ;  /* 0x0032780001b87983 */ /* 0x000ea80000300800 */
[----:B------:R-:W2:Y:S04]  /*d840*/  LDL.LU.64 R180, [R1+0x3270] ;  /* 0x0032700001b47983 */ /* 0x000ea80000300a00 */
[----:B------:R-:W2:Y:S04]  /*d850*/  LDL.LU.128 R176, [R1+0x3260] ;  /* 0x0032600001b07983 */ /* 0x000ea80000300c00 */
[----:B------:R-:W2:Y:S04]  /*d860*/  LDL.LU.128 R172, [R1+0x3250] ;  /* 0x0032500001ac7983 */ /* 0x000ea80000300c00 */
[----:B------:R-:W2:Y:S04]  /*d870*/  LDL.LU.128 R168, [R1+0x3240] ;  /* 0x0032400001a87983 */ /* 0x000ea80000300c00 */
[----:B------:R-:W2:Y:S04]  /*d880*/  LDL.LU.128 R164, [R1+0x3230] ;  /* 0x0032300001a47983 */ /* 0x000ea80000300c00 */
[----:B------:R-:W2:Y:S04]  /*d890*/  LDL.LU.128 R160, [R1+0x3220] ;  /* 0x0032200001a07983 */ /* 0x000ea80000300c00 */
[----:B------:R-:W2:Y:S04]  /*d8a0*/  LDL.LU.128 R156, [R1+0x3210] ;  /* 0x00321000019c7983 */ /* 0x000ea80000300c00 */
[----:B------:R-:W2:Y:S04]  /*d8b0*/  LDL.LU.128 R152, [R1+0x3200] ;  /* 0x0032000001987983 */ /* 0x000ea80000300c00 */
[----:B------:R-:W2:Y:S04]  /*d8c0*/  LDL.LU R150, [R1+0x31f0] ;  /* 0x0031f00001967983 */ /* 0x000ea80000300800 */
[----:B0-----:R-:W2:Y:S04]  /*d8d0*/  LDL.LU R148, [R1+0x31ec] ;  /* 0x0031ec0001947983 */ /* 0x001ea80000300800 */
[----:B------:R-:W2:Y:S04]  /*d8e0*/  LDL.LU R146, [R1+0x31e8] ;  /* 0x0031e80001927983 */ /* 0x000ea80000300800 */
[----:B------:R-:W2:Y:S04]  /*d8f0*/  LDL.LU R144, [R1+0x31e4] ;  /* 0x0031e40001907983 */ /* 0x000ea80000300800 */
[----:B-1----:R-:W2:Y:S04]  /*d900*/  LDL.LU R142, [R1+0x31e0] ;  /* 0x0031e000018e7983 */ /* 0x002ea80000300800 */
[----:B------:R-:W2:Y:S04]  /*d910*/  LDL.LU R140, [R1+0x31dc] ;  /* 0x0031dc00018c7983 */ /* 0x000ea80000300800 */
[----:B------:R-:W2:Y:S04]  /*d920*/  LDL.LU R138, [R1+0x31d8] ;  /* 0x0031d800018a7983 */ /* 0x000ea80000300800 */
[----:B------:R-:W2:Y:S04]  /*d930*/  LDL.LU R136, [R1+0x31d4] ;  /* 0x0031d40001887983 */ /* 0x000ea80000300800 */
[----:B------:R-:W2:Y:S04]  /*d940*/  LDL.LU R134, [R1+0x31d0] ;  /* 0x0031d00001867983 */ /* 0x000ea80000300800 */
[----:B------:R-:W2:Y:S04]  /*d950*/  LDL.LU R132, [R1+0x31cc] ;  /* 0x0031cc0001847983 */ /* 0x000ea80000300800 */
        /* <DEDUP_REMOVED lines=14> */
[----:B---3--:R-:W-:Y:S04]  /*da40*/  STL [R1+0x2ff8], R98 ;  /* 0x002ff86201007387 */ /* 0x008fe80000100800 */
[----:B----4-:R-:W-:Y:S04]  /*da50*/  STL [R1+0x3000], R102 ;  /* 0x0030006601007387 */ /* 0x010fe80000100800 */
[----:B--2---:R-:W-:Y:S04]  /*da60*/  STL [R1+0x2ffc], R100 ;  /* 0x002ffc6401007387 */ /* 0x004fe80000100800 */
[----:B------:R-:W-:Y:S04]  /*da70*/  STL [R1+0x3008], R106 ;  /* 0x0030086a01007387 */ /* 0x000fe80000100800 */
[----:B------:R-:W-:Y:S04]  /*da80*/  STL [R1+0x2fd0], R78 ;  /* 0x002fd04e01007387 */ /* 0x000fe80000100800 */
[----:B------:R-:W-:Y:S04]  /*da90*/  STL [R1+0x3014], R112 ;  /* 0x0030147001007387 */ /* 0x000fe80000100800 */
[----:B------:R-:W-:Y:S04]  /*daa0*/  STL [R1+0x3010], R110 ;  /* 0x0030106e01007387 */ /* 0x000fe80000100800 */
[----:B------:R2:W-:Y:S04]  /*dab0*/  STL [R1+0x3018], R114 ;  /* 0x0030187201007387 */ /* 0x0005e80000100800 */
[----:B------:R3:W-:Y:S04]  /*dac0*/  STL [R1+0x300c], R108 ;  /* 0x00300c6c01007387 */ /* 0x0007e80000100800 */
[----:B------:R4:W-:Y:S04]  /*dad0*/  STL [R1+0x3004], R104 ;  /* 0x0030046801007387 */ /* 0x0009e80000100800 */
[----:B------:R4:W-:Y:S04]  /*dae0*/  STL [R1+0x2ff4], R96 ;  /* 0x002ff46001007387 */ /* 0x0009e80000100800 */
[----:B------:R4:W-:Y:S04]  /*daf0*/  STL [R1+0x2ff0], R94 ;  /* 0x002ff05e01007387 */ /* 0x0009e80000100800 */
[----:B------:R4:W-:Y:S04]  /*db00*/  STL [R1+0x2fec], R92 ;  /* 0x002fec5c01007387 */ /* 0x0009e80000100800 */
[----:B------:R-:W4:Y:S04]  /*db10*/  LDL.128 R52, [R1+0x310] ;  /* 0x0003100001347983 */ /* 0x000f280000100c00 */
[----:B------:R4:W-:Y:S04]  /*db20*/  STL [R1+0x2fcc], R76 ;  /* 0x002fcc4c01007387 */ /* 0x0009e80000100800 */
[----:B0-----:R-:W4:Y:S04]  /*db30*/  LDL.LU R130, [R1+0x3038] ;  /* 0x0030380001827983 */ /* 0x001f280000300800 */
[----:B-1----:R-:W4:Y:S04]  /*db40*/  LDL.LU R128, [R1+0x3034] ;  /* 0x0030340001807983 */ /* 0x002f280000300800 */
[----:B------:R-:W4:Y:S04]  /*db50*/  LDL.LU R126, [R1+0x3030] ;  /* 0x00303000017e7983 */ /* 0x000f280000300800 */
[----:B------:R-:W4:Y:S04]  /*db60*/  LDL.LU R124, [R1+0x302c] ;  /* 0x00302c00017c7983 */ /* 0x000f280000300800 */
[----:B------:R-:W4:Y:S04]  /*db70*/  LDL.LU R122, [R1+0x3028] ;  /* 0x00302800017a7983 */ /* 0x000f280000300800 */
[----:B------:R-:W4:Y:S04]  /*db80*/  LDL.LU R120, [R1+0x3024] ;  /* 0x0030240001787983 */ /* 0x000f280000300800 */
[----:B------:R-:W4:Y:S04]  /*db90*/  LDL.LU R118, [R1+0x3020] ;  /* 0x0030200001767983 */ /* 0x000f280000300800 */
[----:B------:R-:W4:Y:S04]  /*dba0*/  LDL.LU R116, [R1+0x301c] ;  /* 0x00301c0001747983 */ /* 0x000f280000300800 */
[----:B--2---:R-:W2:Y:S04]  /*dbb0*/  LDL.LU R114, [R1+0x3018] ;  /* 0x0030180001727983 */ /* 0x004ea80000300800 */
[----:B------:R-:W2:Y:S04]  /*dbc0*/  LDL.LU R112, [R1+0x3014] ;  /* 0x0030140001707983 */ /* 0x000ea80000300800 */
[----:B------:R-:W2:Y:S04]  /*dbd0*/  LDL.LU R110, [R1+0x3010] ;  /* 0x00301000016e7983 */ /* 0x000ea80000300800 */
[----:B---3--:R-:W3:Y:S04]  /*dbe0*/  LDL.LU R108, [R1+0x300c] ;  /* 0x00300c00016c7983 */ /* 0x008ee80000300800 */
[----:B------:R-:W3:Y:S04]  /*dbf0*/  LDL.LU R106, [R1+0x3008] ;  /* 0x00300800016a7983 */ /* 0x000ee80000300800 */
[----:B----4-:R-:W4:Y:S04]  /*dc00*/  LDL.LU R104, [R1+0x3004] ;  /* 0x0030040001687983 */ /* 0x010f280000300800 */
        /* <DEDUP_REMOVED lines=13> */
[----:B------:R0:W-:Y:S04]  /*dce0*/  STL.128 [R1+0x2fb0], R68 ;  /* 0x002fb04401007387 */ /* 0x0001e80000100c00 */
[----:B------:R1:W-:Y:S04]  /*dcf0*/  STL.128 [R1+0x2fa0], R64 ;  /* 0x002fa04001007387 */ /* 0x0003e80000100c00 */
[----:B------:R1:W-:Y:S04]  /*dd00*/  STL.128 [R1+0x2f90], R60 ;  /* 0x002f903c01007387 */ /* 0x0003e80000100c00 */
[----:B------:R1:W-:Y:S04]  /*dd10*/  STL.128 [R1+0x2f80], R56 ;  /* 0x002f803801007387 */ /* 0x0003e80000100c00 */
[----:B------:R-:W4:Y:S04]  /*dd20*/  LDL.LU R76, [R1+0x2fcc] ;  /* 0x002fcc00014c7983 */ /* 0x000f280000300800 */
[----:B------:R-:W4:Y:S04]  /*dd30*/  LDL R226, [R1+0x324] ;  /* 0x0003240001e27983 */ /* 0x000f280000100800 */
[----:B0-----:R-:W4:Y:S04]  /*dd40*/  LDL.LU.128 R68, [R1+0x2fb0] ;  /* 0x002fb00001447983 */ /* 0x001f280000300c00 */
[----:B-1----:R-:W4:Y:S04]  /*dd50*/  LDL.LU.128 R64, [R1+0x2fa0] ;  /* 0x002fa00001407983 */ /* 0x002f280000300c00 */
[----:B------:R-:W4:Y:S04]  /*dd60*/  LDL.LU.128 R60, [R1+0x2f90] ;  /* 0x002f9000013c7983 */ /* 0x000f280000300c00 */
[----:B------:R-:W4:Y:S04]  /*dd70*/  LDL.LU.128 R56, [R1+0x2f80] ;  /* 0x002f800001387983 */ /* 0x000f280000300c00 */
[----:B------:R0:W-:Y:S04]  /*dd80*/  STL [R1+0x2fc8], R74 ;  /* 0x002fc84a01007387 */ /* 0x0001e80000100800 */
[----:B------:R1:W-:Y:S04]  /*dd90*/  STL.64 [R1+0x2fc0], R72 ;  /* 0x002fc04801007387 */ /* 0x0003e80000100a00 */
[----:B------:R-:W-:Y:S04]  /*dda0*/  STL.64 [R1+0x2ef8], R20 ;  /* 0x002ef81401007387 */ /* 0x000fe80000100a00 */
[----:B0-----:R-:W4:Y:S04]  /*ddb0*/  LDL.LU R74, [R1+0x2fc8] ;  /* 0x002fc800014a7983 */ /* 0x001f280000300800 */
[----:B-1----:R-:W4:Y:S01]  /*ddc0*/  LDL.LU.64 R72, [R1+0x2fc0] ;  /* 0x002fc00001487983 */ /* 0x002f220000300a00 */
[----:B------:R-:W-:-:S02]  /*ddd0*/  IMAD.MOV.U32 R39, RZ, RZ, R83 ;  /* 0x000000ffff277224 */ /* 0x000fc400078e0053 */
[----:B------:R-:W-:Y:S01]  /*dde0*/  IMAD.MOV.U32 R43, RZ, RZ, R87 ;  /* 0x000000ffff2b7224 */ /* 0x000fe200078e0057 */
[----:B------:R-:W-:Y:S01]  /*ddf0*/  STL.64 [R1+0x2ef0], R16 ;  /* 0x002ef01001007387 */ /* 0x000fe20000100a00 */
[----:B------:R-:W-:Y:S02]  /*de00*/  IMAD.MOV.U32 R45, RZ, RZ, R89 ;  /* 0x000000ffff2d7224 */ /* 0x000fe400078e0059 */
[----:B------:R-:W-:Y:S01]  /*de10*/  IMAD.MOV.U32 R47, RZ, RZ, R91 ;  /* 0x000000ffff2f7224 */ /* 0x000fe200078e005b */
[----:B------:R-:W-:Y:S01]  /*de20*/  STL [R1+0x2ee8], R15 ;  /* 0x002ee80f01007387 */ /* 0x000fe20000100800 */
[----:B------:R-:W-:Y:S02]  /*de30*/  IMAD.MOV.U32 R49, RZ, RZ, R93 ;  /* 0x000000ffff317224 */ /* 0x000fe400078e005d */
[----:B------:R-:W-:Y:S01]  /*de40*/  IMAD.MOV.U32 R51, RZ, RZ, R95 ;  /* 0x000000ffff337224 */ /* 0x000fe200078e005f */
        /* <DEDUP_REMOVED lines=17> */
[----:B------:R1:W-:Y:S04]  /*df60*/  STL.64 [R1+0x3160], R180 ;  /* 0x003160b401007387 */ /* 0x0003e80000100a00 */
[----:B------:R1:W-:Y:S04]  /*df70*/  STL.128 [R1+0x3150], R176 ;  /* 0x003150b001007387 */ /* 0x0003e80000100c00 */
[----:B------:R1:W-:Y:S04]  /*df80*/  STL.128 [R1+0x3140], R172 ;  /* 0x003140ac01007387 */ /* 0x0003e80000100c00 */
[----:B------:R2:W-:Y:S04]  /*df90*/  STL.128 [R1+0x3130], R168 ;  /* 0x003130a801007387 */ /* 0x0005e80000100c00 */
[----:B------:R2:W-:Y:S04]  /*dfa0*/  STL.128 [R1+0x3120], R164 ;  /* 0x003120a401007387 */ /* 0x0005e80000100c00 */
[----:B------:R2:W-:Y:S04]  /*dfb0*/  STL.128 [R1+0x3110], R160 ;  /* 0x003110a001007387 */ /* 0x0005e80000100c00 */
[----:B------:R2:W-:Y:S04]  /*dfc0*/  STL.128 [R1+0x3100], R156 ;  /* 0x0031009c01007387 */ /* 0x0005e80000100c00 */
[----:B------:R2:W-:Y:S04]  /*dfd0*/  STL.128 [R1+0x30f0], R152 ;  /* 0x0030f09801007387 */ /* 0x0005e80000100c00 */
[----:B------:R2:W-:Y:S04]  /*dfe0*/  STL [R1+0x30e0], R150 ;  /* 0x0030e09601007387 */ /* 0x0005e80000100800 */
[----:B------:R2:W-:Y:S04]  /*dff0*/  STL [R1+0x30dc], R148 ;  /* 0x0030dc9401007387 */ /* 0x0005e80000100800 */
[----:B------:R2:W-:Y:S04]  /*e000*/  STL [R1+0x30d8], R146 ;  /* 0x0030d89201007387 */ /* 0x0005e80000100800 */
[----:B------:R2:W-:Y:S04]  /*e010*/  STL [R1+0x30d4], R144 ;  /* 0x0030d49001007387 */ /* 0x0005e80000100800 */
[----:B------:R2:W-:Y:S01]  /*e020*/  STL [R1+0x30d0], R142 ;  /* 0x0030d08e01007387 */ /* 0x0005e20000100800 */
[----:B------:R-:W-:-:S02]  /*e030*/  IMAD.MOV.U32 R197, RZ, RZ, R52 ;  /* 0x000000ffffc57224 */ /* 0x000fc400078e0034 */
[----:B0-----:R-:W-:Y:S01]  /*e040*/  IMAD.MOV.U32 R196, RZ, RZ, R53 ;  /* 0x000000ffffc47224 */ /* 0x001fe200078e0035 */
[----:B------:R0:W-:Y:S01]  /*e050*/  STL [R1+0x30cc], R140 ;  /* 0x0030cc8c01007387 */ /* 0x0001e20000100800 */
[----:B------:R-:W-:Y:S02]  /*e060*/  IMAD.MOV.U32 R195, RZ, RZ, R54 ;  /* 0x000000ffffc37224 */ /* 0x000fe400078e0036 */
[----:B------:R-:W-:Y:S01]  /*e070*/  IMAD.MOV.U32 R75, RZ, RZ, R55 ;  /* 0x000000ffff4b7224 */ /* 0x000fe200078e0037 */
[----:B------:R0:W-:Y:S04]  /*e080*/  STL [R1+0x30c8], R138 ;  /* 0x0030c88a01007387 */ /* 0x0001e80000100800 */
[----:B------:R0:W-:Y:S04]  /*e090*/  STL [R1+0x30c4], R136 ;  /* 0x0030c48801007387 */ /* 0x0001e80000100800 */
[----:B------:R0:W-:Y:S04]  /*e0a0*/  STL [R1+0x30c0], R134 ;  /* 0x0030c08601007387 */ /* 0x0001e80000100800 */
[----:B------:R0:W-:Y:S04]  /*e0b0*/  STL [R1+0x30bc], R132 ;  /* 0x0030bc8401007387 */ /* 0x0001e80000100800 */
[----:B------:R3:W-:Y:S04]  /*e0c0*/  STL.128 [R1+0x2f60], R48 ;  /* 0x002f603001007387 */ /* 0x0007e80000100c00 */
[----:B------:R3:W-:Y:S04]  /*e0d0*/  STL.128 [R1+0x2f50], R44 ;  /* 0x002f502c01007387 */ /* 0x0007e80000100c00 */
[----:B------:R3:W-:Y:S04]  /*e0e0*/  STL.128 [R1+0x2f40], R40 ;  /* 0x002f402801007387 */ /* 0x0007e80000100c00 */
[----:B------:R3:W-:Y:S04]  /*e0f0*/  STL.128 [R1+0x2f30], R36 ;  /* 0x002f302401007387 */ /* 0x0007e80000100c00 */
[----:B------:R3:W-:Y:S04]  /*e100*/  STL.128 [R1+0x2f20], R32 ;  /* 0x002f202001007387 */ /* 0x0007e80000100c00 */
[----:B------:R3:W-:Y:S04]  /*e110*/  STL.128 [R1+0x2f10], R28 ;  /* 0x002f101c01007387 */ /* 0x0007e80000100c00 */
[----:B------:R3:W-:Y:S04]  /*e120*/  STL.128 [R1+0x2f00], R24 ;  /* 0x002f001801007387 */ /* 0x0007e80000100c00 */
[----:B------:R3:W-:Y:S04]  /*e130*/  STL.64 [R1+0x2ee0], R12 ;  /* 0x002ee00c01007387 */ /* 0x0007e80000100a00 */
[----:B------:R3:W-:Y:S04]  /*e140*/  STL.128 [R1+0x2ed0], R8 ;  /* 0x002ed00801007387 */ /* 0x0007e80000100c00 */
[----:B------:R3:W-:Y:S04]  /*e150*/  STL.128 [R1+0x2ec0], R4 ;  /* 0x002ec00401007387 */ /* 0x0007e80000100c00 */
[----:B------:R-:W-:Y:S04]  /*e160*/  STL [R1+0xb78], R2 ;  /* 0x000b780201007387 */ /* 0x000fe80000100800 */
[----:B------:R-:W-:Y:S04]  /*e170*/  STL [R1+0xb74], R3 ;  /* 0x000b740301007387 */ /* 0x000fe80000100800 */
[----:B-1----:R-:W4:Y:S04]  /*e180*/  LDL.LU R218, [R1+0x32b8] ;  /* 0x0032b80001da7983 */ /* 0x002f280000300800 */
        /* <DEDUP_REMOVED lines=15> */
[----:B------:R-:W4:Y:S04]  /*e280*/  LDL.LU.64 R180, [R1+0x3160] ;  /* 0x0031600001b47983 */ /* 0x000f280000300a00 */
[----:B------:R-:W4:Y:S04]  /*e290*/  LDL.LU.128 R176, [R1+0x3150] ;  /* 0x0031500001b07983 */ /* 0x000f280000300c00 */
[----:B------:R-:W4:Y:S04]  /*e2a0*/  LDL.LU.128 R172, [R1+0x3140] ;  /* 0x0031400001ac7983 */ /* 0x000f280000300c00 */
[----:B--2---:R-:W2:Y:S04]  /*e2b0*/  LDL.LU.128 R168, [R1+0x3130] ;  /* 0x0031300001a87983 */ /* 0x004ea80000300c00 */
[----:B------:R-:W2:Y:S04]  /*e2c0*/  LDL.LU.128 R164, [R1+0x3120] ;  /* 0x0031200001a47983 */ /* 0x000ea80000300c00 */
[----:B------:R-:W2:Y:S04]  /*e2d0*/  LDL.LU.128 R160, [R1+0x3110] ;  /* 0x0031100001a07983 */ /* 0x000ea80000300c00 */
[----:B------:R-:W2:Y:S04]  /*e2e0*/  LDL.LU.128 R156, [R1+0x3100] ;  /* 0x00310000019c7983 */ /* 0x000ea80000300c00 */
[----:B------:R-:W2:Y:S04]  /*e2f0*/  LDL.LU.128 R152, [R1+0x30f0] ;  /* 0x0030f00001987983 */ /* 0x000ea80000300c00 */
[----:B------:R-:W2:Y:S04]  /*e300*/  LDL.LU R150, [R1+0x30e0] ;  /* 0x0030e00001967983 */ /* 0x000ea80000300800 */
[----:B------:R-:W2:Y:S04]  /*e310*/  LDL.LU R148, [R1+0x30dc] ;  /* 0x0030dc0001947983 */ /* 0x000ea80000300800 */
[----:B------:R-:W2:Y:S04]  /*e320*/  LDL.LU R146, [R1+0x30d8] ;  /* 0x0030d80001927983 */ /* 0x000ea80000300800 */
[----:B------:R-:W2:Y:S04]  /*e330*/  LDL.LU R144, [R1+0x30d4] ;  /* 0x0030d40001907983 */ /* 0x000ea80000300800 */
[----:B------:R-:W2:Y:S04]  /*e340*/  LDL.LU R142, [R1+0x30d0] ;  /* 0x0030d000018e7983 */ /* 0x000ea80000300800 */
[----:B0-----:R-:W2:Y:S04]  /*e350*/  LDL.LU R140, [R1+0x30cc] ;  /* 0x0030cc00018c7983 */ /* 0x001ea80000300800 */
[----:B------:R-:W2:Y:S04]  /*e360*/  LDL.LU R138, [R1+0x30c8] ;  /* 0x0030c800018a7983 */ /* 0x000ea80000300800 */
[----:B------:R-:W2:Y:S04]  /*e370*/  LDL.LU R136, [R1+0x30c4] ;  /* 0x0030c40001887983 */ /* 0x000ea80000300800 */
[----:B------:R-:W2:Y:S04]  /*e380*/  LDL.LU R134, [R1+0x30c0] ;  /* 0x0030c00001867983 */ /* 0x000ea80000300800 */
[----:B------:R-:W2:Y:S04]  /*e390*/  LDL.LU R132, [R1+0x30bc] ;  /* 0x0030bc0001847983 */ /* 0x000ea80000300800 */
[----:B------:R-:W2:Y:S04]  /*e3a0*/  LDL.LU.128 R52, [R1+0x2f70] ;  /* 0x002f700001347983 */ /* 0x000ea80000300c00 */
[----:B---3--:R-:W3:Y:S04]  /*e3b0*/  LDL.LU.128 R48, [R1+0x2f60] ;  /* 0x002f600001307983 */ /* 0x008ee80000300c00 */
[----:B------:R-:W3:Y:S04]  /*e3c0*/  LDL.LU.128 R44, [R1+0x2f50] ;  /* 0x002f5000012c7983 */ /* 0x000ee80000300c00 */
[----:B------:R-:W3:Y:S04]  /*e3d0*/  LDL.LU.128 R40, [R1+0x2f40] ;  /* 0x002f400001287983 */ /* 0x000ee80000300c00 */
[----:B------:R-:W3:Y:S04]  /*e3e0*/  LDL.LU.128 R36, [R1+0x2f30] ;  /* 0x002f300001247983 */ /* 0x000ee80000300c00 */
[----:B------:R-:W3:Y:S04]  /*e3f0*/  LDL.LU.128 R32, [R1+0x2f20] ;  /* 0x002f200001207983 */ /* 0x000ee80000300c00 */
[----:B------:R-:W3:Y:S04]  /*e400*/  LDL.LU.128 R28, [R1+0x2f10] ;  /* 0x002f1000011c7983 */ /* 0x000ee80000300c00 */
[----:B------:R-:W3:Y:S04]  /*e410*/  LDL.LU.128 R24, [R1+0x2f00] ;  /* 0x002f000001187983 */ /* 0x000ee80000300c00 */
[----:B------:R-:W3:Y:S04]  /*e420*/  LDL.LU.64 R20, [R1+0x2ef8] ;  /* 0x002ef80001147983 */ /* 0x000ee80000300a00 */
[----:B------:R-:W3:Y:S04]  /*e430*/  LDL.LU.64 R16, [R1+0x2ef0] ;  /* 0x002ef00001107983 */ /* 0x000ee80000300a00 */
[----:B------:R-:W3:Y:S04]  /*e440*/  LDL.LU R15, [R1+0x2ee8] ;  /* 0x002ee800010f7983 */ /* 0x000ee80000300800 */
[----:B------:R-:W3:Y:S04]  /*e450*/  LDL.LU.64 R12, [R1+0x2ee0] ;  /* 0x002ee000010c7983 */ /* 0x000ee80000300a00 */
[----:B------:R-:W3:Y:S04]  /*e460*/  LDL.LU.128 R8, [R1+0x2ed0] ;  /* 0x002ed00001087983 */ /* 0x000ee80000300c00 */
[----:B------:R-:W3:Y:S04]  /*e470*/  LDL.LU.128 R4, [R1+0x2ec0] ;  /* 0x002ec00001047983 */ /* 0x000ee80000300c00 */
        /* <DEDUP_REMOVED lines=13> */
[----:B----4-:R-:W-:Y:S04]  /*e550*/  STL [R1+0x2e88], R104 ;  /* 0x002e886801007387 */ /* 0x010fe80000100800 */
        /* <DEDUP_REMOVED lines=20> */
[----:B------:R0:W-:Y:S04]  /*e6a0*/  STL.128 [R1+0x2e00], R56 ;  /* 0x002e003801007387 */ /* 0x0001e80000100c00 */
[----:B------:R-:W4:Y:S04]  /*e6b0*/  LDL R220, [R1+0x330] ;  /* 0x0003300001dc7983 */ /* 0x000f280000100800 */
[----:B------:R-:W4:Y:S04]  /*e6c0*/  LDL R222, [R1+0x334] ;  /* 0x0003340001de7983 */ /* 0x000f280000100800 */
[----:B------:R-:W4:Y:S04]  /*e6d0*/  LDL R224, [R1+0x338] ;  /* 0x0003380001e07983 */ /* 0x000f280000100800 */
[----:B0-----:R-:W4:Y:S04]  /*e6e0*/  LDL.128 R56, [R1+0x320] ;  /* 0x0003200001387983 */ /* 0x001f280000100c00 */
[----:B------:R-:W4:Y:S04]  /*e6f0*/  LDL.LU.128 R68, [R1+0x2e30] ;  /* 0x002e300001447983 */ /* 0x000f280000300c00 */
[----:B------:R-:W4:Y:S04]  /*e700*/  LDL.LU.128 R64, [R1+0x2e20] ;  /* 0x002e200001407983 */ /* 0x000f280000300c00 */
[----:B------:R-:W4:Y:S04]  /*e710*/  LDL.LU.128 R60, [R1+0x2e10] ;  /* 0x002e1000013c7983 */ /* 0x000f280000300c00 */
[----:B------:R-:W4:Y:S04]  /*e720*/  LDL.LU R130, [R1+0x2ebc] ;  /* 0x002ebc0001827983 */ /* 0x000f280000300800 */
[----:B------:R-:W4:Y:S04]  /*e730*/  LDL.LU R128, [R1+0x2eb8] ;  /* 0x002eb80001807983 */ /* 0x000f280000300800 */
[----:B------:R-:W4:Y:S04]  /*e740*/  LDL.LU R126, [R1+0x2eb4] ;  /* 0x002eb400017e7983 */ /* 0x000f280000300800 */
[----:B------:R-:W4:Y:S04]  /*e750*/  LDL.LU R124, [R1+0x2eb0] ;  /* 0x002eb000017c7983 */ /* 0x000f280000300800 */
[----:B------:R-:W4:Y:S04]  /*e760*/  LDL.LU R122, [R1+0x2eac] ;  /* 0x002eac00017a7983 */ /* 0x000f280000300800 */
[----:B------:R0:W-:Y:S04]  /*e770*/  STL.128 [R1+0x2e40], R72 ;  /* 0x002e404801007387 */ /* 0x0001e80000100c00 */
[----:B------:R-:W4:Y:S04]  /*e780*/  LDL.LU R120, [R1+0x2ea8] ;  /* 0x002ea80001787983 */ /* 0x000f280000300800 */
[----:B------:R-:W-:Y:S04]  /*e790*/  STL [R1+0x374], R194 ;  /* 0x000374c201007387 */ /* 0x000fe80000100800 */
[----:B------:R-:W-:Y:S04]  /*e7a0*/  STL [R1+0x33c], R214 ;  /* 0x00033cd601007387 */ /* 0x000fe80000100800 */
[----:B0-----:R-:W4:Y:S04]  /*e7b0*/  LDL.LU.128 R72, [R1+0x2e40] ;  /* 0x002e400001487983 */ /* 0x001f280000300c00 */
        /* <DEDUP_REMOVED lines=9> */
[----:B--2---:R0:W-:Y:S04]  /*e850*/  STL.128 [R1+0x2df0], R52 ;  /* 0x002df03401007387 */ /* 0x0041e80000100c00 */
[----:B---3--:R1:W-:Y:S04]  /*e860*/  STL.128 [R1+0x2de0], R48 ;  /* 0x002de03001007387 */ /* 0x0083e80000100c00 */
[----:B------:R2:W-:Y:S04]  /*e870*/  STL.128 [R1+0x2dd0], R44 ;  /* 0x002dd02c01007387 */ /* 0x0005e80000100c00 */
[----:B------:R3:W-:Y:S04]  /*e880*/  STL.128 [R1+0x2dc0], R40 ;  /* 0x002dc02801007387 */ /* 0x0007e80000100c00 */
[----:B------:R3:W-:Y:S04]  /*e890*/  STL.128 [R1+0x2db0], R36 ;  /* 0x002db02401007387 */ /* 0x0007e80000100c00 */
[----:B------:R3:W-:Y:S04]  /*e8a0*/  STL.128 [R1+0x2da0], R32 ;  /* 0x002da02001007387 */ /* 0x0007e80000100c00 */
[----:B------:R3:W-:Y:S04]  /*e8b0*/  STL.128 [R1+0x2d90], R28 ;  /* 0x002d901c01007387 */ /* 0x0007e80000100c00 */
[----:B------:R3:W-:Y:S04]  /*e8c0*/  STL.128 [R1+0x2d80], R24 ;  /* 0x002d801801007387 */ /* 0x0007e80000100c00 */
[----:B------:R3:W-:Y:S04]  /*e8d0*/  STL.64 [R1+0x2d78], R20 ;  /* 0x002d781401007387 */ /* 0x0007e80000100a00 */
[----:B------:R3:W-:Y:S04]  /*e8e0*/  STL.64 [R1+0x2d70], R16 ;  /* 0x002d701001007387 */ /* 0x0007e80000100a00 */
[----:B------:R3:W-:Y:S04]  /*e8f0*/  STL [R1+0x2d68], R15 ;  /* 0x002d680f01007387 */ /* 0x0007e80000100800 */
[----:B------:R3:W-:Y:S04]  /*e900*/  STL.64 [R1+0x2d60], R12 ;  /* 0x002d600c01007387 */ /* 0x0007e80000100a00 */
[----:B------:R3:W-:Y:S04]  /*e910*/  STL.128 [R1+0x2d50], R8 ;  /* 0x002d500801007387 */ /* 0x0007e80000100c00 */
[----:B------:R3:W-:Y:S04]  /*e920*/  STL.128 [R1+0x2d40], R4 ;  /* 0x002d400401007387 */ /* 0x0007e80000100c00 */
        /* <DEDUP_REMOVED lines=13> */
[----:B0-----:R-:W4:Y:S04]  /*ea00*/  LDL.LU.128 R52, [R1+0x2df0] ;  /* 0x002df00001347983 */ /* 0x001f280000300c00 */
[----:B-1----:R-:W4:Y:S04]  /*ea10*/  LDL.LU.128 R48, [R1+0x2de0] ;  /* 0x002de00001307983 */ /* 0x002f280000300c00 */
[----:B--2---:R-:W2:Y:S04]  /*ea20*/  LDL.LU.128 R44, [R1+0x2dd0] ;  /* 0x002dd000012c7983 */ /* 0x004ea80000300c00 */
[----:B---3--:R-:W3:Y:S04]  /*ea30*/  LDL.LU.128 R40, [R1+0x2dc0] ;  /* 0x002dc00001287983 */ /* 0x008ee80000300c00 */
        /* <DEDUP_REMOVED lines=10> */
[----:B----4-:R-:W-:Y:S04]  /*eae0*/  STL [R1+0x330], R220 ;  /* 0x000330dc01007387 */ /* 0x010fe80000100800 */
[----:B------:R-:W-:Y:S04]  /*eaf0*/  STL [R1+0x334], R222 ;  /* 0x000334de01007387 */ /* 0x000fe80000100800 */
[----:B------:R-:W-:Y:S01]  /*eb00*/  STL [R1+0x338], R224 ;  /* 0x000338e001007387 */ /* 0x000fe20000100800 */
[----:B------:R-:W-:-:S03]  /*eb10*/  IMAD.MOV.U32 R194, RZ, RZ, R56 ;  /* 0x000000ffffc27224 */ /* 0x000fc600078e0038 */
[----:B------:R0:W-:Y:S01]  /*eb20*/  STL.64 [R1+0x538], R58 ;  /* 0x0005383a01007387 */ /* 0x0001e20000100a00 */
[----:B------:R-:W-:-:S03]  /*eb30*/  IMAD.MOV.U32 R77, RZ, RZ, R57 ;  /* 0x000000ffff4d7224 */ /* 0x000fc600078e0039 */
[----:B------:R-:W-:Y:S04]  /*eb40*/  STL.128 [R1+0x2ca0], R68 ;  /* 0x002ca04401007387 */ /* 0x000fe80000100c00 */
[----:B------:R-:W-:Y:S04]  /*eb50*/  STL.128 [R1+0x2c90], R64 ;  /* 0x002c904001007387 */ /* 0x000fe80000100c00 */
[----:B------:R1:W-:Y:S04]  /*eb60*/  STL.128 [R1+0x2c80], R60 ;  /* 0x002c803c01007387 */ /* 0x0003e80000100c00 */
[----:B0-----:R-:W4:Y:S04]  /*eb70*/  LDL.LU.128 R56, [R1+0x2e00] ;  /* 0x002e000001387983 */ /* 0x001f280000300c00 */
[----:B------:R-:W4:Y:S04]  /*eb80*/  LDL.LU R79, [R1+0x53c] ;  /* 0x00053c00014f7983 */ /* 0x000f280000300800 */
[----:B------:R0:W-:Y:S04]  /*eb90*/  STL [R1+0x2d34], R130 ;  /* 0x002d348201007387 */ /* 0x0001e80000100800 */
[----:B------:R0:W-:Y:S04]  /*eba0*/  STL [R1+0x2d30], R128 ;  /* 0x002d308001007387 */ /* 0x0001e80000100800 */
[----:B------:R0:W-:Y:S04]  /*ebb0*/  STL [R1+0x2d2c], R126 ;  /* 0x002d2c7e01007387 */ /* 0x0001e80000100800 */
[----:B------:R0:W-:Y:S04]  /*ebc0*/  STL [R1+0x2d28], R124 ;  /* 0x002d287c01007387 */ /* 0x0001e80000100800 */
[----:B------:R0:W-:Y:S04]  /*ebd0*/  STL [R1+0x2d24], R122 ;  /* 0x002d247a01007387 */ /* 0x0001e80000100800 */
[----:B-1----:R-:W4:Y:S04]  /*ebe0*/  LDL.128 R60, [R1+0x330] ;  /* 0x00033000013c7983 */ /* 0x002f280000100c00 */
[----:B------:R-:W4:Y:S04]  /*ebf0*/  LDL.LU.128 R68, [R1+0x2ca0] ;  /* 0x002ca00001447983 */ /* 0x000f280000300c00 */
[----:B------:R-:W4:Y:S04]  /*ec00*/  LDL.LU.128 R64, [R1+0x2c90] ;  /* 0x002c900001407983 */ /* 0x000f280000300c00 */
[----:B------:R1:W-:Y:S04]  /*ec10*/  STL [R1+0x2d20], R120 ;  /* 0x002d207801007387 */ /* 0x0003e80000100800 */
[----:B0-----:R-:W4:Y:S04]  /*ec20*/  LDL.LU R130, [R1+0x2d34] ;  /* 0x002d340001827983 */ /* 0x001f280000300800 */
[----:B------:R-:W4:Y:S04]  /*ec30*/  LDL.LU R128, [R1+0x2d30] ;  /* 0x002d300001807983 */ /* 0x000f280000300800 */
[----:B------:R-:W4:Y:S04]  /*ec40*/  LDL.LU R126, [R1+0x2d2c] ;  /* 0x002d2c00017e7983 */ /* 0x000f280000300800 */
[----:B------:R-:W4:Y:S04]  /*ec50*/  LDL.LU R124, [R1+0x2d28] ;  /* 0x002d2800017c7983 */ /* 0x000f280000300800 */
[----:B------:R-:W4:Y:S04]  /*ec60*/  LDL.LU R122, [R1+0x2d24] ;  /* 0x002d2400017a7983 */ /* 0x000f280000300800 */
[----:B------:R0:W-:Y:S04]  /*ec70*/  STL.128 [R1+0x2cb0], R72 ;  /* 0x002cb04801007387 */ /* 0x0001e80000100c00 */
[----:B-1----:R-:W4:Y:S01]  /*ec80*/  LDL.LU R120, [R1+0x2d20] ;  /* 0x002d200001787983 */ /* 0x002f220000300800 */
[----:B------:R-:W-:-:S03]  /*ec90*/  IMAD.MOV.U32 R223, RZ, RZ, R81 ;  /* 0x000000ffffdf7224 */ /* 0x000fc600078e0051 */
[----:B------:R-:W-:Y:S04]  /*eca0*/  STL [R1+0x370], R190 ;  /* 0x000370be01007387 */ /* 0x000fe80000100800 */
[----:B------:R-:W-:Y:S04]  /*ecb0*/  STL [R1+0x340], R216 ;  /* 0x000340d801007387 */ /* 0x000fe80000100800 */
[----:B0-----:R-:W4:Y:S04]  /*ecc0*/  LDL.LU.128 R72, [R1+0x2cb0] ;  /* 0x002cb00001487983 */ /* 0x001f280000300c00 */
        /* <DEDUP_REMOVED lines=23> */
[----:B0-----:R-:W4:Y:S04]  /*ee40*/  LDL.LU R118, [R1+0x2d1c] ;  /* 0x002d1c0001767983 */ /* 0x001f280000300800 */
[----:B-1----:R-:W4:Y:S04]  /*ee50*/  LDL.LU R116, [R1+0x2d18] ;  /* 0x002d180001747983 */ /* 0x002f280000300800 */
[----:B------:R-:W-:Y:S04]  /*ee60*/  STL.128 [R1+0x2c60], R52 ;  /* 0x002c603401007387 */ /* 0x000fe80000100c00 */
[----:B------:R-:W-:Y:S04]  /*ee70*/  STL.128 [R1+0x2c50], R48 ;  /* 0x002c503001007387 */ /* 0x000fe80000100c00 */
[----:B--2---:R-:W-:Y:S04]  /*ee80*/  STL.128 [R1+0x2c40], R44 ;  /* 0x002c402c01007387 */ /* 0x004fe80000100c00 */
[----:B---3--:R-:W-:Y:S04]  /*ee90*/  STL.128 [R1+0x2c30], R40 ;  /* 0x002c302801007387 */ /* 0x008fe80000100c00 */
[----:B------:R-:W-:Y:S04]  /*eea0*/  STL.128 [R1+0x2c20], R36 ;  /* 0x002c202401007387 */ /* 0x000fe80000100c00 */
[----:B------:R-:W-:Y:S04]  /*eeb0*/  STL.128 [R1+0x2c10], R32 ;  /* 0x002c102001007387 */ /* 0x000fe80000100c00 */
[----:B------:R-:W-:Y:S04]  /*eec0*/  STL.128 [R1+0x2c00], R28 ;  /* 0x002c001c01007387 */ /* 0x000fe80000100c00 */
[----:B------:R-:W-:Y:S04]  /*eed0*/  STL.128 [R1+0x2bf0], R24 ;  /* 0x002bf01801007387 */ /* 0x000fe80000100c00 */
[----:B------:R-:W-:Y:S04]  /*eee0*/  STL.64 [R1+0x2be8], R20 ;  /* 0x002be81401007387 */ /* 0x000fe80000100a00 */
[----:B------:R-:W-:Y:S04]  /*eef0*/  STL.64 [R1+0x2be0], R16 ;  /* 0x002be01001007387 */ /* 0x000fe80000100a00 */
[----:B------:R-:W-:Y:S04]  /*ef00*/  STL [R1+0x2bd8], R15 ;  /* 0x002bd80f01007387 */ /* 0x000fe80000100800 */
[----:B------:R-:W-:Y:S04]  /*ef10*/  STL.64 [R1+0x2bd0], R12 ;  /* 0x002bd00c01007387 */ /* 0x000fe80000100a00 */
[----:B------:R-:W-:Y:S04]  /*ef20*/  STL.128 [R1+0x2bc0], R8 ;  /* 0x002bc00801007387 */ /* 0x000fe80000100c00 */
[----:B------:R-:W-:Y:S04]  /*ef30*/  STL.128 [R1+0x2bb0], R4 ;  /* 0x002bb00401007387 */ /* 0x000fe80000100c00 */
[----:B------:R-:W2:Y:S04]  /*ef40*/  LDL.LU R114, [R1+0x2d14] ;  /* 0x002d140001727983 */ /* 0x000ea80000300800 */
[----:B------:R-:W3:Y:S04]  /*ef50*/  LDL.LU R112, [R1+0x2d10] ;  /* 0x002d100001707983 */ /* 0x000ee80000300800 */
        /* <DEDUP_REMOVED lines=13> */
[----:B----4-:R-:W-:Y:S04]  /*f030*/  STL.128 [R1+0x2c70], R56 ;  /* 0x002c703801007387 */ /* 0x010fe80000100c00 */
[----:B------:R0:W-:Y:S04]  /*f040*/  STL.128 [R1+0x2cc0], R76 ;  /* 0x002cc04c01007387 */ /* 0x0001e80000100c00 */
[----:B------:R-:W4:Y:S04]  /*f050*/  LDL.LU R84, [R1+0x2cd8] ;  /* 0x002cd80001547983 */ /* 0x000f280000300800 */
[----:B------:R-:W4:Y:S04]  /*f060*/  LDL.LU R82, [R1+0x2cd4] ;  /* 0x002cd40001527983 */ /* 0x000f280000300800 */
[----:B------:R-:W4:Y:S04]  /*f070*/  LDL.LU R80, [R1+0x2cd0] ;  /* 0x002cd00001507983 */ /* 0x000f280000300800 */
[----:B0-----:R-:W4:Y:S04]  /*f080*/  LDL.LU.128 R76, [R1+0x2cc0] ;  /* 0x002cc000014c7983 */ /* 0x001f280000300c00 */
[----:B------:R-:W4:Y:S01]  /*f090*/  LDL.LU.128 R56, [R1+0x2c70] ;  /* 0x002c700001387983 */ /* 0x000f220000300c00 */
[----:B------:R-:W-:-:S03]  /*f0a0*/  IMAD.MOV.U32 R190, RZ, RZ, R60 ;  /* 0x000000ffffbe7224 */ /* 0x000fc600078e003c */
[----:B------:R0:W-:Y:S01]  /*f0b0*/  STL.64 [R1+0x548], R62 ;  /* 0x0005483e01007387 */ /* 0x0001e20000100a00 */
[----:B------:R-:W-:-:S03]  /*f0c0*/  IMAD.MOV.U32 R81, RZ, RZ, R61 ;  /* 0x000000ffff517224 */ /* 0x000fc600078e003d */
[----:B------:R-:W-:Y:S04]  /*f0d0*/  STL.128 [R1+0x2b10], R68 ;  /* 0x002b104401007387 */ /* 0x000fe80000100c00 */
[----:B------:R1:W-:Y:S04]  /*f0e0*/  STL.128 [R1+0x2b00], R64 ;  /* 0x002b004001007387 */ /* 0x0003e80000100c00 */
[----:B0-----:R-:W4:Y:S04]  /*f0f0*/  LDL.LU.128 R60, [R1+0x2c80] ;  /* 0x002c8000013c7983 */ /* 0x001f280000300c00 */
[----:B------:R-:W4:Y:S04]  /*f100*/  LDL.LU.128 R52, [R1+0x2c60] ;  /* 0x002c600001347983 */ /* 0x000f280000300c00 */
[----:B------:R-:W4:Y:S04]  /*f110*/  LDL.LU.128 R48, [R1+0x2c50] ;  /* 0x002c500001307983 */ /* 0x000f280000300c00 */
[----:B------:R-:W4:Y:S04]  /*f120*/  LDL.LU.128 R44, [R1+0x2c40] ;  /* 0x002c4000012c7983 */ /* 0x000f280000300c00 */
[----:B------:R-:W4:Y:S04]  /*f130*/  LDL.LU.128 R40, [R1+0x2c30] ;  /* 0x002c300001287983 */ /* 0x000f280000300c00 */
[----:B------:R-:W4:Y:S04]  /*f140*/  LDL.LU.128 R36, [R1+0x2c20] ;  /* 0x002c200001247983 */ /* 0x000f280000300c00 */
[----:B------:R-:W4:Y:S04]  /*f150*/  LDL.LU.128 R32, [R1+0x2c10] ;  /* 0x002c100001207983 */ /* 0x000f280000300c00 */
[----:B------:R-:W4:Y:S04]  /*f160*/  LDL.LU.128 R28, [R1+0x2c00] ;  /* 0x002c0000011c7983 */ /* 0x000f280000300c00 */
[----:B------:R-:W4:Y:S04]  /*f170*/  LDL.LU.128 R24, [R1+0x2bf0] ;  /* 0x002bf00001187983 */ /* 0x000f280000300c00 */
[----:B------:R-:W4:Y:S04]  /*f180*/  LDL.LU.64 R20, [R1+0x2be8] ;  /* 0x002be80001147983 */ /* 0x000f280000300a00 */
[----:B------:R-:W4:Y:S04]  /*f190*/  LDL.LU.64 R16, [R1+0x2be0] ;  /* 0x002be00001107983 */ /* 0x000f280000300a00 */
[----:B------:R-:W4:Y:S04]  /*f1a0*/  LDL.LU R15, [R1+0x2bd8] ;  /* 0x002bd800010f7983 */ /* 0x000f280000300800 */
[----:B------:R-:W4:Y:S04]  /*f1b0*/  LDL.LU.64 R12, [R1+0x2bd0] ;  /* 0x002bd000010c7983 */ /* 0x000f280000300a00 */
[----:B------:R-:W4:Y:S04]  /*f1c0*/  LDL.LU.128 R8, [R1+0x2bc0] ;  /* 0x002bc00001087983 */ /* 0x000f280000300c00 */
[----:B------:R-:W4:Y:S04]  /*f1d0*/  LDL.LU.128 R4, [R1+0x2bb0] ;  /* 0x002bb00001047983 */ /* 0x000f280000300c00 */
        /* <DEDUP_REMOVED lines=25> */
[----:B------:R-:W-:Y:S04]  /*f370*/  STL [R1+0x380], R186 ;  /* 0x000380ba01007387 */ /* 0x000fe80000100800 */
[----:B0-----:R-:W4:Y:S04]  /*f380*/  LDL.LU R118, [R1+0x2b94] ;  /* 0x002b940001767983 */ /* 0x001f280000300800 */
[----:B-1----:R-:W4:Y:S04]  /*f390*/  LDL.LU R116, [R1+0x2b90] ;  /* 0x002b900001747983 */ /* 0x002f280000300800 */
[----:B------:R-:W4:Y:S04]  /*f3a0*/  LDL.LU R191, [R1+0x538] ;  /* 0x0005380001bf7983 */ /* 0x000f280000300800 */
[----:B------:R-:W4:Y:S04]  /*f3b0*/  LDL.LU R189, [R1+0x548] ;  /* 0x0005480001bd7983 */ /* 0x000f280000300800 */
[----:B--2---:R0:W-:Y:S04]  /*f3c0*/  STL [R1+0x2b8c], R114 ;  /* 0x002b8c7201007387 */ /* 0x0041e80000100800 */
[----:B---3--:R1:W-:Y:S04]  /*f3d0*/  STL [R1+0x2b88], R112 ;  /* 0x002b887001007387 */ /* 0x0083e80000100800 */
        /* <DEDUP_REMOVED lines=13> */
[----:B0-----:R-:W3:Y:S04]  /*f4b0*/  LDL.LU R114, [R1+0x2b8c] ;  /* 0x002b8c0001727983 */ /* 0x001ee80000300800 */
[----:B-1----:R-:W3:Y:S04]  /*f4c0*/  LDL.LU R112, [R1+0x2b88] ;  /* 0x002b880001707983 */ /* 0x002ee80000300800 */
[----:B----4-:R0:W-:Y:S04]  /*f4d0*/  STL [R1+0x2b50], R84 ;  /* 0x002b505401007387 */ /* 0x0101e80000100800 */
[----:B--2---:R-:W2:Y:S04]  /*f4e0*/  LDL.LU R110, [R1+0x2b84] ;  /* 0x002b8400016e7983 */ /* 0x004ea80000300800 */
[----:B---3--:R-:W3:Y:S04]  /*f4f0*/  LDL.LU R108, [R1+0x2b80] ;  /* 0x002b8000016c7983 */ /* 0x008ee80000300800 */
[----:B------:R-:W-:Y:S04]  /*f500*/  STL.128 [R1+0x2b30], R76 ;  /* 0x002b304c01007387 */ /* 0x000fe80000100c00 */
[----:B------:R-:W-:Y:S04]  /*f510*/  STL.128 [R1+0x2ae0], R56 ;  /* 0x002ae03801007387 */ /* 0x000fe80000100c00 */
[----:B------:R-:W4:Y:S04]  /*f520*/  LDL.LU R106, [R1+0x2b7c] ;  /* 0x002b7c00016a7983 */ /* 0x000f280000300800 */
[----:B------:R-:W4:Y:S04]  /*f530*/  LDL.LU R104, [R1+0x2b78] ;  /* 0x002b780001687983 */ /* 0x000f280000300800 */
[----:B------:R-:W4:Y:S04]  /*f540*/  LDL.LU R102, [R1+0x2b74] ;  /* 0x002b740001667983 */ /* 0x000f280000300800 */
[----:B------:R-:W4:Y:S04]  /*f550*/  LDL.LU R100, [R1+0x2b70] ;  /* 0x002b700001647983 */ /* 0x000f280000300800 */
        /* <DEDUP_REMOVED lines=15> */
[----:B------:R1:W-:Y:S04]  /*f650*/  STL.128 [R1+0x2b40], R80 ;  /* 0x002b405001007387 */ /* 0x0003e80000100c00 */
[----:B------:R-:W4:Y:S04]  /*f660*/  LDL.LU R98, [R1+0x2b6c] ;  /* 0x002b6c0001627983 */ /* 0x000f280000300800 */
[----:B------:R-:W4:Y:S04]  /*f670*/  LDL.LU R96, [R1+0x2b68] ;  /* 0x002b680001607983 */ /* 0x000f280000300800 */
[----:B------:R-:W4:Y:S04]  /*f680*/  LDL.LU R94, [R1+0x2b64] ;  /* 0x002b6400015e7983 */ /* 0x000f280000300800 */
[----:B------:R-:W4:Y:S04]  /*f690*/  LDL.LU R92, [R1+0x2b60] ;  /* 0x002b6000015c7983 */ /* 0x000f280000300800 */
[----:B------:R-:W4:Y:S01]  /*f6a0*/  LDL.LU R90, [R1+0x2b5c] ;  /* 0x002b5c00015a7983 */ /* 0x000f220000300800 */
[----:B------:R-:W-:-:S02]  /*f6b0*/  IMAD.MOV.U32 R188, RZ, RZ, R64 ;  /* 0x000000ffffbc7224 */ /* 0x000fc400078e0040 */
[----:B------:R-:W-:Y:S01]  /*f6c0*/  IMAD.MOV.U32 R85, RZ, RZ, R65 ;  /* 0x000000ffff557224 */ /* 0x000fe200078e0041 */
[----:B------:R1:W-:Y:S04]  /*f6d0*/  STL.64 [R1+0x558], R66 ;  /* 0x0005584201007387 */ /* 0x0003e80000100a00 */
[----:B------:R1:W-:Y:S04]  /*f6e0*/  STL.128 [R1+0x2970], R68 ;  /* 0x0029704401007387 */ /* 0x0003e80000100c00 */
[----:B------:R-:W4:Y:S04]  /*f6f0*/  LDL.LU R88, [R1+0x2b58] ;  /* 0x002b580001587983 */ /* 0x000f280000300800 */
[----:B------:R-:W4:Y:S04]  /*f700*/  LDL.LU R86, [R1+0x2b54] ;  /* 0x002b540001567983 */ /* 0x000f280000300800 */
[----:B0-----:R-:W4:Y:S04]  /*f710*/  LDL.LU R84, [R1+0x2b50] ;  /* 0x002b500001547983 */ /* 0x001f280000300800 */
[----:B-1----:R-:W4:Y:S04]  /*f720*/  LDL.LU.128 R80, [R1+0x2b40] ;  /* 0x002b400001507983 */ /* 0x002f280000300c00 */
        /* <DEDUP_REMOVED lines=31> */
[----:B------:R0:W-:Y:S04]  /*f920*/  STL.128 [R1+0x2980], R72 ;  /* 0x0029804801007387 */ /* 0x0001e80000100c00 */
[----:B------:R-:W4:Y:S04]  /*f930*/  LDL.LU R120, [R1+0x2a00] ;  /* 0x002a000001787983 */ /* 0x000f280000300800 */
[----:B------:R1:W-:Y:S04]  /*f940*/  STL [R1+0x29fc], R118 ;  /* 0x0029fc7601007387 */ /* 0x0003e80000100800 */
[----:B------:R3:W-:Y:S04]  /*f950*/  STL [R1+0x29f8], R116 ;  /* 0x0029f87401007387 */ /* 0x0007e80000100800 */
[----:B0-----:R-:W4:Y:S04]  /*f960*/  LDL.LU.128 R72, [R1+0x2980] ;  /* 0x0029800001487983 */ /* 0x001f280000300c00 */
[----:B------:R-:W4:Y:S04]  /*f970*/  LDL.LU R187, [R1+0x558] ;  /* 0x0005580001bb7983 */ /* 0x000f280000300800 */
[----:B------:R0:W-:Y:S04]  /*f980*/  STL [R1+0x29f4], R114 ;  /* 0x0029f47201007387 */ /* 0x0001e80000100800 */
[----:B------:R4:W-:Y:S04]  /*f990*/  STL [R1+0x29f0], R112 ;  /* 0x0029f07001007387 */ /* 0x0009e80000100800 */
[----:B-1----:R-:W4:Y:S04]  /*f9a0*/  LDL.LU R118, [R1+0x29fc] ;  /* 0x0029fc0001767983 */ /* 0x002f280000300800 */
[----:B--2---:R1:W-:Y:S04]  /*f9b0*/  STL [R1+0x29ec], R110 ;  /* 0x0029ec6e01007387 */ /* 0x0043e80000100800 */
[----:B---3--:R2:W-:Y:S04]  /*f9c0*/  STL [R1+0x29e8], R108 ;  /* 0x0029e86c01007387 */ /* 0x0085e80000100800 */
[----:B------:R-:W3:Y:S04]  /*f9d0*/  LDL.LU R116, [R1+0x29f8] ;  /* 0x0029f80001747983 */ /* 0x000ee80000300800 */
[----:B0-----:R-:W3:Y:S04]  /*f9e0*/  LDL.LU R114, [R1+0x29f4] ;  /* 0x0029f40001727983 */ /* 0x001ee80000300800 */
[----:B----4-:R0:W-:Y:S04]  /*f9f0*/  STL [R1+0x29e4], R106 ;  /* 0x0029e46a01007387 */ /* 0x0101e80000100800 */
[----:B------:R4:W-:Y:S04]  /*fa00*/  STL [R1+0x29e0], R104 ;  /* 0x0029e06801007387 */ /* 0x0009e80000100800 */
[----:B------:R4:W-:Y:S04]  /*fa10*/  STL [R1+0x29dc], R102 ;  /* 0x0029dc6601007387 */ /* 0x0009e80000100800 */
[----:B------:R4:W-:Y:S04]  /*fa20*/  STL [R1+0x29d8], R100 ;  /* 0x0029d86401007387 */ /* 0x0009e80000100800 */
[----:B------:R-:W3:Y:S04]  /*fa30*/  LDL.LU R112, [R1+0x29f0] ;  /* 0x0029f00001707983 */ /* 0x000ee80000300800 */
[----:B-1----:R-:W3:Y:S04]  /*fa40*/  LDL.LU R110, [R1+0x29ec] ;  /* 0x0029ec00016e7983 */ /* 0x002ee80000300800 */
[----:B--2---:R-:W2:Y:S04]  /*fa50*/  LDL.LU R108, [R1+0x29e8] ;  /* 0x0029e800016c7983 */ /* 0x004ea80000300800 */
[----:B0-----:R-:W3:Y:S04]  /*fa60*/  LDL.LU R106, [R1+0x29e4] ;  /* 0x0029e400016a7983 */ /* 0x001ee80000300800 */
[----:B----4-:R-:W4:Y:S04]  /*fa70*/  LDL.LU R104, [R1+0x29e0] ;  /* 0x0029e00001687983 */ /* 0x010f280000300800 */
[----:B------:R-:W2:Y:S04]  /*fa80*/  LDL.LU R102, [R1+0x29dc] ;  /* 0x0029dc0001667983 */ /* 0x000ea80000300800 */
[----:B------:R-:W3:Y:S04]  /*fa90*/  LDL.LU R100, [R1+0x29d8] ;  /* 0x0029d80001647983 */ /* 0x000ee80000300800 */
[----:B------:R-:W-:Y:S04]  /*faa0*/  STL [R1+0x364], R198 ;  /* 0x000364c601007387 */ /* 0x000fe80000100800 */
[----:B------:R-:W-:Y:S04]  /*fab0*/  STL [R1+0x368], R200 ;  /* 0x000368c801007387 */ /* 0x000fe80000100800 */
[----:B------:R0:W-:Y:S04]  /*fac0*/  STL [R1+0x29d4], R98 ;  /* 0x0029d46201007387 */ /* 0x0001e80000100800 */
[----:B------:R1:W-:Y:S04]  /*fad0*/  STL [R1+0x29d0], R96 ;  /* 0x0029d06001007387 */ /* 0x0003e80000100800 */
[----:B------:R1:W-:Y:S04]  /*fae0*/  STL [R1+0x29cc], R94 ;  /* 0x0029cc5e01007387 */ /* 0x0003e80000100800 */
[----:B------:R1:W-:Y:S04]  /*faf0*/  STL [R1+0x29c8], R92 ;  /* 0x0029c85c01007387 */ /* 0x0003e80000100800 */
[----:B------:R1:W-:Y:S04]  /*fb00*/  STL [R1+0x29c4], R90 ;  /* 0x0029c45a01007387 */ /* 0x0003e80000100800 */
[----:B0-----:R-:W4:Y:S04]  /*fb10*/  LDL.LU R98, [R1+0x29d4] ;  /* 0x0029d40001627983 */ /* 0x001f280000300800 */
[----:B-1----:R-:W2:Y:S04]  /*fb20*/  LDL.LU R96, [R1+0x29d0] ;  /* 0x0029d00001607983 */ /* 0x002ea80000300800 */
[----:B------:R0:W-:Y:S04]  /*fb30*/  STL [R1+0x29c0], R88 ;  /* 0x0029c05801007387 */ /* 0x0001e80000100800 */
[----:B------:R-:W3:Y:S04]  /*fb40*/  LDL.LU R94, [R1+0x29cc] ;  /* 0x0029cc00015e7983 */ /* 0x000ee80000300800 */
[----:B------:R-:W4:Y:S04]  /*fb50*/  LDL.LU R92, [R1+0x29c8] ;  /* 0x0029c800015c7983 */ /* 0x000f280000300800 */
        /* <DEDUP_REMOVED lines=20> */
[----:B------:R-:W2:Y:S04]  /*fca0*/  LDL.LU R90, [R1+0x29c4] ;  /* 0x0029c400015a7983 */ /* 0x000ea80000300800 */
[----:B0-----:R-:W2:Y:S04]  /*fcb0*/  LDL.LU R88, [R1+0x29c0] ;  /* 0x0029c00001587983 */ /* 0x001ea80000300800 */
[----:B-1----:R-:W2:Y:S04]  /*fcc0*/  LDL.LU.128 R80, [R1+0x29a0] ;  /* 0x0029a00001507983 */ /* 0x002ea80000300c00 */
[----:B------:R-:W2:Y:S04]  /*fcd0*/  LDL.LU.128 R84, [R1+0x29b0] ;  /* 0x0029b00001547983 */ /* 0x000ea80000300c00 */
[----:B------:R-:W2:Y:S01]  /*fce0*/  LDL.LU.128 R76, [R1+0x2990] ;  /* 0x00299000014c7983 */ /* 0x000ea20000300c00 */
[----:B------:R-:W-:-:S03]  /*fcf0*/  IMAD.MOV.U32 R186, RZ, RZ, R68 ;  /* 0x000000ffffba7224 */ /* 0x000fc600078e0044 */
[----:B------:R0:W-:Y:S01]  /*fd00*/  STL.64 [R1+0x568], R70 ;  /* 0x0005684601007387 */ /* 0x0001e20000100a00 */
[----:B------:R-:W-:-:S03]  /*fd10*/  IMAD.MOV.U32 R89, RZ, RZ, R69 ;  /* 0x000000ffff597224 */ /* 0x000fc600078e0045 */
[----:B------:R-:W2:Y:S04]  /*fd20*/  LDL.LU.128 R64, [R1+0x2960] ;  /* 0x0029600001407983 */ /* 0x000ea80000300c00 */
[----:B------:R-:W2:Y:S04]  /*fd30*/  LDL.LU.128 R60, [R1+0x2950] ;  /* 0x00295000013c7983 */ /* 0x000ea80000300c00 */
[----:B0-----:R-:W2:Y:S04]  /*fd40*/  LDL.LU.128 R68, [R1+0x2970] ;  /* 0x0029700001447983 */ /* 0x001ea80000300c00 */
[----:B------:R-:W2:Y:S04]  /*fd50*/  LDL.LU.128 R56, [R1+0x2940] ;  /* 0x0029400001387983 */ /* 0x000ea80000300c00 */
        /* <DEDUP_REMOVED lines=8> */
[----:B------:R-:W2:Y:S04]  /*fde0*/  LDL.LU.64 R20, [R1+0x28b8] ;  /* 0x0028b80001147983 */ /* 0x000ea80000300a00 */
[----:B------:R-:W2:Y:S04]  /*fdf0*/  LDL.LU.64 R16, [R1+0x28b0] ;  /* 0x0028b00001107983 */ /* 0x000ea80000300a00 */
[----:B------:R-:W2:Y:S04]  /*fe00*/  LDL.LU R15, [R1+0x28a8] ;  /* 0x0028a800010f7983 */ /* 0x000ea80000300800 */
[----:B------:R-:W2:Y:S04]  /*fe10*/  LDL.LU.64 R12, [R1+0x28a0] ;  /* 0x0028a000010c7983 */ /* 0x000ea80000300a00 */
[----:B------:R-:W2:Y:S04]  /*fe20*/  LDL.LU.128 R8, [R1+0x2890] ;  /* 0x0028900001087983 */ /* 0x000ea80000300c00 */
[----:B------:R-:W2:Y:S04]  /*fe30*/  LDL.LU.128 R4, [R1+0x2880] ;  /* 0x0028800001047983 */ /* 0x000ea80000300c00 */
[----:B------:R-:W2:Y:S04]  /*fe40*/  LDL.LU R185, [R1+0x568] ;  /* 0x0005680001b97983 */ /* 0x000ea80000300800 */
[----:B------:R-:W2:Y:S04]  /*fe50*/  LDL.LU R91, [R1+0x56c] ;  /* 0x00056c00015b7983 */ /* 0x000ea80000300800 */
[----:B------:R-:W-:Y:S04]  /*fe60*/  STL [R1+0x287c], R130 ;  /* 0x00287c8201007387 */ /* 0x000fe80000100800 */
[----:B------:R-:W-:Y:S04]  /*fe70*/  STL [R1+0x2878], R128 ;  /* 0x0028788001007387 */ /* 0x000fe80000100800 */
[----:B------:R-:W-:Y:S04]  /*fe80*/  STL [R1+0x2874], R126 ;  /* 0x0028747e01007387 */ /* 0x000fe80000100800 */
[----:B------:R-:W-:Y:S04]  /*fe90*/  STL [R1+0x2870], R124 ;  /* 0x0028707c01007387 */ /* 0x000fe80000100800 */
[----:B------:R-:W-:Y:S04]  /*fea0*/  STL [R1+0x286c], R122 ;  /* 0x00286c7a01007387 */ /* 0x000fe80000100800 */
[----:B------:R-:W-:Y:S04]  /*feb0*/  STL [R1+0x2868], R120 ;  /* 0x0028687801007387 */ /* 0x000fe80000100800 */
[----:B------:R0:W-:Y:S04]  /*fec0*/  STL.128 [R1+0x27e0], R72 ;  /* 0x0027e04801007387 */ /* 0x0001e80000100c00 */
[----:B------:R-:W-:Y:S04]  /*fed0*/  STL [R1+0x378], R150 ;  /* 0x0003789601007387 */ /* 0x000fe80000100800 */
[----:B------:R-:W-:Y:S04]  /*fee0*/  STL [R1+0x37c], R184 ;  /* 0x00037cb801007387 */ /* 0x000fe80000100800 */
[----:B------:R-:W-:Y:S04]  /*fef0*/  STL [R1+0x384], R144 ;  /* 0x0003849001007387 */ /* 0x000fe80000100800 */
[----:B0-----:R-:W2:Y:S04]  /*ff00*/  LDL.128 R72, [R1+0x360] ;  /* 0x0003600001487983 */ /* 0x001ea80000100c00 */
[----:B------:R-:W-:Y:S04]  /*ff10*/  STL [R1+0x388], R146 ;  /* 0x0003889201007387 */ /* 0x000fe80000100800 */
[----:B------:R-:W-:Y:S04]  /*ff20*/  STL [R1+0x38c], R148 ;  /* 0x00038c9401007387 */ /* 0x000fe80000100800 */
[----:B------:R-:W-:Y:S04]  /*ff30*/  STL [R1+0x390], R138 ;  /* 0x0003908a01007387 */ /* 0x000fe80000100800 */
[----:B------:R-:W-:Y:S04]  /*ff40*/  STL [R1+0x394], R140 ;  /* 0x0003948c01007387 */ /* 0x000fe80000100800 */
[----:B------:R-:W-:Y:S04]  /*ff50*/  STL [R1+0x398], R142 ;  /* 0x0003988e01007387 */ /* 0x000fe80000100800 */
[----:B------:R-:W-:Y:S04]  /*ff60*/  STL [R1+0x39c], R132 ;  /* 0x00039c8401007387 */ /* 0x000fe80000100800 */
[----:B------:R-:W2:Y:S04]  /*ff70*/  LDL.LU R128, [R1+0x2878] ;  /* 0x0028780001807983 */ /* 0x000ea80000300800 */
[----:B------:R-:W2:Y:S04]  /*ff80*/  LDL.LU R126, [R1+0x2874] ;  /* 0x00287400017e7983 */ /* 0x000ea80000300800 */
[----:B------:R-:W2:Y:S04]  /*ff90*/  LDL.LU R124, [R1+0x2870] ;  /* 0x00287000017c7983 */ /* 0x000ea80000300800 */
[----:B------:R-:W2:Y:S04]  /*ffa0*/  LDL.LU R122, [R1+0x286c] ;  /* 0x00286c00017a7983 */ /* 0x000ea80000300800 */
[----:B------:R-:W2:Y:S04]  /*ffb0*/  LDL.LU R120, [R1+0x2868] ;  /* 0x0028680001787983 */ /* 0x000ea80000300800 */
[----:B------:R-:W-:Y:S04]  /*ffc0*/  STL [R1+0x3a0], R134 ;  /* 0x0003a08601007387 */ /* 0x000fe80000100800 */
[----:B------:R-:W-:Y:S04]  /*ffd0*/  STL [R1+0x3a4], R136 ;  /* 0x0003a48801007387 */ /* 0x000fe80000100800 */
[----:B------:R-:W2:Y:S04]  /*ffe0*/  LDL.LU R130, [R1+0x287c] ;  /* 0x00287c0001827983 */ /* 0x000ea80000300800 */
[----:B---3--:R0:W-:Y:S04]  /*fff0*/  STL [R1+0x2834], R94 ;  /* 0x0028345e01007387 */ /* 0x0081e80000100800 */
[----:B----4-:R1:W-:Y:S04]  /*10000*/  STL [R1+0x2830], R92 ;  /* 0x0028305c01007387 */ /* 0x0103e80000100800 */
[----:B0-----:R-:W3:Y:S04]  /*10010*/  LDL.LU R94, [R1+0x2834] ;  /* 0x00283400015e7983 */ /* 0x001ee80000300800 */
[----:B-1----:R-:W3:Y:S04]  /*10020*/  LDL.LU R92, [R1+0x2830] ;  /* 0x00283000015c7983 */ /* 0x002ee80000300800 */
[----:B--2---:R-:W-:Y:S04]  /*10030*/  STL.64 [R1+0x578], R74 ;  /* 0x0005784a01007387 */ /* 0x004fe80000100a00 */
[----:B------:R-:W3:Y:S01]  /*10040*/  LDL.LU R95, [R1+0x57c] ;  /* 0x00057c00015f7983 */ /* 0x000ee20000300800 */
[----:B------:R-:W-:-:S03]  /*10050*/  IMAD.MOV.U32 R93, RZ, RZ, R73 ;  /* 0x000000ffff5d7224 */ /* 0x000fc600078e0049 */
[----:B------:R0:W-:Y:S04]  /*10060*/  STL [R1+0x283c], R98 ;  /* 0x00283c6201007387 */ /* 0x0001e80000100800 */
[----:B------:R1:W-:Y:S04]  /*10070*/  STL [R1+0x2838], R96 ;  /* 0x0028386001007387 */ /* 0x0003e80000100800 */
[----:B------:R2:W-:Y:S04]  /*10080*/  STL [R1+0x2844], R102 ;  /* 0x0028446601007387 */ /* 0x0005e80000100800 */
[----:B0-----:R-:W4:Y:S04]  /*10090*/  LDL.LU R98, [R1+0x283c] ;  /* 0x00283c0001627983 */ /* 0x001f280000300800 */
[----:B-1----:R-:W4:Y:S04]  /*100a0*/  LDL.LU R96, [R1+0x2838] ;  /* 0x0028380001607983 */ /* 0x002f280000300800 */
[----:B------:R0:W-:Y:S04]  /*100b0*/  STL [R1+0x2840], R100 ;  /* 0x0028406401007387 */ /* 0x0001e80000100800 */
[----:B--2---:R-:W2:Y:S01]  /*100c0*/  LDL.LU R102, [R1+0x2844] ;  /* 0x0028440001667983 */ /* 0x004ea20000300800 */
[----:B------:R-:W-:-:S03]  /*100d0*/  IMAD.MOV.U32 R184, RZ, RZ, R72 ;  /* 0x000000ffffb87224 */ /* 0x000fc600078e0048 */
[----:B------:R1:W-:Y:S04]  /*100e0*/  STL [R1+0x2850], R108 ;  /* 0x0028506c01007387 */ /* 0x0003e80000100800 */
[----:B0-----:R-:W2:Y:S04]  /*100f0*/  LDL.LU R100, [R1+0x2840] ;  /* 0x0028400001647983 */ /* 0x001ea80000300800 */
        /* <DEDUP_REMOVED lines=25> */
[----:B-1----:R-:W2:Y:S04]  /*10290*/  LDL.LU R108, [R1+0x2850] ;  /* 0x00285000016c7983 */ /* 0x002ea80000300800 */
[----:B0-----:R-:W2:Y:S04]  /*102a0*/  LDL.LU R110, [R1+0x2854] ;  /* 0x00285400016e7983 */ /* 0x001ea80000300800 */
[----:B------:R-:W2:Y:S04]  /*102b0*/  LDL.LU R106, [R1+0x284c] ;  /* 0x00284c00016a7983 */ /* 0x000ea80000300800 */
[----:B------:R-:W2:Y:S04]  /*102c0*/  LDL.LU R104, [R1+0x2848] ;  /* 0x0028480001687983 */ /* 0x000ea80000300800 */
        /* <DEDUP_REMOVED lines=23> */
[----:B------:R0:W-:Y:S04]  /*10440*/  STL [R1+0x2858], R112 ;  /* 0x0028587001007387 */ /* 0x0001e80000100800 */
[----:B------:R1:W-:Y:S04]  /*10450*/  STL [R1+0x2864], R118 ;  /* 0x0028647601007387 */ /* 0x0003e80000100800 */
[----:B------:R1:W-:Y:S04]  /*10460*/  STL [R1+0x2860], R116 ;  /* 0x0028607401007387 */ /* 0x0003e80000100800 */
[----:B0-----:R-:W2:Y:S04]  /*10470*/  LDL.LU R112, [R1+0x2858] ;  /* 0x0028580001707983 */ /* 0x001ea80000300800 */
[----:B------:R0:W-:Y:S04]  /*10480*/  STL [R1+0x285c], R114 ;  /* 0x00285c7201007387 */ /* 0x0001e80000100800 */
[----:B-1----:R-:W2:Y:S04]  /*10490*/  LDL.LU R118, [R1+0x2864] ;  /* 0x0028640001767983 */ /* 0x002ea80000300800 */
[----:B------:R-:W2:Y:S04]  /*104a0*/  LDL.LU R116, [R1+0x2860] ;  /* 0x0028600001747983 */ /* 0x000ea80000300800 */
[----:B0-----:R-:W2:Y:S04]  /*104b0*/  LDL.LU R114, [R1+0x285c] ;  /* 0x00285c0001727983 */ /* 0x001ea80000300800 */
[----:B------:R-:W-:Y:S04]  /*104c0*/  STL [R1+0x3a8], R126 ;  /* 0x0003a87e01007387 */ /* 0x000fe80000100800 */
[----:B------:R-:W-:Y:S04]  /*104d0*/  STL [R1+0x3ac], R128 ;  /* 0x0003ac8001007387 */ /* 0x000fe80000100800 */
[----:B------:R0:W-:Y:S04]  /*104e0*/  STL [R1+0x26d8], R124 ;  /* 0x0026d87c01007387 */ /* 0x0001e80000100800 */
[----:B------:R1:W-:Y:S04]  /*104f0*/  STL [R1+0x26d4], R122 ;  /* 0x0026d47a01007387 */ /* 0x0003e80000100800 */
[----:B------:R1:W-:Y:S04]  /*10500*/  STL [R1+0x26d0], R120 ;  /* 0x0026d07801007387 */ /* 0x0003e80000100800 */
[----:B---3--:R3:W-:Y:S04]  /*10510*/  STL.128 [R1+0x2690], R92 ;  /* 0x0026905c01007387 */ /* 0x0087e80000100c00 */
[----:B0-----:R-:W2:Y:S04]  /*10520*/  LDL.LU R124, [R1+0x26d8] ;  /* 0x0026d800017c7983 */ /* 0x001ea80000300800 */
[----:B-1----:R-:W2:Y:S04]  /*10530*/  LDL.LU R122, [R1+0x26d4] ;  /* 0x0026d400017a7983 */ /* 0x002ea80000300800 */
[----:B------:R-:W2:Y:S04]  /*10540*/  LDL.LU R120, [R1+0x26d0] ;  /* 0x0026d00001787983 */ /* 0x000ea80000300800 */
[----:B---3--:R-:W3:Y:S04]  /*10550*/  LDL.128 R92, [R1+0x370] ;  /* 0x00037000015c7983 */ /* 0x008ee80000100c00 */
[----:B----4-:R0:W-:Y:S04]  /*10560*/  STL [R1+0x26a4], R98 ;  /* 0x0026a46201007387 */ /* 0x0101e80000100800 */
[----:B------:R1:W-:Y:S04]  /*10570*/  STL [R1+0x26a0], R96 ;  /* 0x0026a06001007387 */ /* 0x0003e80000100800 */
[----:B------:R-:W4:Y:S04]  /*10580*/  LDL.LU R151, [R1+0x578] ;  /* 0x0005780001977983 */ /* 0x000f280000300800 */
[----:B0-----:R-:W4:Y:S04]  /*10590*/  LDL.LU R98, [R1+0x26a4] ;  /* 0x0026a40001627983 */ /* 0x001f280000300800 */
[----:B-1----:R-:W4:Y:S04]  /*105a0*/  LDL.LU R96, [R1+0x26a0] ;  /* 0x0026a00001607983 */ /* 0x002f280000300800 */
[----:B---3--:R-:W-:Y:S04]  /*105b0*/  STL.64 [R1+0x588], R94 ;  /* 0x0005885e01007387 */ /* 0x008fe80000100a00 */
[----:B------:R-:W4:Y:S01]  /*105c0*/  LDL.LU R99, [R1+0x58c] ;  /* 0x00058c0001637983 */ /* 0x000f220000300800 */
[----:B------:R-:W-:-:S03]  /*105d0*/  IMAD.MOV.U32 R97, RZ, RZ, R93 ;  /* 0x000000ffff617224 */ /* 0x000fc600078e005d */
[----:B--2---:R0:W-:Y:S04]  /*105e0*/  STL [R1+0x26ac], R102 ;  /* 0x0026ac6601007387 */ /* 0x0041e80000100800 */
[----:B------:R1:W-:Y:S01]  /*105f0*/  STL [R1+0x26a8], R100 ;  /* 0x0026a86401007387 */ /* 0x0003e20000100800 */
[----:B------:R-:W-:-:S03]  /*10600*/  IMAD.MOV.U32 R150, RZ, RZ, R92 ;  /* 0x000000ffff967224 */ /* 0x000fc600078e005c */
[----:B------:R2:W-:Y:S04]  /*10610*/  STL [R1+0x26b8], R108 ;  /* 0x0026b86c01007387 */ /* 0x0005e80000100800 */
[----:B0-----:R-:W3:Y:S04]  /*10620*/  LDL.LU R102, [R1+0x26ac] ;  /* 0x0026ac0001667983 */ /* 0x001ee80000300800 */
[----:B-1----:R-:W3:Y:S04]  /*10630*/  LDL.LU R100, [R1+0x26a8] ;  /* 0x0026a80001647983 */ /* 0x002ee80000300800 */
        /* <DEDUP_REMOVED lines=26> */
[----:B--2---:R-:W2:Y:S04]  /*107e0*/  LDL.LU R108, [R1+0x26b8] ;  /* 0x0026b800016c7983 */ /* 0x004ea80000300800 */
[----:B0-----:R-:W2:Y:S04]  /*107f0*/  LDL.LU R110, [R1+0x26bc] ;  /* 0x0026bc00016e7983 */ /* 0x001ea80000300800 */
[----:B-1----:R-:W2:Y:S04]  /*10800*/  LDL.LU R106, [R1+0x26b4] ;  /* 0x0026b400016a7983 */ /* 0x002ea80000300800 */
        /* <DEDUP_REMOVED lines=33> */
[----:B------:R-:W2:Y:S04]  /*10a20*/  LDL.LU R149, [R1+0x588] ;  /* 0x0005880001957983 */ /* 0x000ea80000300800 */
[----:B----4-:R0:W-:Y:S04]  /*10a30*/  STL.128 [R1+0x2500], R96 ;  /* 0x0025006001007387 */ /* 0x0101e80000100c00 */
[----:B0-----:R-:W4:Y:S04]  /*10a40*/  LDL.128 R96, [R1+0x380] ;  /* 0x0003800001607983 */ /* 0x001f280000100c00 */
[----:B---3--:R0:W-:Y:S04]  /*10a50*/  STL [R1+0x2514], R102 ;  /* 0x0025146601007387 */ /* 0x0081e80000100800 */
[----:B------:R1:W-:Y:S04]  /*10a60*/  STL [R1+0x2510], R100 ;  /* 0x0025106401007387 */ /* 0x0003e80000100800 */
[----:B0-----:R-:W3:Y:S04]  /*10a70*/  LDL.LU R102, [R1+0x2514] ;  /* 0x0025140001667983 */ /* 0x001ee80000300800 */
[----:B-1----:R-:W3:Y:S01]  /*10a80*/  LDL.LU R100, [R1+0x2510] ;  /* 0x0025100001647983 */ /* 0x002ee20000300800 */
[----:B----4-:R-:W-:-:S03]  /*10a90*/  IMAD.MOV.U32 R148, RZ, RZ, R96 ;  /* 0x000000ffff947224 */ /* 0x010fc600078e0060 */
[----:B------:R0:W-:Y:S01]  /*10aa0*/  STL.64 [R1+0x598], R98 ;  /* 0x0005986201007387 */ /* 0x0001e20000100a00 */
[----:B------:R-:W-:-:S03]  /*10ab0*/  IMAD.MOV.U32 R101, RZ, RZ, R97 ;  /* 0x000000ffff657224 */ /* 0x000fc600078e0061 */
[----:B------:R-:W3:Y:S04]  /*10ac0*/  LDL.LU R103, [R1+0x59c] ;  /* 0x00059c0001677983 */ /* 0x000ee80000300800 */
[----:B--2---:R1:W-:Y:S04]  /*10ad0*/  STL [R1+0x2520], R108 ;  /* 0x0025206c01007387 */ /* 0x0043e80000100800 */
[----:B0-----:R-:W2:Y:S04]  /*10ae0*/  LDL.LU.128 R96, [R1+0x2500] ;  /* 0x0025000001607983 */ /* 0x001ea80000300c00 */
        /* <DEDUP_REMOVED lines=29> */
[----:B----4-:R-:W4:Y:S04]  /*10cc0*/  LDL.LU R106, [R1+0x251c] ;  /* 0x00251c00016a7983 */ /* 0x010f280000300800 */
[----:B------:R-:W4:Y:S04]  /*10cd0*/  LDL.LU R104, [R1+0x2518] ;  /* 0x0025180001687983 */ /* 0x000f280000300800 */
        /* <DEDUP_REMOVED lines=24> */
[----:B------:R0:W-:Y:S04]  /*10e60*/  STL [R1+0x2528], R112 ;  /* 0x0025287001007387 */ /* 0x0001e80000100800 */
[----:B------:R1:W-:Y:S04]  /*10e70*/  STL [R1+0x2534], R118 ;  /* 0x0025347601007387 */ /* 0x0003e80000100800 */
[----:B------:R1:W-:Y:S04]  /*10e80*/  STL [R1+0x2530], R116 ;  /* 0x0025307401007387 */ /* 0x0003e80000100800 */
[----:B0-----:R-:W4:Y:S04]  /*10e90*/  LDL.LU R112, [R1+0x2528] ;  /* 0x0025280001707983 */ /* 0x001f280000300800 */
[----:B------:R0:W-:Y:S04]  /*10ea0*/  STL [R1+0x252c], R114 ;  /* 0x00252c7201007387 */ /* 0x0001e80000100800 */
[----:B-1----:R-:W4:Y:S04]  /*10eb0*/  LDL.LU R118, [R1+0x2534] ;  /* 0x0025340001767983 */ /* 0x002f280000300800 */
[----:B------:R-:W4:Y:S04]  /*10ec0*/  LDL.LU R116, [R1+0x2530] ;  /* 0x0025300001747983 */ /* 0x000f280000300800 */
[----:B0-----:R-:W4:Y:S04]  /*10ed0*/  LDL.LU R114, [R1+0x252c] ;  /* 0x00252c0001727983 */ /* 0x001f280000300800 */
[----:B------:R-:W4:Y:S04]  /*10ee0*/  LDL.LU R147, [R1+0x598] ;  /* 0x0005980001937983 */ /* 0x000f280000300800 */
[----:B---3--:R0:W-:Y:S04]  /*10ef0*/  STL.128 [R1+0x2370], R100 ;  /* 0x0023706401007387 */ /* 0x0081e80000100c00 */
[----:B--2---:R1:W-:Y:S04]  /*10f00*/  STL.128 [R1+0x2360], R96 ;  /* 0x0023606001007387 */ /* 0x0043e80000100c00 */
[----:B0-----:R-:W2:Y:S04]  /*10f10*/  LDL.LU.128 R100, [R1+0x2370] ;  /* 0x0023700001647983 */ /* 0x001ea80000300c00 */
[----:B-1----:R-:W3:Y:S04]  /*10f20*/  LDL.128 R96, [R1+0x390] ;  /* 0x0003900001607983 */ /* 0x002ee80000100c00 */
[----:B------:R0:W-:Y:S04]  /*10f30*/  STL [R1+0x2388], R108 ;  /* 0x0023886c01007387 */ /* 0x0001e80000100800 */
[----:B------:R1:W-:Y:S04]  /*10f40*/  STL [R1+0x238c], R110 ;  /* 0x00238c6e01007387 */ /* 0x0003e80000100800 */
[----:B----4-:R4:W-:Y:S04]  /*10f50*/  STL [R1+0x2384], R106 ;  /* 0x0023846a01007387 */ /* 0x0109e80000100800 */
        /* <DEDUP_REMOVED lines=21> */
[----:B------:R-:W-:Y:S04]  /*110b0*/  STL [R1+0x2228], R15 ;  /* 0x0022280f01007387 */ /* 0x000fe80000100800 */
[----:B------:R-:W-:Y:S04]  /*110c0*/  STL.64 [R1+0x2220], R12 ;  /* 0x0022200c01007387 */ /* 0x000fe80000100a00 */
[----:B------:R-:W-:Y:S04]  /*110d0*/  STL.128 [R1+0x2210], R8 ;  /* 0x0022100801007387 */ /* 0x000fe80000100c00 */
[----:B------:R-:W-:Y:S04]  /*110e0*/  STL.128 [R1+0x2200], R4 ;  /* 0x0022000401007387 */ /* 0x000fe80000100c00 */
[----:B0-----:R-:W3:Y:S04]  /*110f0*/  LDL.LU R108, [R1+0x2388] ;  /* 0x00238800016c7983 */ /* 0x001ee80000300800 */
[----:B-1----:R-:W3:Y:S04]  /*11100*/  LDL.LU R110, [R1+0x238c] ;  /* 0x00238c00016e7983 */ /* 0x002ee80000300800 */
        /* <DEDUP_REMOVED lines=19> */
[----:B--2---:R-:W-:Y:S04]  /*11240*/  STL.128 [R1+0x21e0], R100 ;  /* 0x0021e06401007387 */ /* 0x004fe80000100c00 */
[----:B------:R-:W2:Y:S01]  /*11250*/  LDL.LU.128 R24, [R1+0x2240] ;  /* 0x0022400001187983 */ /* 0x000ea20000300c00 */
[----:B---3--:R-:W-:-:S03]  /*11260*/  IMAD.MOV.U32 R146, RZ, RZ, R96 ;  /* 0x000000ffff927224 */ /* 0x008fc600078e0060 */
[----:B------:R0:W-:Y:S01]  /*11270*/  STL.64 [R1+0x5a8], R98 ;  /* 0x0005a86201007387 */ /* 0x0001e20000100a00 */
[----:B------:R-:W-:-:S03]  /*11280*/  IMAD.MOV.U32 R105, RZ, RZ, R97 ;  /* 0x000000ffff697224 */ /* 0x000fc600078e0061 */
[----:B------:R-:W3:Y:S04]  /*11290*/  LDL.LU.64 R20, [R1+0x2238] ;  /* 0x0022380001147983 */ /* 0x000ee80000300a00 */
[----:B------:R-:W3:Y:S04]  /*112a0*/  LDL.LU.64 R16, [R1+0x2230] ;  /* 0x0022300001107983 */ /* 0x000ee80000300a00 */
[----:B0-----:R-:W3:Y:S04]  /*112b0*/  LDL.LU.128 R96, [R1+0x2360] ;  /* 0x0023600001607983 */ /* 0x001ee80000300c00 */
[----:B------:R-:W3:Y:S04]  /*112c0*/  LDL.LU R15, [R1+0x2228] ;  /* 0x00222800010f7983 */ /* 0x000ee80000300800 */
[----:B------:R-:W3:Y:S04]  /*112d0*/  LDL.LU.64 R12, [R1+0x2220] ;  /* 0x00222000010c7983 */ /* 0x000ee80000300a00 */
[----:B------:R-:W3:Y:S04]  /*112e0*/  LDL.LU.128 R8, [R1+0x2210] ;  /* 0x0022100001087983 */ /* 0x000ee80000300c00 */
[----:B------:R-:W3:Y:S04]  /*112f0*/  LDL.LU.128 R4, [R1+0x2200] ;  /* 0x0022000001047983 */ /* 0x000ee80000300c00 */
[----:B------:R-:W3:Y:S04]  /*11300*/  LDL.LU R107, [R1+0x5ac] ;  /* 0x0005ac00016b7983 */ /* 0x000ee80000300800 */
[----:B------:R-:W3:Y:S04]  /*11310*/  LDL.128 R100, [R1+0x3a0] ;  /* 0x0003a00001647983 */ /* 0x000ee80000100c00 */
[----:B------:R0:W-:Y:S04]  /*11320*/  STL [R1+0x2390], R112 ;  /* 0x0023907001007387 */ /* 0x0001e80000100800 */
[----:B------:R-:W3:Y:S04]  /*11330*/  LDL.LU R145, [R1+0x5a8] ;  /* 0x0005a80001917983 */ /* 0x000ee80000300800 */
[----:B------:R-:W-:Y:S04]  /*11340*/  STL.64 [R1+0x2060], R234 ;  /* 0x002060ea01007387 */ /* 0x000fe80000100a00 */
[----:B0-----:R-:W3:Y:S04]  /*11350*/  LDL.LU R112, [R1+0x2390] ;  /* 0x0023900001707983 */ /* 0x001ee80000300800 */
        /* <DEDUP_REMOVED lines=13> */
[----:B----4-:R0:W-:Y:S04]  /*11430*/  STL.128 [R1+0x21c0], R92 ;  /* 0x0021c05c01007387 */ /* 0x0101e80000100c00 */
[----:B------:R1:W-:Y:S04]  /*11440*/  STL.128 [R1+0x21b0], R88 ;  /* 0x0021b05801007387 */ /* 0x0003e80000100c00 */
        /* <DEDUP_REMOVED lines=15> */
[----:B0-----:R-:W3:Y:S04]  /*11540*/  LDL.LU.128 R92, [R1+0x21c0] ;  /* 0x0021c000015c7983 */ /* 0x001ee80000300c00 */
[----:B--2---:R-:W-:Y:S04]  /*11550*/  STL.128 [R1+0x20b0], R24 ;  /* 0x0020b01801007387 */ /* 0x004fe80000100c00 */
[----:B-1----:R-:W2:Y:S04]  /*11560*/  LDL.LU.128 R88, [R1+0x21b0] ;  /* 0x0021b00001587983 */ /* 0x002ea80000300c00 */
[----:B----4-:R-:W4:Y:S04]  /*11570*/  LDL.LU.128 R84, [R1+0x21a0] ;  /* 0x0021a00001547983 */ /* 0x010f280000300c00 */
[----:B---3--:R-:W-:Y:S04]  /*11580*/  STL.64 [R1+0x20a8], R20 ;  /* 0x0020a81401007387 */ /* 0x008fe80000100a00 */
[----:B------:R-:W-:Y:S04]  /*11590*/  STL.64 [R1+0x20a0], R16 ;  /* 0x0020a01001007387 */ /* 0x000fe80000100a00 */
[----:B------:R0:W-:Y:S04]  /*115a0*/  STL.128 [R1+0x21d0], R96 ;  /* 0x0021d06001007387 */ /* 0x0001e80000100c00 */
[----:B------:R-:W-:Y:S04]  /*115b0*/  STL [R1+0x2098], R15 ;  /* 0x0020980f01007387 */ /* 0x000fe80000100800 */
[----:B------:R-:W-:Y:S04]  /*115c0*/  STL.64 [R1+0x2090], R12 ;  /* 0x0020900c01007387 */ /* 0x000fe80000100a00 */
[----:B------:R-:W-:Y:S04]  /*115d0*/  STL.128 [R1+0x2080], R8 ;  /* 0x0020800801007387 */ /* 0x000fe80000100c00 */
[----:B------:R-:W-:Y:S04]  /*115e0*/  STL.128 [R1+0x2070], R4 ;  /* 0x0020700401007387 */ /* 0x000fe80000100c00 */
[----:B------:R1:W-:Y:S01]  /*115f0*/  STL.128 [R1+0x21f0], R104 ;  /* 0x0021f06801007387 */ /* 0x0003e20000100c00 */
[----:B------:R-:W-:-:S03]  /*11600*/  IMAD.MOV.U32 R108, RZ, RZ, R100 ;  /* 0x000000ffff6c7224 */ /* 0x000fc600078e0064 */
[----:B------:R-:W-:Y:S04]  /*11610*/  STL [R1+0x5b4], R101 ;  /* 0x0005b46501007387 */ /* 0x000fe80000100800 */
[----:B------:R3:W-:Y:S04]  /*11620*/  STL.64 [R1+0x5b8], R102 ;  /* 0x0005b86601007387 */ /* 0x0007e80000100a00 */
[----:B0-----:R-:W2:Y:S04]  /*11630*/  LDL.LU.128 R96, [R1+0x21d0] ;  /* 0x0021d00001607983 */ /* 0x001ea80000300c00 */
[----:B-1----:R-:W4:Y:S04]  /*11640*/  LDL.LU.128 R104, [R1+0x21f0] ;  /* 0x0021f00001687983 */ /* 0x002f280000300c00 */
[----:B---3--:R-:W3:Y:S04]  /*11650*/  LDL.LU.128 R100, [R1+0x21e0] ;  /* 0x0021e00001647983 */ /* 0x008ee80000300c00 */
        /* <DEDUP_REMOVED lines=23> */
[----:B------:R-:W2:Y:S04]  /*117d0*/  LDL.LU R111, [R1+0x5bc] ;  /* 0x0005bc00016f7983 */ /* 0x000ea80000300800 */
[----:B------:R-:W-:Y:S04]  /*117e0*/  STL [R1+0x203c], R217 ;  /* 0x00203cd901007387 */ /* 0x000fe80000100800 */
[----:B------:R0:W-:Y:S04]  /*117f0*/  STL.64 [R1+0x2010], R194 ;  /* 0x002010c201007387 */ /* 0x0001e80000100a00 */
[----:B------:R-:W-:Y:S04]  /*11800*/  STL [R1+0x2020], R199 ;  /* 0x002020c701007387 */ /* 0x000fe80000100800 */
[----:B------:R1:W-:Y:S04]  /*11810*/  STL.64 [R1+0x2018], R196 ;  /* 0x002018c401007387 */ /* 0x0003e80000100a00 */
[----:B0-----:R-:W4:Y:S04]  /*11820*/  LDL.LU.64 R194, [R1+0x2010] ;  /* 0x0020100001c27983 */ /* 0x001f280000300a00 */
[----:B------:R-:W-:Y:S04]  /*11830*/  STL [R1+0x3d4], R112 ;  /* 0x0003d47001007387 */ /* 0x000fe80000100800 */
[----:B-1----:R-:W3:Y:S04]  /*11840*/  LDL.128 R196, [R1+0x3b0] ;  /* 0x0003b00001c47983 */ /* 0x002ee80000100c00 */
[----:B------:R0:W-:Y:S04]  /*11850*/  STL.128 [R1+0x2000], R188 ;  /* 0x002000bc01007387 */ /* 0x0001e80000100c00 */
[----:B------:R-:W-:Y:S04]  /*11860*/  STL [R1+0x3c0], R114 ;  /* 0x0003c07201007387 */ /* 0x000fe80000100800 */
[----:B------:R-:W-:Y:S04]  /*11870*/  STL [R1+0x3c4], R116 ;  /* 0x0003c47401007387 */ /* 0x000fe80000100800 */
[----:B------:R-:W-:Y:S04]  /*11880*/  STL [R1+0x3c8], R118 ;  /* 0x0003c87601007387 */ /* 0x000fe80000100800 */
[----:B0-----:R-:W2:Y:S04]  /*11890*/  LDL.LU.128 R188, [R1+0x2000] ;  /* 0x0020000001bc7983 */ /* 0x001ea80000300c00 */
[----:B------:R-:W2:Y:S04]  /*118a0*/  LDL.LU R219, [R1+0x2040] ;  /* 0x0020400001db7983 */ /* 0x000ea80000300800 */
[----:B------:R-:W2:Y:S04]  /*118b0*/  LDL.LU R217, [R1+0x203c] ;  /* 0x00203c0001d97983 */ /* 0x000ea80000300800 */
[----:B------:R-:W2:Y:S04]  /*118c0*/  LDL.LU R223, [R1+0x2048] ;  /* 0x0020480001df7983 */ /* 0x000ea80000300800 */
[----:B------:R-:W2:Y:S04]  /*118d0*/  LDL.LU R221, [R1+0x2044] ;  /* 0x0020440001dd7983 */ /* 0x000ea80000300800 */
[----:B------:R-:W2:Y:S04]  /*118e0*/  LDL.LU R231, [R1+0x2058] ;  /* 0x0020580001e77983 */ /* 0x000ea80000300800 */
[----:B------:R-:W2:Y:S04]  /*118f0*/  LDL.LU R229, [R1+0x2054] ;  /* 0x0020540001e57983 */ /* 0x000ea80000300800 */
[----:B------:R-:W2:Y:S04]  /*11900*/  LDL.LU R227, [R1+0x2050] ;  /* 0x0020500001e37983 */ /* 0x000ea80000300800 */
[----:B------:R-:W2:Y:S04]  /*11910*/  LDL.LU R225, [R1+0x204c] ;  /* 0x00204c0001e17983 */ /* 0x000ea80000300800 */
[----:B------:R-:W2:Y:S04]  /*11920*/  LDL.LU.64 R234, [R1+0x2060] ;  /* 0x0020600001ea7983 */ /* 0x000ea80000300a00 */
[----:B------:R-:W2:Y:S04]  /*11930*/  LDL.LU R182, [R1+0x19e4] ;  /* 0x0019e40001b67983 */ /* 0x000ea80000300800 */
[----:B------:R-:W2:Y:S04]  /*11940*/  LDL.LU R232, [R1+0x19e0] ;  /* 0x0019e00001e87983 */ /* 0x000ea80000300800 */
[----:B----4-:R0:W-:Y:S04]  /*11950*/  STL.64 [R1+0x1ef0], R194 ;  /* 0x001ef0c201007387 */ /* 0x0101e80000100a00 */
[----:B---3--:R1:W-:Y:S01]  /*11960*/  STL [R1+0x5c4], R197 ;  /* 0x0005c4c501007387 */ /* 0x0083e20000100800 */
[----:B------:R-:W-:-:S03]  /*11970*/  IMAD.MOV.U32 R112, RZ, RZ, R196 ;  /* 0x000000ffff707224 */ /* 0x000fc600078e00c4 */
[----:B0-----:R-:W3:Y:S04]  /*11980*/  LDL.LU.64 R194, [R1+0x1ef0] ;  /* 0x001ef00001c27983 */ /* 0x001ee80000300a00 */
[----:B------:R0:W-:Y:S04]  /*11990*/  STL.64 [R1+0x5c8], R198 ;  /* 0x0005c8c601007387 */ /* 0x0001e80000100a00 */
[----:B-1----:R-:W4:Y:S04]  /*119a0*/  LDL.LU.64 R196, [R1+0x2018] ;  /* 0x0020180001c47983 */ /* 0x002f280000300a00 */
[----:B------:R-:W-:Y:S04]  /*119b0*/  STL [R1+0x3d8], R102 ;  /* 0x0003d86601007387 */ /* 0x000fe80000100800 */
[----:B0-----:R-:W4:Y:S04]  /*119c0*/  LDL.LU R199, [R1+0x2020] ;  /* 0x0020200001c77983 */ /* 0x001f280000300800 */
[----:B------:R-:W-:Y:S04]  /*119d0*/  STL [R1+0x3dc], R104 ;  /* 0x0003dc6801007387 */ /* 0x000fe80000100800 */
[----:B--2---:R0:W-:Y:S04]  /*119e0*/  STL.128 [R1+0x1ee0], R188 ;  /* 0x001ee0bc01007387 */ /* 0x0041e80000100c00 */
[----:B------:R-:W2:Y:S04]  /*119f0*/  LDL.LU R113, [R1+0x5c4] ;  /* 0x0005c40001717983 */ /* 0x000ea80000300800 */
[----:B------:R-:W2:Y:S04]  /*11a00*/  LDL.LU R114, [R1+0x5c8] ;  /* 0x0005c80001727983 */ /* 0x000ea80000300800 */
[----:B------:R-:W2:Y:S04]  /*11a10*/  LDL.LU R115, [R1+0x5cc] ;  /* 0x0005cc0001737983 */ /* 0x000ea80000300800 */
[----:B0-----:R-:W2:Y:S04]  /*11a20*/  LDL.LU.128 R188, [R1+0x1ee0] ;  /* 0x001ee00001bc7983 */ /* 0x001ea80000300c00 */
[----:B---3--:R0:W-:Y:S04]  /*11a30*/  STL.64 [R1+0x1dc0], R194 ;  /* 0x001dc0c201007387 */ /* 0x0081e80000100a00 */
[----:B----4-:R-:W-:Y:S04]  /*11a40*/  STL.64 [R1+0x1ef8], R196 ;  /* 0x001ef8c401007387 */ /* 0x010fe80000100a00 */
[----:B0-----:R-:W3:Y:S04]  /*11a50*/  LDL.128 R192, [R1+0x3d0] ;  /* 0x0003d00001c07983 */ /* 0x001ee80000100c00 */
[----:B------:R0:W-:Y:S04]  /*11a60*/  STL [R1+0x1f00], R199 ;  /* 0x001f00c701007387 */ /* 0x0001e80000100800 */
[----:B0-----:R-:W4:Y:S04]  /*11a70*/  LDL.128 R196, [R1+0x3c0] ;  /* 0x0003c00001c47983 */ /* 0x001f280000100c00 */
[----:B------:R0:W-:Y:S04]  /*11a80*/  STL [R1+0x2030], R211 ;  /* 0x002030d301007387 */ /* 0x0001e80000100800 */
[----:B------:R1:W-:Y:S04]  /*11a90*/  STL [R1+0x202c], R205 ;  /* 0x00202ccd01007387 */ /* 0x0003e80000100800 */
[----:B------:R2:W-:Y:S04]  /*11aa0*/  STL [R1+0x2028], R203 ;  /* 0x002028cb01007387 */ /* 0x0005e80000100800 */
[----:B------:R2:W-:Y:S04]  /*11ab0*/  STL [R1+0x2024], R201 ;  /* 0x002024c901007387 */ /* 0x0005e80000100800 */
[----:B------:R2:W-:Y:S04]  /*11ac0*/  STL.128 [R1+0x1ff0], R184 ;  /* 0x001ff0b801007387 */ /* 0x0005e80000100c00 */
        /* <DEDUP_REMOVED lines=10> */
[----:B------:R2:W-:Y:S04]  /*11b70*/  STL [R1+0x1f50], R145 ;  /* 0x001f509101007387 */ /* 0x0005e80000100800 */
[----:B------:R2:W-:Y:S04]  /*11b80*/  STL.128 [R1+0x1f40], R108 ;  /* 0x001f406c01007387 */ /* 0x0005e80000100c00 */
[----:B0-----:R-:W4:Y:S04]  /*11b90*/  LDL.LU R211, [R1+0x2030] ;  /* 0x0020300001d37983 */ /* 0x001f280000300800 */
[----:B-1----:R-:W4:Y:S04]  /*11ba0*/  LDL.LU R205, [R1+0x202c] ;  /* 0x00202c0001cd7983 */ /* 0x002f280000300800 */
[----:B--2---:R-:W2:Y:S04]  /*11bb0*/  LDL.LU R203, [R1+0x2028] ;  /* 0x0020280001cb7983 */ /* 0x004ea80000300800 */
[----:B------:R-:W2:Y:S04]  /*11bc0*/  LDL.LU R201, [R1+0x2024] ;  /* 0x0020240001c97983 */ /* 0x000ea80000300800 */
[----:B------:R-:W2:Y:S04]  /*11bd0*/  LDL.LU.128 R184, [R1+0x1ff0] ;  /* 0x001ff00001b87983 */ /* 0x000ea80000300c00 */
        /* <DEDUP_REMOVED lines=10> */
[----:B------:R-:W2:Y:S04]  /*11c80*/  LDL.LU R145, [R1+0x1f50] ;  /* 0x001f500001917983 */ /* 0x000ea80000300800 */
[----:B------:R-:W2:Y:S04]  /*11c90*/  LDL.LU.128 R108, [R1+0x1f40] ;  /* 0x001f4000016c7983 */ /* 0x000ea80000300c00 */
[----:B------:R0:W-:Y:S04]  /*11ca0*/  STL.128 [R1+0x1db0], R188 ;  /* 0x001db0bc01007387 */ /* 0x0001e80000100c00 */
[----:B------:R1:W-:Y:S04]  /*11cb0*/  STL.128 [R1+0x1e20], R112 ;  /* 0x001e207001007387 */ /* 0x0003e80000100c00 */
[----:B0-----:R-:W2:Y:S04]  /*11cc0*/  LDL.LU.128 R188, [R1+0x1db0] ;  /* 0x001db00001bc7983 */ /* 0x001ea80000300c00 */
[----:B-1----:R-:W2:Y:S04]  /*11cd0*/  LDL.LU.128 R112, [R1+0x1e20] ;  /* 0x001e200001707983 */ /* 0x002ea80000300c00 */
[----:B---3--:R0:W-:Y:S01]  /*11ce0*/  STL.64 [R1+0x5e8], R194 ;  /* 0x0005e8c201007387 */ /* 0x0081e20000100a00 */
[----:B------:R-:W-:-:S03]  /*11cf0*/  IMAD.MOV.U32 R120, RZ, RZ, R192 ;  /* 0x000000ffff787224 */ /* 0x000fc600078e00c0 */
[----:B------:R1:W-:Y:S04]  /*11d00*/  STL [R1+0x2038], R215 ;  /* 0x002038d701007387 */ /* 0x0003e80000100800 */
[----:B------:R3:W-:Y:S04]  /*11d10*/  STL [R1+0x2034], R213 ;  /* 0x002034d501007387 */ /* 0x0007e80000100800 */
[----:B0-----:R-:W2:Y:S04]  /*11d20*/  LDL.LU.64 R194, [R1+0x1dc0] ;  /* 0x001dc00001c27983 */ /* 0x001ea80000300a00 */
[----:B----4-:R-:W-:Y:S04]  /*11d30*/  STL [R1+0x5d4], R197 ;  /* 0x0005d4c501007387 */ /* 0x010fe80000100800 */
[----:B------:R0:W-:Y:S04]  /*11d40*/  STL.64 [R1+0x5d8], R198 ;  /* 0x0005d8c601007387 */ /* 0x0001e80000100a00 */
[----:B------:R-:W4:Y:S04]  /*11d50*/  LDL.LU R117, [R1+0x5d4] ;  /* 0x0005d40001757983 */ /* 0x000f280000300800 */
[----:B------:R-:W4:Y:S04]  /*11d60*/  LDL.LU R118, [R1+0x5d8] ;  /* 0x0005d80001767983 */ /* 0x000f280000300800 */
[----:B------:R-:W4:Y:S01]  /*11d70*/  LDL.LU R119, [R1+0x5dc] ;  /* 0x0005dc0001777983 */ /* 0x000f220000300800 */
[----:B------:R-:W-:-:S03]  /*11d80*/  IMAD.MOV.U32 R116, RZ, RZ, R196 ;  /* 0x000000ffff747224 */ /* 0x000fc600078e00c4 */
[----:B------:R0:W-:Y:S04]  /*11d90*/  STL [R1+0x1e00], R107 ;  /* 0x001e006b01007387 */ /* 0x0001e80000100800 */
[----:B------:R0:W-:Y:S04]  /*11da0*/  STL [R1+0x1dfc], R105 ;  /* 0x001dfc6901007387 */ /* 0x0001e80000100800 */
[----:B------:R-:W-:Y:S04]  /*11db0*/  STL [R1+0x3e0], R106 ;  /* 0x0003e06a01007387 */ /* 0x000fe80000100800 */
[----:B-1----:R-:W4:Y:S04]  /*11dc0*/  LDL.LU R215, [R1+0x2038] ;  /* 0x0020380001d77983 */ /* 0x002f280000300800 */
[----:B---3--:R-:W3:Y:S04]  /*11dd0*/  LDL.LU R213, [R1+0x2034] ;  /* 0x0020340001d57983 */ /* 0x008ee80000300800 */
[----:B------:R-:W-:Y:S04]  /*11de0*/  STL [R1+0x3e4], R96 ;  /* 0x0003e46001007387 */ /* 0x000fe80000100800 */
[----:B------:R-:W-:Y:S04]  /*11df0*/  STL [R1+0x3e8], R98 ;  /* 0x0003e86201007387 */ /* 0x000fe80000100800 */
[----:B------:R-:W-:Y:S04]  /*11e00*/  STL [R1+0x3ec], R100 ;  /* 0x0003ec6401007387 */ /* 0x000fe80000100800 */
[----:B0-----:R-:W3:Y:S04]  /*11e10*/  LDL.LU R199, [R1+0x1f00] ;  /* 0x001f000001c77983 */ /* 0x001ee80000300800 */
[----:B------:R-:W3:Y:S04]  /*11e20*/  LDL.LU.64 R196, [R1+0x1ef8] ;  /* 0x001ef80001c47983 */ /* 0x000ee80000300a00 */
[----:B------:R-:W3:Y:S04]  /*11e30*/  LDL.LU R107, [R1+0x1e00] ;  /* 0x001e0000016b7983 */ /* 0x000ee80000300800 */
[----:B------:R-:W3:Y:S04]  /*11e40*/  LDL.LU R105, [R1+0x1dfc] ;  /* 0x001dfc0001697983 */ /* 0x000ee80000300800 */
[----:B------:R-:W-:Y:S04]  /*11e50*/  STL [R1+0x5e4], R193 ;  /* 0x0005e4c101007387 */ /* 0x000fe80000100800 */
[----:B------:R0:W-:Y:S04]  /*11e60*/  STL [R1+0x1f10], R211 ;  /* 0x001f10d301007387 */ /* 0x0001e80000100800 */
[----:B------:R1:W-:Y:S04]  /*11e70*/  STL [R1+0x1f0c], R205 ;  /* 0x001f0ccd01007387 */ /* 0x0003e80000100800 */
[----:B--2---:R2:W-:Y:S04]  /*11e80*/  STL [R1+0x1f08], R203 ;  /* 0x001f08cb01007387 */ /* 0x0045e80000100800 */
        /* <DEDUP_REMOVED lines=14> */
[----:B0-----:R-:W3:Y:S04]  /*11f70*/  LDL.LU R211, [R1+0x1f10] ;  /* 0x001f100001d37983 */ /* 0x001ee80000300800 */
[----:B-1----:R-:W3:Y:S04]  /*11f80*/  LDL.LU R205, [R1+0x1f0c] ;  /* 0x001f0c0001cd7983 */ /* 0x002ee80000300800 */
        /* <DEDUP_REMOVED lines=17> */
[----:B------:R-:W2:Y:S04]  /*120a0*/  LDL.LU R121, [R1+0x5e4] ;  /* 0x0005e40001797983 */ /* 0x000ea80000300800 */
[----:B------:R-:W2:Y:S04]  /*120b0*/  LDL.LU R122, [R1+0x5e8] ;  /* 0x0005e800017a7983 */ /* 0x000ea80000300800 */
[----:B0-----:R-:W2:Y:S04]  /*120c0*/  LDL.LU.128 R188, [R1+0x1c70] ;  /* 0x001c700001bc7983 */ /* 0x001ea80000300c00 */
[----:B------:R-:W2:Y:S04]  /*120d0*/  LDL.LU R123, [R1+0x5ec] ;  /* 0x0005ec00017b7983 */ /* 0x000ea80000300800 */
[----:B-1----:R-:W2:Y:S04]  /*120e0*/  LDL.LU.128 R112, [R1+0x1ce0] ;  /* 0x001ce00001707983 */ /* 0x002ea80000300c00 */
[----:B------:R0:W-:Y:S04]  /*120f0*/  STL.64 [R1+0x1c80], R194 ;  /* 0x001c80c201007387 */ /* 0x0001e80000100a00 */
[----:B0-----:R-:W2:Y:S04]  /*12100*/  LDL.128 R192, [R1+0x3e0] ;  /* 0x0003e00001c07983 */ /* 0x001ea80000100c00 */
[----:B----4-:R0:W-:Y:S04]  /*12110*/  STL.128 [R1+0x1cf0], R116 ;  /* 0x001cf07401007387 */ /* 0x0101e80000100c00 */
[----:B0-----:R-:W4:Y:S04]  /*12120*/  LDL.LU.128 R116, [R1+0x1cf0] ;  /* 0x001cf00001747983 */ /* 0x001f280000300c00 */
[----:B------:R0:W-:Y:S04]  /*12130*/  STL [R1+0x1f20], R219 ;  /* 0x001f20db01007387 */ /* 0x0001e80000100800 */
[----:B------:R1:W-:Y:S04]  /*12140*/  STL [R1+0x1f1c], R217 ;  /* 0x001f1cd901007387 */ /* 0x0003e80000100800 */
[----:B------:R1:W-:Y:S04]  /*12150*/  STL [R1+0x1f18], R215 ;  /* 0x001f18d701007387 */ /* 0x0003e80000100800 */
[----:B---3--:R3:W-:Y:S04]  /*12160*/  STL [R1+0x1f14], R213 ;  /* 0x001f14d501007387 */ /* 0x0087e80000100800 */
[----:B------:R3:W-:Y:S04]  /*12170*/  STL [R1+0x1dd0], R199 ;  /* 0x001dd0c701007387 */ /* 0x0007e80000100800 */
[----:B------:R3:W-:Y:S04]  /*12180*/  STL.64 [R1+0x1dc8], R196 ;  /* 0x001dc8c401007387 */ /* 0x0007e80000100a00 */
[----:B------:R3:W-:Y:S04]  /*12190*/  STL [R1+0x1cc8], R107 ;  /* 0x001cc86b01007387 */ /* 0x0007e80000100800 */
[----:B------:R3:W-:Y:S04]  /*121a0*/  STL [R1+0x1cc4], R105 ;  /* 0x001cc46901007387 */ /* 0x0007e80000100800 */
[----:B------:R3:W-:Y:S04]  /*121b0*/  STL [R1+0x1cc0], R103 ;  /* 0x001cc06701007387 */ /* 0x0007e80000100800 */
[----:B------:R3:W-:Y:S04]  /*121c0*/  STL [R1+0x1cbc], R101 ;  /* 0x001cbc6501007387 */ /* 0x0007e80000100800 */
[----:B------:R3:W-:Y:S04]  /*121d0*/  STL [R1+0x1cb8], R99 ;  /* 0x001cb86301007387 */ /* 0x0007e80000100800 */
[----:B------:R-:W-:Y:S04]  /*121e0*/  STL [R1+0x1cb4], R97 ;  /* 0x001cb46101007387 */ /* 0x000fe80000100800 */
[----:B0-----:R-:W4:Y:S04]  /*121f0*/  LDL.LU R219, [R1+0x1f20] ;  /* 0x001f200001db7983 */ /* 0x001f280000300800 */
[----:B-1----:R-:W4:Y:S04]  /*12200*/  LDL.LU R217, [R1+0x1f1c] ;  /* 0x001f1c0001d97983 */ /* 0x002f280000300800 */
[----:B------:R-:W4:Y:S04]  /*12210*/  LDL.LU R215, [R1+0x1f18] ;  /* 0x001f180001d77983 */ /* 0x000f280000300800 */
[----:B---3--:R-:W3:Y:S04]  /*12220*/  LDL.LU R213, [R1+0x1f14] ;  /* 0x001f140001d57983 */ /* 0x008ee80000300800 */
[----:B------:R-:W-:Y:S04]  /*12230*/  STL [R1+0x3f0], R90 ;  /* 0x0003f05a01007387 */ /* 0x000fe80000100800 */
[----:B------:R-:W-:Y:S04]  /*12240*/  STL [R1+0x3f4], R92 ;  /* 0x0003f45c01007387 */ /* 0x000fe80000100800 */
[----:B------:R-:W-:Y:S04]  /*12250*/  STL [R1+0x3f8], R94 ;  /* 0x0003f85e01007387 */ /* 0x000fe80000100800 */
[----:B------:R-:W3:Y:S04]  /*12260*/  LDL.LU R199, [R1+0x1dd0] ;  /* 0x001dd00001c77983 */ /* 0x000ee80000300800 */
[----:B------:R-:W3:Y:S04]  /*12270*/  LDL.LU.64 R196, [R1+0x1dc8] ;  /* 0x001dc80001c47983 */ /* 0x000ee80000300a00 */
[----:B------:R-:W3:Y:S04]  /*12280*/  LDL.LU R107, [R1+0x1cc8] ;  /* 0x001cc800016b7983 */ /* 0x000ee80000300800 */
[----:B------:R-:W3:Y:S04]  /*12290*/  LDL.LU R105, [R1+0x1cc4] ;  /* 0x001cc40001697983 */ /* 0x000ee80000300800 */
[----:B------:R-:W3:Y:S04]  /*122a0*/  LDL.LU R103, [R1+0x1cc0] ;  /* 0x001cc00001677983 */ /* 0x000ee80000300800 */
[----:B------:R-:W3:Y:S04]  /*122b0*/  LDL.LU R101, [R1+0x1cbc] ;  /* 0x001cbc0001657983 */ /* 0x000ee80000300800 */
[----:B------:R-:W3:Y:S04]  /*122c0*/  LDL.LU R99, [R1+0x1cb8] ;  /* 0x001cb80001637983 */ /* 0x000ee80000300800 */
        /* <DEDUP_REMOVED lines=34> */
[----:B------:R-:W2:Y:S04]  /*124f0*/  LDL.LU R97, [R1+0x1cb4] ;  /* 0x001cb40001617983 */ /* 0x000ea80000300800 */
[----:B------:R-:W-:Y:S04]  /*12500*/  STL [R1+0x3fc], R84 ;  /* 0x0003fc5401007387 */ /* 0x000fe80000100800 */
[----:B------:R0:W-:Y:S04]  /*12510*/  STL.128 [R1+0x1b20], R188 ;  /* 0x001b20bc01007387 */ /* 0x0001e80000100c00 */
[----:B------:R1:W-:Y:S04]  /*12520*/  STL.128 [R1+0x1bb0], R120 ;  /* 0x001bb07801007387 */ /* 0x0003e80000100c00 */
[----:B------:R1:W-:Y:S04]  /*12530*/  STL.128 [R1+0x1b90], R112 ;  /* 0x001b907001007387 */ /* 0x0003e80000100c00 */
[----:B0-----:R-:W2:Y:S04]  /*12540*/  LDL.128 R188, [R1+0x3f0] ;  /* 0x0003f00001bc7983 */ /* 0x001ea80000100c00 */
[----:B-1----:R-:W2:Y:S04]  /*12550*/  LDL.LU.128 R120, [R1+0x1bb0] ;  /* 0x001bb00001787983 */ /* 0x002ea80000300c00 */
[----:B------:R-:W-:Y:S04]  /*12560*/  STL [R1+0x5f4], R193 ;  /* 0x0005f4c101007387 */ /* 0x000fe80000100800 */
[----:B------:R-:W-:Y:S04]  /*12570*/  STL.64 [R1+0x5f8], R194 ;  /* 0x0005f8c201007387 */ /* 0x000fe80000100a00 */
[----:B------:R-:W2:Y:S04]  /*12580*/  LDL.LU R125, [R1+0x5f4] ;  /* 0x0005f400017d7983 */ /* 0x000ea80000300800 */
[----:B------:R-:W2:Y:S04]  /*12590*/  LDL.LU R126, [R1+0x5f8] ;  /* 0x0005f800017e7983 */ /* 0x000ea80000300800 */
[----:B------:R-:W2:Y:S04]  /*125a0*/  LDL.LU R127, [R1+0x5fc] ;  /* 0x0005fc00017f7983 */ /* 0x000ea80000300800 */
[----:B------:R-:W2:Y:S04]  /*125b0*/  LDL.LU.128 R112, [R1+0x1b90] ;  /* 0x001b900001707983 */ /* 0x000ea80000300c00 */
[----:B----4-:R0:W-:Y:S01]  /*125c0*/  STL.128 [R1+0x1ba0], R116 ;  /* 0x001ba07401007387 */ /* 0x0101e20000100c00 */
[----:B------:R-:W-:-:S03]  /*125d0*/  IMAD.MOV.U32 R124, RZ, RZ, R192 ;  /* 0x000000ffff7c7224 */ /* 0x000fc600078e00c0 */
[----:B------:R1:W-:Y:S04]  /*125e0*/  STL [R1+0x1f28], R223 ;  /* 0x001f28df01007387 */ /* 0x0003e80000100800 */
[----:B------:R4:W-:Y:S04]  /*125f0*/  STL [R1+0x1f24], R221 ;  /* 0x001f24dd01007387 */ /* 0x0009e80000100800 */
[----:B------:R4:W-:Y:S04]  /*12600*/  STL [R1+0x1b58], R95 ;  /* 0x001b585f01007387 */ /* 0x0009e80000100800 */
[----:B0-----:R-:W2:Y:S04]  /*12610*/  LDL.LU.128 R116, [R1+0x1ba0] ;  /* 0x001ba00001747983 */ /* 0x001ea80000300c00 */
[----:B------:R0:W-:Y:S04]  /*12620*/  STL [R1+0x1b54], R93 ;  /* 0x001b545d01007387 */ /* 0x0001e80000100800 */
[----:B-1----:R-:W2:Y:S04]  /*12630*/  LDL.LU R223, [R1+0x1f28] ;  /* 0x001f280001df7983 */ /* 0x002ea80000300800 */
[----:B----4-:R-:W4:Y:S04]  /*12640*/  LDL.LU R221, [R1+0x1f24] ;  /* 0x001f240001dd7983 */ /* 0x010f280000300800 */
[----:B------:R-:W4:Y:S04]  /*12650*/  LDL.LU.64 R194, [R1+0x1c80] ;  /* 0x001c800001c27983 */ /* 0x000f280000300a00 */
[----:B------:R-:W4:Y:S04]  /*12660*/  LDL.LU R95, [R1+0x1b58] ;  /* 0x001b5800015f7983 */ /* 0x000f280000300800 */
[----:B0-----:R-:W4:Y:S04]  /*12670*/  LDL.LU R93, [R1+0x1b54] ;  /* 0x001b5400015d7983 */ /* 0x001f280000300800 */
[----:B------:R-:W-:Y:S04]  /*12680*/  STL [R1+0x1f38], R231 ;  /* 0x001f38e701007387 */ /* 0x000fe80000100800 */
[----:B------:R-:W-:Y:S04]  /*12690*/  STL [R1+0x1f34], R229 ;  /* 0x001f34e501007387 */ /* 0x000fe80000100800 */
[----:B------:R0:W-:Y:S04]  /*126a0*/  STL [R1+0x1df0], R219 ;  /* 0x001df0db01007387 */ /* 0x0001e80000100800 */
[----:B------:R1:W-:Y:S04]  /*126b0*/  STL [R1+0x1dec], R217 ;  /* 0x001decd901007387 */ /* 0x0003e80000100800 */
[----:B------:R1:W-:Y:S04]  /*126c0*/  STL [R1+0x1de8], R215 ;  /* 0x001de8d701007387 */ /* 0x0003e80000100800 */
[----:B---3--:R3:W-:Y:S04]  /*126d0*/  STL [R1+0x1de4], R213 ;  /* 0x001de4d501007387 */ /* 0x0087e80000100800 */
[----:B0-----:R-:W4:Y:S04]  /*126e0*/  LDL.LU R219, [R1+0x1df0] ;  /* 0x001df00001db7983 */ /* 0x001f280000300800 */
[----:B-1----:R-:W4:Y:S04]  /*126f0*/  LDL.LU R217, [R1+0x1dec] ;  /* 0x001dec0001d97983 */ /* 0x002f280000300800 */
[----:B------:R-:W4:Y:S04]  /*12700*/  LDL.LU R215, [R1+0x1de8] ;  /* 0x001de80001d77983 */ /* 0x000f280000300800 */
[----:B------:R0:W-:Y:S04]  /*12710*/  STL [R1+0x1c90], R199 ;  /* 0x001c90c701007387 */ /* 0x0001e80000100800 */
[----:B------:R1:W-:Y:S04]  /*12720*/  STL.64 [R1+0x1c88], R196 ;  /* 0x001c88c401007387 */ /* 0x0003e80000100a00 */
[----:B------:R1:W-:Y:S04]  /*12730*/  STL [R1+0x1b70], R107 ;  /* 0x001b706b01007387 */ /* 0x0003e80000100800 */
[----:B------:R1:W-:Y:S04]  /*12740*/  STL [R1+0x1b6c], R105 ;  /* 0x001b6c6901007387 */ /* 0x0003e80000100800 */
[----:B------:R1:W-:Y:S04]  /*12750*/  STL [R1+0x1b68], R103 ;  /* 0x001b686701007387 */ /* 0x0003e80000100800 */
[----:B------:R1:W-:Y:S04]  /*12760*/  STL [R1+0x1b64], R101 ;  /* 0x001b646501007387 */ /* 0x0003e80000100800 */
[----:B------:R1:W-:Y:S04]  /*12770*/  STL [R1+0x1b60], R99 ;  /* 0x001b606301007387 */ /* 0x0003e80000100800 */
[----:B---3--:R-:W3:Y:S04]  /*12780*/  LDL.LU R213, [R1+0x1de4] ;  /* 0x001de40001d57983 */ /* 0x008ee80000300800 */
[----:B0-----:R-:W3:Y:S04]  /*12790*/  LDL.LU R199, [R1+0x1c90] ;  /* 0x001c900001c77983 */ /* 0x001ee80000300800 */
[----:B-1----:R-:W3:Y:S04]  /*127a0*/  LDL.LU.64 R196, [R1+0x1c88] ;  /* 0x001c880001c47983 */ /* 0x002ee80000300a00 */
[----:B------:R-:W3:Y:S04]  /*127b0*/  LDL.LU R107, [R1+0x1b70] ;  /* 0x001b7000016b7983 */ /* 0x000ee80000300800 */
[----:B------:R-:W3:Y:S04]  /*127c0*/  LDL.LU R105, [R1+0x1b6c] ;  /* 0x001b6c0001697983 */ /* 0x000ee80000300800 */
[----:B------:R-:W3:Y:S04]  /*127d0*/  LDL.LU R103, [R1+0x1b68] ;  /* 0x001b680001677983 */ /* 0x000ee80000300800 */
[----:B------:R-:W3:Y:S04]  /*127e0*/  LDL.LU R101, [R1+0x1b64] ;  /* 0x001b640001657983 */ /* 0x000ee80000300800 */
[----:B------:R-:W3:Y:S04]  /*127f0*/  LDL.LU R99, [R1+0x1b60] ;  /* 0x001b600001637983 */ /* 0x000ee80000300800 */
[----:B------:R0:W-:Y:S04]  /*12800*/  STL [R1+0x1f30], R227 ;  /* 0x001f30e301007387 */ /* 0x0001e80000100800 */
[----:B------:R-:W-:Y:S04]  /*12810*/  STL [R1+0x1f2c], R225 ;  /* 0x001f2ce101007387 */ /* 0x000fe80000100800 */
[----:B------:R-:W-:Y:S04]  /*12820*/  STL [R1+0x19f8], R91 ;  /* 0x0019f85b01007387 */ /* 0x000fe80000100800 */
[----:B------:R-:W-:Y:S04]  /*12830*/  STL [R1+0x19f4], R89 ;  /* 0x0019f45901007387 */ /* 0x000fe80000100800 */
[----:B------:R-:W-:Y:S04]  /*12840*/  STL [R1+0x19f0], R87 ;  /* 0x0019f05701007387 */ /* 0x000fe80000100800 */
[----:B------:R-:W-:Y:S04]  /*12850*/  STL [R1+0x19ec], R85 ;  /* 0x0019ec5501007387 */ /* 0x000fe80000100800 */
[----:B------:R-:W3:Y:S04]  /*12860*/  LDL.LU R231, [R1+0x1f38] ;  /* 0x001f380001e77983 */ /* 0x000ee80000300800 */
[----:B------:R-:W3:Y:S04]  /*12870*/  LDL.LU R229, [R1+0x1f34] ;  /* 0x001f340001e57983 */ /* 0x000ee80000300800 */
[----:B0-----:R-:W3:Y:S04]  /*12880*/  LDL.LU R227, [R1+0x1f30] ;  /* 0x001f300001e37983 */ /* 0x001ee80000300800 */
        /* <DEDUP_REMOVED lines=17> */
[----:B------:R2:W-:Y:S04]  /*129a0*/  STL [R1+0x1b5c], R97 ;  /* 0x001b5c6101007387 */ /* 0x0005e80000100800 */
        /* <DEDUP_REMOVED lines=18> */
[----:B------:R0:W-:Y:S04]  /*12ad0*/  STL.128 [R1+0x1a60], R124 ;  /* 0x001a607c01007387 */ /* 0x0001e80000100c00 */
[----:B------:R-:W-:Y:S04]  /*12ae0*/  STL [R1+0x604], R189 ;  /* 0x000604bd01007387 */ /* 0x000fe80000100800 */
[----:B------:R-:W-:Y:S04]  /*12af0*/  STL.64 [R1+0x608], R190 ;  /* 0x000608be01007387 */ /* 0x000fe80000100a00 */
[----:B------:R1:W-:Y:S04]  /*12b00*/  STL.128 [R1+0x1a50], R120 ;  /* 0x001a507801007387 */ /* 0x0003e80000100c00 */
[----:B0-----:R-:W2:Y:S04]  /*12b10*/  LDL.LU.128 R124, [R1+0x1a60] ;  /* 0x001a6000017c7983 */ /* 0x001ea80000300c00 */
[----:B------:R-:W2:Y:S04]  /*12b20*/  LDL.LU R129, [R1+0x604] ;  /* 0x0006040001817983 */ /* 0x000ea80000300800 */
[----:B------:R-:W2:Y:S04]  /*12b30*/  LDL.LU R130, [R1+0x608] ;  /* 0x0006080001827983 */ /* 0x000ea80000300800 */
[----:B------:R-:W2:Y:S04]  /*12b40*/  LDL.LU R131, [R1+0x60c] ;  /* 0x00060c0001837983 */ /* 0x000ea80000300800 */
[----:B------:R0:W-:Y:S04]  /*12b50*/  STL.128 [R1+0x1a40], R116 ;  /* 0x001a407401007387 */ /* 0x0001e80000100c00 */
[----:B------:R0:W-:Y:S04]  /*12b60*/  STL.128 [R1+0x1a30], R112 ;  /* 0x001a307001007387 */ /* 0x0001e80000100c00 */
[----:B-1----:R-:W2:Y:S01]  /*12b70*/  LDL.LU.128 R120, [R1+0x1a50] ;  /* 0x001a500001787983 */ /* 0x002ea20000300c00 */
[----:B------:R-:W-:-:S03]  /*12b80*/  IMAD.MOV.U32 R128, RZ, RZ, R188 ;  /* 0x000000ffff807224 */ /* 0x000fc600078e00bc */
[----:B------:R1:W-:Y:S04]  /*12b90*/  STL [R1+0x1df8], R223 ;  /* 0x001df8df01007387 */ /* 0x0003e80000100800 */
[----:B0-----:R-:W2:Y:S04]  /*12ba0*/  LDL.LU.128 R116, [R1+0x1a40] ;  /* 0x001a400001747983 */ /* 0x001ea80000300c00 */
[----:B------:R-:W2:Y:S04]  /*12bb0*/  LDL.LU.128 R112, [R1+0x1a30] ;  /* 0x001a300001707983 */ /* 0x000ea80000300c00 */
[----:B----4-:R0:W-:Y:S04]  /*12bc0*/  STL [R1+0x1df4], R221 ;  /* 0x001df4dd01007387 */ /* 0x0101e80000100800 */
[----:B------:R4:W-:Y:S04]  /*12bd0*/  STL [R1+0x1cb0], R219 ;  /* 0x001cb0db01007387 */ /* 0x0009e80000100800 */
[----:B------:R4:W-:Y:S04]  /*12be0*/  STL [R1+0x1cac], R217 ;  /* 0x001cacd901007387 */ /* 0x0009e80000100800 */
[----:B------:R4:W-:Y:S04]  /*12bf0*/  STL [R1+0x1ca8], R215 ;  /* 0x001ca8d701007387 */ /* 0x0009e80000100800 */
[----:B------:R-:W-:Y:S04]  /*12c00*/  STL.64 [R1+0x1b30], R194 ;  /* 0x001b30c201007387 */ /* 0x000fe80000100a00 */
[----:B------:R-:W-:Y:S04]  /*12c10*/  STL [R1+0x1a00], R95 ;  /* 0x001a005f01007387 */ /* 0x000fe80000100800 */
[----:B------:R-:W-:Y:S04]  /*12c20*/  STL [R1+0x19fc], R93 ;  /* 0x0019fc5d01007387 */ /* 0x000fe80000100800 */
[----:B------:R-:W2:Y:S04]  /*12c30*/  LDL.LU R225, [R1+0x1f2c] ;  /* 0x001f2c0001e17983 */ /* 0x000ea80000300800 */
        /* <DEDUP_REMOVED lines=8> */
[----:B-1----:R-:W2:Y:S04]  /*12cc0*/  LDL.LU R223, [R1+0x1df8] ;  /* 0x001df80001df7983 */ /* 0x002ea80000300800 */
[----:B0-----:R-:W2:Y:S04]  /*12cd0*/  LDL.LU R221, [R1+0x1df4] ;  /* 0x001df40001dd7983 */ /* 0x001ea80000300800 */
[----:B----4-:R-:W4:Y:S04]  /*12ce0*/  LDL.LU R219, [R1+0x1cb0] ;  /* 0x001cb00001db7983 */ /* 0x010f280000300800 */
[----:B------:R-:W4:Y:S04]  /*12cf0*/  LDL.LU R217, [R1+0x1cac] ;  /* 0x001cac0001d97983 */ /* 0x000f280000300800 */
[----:B------:R-:W4:Y:S04]  /*12d00*/  LDL.LU R215, [R1+0x1ca8] ;  /* 0x001ca80001d77983 */ /* 0x000f280000300800 */
[----:B---3--:R-:W3:Y:S04]  /*12d10*/  LDL.LU R213, [R1+0x1ca4] ;  /* 0x001ca40001d57983 */ /* 0x008ee80000300800 */
[----:B------:R-:W3:Y:S04]  /*12d20*/  LDL.LU R199, [R1+0x1b40] ;  /* 0x001b400001c77983 */ /* 0x000ee80000300800 */
[----:B------:R-:W3:Y:S04]  /*12d30*/  LDL.LU.64 R196, [R1+0x1b38] ;  /* 0x001b380001c47983 */ /* 0x000ee80000300a00 */
[----:B------:R-:W3:Y:S04]  /*12d40*/  LDL.LU.64 R194, [R1+0x1b30] ;  /* 0x001b300001c27983 */ /* 0x000ee80000300a00 */
[----:B------:R-:W3:Y:S04]  /*12d50*/  LDL.LU.128 R188, [R1+0x1b20] ;  /* 0x001b200001bc7983 */ /* 0x000ee80000300c00 */
[----:B------:R-:W4:Y:S04]  /*12d60*/  LDL.LU R107, [R1+0x1a18] ;  /* 0x001a1800016b7983 */ /* 0x000f280000300800 */
        /* <DEDUP_REMOVED lines=11> */
[----:B------:R-:W-:Y:S04]  /*12e20*/  STL [R1+0x400], R86 ;  /* 0x0004005601007387 */ /* 0x000fe80000100800 */
[----:B------:R-:W-:Y:S04]  /*12e30*/  STL [R1+0x404], R88 ;  /* 0x0004045801007387 */ /* 0x000fe80000100800 */
[----:B------:R-:W-:Y:S04]  /*12e40*/  STL [R1+0x408], R78 ;  /* 0x0004084e01007387 */ /* 0x000fe80000100800 */
        /* <DEDUP_REMOVED lines=37> */
[----:B------:R-:W-:Y:S04]  /*130a0*/  STL.128 [R1+0x19d0], R128 ;  /* 0x0019d08001007387 */ /* 0x000fe80000100c00 */
[----:B------:R-:W-:Y:S04]  /*130b0*/  STL.128 [R1+0x19c0], R124 ;  /* 0x0019c07c01007387 */ /* 0x000fe80000100c00 */
[----:B------:R-:W-:Y:S04]  /*130c0*/  STL.128 [R1+0x19b0], R120 ;  /* 0x0019b07801007387 */ /* 0x000fe80000100c00 */
[----:B------:R-:W-:Y:S04]  /*130d0*/  STL.128 [R1+0x19a0], R116 ;  /* 0x0019a07401007387 */ /* 0x000fe80000100c00 */
[----:B------:R0:W-:Y:S04]  /*130e0*/  STL.128 [R1+0x1990], R112 ;  /* 0x0019907001007387 */ /* 0x0001e80000100c00 */
[----:B------:R1:W-:Y:S04]  /*130f0*/  STL.128 [R1+0x18d0], R48 ;  /* 0x0018d03001007387 */ /* 0x0003e80000100c00 */
[----:B------:R1:W-:Y:S04]  /*13100*/  STL.128 [R1+0x18b0], R40 ;  /* 0x0018b02801007387 */ /* 0x0003e80000100c00 */
[----:B------:R1:W-:Y:S04]  /*13110*/  STL.128 [R1+0x18a0], R36 ;  /* 0x0018a02401007387 */ /* 0x0003e80000100c00 */
[----:B0-----:R-:W2:Y:S04]  /*13120*/  LDL.128 R112, [R1+0x400] ;  /* 0x0004000001707983 */ /* 0x001ea80000100c00 */
[----:B------:R-:W2:Y:S04]  /*13130*/  LDL.LU.128 R124, [R1+0x19c0] ;  /* 0x0019c000017c7983 */ /* 0x000ea80000300c00 */
[----:B------:R-:W2:Y:S04]  /*13140*/  LDL.LU.128 R120, [R1+0x19b0] ;  /* 0x0019b00001787983 */ /* 0x000ea80000300c00 */
[----:B------:R-:W2:Y:S04]  /*13150*/  LDL.LU.128 R116, [R1+0x19a0] ;  /* 0x0019a00001747983 */ /* 0x000ea80000300c00 */
[----:B-1----:R-:W2:Y:S04]  /*13160*/  LDL.LU.128 R48, [R1+0x18d0] ;  /* 0x0018d00001307983 */ /* 0x002ea80000300c00 */
[----:B------:R-:W2:Y:S04]  /*13170*/  LDL.LU.128 R40, [R1+0x18b0] ;  /* 0x0018b00001287983 */ /* 0x000ea80000300c00 */
[----:B------:R-:W2:Y:S04]  /*13180*/  LDL.LU.128 R36, [R1+0x18a0] ;  /* 0x0018a00001247983 */ /* 0x000ea80000300c00 */
[----:B------:R0:W-:Y:S04]  /*13190*/  STL.128 [R1+0x1890], R32 ;  /* 0x0018902001007387 */ /* 0x0001e80000100c00 */
[----:B------:R1:W-:Y:S04]  /*131a0*/  STL [R1+0x1930], R73 ;  /* 0x0019304901007387 */ /* 0x0003e80000100800 */
[----:B------:R-:W2:Y:S04]  /*131b0*/  LDL.LU.128 R128, [R1+0x19d0] ;  /* 0x0019d00001807983 */ /* 0x000ea80000300c00 */
[----:B------:R-:W-:Y:S04]  /*131c0*/  STL [R1+0x410], R82 ;  /* 0x0004105201007387 */ /* 0x000fe80000100800 */
[----:B0-----:R-:W2:Y:S04]  /*131d0*/  LDL.LU.128 R32, [R1+0x1890] ;  /* 0x0018900001207983 */ /* 0x001ea80000300c00 */
[----:B-1----:R-:W2:Y:S04]  /*131e0*/  LDL.LU R73, [R1+0x1930] ;  /* 0x0019300001497983 */ /* 0x002ea80000300800 */
[----:B------:R-:W-:Y:S04]  /*131f0*/  STL [R1+0x414], R72 ;  /* 0x0004144801007387 */ /* 0x000fe80000100800 */
[----:B------:R-:W-:Y:S04]  /*13200*/  STL [R1+0x418], R74 ;  /* 0x0004184a01007387 */ /* 0x000fe80000100800 */
[----:B------:R-:W-:Y:S04]  /*13210*/  STL [R1+0x41c], R76 ;  /* 0x00041c4c01007387 */ /* 0x000fe80000100800 */
[----:B----4-:R0:W-:Y:S04]  /*13220*/  STL [R1+0x1974], R107 ;  /* 0x0019746b01007387 */ /* 0x0101e80000100800 */
        /* <DEDUP_REMOVED lines=21> */
[----:B0-----:R-:W2:Y:S04]  /*13380*/  LDL.LU R107, [R1+0x1974] ;  /* 0x00197400016b7983 */ /* 0x001ea80000300800 */
[----:B-1----:R-:W2:Y:S04]  /*13390*/  LDL.LU R105, [R1+0x1970] ;  /* 0x0019700001697983 */ /* 0x002ea80000300800 */
[----:B---3--:R-:W3:Y:S04]  /*133a0*/  LDL.LU R103, [R1+0x196c] ;  /* 0x00196c0001677983 */ /* 0x008ee80000300800 */
        /* <DEDUP_REMOVED lines=13> */
[----:B------:R-:W4:Y:S04]  /*13480*/  LDL.LU.128 R68, [R1+0x1920] ;  /* 0x0019200001447983 */ /* 0x000f280000300c00 */
[----:B------:R-:W4:Y:S04]  /*13490*/  LDL.LU.128 R64, [R1+0x1910] ;  /* 0x0019100001407983 */ /* 0x000f280000300c00 */
[----:B------:R-:W4:Y:S04]  /*134a0*/  LDL.LU.128 R60, [R1+0x1900] ;  /* 0x00190000013c7983 */ /* 0x000f280000300c00 */
[----:B------:R-:W4:Y:S04]  /*134b0*/  LDL.LU.128 R56, [R1+0x18f0] ;  /* 0x0018f00001387983 */ /* 0x000f280000300c00 */
[----:B------:R-:W4:Y:S04]  /*134c0*/  LDL.LU.128 R52, [R1+0x18e0] ;  /* 0x0018e00001347983 */ /* 0x000f280000300c00 */
[----:B------:R-:W4:Y:S04]  /*134d0*/  LDL.LU.128 R44, [R1+0x18c0] ;  /* 0x0018c000012c7983 */ /* 0x000f280000300c00 */
[----:B--2---:R-:W-:Y:S04]  /*134e0*/  STL.128 [R1+0x1310], R164 ;  /* 0x001310a401007387 */ /* 0x004fe80000100c00 */
[----:B------:R-:W2:Y:S04]  /*134f0*/  LDL.LU R233, [R1+0x1320] ;  /* 0x0013200001e97983 */ /* 0x000ea80000300800 */
[----:B------:R-:W-:Y:S04]  /*13500*/  STL.128 [R1+0x1980], R108 ;  /* 0x0019806c01007387 */ /* 0x000fe80000100c00 */
[----:B------:R0:W-:Y:S04]  /*13510*/  STL [R1+0x1960], R97 ;  /* 0x0019606101007387 */ /* 0x0001e80000100800 */
[----:B0-----:R-:W2:Y:S04]  /*13520*/  LDL.LU R97, [R1+0x1960] ;  /* 0x0019600001617983 */ /* 0x001ea80000300800 */
[----:B------:R-:W2:Y:S01]  /*13530*/  LDL.LU.128 R108, [R1+0x1980] ;  /* 0x00198000016c7983 */ /* 0x000ea20000300c00 */
[----:B------:R-:W-:-:S02]  /*13540*/  IMAD.MOV.U32 R132, RZ, RZ, R112 ;  /* 0x000000ffff847224 */ /* 0x000fc400078e0070 */
[----:B------:R-:W-:Y:S02]  /*13550*/  IMAD.MOV.U32 R133, RZ, RZ, R113 ;  /* 0x000000ffff857224 */ /* 0x000fe400078e0071 */
[----:B------:R-:W-:Y:S01]  /*13560*/  IMAD.MOV.U32 R134, RZ, RZ, R114 ;  /* 0x000000ffff867224 */ /* 0x000fe200078e0072 */
[----:B------:R-:W-:Y:S01]  /*13570*/  STL.128 [R1+0x1810], R124 ;  /* 0x0018107c01007387 */ /* 0x000fe20000100c00 */
[----:B------:R-:W-:-:S03]  /*13580*/  IMAD.MOV.U32 R135, RZ, RZ, R115 ;  /* 0x000000ffff877224 */ /* 0x000fc600078e0073 */
[----:B------:R-:W-:Y:S04]  /*13590*/  STL.128 [R1+0x1800], R120 ;  /* 0x0018007801007387 */ /* 0x000fe80000100c00 */
[----:B------:R0:W-:Y:S04]  /*135a0*/  STL.128 [R1+0x17f0], R116 ;  /* 0x0017f07401007387 */ /* 0x0001e80000100c00 */
[----:B------:R1:W-:Y:S04]  /*135b0*/  STL.128 [R1+0x1720], R48 ;  /* 0x0017203001007387 */ /* 0x0003e80000100c00 */
[----:B------:R1:W-:Y:S04]  /*135c0*/  STL.128 [R1+0x1700], R40 ;  /* 0x0017002801007387 */ /* 0x0003e80000100c00 */
[----:B------:R1:W-:Y:S04]  /*135d0*/  STL.128 [R1+0x16f0], R36 ;  /* 0x0016f02401007387 */ /* 0x0003e80000100c00 */
[----:B------:R-:W2:Y:S04]  /*135e0*/  LDL.LU.128 R112, [R1+0x1990] ;  /* 0x0019900001707983 */ /* 0x000ea80000300c00 */
[----:B0-----:R-:W2:Y:S04]  /*135f0*/  LDL.128 R116, [R1+0x410] ;  /* 0x0004100001747983 */ /* 0x001ea80000100c00 */
[----:B------:R-:W2:Y:S04]  /*13600*/  LDL.LU.128 R124, [R1+0x1810] ;  /* 0x00181000017c7983 */ /* 0x000ea80000300c00 */
[----:B------:R-:W2:Y:S04]  /*13610*/  LDL.LU.128 R120, [R1+0x1800] ;  /* 0x0018000001787983 */ /* 0x000ea80000300c00 */
[----:B-1----:R-:W2:Y:S04]  /*13620*/  LDL.LU.128 R48, [R1+0x1720] ;  /* 0x0017200001307983 */ /* 0x002ea80000300c00 */
[----:B------:R-:W2:Y:S04]  /*13630*/  LDL.LU.128 R40, [R1+0x1700] ;  /* 0x0017000001287983 */ /* 0x000ea80000300c00 */
[----:B------:R-:W2:Y:S04]  /*13640*/  LDL.LU.128 R36, [R1+0x16f0] ;  /* 0x0016f00001247983 */ /* 0x000ea80000300c00 */
[----:B------:R0:W-:Y:S04]  /*13650*/  STL.128 [R1+0x1880], R28 ;  /* 0x0018801c01007387 */ /* 0x0001e80000100c00 */
[----:B------:R1:W-:Y:S04]  /*13660*/  STL.64 [R1+0x1850], R12 ;  /* 0x0018500c01007387 */ /* 0x0003e80000100a00 */
[----:B------:R1:W-:Y:S04]  /*13670*/  STL.128 [R1+0x1870], R24 ;  /* 0x0018701801007387 */ /* 0x0003e80000100c00 */
[----:B------:R1:W-:Y:S04]  /*13680*/  STL.64 [R1+0x1868], R20 ;  /* 0x0018681401007387 */ /* 0x0003e80000100a00 */
[----:B0-----:R-:W2:Y:S04]  /*13690*/  LDL.LU.128 R28, [R1+0x1880] ;  /* 0x00188000011c7983 */ /* 0x001ea80000300c00 */
[----:B-1----:R-:W2:Y:S04]  /*136a0*/  LDL.LU.64 R12, [R1+0x1850] ;  /* 0x00185000010c7983 */ /* 0x002ea80000300a00 */
[----:B------:R0:W-:Y:S04]  /*136b0*/  STL.64 [R1+0x1860], R16 ;  /* 0x0018601001007387 */ /* 0x0001e80000100a00 */
[----:B------:R1:W-:Y:S04]  /*136c0*/  STL [R1+0x1858], R15 ;  /* 0x0018580f01007387 */ /* 0x0003e80000100800 */
[----:B------:R1:W-:Y:S04]  /*136d0*/  STL.128 [R1+0x1840], R8 ;  /* 0x0018400801007387 */ /* 0x0003e80000100c00 */
[----:B------:R1:W-:Y:S04]  /*136e0*/  STL.128 [R1+0x1830], R4 ;  /* 0x0018300401007387 */ /* 0x0003e80000100c00 */
[----:B------:R1:W-:Y:S04]  /*136f0*/  STL.128 [R1+0x16e0], R32 ;  /* 0x0016e02001007387 */ /* 0x0003e80000100c00 */
[----:B------:R-:W2:Y:S04]  /*13700*/  LDL.LU.128 R24, [R1+0x1870] ;  /* 0x0018700001187983 */ /* 0x000ea80000300c00 */
[----:B------:R-:W2:Y:S04]  /*13710*/  LDL.LU.64 R20, [R1+0x1868] ;  /* 0x0018680001147983 */ /* 0x000ea80000300a00 */
[----:B0-----:R-:W2:Y:S04]  /*13720*/  LDL.LU.64 R16, [R1+0x1860] ;  /* 0x0018600001107983 */ /* 0x001ea80000300a00 */
[----:B-1----:R-:W2:Y:S04]  /*13730*/  LDL.LU R15, [R1+0x1858] ;  /* 0x00185800010f7983 */ /* 0x002ea80000300800 */
[----:B------:R-:W2:Y:S04]  /*13740*/  LDL.LU.128 R8, [R1+0x1840] ;  /* 0x0018400001087983 */ /* 0x000ea80000300c00 */
[----:B------:R-:W2:Y:S04]  /*13750*/  LDL.LU.128 R4, [R1+0x1830] ;  /* 0x0018300001047983 */ /* 0x000ea80000300c00 */
[----:B------:R-:W2:Y:S04]  /*13760*/  LDL.LU.128 R32, [R1+0x16e0] ;  /* 0x0016e00001207983 */ /* 0x000ea80000300c00 */
[----:B------:R-:W-:Y:S04]  /*13770*/  STL.128 [R1+0x1820], R128 ;  /* 0x0018208001007387 */ /* 0x000fe80000100c00 */
[----:B------:R0:W-:Y:S04]  /*13780*/  STL [R1+0x1780], R73 ;  /* 0x0017804901007387 */ /* 0x0001e80000100800 */
[----:B0-----:R-:W2:Y:S04]  /*13790*/  LDL.LU R73, [R1+0x1780] ;  /* 0x0017800001497983 */ /* 0x001ea80000300800 */
[----:B------:R-:W2:Y:S04]  /*137a0*/  LDL.LU.128 R128, [R1+0x1820] ;  /* 0x0018200001807983 */ /* 0x000ea80000300c00 */
[----:B------:R0:W-:Y:S04]  /*137b0*/  STL [R1+0x17c4], R107 ;  /* 0x0017c46b01007387 */ /* 0x0001e80000100800 */
[----:B------:R1:W-:Y:S04]  /*137c0*/  STL [R1+0x17c0], R105 ;  /* 0x0017c06901007387 */ /* 0x0003e80000100800 */
[----:B---3--:R3:W-:Y:S04]  /*137d0*/  STL [R1+0x17bc], R103 ;  /* 0x0017bc6701007387 */ /* 0x0087e80000100800 */
[----:B----4-:R4:W-:Y:S04]  /*137e0*/  STL [R1+0x17b8], R101 ;  /* 0x0017b86501007387 */ /* 0x0109e80000100800 */
        /* <DEDUP_REMOVED lines=15> */
[----:B------:R-:W-:Y:S04]  /*138e0*/  STL.64 [R1+0x1778], R70 ;  /* 0x0017784601007387 */ /* 0x000fe80000100a00 */
[----:B------:R-:W-:Y:S04]  /*138f0*/  STL [R1+0x1770], R69 ;  /* 0x0017704501007387 */ /* 0x000fe80000100800 */
[----:B------:R-:W-:Y:S04]  /*13900*/  STL.64 [R1+0x1768], R66 ;  /* 0x0017684201007387 */ /* 0x000fe80000100a00 */
[----:B------:R-:W-:Y:S04]  /*13910*/  STL [R1+0x1760], R65 ;  /* 0x0017604101007387 */ /* 0x000fe80000100800 */
[----:B------:R-:W-:Y:S04]  /*13920*/  STL.64 [R1+0x1758], R62 ;  /* 0x0017583e01007387 */ /* 0x000fe80000100a00 */
[----:B------:R-:W-:Y:S04]  /*13930*/  STL [R1+0x1750], R61 ;  /* 0x0017503d01007387 */ /* 0x000fe80000100800 */
[----:B------:R-:W-:Y:S04]  /*13940*/  STL.128 [R1+0x1740], R56 ;  /* 0x0017403801007387 */ /* 0x000fe80000100c00 */
[----:B------:R-:W-:Y:S04]  /*13950*/  STL.128 [R1+0x1730], R52 ;  /* 0x0017303401007387 */ /* 0x000fe80000100c00 */
[----:B------:R-:W-:Y:S04]  /*13960*/  STL.128 [R1+0x1710], R44 ;  /* 0x0017102c01007387 */ /* 0x000fe80000100c00 */
[----:B0-----:R-:W4:Y:S04]  /*13970*/  LDL.LU R107, [R1+0x17c4] ;  /* 0x0017c400016b7983 */ /* 0x001f280000300800 */
[----:B-1----:R-:W4:Y:S04]  /*13980*/  LDL.LU R105, [R1+0x17c0] ;  /* 0x0017c00001697983 */ /* 0x002f280000300800 */
[----:B---3--:R-:W3:Y:S04]  /*13990*/  LDL.LU R103, [R1+0x17bc] ;  /* 0x0017bc0001677983 */ /* 0x008ee80000300800 */
[----:B--2---:R0:W-:Y:S04]  /*139a0*/  STL [R1+0x17b0], R97 ;  /* 0x0017b06101007387 */ /* 0x0041e80000100800 */
[----:B------:R1:W-:Y:S04]  /*139b0*/  STL.128 [R1+0x17d0], R108 ;  /* 0x0017d06c01007387 */ /* 0x0003e80000100c00 */
[----:B----4-:R-:W2:Y:S04]  /*139c0*/  LDL.LU R101, [R1+0x17b8] ;  /* 0x0017b80001657983 */ /* 0x010ea80000300800 */
[----:B------:R-:W4:Y:S04]  /*139d0*/  LDL.LU R99, [R1+0x17b4] ;  /* 0x0017b40001637983 */ /* 0x000f280000300800 */
[----:B0-----:R-:W4:Y:S04]  /*139e0*/  LDL.LU R97, [R1+0x17b0] ;  /* 0x0017b00001617983 */ /* 0x001f280000300800 */
[----:B-1----:R-:W4:Y:S04]  /*139f0*/  LDL.LU.128 R108, [R1+0x17d0] ;  /* 0x0017d000016c7983 */ /* 0x002f280000300c00 */
        /* <DEDUP_REMOVED lines=8> */
[----:B------:R0:W-:Y:S01]  /*13a80*/  STL.128 [R1+0x17e0], R112 ;  /* 0x0017e07001007387 */ /* 0x0001e20000100c00 */
[----:B------:R-:W-:-:S02]  /*13a90*/  IMAD.MOV.U32 R136, RZ, RZ, R116 ;  /* 0x000000ffff887224 */ /* 0x000fc400078e0074 */
[----:B------:R-:W-:Y:S01]  /*13aa0*/  IMAD.MOV.U32 R137, RZ, RZ, R117 ;  /* 0x000000ffff897224 */ /* 0x000fe200078e0075 */
[----:B------:R-:W4:Y:S01]  /*13ab0*/  LDL.LU R79, [R1+0x178c] ;  /* 0x00178c00014f7983 */ /* 0x000f220000300800 */
[----:B------:R-:W-:Y:S02]  /*13ac0*/  IMAD.MOV.U32 R138, RZ, RZ, R118 ;  /* 0x000000ffff8a7224 */ /* 0x000fe400078e0076 */
[----:B------:R-:W-:Y:S01]  /*13ad0*/  IMAD.MOV.U32 R139, RZ, RZ, R119 ;  /* 0x000000ffff8b7224 */ /* 0x000fe200078e0077 */
[----:B------:R-:W-:Y:S04]  /*13ae0*/  STL.128 [R1+0x1660], R124 ;  /* 0x0016607c01007387 */ /* 0x000fe80000100c00 */
[----:B------:R1:W-:Y:S04]  /*13af0*/  STL.128 [R1+0x1650], R120 ;  /* 0x0016507801007387 */ /* 0x0003e80000100c00 */
[----:B------:R-:W-:Y:S04]  /*13b00*/  STL [R1+0x42c], R48 ;  /* 0x00042c3001007387 */ /* 0x000fe80000100800 */
[----:B------:R1:W-:Y:S04]  /*13b10*/  STL.128 [R1+0x1550], R40 ;  /* 0x0015502801007387 */ /* 0x0003e80000100c00 */
[----:B------:R1:W-:Y:S04]  /*13b20*/  STL.128 [R1+0x1540], R36 ;  /* 0x0015402401007387 */ /* 0x0003e80000100c00 */
[----:B------:R-:W4:Y:S04]  /*13b30*/  LDL.LU.128 R116, [R1+0x17f0] ;  /* 0x0017f00001747983 */ /* 0x000f280000300c00 */
[----:B0-----:R-:W4:Y:S04]  /*13b40*/  LDL.LU.128 R112, [R1+0x17e0] ;  /* 0x0017e00001707983 */ /* 0x001f280000300c00 */
[----:B------:R-:W4:Y:S04]  /*13b50*/  LDL.LU R77, [R1+0x1788] ;  /* 0x00178800014d7983 */ /* 0x000f280000300800 */
[----:B------:R-:W4:Y:S04]  /*13b60*/  LDL.LU R75, [R1+0x1784] ;  /* 0x00178400014b7983 */ /* 0x000f280000300800 */
[----:B------:R-:W4:Y:S04]  /*13b70*/  LDL.LU.64 R70, [R1+0x1778] ;  /* 0x0017780001467983 */ /* 0x000f280000300a00 */
[----:B------:R-:W4:Y:S04]  /*13b80*/  LDL.LU R69, [R1+0x1770] ;  /* 0x0017700001457983 */ /* 0x000f280000300800 */
[----:B------:R-:W4:Y:S04]  /*13b90*/  LDL.LU.64 R66, [R1+0x1768] ;  /* 0x0017680001427983 */ /* 0x000f280000300a00 */
[----:B------:R-:W4:Y:S04]  /*13ba0*/  LDL.LU R65, [R1+0x1760] ;  /* 0x0017600001417983 */ /* 0x000f280000300800 */
[----:B------:R-:W4:Y:S04]  /*13bb0*/  LDL.LU.64 R62, [R1+0x1758] ;  /* 0x00175800013e7983 */ /* 0x000f280000300a00 */
[----:B------:R-:W4:Y:S04]  /*13bc0*/  LDL.LU R61, [R1+0x1750] ;  /* 0x00175000013d7983 */ /* 0x000f280000300800 */
[----:B------:R-:W4:Y:S04]  /*13bd0*/  LDL.LU.128 R56, [R1+0x1740] ;  /* 0x0017400001387983 */ /* 0x000f280000300c00 */
[----:B------:R-:W4:Y:S04]  /*13be0*/  LDL.LU.128 R52, [R1+0x1730] ;  /* 0x0017300001347983 */ /* 0x000f280000300c00 */
[----:B------:R-:W4:Y:S04]  /*13bf0*/  LDL.LU.128 R44, [R1+0x1710] ;  /* 0x00171000012c7983 */ /* 0x000f280000300c00 */
[----:B-1----:R-:W4:Y:S04]  /*13c00*/  LDL.128 R120, [R1+0x420] ;  /* 0x0004200001787983 */ /* 0x002f280000100c00 */
[----:B------:R-:W4:Y:S04]  /*13c10*/  LDL.LU.128 R124, [R1+0x1660] ;  /* 0x00166000017c7983 */ /* 0x000f280000300c00 */
[----:B------:R-:W4:Y:S04]  /*13c20*/  LDL.LU.128 R40, [R1+0x1550] ;  /* 0x0015500001287983 */ /* 0x000f280000300c00 */
[----:B------:R-:W4:Y:S04]  /*13c30*/  LDL.LU.128 R36, [R1+0x1540] ;  /* 0x0015400001247983 */ /* 0x000f280000300c00 */
[----:B------:R0:W-:Y:S04]  /*13c40*/  STL.128 [R1+0x16d0], R28 ;  /* 0x0016d01c01007387 */ /* 0x0001e80000100c00 */
[----:B------:R1:W-:Y:S04]  /*13c50*/  STL.64 [R1+0x16a0], R12 ;  /* 0x0016a00c01007387 */ /* 0x0003e80000100a00 */
[----:B------:R1:W-:Y:S04]  /*13c60*/  STL.128 [R1+0x16c0], R24 ;  /* 0x0016c01801007387 */ /* 0x0003e80000100c00 */
[----:B------:R1:W-:Y:S04]  /*13c70*/  STL.64 [R1+0x16b8], R20 ;  /* 0x0016b81401007387 */ /* 0x0003e80000100a00 */
[----:B0-----:R-:W4:Y:S04]  /*13c80*/  LDL.LU.128 R28, [R1+0x16d0] ;  /* 0x0016d000011c7983 */ /* 0x001f280000300c00 */
[----:B-1----:R-:W4:Y:S04]  /*13c90*/  LDL.LU.64 R12, [R1+0x16a0] ;  /* 0x0016a000010c7983 */ /* 0x002f280000300a00 */
[----:B------:R0:W-:Y:S04]  /*13ca0*/  STL.64 [R1+0x16b0], R16 ;  /* 0x0016b01001007387 */ /* 0x0001e80000100a00 */
[----:B------:R1:W-:Y:S04]  /*13cb0*/  STL [R1+0x16a8], R15 ;  /* 0x0016a80f01007387 */ /* 0x0003e80000100800 */
[----:B------:R1:W-:Y:S04]  /*13cc0*/  STL.128 [R1+0x1690], R8 ;  /* 0x0016900801007387 */ /* 0x0003e80000100c00 */
[----:B------:R1:W-:Y:S04]  /*13cd0*/  STL.128 [R1+0x1680], R4 ;  /* 0x0016800401007387 */ /* 0x0003e80000100c00 */
[----:B------:R1:W-:Y:S04]  /*13ce0*/  STL.128 [R1+0x1530], R32 ;  /* 0x0015302001007387 */ /* 0x0003e80000100c00 */
[----:B------:R-:W4:Y:S04]  /*13cf0*/  LDL.LU.128 R24, [R1+0x16c0] ;  /* 0x0016c00001187983 */ /* 0x000f280000300c00 */
[----:B------:R-:W4:Y:S04]  /*13d00*/  LDL.LU.64 R20, [R1+0x16b8] ;  /* 0x0016b80001147983 */ /* 0x000f280000300a00 */
[----:B0-----:R-:W4:Y:S04]  /*13d10*/  LDL.LU.64 R16, [R1+0x16b0] ;  /* 0x0016b00001107983 */ /* 0x001f280000300a00 */
[----:B-1----:R-:W4:Y:S04]  /*13d20*/  LDL.LU R15, [R1+0x16a8] ;  /* 0x0016a800010f7983 */ /* 0x002f280000300800 */
[----:B------:R-:W4:Y:S04]  /*13d30*/  LDL.LU.128 R8, [R1+0x1690] ;  /* 0x0016900001087983 */ /* 0x000f280000300c00 */
[----:B------:R-:W4:Y:S04]  /*13d40*/  LDL.LU.128 R4, [R1+0x1680] ;  /* 0x0016800001047983 */ /* 0x000f280000300c00 */
[----:B------:R-:W4:Y:S04]  /*13d50*/  LDL.LU.128 R32, [R1+0x1530] ;  /* 0x0015300001207983 */ /* 0x000f280000300c00 */
[----:B------:R-:W-:Y:S04]  /*13d60*/  STL.128 [R1+0x1670], R128 ;  /* 0x0016708001007387 */ /* 0x000fe80000100c00 */
[----:B------:R0:W-:Y:S04]  /*13d70*/  STL [R1+0x15d0], R73 ;  /* 0x0015d04901007387 */ /* 0x0001e80000100800 */
[----:B------:R1:W-:Y:S04]  /*13d80*/  STL.64 [R1+0x1578], R50 ;  /* 0x0015783201007387 */ /* 0x0003e80000100a00 */
[----:B0-----:R-:W4:Y:S04]  /*13d90*/  LDL.LU R73, [R1+0x15d0] ;  /* 0x0015d00001497983 */ /* 0x001f280000300800 */
[----:B------:R-:W4:Y:S04]  /*13da0*/  LDL.LU.128 R128, [R1+0x1670] ;  /* 0x0016700001807983 */ /* 0x000f280000300c00 */
[----:B------:R0:W-:Y:S04]  /*13db0*/  STL [R1+0x1570], R49 ;  /* 0x0015703101007387 */ /* 0x0001e80000100800 */
[----:B-1----:R-:W4:Y:S04]  /*13dc0*/  LDL.LU.64 R50, [R1+0x1578] ;  /* 0x0015780001327983 */ /* 0x002f280000300a00 */
[----:B0-----:R-:W4:Y:S04]  /*13dd0*/  LDL.LU R49, [R1+0x1570] ;  /* 0x0015700001317983 */ /* 0x001f280000300800 */
[----:B------:R0:W-:Y:S04]  /*13de0*/  STL [R1+0x1614], R107 ;  /* 0x0016146b01007387 */ /* 0x0001e80000100800 */
[----:B------:R1:W-:Y:S04]  /*13df0*/  STL [R1+0x1610], R105 ;  /* 0x0016106901007387 */ /* 0x0003e80000100800 */
[----:B---3--:R-:W-:Y:S04]  /*13e00*/  STL [R1+0x160c], R103 ;  /* 0x00160c6701007387 */ /* 0x008fe80000100800 */
[----:B0-----:R-:W3:Y:S04]  /*13e10*/  LDL.LU R107, [R1+0x1614] ;  /* 0x00161400016b7983 */ /* 0x001ee80000300800 */
[----:B-1----:R-:W3:Y:S04]  /*13e20*/  LDL.LU R105, [R1+0x1610] ;  /* 0x0016100001697983 */ /* 0x002ee80000300800 */
[----:B--2---:R-:W-:Y:S04]  /*13e30*/  STL [R1+0x1608], R101 ;  /* 0x0016086501007387 */ /* 0x004fe80000100800 */
[----:B----4-:R-:W-:Y:S04]  /*13e40*/  STL [R1+0x1604], R99 ;  /* 0x0016046301007387 */ /* 0x010fe80000100800 */
[----:B------:R-:W-:Y:S04]  /*13e50*/  STL [R1+0x1600], R97 ;  /* 0x0016006101007387 */ /* 0x000fe80000100800 */
[----:B------:R0:W-:Y:S04]  /*13e60*/  STL.128 [R1+0x1620], R108 ;  /* 0x0016206c01007387 */ /* 0x0001e80000100c00 */
        /* <DEDUP_REMOVED lines=8> */
[----:B0-----:R-:W2:Y:S04]  /*13ef0*/  LDL.LU.128 R108, [R1+0x1620] ;  /* 0x00162000016c7983 */ /* 0x001ea80000300c00 */
[----:B------:R-:W-:Y:S04]  /*13f00*/  STL [R1+0x15dc], R79 ;  /* 0x0015dc4f01007387 */ /* 0x000fe80000100800 */
[----:B------:R-:W4:Y:S04]  /*13f10*/  LDL.LU R103, [R1+0x160c] ;  /* 0x00160c0001677983 */ /* 0x000f280000300800 */
[----:B------:R-:W4:Y:S04]  /*13f20*/  LDL.LU R101, [R1+0x1608] ;  /* 0x0016080001657983 */ /* 0x000f280000300800 */
[----:B------:R-:W4:Y:S04]  /*13f30*/  LDL.LU R99, [R1+0x1604] ;  /* 0x0016040001637983 */ /* 0x000f280000300800 */
[----:B------:R-:W4:Y:S04]  /*13f40*/  LDL.LU R97, [R1+0x1600] ;  /* 0x0016000001617983 */ /* 0x000f280000300800 */
[----:B-1----:R-:W4:Y:S04]  /*13f50*/  LDL.LU R95, [R1+0x15fc] ;  /* 0x0015fc00015f7983 */ /* 0x002f280000300800 */
[----:B------:R0:W-:Y:S04]  /*13f60*/  STL.128 [R1+0x1640], R116 ;  /* 0x0016407401007387 */ /* 0x0001e80000100c00 */
[----:B------:R1:W-:Y:S04]  /*13f70*/  STL.128 [R1+0x1630], R112 ;  /* 0x0016307001007387 */ /* 0x0003e80000100c00 */
[----:B------:R1:W-:Y:S04]  /*13f80*/  STL [R1+0x15d8], R77 ;  /* 0x0015d84d01007387 */ /* 0x0003e80000100800 */
[----:B------:R1:W-:Y:S04]  /*13f90*/  STL [R1+0x15d4], R75 ;  /* 0x0015d44b01007387 */ /* 0x0003e80000100800 */
[----:B------:R1:W-:Y:S04]  /*13fa0*/  STL.64 [R1+0x15c8], R70 ;  /* 0x0015c84601007387 */ /* 0x0003e80000100a00 */
[----:B------:R1:W-:Y:S04]  /*13fb0*/  STL [R1+0x15c0], R69 ;  /* 0x0015c04501007387 */ /* 0x0003e80000100800 */
[----:B------:R1:W-:Y:S04]  /*13fc0*/  STL.64 [R1+0x15b8], R66 ;  /* 0x0015b84201007387 */ /* 0x0003e80000100a00 */
[----:B------:R1:W-:Y:S04]  /*13fd0*/  STL [R1+0x15b0], R65 ;  /* 0x0015b04101007387 */ /* 0x0003e80000100800 */
[----:B------:R1:W-:Y:S04]  /*13fe0*/  STL.64 [R1+0x15a8], R62 ;  /* 0x0015a83e01007387 */ /* 0x0003e80000100a00 */
[----:B------:R1:W-:Y:S04]  /*13ff0*/  STL [R1+0x15a0], R61 ;  /* 0x0015a03d01007387 */ /* 0x0003e80000100800 */
[----:B------:R-:W-:Y:S04]  /*14000*/  STL [R1+0x434], R56 ;  /* 0x0004343801007387 */ /* 0x000fe80000100800 */
[----:B------:R-:W-:Y:S04]  /*14010*/  STL [R1+0x430], R52 ;  /* 0x0004303401007387 */ /* 0x000fe80000100800 */
[----:B------:R1:W-:Y:S04]  /*14020*/  STL.64 [R1+0x1598], R58 ;  /* 0x0015983a01007387 */ /* 0x0003e80000100a00 */
[----:B------:R1:W-:Y:S01]  /*14030*/  STL [R1+0x1590], R57 ;  /* 0x0015903901007387 */ /* 0x0003e20000100800 */
[----:B------:R-:W-:-:S02]  /*14040*/  IMAD.MOV.U32 R140, RZ, RZ, R120 ;  /* 0x000000ffff8c7224 */ /* 0x000fc400078e0078 */
[----:B------:R-:W-:Y:S01]  /*14050*/  IMAD.MOV.U32 R141, RZ, RZ, R121 ;  /* 0x000000ffff8d7224 */ /* 0x000fe200078e0079 */
[----:B------:R1:W-:Y:S01]  /*14060*/  STL.64 [R1+0x1588], R54 ;  /* 0x0015883601007387 */ /* 0x0003e20000100a00 */
[----:B------:R-:W-:Y:S02]  /*14070*/  IMAD.MOV.U32 R142, RZ, RZ, R122 ;  /* 0x000000ffff8e7224 */ /* 0x000fe400078e007a */
[----:B------:R-:W-:Y:S01]  /*14080*/  IMAD.MOV.U32 R143, RZ, RZ, R123 ;  /* 0x000000ffff8f7224 */ /* 0x000fe200078e007b */
[----:B------:R1:W-:Y:S04]  /*14090*/  STL [R1+0x1580], R53 ;  /* 0x0015803501007387 */ /* 0x0003e80000100800 */
[----:B------:R1:W-:Y:S04]  /*140a0*/  STL.128 [R1+0x1560], R44 ;  /* 0x0015602c01007387 */ /* 0x0003e80000100c00 */
[----:B------:R-:W-:Y:S04]  /*140b0*/  STL [R1+0x438], R38 ;  /* 0x0004382601007387 */ /* 0x000fe80000100800 */
[----:B------:R-:W-:Y:S04]  /*140c0*/  STL [R1+0x43c], R40 ;  /* 0x00043c2801007387 */ /* 0x000fe80000100800 */
[----:B------:R1:W-:Y:S04]  /*140d0*/  STL.128 [R1+0x14b0], R124 ;  /* 0x0014b07c01007387 */ /* 0x0003e80000100c00 */
[----:B------:R-:W4:Y:S04]  /*140e0*/  LDL.LU.128 R120, [R1+0x1650] ;  /* 0x0016500001787983 */ /* 0x000f280000300c00 */
[----:B0-----:R-:W4:Y:S04]  /*140f0*/  LDL.LU.128 R116, [R1+0x1640] ;  /* 0x0016400001747983 */ /* 0x001f280000300c00 */
        /* <DEDUP_REMOVED lines=22> */
[----:B------:R-:W4:Y:S04]  /*14260*/  LDL.128 R124, [R1+0x430] ;  /* 0x00043000017c7983 */ /* 0x000f280000100c00 */
        /* <DEDUP_REMOVED lines=10> */
[----:B------:R1:W-:Y:S04]  /*14310*/  STL.64 [R1+0x13a0], R36 ;  /* 0x0013a02401007387 */ /* 0x0003e80000100a00 */
[----:B------:R1:W-:Y:S04]  /*14320*/  STL.128 [R1+0x1390], R32 ;  /* 0x0013902001007387 */ /* 0x0003e80000100c00 */
[----:B---3--:R-:W3:Y:S04]  /*14330*/  LDL.LU.128 R24, [R1+0x1510] ;  /* 0x0015100001187983 */ /* 0x008ee80000300c00 */
[----:B------:R-:W3:Y:S04]  /*14340*/  LDL.LU.64 R20, [R1+0x1508] ;  /* 0x0015080001147983 */ /* 0x000ee80000300a00 */
[----:B0-----:R-:W3:Y:S04]  /*14350*/  LDL.LU.64 R16, [R1+0x1500] ;  /* 0x0015000001107983 */ /* 0x001ee80000300a00 */
[----:B-1----:R-:W3:Y:S04]  /*14360*/  LDL.LU R15, [R1+0x14f8] ;  /* 0x0014f800010f7983 */ /* 0x002ee80000300800 */
[----:B------:R-:W3:Y:S04]  /*14370*/  LDL.LU.128 R8, [R1+0x14e0] ;  /* 0x0014e00001087983 */ /* 0x000ee80000300c00 */
[----:B------:R-:W3:Y:S04]  /*14380*/  LDL.LU.128 R4, [R1+0x14d0] ;  /* 0x0014d00001047983 */ /* 0x000ee80000300c00 */
[----:B------:R-:W3:Y:S04]  /*14390*/  LDL.LU.64 R36, [R1+0x13a0] ;  /* 0x0013a00001247983 */ /* 0x000ee80000300a00 */
[----:B------:R-:W3:Y:S04]  /*143a0*/  LDL.LU.128 R32, [R1+0x1390] ;  /* 0x0013900001207983 */ /* 0x000ee80000300c00 */
[----:B------:R-:W-:Y:S04]  /*143b0*/  STL.128 [R1+0x14c0], R128 ;  /* 0x0014c08001007387 */ /* 0x000fe80000100c00 */
[----:B------:R0:W-:Y:S04]  /*143c0*/  STL [R1+0x1428], R73 ;  /* 0x0014284901007387 */ /* 0x0001e80000100800 */
[----:B------:R1:W-:Y:S04]  /*143d0*/  STL [R1+0x13ac], R41 ;  /* 0x0013ac2901007387 */ /* 0x0003e80000100800 */
[----:B0-----:R-:W3:Y:S04]  /*143e0*/  LDL.LU R73, [R1+0x1428] ;  /* 0x0014280001497983 */ /* 0x001ee80000300800 */
[----:B------:R-:W3:Y:S04]  /*143f0*/  LDL.LU.128 R128, [R1+0x14c0] ;  /* 0x0014c00001807983 */ /* 0x000ee80000300c00 */
[----:B-1----:R-:W3:Y:S04]  /*14400*/  LDL.LU R41, [R1+0x13ac] ;  /* 0x0013ac0001297983 */ /* 0x002ee80000300800 */
[----:B--2---:R0:W-:Y:S04]  /*14410*/  STL.128 [R1+0x1470], R108 ;  /* 0x0014706c01007387 */ /* 0x0041e80000100c00 */
[----:B------:R1:W-:Y:S04]  /*14420*/  STL [R1+0x146c], R107 ;  /* 0x00146c6b01007387 */ /* 0x0003e80000100800 */
[----:B------:R2:W-:Y:S04]  /*14430*/  STL [R1+0x1468], R105 ;  /* 0x0014686901007387 */ /* 0x0005e80000100800 */
[----:B----4-:R4:W-:Y:S04]  /*14440*/  STL [R1+0x1464], R103 ;  /* 0x0014646701007387 */ /* 0x0109e80000100800 */
[----:B------:R4:W-:Y:S04]  /*14450*/  STL [R1+0x1460], R101 ;  /* 0x0014606501007387 */ /* 0x0009e80000100800 */
[----:B------:R4:W-:Y:S04]  /*14460*/  STL [R1+0x145c], R99 ;  /* 0x00145c6301007387 */ /* 0x0009e80000100800 */
[----:B------:R4:W-:Y:S04]  /*14470*/  STL [R1+0x1458], R97 ;  /* 0x0014586101007387 */ /* 0x0009e80000100800 */
[----:B------:R4:W-:Y:S04]  /*14480*/  STL [R1+0x1454], R95 ;  /* 0x0014545f01007387 */ /* 0x0009e80000100800 */
[----:B------:R4:W-:Y:S04]  /*14490*/  STL.64 [R1+0x13d0], R50 ;  /* 0x0013d03201007387 */ /* 0x0009e80000100a00 */
[----:B------:R4:W-:Y:S04]  /*144a0*/  STL [R1+0x13c8], R49 ;  /* 0x0013c83101007387 */ /* 0x0009e80000100800 */
[----:B------:R4:W-:Y:S04]  /*144b0*/  STL.64 [R1+0x13b0], R42 ;  /* 0x0013b02a01007387 */ /* 0x0009e80000100a00 */
[----:B0-----:R-:W3:Y:S04]  /*144c0*/  LDL.LU.128 R108, [R1+0x1470] ;  /* 0x00147000016c7983 */ /* 0x001ee80000300c00 */
[----:B-1----:R-:W3:Y:S04]  /*144d0*/  LDL.LU R107, [R1+0x146c] ;  /* 0x00146c00016b7983 */ /* 0x002ee80000300800 */
[----:B--2---:R-:W2:Y:S04]  /*144e0*/  LDL.LU R105, [R1+0x1468] ;  /* 0x0014680001697983 */ /* 0x004ea80000300800 */
[----:B----4-:R-:W4:Y:S04]  /*144f0*/  LDL.LU R103, [R1+0x1464] ;  /* 0x0014640001677983 */ /* 0x010f280000300800 */
[----:B------:R-:W4:Y:S04]  /*14500*/  LDL.LU R101, [R1+0x1460] ;  /* 0x0014600001657983 */ /* 0x000f280000300800 */
[----:B------:R-:W4:Y:S04]  /*14510*/  LDL.LU R99, [R1+0x145c] ;  /* 0x00145c0001637983 */ /* 0x000f280000300800 */
[----:B------:R-:W4:Y:S04]  /*14520*/  LDL.LU R97, [R1+0x1458] ;  /* 0x0014580001617983 */ /* 0x000f280000300800 */
[----:B------:R-:W4:Y:S04]  /*14530*/  LDL.LU R95, [R1+0x1454] ;  /* 0x00145400015f7983 */ /* 0x000f280000300800 */
[----:B------:R-:W4:Y:S04]  /*14540*/  LDL.LU.64 R50, [R1+0x13d0] ;  /* 0x0013d00001327983 */ /* 0x000f280000300a00 */
[----:B------:R-:W4:Y:S04]  /*14550*/  LDL.LU R49, [R1+0x13c8] ;  /* 0x0013c80001317983 */ /* 0x000f280000300800 */
[----:B------:R-:W4:Y:S04]  /*14560*/  LDL.LU.64 R42, [R1+0x13b0] ;  /* 0x0013b000012a7983 */ /* 0x000f280000300a00 */
[----:B------:R0:W-:Y:S04]  /*14570*/  STL.128 [R1+0x14a0], R120 ;  /* 0x0014a07801007387 */ /* 0x0001e80000100c00 */
[----:B------:R1:W-:Y:S04]  /*14580*/  STL.128 [R1+0x1490], R116 ;  /* 0x0014907401007387 */ /* 0x0003e80000100c00 */
[----:B------:R-:W-:Y:S04]  /*14590*/  STL.128 [R1+0x1480], R112 ;  /* 0x0014807001007387 */ /* 0x000fe80000100c00 */
        /* <DEDUP_REMOVED lines=21> */
[----:B------:R-:W-:Y:S01]  /*146f0*/  STL [R1+0x13b8], R45 ;  /* 0x0013b82d01007387 */ /* 0x000fe20000100800 */
[----:B------:R-:W-:-:S02]  /*14700*/  IMAD.MOV.U32 R144, RZ, RZ, R124 ;  /* 0x000000ffff907224 */ /* 0x000fc400078e007c */
[----:B------:R-:W-:Y:S01]  /*14710*/  IMAD.MOV.U32 R23, RZ, RZ, R125 ;  /* 0x000000ffff177224 */ /* 0x000fe200078e007d */
[----:B------:R1:W-:Y:S04]  /*14720*/  STL.64 [R1+0x648], R126 ;  /* 0x0006487e01007387 */ /* 0x0003e80000100a00 */
[----:B0-----:R-:W4:Y:S04]  /*14730*/  LDL.LU.128 R120, [R1+0x14a0] ;  /* 0x0014a00001787983 */ /* 0x001f280000300c00 */
[----:B-1----:R-:W4:Y:S04]  /*14740*/  LDL.LU.128 R116, [R1+0x1490] ;  /* 0x0014900001747983 */ /* 0x002f280000300c00 */
[----:B------:R-:W4:Y:S04]  /*14750*/  LDL.LU.128 R124, [R1+0x14b0] ;  /* 0x0014b000017c7983 */ /* 0x000f280000300c00 */
[----:B------:R-:W4:Y:S04]  /*14760*/  LDL.LU.128 R112, [R1+0x1480] ;  /* 0x0014800001707983 */ /* 0x000f280000300c00 */
        /* <DEDUP_REMOVED lines=22> */
[----:B------:R0:W-:Y:S04]  /*148d0*/  STL.128 [R1+0x1380], R28 ;  /* 0x0013801c01007387 */ /* 0x0001e80000100c00 */
[----:B------:R1:W-:Y:S04]  /*148e0*/  STL.64 [R1+0x1350], R12 ;  /* 0x0013500c01007387 */ /* 0x0003e80000100a00 */
[----:B------:R-:W-:Y:S04]  /*148f0*/  STL [R1+0x440], R44 ;  /* 0x0004402c01007387 */ /* 0x000fe80000100800 */
[----:B------:R2:W-:Y:S04]  /*14900*/  STL [R1+0x13a8], R39 ;  /* 0x0013a82701007387 */ /* 0x0005e80000100800 */
[----:B0-----:R-:W4:Y:S04]  /*14910*/  LDL.LU.128 R28, [R1+0x1380] ;  /* 0x00138000011c7983 */ /* 0x001f280000300c00 */
[----:B-1----:R-:W4:Y:S04]  /*14920*/  LDL.LU.64 R12, [R1+0x1350] ;  /* 0x00135000010c7983 */ /* 0x002f280000300a00 */
[----:B---3--:R0:W-:Y:S04]  /*14930*/  STL.128 [R1+0x1370], R24 ;  /* 0x0013701801007387 */ /* 0x0081e80000100c00 */
[----:B------:R1:W-:Y:S04]  /*14940*/  STL.64 [R1+0x1368], R20 ;  /* 0x0013681401007387 */ /* 0x0003e80000100a00 */
[----:B------:R3:W-:Y:S04]  /*14950*/  STL.64 [R1+0x1360], R16 ;  /* 0x0013601001007387 */ /* 0x0007e80000100a00 */
[----:B------:R3:W-:Y:S04]  /*14960*/  STL [R1+0x1358], R15 ;  /* 0x0013580f01007387 */ /* 0x0007e80000100800 */
[----:B------:R3:W-:Y:S04]  /*14970*/  STL.128 [R1+0x1340], R8 ;  /* 0x0013400801007387 */ /* 0x0007e80000100c00 */
[----:B------:R3:W-:Y:S04]  /*14980*/  STL.128 [R1+0x1330], R4 ;  /* 0x0013300401007387 */ /* 0x0007e80000100c00 */
[----:B------:R-:W-:Y:S04]  /*14990*/  STL [R1+0x444], R32 ;  /* 0x0004442001007387 */ /* 0x000fe80000100800 */
[----:B------:R-:W-:Y:S04]  /*149a0*/  STL [R1+0x448], R34 ;  /* 0x0004482201007387 */ /* 0x000fe80000100800 */
[----:B------:R-:W-:Y:S04]  /*149b0*/  STL [R1+0x44c], R36 ;  /* 0x00044c2401007387 */ /* 0x000fe80000100800 */
[----:B--2---:R-:W2:Y:S04]  /*149c0*/  LDL.LU R39, [R1+0x13a8] ;  /* 0x0013a80001277983 */ /* 0x004ea80000300800 */
[----:B0-----:R-:W2:Y:S04]  /*149d0*/  LDL.LU.128 R24, [R1+0x1370] ;  /* 0x0013700001187983 */ /* 0x001ea80000300c00 */
[----:B-1----:R-:W2:Y:S04]  /*149e0*/  LDL.LU.64 R20, [R1+0x1368] ;  /* 0x0013680001147983 */ /* 0x002ea80000300a00 */
[----:B---3--:R-:W3:Y:S04]  /*149f0*/  LDL.LU.64 R16, [R1+0x1360] ;  /* 0x0013600001107983 */ /* 0x008ee80000300a00 */
[----:B------:R-:W3:Y:S04]  /*14a00*/  LDL.LU R15, [R1+0x1358] ;  /* 0x00135800010f7983 */ /* 0x000ee80000300800 */
[----:B------:R-:W3:Y:S04]  /*14a10*/  LDL.LU.128 R8, [R1+0x1340] ;  /* 0x0013400001087983 */ /* 0x000ee80000300c00 */
[----:B------:R-:W3:Y:S04]  /*14a20*/  LDL.LU.128 R4, [R1+0x1330] ;  /* 0x0013300001047983 */ /* 0x000ee80000300c00 */
[----:B------:R-:W3:Y:S04]  /*14a30*/  LDL.LU R22, [R1+0x648] ;  /* 0x0006480001167983 */ /* 0x000ee80000300800 */
[----:B------:R-:W3:Y:S04]  /*14a40*/  LDL.LU R19, [R1+0x64c] ;  /* 0x00064c0001137983 */ /* 0x000ee80000300800 */
[----:B------:R-:W-:Y:S04]  /*14a50*/  STL.128 [R1+0x1300], R160 ;  /* 0x001300a001007387 */ /* 0x000fe80000100c00 */
[----:B------:R-:W-:Y:S04]  /*14a60*/  STL.128 [R1+0x12f0], R156 ;  /* 0x0012f09c01007387 */ /* 0x000fe80000100c00 */
[----:B------:R0:W-:Y:S04]  /*14a70*/  STL.128 [R1+0x12e0], R152 ;  /* 0x0012e09801007387 */ /* 0x0001e80000100c00 */
[----:B------:R1:W-:Y:S04]  /*14a80*/  STL.128 [R1+0x12d0], R148 ;  /* 0x0012d09401007387 */ /* 0x0003e80000100c00 */
[----:B------:R1:W-:Y:S04]  /*14a90*/  STL.128 [R1+0x12c0], R144 ;  /* 0x0012c09001007387 */ /* 0x0003e80000100c00 */
[----:B------:R-:W-:Y:S04]  /*14aa0*/  STL.128 [R1+0x12b0], R140 ;  /* 0x0012b08c01007387 */ /* 0x000fe80000100c00 */
[----:B------:R-:W-:Y:S04]  /*14ab0*/  STL.128 [R1+0x12a0], R136 ;  /* 0x0012a08801007387 */ /* 0x000fe80000100c00 */
[----:B------:R-:W-:Y:S04]  /*14ac0*/  STL.128 [R1+0x1290], R132 ;  /* 0x0012908401007387 */ /* 0x000fe80000100c00 */
[----:B------:R-:W2:Y:S04]  /*14ad0*/  LDL.128 R164, [R1+0x440] ;  /* 0x0004400001a47983 */ /* 0x000ea80000100c00 */
[----:B------:R-:W-:Y:S04]  /*14ae0*/  STL.128 [R1+0x1280], R128 ;  /* 0x0012808001007387 */ /* 0x000fe80000100c00 */
[----:B------:R1:W-:Y:S04]  /*14af0*/  STL [R1+0x11e0], R73 ;  /* 0x0011e04901007387 */ /* 0x0003e80000100800 */
[----:B------:R1:W-:Y:S04]  /*14b00*/  STL [R1+0x1160], R41 ;  /* 0x0011602901007387 */ /* 0x0003e80000100800 */
[----:B0-----:R-:W3:Y:S04]  /*14b10*/  LDL.LU.128 R152, [R1+0x12e0] ;  /* 0x0012e00001987983 */ /* 0x001ee80000300c00 */
[----:B-1----:R-:W3:Y:S04]  /*14b20*/  LDL.LU.128 R148, [R1+0x12d0] ;  /* 0x0012d00001947983 */ /* 0x002ee80000300c00 */
[----:B------:R-:W3:Y:S04]  /*14b30*/  LDL.LU.128 R144, [R1+0x12c0] ;  /* 0x0012c00001907983 */ /* 0x000ee80000300c00 */
[----:B------:R-:W3:Y:S04]  /*14b40*/  LDL.LU R73, [R1+0x11e0] ;  /* 0x0011e00001497983 */ /* 0x000ee80000300800 */
[----:B------:R-:W3:Y:S04]  /*14b50*/  LDL.LU R41, [R1+0x1160] ;  /* 0x0011600001297983 */ /* 0x000ee80000300800 */
[----:B------:R-:W-:Y:S04]  /*14b60*/  STL.128 [R1+0x1230], R108 ;  /* 0x0012306c01007387 */ /* 0x000fe80000100c00 */
[----:B------:R-:W-:Y:S04]  /*14b70*/  STL [R1+0x1224], R107 ;  /* 0x0012246b01007387 */ /* 0x000fe80000100800 */
[----:B------:R-:W-:Y:S04]  /*14b80*/  STL [R1+0x1220], R105 ;  /* 0x0012206901007387 */ /* 0x000fe80000100800 */
[----:B----4-:R-:W-:Y:S04]  /*14b90*/  STL [R1+0x121c], R103 ;  /* 0x00121c6701007387 */ /* 0x010fe80000100800 */
[----:B------:R-:W-:Y:S04]  /*14ba0*/  STL [R1+0x1218], R101 ;  /* 0x0012186501007387 */ /* 0x000fe80000100800 */
[----:B------:R-:W-:Y:S04]  /*14bb0*/  STL [R1+0x1214], R99 ;  /* 0x0012146301007387 */ /* 0x000fe80000100800 */
[----:B------:R-:W-:Y:S04]  /*14bc0*/  STL [R1+0x1210], R97 ;  /* 0x0012106101007387 */ /* 0x000fe80000100800 */
[----:B------:R-:W-:Y:S04]  /*14bd0*/  STL [R1+0x120c], R95 ;  /* 0x00120c5f01007387 */ /* 0x000fe80000100800 */
[----:B------:R-:W-:Y:S04]  /*14be0*/  STL.128 [R1+0x1260], R120 ;  /* 0x0012607801007387 */ /* 0x000fe80000100c00 */
[----:B------:R-:W-:Y:S04]  /*14bf0*/  STL.128 [R1+0x1250], R116 ;  /* 0x0012507401007387 */ /* 0x000fe80000100c00 */
[----:B------:R0:W-:Y:S04]  /*14c00*/  STL.128 [R1+0x1270], R124 ;  /* 0x0012707c01007387 */ /* 0x0001e80000100c00 */
[----:B------:R1:W-:Y:S04]  /*14c10*/  STL.128 [R1+0x1240], R112 ;  /* 0x0012407001007387 */ /* 0x0003e80000100c00 */
        /* <DEDUP_REMOVED lines=25> */
[----:B------:R-:W3:Y:S04]  /*14db0*/  LDL.LU.128 R140, [R1+0x12b0] ;  /* 0x0012b000018c7983 */ /* 0x000ee80000300c00 */
[----:B------:R-:W3:Y:S04]  /*14dc0*/  LDL.LU.128 R136, [R1+0x12a0] ;  /* 0x0012a00001887983 */ /* 0x000ee80000300c00 */
[----:B------:R-:W3:Y:S04]  /*14dd0*/  LDL.LU.128 R132, [R1+0x1290] ;  /* 0x0012900001847983 */ /* 0x000ee80000300c00 */
[----:B------:R-:W3:Y:S04]  /*14de0*/  LDL.LU.128 R128, [R1+0x1280] ;  /* 0x0012800001807983 */ /* 0x000ee80000300c00 */
[----:B0-----:R-:W3:Y:S04]  /*14df0*/  LDL.LU.128 R124, [R1+0x1270] ;  /* 0x00127000017c7983 */ /* 0x001ee80000300c00 */
[----:B------:R-:W3:Y:S04]  /*14e00*/  LDL.LU.128 R120, [R1+0x1260] ;  /* 0x0012600001787983 */ /* 0x000ee80000300c00 */
[----:B------:R-:W3:Y:S04]  /*14e10*/  LDL.LU.128 R116, [R1+0x1250] ;  /* 0x0012500001747983 */ /* 0x000ee80000300c00 */
[----:B-1----:R-:W3:Y:S04]  /*14e20*/  LDL.LU.128 R112, [R1+0x1240] ;  /* 0x0012400001707983 */ /* 0x002ee80000300c00 */
[----:B------:R-:W3:Y:S04]  /*14e30*/  LDL.LU.128 R108, [R1+0x1230] ;  /* 0x00123000016c7983 */ /* 0x000ee80000300c00 */
[----:B------:R-:W3:Y:S04]  /*14e40*/  LDL.LU R107, [R1+0x1224] ;  /* 0x00122400016b7983 */ /* 0x000ee80000300800 */
[----:B------:R-:W3:Y:S04]  /*14e50*/  LDL.LU R105, [R1+0x1220] ;  /* 0x0012200001697983 */ /* 0x000ee80000300800 */
[----:B------:R-:W3:Y:S04]  /*14e60*/  LDL.LU R103, [R1+0x121c] ;  /* 0x00121c0001677983 */ /* 0x000ee80000300800 */
[----:B------:R-:W3:Y:S04]  /*14e70*/  LDL.LU R101, [R1+0x1218] ;  /* 0x0012180001657983 */ /* 0x000ee80000300800 */
[----:B------:R-:W3:Y:S04]  /*14e80*/  LDL.LU R99, [R1+0x1214] ;  /* 0x0012140001637983 */ /* 0x000ee80000300800 */
[----:B------:R-:W3:Y:S04]  /*14e90*/  LDL.LU R97, [R1+0x1210] ;  /* 0x0012100001617983 */ /* 0x000ee80000300800 */
        /* <DEDUP_REMOVED lines=25> */
[----:B------:R-:W4:Y:S01]  /*15030*/  LDL.LU.64 R42, [R1+0x1168] ;  /* 0x00116800012a7983 */ /* 0x000f220000300a00 */
[----:B------:R-:W-:Y:S01]  /*15040*/  ISETP.NE.U32.AND P2, PT, R33, RZ, PT ;  /* 0x000000ff2100720c */ /* 0x000fe20003f45070 */
[----:B------:R-:W-:-:S02]  /*15050*/  IMAD R12, R31, 0xc00, R12 ;  /* 0x00000c001f0c7824 */ /* 0x000fc400078e020c */
[----:B--2---:R-:W-:Y:S02]  /*15060*/  IMAD.MOV.U32 R18, RZ, RZ, R164 ;  /* 0x000000ffff127224 */ /* 0x004fe400078e00a4 */
[----:B------:R-:W-:Y:S02]  /*15070*/  IMAD.MOV.U32 R14, RZ, RZ, R165 ;  /* 0x000000ffff0e7224 */ /* 0x000fe400078e00a5 */
[----:B------:R-:W-:Y:S02]  /*15080*/  IMAD.MOV.U32 R3, RZ, RZ, R166 ;  /* 0x000000ffff037224 */ /* 0x000fe400078e00a6 */
[----:B------:R-:W-:Y:S02]  /*15090*/  IMAD.MOV.U32 R2, RZ, RZ, R167 ;  /* 0x000000ffff027224 */ /* 0x000fe400078e00a7 */
[----:B------:R-:W-:Y:S02]  /*150a0*/  IMAD.MOV.U32 R209, RZ, RZ, R27 ;  /* 0x000000ffffd17224 */ /* 0x000fe400078e001b */
[----:B------:R-:W-:-:S02]  /*150b0*/  IMAD.MOV.U32 R207, RZ, RZ, R26 ;  /* 0x000000ffffcf7224 */ /* 0x000fc400078e001a */
[----:B------:R-:W-:Y:S01]  /*150c0*/  IMAD.MOV.U32 R193, RZ, RZ, R25 ;  /* 0x000000ffffc17224 */ /* 0x000fe200078e0019 */
[----:B---3--:R-:W-:Y:S01]  /*150d0*/  F2FP.F16.F32.PACK_AB R153, R153, R28 ;  /* 0x0000001c9999723e */ /* 0x008fe200000000ff */
[----:B------:R-:W-:Y:S01]  /*150e0*/  IMAD.MOV.U32 R28, RZ, RZ, R41 ;  /* 0x000000ffff1c7224 */ /* 0x000fe200078e0029 */
[----:B------:R-:W-:Y:S01]  /*150f0*/  F2FP.F16.F32.PACK_AB R154, R154, R29 ;  /* 0x0000001d9a9a723e */ /* 0x000fe200000000ff */
[----:B------:R-:W-:Y:S01]  /*15100*/  IMAD.MOV.U32 R29, RZ, RZ, R37 ;  /* 0x000000ffff1d7224 */ /* 0x000fe200078e0025 */
[----:B------:R-:W-:Y:S01]  /*15110*/  R2UR UR6, R12 ;  /* 0x000000000c0672ca */ /* 0x000fe200000e0000 */
[----:B------:R-:W-:Y:S01]  /*15120*/  IMAD.MOV.U32 R94, RZ, RZ, R151 ;  /* 0x000000ffff5e7224 */ /* 0x000fe200078e0097 */
[----:B------:R-:W-:Y:S01]  /*15130*/  R2UR UR7, R13 ;  /* 0x000000000d0772ca */ /* 0x000fe200000e0000 */
[----:B------:R-:W-:Y:S01]  /*15140*/  IMAD.MOV.U32 R96, RZ, RZ, R150 ;  /* 0x000000ffff607224 */ /* 0x000fe200078e0096 */
[----:B------:R-:W-:Y:S01]  /*15150*/  F2FP.F16.F32.PACK_AB R152, R152, R73 ;  /* 0x000000499898723e */ /* 0x000fe200000000ff */
[----:B------:R-:W-:Y:S01]  /*15160*/  IMAD.MOV.U32 R98, RZ, RZ, R149 ;  /* 0x000000ffff627224 */ /* 0x000fe200078e0095 */
[----:B------:R-:W-:Y:S01]  /*15170*/  F2FP.F16.F32.PACK_AB R155, R30, R155 ;  /* 0x0000009b1e9b723e */ /* 0x000fe200000000ff */
[----:B------:R-:W-:Y:S01]  /*15180*/  IMAD.MOV.U32 R100, RZ, RZ, R148 ;  /* 0x000000ffff647224 */ /* 0x000fe200078e0094 */
[----:B------:R-:W2:Y:S01]  /*15190*/  LDL.LU.128 R156, [R1+0x12f0] ;  /* 0x0012f000019c7983 */ /* 0x000ea20000300c00 */
[----:B------:R-:W-:-:S02]  /*151a0*/  IMAD.MOV.U32 R102, RZ, RZ, R147 ;  /* 0x000000ffff667224 */ /* 0x000fc400078e0093 */
[----:B------:R-:W-:Y:S01]  /*151b0*/  IMAD.MOV.U32 R104, RZ, RZ, R146 ;  /* 0x000000ffff687224 */ /* 0x000fe200078e0092 */
[----:B------:R-:W3:Y:S01]  /*151c0*/  LDL.LU.128 R160, [R1+0x1300] ;  /* 0x0013000001a07983 */ /* 0x000ee20000300c00 */
[----:B------:R-:W-:Y:S02]  /*151d0*/  IMAD.MOV.U32 R106, RZ, RZ, R145 ;  /* 0x000000ffff6a7224 */ /* 0x000fe400078e0091 */
[----:B------:R-:W-:Y:S02]  /*151e0*/  IMAD.MOV.U32 R30, RZ, RZ, R234 ;  /* 0x000000ffff1e7224 */ /* 0x000fe400078e00ea */
[----:B------:R-:W-:Y:S02]  /*151f0*/  IMAD.MOV.U32 R32, RZ, RZ, R231 ;  /* 0x000000ffff207224 */ /* 0x000fe400078e00e7 */
[----:B------:R-:W-:Y:S02]  /*15200*/  IMAD.MOV.U32 R33, RZ, RZ, R229 ;  /* 0x000000ffff217224 */ /* 0x000fe400078e00e5 */
[----:B------:R-:W-:-:S02]  /*15210*/  IMAD.MOV.U32 R34, RZ, RZ, R227 ;  /* 0x000000ffff227224 */ /* 0x000fc400078e00e3 */
[----:B------:R-:W-:Y:S02]  /*15220*/  IMAD.MOV.U32 R36, RZ, RZ, R225 ;  /* 0x000000ffff247224 */ /* 0x000fe400078e00e1 */
        /* <DEDUP_REMOVED lines=19> */
[----:B------:R-:W-:Y:S01]  /*15360*/  IMAD.MOV.U32 R92, RZ, RZ, R184 ;  /* 0x000000ffff5c7224 */ /* 0x000fe200078e00b8 */
[----:B------:R-:W-:Y:S01]  /*15370*/  VOTEU.ANY UP0, P2 ;  /* 0x00000000003f7886 */ /* 0x000fe20001000100 */
[----:B------:R-:W-:Y:S01]  /*15380*/  IMAD.MOV.U32 R31, RZ, RZ, R235 ;  /* 0x000000ffff1f7224 */ /* 0x000fe200078e00eb */
[----:B------:R-:W3:Y:S01]  /*15390*/  LDL.LU.128 R164, [R1+0x1310] ;  /* 0x0013100001a47983 */ /* 0x000ee20000300c00 */
        /* <DEDUP_REMOVED lines=12> */
[----:B------:R-:W-:-:S06]  /*15460*/  IMAD.MOV.U32 R25, RZ, RZ, R193 ;  /* 0x000000ffff197224 */ /* 0x000fcc00078e00c1 */
[----:B----4-:R-:W-:-:S06]  /*15470*/  WARPGROUP.ARRIVE ;  /* 0x00000000000079c5 */ /* 0x010fcc0000000000 */
[----:B------:R-:W-:Y:S01]  /*15480*/  HGMMA.64x256x16.F32 R24, R152, gdesc[UR4].tnspB, R24, UP0, gsb0 ;  /* 0x43e0000498187df0 */ /* 0x000fe2000b800818 */
[----:B--2---:R-:W-:Y:S02]  /*15490*/  STL.128 [R1+0x1040], R156 ;  /* 0x0010409c01007387 */ /* 0x004fe40000100c00 */
[----:B------:R-:W-:Y:S02]  /*154a0*/  WARPGROUP.DEPBAR.LE gsb0, 0x0 ;  /* 0x00008000000079c5 */ /* 0x000fe40000010000 */
[----:B------:R-:W-:Y:S02]  /*154b0*/  VIADD R154, R12, 0x80 ;  /* 0x000000800c9a7836 */ /* 0x000fe40000000000 */
        /* <DEDUP_REMOVED lines=11> */
[----:B------:R-:W-:Y:S01]  /*15570*/  F2FP.F16.F32.PACK_AB R155, R0, R5 ;  /* 0x00000005009b723e */ /* 0x000fe200000000ff */
        /* <DEDUP_REMOVED lines=37> */
[----:B------:R-:W-:Y:S01]  /*157d0*/  IMAD.MOV.U32 R184, RZ, RZ, R100 ;  /* 0x000000ffffb87224 */ /* 0x000fe200078e0064 */
[----:B------:R0:W-:Y:S04]  /*157e0*/  STL.128 [R1+0x1150], R224 ;  /* 0x001150e001007387 */ /* 0x0001e80000100c00 */
        /* <DEDUP_REMOVED lines=10> */
[----:B------:R4:W-:Y:S01]  /*15890*/  STL.128 [R1+0x1030], R152 ;  /* 0x0010309801007387 */ /* 0x0009e20000100c00 */
[----:B------:R-:W-:-:S03]  /*158a0*/  IMAD.MOV.U32 R229, RZ, RZ, R145 ;  /* 0x000000ffffe57224 */ /* 0x000fc600078e0091 */
[----:B0-----:R-:W3:Y:S01]  /*158b0*/  LDL.LU.128 R224, [R1+0x1150] ;  /* 0x0011500001e07983 */ /* 0x001ee20000300c00 */
[----:B------:R-:W-:-:S03]  /*158c0*/  IMAD.MOV.U32 R228, RZ, RZ, R144 ;  /* 0x000000ffffe47224 */ /* 0x000fc600078e0090 */
[----:B-1----:R-:W3:Y:S04]  /*158d0*/  LDL.LU.128 R220, [R1+0x1140] ;  /* 0x0011400001dc7983 */ /* 0x002ee80000300c00 */
[----:B--2---:R-:W2:Y:S01]  /*158e0*/  LDL.LU.128 R216, [R1+0x1130] ;  /* 0x0011300001d87983 */ /* 0x004ea20000300c00 */
[----:B----4-:R-:W-:-:S03]  /*158f0*/  IMAD.MOV.U32 R155, RZ, RZ, R79 ;  /* 0x000000ffff9b7224 */ /* 0x010fc600078e004f */
[----:B------:R-:W4:Y:S01]  /*15900*/  LDL.LU.128 R212, [R1+0x1120] ;  /* 0x0011200001d47983 */ /* 0x000f220000300c00 */
[----:B------:R-:W-:Y:S02]  /*15910*/  IMAD.MOV.U32 R154, RZ, RZ, R78 ;  /* 0x000000ffff9a7224 */ /* 0x000fe400078e004e */
[----:B------:R-:W-:Y:S01]  /*15920*/  IMAD.MOV.U32 R153, RZ, RZ, R77 ;  /* 0x000000ffff997224 */ /* 0x000fe200078e004d */
[----:B------:R-:W2:Y:S01]  /*15930*/  LDL.LU.128 R208, [R1+0x1110] ;  /* 0x0011100001d07983 */ /* 0x000ea20000300c00 */
[----:B------:R-:W-:-:S03]  /*15940*/  IMAD.MOV.U32 R152, RZ, RZ, R76 ;  /* 0x000000ffff987224 */ /* 0x000fc600078e004c */
[----:B------:R-:W4:Y:S04]  /*15950*/  LDL.LU.128 R204, [R1+0x1100] ;  /* 0x0011000001cc7983 */ /* 0x000f280000300c00 */
[----:B------:R-:W2:Y:S04]  /*15960*/  LDL.LU.128 R200, [R1+0x10f0] ;  /* 0x0010f00001c87983 */ /* 0x000ea80000300c00 */
[----:B------:R-:W4:Y:S04]  /*15970*/  LDL.LU.128 R196, [R1+0x10e0] ;  /* 0x0010e00001c47983 */ /* 0x000f280000300c00 */
[----:B------:R-:W2:Y:S04]  /*15980*/  LDL.LU.128 R192, [R1+0x10d0] ;  /* 0x0010d00001c07983 */ /* 0x000ea80000300c00 */
[----:B------:R-:W4:Y:S04]  /*15990*/  LDL.LU.128 R188, [R1+0x10c0] ;  /* 0x0010c00001bc7983 */ /* 0x000f280000300c00 */
[----:B------:R-:W2:Y:S01]  /*159a0*/  LDL.LU.128 R184, [R1+0x10b0] ;  /* 0x0010b00001b87983 */ /* 0x000ea20000300c00 */
[----:B------:R-:W-:-:S02]  /*159b0*/  IMAD.MOV.U32 R145, RZ, RZ, R69 ;  /* 0x000000ffff917224 */ /* 0x000fc400078e0045 */
[----:B------:R-:W-:Y:S01]  /*159c0*/  IMAD.MOV.U32 R144, RZ, RZ, R68 ;  /* 0x000000ffff907224 */ /* 0x000fe200078e0044 */
[----:B------:R0:W-:Y:S01]  /*159d0*/  STL.128 [R1+0x320], R152 ;  /* 0x0003209801007387 */ /* 0x0001e20000100c00 */
[----:B------:R-:W-:Y:S02]  /*159e0*/  IMAD.MOV.U32 R143, RZ, RZ, R67 ;  /* 0x000000ffff8f7224 */ /* 0x000fe400078e0043 */
[----:B------:R-:W-:Y:S02]  /*159f0*/  IMAD.MOV.U32 R142, RZ, RZ, R66 ;  /* 0x000000ffff8e7224 */ /* 0x000fe400078e0042 */
[----:B------:R-:W-:Y:S02]  /*15a00*/  IMAD.MOV.U32 R69, RZ, RZ, R155 ;  /* 0x000000ffff457224 */ /* 0x000fe400078e009b */
[----:B------:R-:W-:Y:S02]  /*15a10*/  IMAD.MOV.U32 R68, RZ, RZ, R154 ;  /* 0x000000ffff447224 */ /* 0x000fe400078e009a */
[----:B------:R-:W-:-:S02]  /*15a20*/  IMAD.MOV.U32 R67, RZ, RZ, R153 ;  /* 0x000000ffff437224 */ /* 0x000fc400078e0099 */
[----:B------:R-:W-:Y:S02]  /*15a30*/  IMAD.MOV.U32 R66, RZ, RZ, R152 ;  /* 0x000000ffff427224 */ /* 0x000fe400078e0098 */
[----:B0-----:R-:W4:Y:S01]  /*15a40*/  LDL.LU.128 R152, [R1+0x1030] ;  /* 0x0010300001987983 */ /* 0x001f220000300c00 */
        /* <DEDUP_REMOVED lines=8> */
[----:B------:R0:W-:Y:S01]  /*15ad0*/  STL.128 [R1+0x330], R156 ;  /* 0x0003309c01007387 */ /* 0x0001e20000100c00 */
        /* <DEDUP_REMOVED lines=8> */
[----:B0-----:R-:W4:Y:S01]  /*15b60*/  LDL.LU.128 R156, [R1+0x1040] ;  /* 0x00104000019c7983 */ /* 0x001f220000300c00 */
[----:B------:R-:W-:-:S03]  /*15b70*/  IMAD.MOV.U32 R18, RZ, RZ, R151 ;  /* 0x000000ffff127224 */ /* 0x000fc600078e0097 */
[----:B------:R0:W-:Y:S01]  /*15b80*/  STL.128 [R1+0x1080], R172 ;  /* 0x001080ac01007387 */ /* 0x0001e20000100c00 */
[----:B------:R-:W-:-:S03]  /*15b90*/  IMAD.MOV.U32 R19, RZ, RZ, R150 ;  /* 0x000000ffff137224 */ /* 0x000fc600078e0096 */
[----:B------:R1:W-:Y:S01]  /*15ba0*/  STL.128 [R1+0x1070], R168 ;  /* 0x001070a801007387 */ /* 0x0003e20000100c00 */
[----:B------:R-:W-:-:S03]  /*15bb0*/  IMAD.MOV.U32 R151, RZ, RZ, R75 ;  /* 0x000000ffff977224 */ /* 0x000fc600078e004b */
[----:B---3--:R3:W-:Y:S01]  /*15bc0*/  STL.128 [R1+0x1060], R164 ;  /* 0x001060a401007387 */ /* 0x0087e20000100c00 */
[----:B------:R-:W-:-:S03]  /*15bd0*/  IMAD.MOV.U32 R150, RZ, RZ, R74 ;  /* 0x000000ffff967224 */ /* 0x000fc600078e004a */
[----:B------:R3:W-:Y:S01]  /*15be0*/  STL.128 [R1+0x1050], R160 ;  /* 0x001050a001007387 */ /* 0x0007e20000100c00 */
[----:B------:R-:W-:Y:S02]  /*15bf0*/  IMAD.MOV.U32 R141, RZ, RZ, R65 ;  /* 0x000000ffff8d7224 */ /* 0x000fe400078e0041 */
[----:B0-----:R-:W-:Y:S02]  /*15c00*/  IMAD.MOV.U32 R175, RZ, RZ, R99 ;  /* 0x000000ffffaf7224 */ /* 0x001fe400078e0063 */
[----:B------:R-:W-:Y:S02]  /*15c10*/  IMAD.MOV.U32 R174, RZ, RZ, R98 ;  /* 0x000000ffffae7224 */ /* 0x000fe400078e0062 */
[----:B------:R-:W-:Y:S02]  /*15c20*/  IMAD.MOV.U32 R173, RZ, RZ, R97 ;  /* 0x000000ffffad7224 */ /* 0x000fe400078e0061 */
[----:B------:R-:W-:Y:S02]  /*15c30*/  IMAD.MOV.U32 R172, RZ, RZ, R96 ;  /* 0x000000ffffac7224 */ /* 0x000fe400078e0060 */
[----:B-1----:R-:W-:-:S02]  /*15c40*/  IMAD.MOV.U32 R171, RZ, RZ, R95 ;  /* 0x000000ffffab7224 */ /* 0x002fc400078e005f */
[----:B------:R-:W-:Y:S02]  /*15c50*/  IMAD.MOV.U32 R170, RZ, RZ, R94 ;  /* 0x000000ffffaa7224 */ /* 0x000fe400078e005e */
[----:B------:R-:W-:Y:S02]  /*15c60*/  IMAD.MOV.U32 R169, RZ, RZ, R93 ;  /* 0x000000ffffa97224 */ /* 0x000fe400078e005d */
[----:B------:R-:W-:Y:S02]  /*15c70*/  IMAD.MOV.U32 R168, RZ, RZ, R92 ;  /* 0x000000ffffa87224 */ /* 0x000fe400078e005c */
[----:B---3--:R-:W-:Y:S02]  /*15c80*/  IMAD.MOV.U32 R167, RZ, RZ, R91 ;  /* 0x000000ffffa77224 */ /* 0x008fe400078e005b */
        /* <DEDUP_REMOVED lines=159> */
[----:B------:R4:W-:Y:S01]  /*16680*/  STL.128 [R1+0x260], R104 ;  /* 0x0002606801007387 */ /* 0x0009e20000100c00 */
[----:B------:R-:W-:Y:S02]  /*16690*/  IMAD.MOV.U32 R53, RZ, RZ, R43 ;  /* 0x000000ffff357224 */ /* 0x000fe400078e002b */
[----:B------:R-:W-:Y:S01]  /*166a0*/  IMAD.MOV.U32 R52, RZ, RZ, R42 ;  /* 0x000000ffff347224 */ /* 0x000fe200078e002a */
[----:B------:R0:W-:Y:S01]  /*166b0*/  STL.128 [R1+0x270], R108 ;  /* 0x0002706c01007387 */ /* 0x0001e20000100c00 */
[----:B------:R-:W-:Y:S02]  /*166c0*/  IMAD.MOV.U32 R51, RZ, RZ, R41 ;  /* 0x000000ffff337224 */ /* 0x000fe400078e0029 */
[----:B------:R-:W-:Y:S01]  /*166d0*/  IMAD.MOV.U32 R50, RZ, RZ, R40 ;  /* 0x000000ffff327224 */ /* 0x000fe200078e0028 */
[----:B------:R1:W-:Y:S01]  /*166e0*/  STL.128 [R1+0x280], R112 ;  /* 0x0002807001007387 */ /* 0x0003e20000100c00 */
        /* <DEDUP_REMOVED lines=28> */
[----:B------:R-:W-:Y:S02]  /*168b0*/  IMAD.MOV.U32 R30, RZ, RZ, R6 ;  /* 0x000000ffff1e7224 */ /* 0x000fe400078e0006 */
[----:B------:R-:W-:Y:S02]  /*168c0*/  IMAD.MOV.U32 R29, RZ, RZ, R4 ;  /* 0x000000ffff1d7224 */ /* 0x000fe400078e0004 */
[----:B------:R-:W-:Y:S02]  /*168d0*/  IMAD.MOV.U32 R28, RZ, RZ, R0 ;  /* 0x000000ffff1c7224 */ /* 0x000fe400078e0000 */
[----:B--2---:R-:W-:Y:S02]  /*168e0*/  IMAD.MOV.U32 R100, RZ, RZ, R184 ;  /* 0x000000ffff647224 */ /* 0x004fe400078e00b8 */
[----:B------:R-:W-:Y:S02]  /*168f0*/  IMAD.MOV.U32 R101, RZ, RZ, R185 ;  /* 0x000000ffff657224 */ /* 0x000fe400078e00b9 */
[----:B------:R-:W-:-:S02]  /*16900*/  IMAD.MOV.U32 R102, RZ, RZ, R186 ;  /* 0x000000ffff667224 */ /* 0x000fc400078e00ba */
[----:B------:R-:W-:Y:S02]  /*16910*/  IMAD.MOV.U32 R103, RZ, RZ, R187 ;  /* 0x000000ffff677224 */ /* 0x000fe400078e00bb */
[----:B----4-:R-:W-:Y:S02]  /*16920*/  IMAD.MOV.U32 R104, RZ, RZ, R188 ;  /* 0x000000ffff687224 */ /* 0x010fe400078e00bc */
[----:B------:R-:W-:Y:S02]  /*16930*/  IMAD.MOV.U32 R105, RZ, RZ, R189 ;  /* 0x000000ffff697224 */ /* 0x000fe400078e00bd */
[----:B------:R-:W-:Y:S02]  /*16940*/  IMAD.MOV.U32 R106, RZ, RZ, R190 ;  /* 0x000000ffff6a7224 */ /* 0x000fe400078e00be */
[----:B------:R-:W-:Y:S02]  /*16950*/  IMAD.MOV.U32 R107, RZ, RZ, R191 ;  /* 0x000000ffff6b7224 */ /* 0x000fe400078e00bf */
[----:B0-----:R-:W-:-:S02]  /*16960*/  IMAD.MOV.U32 R108, RZ, RZ, R234 ;  /* 0x000000ffff6c7224 */ /* 0x001fc400078e00ea */
[----:B------:R-:W-:Y:S02]  /*16970*/  IMAD.MOV.U32 R109, RZ, RZ, R193 ;  /* 0x000000ffff6d7224 */ /* 0x000fe400078e00c1 */
[----:B------:R-:W-:Y:S02]  /*16980*/  IMAD.MOV.U32 R110, RZ, RZ, R194 ;  /* 0x000000ffff6e7224 */ /* 0x000fe400078e00c2 */
[----:B------:R-:W-:Y:S02]  /*16990*/  IMAD.MOV.U32 R111, RZ, RZ, R195 ;  /* 0x000000ffff6f7224 */ /* 0x000fe400078e00c3 */
[----:B-1----:R-:W-:Y:S02]  /*169a0*/  IMAD.MOV.U32 R112, RZ, RZ, R196 ;  /* 0x000000ffff707224 */ /* 0x002fe400078e00c4 */
[----:B------:R-:W-:Y:S02]  /*169b0*/  IMAD.MOV.U32 R113, RZ, RZ, R197 ;  /* 0x000000ffff717224 */ /* 0x000fe400078e00c5 */
[----:B------:R-:W-:-:S02]  /*169c0*/  IMAD.MOV.U32 R114, RZ, RZ, R198 ;  /* 0x000000ffff727224 */ /* 0x000fc400078e00c6 */
[----:B------:R-:W-:Y:S02]  /*169d0*/  IMAD.MOV.U32 R115, RZ, RZ, R199 ;  /* 0x000000ffff737224 */ /* 0x000fe400078e00c7 */
[----:B---3--:R-:W-:Y:S02]  /*169e0*/  IMAD.MOV.U32 R116, RZ, RZ, R200 ;  /* 0x000000ffff747224 */ /* 0x008fe400078e00c8 */
        /* <DEDUP_REMOVED lines=39> */
[----:B------:R-:W-:-:S06]  /*16c60*/  WARPGROUP.ARRIVE ;  /* 0x00000000000079c5 */ /* 0x000fcc0000000000 */
[----:B------:R-:W-:Y:S01]  /*16c70*/  HGMMA.64x256x16.F32 R24, R152, gdesc[UR4].tnspB, R24, gsb0 ;  /* 0x43e0000498187df0 */ /* 0x000fe20008000818 */
[----:B------:R-:W-:Y:S01]  /*16c80*/  IMAD.MOV.U32 R183, RZ, RZ, 0x1 ;  /* 0x00000001ffb77424 */ /* 0x000fe200078e00ff */
[----:B------:R0:W-:Y:S04]  /*16c90*/  STL.128 [R1+0x340], R160 ;  /* 0x000340a001007387 */ /* 0x0001e80000100c00 */
[----:B------:R1:W-:Y:S04]  /*16ca0*/  STL.128 [R1+0x10a0], R180 ;  /* 0x0010a0b401007387 */ /* 0x0003e80000100c00 */
[----:B------:R2:W-:Y:S04]  /*16cb0*/  STL.128 [R1+0x350], R164 ;  /* 0x000350a401007387 */ /* 0x0005e80000100c00 */
[----:B------:R3:W-:Y:S04]  /*16cc0*/  STL.128 [R1+0x360], R168 ;  /* 0x000360a801007387 */ /* 0x0007e80000100c00 */
[----:B0-----:R-:W4:Y:S04]  /*16cd0*/  LDL.LU.128 R160, [R1+0x1050] ;  /* 0x0010500001a07983 */ /* 0x001f280000300c00 */
[----:B-1----:R-:W4:Y:S04]  /*16ce0*/  LDL.LU.128 R180, [R1+0x10a0] ;  /* 0x0010a00001b47983 */ /* 0x002f280000300c00 */
[----:B--2---:R-:W2:Y:S04]  /*16cf0*/  LDL.LU.128 R164, [R1+0x1060] ;  /* 0x0010600001a47983 */ /* 0x004ea80000300c00 */
[----:B---3--:R-:W3:Y:S04]  /*16d00*/  LDL.LU.128 R168, [R1+0x1070] ;  /* 0x0010700001a87983 */ /* 0x008ee80000300c00 */
[----:B------:R0:W-:Y:S04]  /*16d10*/  STL.128 [R1+0x1090], R176 ;  /* 0x001090b001007387 */ /* 0x0001e80000100c00 */
[----:B------:R1:W-:Y:S04]  /*16d20*/  STL.128 [R1+0x370], R172 ;  /* 0x000370ac01007387 */ /* 0x0003e80000100c00 */
[----:B0-----:R-:W2:Y:S04]  /*16d30*/  LDL.LU.128 R176, [R1+0x1090] ;  /* 0x0010900001b07983 */ /* 0x001ea80000300c00 */
[----:B-1----:R-:W2:Y:S04]  /*16d40*/  LDL.LU.128 R172, [R1+0x1080] ;  /* 0x0010800001ac7983 */ /* 0x002ea80000300c00 */
[----:B------:R0:W-:Y:S04]  /*16d50*/  STL [R1+0x1020], R192 ;  /* 0x001020c001007387 */ /* 0x0001e80000100800 */
[----:B------:R1:W-:Y:S01]  /*16d60*/  STL.128 [R1+0xfb0], R156 ;  /* 0x000fb09c01007387 */ /* 0x0003e20000100c00 */
[----:B0-----:R-:W-:-:S05]  /*16d70*/  IMAD.MOV.U32 R192, RZ, RZ, R234 ;  /* 0x000000ffffc07224 */ /* 0x001fca00078e00ea */
[----:B------:R0:W-:Y:S04]  /*16d80*/  STL.128 [R1+0x3a0], R192 ;  /* 0x0003a0c001007387 */ /* 0x0001e80000100c00 */
[----:B-1----:R-:W2:Y:S04]  /*16d90*/  LDL.LU.128 R156, [R1+0xfb0] ;  /* 0x000fb000019c7983 */ /* 0x002ea80000300c00 */
[----:B0-----:R-:W2:Y:S01]  /*16da0*/  LDL.LU R192, [R1+0x1020] ;  /* 0x0010200001c07983 */ /* 0x001ea20000300800 */
[----:B------:R-:W-:-:S03]  /*16db0*/  WARPGROUP.DEPBAR.LE gsb0, 0x0 ;  /* 0x00008000000079c5 */ /* 0x000fc60000010000 */
        /* <DEDUP_REMOVED lines=9> */
[----:B0-----:R-:W2:Y:S04]  /*16e50*/  LDL.LU.128 R140, [R1+0xf80] ;  /* 0x000f8000018c7983 */ /* 0x001ea80000300c00 */
[----:B-1----:R-:W2:Y:S04]  /*16e60*/  LDL.LU.128 R136, [R1+0xf70] ;  /* 0x000f700001887983 */ /* 0x002ea80000300c00 */
[----:B------:R-:W2:Y:S04]  /*16e70*/  LDL.LU.128 R132, [R1+0xf60] ;  /* 0x000f600001847983 */ /* 0x000ea80000300c00 */
[----:B------:R-:W2:Y:S04]  /*16e80*/  LDL.LU.128 R128, [R1+0xf50] ;  /* 0x000f500001807983 */ /* 0x000ea80000300c00 */
[----:B------:R-:W2:Y:S04]  /*16e90*/  LDL.LU.128 R124, [R1+0xf40] ;  /* 0x000f4000017c7983 */ /* 0x000ea80000300c00 */
[----:B------:R-:W2:Y:S04]  /*16ea0*/  LDL.LU.128 R120, [R1+0xf30] ;  /* 0x000f300001787983 */ /* 0x000ea80000300c00 */
[----:B------:R-:W2:Y:S04]  /*16eb0*/  LDL.LU.128 R116, [R1+0xf20] ;  /* 0x000f200001747983 */ /* 0x000ea80000300c00 */
[----:B------:R-:W2:Y:S04]  /*16ec0*/  LDL.LU.128 R112, [R1+0xf10] ;  /* 0x000f100001707983 */ /* 0x000ea80000300c00 */
[----:B------:R-:W2:Y:S04]  /*16ed0*/  LDL.LU.128 R108, [R1+0xf00] ;  /* 0x000f0000016c7983 */ /* 0x000ea80000300c00 */
[----:B------:R0:W-:Y:S04]  /*16ee0*/  STL.128 [R1+0xf90], R144 ;  /* 0x000f909001007387 */ /* 0x0001e80000100c00 */
[----:B0-----:R-:W2:Y:S04]  /*16ef0*/  LDL.LU.128 R144, [R1+0xf90] ;  /* 0x000f900001907983 */ /* 0x001ea80000300c00 */
[----:B----4-:R0:W-:Y:S04]  /*16f00*/  STL.128 [R1+0x1010], R180 ;  /* 0x001010b401007387 */ /* 0x0101e80000100c00 */
[----:B---3--:R1:W-:Y:S04]  /*16f10*/  STL.128 [R1+0xfe0], R168 ;  /* 0x000fe0a801007387 */ /* 0x0083e80000100c00 */
[----:B--2---:R2:W-:Y:S04]  /*16f20*/  STL.128 [R1+0xfd0], R164 ;  /* 0x000fd0a401007387 */ /* 0x0045e80000100c00 */
[----:B------:R3:W-:Y:S04]  /*16f30*/  STL.128 [R1+0xfc0], R160 ;  /* 0x000fc0a001007387 */ /* 0x0007e80000100c00 */
[----:B0-----:R-:W4:Y:S04]  /*16f40*/  LDL.LU.128 R180, [R1+0x1010] ;  /* 0x0010100001b47983 */ /* 0x001f280000300c00 */
[----:B-1----:R-:W4:Y:S04]  /*16f50*/  LDL.LU.128 R168, [R1+0xfe0] ;  /* 0x000fe00001a87983 */ /* 0x002f280000300c00 */
[----:B--2---:R-:W2:Y:S04]  /*16f60*/  LDL.LU.128 R164, [R1+0xfd0] ;  /* 0x000fd00001a47983 */ /* 0x004ea80000300c00 */
[----:B---3--:R-:W3:Y:S04]  /*16f70*/  LDL.LU.128 R160, [R1+0xfc0] ;  /* 0x000fc00001a07983 */ /* 0x008ee80000300c00 */
[----:B------:R0:W-:Y:S04]  /*16f80*/  STL.128 [R1+0xfa0], R148 ;  /* 0x000fa09401007387 */ /* 0x0001e80000100c00 */
[----:B------:R1:W-:Y:S04]  /*16f90*/  STL.128 [R1+0x1000], R176 ;  /* 0x001000b001007387 */ /* 0x0003e80000100c00 */
[----:B------:R1:W-:Y:S04]  /*16fa0*/  STL.128 [R1+0xff0], R172 ;  /* 0x000ff0ac01007387 */ /* 0x0003e80000100c00 */
[----:B0-----:R-:W3:Y:S04]  /*16fb0*/  LDL.LU.128 R148, [R1+0xfa0] ;  /* 0x000fa00001947983 */ /* 0x001ee80000300c00 */
[----:B-1----:R-:W3:Y:S04]  /*16fc0*/  LDL.LU.128 R176, [R1+0x1000] ;  /* 0x0010000001b07983 */ /* 0x002ee80000300c00 */
[----:B------:R-:W3:Y:S01]  /*16fd0*/  LDL.LU.128 R172, [R1+0xff0] ;  /* 0x000ff00001ac7983 */ /* 0x000ee20000300c00 */
[----:B------:R-:W-:-:S02]  /*16fe0*/  F2FP.F16.F32.PACK_AB R152, R20, R21 ;  /* 0x000000151498723e */ /* 0x000fc400000000ff */
[----:B------:R-:W-:Y:S01]  /*16ff0*/  F2FP.F16.F32.PACK_AB R153, R15, R17 ;  /* 0x000000110f99723e */ /* 0x000fe200000000ff */
[----:B------:R0:W-:Y:S01]  /*17000*/  STL.128 [R1+0x380], R184 ;  /* 0x000380b801007387 */ /* 0x0001e20000100c00 */
[----:B------:R-:W-:Y:S02]  /*17010*/  F2FP.F16.F32.PACK_AB R154, R156, R157 ;  /* 0x0000009d9c9a723e */ /* 0x000fe400000000ff */
[----:B------:R-:W-:Y:S01]  /*17020*/  F2FP.F16.F32.PACK_AB R155, R11, R16 ;  /* 0x000000100b9b723e */ /* 0x000fe200000000ff */
[----:B------:R1:W-:Y:S04]  /*17030*/  STL.128 [R1+0x390], R188 ;  /* 0x000390bc01007387 */ /* 0x0003e80000100c00 */
[----:B------:R-:W-:Y:S04]  /*17040*/  STL.128 [R1+0x3b0], R196 ;  /* 0x0003b0c401007387 */ /* 0x000fe80000100c00 */
[----:B------:R-:W-:Y:S04]  /*17050*/  STL.128 [R1+0x3c0], R200 ;  /* 0x0003c0c801007387 */ /* 0x000fe80000100c00 */
[----:B------:R-:W-:Y:S01]  /*17060*/  STL.128 [R1+0x3d0], R204 ;  /* 0x0003d0cc01007387 */ /* 0x000fe20000100c00 */
[----:B0-----:R-:W-:-:S02]  /*17070*/  IMAD.MOV.U32 R187, RZ, RZ, R103 ;  /* 0x000000ffffbb7224 */ /* 0x001fc400078e0067 */
[----:B------:R-:W-:Y:S01]  /*17080*/  IMAD.MOV.U32 R186, RZ, RZ, R102 ;  /* 0x000000ffffba7224 */ /* 0x000fe200078e0066 */
[----:B------:R-:W-:Y:S01]  /*17090*/  STL.128 [R1+0x3e0], R208 ;  /* 0x0003e0d001007387 */ /* 0x000fe20000100c00 */
[----:B-1----:R-:W-:Y:S02]  /*170a0*/  IMAD.MOV.U32 R191, RZ, RZ, R107 ;  /* 0x000000ffffbf7224 */ /* 0x002fe400078e006b */
[----:B------:R-:W-:Y:S01]  /*170b0*/  IMAD.MOV.U32 R190, RZ, RZ, R106 ;  /* 0x000000ffffbe7224 */ /* 0x000fe200078e006a */
[----:B------:R-:W-:Y:S01]  /*170c0*/  STL.128 [R1+0x3f0], R212 ;  /* 0x0003f0d401007387 */ /* 0x000fe20000100c00 */
[----:B------:R-:W-:Y:S02]  /*170d0*/  IMAD.MOV.U32 R189, RZ, RZ, R105 ;  /* 0x000000ffffbd7224 */ /* 0x000fe400078e0069 */
[----:B------:R-:W-:Y:S01]  /*170e0*/  IMAD.MOV.U32 R188, RZ, RZ, R104 ;  /* 0x000000ffffbc7224 */ /* 0x000fe200078e0068 */
[----:B------:R-:W-:Y:S01]  /*170f0*/  STL.128 [R1+0x400], R216 ;  /* 0x000400d801007387 */ /* 0x000fe20000100c00 */
[----:B------:R-:W-:-:S02]  /*17100*/  IMAD.MOV.U32 R185, RZ, RZ, R101 ;  /* 0x000000ffffb97224 */ /* 0x000fc400078e0065 */
[----:B------:R-:W-:Y:S01]  /*17110*/  IMAD.MOV.U32 R184, RZ, RZ, R100 ;  /* 0x000000ffffb87224 */ /* 0x000fe200078e0064 */
[----:B------:R-:W-:Y:S04]  /*17120*/  STL.128 [R1+0x410], R220 ;  /* 0x000410dc01007387 */ /* 0x000fe80000100c00 */
[----:B------:R-:W-:Y:S01]  /*17130*/  STL.128 [R1+0x420], R224 ;  /* 0x000420e001007387 */ /* 0x000fe20000100c00 */
[----:B------:R-:W-:-:S03]  /*17140*/  IMAD.MOV.U32 R234, RZ, RZ, R19 ;  /* 0x000000ffffea7224 */ /* 0x000fc600078e0013 */
[----:B------:R0:W-:Y:S04]  /*17150*/  STL.128 [R1+0xe60], R188 ;  /* 0x000e60bc01007387 */ /* 0x0001e80000100c00 */
[----:B------:R1:W-:Y:S04]  /*17160*/  STL.128 [R1+0xe50], R184 ;  /* 0x000e50b801007387 */ /* 0x0003e80000100c00 */
[----:B------:R1:W-:Y:S04]  /*17170*/  STL.128 [R1+0xdd0], R152 ;  /* 0x000dd09801007387 */ /* 0x0003e80000100c00 */
[----:B------:R1:W-:Y:S04]  /*17180*/  STL.64 [R1+0x1028], R232 ;  /* 0x001028e801007387 */ /* 0x0003e80000100a00 */
[----:B0-----:R-:W3:Y:S04]  /*17190*/  LDL.LU.128 R188, [R1+0xe60] ;  /* 0x000e600001bc7983 */ /* 0x001ee80000300c00 */
[----:B-1----:R-:W3:Y:S01]  /*171a0*/  LDL.LU.128 R184, [R1+0xe50] ;  /* 0x000e500001b87983 */ /* 0x002ee20000300c00 */
[----:B------:R-:W-:-:S02]  /*171b0*/  IMAD.MOV.U32 R155, RZ, RZ, R79 ;  /* 0x000000ffff9b7224 */ /* 0x000fc400078e004f */
[----:B------:R-:W-:Y:S02]  /*171c0*/  IMAD.MOV.U32 R154, RZ, RZ, R78 ;  /* 0x000000ffff9a7224 */ /* 0x000fe400078e004e */
[----:B------:R-:W-:Y:S02]  /*171d0*/  IMAD.MOV.U32 R153, RZ, RZ, R77 ;  /* 0x000000ffff997224 */ /* 0x000fe400078e004d */
[----:B------:R-:W-:Y:S01]  /*171e0*/  IMAD.MOV.U32 R152, RZ, RZ, R76 ;  /* 0x000000ffff987224 */ /* 0x000fe200078e004c */
[----:B------:R-:W-:Y:S01]  /*171f0*/  STL.128 [R1+0x430], R228 ;  /* 0x000430e401007387 */ /* 0x000fe20000100c00 */
[----:B------:R-:W-:Y:S02]  /*17200*/  IMAD.MOV.U32 R232, RZ, RZ, R23 ;  /* 0x000000ffffe87224 */ /* 0x000fe400078e0017 */
[----:B------:R-:W-:Y:S01]  /*17210*/  IMAD.MOV.U32 R233, RZ, RZ, R22 ;  /* 0x000000ffffe97224 */ /* 0x000fe200078e0016 */
[----:B------:R-:W-:Y:S01]  /*17220*/  STL.128 [R1+0x320], R152 ;  /* 0x0003209801007387 */ /* 0x000fe20000100c00 */
        /* <DEDUP_REMOVED lines=34> */
[----:B------:R-:W-:Y:S01]  /*17450*/  IMAD.MOV.U32 R193, RZ, RZ, R109 ;  /* 0x000000ffffc17224 */ /* 0x000fe200078e006d */
        /* <DEDUP_REMOVED lines=8> */
[----:B------:R1:W-:Y:S01]  /*174e0*/  STL.128 [R1+0xe70], R192 ;  /* 0x000e70c001007387 */ /* 0x0003e20000100c00 */
[----:B------:R-:W-:-:S03]  /*174f0*/  IMAD.MOV.U32 R19, RZ, RZ, R147 ;  /* 0x000000ffff137224 */ /* 0x000fc600078e0093 */
[----:B0-----:R-:W3:Y:S01]  /*17500*/  LDL.LU.128 R224, [R1+0xef0] ;  /* 0x000ef00001e07983 */ /* 0x001ee20000300c00 */
[----:B------:R-:W-:-:S03]  /*17510*/  IMAD.MOV.U32 R22, RZ, RZ, R146 ;  /* 0x000000ffff167224 */ /* 0x000fc600078e0092 */
[----:B-1----:R-:W3:Y:S01]  /*17520*/  LDL.LU.128 R220, [R1+0xee0] ;  /* 0x000ee00001dc7983 */ /* 0x002ee20000300c00 */
[----:B------:R-:W-:-:S03]  /*17530*/  IMAD.MOV.U32 R23, RZ, RZ, R145 ;  /* 0x000000ffff177224 */ /* 0x000fc600078e0091 */
[----:B------:R-:W3:Y:S01]  /*17540*/  LDL.LU.128 R216, [R1+0xed0] ;  /* 0x000ed00001d87983 */ /* 0x000ee20000300c00 */
[----:B------:R-:W-:-:S03]  /*17550*/  IMAD.MOV.U32 R228, RZ, RZ, R144 ;  /* 0x000000ffffe47224 */ /* 0x000fc600078e0090 */
[----:B------:R-:W3:Y:S04]  /*17560*/  LDL.LU.128 R212, [R1+0xec0] ;  /* 0x000ec00001d47983 */ /* 0x000ee80000300c00 */
[----:B------:R-:W3:Y:S04]  /*17570*/  LDL.LU.128 R208, [R1+0xeb0] ;  /* 0x000eb00001d07983 */ /* 0x000ee80000300c00 */
[----:B------:R-:W3:Y:S04]  /*17580*/  LDL.LU.128 R204, [R1+0xea0] ;  /* 0x000ea00001cc7983 */ /* 0x000ee80000300c00 */
[----:B------:R-:W3:Y:S04]  /*17590*/  LDL.LU.128 R200, [R1+0xe90] ;  /* 0x000e900001c87983 */ /* 0x000ee80000300c00 */
[----:B------:R-:W3:Y:S04]  /*175a0*/  LDL.LU.128 R196, [R1+0xe80] ;  /* 0x000e800001c47983 */ /* 0x000ee80000300c00 */
[----:B------:R-:W3:Y:S01]  /*175b0*/  LDL.LU.128 R192, [R1+0xe70] ;  /* 0x000e700001c07983 */ /* 0x000ee20000300c00 */
        /* <DEDUP_REMOVED lines=8> */
[----:B------:R-:W3:Y:S01]  /*17640*/  LDL.LU.128 R152, [R1+0xdd0] ;  /* 0x000dd00001987983 */ /* 0x000ee20000300c00 */
[----:B------:R-:W-:-:S03]  /*17650*/  IMAD.MOV.U32 R235, RZ, RZ, R18 ;  /* 0x000000ffffeb7224 */ /* 0x000fc600078e0012 */
[----:B----4-:R0:W-:Y:S01]  /*17660*/  STL.128 [R1+0xe40], R180 ;  /* 0x000e40b401007387 */ /* 0x0101e20000100c00 */
[----:B------:R-:W-:Y:S02]  /*17670*/  IMAD.MOV.U32 R157, RZ, RZ, R81 ;  /* 0x000000ffff9d7224 */ /* 0x000fe400078e0051 */
[----:B------:R-:W-:Y:S01]  /*17680*/  IMAD.MOV.U32 R156, RZ, RZ, R80 ;  /* 0x000000ffff9c7224 */ /* 0x000fe200078e0050 */
[----:B------:R-:W-:Y:S04]  /*17690*/  STL.128 [R1+0x440], R232 ;  /* 0x000440e801007387 */ /* 0x000fe80000100c00 */
[----:B------:R1:W-:Y:S04]  /*176a0*/  STL.128 [R1+0xe10], R168 ;  /* 0x000e10a801007387 */ /* 0x0003e80000100c00 */
[----:B--2---:R2:W-:Y:S04]  /*176b0*/  STL.128 [R1+0xe00], R164 ;  /* 0x000e00a401007387 */ /* 0x0045e80000100c00 */
[----:B---3--:R3:W-:Y:S04]  /*176c0*/  STL.128 [R1+0xdf0], R160 ;  /* 0x000df0a001007387 */ /* 0x0087e80000100c00 */
[----:B------:R4:W-:Y:S04]  /*176d0*/  STL.64 [R1+0xde0], R158 ;  /* 0x000de09e01007387 */ /* 0x0009e80000100a00 */
[----:B0-----:R-:W4:Y:S01]  /*176e0*/  LDL.LU.128 R180, [R1+0xe40] ;  /* 0x000e400001b47983 */ /* 0x001f220000300c00 */
[----:B-1----:R-:W-:-:S02]  /*176f0*/  IMAD.MOV.U32 R171, RZ, RZ, R95 ;  /* 0x000000ffffab7224 */ /* 0x002fc400078e005f */
[----:B------:R-:W-:Y:S01]  /*17700*/  IMAD.MOV.U32 R170, RZ, RZ, R94 ;  /* 0x000000ffffaa7224 */ /* 0x000fe200078e005e */
[----:B------:R-:W4:Y:S01]  /*17710*/  LDL.LU.64 R232, [R1+0x1028] ;  /* 0x0010280001e87983 */ /* 0x000f220000300a00 */
[----:B------:R-:W-:Y:S02]  /*17720*/  IMAD.MOV.U32 R169, RZ, RZ, R93 ;  /* 0x000000ffffa97224 */ /* 0x000fe400078e005d */
[----:B------:R-:W-:Y:S02]  /*17730*/  IMAD.MOV.U32 R168, RZ, RZ, R92 ;  /* 0x000000ffffa87224 */ /* 0x000fe400078e005c */
[----:B--2---:R-:W-:Y:S02]  /*17740*/  IMAD.MOV.U32 R167, RZ, RZ, R91 ;  /* 0x000000ffffa77224 */ /* 0x004fe400078e005b */
[----:B------:R-:W-:Y:S02]  /*17750*/  IMAD.MOV.U32 R166, RZ, RZ, R90 ;  /* 0x000000ffffa67224 */ /* 0x000fe400078e005a */
[----:B------:R-:W-:-:S02]  /*17760*/  IMAD.MOV.U32 R165, RZ, RZ, R89 ;  /* 0x000000ffffa57224 */ /* 0x000fc400078e0059 */
[----:B------:R-:W-:Y:S02]  /*17770*/  IMAD.MOV.U32 R164, RZ, RZ, R88 ;  /* 0x000000ffffa47224 */ /* 0x000fe400078e0058 */
[----:B---3--:R-:W-:Y:S02]  /*17780*/  IMAD.MOV.U32 R163, RZ, RZ, R87 ;  /* 0x000000ffffa37224 */ /* 0x008fe400078e0057 */
[----:B------:R-:W-:Y:S02]  /*17790*/  IMAD.MOV.U32 R162, RZ, RZ, R86 ;  /* 0x000000ffffa27224 */ /* 0x000fe400078e0056 */
[----:B------:R-:W-:Y:S02]  /*177a0*/  IMAD.MOV.U32 R161, RZ, RZ, R85 ;  /* 0x000000ffffa17224 */ /* 0x000fe400078e0055 */
[----:B------:R-:W-:Y:S02]  /*177b0*/  IMAD.MOV.U32 R160, RZ, RZ, R84 ;  /* 0x000000ffffa07224 */ /* 0x000fe400078e0054 */
[----:B----4-:R-:W-:-:S02]  /*177c0*/  IMAD.MOV.U32 R159, RZ, RZ, R83 ;  /* 0x000000ffff9f7224 */ /* 0x010fc400078e0053 */
[----:B------:R-:W-:Y:S02]  /*177d0*/  IMAD.MOV.U32 R158, RZ, RZ, R82 ;  /* 0x000000ffff9e7224 */ /* 0x000fe400078e0052 */
        /* <DEDUP_REMOVED lines=14> */
[----:B0-----:R-:W4:Y:S01]  /*178c0*/  LDL.LU.64 R158, [R1+0xde0] ;  /* 0x000de000019e7983 */ /* 0x001f220000300a00 */
[----:B------:R-:W-:-:S02]  /*178d0*/  IMAD.MOV.U32 R83, RZ, RZ, R167 ;  /* 0x000000ffff537224 */ /* 0x000fc400078e00a7 */
[----:B------:R-:W-:Y:S01]  /*178e0*/  IMAD.MOV.U32 R82, RZ, RZ, R166 ;  /* 0x000000ffff527224 */ /* 0x000fe200078e00a6 */
[----:B-1----:R-:W4:Y:S01]  /*178f0*/  LDL.LU.128 R160, [R1+0xdf0] ;  /* 0x000df00001a07983 */ /* 0x002f220000300c00 */
[----:B------:R-:W-:Y:S02]  /*17900*/  IMAD.MOV.U32 R81, RZ, RZ, R165 ;  /* 0x000000ffff517224 */ /* 0x000fe400078e00a5 */
[----:B------:R-:W-:Y:S02]  /*17910*/  IMAD.MOV.U32 R80, RZ, RZ, R164 ;  /* 0x000000ffff507224 */ /* 0x000fe400078e00a4 */
[----:B------:R-:W-:Y:S01]  /*17920*/  IMAD.MOV.U32 R87, RZ, RZ, R171 ;  /* 0x000000ffff577224 */ /* 0x000fe200078e00ab */
[----:B--2---:R-:W2:Y:S01]  /*17930*/  LDL.LU.128 R164, [R1+0xe00] ;  /* 0x000e000001a47983 */ /* 0x004ea20000300c00 */
[----:B------:R-:W-:Y:S02]  /*17940*/  IMAD.MOV.U32 R86, RZ, RZ, R170 ;  /* 0x000000ffff567224 */ /* 0x000fe400078e00aa */
[----:B------:R-:W-:-:S02]  /*17950*/  IMAD.MOV.U32 R85, RZ, RZ, R169 ;  /* 0x000000ffff557224 */ /* 0x000fc400078e00a9 */
[----:B------:R-:W-:Y:S02]  /*17960*/  IMAD.MOV.U32 R84, RZ, RZ, R168 ;  /* 0x000000ffff547224 */ /* 0x000fe400078e00a8 */
[----:B---3--:R-:W3:Y:S04]  /*17970*/  LDL.LU.128 R168, [R1+0xe10] ;  /* 0x000e100001a87983 */ /* 0x008ee80000300c00 */
[----:B------:R0:W-:Y:S04]  /*17980*/  STL.128 [R1+0xe30], R176 ;  /* 0x000e30b001007387 */ /* 0x0001e80000100c00 */
[----:B------:R1:W-:Y:S04]  /*17990*/  STL.128 [R1+0xe20], R172 ;  /* 0x000e20ac01007387 */ /* 0x0003e80000100c00 */
[----:B0-----:R-:W4:Y:S04]  /*179a0*/  LDL.LU.128 R176, [R1+0xe30] ;  /* 0x000e300001b07983 */ /* 0x001f280000300c00 */
[----:B-1----:R-:W4:Y:S01]  /*179b0*/  LDL.LU.128 R172, [R1+0xe20] ;  /* 0x000e200001ac7983 */ /* 0x002f220000300c00 */
        /* <DEDUP_REMOVED lines=27> */
[----:B------:R-:W-:Y:S02]  /*17b70*/  VIADD R4, R12, 0x100 ;  /* 0x000001000c047836 */ /* 0x000fe40000000000 */
        /* <DEDUP_REMOVED lines=67> */
[----:B------:R-:W-:Y:S01]  /*17fb0*/  R2UR UR6, R4 ;  /* 0x00000000040672ca */ /* 0x000fe200000e0000 */
        /* <DEDUP_REMOVED lines=60> */
[----:B------:R-:W-:Y:S01]  /*18380*/  IMAD.MOV.U32 R48, RZ, RZ, R40 ;  /* 0x000000ffff307224 */ /* 0x000fe200078e0028 */
[----:B------:R-:W-:Y:S01]  /*18390*/  R2UR UR7, R5 ;  /* 0x00000000050772ca */ /* 0x000fe200000e0000 */
        /* <DEDUP_REMOVED lines=44> */
[----:B0-----:R-:W-:Y:S02]  /*18660*/  IMAD.MOV.U32 R104, RZ, RZ, R188 ;  /* 0x000000ffff687224 */ /* 0x001fe400078e00bc */
[----:B------:R-:W-:Y:S02]  /*18670*/  IMAD.MOV.U32 R105, RZ, RZ, R189 ;  /* 0x000000ffff697224 */ /* 0x000fe400078e00bd */
[----:B------:R-:W-:Y:S02]  /*18680*/  IMAD.MOV.U32 R106, RZ, RZ, R190 ;  /* 0x000000ffff6a7224 */ /* 0x000fe400078e00be */
[----:B------:R-:W-:Y:S02]  /*18690*/  IMAD.MOV.U32 R107, RZ, RZ, R191 ;  /* 0x000000ffff6b7224 */ /* 0x000fe400078e00bf */
[----:B-1----:R-:W-:Y:S02]  /*186a0*/  IMAD.MOV.U32 R108, RZ, RZ, R229 ;  /* 0x000000ffff6c7224 */ /* 0x002fe400078e00e5 */
[----:B------:R-:W-:-:S02]  /*186b0*/  IMAD.MOV.U32 R109, RZ, RZ, R193 ;  /* 0x000000ffff6d7224 */ /* 0x000fc400078e00c1 */
[----:B------:R-:W-:Y:S02]  /*186c0*/  IMAD.MOV.U32 R110, RZ, RZ, R194 ;  /* 0x000000ffff6e7224 */ /* 0x000fe400078e00c2 */
[----:B------:R-:W-:Y:S02]  /*186d0*/  IMAD.MOV.U32 R111, RZ, RZ, R195 ;  /* 0x000000ffff6f7224 */ /* 0x000fe400078e00c3 */
[----:B--2---:R-:W-:Y:S02]  /*186e0*/  IMAD.MOV.U32 R112, RZ, RZ, R196 ;  /* 0x000000ffff707224 */ /* 0x004fe400078e00c4 */
[----:B------:R-:W-:Y:S02]  /*186f0*/  IMAD.MOV.U32 R113, RZ, RZ, R197 ;  /* 0x000000ffff717224 */ /* 0x000fe400078e00c5 */
[----:B------:R-:W-:Y:S02]  /*18700*/  IMAD.MOV.U32 R114, RZ, RZ, R198 ;  /* 0x000000ffff727224 */ /* 0x000fe400078e00c6 */
[----:B------:R-:W-:-:S02]  /*18710*/  IMAD.MOV.U32 R115, RZ, RZ, R199 ;  /* 0x000000ffff737224 */ /* 0x000fc400078e00c7 */
[----:B---3--:R-:W-:Y:S02]  /*18720*/  IMAD.MOV.U32 R116, RZ, RZ, R200 ;  /* 0x000000ffff747224 */ /* 0x008fe400078e00c8 */
[----:B------:R-:W-:Y:S02]  /*18730*/  IMAD.MOV.U32 R117, RZ, RZ, R201 ;  /* 0x000000ffff757224 */ /* 0x000fe400078e00c9 */
[----:B------:R-:W-:Y:S02]  /*18740*/  IMAD.MOV.U32 R118, RZ, RZ, R202 ;  /* 0x000000ffff767224 */ /* 0x000fe400078e00ca */
[----:B------:R-:W-:Y:S02]  /*18750*/  IMAD.MOV.U32 R119, RZ, RZ, R203 ;  /* 0x000000ffff777224 */ /* 0x000fe400078e00cb */
[----:B----4-:R-:W-:Y:S02]  /*18760*/  IMAD.MOV.U32 R120, RZ, RZ, R204 ;  /* 0x000000ffff787224 */ /* 0x010fe400078e00cc */
        /* <DEDUP_REMOVED lines=30> */
[----:B------:R-:W-:-:S06]  /*18950*/  IMAD.MOV.U32 R151, RZ, RZ, R6 ;  /* 0x000000ffff977224 */ /* 0x000fcc00078e0006 */
[----:B------:R-:W-:-:S06]  /*18960*/  WARPGROUP.ARRIVE ;  /* 0x00000000000079c5 */ /* 0x000fcc0000000000 */
[----:B------:R-:W-:Y:S01]  /*18970*/  HGMMA.64x256x16.F32 R24, R152, gdesc[UR4].tnspB, R24, gsb0 ;  /* 0x43e0000498187df0 */ /* 0x000fe20008000818 */
[----:B------:R0:W-:Y:S04]  /*18980*/  STL.128 [R1+0xdb0], R180 ;  /* 0x000db0b401007387 */ /* 0x0001e80000100c00 */
[----:B------:R1:W-:Y:S04]  /*18990*/  STL.64 [R1+0xdc8], R232 ;  /* 0x000dc8e801007387 */ /* 0x0003e80000100a00 */
[----:B------:R2:W-:Y:S01]  /*189a0*/  STL.128 [R1+0xd80], R168 ;  /* 0x000d80a801007387 */ /* 0x0005e20000100c00 */
[----:B0-----:R-:W-:-:S02]  /*189b0*/  IMAD.MOV.U32 R180, RZ, RZ, R235 ;  /* 0x000000ffffb47224 */ /* 0x001fc400078e00eb */
[----:B------:R-:W-:Y:S02]  /*189c0*/  IMAD.MOV.U32 R181, RZ, RZ, R234 ;  /* 0x000000ffffb57224 */ /* 0x000fe400078e00ea */
[----:B-1----:R-:W-:Y:S02]  /*189d0*/  IMAD.MOV.U32 R232, RZ, RZ, R18 ;  /* 0x000000ffffe87224 */ /* 0x002fe400078e0012 */
[----:B------:R-:W-:Y:S02]  /*189e0*/  IMAD.MOV.U32 R233, RZ, RZ, R14 ;  /* 0x000000ffffe97224 */ /* 0x000fe400078e000e */
[----:B------:R-:W-:Y:S01]  /*189f0*/  IMAD.MOV.U32 R234, RZ, RZ, R7 ;  /* 0x000000ffffea7224 */ /* 0x000fe200078e0007 */
[----:B------:R0:W-:Y:S01]  /*18a00*/  STL.128 [R1+0xd70], R164 ;  /* 0x000d70a401007387 */ /* 0x0001e20000100c00 */
[----:B------:R-:W-:Y:S02]  /*18a10*/  IMAD.MOV.U32 R235, RZ, RZ, R6 ;  /* 0x000000ffffeb7224 */ /* 0x000fe400078e0006 */
[----:B------:R-:W-:Y:S01]  /*18a20*/  IMAD.MOV.U32 R182, RZ, RZ, R231 ;  /* 0x000000ffffb67224 */ /* 0x000fe200078e00e7 */
[----:B------:R1:W-:Y:S01]  /*18a30*/  STL.128 [R1+0xd60], R160 ;  /* 0x000d60a001007387 */ /* 0x0003e20000100c00 */
[----:B------:R-:W-:-:S03]  /*18a40*/  IMAD.MOV.U32 R183, RZ, RZ, R230 ;  /* 0x000000ffffb77224 */ /* 0x000fc600078e00e6 */
[----:B------:R-:W-:Y:S04]  /*18a50*/  STL.64 [R1+0xd50], R158 ;  /* 0x000d509e01007387 */ /* 0x000fe80000100a00 */
[----:B------:R3:W-:Y:S04]  /*18a60*/  STL.128 [R1+0x440], R232 ;  /* 0x000440e801007387 */ /* 0x0007e80000100c00 */
[----:B--2---:R-:W2:Y:S04]  /*18a70*/  LDL.LU.128 R168, [R1+0xd80] ;  /* 0x000d800001a87983 */ /* 0x004ea80000300c00 */
[----:B0-----:R-:W4:Y:S04]  /*18a80*/  LDL.LU.128 R164, [R1+0xd70] ;  /* 0x000d700001a47983 */ /* 0x001f280000300c00 */
[----:B-1----:R-:W2:Y:S04]  /*18a90*/  LDL.LU.128 R160, [R1+0xd60] ;  /* 0x000d600001a07983 */ /* 0x002ea80000300c00 */
[----:B---3--:R-:W3:Y:S04]  /*18aa0*/  LDL.LU.64 R232, [R1+0xdc8] ;  /* 0x000dc80001e87983 */ /* 0x008ee80000300a00 */
[----:B------:R-:W2:Y:S04]  /*18ab0*/  LDL.LU.64 R158, [R1+0xd50] ;  /* 0x000d5000019e7983 */ /* 0x000ea80000300a00 */
[----:B------:R0:W-:Y:S04]  /*18ac0*/  STL [R1+0xdc0], R192 ;  /* 0x000dc0c001007387 */ /* 0x0001e80000100800 */
[----:B------:R1:W-:Y:S04]  /*18ad0*/  STL.128 [R1+0xda0], R176 ;  /* 0x000da0b001007387 */ /* 0x0003e80000100c00 */
[----:B------:R1:W-:Y:S01]  /*18ae0*/  STL.128 [R1+0xd90], R172 ;  /* 0x000d90ac01007387 */ /* 0x0003e20000100c00 */
[----:B0-----:R-:W-:-:S03]  /*18af0*/  IMAD.MOV.U32 R192, RZ, RZ, R229 ;  /* 0x000000ffffc07224 */ /* 0x001fc600078e00e5 */
[----:B------:R0:W-:Y:S04]  /*18b00*/  STL.128 [R1+0x370], R180 ;  /* 0x000370b401007387 */ /* 0x0001e80000100c00 */
[----:B-1----:R-:W2:Y:S04]  /*18b10*/  LDL.LU.128 R176, [R1+0xda0] ;  /* 0x000da00001b07983 */ /* 0x002ea80000300c00 */
[----:B------:R-:W2:Y:S04]  /*18b20*/  LDL.LU.128 R172, [R1+0xd90] ;  /* 0x000d900001ac7983 */ /* 0x000ea80000300c00 */
[----:B0-----:R-:W2:Y:S04]  /*18b30*/  LDL.LU.128 R180, [R1+0xdb0] ;  /* 0x000db00001b47983 */ /* 0x001ea80000300c00 */
[----:B------:R0:W-:Y:S04]  /*18b40*/  STL.128 [R1+0x3a0], R192 ;  /* 0x0003a0c001007387 */ /* 0x0001e80000100c00 */
[----:B0-----:R-:W2:Y:S01]  /*18b50*/  LDL.LU R192, [R1+0xdc0] ;  /* 0x000dc00001c07983 */ /* 0x001ea20000300800 */
[----:B------:R-:W-:-:S03]  /*18b60*/  WARPGROUP.DEPBAR.LE gsb0, 0x0 ;  /* 0x00008000000079c5 */ /* 0x000fc60000010000 */
[----:B------:R0:W-:Y:S04]  /*18b70*/  STL.128 [R1+0xd40], R148 ;  /* 0x000d409401007387 */ /* 0x0001e80000100c00 */
[----:B------:R1:W-:Y:S04]  /*18b80*/  STL.128 [R1+0xd30], R144 ;  /* 0x000d309001007387 */ /* 0x0003e80000100c00 */
[----:B------:R1:W-:Y:S04]  /*18b90*/  STL.128 [R1+0xd20], R140 ;  /* 0x000d208c01007387 */ /* 0x0003e80000100c00 */
[----:B0-----:R-:W2:Y:S04]  /*18ba0*/  LDL.LU.128 R148, [R1+0xd40] ;  /* 0x000d400001947983 */ /* 0x001ea80000300c00 */
        /* <DEDUP_REMOVED lines=8> */
[----:B-1----:R-:W2:Y:S04]  /*18c30*/  LDL.LU.128 R144, [R1+0xd30] ;  /* 0x000d300001907983 */ /* 0x002ea80000300c00 */
        /* <DEDUP_REMOVED lines=8> */
[----:B------:R-:W2:Y:S01]  /*18cc0*/  LDL.LU.128 R112, [R1+0xcb0] ;  /* 0x000cb00001707983 */ /* 0x000ea20000300c00 */
[----:B------:R-:W-:-:S02]  /*18cd0*/  IMAD.MOV.U32 R5, RZ, RZ, R13 ;  /* 0x000000ffff057224 */ /* 0x000fc400078e000d */
[----:B------:R-:W-:Y:S02]  /*18ce0*/  IMAD.MOV.U32 R7, RZ, RZ, R3 ;  /* 0x000000ffff077224 */ /* 0x000fe400078e0003 */
[----:B------:R-:W-:Y:S01]  /*18cf0*/  IMAD.MOV.U32 R6, RZ, RZ, R2 ;  /* 0x000000ffff067224 */ /* 0x000fe200078e0002 */
[----:B------:R-:W-:Y:S01]  /*18d00*/  R2UR UR7, R5 ;  /* 0x00000000050772ca */ /* 0x000fe200000e0000 */
[----:B------:R-:W-:Y:S02]  /*18d10*/  IMAD.MOV.U32 R5, RZ, RZ, R0 ;  /* 0x000000ffff057224 */ /* 0x000fe400078e0000 */
[----:B------:R-:W-:Y:S01]  /*18d20*/  VIADD R4, R12, 0x180 ;  /* 0x000001800c047836 */ /* 0x000fe20000000000 */
[----:B----4-:R-:W-:Y:S01]  /*18d30*/  F2FP.F16.F32.PACK_AB R152, R166, R167 ;  /* 0x000000a7a698723e */ /* 0x010fe200000000ff */
[----:B---3--:R-:W-:Y:S01]  /*18d40*/  STL.64 [R1+0xc98], R232 ;  /* 0x000c98e801007387 */ /* 0x008fe20000100a00 */
[----:B--2---:R-:W-:Y:S02]  /*18d50*/  F2FP.F16.F32.PACK_AB R153, R159, R161 ;  /* 0x000000a19f99723e */ /* 0x004fe400000000ff */
[----:B------:R-:W-:-:S02]  /*18d60*/  F2FP.F16.F32.PACK_AB R154, R168, R169 ;  /* 0x000000a9a89a723e */ /* 0x000fc400000000ff */
[----:B------:R-:W-:Y:S01]  /*18d70*/  F2FP.F16.F32.PACK_AB R155, R158, R160 ;  /* 0x000000a09e9b723e */ /* 0x000fe200000000ff */
[----:B------:R-:W-:Y:S01]  /*18d80*/  IMAD.MOV.U32 R229, RZ, RZ, R23 ;  /* 0x000000ffffe57224 */ /* 0x000fe200078e0017 */
[----:B------:R0:W-:Y:S01]  /*18d90*/  STL.128 [R1+0x380], R184 ;  /* 0x000380b801007387 */ /* 0x0001e20000100c00 */
[----:B------:R-:W-:Y:S01]  /*18da0*/  IMAD.MOV.U32 R230, RZ, RZ, R22 ;  /* 0x000000ffffe67224 */ /* 0x000fe200078e0016 */
[----:B------:R-:W-:Y:S01]  /*18db0*/  R2UR UR6, R4 ;  /* 0x00000000040672ca */ /* 0x000fe200000e0000 */
[----:B------:R-:W-:Y:S01]  /*18dc0*/  IMAD.MOV.U32 R231, RZ, RZ, R19 ;  /* 0x000000ffffe77224 */ /* 0x000fe200078e0013 */
[----:B------:R1:W-:Y:S01]  /*18dd0*/  STL.128 [R1+0x390], R188 ;  /* 0x000390bc01007387 */ /* 0x0003e20000100c00 */
[----:B------:R-:W-:-:S03]  /*18de0*/  IMAD.MOV.U32 R169, RZ, RZ, R85 ;  /* 0x000000ffffa97224 */ /* 0x000fc600078e0055 */
[----:B------:R-:W-:Y:S01]  /*18df0*/  STL.128 [R1+0xc70], R176 ;  /* 0x000c70b001007387 */ /* 0x000fe20000100c00 */
[----:B------:R-:W-:-:S03]  /*18e00*/  IMAD.MOV.U32 R168, RZ, RZ, R84 ;  /* 0x000000ffffa87224 */ /* 0x000fc600078e0054 */
[----:B------:R2:W-:Y:S01]  /*18e10*/  STL.128 [R1+0xc80], R180 ;  /* 0x000c80b401007387 */ /* 0x0005e20000100c00 */
[----:B------:R-:W-:-:S03]  /*18e20*/  IMAD.MOV.U32 R167, RZ, RZ, R83 ;  /* 0x000000ffffa77224 */ /* 0x000fc600078e0053 */
[----:B------:R3:W-:Y:S01]  /*18e30*/  STL.128 [R1+0xc60], R172 ;  /* 0x000c60ac01007387 */ /* 0x0007e20000100c00 */
[----:B0-----:R-:W-:Y:S02]  /*18e40*/  IMAD.MOV.U32 R187, RZ, RZ, R103 ;  /* 0x000000ffffbb7224 */ /* 0x001fe400078e0067 */
        /* <DEDUP_REMOVED lines=10> */
[----:B------:R-:W-:Y:S01]  /*18ef0*/  STL.128 [R1+0x3e0], R208 ;  /* 0x0003e0d001007387 */ /* 0x000fe20000100c00 */
[----:B--2---:R-:W-:Y:S02]  /*18f00*/  IMAD.MOV.U32 R183, RZ, RZ, R99 ;  /* 0x000000ffffb77224 */ /* 0x004fe400078e0063 */
        /* <DEDUP_REMOVED lines=8> */
[----:B------:R-:W-:Y:S02]  /*18f90*/  IMAD.MOV.U32 R177, RZ, RZ, R93 ;  /* 0x000000ffffb17224 */ /* 0x000fe400078e005d */
[----:B------:R-:W-:Y:S01]  /*18fa0*/  IMAD.MOV.U32 R176, RZ, RZ, R92 ;  /* 0x000000ffffb07224 */ /* 0x000fe200078e005c */
[----:B------:R-:W-:Y:S01]  /*18fb0*/  STL.128 [R1+0x420], R224 ;  /* 0x000420e001007387 */ /* 0x000fe20000100c00 */
[----:B---3--:R-:W-:Y:S02]  /*18fc0*/  IMAD.MOV.U32 R175, RZ, RZ, R91 ;  /* 0x000000ffffaf7224 */ /* 0x008fe400078e005b */
[----:B------:R-:W-:Y:S01]  /*18fd0*/  IMAD.MOV.U32 R174, RZ, RZ, R90 ;  /* 0x000000ffffae7224 */ /* 0x000fe200078e005a */
[----:B------:R0:W-:Y:S01]  /*18fe0*/  STL.64 [R1+0xc50], R170 ;  /* 0x000c50aa01007387 */ /* 0x0001e20000100a00 */
[----:B------:R-:W-:-:S02]  /*18ff0*/  IMAD.MOV.U32 R173, RZ, RZ, R89 ;  /* 0x000000ffffad7224 */ /* 0x000fc400078e0059 */
[----:B------:R-:W-:Y:S01]  /*19000*/  IMAD.MOV.U32 R172, RZ, RZ, R88 ;  /* 0x000000ffffac7224 */ /* 0x000fe200078e0058 */
[----:B------:R1:W-:Y:S01]  /*19010*/  STL.64 [R1+0xc48], R164 ;  /* 0x000c48a401007387 */ /* 0x0003e20000100a00 */
[----:B------:R-:W-:Y:S02]  /*19020*/  IMAD.MOV.U32 R166, RZ, RZ, R82 ;  /* 0x000000ffffa67224 */ /* 0x000fe400078e0052 */
[----:B------:R-:W-:Y:S01]  /*19030*/  IMAD.MOV.U32 R161, RZ, RZ, R77 ;  /* 0x000000ffffa17224 */ /* 0x000fe200078e004d */
[----:B------:R2:W-:Y:S01]  /*19040*/  STL.64 [R1+0xc40], R162 ;  /* 0x000c40a201007387 */ /* 0x0005e20000100a00 */
[----:B------:R-:W-:Y:S02]  /*19050*/  IMAD.MOV.U32 R160, RZ, RZ, R76 ;  /* 0x000000ffffa07224 */ /* 0x000fe400078e004c */
[----:B------:R-:W-:Y:S01]  /*19060*/  IMAD.MOV.U32 R159, RZ, RZ, R75 ;  /* 0x000000ffff9f7224 */ /* 0x000fe200078e004b */
[----:B------:R3:W-:Y:S01]  /*19070*/  STL.128 [R1+0xc30], R152 ;  /* 0x000c309801007387 */ /* 0x0007e20000100c00 */
[----:B0-----:R-:W-:-:S02]  /*19080*/  IMAD.MOV.U32 R171, RZ, RZ, R87 ;  /* 0x000000ffffab7224 */ /* 0x001fc400078e0057 */
[----:B------:R-:W-:Y:S02]  /*19090*/  IMAD.MOV.U32 R170, RZ, RZ, R86 ;  /* 0x000000ffffaa7224 */ /* 0x000fe400078e0056 */
[----:B-1----:R-:W-:Y:S02]  /*190a0*/  IMAD.MOV.U32 R165, RZ, RZ, R81 ;  /* 0x000000ffffa57224 */ /* 0x002fe400078e0051 */
[----:B------:R-:W-:Y:S02]  /*190b0*/  IMAD.MOV.U32 R164, RZ, RZ, R80 ;  /* 0x000000ffffa47224 */ /* 0x000fe400078e0050 */
[----:B--2---:R-:W-:Y:S02]  /*190c0*/  IMAD.MOV.U32 R163, RZ, RZ, R79 ;  /* 0x000000ffffa37224 */ /* 0x004fe400078e004f */
[----:B------:R-:W-:Y:S02]  /*190d0*/  IMAD.MOV.U32 R162, RZ, RZ, R78 ;  /* 0x000000ffffa27224 */ /* 0x000fe400078e004e */
[----:B------:R-:W-:-:S02]  /*190e0*/  IMAD.MOV.U32 R158, RZ, RZ, R74 ;  /* 0x000000ffff9e7224 */ /* 0x000fc400078e004a */
[----:B------:R-:W-:Y:S02]  /*190f0*/  IMAD.MOV.U32 R157, RZ, RZ, R73 ;  /* 0x000000ffff9d7224 */ /* 0x000fe400078e0049 */
[----:B------:R-:W-:Y:S02]  /*19100*/  IMAD.MOV.U32 R156, RZ, RZ, R72 ;  /* 0x000000ffff9c7224 */ /* 0x000fe400078e0048 */
[----:B---3--:R-:W-:Y:S02]  /*19110*/  IMAD.MOV.U32 R155, RZ, RZ, R71 ;  /* 0x000000ffff9b7224 */ /* 0x008fe400078e0047 */
[----:B------:R-:W-:Y:S02]  /*19120*/  IMAD.MOV.U32 R154, RZ, RZ, R70 ;  /* 0x000000ffff9a7224 */ /* 0x000fe400078e0046 */
[----:B------:R-:W-:Y:S02]  /*19130*/  IMAD.MOV.U32 R153, RZ, RZ, R69 ;  /* 0x000000ffff997224 */ /* 0x000fe400078e0045 */
[----:B------:R-:W-:Y:S01]  /*19140*/  IMAD.MOV.U32 R152, RZ, RZ, R68 ;  /* 0x000000ffff987224 */ /* 0x000fe200078e0044 */
        /* <DEDUP_REMOVED lines=20> */
[----:B------:R-:W-:Y:S01]  /*19290*/  STL.128 [R1+0x300], R152 ;  /* 0x0003009801007387 */ /* 0x000fe20000100c00 */
[----:B------:R-:W-:-:S02]  /*192a0*/  IMAD.MOV.U32 R0, RZ, RZ, R151 ;  /* 0x000000ffff007224 */ /* 0x000fc400078e0097 */
[----:B------:R-:W-:Y:S02]  /*192b0*/  IMAD.MOV.U32 R2, RZ, RZ, R150 ;  /* 0x000000ffff027224 */ /* 0x000fe400078e0096 */
[----:B------:R-:W-:Y:S01]  /*192c0*/  IMAD.MOV.U32 R3, RZ, RZ, R149 ;  /* 0x000000ffff037224 */ /* 0x000fe200078e0095 */
[----:B------:R0:W-:Y:S01]  /*192d0*/  STL [R1+0x65c], R0 ;  /* 0x00065c0001007387 */ /* 0x0001e20000100800 */
[----:B------:R-:W-:Y:S02]  /*192e0*/  IMAD.MOV.U32 R234, RZ, RZ, R2 ;  /* 0x000000ffffea7224 */ /* 0x000fe400078e0002 */
[----:B------:R-:W-:Y:S01]  /*192f0*/  IMAD.MOV.U32 R233, RZ, RZ, R3 ;  /* 0x000000ffffe97224 */ /* 0x000fe200078e0003 */
[----:B------:R1:W-:Y:S01]  /*19300*/  STL [R1+0x658], R2 ;  /* 0x0006580201007387 */ /* 0x0003e20000100800 */
[----:B------:R-:W-:-:S03]  /*19310*/  IMAD.MOV.U32 R235, RZ, RZ, R0 ;  /* 0x000000ffffeb7224 */ /* 0x000fc600078e0000 */
[----:B------:R2:W-:Y:S01]  /*19320*/  STL [R1+0x654], R3 ;  /* 0x0006540301007387 */ /* 0x0005e20000100800 */
[----:B0-----:R-:W-:Y:S02]  /*19330*/  IMAD.MOV.U32 R0, RZ, RZ, R27 ;  /* 0x000000ffff007224 */ /* 0x001fe400078e001b */
[----:B------:R-:W-:Y:S02]  /*19340*/  IMAD.MOV.U32 R14, RZ, RZ, R148 ;  /* 0x000000ffff0e7224 */ /* 0x000fe400078e0094 */
[----:B-1----:R-:W-:Y:S02]  /*19350*/  IMAD.MOV.U32 R2, RZ, RZ, R26 ;  /* 0x000000ffff027224 */ /* 0x002fe400078e001a */
[----:B--2---:R-:W-:Y:S02]  /*19360*/  IMAD.MOV.U32 R3, RZ, RZ, R25 ;  /* 0x000000ffff037224 */ /* 0x004fe400078e0019 */
[----:B------:R-:W-:Y:S02]  /*19370*/  IMAD.MOV.U32 R151, RZ, RZ, R67 ;  /* 0x000000ffff977224 */ /* 0x000fe400078e0043 */
[----:B------:R-:W-:-:S02]  /*19380*/  IMAD.MOV.U32 R150, RZ, RZ, R66 ;  /* 0x000000ffff967224 */ /* 0x000fc400078e0042 */
[----:B------:R-:W-:Y:S02]  /*19390*/  IMAD.MOV.U32 R149, RZ, RZ, R65 ;  /* 0x000000ffff957224 */ /* 0x000fe400078e0041 */
[----:B------:R-:W-:Y:S02]  /*193a0*/  IMAD.MOV.U32 R148, RZ, RZ, R64 ;  /* 0x000000ffff947224 */ /* 0x000fe400078e0040 */
[----:B------:R-:W-:Y:S02]  /*193b0*/  IMAD.MOV.U32 R25, RZ, RZ, R3 ;  /* 0x000000ffff197224 */ /* 0x000fe400078e0003 */
[----:B------:R-:W-:Y:S02]  /*193c0*/  IMAD.MOV.U32 R15, RZ, RZ, R147 ;  /* 0x000000ffff0f7224 */ /* 0x000fe400078e0093 */
[----:B------:R-:W-:Y:S02]  /*193d0*/  IMAD.MOV.U32 R18, RZ, RZ, R146 ;  /* 0x000000ffff127224 */ /* 0x000fe400078e0092 */
[----:B------:R-:W-:Y:S01]  /*193e0*/  IMAD.MOV.U32 R19, RZ, RZ, R145 ;  /* 0x000000ffff137224 */ /* 0x000fe200078e0091 */
[----:B------:R0:W-:Y:S01]  /*193f0*/  STL [R1+0x630], R140 ;  /* 0x0006308c01007387 */ /* 0x0001e20000100800 */
[----:B------:R-:W-:-:S02]  /*19400*/  IMAD.MOV.U32 R20, RZ, RZ, R144 ;  /* 0x000000ffff147224 */ /* 0x000fc400078e0090 */
[----:B------:R-:W-:Y:S02]  /*19410*/  IMAD.MOV.U32 R21, RZ, RZ, R143 ;  /* 0x000000ffff157224 */ /* 0x000fe400078e008f */
[----:B------:R-:W-:Y:S02]  /*19420*/  IMAD.MOV.U32 R22, RZ, RZ, R142 ;  /* 0x000000ffff167224 */ /* 0x000fe400078e008e */
[----:B------:R-:W-:Y:S01]  /*19430*/  IMAD.MOV.U32 R23, RZ, RZ, R141 ;  /* 0x000000ffff177224 */ /* 0x000fe200078e008d */
[----:B------:R1:W-:Y:S01]  /*19440*/  STL [R1+0x62c], R139 ;  /* 0x00062c8b01007387 */ /* 0x0003e20000100800 */
[----:B------:R-:W-:Y:S02]  /*19450*/  IMAD.MOV.U32 R4, RZ, RZ, R108 ;  /* 0x000000ffff047224 */ /* 0x000fe400078e006c */
[----:B------:R-:W-:Y:S01]  /*19460*/  IMAD.MOV.U32 R216, RZ, RZ, R132 ;  /* 0x000000ffffd87224 */ /* 0x000fe200078e0084 */
[----:B------:R2:W-:Y:S01]  /*19470*/  STL [R1+0x628], R138 ;  /* 0x0006288a01007387 */ /* 0x0005e20000100800 */
[----:B------:R-:W-:-:S02]  /*19480*/  IMAD.MOV.U32 R217, RZ, RZ, R133 ;  /* 0x000000ffffd97224 */ /* 0x000fc400078e0085 */
[----:B------:R-:W-:Y:S01]  /*19490*/  IMAD.MOV.U32 R212, RZ, RZ, R128 ;  /* 0x000000ffffd47224 */ /* 0x000fe200078e0080 */
[----:B------:R3:W-:Y:S01]  /*194a0*/  STL [R1+0x624], R137 ;  /* 0x0006248901007387 */ /* 0x0007e20000100800 */
        /* <DEDUP_REMOVED lines=49> */
[----:B0-----:R-:W-:Y:S01]  /*197c0*/  IMAD.MOV.U32 R140, RZ, RZ, R56 ;  /* 0x000000ffff8c7224 */ /* 0x001fe200078e0038 */
[----:B------:R0:W-:Y:S01]  /*197d0*/  STL [R1+0x5e0], R120 ;  /* 0x0005e07801007387 */ /* 0x0001e20000100800 */
[----:B-1----:R-:W-:-:S02]  /*197e0*/  IMAD.MOV.U32 R139, RZ, RZ, R55 ;  /* 0x000000ffff8b7224 */ /* 0x002fc400078e0037 */
[----:B--2---:R-:W-:Y:S01]  /*197f0*/  IMAD.MOV.U32 R138, RZ, RZ, R54 ;  /* 0x000000ffff8a7224 */ /* 0x004fe200078e0036 */
[----:B------:R1:W-:Y:S01]  /*19800*/  STL [R1+0x5dc], R119 ;  /* 0x0005dc7701007387 */ /* 0x0003e20000100800 */
[----:B---3--:R-:W-:Y:S02]  /*19810*/  IMAD.MOV.U32 R137, RZ, RZ, R53 ;  /* 0x000000ffff897224 */ /* 0x008fe400078e0035 */
[----:B----4-:R-:W-:Y:S01]  /*19820*/  IMAD.MOV.U32 R136, RZ, RZ, R52 ;  /* 0x000000ffff887224 */ /* 0x010fe200078e0034 */
        /* <DEDUP_REMOVED lines=20> */
[----:B------:R-:W-:Y:S02]  /*19970*/  IMAD.MOV.U32 R122, RZ, RZ, R38 ;  /* 0x000000ffff7a7224 */ /* 0x000fe400078e0026 */
[----:B------:R-:W-:-:S02]  /*19980*/  IMAD.MOV.U32 R121, RZ, RZ, R37 ;  /* 0x000000ffff797224 */ /* 0x000fc400078e0025 */
[----:B0-----:R-:W-:Y:S02]  /*19990*/  IMAD.MOV.U32 R120, RZ, RZ, R36 ;  /* 0x000000ffff787224 */ /* 0x001fe400078e0024 */
[----:B-1----:R-:W-:Y:S02]  /*199a0*/  IMAD.MOV.U32 R119, RZ, RZ, R35 ;  /* 0x000000ffff777224 */ /* 0x002fe400078e0023 */
[----:B--2---:R-:W-:Y:S02]  /*199b0*/  IMAD.MOV.U32 R118, RZ, RZ, R34 ;  /* 0x000000ffff767224 */ /* 0x004fe400078e0022 */
[----:B---3--:R-:W-:Y:S02]  /*199c0*/  IMAD.MOV.U32 R117, RZ, RZ, R33 ;  /* 0x000000ffff757224 */ /* 0x008fe400078e0021 */
[----:B----4-:R-:W-:Y:S02]  /*199d0*/  IMAD.MOV.U32 R116, RZ, RZ, R32 ;  /* 0x000000ffff747224 */ /* 0x010fe400078e0020 */
[----:B------:R-:W-:-:S02]  /*199e0*/  IMAD.MOV.U32 R115, RZ, RZ, R31 ;  /* 0x000000ffff737224 */ /* 0x000fc400078e001f */
[----:B------:R-:W-:Y:S02]  /*199f0*/  IMAD.MOV.U32 R114, RZ, RZ, R30 ;  /* 0x000000ffff727224 */ /* 0x000fe400078e001e */
[----:B------:R-:W-:Y:S02]  /*19a00*/  IMAD.MOV.U32 R113, RZ, RZ, R29 ;  /* 0x000000ffff717224 */ /* 0x000fe400078e001d */
[----:B------:R-:W-:Y:S02]  /*19a10*/  IMAD.MOV.U32 R112, RZ, RZ, R28 ;  /* 0x000000ffff707224 */ /* 0x000fe400078e001c */
[----:B------:R-:W-:Y:S02]  /*19a20*/  IMAD.MOV.U32 R26, RZ, RZ, R2 ;  /* 0x000000ffff1a7224 */ /* 0x000fe400078e0002 */
[----:B------:R-:W-:Y:S01]  /*19a30*/  IMAD.MOV.U32 R27, RZ, RZ, R0 ;  /* 0x000000ffff1b7224 */ /* 0x000fe200078e0000 */
[----:B------:R-:W-:Y:S01]  /*19a40*/  STL [R1+0x650], R14 ;  /* 0x0006500e01007387 */ /* 0x000fe20000100800 */
[----:B------:R-:W-:-:S03]  /*19a50*/  IMAD.MOV.U32 R193, RZ, RZ, R109 ;  /* 0x000000ffffc17224 */ /* 0x000fc600078e006d */
[----:B------:R-:W-:Y:S01]  /*19a60*/  STL [R1+0x64c], R15 ;  /* 0x00064c0f01007387 */ /* 0x000fe20000100800 */
[----:B------:R-:W-:-:S03]  /*19a70*/  IMAD.MOV.U32 R194, RZ, RZ, R110 ;  /* 0x000000ffffc27224 */ /* 0x000fc600078e006e */
        /* <DEDUP_REMOVED lines=85> */
[----:B------:R-:W-:Y:S04]  /*19fd0*/  STL [R1+0x460], R24 ;  /* 0x0004601801007387 */ /* 0x000fe80000100800 */
[----:B------:R1:W-:Y:S04]  /*19fe0*/  STL.128 [R1+0xc20], R24 ;  /* 0x000c201801007387 */ /* 0x0003e80000100c00 */
[----:B0-----:R-:W2:Y:S04]  /*19ff0*/  LDL.LU.128 R152, [R1+0xc30] ;  /* 0x000c300001987983 */ /* 0x001ea80000300c00 */
[----:B------:R-:W2:Y:S04]  /*1a000*/  LDL.LU.128 R28, [R1+0x470] ;  /* 0x00047000011c7983 */ /* 0x000ea80000300c00 */
[----:B------:R-:W2:Y:S04]  /*1a010*/  LDL.LU.128 R32, [R1+0x480] ;  /* 0x0004800001207983 */ /* 0x000ea80000300c00 */
        /* <DEDUP_REMOVED lines=29> */
[----:B------:R-:W2:Y:S01]  /*1a1f0*/  LDL.LU.128 R148, [R1+0x650] ;  /* 0x0006500001947983 */ /* 0x000ea20000300c00 */
[----:B------:R-:W-:-:S03]  /*1a200*/  IMAD.MOV.U32 R192, RZ, RZ, R4 ;  /* 0x000000ffffc07224 */ /* 0x000fc600078e0004 */
[----:B------:R-:W-:Y:S04]  /*1a210*/  STL.128 [R1+0x320], R160 ;  /* 0x000320a001007387 */ /* 0x000fe80000100c00 */
[----:B------:R0:W-:Y:S04]  /*1a220*/  STL.128 [R1+0x3a0], R192 ;  /* 0x0003a0c001007387 */ /* 0x0001e80000100c00 */
[----:B------:R1:W-:Y:S04]  /*1a230*/  STL.128 [R1+0x330], R164 ;  /* 0x000330a401007387 */ /* 0x0003e80000100c00 */
[----:B------:R3:W-:Y:S04]  /*1a240*/  STL.128 [R1+0x340], R168 ;  /* 0x000340a801007387 */ /* 0x0007e80000100c00 */
[----:B------:R4:W-:Y:S04]  /*1a250*/  STL.128 [R1+0x350], R172 ;  /* 0x000350ac01007387 */ /* 0x0009e80000100c00 */
[----:B0-----:R-:W2:Y:S04]  /*1a260*/  LDL.LU R192, [R1+0xc90] ;  /* 0x000c900001c07983 */ /* 0x001ea80000300800 */
[----:B-1----:R-:W2:Y:S04]  /*1a270*/  LDL.LU.64 R164, [R1+0xc48] ;  /* 0x000c480001a47983 */ /* 0x002ea80000300a00 */
[----:B---3--:R-:W3:Y:S04]  /*1a280*/  LDL.LU.64 R170, [R1+0xc50] ;  /* 0x000c500001aa7983 */ /* 0x008ee80000300a00 */
[----:B----4-:R-:W4:Y:S04]  /*1a290*/  LDL.LU.128 R172, [R1+0xc60] ;  /* 0x000c600001ac7983 */ /* 0x010f280000300c00 */
[----:B------:R-:W3:Y:S04]  /*1a2a0*/  LDL.LU.64 R162, [R1+0xc40] ;  /* 0x000c400001a27983 */ /* 0x000ee80000300a00 */
[----:B------:R0:W-:Y:S04]  /*1a2b0*/  STL.128 [R1+0x360], R176 ;  /* 0x000360b001007387 */ /* 0x0001e80000100c00 */
[----:B------:R1:W-:Y:S04]  /*1a2c0*/  STL.128 [R1+0x370], R180 ;  /* 0x000370b401007387 */ /* 0x0003e80000100c00 */
[----:B0-----:R-:W3:Y:S04]  /*1a2d0*/  LDL.LU.128 R176, [R1+0xc70] ;  /* 0x000c700001b07983 */ /* 0x001ee80000300c00 */
[----:B-1----:R-:W3:Y:S01]  /*1a2e0*/  LDL.LU.128 R180, [R1+0xc80] ;  /* 0x000c800001b47983 */ /* 0x002ee20000300c00 */
[----:B------:R-:W-:-:S03]  /*1a2f0*/  IMAD.MOV.U32 R232, RZ, RZ, R14 ;  /* 0x000000ffffe87224 */ /* 0x000fc600078e000e */
[----:B------:R0:W-:Y:S01]  /*1a300*/  STL.128 [R1+0x430], R228 ;  /* 0x000430e401007387 */ /* 0x0001e20000100c00 */
[----:B------:R-:W-:-:S03]  /*1a310*/  IMAD.MOV.U32 R4, RZ, RZ, R16 ;  /* 0x000000ffff047224 */ /* 0x000fc600078e0010 */
[----:B------:R-:W-:Y:S04]  /*1a320*/  STL.128 [R1+0x310], R156 ;  /* 0x0003109c01007387 */ /* 0x000fe80000100c00 */
[----:B------:R-:W-:Y:S04]  /*1a330*/  STL.128 [R1+0x380], R184 ;  /* 0x000380b801007387 */ /* 0x000fe80000100c00 */
[----:B------:R-:W-:Y:S01]  /*1a340*/  STL.128 [R1+0x390], R188 ;  /* 0x000390bc01007387 */ /* 0x000fe20000100c00 */
[----:B0-----:R-:W-:-:S03]  /*1a350*/  IMAD.MOV.U32 R228, RZ, RZ, R20 ;  /* 0x000000ffffe47224 */ /* 0x001fc600078e0014 */
[----:B------:R-:W-:Y:S01]  /*1a360*/  STL.128 [R1+0x3b0], R196 ;  /* 0x0003b0c401007387 */ /* 0x000fe20000100c00 */
[----:B------:R-:W-:Y:S02]  /*1a370*/  IMAD.MOV.U32 R229, RZ, RZ, R19 ;  /* 0x000000ffffe57224 */ /* 0x000fe400078e0013 */
[----:B------:R-:W-:Y:S02]  /*1a380*/  IMAD.MOV.U32 R230, RZ, RZ, R18 ;  /* 0x000000ffffe67224 */ /* 0x000fe400078e0012 */
[----:B------:R-:W-:Y:S01]  /*1a390*/  IMAD.MOV.U32 R231, RZ, RZ, R15 ;  /* 0x000000ffffe77224 */ /* 0x000fe200078e000f */
[----:B------:R-:W-:Y:S01]  /*1a3a0*/  STL.128 [R1+0x3d0], R204 ;  /* 0x0003d0cc01007387 */ /* 0x000fe20000100c00 */
[----:B------:R-:W-:Y:S02]  /*1a3b0*/  IMAD.MOV.U32 R225, RZ, RZ, R23 ;  /* 0x000000ffffe17224 */ /* 0x000fe400078e0017 */
[----:B------:R-:W-:Y:S01]  /*1a3c0*/  IMAD.MOV.U32 R226, RZ, RZ, R22 ;  /* 0x000000ffffe27224 */ /* 0x000fe200078e0016 */
[----:B------:R-:W-:Y:S04]  /*1a3d0*/  STL.128 [R1+0x3c0], R200 ;  /* 0x0003c0c801007387 */ /* 0x000fe80000100c00 */
[----:B------:R-:W-:Y:S04]  /*1a3e0*/  STL.128 [R1+0x430], R228 ;  /* 0x000430e401007387 */ /* 0x000fe80000100c00 */
[----:B------:R-:W-:Y:S04]  /*1a3f0*/  STL.128 [R1+0x440], R232 ;  /* 0x000440e801007387 */ /* 0x000fe80000100c00 */
[----:B------:R-:W-:Y:S04]  /*1a400*/  STL.128 [R1+0x250], R8 ;  /* 0x0002500801007387 */ /* 0x000fe80000100c00 */
[----:B------:R-:W-:Y:S01]  /*1a410*/  STL.128 [R1+0x250], R4 ;  /* 0x0002500401007387 */ /* 0x000fe20000100c00 */
[----:B--2---:R-:W-:-:S03]  /*1a420*/  WARPGROUP.ARRIVE ;  /* 0x00000000000079c5 */ /* 0x004fc60000000000 */
[----:B----4-:R0:W-:Y:S03]  /*1a430*/  STL.64 [R1+0xbb8], R174 ;  /* 0x000bb8ae01007387 */ /* 0x0101e60000100a00 */
[----:B------:R-:W-:Y:S01]  /*1a440*/  HGMMA.64x256x16.F32 R24, R152, gdesc[UR4].tnspB, R24, gsb0 ;  /* 0x43e0000498187df0 */ /* 0x000fe20008000818 */
[----:B---3--:R1:W-:Y:S04]  /*1a450*/  STL.128 [R1+0xbc0], R176 ;  /* 0x000bc0b001007387 */ /* 0x0083e80000100c00 */
[----:B------:R2:W-:Y:S04]  /*1a460*/  STL.128 [R1+0xbd0], R180 ;  /* 0x000bd0b401007387 */ /* 0x0005e80000100c00 */
[----:B0-----:R-:W3:Y:S01]  /*1a470*/  LDL.LU.64 R174, [R1+0xbb8] ;  /* 0x000bb80001ae7983 */ /* 0x001ee20000300a00 */
[----:B------:R-:W-:-:S02]  /*1a480*/  IMAD.MOV.U32 R227, RZ, RZ, R21 ;  /* 0x000000ffffe37224 */ /* 0x000fc400078e0015 */
[----:B------:R-:W-:Y:S02]  /*1a490*/  VIADD R16, R12, 0x200 ;  /* 0x000002000c107836 */ /* 0x000fe40000000000 */
[----:B------:R-:W-:Y:S01]  /*1a4a0*/  IMAD.MOV.U32 R17, RZ, RZ, R13 ;  /* 0x000000ffff117224 */ /* 0x000fe200078e000d */
[----:B------:R-:W-:Y:S04]  /*1a4b0*/  STL.128 [R1+0x3e0], R208 ;  /* 0x0003e0d001007387 */ /* 0x000fe80000100c00 */
[----:B-1----:R-:W4:Y:S04]  /*1a4c0*/  LDL.LU.128 R176, [R1+0xbc0] ;  /* 0x000bc00001b07983 */ /* 0x002f280000300c00 */
[----:B--2---:R-:W2:Y:S04]  /*1a4d0*/  LDL.LU.128 R180, [R1+0xbd0] ;  /* 0x000bd00001b47983 */ /* 0x004ea80000300c00 */
[----:B------:R-:W-:Y:S04]  /*1a4e0*/  STL.128 [R1+0x3f0], R212 ;  /* 0x0003f0d401007387 */ /* 0x000fe80000100c00 */
[----:B------:R-:W-:Y:S04]  /*1a4f0*/  STL.128 [R1+0x400], R216 ;  /* 0x000400d801007387 */ /* 0x000fe80000100c00 */
[----:B------:R-:W-:Y:S04]  /*1a500*/  STL.128 [R1+0x410], R220 ;  /* 0x000410dc01007387 */ /* 0x000fe80000100c00 */
[----:B------:R-:W3:Y:S01]  /*1a510*/  LDL.LU.64 R232, [R1+0xc98] ;  /* 0x000c980001e87983 */ /* 0x000ee20000300a00 */
[----:B------:R-:W-:-:S02]  /*1a520*/  WARPGROUP.DEPBAR.LE gsb0, 0x0 ;  /* 0x00008000000079c5 */ /* 0x000fc40000010000 */
[----:B------:R-:W-:Y:S01]  /*1a530*/  IMAD.MOV.U32 R160, RZ, RZ, R76 ;  /* 0x000000ffffa07224 */ /* 0x000fe200078e004c */
[----:B------:R-:W-:Y:S01]  /*1a540*/  STL.128 [R1+0x520], R72 ;  /* 0x0005204801007387 */ /* 0x000fe20000100c00 */
        /* <DEDUP_REMOVED lines=28> */
[----:B------:R0:W-:Y:S01]  /*1a710*/  STL.128 [R1+0x460], R24 ;  /* 0x0004601801007387 */ /* 0x0001e20000100c00 */
[----:B------:R-:W-:-:S03]  /*1a720*/  IMAD.MOV.U32 R2, RZ, RZ, R88 ;  /* 0x000000ffff027224 */ /* 0x000fc600078e0058 */
[----:B------:R-:W4:Y:S01]  /*1a730*/  LDL.LU.128 R120, [R1+0x520] ;  /* 0x0005200001787983 */ /* 0x000f220000300c00 */
[----:B------:R-:W-:Y:S02]  /*1a740*/  IMAD.MOV.U32 R3, RZ, RZ, R89 ;  /* 0x000000ffff037224 */ /* 0x000fe400078e0059 */
[----:B------:R-:W-:Y:S01]  /*1a750*/  IMAD.MOV.U32 R22, RZ, RZ, R90 ;  /* 0x000000ffff167224 */ /* 0x000fe200078e005a */
[----:B------:R-:W-:Y:S01]  /*1a760*/  STL.128 [R1+0x470], R28 ;  /* 0x0004701c01007387 */ /* 0x000fe20000100c00 */
[----:B------:R-:W-:Y:S02]  /*1a770*/  IMAD.MOV.U32 R23, RZ, RZ, R91 ;  /* 0x000000ffff177224 */ /* 0x000fe400078e005b */
        /* <DEDUP_REMOVED lines=20> */
[----:B------:R-:W-:-:S03]  /*1a8c0*/  F2FP.F16.F32.PACK_AB R152, R170, R171 ;  /* 0x000000abaa98723e */ /* 0x000fc600000000ff */
[----:B------:R-:W-:Y:S01]  /*1a8d0*/  STL.128 [R1+0x4f0], R60 ;  /* 0x0004f03c01007387 */ /* 0x000fe20000100c00 */
[----:B------:R-:W-:-:S03]  /*1a8e0*/  F2FP.F16.F32.PACK_AB R153, R163, R165 ;  /* 0x000000a5a399723e */ /* 0x000fc600000000ff */
[----:B------:R-:W-:Y:S01]  /*1a8f0*/  STL.128 [R1+0x500], R64 ;  /* 0x0005004001007387 */ /* 0x000fe20000100c00 */
[----:B------:R-:W-:-:S03]  /*1a900*/  F2FP.F16.F32.PACK_AB R154, R172, R173 ;  /* 0x000000adac9a723e */ /* 0x000fc600000000ff */
[----:B------:R-:W-:Y:S01]  /*1a910*/  STL.128 [R1+0x510], R68 ;  /* 0x0005104401007387 */ /* 0x000fe20000100c00 */
[----:B------:R-:W-:-:S03]  /*1a920*/  F2FP.F16.F32.PACK_AB R155, R162, R164 ;  /* 0x000000a4a29b723e */ /* 0x000fc600000000ff */
[----:B------:R1:W-:Y:S04]  /*1a930*/  STL.64 [R1+0x538], R78 ;  /* 0x0005384e01007387 */ /* 0x0003e80000100a00 */
[----:B------:R1:W-:Y:S04]  /*1a940*/  STL.64 [R1+0x540], R80 ;  /* 0x0005405001007387 */ /* 0x0003e80000100a00 */
[----:B------:R1:W-:Y:S04]  /*1a950*/  STL.64 [R1+0x558], R86 ;  /* 0x0005585601007387 */ /* 0x0003e80000100a00 */
[----:B0-----:R-:W2:Y:S04]  /*1a960*/  LDL.LU.128 R24, [R1+0xc20] ;  /* 0x000c200001187983 */ /* 0x001ea80000300c00 */
[----:B------:R0:W-:Y:S04]  /*1a970*/  STL.128 [R1+0xc10], R196 ;  /* 0x000c10c401007387 */ /* 0x0001e80000100c00 */
[----:B------:R0:W-:Y:S04]  /*1a980*/  STL.128 [R1+0xc00], R192 ;  /* 0x000c00c001007387 */ /* 0x0001e80000100c00 */
[----:B------:R0:W-:Y:S04]  /*1a990*/  STL.128 [R1+0xbf0], R188 ;  /* 0x000bf0bc01007387 */ /* 0x0001e80000100c00 */
[----:B------:R0:W-:Y:S04]  /*1a9a0*/  STL.128 [R1+0xbe0], R184 ;  /* 0x000be0b801007387 */ /* 0x0001e80000100c00 */
[----:B------:R0:W-:Y:S04]  /*1a9b0*/  STL.64 [R1+0xbb0], R168 ;  /* 0x000bb0a801007387 */ /* 0x0001e80000100a00 */
[----:B------:R0:W-:Y:S04]  /*1a9c0*/  STL.64 [R1+0xba8], R166 ;  /* 0x000ba8a601007387 */ /* 0x0001e80000100a00 */
[----:B------:R0:W-:Y:S04]  /*1a9d0*/  STL.64 [R1+0xba0], R160 ;  /* 0x000ba0a001007387 */ /* 0x0001e80000100a00 */
[----:B------:R0:W-:Y:S04]  /*1a9e0*/  STL.128 [R1+0xb90], R156 ;  /* 0x000b909c01007387 */ /* 0x0001e80000100c00 */
[----:B------:R-:W3:Y:S04]  /*1a9f0*/  LDL.LU.128 R72, [R1+0x460] ;  /* 0x0004600001487983 */ /* 0x000ee80000300c00 */
[----:B-1----:R-:W3:Y:S04]  /*1aa00*/  LDL.LU.128 R76, [R1+0x470] ;  /* 0x00047000014c7983 */ /* 0x002ee80000300c00 */
[----:B------:R-:W3:Y:S04]  /*1aa10*/  LDL.LU.128 R80, [R1+0x480] ;  /* 0x0004800001507983 */ /* 0x000ee80000300c00 */
        /* <DEDUP_REMOVED lines=9> */
[----:B------:R-:W3:Y:S04]  /*1aab0*/  LDL.LU R8, [R1+0x540] ;  /* 0x0005400001087983 */ /* 0x000ee80000300800 */
[----:B------:R-:W3:Y:S04]  /*1aac0*/  LDL.LU R9, [R1+0x544] ;  /* 0x0005440001097983 */ /* 0x000ee80000300800 */
[----:B------:R-:W3:Y:S04]  /*1aad0*/  LDL.LU R10, [R1+0x558] ;  /* 0x00055800010a7983 */ /* 0x000ee80000300800 */
[----:B------:R-:W3:Y:S04]  /*1aae0*/  LDL.LU R11, [R1+0x55c] ;  /* 0x00055c00010b7983 */ /* 0x000ee80000300800 */
[----:B------:R-:W3:Y:S04]  /*1aaf0*/  LDL.LU R6, [R1+0x538] ;  /* 0x0005380001067983 */ /* 0x000ee80000300800 */
[----:B------:R-:W3:Y:S04]  /*1ab00*/  LDL.LU R7, [R1+0x53c] ;  /* 0x00053c0001077983 */ /* 0x000ee80000300800 */
[----:B0-----:R-:W3:Y:S04]  /*1ab10*/  LDL.LU.128 R196, [R1+0xc10] ;  /* 0x000c100001c47983 */ /* 0x001ee80000300c00 */
[----:B------:R-:W3:Y:S04]  /*1ab20*/  LDL.LU.128 R192, [R1+0xc00] ;  /* 0x000c000001c07983 */ /* 0x000ee80000300c00 */
[----:B------:R-:W3:Y:S04]  /*1ab30*/  LDL.LU.128 R188, [R1+0xbf0] ;  /* 0x000bf00001bc7983 */ /* 0x000ee80000300c00 */
[----:B------:R-:W3:Y:S04]  /*1ab40*/  LDL.LU.128 R184, [R1+0xbe0] ;  /* 0x000be00001b87983 */ /* 0x000ee80000300c00 */
[----:B------:R-:W3:Y:S04]  /*1ab50*/  LDL.LU.64 R168, [R1+0xbb0] ;  /* 0x000bb00001a87983 */ /* 0x000ee80000300a00 */
[----:B------:R-:W3:Y:S04]  /*1ab60*/  LDL.LU.64 R166, [R1+0xba8] ;  /* 0x000ba80001a67983 */ /* 0x000ee80000300a00 */
[----:B------:R-:W3:Y:S04]  /*1ab70*/  LDL.LU.64 R160, [R1+0xba0] ;  /* 0x000ba00001a07983 */ /* 0x000ee80000300a00 */
[----:B------:R-:W3:Y:S04]  /*1ab80*/  LDL.LU.128 R156, [R1+0xb90] ;  /* 0x000b9000019c7983 */ /* 0x000ee80000300c00 */
[----:B------:R0:W-:Y:S04]  /*1ab90*/  STL.128 [R1+0xb80], R152 ;  /* 0x000b809801007387 */ /* 0x0001e80000100c00 */
[----:B0-----:R-:W3:Y:S01]  /*1aba0*/  LDL.LU.128 R152, [R1+0xb80] ;  /* 0x000b800001987983 */ /* 0x001ee20000300c00 */
[----:B------:R-:W-:Y:S01]  /*1abb0*/  R2UR UR6, R16 ;  /* 0x00000000100672ca */ /* 0x000fe200000e0000 */
[----:B------:R-:W-:Y:S01]  /*1abc0*/  IMAD.MOV.U32 R208, RZ, RZ, R124 ;  /* 0x000000ffffd07224 */ /* 0x000fe200078e007c */
[----:B------:R-:W-:Y:S01]  /*1abd0*/  R2UR UR7, R17 ;  /* 0x00000000110772ca */ /* 0x000fe200000e0000 */
[----:B------:R0:W-:Y:S01]  /*1abe0*/  STL.128 [R1+0x420], R224 ;  /* 0x000420e001007387 */ /* 0x0001e20000100c00 */
        /* <DEDUP_REMOVED lines=15> */
[----:B0-----:R-:W-:Y:S02]  /*1ace0*/  IMAD.MOV.U32 R224, RZ, RZ, R140 ;  /* 0x000000ffffe07224 */ /* 0x001fe400078e008c */
        /* <DEDUP_REMOVED lines=22> */
[----:B----4-:R-:W-:Y:S02]  /*1ae50*/  IMAD.MOV.U32 R17, RZ, RZ, R120 ;  /* 0x000000ffff117224 */ /* 0x010fe400078e0078 */
[----:B------:R-:W-:Y:S02]  /*1ae60*/  IMAD.MOV.U32 R16, RZ, RZ, R121 ;  /* 0x000000ffff107224 */ /* 0x000fe400078e0079 */
[----:B------:R-:W-:Y:S02]  /*1ae70*/  IMAD.MOV.U32 R5, RZ, RZ, R122 ;  /* 0x000000ffff057224 */ /* 0x000fe400078e007a */
[----:B------:R-:W-:Y:S01]  /*1ae80*/  IMAD.MOV.U32 R4, RZ, RZ, R123 ;  /* 0x000000ffff047224 */ /* 0x000fe200078e007b */
        /* <DEDUP_REMOVED lines=9> */
[----:B0-----:R-:W-:Y:S02]  /*1af20*/  IMAD.MOV.U32 R120, RZ, RZ, R204 ;  /* 0x000000ffff787224 */ /* 0x001fe400078e00cc */
[----:B------:R-:W-:Y:S02]  /*1af30*/  IMAD.MOV.U32 R121, RZ, RZ, R205 ;  /* 0x000000ffff797224 */ /* 0x000fe400078e00cd */
[----:B------:R-:W-:Y:S02]  /*1af40*/  IMAD.MOV.U32 R122, RZ, RZ, R206 ;  /* 0x000000ffff7a7224 */ /* 0x000fe400078e00ce */
[----:B------:R-:W-:Y:S02]  /*1af50*/  IMAD.MOV.U32 R123, RZ, RZ, R207 ;  /* 0x000000ffff7b7224 */ /* 0x000fe400078e00cf */
[----:B------:R-:W-:Y:S01]  /*1af60*/  IMAD.MOV.U32 R151, RZ, RZ, R0 ;  /* 0x000000ffff977224 */ /* 0x000fe200078e0000 */
[----:B--2---:R0:W-:Y:S04]  /*1af70*/  STL.128 [R1+0x250], R24 ;  /* 0x0002501801007387 */ /* 0x0041e80000100c00 */
[----:B---3--:R1:W-:Y:S01]  /*1af80*/  STL.128 [R1+0x250], R72 ;  /* 0x0002504801007387 */ /* 0x0083e20000100c00 */
[----:B0-----:R-:W-:-:S02]  /*1af90*/  IMAD.MOV.U32 R24, RZ, RZ, R72 ;  /* 0x000000ffff187224 */ /* 0x001fc400078e0048 */
        /* <DEDUP_REMOVED lines=58> */
[----:B-1----:R-:W-:-:S02]  /*1b340*/  IMAD.MOV.U32 R72, RZ, RZ, R17 ;  /* 0x000000ffff487224 */ /* 0x002fc400078e0011 */
[----:B------:R-:W-:Y:S02]  /*1b350*/  IMAD.MOV.U32 R73, RZ, RZ, R16 ;  /* 0x000000ffff497224 */ /* 0x000fe400078e0010 */
[----:B------:R-:W-:Y:S02]  /*1b360*/  IMAD.MOV.U32 R74, RZ, RZ, R5 ;  /* 0x000000ffff4a7224 */ /* 0x000fe400078e0005 */
[----:B------:R-:W-:Y:S02]  /*1b370*/  IMAD.MOV.U32 R75, RZ, RZ, R4 ;  /* 0x000000ffff4b7224 */ /* 0x000fe400078e0004 */
[----:B0-----:R-:W-:Y:S02]  /*1b380*/  IMAD.MOV.U32 R76, RZ, RZ, R160 ;  /* 0x000000ffff4c7224 */ /* 0x001fe400078e00a0 */
[----:B------:R-:W-:Y:S02]  /*1b390*/  IMAD.MOV.U32 R77, RZ, RZ, R161 ;  /* 0x000000ffff4d7224 */ /* 0x000fe400078e00a1 */
[----:B------:R-:W-:-:S02]  /*1b3a0*/  IMAD.MOV.U32 R78, RZ, RZ, R6 ;  /* 0x000000ffff4e7224 */ /* 0x000fc400078e0006 */
[----:B------:R-:W-:Y:S02]  /*1b3b0*/  IMAD.MOV.U32 R79, RZ, RZ, R7 ;  /* 0x000000ffff4f7224 */ /* 0x000fe400078e0007 */
[----:B--2---:R-:W-:Y:S02]  /*1b3c0*/  IMAD.MOV.U32 R80, RZ, RZ, R8 ;  /* 0x000000ffff507224 */ /* 0x004fe400078e0008 */
[----:B------:R-:W-:Y:S02]  /*1b3d0*/  IMAD.MOV.U32 R81, RZ, RZ, R9 ;  /* 0x000000ffff517224 */ /* 0x000fe400078e0009 */
[----:B------:R-:W-:Y:S02]  /*1b3e0*/  IMAD.MOV.U32 R82, RZ, RZ, R166 ;  /* 0x000000ffff527224 */ /* 0x000fe400078e00a6 */
[----:B------:R-:W-:Y:S02]  /*1b3f0*/  IMAD.MOV.U32 R83, RZ, RZ, R167 ;  /* 0x000000ffff537224 */ /* 0x000fe400078e00a7 */
[----:B---3--:R-:W-:-:S02]  /*1b400*/  IMAD.MOV.U32 R84, RZ, RZ, R168 ;  /* 0x000000ffff547224 */ /* 0x008fc400078e00a8 */
[----:B------:R-:W-:Y:S02]  /*1b410*/  IMAD.MOV.U32 R85, RZ, RZ, R169 ;  /* 0x000000ffff557224 */ /* 0x000fe400078e00a9 */
[----:B------:R-:W-:Y:S02]  /*1b420*/  IMAD.MOV.U32 R86, RZ, RZ, R10 ;  /* 0x000000ffff567224 */ /* 0x000fe400078e000a */
[----:B------:R-:W-:Y:S02]  /*1b430*/  IMAD.MOV.U32 R87, RZ, RZ, R11 ;  /* 0x000000ffff577224 */ /* 0x000fe400078e000b */
[----:B----4-:R-:W-:Y:S02]  /*1b440*/  IMAD.MOV.U32 R88, RZ, RZ, R2 ;  /* 0x000000ffff587224 */ /* 0x010fe400078e0002 */
        /* <DEDUP_REMOVED lines=34> */
[----:B------:R-:W-:-:S06]  /*1b670*/  IMAD.MOV.U32 R147, RZ, RZ, R156 ;  /* 0x000000ffff937224 */ /* 0x000fcc00078e009c */
[----:B------:R-:W-:-:S06]  /*1b680*/  WARPGROUP.ARRIVE ;  /* 0x00000000000079c5 */ /* 0x000fcc0000000000 */
[----:B------:R-:W-:Y:S01]  /*1b690*/  HGMMA.64x256x16.F32 R24, R152, gdesc[UR4].tnspB, R24, gsb0 ;  /* 0x43e0000498187df0 */ /* 0x000fe20008000818 */
[----:B------:R0:W-:Y:S01]  /*1b6a0*/  STL.128 [R1+0xb30], R176 ;  /* 0x000b30b001007387 */ /* 0x0001e20000100c00 */
[----:B------:R-:W-:-:S03]  /*1b6b0*/  IMAD.MOV.U32 R172, RZ, RZ, R2 ;  /* 0x000000ffffac7224 */ /* 0x000fc600078e0002 */
[----:B------:R1:W-:Y:S01]  /*1b6c0*/  STL [R1+0xb50], R192 ;  /* 0x000b50c001007387 */ /* 0x0003e20000100800 */
[----:B------:R-:W-:-:S03]  /*1b6d0*/  IMAD.MOV.U32 R173, RZ, RZ, R3 ;  /* 0x000000ffffad7224 */ /* 0x000fc600078e0003 */
[----:B------:R-:W-:Y:S04]  /*1b6e0*/  STL.128 [R1+0xb40], R180 ;  /* 0x000b40b401007387 */ /* 0x000fe80000100c00 */
[----:B------:R2:W-:Y:S01]  /*1b6f0*/  STL.64 [R1+0xb20], R174 ;  /* 0x000b20ae01007387 */ /* 0x0005e20000100a00 */
[----:B0-----:R-:W-:-:S03]  /*1b700*/  IMAD.MOV.U32 R176, RZ, RZ, R18 ;  /* 0x000000ffffb07224 */ /* 0x001fc600078e0012 */
[----:B------:R-:W-:Y:S01]  /*1b710*/  STL.64 [R1+0xb58], R232 ;  /* 0x000b58e801007387 */ /* 0x000fe20000100a00 */
[----:B------:R-:W-:Y:S02]  /*1b720*/  IMAD.MOV.U32 R177, RZ, RZ, R19 ;  /* 0x000000ffffb17224 */ /* 0x000fe400078e0013 */
[----:B------:R-:W-:Y:S01]  /*1b730*/  IMAD.MOV.U32 R178, RZ, RZ, R14 ;  /* 0x000000ffffb27224 */ /* 0x000fe200078e000e */
[----:B------:R-:W-:Y:S01]  /*1b740*/  STL.128 [R1+0x3b0], R196 ;  /* 0x0003b0c401007387 */ /* 0x000fe20000100c00 */
[----:B------:R-:W-:Y:S02]  /*1b750*/  IMAD.MOV.U32 R179, RZ, RZ, R235 ;  /* 0x000000ffffb37224 */ /* 0x000fe400078e00eb */
[----:B-1----:R-:W-:Y:S01]  /*1b760*/  IMAD.MOV.U32 R192, RZ, RZ, R228 ;  /* 0x000000ffffc07224 */ /* 0x002fe200078e00e4 */
[----:B------:R-:W-:Y:S01]  /*1b770*/  STL.128 [R1+0x410], R220 ;  /* 0x000410dc01007387 */ /* 0x000fe20000100c00 */
[----:B--2---:R-:W-:-:S03]  /*1b780*/  IMAD.MOV.U32 R174, RZ, RZ, R22 ;  /* 0x000000ffffae7224 */ /* 0x004fc600078e0016 */
[----:B------:R0:W-:Y:S01]  /*1b790*/  STL.128 [R1+0x360], R176 ;  /* 0x000360b001007387 */ /* 0x0001e20000100c00 */
[----:B------:R-:W-:Y:S02]  /*1b7a0*/  IMAD.MOV.U32 R175, RZ, RZ, R23 ;  /* 0x000000ffffaf7224 */ /* 0x000fe400078e0017 */
[----:B------:R-:W-:Y:S01]  /*1b7b0*/  IMAD.MOV.U32 R180, RZ, RZ, R234 ;  /* 0x000000ffffb47224 */ /* 0x000fe200078e00ea */
[----:B------:R-:W-:Y:S01]  /*1b7c0*/  STL.128 [R1+0x390], R188 ;  /* 0x000390bc01007387 */ /* 0x000fe20000100c00 */
[----:B------:R-:W-:Y:S02]  /*1b7d0*/  IMAD.MOV.U32 R181, RZ, RZ, R231 ;  /* 0x000000ffffb57224 */ /* 0x000fe400078e00e7 */
[----:B------:R-:W-:Y:S01]  /*1b7e0*/  IMAD.MOV.U32 R182, RZ, RZ, R230 ;  /* 0x000000ffffb67224 */ /* 0x000fe200078e00e6 */
[----:B------:R-:W-:Y:S01]  /*1b7f0*/  STL.128 [R1+0x380], R184 ;  /* 0x000380b801007387 */ /* 0x000fe20000100c00 */
[----:B------:R-:W-:-:S03]  /*1b800*/  IMAD.MOV.U32 R183, RZ, RZ, R229 ;  /* 0x000000ffffb77224 */ /* 0x000fc600078e00e5 */
[----:B------:R1:W-:Y:S04]  /*1b810*/  STL.128 [R1+0x3a0], R192 ;  /* 0x0003a0c001007387 */ /* 0x0003e80000100c00 */
[----:B0-----:R-:W2:Y:S04]  /*1b820*/  LDL.LU.128 R176, [R1+0xb30] ;  /* 0x000b300001b07983 */ /* 0x001ea80000300c00 */
[----:B------:R-:W-:Y:S04]  /*1b830*/  STL.128 [R1+0x350], R172 ;  /* 0x000350ac01007387 */ /* 0x000fe80000100c00 */
[----:B------:R0:W-:Y:S04]  /*1b840*/  STL.128 [R1+0x370], R180 ;  /* 0x000370b401007387 */ /* 0x0001e80000100c00 */
[----:B-1----:R-:W3:Y:S01]  /*1b850*/  LDL.LU R192, [R1+0xb50] ;  /* 0x000b500001c07983 */ /* 0x002ee20000300800 */
[----:B------:R-:W-:-:S03]  /*1b860*/  WARPGROUP.DEPBAR.LE gsb0, 0x0 ;  /* 0x00008000000079c5 */ /* 0x000fc60000010000 */
[----:B------:R1:W-:Y:S04]  /*1b870*/  STL.128 [R1+0xa80], R112 ;  /* 0x000a807001007387 */ /* 0x0003e80000100c00 */
[----:B------:R4:W-:Y:S04]  /*1b880*/  STL.128 [R1+0xa70], R108 ;  /* 0x000a706c01007387 */ /* 0x0009e80000100c00 */
[----:B0-----:R-:W3:Y:S04]  /*1b890*/  LDL.LU.128 R180, [R1+0xb40] ;  /* 0x000b400001b47983 */ /* 0x001ee80000300c00 */
[----:B------:R-:W3:Y:S04]  /*1b8a0*/  LDL.LU.64 R174, [R1+0xb20] ;  /* 0x000b200001ae7983 */ /* 0x000ee80000300a00 */
[----:B-1----:R-:W3:Y:S04]  /*1b8b0*/  LDL.LU.128 R112, [R1+0xa80] ;  /* 0x000a800001707983 */ /* 0x002ee80000300c00 */
[----:B----4-:R-:W4:Y:S01]  /*1b8c0*/  LDL.LU.128 R108, [R1+0xa70] ;  /* 0x000a7000016c7983 */ /* 0x010f220000300c00 */
[----:B------:R-:W-:-:S02]  /*1b8d0*/  IMAD.MOV.U32 R228, RZ, RZ, R159 ;  /* 0x000000ffffe47224 */ /* 0x000fc400078e009f */
[----:B------:R-:W-:Y:S01]  /*1b8e0*/  IMAD.MOV.U32 R229, RZ, RZ, R158 ;  /* 0x000000ffffe57224 */ /* 0x000fe200078e009e */
[----:B------:R-:W-:Y:S01]  /*1b8f0*/  STL [R1+0x51c], R71 ;  /* 0x00051c4701007387 */ /* 0x000fe20000100800 */
[----:B------:R-:W-:Y:S02]  /*1b900*/  IMAD.MOV.U32 R230, RZ, RZ, R157 ;  /* 0x000000ffffe67224 */ /* 0x000fe400078e009d */
[----:B------:R-:W-:Y:S01]  /*1b910*/  IMAD.MOV.U32 R231, RZ, RZ, R156 ;  /* 0x000000ffffe77224 */ /* 0x000fe200078e009c */
[----:B------:R-:W-:Y:S01]  /*1b920*/  STL [R1+0x518], R70 ;  /* 0x0005184601007387 */ /* 0x000fe20000100800 */
[----:B------:R-:W-:Y:S02]  /*1b930*/  IMAD.MOV.U32 R232, RZ, RZ, R21 ;  /* 0x000000ffffe87224 */ /* 0x000fe400078e0015 */
[----:B------:R-:W-:Y:S01]  /*1b940*/  IMAD.MOV.U32 R233, RZ, RZ, R20 ;  /* 0x000000ffffe97224 */ /* 0x000fe200078e0014 */
[----:B------:R-:W-:Y:S01]  /*1b950*/  STL [R1+0x514], R69 ;  /* 0x0005144501007387 */ /* 0x000fe20000100800 */
        /* <DEDUP_REMOVED lines=23> */
[----:B------:R-:W-:Y:S04]  /*1bad0*/  STL [R1+0x4f4], R61 ;  /* 0x0004f43d01007387 */ /* 0x000fe80000100800 */
[----:B------:R-:W-:Y:S01]  /*1bae0*/  STL [R1+0x4f0], R60 ;  /* 0x0004f03c01007387 */ /* 0x000fe20000100800 */
[----:B------:R-:W-:-:S03]  /*1baf0*/  IMAD.MOV.U32 R173, RZ, RZ, R89 ;  /* 0x000000ffffad7224 */ /* 0x000fc600078e0059 */
[----:B------:R0:W-:Y:S01]  /*1bb00*/  STL.128 [R1+0x420], R224 ;  /* 0x000420e001007387 */ /* 0x0001e20000100c00 */
[----:B------:R-:W-:-:S03]  /*1bb10*/  IMAD.MOV.U32 R172, RZ, RZ, R88 ;  /* 0x000000ffffac7224 */ /* 0x000fc600078e0058 */
[----:B------:R-:W-:Y:S04]  /*1bb20*/  STL [R1+0x4ec], R59 ;  /* 0x0004ec3b01007387 */ /* 0x000fe80000100800 */
[----:B------:R-:W-:Y:S04]  /*1bb30*/  STL [R1+0x4e8], R58 ;  /* 0x0004e83a01007387 */ /* 0x000fe80000100800 */
[----:B------:R-:W-:Y:S04]  /*1bb40*/  STL [R1+0x4e4], R57 ;  /* 0x0004e43901007387 */ /* 0x000fe80000100800 */
[----:B------:R-:W-:Y:S01]  /*1bb50*/  STL [R1+0x4e0], R56 ;  /* 0x0004e03801007387 */ /* 0x000fe20000100800 */
[----:B0-----:R-:W-:-:S02]  /*1bb60*/  IMAD.MOV.U32 R224, RZ, RZ, R99 ;  /* 0x000000ffffe07224 */ /* 0x001fc400078e0063 */
[----:B------:R-:W-:Y:S01]  /*1bb70*/  IMAD.MOV.U32 R225, RZ, RZ, R98 ;  /* 0x000000ffffe17224 */ /* 0x000fe200078e0062 */
[----:B------:R-:W4:Y:S01]  /*1bb80*/  LDL.LU.128 R104, [R1+0x4f0] ;  /* 0x0004f00001687983 */ /* 0x000f220000300c00 */
[----:B------:R-:W-:Y:S02]  /*1bb90*/  IMAD.MOV.U32 R226, RZ, RZ, R97 ;  /* 0x000000ffffe27224 */ /* 0x000fe400078e0061 */
[----:B------:R-:W-:Y:S01]  /*1bba0*/  IMAD.MOV.U32 R227, RZ, RZ, R96 ;  /* 0x000000ffffe37224 */ /* 0x000fe200078e0060 */
[----:B------:R0:W-:Y:S04]  /*1bbb0*/  STL.128 [R1+0x430], R228 ;  /* 0x000430e401007387 */ /* 0x0001e80000100c00 */
        /* <DEDUP_REMOVED lines=17> */
[----:B--2---:R-:W-:-:S03]  /*1bcd0*/  F2FP.F16.F32.PACK_AB R152, R178, R179 ;  /* 0x000000b3b298723e */ /* 0x004fc600000000ff */
[----:B------:R0:W-:Y:S04]  /*1bce0*/  STL.128 [R1+0x340], R168 ;  /* 0x000340a801007387 */ /* 0x0001e80000100c00 */
[----:B------:R-:W-:Y:S04]  /*1bcf0*/  STL [R1+0x4bc], R47 ;  /* 0x0004bc2f01007387 */ /* 0x000fe80000100800 */
[----:B------:R-:W-:Y:S04]  /*1bd00*/  STL [R1+0x4b8], R46 ;  /* 0x0004b82e01007387 */ /* 0x000fe80000100800 */
[----:B------:R-:W-:Y:S04]  /*1bd10*/  STL [R1+0x4b4], R45 ;  /* 0x0004b42d01007387 */ /* 0x000fe80000100800 */
[----:B------:R-:W-:Y:S01]  /*1bd20*/  STL [R1+0x4b0], R44 ;  /* 0x0004b02c01007387 */ /* 0x000fe20000100800 */
[----:B0-----:R-:W-:-:S02]  /*1bd30*/  IMAD.MOV.U32 R171, RZ, RZ, R87 ;  /* 0x000000ffffab7224 */ /* 0x001fc400078e0057 */
[----:B------:R-:W-:Y:S01]  /*1bd40*/  IMAD.MOV.U32 R170, RZ, RZ, R86 ;  /* 0x000000ffffaa7224 */ /* 0x000fe200078e0056 */
[----:B------:R-:W2:Y:S01]  /*1bd50*/  LDL.LU.128 R92, [R1+0x4c0] ;  /* 0x0004c000015c7983 */ /* 0x000ea20000300c00 */
[----:B------:R-:W-:Y:S02]  /*1bd60*/  IMAD.MOV.U32 R169, RZ, RZ, R85 ;  /* 0x000000ffffa97224 */ /* 0x000fe400078e0055 */
[----:B------:R-:W-:Y:S01]  /*1bd70*/  IMAD.MOV.U32 R168, RZ, RZ, R84 ;  /* 0x000000ffffa87224 */ /* 0x000fe200078e0054 */
[----:B------:R0:W-:Y:S01]  /*1bd80*/  STL.128 [R1+0x330], R164 ;  /* 0x000330a401007387 */ /* 0x0001e20000100c00 */
[----:B------:R-:W-:-:S03]  /*1bd90*/  IMAD.MOV.U32 R159, RZ, RZ, R75 ;  /* 0x000000ffff9f7224 */ /* 0x000fc600078e004b */
[----:B------:R-:W-:Y:S01]  /*1bda0*/  STL [R1+0x4ac], R43 ;  /* 0x0004ac2b01007387 */ /* 0x000fe20000100800 */
[----:B------:R-:W-:-:S03]  /*1bdb0*/  IMAD.MOV.U32 R158, RZ, RZ, R74 ;  /* 0x000000ffff9e7224 */ /* 0x000fc600078e004a */
[----:B------:R-:W-:Y:S01]  /*1bdc0*/  STL [R1+0x4a8], R42 ;  /* 0x0004a82a01007387 */ /* 0x000fe20000100800 */
[----:B------:R-:W-:-:S03]  /*1bdd0*/  IMAD.MOV.U32 R157, RZ, RZ, R73 ;  /* 0x000000ffff9d7224 */ /* 0x000fc600078e0049 */
[----:B------:R-:W-:Y:S01]  /*1bde0*/  STL [R1+0x4a4], R41 ;  /* 0x0004a42901007387 */ /* 0x000fe20000100800 */
[----:B------:R-:W-:-:S03]  /*1bdf0*/  IMAD.MOV.U32 R156, RZ, RZ, R72 ;  /* 0x000000ffff9c7224 */ /* 0x000fc600078e0048 */
[----:B------:R-:W-:Y:S01]  /*1be00*/  STL [R1+0x4a0], R40 ;  /* 0x0004a02801007387 */ /* 0x000fe20000100800 */
[----:B0-----:R-:W-:Y:S02]  /*1be10*/  IMAD.MOV.U32 R167, RZ, RZ, R83 ;  /* 0x000000ffffa77224 */ /* 0x001fe400078e0053 */
[----:B------:R-:W-:Y:S01]  /*1be20*/  IMAD.MOV.U32 R166, RZ, RZ, R82 ;  /* 0x000000ffffa67224 */ /* 0x000fe200078e0052 */
[----:B------:R-:W2:Y:S01]  /*1be30*/  LDL.LU.128 R88, [R1+0x4b0] ;  /* 0x0004b00001587983 */ /* 0x000ea20000300c00 */
[----:B------:R-:W-:Y:S02]  /*1be40*/  IMAD.MOV.U32 R165, RZ, RZ, R81 ;  /* 0x000000ffffa57224 */ /* 0x000fe400078e0051 */
[----:B------:R-:W-:Y:S01]  /*1be50*/  IMAD.MOV.U32 R164, RZ, RZ, R80 ;  /* 0x000000ffffa47224 */ /* 0x000fe200078e0050 */
        /* <DEDUP_REMOVED lines=11> */
[----:B------:R-:W-:Y:S04]  /*1bf10*/  STL [R1+0x48c], R35 ;  /* 0x00048c2301007387 */ /* 0x000fe80000100800 */
[----:B------:R-:W-:Y:S04]  /*1bf20*/  STL [R1+0x488], R34 ;  /* 0x0004882201007387 */ /* 0x000fe80000100800 */
[----:B------:R-:W-:Y:S04]  /*1bf30*/  STL [R1+0x484], R33 ;  /* 0x0004842101007387 */ /* 0x000fe80000100800 */
[----:B------:R-:W-:Y:S04]  /*1bf40*/  STL [R1+0x480], R32 ;  /* 0x0004802001007387 */ /* 0x000fe80000100800 */
[----:B------:R-:W2:Y:S04]  /*1bf50*/  LDL.LU.128 R80, [R1+0x490] ;  /* 0x0004900001507983 */ /* 0x000ea80000300c00 */
[----:B------:R-:W-:Y:S04]  /*1bf60*/  STL [R1+0x47c], R31 ;  /* 0x00047c1f01007387 */ /* 0x000fe80000100800 */
[----:B------:R-:W-:Y:S04]  /*1bf70*/  STL [R1+0x478], R30 ;  /* 0x0004781e01007387 */ /* 0x000fe80000100800 */
[----:B------:R-:W-:Y:S04]  /*1bf80*/  STL [R1+0x474], R29 ;  /* 0x0004741d01007387 */ /* 0x000fe80000100800 */
[----:B------:R-:W-:Y:S04]  /*1bf90*/  STL [R1+0x470], R28 ;  /* 0x0004701c01007387 */ /* 0x000fe80000100800 */
[----:B------:R-:W2:Y:S04]  /*1bfa0*/  LDL.LU.128 R76, [R1+0x480] ;  /* 0x00048000014c7983 */ /* 0x000ea80000300c00 */
        /* <DEDUP_REMOVED lines=9> */
[----:B------:R-:W2:Y:S04]  /*1c040*/  LDL.LU.128 R72, [R1+0x470] ;  /* 0x0004700001487983 */ /* 0x000ea80000300c00 */
[----:B0-----:R-:W2:Y:S04]  /*1c050*/  LDL.LU.128 R148, [R1+0xb10] ;  /* 0x000b100001947983 */ /* 0x001ea80000300c00 */
[----:B-1----:R-:W2:Y:S04]  /*1c060*/  LDL.LU.128 R144, [R1+0xb00] ;  /* 0x000b000001907983 */ /* 0x002ea80000300c00 */
[----:B---3--:R-:W3:Y:S04]  /*1c070*/  LDL.LU.128 R140, [R1+0xaf0] ;  /* 0x000af000018c7983 */ /* 0x008ee80000300c00 */
[----:B------:R-:W3:Y:S04]  /*1c080*/  LDL.LU.128 R136, [R1+0xae0] ;  /* 0x000ae00001887983 */ /* 0x000ee80000300c00 */
[----:B------:R-:W3:Y:S01]  /*1c090*/  LDL.LU.128 R132, [R1+0xad0] ;  /* 0x000ad00001847983 */ /* 0x000ee20000300c00 */
[----:B------:R-:W-:-:S03]  /*1c0a0*/  IMAD.MOV.U32 R199, RZ, RZ, R115 ;  /* 0x000000ffffc77224 */ /* 0x000fc600078e0073 */
[----:B----4-:R-:W4:Y:S01]  /*1c0b0*/  LDL.LU.128 R128, [R1+0xac0] ;  /* 0x000ac00001807983 */ /* 0x010f220000300c00 */
[----:B------:R-:W-:Y:S02]  /*1c0c0*/  IMAD.MOV.U32 R198, RZ, RZ, R114 ;  /* 0x000000ffffc67224 */ /* 0x000fe400078e0072 */
[----:B------:R-:W-:Y:S01]  /*1c0d0*/  IMAD.MOV.U32 R197, RZ, RZ, R113 ;  /* 0x000000ffffc57224 */ /* 0x000fe200078e0071 */
[----:B------:R-:W4:Y:S01]  /*1c0e0*/  LDL.LU.128 R124, [R1+0xab0] ;  /* 0x000ab000017c7983 */ /* 0x000f220000300c00 */
[----:B------:R-:W-:Y:S02]  /*1c0f0*/  IMAD.MOV.U32 R196, RZ, RZ, R112 ;  /* 0x000000ffffc47224 */ /* 0x000fe400078e0070 */
[----:B------:R-:W-:Y:S01]  /*1c100*/  IMAD.MOV.U32 R195, RZ, RZ, R111 ;  /* 0x000000ffffc37224 */ /* 0x000fe200078e006f */
[----:B------:R-:W3:Y:S01]  /*1c110*/  LDL.LU.128 R112, [R1+0x510] ;  /* 0x0005100001707983 */ /* 0x000ee20000300c00 */
[----:B------:R-:W-:Y:S02]  /*1c120*/  IMAD.MOV.U32 R194, RZ, RZ, R110 ;  /* 0x000000ffffc27224 */ /* 0x000fe400078e006e */
[----:B------:R-:W-:Y:S01]  /*1c130*/  IMAD.MOV.U32 R193, RZ, RZ, R109 ;  /* 0x000000ffffc17224 */ /* 0x000fe200078e006d */
[----:B------:R-:W4:Y:S01]  /*1c140*/  LDL.LU.128 R120, [R1+0xaa0] ;  /* 0x000aa00001787983 */ /* 0x000f220000300c00 */
[----:B------:R-:W-:-:S03]  /*1c150*/  IMAD.MOV.U32 R223, RZ, RZ, R108 ;  /* 0x000000ffffdf7224 */ /* 0x000fc600078e006c */
[----:B------:R-:W4:Y:S04]  /*1c160*/  LDL.LU.128 R108, [R1+0x500] ;  /* 0x00050000016c7983 */ /* 0x000f280000300c00 */
[----:B------:R-:W4:Y:S01]  /*1c170*/  LDL.LU.128 R116, [R1+0xa90] ;  /* 0x000a900001747983 */ /* 0x000f220000300c00 */
[----:B------:R-:W-:Y:S02]  /*1c180*/  F2FP.F16.F32.PACK_AB R153, R175, R177 ;  /* 0x000000b1af99723e */ /* 0x000fe400000000ff */
[----:B------:R-:W-:Y:S01]  /*1c190*/  F2FP.F16.F32.PACK_AB R154, R180, R181 ;  /* 0x000000b5b49a723e */ /* 0x000fe200000000ff */
[----:B------:R0:W-:Y:S01]  /*1c1a0*/  STL.128 [R1+0xa60], R192 ;  /* 0x000a60c001007387 */ /* 0x0001e20000100c00 */
[----:B------:R-:W-:-:S03]  /*1c1b0*/  F2FP.F16.F32.PACK_AB R155, R174, R176 ;  /* 0x000000b0ae9b723e */ /* 0x000fc600000000ff */
[----:B------:R1:W-:Y:S04]  /*1c1c0*/  STL.128 [R1+0xa50], R188 ;  /* 0x000a50bc01007387 */ /* 0x0003e80000100c00 */
[----:B------:R1:W-:Y:S04]  /*1c1d0*/  STL.128 [R1+0xa40], R184 ;  /* 0x000a40b801007387 */ /* 0x0003e80000100c00 */
[----:B------:R1:W-:Y:S04]  /*1c1e0*/  STL [R1+0xa28], R178 ;  /* 0x000a28b201007387 */ /* 0x0003e80000100800 */
[----:B------:R1:W-:Y:S04]  /*1c1f0*/  STL.64 [R1+0xa20], R172 ;  /* 0x000a20ac01007387 */ /* 0x0003e80000100a00 */
[----:B------:R1:W-:Y:S04]  /*1c200*/  STL.128 [R1+0xa10], R168 ;  /* 0x000a10a801007387 */ /* 0x0003e80000100c00 */
[----:B------:R1:W-:Y:S04]  /*1c210*/  STL.128 [R1+0xa00], R164 ;  /* 0x000a00a401007387 */ /* 0x0003e80000100c00 */
[----:B------:R1:W-:Y:S04]  /*1c220*/  STL.128 [R1+0x9f0], R160 ;  /* 0x0009f0a001007387 */ /* 0x0003e80000100c00 */
[----:B------:R1:W-:Y:S04]  /*1c230*/  STL.128 [R1+0x9e0], R156 ;  /* 0x0009e09c01007387 */ /* 0x0003e80000100c00 */
[----:B0-----:R-:W4:Y:S04]  /*1c240*/  LDL.LU.128 R192, [R1+0xa60] ;  /* 0x000a600001c07983 */ /* 0x001f280000300c00 */
[----:B-1----:R-:W4:Y:S04]  /*1c250*/  LDL.LU.128 R188, [R1+0xa50] ;  /* 0x000a500001bc7983 */ /* 0x002f280000300c00 */
[----:B------:R-:W4:Y:S04]  /*1c260*/  LDL.LU.128 R184, [R1+0xa40] ;  /* 0x000a400001b87983 */ /* 0x000f280000300c00 */
[----:B------:R-:W4:Y:S04]  /*1c270*/  LDL.LU R178, [R1+0xa28] ;  /* 0x000a280001b27983 */ /* 0x000f280000300800 */
[----:B------:R-:W4:Y:S04]  /*1c280*/  LDL.LU.64 R172, [R1+0xa20] ;  /* 0x000a200001ac7983 */ /* 0x000f280000300a00 */
[----:B------:R-:W4:Y:S04]  /*1c290*/  LDL.LU.128 R168, [R1+0xa10] ;  /* 0x000a100001a87983 */ /* 0x000f280000300c00 */
[----:B------:R-:W4:Y:S04]  /*1c2a0*/  LDL.LU.128 R164, [R1+0xa00] ;  /* 0x000a000001a47983 */ /* 0x000f280000300c00 */
[----:B------:R-:W4:Y:S04]  /*1c2b0*/  LDL.LU.128 R160, [R1+0x9f0] ;  /* 0x0009f00001a07983 */ /* 0x000f280000300c00 */
[----:B------:R-:W4:Y:S04]  /*1c2c0*/  LDL.LU.128 R156, [R1+0x9e0] ;  /* 0x0009e000019c7983 */ /* 0x000f280000300c00 */
[----:B------:R0:W-:Y:S01]  /*1c2d0*/  STL.128 [R1+0x9d0], R152 ;  /* 0x0009d09801007387 */ /* 0x0001e20000100c00 */
[----:B------:R-:W-:-:S02]  /*1c2e0*/  IMAD.MOV.U32 R59, RZ, RZ, R107 ;  /* 0x000000ffff3b7224 */ /* 0x000fc400078e006b */
[----:B------:R-:W-:Y:S02]  /*1c2f0*/  IMAD.MOV.U32 R58, RZ, RZ, R106 ;  /* 0x000000ffff3a7224 */ /* 0x000fe400078e006a */
[----:B------:R-:W-:Y:S01]  /*1c300*/  VIADD R12, R12, 0x280 ;  /* 0x000002800c0c7836 */ /* 0x000fe20000000000 */
[----:B------:R-:W-:Y:S01]  /*1c310*/  R2UR UR7, R13 ;  /* 0x000000000d0772ca */ /* 0x000fe200000e0000 */
[----:B------:R-:W-:Y:S01]  /*1c320*/  IMAD.MOV.U32 R57, RZ, RZ, R105 ;  /* 0x000000ffff397224 */ /* 0x000fe200078e0069 */
[----:B------:R-:W-:Y:S01]  /*1c330*/  STL.128 [R1+0x3c0], R200 ;  /* 0x0003c0c801007387 */ /* 0x000fe20000100c00 */
[----:B------:R-:W-:Y:S02]  /*1c340*/  IMAD.MOV.U32 R56, RZ, RZ, R104 ;  /* 0x000000ffff387224 */ /* 0x000fe400078e0068 */
[----:B------:R-:W-:Y:S01]  /*1c350*/  IMAD.MOV.U32 R55, RZ, RZ, R103 ;  /* 0x000000ffff377224 */ /* 0x000fe200078e0067 */
[----:B------:R-:W-:Y:S04]  /*1c360*/  STL.128 [R1+0x3d0], R204 ;  /* 0x0003d0cc01007387 */ /* 0x000fe80000100c00 */
[----:B0-----:R-:W4:Y:S01]  /*1c370*/  LDL.LU.128 R152, [R1+0x9d0] ;  /* 0x0009d00001987983 */ /* 0x001f220000300c00 */
[----:B------:R-:W-:-:S02]  /*1c380*/  IMAD.MOV.U32 R54, RZ, RZ, R102 ;  /* 0x000000ffff367224 */ /* 0x000fc400078e0066 */
[----:B------:R-:W-:Y:S01]  /*1c390*/  IMAD.MOV.U32 R53, RZ, RZ, R101 ;  /* 0x000000ffff357224 */ /* 0x000fe200078e0065 */
[----:B------:R-:W-:Y:S01]  /*1c3a0*/  STL.128 [R1+0x3e0], R208 ;  /* 0x0003e0d001007387 */ /* 0x000fe20000100c00 */
[----:B------:R-:W-:Y:S01]  /*1c3b0*/  IMAD.MOV.U32 R52, RZ, RZ, R100 ;  /* 0x000000ffff347224 */ /* 0x000fe200078e0064 */
[----:B------:R-:W-:Y:S01]  /*1c3c0*/  R2UR UR6, R12 ;  /* 0x000000000c0672ca */ /* 0x000fe200000e0000 */
[----:B------:R-:W-:Y:S01]  /*1c3d0*/  IMAD.MOV.U32 R0, RZ, RZ, R24 ;  /* 0x000000ffff007224 */ /* 0x000fe200078e0018 */
[----:B------:R-:W-:Y:S01]  /*1c3e0*/  STL.128 [R1+0x3f0], R212 ;  /* 0x0003f0d401007387 */ /* 0x000fe20000100c00 */
[----:B------:R-:W-:-:S03]  /*1c3f0*/  IMAD.MOV.U32 R51, RZ, RZ, R99 ;  /* 0x000000ffff337224 */ /* 0x000fc600078e0063 */
[----:B------:R-:W-:Y:S01]  /*1c400*/  STL.128 [R1+0x400], R216 ;  /* 0x000400d801007387 */ /* 0x000fe20000100c00 */
        /* <DEDUP_REMOVED lines=8> */
[----:B------:R-:W4:Y:S04]  /*1c490*/  LDL.LU.64 R232, [R1+0xb58] ;  /* 0x000b580001e87983 */ /* 0x000f280000300a00 */
[----:B------:R-:W4:Y:S01]  /*1c4a0*/  LDL.LU R22, [R1+0xb70] ;  /* 0x000b700001167983 */ /* 0x000f220000300800 */
[----:B--2---:R-:W-:-:S03]  /*1c4b0*/  IMAD.MOV.U32 R47, RZ, RZ, R95 ;  /* 0x000000ffff2f7224 */ /* 0x004fc600078e005f */
[----:B------:R-:W2:Y:S01]  /*1c4c0*/  LDL.LU R23, [R1+0xb6c] ;  /* 0x000b6c0001177983 */ /* 0x000ea20000300800 */
[----:B------:R-:W-:Y:S02]  /*1c4d0*/  IMAD.MOV.U32 R46, RZ, RZ, R94 ;  /* 0x000000ffff2e7224 */ /* 0x000fe400078e005e */
[----:B------:R-:W-:Y:S01]  /*1c4e0*/  IMAD.MOV.U32 R45, RZ, RZ, R93 ;  /* 0x000000ffff2d7224 */ /* 0x000fe200078e005d */
[----:B------:R-:W2:Y:S01]  /*1c4f0*/  LDL.LU R18, [R1+0xb68] ;  /* 0x000b680001127983 */ /* 0x000ea20000300800 */
[----:B------:R-:W-:Y:S02]  /*1c500*/  IMAD.MOV.U32 R44, RZ, RZ, R92 ;  /* 0x000000ffff2c7224 */ /* 0x000fe400078e005c */
[----:B0-----:R-:W-:Y:S01]  /*1c510*/  IMAD.MOV.U32 R96, RZ, RZ, R227 ;  /* 0x000000ffff607224 */ /* 0x001fe200078e00e3 */
[----:B------:R0:W-:Y:S01]  /*1c520*/  STL.128 [R1+0x2b0], R92 ;  /* 0x0002b05c01007387 */ /* 0x0001e20000100c00 */
[----:B------:R-:W-:Y:S02]  /*1c530*/  IMAD.MOV.U32 R97, RZ, RZ, R226 ;  /* 0x000000ffff617224 */ /* 0x000fe400078e00e2 */
[----:B------:R-:W-:Y:S01]  /*1c540*/  IMAD.MOV.U32 R98, RZ, RZ, R225 ;  /* 0x000000ffff627224 */ /* 0x000fe200078e00e1 */
[----:B------:R-:W2:Y:S01]  /*1c550*/  LDL.LU R19, [R1+0xb64] ;  /* 0x000b640001137983 */ /* 0x000ea20000300800 */
[----:B------:R-:W-:-:S03]  /*1c560*/  IMAD.MOV.U32 R99, RZ, RZ, R224 ;  /* 0x000000ffff637224 */ /* 0x000fc600078e00e0 */
[----:B------:R-:W2:Y:S04]  /*1c570*/  LDL.LU R14, [R1+0xb60] ;  /* 0x000b6000010e7983 */ /* 0x000ea80000300800 */
[----:B------:R1:W5:Y:S01]  /*1c580*/  LDL.LU R2, [R1+0xb78] ;  /* 0x000b780001027983 */ /* 0x0003620000300800 */
[----:B------:R-:W-:-:S03]  /*1c590*/  IMAD.MOV.U32 R43, RZ, RZ, R91 ;  /* 0x000000ffff2b7224 */ /* 0x000fc600078e005b */
[----:B------:R1:W5:Y:S01]  /*1c5a0*/  LDL.LU R3, [R1+0xb74] ;  /* 0x000b740001037983 */ /* 0x0003620000300800 */
[----:B------:R-:W-:Y:S02]  /*1c5b0*/  IMAD.MOV.U32 R42, RZ, RZ, R90 ;  /* 0x000000ffff2a7224 */ /* 0x000fe400078e005a */
[----:B------:R-:W-:Y:S02]  /*1c5c0*/  IMAD.MOV.U32 R41, RZ, RZ, R89 ;  /* 0x000000ffff297224 */ /* 0x000fe400078e0059 */
[----:B------:R-:W-:Y:S01]  /*1c5d0*/  IMAD.MOV.U32 R40, RZ, RZ, R88 ;  /* 0x000000ffff287224 */ /* 0x000fe200078e0058 */
[----:B------:R1:W-:Y:S01]  /*1c5e0*/  STL.128 [R1+0x2a0], R88 ;  /* 0x0002a05801007387 */ /* 0x0003e20000100c00 */
[----:B0-----:R-:W-:Y:S02]  /*1c5f0*/  IMAD.MOV.U32 R92, RZ, RZ, R231 ;  /* 0x000000ffff5c7224 */ /* 0x001fe400078e00e7 */
[----:B------:R-:W-:Y:S02]  /*1c600*/  IMAD.MOV.U32 R93, RZ, RZ, R230 ;  /* 0x000000ffff5d7224 */ /* 0x000fe400078e00e6 */
[----:B------:R-:W-:-:S02]  /*1c610*/  IMAD.MOV.U32 R94, RZ, RZ, R229 ;  /* 0x000000ffff5e7224 */ /* 0x000fc400078e00e5 */
[----:B------:R-:W-:Y:S02]  /*1c620*/  IMAD.MOV.U32 R95, RZ, RZ, R228 ;  /* 0x000000ffff5f7224 */ /* 0x000fe400078e00e4 */
[----:B------:R-:W-:Y:S02]  /*1c630*/  IMAD.MOV.U32 R39, RZ, RZ, R87 ;  /* 0x000000ffff277224 */ /* 0x000fe400078e0057 */
[----:B------:R-:W-:Y:S02]  /*1c640*/  IMAD.MOV.U32 R38, RZ, RZ, R86 ;  /* 0x000000ffff267224 */ /* 0x000fe400078e0056 */
[----:B------:R-:W-:Y:S02]  /*1c650*/  IMAD.MOV.U32 R37, RZ, RZ, R85 ;  /* 0x000000ffff257224 */ /* 0x000fe400078e0055 */
[----:B------:R-:W-:Y:S01]  /*1c660*/  IMAD.MOV.U32 R36, RZ, RZ, R84 ;  /* 0x000000ffff247224 */ /* 0x000fe200078e0054 */
[----:B------:R-:W-:Y:S01]  /*1c670*/  STL.128 [R1+0x290], R84 ;  /* 0x0002905401007387 */ /* 0x000fe20000100c00 */
[----:B-1----:R-:W-:-:S02]  /*1c680*/  IMAD.MOV.U32 R90, RZ, RZ, R235 ;  /* 0x000000ffff5a7224 */ /* 0x002fc400078e00eb */
[----:B------:R-:W-:Y:S02]  /*1c690*/  IMAD.MOV.U32 R91, RZ, RZ, R234 ;  /* 0x000000ffff5b7224 */ /* 0x000fe400078e00ea */
[----:B------:R-:W-:Y:S02]  /*1c6a0*/  IMAD.MOV.U32 R35, RZ, RZ, R83 ;  /* 0x000000ffff237224 */ /* 0x000fe400078e0053 */
[----:B------:R-:W-:Y:S02]  /*1c6b0*/  IMAD.MOV.U32 R34, RZ, RZ, R82 ;  /* 0x000000ffff227224 */ /* 0x000fe400078e0052 */
[----:B------:R-:W-:Y:S02]  /*1c6c0*/  IMAD.MOV.U32 R33, RZ, RZ, R81 ;  /* 0x000000ffff217224 */ /* 0x000fe400078e0051 */
[----:B------:R-:W-:Y:S01]  /*1c6d0*/  IMAD.MOV.U32 R32, RZ, RZ, R80 ;  /* 0x000000ffff207224 */ /* 0x000fe200078e0050 */
[----:B------:R-:W-:Y:S01]  /*1c6e0*/  STL.128 [R1+0x280], R80 ;  /* 0x0002805001007387 */ /* 0x000fe20000100c00 */
[----:B------:R-:W-:-:S02]  /*1c6f0*/  IMAD.MOV.U32 R31, RZ, RZ, R79 ;  /* 0x000000ffff1f7224 */ /* 0x000fc400078e004f */
[----:B------:R-:W-:Y:S02]  /*1c700*/  IMAD.MOV.U32 R30, RZ, RZ, R78 ;  /* 0x000000ffff1e7224 */ /* 0x000fe400078e004e */
[----:B------:R-:W-:Y:S02]  /*1c710*/  IMAD.MOV.U32 R29, RZ, RZ, R77 ;  /* 0x000000ffff1d7224 */ /* 0x000fe400078e004d */
[----:B------:R-:W-:Y:S01]  /*1c720*/  IMAD.MOV.U32 R28, RZ, RZ, R76 ;  /* 0x000000ffff1c7224 */ /* 0x000fe200078e004c */
[----:B------:R-:W-:Y:S01]  /*1c730*/  STL.128 [R1+0x270], R76 ;  /* 0x0002704c01007387 */ /* 0x000fe20000100c00 */
        /* <DEDUP_REMOVED lines=12> */
[----:B---3--:R-:W-:Y:S02]  /*1c800*/  IMAD.MOV.U32 R67, RZ, RZ, R115 ;  /* 0x000000ffff437224 */ /* 0x008fe400078e0073 */
[----:B------:R-:W-:Y:S02]  /*1c810*/  IMAD.MOV.U32 R66, RZ, RZ, R114 ;  /* 0x000000ffff427224 */ /* 0x000fe400078e0072 */
[----:B------:R-:W-:-:S02]  /*1c820*/  IMAD.MOV.U32 R65, RZ, RZ, R113 ;  /* 0x000000ffff417224 */ /* 0x000fc400078e0071 */
[----:B------:R-:W-:Y:S02]  /*1c830*/  IMAD.MOV.U32 R64, RZ, RZ, R112 ;  /* 0x000000ffff407224 */ /* 0x000fe400078e0070 */
[----:B----4-:R-:W-:Y:S02]  /*1c840*/  IMAD.MOV.U32 R63, RZ, RZ, R111 ;  /* 0x000000ffff3f7224 */ /* 0x010fe400078e006f */
        /* <DEDUP_REMOVED lines=82> */
[----:B0-----:R-:W-:Y:S02]  /*1cd70*/  IMAD.MOV.U32 R72, RZ, RZ, R156 ;  /* 0x000000ffff487224 */ /* 0x001fe400078e009c */
        /* <DEDUP_REMOVED lines=68> */
[----:B------:R-:W-:-:S06]  /*1d1c0*/  IMAD.MOV.U32 R151, RZ, RZ, R4 ;  /* 0x000000ffff977224 */ /* 0x000fcc00078e0004 */
[----:B------:R-:W-:-:S06]  /*1d1d0*/  WARPGROUP.ARRIVE ;  /* 0x00000000000079c5 */ /* 0x000fcc0000000000 */
[----:B------:R-:W-:Y:S03]  /*1d1e0*/  HGMMA.64x256x16.F32 R24, R152, gdesc[UR4].tnspB, R24, gsb0 ;  /* 0x43e0000498187df0 */ /* 0x000fe60008000818 */
[----:B------:R-:W-:Y:S02]  /*1d1f0*/  WARPGROUP.DEPBAR.LE gsb0, 0x0 ;  /* 0x00008000000079c5 */ /* 0x000fe40000010000 */
[----:B------:R0:W-:Y:S04]  /*1d200*/  STL.128 [R1+0x950], R128 ;  /* 0x0009508001007387 */ /* 0x0001e80000100c00 */
[----:B------:R1:W-:Y:S04]  /*1d210*/  STL.128 [R1+0x940], R124 ;  /* 0x0009407c01007387 */ /* 0x0003e80000100c00 */
[----:B------:R-:W-:Y:S04]  /*1d220*/  STL.128 [R1+0x930], R120 ;  /* 0x0009307801007387 */ /* 0x000fe80000100c00 */
[----:B------:R3:W-:Y:S01]  /*1d230*/  STL.128 [R1+0x920], R116 ;  /* 0x0009207401007387 */ /* 0x0007e20000100c00 */
[----:B0-----:R-:W-:-:S02]  /*1d240*/  IMAD.MOV.U32 R131, RZ, RZ, R47 ;  /* 0x000000ffff837224 */ /* 0x001fc400078e002f */
[----:B------:R-:W-:Y:S02]  /*1d250*/  IMAD.MOV.U32 R130, RZ, RZ, R46 ;  /* 0x000000ffff827224 */ /* 0x000fe400078e002e */
[----:B------:R-:W-:Y:S02]  /*1d260*/  IMAD.MOV.U32 R129, RZ, RZ, R45 ;  /* 0x000000ffff817224 */ /* 0x000fe400078e002d */
[----:B-1----:R-:W-:Y:S02]  /*1d270*/  IMAD.MOV.U32 R127, RZ, RZ, R43 ;  /* 0x000000ffff7f7224 */ /* 0x002fe400078e002b */
[----:B------:R-:W-:Y:S02]  /*1d280*/  IMAD.MOV.U32 R126, RZ, RZ, R42 ;  /* 0x000000ffff7e7224 */ /* 0x000fe400078e002a */
[----:B------:R-:W-:Y:S02]  /*1d290*/  IMAD.MOV.U32 R125, RZ, RZ, R41 ;  /* 0x000000ffff7d7224 */ /* 0x000fe400078e0029 */
[----:B---3--:R-:W-:-:S02]  /*1d2a0*/  IMAD.MOV.U32 R119, RZ, RZ, R35 ;  /* 0x000000ffff777224 */ /* 0x008fc400078e0023 */
        /* <DEDUP_REMOVED lines=9> */
[----:B------:R0:W-:Y:S04]  /*1d340*/  STL.128 [R1+0x270], R116 ;  /* 0x0002707401007387 */ /* 0x0001e80000100c00 */
[----:B------:R1:W-:Y:S04]  /*1d350*/  STL.128 [R1+0x280], R120 ;  /* 0x0002807801007387 */ /* 0x0003e80000100c00 */
[----:B------:R3:W-:Y:S04]  /*1d360*/  STL.128 [R1+0x290], R124 ;  /* 0x0002907c01007387 */ /* 0x0007e80000100c00 */
[----:B------:R4:W-:Y:S04]  /*1d370*/  STL.128 [R1+0x2a0], R128 ;  /* 0x0002a08001007387 */ /* 0x0009e80000100c00 */
[----:B0-----:R-:W2:Y:S04]  /*1d380*/  LDL.LU.128 R116, [R1+0x920] ;  /* 0x0009200001747983 */ /* 0x001ea80000300c00 */
[----:B-1----:R-:W2:Y:S04]  /*1d390*/  LDL.LU.128 R120, [R1+0x930] ;  /* 0x0009300001787983 */ /* 0x002ea80000300c00 */
[----:B---3--:R-:W3:Y:S04]  /*1d3a0*/  LDL.LU.128 R124, [R1+0x940] ;  /* 0x00094000017c7983 */ /* 0x008ee80000300c00 */
[----:B----4-:R-:W4:Y:S04]  /*1d3b0*/  LDL.LU.128 R128, [R1+0x950] ;  /* 0x0009500001807983 */ /* 0x010f280000300c00 */
[----:B------:R0:W-:Y:S04]  /*1d3c0*/  STL.128 [R1+0x8b0], R24 ;  /* 0x0008b01801007387 */ /* 0x0001e80000100c00 */
[----:B0-----:R-:W4:Y:S04]  /*1d3d0*/  LDL.LU.128 R24, [R1+0x8b0] ;  /* 0x0008b00001187983 */ /* 0x001f280000300c00 */
[----:B------:R0:W-:Y:S04]  /*1d3e0*/  STL.128 [R1+0x910], R112 ;  /* 0x0009107001007387 */ /* 0x0001e80000100c00 */
[----:B------:R1:W-:Y:S01]  /*1d3f0*/  STL.128 [R1+0x900], R108 ;  /* 0x0009006c01007387 */ /* 0x0003e20000100c00 */
[----:B------:R-:W-:-:S03]  /*1d400*/  IMAD.MOV.U32 R175, RZ, RZ, R234 ;  /* 0x000000ffffaf7224 */ /* 0x000fc600078e00ea */
[----:B------:R1:W-:Y:S01]  /*1d410*/  STL.64 [R1+0xa30], R182 ;  /* 0x000a30b601007387 */ /* 0x0003e20000100a00 */
[----:B------:R-:W-:-:S03]  /*1d420*/  IMAD.MOV.U32 R234, RZ, RZ, R5 ;  /* 0x000000ffffea7224 */ /* 0x000fc600078e0005 */
[----:B------:R1:W-:Y:S01]  /*1d430*/  STL.64 [R1+0x9c0], R232 ;  /* 0x0009c0e801007387 */ /* 0x0003e20000100a00 */
[----:B0-----:R-:W-:Y:S02]  /*1d440*/  IMAD.MOV.U32 R115, RZ, RZ, R31 ;  /* 0x000000ffff737224 */ /* 0x001fe400078e001f */
[----:B------:R-:W-:Y:S02]  /*1d450*/  IMAD.MOV.U32 R114, RZ, RZ, R30 ;  /* 0x000000ffff727224 */ /* 0x000fe400078e001e */
[----:B-1----:R-:W-:Y:S01]  /*1d460*/  IMAD.MOV.U32 R109, RZ, RZ, R178 ;  /* 0x000000ffff6d7224 */ /* 0x002fe200078e00b2 */
[----:B------:R-:W4:Y:S01]  /*1d470*/  LDL.LU.64 R182, [R1+0xa30] ;  /* 0x000a300001b67983 */ /* 0x000f220000300a00 */
        /* <DEDUP_REMOVED lines=11> */
[----:B------:R-:W4:Y:S01]  /*1d530*/  LDL.LU.128 R108, [R1+0x900] ;  /* 0x00090000016c7983 */ /* 0x000f220000300c00 */
[----:B0-----:R-:W-:Y:S02]  /*1d540*/  IMAD.MOV.U32 R135, RZ, RZ, R51 ;  /* 0x000000ffff877224 */ /* 0x001fe400078e0033 */
[----:B------:R-:W-:Y:S02]  /*1d550*/  IMAD.MOV.U32 R134, RZ, RZ, R50 ;  /* 0x000000ffff867224 */ /* 0x000fe400078e0032 */
[----:B------:R-:W-:Y:S01]  /*1d560*/  IMAD.MOV.U32 R133, RZ, RZ, R49 ;  /* 0x000000ffff857224 */ /* 0x000fe200078e0031 */
[----:B-1----:R-:W4:Y:S01]  /*1d570*/  LDL.LU.128 R112, [R1+0x910] ;  /* 0x0009100001707983 */ /* 0x002f220000300c00 */
[----:B------:R-:W-:-:S03]  /*1d580*/  IMAD.MOV.U32 R132, RZ, RZ, R48 ;  /* 0x000000ffff847224 */ /* 0x000fc600078e0030 */
[----:B------:R0:W-:Y:S04]  /*1d590*/  STL.128 [R1+0x9a0], R148 ;  /* 0x0009a09401007387 */ /* 0x0001e80000100c00 */
[----:B------:R1:W-:Y:S04]  /*1d5a0*/  STL.128 [R1+0x990], R144 ;  /* 0x0009909001007387 */ /* 0x0003e80000100c00 */
[----:B------:R-:W-:Y:S04]  /*1d5b0*/  STL.128 [R1+0x980], R140 ;  /* 0x0009808c01007387 */ /* 0x000fe80000100c00 */
[----:B------:R1:W-:Y:S04]  /*1d5c0*/  STL.128 [R1+0x970], R136 ;  /* 0x0009708801007387 */ /* 0x0003e80000100c00 */
[----:B------:R1:W-:Y:S01]  /*1d5d0*/  STL.128 [R1+0x2b0], R132 ;  /* 0x0002b08401007387 */ /* 0x0003e20000100c00 */
[----:B0-----:R-:W-:-:S02]  /*1d5e0*/  IMAD.MOV.U32 R151, RZ, RZ, R67 ;  /* 0x000000ffff977224 */ /* 0x001fc400078e0043 */
[----:B------:R-:W-:Y:S02]  /*1d5f0*/  IMAD.MOV.U32 R150, RZ, RZ, R66 ;  /* 0x000000ffff967224 */ /* 0x000fe400078e0042 */
[----:B------:R-:W-:Y:S02]  /*1d600*/  IMAD.MOV.U32 R149, RZ, RZ, R65 ;  /* 0x000000ffff957224 */ /* 0x000fe400078e0041 */
[----:B-1----:R-:W-:Y:S02]  /*1d610*/  IMAD.MOV.U32 R147, RZ, RZ, R63 ;  /* 0x000000ffff937224 */ /* 0x002fe400078e003f */
[----:B------:R-:W-:Y:S02]  /*1d620*/  IMAD.MOV.U32 R146, RZ, RZ, R62 ;  /* 0x000000ffff927224 */ /* 0x000fe400078e003e */
[----:B------:R-:W-:Y:S02]  /*1d630*/  IMAD.MOV.U32 R145, RZ, RZ, R61 ;  /* 0x000000ffff917224 */ /* 0x000fe400078e003d */
[----:B------:R-:W-:-:S02]  /*1d640*/  IMAD.MOV.U32 R139, RZ, RZ, R55 ;  /* 0x000000ffff8b7224 */ /* 0x000fc400078e0037 */
[----:B------:R-:W-:Y:S01]  /*1d650*/  IMAD.MOV.U32 R138, RZ, RZ, R54 ;  /* 0x000000ffff8a7224 */ /* 0x000fe200078e0036 */
[----:B------:R-:W4:Y:S01]  /*1d660*/  LDL.LU.128 R132, [R1+0x960] ;  /* 0x0009600001847983 */ /* 0x000f220000300c00 */
        /* <DEDUP_REMOVED lines=12> */
[----:B0-----:R-:W4:Y:S04]  /*1d730*/  LDL.LU.128 R136, [R1+0x970] ;  /* 0x0009700001887983 */ /* 0x001f280000300c00 */
[----:B-1----:R-:W4:Y:S04]  /*1d740*/  LDL.LU.128 R140, [R1+0x980] ;  /* 0x00098000018c7983 */ /* 0x002f280000300c00 */
[----:B------:R-:W4:Y:S04]  /*1d750*/  LDL.LU.128 R144, [R1+0x990] ;  /* 0x0009900001907983 */ /* 0x000f280000300c00 */
[----:B--2---:R-:W2:Y:S04]  /*1d760*/  LDL.LU.128 R148, [R1+0x9a0] ;  /* 0x0009a00001947983 */ /* 0x004ea80000300c00 */
[----:B------:R0:W-:Y:S04]  /*1d770*/  STL.64 [R1+0x8a0], R22 ;  /* 0x0008a01601007387 */ /* 0x0001e80000100a00 */
[----:B------:R1:W-:Y:S04]  /*1d780*/  STL.64 [R1+0x898], R18 ;  /* 0x0008981201007387 */ /* 0x0003e80000100a00 */
[----:B------:R1:W-:Y:S04]  /*1d790*/  STL [R1+0x890], R14 ;  /* 0x0008900e01007387 */ /* 0x0003e80000100800 */
[----:B0-----:R-:W2:Y:S04]  /*1d7a0*/  LDL.LU.64 R22, [R1+0x8a0] ;  /* 0x0008a00001167983 */ /* 0x001ea80000300a00 */
[----:B-1----:R-:W2:Y:S04]  /*1d7b0*/  LDL.LU.64 R18, [R1+0x898] ;  /* 0x0008980001127983 */ /* 0x002ea80000300a00 */
[----:B------:R-:W2:Y:S04]  /*1d7c0*/  LDL.LU R14, [R1+0x890] ;  /* 0x00089000010e7983 */ /* 0x000ea80000300800 */
[----:B------:R0:W-:Y:S04]  /*1d7d0*/  STL.128 [R1+0x8c0], R116 ;  /* 0x0008c07401007387 */ /* 0x0001e80000100c00 */
[----:B------:R1:W-:Y:S04]  /*1d7e0*/  STL.128 [R1+0x8d0], R120 ;  /* 0x0008d07801007387 */ /* 0x0003e80000100c00 */
[----:B---3--:R3:W-:Y:S04]  /*1d7f0*/  STL.128 [R1+0x8e0], R124 ;  /* 0x0008e07c01007387 */ /* 0x0087e80000100c00 */
[----:B----4-:R4:W-:Y:S04]  /*1d800*/  STL.128 [R1+0x8f0], R128 ;  /* 0x0008f08001007387 */ /* 0x0109e80000100c00 */
[----:B0-----:R-:W2:Y:S04]  /*1d810*/  LDL.LU.128 R116, [R1+0x8c0] ;  /* 0x0008c00001747983 */ /* 0x001ea80000300c00 */
[----:B-1----:R-:W2:Y:S04]  /*1d820*/  LDL.LU.128 R120, [R1+0x8d0] ;  /* 0x0008d00001787983 */ /* 0x002ea80000300c00 */
[----:B---3--:R-:W3:Y:S04]  /*1d830*/  LDL.LU.128 R124, [R1+0x8e0] ;  /* 0x0008e000017c7983 */ /* 0x008ee80000300c00 */
[----:B----4-:R-:W4:Y:S04]  /*1d840*/  LDL.LU.128 R128, [R1+0x8f0] ;  /* 0x0008f00001807983 */ /* 0x010f280000300c00 */
[----:B------:R0:W-:Y:S01]  /*1d850*/  STL.128 [R1+0x880], R24 ;  /* 0x0008801801007387 */ /* 0x0001e20000100c00 */
[----:B------:R-:W-:-:S02]  /*1d860*/  IMAD.MOV.U32 R174, RZ, RZ, R235 ;  /* 0x000000ffffae7224 */ /* 0x000fc400078e00eb */
[----:B------:R-:W-:Y:S01]  /*1d870*/  IMAD.MOV.U32 R176, RZ, RZ, R231 ;  /* 0x000000ffffb07224 */ /* 0x000fe200078e00e7 */
[----:B------:R1:W-:Y:S01]  /*1d880*/  STL [R1+0x9b8], R192 ;  /* 0x0009b8c001007387 */ /* 0x0003e20000100800 */
[----:B------:R-:W-:Y:S02]  /*1d890*/  IMAD.MOV.U32 R177, RZ, RZ, R230 ;  /* 0x000000ffffb17224 */ /* 0x000fe400078e00e6 */
[----:B------:R-:W-:Y:S02]  /*1d8a0*/  IMAD.MOV.U32 R178, RZ, RZ, R229 ;  /* 0x000000ffffb27224 */ /* 0x000fe400078e00e5 */
[----:B------:R-:W-:Y:S02]  /*1d8b0*/  IMAD.MOV.U32 R179, RZ, RZ, R228 ;  /* 0x000000ffffb37224 */ /* 0x000fe400078e00e4 */
[----:B------:R-:W-:Y:S02]  /*1d8c0*/  IMAD.MOV.U32 R180, RZ, RZ, R227 ;  /* 0x000000ffffb47224 */ /* 0x000fe400078e00e3 */
[----:B------:R-:W-:Y:S01]  /*1d8d0*/  IMAD.MOV.U32 R181, RZ, RZ, R226 ;  /* 0x000000ffffb57224 */ /* 0x000fe200078e00e2 */
[----:B------:R-:W-:Y:S04]  /*1d8e0*/  STL.128 [R1+0x320], R160 ;  /* 0x000320a001007387 */ /* 0x000fe80000100c00 */
[----:B0-----:R-:W4:Y:S01]  /*1d8f0*/  LDL.LU.128 R24, [R1+0x880] ;  /* 0x0008800001187983 */ /* 0x001f220000300c00 */
[----:B------:R-:W-:-:S02]  /*1d900*/  IMAD.MOV.U32 R235, RZ, RZ, R4 ;  /* 0x000000ffffeb7224 */ /* 0x000fc400078e0004 */
[----:B------:R-:W-:Y:S01]  /*1d910*/  IMAD.MOV.U32 R4, RZ, RZ, R0 ;  /* 0x000000ffff047224 */ /* 0x000fe200078e0000 */
[----:B------:R-:W-:Y:S01]  /*1d920*/  STL.128 [R1+0x340], R168 ;  /* 0x000340a801007387 */ /* 0x000fe20000100c00 */
[----:B-1----:R-:W-:-:S03]  /*1d930*/  IMAD.MOV.U32 R192, RZ, RZ, R223 ;  /* 0x000000ffffc07224 */ /* 0x002fc600078e00df */
[----:B------:R0:W-:Y:S01]  /*1d940*/  STL.64 [R1+0x9b0], R182 ;  /* 0x0009b0b601007387 */ /* 0x0001e20000100a00 */
[----:B------:R-:W-:Y:S02]  /*1d950*/  IMAD.MOV.U32 R223, RZ, RZ, R21 ;  /* 0x000000ffffdf7224 */ /* 0x000fe400078e0015 */
[----:B------:R-:W-:Y:S01]  /*1d960*/  IMAD.MOV.U32 R226, RZ, RZ, R16 ;  /* 0x000000ffffe27224 */ /* 0x000fe200078e0010 */
[----:B------:R1:W-:Y:S01]  /*1d970*/  STL.128 [R1+0x250], R4 ;  /* 0x0002500401007387 */ /* 0x0003e20000100c00 */
[----:B------:R-:W-:Y:S02]  /*1d980*/  IMAD.MOV.U32 R227, RZ, RZ, R15 ;  /* 0x000000ffffe37224 */ /* 0x000fe400078e000f */
[----:B------:R-:W-:Y:S01]  /*1d990*/  IMAD.MOV.U32 R228, RZ, RZ, R11 ;  /* 0x000000ffffe47224 */ /* 0x000fe200078e000b */
[----:B------:R-:W-:Y:S01]  /*1d9a0*/  STL.128 [R1+0x330], R164 ;  /* 0x000330a401007387 */ /* 0x000fe20000100c00 */
[----:B------:R-:W-:Y:S02]  /*1d9b0*/  IMAD.MOV.U32 R229, RZ, RZ, R10 ;  /* 0x000000ffffe57224 */ /* 0x000fe400078e000a */
[----:B------:R-:W-:Y:S01]  /*1d9c0*/  IMAD.MOV.U32 R230, RZ, RZ, R9 ;  /* 0x000000ffffe67224 */ /* 0x000fe200078e0009 */
[----:B------:R-:W-:Y:S01]  /*1d9d0*/  STL.128 [R1+0x310], R156 ;  /* 0x0003109c01007387 */ /* 0x000fe20000100c00 */
[----:B0-----:R-:W-:-:S02]  /*1d9e0*/  IMAD.MOV.U32 R182, RZ, RZ, R225 ;  /* 0x000000ffffb67224 */ /* 0x001fc400078e00e1 */
        /* <DEDUP_REMOVED lines=20> */
[----:B-1----:R-:W-:Y:S02]  /*1db30*/  IMAD.MOV.U32 R4, RZ, RZ, R96 ;  /* 0x000000ffff047224 */ /* 0x002fe400078e0060 */
[----:B------:R-:W-:Y:S01]  /*1db40*/  IMAD.MOV.U32 R21, RZ, RZ, R104 ;  /* 0x000000ffff157224 */ /* 0x000fe200078e0068 */
[----:B------:R-:W-:Y:S01]  /*1db50*/  STL.128 [R1+0x350], R172 ;  /* 0x000350ac01007387 */ /* 0x000fe20000100c00 */
[----:B------:R-:W-:Y:S02]  /*1db60*/  IMAD.MOV.U32 R15, RZ, RZ, R108 ;  /* 0x000000ffff0f7224 */ /* 0x000fe400078e006c */
[----:B------:R-:W-:Y:S01]  /*1db70*/  IMAD.MOV.U32 R10, RZ, RZ, R112 ;  /* 0x000000ffff0a7224 */ /* 0x000fe200078e0070 */
[----:B------:R0:W-:Y:S01]  /*1db80*/  STL.128 [R1+0x360], R176 ;  /* 0x000360b001007387 */ /* 0x0001e20000100c00 */
[----:B------:R-:W-:-:S02]  /*1db90*/  IMAD.MOV.U32 R171, RZ, RZ, R87 ;  /* 0x000000ffffab7224 */ /* 0x000fc400078e0057 */
[----:B------:R-:W-:Y:S01]  /*1dba0*/  IMAD.MOV.U32 R170, RZ, RZ, R86 ;  /* 0x000000ffffaa7224 */ /* 0x000fe200078e0056 */
[----:B------:R-:W-:Y:S01]  /*1dbb0*/  STL.128 [R1+0x400], R216 ;  /* 0x000400d801007387 */ /* 0x000fe20000100c00 */
[----:B------:R-:W-:Y:S02]  /*1dbc0*/  IMAD.MOV.U32 R169, RZ, RZ, R85 ;  /* 0x000000ffffa97224 */ /* 0x000fe400078e0055 */
[----:B------:R-:W-:Y:S01]  /*1dbd0*/  IMAD.MOV.U32 R160, RZ, RZ, R76 ;  /* 0x000000ffffa07224 */ /* 0x000fe200078e004c */
[----:B------:R-:W4:Y:S01]  /*1dbe0*/  LDL R28, [R1+0x2f0] ;  /* 0x0002f000011c7983 */ /* 0x000f220000100800 */
        /* <DEDUP_REMOVED lines=18> */
[----:B------:R-:W4:Y:S01]  /*1dd10*/  LDL R6, [R1+0x270] ;  /* 0x0002700001067983 */ /* 0x000f220000100800 */
        /* <DEDUP_REMOVED lines=11> */
[----:B------:R-:W-:Y:S02]  /*1ddd0*/  IMAD.MOV.U32 R165, RZ, RZ, R81 ;  /* 0x000000ffffa57224 */ /* 0x000fe400078e0051 */
[----:B------:R-:W-:Y:S01]  /*1dde0*/  IMAD.MOV.U32 R164, RZ, RZ, R80 ;  /* 0x000000ffffa47224 */ /* 0x000fe200078e0050 */
[----:B------:R0:W-:Y:S01]  /*1ddf0*/  STL.128 [R1+0x370], R180 ;  /* 0x000370b401007387 */ /* 0x0001e20000100c00 */
        /* <DEDUP_REMOVED lines=8> */
[----:B0-----:R-:W4:Y:S01]  /*1de80*/  LDL.LU.64 R182, [R1+0x9b0] ;  /* 0x0009b00001b67983 */ /* 0x001f220000300a00 */
        /* <DEDUP_REMOVED lines=16> */
[----:B--2---:R-:W-:Y:S01]  /*1df90*/  STL.64 [R1+0x870], R22 ;  /* 0x0008701601007387 */ /* 0x004fe20000100a00 */
        /* <DEDUP_REMOVED lines=8> */
[----:B------:R0:W5:Y:S01]  /*1e020*/  LDL.LU.64 R232, [R1+0x9c0] ;  /* 0x0009c00001e87983 */ /* 0x0001620000300a00 */
[----:B------:R-:W-:-:S02]  /*1e030*/  IMAD.MOV.U32 R82, RZ, RZ, R102 ;  /* 0x000000ffff527224 */ /* 0x000fc400078e0066 */
[----:B------:R-:W-:Y:S01]  /*1e040*/  IMAD.MOV.U32 R153, RZ, RZ, R9 ;  /* 0x000000ffff997224 */ /* 0x000fe200078e0009 */
[----:B------:R-:W-:Y:S01]  /*1e050*/  STL.128 [R1+0x310], R156 ;  /* 0x0003109c01007387 */ /* 0x000fe20000100c00 */
[----:B------:R-:W-:Y:S02]  /*1e060*/  IMAD.MOV.U32 R154, RZ, RZ, R8 ;  /* 0x000000ffff9a7224 */ /* 0x000fe400078e0008 */
[----:B------:R-:W-:Y:S01]  /*1e070*/  IMAD.MOV.U32 R155, RZ, RZ, R0 ;  /* 0x000000ffff9b7224 */ /* 0x000fe200078e0000 */
[----:B------:R-:W-:Y:S04]  /*1e080*/  STL.128 [R1+0x330], R164 ;  /* 0x000330a401007387 */ /* 0x000fe80000100c00 */
[----:B------:R-:W-:Y:S04]  /*1e090*/  STL.128 [R1+0x350], R172 ;  /* 0x000350ac01007387 */ /* 0x000fe80000100c00 */
[----:B------:R-:W-:Y:S04]  /*1e0a0*/  STL.128 [R1+0x360], R176 ;  /* 0x000360b001007387 */ /* 0x000fe80000100c00 */
[----:B------:R1:W-:Y:S04]  /*1e0b0*/  STL.128 [R1+0x370], R76 ;  /* 0x0003704c01007387 */ /* 0x0003e80000100c00 */
[----:B------:R2:W-:Y:S04]  /*1e0c0*/  STL.128 [R1+0x380], R80 ;  /* 0x0003805001007387 */ /* 0x0005e80000100c00 */
[----:B------:R0:W-:Y:S04]  /*1e0d0*/  STL.128 [R1+0x390], R84 ;  /* 0x0003905401007387 */ /* 0x0001e80000100c00 */
[----:B------:R0:W-:Y:S04]  /*1e0e0*/  STL.128 [R1+0x3a0], R88 ;  /* 0x0003a05801007387 */ /* 0x0001e80000100c00 */
[----:B------:R0:W-:Y:S04]  /*1e0f0*/  STL.128 [R1+0x3b0], R92 ;  /* 0x0003b05c01007387 */ /* 0x0001e80000100c00 */
[----:B------:R0:W-:Y:S04]  /*1e100*/  STL.128 [R1+0x400], R112 ;  /* 0x0004007001007387 */ /* 0x0001e80000100c00 */
[----:B-1----:R-:W4:Y:S04]  /*1e110*/  LDL R78, [R1+0x264] ;  /* 0x00026400014e7983 */ /* 0x002f280000100800 */
[----:B--2---:R-:W2:Y:S04]  /*1e120*/  LDL R80, [R1+0x268] ;  /* 0x0002680001507983 */ /* 0x004ea80000100800 */
[----:B------:R-:W2:Y:S04]  /*1e130*/  LDL R82, [R1+0x26c] ;  /* 0x00026c0001527983 */ /* 0x000ea80000100800 */
[----:B0-----:R-:W2:Y:S04]  /*1e140*/  LDL R84, [R1+0x274] ;  /* 0x0002740001547983 */ /* 0x001ea80000100800 */
        /* <DEDUP_REMOVED lines=8> */
[----:B------:R-:W2:Y:S01]  /*1e1d0*/  LDL R132, [R1+0x2f4] ;  /* 0x0002f40001847983 */ /* 0x000ea20000100800 */
[----:B------:R-:W-:-:S03]  /*1e1e0*/  IMAD.MOV.U32 R4, RZ, RZ, R116 ;  /* 0x000000ffff047224 */ /* 0x000fc600078e0074 */
[----:B------:R-:W2:Y:S01]  /*1e1f0*/  LDL R134, [R1+0x2f8] ;  /* 0x0002f80001867983 */ /* 0x000ea20000100800 */
[----:B------:R-:W-:-:S03]  /*1e200*/  IMAD.MOV.U32 R21, RZ, RZ, R123 ;  /* 0x000000ffff157224 */ /* 0x000fc600078e007b */
[----:B------:R-:W2:Y:S01]  /*1e210*/  LDL R116, [R1+0x2c8] ;  /* 0x0002c80001747983 */ /* 0x000ea20000100800 */
[----:B---3--:R-:W-:-:S03]  /*1e220*/  IMAD.MOV.U32 R15, RZ, RZ, R127 ;  /* 0x000000ffff0f7224 */ /* 0x008fc600078e007f */
[----:B------:R-:W3:Y:S01]  /*1e230*/  LDL R32, [R1+0x310] ;  /* 0x0003100001207983 */ /* 0x000ee20000100800 */
[----:B------:R-:W-:Y:S02]  /*1e240*/  IMAD.MOV.U32 R16, RZ, RZ, R126 ;  /* 0x000000ffff107224 */ /* 0x000fe400078e007e */
[----:B----4-:R-:W-:Y:S01]  /*1e250*/  IMAD.MOV.U32 R10, RZ, RZ, R131 ;  /* 0x000000ffff0a7224 */ /* 0x010fe200078e0083 */
[----:B------:R-:W4:Y:S01]  /*1e260*/  LDL R126, [R1+0x2e4] ;  /* 0x0002e400017e7983 */ /* 0x000f220000100800 */
[----:B------:R-:W-:Y:S02]  /*1e270*/  IMAD.MOV.U32 R11, RZ, RZ, R130 ;  /* 0x000000ffff0b7224 */ /* 0x000fe400078e0082 */
[----:B------:R-:W-:Y:S01]  /*1e280*/  IMAD.MOV.U32 R12, RZ, RZ, R129 ;  /* 0x000000ffff0c7224 */ /* 0x000fe200078e0081 */
[----:B------:R-:W3:Y:S01]  /*1e290*/  LDL R130, [R1+0x2ec] ;  /* 0x0002ec0001827983 */ /* 0x000ee20000100800 */
[----:B------:R-:W-:Y:S02]  /*1e2a0*/  IMAD.MOV.U32 R17, RZ, RZ, R125 ;  /* 0x000000ffff117224 */ /* 0x000fe400078e007d */
[----:B------:R-:W-:Y:S01]  /*1e2b0*/  IMAD.MOV.U32 R20, RZ, RZ, R124 ;  /* 0x000000ffff147224 */ /* 0x000fe200078e007c */
[----:B------:R-:W3:Y:S01]  /*1e2c0*/  LDL R34, [R1+0x320] ;  /* 0x0003200001227983 */ /* 0x000ee20000100800 */
[----:B------:R-:W-:-:S02]  /*1e2d0*/  IMAD.MOV.U32 R13, RZ, RZ, R128 ;  /* 0x000000ffff0d7224 */ /* 0x000fc400078e0080 */
[----:B------:R-:W-:Y:S01]  /*1e2e0*/  IMAD.MOV.U32 R96, RZ, RZ, R4 ;  /* 0x000000ffff607224 */ /* 0x000fe200078e0004 */
        /* <DEDUP_REMOVED lines=9> */
[----:B------:R-:W3:Y:S01]  /*1e380*/  LDL R156, [R1+0x334] ;  /* 0x00033400019c7983 */ /* 0x000ee20000100800 */
        /* <DEDUP_REMOVED lines=29> */
[----:B------:R0:W5:Y:S01]  /*1e560*/  LDL.LU R192, [R1+0x9b8] ;  /* 0x0009b80001c07983 */ /* 0x0001620000300800 */
        /* <DEDUP_REMOVED lines=26> */
[----:B------:R1:W-:Y:S04]  /*1e710*/  STL.128 [R1+0x3c0], R96 ;  /* 0x0003c06001007387 */ /* 0x0003e80000100c00 */
[----:B------:R0:W-:Y:S04]  /*1e720*/  STL.128 [R1+0x3d0], R100 ;  /* 0x0003d06401007387 */ /* 0x0001e80000100c00 */
[----:B------:R0:W-:Y:S04]  /*1e730*/  STL.128 [R1+0x3e0], R104 ;  /* 0x0003e06801007387 */ /* 0x0001e80000100c00 */
[----:B------:R0:W-:Y:S04]  /*1e740*/  STL.128 [R1+0x3f0], R108 ;  /* 0x0003f06c01007387 */ /* 0x0001e80000100c00 */
[----:B------:R-:W-:Y:S04]  /*1e750*/  STL.128 [R1+0x410], R140 ;  /* 0x0004108c01007387 */ /* 0x000fe80000100c00 */
[----:B------:R-:W-:Y:S04]  /*1e760*/  STL.128 [R1+0x420], R144 ;  /* 0x0004209001007387 */ /* 0x000fe80000100c00 */
[----:B------:R-:W-:Y:S04]  /*1e770*/  STL.128 [R1+0x430], R148 ;  /* 0x0004309401007387 */ /* 0x000fe80000100c00 */
[----:B------:R-:W-:Y:S04]  /*1e780*/  STL.128 [R1+0x440], R152 ;  /* 0x0004409801007387 */ /* 0x000fe80000100c00 */
[----:B------:R0:W-:Y:S04]  /*1e790*/  STL.128 [R1+0x250], R24 ;  /* 0x0002501801007387 */ /* 0x0001e80000100c00 */
[----:B------:R-:W2:Y:S04]  /*1e7a0*/  LDL R0, [R1+0x250] ;  /* 0x0002500001007983 */ /* 0x000ea80000100800 */
[----:B------:R-:W4:Y:S04]  /*1e7b0*/  LDL R72, [R1+0x254] ;  /* 0x0002540001487983 */ /* 0x000f280000100800 */
[----:B------:R-:W3:Y:S04]  /*1e7c0*/  LDL R74, [R1+0x258] ;  /* 0x00025800014a7983 */ /* 0x000ee80000100800 */
[----:B------:R-:W3:Y:S04]  /*1e7d0*/  LDL R76, [R1+0x25c] ;  /* 0x00025c00014c7983 */ /* 0x000ee80000100800 */
[----:B------:R-:W3:Y:S04]  /*1e7e0*/  LDL R4, [R1+0x260] ;  /* 0x0002600001047983 */ /* 0x000ee80000100800 */
[----:B------:R-:W3:Y:S04]  /*1e7f0*/  LDL R10, [R1+0x290] ;  /* 0x00029000010a7983 */ /* 0x000ee80000100800 */
[----:B-1----:R-:W3:Y:S04]  /*1e800*/  LDL R96, [R1+0x294] ;  /* 0x0002940001607983 */ /* 0x002ee80000100800 */
[----:B------:R-:W3:Y:S04]  /*1e810*/  LDL R98, [R1+0x298] ;  /* 0x0002980001627983 */ /* 0x000ee80000100800 */
[----:B0-----:R-:W3:Y:S04]  /*1e820*/  LDL R100, [R1+0x29c] ;  /* 0x00029c0001647983 */ /* 0x001ee80000100800 */
[----:B------:R-:W3:Y:S04]  /*1e830*/  LDL R12, [R1+0x2a0] ;  /* 0x0002a000010c7983 */ /* 0x000ee80000100800 */
        /* <DEDUP_REMOVED lines=76> */
[----:B------:R0:W5:Y:S04]  /*1ed00*/  LDL.LU.64 R22, [R1+0x870] ;  /* 0x0008700001167983 */ /* 0x0001680000300a00 */
[----:B------:R0:W5:Y:S04]  /*1ed10*/  LDL.LU.64 R18, [R1+0x868] ;  /* 0x0008680001127983 */ /* 0x0001680000300a00 */
[----:B------:R0:W5:Y:S04]  /*1ed20*/  LDL.LU R14, [R1+0x864] ;  /* 0x00086400010e7983 */ /* 0x0001680000300800 */
[----:B------:R0:W-:Y:S04]  /*1ed30*/  STL [R1+0x88], R183 ;  /* 0x000088b701007387 */ /* 0x0001e80000100800 */
[----:B------:R0:W-:Y:S04]  /*1ed40*/  STL [R1+0x88], R183 ;  /* 0x000088b701007387 */ /* 0x0001e80000100800 */
[----:B------:R0:W-:Y:S04]  /*1ed50*/  STL [R1+0x88], R183 ;  /* 0x000088b701007387 */ /* 0x0001e80000100800 */
[----:B------:R0:W-:Y:S04]  /*1ed60*/  STL [R1+0x88], R183 ;  /* 0x000088b701007387 */ /* 0x0001e80000100800 */
[----:B------:R0:W-:Y:S04]  /*1ed70*/  STL [R1+0x88], R183 ;  /* 0x000088b701007387 */ /* 0x0001e80000100800 */
[----:B------:R0:W-:Y:S04]  /*1ed80*/  STL [R1+0x88], R183 ;  /* 0x000088b701007387 */ /* 0x0001e80000100800 */
[----:B--2---:R0:W-:Y:S04]  /*1ed90*/  STL [R1+0x250], R0 ;  /* 0x0002500001007387 */ /* 0x0041e80000100800 */
        /* <DEDUP_REMOVED lines=127> */
[----:B------:R-:W-:Y:S04]  /*1f590*/  BSSY B0, `(.L_x_10964) ;  /* 0x0000008000007945 */ /* 0x000fe80003800000 */
[----:B------:R-:W-:Y:S05]  /*1f5a0*/  @P0 BRA `(.L_x_10965) ;  /* 0x0000000000180947 */ /* 0x000fea0003800000 */
[----:B0-----:R-:W2:Y:S04]  /*1f5b0*/  LDL.64 R4, [R1+0x68] ;  /* 0x0000680001047983 */ /* 0x001ea80000100a00 */
[----:B-----5:R-:W3:Y:S01]  /*1f5c0*/  LD.E R0, desc[UR44][R2.64] ;  /* 0x0000002c02007980 */ /* 0x020ee2000c101900 */
[----:B--2---:R-:W-:-:S05]  /*1f5d0*/  MOV R5, R4 ;  /* 0x0000000400057202 */ /* 0x004fca0000000f00 */
[----:B---3--:R-:W-:-:S05]  /*1f5e0*/  IMAD R0, R0, 0x8, R5 ;  /* 0x0000000800007824 */ /* 0x008fca00078e0205 */
[----:B------:R-:W-:-:S04]  /*1f5f0*/  PRMT R0, RZ, 0x654, R0 ;  /* 0x00000654ff007816 */ /* 0x000fc80000000000 */
[----:B------:R1:W-:Y:S03]  /*1f600*/  SYNCS.ARRIVE.TRANS64.RED.A1T0 RZ, [R0+URZ], RZ ;  /* 0x000000ff00ff79a7 */ /* 0x0003e6000810043f */
.L_x_10965:
[----:B------:R-:W-:Y:S05]  /*1f610*/  BSYNC B0 ;  /* 0x0000000000007941 */ /* 0x000fea0003800000 */
.L_x_10964:
[----:B------:R-:W-:Y:S05]  /*1f620*/  @P1 BRA `(.L_x_10966) ;  /* 0xfffffe9800341947 */ /* 0x000fea000383ffff */
[----:B01---5:R-:W-:-:S07]  /*1f630*/  IMAD.MOV.U32 R0, RZ, RZ, R14 ;  /* 0x000000ffff007224 */ /* 0x023fce00078e000e */
.L_x_10949:
[----:B------:R-:W-:-:S13]  /*1f640*/  ISETP.GE.AND P1, PT, R0, R192, PT ;  /* 0x000000c00000720c */ /* 0x000fda0003f26270 */
[----:B------:R-:W-:Y:S05]  /*1f650*/  @!P1 BRA `(.L_x_10967) ;  /* 0x000000a800c49947 */ /* 0x000fea0003800000 */
[----:B------:R0:W5:Y:S02]  /*1f660*/  LDL.64 R14, [R1+0x170] ;  /* 0x00017000010e7983 */ /* 0x0001640000100a00 */
.L_x_10994:
[----:B01---5:R-:W2:Y:S04]  /*1f670*/  LD.E R2, desc[UR44][R14.64] ;  /* 0x0000002c0e027980 */ /* 0x023ea8000c101900 */
[----:B------:R-:W3:Y:S01]  /*1f680*/  LD.E R3, desc[UR44][R14.64+0x8] ;  /* 0x0000082c0e037980 */ /* 0x000ee2000c101900 */
        /* <DEDUP_REMOVED lines=10> */
[----:B------:R-:W2:Y:S04]  /*1f730*/  LDL.64 R20, [R1+0x188] ;  /* 0x0001880001147983 */ /* 0x000ea80000100a00 */
[----:B--2---:R-:W2:Y:S01]  /*1f740*/  LD.E R3, desc[UR44][R20.64+0x1c] ;  /* 0x00001c2c14037980 */ /* 0x004ea2000c101900 */
[----:B------:R-:W-:Y:S05]  /*1f750*/  YIELD ;  /* 0x0000000000007946 */ /* 0x000fea0003800000 */
[----:B------:R-:W-:Y:S01]  /*1f760*/  BSSY B0, `(.L_x_10968) ;  /* 0x0000006000007945 */ /* 0x000fe20003800000 */
[----:B---3--:R-:W-:Y:S01]  /*1f770*/  @!P1 IMAD.MOV.U32 R2, RZ, RZ, RZ ;  /* 0x000000ffff029224 */ /* 0x008fe200078e00ff */
[----:B--2---:R-:W-:-:S04]  /*1f780*/  LOP3.LUT R3, R3, 0x1, RZ, 0xfc, !PT ;  /* 0x0000000103037812 */ /* 0x004fc800078efcff */
[----:B------:R-:W-:-:S13]  /*1f790*/  ISETP.NE.AND P2, PT, R3, 0x3, PT ;  /* 0x000000030300780c */ /* 0x000fda0003f45270 */
[----:B-1----:R-:W-:Y:S05]  /*1f7a0*/  @!P2 BRA `(.L_x_10969) ;  /* 0x000000000004a947 */ /* 0x002fea0003800000 */
[----:B------:R-:W-:Y:S01]  /*1f7b0*/  BPT.TRAP 0x1 ;  /* 0x000000040000795c */ /* 0x000fe20000300000 */
.L_x_10969:
[----:B------:R-:W-:Y:S05]  /*1f7c0*/  BSYNC B0 ;  /* 0x0000000000007941 */ /* 0x000fea0003800000 */
.L_x_10968:
[----:B------:R-:W2:Y:S01]  /*1f7d0*/  LD.E.64 R4, desc[UR44][R20.64+0x8] ;  /* 0x0000082c14047980 */ /* 0x000ea2000c101b00 */
[----:B-----5:R-:W-:Y:S02]  /*1f7e0*/  SHF.L.U32 R7, R7, 0x1f, RZ ;  /* 0x0000001f07077819 */ /* 0x020fe400000006ff */
[----:B--2---:R-:W-:-:S05]  /*1f7f0*/  MOV R5, R4 ;  /* 0x0000000400057202 */ /* 0x004fca0000000f00 */
[----:B------:R-:W-:-:S04]  /*1f800*/  IMAD R2, R2, 0x8, R5 ;  /* 0x0000000802027824 */ /* 0x000fc800078e0205 */
[----:B------:R1:W2:Y:S01]  /*1f810*/  SYNCS.PHASECHK.TRANS64.TRYWAIT P1, [R2+URZ], R7 ;  /* 0x00000007020075a7 */ /* 0x0002a2000802017f */
[----:B------:R-:W3:Y:S04]  /*1f820*/  LD.E R3, desc[UR44][R20.64+0x1c] ;  /* 0x00001c2c14037980 */ /* 0x000ee8000c101900 */
[----:B------:R1:W5:Y:S04]  /*1f830*/  LD.E R4, desc[UR44][R14.64] ;  /* 0x0000002c0e047980 */ /* 0x000368000c101900 */
[----:B------:R1:W5:Y:S01]  /*1f840*/  LD.E R5, desc[UR44][R14.64+0x4] ;  /* 0x0000042c0e057980 */ /* 0x000362000c101900 */
[----:B------:R-:W-:Y:S01]  /*1f850*/  BSSY B0, `(.L_x_10970) ;  /* 0x0000005000007945 */ /* 0x000fe20003800000 */
[----:B---3--:R-:W-:-:S04]  /*1f860*/  LOP3.LUT R3, R3, 0x1, RZ, 0xfc, !PT ;  /* 0x0000000103037812 */ /* 0x008fc800078efcff */
[----:B------:R-:W-:-:S13]  /*1f870*/  ISETP.NE.AND P2, PT, R3, 0x3, PT ;  /* 0x000000030300780c */ /* 0x000fda0003f45270 */
[----:B-12---:R-:W-:Y:S05]  /*1f880*/  @!P2 BRA `(.L_x_10971) ;  /* 0x000000000004a947 */ /* 0x006fea0003800000 */
[----:B------:R-:W-:Y:S01]  /*1f890*/  BPT.TRAP 0x1 ;  /* 0x000000040000795c */ /* 0x000fe20000300000 */
.L_x_10971:
[----:B------:R-:W-:Y:S05]  /*1f8a0*/  BSYNC B0 ;  /* 0x0000000000007941 */ /* 0x000fea0003800000 */
.L_x_10970:
[----:B------:R-:W-:Y:S04]  /*1f8b0*/  BSSY B0, `(.L_x_10972) ;  /* 0x0000008000007945 */ /* 0x000fe80003800000 */
[----:B------:R-:W-:Y:S05]  /*1f8c0*/  @P1 BRA `(.L_x_10973) ;  /* 0x0000000000181947 */ /* 0x000fea0003800000 */
[----:B------:R-:W2:Y:S01]  /*1f8d0*/  LD.E.64 R2, desc[UR44][R20.64+0x8] ;  /* 0x0000082c14027980 */ /* 0x000ea2000c101b00 */
[----:B-----5:R-:W-:Y:S02]  /*1f8e0*/  SHF.L.U32 R5, R5, 0x1f, RZ ;  /* 0x0000001f05057819 */ /* 0x020fe400000006ff */
[----:B--2---:R-:W-:-:S05]  /*1f8f0*/  MOV R3, R2 ;  /* 0x0000000200037202 */ /* 0x004fca0000000f00 */
[----:B------:R-:W-:-:S04]  /*1f900*/  IMAD R4, R4, 0x8, R3 ;  /* 0x0000000804047824 */ /* 0x000fc800078e0203 */
[----:B------:R-:W1:Y:S02]  /*1f910*/  SYNCS.PHASECHK.TRANS64.TRYWAIT P1, [R4+URZ], R5 ;  /* 0x00000005040075a7 */ /* 0x000e64000802017f */
[----:B-1----:R-:W-:Y:S05]  /*1f920*/  @!P1 BRA `(.L_x_10974) ;  /* 0x0000013000b89947 */ /* 0x002fea0003800000 */
.L_x_10973:
[----:B------:R-:W-:Y:S05]  /*1f930*/  BSYNC B0 ;  /* 0x0000000000007941 */ /* 0x000fea0003800000 */
.L_x_10972:
[----:B-1---5:R-:W2:Y:S04]  /*1f940*/  LD.E R5, desc[UR44][R14.64] ;  /* 0x0000002c0e057980 */ /* 0x022ea8000c101900 */
[----:B------:R-:W2:Y:S01]  /*1f950*/  LDL.64 R8, [R1+0xa0] ;  /* 0x0000a00001087983 */ /* 0x000ea20000100a00 */
[----:B------:R-:W-:Y:S05]  /*1f960*/  WARPSYNC.ALL ;  /* 0x0000000000007948 */ /* 0x000fea0003800000 */
[----:B------:R-:W3:Y:S04]  /*1f970*/  LDL.64 R2, [R1+0x98] ;  /* 0x0000980001027983 */ /* 0x000ee80000100a00 */
[----:B------:R-:W4:Y:S04]  /*1f980*/  LDL.64 R6, [R1+0x98] ;  /* 0x0000980001067983 */ /* 0x000f280000100a00 */
[----:B------:R-:W4:Y:S01]  /*1f990*/  LDL.64 R10, [R1+0x98] ;  /* 0x00009800010a7983 */ /* 0x000f220000100a00 */
[----:B--2---:R-:W-:-:S03]  /*1f9a0*/  IMAD R4, R5, 0x300, R8 ;  /* 0x0000030005047824 */ /* 0x004fc600078e0208 */
[----:B------:R-:W2:Y:S01]  /*1f9b0*/  LDL.64 R12, [R1+0x98] ;  /* 0x00009800010c7983 */ /* 0x000ea20000100a00 */
[----:B------:R-:W-:Y:S01]  /*1f9c0*/  IMAD.MOV.U32 R5, RZ, RZ, R9 ;  /* 0x000000ffff057224 */ /* 0x000fe200078e0009 */
[C---:B------:R-:W-:Y:S01]  /*1f9d0*/  R2UR UR6, R4.reuse ;  /* 0x00000000040672ca */ /* 0x040fe200000e0000 */
[----:B------:R-:W-:Y:S01]  /*1f9e0*/  WARPGROUP.ARRIVE ;  /* 0x00000000000079c5 */ /* 0x000fe20000000000 */
[----:B------:R-:W2:Y:S02]  /*1f9f0*/  LDL R16, [R1+0x54] ;  /* 0x0000540001107983 */ /* 0x000ea40000100800 */
[----:B------:R-:W-:Y:S01]  /*1fa00*/  R2UR UR7, R5 ;  /* 0x00000000050772ca */ /* 0x000fe200000e0000 */
[----:B------:R-:W-:Y:S01]  /*1fa10*/  VIADD R8, R4, 0x2 ;  /* 0x0000000204087836 */ /* 0x000fe20000000000 */
[----:B------:R1:W-:Y:S01]  /*1fa20*/  STL [R1+0x80], RZ ;  /* 0x000080ff01007387 */ /* 0x0003e20000100800 */
[----:B---3--:R-:W-:Y:S02]  /*1fa30*/  R2UR UR4, R2 ;  /* 0x00000000020472ca */ /* 0x008fe400000e0000 */
[----:B------:R-:W-:-:S13]  /*1fa40*/  R2UR UR5, R3 ;  /* 0x00000000030572ca */ /* 0x000fda00000e0000 */
[----:B------:R-:W-:Y:S01]  /*1fa50*/  HGMMA.64x96x16.F32 R24, gdesc[UR4], RZ, !UPT, gsb0 ;  /* 0x01600000041879f0 */ /* 0x000fe2000c0008ff */
[----:B----4-:R-:W-:Y:S02]  /*1fa60*/  VIADD R6, R6, 0x2 ;  /* 0x0000000206067836 */ /* 0x010fe40000000000 */
[----:B------:R-:W-:Y:S01]  /*1fa70*/  IMAD.MOV.U32 R2, RZ, RZ, 0x1 ;  /* 0x00000001ff027424 */ /* 0x000fe200078e00ff */
[----:B------:R-:W-:Y:S02]  /*1fa80*/  R2UR UR6, R8 ;  /* 0x00000000080672ca */ /* 0x000fe400000e0000 */
[----:B------:R-:W-:Y:S02]  /*1fa90*/  R2UR UR7, R9 ;  /* 0x00000000090772ca */ /* 0x000fe400000e0000 */
[----:B------:R-:W-:Y:S02]  /*1faa0*/  R2UR UR4, R6 ;  /* 0x00000000060472ca */ /* 0x000fe400000e0000 */
[----:B------:R-:W-:Y:S01]  /*1fab0*/  R2UR UR5, R7 ;  /* 0x00000000070572ca */ /* 0x000fe200000e0000 */
[----:B------:R1:W-:Y:S04]  /*1fac0*/  STL [R1+0x80], R2 ;  /* 0x0000800201007387 */ /* 0x0003e80000100800 */
[----:B------:R1:W-:Y:S04]  /*1fad0*/  STL [R1+0x80], R2 ;  /* 0x0000800201007387 */ /* 0x0003e80000100800 */
[----:B------:R1:W-:Y:S04]  /*1fae0*/  STL [R1+0x80], R2 ;  /* 0x0000800201007387 */ /* 0x0003e80000100800 */
[----:B------:R1:W-:Y:S01]  /*1faf0*/  STL [R1+0x80], R2 ;  /* 0x0000800201007387 */ /* 0x0003e20000100800 */
[----:B------:R-:W-:-:S03]  /*1fb00*/  WARPGROUP.DEPBAR.LE gsb0, 0x0 ;  /* 0x00008000000079c5 */ /* 0x000fc60000010000 */
[----:B------:R1:W5:Y:S04]  /*1fb10*/  LD.E R3, desc[UR44][R14.64] ;  /* 0x0000002c0e037980 */ /* 0x000368000c101900 */
[----:B------:R1:W5:Y:S01]  /*1fb20*/  LD.E R5, desc[UR44][R14.64+0x4] ;  /* 0x0000042c0e057980 */ /* 0x000362000c101900 */
[----:B------:R-:W-:-:S06]  /*1fb30*/  WARPGROUP.ARRIVE ;  /* 0x00000000000079c5 */ /* 0x000fcc0000000000 */
        /* <DEDUP_REMOVED lines=12> */
[----:B--2---:R-:W-:Y:S02]  /*1fc00*/  VIADD R12, R12, 0x6 ;  /* 0x000000060c0c7836 */ /* 0x004fe40000000000 */
[----:B------:R-:W-:Y:S01]  /*1fc10*/  IMAD.MOV.U32 R7, RZ, RZ, R9 ;  /* 0x000000ffff077224 */ /* 0x000fe200078e0009 */
[----:B------:R-:W-:Y:S02]  /*1fc20*/  R2UR UR6, R6 ;  /* 0x00000000060672ca */ /* 0x000fe400000e0000 */
[----:B------:R-:W-:Y:S02]  /*1fc30*/  R2UR UR4, R12 ;  /* 0x000000000c0472ca */ /* 0x000fe400000e0000 */
[----:B------:R-:W-:Y:S02]  /*1fc40*/  R2UR UR7, R7 ;  /* 0x00000000070772ca */ /* 0x000fe400000e0000 */
[----:B------:R-:W-:-:S02]  /*1fc50*/  R2UR UR5, R13 ;  /* 0x000000000d0572ca */ /* 0x000fc400000e0000 */
[----:B------:R-:W-:Y:S01]  /*1fc60*/  LOP3.LUT R16, R16, 0x1, RZ, 0xfc, !PT ;  /* 0x0000000110107812 */ /* 0x000fe200078efcff */
[----:B------:R-:W-:Y:S02]  /*1fc70*/  WARPGROUP.DEPBAR.LE gsb0, 0x0 ;  /* 0x00008000000079c5 */ /* 0x000fe40000010000 */
[----:B------:R-:W-:-:S08]  /*1fc80*/  WARPGROUP.ARRIVE ;  /* 0x00000000000079c5 */ /* 0x000fd00000000000 */
[----:B------:R-:W-:Y:S01]  /*1fc90*/  HGMMA.64x96x16.F32 R24, gdesc[UR4], R24, gsb0 ;  /* 0x01600000041879f0 */ /* 0x000fe20008000818 */
[----:B------:R-:W-:Y:S01]  /*1fca0*/  ISETP.NE.AND P2, PT, R16, 0x3, PT ;  /* 0x000000031000780c */ /* 0x000fe20003f45270 */
[----:B------:R-:W-:Y:S01]  /*1fcb0*/  BSSY B0, `(.L_x_10975) ;  /* 0x0000004000007945 */ /* 0x000fe20003800000 */
[----:B------:R-:W-:-:S11]  /*1fcc0*/  WARPGROUP.DEPBAR.LE gsb0, 0x0 ;  /* 0x00008000000079c5 */ /* 0x000fd60000010000 */
[----:B-1----:R-:W-:Y:S05]  /*1fcd0*/  @!P2 BRA `(.L_x_10976) ;  /* 0x000000000004a947 */ /* 0x002fea0003800000 */
[----:B------:R-:W-:Y:S01]  /*1fce0*/  BPT.TRAP 0x1 ;  /* 0x000000040000795c */ /* 0x000fe20000300000 */
.L_x_10976:
[----:B------:R-:W-:Y:S05]  /*1fcf0*/  BSYNC B0 ;  /* 0x0000000000007941 */ /* 0x000fea0003800000 */
.L_x_10975:
        /* <DEDUP_REMOVED lines=10> */
.L_x_10978:
[----:B------:R-:W-:Y:S05]  /*1fda0*/  BSYNC B0 ;  /* 0x0000000000007941 */ /* 0x000fea0003800000 */
.L_x_10977:
[----:B------:R-:W-:Y:S04]  /*1fdb0*/  BSSY B0, `(.L_x_10979) ;  /* 0x0000006000007945 */ /* 0x000fe80003800000 */
[----:B--2---:R-:W-:Y:S05]  /*1fdc0*/  @P1 BRA `(.L_x_10980) ;  /* 0x0000000000101947 */ /* 0x004fea0003800000 */
[----:B-----5:R-:W-:Y:S01]  /*1fdd0*/  IMAD R4, R4, 0x8, R6 ;  /* 0x0000000804047824 */ /* 0x020fe200078e0206 */
[----:B------:R-:W-:-:S04]  /*1fde0*/  SHF.L.U32 R5, R5, 0x1f, RZ ;  /* 0x0000001f05057819 */ /* 0x000fc800000006ff */
[----:B------:R-:W2:Y:S02]  /*1fdf0*/  SYNCS.PHASECHK.TRANS64.TRYWAIT P1, [R4+URZ], R5 ;  /* 0x00000005040075a7 */ /* 0x000ea4000802017f */
[----:B--2---:R-:W-:Y:S05]  /*1fe00*/  @!P1 BRA `(.L_x_10981) ;  /* 0x0000012c00949947 */ /* 0x004fea0003800000 */
.L_x_10980:
[----:B------:R-:W-:Y:S05]  /*1fe10*/  BSYNC B0 ;  /* 0x0000000000007941 */ /* 0x000fea0003800000 */
.L_x_10979:
        /* <DEDUP_REMOVED lines=9> */
[----:B---3--:R-:W-:Y:S01]  /*1feb0*/  IMAD R6, R17, 0xc00, R6 ;  /* 0x00000c0011067824 */ /* 0x008fe200078e0206 */
[----:B------:R-:W-:Y:S01]  /*1fec0*/  R2UR UR7, R7 ;  /* 0x00000000070772ca */ /* 0x000fe200000e0000 */
[----:B------:R-:W3:Y:S01]  /*1fed0*/  LDL.64 R16, [R1+0x110] ;  /* 0x0001100001107983 */ /* 0x000ee20000100a00 */
[----:B----4-:R-:W-:-:S02]  /*1fee0*/  ISETP.NE.U32.AND P1, PT, R3, RZ, PT ;  /* 0x000000ff0300720c */ /* 0x010fc40003f25070 */
[----:B------:R-:W-:Y:S02]  /*1fef0*/  R2UR UR6, R6 ;  /* 0x00000000060672ca */ /* 0x000fe400000e0000 */
[----:B--2---:R-:W-:Y:S02]  /*1ff00*/  R2UR UR4, R4 ;  /* 0x00000000040472ca */ /* 0x004fe400000e0000 */
[----:B------:R-:W-:-:S07]  /*1ff10*/  R2UR UR5, R5 ;  /* 0x00000000050572ca */ /* 0x000fce00000e0000 */
[----:B------:R-:W-:-:S06]  /*1ff20*/  VOTEU.ANY UP0, P1 ;  /* 0x00000000003f7886 */ /* 0x000fcc0000800100 */
        /* <DEDUP_REMOVED lines=139> */
[----:B----4-:R-:W-:-:S02]  /*207e0*/  VIADD R10, R10, 0xc04 ;  /* 0x00000c040a0a7836 */ /* 0x010fc40000000000 */
        /* <DEDUP_REMOVED lines=40> */
[----:B------:R-:W2:Y:S04]  /*20a70*/  @!P0 LD.E.64 R4, desc[UR44][R20.64+0x30] ;  /* 0x0000302c14048980 */ /* 0x000ea8000c101b00 */
[----:B------:R-:W3:Y:S01]  /*20a80*/  @!P0 LD.E R3, desc[UR44][R14.64] ;  /* 0x0000002c0e038980 */ /* 0x000ee2000c101900 */
[----:B--2---:R-:W-:-:S05]  /*20a90*/  @!P0 MOV R4, R4 ;  /* 0x0000000400048202 */ /* 0x004fca0000000f00 */
[----:B---3--:R-:W-:-:S05]  /*20aa0*/  @!P0 IMAD R3, R3, 0x8, R4 ;  /* 0x0000000803038824 */ /* 0x008fca00078e0204 */
[----:B------:R-:W-:-:S04]  /*20ab0*/  @!P0 PRMT R3, RZ, 0x654, R3 ;  /* 0x00000654ff038816 */ /* 0x000fc80000000003 */
[----:B------:R2:W-:Y:S01]  /*20ac0*/  @!P0 SYNCS.ARRIVE.TRANS64.RED.A1T0 RZ, [R3+URZ], RZ ;  /* 0x000000ff03ff89a7 */ /* 0x0005e2000810043f */
[----:B------:R-:W3:Y:S04]  /*20ad0*/  LDL R73, [R1+0x70] ;  /* 0x0000700001497983 */ /* 0x000ee80000100800 */
[----:B------:R-:W4:Y:S04]  /*20ae0*/  LDL.64 R74, [R1+0x160] ;  /* 0x00016000014a7983 */ /* 0x000f280000100a00 */
[----:B--2---:R-:W2:Y:S04]  /*20af0*/  LDL R3, [R1+0x13c] ;  /* 0x00013c0001037983 */ /* 0x004ea80000100800 */
[----:B------:R-:W4:Y:S04]  /*20b00*/  LDL R76, [R1+0x168] ;  /* 0x00016800014c7983 */ /* 0x000f280000100800 */
[----:B------:R-:W4:Y:S04]  /*20b10*/  LDL.128 R4, [R1+0x150] ;  /* 0x0001500001047983 */ /* 0x000f280000100c00 */
[----:B------:R-:W4:Y:S01]  /*20b20*/  LDL.128 R8, [R1+0x140] ;  /* 0x0001400001087983 */ /* 0x000f220000100c00 */
[----:B------:R-:W-:Y:S01]  /*20b30*/  BSSY B0, `(.L_x_10982) ;  /* 0x0000040000007945 */ /* 0x000fe20003800000 */
[----:B--2---:R-:W-:-:S04]  /*20b40*/  SHF.R.S32.HI R12, RZ, 0x1f, R3 ;  /* 0x0000001fff0c7819 */ /* 0x004fc80000011403 */
[----:B------:R-:W-:-:S04]  /*20b50*/  LEA.HI R13, R12, R3, RZ, 0x7 ;  /* 0x000000030c0d7211 */ /* 0x000fc800078f38ff */
[----:B------:R-:W-:-:S05]  /*20b60*/  LOP3.LUT R16, R13, 0xffffff80, RZ, 0xc0, !PT ;  /* 0xffffff800d107812 */ /* 0x000fca00078ec0ff */
[----:B------:R-:W-:-:S05]  /*20b70*/  IMAD.IADD R16, R3, 0x1, -R16 ;  /* 0x0000000103107824 */ /* 0x000fca00078e0a10 */
[----:B------:R-:W-:Y:S02]  /*20b80*/  SHF.R.S32.HI R17, RZ, 0x1f, R16 ;  /* 0x0000001fff117819 */ /* 0x000fe40000011410 */
[----:B------:R-:W-:Y:S02]  /*20b90*/  LEA.HI R12, R12, R3, RZ, 0x2 ;  /* 0x000000030c0c7211 */ /* 0x000fe400078f10ff */
[----:B------:R-:W-:Y:S02]  /*20ba0*/  LEA.HI R20, R17, R16, RZ, 0x2 ;  /* 0x0000001011147211 */ /* 0x000fe400078f10ff */
[----:B------:R-:W-:Y:S02]  /*20bb0*/  LOP3.LUT R80, R12, 0xfffffffc, RZ, 0xc0, !PT ;  /* 0xfffffffc0c507812 */ /* 0x000fe400078ec0ff */
[--C-:B------:R-:W-:Y:S02]  /*20bc0*/  SHF.R.S32.HI R21, RZ, 0x2, R20.reuse ;  /* 0x00000002ff157819 */ /* 0x100fe40000011414 */
[----:B------:R-:W-:-:S02]  /*20bd0*/  SHF.R.S32.HI R72, RZ, 0x1f, R20 ;  /* 0x0000001fff487819 */ /* 0x000fc40000011414 */
[----:B------:R-:W-:Y:S02]  /*20be0*/  SHF.R.S32.HI R78, RZ, 0x7, R13 ;  /* 0x00000007ff4e7819 */ /* 0x000fe4000001140d */
[----:B------:R-:W-:Y:S02]  /*20bf0*/  LEA.HI R72, R72, R21, RZ, 0x3 ;  /* 0x0000001548487211 */ /* 0x000fe400078f18ff */
        /* <DEDUP_REMOVED lines=8> */
[----:B---3--:R-:W-:Y:S01]  /*20c80*/  IMAD R73, R73, 0x8, R12 ;  /* 0x0000000849497824 */ /* 0x008fe200078e020c */
[----:B----4-:R-:W-:Y:S01]  /*20c90*/  ISETP.NE.AND P1, PT, R74, 0x1, PT ;  /* 0x000000014a00780c */ /* 0x010fe20003f25270 */
[----:B------:R-:W-:Y:S01]  /*20ca0*/  IMAD.IADD R13, R78, 0x1, -R13 ;  /* 0x000000014e0d7824 */ /* 0x000fe200078e0a0d */
[----:B------:R-:W-:Y:S01]  /*20cb0*/  LOP3.LUT R3, R3, 0x1ffffffe, RZ, 0xc0, !PT ;  /* 0x1ffffffe03037812 */ /* 0x000fe200078ec0ff */
[----:B------:R-:W-:-:S04]  /*20cc0*/  IMAD.U32 R72, R73, 0x10, R72 ;  /* 0x0000001049487824 */ /* 0x000fc800078e0048 */
[----:B------:R-:W-:Y:S02]  /*20cd0*/  IMAD.IADD R3, R80, 0x1, -R3 ;  /* 0x0000000150037824 */ /* 0x000fe400078e0a03 */
[----:B------:R-:W-:-:S04]  /*20ce0*/  IMAD R72, R13, 0x40, R72 ;  /* 0x000000400d487824 */ /* 0x000fc800078e0248 */
[----:B------:R-:W-:-:S04]  /*20cf0*/  IMAD R72, R3, 0x8, R72 ;  /* 0x0000000803487824 */ /* 0x000fc800078e0248 */
[----:B------:R-:W-:-:S05]  /*20d00*/  @P1 IMAD.HI.U32 R75, R72, R75, RZ ;  /* 0x0000004b484b1227 */ /* 0x000fca00078e00ff */
[----:B------:R-:W-:Y:S01]  /*20d10*/  @P1 SHF.R.U32.HI R72, RZ, R76, R75 ;  /* 0x0000004cff481219 */ /* 0x000fe2000001164b */
[----:B------:R-:W-:Y:S01]  /*20d20*/  IMAD.MOV.U32 R13, RZ, RZ, -0x60 ;  /* 0xffffffa0ff0d7424 */ /* 0x000fe200078e00ff */
[----:B------:R-:W-:-:S03]  /*20d30*/  LOP3.LUT R3, R20, 0x7ffffffc, RZ, 0xc0, !PT ;  /* 0x7ffffffc14037812 */ /* 0x000fc600078ec0ff */
[----:B------:R-:W2:Y:S01]  /*20d40*/  SHFL.IDX PT, R21, R72, RZ, 0x1c1f ;  /* 0x001c1fff48157589 */ /* 0x000ea200000e0000 */
[----:B------:R-:W-:Y:S02]  /*20d50*/  IMAD R12, R0, R13, 0x1 ;  /* 0x00000001000c7424 */ /* 0x000fe400078e020d */
[----:B------:R-:W-:Y:S01]  /*20d60*/  IMAD.IADD R3, R16, 0x1, -R3 ;  /* 0x0000000110037824 */ /* 0x000fe200078e0a03 */
[----:B------:R-:W-:-:S03]  /*20d70*/  ISETP.GE.AND P2, PT, R5, 0x1, PT ;  /* 0x000000010500780c */ /* 0x000fc60003f46270 */
[----:B------:R-:W-:Y:S01]  /*20d80*/  IMAD R3, R3, -0x2, R12 ;  /* 0xfffffffe03037824 */ /* 0x000fe200078e020c */
[----:B------:R-:W-:-:S04]  /*20d90*/  LOP3.LUT R13, RZ, R10, RZ, 0x33, !PT ;  /* 0x0000000aff0d7212 */ /* 0x000fc800078e33ff */
[----:B------:R-:W-:Y:S01]  /*20da0*/  IADD3 R12, -R8, R3, R9 ;  /* 0x00000003080c7210 */ /* 0x000fe20007ffe109 */
[----:B------:R-:W-:-:S04]  /*20db0*/  IMAD R17, R0, -0x60, R4 ;  /* 0xffffffa000117824 */ /* 0x000fc800078e0204 */
[C---:B------:R-:W-:Y:S02]  /*20dc0*/  IMAD.IADD R16, R12.reuse, 0x1, R11 ;  /* 0x000000010c107824 */ /* 0x040fe400078e020b */
[----:B------:R-:W-:Y:S02]  /*20dd0*/  IMAD.IADD R13, R12, 0x1, R13 ;  /* 0x000000010c0d7824 */ /* 0x000fe400078e020d */
[----:B------:R-:W-:Y:S02]  /*20de0*/  VIADD R20, R3, 0xffffffff ;  /* 0xffffffff03147836 */ /* 0x000fe40000000000 */
[--C-:B--2---:R-:W-:Y:S02]  /*20df0*/  IMAD.IADD R4, R16, 0x1, R21.reuse ;  /* 0x0000000110047824 */ /* 0x104fe400078e0215 */
[----:B------:R-:W-:Y:S01]  /*20e00*/  IMAD.IADD R3, R13, 0x1, R21 ;  /* 0x000000010d037824 */ /* 0x000fe200078e0215 */
[----:B-1----:R-:W-:Y:S06]  /*20e10*/  @!P2 BRA `(.L_x_10983) ;  /* 0x000000000044a947 */ /* 0x002fec0003800000 */
        /* <DEDUP_REMOVED lines=10> */
.L_x_10985:
[----:B------:R-:W-:-:S13]  /*20ec0*/  ISETP.NE.AND P1, PT, R5, 0x1, PT ;  /* 0x000000010500780c */ /* 0x000fda0003f25270 */
[----:B------:R-:W-:-:S05]  /*20ed0*/  @P1 IMAD.HI.U32 R12, R10, R6, RZ ;  /* 0x000000060a0c1227 */ /* 0x000fca00078e00ff */
[----:B------:R-:W-:-:S07]  /*20ee0*/  @P1 SHF.R.U32.HI R10, RZ, R7, R12 ;  /* 0x00000007ff0a1219 */ /* 0x000fce000001160c */
.L_x_10986:
[----:B------:R-:W-:Y:S05]  /*20ef0*/  BSYNC B1 ;  /* 0x0000000000017941 */ /* 0x000fea0003800000 */
.L_x_10984:
[----:B------:R-:W-:-:S05]  /*20f00*/  IMAD R10, R10, R5, R20 ;  /* 0x000000050a0a7224 */ /* 0x000fca00078e0214 */
[----:B------:R-:W-:Y:S02]  /*20f10*/  VIMNMX R3, R3, R10, !PT ;  /* 0x0000000a03037248 */ /* 0x000fe40007fe0100 */
[----:B------:R-:W-:-:S07]  /*20f20*/  VIADDMNMX R4, R10, R5, R4, PT ;  /* 0x000000050a047246 */ /* 0x000fce0003800104 */
.L_x_10983:
[----:B------:R-:W-:Y:S05]  /*20f30*/  BSYNC B0 ;  /* 0x0000000000007941 */ /* 0x000fea0003800000 */
.L_x_10982:
[C---:B------:R-:W-:Y:S01]  /*20f40*/  ISETP.GE.AND P1, PT, R17.reuse, 0x2, PT ;  /* 0x000000021100780c */ /* 0x040fe20003f26270 */
[----:B------:R-:W1:Y:S01]  /*20f50*/  SHFL.IDX PT, R72, R72, 0x1, 0x1c1f ;  /* 0x003c1f0048487f89 */ /* 0x000e6200000e0000 */
[----:B------:R-:W-:Y:S01]  /*20f60*/  ISETP.GE.AND P5, PT, R17, 0xa, PT ;  /* 0x0000000a1100780c */ /* 0x000fe20003fa6270 */
        /* <DEDUP_REMOVED lines=12> */
[--C-:B-1----:R-:W-:Y:S01]  /*21030*/  IMAD.IADD R10, R16, 0x1, R72.reuse ;  /* 0x00000001100a7824 */ /* 0x102fe200078e0248 */
[----:B------:R-:W-:Y:S01]  /*21040*/  ISETP.GT.AND P3, PT, R3, 0x10, !P5 ;  /* 0x000000100300780c */ /* 0x000fe20006f64270 */
[----:B------:R-:W-:Y:S01]  /*21050*/  IMAD.IADD R11, R13, 0x1, R72 ;  /* 0x000000010d0b7824 */ /* 0x000fe200078e0248 */
        /* <DEDUP_REMOVED lines=113> */
.L_x_10990:
[----:B------:R-:W-:-:S13]  /*21770*/  ISETP.NE.AND P6, PT, R5, 0x1, PT ;  /* 0x000000010500780c */ /* 0x000fda0003fc5270 */
[----:B------:R-:W-:-:S05]  /*21780*/  @P6 IMAD.HI.U32 R6, R8, R6, RZ ;  /* 0x0000000608066227 */ /* 0x000fca00078e00ff */
[----:B------:R-:W-:-:S07]  /*21790*/  @P6 SHF.R.U32.HI R8, RZ, R7, R6 ;  /* 0x00000007ff086219 */ /* 0x000fce0000011606 */
.L_x_10991:
[----:B------:R-:W-:Y:S05]  /*217a0*/  BSYNC B1 ;  /* 0x0000000000017941 */ /* 0x000fea0003800000 */
.L_x_10989:
[----:B------:R-:W-:-:S05]  /*217b0*/  IMAD R8, R8, R5, R20 ;  /* 0x0000000508087224 */ /* 0x000fca00078e0214 */
[----:B------:R-:W-:Y:S02]  /*217c0*/  VIADDMNMX R10, R8, R5, R10, PT ;  /* 0x00000005080a7246 */ /* 0x000fe4000380010a */
[----:B------:R-:W-:-:S07]  /*217d0*/  VIMNMX R11, R11, R8, !PT ;  /* 0x000000080b0b7248 */ /* 0x000fce0007fe0100 */
.L_x_10988:
[----:B------:R-:W-:Y:S05]  /*217e0*/  BSYNC B0 ;  /* 0x0000000000007941 */ /* 0x000fea0003800000 */
.L_x_10987:
[C---:B------:R-:W-:Y:S01]  /*217f0*/  ISETP.GT.AND P1, PT, R11.reuse, 0x1, !P1 ;  /* 0x000000010b00780c */ /* 0x040fe20004f24270 */
[----:B------:R-:W2:Y:S03]  /*21800*/  LDL R22, [R1+0x240] ;  /* 0x0002400001167983 */ /* 0x000ea60000100800 */
[----:B------:R-:W-:Y:S01]  /*21810*/  ISETP.LT.OR P1, PT, R10, 0x2, P1 ;  /* 0x000000020a00780c */ /* 0x000fe20000f21670 */
[----:B------:R-:W3:Y:S01]  /*21820*/  LDL R61, [R1+0x860] ;  /* 0x00086000013d7983 */ /* 0x000ee20000100800 */
[----:B------:R-:W-:Y:S02]  /*21830*/  ISETP.GT.AND P2, PT, R11, 0x8, !P2 ;  /* 0x000000080b00780c */ /* 0x000fe40005744270 */
[----:B------:R-:W-:Y:S02]  /*21840*/  FSEL R27, R27, -INF , !P1 ;  /* 0xff8000001b1b7808 */ /* 0x000fe40004800000 */
[----:B------:R-:W-:-:S02]  /*21850*/  ISETP.NE.AND P1, PT, R21, RZ, PT ;  /* 0x000000ff1500720c */ /* 0x000fc40003f25270 */
[----:B------:R-:W-:Y:S02]  /*21860*/  ISETP.LT.OR P2, PT, R10, 0x9, P2 ;  /* 0x000000090a00780c */ /* 0x000fe40001741670 */
[----:B------:R-:W-:Y:S02]  /*21870*/  ISETP.GT.AND P1, PT, R11, 0x9, !P1 ;  /* 0x000000090b00780c */ /* 0x000fe40004f24270 */
[----:B------:R-:W-:Y:S02]  /*21880*/  FSEL R30, R30, -INF , !P2 ;  /* 0xff8000001e1e7808 */ /* 0x000fe40005000000 */
[----:B------:R-:W-:Y:S02]  /*21890*/  ISETP.LT.OR P1, PT, R10, 0xa, P1 ;  /* 0x0000000a0a00780c */ /* 0x000fe40000f21670 */
[----:B------:R-:W-:Y:S02]  /*218a0*/  ISETP.NE.AND P2, PT, R33, RZ, PT ;  /* 0x000000ff2100720c */ /* 0x000fe40003f45270 */
[----:B------:R-:W-:-:S02]  /*218b0*/  FSEL R31, R31, -INF , !P1 ;  /* 0xff8000001f1f7808 */ /* 0x000fc40004800000 */
[----:B------:R-:W-:Y:S02]  /*218c0*/  ISETP.NE.AND P1, PT, R25, RZ, PT ;  /* 0x000000ff1900720c */ /* 0x000fe40003f25270 */
[----:B------:R-:W4:Y:S01]  /*218d0*/  LDL.64 R24, [R1+0x220] ;  /* 0x0002200001187983 */ /* 0x000f220000100a00 */
[----:B------:R-:W-:Y:S02]  /*218e0*/  ISETP.NE.AND P6, PT, R73, RZ, PT ;  /* 0x000000ff4900720c */ /* 0x000fe40003fc5270 */
[----:B------:R-:W-:-:S04]  /*218f0*/  ISETP.GT.AND P1, PT, R11, 0x10, !P1 ;  /* 0x000000100b00780c */ /* 0x000fc80004f24270 */
        /* <DEDUP_REMOVED lines=8> */
[----:B------:R-:W-:-:S04]  /*21980*/  ISETP.LT.OR P1, PT, R10, 0x19, P1 ;  /* 0x000000190a00780c */ /* 0x000fc80000f21670 */
[----:B------:R-:W-:Y:S02]  /*21990*/  FSEL R38, R38, -INF , !P1 ;  /* 0xff80000026267808 */ /* 0x000fe40004800000 */
[----:B------:R-:W-:Y:S02]  /*219a0*/  ISETP.GT.AND P1, PT, R11, 0x19, !P6 ;  /* 0x000000190b00780c */ /* 0x000fe40007724270 */
[----:B------:R-:W-:Y:S02]  /*219b0*/  ISETP.NE.AND P6, PT, R12, RZ, PT ;  /* 0x000000ff0c00720c */ /* 0x000fe40003fc5270 */
[----:B------:R-:W-:-:S04]  /*219c0*/  ISETP.LT.OR P1, PT, R10, 0x1a, P1 ;  /* 0x0000001a0a00780c */ /* 0x000fc80000f21670 */
[----:B------:R-:W-:Y:S02]  /*219d0*/  FSEL R39, R39, -INF , !P1 ;  /* 0xff80000027277808 */ /* 0x000fe40004800000 */
[----:B------:R-:W-:-:S04]  /*219e0*/  ISETP.NE.AND P1, PT, R37, RZ, PT ;  /* 0x000000ff2500720c */ /* 0x000fc80003f25270 */
[----:B------:R-:W-:-:S04]  /*219f0*/  ISETP.GT.AND P1, PT, R11, 0x20, !P1 ;  /* 0x000000200b00780c */ /* 0x000fc80004f24270 */
        /* <DEDUP_REMOVED lines=38> */
[----:B------:R-:W-:Y:S02]  /*21c60*/  ISETP.GT.AND P1, PT, R11, RZ, !P6 ;  /* 0x000000ff0b00720c */ /* 0x000fe40007724270 */
[----:B----4-:R-:W-:Y:S02]  /*21c70*/  FMNMX.FTZ R3, R28, R24, !PT ;  /* 0x000000181c037209 */ /* 0x010fe40007810000 */
[----:B------:R-:W-:Y:S02]  /*21c80*/  ISETP.LT.OR P1, PT, R10, 0x1, P1 ;  /* 0x000000010a00780c */ /* 0x000fe40000f21670 */
[----:B------:R-:W-:Y:S02]  /*21c90*/  FMNMX.FTZ R3, R74, R3, !PT ;  /* 0x000000034a037209 */ /* 0x000fe40007810000 */
[----:B------:R-:W-:-:S02]  /*21ca0*/  FSEL R26, R26, -INF , !P1 ;  /* 0xff8000001a1a7808 */ /* 0x000fc40004800000 */
[----:B------:R-:W-:Y:S02]  /*21cb0*/  FMNMX.FTZ R3, R76, R3, !PT ;  /* 0x000000034c037209 */ /* 0x000fe40007810000 */
[----:B------:R-:W-:Y:S02]  /*21cc0*/  ISETP.NE.AND P1, PT, R57, RZ, PT ;  /* 0x000000ff3900720c */ /* 0x000fe40003f25270 */
[----:B------:R-:W-:Y:S02]  /*21cd0*/  FMNMX.FTZ R3, R78, R3, !PT ;  /* 0x000000034e037209 */ /* 0x000fe40007810000 */
[C---:B------:R-:W-:Y:S02]  /*21ce0*/  ISETP.GT.AND P2, PT, R11.reuse, 0x49, !P2 ;  /* 0x000000490b00780c */ /* 0x040fe40005744270 */
[----:B------:R-:W-:Y:S02]  /*21cf0*/  FMNMX.FTZ R3, R32, R3, !PT ;  /* 0x0000000320037209 */ /* 0x000fe40007810000 */
[----:B------:R-:W-:-:S02]  /*21d00*/  ISETP.GT.AND P3, PT, R11, 0x50, !P3 ;  /* 0x000000500b00780c */ /* 0x000fc40005f64270 */
[----:B------:R-:W-:Y:S02]  /*21d10*/  FMNMX.FTZ R3, R178, R3, !PT ;  /* 0x00000003b2037209 */ /* 0x000fe40007810000 */
[----:B------:R-:W-:Y:S02]  /*21d20*/  ISETP.GT.AND P4, PT, R11, 0x51, !P4 ;  /* 0x000000510b00780c */ /* 0x000fe40006784270 */
[----:B------:R-:W-:Y:S02]  /*21d30*/  FMNMX.FTZ R3, R36, R3, !PT ;  /* 0x0000000324037209 */ /* 0x000fe40007810000 */
[----:B------:R-:W-:Y:S02]  /*21d40*/  ISETP.NE.AND P6, PT, R17, RZ, PT ;  /* 0x000000ff1100720c */ /* 0x000fe40003fc5270 */
        /* <DEDUP_REMOVED lines=27> */
[----:B------:R-:W-:-:S03]  /*21f00*/  FMNMX.FTZ R6, R46, R3, !PT ;  /* 0x000000032e067209 */ /* 0x000fc60007810000 */
[----:B------:R-:W1:Y:S01]  /*21f10*/  SHFL.BFLY PT, R5, R4, 0x2, 0x1f ;  /* 0x0c401f0004057f89 */ /* 0x000e6200000e0000 */
[----:B------:R-:W-:-:S04]  /*21f20*/  FMNMX.FTZ R3, R47, R6, !PT ;  /* 0x000000062f037209 */ /* 0x000fc80007810000 */
[----:B------:R-:W-:-:S04]  /*21f30*/  FMNMX.FTZ R6, R50, R3, !PT ;  /* 0x0000000332067209 */ /* 0x000fc80007810000 */
[----:B------:R-:W-:-:S04]  /*21f40*/  FMNMX.FTZ R3, R51, R6, !PT ;  /* 0x0000000633037209 */ /* 0x000fc80007810000 */
[----:B------:R-:W-:Y:S02]  /*21f50*/  FMNMX.FTZ R6, R54, R3, !PT ;  /* 0x0000000336067209 */ /* 0x000fe40007810000 */
[----:B------:R-:W-:Y:S02]  /*21f60*/  ISETP.GT.AND P1, PT, R11, 0x48, !P1 ;  /* 0x000000480b00780c */ /* 0x000fe40004f24270 */
[----:B------:R-:W-:Y:S02]  /*21f70*/  FMNMX.FTZ R3, R55, R6, !PT ;  /* 0x0000000637037209 */ /* 0x000fe40007810000 */
[----:B------:R-:W-:Y:S02]  /*21f80*/  ISETP.LT.OR P1, PT, R10, 0x49, P1 ;  /* 0x000000490a00780c */ /* 0x000fe40000f21670 */
[----:B------:R-:W-:Y:S02]  /*21f90*/  FMNMX.FTZ R6, R58, R3, !PT ;  /* 0x000000033a067209 */ /* 0x000fe40007810000 */
[----:B-1----:R-:W-:-:S02]  /*21fa0*/  FMNMX.FTZ R8, R4, R5, !PT ;  /* 0x0000000504087209 */ /* 0x002fc40007810000 */
[----:B------:R-:W-:Y:S02]  /*21fb0*/  ISETP.LT.OR P2, PT, R10, 0x4a, P2 ;  /* 0x0000004a0a00780c */ /* 0x000fe40001741670 */
[----:B------:R-:W-:Y:S01]  /*21fc0*/  FSEL R62, R62, -INF , !P1 ;  /* 0xff8000003e3e7808 */ /* 0x000fe20004800000 */
[----:B------:R-:W1:Y:S01]  /*21fd0*/  SHFL.BFLY PT, R7, R8, 0x1, 0x1f ;  /* 0x0c201f0008077f89 */ /* 0x000e6200000e0000 */
[----:B------:R-:W-:Y:S02]  /*21fe0*/  FMNMX.FTZ R3, R59, R6, !PT ;  /* 0x000000063b037209 */ /* 0x000fe40007810000 */
[----:B------:R-:W-:Y:S02]  /*21ff0*/  ISETP.LT.OR P3, PT, R10, 0x51, P3 ;  /* 0x000000510a00780c */ /* 0x000fe40001f61670 */
[----:B------:R-:W-:Y:S02]  /*22000*/  FSEL R63, R63, -INF , !P2 ;  /* 0xff8000003f3f7808 */ /* 0x000fe40005000000 */
[----:B------:R-:W-:-:S02]  /*22010*/  FMNMX.FTZ R6, R62, R3, !PT ;  /* 0x000000033e067209 */ /* 0x000fc40007810000 */
[----:B------:R-:W-:Y:S02]  /*22020*/  ISETP.GT.AND P5, PT, R11, 0x58, !P5 ;  /* 0x000000580b00780c */ /* 0x000fe40006fa4270 */
[----:B------:R-:W-:Y:S02]  /*22030*/  ISETP.LT.OR P4, PT, R10, 0x52, P4 ;  /* 0x000000520a00780c */ /* 0x000fe40002781670 */
[----:B------:R-:W-:Y:S02]  /*22040*/  FSEL R66, R66, -INF , !P3 ;  /* 0xff80000042427808 */ /* 0x000fe40005800000 */
[----:B------:R-:W-:Y:S02]  /*22050*/  FMNMX.FTZ R3, R63, R6, !PT ;  /* 0x000000063f037209 */ /* 0x000fe40007810000 */
[----:B------:R-:W-:Y:S02]  /*22060*/  ISETP.GT.AND P1, PT, R11, 0x59, !P6 ;  /* 0x000000590b00780c */ /* 0x000fe40007724270 */
[----:B------:R-:W-:-:S02]  /*22070*/  ISETP.LT.OR P5, PT, R10, 0x59, P5 ;  /* 0x000000590a00780c */ /* 0x000fc40002fa1670 */
[----:B------:R-:W-:Y:S02]  /*22080*/  FSEL R67, R67, -INF , !P4 ;  /* 0xff80000043437808 */ /* 0x000fe40006000000 */
[----:B------:R-:W-:Y:S02]  /*22090*/  FMNMX.FTZ R6, R66, R3, !PT ;  /* 0x0000000342067209 */ /* 0x000fe40007810000 */
[----:B------:R-:W-:Y:S02]  /*220a0*/  ISETP.LT.OR P1, PT, R10, 0x5a, P1 ;  /* 0x0000005a0a00780c */ /* 0x000fe40000f21670 */
[----:B------:R-:W-:Y:S02]  /*220b0*/  FSEL R70, R70, -INF , !P5 ;  /* 0xff80000046467808 */ /* 0x000fe40006800000 */
[----:B------:R-:W-:Y:S02]  /*220c0*/  FMNMX.FTZ R3, R67, R6, !PT ;  /* 0x0000000643037209 */ /* 0x000fe40007810000 */
[----:B------:R-:W-:-:S02]  /*220d0*/  FSEL R71, R71, -INF , !P1 ;  /* 0xff80000047477808 */ /* 0x000fc40004800000 */
[----:B------:R-:W-:Y:S02]  /*220e0*/  FMNMX.FTZ R6, R70, R3, !PT ;  /* 0x0000000346067209 */ /* 0x000fe40007810000 */
[----:B-1----:R-:W-:Y:S02]  /*220f0*/  FMNMX.FTZ R8, R8, R7, !PT ;  /* 0x0000000708087209 */ /* 0x002fe40007810000 */
[----:B------:R-:W-:Y:S02]  /*22100*/  FMNMX.FTZ R5, R71, R6, !PT ;  /* 0x0000000647057209 */ /* 0x000fe40007810000 */
[----:B------:R-:W4:Y:S04]  /*22110*/  LDL.64 R6, [R1+0x230] ;  /* 0x0002300001067983 */ /* 0x000f280000100a00 */
[----:B------:R-:W-:Y:S04]  /*22120*/  STL.64 [R1+0x220], R4 ;  /* 0x0002200401007387 */ /* 0x000fe80000100a00 */
[----:B------:R1:W-:Y:S04]  /*22130*/  STL [R1+0x220], R8 ;  /* 0x0002200801007387 */ /* 0x0003e80000100800 */
[----:B------:R-:W2:Y:S04]  /*22140*/  LDL R12, [R1+0x220] ;  /* 0x00022000010c7983 */ /* 0x000ea80000100800 */
[----:B------:R-:W5:Y:S01]  /*22150*/  LDL R11, [R1+0x224] ;  /* 0x00022400010b7983 */ /* 0x000f620000100800 */
[----:B--2---:R-:W-:Y:S01]  /*22160*/  FMUL.FTZ R3, R22, R12 ;  /* 0x0000000c16037220 */ /* 0x004fe20000410000 */
[----:B------:R-:W-:-:S04]  /*22170*/  FSETP.NEU.FTZ.AND P1, PT, R12, -INF , PT ;  /* 0xff8000000c00780b */ /* 0x000fc80003f3d000 */
[----:B------:R-:W-:-:S05]  /*22180*/  FSEL R9, R3, RZ, P1 ;  /* 0x000000ff03097208 */ /* 0x000fca0000800000 */
[----:B-1----:R-:W-:-:S04]  /*22190*/  FFMA.FTZ R8, R78, R22, -R9 ;  /* 0x000000164e087223 */ /* 0x002fc80000010809 */
[----:B------:R5:W-:Y:S02]  /*221a0*/  MUFU.EX2 R154, R8 ;  /* 0x00000008009a7308 */ /* 0x000be40000000800 */
[----:B-----5:R-:W1:Y:S02]  /*221b0*/  SHFL.BFLY PT, R8, R11, 0x2, 0x1f ;  /* 0x0c401f000b087f89 */ /* 0x020e6400000e0000 */
[----:B-1----:R-:W-:-:S05]  /*221c0*/  FMNMX.FTZ R8, R8, R11, !PT ;  /* 0x0000000b08087209 */ /* 0x002fca0007810000 */
[----:B------:R-:W1:Y:S01]  /*221d0*/  SHFL.BFLY PT, R11, R8, 0x1, 0x1f ;  /* 0x0c201f00080b7f89 */ /* 0x000e6200000e0000 */
[-CC-:B------:R-:W-:Y:S01]  /*221e0*/  FFMA.FTZ R10, R74, R22.reuse, -R9.reuse ;  /* 0x000000164a0a7223 */ /* 0x180fe20000010809 */
[----:B------:R-:W-:Y:S01]  /*221f0*/  FSEL R13, R12, RZ, P1 ;  /* 0x000000ff0c0d7208 */ /* 0x000fe20000800000 */
        /* <DEDUP_REMOVED lines=16> */
[----:B-1----:R-:W-:Y:S01]  /*22300*/  FMNMX.FTZ R8, R8, R11, !PT ;  /* 0x0000000b08087209 */ /* 0x002fe20007810000 */
[-CC-:B------:R-:W-:Y:S01]  /*22310*/  FFMA.FTZ R157, R60, R22.reuse, -R9.reuse ;  /* 0x000000163c9d7223 */ /* 0x180fe20000010809 */
[----:B------:R-:W-:-:S02]  /*22320*/  FFMA.FTZ R158, R158, R22, -R9 ;  /* 0x000000169e9e7223 */ /* 0x000fc40000010809 */
[----:B------:R-:W-:Y:S01]  /*22330*/  FSETP.NEU.FTZ.AND P1, PT, R8, -INF , PT ;  /* 0xff8000000800780b */ /* 0x000fe20003f3d000 */
[-CC-:B------:R-:W-:Y:S01]  /*22340*/  FFMA.FTZ R16, R64, R22.reuse, -R9.reuse ;  /* 0x0000001640107223 */ /* 0x180fe20000010809 */
[-CC-:B------:R-:W-:Y:S01]  /*22350*/  FFMA.FTZ R17, R86, R22.reuse, -R9.reuse ;  /* 0x0000001656117223 */ /* 0x180fe20000010809 */
[-CC-:B------:R-:W-:Y:S01]  /*22360*/  FFMA.FTZ R20, R68, R22.reuse, -R9.reuse ;  /* 0x0000001644147223 */ /* 0x180fe20000010809 */
[-C--:B------:R-:W-:Y:S01]  /*22370*/  FFMA.FTZ R21, R88, R22.reuse, -R9 ;  /* 0x0000001658157223 */ /* 0x080fe20000010809 */
[----:B------:R1:W-:Y:S01]  /*22380*/  MUFU.EX2 R4, R10 ;  /* 0x0000000a00047308 */ /* 0x0003e20000000800 */
[----:B------:R-:W-:Y:S01]  /*22390*/  FMUL.FTZ R9, R8, R22 ;  /* 0x0000001608097220 */ /* 0x000fe20000410000 */
[----:B------:R-:W-:Y:S01]  /*223a0*/  FADD.FTZ R13, R24, -R13 ;  /* 0x8000000d180d7221 */ /* 0x000fe20000010000 */
[----:B-1----:R-:W-:-:S03]  /*223b0*/  FSEL R10, R8, RZ, P1 ;  /* 0x000000ff080a7208 */ /* 0x002fc60000800000 */
[----:B------:R-:W-:Y:S02]  /*223c0*/  FSEL R9, R9, RZ, P1 ;  /* 0x000000ff09097208 */ /* 0x000fe40000800000 */
[----:B------:R-:W-:Y:S01]  /*223d0*/  FADD.FTZ R25, R25, -R10 ;  /* 0x8000000a19197221 */ /* 0x000fe20000010000 */
[-C--:B------:R-:W-:Y:S02]  /*223e0*/  FMUL.FTZ R13, R13, R22.reuse ;  /* 0x000000160d0d7220 */ /* 0x080fe40000410000 */
[-CC-:B------:R-:W-:Y:S01]  /*223f0*/  FFMA.FTZ R194, R26, R22.reuse, -R9.reuse ;  /* 0x000000161ac27223 */ /* 0x180fe20000010809 */
[----:B------:R-:W-:Y:S01]  /*22400*/  FMUL.FTZ R24, R22, R25 ;  /* 0x0000001916187220 */ /* 0x000fe20000410000 */
[-CC-:B------:R-:W-:Y:S01]  /*22410*/  FFMA.FTZ R153, R27, R22.reuse, -R9.reuse ;  /* 0x000000161b997223 */ /* 0x180fe20000010809 */
[----:B------:R-:W-:Y:S01]  /*22420*/  MUFU.EX2 R3, R3 ;  /* 0x0000000300037308 */ /* 0x000fe20000000800 */
[----:B------:R-:W-:-:S07]  /*22430*/  FFMA.FTZ R155, R30, R22, -R9 ;  /* 0x000000161e9b7223 */ /* 0x000fce0000010809 */
[----:B------:R-:W4:Y:S01]  /*22440*/  MUFU.EX2 R13, R13 ;  /* 0x0000000d000d7308 */ /* 0x000f220000000800 */
[----:B------:R-:W-:-:S07]  /*22450*/  FFMA.FTZ R196, R31, R22, -R9 ;  /* 0x000000161fc47223 */ /* 0x000fce0000010809 */
[----:B------:R-:W-:Y:S08]  /*22460*/  MUFU.EX2 R194, R194 ;  /* 0x000000c200c27308 */ /* 0x000ff00000000800 */
[----:B------:R-:W1:Y:S01]  /*22470*/  MUFU.EX2 R24, R24 ;  /* 0x0000001800187308 */ /* 0x000e620000000800 */
[----:B------:R-:W-:-:S07]  /*22480*/  FFMA.FTZ R184, R34, R22, -R9 ;  /* 0x0000001622b87223 */ /* 0x000fce0000010809 */
[----:B------:R-:W2:Y:S01]  /*22490*/  MUFU.EX2 R153, R153 ;  /* 0x0000009900997308 */ /* 0x000ea20000000800 */
[----:B------:R-:W-:-:S07]  /*224a0*/  FFMA.FTZ R187, R35, R22, -R9 ;  /* 0x0000001623bb7223 */ /* 0x000fce0000010809 */
[----:B------:R-:W5:Y:S08]  /*224b0*/  MUFU.EX2 R5, R5 ;  /* 0x0000000500057308 */ /* 0x000f700000000800 */
[----:B------:R-:W0:Y:S01]  /*224c0*/  MUFU.EX2 R155, R155 ;  /* 0x0000009b009b7308 */ /* 0x000e220000000800 */
[----:B----4-:R-:W-:Y:S01]  /*224d0*/  FFMA.FTZ R11, R13, R6, R3 ;  /* 0x000000060d0b7223 */ /* 0x010fe20000010003 */
[----:B-1----:R-:W-:-:S06]  /*224e0*/  FFMA.FTZ R6, R7, R24, R194 ;  /* 0x0000001807067223 */ /* 0x002fcc00000100c2 */
[----:B------:R-:W1:Y:S01]  /*224f0*/  MUFU.EX2 R196, R196 ;  /* 0x000000c400c47308 */ /* 0x000e620000000800 */
[----:B------:R-:W-:Y:S01]  /*22500*/  FFMA.FTZ R188, R38, R22, -R9 ;  /* 0x0000001626bc7223 */ /* 0x000fe20000010809 */
[----:B------:R-:W-:-:S06]  /*22510*/  FADD.FTZ R10, R4, R11 ;  /* 0x0000000b040a7221 */ /* 0x000fcc0000010000 */
[----:B------:R-:W4:Y:S01]  /*22520*/  MUFU.EX2 R177, R177 ;  /* 0x000000b100b17308 */ /* 0x000f220000000800 */
[----:B--2---:R-:W-:Y:S01]  /*22530*/  FADD.FTZ R6, R153, R6 ;  /* 0x0000000699067221 */ /* 0x004fe20000010000 */
[----:B------:R-:W-:-:S06]  /*22540*/  FFMA.FTZ R191, R39, R22, -R9 ;  /* 0x0000001627bf7223 */ /* 0x000fcc0000010809 */
[----:B------:R-:W2:Y:S01]  /*22550*/  MUFU.EX2 R184, R184 ;  /* 0x000000b800b87308 */ /* 0x000ea20000000800 */
[----:B-----5:R-:W-:Y:S01]  /*22560*/  FADD.FTZ R7, R5, R10 ;  /* 0x0000000a05077221 */ /* 0x020fe20000010000 */
[----:B0-----:R-:W-:-:S06]  /*22570*/  FADD.FTZ R11, R155, R6 ;  /* 0x000000069b0b7221 */ /* 0x001fcc0000010000 */
[----:B------:R-:W0:Y:S01]  /*22580*/  MUFU.EX2 R178, R178 ;  /* 0x000000b200b27308 */ /* 0x000e220000000800 */
[----:B------:R-:W-:-:S07]  /*22590*/  FFMA.FTZ R180, R42, R22, -R9 ;  /* 0x000000162ab47223 */ /* 0x000fce0000010809 */
[----:B------:R-:W5:Y:S01]  /*225a0*/  MUFU.EX2 R187, R187 ;  /* 0x000000bb00bb7308 */ /* 0x000f620000000800 */
[----:B------:R-:W-:Y:S01]  /*225b0*/  FADD.FTZ R6, R154, R7 ;  /* 0x000000079a067221 */ /* 0x000fe20000010000 */
[----:B-1----:R-:W-:-:S06]  /*225c0*/  FADD.FTZ R11, R196, R11 ;  /* 0x0000000bc40b7221 */ /* 0x002fcc0000010000 */
[----:B------:R-:W1:Y:S01]  /*225d0*/  MUFU.EX2 R175, R175 ;  /* 0x000000af00af7308 */ /* 0x000e620000000800 */
[----:B------:R-:W-:-:S07]  /*225e0*/  FFMA.FTZ R183, R43, R22, -R9 ;  /* 0x000000162bb77223 */ /* 0x000fce0000010809 */
[----:B------:R-:W3:Y:S01]  /*225f0*/  MUFU.EX2 R188, R188 ;  /* 0x000000bc00bc7308 */ /* 0x000ee20000000800 */
[----:B----4-:R-:W-:Y:S01]  /*22600*/  FADD.FTZ R7, R177, R6 ;  /* 0x00000006b1077221 */ /* 0x010fe20000010000 */
[----:B--2---:R-:W-:-:S06]  /*22610*/  FADD.FTZ R6, R184, R11 ;  /* 0x0000000bb8067221 */ /* 0x004fcc0000010000 */
[----:B------:R-:W2:Y:S01]  /*22620*/  MUFU.EX2 R176, R176 ;  /* 0x000000b000b07308 */ /* 0x000ea20000000800 */
[----:B------:R-:W-:-:S07]  /*22630*/  FFMA.FTZ R185, R46, R22, -R9 ;  /* 0x000000162eb97223 */ /* 0x000fce0000010809 */
[----:B------:R-:W4:Y:S01]  /*22640*/  MUFU.EX2 R191, R191 ;  /* 0x000000bf00bf7308 */ /* 0x000f220000000800 */
[----:B0-----:R-:W-:Y:S01]  /*22650*/  FADD.FTZ R10, R178, R7 ;  /* 0x00000007b20a7221 */ /* 0x001fe20000010000 */
[----:B-----5:R-:W-:-:S06]  /*22660*/  FADD.FTZ R7, R187, R6 ;  /* 0x00000006bb077221 */ /* 0x020fcc0000010000 */
[----:B------:R-:W0:Y:S01]  /*22670*/  MUFU.EX2 R173, R173 ;  /* 0x000000ad00ad7308 */ /* 0x000e220000000800 */
[----:B------:R-:W-:-:S07]  /*22680*/  FFMA.FTZ R190, R47, R22, -R9 ;  /* 0x000000162fbe7223 */ /* 0x000fce0000010809 */
[----:B------:R-:W5:Y:S01]  /*22690*/  MUFU.EX2 R180, R180 ;  /* 0x000000b400b47308 */ /* 0x000f620000000800 */
[----:B-1----:R-:W-:Y:S01]  /*226a0*/  FADD.FTZ R11, R175, R10 ;  /* 0x0000000aaf0b7221 */ /* 0x002fe20000010000 */
[----:B---3--:R-:W-:-:S06]  /*226b0*/  FADD.FTZ R6, R188, R7 ;  /* 0x00000007bc067221 */ /* 0x008fcc0000010000 */
[----:B------:R-:W1:Y:S01]  /*226c0*/  MUFU.EX2 R174, R174 ;  /* 0x000000ae00ae7308 */ /* 0x000e620000000800 */
[----:B------:R-:W-:-:S07]  /*226d0*/  FFMA.FTZ R179, R50, R22, -R9 ;  /* 0x0000001632b37223 */ /* 0x000fce0000010809 */
[----:B------:R-:W3:Y:S01]  /*226e0*/  MUFU.EX2 R183, R183 ;  /* 0x000000b700b77308 */ /* 0x000ee20000000800 */
[----:B--2---:R-:W-:Y:S01]  /*226f0*/  FADD.FTZ R10, R176, R11 ;  /* 0x0000000bb00a7221 */ /* 0x004fe20000010000 */
[----:B----4-:R-:W-:-:S06]  /*22700*/  FADD.FTZ R7, R191, R6 ;  /* 0x00000006bf077221 */ /* 0x010fcc0000010000 */
        /* <DEDUP_REMOVED lines=55> */
[----:B------:R-:W1:Y:S08]  /*22a80*/  MUFU.EX2 R17, R17 ;  /* 0x0000001100117308 */ /* 0x000e700000000800 */
[----:B------:R-:W3:Y:S01]  /*22a90*/  MUFU.EX2 R162, R162 ;  /* 0x000000a200a27308 */ /* 0x000ee20000000800 */
[----:B--2---:R-:W-:Y:S01]  /*22aa0*/  FADD.FTZ R7, R158, R7 ;  /* 0x000000079e077221 */ /* 0x004fe20000010000 */
[----:B----4-:R-:W-:-:S06]  /*22ab0*/  FADD.FTZ R6, R168, R9 ;  /* 0x00000009a8067221 */ /* 0x010fcc0000010000 */
[----:B------:R-:W2:Y:S08]  /*22ac0*/  MUFU.EX2 R20, R20 ;  /* 0x0000001400147308 */ /* 0x000eb00000000800 */
[----:B------:R-:W4:Y:S01]  /*22ad0*/  MUFU.EX2 R160, R160 ;  /* 0x000000a000a07308 */ /* 0x000f220000000800 */
[----:B0-----:R-:W-:Y:S01]  /*22ae0*/  FADD.FTZ R10, R16, R7 ;  /* 0x00000007100a7221 */ /* 0x001fe20000010000 */
[----:B-----5:R-:W-:-:S06]  /*22af0*/  FADD.FTZ R7, R163, R6 ;  /* 0x00000006a3077221 */ /* 0x020fcc0000010000 */
[----:B------:R-:W0:Y:S08]  /*22b00*/  MUFU.EX2 R21, R21 ;  /* 0x0000001500157308 */ /* 0x000e300000000800 */
[----:B------:R-:W5:Y:S01]  /*22b10*/  MUFU.EX2 R159, R159 ;  /* 0x0000009f009f7308 */ /* 0x000f620000000800 */
[----:B-1----:R-:W-:Y:S01]  /*22b20*/  FADD.FTZ R9, R17, R10 ;  /* 0x0000000a11097221 */ /* 0x002fe20000010000 */
[----:B---3--:R-:W-:-:S03]  /*22b30*/  FADD.FTZ R7, R162, R7 ;  /* 0x00000007a2077221 */ /* 0x008fc60000010000 */
[----:B--2---:R-:W-:Y:S01]  /*22b40*/  FADD.FTZ R6, R20, R9 ;  /* 0x0000000914067221 */ /* 0x004fe20000010000 */
[----:B----4-:R-:W-:-:S03]  /*22b50*/  FADD.FTZ R10, R160, R7 ;  /* 0x00000007a00a7221 */ /* 0x010fc60000010000 */
[----:B0-----:R-:W-:Y:S01]  /*22b60*/  FADD.FTZ R6, R21, R6 ;  /* 0x0000000615067221 */ /* 0x001fe20000010000 */
[----:B------:R0:W-:Y:S01]  /*22b70*/  STL [R1+0x224], R8 ;  /* 0x0002240801007387 */ /* 0x0001e20000100800 */
[----:B-----5:R-:W-:-:S05]  /*22b80*/  FADD.FTZ R7, R159, R10 ;  /* 0x0000000a9f077221 */ /* 0x020fca0000010000 */
[----:B------:R1:W-:Y:S04]  /*22b90*/  STL.64 [R1+0x230], R6 ;  /* 0x0002300601007387 */ /* 0x0003e80000100a00 */
[----:B------:R-:W2:Y:S01]  /*22ba0*/  LD.E R9, desc[UR44][R18.64+0x250] ;  /* 0x0002502c12097980 */ /* 0x000ea2000c101900 */
[----:B------:R-:W-:Y:S01]  /*22bb0*/  LOP3.LUT R22, R61, 0x4, RZ, 0xfc, !PT ;  /* 0x000000043d167812 */ /* 0x000fe200078efcff */
[----:B--2---:R-:W-:-:S05]  /*22bc0*/  FMUL.FTZ R9, R13, R9 ;  /* 0x000000090d097220 */ /* 0x004fca0000410000 */
[----:B------:R2:W-:Y:S04]  /*22bd0*/  ST.E desc[UR44][R18.64+0x250], R9 ;  /* 0x0002500912007985 */ /* 0x0005e8000c10192c */
[----:B------:R-:W3:Y:S02]  /*22be0*/  LD.E R10, desc[UR44][R22.64] ;  /* 0x0000002c160a7980 */ /* 0x000ee4000c101900 */
[----:B---3--:R-:W-:-:S05]  /*22bf0*/  FMUL.FTZ R11, R13, R10 ;  /* 0x0000000a0d0b7220 */ /* 0x008fca0000410000 */
[----:B------:R3:W-:Y:S04]  /*22c00*/  ST.E desc[UR44][R22.64], R11 ;  /* 0x0000000b16007985 */ /* 0x0007e8000c10192c */
[----:B------:R-:W4:Y:S04]  /*22c10*/  LD.E R12, desc[UR44][R18.64+0x444] ;  /* 0x0004442c120c7980 */ /* 0x000f28000c101900 */
[----:B------:R-:W5:Y:S04]  /*22c20*/  LD.E R10, desc[UR44][R18.64+0x260] ;  /* 0x0002602c120a7980 */ /* 0x000f68000c101900 */
[----:B0-----:R-:W2:Y:S04]  /*22c30*/  LD.E R8, desc[UR44][R18.64+0x264] ;  /* 0x0002642c12087980 */ /* 0x001ea8000c101900 */
[----:B-1----:R-:W3:Y:S04]  /*22c40*/  LD.E R6, desc[UR44][R18.64+0x270] ;  /* 0x0002702c12067980 */ /* 0x002ee8000c101900 */
[----:B------:R-:W3:Y:S04]  /*22c50*/  LD.E R26, desc[UR44][R18.64+0x274] ;  /* 0x0002742c121a7980 */ /* 0x000ee8000c101900 */
        /* <DEDUP_REMOVED lines=56> */
[----:B------:R-:W3:Y:S01]  /*22fe0*/  LD.E R140, desc[UR44][R18.64+0x440] ;  /* 0x0004402c128c7980 */ /* 0x000ee2000c101900 */
[C---:B----4-:R-:W-:Y:S01]  /*22ff0*/  FMUL.FTZ R33, R13.reuse, R12 ;  /* 0x0000000c0d217220 */ /* 0x050fe20000410000 */
[C---:B-----5:R-:W-:Y:S01]  /*23000*/  FMUL.FTZ R7, R13.reuse, R10 ;  /* 0x0000000a0d077220 */ /* 0x060fe20000410000 */
[----:B--2---:R-:W-:-:S03]  /*23010*/  FMUL.FTZ R9, R13, R8 ;  /* 0x000000080d097220 */ /* 0x004fc60000410000 */
[----:B------:R-:W-:Y:S01]  /*23020*/  ST.E desc[UR44][R18.64+0x444], R33 ;  /* 0x0004442112007985 */ /* 0x000fe2000c10192c */
[----:B---3--:R-:W-:-:S03]  /*23030*/  FMUL.FTZ R11, R13, R6 ;  /* 0x000000060d0b7220 */ /* 0x008fc60000410000 */
[----:B------:R0:W-:Y:S01]  /*23040*/  ST.E desc[UR44][R18.64+0x260], R7 ;  /* 0x0002600712007985 */ /* 0x0001e2000c10192c */
[----:B------:R-:W-:-:S03]  /*23050*/  FMUL.FTZ R25, R13, R26 ;  /* 0x0000001a0d197220 */ /* 0x000fc60000410000 */
[----:B------:R1:W-:Y:S01]  /*23060*/  ST.E desc[UR44][R18.64+0x264], R9 ;  /* 0x0002640912007985 */ /* 0x0003e2000c10192c */
[C---:B------:R-:W-:Y:S01]  /*23070*/  FMUL.FTZ R27, R13.reuse, R28 ;  /* 0x0000001c0d1b7220 */ /* 0x040fe20000410000 */
[C---:B------:R-:W-:Y:S01]  /*23080*/  FMUL.FTZ R29, R13.reuse, R30 ;  /* 0x0000001e0d1d7220 */ /* 0x040fe20000410000 */
[C---:B------:R-:W-:Y:S01]  /*23090*/  FMUL.FTZ R31, R13.reuse, R32 ;  /* 0x000000200d1f7220 */ /* 0x040fe20000410000 */
[C---:B0-----:R-:W-:Y:S01]  /*230a0*/  FMUL.FTZ R7, R13.reuse, R34 ;  /* 0x000000220d077220 */ /* 0x041fe20000410000 */
[C---:B-1----:R-:W-:Y:S01]  /*230b0*/  FMUL.FTZ R9, R13.reuse, R36 ;  /* 0x000000240d097220 */ /* 0x042fe20000410000 */
[C---:B------:R-:W-:Y:S01]  /*230c0*/  FMUL.FTZ R33, R13.reuse, R38 ;  /* 0x000000260d217220 */ /* 0x040fe20000410000 */
[----:B------:R0:W-:Y:S01]  /*230d0*/  ST.E desc[UR44][R18.64+0x270], R11 ;  /* 0x0002700b12007985 */ /* 0x0001e2000c10192c */
[----:B------:R-:W-:-:S03]  /*230e0*/  FMUL.FTZ R35, R13, R40 ;  /* 0x000000280d237220 */ /* 0x000fc60000410000 */
[----:B------:R1:W-:Y:S01]  /*230f0*/  ST.E desc[UR44][R18.64+0x274], R25 ;  /* 0x0002741912007985 */ /* 0x0003e2000c10192c */
[----:B------:R-:W-:-:S03]  /*23100*/  FMUL.FTZ R37, R13, R42 ;  /* 0x0000002a0d257220 */ /* 0x000fc60000410000 */
[----:B------:R2:W-:Y:S04]  /*23110*/  ST.E desc[UR44][R18.64+0x280], R27 ;  /* 0x0002801b12007985 */ /* 0x0005e8000c10192c */
[----:B------:R3:W-:Y:S01]  /*23120*/  ST.E desc[UR44][R18.64+0x284], R29 ;  /* 0x0002841d12007985 */ /* 0x0007e2000c10192c */
[----:B0-----:R-:W-:-:S03]  /*23130*/  FMUL.FTZ R11, R13, R44 ;  /* 0x0000002c0d0b7220 */ /* 0x001fc60000410000 */
[----:B------:R0:W-:Y:S01]  /*23140*/  ST.E desc[UR44][R18.64+0x290], R31 ;  /* 0x0002901f12007985 */ /* 0x0001e2000c10192c */
[----:B-1----:R-:W-:-:S03]  /*23150*/  FMUL.FTZ R25, R13, R46 ;  /* 0x0000002e0d197220 */ /* 0x002fc60000410000 */
[----:B------:R1:W-:Y:S01]  /*23160*/  ST.E desc[UR44][R18.64+0x294], R7 ;  /* 0x0002940712007985 */ /* 0x0003e2000c10192c */
[----:B--2---:R-:W-:-:S03]  /*23170*/  FMUL.FTZ R27, R13, R48 ;  /* 0x000000300d1b7220 */ /* 0x004fc60000410000 */
[----:B------:R2:W-:Y:S01]  /*23180*/  ST.E desc[UR44][R18.64+0x2a0], R9 ;  /* 0x0002a00912007985 */ /* 0x0005e2000c10192c */
[----:B---3--:R-:W-:-:S03]  /*23190*/  FMUL.FTZ R29, R13, R50 ;  /* 0x000000320d1d7220 */ /* 0x008fc60000410000 */
[----:B------:R3:W-:Y:S01]  /*231a0*/  ST.E desc[UR44][R18.64+0x2a4], R33 ;  /* 0x0002a42112007985 */ /* 0x0007e2000c10192c */
[C---:B0-----:R-:W-:Y:S01]  /*231b0*/  FMUL.FTZ R31, R13.reuse, R52 ;  /* 0x000000340d1f7220 */ /* 0x041fe20000410000 */
[C---:B-1----:R-:W-:Y:S01]  /*231c0*/  FMUL.FTZ R7, R13.reuse, R54 ;  /* 0x000000360d077220 */ /* 0x042fe20000410000 */
[C---:B--2---:R-:W-:Y:S01]  /*231d0*/  FMUL.FTZ R9, R13.reuse, R56 ;  /* 0x000000380d097220 */ /* 0x044fe20000410000 */
[C---:B---3--:R-:W-:Y:S01]  /*231e0*/  FMUL.FTZ R33, R13.reuse, R58 ;  /* 0x0000003a0d217220 */ /* 0x048fe20000410000 */
[----:B------:R0:W-:Y:S04]  /*231f0*/  ST.E desc[UR44][R18.64+0x2b0], R35 ;  /* 0x0002b02312007985 */ /* 0x0001e8000c10192c */
[----:B------:R1:W-:Y:S04]  /*23200*/  ST.E desc[UR44][R18.64+0x2b4], R37 ;  /* 0x0002b42512007985 */ /* 0x0003e8000c10192c */
        /* <DEDUP_REMOVED lines=10> */
[----:B0-----:R-:W-:-:S03]  /*232b0*/  FMUL.FTZ R27, R13, R68 ;  /* 0x000000440d1b7220 */ /* 0x001fc60000410000 */
[----:B------:R0:W-:Y:S01]  /*232c0*/  ST.E desc[UR44][R18.64+0x2f0], R9 ;  /* 0x0002f00912007985 */ /* 0x0001e2000c10192c */
[----:B-1----:R-:W-:-:S03]  /*232d0*/  FMUL.FTZ R29, R13, R70 ;  /* 0x000000460d1d7220 */ /* 0x002fc60000410000 */
[----:B------:R1:W-:Y:S01]  /*232e0*/  ST.E desc[UR44][R18.64+0x2f4], R33 ;  /* 0x0002f42112007985 */ /* 0x0003e2000c10192c */
[C---:B--2---:R-:W-:Y:S01]  /*232f0*/  FMUL.FTZ R31, R13.reuse, R72 ;  /* 0x000000480d1f7220 */ /* 0x044fe20000410000 */
[C---:B---3--:R-:W-:Y:S01]  /*23300*/  FMUL.FTZ R7, R13.reuse, R74 ;  /* 0x0000004a0d077220 */ /* 0x048fe20000410000 */
[C---:B0-----:R-:W-:Y:S01]  /*23310*/  FMUL.FTZ R9, R13.reuse, R76 ;  /* 0x0000004c0d097220 */ /* 0x041fe20000410000 */
[C---:B-1----:R-:W-:Y:S01]  /*23320*/  FMUL.FTZ R33, R13.reuse, R78 ;  /* 0x0000004e0d217220 */ /* 0x042fe20000410000 */
        /* <DEDUP_REMOVED lines=60> */
[----:B------:R-:W-:Y:S01]  /*236f0*/  FMUL.FTZ R13, R13, R140 ;  /* 0x0000008c0d0d7220 */ /* 0x000fe20000410000 */
[----:B------:R-:W-:-:S04]  /*23700*/  LOP3.LUT R12, R61, 0x8, RZ, 0xfc, !PT ;  /* 0x000000083d0c7812 */ /* 0x000fc800078efcff */
[----:B------:R0:W-:Y:S04]  /*23710*/  ST.E desc[UR44][R18.64+0x440], R13 ;  /* 0x0004400d12007985 */ /* 0x0001e8000c10192c */
[----:B------:R-:W-:Y:S04]  /*23720*/  ST.E desc[UR44][R18.64+0x3f0], R35 ;  /* 0x0003f02312007985 */ /* 0x000fe8000c10192c */
[----:B------:R-:W-:Y:S01]  /*23730*/  ST.E desc[UR44][R18.64+0x3f4], R37 ;  /* 0x0003f42512007985 */ /* 0x000fe2000c10192c */
[----:B0-----:R-:W-:-:S03]  /*23740*/  IMAD.MOV.U32 R13, RZ, RZ, R23 ;  /* 0x000000ffff0d7224 */ /* 0x001fc600078e0017 */
[----:B------:R0:W-:Y:S04]  /*23750*/  ST.E desc[UR44][R18.64+0x400], R11 ;  /* 0x0004000b12007985 */ /* 0x0001e8000c10192c */
[----:B------:R1:W-:Y:S04]  /*23760*/  ST.E desc[UR44][R18.64+0x404], R25 ;  /* 0x0004041912007985 */ /* 0x0003e8000c10192c */
[----:B------:R2:W-:Y:S04]  /*23770*/  ST.E desc[UR44][R18.64+0x410], R27 ;  /* 0x0004101b12007985 */ /* 0x0005e8000c10192c */
[----:B------:R-:W-:Y:S04]  /*23780*/  ST.E desc[UR44][R18.64+0x414], R29 ;  /* 0x0004141d12007985 */ /* 0x000fe8000c10192c */
[----:B------:R-:W-:Y:S04]  /*23790*/  ST.E desc[UR44][R18.64+0x420], R31 ;  /* 0x0004201f12007985 */ /* 0x000fe8000c10192c */
[----:B------:R3:W-:Y:S04]  /*237a0*/  ST.E desc[UR44][R18.64+0x424], R7 ;  /* 0x0004240712007985 */ /* 0x0007e8000c10192c */
[----:B------:R4:W-:Y:S04]  /*237b0*/  ST.E desc[UR44][R18.64+0x430], R9 ;  /* 0x0004300912007985 */ /* 0x0009e8000c10192c */
[----:B------:R5:W-:Y:S04]  /*237c0*/  ST.E desc[UR44][R18.64+0x434], R33 ;  /* 0x0004342112007985 */ /* 0x000be8000c10192c */
[----:B0-----:R-:W1:Y:S01]  /*237d0*/  LD.E R11, desc[UR44][R12.64] ;  /* 0x0000002c0c0b7980 */ /* 0x001e62000c101900 */
[----:B------:R-:W-:Y:S01]  /*237e0*/  LOP3.LUT R10, R61, 0xc, RZ, 0xfc, !PT ;  /* 0x0000000c3d0a7812 */ /* 0x000fe200078efcff */
[----:B-1----:R-:W-:Y:S01]  /*237f0*/  FMUL.FTZ R25, R24, R11 ;  /* 0x0000000b18197220 */ /* 0x002fe20000410000 */
[----:B------:R-:W-:-:S04]  /*23800*/  IMAD.MOV.U32 R11, RZ, RZ, R23 ;  /* 0x000000ffff0b7224 */ /* 0x000fc800078e0017 */
[----:B------:R0:W-:Y:S04]  /*23810*/  ST.E desc[UR44][R12.64], R25 ;  /* 0x000000190c007985 */ /* 0x0001e8000c10192c */
[----:B--2---:R-:W2:Y:S02]  /*23820*/  LD.E R27, desc[UR44][R10.64] ;  /* 0x0000002c0a1b7980 */ /* 0x004ea4000c101900 */
[----:B--2---:R-:W-:-:S05]  /*23830*/  FMUL.FTZ R27, R24, R27 ;  /* 0x0000001b181b7220 */ /* 0x004fca0000410000 */
[----:B------:R1:W-:Y:S04]  /*23840*/  ST.E desc[UR44][R10.64], R27 ;  /* 0x0000001b0a007985 */ /* 0x0003e8000c10192c */
[----:B------:R-:W2:Y:S04]  /*23850*/  LD.E R143, desc[UR44][R18.64+0x44c] ;  /* 0x00044c2c128f7980 */ /* 0x000ea8000c101900 */
[----:B---3--:R-:W3:Y:S04]  /*23860*/  LD.E R7, desc[UR44][R18.64+0x268] ;  /* 0x0002682c12077980 */ /* 0x008ee8000c101900 */
[----:B----4-:R-:W4:Y:S04]  /*23870*/  LD.E R9, desc[UR44][R18.64+0x26c] ;  /* 0x00026c2c12097980 */ /* 0x010f28000c101900 */
[----:B------:R-:W4:Y:S04]  /*23880*/  LD.E R29, desc[UR44][R18.64+0x278] ;  /* 0x0002782c121d7980 */ /* 0x000f28000c101900 */
[----:B------:R-:W4:Y:S04]  /*23890*/  LD.E R31, desc[UR44][R18.64+0x27c] ;  /* 0x00027c2c121f7980 */ /* 0x000f28000c101900 */
[----:B-----5:R-:W5:Y:S04]  /*238a0*/  LD.E R33, desc[UR44][R18.64+0x288] ;  /* 0x0002882c12217980 */ /* 0x020f68000c101900 */
[----:B------:R-:W5:Y:S04]  /*238b0*/  LD.E R35, desc[UR44][R18.64+0x28c] ;  /* 0x00028c2c12237980 */ /* 0x000f68000c101900 */
[----:B0-----:R-:W5:Y:S04]  /*238c0*/  LD.E R25, desc[UR44][R18.64+0x298] ;  /* 0x0002982c12197980 */ /* 0x001f68000c101900 */
[----:B------:R-:W5:Y:S04]  /*238d0*/  LD.E R37, desc[UR44][R18.64+0x29c] ;  /* 0x00029c2c12257980 */ /* 0x000f68000c101900 */
[----:B------:R-:W5:Y:S04]  /*238e0*/  LD.E R39, desc[UR44][R18.64+0x2a8] ;  /* 0x0002a82c12277980 */ /* 0x000f68000c101900 */
[----:B-1----:R-:W5:Y:S04]  /*238f0*/  LD.E R27, desc[UR44][R18.64+0x2ac] ;  /* 0x0002ac2c121b7980 */ /* 0x002f68000c101900 */
[----:B------:R-:W5:Y:S04]  /*23900*/  LD.E R41, desc[UR44][R18.64+0x2b8] ;  /* 0x0002b82c12297980 */ /* 0x000f68000c101900 */
        /* <DEDUP_REMOVED lines=49> */
[----:B------:R-:W5:Y:S01]  /*23c20*/  LD.E R141, desc[UR44][R18.64+0x448] ;  /* 0x0004482c128d7980 */ /* 0x000f62000c101900 */
[C---:B--2---:R-:W-:Y:S01]  /*23c30*/  FMUL.FTZ R143, R24.reuse, R143 ;  /* 0x0000008f188f7220 */ /* 0x044fe20000410000 */
[C---:B---3--:R-:W-:Y:S01]  /*23c40*/  FMUL.FTZ R7, R24.reuse, R7 ;  /* 0x0000000718077220 */ /* 0x048fe20000410000 */
[C---:B----4-:R-:W-:Y:S01]  /*23c50*/  FMUL.FTZ R9, R24.reuse, R9 ;  /* 0x0000000918097220 */ /* 0x050fe20000410000 */
[C---:B------:R-:W-:Y:S01]  /*23c60*/  FMUL.FTZ R29, R24.reuse, R29 ;  /* 0x0000001d181d7220 */ /* 0x040fe20000410000 */
[C---:B------:R-:W-:Y:S01]  /*23c70*/  FMUL.FTZ R31, R24.reuse, R31 ;  /* 0x0000001f181f7220 */ /* 0x040fe20000410000 */
[C---:B-----5:R-:W-:Y:S01]  /*23c80*/  FMUL.FTZ R33, R24.reuse, R33 ;  /* 0x0000002118217220 */ /* 0x060fe20000410000 */
        /* <DEDUP_REMOVED lines=56> */
[----:B------:R-:W-:Y:S04]  /*24010*/  ST.E desc[UR44][R18.64+0x44c], R143 ;  /* 0x00044c8f12007985 */ /* 0x000fe8000c10192c */
[----:B------:R-:W-:Y:S04]  /*24020*/  ST.E desc[UR44][R18.64+0x268], R7 ;  /* 0x0002680712007985 */ /* 0x000fe8000c10192c */
[----:B------:R-:W-:Y:S04]  /*24030*/  ST.E desc[UR44][R18.64+0x26c], R9 ;  /* 0x00026c0912007985 */ /* 0x000fe8000c10192c */
[----:B------:R-:W-:Y:S04]  /*24040*/  ST.E desc[UR44][R18.64+0x278], R29 ;  /* 0x0002781d12007985 */ /* 0x000fe8000c10192c */
[----:B------:R-:W-:Y:S04]  /*24050*/  ST.E desc[UR44][R18.64+0x27c], R31 ;  /* 0x00027c1f12007985 */ /* 0x000fe8000c10192c */
[----:B------:R-:W-:Y:S04]  /*24060*/  ST.E desc[UR44][R18.64+0x288], R33 ;  /* 0x0002882112007985 */ /* 0x000fe8000c10192c */
[----:B------:R-:W-:Y:S04]  /*24070*/  ST.E desc[UR44][R18.64+0x28c], R35 ;  /* 0x00028c2312007985 */ /* 0x000fe8000c10192c */
[----:B------:R0:W-:Y:S04]  /*24080*/  ST.E desc[UR44][R18.64+0x298], R25 ;  /* 0x0002981912007985 */ /* 0x0001e8000c10192c */
[----:B------:R-:W-:Y:S04]  /*24090*/  ST.E desc[UR44][R18.64+0x29c], R37 ;  /* 0x00029c2512007985 */ /* 0x000fe8000c10192c */
[----:B------:R-:W-:Y:S04]  /*240a0*/  ST.E desc[UR44][R18.64+0x2a8], R39 ;  /* 0x0002a82712007985 */ /* 0x000fe8000c10192c */
[----:B------:R1:W-:Y:S04]  /*240b0*/  ST.E desc[UR44][R18.64+0x2ac], R27 ;  /* 0x0002ac1b12007985 */ /* 0x0003e8000c10192c */
[----:B------:R-:W-:Y:S04]  /*240c0*/  ST.E desc[UR44][R18.64+0x2b8], R41 ;  /* 0x0002b82912007985 */ /* 0x000fe8000c10192c */
        /* <DEDUP_REMOVED lines=49> */
[----:B------:R-:W-:Y:S01]  /*243e0*/  ST.E desc[UR44][R18.64+0x448], R141 ;  /* 0x0004488d12007985 */ /* 0x000fe2000c10192c */
[----:B------:R2:W-:Y:S06]  /*243f0*/  BAR.SYNC.DEFER_BLOCKING R237, 0x100 ;  /* 0x000400ed0000751d */ /* 0x0005ec0000010000 */
[----:B0-----:R-:W3:Y:S04]  /*24400*/  LD.E R25, desc[UR44][R18.64+0x250] ;  /* 0x0002502c12197980 */ /* 0x001ee8000c101900 */
[----:B------:R-:W4:Y:S04]  /*24410*/  LD.E R9, desc[UR44][R14.64] ;  /* 0x0000002c0e097980 */ /* 0x000f28000c101900 */
[----:B------:R-:W4:Y:S04]  /*24420*/  LD.E.64 R6, desc[UR44][R18.64+0xa8] ;  /* 0x0000a82c12067980 */ /* 0x000f28000c101b00 */
[----:B---3--:R0:W-:Y:S04]  /*24430*/  ST.E desc[UR44][R18.64+0x250], R25 ;  /* 0x0002501912007985 */ /* 0x0081e8000c10192c */
[----:B-1----:R-:W3:Y:S04]  /*24440*/  LD.E R27, desc[UR44][R22.64] ;  /* 0x0000002c161b7980 */ /* 0x002ee8000c101900 */
[----:B---3--:R1:W-:Y:S04]  /*24450*/  ST.E desc[UR44][R22.64], R27 ;  /* 0x0000001b16007985 */ /* 0x0083e8000c10192c */
[----:B------:R-:W3:Y:S04]  /*24460*/  LD.E R29, desc[UR44][R12.64] ;  /* 0x0000002c0c1d7980 */ /* 0x000ee8000c101900 */
[----:B---3--:R3:W-:Y:S04]  /*24470*/  ST.E desc[UR44][R12.64], R29 ;  /* 0x0000001d0c007985 */ /* 0x0087e8000c10192c */
[----:B------:R-:W5:Y:S04]  /*24480*/  LD.E R31, desc[UR44][R10.64] ;  /* 0x0000002c0a1f7980 */ /* 0x000f68000c101900 */
[----:B-----5:R5:W-:Y:S04]  /*24490*/  ST.E desc[UR44][R10.64], R31 ;  /* 0x0000001f0a007985 */ /* 0x020be8000c10192c */
[----:B------:R-:W2:Y:S04]  /*244a0*/  LD.E R33, desc[UR44][R18.64+0x260] ;  /* 0x0002602c12217980 */ /* 0x000ea8000c101900 */
[----:B------:R-:W4:Y:S04]  /*244b0*/  LD.E R35, desc[UR44][R18.64+0x264] ;  /* 0x0002642c12237980 */ /* 0x000f28000c101900 */
[----:B------:R-:W4:Y:S04]  /*244c0*/  LD.E R37, desc[UR44][R18.64+0x268] ;  /* 0x0002682c12257980 */ /* 0x000f28000c101900 */
[----:B0-----:R-:W4:Y:S04]  /*244d0*/  LD.E R25, desc[UR44][R18.64+0x26c] ;  /* 0x00026c2c12197980 */ /* 0x001f28000c101900 */
[----:B------:R-:W4:Y:S04]  /*244e0*/  LD.E R39, desc[UR44][R18.64+0x270] ;  /* 0x0002702c12277980 */ /* 0x000f28000c101900 */
[----:B------:R-:W4:Y:S04]  /*244f0*/  LD.E R41, desc[UR44][R18.64+0x274] ;  /* 0x0002742c12297980 */ /* 0x000f28000c101900 */
[----:B-1----:R-:W4:Y:S04]  /*24500*/  LD.E R27, desc[UR44][R18.64+0x278] ;  /* 0x0002782c121b7980 */ /* 0x002f28000c101900 */
[----:B------:R-:W4:Y:S04]  /*24510*/  LD.E R43, desc[UR44][R18.64+0x27c] ;  /* 0x00027c2c122b7980 */ /* 0x000f28000c101900 */
[----:B---3--:R-:W3:Y:S04]  /*24520*/  LD.E R29, desc[UR44][R18.64+0x280] ;  /* 0x0002802c121d7980 */ /* 0x008ee8000c101900 */
[----:B------:R-:W3:Y:S04]  /*24530*/  LD.E R45, desc[UR44][R18.64+0x284] ;  /* 0x0002842c122d7980 */ /* 0x000ee8000c101900 */
[----:B-----5:R-:W5:Y:S04]  /*24540*/  LD.E R31, desc[UR44][R18.64+0x288] ;  /* 0x0002882c121f7980 */ /* 0x020f68000c101900 */
        /* <DEDUP_REMOVED lines=113> */
[----:B--2---:R-:W-:Y:S04]  /*24c60*/  ST.E desc[UR44][R18.64+0x260], R33 ;  /* 0x0002602112007985 */ /* 0x004fe8000c10192c */
[----:B----4-:R-:W-:Y:S04]  /*24c70*/  ST.E desc[UR44][R18.64+0x264], R35 ;  /* 0x0002642312007985 */ /* 0x010fe8000c10192c */
[----:B------:R-:W-:Y:S04]  /*24c80*/  ST.E desc[UR44][R18.64+0x268], R37 ;  /* 0x0002682512007985 */ /* 0x000fe8000c10192c */
[----:B------:R-:W-:Y:S04]  /*24c90*/  ST.E desc[UR44][R18.64+0x26c], R25 ;  /* 0x00026c1912007985 */ /* 0x000fe8000c10192c */
[----:B------:R-:W-:Y:S04]  /*24ca0*/  ST.E desc[UR44][R18.64+0x270], R39 ;  /* 0x0002702712007985 */ /* 0x000fe8000c10192c */
[----:B------:R-:W-:Y:S04]  /*24cb0*/  ST.E desc[UR44][R18.64+0x274], R41 ;  /* 0x0002742912007985 */ /* 0x000fe8000c10192c */
[----:B------:R-:W-:Y:S04]  /*24cc0*/  ST.E desc[UR44][R18.64+0x278], R27 ;  /* 0x0002781b12007985 */ /* 0x000fe8000c10192c */
[----:B------:R-:W-:Y:S04]  /*24cd0*/  ST.E desc[UR44][R18.64+0x27c], R43 ;  /* 0x00027c2b12007985 */ /* 0x000fe8000c10192c */
[----:B---3--:R-:W-:Y:S04]  /*24ce0*/  ST.E desc[UR44][R18.64+0x280], R29 ;  /* 0x0002801d12007985 */ /* 0x008fe8000c10192c */
[----:B------:R-:W-:Y:S04]  /*24cf0*/  ST.E desc[UR44][R18.64+0x284], R45 ;  /* 0x0002842d12007985 */ /* 0x000fe8000c10192c */
[----:B-----5:R-:W-:Y:S04]  /*24d00*/  ST.E desc[UR44][R18.64+0x288], R31 ;  /* 0x0002881f12007985 */ /* 0x020fe8000c10192c */
        /* <DEDUP_REMOVED lines=75> */
[----:B------:R1:W-:Y:S04]  /*251c0*/  ST.E desc[UR44][R18.64+0x3b8], R24 ;  /* 0x0003b81812007985 */ /* 0x0003e8000c10192c */
[----:B------:R-:W-:Y:S04]  /*251d0*/  ST.E desc[UR44][R18.64+0x3bc], R26 ;  /* 0x0003bc1a12007985 */ /* 0x000fe8000c10192c */
[----:B------:R2:W-:Y:S04]  /*251e0*/  ST.E desc[UR44][R18.64+0x3c0], R28 ;  /* 0x0003c01c12007985 */ /* 0x0005e8000c10192c */
        /* <DEDUP_REMOVED lines=35> */
[----:B0-----:R-:W5:Y:S04]  /*25420*/  LDL R8, [R1+0x88] ;  /* 0x0000880001087983 */ /* 0x001f680000100800 */
[----:B-1----:R-:W5:Y:S04]  /*25430*/  LD.E R24, desc[UR44][R18.64+0x250] ;  /* 0x0002502c12187980 */ /* 0x002f68000c101900 */
[----:B--2---:R-:W2:Y:S04]  /*25440*/  LD.E R28, desc[UR44][R18.64+0x260] ;  /* 0x0002602c121c7980 */ /* 0x004ea8000c101900 */
[----:B------:R-:W2:Y:S04]  /*25450*/  LD.E R29, desc[UR44][R18.64+0x264] ;  /* 0x0002642c121d7980 */ /* 0x000ea8000c101900 */
[----:B---3--:R-:W2:Y:S04]  /*25460*/  LD.E R30, desc[UR44][R18.64+0x268] ;  /* 0x0002682c121e7980 */ /* 0x008ea8000c101900 */
[----:B------:R-:W2:Y:S04]  /*25470*/  LD.E R31, desc[UR44][R18.64+0x26c] ;  /* 0x00026c2c121f7980 */ /* 0x000ea8000c101900 */
[----:B----4-:R-:W2:Y:S04]  /*25480*/  LD.E R32, desc[UR44][R18.64+0x270] ;  /* 0x0002702c12207980 */ /* 0x010ea8000c101900 */
[----:B------:R-:W2:Y:S04]  /*25490*/  LD.E R33, desc[UR44][R18.64+0x274] ;  /* 0x0002742c12217980 */ /* 0x000ea8000c101900 */
[----:B-----5:R-:W2:Y:S04]  /*254a0*/  LD.E R34, desc[UR44][R18.64+0x278] ;  /* 0x0002782c12227980 */ /* 0x020ea8000c101900 */
[----:B------:R-:W2:Y:S04]  /*254b0*/  LD.E R35, desc[UR44][R18.64+0x27c] ;  /* 0x00027c2c12237980 */ /* 0x000ea8000c101900 */
        /* <DEDUP_REMOVED lines=118> */
[----:B------:R-:W2:Y:S01]  /*25c20*/  LD.E R151, desc[UR44][R18.64+0x44c] ;  /* 0x00044c2c12977980 */ /* 0x000ea2000c101900 */
[----:B------:R-:W-:Y:S01]  /*25c30*/  IMAD R6, R9, 0xc00, R6 ;  /* 0x00000c0009067824 */ /* 0x000fe200078e0206 */
[----:B------:R-:W-:-:S02]  /*25c40*/  ISETP.NE.U32.AND P1, PT, R8, RZ, PT ;  /* 0x000000ff0800720c */ /* 0x000fc40003f25070 */
[----:B------:R-:W-:Y:S02]  /*25c50*/  R2UR UR7, R7 ;  /* 0x00000000070772ca */ /* 0x000fe400000e0000 */
[----:B------:R-:W-:Y:S02]  /*25c60*/  R2UR UR6, R6 ;  /* 0x00000000060672ca */ /* 0x000fe400000e0000 */
[----:B------:R-:W-:Y:S02]  /*25c70*/  F2FP.F16.F32.PACK_AB R152, R4, R3 ;  /* 0x000000030498723e */ /* 0x000fe400000000ff */
[----:B------:R-:W-:Y:S02]  /*25c80*/  F2FP.F16.F32.PACK_AB R154, R154, R5 ;  /* 0x000000059a9a723e */ /* 0x000fe400000000ff */
[----:B------:R-:W-:Y:S02]  /*25c90*/  F2FP.F16.F32.PACK_AB R153, R153, R194 ;  /* 0x000000c29999723e */ /* 0x000fe400000000ff */
[----:B------:R-:W-:Y:S01]  /*25ca0*/  F2FP.F16.F32.PACK_AB R155, R196, R155 ;  /* 0x0000009bc49b723e */ /* 0x000fe200000000ff */
[----:B------:R-:W-:Y:S01]  /*25cb0*/  VOTEU.ANY UP0, P1 ;  /* 0x00000000003f7886 */ /* 0x000fe20000800100 */
[----:B------:R-:W-:-:S02]  /*25cc0*/  VIADD R4, R6, 0x80 ;  /* 0x0000008006047836 */ /* 0x000fc40000000000 */
[----:B------:R-:W-:Y:S01]  /*25cd0*/  IMAD.MOV.U32 R5, RZ, RZ, R7 ;  /* 0x000000ffff057224 */ /* 0x000fe200078e0007 */
[----:B--2---:R-:W-:-:S06]  /*25ce0*/  WARPGROUP.ARRIVE ;  /* 0x00000000000079c5 */ /* 0x004fcc0000000000 */
[----:B------:R-:W-:Y:S01]  /*25cf0*/  HGMMA.64x256x16.F32 R24, R152, gdesc[UR4].tnspB, R24, UP0, gsb0 ;  /* 0x43e0000498187df0 */ /* 0x000fe2000b800818 */
[----:B------:R-:W-:Y:S02]  /*25d00*/  R2UR UR6, R4 ;  /* 0x00000000040672ca */ /* 0x000fe400000e0000 */
[----:B------:R-:W-:Y:S01]  /*25d10*/  R2UR UR7, R5 ;  /* 0x00000000050772ca */ /* 0x000fe200000e0000 */
[----:B------:R-:W-:Y:S02]  /*25d20*/  VIADD R4, R6, 0x100 ;  /* 0x0000010006047836 */ /* 0x000fe40000000000 */
[----:B------:R-:W-:Y:S01]  /*25d30*/  IMAD.MOV.U32 R5, RZ, RZ, R7 ;  /* 0x000000ffff057224 */ /* 0x000fe200078e0007 */
[----:B------:R-:W-:Y:S02]  /*25d40*/  WARPGROUP.DEPBAR.LE gsb0, 0x0 ;  /* 0x00008000000079c5 */ /* 0x000fe40000010000 */
[----:B------:R-:W-:Y:S01]  /*25d50*/  ST.E desc[UR44][R18.64+0x250], R24 ;  /* 0x0002501812007985 */ /* 0x000fe2000c10192c */
[----:B------:R-:W-:-:S02]  /*25d60*/  F2FP.F16.F32.PACK_AB R152, R178, R177 ;  /* 0x000000b1b298723e */ /* 0x000fc400000000ff */
[----:B------:R-:W-:Y:S01]  /*25d70*/  F2FP.F16.F32.PACK_AB R154, R176, R175 ;  /* 0x000000afb09a723e */ /* 0x000fe200000000ff */
[----:B------:R-:W-:Y:S01]  /*25d80*/  ST.E desc[UR44][R22.64], R25 ;  /* 0x0000001916007985 */ /* 0x000fe2000c10192c */
[----:B------:R-:W-:Y:S02]  /*25d90*/  F2FP.F16.F32.PACK_AB R153, R187, R184 ;  /* 0x000000b8bb99723e */ /* 0x000fe400000000ff */
[----:B------:R-:W-:Y:S01]  /*25da0*/  F2FP.F16.F32.PACK_AB R155, R191, R188 ;  /* 0x000000bcbf9b723e */ /* 0x000fe200000000ff */
        /* <DEDUP_REMOVED lines=125> */
[----:B------:R0:W-:Y:S02]  /*26580*/  ST.E desc[UR44][R18.64+0x44c], R151 ;  /* 0x00044c9712007985 */ /* 0x0001e4000c10192c */
[----:B0-----:R-:W-:-:S06]  /*26590*/  WARPGROUP.ARRIVE ;  /* 0x00000000000079c5 */ /* 0x001fcc0000000000 */
[----:B------:R-:W-:Y:S01]  /*265a0*/  HGMMA.64x256x16.F32 R24, R152, gdesc[UR4].tnspB, R24, gsb0 ;  /* 0x43e0000498187df0 */ /* 0x000fe20008000818 */
[----:B------:R-:W-:Y:S01]  /*265b0*/  R2UR UR6, R4 ;  /* 0x00000000040672ca */ /* 0x000fe200000e0000 */
[----:B------:R-:W-:Y:S01]  /*265c0*/  STL [R1+0x88], R2 ;  /* 0x0000880201007387 */ /* 0x000fe20000100800 */
        /* <DEDUP_REMOVED lines=281> */
[----:B------:R-:W-:Y:S01]  /*27760*/  VIADD R6, R6, 0x280 ;  /* 0x0000028006067836 */ /* 0x000fe20000000000 */
[----:B------:R-:W-:Y:S01]  /*27770*/  F2FP.F16.F32.PACK_AB R159, R159, R160 ;  /* 0x000000a09f9f723e */ /* 0x000fe200000000ff */
[----:B------:R-:W-:Y:S02]  /*27780*/  WARPGROUP.DEPBAR.LE gsb0, 0x0 ;  /* 0x00008000000079c5 */ /* 0x000fe40000010000 */
[----:B------:R-:W-:Y:S01]  /*27790*/  ST.E desc[UR44][R18.64+0x250], R24 ;  /* 0x0002501812007985 */ /* 0x000fe2000c10192c */
[----:B------:R-:W-:Y:S02]  /*277a0*/  F2FP.F16.F32.PACK_AB R152, R161, R156 ;  /* 0x0000009ca198723e */ /* 0x000fe400000000ff */
[----:B------:R-:W-:Y:S01]  /*277b0*/  F2FP.F16.F32.PACK_AB R154, R158, R157 ;  /* 0x0000009d9e9a723e */ /* 0x000fe200000000ff */
[----:B------:R-:W-:Y:S01]  /*277c0*/  ST.E desc[UR44][R22.64], R25 ;  /* 0x0000001916007985 */ /* 0x000fe2000c10192c */
[----:B------:R-:W-:-:S02]  /*277d0*/  F2FP.F16.F32.PACK_AB R153, R181, R170 ;  /* 0x000000aab599723e */ /* 0x000fc400000000ff */
        /* <DEDUP_REMOVED lines=131> */
[----:B------:R-:W-:Y:S02]  /*28010*/  R2UR UR7, R7 ;  /* 0x00000000070772ca */ /* 0x000fe400000e0000 */
[----:B------:R-:W-:Y:S02]  /*28020*/  F2FP.F16.F32.PACK_AB R156, R17, R16 ;  /* 0x00000010119c723e */ /* 0x000fe400000000ff */
[----:B------:R-:W-:Y:S02]  /*28030*/  F2FP.F16.F32.PACK_AB R158, R21, R20 ;  /* 0x00000014159e723e */ /* 0x000fe400000000ff */
[----:B------:R-:W-:Y:S01]  /*28040*/  F2FP.F16.F32.PACK_AB R157, R162, R163 ;  /* 0x000000a3a29d723e */ /* 0x000fe200000000ff */
[----:B------:R-:W-:-:S02]  /*28050*/  WARPGROUP.DEPBAR.LE gsb0, 0x0 ;  /* 0x00008000000079c5 */ /* 0x000fc40000010000 */
        /* <DEDUP_REMOVED lines=130> */
[----:B------:R-:W-:Y:S02]  /*28880*/  STL [R1+0x88], R2 ;  /* 0x0000880201007387 */ /* 0x000fe40000100800 */
[----:B------:R-:W-:Y:S02]  /*28890*/  WARPGROUP.DEPBAR.LE gsb0, 0x0 ;  /* 0x00008000000079c5 */ /* 0x000fe40000010000 */
        /* <DEDUP_REMOVED lines=128> */
[----:B------:R-:W-:Y:S04]  /*290a0*/  STL [R1+0x88], R2 ;  /* 0x0000880201007387 */ /* 0x000fe80000100800 */
[----:B------:R-:W2:Y:S04]  /*290b0*/  LD.E R3, desc[UR44][R18.64+0x250] ;  /* 0x0002502c12037980 */ /* 0x000ea8000c101900 */
[----:B--2---:R0:W-:Y:S04]  /*290c0*/  ST.E desc[UR44][R18.64+0x250], R3 ;  /* 0x0002500312007985 */ /* 0x0041e8000c10192c */
[----:B------:R-:W2:Y:S04]  /*290d0*/  LD.E R5, desc[UR44][R22.64] ;  /* 0x0000002c16057980 */ /* 0x000ea8000c101900 */
[----:B--2---:R1:W-:Y:S04]  /*290e0*/  ST.E desc[UR44][R22.64], R5 ;  /* 0x0000000516007985 */ /* 0x0043e8000c10192c */
[----:B------:R-:W2:Y:S04]  /*290f0*/  LD.E R4, desc[UR44][R12.64] ;  /* 0x0000002c0c047980 */ /* 0x000ea8000c101900 */
[----:B--2---:R2:W-:Y:S04]  /*29100*/  ST.E desc[UR44][R12.64], R4 ;  /* 0x000000040c007985 */ /* 0x0045e8000c10192c */
[----:B------:R-:W3:Y:S04]  /*29110*/  LD.E R6, desc[UR44][R10.64] ;  /* 0x0000002c0a067980 */ /* 0x000ee8000c101900 */
[----:B---3--:R3:W-:Y:S04]  /*29120*/  ST.E desc[UR44][R10.64], R6 ;  /* 0x000000060a007985 */ /* 0x0087e8000c10192c */
[----:B------:R-:W4:Y:S04]  /*29130*/  LD.E R7, desc[UR44][R18.64+0x260] ;  /* 0x0002602c12077980 */ /* 0x000f28000c101900 */
[----:B------:R-:W5:Y:S04]  /*29140*/  LD.E R9, desc[UR44][R18.64+0x264] ;  /* 0x0002642c12097980 */ /* 0x000f68000c101900 */
[----:B------:R-:W5:Y:S04]  /*29150*/  LD.E R17, desc[UR44][R18.64+0x268] ;  /* 0x0002682c12117980 */ /* 0x000f68000c101900 */
[----:B------:R-:W5:Y:S04]  /*29160*/  LD.E R21, desc[UR44][R18.64+0x26c] ;  /* 0x00026c2c12157980 */ /* 0x000f68000c101900 */
[----:B0-----:R-:W5:Y:S04]  /*29170*/  LD.E R3, desc[UR44][R18.64+0x270] ;  /* 0x0002702c12037980 */ /* 0x001f68000c101900 */
[----:B------:R-:W5:Y:S04]  /*29180*/  LD.E R25, desc[UR44][R18.64+0x274] ;  /* 0x0002742c12197980 */ /* 0x000f68000c101900 */
[----:B-1----:R-:W5:Y:S04]  /*29190*/  LD.E R5, desc[UR44][R18.64+0x278] ;  /* 0x0002782c12057980 */ /* 0x002f68000c101900 */
[----:B------:R-:W5:Y:S04]  /*291a0*/  LD.E R27, desc[UR44][R18.64+0x27c] ;  /* 0x00027c2c121b7980 */ /* 0x000f68000c101900 */
[----:B--2---:R-:W2:Y:S04]  /*291b0*/  LD.E R13, desc[UR44][R18.64+0x280] ;  /* 0x0002802c120d7980 */ /* 0x004ea8000c101900 */
[----:B------:R-:W2:Y:S04]  /*291c0*/  LD.E R29, desc[UR44][R18.64+0x284] ;  /* 0x0002842c121d7980 */ /* 0x000ea8000c101900 */
[----:B---3--:R-:W3:Y:S04]  /*291d0*/  LD.E R11, desc[UR44][R18.64+0x288] ;  /* 0x0002882c120b7980 */ /* 0x008ee8000c101900 */
        /* <DEDUP_REMOVED lines=113> */
[----:B----4-:R0:W-:Y:S04]  /*298f0*/  ST.E desc[UR44][R18.64+0x260], R7 ;  /* 0x0002600712007985 */ /* 0x0101e8000c10192c */
[----:B-----5:R0:W-:Y:S04]  /*29900*/  ST.E desc[UR44][R18.64+0x264], R9 ;  /* 0x0002640912007985 */ /* 0x0201e8000c10192c */
[----:B------:R0:W-:Y:S04]  /*29910*/  ST.E desc[UR44][R18.64+0x268], R17 ;  /* 0x0002681112007985 */ /* 0x0001e8000c10192c */
[----:B------:R0:W-:Y:S04]  /*29920*/  ST.E desc[UR44][R18.64+0x26c], R21 ;  /* 0x00026c1512007985 */ /* 0x0001e8000c10192c */
[----:B------:R0:W-:Y:S04]  /*29930*/  ST.E desc[UR44][R18.64+0x270], R3 ;  /* 0x0002700312007985 */ /* 0x0001e8000c10192c */
[----:B------:R0:W-:Y:S04]  /*29940*/  ST.E desc[UR44][R18.64+0x274], R25 ;  /* 0x0002741912007985 */ /* 0x0001e8000c10192c */
[----:B------:R0:W-:Y:S04]  /*29950*/  ST.E desc[UR44][R18.64+0x278], R5 ;  /* 0x0002780512007985 */ /* 0x0001e8000c10192c */
[----:B------:R0:W-:Y:S04]  /*29960*/  ST.E desc[UR44][R18.64+0x27c], R27 ;  /* 0x00027c1b12007985 */ /* 0x0001e8000c10192c */
[----:B--2---:R0:W-:Y:S04]  /*29970*/  ST.E desc[UR44][R18.64+0x280], R13 ;  /* 0x0002800d12007985 */ /* 0x0041e8000c10192c */
[----:B------:R0:W-:Y:S04]  /*29980*/  ST.E desc[UR44][R18.64+0x284], R29 ;  /* 0x0002841d12007985 */ /* 0x0001e8000c10192c */
[----:B---3--:R0:W-:Y:S04]  /*29990*/  ST.E desc[UR44][R18.64+0x288], R11 ;  /* 0x0002880b12007985 */ /* 0x0081e8000c10192c */
        /* <DEDUP_REMOVED lines=112> */
[----:B------:R0:W-:Y:S01]  /*2a0a0*/  ST.E desc[UR44][R18.64+0x44c], R28 ;  /* 0x00044c1c12007985 */ /* 0x0001e2000c10192c */
[----:B------:R-:W-:Y:S04]  /*2a0b0*/  BSSY B0, `(.L_x_10992) ;  /* 0x0000008000007945 */ /* 0x000fe80003800000 */
[----:B------:R-:W-:Y:S05]  /*2a0c0*/  @P0 BRA `(.L_x_10993) ;  /* 0x0000000000180947 */ /* 0x000fea0003800000 */
[----:B0-----:R-:W2:Y:S04]  /*2a0d0*/  LDL.64 R4, [R1+0x68] ;  /* 0x0000680001047983 */ /* 0x001ea80000100a00 */
[----:B------:R-:W3:Y:S01]  /*2a0e0*/  LD.E R2, desc[UR44][R14.64] ;  /* 0x0000002c0e027980 */ /* 0x000ee2000c101900 */
[----:B--2---:R-:W-:-:S05]  /*2a0f0*/  MOV R3, R4 ;  /* 0x0000000400037202 */ /* 0x004fca0000000f00 */
[----:B---3--:R-:W-:-:S05]  /*2a100*/  IMAD R2, R2, 0x8, R3 ;  /* 0x0000000802027824 */ /* 0x008fca00078e0203 */
[----:B------:R-:W-:-:S04]  /*2a110*/  PRMT R2, RZ, 0x654, R2 ;  /* 0x00000654ff027816 */ /* 0x000fc80000000002 */
[----:B------:R1:W-:Y:S03]  /*2a120*/  SYNCS.ARRIVE.TRANS64.RED.A1T0 RZ, [R2+URZ], RZ ;  /* 0x000000ff02ff79a7 */ /* 0x0003e6000810043f */
.L_x_10993:
[----:B------:R-:W-:Y:S05]  /*2a130*/  BSYNC B0 ;  /* 0x0000000000007941 */ /* 0x000fea0003800000 */
.L_x_10992:
[C---:B------:R-:W-:Y:S01]  /*2a140*/  ISETP.GT.AND P1, PT, R0.reuse, R192, PT ;  /* 0x000000c00000720c */ /* 0x040fe20003f24270 */
[----:B------:R-:W-:-:S12]  /*2a150*/  VIADD R0, R0, 0xffffffff ;  /* 0xffffffff00007836 */ /* 0x000fd80000000000 */
[----:B------:R-:W-:Y:S05]  /*2a160*/  @P1 BRA `(.L_x_10994) ;  /* 0xffffff5400401947 */ /* 0x000fea000383ffff */
.L_x_10967:
[----:B------:R-:W-:Y:S05]  /*2a170*/  WARPSYNC.ALL ;  /* 0x0000000000007948 */ /* 0x000fea0003800000 */
[----:B0-----:R-:W2:Y:S04]  /*2a180*/  LDL R5, [R1+0x230] ;  /* 0x0002300001057983 */ /* 0x001ea80000100800 */
[----:B------:R-:W3:Y:S04]  /*2a190*/  LDL R6, [R1+0x234] ;  /* 0x0002340001067983 */ /* 0x000ee80000100800 */
[----:B------:R-:W4:Y:S04]  /*2a1a0*/  LDL R62, [R1+0x210] ;  /* 0x00021000013e7983 */ /* 0x000f280000100800 */
[----:B------:R-:W5:Y:S04]  /*2a1b0*/  LDL.64 R12, [R1+0x3b8] ;  /* 0x0003b800010c7983 */ /* 0x000f680000100a00 */
        /* <DEDUP_REMOVED lines=60> */
[----:B------:R-:W5:Y:S04]  /*2a580*/  LDL R61, [R1+0x218] ;  /* 0x00021800013d7983 */ /* 0x000f680000100800 */
[----:B--2---:R-:W0:Y:S02]  /*2a590*/  SHFL.BFLY PT, R0, R5, 0x2, 0x1f ;  /* 0x0c401f0005007f89 */ /* 0x004e2400000e0000 */
[----:B0-----:R-:W-:-:S05]  /*2a5a0*/  FADD.FTZ R0, R5, R0 ;  /* 0x0000000005007221 */ /* 0x001fca0000010000 */
[----:B------:R-:W1:Y:S02]  /*2a5b0*/  SHFL.BFLY PT, R3, R0, 0x1, 0x1f ;  /* 0x0c201f0000037f89 */ /* 0x000e6400000e0000 */
[----:B-1----:R-:W-:Y:S01]  /*2a5c0*/  FADD.FTZ R2, R0, R3 ;  /* 0x0000000300027221 */ /* 0x002fe20000010000 */
[----:B----4-:R-:W-:Y:S01]  /*2a5d0*/  VIADD R62, R62, 0x1 ;  /* 0x000000013e3e7836 */ /* 0x010fe20000000000 */
[----:B------:R-:W2:Y:S04]  /*2a5e0*/  LDL R0, [R1+0x21c] ;  /* 0x00021c0001007983 */ /* 0x000ea80000100800 */
[----:B------:R-:W-:Y:S04]  /*2a5f0*/  STL [R1+0x230], R2 ;  /* 0x0002300201007387 */ /* 0x000fe80000100800 */
[----:B------:R-:W4:Y:S04]  /*2a600*/  LDL R81, [R1+0x230] ;  /* 0x0002300001517983 */ /* 0x000f280000100800 */
[----:B---3--:R-:W0:Y:S02]  /*2a610*/  SHFL.BFLY PT, R3, R6, 0x2, 0x1f ;  /* 0x0c401f0006037f89 */ /* 0x008e2400000e0000 */
[----:B0-----:R-:W-:Y:S01]  /*2a620*/  FADD.FTZ R3, R3, R6 ;  /* 0x0000000603037221 */ /* 0x001fe20000010000 */
[----:B------:R-:W-:Y:S01]  /*2a630*/  ISETP.NE.AND P2, PT, R62, 0x2, PT ;  /* 0x000000023e00780c */ /* 0x000fe20003f45270 */
[----:B------:R-:W3:Y:S04]  /*2a640*/  LDL.64 R6, [R1+0x448] ;  /* 0x0004480001067983 */ /* 0x000ee80000100a00 */
[----:B------:R-:W0:Y:S08]  /*2a650*/  SHFL.BFLY PT, R4, R3, 0x1, 0x1f ;  /* 0x0c201f0003047f89 */ /* 0x000e3000000e0000 */
[----:B------:R-:W5:Y:S01]  /*2a660*/  @!P2 LDL R60, [R1+0x214] ;  /* 0x00021400013ca983 */ /* 0x000f620000100800 */
[----:B0-----:R-:W-:-:S03]  /*2a670*/  FADD.FTZ R72, R3, R4 ;  /* 0x0000000403487221 */ /* 0x001fc60000010000 */
[----:B------:R-:W3:Y:S02]  /*2a680*/  LDL.64 R4, [R1+0x418] ;  /* 0x0004180001047983 */ /* 0x000ee40000100a00 */
[----:B------:R-:W-:Y:S02]  /*2a690*/  FSETP.NE.FTZ.AND P1, PT, R72, RZ, PT ;  /* 0x000000ff4800720b */ /* 0x000fe40003f35000 */
[----:B------:R-:W3:Y:S11]  /*2a6a0*/  LDL.64 R2, [R1+0x438] ;  /* 0x0004380001027983 */ /* 0x000ef60000100a00 */
[----:B------:R-:W3:Y:S04]  /*2a6b0*/  @P1 LDL R77, [R1+0x240] ;  /* 0x00024000014d1983 */ /* 0x000ee80000100800 */
[----:B------:R-:W3:Y:S01]  /*2a6c0*/  @P1 LDL R79, [R1+0x224] ;  /* 0x00022400014f1983 */ /* 0x000ee20000100800 */
[----:B------:R-:W-:-:S02]  /*2a6d0*/  IMAD.MOV.U32 R74, RZ, RZ, -0x800000 ;  /* 0xff800000ff4a7424 */ /* 0x000fc400078e00ff */
[----:B------:R-:W-:Y:S01]  /*2a6e0*/  IMAD.MOV.U32 R73, RZ, RZ, RZ ;  /* 0x000000ffff497224 */ /* 0x000fe200078e00ff */
[----:B------:R0:W-:Y:S08]  /*2a6f0*/  BAR.ARV R236, 0x100 ;  /* 0x000400ec0000751d */ /* 0x0001f00000002000 */
[----:B------:R-:W-:Y:S06]  /*2a700*/  BAR.ARV 0x8, 0x180 ;  /* 0x0206000000007b1d */ /* 0x000fec0000002000 */
[----:B----4-:R-:W-:-:S13]  /*2a710*/  FSETP.NE.FTZ.AND P0, PT, R81, RZ, PT ;  /* 0x000000ff5100720b */ /* 0x010fda0003f15000 */
[----:B------:R-:W4:Y:S04]  /*2a720*/  @P0 LDL R63, [R1+0x240] ;  /* 0x00024000013f0983 */ /* 0x000f280000100800 */
[----:B------:R-:W3:Y:S01]  /*2a730*/  @P0 LDL R76, [R1+0x220] ;  /* 0x00022000014c0983 */ /* 0x000ee20000100800 */
[----:B------:R-:W1:Y:S02]  /*2a740*/  @P0 MUFU.LG2 R75, R81 ;  /* 0x00000051004b0308 */ /* 0x000e640000000c00 */
[----:B-1----:R-:W-:-:S06]  /*2a750*/  @P0 FMUL.FTZ R78, R75, 0.69314718246459960938 ;  /* 0x3f3172184b4e0820 */ /* 0x002fcc0000410000 */
[----:B------:R-:W1:Y:S08]  /*2a760*/  @P1 MUFU.LG2 R80, R72 ;  /* 0x0000004800501308 */ /* 0x000e700000000c00 */
[----:B------:R-:W0:Y:S01]  /*2a770*/  @P0 MUFU.RCP R73, R81 ;  /* 0x0000005100490308 */ /* 0x000e220000001000 */
[----:B-----5:R-:W-:Y:S01]  /*2a780*/  @!P2 LOP3.LUT R60, R60, 0x1, RZ, 0x3c, !PT ;  /* 0x000000013c3ca812 */ /* 0x020fe200078e3cff */
[----:B--2---:R-:W-:-:S02]  /*2a790*/  VIADD R0, R0, 0x1 ;  /* 0x0000000100007836 */ /* 0x004fc40000000000 */
[----:B-1----:R-:W-:Y:S01]  /*2a7a0*/  @P1 FMUL.FTZ R75, R80, 0.69314718246459960938 ;  /* 0x3f317218504b1820 */ /* 0x002fe20000410000 */
[----:B------:R-:W-:Y:S01]  /*2a7b0*/  STL [R1+0x234], R72 ;  /* 0x0002344801007387 */ /* 0x000fe20000100800 */
        /* <DEDUP_REMOVED lines=64> */
[----:B------:R-:W-:Y:S04]  /*2abc0*/  STL [R1+0x210], R62 ;  /* 0x0002103e01007387 */ /* 0x000fe80000100800 */
        /* <DEDUP_REMOVED lines=32> */
[----:B------:R-:W-:Y:S04]  /*2add0*/  @!P2 STL [R1+0x214], R60 ;  /* 0x0002143c0100a387 */ /* 0x000fe80000100800 */
[----:B------:R-:W-:Y:S04]  /*2ade0*/  STL [R1+0x21c], R0 ;  /* 0x00021c0001007387 */ /* 0x000fe80000100800 */
[----:B------:R-:W-:Y:S01]  /*2adf0*/  @!P2 STL [R1+0x210], RZ ;  /* 0x000210ff0100a387 */ /* 0x000fe20000100800 */
[----:B----4-:R-:W-:-:S04]  /*2ae00*/  @P0 FMUL.FTZ R63, R63, 0.69314718246459960938 ;  /* 0x3f3172183f3f0820 */ /* 0x010fc80000410000 */
[----:B---3--:R-:W-:Y:S01]  /*2ae10*/  @P0 FFMA.FTZ R74, R63, R76, R78 ;  /* 0x0000004c3f4a0223 */ /* 0x008fe2000001004e */
[----:B------:R-:W-:-:S06]  /*2ae20*/  IMAD.MOV.U32 R63, RZ, RZ, RZ ;  /* 0x000000ffff3f7224 */ /* 0x000fcc00078e00ff */
[----:B------:R-:W0:Y:S01]  /*2ae30*/  @P1 MUFU.RCP R63, R72 ;  /* 0x00000048003f1308 */ /* 0x000e220000001000 */
[----:B------:R-:W-:Y:S01]  /*2ae40*/  @P1 FMUL.FTZ R78, R77, 0.69314718246459960938 ;  /* 0x3f3172184d4e1820 */ /* 0x000fe20000410000 */
[----:B------:R-:W-:-:S03]  /*2ae50*/  IMAD.MOV.U32 R76, RZ, RZ, -0x800000 ;  /* 0xff800000ff4c7424 */ /* 0x000fc600078e00ff */
[----:B------:R-:W-:Y:S01]  /*2ae60*/  @P1 FFMA.FTZ R76, R78, R79, R75 ;  /* 0x0000004f4e4c1223 */ /* 0x000fe2000001004b */
[----:B------:R-:W-:Y:S01]  /*2ae70*/  STL [R1+0x230], R74 ;  /* 0x0002304a01007387 */ /* 0x000fe20000100800 */
[-C--:B0-----:R-:W-:Y:S01]  /*2ae80*/  FMUL.FTZ R13, R13, R63.reuse ;  /* 0x0000003f0d0d7220 */ /* 0x081fe20000410000 */
[-C--:B------:R-:W-:Y:S01]  /*2ae90*/  FMUL.FTZ R12, R12, R63.reuse ;  /* 0x0000003f0c0c7220 */ /* 0x080fe20000410000 */
[-C--:B------:R-:W-:Y:S01]  /*2aea0*/  FMUL.FTZ R69, R69, R63.reuse ;  /* 0x0000003f45457220 */ /* 0x080fe20000410000 */
[-C--:B------:R-:W-:Y:S01]  /*2aeb0*/  FMUL.FTZ R68, R68, R63.reuse ;  /* 0x0000003f44447220 */ /* 0x080fe20000410000 */
[-C--:B------:R-:W-:Y:S01]  /*2aec0*/  FMUL.FTZ R67, R67, R63.reuse ;  /* 0x0000003f43437220 */ /* 0x080fe20000410000 */
[-C--:B------:R-:W-:Y:S01]  /*2aed0*/  FMUL.FTZ R66, R66, R63.reuse ;  /* 0x0000003f42427220 */ /* 0x080fe20000410000 */
        /* <DEDUP_REMOVED lines=59> */
[----:B0-----:R-:W-:Y:S01]  /*2b290*/  VIADD R12, R61, 0x1 ;  /* 0x000000013d0c7836 */ /* 0x001fe20000000000 */
[----:B------:R0:W-:Y:S04]  /*2b2a0*/  STL [R1+0x234], R76 ;  /* 0x0002344c01007387 */ /* 0x0001e80000100800 */
[----:B------:R0:W-:Y:S04]  /*2b2b0*/  STL.64 [R1+0x258], R68 ;  /* 0x0002584401007387 */ /* 0x0001e80000100a00 */
        /* <DEDUP_REMOVED lines=30> */
[----:B------:R0:W-:Y:S01]  /*2b4a0*/  STL [R1+0x218], R12 ;  /* 0x0002180c01007387 */ /* 0x0001e20000100800 */
[----:B------:R-:W-:-:S13]  /*2b4b0*/  PLOP3.LUT P0, PT, PT, PT, PT, 0x8, 0x0 ;  /* 0x000000000000781c */ /* 0x000fda0003f0e170 */
.L_x_10906:
[----:B------:R-:W-:Y:S05]  /*2b4c0*/  @P0 BRA `(.L_x_10995) ;  /* 0x0000002400340947 */ /* 0x000fea0003800000 */
[----:B------:R-:W1:Y:S01]  /*2b4d0*/  S2R R0, SR_TID.X ;  /* 0x0000000000007919 */ /* 0x000e620000002100 */
[----:B------:R-:W2:Y:S01]  /*2b4e0*/  S2UR UR5, SR_CgaCtaId ;  /* 0x00000000000579c3 */ /* 0x000ea20000008800 */
[----:B------:R-:W-:Y:S01]  /*2b4f0*/  UMOV UR4, 0x400 ;  /* 0x0000040000047882 */ /* 0x000fe20000000000 */
[----:B------:R-:W-:Y:S01]  /*2b500*/  ULDC UR6, c[0x0][0xb88] ;  /* 0x0002e20000067ab9 */ /* 0x000fe20000000800 */
[----:B0-----:R-:W0:Y:S05]  /*2b510*/  S2R R12, SR_CTAID.X ;  /* 0x00000000000c7919 */ /* 0x001e2a0000002500 */
[----:B------:R-:W3:Y:S01]  /*2b520*/  LDC R23, c[0x0][0xce8] ;  /* 0x00033a00ff177b82 */ /* 0x000ee20000000800 */
[----:B--2---:R-:W-:-:S04]  /*2b530*/  ULEA UR4, UR5, UR4, 0x18 ;  /* 0x0000000405047291 */ /* 0x004fc8000f8ec03f */
[----:B------:R-:W-:Y:S01]  /*2b540*/  UIADD3 UR4, UR4, 0x32420, URZ ;  /* 0x0003242004047890 */ /* 0x000fe2000fffe03f */
[----:B-1----:R-:W-:-:S03]  /*2b550*/  VIADD R3, R0, 0xffffff80 ;  /* 0xffffff8000037836 */ /* 0x002fc60000000000 */
[----:B------:R-:W-:Y:S01]  /*2b560*/  UPRMT UR4, URZ, 0x654, UR4 ;  /* 0x000006543f047896 */ /* 0x000fe20008000004 */
[----:B------:R-:W-:Y:S01]  /*2b570*/  BAR.SYNC.DEFER_BLOCKING 0x1, 0x100 ;  /* 0x0044000000007b1d */ /* 0x000fe20000010000 */
[----:B---3--:R-:W-:Y:S01]  /*2b580*/  IMAD R18, R23, UR6, RZ ;  /* 0x0000000617127c24 */ /* 0x008fe2000f8e02ff */
[----:B------:R-:W-:-:S04]  /*2b590*/  SHF.R.S32.HI R2, RZ, 0x1f, R3 ;  /* 0x0000001fff027819 */ /* 0x000fc80000011403 */
[----:B------:R-:W-:-:S04]  /*2b5a0*/  LEA.HI R0, R2, R3, RZ, 0x7 ;  /* 0x0000000302007211 */ /* 0x000fc800078f38ff */
[----:B------:R-:W-:-:S05]  /*2b5b0*/  LOP3.LUT R4, R0, 0xffffff80, RZ, 0xc0, !PT ;  /* 0xffffff8000047812 */ /* 0x000fca00078ec0ff */
[----:B------:R-:W-:-:S05]  /*2b5c0*/  IMAD.IADD R19, R3, 0x1, -R4 ;  /* 0x0000000103137824 */ /* 0x000fca00078e0a04 */
[----:B------:R-:W-:Y:S02]  /*2b5d0*/  SHF.R.S32.HI R4, RZ, 0x1f, R19 ;  /* 0x0000001fff047819 */ /* 0x000fe40000011413 */
[----:B------:R-:W-:Y:S01]  /*2b5e0*/  LOP3.LUT P0, RZ, R19, 0x3, RZ, 0xc0, !PT ;  /* 0x0000000313ff7812 */ /* 0x000fe2000780c0ff */
[----:B------:R-:W-:Y:S01]  /*2b5f0*/  SYNCS.ARRIVE.TRANS64.RED.A1T0 RZ, [UR4], RZ ;  /* 0x000000ffffff79a7 */ /* 0x000fe20008100404 */
[CC--:B------:R-:W-:Y:S01]  /*2b600*/  LEA.HI R27, R4.reuse, R19.reuse, RZ, 0x2 ;  /* 0x00000013041b7211 */ /* 0x0c0fe200078f10ff */
[----:B------:R-:W-:Y:S01]  /*2b610*/  ULDC.64 UR4, c[0x0][0xcd0] ;  /* 0x0003340000047ab9 */ /* 0x000fe20000000a00 */
[----:B------:R-:W-:Y:S02]  /*2b620*/  LEA.HI R4, R4, R19, RZ, 0x5 ;  /* 0x0000001304047211 */ /* 0x000fe400078f28ff */
[--C-:B------:R-:W-:Y:S02]  /*2b630*/  SHF.R.S32.HI R6, RZ, 0x2, R27.reuse ;  /* 0x00000002ff067819 */ /* 0x100fe4000001141b */
[----:B------:R-:W-:-:S02]  /*2b640*/  SHF.R.S32.HI R5, RZ, 0x1f, R27 ;  /* 0x0000001fff057819 */ /* 0x000fc4000001141b */
[----:B------:R-:W-:Y:S02]  /*2b650*/  SHF.R.S32.HI R4, RZ, 0x5, R4 ;  /* 0x00000005ff047819 */ /* 0x000fe40000011404 */
[----:B------:R-:W-:Y:S02]  /*2b660*/  LEA.HI R7, R5, R6, RZ, 0x3 ;  /* 0x0000000605077211 */ /* 0x000fe400078f18ff */
[----:B------:R-:W-:Y:S02]  /*2b670*/  SHF.R.S32.HI R5, RZ, 0x7, R0 ;  /* 0x00000007ff057819 */ /* 0x000fe40000011400 */
[----:B------:R-:W-:Y:S02]  /*2b680*/  LOP3.LUT R7, R7, 0xfffffff8, RZ, 0xc0, !PT ;  /* 0xfffffff807077812 */ /* 0x000fe400078ec0ff */
[----:B------:R-:W-:-:S03]  /*2b690*/  LEA.HI R0, R0, R5, RZ, 0x1 ;  /* 0x0000000500007211 */ /* 0x000fc600078f08ff */
[----:B------:R-:W-:Y:S01]  /*2b6a0*/  IMAD.IADD R7, R6, 0x1, -R7 ;  /* 0x0000000106077824 */ /* 0x000fe200078e0a07 */
[----:B------:R-:W-:-:S05]  /*2b6b0*/  LOP3.LUT R0, R0, 0x3fffffe, RZ, 0xc0, !PT ;  /* 0x03fffffe00007812 */ /* 0x000fca00078ec0ff */
[----:B------:R-:W-:Y:S02]  /*2b6c0*/  IMAD.IADD R0, R5, 0x1, -R0 ;  /* 0x0000000105007824 */ /* 0x000fe400078e0a00 */
[----:B------:R-:W-:Y:S01]  /*2b6d0*/  IMAD R5, R4, 0x10, R7 ;  /* 0x0000001004057824 */ /* 0x000fe200078e0207 */
[----:B------:R-:W-:Y:S01]  /*2b6e0*/  ISETP.NE.AND P2, PT, R23, 0x1, PT ;  /* 0x000000011700780c */ /* 0x000fe20003f45270 */
[----:B------:R-:W1:Y:S02]  /*2b6f0*/  LDC.64 R6, c[0x0][0xcd8] ;  /* 0x00033600ff067b82 */ /* 0x000e640000000a00 */
[----:B------:R-:W-:-:S04]  /*2b700*/  IMAD R5, R0, 0x40, R5 ;  /* 0x0000004000057824 */ /* 0x000fc800078e0205 */
[----:B0-----:R-:W-:-:S05]  /*2b710*/  IMAD R13, R12, 0x80, R5 ;  /* 0x000000800c0d7824 */ /* 0x001fca00078e0205 */
[----:B------:R-:W-:Y:S01]  /*2b720*/  ISETP.GE.OR P1, PT, R13, R18, P0 ;  /* 0x000000120d00720c */ /* 0x000fe20000726670 */
[----:B------:R-:W0:-:S12]  /*2b730*/  @P2 LDC R4, c[0x0][0xcf0] ;  /* 0x00033c00ff042b82 */ /* 0x000e180000000800 */
[----:B------:R-:W2:Y:S01]  /*2b740*/  @!P1 LDL R15, [R1+0x230] ;  /* 0x00023000010f9983 */ /* 0x000ea20000100800 */
[----:B------:R-:W-:Y:S01]  /*2b750*/  LEA.HI R0, R2, R3, RZ, 0x2 ;  /* 0x0000000302007211 */ /* 0x000fe200078f10ff */
[----:B------:R-:W-:Y:S01]  /*2b760*/  IMAD.WIDE.U32 R10, R232, UR4, RZ ;  /* 0x00000004e80a7c25 */ /* 0x000fe2000f8e00ff */
[----:B------:R-:W-:Y:S02]  /*2b770*/  SHF.R.S32.HI R8, RZ, 0x1f, R232 ;  /* 0x0000001fff087819 */ /* 0x000fe400000114e8 */
[----:B------:R-:W-:Y:S01]  /*2b780*/  LOP3.LUT R0, R0, 0xfffffffc, RZ, 0xc0, !PT ;  /* 0xfffffffc00007812 */ /* 0x000fe200078ec0ff */
[----:B------:R-:W-:Y:S01]  /*2b790*/  VIADD R21, R13, 0x8 ;  /* 0x000000080d157836 */ /* 0x000fe20000000000 */
[----:B------:R-:W-:Y:S01]  /*2b7a0*/  SHF.R.S32.HI R14, RZ, 0x1f, R233 ;  /* 0x0000001fff0e7819 */ /* 0x000fe200000114e9 */
[----:B------:R-:W-:Y:S02]  /*2b7b0*/  IMAD R17, R8, UR4, RZ ;  /* 0x0000000408117c24 */ /* 0x000fe4000f8e02ff */
[----:B------:R-:W-:Y:S01]  /*2b7c0*/  IMAD.IADD R0, R3, 0x1, -R0 ;  /* 0x0000000103007824 */ /* 0x000fe200078e0a00 */
[----:B------:R-:W-:Y:S01]  /*2b7d0*/  ISETP.GE.OR P0, PT, R21, R18, P0 ;  /* 0x000000121500720c */ /* 0x000fe20000706670 */
[----:B------:R-:W3:Y:S01]  /*2b7e0*/  @P2 LDC R3, c[0x0][0xcec] ;  /* 0x00033b00ff032b82 */ /* 0x000ee20000000800 */
[----:B------:R-:W-:Y:S01]  /*2b7f0*/  IMAD R17, R232, UR5, R17 ;  /* 0x00000005e8117c24 */ /* 0x000fe2000f8e0211 */
[----:B------:R-:W-:Y:S01]  /*2b800*/  ULDC.64 UR4, c[0x0][0xce0] ;  /* 0x0003380000047ab9 */ /* 0x000fe20000000a00 */
[----:B------:R-:W-:-:S02]  /*2b810*/  LEA.HI R2, R0, R0, RZ, 0x1 ;  /* 0x0000000000027211 */ /* 0x000fc400078f08ff */
[----:B------:R-:W-:Y:S02]  /*2b820*/  IMAD.IADD R11, R11, 0x1, R17 ;  /* 0x000000010b0b7824 */ /* 0x000fe400078e0211 */
[----:B------:R-:W-:Y:S01]  /*2b830*/  LOP3.LUT R9, R2, 0x1ffffffe, RZ, 0xc0, !PT ;  /* 0x1ffffffe02097812 */ /* 0x000fe200078ec0ff */
[----:B-1----:R-:W-:-:S04]  /*2b840*/  IMAD R2, R6, UR37, RZ ;  /* 0x0000002506027c24 */ /* 0x002fc8000f8e02ff */
[----:B------:R-:W-:Y:S02]  /*2b850*/  IMAD.IADD R0, R0, 0x1, -R9 ;  /* 0x0000000100007824 */ /* 0x000fe400078e0a09 */
[----:B------:R-:W-:Y:S02]  /*2b860*/  IMAD R9, R7, UR36, R2 ;  /* 0x0000002407097c24 */ /* 0x000fe4000f8e0202 */
[----:B------:R-:W-:Y:S02]  /*2b870*/  IMAD R0, R0, 0x8, R5 ;  /* 0x0000000800007824 */ /* 0x000fe400078e0205 */
[----:B------:R-:W-:-:S04]  /*2b880*/  IMAD.WIDE.U32 R6, R6, UR36, R10 ;  /* 0x0000002406067c25 */ /* 0x000fc8000f8e000a */
[----:B------:R-:W-:Y:S02]  /*2b890*/  IMAD R12, R12, 0x80, R0 ;  /* 0x000000800c0c7824 */ /* 0x000fe400078e0200 */
[----:B------:R-:W-:Y:S02]  /*2b8a0*/  IMAD.IADD R7, R7, 0x1, R9 ;  /* 0x0000000107077824 */ /* 0x000fe400078e0209 */
[----:B---3--:R-:W-:-:S04]  /*2b8b0*/  @P2 IMAD.HI.U32 R3, R12, R3, RZ ;  /* 0x000000030c032227 */ /* 0x008fc800078e00ff */
[----:B------:R-:W-:Y:S01]  /*2b8c0*/  IMAD.MOV.U32 R5, RZ, RZ, R12 ;  /* 0x000000ffff057224 */ /* 0x000fe200078e000c */
[----:B0-----:R-:W-:Y:S01]  /*2b8d0*/  @P2 SHF.R.U32.HI R5, RZ, R4, R3 ;  /* 0x00000004ff052219 */ /* 0x001fe20000011603 */
        /* <DEDUP_REMOVED lines=9> */
[----:B------:R-:W-:Y:S02]  /*2b970*/  IADD3.X R3, R9, R3, R4, P3, !PT ;  /* 0x0000000309037210 */ /* 0x000fe40001ffe404 */
[----:B------:R-:W0:Y:S01]  /*2b980*/  LDC.64 R4, c[0x0][0xc40] ;  /* 0x00031000ff047b82 */ /* 0x000e220000000a00 */
[----:B------:R-:W-:-:S02]  /*2b990*/  IMAD R0, R0, UR4, RZ ;  /* 0x0000000400007c24 */ /* 0x000fc4000f8e02ff */
[----:B------:R-:W-:-:S04]  /*2b9a0*/  IMAD.WIDE.U32 R2, R7, UR4, R2 ;  /* 0x0000000407027c25 */ /* 0x000fc8000f8e0002 */
[----:B------:R-:W-:Y:S01]  /*2b9b0*/  IMAD R7, R7, UR5, R0 ;  /* 0x0000000507077c24 */ /* 0x000fe2000f8e0200 */
[----:B------:R-:W-:Y:S01]  /*2b9c0*/  ULDC.64 UR4, c[0x0][0xca8] ;  /* 0x00032a0000047ab9 */ /* 0x000fe20000000a00 */
[----:B------:R-:W1:Y:S01]  /*2b9d0*/  @P2 LDC R9, c[0x0][0xcf0] ;  /* 0x00033c00ff092b82 */ /* 0x000e620000000800 */
[----:B------:R-:W-:Y:S01]  /*2b9e0*/  LEA R24, P3, R2, UR4, 0x2 ;  /* 0x0000000402187c11 */ /* 0x000fe2000f8610ff */
[----:B------:R-:W-:-:S04]  /*2b9f0*/  IMAD.IADD R3, R3, 0x1, R7 ;  /* 0x0000000103037824 */ /* 0x000fc800078e0207 */
[----:B------:R-:W-:Y:S01]  /*2ba00*/  SHFL.IDX PT, R10, R24, RZ, 0x1c1f ;  /* 0x001c1fff180a7589 */ /* 0x000fe200000e0000 */
[----:B------:R-:W-:Y:S01]  /*2ba10*/  LEA.HI.X R26, R2, UR5, R3, 0x2, P3 ;  /* 0x00000005021a7c11 */ /* 0x000fe200098f1403 */
[----:B------:R-:W-:-:S04]  /*2ba20*/  ULDC.64 UR4, c[0x0][0xc38] ;  /* 0x00030e0000047ab9 */ /* 0x000fc80000000a00 */
[----:B------:R-:W2:Y:S01]  /*2ba30*/  SHFL.IDX PT, R11, R26, RZ, 0x1c1f ;  /* 0x001c1fff1a0b7589 */ /* 0x000ea200000e0000 */
[----:B------:R-:W-:Y:S02]  /*2ba40*/  IMAD R3, R8, UR4, RZ ;  /* 0x0000000408037c24 */ /* 0x000fe4000f8e02ff */
[----:B------:R-:W3:Y:S01]  /*2ba50*/  @P2 LDC R8, c[0x0][0xcec] ;  /* 0x00033b00ff082b82 */ /* 0x000ee20000000800 */
[----:B--2---:R-:W-:Y:S04]  /*2ba60*/  @!P1 ST.E desc[UR44][R10.64], R15 ;  /* 0x0000000f0a009985 */ /* 0x004fe8000c10192c */
[----:B------:R-:W2:Y:S01]  /*2ba70*/  @!P0 LDL R25, [R1+0x234] ;  /* 0x0002340001198983 */ /* 0x000ea20000100800 */
[C---:B------:R-:W-:Y:S01]  /*2ba80*/  IMAD R3, R232.reuse, UR5, R3 ;  /* 0x00000005e8037c24 */ /* 0x040fe2000f8e0203 */
[----:B------:R-:W-:Y:S01]  /*2ba90*/  BSSY B0, `(.L_x_10996) ;  /* 0x0000109000007945 */ /* 0x000fe20003800000 */
[----:B------:R-:W-:Y:S01]  /*2baa0*/  IMAD.WIDE.U32 R6, R232, UR4, RZ ;  /* 0x00000004e8067c25 */ /* 0x000fe2000f8e00ff */
[----:B------:R-:W-:-:S03]  /*2bab0*/  ULDC.64 UR4, c[0x0][0xc48] ;  /* 0x0003120000047ab9 */ /* 0x000fc60000000a00 */
[----:B------:R-:W-:Y:S02]  /*2bac0*/  IMAD.IADD R3, R7, 0x1, R3 ;  /* 0x0000000107037824 */ /* 0x000fe400078e0203 */
[C---:B0-----:R-:W-:Y:S02]  /*2bad0*/  IMAD R0, R4.reuse, UR37, RZ ;  /* 0x0000002504007c24 */ /* 0x041fe4000f8e02ff */
[----:B------:R-:W-:Y:S02]  /*2bae0*/  IMAD.MOV.U32 R2, RZ, RZ, R6 ;  /* 0x000000ffff027224 */ /* 0x000fe400078e0006 */
[----:B------:R-:W-:Y:S02]  /*2baf0*/  IMAD R5, R5, UR36, R0 ;  /* 0x0000002405057c24 */ /* 0x000fe4000f8e0200 */
[----:B------:R-:W-:-:S04]  /*2bb00*/  IMAD.WIDE.U32 R2, R4, UR36, R2 ;  /* 0x0000002404027c25 */ /* 0x000fc8000f8e0002 */
[----:B---3--:R-:W-:-:S04]  /*2bb10*/  @P2 IMAD.HI.U32 R8, R12, R8, RZ ;  /* 0x000000080c082227 */ /* 0x008fc800078e00ff */
[----:B------:R-:W-:Y:S02]  /*2bb20*/  IMAD.IADD R3, R3, 0x1, R5 ;  /* 0x0000000103037824 */ /* 0x000fe400078e0205 */
[----:B------:R-:W-:Y:S01]  /*2bb30*/  IMAD.MOV.U32 R5, RZ, RZ, R12 ;  /* 0x000000ffff057224 */ /* 0x000fe200078e000c */
[----:B-1----:R-:W-:Y:S01]  /*2bb40*/  @P2 SHF.R.U32.HI R5, RZ, R9, R8 ;  /* 0x00000009ff052219 */ /* 0x002fe20000011608 */
[----:B------:R-:W-:Y:S02]  /*2bb50*/  IMAD R0, R14, UR4, RZ ;  /* 0x000000040e007c24 */ /* 0x000fe4000f8e02ff */
[----:B------:R-:W-:-:S04]  /*2bb60*/  IMAD.WIDE.U32 R2, R233, UR4, R2 ;  /* 0x00000004e9027c25 */ /* 0x000fc8000f8e0002 */
[----:B------:R-:W-:Y:S01]  /*2bb70*/  IMAD R7, R233, UR5, R0 ;  /* 0x00000005e9077c24 */ /* 0x000fe2000f8e0200 */
[--C-:B------:R-:W-:Y:S01]  /*2bb80*/  SHF.R.S32.HI R0, RZ, 0x1f, R5.reuse ;  /* 0x0000001fff007819 */ /* 0x100fe20000011405 */
[----:B------:R-:W-:Y:S01]  /*2bb90*/  IMAD.MOV R4, RZ, RZ, -R5 ;  /* 0x000000ffff047224 */ /* 0x000fe200078e0a05 */
[----:B------:R-:W-:Y:S01]  /*2bba0*/  ULDC.64 UR4, c[0x0][0xc30] ;  /* 0x00030c0000047ab9 */ /* 0x000fe20000000a00 */
        /* <DEDUP_REMOVED lines=8> */
[----:B------:R-:W-:-:S04]  /*2bc30*/  IMAD R0, R0, UR4, RZ ;  /* 0x0000000400007c24 */ /* 0x000fc8000f8e02ff */
[----:B------:R-:W-:Y:S01]  /*2bc40*/  IMAD R5, R23, UR5, R0 ;  /* 0x0000000517057c24 */ /* 0x000fe2000f8e0200 */
[----:B------:R-:W-:Y:S01]  /*2bc50*/  LOP3.LUT R0, R27, 0x7ffffffc, RZ, 0xc0, !PT ;  /* 0x7ffffffc1b007812 */ /* 0x000fe200078ec0ff */
[----:B------:R-:W-:Y:S01]  /*2bc60*/  IMAD.WIDE.U32 R22, R23, UR4, R2 ;  /* 0x0000000417167c25 */ /* 0x000fe2000f8e0002 */
[----:B------:R-:W-:Y:S01]  /*2bc70*/  ULDC.64 UR4, c[0x0][0xc00] ;  /* 0x0003000000047ab9 */ /* 0x000fe20000000a00 */
[----:B------:R-:W-:Y:S02]  /*2bc80*/  SHFL.IDX PT, R2, R24, 0x1, 0x1c1f ;  /* 0x003c1f0018027f89 */ /* 0x000fe400000e0000 */
[----:B------:R-:W-:Y:S01]  /*2bc90*/  IMAD.IADD R3, R23, 0x1, R5 ;  /* 0x0000000117037824 */ /* 0x000fe200078e0205 */
[----:B------:R-:W-:Y:S01]  /*2bca0*/  LEA R20, P1, R22, UR4, 0x2 ;  /* 0x0000000416147c11 */ /* 0x000fe2000f8210ff */
[----:B------:R-:W-:-:S03]  /*2bcb0*/  IMAD.IADD R19, R19, 0x1, -R0 ;  /* 0x0000000113137824 */ /* 0x000fc600078e0a00 */
[----:B------:R-:W-:Y:S01]  /*2bcc0*/  LEA.HI.X R22, R22, UR5, R3, 0x2, P1 ;  /* 0x0000000516167c11 */ /* 0x000fe200088f1403 */
[----:B------:R-:W-:Y:S01]  /*2bcd0*/  SHFL.IDX PT, R16, R20, RZ, 0x1c1f ;  /* 0x001c1fff14107589 */ /* 0x000fe200000e0000 */
[----:B------:R-:W-:Y:S01]  /*2bce0*/  ISETP.GE.AND P1, PT, R13, R18, PT ;  /* 0x000000120d00720c */ /* 0x000fe20003f26270 */
[----:B------:R-:W-:Y:S02]  /*2bcf0*/  IMAD.SHL.U32 R19, R19, 0x2, RZ ;  /* 0x0000000213137824 */ /* 0x000fe400078e00ff */
[----:B------:R-:W2:Y:S04]  /*2bd00*/  SHFL.IDX PT, R3, R26, 0x1, 0x1c1f ;  /* 0x003c1f001a037f89 */ /* 0x000ea800000e0000 */
[----:B------:R0:W1:Y:S04]  /*2bd10*/  SHFL.IDX PT, R17, R22, RZ, 0x1c1f ;  /* 0x001c1fff16117589 */ /* 0x00006800000e0000 */
[----:B--2---:R0:W-:Y:S02]  /*2bd20*/  @!P0 ST.E desc[UR44][R2.64], R25 ;  /* 0x0000001902008985 */ /* 0x0041e4000c10192c */
[----:B-1----:R-:W-:Y:S05]  /*2bd30*/  @P1 BRA `(.L_x_10997) ;  /* 0x0000000c00781947 */ /* 0x002fea0003800000 */
[----:B------:R-:W-:Y:S02]  /*2bd40*/  ULDC UR4, c[0x0][0xbc8] ;  /* 0x0002f20000047ab9 */ /* 0x000fe40000000800 */
[----:B------:R-:W-:-:S13]  /*2bd50*/  ISETP.GE.AND P0, PT, R19, UR4, PT ;  /* 0x0000000413007c0c */ /* 0x000fda000bf06270 */
[----:B------:R-:W2:Y:S01]  /*2bd60*/  @!P0 LDL.64 R12, [R1+0x250] ;  /* 0x00025000010c8983 */ /* 0x000ea20000100a00 */
[C---:B------:R-:W-:Y:S02]  /*2bd70*/  VIADD R0, R19.reuse, 0x8 ;  /* 0x0000000813007836 */ /* 0x040fe40000000000 */
[----:B0-----:R-:W-:-:S03]  /*2bd80*/  @!P0 IMAD.WIDE R2, R19, 0x4, R16 ;  /* 0x0000000413028825 */ /* 0x001fc600078e0210 */
[C---:B------:R-:W-:Y:S01]  /*2bd90*/  ISETP.GE.AND P1, PT, R0.reuse, UR4, PT ;  /* 0x0000000400007c0c */ /* 0x040fe2000bf26270 */
[----:B------:R-:W-:Y:S01]  /*2bda0*/  VIADD R8, R19, 0x10 ;  /* 0x0000001013087836 */ /* 0x000fe20000000000 */
[----:B--2---:R0:W-:Y:S11]  /*2bdb0*/  @!P0 ST.E.64 desc[UR44][R2.64], R12 ;  /* 0x0000000c02008985 */ /* 0x0041f6000c101b2c */
[----:B------:R-:W2:Y:S01]  /*2bdc0*/  @!P1 LDL.64 R6, [R1+0x260] ;  /* 0x0002600001069983 */ /* 0x000ea20000100a00 */
[----:B------:R-:W-:-:S02]  /*2bdd0*/  @!P1 LEA.HI R0, R0, R0, RZ, 0x1 ;  /* 0x0000000000009211 */ /* 0x000fc400078f08ff */
[----:B------:R-:W-:Y:S02]  /*2bde0*/  ISETP.GE.AND P0, PT, R8, UR4, PT ;  /* 0x0000000408007c0c */ /* 0x000fe4000bf06270 */
[----:B------:R-:W-:-:S05]  /*2bdf0*/  @!P1 LOP3.LUT R0, R0, 0xfffffffe, RZ, 0xc0, !PT ;  /* 0xfffffffe00009812 */ /* 0x000fca00078ec0ff */
[----:B------:R-:W-:-:S04]  /*2be00*/  @!P1 IMAD.WIDE R4, R0, 0x4, R16 ;  /* 0x0000000400049825 */ /* 0x000fc800078e0210 */
[----:B------:R-:W-:Y:S01]  /*2be10*/  VIADD R0, R19, 0x18 ;  /* 0x0000001813007836 */ /* 0x000fe20000000000 */
[----:B--2---:R1:W-:Y:S04]  /*2be20*/  @!P1 ST.E.64 desc[UR44][R4.64], R6 ;  /* 0x0000000604009985 */ /* 0x0043e8000c101b2c */
[----:B------:R-:W2:Y:S01]  /*2be30*/  @!P0 LDL.64 R10, [R1+0x270] ;  /* 0x00027000010a8983 */ /* 0x000ea20000100a00 */
[----:B------:R-:W-:Y:S02]  /*2be40*/  @!P0 LEA.HI R8, R8, R8, RZ, 0x1 ;  /* 0x0000000808088211 */ /* 0x000fe400078f08ff */
[----:B------:R-:W-:Y:S02]  /*2be50*/  ISETP.GE.AND P1, PT, R0, UR4, PT ;  /* 0x0000000400007c0c */ /* 0x000fe4000bf26270 */
[----:B------:R-:W-:-:S05]  /*2be60*/  @!P0 LOP3.LUT R8, R8, 0xfffffffe, RZ, 0xc0, !PT ;  /* 0xfffffffe08088812 */ /* 0x000fca00078ec0ff */
[----:B------:R-:W-:-:S04]  /*2be70*/  @!P0 IMAD.WIDE R8, R8, 0x4, R16 ;  /* 0x0000000408088825 */ /* 0x000fc800078e0210 */
[----:B------:R-:W-:Y:S01]  /*2be80*/  VIADD R14, R19, 0x20 ;  /* 0x00000020130e7836 */ /* 0x000fe20000000000 */
[----:B--2---:R2:W-:Y:S04]  /*2be90*/  @!P0 ST.E.64 desc[UR44][R8.64], R10 ;  /* 0x0000000a08008985 */ /* 0x0045e8000c101b2c */
[----:B0-----:R-:W3:Y:S01]  /*2bea0*/  @!P1 LDL.64 R12, [R1+0x280] ;  /* 0x00028000010c9983 */ /* 0x001ee20000100a00 */
[----:B------:R-:W-:Y:S02]  /*2beb0*/  @!P1 LEA.HI R0, R0, R0, RZ, 0x1 ;  /* 0x0000000000009211 */ /* 0x000fe400078f08ff */
[----:B------:R-:W-:Y:S02]  /*2bec0*/  ISETP.GE.AND P0, PT, R14, UR4, PT ;  /* 0x000000040e007c0c */ /* 0x000fe4000bf06270 */
[----:B------:R-:W-:-:S05]  /*2bed0*/  @!P1 LOP3.LUT R0, R0, 0xfffffffe, RZ, 0xc0, !PT ;  /* 0xfffffffe00009812 */ /* 0x000fca00078ec0ff */
[----:B------:R-:W-:-:S04]  /*2bee0*/  @!P1 IMAD.WIDE R2, R0, 0x4, R16 ;  /* 0x0000000400029825 */ /* 0x000fc800078e0210 */
[----:B------:R-:W-:Y:S01]  /*2bef0*/  VIADD R0, R19, 0x28 ;  /* 0x0000002813007836 */ /* 0x000fe20000000000 */
[----:B---3--:R0:W-:Y:S04]  /*2bf00*/  @!P1 ST.E.64 desc[UR44][R2.64], R12 ;  /* 0x0000000c02009985 */ /* 0x0081e8000c101b2c */
[----:B-1----:R-:W3:Y:S01]  /*2bf10*/  @!P0 LDL.64 R4, [R1+0x290] ;  /* 0x0002900001048983 */ /* 0x002ee20000100a00 */
[----:B------:R-:W-:Y:S02]  /*2bf20*/  @!P0 LEA.HI R14, R14, R14, RZ, 0x1 ;  /* 0x0000000e0e0e8211 */ /* 0x000fe400078f08ff */
[----:B------:R-:W-:Y:S02]  /*2bf30*/  ISETP.GE.AND P1, PT, R0, UR4, PT ;  /* 0x0000000400007c0c */ /* 0x000fe4000bf26270 */
[----:B------:R-:W-:-:S05]  /*2bf40*/  @!P0 LOP3.LUT R14, R14, 0xfffffffe, RZ, 0xc0, !PT ;  /* 0xfffffffe0e0e8812 */ /* 0x000fca00078ec0ff */
[----:B------:R-:W-:-:S04]  /*2bf50*/  @!P0 IMAD.WIDE R14, R14, 0x4, R16 ;  /* 0x000000040e0e8825 */ /* 0x000fc800078e0210 */
[----:B--2---:R-:W-:Y:S01]  /*2bf60*/  VIADD R8, R19, 0x30 ;  /* 0x0000003013087836 */ /* 0x004fe20000000000 */
[----:B---3--:R1:W-:Y:S04]  /*2bf70*/  @!P0 ST.E.64 desc[UR44][R14.64], R4 ;  /* 0x000000040e008985 */ /* 0x0083e8000c101b2c */
[----:B------:R-:W2:Y:S01]  /*2bf80*/  @!P1 LDL.64 R6, [R1+0x2a0] ;  /* 0x0002a00001069983 */ /* 0x000ea20000100a00 */
[----:B------:R-:W-:Y:S02]  /*2bf90*/  @!P1 LEA.HI R0, R0, R0, RZ, 0x1 ;  /* 0x0000000000009211 */ /* 0x000fe400078f08ff */
[----:B------:R-:W-:Y:S02]  /*2bfa0*/  ISETP.GE.AND P0, PT, R8, UR4, PT ;  /* 0x0000000408007c0c */ /* 0x000fe4000bf06270 */
[----:B------:R-:W-:-:S05]  /*2bfb0*/  @!P1 LOP3.LUT R0, R0, 0xfffffffe, RZ, 0xc0, !PT ;  /* 0xfffffffe00009812 */ /* 0x000fca00078ec0ff */
[----:B0-----:R-:W-:-:S04]  /*2bfc0*/  @!P1 IMAD.WIDE R2, R0, 0x4, R16 ;  /* 0x0000000400029825 */ /* 0x001fc800078e0210 */
        /* <DEDUP_REMOVED lines=9> */
[----:B-1----:R-:W3:Y:S01]  /*2c060*/  @!P1 LDL.64 R4, [R1+0x2c0] ;  /* 0x0002c00001049983 */ /* 0x002ee20000100a00 */
[----:B------:R-:W-:Y:S02]  /*2c070*/  @!P1 LEA.HI R0, R0, R0, RZ, 0x1 ;  /* 0x0000000000009211 */ /* 0x000fe400078f08ff */
[----:B------:R-:W-:Y:S02]  /*2c080*/  ISETP.GE.AND P0, PT, R12, UR4, PT ;  /* 0x000000040c007c0c */ /* 0x000fe4000bf06270 */
[----:B------:R-:W-:-:S05]  /*2c090*/  @!P1 LOP3.LUT R0, R0, 0xfffffffe, RZ, 0xc0, !PT ;  /* 0xfffffffe00009812 */ /* 0x000fca00078ec0ff */
[----:B0-----:R-:W-:-:S04]  /*2c0a0*/  @!P1 IMAD.WIDE R2, R0, 0x4, R16 ;  /* 0x0000000400029825 */ /* 0x001fc800078e0210 */
[----:B------:R-:W-:Y:S01]  /*2c0b0*/  VIADD R0, R19, 0x48 ;  /* 0x0000004813007836 */ /* 0x000fe20000000000 */
[----:B---3--:R0:W-:Y:S04]  /*2c0c0*/  @!P1 ST.E.64 desc[UR44][R2.64], R4 ;  /* 0x0000000402009985 */ /* 0x0081e8000c101b2c */
[----:B------:R-:W3:Y:S01]  /*2c0d0*/  @!P0 LDL.64 R6, [R1+0x2d0] ;  /* 0x0002d00001068983 */ /* 0x000ee20000100a00 */
        /* <DEDUP_REMOVED lines=18> */
[----:B-1----:R-:W-:Y:S01]  /*2c200*/  VIADD R12, R19, 0x60 ;  /* 0x00000060130c7836 */ /* 0x002fe20000000000 */
[----:B--2---:R1:W-:Y:S04]  /*2c210*/  @!P0 ST.E.64 desc[UR44][R10.64], R4 ;  /* 0x000000040a008985 */ /* 0x0043e8000c101b2c */
        /* <DEDUP_REMOVED lines=94> */
[----:B-1----:R-:W-:-:S05]  /*2c800*/  @!P0 LOP3.LUT R5, R12, 0xfffffffe, RZ, 0xc0, !PT ;  /* 0xfffffffe0c058812 */ /* 0x002fca00078ec0ff */
[----:B------:R-:W-:-:S04]  /*2c810*/  @!P0 IMAD.WIDE R4, R5, 0x4, R16 ;  /* 0x0000000405048825 */ /* 0x000fc800078e0210 */
[----:B------:R-:W-:Y:S01]  /*2c820*/  VIADD R12, R19, 0xd0 ;  /* 0x000000d0130c7836 */ /* 0x000fe20000000000 */
[----:B--2---:R1:W-:Y:S04]  /*2c830*/  @!P0 ST.E.64 desc[UR44][R4.64], R8 ;  /* 0x0000000804008985 */ /* 0x0043e8000c101b2c */
[----:B------:R-:W2:Y:S01]  /*2c840*/  @!P1 LDL.64 R10, [R1+0x3e0] ;  /* 0x0003e000010a9983 */ /* 0x000ea20000100a00 */
[----:B------:R-:W-:Y:S02]  /*2c850*/  @!P1 LEA.HI R0, R0, R0, RZ, 0x1 ;  /* 0x0000000000009211 */ /* 0x000fe400078f08ff */
[----:B------:R-:W-:Y:S02]  /*2c860*/  ISETP.GE.AND P0, PT, R12, UR4, PT ;  /* 0x000000040c007c0c */ /* 0x000fe4000bf06270 */
[----:B0-----:R-:W-:-:S05]  /*2c870*/  @!P1 LOP3.LUT R3, R0, 0xfffffffe, RZ, 0xc0, !PT ;  /* 0xfffffffe00039812 */ /* 0x001fca00078ec0ff */
[----:B------:R-:W-:-:S04]  /*2c880*/  @!P1 IMAD.WIDE R2, R3, 0x4, R16 ;  /* 0x0000000403029825 */ /* 0x000fc800078e0210 */
        /* <DEDUP_REMOVED lines=30> */
[----:B------:R-:W3:Y:S01]  /*2ca70*/  @!P0 LDL.64 R8, [R1+0x430] ;  /* 0x0004300001088983 */ /* 0x000ee20000100a00 */
[----:B------:R-:W-:Y:S02]  /*2ca80*/  @!P0 LEA.HI R12, R12, R12, RZ, 0x1 ;  /* 0x0000000c0c0c8211 */ /* 0x000fe400078f08ff */
[----:B------:R-:W-:Y:S02]  /*2ca90*/  ISETP.GE.AND P1, PT, R0, UR4, PT ;  /* 0x0000000400007c0c */ /* 0x000fe4000bf26270 */
[----:B-1----:R-:W-:-:S05]  /*2caa0*/  @!P0 LOP3.LUT R5, R12, 0xfffffffe, RZ, 0xc0, !PT ;  /* 0xfffffffe0c058812 */ /* 0x002fca00078ec0ff */
[----:B------:R-:W-:-:S05]  /*2cab0*/  @!P0 IMAD.WIDE R4, R5, 0x4, R16 ;  /* 0x0000000405048825 */ /* 0x000fca00078e0210 */
[----:B---3--:R2:W-:Y:S04]  /*2cac0*/  @!P0 ST.E.64 desc[UR44][R4.64], R8 ;  /* 0x0000000804008985 */ /* 0x0085e8000c101b2c */
[----:B------:R-:W3:Y:S01]  /*2cad0*/  @!P1 LDL.64 R12, [R1+0x440] ;  /* 0x00044000010c9983 */ /* 0x000ee20000100a00 */
[----:B------:R-:W-:-:S04]  /*2cae0*/  @!P1 LEA.HI R0, R0, R0, RZ, 0x1 ;  /* 0x0000000000009211 */ /* 0x000fc800078f08ff */
[----:B------:R-:W-:-:S05]  /*2caf0*/  @!P1 LOP3.LUT R11, R0, 0xfffffffe, RZ, 0xc0, !PT ;  /* 0xfffffffe000b9812 */ /* 0x000fca00078ec0ff */
[----:B------:R-:W-:-:S05]  /*2cb00*/  @!P1 IMAD.WIDE R16, R11, 0x4, R16 ;  /* 0x000000040b109825 */ /* 0x000fca00078e0210 */
[----:B---3--:R2:W-:Y:S02]  /*2cb10*/  @!P1 ST.E.64 desc[UR44][R16.64], R12 ;  /* 0x0000000c10009985 */ /* 0x0085e4000c101b2c */
.L_x_10997:
[----:B------:R-:W-:Y:S05]  /*2cb20*/  BSYNC B0 ;  /* 0x0000000000007941 */ /* 0x000fea0003800000 */
.L_x_10996:
[----:B------:R-:W-:Y:S01]  /*2cb30*/  ISETP.GE.AND P0, PT, R21, R18, PT ;  /* 0x000000121500720c */ /* 0x000fe20003f06270 */
[----:B------:R1:W3:Y:S04]  /*2cb40*/  SHFL.IDX PT, R15, R22, 0x1, 0x1c1f ;  /* 0x003c1f00160f7f89 */ /* 0x0002e800000e0000 */
[----:B------:R1:W4:Y:S08]  /*2cb50*/  SHFL.IDX PT, R14, R20, 0x1, 0x1c1f ;  /* 0x003c1f00140e7f89 */ /* 0x00033000000e0000 */
[----:B-1----:R-:W-:Y:S05]  /*2cb60*/  @P0 BRA `(.L_x_10898) ;  /* 0x0000005c00a80947 */ /* 0x002fea0003800000 */
[----:B--2---:R-:W1:Y:S02]  /*2cb70*/  LDC R17, c[0x0][0xbc8] ;  /* 0x0002f200ff117b82 */ /* 0x004e640000000800 */
[----:B-1----:R-:W-:-:S13]  /*2cb80*/  ISETP.GE.AND P0, PT, R19, R17, PT ;  /* 0x000000111300720c */ /* 0x002fda0003f06270 */
[----:B------:R-:W2:Y:S01]  /*2cb90*/  @!P0 LDL.64 R12, [R1+0x258] ;  /* 0x00025800010c8983 */ /* 0x000ea20000100a00 */
[C---:B------:R-:W-:Y:S02]  /*2cba0*/  VIADD R0, R19.reuse, 0x8 ;  /* 0x0000000813007836 */ /* 0x040fe40000000000 */
[----:B0--34-:R-:W-:-:S03]  /*2cbb0*/  @!P0 IMAD.WIDE R2, R19, 0x4, R14 ;  /* 0x0000000413028825 */ /* 0x019fc600078e020e */
[C---:B------:R-:W-:Y:S01]  /*2cbc0*/  ISETP.GE.AND P1, PT, R0.reuse, R17, PT ;  /* 0x000000110000720c */ /* 0x040fe20003f26270 */
[----:B------:R-:W-:Y:S01]  /*2cbd0*/  VIADD R10, R19, 0x10 ;  /* 0x00000010130a7836 */ /* 0x000fe20000000000 */
[----:B--2---:R0:W-:Y:S11]  /*2cbe0*/  @!P0 ST.E.64 desc[UR44][R2.64], R12 ;  /* 0x0000000c02008985 */ /* 0x0041f6000c101b2c */
[----:B------:R-:W2:Y:S01]  /*2cbf0*/  @!P1 LDL.64 R6, [R1+0x268] ;  /* 0x0002680001069983 */ /* 0x000ea20000100a00 */
[----:B------:R-:W-:-:S02]  /*2cc00*/  @!P1 LEA.HI R0, R0, R0, RZ, 0x1 ;  /* 0x0000000000009211 */ /* 0x000fc400078f08ff */
[----:B------:R-:W-:Y:S02]  /*2cc10*/  ISETP.GE.AND P0, PT, R10, R17, PT ;  /* 0x000000110a00720c */ /* 0x000fe40003f06270 */
[----:B------:R-:W-:-:S05]  /*2cc20*/  @!P1 LOP3.LUT R0, R0, 0xfffffffe, RZ, 0xc0, !PT ;  /* 0xfffffffe00009812 */ /* 0x000fca00078ec0ff */
[----:B------:R-:W-:-:S04]  /*2cc30*/  @!P1 IMAD.WIDE R4, R0, 0x4, R14 ;  /* 0x0000000400049825 */ /* 0x000fc800078e020e */
[----:B------:R-:W-:Y:S01]  /*2cc40*/  VIADD R0, R19, 0x18 ;  /* 0x0000001813007836 */ /* 0x000fe20000000000 */
[----:B--2---:R1:W-:Y:S04]  /*2cc50*/  @!P1 ST.E.64 desc[UR44][R4.64], R6 ;  /* 0x0000000604009985 */ /* 0x0043e8000c101b2c */
[----:B------:R-:W2:Y:S01]  /*2cc60*/  @!P0 LDL.64 R8, [R1+0x278] ;  /* 0x0002780001088983 */ /* 0x000ea20000100a00 */
[----:B------:R-:W-:Y:S02]  /*2cc70*/  @!P0 LEA.HI R10, R10, R10, RZ, 0x1 ;  /* 0x0000000a0a0a8211 */ /* 0x000fe400078f08ff */
[----:B------:R-:W-:Y:S02]  /*2cc80*/  ISETP.GE.AND P1, PT, R0, R17, PT ;  /* 0x000000110000720c */ /* 0x000fe40003f26270 */
[----:B0-----:R-:W-:-:S05]  /*2cc90*/  @!P0 LOP3.LUT R2, R10, 0xfffffffe, RZ, 0xc0, !PT ;  /* 0xfffffffe0a028812 */ /* 0x001fca00078ec0ff */
[----:B------:R-:W-:-:S04]  /*2cca0*/  @!P0 IMAD.WIDE R2, R2, 0x4, R14 ;  /* 0x0000000402028825 */ /* 0x000fc800078e020e */
[----:B------:R-:W-:Y:S01]  /*2ccb0*/  VIADD R12, R19, 0x20 ;  /* 0x00000020130c7836 */ /* 0x000fe20000000000 */
[----:B--2---:R0:W-:Y:S04]  /*2ccc0*/  @!P0 ST.E.64 desc[UR44][R2.64], R8 ;  /* 0x0000000802008985 */ /* 0x0041e8000c101b2c */
[----:B------:R-:W2:Y:S01]  /*2ccd0*/  @!P1 LDL.64 R10, [R1+0x288] ;  /* 0x00028800010a9983 */ /* 0x000ea20000100a00 */
[----:B------:R-:W-:Y:S02]  /*2cce0*/  @!P1 LEA.HI R0, R0, R0, RZ, 0x1 ;  /* 0x0000000000009211 */ /* 0x000fe400078f08ff */
[----:B------:R-:W-:Y:S02]  /*2ccf0*/  ISETP.GE.AND P0, PT, R12, R17, PT ;  /* 0x000000110c00720c */ /* 0x000fe40003f06270 */
[----:B------:R-:W-:-:S05]  /*2cd00*/  @!P1 LOP3.LUT R0, R0, 0xfffffffe, RZ, 0xc0, !PT ;  /* 0xfffffffe00009812 */ /* 0x000fca00078ec0ff */
[----:B-1----:R-:W-:-:S04]  /*2cd10*/  @!P1 IMAD.WIDE R4, R0, 0x4, R14 ;  /* 0x0000000400049825 */ /* 0x002fc800078e020e */
        /* <DEDUP_REMOVED lines=110> */
[----:B-1----:R-:W-:-:S05]  /*2d400*/  @!P1 LOP3.LUT R5, R0, 0xfffffffe, RZ, 0xc0, !PT ;  /* 0xfffffffe00059812 */ /* 0x002fca00078ec0ff */
        /* <DEDUP_REMOVED lines=63> */
[----:B------:R-:W-:-:S06]  /*2d800*/  @!P0 IMAD.WIDE R2, R3, 0x4, R14 ;  /* 0x0000000403028825 */ /* 0x000fcc00078e020e */
[----:B------:R-:W-:Y:S01]  /*2d810*/  @!P1 LEA.HI R0, R0, R0, RZ, 0x1 ;  /* 0x0000000000009211 */ /* 0x000fe200078f08ff */
[----:B--2---:R0:W-:Y:S04]  /*2d820*/  @!P0 ST.E.64 desc[UR44][R2.64], R6 ;  /* 0x0000000602008985 */ /* 0x0041e8000c101b2c */
[----:B------:R-:W2:Y:S01]  /*2d830*/  @!P1 LDL.64 R8, [R1+0x428] ;  /* 0x0004280001089983 */ /* 0x000ea20000100a00 */
[----:B------:R-:W-:Y:S01]  /*2d840*/  @!P1 LOP3.LUT R13, R0, 0xfffffffe, RZ, 0xc0, !PT ;  /* 0xfffffffe000d9812 */ /* 0x000fe200078ec0ff */
[C---:B------:R-:W-:Y:S01]  /*2d850*/  VIADD R0, R19.reuse, 0xf0 ;  /* 0x000000f013007836 */ /* 0x040fe20000000000 */
[----:B------:R-:W-:Y:S01]  /*2d860*/  BSSY B0, `(.L_x_10998) ;  /* 0x000000c000007945 */ /* 0x000fe20003800000 */
[----:B------:R-:W-:Y:S02]  /*2d870*/  VIADD R19, R19, 0xf8 ;  /* 0x000000f813137836 */ /* 0x000fe40000000000 */
[----:B-1----:R-:W-:Y:S01]  /*2d880*/  @!P1 IMAD.WIDE R4, R13, 0x4, R14 ;  /* 0x000000040d049825 */ /* 0x002fe200078e020e */
[----:B------:R-:W-:-:S04]  /*2d890*/  ISETP.GE.AND P0, PT, R0, R17, PT ;  /* 0x000000110000720c */ /* 0x000fc80003f06270 */
[----:B--2---:R0:W-:Y:S01]  /*2d8a0*/  @!P1 ST.E.64 desc[UR44][R4.64], R8 ;  /* 0x0000000804009985 */ /* 0x0041e2000c101b2c */
[----:B------:R-:W-:-:S08]  /*2d8b0*/  ISETP.GE.AND P1, PT, R19, R17, PT ;  /* 0x000000111300720c */ /* 0x000fd00003f26270 */
[----:B------:R-:W-:Y:S05]  /*2d8c0*/  @P0 BRA `(.L_x_10999) ;  /* 0x0000000000140947 */ /* 0x000fea0003800000 */
[----:B0-----:R-:W2:Y:S01]  /*2d8d0*/  LDL.64 R4, [R1+0x438] ;  /* 0x0004380001047983 */ /* 0x001ea20000100a00 */
[----:B------:R-:W-:-:S04]  /*2d8e0*/  LEA.HI R0, R0, R0, RZ, 0x1 ;  /* 0x0000000000007211 */ /* 0x000fc800078f08ff */
[----:B------:R-:W-:-:S05]  /*2d8f0*/  LOP3.LUT R3, R0, 0xfffffffe, RZ, 0xc0, !PT ;  /* 0xfffffffe00037812 */ /* 0x000fca00078ec0ff */
[----:B------:R-:W-:-:S05]  /*2d900*/  IMAD.WIDE R2, R3, 0x4, R14 ;  /* 0x0000000403027825 */ /* 0x000fca00078e020e */
[----:B--2---:R1:W-:Y:S02]  /*2d910*/  ST.E.64 desc[UR44][R2.64], R4 ;  /* 0x0000000402007985 */ /* 0x0043e4000c101b2c */
.L_x_10999:
[----:B------:R-:W-:Y:S05]  /*2d920*/  BSYNC B0 ;  /* 0x0000000000007941 */ /* 0x000fea0003800000 */
.L_x_10998:
[----:B------:R-:W-:Y:S05]  /*2d930*/  @P1 BRA `(.L_x_10898) ;  /* 0x0000005000341947 */ /* 0x000fea0003800000 */
[----:B01----:R-:W2:Y:S01]  /*2d940*/  LDL.64 R4, [R1+0x448] ;  /* 0x0004480001047983 */ /* 0x003ea20000100a00 */
[----:B------:R-:W-:-:S04]  /*2d950*/  LEA.HI R19, R19, R19, RZ, 0x1 ;  /* 0x0000001313137211 */ /* 0x000fc800078f08ff */
[----:B------:R-:W-:-:S05]  /*2d960*/  LOP3.LUT R3, R19, 0xfffffffe, RZ, 0xc0, !PT ;  /* 0xfffffffe13037812 */ /* 0x000fca00078ec0ff */
[----:B------:R-:W-:-:S05]  /*2d970*/  IMAD.WIDE R2, R3, 0x4, R14 ;  /* 0x0000000403027825 */ /* 0x000fca00078e020e */
[----:B--2---:R0:W-:Y:S01]  /*2d980*/  ST.E.64 desc[UR44][R2.64], R4 ;  /* 0x0000000402007985 */ /* 0x0041e2000c101b2c */
[----:B------:R-:W-:Y:S05]  /*2d990*/  BRA `(.L_x_10898) ;  /* 0x00000050001c7947 */ /* 0x000fea0003800000 */
.L_x_10995:
[----:B------:R-:W1:Y:S02]  /*2d9a0*/  S2R R0, SR_TID.X ;  /* 0x0000000000007919 */ /* 0x000e640000002100 */
[----:B-1----:R-:W-:-:S05]  /*2d9b0*/  VIADD R0, R0, 0xffffff80 ;  /* 0xffffff8000007836 */ /* 0x002fca0000000000 */
[----:B------:R-:W-:-:S13]  /*2d9c0*/  ISETP.GT.AND P0, PT, R0, 0x7f, PT ;  /* 0x0000007f0000780c */ /* 0x000fda0003f04270 */
[----:B------:R-:W-:Y:S05]  /*2d9d0*/  @P0 BRA `(.L_x_10898) ;  /* 0x00000050000c0947 */ /* 0x000fea0003800000 */
[----:B0-----:R-:W0:Y:S01]  /*2d9e0*/  S2R R3, SR_CTAID.X ;  /* 0x0000000000037919 */ /* 0x001e220000002500 */
[----:B------:R-:W1:Y:S01]  /*2d9f0*/  LDC R6, c[0x0][0xce8] ;  /* 0x00033a00ff067b82 */ /* 0x000e620000000800 */
[----:B------:R-:W-:Y:S02]  /*2da00*/  ULDC UR4, c[0x0][0xb88] ;  /* 0x0002e20000047ab9 */ /* 0x000fe40000000800 */
[----:B-1----:R-:W-:Y:S02]  /*2da10*/  IMAD R5, R6, UR4, RZ ;  /* 0x0000000406057c24 */ /* 0x002fe4000f8e02ff */
[----:B0-----:R-:W-:-:S05]  /*2da20*/  IMAD R0, R3, 0x80, R0 ;  /* 0x0000008003007824 */ /* 0x001fca00078e0200 */
[----:B------:R-:W-:-:S13]  /*2da30*/  ISETP.GE.AND P0, PT, R0, R5, PT ;  /* 0x000000050000720c */ /* 0x000fda0003f06270 */
[----:B------:R-:W-:Y:S05]  /*2da40*/  @P0 BRA `(.L_x_10898) ;  /* 0x0000004c00f00947 */ /* 0x000fea0003800000 */
[----:B------:R-:W-:Y:S01]  /*2da50*/  ISETP.NE.AND P0, PT, R6, 0x1, PT ;  /* 0x000000010600780c */ /* 0x000fe20003f05270 */
[----:B------:R-:W0:Y:S01]  /*2da60*/  LDC.64 R12, c[0x0][0xcd8] ;  /* 0x00033600ff0c7b82 */ /* 0x000e220000000a00 */
[----:B------:R-:W-:Y:S01]  /*2da70*/  SHF.R.S32.HI R3, RZ, 0x1f, R232 ;  /* 0x0000001fff037819 */ /* 0x000fe200000114e8 */
[----:B------:R-:W-:Y:S01]  /*2da80*/  ULDC.64 UR4, c[0x0][0xcd0] ;  /* 0x0003340000047ab9 */ /* 0x000fe20000000a00 */
[----:B------:R-:W-:-:S03]  /*2da90*/  IMAD.MOV.U32 R5, RZ, RZ, R0 ;  /* 0x000000ffff057224 */ /* 0x000fc600078e0000 */
[----:B------:R-:W-:-:S04]  /*2daa0*/  IMAD R3, R3, UR4, RZ ;  /* 0x0000000403037c24 */ /* 0x000fc8000f8e02ff */
[C---:B------:R-:W-:Y:S02]  /*2dab0*/  IMAD R7, R232.reuse, UR5, R3 ;  /* 0x00000005e8077c24 */ /* 0x040fe4000f8e0203 */
[----:B------:R-:W1:Y:S01]  /*2dac0*/  @P0 LDC R9, c[0x0][0xcec] ;  /* 0x00033b00ff090b82 */ /* 0x000e620000000800 */
[----:B------:R-:W-:Y:S01]  /*2dad0*/  IMAD.WIDE.U32 R2, R232, UR4, RZ ;  /* 0x00000004e8027c25 */ /* 0x000fe2000f8e00ff */
[----:B------:R-:W-:-:S03]  /*2dae0*/  ULDC.64 UR4, c[0x0][0xce0] ;  /* 0x0003380000047ab9 */ /* 0x000fc60000000a00 */
[----:B------:R-:W-:-:S03]  /*2daf0*/  IMAD.IADD R3, R3, 0x1, R7 ;  /* 0x0000000103037824 */ /* 0x000fc600078e0207 */
[----:B------:R-:W2:Y:S01]  /*2db00*/  @P0 LDC R11, c[0x0][0xcf0] ;  /* 0x00033c00ff0b0b82 */ /* 0x000ea20000000800 */
[C---:B0-----:R-:W-:Y:S02]  /*2db10*/  IMAD R8, R12.reuse, UR37, RZ ;  /* 0x000000250c087c24 */ /* 0x041fe4000f8e02ff */
[----:B------:R-:W-:-:S04]  /*2db20*/  IMAD.WIDE.U32 R2, R12, UR36, R2 ;  /* 0x000000240c027c25 */ /* 0x000fc8000f8e0002 */
[----:B------:R-:W-:-:S04]  /*2db30*/  IMAD R13, R13, UR36, R8 ;  /* 0x000000240d0d7c24 */ /* 0x000fc8000f8e0208 */
[----:B------:R-:W-:Y:S02]  /*2db40*/  IMAD.IADD R3, R13, 0x1, R3 ;  /* 0x000000010d037824 */ /* 0x000fe400078e0203 */
[----:B-1----:R-:W-:-:S04]  /*2db50*/  @P0 IMAD.HI.U32 R4, R0, R9, RZ ;  /* 0x0000000900040227 */ /* 0x002fc800078e00ff */
[----:B------:R-:W-:Y:S01]  /*2db60*/  IMAD.WIDE.U32 R2, R233, UR4, R2 ;  /* 0x00000004e9027c25 */ /* 0x000fe2000f8e0002 */
[----:B--2---:R-:W-:Y:S02]  /*2db70*/  @P0 SHF.R.U32.HI R5, RZ, R11, R4 ;  /* 0x0000000bff050219 */ /* 0x004fe40000011604 */
[----:B------:R-:W-:Y:S02]  /*2db80*/  SHF.R.S32.HI R4, RZ, 0x1f, R233 ;  /* 0x0000001fff047819 */ /* 0x000fe400000114e9 */
[--C-:B------:R-:W-:Y:S01]  /*2db90*/  SHF.R.S32.HI R9, RZ, 0x1f, R5.reuse ;  /* 0x0000001fff097819 */ /* 0x100fe20000011405 */
[----:B------:R-:W-:Y:S01]  /*2dba0*/  IMAD.MOV R7, RZ, RZ, -R5 ;  /* 0x000000ffff077224 */ /* 0x000fe200078e0a05 */
[----:B------:R-:W-:Y:S01]  /*2dbb0*/  IADD3 R2, P0, R5, R2, RZ ;  /* 0x0000000205027210 */ /* 0x000fe20007f1e0ff */
[----:B------:R-:W-:Y:S02]  /*2dbc0*/  IMAD R4, R4, UR4, RZ ;  /* 0x0000000404047c24 */ /* 0x000fe4000f8e02ff */
[----:B------:R-:W-:-:S02]  /*2dbd0*/  IMAD R7, R6, R7, R0 ;  /* 0x0000000706077224 */ /* 0x000fc400078e0200 */
[----:B------:R-:W-:Y:S01]  /*2dbe0*/  IMAD R4, R233, UR5, R4 ;  /* 0x00000005e9047c24 */ /* 0x000fe2000f8e0204 */
[----:B------:R-:W-:Y:S02]  /*2dbf0*/  ULDC.64 UR4, c[0x0][0xcc8] ;  /* 0x0003320000047ab9 */ /* 0x000fe40000000a00 */
        /* <DEDUP_REMOVED lines=12> */
.L_x_10896:
        /* <DEDUP_REMOVED lines=18> */
.L_x_11000:
[----:B------:R-:W-:Y:S01]  /*2dde0*/  ULDC UR7, c[0x0][0xd50] ;  /* 0x0003540000077ab9 */ /* 0x000fe20000000800 */
[----:B------:R-:W-:Y:S01]  /*2ddf0*/  UMOV UR36, UR6 ;  /* 0x0000000600247c82 */ /* 0x000fe20008000000 */
[----:B------:R-:W-:-:S11]  /*2de00*/  UISETP.NE.AND UP0, UPT, UR7, 0x1, UPT ;  /* 0x000000010700788c */ /* 0x000fd6000bf05270 */
[----:B------:R-:W-:Y:S01]  /*2de10*/  @UP0 ULDC UR4, c[0x0][0xd54] ;  /* 0x0003550000040ab9 */ /* 0x000fe20000000800 */
[----:B------:R-:W-:Y:S01]  /*2de20*/  @UP0 ULDC UR8, c[0x0][0xd58] ;  /* 0x0003560000080ab9 */ /* 0x000fe20000000800 */
[----:B------:R-:W-:-:S04]  /*2de30*/  UIMAD.WIDE.U32 UR4, UR6, UR4, URZ ;  /* 0x00000004060472a5 */ /* 0x000fc8000f8e003f */
[----:B------:R-:W-:-:S12]  /*2de40*/  @UP0 USHF.R.U32.HI UR36, URZ, UR8, UR5 ;  /* 0x000000083f240299 */ /* 0x000fd80008011605 */
.L_x_11001:
        /* <DEDUP_REMOVED lines=45> */
.L_x_11004:
[----:B------:R-:W-:-:S11]  /*2e120*/  UISETP.NE.AND UP0, UPT, UR5, 0x1, UPT ;  /* 0x000000010500788c */ /* 0x000fd6000bf05270 */
[----:B------:R-:W-:Y:S02]  /*2e130*/  @UP0 ULDC.64 UR14, c[0x0][0xae0] ;  /* 0x0002b800000e0ab9 */ /* 0x000fe40000000a00 */
[----:B------:R-:W-:-:S04]  /*2e140*/  UIMAD.WIDE.U32 UR6, UR8, UR14, URZ ;  /* 0x0000000e080672a5 */ /* 0x000fc8000f8e003f */
[----:B------:R-:W-:-:S12]  /*2e150*/  @UP0 USHF.R.U32.HI UR8, URZ, UR15, UR7 ;  /* 0x0000000f3f080299 */ /* 0x000fd80008011607 */
.L_x_11005:
[----:B------:R-:W-:-:S04]  /*2e160*/  UIMAD UR8, UR8, UR5, UR5 ;  /* 0x00000005080872a4 */ /* 0x000fc8000f8e0205 */
[----:B------:R-:W-:-:S04]  /*2e170*/  UISETP.LT.AND UP0, UPT, UR4, UR8, UPT ;  /* 0x000000080400728c */ /* 0x000fc8000bf01270 */
[----:B------:R-:W-:-:S12]  /*2e180*/  USEL UR4, UR4, UR8, UP0 ;  /* 0x0000000804047287 */ /* 0x000fd80008000000 */
.L_x_11003:
        /* <DEDUP_REMOVED lines=27> */
.L_x_11007:
[----:B------:R-:W-:-:S11]  /*2e340*/  UISETP.NE.AND UP0, UPT, UR5, 0x1, UPT ;  /* 0x000000010500788c */ /* 0x000fd6000bf05270 */
[----:B------:R-:W-:Y:S02]  /*2e350*/  @UP0 ULDC.64 UR10, c[0x0][0xae0] ;  /* 0x0002b800000a0ab9 */ /* 0x000fe40000000a00 */
[----:B------:R-:W-:-:S04]  /*2e360*/  UIMAD.WIDE.U32 UR6, UR4, UR10, URZ ;  /* 0x0000000a040672a5 */ /* 0x000fc8000f8e003f */
[----:B------:R-:W-:-:S12]  /*2e370*/  @UP0 USHF.R.U32.HI UR4, URZ, UR11, UR7 ;  /* 0x0000000b3f040299 */ /* 0x000fd80008011607 */
.L_x_11008:
[----:B------:R-:W-:-:S04]  /*2e380*/  UIMAD UR4, UR4, UR5, URZ ;  /* 0x00000005040472a4 */ /* 0x000fc8000f8e023f */
[----:B------:R-:W-:-:S04]  /*2e390*/  UISETP.LT.AND UP0, UPT, UR8, UR4, UPT ;  /* 0x000000040800728c */ /* 0x000fc8000bf01270 */
[----:B------:R-:W-:-:S12]  /*2e3a0*/  USEL UR8, UR8, UR4, !UP0 ;  /* 0x0000000408087287 */ /* 0x000fd8000c000000 */
.L_x_11006:
[----:B------:R-:W-:Y:S01]  /*2e3b0*/  UIMAD.WIDE UR4, UR8, 0x2aaaaaab, URZ ;  /* 0x2aaaaaab080478a5 */ /* 0x000fe2000f8e023f */
[----:B------:R0:W-:Y:S03]  /*2e3c0*/  STL [R1+0x480], RZ ;  /* 0x000480ff01007387 */ /* 0x0001e60000100800 */
[----:B------:R-:W-:-:S04]  /*2e3d0*/  USHF.R.U32.HI UR4, URZ, 0x1f, UR5 ;  /* 0x0000001f3f047899 */ /* 0x000fc80008011605 */
[----:B------:R-:W-:Y:S02]  /*2e3e0*/  ULEA.HI.SX32 UR4, UR5, UR4, 0x1c ;  /* 0x0000000405047291 */ /* 0x000fe4000f8fe23f */
[----:B------:R-:W-:Y:S02]  /*2e3f0*/  USHF.R.U32.HI UR5, URZ, 0x10, UR40 ;  /* 0x000000103f057899 */ /* 0x000fe40008011628 */
[----:B------:R-:W-:Y:S02]  /*2e400*/  ULOP3.LUT UR40, UR40, 0xffff, URZ, 0xc0, !UPT ;  /* 0x0000ffff28287892 */ /* 0x000fe4000f8ec03f */
[----:B------:R-:W-:Y:S01]  /*2e410*/  VIMNMX R7, RZ, UR4, !PT ;  /* 0x00000004ff077c48 */ /* 0x000fe2000ffe0100 */
[----:B------:R-:W-:-:S03]  /*2e420*/  UISETP.NE.AND UP0, UPT, UR5, URZ, UPT ;  /* 0x0000003f0500728c */ /* 0x000fc6000bf05270 */
[----:B------:R-:W-:Y:S01]  /*2e430*/  ISETP.LT.AND P0, PT, R7, UR9, PT ;  /* 0x0000000907007c0c */ /* 0x000fe2000bf01270 */
[----:B------:R0:W-:Y:S07]  /*2e440*/  STL [R1+0x47c], R7 ;  /* 0x00047c0701007387 */ /* 0x0001ee0000100800 */
        /* <DEDUP_REMOVED lines=30> */
.L_x_11009:
[----:B------:R-:W2:Y:S01]  /*2e630*/  LDL R2, [R1+0x480] ;  /* 0x0004800001027983 */ /* 0x000ea20000100800 */
[----:B------:R-:W-:Y:S02]  /*2e640*/  IMAD.MOV.U32 R6, RZ, RZ, RZ ;  /* 0x000000ffff067224 */ /* 0x000fe400078e00ff */
[----:B--2---:R-:W-:Y:S02]  /*2e650*/  IMAD R0, R2, UR40, R7 ;  /* 0x0000002802007c24 */ /* 0x004fe4000f8e0207 */
[----:B------:R-:W-:-:S03]  /*2e660*/  IMAD.MOV.U32 R7, RZ, RZ, 0x1 ;  /* 0x00000001ff077424 */ /* 0x000fc600078e00ff */
[----:B------:R-:W-:Y:S01]  /*2e670*/  VIADDMNMX R19, R0, R2, UR9, PT ;  /* 0x0000000900137e46 */ /* 0x000fe2000b800102 */
[----:B------:R1:W-:Y:S03]  /*2e680*/  STL [R1+0x478], R0 ;  /* 0x0004780001007387 */ /* 0x0003e60000100800 */
[----:B------:R-:W-:Y:S01]  /*2e690*/  ISETP.GT.AND P0, PT, R19, R0, PT ;  /* 0x000000001300720c */ /* 0x000fe20003f04270 */
[----:B------:R2:W-:Y:S01]  /*2e6a0*/  STL [R1+0x4a4], R19 ;  /* 0x0004a41301007387 */ /* 0x0005e20000100800 */
[----:B-1----:R-:W-:-:S11]  /*2e6b0*/  IMAD.MOV.U32 R0, RZ, RZ, 0x1 ;  /* 0x00000001ff007424 */ /* 0x002fd600078e00ff */
        /* <DEDUP_REMOVED lines=24> */
.L_x_11010:
        /* <DEDUP_REMOVED lines=20> */
.L_x_11012:
        /* <DEDUP_REMOVED lines=15> */
.L_x_11011:
        /* <DEDUP_REMOVED lines=17> */
[----:B------:R-:W-:Y:S01]  /*2eb80*/  SEL R16, R18, RZ, !P1 ;  /* 0x000000ff12107207 */ /* 0x000fe20004800000 */
[----:B------:R-:W-:Y:S06]  /*2eb90*/  BRA.DIV UR4, `(.L_x_11013) ;  /* 0x0000004204447947 */ /* 0x000fec000b800000 */
[----:B------:R1:W2:Y:S02]  /*2eba0*/  SHFL.IDX PT, R14, R4, RZ, 0x1f ;  /* 0x00001fff040e7589 */ /* 0x0002a400000e0000 */
.L_x_11097:
[----:B------:R3:W-:Y:S01]  /*2ebb0*/  STL [R1+0x470], R0 ;  /* 0x0004700001007387 */ /* 0x0007e20000100800 */
[----:B--2---:R-:W-:Y:S02]  /*2ebc0*/  ISETP.NE.AND P0, PT, R14, RZ, PT ;  /* 0x000000ff0e00720c */ /* 0x004fe40003f05270 */
[----:B------:R-:W-:Y:S02]  /*2ebd0*/  PLOP3.LUT P2, PT, PT, PT, PT, 0x8, 0x0 ;  /* 0x000000000000781c */ /* 0x000fe40003f4e170 */
[----:B------:R-:W-:-:S11]  /*2ebe0*/  LOP3.LUT R17, R17, 0xfffffffd, RZ, 0xc0, !PT ;  /* 0xfffffffd11117812 */ /* 0x000fd600078ec0ff */
[----:B------:R-:W-:Y:S01]  /*2ebf0*/  @P2 LOP3.LUT R17, R17, 0x2, RZ, 0xfc, !PT ;  /* 0x0000000211112812 */ /* 0x000fe200078efcff */
[----:B---3--:R-:W-:Y:S06]  /*2ec00*/  @P0 BRA `(.L_x_11014) ;  /* 0x0000000000e40947 */ /* 0x008fec0003800000 */
[----:B------:R-:W-:-:S03]  /*2ec10*/  UMOV UR4, 0xffffffff ;  /* 0xffffffff00047882 */ /* 0x000fc60000000000 */
[----:B------:R-:W-:Y:S05]  /*2ec20*/  BRA.DIV UR4, `(.L_x_11015) ;  /* 0x0000004204407947 */ /* 0x000fea000b800000 */
[----:B------:R-:W-:-:S13]  /*2ec30*/  ELECT P6, URZ, PT ;  /* 0x00000000003f782f */ /* 0x000fda00038c0000 */
.L_x_11100:
[----:B------:R-:W-:Y:S05]  /*2ec40*/  @!P6 BRA `(.L_x_11014) ;  /* 0x0000000000d4e947 */ /* 0x000fea0003800000 */
[----:B------:R-:W-:Y:S01]  /*2ec50*/  IMAD.MOV.U32 R16, RZ, RZ, R18 ;  /* 0x000000ffff107224 */ /* 0x000fe200078e0012 */
[----:B------:R-:W-:Y:S06]  /*2ec60*/  @!P1 BRA `(.L_x_11016) ;  /* 0x00000000004c9947 */ /* 0x000fec0003800000 */
[----:B------:R-:W2:Y:S01]  /*2ec70*/  LDC R6, c[0x0][0x43c] ;  /* 0x00010f00ff067b82 */ /* 0x000ea20000000800 */
[----:B------:R-:W-:Y:S01]  /*2ec80*/  IMAD.MOV.U32 R7, RZ, RZ, R0 ;  /* 0x000000ffff077224 */ /* 0x000fe200078e0000 */
[----:B------:R-:W-:Y:S01]  /*2ec90*/  ULDC.64 UR4, c[0x0][0x428] ;  /* 0x00010a0000047ab9 */ /* 0x000fe20000000a00 */
[----:B--2---:R-:W-:-:S13]  /*2eca0*/  ISETP.NE.AND P0, PT, R6, 0x1, PT ;  /* 0x000000010600780c */ /* 0x004fda0003f05270 */
[----:B01----:R-:W0:Y:S02]  /*2ecb0*/  @P0 LDC.64 R4, c[0x0][0x440] ;  /* 0x00011000ff040b82 */ /* 0x003e240000000a00 */
[----:B0-----:R-:W-:-:S04]  /*2ecc0*/  @P0 IMAD.HI.U32 R0, R7, R4, RZ ;  /* 0x0000000407000227 */ /* 0x001fc800078e00ff */
[----:B------:R-:W-:Y:S01]  /*2ecd0*/  IMAD.MOV.U32 R4, RZ, RZ, R7 ;  /* 0x000000ffff047224 */ /* 0x000fe200078e0007 */
[----:B------:R-:W-:-:S05]  /*2ece0*/  @P0 SHF.R.U32.HI R4, RZ, R5, R0 ;  /* 0x00000005ff040219 */ /* 0x000fca0000011600 */
[----:B------:R-:W-:-:S04]  /*2ecf0*/  IMAD.MOV R5, RZ, RZ, -R4 ;  /* 0x000000ffff057224 */ /* 0x000fc800078e0a04 */
[----:B------:R-:W-:Y:S01]  /*2ed00*/  IMAD R7, R6, R5, R7 ;  /* 0x0000000506077224 */ /* 0x000fe200078e0207 */
[----:B------:R-:W-:-:S04]  /*2ed10*/  SHF.R.S32.HI R5, RZ, 0x1f, R4 ;  /* 0x0000001fff057819 */ /* 0x000fc80000011404 */
[----:B------:R0:W-:Y:S01]  /*2ed20*/  STL [R1+0x470], R7 ;  /* 0x0004700701007387 */ /* 0x0001e20000100800 */
[----:B------:R-:W-:-:S03]  /*2ed30*/  IMAD.WIDE.U32 R4, R18, UR4, R4 ;  /* 0x0000000412047c25 */ /* 0x000fc6000f8e0004 */
[----:B------:R-:W-:Y:S01]  /*2ed40*/  LEA R2, P0, R4, R2, 0x2 ;  /* 0x0000000204027211 */ /* 0x000fe200078010ff */
[----:B0-----:R-:W-:-:S04]  /*2ed50*/  IMAD R7, R19, UR4, RZ ;  /* 0x0000000413077c24 */ /* 0x001fc8000f8e02ff */
[----:B------:R-:W-:-:S04]  /*2ed60*/  IMAD R7, R18, UR5, R7 ;  /* 0x0000000512077c24 */ /* 0x000fc8000f8e0207 */
[----:B------:R-:W-:-:S05]  /*2ed70*/  IMAD.IADD R0, R5, 0x1, R7 ;  /* 0x0000000105007824 */ /* 0x000fca00078e0207 */
[----:B------:R-:W-:-:S05]  /*2ed80*/  LEA.HI.X R3, R4, R3, R0, 0x2, P0 ;  /* 0x0000000304037211 */ /* 0x000fca00000f1400 */
[----:B------:R2:W5:Y:S02]  /*2ed90*/  LDG.E R16, desc[UR44][R2.64] ;  /* 0x0000002c02107981 */ /* 0x000564000c1e1900 */
.L_x_11016:
[----:B------:R-:W-:Y:S01]  /*2eda0*/  IMAD.MOV.U32 R0, RZ, RZ, 0x1 ;  /* 0x00000001ff007424 */ /* 0x000fe200078e00ff */
[----:B------:R-:W2:Y:S04]  /*2edb0*/  S2R R8, SR_TID.X ;  /* 0x0000000000087919 */ /* 0x000ea80000002100 */
[----:B------:R-:W-:-:S04]  /*2edc0*/  SHF.L.U32 R0, R0, 0x1f, RZ ;  /* 0x0000001f00007819 */ /* 0x000fc800000006ff */
[----:B------:R-:W3:Y:S01]  /*2edd0*/  SYNCS.PHASECHK.TRANS64.TRYWAIT P0, [UR38+0x32440], R0 ;  /* 0x03244000ff0075a7 */ /* 0x000ee20008000166 */
[----:B--2---:R-:W-:-:S04]  /*2ede0*/  LOP3.LUT R2, R8, 0x7f, RZ, 0xc0, !PT ;  /* 0x0000007f08027812 */ /* 0x004fc800078ec0ff */
[----:B------:R-:W-:Y:S01]  /*2edf0*/  ISETP.NE.AND P1, PT, R2, RZ, PT ;  /* 0x000000ff0200720c */ /* 0x000fe20003f25270 */
[----:B---3--:R-:W-:-:S12]  /*2ee00*/  @!P0 BRA `(.L_x_11017) ;  /* 0x0000003c00e88947 */ /* 0x008fd80003800000 */
.L_x_11101:
[----:B------:R-:W-:Y:S05]  /*2ee10*/  @P1 BRA `(.L_x_11018) ;  /* 0x0000000000181947 */ /* 0x000fea0003800000 */
[----:B------:R-:W3:Y:S01]  /*2ee20*/  S2R R2, SR_TID.X ;  /* 0x0000000000027919 */ /* 0x000ee20000002100 */
[----:B--2---:R-:W-:-:S04]  /*2ee30*/  IMAD.MOV.U32 R0, RZ, RZ, 0x3000 ;  /* 0x00003000ff007424 */ /* 0x004fc800078e00ff */
[----:B------:R4:W-:Y:S01]  /*2ee40*/  SYNCS.ARRIVE.TRANS64 RZ, [UR38+0x32430], R0 ;  /* 0x03243000ffff79a7 */ /* 0x0009e20008000026 */
[----:B---3--:R-:W-:-:S13]  /*2ee50*/  LOP3.LUT P0, RZ, R2, 0x1f, RZ, 0xc0, !PT ;  /* 0x0000001f02ff7812 */ /* 0x008fda000780c0ff */
[----:B----4-:R-:W-:Y:S05]  /*2ee60*/  @!P0 BRA `(.L_x_11018) ;  /* 0x0000000000048947 */ /* 0x010fea0003800000 */
[----:B------:R-:W-:Y:S01]  /*2ee70*/  BPT.TRAP 0x1 ;  /* 0x000000040000795c */ /* 0x000fe20000300000 */
.L_x_11018:
[----:B--2---:R-:W2:Y:S01]  /*2ee80*/  LDL R0, [R1+0x470] ;  /* 0x0004700001007983 */ /* 0x004ea20000100800 */
        /* <DEDUP_REMOVED lines=16> */
[----:B--2---:R-:W-:Y:S01]  /*2ef90*/  NOP ;  /* 0x0000000000007918 */ /* 0x004fe20000000000 */
.L_x_11014:
        /* <DEDUP_REMOVED lines=23> */
.L_x_11019:
[----:B------:R-:W2:Y:S01]  /*2f110*/  LDC R7, c[0x0][0x448] ;  /* 0x00011200ff077b82 */ /* 0x000ea20000000800 */
[----:B------:R-:W3:Y:S01]  /*2f120*/  S2R R9, SR_TID.X ;  /* 0x0000000000097919 */ /* 0x000ee20000002100 */
[----:B------:R-:W-:Y:S02]  /*2f130*/  ULDC.64 UR8, c[0x0][0x2d8] ;  /* 0x0000b60000087ab9 */ /* 0x000fe40000000a00 */
[----:B------:R-:W-:Y:S01]  /*2f140*/  UIMAD UR6, UR43, UR8, URZ ;  /* 0x000000082b0672a4 */ /* 0x000fe2000f8e023f */
[----:B-1----:R-:W1:Y:S01]  /*2f150*/  S2R R4, SR_CTAID.Z ;  /* 0x0000000000047919 */ /* 0x002e620000002700 */
[----:B------:R-:W-:Y:S02]  /*2f160*/  UIMAD.WIDE.U32 UR4, UR36, UR8, URZ ;  /* 0x00000008240472a5 */ /* 0x000fe4000f8e003f */
[----:B------:R-:W-:Y:S01]  /*2f170*/  UIMAD UR6, UR36, UR9, UR6 ;  /* 0x00000009240672a4 */ /* 0x000fe2000f8e0206 */
[----:B------:R-:W4:Y:S03]  /*2f180*/  S2R R10, SR_CTAID.Z ;  /* 0x00000000000a7919 */ /* 0x000f260000002700 */
[----:B------:R-:W-:Y:S01]  /*2f190*/  UIADD3 UR5, UR5, UR6, URZ ;  /* 0x0000000605057290 */ /* 0x000fe2000fffe03f */
[----:B--2---:R-:W-:-:S02]  /*2f1a0*/  ISETP.NE.AND P0, PT, R7, 0x1, PT ;  /* 0x000000010700780c */ /* 0x004fc40003f05270 */
[C---:B---3--:R-:W-:Y:S01]  /*2f1b0*/  LOP3.LUT R8, R9.reuse, 0x7f, RZ, 0xc0, !PT ;  /* 0x0000007f09087812 */ /* 0x048fe200078ec0ff */
[----:B------:R-:W-:-:S10]  /*2f1c0*/  IMAD.SHL.U32 R3, R9, 0x10, RZ ;  /* 0x0000001009037824 */ /* 0x000fd400078e00ff */
[----:B------:R-:W2:Y:S01]  /*2f1d0*/  @P0 LDC R0, c[0x0][0x44c] ;  /* 0x00011300ff000b82 */ /* 0x000ea20000000800 */
[----:B------:R-:W-:Y:S02]  /*2f1e0*/  SHF.R.U32.HI R6, RZ, 0x3, R8 ;  /* 0x00000003ff067819 */ /* 0x000fe40000011608 */
[----:B-1----:R-:W-:Y:S02]  /*2f1f0*/  SHF.R.S32.HI R4, RZ, 0x1f, R4 ;  /* 0x0000001fff047819 */ /* 0x002fe40000011404 */
[----:B------:R-:W-:-:S03]  /*2f200*/  LOP3.LUT R3, R6, 0x70, R3, 0xf8, !PT ;  /* 0x0000007006037812 */ /* 0x000fc600078ef803 */
[----:B------:R-:W1:Y:S02]  /*2f210*/  @P0 LDC R2, c[0x0][0x450] ;  /* 0x00011400ff020b82 */ /* 0x000e640000000800 */
[----:B0-----:R-:W-:-:S04]  /*2f220*/  VIADD R5, R3, UR39 ;  /* 0x0000002703057c36 */ /* 0x001fc80008000000 */
[----:B--2---:R-:W-:-:S04]  /*2f230*/  @P0 IMAD.HI.U32 R3, R5, R0, RZ ;  /* 0x0000000005030227 */ /* 0x004fc800078e00ff */
[----:B------:R-:W-:Y:S01]  /*2f240*/  IMAD.MOV.U32 R0, RZ, RZ, R5 ;  /* 0x000000ffff007224 */ /* 0x000fe200078e0005 */
[----:B-1----:R-:W-:Y:S02]  /*2f250*/  @P0 SHF.R.U32.HI R0, RZ, R2, R3 ;  /* 0x00000002ff000219 */ /* 0x002fe40000011603 */
[----:B------:R-:W0:Y:S02]  /*2f260*/  LDC.64 R2, c[0x0][0x2e0] ;  /* 0x0000b800ff027b82 */ /* 0x000e240000000a00 */
[----:B0-----:R-:W-:-:S04]  /*2f270*/  IMAD R4, R4, R2, RZ ;  /* 0x0000000204047224 */ /* 0x001fc800078e02ff */
[C---:B----4-:R-:W-:Y:S02]  /*2f280*/  IMAD R4, R10.reuse, R3, R4 ;  /* 0x000000030a047224 */ /* 0x050fe400078e0204 */
        /* <DEDUP_REMOVED lines=8> */
[----:B------:R-:W-:Y:S02]  /*2f310*/  IMAD.MOV R0, RZ, RZ, -R0 ;  /* 0x000000ffff007224 */ /* 0x000fe400078e0a00 */
[----:B------:R-:W-:Y:S02]  /*2f320*/  IMAD.IADD R3, R3, 0x1, R4 ;  /* 0x0000000103037824 */ /* 0x000fe400078e0204 */
[----:B------:R-:W-:-:S04]  /*2f330*/  IMAD R0, R7, R0, R5 ;  /* 0x0000000007007224 */ /* 0x000fc800078e0205 */
[----:B------:R-:W-:Y:S01]  /*2f340*/  IMAD.WIDE.U32 R2, R0, UR4, R2 ;  /* 0x0000000400027c25 */ /* 0x000fe2000f8e0002 */
[----:B------:R-:W-:-:S05]  /*2f350*/  SHF.R.S32.HI R4, RZ, 0x1f, R0 ;  /* 0x0000001fff047819 */ /* 0x000fca0000011400 */
[----:B------:R-:W-:-:S04]  /*2f360*/  IMAD R4, R4, UR4, RZ ;  /* 0x0000000404047c24 */ /* 0x000fc8000f8e02ff */
        /* <DEDUP_REMOVED lines=21> */
[----:B------:R-:W2:Y:S02]  /*2f4c0*/  SHFL.IDX PT, R6, R0, 0x1, 0x181f ;  /* 0x00381f0000067f89 */ /* 0x000ea400000e0000 */
[----:B------:R-:W-:-:S02]  /*2f4d0*/  ISETP.GE.AND P1, PT, R11, R2, PT ;  /* 0x000000020b00720c */ /* 0x000fc40003f26270 */
[----:B------:R-:W3:Y:S01]  /*2f4e0*/  SHFL.IDX PT, R8, R3, 0x1, 0x181f ;  /* 0x00381f0003087f89 */ /* 0x000ee200000e0000 */
[----:B------:R-:W-:-:S03]  /*2f4f0*/  ISETP.GE.AND P2, PT, R12, R2, PT ;  /* 0x000000020c00720c */ /* 0x000fc60003f46270 */
[----:B------:R4:W-:Y:S04]  /*2f500*/  STL [R1+0x484], R12 ;  /* 0x0004840c01007387 */ /* 0x0009e80000100800 */
[----:B------:R-:W-:Y:S03]  /*2f510*/  STL [R1+0x464], R11 ;  /* 0x0004640b01007387 */ /* 0x000fe60000100800 */
[----:B------:R-:W-:Y:S02]  /*2f520*/  @!P1 LEA R7, R9, UR38, 0x1 ;  /* 0x0000002609079c11 */ /* 0x000fe4000f8e08ff */
[----:B0-----:R-:W-:Y:S01]  /*2f530*/  @!P1 LEA R5, P3, R10, R5, 0x1 ;  /* 0x000000050a059211 */ /* 0x001fe200078608ff */
[----:B----4-:R-:W-:-:S04]  /*2f540*/  VIADD R12, R11, 0x20 ;  /* 0x000000200b0c7836 */ /* 0x010fc80000000000 */
[----:B-1----:R-:W-:Y:S01]  /*2f550*/  @!P1 IMAD.X R4, RZ, RZ, R4, P3 ;  /* 0x000000ffff049224 */ /* 0x002fe200018e0604 */
[----:B------:R-:W-:Y:S04]  /*2f560*/  STL [R1+0x490], R12 ;  /* 0x0004900c01007387 */ /* 0x000fe80000100800 */
[----:B------:R-:W-:-:S04]  /*2f570*/  @!P1 LOP3.LUT R5, R5, R4, RZ, 0x3c, !PT ;  /* 0x0000000405059212 */ /* 0x000fc800078e3cff */
[----:B------:R-:W-:-:S04]  /*2f580*/  @!P1 LOP3.LUT R4, R5, R4, RZ, 0x3c, !PT ;  /* 0x0000000405049212 */ /* 0x000fc800078e3cff */
[----:B------:R-:W-:-:S05]  /*2f590*/  @!P1 LOP3.LUT R5, R5, R4, RZ, 0x3c, !PT ;  /* 0x0000000405059212 */ /* 0x000fca00078e3cff */
[----:B------:R2:W-:Y:S02]  /*2f5a0*/  @!P1 LDGSTS.E.BYPASS.LTC128B.128 [R7+0x18400], desc[UR44][R4.64], !P0 ;  /* 0x1840000004079fae */ /* 0x0005e4000c101d6c */
[----:B--2---:R-:W-:Y:S01]  /*2f5b0*/  @!P2 LEA R4, P1, R10, R6, 0x1 ;  /* 0x000000060a04a211 */ /* 0x004fe200078208ff */
[----:B------:R-:W-:Y:S01]  /*2f5c0*/  VIADD R7, R11, 0x30 ;  /* 0x000000300b077836 */ /* 0x000fe20000000000 */
[----:B------:R-:W-:-:S03]  /*2f5d0*/  @!P2 LEA R6, R9, UR38, 0x1 ;  /* 0x000000260906ac11 */ /* 0x000fc6000f8e08ff */
[----:B---3--:R-:W-:Y:S01]  /*2f5e0*/  @!P2 IMAD.X R5, RZ, RZ, R8, P1 ;  /* 0x000000ffff05a224 */ /* 0x008fe200008e0608 */
[----:B------:R-:W-:Y:S01]  /*2f5f0*/  ISETP.GE.AND P1, PT, R12, R2, PT ;  /* 0x000000020c00720c */ /* 0x000fe20003f26270 */
[----:B------:R-:W-:Y:S04]  /*2f600*/  STL [R1+0x494], R7 ;  /* 0x0004940701007387 */ /* 0x000fe80000100800 */
[----:B------:R0:W-:Y:S04]  /*2f610*/  @!P2 LDGSTS.E.BYPASS.LTC128B.128 [R6+0x18c00], desc[UR44][R4.64], !P0 ;  /* 0x18c000000406afae */ /* 0x0001e8000c101d6c */
[----:B0-----:R-:W0:Y:S04]  /*2f620*/  SHFL.IDX PT, R5, R0, 0x2, 0x181f ;  /* 0x00581f0000057f89 */ /* 0x001e2800000e0000 */
        /* <DEDUP_REMOVED lines=23> */
[----:B0-----:R-:W0:Y:S04]  /*2f7a0*/  SHFL.IDX PT, R4, R0, 0x4, 0x181f ;  /* 0x00981f0000047f89 */ /* 0x001e2800000e0000 */
[----:B------:R-:W1:Y:S01]  /*2f7b0*/  SHFL.IDX PT, R6, R3, 0x4, 0x181f ;  /* 0x00981f0003067f89 */ /* 0x000e6200000e0000 */
[----:B0-----:R-:W-:-:S05]  /*2f7c0*/  @!P1 LEA R5, P2, R10, R4, 0x1 ;  /* 0x000000040a059211 */ /* 0x001fca00078408ff */
[----:B-1----:R-:W-:Y:S01]  /*2f7d0*/  @!P1 IMAD.X R4, RZ, RZ, R6, P2 ;  /* 0x000000ffff049224 */ /* 0x002fe200010e0606 */
[----:B------:R-:W-:-:S04]  /*2f7e0*/  @!P1 LEA R6, R9, UR38, 0x1 ;  /* 0x0000002609069c11 */ /* 0x000fc8000f8e08ff */
        /* <DEDUP_REMOVED lines=16> */
[----:B------:R-:W-:-:S03]  /*2f8f0*/  ISETP.GE.AND P1, PT, R7, R2, PT ;  /* 0x000000020700720c */ /* 0x000fc60003f26270 */
[----:B0-----:R-:W0:Y:S04]  /*2f900*/  SHFL.IDX PT, R4, R0, 0x6, 0x181f ;  /* 0x00d81f0000047f89 */ /* 0x001e2800000e0000 */
[----:B------:R-:W1:Y:S04]  /*2f910*/  SHFL.IDX PT, R6, R3, 0x6, 0x181f ;  /* 0x00d81f0003067f89 */ /* 0x000e6800000e0000 */
[----:B------:R-:W2:Y:S04]  /*2f920*/  SHFL.IDX PT, R3, R3, 0x7, 0x181f ;  /* 0x00f81f0003037f89 */ /* 0x000ea800000e0000 */
[----:B------:R-:W3:Y:S01]  /*2f930*/  SHFL.IDX PT, R0, R0, 0x7, 0x181f ;  /* 0x00f81f0000007f89 */ /* 0x000ee200000e0000 */
[----:B0-----:R-:W-:-:S05]  /*2f940*/  @!P1 LEA R5, P2, R10, R4, 0x1 ;  /* 0x000000040a059211 */ /* 0x001fca00078408ff */
[----:B-1----:R-:W-:Y:S01]  /*2f950*/  @!P1 IMAD.X R4, RZ, RZ, R6, P2 ;  /* 0x000000ffff049224 */ /* 0x002fe200010e0606 */
[----:B------:R-:W-:-:S04]  /*2f960*/  @!P1 LEA R6, R9, UR38, 0x1 ;  /* 0x0000002609069c11 */ /* 0x000fc8000f8e08ff */
[----:B------:R-:W-:-:S04]  /*2f970*/  @!P1 LOP3.LUT R5, R5, R4, RZ, 0x3c, !PT ;  /* 0x0000000405059212 */ /* 0x000fc800078e3cff */
[----:B------:R-:W-:-:S04]  /*2f980*/  @!P1 LOP3.LUT R4, R5, R4, RZ, 0x3c, !PT ;  /* 0x0000000405049212 */ /* 0x000fc800078e3cff */
[----:B------:R-:W-:-:S05]  /*2f990*/  @!P1 LOP3.LUT R5, R5, R4, RZ, 0x3c, !PT ;  /* 0x0000000405059212 */ /* 0x000fca00078e3cff */
[----:B--23--:R1:W-:Y:S02]  /*2f9a0*/  @!P1 LDGSTS.E.BYPASS.LTC128B.128 [R6+0x1b400], desc[UR44][R4.64], !P0 ;  /* 0x1b40000004069fae */ /* 0x00c3e4000c101d6c */
.L_x_11118:
[----:B01----:R-:W2:Y:S02]  /*2f9b0*/  LDL R4, [R1+0x464] ;  /* 0x0004640001047983 */ /* 0x003ea40000100800 */
        /* <DEDUP_REMOVED lines=42> */
.L_x_11021:
[----:B0-----:R-:W2:Y:S01]  /*2fc60*/  LDL.LU.64 R4, [R1+0x4a8] ;  /* 0x0004a80001047983 */ /* 0x001ea20000300a00 */
[----:B------:R-:W0:Y:S01]  /*2fc70*/  LDC R6, c[0x0][0x448] ;  /* 0x00011200ff067b82 */ /* 0x000e220000000800 */
[----:B------:R-:W-:Y:S02]  /*2fc80*/  ULDC.64 UR4, c[0x0][0x3e0] ;  /* 0x0000f80000047ab9 */ /* 0x000fe40000000a00 */
[----:B------:R-:W2:Y:S01]  /*2fc90*/  LDL.LU.64 R2, [R1+0x488] ;  /* 0x0004880001027983 */ /* 0x000ea20000300a00 */
[----:B------:R-:W1:Y:S01]  /*2fca0*/  S2R R0, SR_CTAID.Z ;  /* 0x0000000000007919 */ /* 0x000e620000002700 */
[----:B0-----:R-:W-:Y:S02]  /*2fcb0*/  ISETP.NE.AND P0, PT, R6, 0x1, PT ;  /* 0x000000010600780c */ /* 0x001fe40003f05270 */
[----:B-1----:R-:W-:-:S05]  /*2fcc0*/  SHF.R.S32.HI R0, RZ, 0x1f, R0 ;  /* 0x0000001fff007819 */ /* 0x002fca0000011400 */
[----:B------:R-:W-:Y:S01]  /*2fcd0*/  IMAD R0, R0, UR4, RZ ;  /* 0x0000000400007c24 */ /* 0x000fe2000f8e02ff */
[----:B------:R-:W0:Y:S02]  /*2fce0*/  S2R R8, SR_TID.X ;  /* 0x0000000000087919 */ /* 0x000e240000002100 */
[----:B0-----:R-:W-:-:S05]  /*2fcf0*/  IMAD.SHL.U32 R10, R8, 0x8, RZ ;  /* 0x00000008080a7824 */ /* 0x001fca00078e00ff */
[----:B------:R-:W-:Y:S01]  /*2fd00*/  LOP3.LUT R10, R10, 0x38, RZ, 0xc0, !PT ;  /* 0x000000380a0a7812 */ /* 0x000fe200078ec0ff */
[----:B--2---:R-:W-:Y:S02]  /*2fd10*/  IMAD.MOV.U32 R2, RZ, RZ, R4 ;  /* 0x000000ffff027224 */ /* 0x004fe400078e0004 */
[----:B------:R-:W0:Y:S01]  /*2fd20*/  S2R R4, SR_CTAID.Z ;  /* 0x0000000000047919 */ /* 0x000e220000002700 */
[----:B------:R-:W1:Y:S01]  /*2fd30*/  S2R R5, SR_TID.X ;  /* 0x0000000000057919 */ /* 0x000e620000002100 */
[C---:B0-----:R-:W-:Y:S02]  /*2fd40*/  IMAD R0, R4.reuse, UR5, R0 ;  /* 0x0000000504007c24 */ /* 0x041fe4000f8e0200 */
[----:B------:R-:W-:Y:S01]  /*2fd50*/  IMAD.WIDE.U32 R2, R4, UR4, R2 ;  /* 0x0000000404027c25 */ /* 0x000fe2000f8e0002 */
[----:B------:R-:W-:-:S03]  /*2fd60*/  ULDC.64 UR4, c[0x0][0x3d0] ;  /* 0x0000f40000047ab9 */ /* 0x000fc60000000a00 */
[----:B------:R-:W-:Y:S02]  /*2fd70*/  IMAD.IADD R3, R3, 0x1, R0 ;  /* 0x0000000103037824 */ /* 0x000fe400078e0200 */
[----:B------:R-:W0:Y:S01]  /*2fd80*/  @P0 LDC R0, c[0x0][0x44c] ;  /* 0x00011300ff000b82 */ /* 0x000e220000000800 */
[C---:B-1----:R-:W-:Y:S01]  /*2fd90*/  LOP3.LUT R4, R5.reuse, 0x7f, RZ, 0xc0, !PT ;  /* 0x0000007f05047812 */ /* 0x042fe200078ec0ff */
[----:B------:R-:W-:-:S06]  /*2fda0*/  IMAD.SHL.U32 R15, R5, 0x10, RZ ;  /* 0x00000010050f7824 */ /* 0x000fcc00078e00ff */
[----:B------:R-:W1:Y:S01]  /*2fdb0*/  @P0 LDC R5, c[0x0][0x450] ;  /* 0x00011400ff050b82 */ /* 0x000e620000000800 */
[----:B------:R-:W-:-:S04]  /*2fdc0*/  SHF.R.U32.HI R7, RZ, 0x3, R4 ;  /* 0x00000003ff077819 */ /* 0x000fc80000011604 */
[----:B------:R-:W-:-:S05]  /*2fdd0*/  LOP3.LUT R7, R7, 0x70, R15, 0xf8, !PT ;  /* 0x0000007007077812 */ /* 0x000fca00078ef80f */
[----:B------:R-:W-:-:S04]  /*2fde0*/  VIADD R7, R7, UR39 ;  /* 0x0000002707077c36 */ /* 0x000fc80008000000 */
[----:B0-----:R-:W-:-:S04]  /*2fdf0*/  @P0 IMAD.HI.U32 R0, R7, R0, RZ ;  /* 0x0000000007000227 */ /* 0x001fc800078e00ff */
[----:B------:R-:W-:Y:S01]  /*2fe00*/  IMAD.MOV.U32 R4, RZ, RZ, R7 ;  /* 0x000000ffff047224 */ /* 0x000fe200078e0007 */
[----:B-1----:R-:W-:-:S04]  /*2fe10*/  @P0 SHF.R.U32.HI R4, RZ, R5, R0 ;  /* 0x00000005ff040219 */ /* 0x002fc80000011600 */
[--C-:B------:R-:W-:Y:S01]  /*2fe20*/  SHF.R.S32.HI R5, RZ, 0x1f, R4.reuse ;  /* 0x0000001fff057819 */ /* 0x100fe20000011404 */
[----:B------:R-:W-:-:S04]  /*2fe30*/  IMAD.MOV R0, RZ, RZ, -R4 ;  /* 0x000000ffff007224 */ /* 0x000fc800078e0a04 */
[----:B------:R-:W-:Y:S02]  /*2fe40*/  IMAD R5, R5, UR4, RZ ;  /* 0x0000000405057c24 */ /* 0x000fe4000f8e02ff */
[----:B------:R-:W-:-:S04]  /*2fe50*/  IMAD.WIDE.U32 R2, R4, UR4, R2 ;  /* 0x0000000404027c25 */ /* 0x000fc8000f8e0002 */
[----:B------:R-:W-:Y:S02]  /*2fe60*/  IMAD R0, R6, R0, R7 ;  /* 0x0000000006007224 */ /* 0x000fe400078e0207 */
        /* <DEDUP_REMOVED lines=14> */
[----:B------:R-:W-:-:S04]  /*2ff50*/  LOP3.LUT R0, R10, 0x80, RZ, 0xfc, !PT ;  /* 0x000000800a007812 */ /* 0x000fc800078efcff */
[----:B------:R-:W-:Y:S02]  /*2ff60*/  ISETP.GE.AND P1, PT, R0, UR4, PT ;  /* 0x0000000400007c0c */ /* 0x000fe4000bf26270 */
[C---:B------:R-:W-:Y:S02]  /*2ff70*/  LOP3.LUT R0, R10.reuse, 0xc0, RZ, 0xfc, !PT ;  /* 0x000000c00a007812 */ /* 0x040fe400078efcff */
[----:B------:R-:W-:Y:S02]  /*2ff80*/  ISETP.GE.AND P3, PT, R10, UR4, PT ;  /* 0x000000040a007c0c */ /* 0x000fe4000bf66270 */
[----:B------:R-:W-:Y:S01]  /*2ff90*/  ISETP.GE.AND P2, PT, R0, UR4, PT ;  /* 0x0000000400007c0c */ /* 0x000fe2000bf46270 */
[----:B------:R-:W-:-:S03]  /*2ffa0*/  UMOV UR4, 0xffffffff ;  /* 0xffffffff00047882 */ /* 0x000fc60000000000 */
[----:B------:R-:W-:Y:S09]  /*2ffb0*/  BRA.DIV UR4, `(.L_x_11022) ;  /* 0x0000003a04707947 */ /* 0x000ff2000b800000 */
[----:B------:R-:W2:Y:S01]  /*2ffc0*/  LDL.LU R3, [R1+0x484] ;  /* 0x0004840001037983 */ /* 0x000ea20000300800 */
[----:B------:R-:W-:-:S03]  /*2ffd0*/  ULDC UR4, c[0x0][0x288] ;  /* 0x0000a20000047ab9 */ /* 0x000fc60000000800 */
[----:B------:R-:W3:Y:S04]  /*2ffe0*/  LDL.LU R7, [R1+0x464] ;  /* 0x0004640001077983 */ /* 0x000ee80000300800 */
[----:B------:R-:W4:Y:S04]  /*2fff0*/  LDL.LU R15, [R1+0x490] ;  /* 0x00049000010f7983 */ /* 0x000f280000300800 */
[----:B------:R-:W5:Y:S01]  /*30000*/  LDL.LU R13, [R1+0x494] ;  /* 0x00049400010d7983 */ /* 0x000f620000300800 */
[----:B------:R-:W0:Y:S01]  /*30010*/  S2R R2, SR_TID.X ;  /* 0x0000000000027919 */ /* 0x000e220000002100 */
[----:B------:R-:W-:-:S02]  /*30020*/  IMAD R0, R6, UR4, RZ ;  /* 0x0000000406007c24 */ /* 0x000fc4000f8e02ff */
[----:B------:R-:W5:Y:S01]  /*30030*/  LDL.LU R14, [R1+0x498] ;  /* 0x00049800010e7983 */ /* 0x000f620000300800 */
[----:B0-----:R-:W-:-:S05]  /*30040*/  IMAD.SHL.U32 R11, R2, 0x8, RZ ;  /* 0x00000008020b7824 */ /* 0x001fca00078e00ff */
[----:B------:R-:W-:-:S04]  /*30050*/  LOP3.LUT R11, R11, 0x1f8, RZ, 0xc0, !PT ;  /* 0x000001f80b0b7812 */ /* 0x000fc800078ec0ff */
[----:B------:R-:W-:Y:S01]  /*30060*/  LOP3.LUT R11, R11, 0x38, R2, 0x78, !PT ;  /* 0x000000380b0b7812 */ /* 0x000fe200078e7802 */
[----:B------:R-:W-:Y:S01]  /*30070*/  SHFL.IDX PT, R6, R4, 0x1, 0x181f ;  /* 0x00381f0004067f89 */ /* 0x000fe200000e0000 */
[----:B--2---:R-:W-:-:S03]  /*30080*/  ISETP.GE.AND P4, PT, R3, R0, PT ;  /* 0x000000000300720c */ /* 0x004fc60003f86270 */
[----:B------:R-:W0:Y:S01]  /*30090*/  SHFL.IDX PT, R3, R5, RZ, 0x181f ;  /* 0x00181fff05037589 */ /* 0x000e2200000e0000 */
[----:B---3--:R-:W-:Y:S02]  /*300a0*/  ISETP.GE.AND P5, PT, R7, R0, PT ;  /* 0x000000000700720c */ /* 0x008fe40003fa6270 */
[----:B------:R-:W-:Y:S02]  /*300b0*/  LOP3.LUT R7, R2, 0x7f, RZ, 0xc0, !PT ;  /* 0x0000007f02077812 */ /* 0x000fe400078ec0ff */
[----:B------:R-:W1:Y:S03]  /*300c0*/  SHFL.IDX PT, R2, R4, RZ, 0x181f ;  /* 0x00181fff04027589 */ /* 0x000e6600000e0000 */
[----:B------:R-:W-:-:S06]  /*300d0*/  IMAD.SHL.U32 R12, R7, 0x8, RZ ;  /* 0x00000008070c7824 */ /* 0x000fcc00078e00ff */
[----:B0-----:R-:W-:-:S05]  /*300e0*/  @!P5 LEA R3, P6, R10, R3, 0x1 ;  /* 0x000000030a03d211 */ /* 0x001fca00078c08ff */
[----:B-1----:R-:W-:Y:S01]  /*300f0*/  @!P5 IMAD.X R2, RZ, RZ, R2, P6 ;  /* 0x000000ffff02d224 */ /* 0x002fe200030e0602 */
[----:B------:R-:W-:-:S04]  /*30100*/  LOP3.LUT R11, R11, 0x200, R12, 0xf8, !PT ;  /* 0x000002000b0b7812 */ /* 0x000fc800078ef80c */
[----:B------:R-:W-:-:S04]  /*30110*/  @!P5 LOP3.LUT R3, R3, R2, RZ, 0x3c, !PT ;  /* 0x000000020303d212 */ /* 0x000fc800078e3cff */
[----:B------:R-:W-:Y:S02]  /*30120*/  @!P5 LOP3.LUT R2, R3, R2, RZ, 0x3c, !PT ;  /* 0x000000020302d212 */ /* 0x000fe400078e3cff */
        /* <DEDUP_REMOVED lines=19> */
[----:B0-----:R-:W-:-:S05]  /*30260*/  @!P4 LEA R2, P6, R10, R2, 0x1 ;  /* 0x000000020a02c211 */ /* 0x001fca00078c08ff */
[----:B-1----:R-:W-:-:S05]  /*30270*/  @!P4 IMAD.X R3, RZ, RZ, R6, P6 ;  /* 0x000000ffff03c224 */ /* 0x002fca00030e0606 */
[----:B------:R-:W-:Y:S04]  /*30280*/  @!P4 LDGSTS.E.BYPASS.LTC128B.128 [R9+0x23400], desc[UR44][R2.64], !P3 ;  /* 0x234000000209cfae */ /* 0x000fe8000d901d6c */
[----:B------:R-:W-:Y:S04]  /*30290*/  @!P4 LDGSTS.E.BYPASS.LTC128B.128 [R9+0x27400], desc[UR44][R2.64+0x80], !P0 ;  /* 0x274000800209cfae */ /* 0x000fe8000c101d6c */
[----:B------:R-:W-:Y:S04]  /*302a0*/  @!P4 LDGSTS.E.BYPASS.LTC128B.128 [R9+0x2b400], desc[UR44][R2.64+0x100], !P1 ;  /* 0x2b4001000209cfae */ /* 0x000fe8000c901d6c */
[----:B------:R0:W-:Y:S01]  /*302b0*/  @!P4 LDGSTS.E.BYPASS.LTC128B.128 [R9+0x2f400], desc[UR44][R2.64+0x180], !P2 ;  /* 0x2f4001800209cfae */ /* 0x0001e2000d101d6c */
[----:B-----5:R-:W-:-:S03]  /*302c0*/  ISETP.GE.AND P4, PT, R13, R0, PT ;  /* 0x000000000d00720c */ /* 0x020fc60003f86270 */
[----:B------:R-:W3:Y:S04]  /*302d0*/  LDL.LU R13, [R1+0x4a0] ;  /* 0x0004a000010d7983 */ /* 0x000ee80000300800 */
        /* <DEDUP_REMOVED lines=11> */
[----:B------:R-:W-:-:S13]  /*30390*/  ISETP.GE.AND P4, PT, R14, R0, PT ;  /* 0x000000000e00720c */ /* 0x000fda0003f86270 */
[----:B------:R-:W-:Y:S02]  /*303a0*/  @!P4 LEA R9, R11, UR38, 0x1 ;  /* 0x000000260b09cc11 */ /* 0x000fe4000f8e08ff */
        /* <DEDUP_REMOVED lines=8> */
[----:B------:R-:W-:Y:S01]  /*30430*/  SHFL.IDX PT, R14, R5, 0x7, 0x181f ;  /* 0x00f81f00050e7f89 */ /* 0x000fe200000e0000 */
[----:B--2---:R-:W-:-:S13]  /*30440*/  ISETP.GE.AND P4, PT, R15, R0, PT ;  /* 0x000000000f00720c */ /* 0x004fda0003f86270 */
[----:B0-----:R-:W-:Y:S02]  /*30450*/  @!P4 LEA R2, P6, R10, R2, 0x1 ;  /* 0x000000020a02c211 */ /* 0x001fe400078c08ff */
[----:B------:R-:W-:-:S03]  /*30460*/  @!P4 LEA R7, R11, UR38, 0x1 ;  /* 0x000000260b07cc11 */ /* 0x000fc6000f8e08ff */
[----:B------:R-:W-:-:S05]  /*30470*/  @!P4 IMAD.X R3, RZ, RZ, R6, P6 ;  /* 0x000000ffff03c224 */ /* 0x000fca00030e0606 */
[----:B------:R-:W-:Y:S04]  /*30480*/  @!P4 LDGSTS.E.BYPASS.LTC128B.128 [R7+0x24c00], desc[UR44][R2.64], !P3 ;  /* 0x24c000000207cfae */ /* 0x000fe8000d901d6c */
[----:B------:R-:W-:Y:S04]  /*30490*/  @!P4 LDGSTS.E.BYPASS.LTC128B.128 [R7+0x28c00], desc[UR44][R2.64+0x80], !P0 ;  /* 0x28c000800207cfae */ /* 0x000fe8000c101d6c */
[----:B------:R-:W-:Y:S04]  /*304a0*/  @!P4 LDGSTS.E.BYPASS.LTC128B.128 [R7+0x2cc00], desc[UR44][R2.64+0x100], !P1 ;  /* 0x2cc001000207cfae */ /* 0x000fe8000c901d6c */
[----:B------:R0:W-:Y:S04]  /*304b0*/  @!P4 LDGSTS.E.BYPASS.LTC128B.128 [R7+0x30c00], desc[UR44][R2.64+0x180], !P2 ;  /* 0x30c001800207cfae */ /* 0x0001e8000d101d6c */
[----:B------:R-:W-:Y:S04]  /*304c0*/  SHFL.IDX PT, R6, R4, 0x6, 0x181f ;  /* 0x00d81f0004067f89 */ /* 0x000fe800000e0000 */
[----:B0-----:R-:W0:Y:S01]  /*304d0*/  SHFL.IDX PT, R2, R5, 0x6, 0x181f ;  /* 0x00d81f0005027f89 */ /* 0x001e2200000e0000 */
[----:B---3--:R-:W-:-:S13]  /*304e0*/  ISETP.GE.AND P4, PT, R13, R0, PT ;  /* 0x000000000d00720c */ /* 0x008fda0003f86270 */
[----:B0-----:R-:W-:Y:S02]  /*304f0*/  @!P4 LEA R2, P6, R10, R2, 0x1 ;  /* 0x000000020a02c211 */ /* 0x001fe400078c08ff */
[----:B------:R-:W-:-:S03]  /*30500*/  @!P4 LEA R9, R11, UR38, 0x1 ;  /* 0x000000260b09cc11 */ /* 0x000fc6000f8e08ff */
[----:B------:R-:W-:Y:S02]  /*30510*/  @!P4 IMAD.X R3, RZ, RZ, R6, P6 ;  /* 0x000000ffff03c224 */ /* 0x000fe400030e0606 */
[----:B------:R0:W1:Y:S04]  /*30520*/  SHFL.IDX PT, R6, R4, 0x7, 0x181f ;  /* 0x00f81f0004067f89 */ /* 0x00006800000e0000 */
[----:B------:R0:W-:Y:S04]  /*30530*/  @!P4 LDGSTS.E.BYPASS.LTC128B.128 [R9+0x25400], desc[UR44][R2.64], !P3 ;  /* 0x254000000209cfae */ /* 0x0001e8000d901d6c */
[----:B------:R0:W-:Y:S04]  /*30540*/  @!P4 LDGSTS.E.BYPASS.LTC128B.128 [R9+0x29400], desc[UR44][R2.64+0x80], !P0 ;  /* 0x294000800209cfae */ /* 0x0001e8000c101d6c */
[----:B------:R0:W-:Y:S04]  /*30550*/  @!P4 LDGSTS.E.BYPASS.LTC128B.128 [R9+0x2d400], desc[UR44][R2.64+0x100], !P1 ;  /* 0x2d4001000209cfae */ /* 0x0001e8000c901d6c */
[----:B------:R0:W-:Y:S02]  /*30560*/  @!P4 LDGSTS.E.BYPASS.LTC128B.128 [R9+0x31400], desc[UR44][R2.64+0x180], !P2 ;  /* 0x314001800209cfae */ /* 0x0001e4000d101d6c */
.L_x_11136:
[----:B0-----:R-:W2:Y:S01]  /*30570*/  LDL.LU R2, [R1+0x4b0] ;  /* 0x0004b00001027983 */ /* 0x001ea20000300800 */
[----:B------:R-:W-:Y:S01]  /*30580*/  BSSY B0, `(.L_x_11023) ;  /* 0x0000014000007945 */ /* 0x000fe20003800000 */
[----:B--2---:R-:W-:-:S13]  /*30590*/  ISETP.GE.AND P4, PT, R2, R0, PT ;  /* 0x000000000200720c */ /* 0x004fda0003f86270 */
[----:B------:R-:W-:Y:S05]  /*305a0*/  @P4 BRA `(.L_x_11024) ;  /* 0x0000000000444947 */ /* 0x000fea0003800000 */
[----:B------:R-:W0:Y:S01]  /*305b0*/  S2R R2, SR_TID.X ;  /* 0x0000000000027919 */ /* 0x000e220000002100 */
[----:B------:R-:W-:-:S05]  /*305c0*/  LOP3.LUT R8, R8, 0x7f, RZ, 0xc0, !PT ;  /* 0x0000007f08087812 */ /* 0x000fca00078ec0ff */
[----:B------:R-:W-:Y:S02]  /*305d0*/  IMAD.SHL.U32 R4, R8, 0x8, RZ ;  /* 0x0000000808047824 */ /* 0x000fe400078e00ff */
[----:B0-----:R-:W-:-:S05]  /*305e0*/  IMAD.SHL.U32 R8, R2, 0x8, RZ ;  /* 0x0000000802087824 */ /* 0x001fca00078e00ff */
[----:B------:R-:W-:-:S04]  /*305f0*/  LOP3.LUT R8, R8, 0x1f8, RZ, 0xc0, !PT ;  /* 0x000001f808087812 */ /* 0x000fc800078ec0ff */
[----:B------:R-:W-:Y:S02]  /*30600*/  LOP3.LUT R8, R8, 0x38, R2, 0x78, !PT ;  /* 0x0000003808087812 */ /* 0x000fe400078e7802 */
[----:B------:R-:W-:Y:S02]  /*30610*/  LEA R2, P4, R10, R14, 0x1 ;  /* 0x0000000e0a027211 */ /* 0x000fe400078808ff */
[----:B------:R-:W-:-:S03]  /*30620*/  LOP3.LUT R8, R8, 0x200, R4, 0xf8, !PT ;  /* 0x0000020008087812 */ /* 0x000fc600078ef804 */
[----:B-1----:R-:W-:Y:S01]  /*30630*/  IMAD.X R3, RZ, RZ, R6, P4 ;  /* 0x000000ffff037224 */ /* 0x002fe200020e0606 */
        /* <DEDUP_REMOVED lines=8> */
.L_x_11024:
[----:B------:R-:W-:Y:S05]  /*306c0*/  BSYNC B0 ;  /* 0x0000000000007941 */ /* 0x000fea0003800000 */
.L_x_11023:
        /* <DEDUP_REMOVED lines=9> */
.L_x_11137:
[----:B------:R-:W-:Y:S01]  /*30760*/  LOP3.LUT P0, RZ, R17, 0x2, RZ, 0xc0, !PT ;  /* 0x0000000211ff7812 */ /* 0x000fe2000780c0ff */
[----:B------:R-:W-:Y:S01]  /*30770*/  BSSY B0, `(.L_x_11026) ;  /* 0x000004b000007945 */ /* 0x000fe20003800000 */
[----:B------:R-:W-:-:S11]  /*30780*/  IMAD.MOV.U32 R0, RZ, RZ, 0x1 ;  /* 0x00000001ff007424 */ /* 0x000fd600078e00ff */
[----:B------:R-:W-:Y:S05]  /*30790*/  @!P0 BRA `(.L_x_11027) ;  /* 0x0000000400208947 */ /* 0x000fea0003800000 */
[----:B------:R-:W2:Y:S01]  /*307a0*/  SYNCS.PHASECHK.TRANS64.TRYWAIT P0, [UR38+0x32460], R2 ;  /* 0x03246002ff0075a7 */ /* 0x000ea20008000166 */
[----:B0-----:R-:W0:Y:S02]  /*307b0*/  S2R R3, SR_TID.X ;  /* 0x0000000000037919 */ /* 0x001e240000002100 */
[----:B0-----:R-:W-:-:S04]  /*307c0*/  LOP3.LUT R3, R3, 0x7f, RZ, 0xc0, !PT ;  /* 0x0000007f03037812 */ /* 0x001fc800078ec0ff */
[----:B------:R-:W-:Y:S01]  /*307d0*/  ISETP.NE.AND P1, PT, R3, RZ, PT ;  /* 0x000000ff0300720c */ /* 0x000fe20003f25270 */
[----:B--2---:R-:W-:-:S12]  /*307e0*/  @!P0 BRA `(.L_x_11028) ;  /* 0x0000003c00d88947 */ /* 0x004fd80003800000 */
.L_x_11138:
[----:B------:R-:W-:Y:S04]  /*307f0*/  BSSY B1, `(.L_x_11029) ;  /* 0x0000008000017945 */ /* 0x000fe80003800000 */
[----:B------:R-:W-:Y:S05]  /*30800*/  @P1 BRA `(.L_x_11030) ;  /* 0x0000000000181947 */ /* 0x000fea0003800000 */
[----:B0-----:R-:W0:Y:S01]  /*30810*/  S2R R3, SR_TID.X ;  /* 0x0000000000037919 */ /* 0x001e220000002100 */
[----:B------:R-:W-:-:S04]  /*30820*/  IMAD.MOV.U32 R2, RZ, RZ, 0xc000 ;  /* 0x0000c000ff027424 */ /* 0x000fc800078e00ff */
[----:B------:R2:W-:Y:S01]  /*30830*/  SYNCS.ARRIVE.TRANS64 RZ, [UR38+0x32450], R2 ;  /* 0x03245002ffff79a7 */ /* 0x0005e20008000026 */
[----:B0-----:R-:W-:-:S13]  /*30840*/  LOP3.LUT P0, RZ, R3, 0x1f, RZ, 0xc0, !PT ;  /* 0x0000001f03ff7812 */ /* 0x001fda000780c0ff */
[----:B--2---:R-:W-:Y:S05]  /*30850*/  @!P0 BRA `(.L_x_11030) ;  /* 0x0000000000048947 */ /* 0x004fea0003800000 */
[----:B------:R-:W-:Y:S01]  /*30860*/  BPT.TRAP 0x1 ;  /* 0x000000040000795c */ /* 0x000fe20000300000 */
.L_x_11030:
[----:B------:R-:W-:Y:S05]  /*30870*/  BSYNC B1 ;  /* 0x0000000000017941 */ /* 0x000fea0003800000 */
.L_x_11029:
[----:B0-----:R-:W2:Y:S01]  /*30880*/  LDL.LU R2, [R1+0x470] ;  /* 0x0004700001027983 */ /* 0x001ea20000300800 */
        /* <DEDUP_REMOVED lines=10> */
.L_x_11031:
        /* <DEDUP_REMOVED lines=13> */
.L_x_11032:
        /* <DEDUP_REMOVED lines=13> */
.L_x_11033:
        /* <DEDUP_REMOVED lines=13> */
.L_x_11034:
        /* <DEDUP_REMOVED lines=8> */
.L_x_11027:
[----:B------:R-:W-:Y:S05]  /*30c20*/  BSYNC B0 ;  /* 0x0000000000007941 */ /* 0x000fea0003800000 */
.L_x_11026:
[----:B------:R-:W2:Y:S04]  /*30c30*/  LDL.LU R4, [R1+0x4a4] ;  /* 0x0004a40001047983 */ /* 0x000ea80000300800 */
[----:B0-----:R-:W3:Y:S01]  /*30c40*/  LDL R3, [R1+0x478] ;  /* 0x0004780001037983 */ /* 0x001ee20000100800 */
[----:B------:R-:W-:Y:S02]  /*30c50*/  IMAD.MOV.U32 R7, RZ, RZ, RZ ;  /* 0x000000ffff077224 */ /* 0x000fe400078e00ff */
[----:B-1----:R-:W-:Y:S02]  /*30c60*/  IMAD.MOV.U32 R6, RZ, RZ, 0x1 ;  /* 0x00000001ff067424 */ /* 0x002fe400078e00ff */
[----:B--2---:R-:W-:-:S05]  /*30c70*/  VIADD R8, R4, 0xfffffffe ;  /* 0xfffffffe04087836 */ /* 0x004fca0000000000 */
[----:B---3--:R-:W-:-:S13]  /*30c80*/  ISETP.GE.AND P0, PT, R8, R3, PT ;  /* 0x000000030800720c */ /* 0x008fda0003f06270 */
[----:B------:R-:W-:Y:S05]  /*30c90*/  @!P0 BRA `(.L_x_11002) ;  /* 0x00000018009c8947 */ /* 0x000fea0003800000 */
[----:B------:R-:W2:Y:S04]  /*30ca0*/  LDL.LU R5, [R1+0x480] ;  /* 0x0004800001057983 */ /* 0x000ea80000300800 */
[----:B------:R-:W3:Y:S01]  /*30cb0*/  LDL.LU R4, [R1+0x47c] ;  /* 0x00047c0001047983 */ /* 0x000ee20000300800 */
[----:B------:R-:W-:Y:S01]  /*30cc0*/  UIADD3 UR4, UR40, 0x1, URZ ;  /* 0x0000000128047890 */ /* 0x000fe2000fffe03f */
[----:B------:R-:W-:Y:S01]  /*30cd0*/  LOP3.LUT R3, RZ, R3, RZ, 0x33, !PT ;  /* 0x00000003ff037212 */ /* 0x000fe200078e33ff */
[----:B------:R-:W-:-:S04]  /*30ce0*/  IMAD.MOV.U32 R6, RZ, RZ, 0x1 ;  /* 0x00000001ff067424 */ /* 0x000fc800078e00ff */
[----:B--2---:R-:W-:Y:S01]  /*30cf0*/  IMAD R0, R5, UR4, RZ ;  /* 0x0000000405007c24 */ /* 0x004fe2000f8e02ff */
[----:B------:R-:W-:-:S04]  /*30d00*/  ULOP3.LUT UR4, URZ, UR41, URZ, 0x33, !UPT ;  /* 0x000000293f047292 */ /* 0x000fc8000f8e333f */
[----:B------:R-:W-:-:S04]  /*30d10*/  LOP3.LUT R0, RZ, R0, RZ, 0x33, !PT ;  /* 0x00000000ff007212 */ /* 0x000fc800078e33ff */
[----:B---3--:R-:W-:Y:S01]  /*30d20*/  VIADDMNMX R0, R0, -R4, UR4, !PT ;  /* 0x0000000400007e46 */ /* 0x008fe2000f800904 */
[----:B------:R-:W-:Y:S01]  /*30d30*/  ULOP3.LUT UR4, URZ, UR42, URZ, 0x33, !UPT ;  /* 0x0000002a3f047292 */ /* 0x000fe2000f8e333f */
[----:B------:R-:W0:Y:S05]  /*30d40*/  S2R R4, SR_TID.X ;  /* 0x0000000000047919 */ /* 0x000e2a0000002100 */
[----:B------:R-:W-:-:S04]  /*30d50*/  VIMNMX R0, R0, UR4, !PT ;  /* 0x0000000400007c48 */ /* 0x000fc8000ffe0100 */
[----:B------:R-:W-:-:S05]  /*30d60*/  VIADDMNMX R3, R0, 0x2, R3, !PT ;  /* 0x0000000200037846 */ /* 0x000fca0007800103 */
[----:B------:R-:W-:-:S05]  /*30d70*/  VIADD R5, R3, 0xfffffffe ;  /* 0xfffffffe03057836 */ /* 0x000fca0000000000 */
[-C--:B------:R-:W-:Y:S02]  /*30d80*/  ISETP.NE.AND P0, PT, R5, R0.reuse, PT ;  /* 0x000000000500720c */ /* 0x080fe40003f05270 */
[----:B------:R-:W-:-:S05]  /*30d90*/  LOP3.LUT R0, RZ, R0, RZ, 0x33, !PT ;  /* 0x00000000ff007212 */ /* 0x000fca00078e33ff */
[----:B------:R-:W-:Y:S02]  /*30da0*/  IMAD.IADD R2, R3, 0x1, R0 ;  /* 0x0000000103027824 */ /* 0x000fe400078e0200 */
[----:B------:R-:W-:-:S03]  /*30db0*/  IMAD.MOV.U32 R0, RZ, RZ, 0x1 ;  /* 0x00000001ff007424 */ /* 0x000fc600078e00ff */
[----:B------:R-:W-:Y:S02]  /*30dc0*/  LOP3.LUT R11, R2, 0x1, RZ, 0xc0, !PT ;  /* 0x00000001020b7812 */ /* 0x000fe400078ec0ff */
[----:B0-----:R-:W-:Y:S01]  /*30dd0*/  LOP3.LUT R10, R4, 0x1f, RZ, 0xc0, !PT ;  /* 0x0000001f040a7812 */ /* 0x001fe200078ec0ff */
[----:B------:R-:W-:Y:S06]  /*30de0*/  @!P0 BRA `(.L_x_11035) ;  /* 0x0000001000348947 */ /* 0x000fec0003800000 */
[----:B------:R-:W-:Y:S01]  /*30df0*/  BSSY B0, `(.L_x_11035) ;  /* 0x000010c000007945 */ /* 0x000fe20003800000 */
[----:B------:R-:W-:Y:S02]  /*30e00*/  IMAD.IADD R9, R2, 0x1, -R11 ;  /* 0x0000000102097824 */ /* 0x000fe400078e0a0b */
[----:B------:R-:W-:-:S07]  /*30e10*/  IMAD.MOV.U32 R0, RZ, RZ, 0x1 ;  /* 0x00000001ff007424 */ /* 0x000fce00078e00ff */
.L_x_11068:
        /* <DEDUP_REMOVED lines=27> */
.L_x_11038:
[----:B------:R-:W1:Y:S01]  /*30fd0*/  S2R R2, SR_TID.X ;  /* 0x0000000000027919 */ /* 0x000e620000002100 */
[----:B------:R-:W-:Y:S01]  /*30fe0*/  BSSY B2, `(.L_x_11039) ;  /* 0x0000006000027945 */ /* 0x000fe20003800000 */
[----:B-1----:R-:W-:Y:S02]  /*30ff0*/  LOP3.LUT R3, R2, 0x7f, RZ, 0xc0, !PT ;  /* 0x0000007f02037812 */ /* 0x002fe400078ec0ff */
[----:B------:R-:W-:Y:S02]  /*31000*/  SHF.L.U32 R2, R0, 0x1f, RZ ;  /* 0x0000001f00027819 */ /* 0x000fe400000006ff */
[----:B------:R-:W-:Y:S02]  /*31010*/  ISETP.NE.AND P2, PT, R3, RZ, PT ;  /* 0x000000ff0300720c */ /* 0x000fe40003f45270 */
[----:B------:R-:W1:Y:S02]  /*31020*/  SYNCS.PHASECHK.TRANS64.TRYWAIT P0, [UR38+0x32448], R2 ;  /* 0x03244802ff0075a7 */ /* 0x000e640008000166 */
[----:B-1----:R-:W-:Y:S09]  /*31030*/  @!P0 BRA `(.L_x_11040) ;  /* 0x0000003400dc8947 */ /* 0x002ff20003800000 */
.L_x_11139:
[----:B------:R-:W-:Y:S05]  /*31040*/  BSYNC B2 ;  /* 0x0000000000027941 */ /* 0x000fea0003800000 */
.L_x_11039:
[----:B------:R-:W-:Y:S04]  /*31050*/  BSSY B2, `(.L_x_11041) ;  /* 0x0000007000027945 */ /* 0x000fe80003800000 */
[----:B------:R-:W-:Y:S05]  /*31060*/  @P2 BRA `(.L_x_11042) ;  /* 0x0000000000142947 */ /* 0x000fea0003800000 */
[----:B------:R-:W-:Y:S01]  /*31070*/  ISETP.NE.AND P0, PT, R10, RZ, PT ;  /* 0x000000ff0a00720c */ /* 0x000fe20003f05270 */
[----:B-1----:R-:W-:-:S04]  /*31080*/  IMAD.MOV.U32 R3, RZ, RZ, 0x3000 ;  /* 0x00003000ff037424 */ /* 0x002fc800078e00ff */
[----:B------:R2:W-:Y:S08]  /*31090*/  SYNCS.ARRIVE.TRANS64 RZ, [UR38+0x32438], R3 ;  /* 0x03243803ffff79a7 */ /* 0x0005f00008000026 */
[----:B--2---:R-:W-:Y:S05]  /*310a0*/  @!P0 BRA `(.L_x_11042) ;  /* 0x0000000000048947 */ /* 0x004fea0003800000 */
[----:B------:R-:W-:Y:S01]  /*310b0*/  BPT.TRAP 0x1 ;  /* 0x000000040000795c */ /* 0x000fe20000300000 */
.L_x_11042:
[----:B------:R-:W-:Y:S05]  /*310c0*/  BSYNC B2 ;  /* 0x0000000000027941 */ /* 0x000fea0003800000 */
.L_x_11041:
        /* <DEDUP_REMOVED lines=11> */
.L_x_11043:
        /* <DEDUP_REMOVED lines=10> */
.L_x_11140:
[----:B------:R-:W-:Y:S05]  /*31220*/  BSYNC B2 ;  /* 0x0000000000027941 */ /* 0x000fea0003800000 */
.L_x_11044:
        /* <DEDUP_REMOVED lines=9> */
.L_x_11047:
[----:B------:R-:W-:Y:S05]  /*312c0*/  BSYNC B2 ;  /* 0x0000000000027941 */ /* 0x000fea0003800000 */
.L_x_11046:
        /* <DEDUP_REMOVED lines=9> */
.L_x_11048:
        /* <DEDUP_REMOVED lines=13> */
.L_x_11049:
        /* <DEDUP_REMOVED lines=13> */
.L_x_11050:
        /* <DEDUP_REMOVED lines=13> */
.L_x_11051:
        /* <DEDUP_REMOVED lines=8> */
.L_x_11037:
[----:B------:R-:W-:Y:S05]  /*31650*/  BSYNC B1 ;  /* 0x0000000000017941 */ /* 0x000fea0003800000 */
.L_x_11036:
        /* <DEDUP_REMOVED lines=25> */
.L_x_11054:
[----:B------:R-:W1:Y:S01]  /*317f0*/  S2R R2, SR_TID.X ;  /* 0x0000000000027919 */ /* 0x000e620000002100 */
[----:B------:R-:W-:Y:S01]  /*31800*/  BSSY B2, `(.L_x_11055) ;  /* 0x0000006000027945 */ /* 0x000fe20003800000 */
[----:B-1----:R-:W-:Y:S02]  /*31810*/  LOP3.LUT R3, R2, 0x7f, RZ, 0xc0, !PT ;  /* 0x0000007f02037812 */ /* 0x002fe400078ec0ff */
[----:B------:R-:W-:Y:S02]  /*31820*/  SHF.L.U32 R2, R0, 0x1f, RZ ;  /* 0x0000001f00027819 */ /* 0x000fe400000006ff */
[----:B------:R-:W-:Y:S02]  /*31830*/  ISETP.NE.AND P2, PT, R3, RZ, PT ;  /* 0x000000ff0300720c */ /* 0x000fe40003f45270 */
[----:B------:R-:W1:Y:S02]  /*31840*/  SYNCS.PHASECHK.TRANS64.TRYWAIT P0, [UR38+0x32440], R2 ;  /* 0x03244002ff0075a7 */ /* 0x000e640008000166 */
[----:B-1----:R-:W-:Y:S09]  /*31850*/  @!P0 BRA `(.L_x_11056) ;  /* 0x0000003000048947 */ /* 0x002ff20003800000 */
.L_x_11141:
[----:B------:R-:W-:Y:S05]  /*31860*/  BSYNC B2 ;  /* 0x0000000000027941 */ /* 0x000fea0003800000 */
.L_x_11055:
[----:B------:R-:W-:Y:S04]  /*31870*/  BSSY B2, `(.L_x_11057) ;  /* 0x0000007000027945 */ /* 0x000fe80003800000 */
[----:B------:R-:W-:Y:S05]  /*31880*/  @P2 BRA `(.L_x_11058) ;  /* 0x0000000000142947 */ /* 0x000fea0003800000 */
[----:B------:R-:W-:Y:S01]  /*31890*/  ISETP.NE.AND P0, PT, R10, RZ, PT ;  /* 0x000000ff0a00720c */ /* 0x000fe20003f05270 */
[----:B-1----:R-:W-:-:S04]  /*318a0*/  IMAD.MOV.U32 R3, RZ, RZ, 0x3000 ;  /* 0x00003000ff037424 */ /* 0x002fc800078e00ff */
[----:B------:R2:W-:Y:S08]  /*318b0*/  SYNCS.ARRIVE.TRANS64 RZ, [UR38+0x32430], R3 ;  /* 0x03243003ffff79a7 */ /* 0x0005f00008000026 */
[----:B--2---:R-:W-:Y:S05]  /*318c0*/  @!P0 BRA `(.L_x_11058) ;  /* 0x0000000000048947 */ /* 0x004fea0003800000 */
[----:B------:R-:W-:Y:S01]  /*318d0*/  BPT.TRAP 0x1 ;  /* 0x000000040000795c */ /* 0x000fe20000300000 */
.L_x_11058:
[----:B------:R-:W-:Y:S05]  /*318e0*/  BSYNC B2 ;  /* 0x0000000000027941 */ /* 0x000fea0003800000 */
.L_x_11057:
        /* <DEDUP_REMOVED lines=11> */
.L_x_11059:
        /* <DEDUP_REMOVED lines=11> */
.L_x_11142:
[----:B------:R-:W-:Y:S05]  /*31a50*/  BSYNC B2 ;  /* 0x0000000000027941 */ /* 0x000fea0003800000 */
.L_x_11060:
        /* <DEDUP_REMOVED lines=9> */
.L_x_11063:
[----:B------:R-:W-:Y:S05]  /*31af0*/  BSYNC B2 ;  /* 0x0000000000027941 */ /* 0x000fea0003800000 */
.L_x_11062:
        /* <DEDUP_REMOVED lines=9> */
.L_x_11064:
        /* <DEDUP_REMOVED lines=13> */
.L_x_11065:
        /* <DEDUP_REMOVED lines=13> */
.L_x_11066:
        /* <DEDUP_REMOVED lines=13> */
.L_x_11067:
        /* <DEDUP_REMOVED lines=8> */
.L_x_11053:
[----:B------:R-:W-:Y:S05]  /*31e80*/  BSYNC B1 ;  /* 0x0000000000017941 */ /* 0x000fea0003800000 */
.L_x_11052:
[----:B------:R-:W-:Y:S01]  /*31e90*/  VIADD R8, R8, 0xfffffffe ;  /* 0xfffffffe08087836 */ /* 0x000fe20000000000 */
[----:B------:R-:W-:Y:S06]  /*31ea0*/  @P1 BRA `(.L_x_11068) ;  /* 0xffffffec00dc1947 */ /* 0x000fec000383ffff */
[----:B------:R-:W-:Y:S05]  /*31eb0*/  BSYNC B0 ;  /* 0x0000000000007941 */ /* 0x000fea0003800000 */
.L_x_11035:
        /* <DEDUP_REMOVED lines=25> */
.L_x_11071:
[----:B------:R-:W1:Y:S01]  /*32050*/  S2R R2, SR_TID.X ;  /* 0x0000000000027919 */ /* 0x000e620000002100 */
[----:B------:R-:W-:Y:S01]  /*32060*/  BSSY B1, `(.L_x_11072) ;  /* 0x0000006000017945 */ /* 0x000fe20003800000 */
[----:B-1----:R-:W-:Y:S02]  /*32070*/  LOP3.LUT R3, R2, 0x7f, RZ, 0xc0, !PT ;  /* 0x0000007f02037812 */ /* 0x002fe400078ec0ff */
[----:B------:R-:W-:Y:S02]  /*32080*/  SHF.L.U32 R2, R0, 0x1f, RZ ;  /* 0x0000001f00027819 */ /* 0x000fe400000006ff */
[----:B------:R-:W-:Y:S02]  /*32090*/  ISETP.NE.AND P1, PT, R3, RZ, PT ;  /* 0x000000ff0300720c */ /* 0x000fe40003f25270 */
[----:B------:R-:W1:Y:S02]  /*320a0*/  SYNCS.PHASECHK.TRANS64.TRYWAIT P0, [UR38+0x32448], R2 ;  /* 0x03244802ff0075a7 */ /* 0x000e640008000166 */
[----:B-1----:R-:W-:Y:S09]  /*320b0*/  @!P0 BRA `(.L_x_11073) ;  /* 0x00000028001c8947 */ /* 0x002ff20003800000 */
.L_x_11143:
[----:B------:R-:W-:Y:S05]  /*320c0*/  BSYNC B1 ;  /* 0x0000000000017941 */ /* 0x000fea0003800000 */
.L_x_11072:
[----:B------:R-:W-:Y:S04]  /*320d0*/  BSSY B1, `(.L_x_11074) ;  /* 0x0000007000017945 */ /* 0x000fe80003800000 */
[----:B------:R-:W-:Y:S05]  /*320e0*/  @P1 BRA `(.L_x_11075) ;  /* 0x0000000000141947 */ /* 0x000fea0003800000 */
[----:B------:R-:W-:Y:S01]  /*320f0*/  ISETP.NE.AND P0, PT, R10, RZ, PT ;  /* 0x000000ff0a00720c */ /* 0x000fe20003f05270 */
[----:B-1----:R-:W-:-:S04]  /*32100*/  IMAD.MOV.U32 R3, RZ, RZ, 0x3000 ;  /* 0x00003000ff037424 */ /* 0x002fc800078e00ff */
[----:B------:R2:W-:Y:S08]  /*32110*/  SYNCS.ARRIVE.TRANS64 RZ, [UR38+0x32438], R3 ;  /* 0x03243803ffff79a7 */ /* 0x0005f00008000026 */
[----:B--2---:R-:W-:Y:S05]  /*32120*/  @!P0 BRA `(.L_x_11075) ;  /* 0x0000000000048947 */ /* 0x004fea0003800000 */
[----:B------:R-:W-:Y:S01]  /*32130*/  BPT.TRAP 0x1 ;  /* 0x000000040000795c */ /* 0x000fe20000300000 */
.L_x_11075:
[----:B------:R-:W-:Y:S05]  /*32140*/  BSYNC B1 ;  /* 0x0000000000017941 */ /* 0x000fea0003800000 */
.L_x_11074:
        /* <DEDUP_REMOVED lines=11> */
.L_x_11076:
        /* <DEDUP_REMOVED lines=11> */
.L_x_11144:
[----:B------:R-:W-:Y:S05]  /*322b0*/  BSYNC B1 ;  /* 0x0000000000017941 */ /* 0x000fea0003800000 */
.L_x_11077:
        /* <DEDUP_REMOVED lines=9> */
.L_x_11080:
[----:B------:R-:W-:Y:S05]  /*32350*/  BSYNC B1 ;  /* 0x0000000000017941 */ /* 0x000fea0003800000 */
.L_x_11079:
        /* <DEDUP_REMOVED lines=9> */
.L_x_11081:
        /* <DEDUP_REMOVED lines=13> */
.L_x_11082:
        /* <DEDUP_REMOVED lines=13> */
.L_x_11083:
        /* <DEDUP_REMOVED lines=13> */
.L_x_11084:
        /* <DEDUP_REMOVED lines=8> */
.L_x_11070:
[----:B------:R-:W-:Y:S05]  /*326e0*/  BSYNC B0 ;  /* 0x0000000000007941 */ /* 0x000fea0003800000 */
.L_x_11069:
[----:B------:R-:W-:Y:S02]  /*326f0*/  LOP3.LUT R0, R0, 0x1, RZ, 0x3c, !PT ;  /* 0x0000000100007812 */ /* 0x000fe400078e3cff */
[----:B------:R-:W-:-:S07]  /*32700*/  CS2R R6, SRZ ;  /* 0x0000000000067805 */ /* 0x000fce000001ff00 */
.L_x_11002:
[----:B------:R-:W1:Y:S01]  /*32710*/  S2R R3, SR_CgaCtaId ;  /* 0x0000000000037919 */ /* 0x000e620000008800 */
[----:B------:R-:W-:Y:S02]  /*32720*/  MOV R2, 0x400 ;  /* 0x0000040000027802 */ /* 0x000fe40000000f00 */
[----:B------:R-:W-:Y:S02]  /*32730*/  SHF.L.U32 R7, R7, 0x1f, RZ ;  /* 0x0000001f07077819 */ /* 0x000fe400000006ff */
[----:B-1----:R-:W-:-:S04]  /*32740*/  LEA R2, R3, R2, 0x18 ;  /* 0x0000000203027211 */ /* 0x002fc800078ec0ff */
[----:B------:R-:W1:Y:S02]  /*32750*/  SYNCS.PHASECHK.TRANS64.TRYWAIT P0, [R2+URZ+0x32420], R7 ;  /* 0x03242007020075a7 */ /* 0x000e64000800017f */
[----:B-1----:R-:W-:Y:S05]  /*32760*/  @!P0 BRA `(.L_x_11085) ;  /* 0x0000002000a08947 */ /* 0x002fea0003800000 */
.L_x_11145:
[----:B------:R-:W-:-:S03]  /*32770*/  UMOV UR4, 0xffffffff ;  /* 0xffffffff00047882 */ /* 0x000fc60000000000 */
[----:B------:R-:W-:Y:S05]  /*32780*/  BRA.DIV UR4, `(.L_x_11086) ;  /* 0x0000002204ac7947 */ /* 0x000fea000b800000 */
[----:B------:R-:W2:Y:S02]  /*32790*/  S2R R3, SR_TID.X ;  /* 0x0000000000037919 */ /* 0x000ea40000002100 */
[----:B--2---:R-:W-:-:S04]  /*327a0*/  SHF.R.U32.HI R3, RZ, 0x5, R3 ;  /* 0x00000005ff037819 */ /* 0x004fc80000011603 */
[----:B------:R-:W-:-:S05]  /*327b0*/  LOP3.LUT R3, R3, 0x3, RZ, 0xc0, !PT ;  /* 0x0000000303037812 */ /* 0x000fca00078ec0ff */
[----:B------:R2:W3:Y:S02]  /*327c0*/  SHFL.IDX PT, R14, R3, RZ, 0x1f ;  /* 0x00001fff030e7589 */ /* 0x0004e400000e0000 */
.L_x_11148:
[----:B---3--:R-:W-:-:S13]  /*327d0*/  ISETP.NE.AND P0, PT, R14, RZ, PT ;  /* 0x000000ff0e00720c */ /* 0x008fda0003f05270 */
[----:B------:R-:W-:Y:S05]  /*327e0*/  @P0 BRA `(.L_x_10898) ;  /* 0x0000000000880947 */ /* 0x000fea0003800000 */
[----:B------:R-:W-:-:S03]  /*327f0*/  UMOV UR4, 0xffffffff ;  /* 0xffffffff00047882 */ /* 0x000fc60000000000 */
[----:B------:R-:W-:Y:S05]  /*32800*/  BRA.DIV UR4, `(.L_x_11087) ;  /* 0x0000002204c07947 */ /* 0x000fea000b800000 */
[----:B------:R-:W-:-:S13]  /*32810*/  ELECT P6, URZ, PT ;  /* 0x00000000003f782f */ /* 0x000fda00038c0000 */
.L_x_11151:
[----:B------:R-:W-:Y:S05]  /*32820*/  @!P6 BRA `(.L_x_10898) ;  /* 0x000000000078e947 */ /* 0x000fea0003800000 */
[----:B--2---:R-:W2:Y:S02]  /*32830*/  LDL.LU R3, [R1+0x474] ;  /* 0x0004740001037983 */ /* 0x004ea40000300800 */
[----:B--2---:R-:W-:-:S04]  /*32840*/  LOP3.LUT R3, R3, 0x2, RZ, 0xfc, !PT ;  /* 0x0000000203037812 */ /* 0x004fc800078efcff */
[----:B------:R-:W-:-:S13]  /*32850*/  ISETP.NE.AND P2, PT, R3, 0x3, PT ;  /* 0x000000030300780c */ /* 0x000fda0003f45270 */
[----:B------:R-:W-:Y:S05]  /*32860*/  @!P2 BRA `(.L_x_11088) ;  /* 0x000000000004a947 */ /* 0x000fea0003800000 */
[----:B------:R-:W-:Y:S01]  /*32870*/  BPT.TRAP 0x1 ;  /* 0x000000040000795c */ /* 0x000fe20000300000 */
.L_x_11088:
[----:B------:R-:W-:Y:S01]  /*32880*/  VIADD R3, R2, 0x32440 ;  /* 0x0003244002037836 */ /* 0x000fe20000000000 */
[----:B-1----:R-:W-:Y:S01]  /*32890*/  SHF.L.U32 R7, R0, 0x1f, RZ ;  /* 0x0000001f00077819 */ /* 0x002fe200000006ff */
[C---:B------:R-:W-:Y:S02]  /*328a0*/  VIADD R4, R6.reuse, 0x1 ;  /* 0x0000000106047836 */ /* 0x040fe40000000000 */
[----:B------:R-:W-:-:S03]  /*328b0*/  IMAD R8, R6, 0x8, R3 ;  /* 0x0000000806087824 */ /* 0x000fc600078e0203 */
[C---:B------:R-:W-:Y:S01]  /*328c0*/  ISETP.NE.AND P1, PT, R4.reuse, 0x2, PT ;  /* 0x000000020400780c */ /* 0x040fe20003f25270 */
[----:B------:R-:W1:Y:S03]  /*328d0*/  SYNCS.PHASECHK.TRANS64.TRYWAIT P0, [R8+URZ], R7 ;  /* 0x00000007080075a7 */ /* 0x000e66000800017f */
[----:B0-----:R-:W-:Y:S02]  /*328e0*/  SEL R5, RZ, 0x1, P1 ;  /* 0x00000001ff057807 */ /* 0x001fe40000800000 */
[----:B------:R-:W-:Y:S02]  /*328f0*/  SEL R4, R4, RZ, P1 ;  /* 0x000000ff04047207 */ /* 0x000fe40000800000 */
[----:B------:R-:W-:-:S03]  /*32900*/  LOP3.LUT R0, R0, R5, RZ, 0x3c, !PT ;  /* 0x0000000500007212 */ /* 0x000fc600078e3cff */
[----:B------:R-:W-:Y:S01]  /*32910*/  IMAD R3, R4, 0x8, R3 ;  /* 0x0000000804037824 */ /* 0x000fe200078e0203 */
[----:B------:R-:W-:Y:S01]  /*32920*/  SHF.L.U32 R0, R0, 0x1f, RZ ;  /* 0x0000001f00007819 */ /* 0x000fe200000006ff */
[----:B-1----:R-:W-:Y:S06]  /*32930*/  @!P0 BRA `(.L_x_11089) ;  /* 0x0000002000948947 */ /* 0x002fec0003800000 */
.L_x_11152:
[----:B------:R-:W1:Y:S02]  /*32940*/  SYNCS.PHASECHK.TRANS64.TRYWAIT P0, [R3+URZ], R0 ;  /* 0x00000000030075a7 */ /* 0x000e64000800017f */
[----:B-1----:R-:W-:Y:S05]  /*32950*/  @!P0 BRA `(.L_x_11090) ;  /* 0x0000002000a08947 */ /* 0x002fea0003800000 */
.L_x_11153:
[----:B------:R-:W-:Y:S05]  /*32960*/  @!P2 BRA `(.L_x_11091) ;  /* 0x000000000004a947 */ /* 0x000fea0003800000 */
[----:B------:R-:W-:Y:S01]  /*32970*/  BPT.TRAP 0x1 ;  /* 0x000000040000795c */ /* 0x000fe20000300000 */
.L_x_11091:
[----:B-1----:R-:W-:-:S04]  /*32980*/  VIADD R3, R2, 0x32460 ;  /* 0x0003246002037836 */ /* 0x002fc80000000000 */
[----:B------:R-:W-:-:S04]  /*32990*/  IMAD R6, R6, 0x8, R3 ;  /* 0x0000000806067824 */ /* 0x000fc800078e0203 */
[----:B------:R-:W1:Y:S02]  /*329a0*/  SYNCS.PHASECHK.TRANS64.TRYWAIT P0, [R6+URZ], R7 ;  /* 0x00000007060075a7 */ /* 0x000e64000800017f */
[----:B-1----:R-:W-:Y:S05]  /*329b0*/  @!P0 BRA `(.L_x_11092) ;  /* 0x00000020009c8947 */ /* 0x002fea0003800000 */
.L_x_11154:
[----:B------:R-:W-:-:S07]  /*329c0*/  IMAD R3, R4, 0x8, R3 ;  /* 0x0000000804037824 */ /* 0x000fce00078e0203 */
.L_x_11093:
[----:B--2---:R2:W3:Y:S02]  /*329d0*/  SYNCS.PHASECHK.TRANS64.TRYWAIT P0, [R3+URZ], R0 ;  /* 0x00000000030075a7 */ /* 0x0044e4000800017f */
[----:B---3--:R-:W-:Y:S05]  /*329e0*/  @!P0 NANOSLEEP.SYNCS 0x989680 ;  /* 0x009896800000895d */ /* 0x008fea0003900000 */
[----:B------:R-:W3:Y:S02]  /*329f0*/  @!P0 SYNCS.PHASECHK.TRANS64 P0, [R3+URZ], R0 ;  /* 0x00000000030085a7 */ /* 0x000ee4000800007f */
[----:B---3--:R-:W-:Y:S05]  /*32a00*/  @!P0 BRA `(.L_x_11093) ;  /* 0xfffffffc00f08947 */ /* 0x008fea000383ffff */
.L_x_10898:
[----:B------:R-:W-:Y:S05]  /*32a10*/  BSYNC B6 ;  /* 0x0000000000067941 */ /* 0x000fea0003800000 */
.L_x_10895:
[----:B------:R-:W-:Y:S05]  /*32a20*/  EXIT ;  /* 0x000000000000794d */ /* 0x000fea0003800000 */
.L_x_10909:
[----:B0-----:R0:W1:Y:S02]  /*32a30*/  SYNCS.PHASECHK.TRANS64.TRYWAIT P0, [R72+URZ+0x32400], R15 ;  /* 0x0324000f480075a7 */ /* 0x001064000800017f */
[----:B-1----:R-:W-:Y:S05]  /*32a40*/  @!P0 NANOSLEEP.SYNCS 0x989680 ;  /* 0x009896800000895d */ /* 0x002fea0003900000 */
[----:B------:R-:W1:Y:S02]  /*32a50*/  @!P0 SYNCS.PHASECHK.TRANS64 P0, [R72+URZ+0x32400], R15 ;  /* 0x0324000f480085a7 */ /* 0x000e64000800007f */
[----:B-1----:R-:W-:Y:S05]  /*32a60*/  @!P0 BRA `(.L_x_10909) ;  /* 0xfffffffc00f08947 */ /* 0x002fea000383ffff */
[----:B------:R-:W-:Y:S05]  /*32a70*/  BRA `(.L_x_11094) ;  /* 0xfffffcf400d87947 */ /* 0x000fea000383ffff */
.L_x_10916:
[----:B--2---:R2:W3:Y:S02]  /*32a80*/  SYNCS.PHASECHK.TRANS64.TRYWAIT P0, [R8+URZ], R9 ;  /* 0x00000009080075a7 */ /* 0x0044e4000800017f */
[----:B---3--:R-:W-:Y:S05]  /*32a90*/  @!P0 NANOSLEEP.SYNCS 0x989680 ;  /* 0x009896800000895d */ /* 0x008fea0003900000 */
[----:B------:R-:W3:Y:S02]  /*32aa0*/  @!P0 SYNCS.PHASECHK.TRANS64 P0, [R8+URZ], R9 ;  /* 0x00000009080085a7 */ /* 0x000ee4000800007f */
[----:B---3--:R-:W-:Y:S05]  /*32ab0*/  @!P0 BRA `(.L_x_10916) ;  /* 0xfffffffc00f08947 */ /* 0x008fea000383ffff */
[----:B------:R-:W-:Y:S05]  /*32ac0*/  BRA `(.L_x_10915) ;  /* 0xfffffcf800ec7947 */ /* 0x000fea000383ffff */
.L_x_10918:
[----:B0-----:R0:W1:Y:S02]  /*32ad0*/  SYNCS.PHASECHK.TRANS64.TRYWAIT P0, [R72+URZ+0x32410], R9 ;  /* 0x03241009480075a7 */ /* 0x001064000800017f */
[----:B-1----:R-:W-:Y:S05]  /*32ae0*/  @!P0 NANOSLEEP.SYNCS 0x989680 ;  /* 0x009896800000895d */ /* 0x002fea0003900000 */
[----:B------:R-:W1:Y:S02]  /*32af0*/  @!P0 SYNCS.PHASECHK.TRANS64 P0, [R72+URZ+0x32410], R9 ;  /* 0x03241009480085a7 */ /* 0x000e64000800007f */
[----:B-1----:R-:W-:Y:S05]  /*32b00*/  @!P0 BRA `(.L_x_10918) ;  /* 0xfffffffc00f08947 */ /* 0x002fea000383ffff */
[----:B------:R-:W-:Y:S05]  /*32b10*/  BRA `(.L_x_11095) ;  /* 0xfffffcfc00c47947 */ /* 0x000fea000383ffff */
.L_x_10925:
[----:B-1----:R1:W2:Y:S02]  /*32b20*/  SYNCS.PHASECHK.TRANS64.TRYWAIT P0, [R8+URZ], R9 ;  /* 0x00000009080075a7 */ /* 0x0022a4000800017f */
[----:B--2---:R-:W-:Y:S05]  /*32b30*/  @!P0 NANOSLEEP.SYNCS 0x989680 ;  /* 0x009896800000895d */ /* 0x004fea0003900000 */
[----:B------:R-:W2:Y:S02]  /*32b40*/  @!P0 SYNCS.PHASECHK.TRANS64 P0, [R8+URZ], R9 ;  /* 0x00000009080085a7 */ /* 0x000ea4000800007f */
[----:B--2---:R-:W-:Y:S05]  /*32b50*/  @!P0 BRA `(.L_x_10925) ;  /* 0xfffffffc00f08947 */ /* 0x004fea000383ffff */
[----:B------:R-:W-:Y:S05]  /*32b60*/  BRA `(.L_x_10924) ;  /* 0xfffffd0000087947 */ /* 0x000fea000383ffff */
.L_x_10956:
[----:B-1----:R1:W2:Y:S02]  /*32b70*/  SYNCS.PHASECHK.TRANS64.TRYWAIT P2, [R0+URZ], R5 ;  /* 0x00000005000075a7 */ /* 0x0022a4000804017f */
[----:B--2---:R-:W-:Y:S05]  /*32b80*/  @!P2 NANOSLEEP.SYNCS 0x989680 ;  /* 0x009896800000a95d */ /* 0x004fea0003900000 */
[----:B------:R-:W2:Y:S02]  /*32b90*/  @!P2 SYNCS.PHASECHK.TRANS64 P2, [R0+URZ], R5 ;  /* 0x000000050000a5a7 */ /* 0x000ea4000804007f */
[----:B--2---:R-:W-:Y:S05]  /*32ba0*/  @!P2 BRA `(.L_x_10956) ;  /* 0xfffffffc00f0a947 */ /* 0x004fea000383ffff */
[----:B------:R-:W-:Y:S05]  /*32bb0*/  BRA `(.L_x_10955) ;  /* 0xfffffd6400747947 */ /* 0x000fea000383ffff */
.L_x_10963:
[----:B--2---:R2:W3:Y:S02]  /*32bc0*/  SYNCS.PHASECHK.TRANS64.TRYWAIT P2, [R4+URZ], R5 ;  /* 0x00000005040075a7 */ /* 0x0044e4000804017f */
[----:B---3--:R-:W-:Y:S05]  /*32bd0*/  @!P2 NANOSLEEP.SYNCS 0x989680 ;  /* 0x009896800000a95d */ /* 0x008fea0003900000 */
[----:B------:R-:W3:Y:S02]  /*32be0*/  @!P2 SYNCS.PHASECHK.TRANS64 P2, [R4+URZ], R5 ;  /* 0x000000050400a5a7 */ /* 0x000ee4000804007f */
[----:B---3--:R-:W-:Y:S05]  /*32bf0*/  @!P2 BRA `(.L_x_10963) ;  /* 0xfffffffc00f0a947 */ /* 0x008fea000383ffff */
[----:B------:R-:W-:Y:S05]  /*32c00*/  BRA `(.L_x_10962) ;  /* 0xfffffd6800987947 */ /* 0x000fea000383ffff */
.L_x_10974:
[----:B-1----:R1:W2:Y:S02]  /*32c10*/  SYNCS.PHASECHK.TRANS64.TRYWAIT P1, [R4+URZ], R5 ;  /* 0x00000005040075a7 */ /* 0x0022a4000802017f */
[----:B--2---:R-:W-:Y:S05]  /*32c20*/  @!P1 NANOSLEEP.SYNCS 0x989680 ;  /* 0x009896800000995d */ /* 0x004fea0003900000 */
[----:B------:R-:W2:Y:S02]  /*32c30*/  @!P1 SYNCS.PHASECHK.TRANS64 P1, [R4+URZ], R5 ;  /* 0x00000005040095a7 */ /* 0x000ea4000802007f */
[----:B--2---:R-:W-:Y:S05]  /*32c40*/  @!P1 BRA `(.L_x_10974) ;  /* 0xfffffffc00f09947 */ /* 0x004fea000383ffff */
[----:B------:R-:W-:Y:S05]  /*32c50*/  BRA `(.L_x_10973) ;  /* 0xfffffecc00347947 */ /* 0x000fea000383ffff */
.L_x_10981:
[----:B--2---:R2:W3:Y:S02]  /*32c60*/  SYNCS.PHASECHK.TRANS64.TRYWAIT P1, [R4+URZ], R5 ;  /* 0x00000005040075a7 */ /* 0x0044e4000802017f */
[----:B---3--:R-:W-:Y:S05]  /*32c70*/  @!P1 NANOSLEEP.SYNCS 0x989680 ;  /* 0x009896800000995d */ /* 0x008fea0003900000 */
[----:B------:R-:W3:Y:S02]  /*32c80*/  @!P1 SYNCS.PHASECHK.TRANS64 P1, [R4+URZ], R5 ;  /* 0x00000005040095a7 */ /* 0x000ee4000802007f */
[----:B---3--:R-:W-:Y:S05]  /*32c90*/  @!P1 BRA `(.L_x_10981) ;  /* 0xfffffffc00f09947 */ /* 0x008fea000383ffff */
[----:B------:R-:W-:Y:S05]  /*32ca0*/  BRA `(.L_x_10980) ;  /* 0xfffffed000587947 */ /* 0x000fea000383ffff */
.L_x_11013:
[----:B------:R-:W-:Y:S02]  /*32cb0*/  IMAD.MOV.U32 R13, RZ, RZ, R4 ;  /* 0x000000ffff0d7224 */ /* 0x000fe400078e0004 */
[----:B------:R-:W-:Y:S02]  /*32cc0*/  IMAD.MOV.U32 R12, RZ, RZ, RZ ;  /* 0x000000ffff0c7224 */ /* 0x000fe400078e00ff */
[----:B------:R-:W-:Y:S02]  /*32cd0*/  IMAD.MOV.U32 R11, RZ, RZ, 0x1f ;  /* 0x0000001fff0b7424 */ /* 0x000fe400078e00ff */
[----:B------:R-:W-:-:S07]  /*32ce0*/  IMAD.MOV.U32 R15, RZ, RZ, -0x1 ;  /* 0xffffffffff0f7424 */ /* 0x000fce00078e00ff */
[----:B0-----:R-:W-:Y:S05]  /*32cf0*/  WARPSYNC.COLLECTIVE R15, `(.L_x_11096) ;  /* 0x000000000f087348 */ /* 0x001fea0003c00000 */
[----:B------:R1:W2:Y:S02]  /*32d00*/  SHFL.IDX P6, R14, R13, R12, R11 ;  /* 0x0000000c0d0e7389 */ /* 0x0002a400000c000b */
[----:B012---:R-:W-:Y:S01]  /*32d10*/  ENDCOLLECTIVE ;  /* 0x000000000000791b */ /* 0x007fe20003800000 */
.L_x_11096:
[----:B------:R-:W-:Y:S05]  /*32d20*/  BRA `(.L_x_11097) ;  /* 0xffffffbc00a07947 */ /* 0x000fea000383ffff */
.L_x_11015:
[----:B------:R-:W-:Y:S01]  /*32d30*/  BSSY B0, `(.L_x_11098) ;  /* 0x0000006000007945 */ /* 0x000fe20003800000 */
[----:B------:R-:W-:-:S07]  /*32d40*/  IMAD.MOV.U32 R15, RZ, RZ, -0x1 ;  /* 0xffffffffff0f7424 */ /* 0x000fce00078e00ff */
[----:B01----:R-:W-:Y:S05]  /*32d50*/  WARPSYNC.COLLECTIVE R15, `(.L_x_11099) ;  /* 0x000000000f0c7348 */ /* 0x003fea0003c00000 */
[----:B------:R-:W-:Y:S02]  /*32d60*/  ELECT P6, UR62, PT ;  /* 0x00000000003e782f */ /* 0x000fe400038c0000 */
[----:B------:R-:W-:Y:S01]  /*32d70*/  MOV R14, UR62 ;  /* 0x0000003e000e7c02 */ /* 0x000fe20008000f00 */
[----:B01----:R-:W-:Y:S10]  /*32d80*/  ENDCOLLECTIVE ;  /* 0x000000000000791b */ /* 0x003ff40003800000 */
.L_x_11099:
[----:B------:R-:W-:Y:S05]  /*32d90*/  BSYNC B0 ;  /* 0x0000000000007941 */ /* 0x000fea0003800000 */
.L_x_11098:
[----:B------:R-:W-:Y:S05]  /*32da0*/  BRA `(.L_x_11100) ;  /* 0xffffffbc00a47947 */ /* 0x000fea000383ffff */
.L_x_11017:
[----:B--2---:R-:W-:-:S04]  /*32db0*/  IMAD.U32 R3, RZ, RZ, UR38 ;  /* 0x00000026ff037e24 */ /* 0x004fc8000f8e00ff */
[----:B------:R2:W3:Y:S03]  /*32dc0*/  SYNCS.PHASECHK.TRANS64.TRYWAIT P0, [R3+URZ+0x32440], R0 ;  /* 0x03244000030075a7 */ /* 0x0004e6000800017f */
[----:B---3--:R-:W-:Y:S05]  /*32dd0*/  @!P0 NANOSLEEP.SYNCS 0x989680 ;  /* 0x009896800000895d */ /* 0x008fea0003900000 */
[----:B------:R-:W3:Y:S02]  /*32de0*/  @!P0 SYNCS.PHASECHK.TRANS64 P0, [R3+URZ+0x32440], R0 ;  /* 0x03244000030085a7 */ /* 0x000ee4000800007f */
[----:B---3--:R-:W-:Y:S05]  /*32df0*/  @!P0 BRA `(.L_x_11017) ;  /* 0xfffffffc00ec8947 */ /* 0x008fea000383ffff */
[----:B------:R-:W-:Y:S05]  /*32e00*/  BRA `(.L_x_11101) ;  /* 0xffffffc000007947 */ /* 0x000fea000383ffff */
.L_x_11020:
[----:B------:R-:W-:Y:S01]  /*32e10*/  IMAD.MOV.U32 R13, RZ, RZ, R3 ;  /* 0x000000ffff0d7224 */ /* 0x000fe200078e0003 */
[----:B------:R0:W-:Y:S01]  /*32e20*/  STL [R1+0x864], R16 ;  /* 0x0008641001007387 */ /* 0x0001e20000100800 */
[----:B------:R-:W-:Y:S02]  /*32e30*/  IMAD.MOV.U32 R12, RZ, RZ, RZ ;  /* 0x000000ffff0c7224 */ /* 0x000fe400078e00ff */
[----:B------:R-:W-:Y:S02]  /*32e40*/  IMAD.MOV.U32 R11, RZ, RZ, 0x181f ;  /* 0x0000181fff0b7424 */ /* 0x000fe400078e00ff */
[----:B------:R-:W-:-:S07]  /*32e50*/  IMAD.MOV.U32 R15, RZ, RZ, -0x1 ;  /* 0xffffffffff0f7424 */ /* 0x000fce00078e00ff */
[----:B0-----:R-:W-:Y:S05]  /*32e60*/  WARPSYNC.COLLECTIVE R15, `(.L_x_11102) ;  /* 0x000000000f087348 */ /* 0x001fea0003c00000 */
[----:B------:R1:W2:Y:S02]  /*32e70*/  SHFL.IDX P6, R14, R13, R12, R11 ;  /* 0x0000000c0d0e7389 */ /* 0x0002a400000c000b */
[----:B012---:R-:W-:Y:S01]  /*32e80*/  ENDCOLLECTIVE ;  /* 0x000000000000791b */ /* 0x007fe20003800000 */
.L_x_11102:
[----:B------:R-:W-:-:S05]  /*32e90*/  VIADD R16, R6, UR39 ;  /* 0x0000002706107c36 */ /* 0x000fca0008000000 */
[----:B------:R0:W-:Y:S01]  /*32ea0*/  STL [R1+0x464], R16 ;  /* 0x0004641001007387 */ /* 0x0001e20000100800 */
[----:B------:R-:W-:Y:S02]  /*32eb0*/  IMAD.MOV.U32 R13, RZ, RZ, R0 ;  /* 0x000000ffff0d7224 */ /* 0x000fe400078e0000 */
[----:B------:R-:W-:-:S07]  /*32ec0*/  IMAD.MOV.U32 R4, RZ, RZ, R14 ;  /* 0x000000ffff047224 */ /* 0x000fce00078e000e */
[----:B0-----:R-:W-:Y:S05]  /*32ed0*/  WARPSYNC.COLLECTIVE R15, `(.L_x_11103) ;  /* 0x000000000f087348 */ /* 0x001fea0003c00000 */
[----:B------:R1:W2:Y:S02]  /*32ee0*/  SHFL.IDX P6, R14, R13, R12, R11 ;  /* 0x0000000c0d0e7389 */ /* 0x0002a400000c000b */
[----:B012---:R-:W-:Y:S01]  /*32ef0*/  ENDCOLLECTIVE ;  /* 0x000000000000791b */ /* 0x007fe20003800000 */
.L_x_11103:
        /* <DEDUP_REMOVED lines=10> */
.L_x_11104:
        /* <DEDUP_REMOVED lines=10> */
.L_x_11105:
[----:B------:R-:W-:Y:S01]  /*33040*/  @!PT LDS RZ, [RZ] ;  /* 0x00000000fffff984 */ /* 0x000fe20000000800 */
[----:B------:R-:W-:Y:S01]  /*33050*/  @!PT LDS RZ, [RZ] ;  /* 0x00000000fffff984 */ /* 0x000fe20000000800 */
[----:B------:R-:W-:Y:S01]  /*33060*/  @!PT LDS RZ, [RZ] ;  /* 0x00000000fffff984 */ /* 0x000fe20000000800 */
[----:B------:R0:W-:Y:S01]  /*33070*/  @!P1 LDGSTS.E.BYPASS.LTC128B.128 [R7+0x18400], desc[UR44][R4.64], !P0 ;  /* 0x1840000004079fae */ /* 0x0001e2000c101d6c */
[----:B------:R-:W-:Y:S02]  /*33080*/  IMAD.MOV.U32 R13, RZ, RZ, R3 ;  /* 0x000000ffff0d7224 */ /* 0x000fe400078e0003 */
[C---:B0-----:R-:W-:Y:S02]  /*33090*/  VIADD R5, R16.reuse, 0x10 ;  /* 0x0000001010057836 */ /* 0x041fe40000000000 */
[----:B------:R-:W-:Y:S02]  /*330a0*/  IMAD.MOV.U32 R12, RZ, RZ, 0x2 ;  /* 0x00000002ff0c7424 */ /* 0x000fe400078e00ff */
[----:B------:R-:W-:Y:S01]  /*330b0*/  VIADD R7, R16, 0x20 ;  /* 0x0000002010077836 */ /* 0x000fe20000000000 */
[----:B------:R-:W-:Y:S01]  /*330c0*/  ISETP.GE.AND P2, PT, R5, R2, PT ;  /* 0x000000020500720c */ /* 0x000fe20003f46270 */
[----:B------:R0:W-:Y:S01]  /*330d0*/  STL [R1+0x484], R5 ;  /* 0x0004840501007387 */ /* 0x0001e20000100800 */
[----:B------:R-:W-:-:S11]  /*330e0*/  IMAD.MOV.U32 R6, RZ, RZ, R14 ;  /* 0x000000ffff067224 */ /* 0x000fd600078e000e */
[----:B0-----:R-:W-:Y:S05]  /*330f0*/  WARPSYNC.COLLECTIVE R15, `(.L_x_11106) ;  /* 0x000000000f087348 */ /* 0x001fea0003c00000 */
[----:B------:R1:W2:Y:S02]  /*33100*/  SHFL.IDX P6, R14, R13, R12, R11 ;  /* 0x0000000c0d0e7389 */ /* 0x0002a400000c000b */
[----:B012---:R-:W-:Y:S01]  /*33110*/  ENDCOLLECTIVE ;  /* 0x000000000000791b */ /* 0x007fe20003800000 */
.L_x_11106:
[----:B------:R0:W-:Y:S01]  /*33120*/  STL [R1+0x490], R7 ;  /* 0x0004900701007387 */ /* 0x0001e20000100800 */
[----:B------:R-:W-:Y:S02]  /*33130*/  @!P2 LEA R4, P1, R10, R6, 0x1 ;  /* 0x000000060a04a211 */ /* 0x000fe400078208ff */
[----:B------:R-:W-:-:S03]  /*33140*/  @!P2 LEA R6, R9, UR38, 0x1 ;  /* 0x000000260906ac11 */ /* 0x000fc6000f8e08ff */
[----:B------:R-:W-:Y:S01]  /*33150*/  @!P2 IMAD.X R5, RZ, RZ, R8, P1 ;  /* 0x000000ffff05a224 */ /* 0x000fe200008e0608 */
[----:B------:R-:W-:Y:S01]  /*33160*/  ISETP.GE.AND P1, PT, R7, R2, PT ;  /* 0x000000020700720c */ /* 0x000fe20003f26270 */
[----:B------:R-:W-:Y:S02]  /*33170*/  IMAD.MOV.U32 R13, RZ, RZ, R0 ;  /* 0x000000ffff0d7224 */ /* 0x000fe400078e0000 */
[----:B0-----:R-:W-:Y:S01]  /*33180*/  VIADD R7, R16, 0x30 ;  /* 0x0000003010077836 */ /* 0x001fe20000000000 */
[----:B------:R-:W-:Y:S01]  /*33190*/  @!PT LDS RZ, [RZ] ;  /* 0x00000000fffff984 */ /* 0x000fe20000000800 */
[----:B------:R-:W-:Y:S01]  /*331a0*/  @!PT LDS RZ, [RZ] ;  /* 0x00000000fffff984 */ /* 0x000fe20000000800 */
[----:B------:R-:W-:Y:S01]  /*331b0*/  @!PT LDS RZ, [RZ] ;  /* 0x00000000fffff984 */ /* 0x000fe20000000800 */
[----:B------:R0:W-:Y:S04]  /*331c0*/  @!P2 LDGSTS.E.BYPASS.LTC128B.128 [R6+0x18c00], desc[UR44][R4.64], !P0 ;  /* 0x18c000000406afae */ /* 0x0001e8000c101d6c */
[----:B------:R1:W-:Y:S01]  /*331d0*/  STL [R1+0x494], R7 ;  /* 0x0004940701007387 */ /* 0x0003e20000100800 */
[----:B0-----:R-:W-:-:S04]  /*331e0*/  IMAD.MOV.U32 R4, RZ, RZ, R14 ;  /* 0x000000ffff047224 */ /* 0x001fc800078e000e */
[----:B------:R-:W-:-:S07]  /*331f0*/  @!P1 LEA R6, R9, UR38, 0x1 ;  /* 0x0000002609069c11 */ /* 0x000fce000f8e08ff */
[----:B-1----:R-:W-:Y:S05]  /*33200*/  WARPSYNC.COLLECTIVE R15, `(.L_x_11107) ;  /* 0x000000000f087348 */ /* 0x002fea0003c00000 */
[----:B------:R0:W2:Y:S02]  /*33210*/  SHFL.IDX P6, R14, R13, R12, R11 ;  /* 0x0000000c0d0e7389 */ /* 0x0000a400000c000b */
[----:B012---:R-:W-:Y:S01]  /*33220*/  ENDCOLLECTIVE ;  /* 0x000000000000791b */ /* 0x007fe20003800000 */
.L_x_11107:
[----:B------:R-:W-:Y:S02]  /*33230*/  IMAD.MOV.U32 R13, RZ, RZ, R3 ;  /* 0x000000ffff0d7224 */ /* 0x000fe400078e0003 */
[----:B------:R-:W-:Y:S02]  /*33240*/  IMAD.MOV.U32 R12, RZ, RZ, 0x3 ;  /* 0x00000003ff0c7424 */ /* 0x000fe400078e00ff */
[----:B------:R-:W-:-:S07]  /*33250*/  IMAD.MOV.U32 R5, RZ, RZ, R14 ;  /* 0x000000ffff057224 */ /* 0x000fce00078e000e */
[----:B------:R-:W-:Y:S05]  /*33260*/  WARPSYNC.COLLECTIVE R15, `(.L_x_11108) ;  /* 0x000000000f087348 */ /* 0x000fea0003c00000 */
[----:B------:R0:W1:Y:S02]  /*33270*/  SHFL.IDX P6, R14, R13, R12, R11 ;  /* 0x0000000c0d0e7389 */ /* 0x00006400000c000b */
[----:B01----:R-:W-:Y:S01]  /*33280*/  ENDCOLLECTIVE ;  /* 0x000000000000791b */ /* 0x003fe20003800000 */
.L_x_11108:
        /* <DEDUP_REMOVED lines=11> */
[----:B------:R-:W-:-:S05]  /*33340*/  VIADD R7, R16, 0x40 ;  /* 0x0000004010077836 */ /* 0x000fca0000000000 */
[----:B------:R1:W-:Y:S01]  /*33350*/  STL [R1+0x498], R7 ;  /* 0x0004980701007387 */ /* 0x0003e20000100800 */
[----:B0-----:R-:W-:-:S07]  /*33360*/  IMAD.MOV.U32 R4, RZ, RZ, R14 ;  /* 0x000000ffff047224 */ /* 0x001fce00078e000e */
[----:B-1----:R-:W-:Y:S05]  /*33370*/  WARPSYNC.COLLECTIVE R15, `(.L_x_11109) ;  /* 0x000000000f087348 */ /* 0x002fea0003c00000 */
[----:B------:R0:W2:Y:S02]  /*33380*/  SHFL.IDX P6, R14, R13, R12, R11 ;  /* 0x0000000c0d0e7389 */ /* 0x0000a400000c000b */
[----:B012---:R-:W-:Y:S01]  /*33390*/  ENDCOLLECTIVE ;  /* 0x000000000000791b */ /* 0x007fe20003800000 */
.L_x_11109:
[----:B------:R-:W-:Y:S01]  /*333a0*/  @!P1 LEA R6, R9, UR38, 0x1 ;  /* 0x0000002609069c11 */ /* 0x000fe2000f8e08ff */
[----:B------:R-:W-:Y:S02]  /*333b0*/  IMAD.MOV.U32 R13, RZ, RZ, R3 ;  /* 0x000000ffff0d7224 */ /* 0x000fe400078e0003 */
[----:B------:R-:W-:Y:S02]  /*333c0*/  IMAD.MOV.U32 R12, RZ, RZ, 0x4 ;  /* 0x00000004ff0c7424 */ /* 0x000fe400078e00ff */
[----:B------:R-:W-:-:S07]  /*333d0*/  IMAD.MOV.U32 R5, RZ, RZ, R14 ;  /* 0x000000ffff057224 */ /* 0x000fce00078e000e */
[----:B------:R-:W-:Y:S05]  /*333e0*/  WARPSYNC.COLLECTIVE R15, `(.L_x_11110) ;  /* 0x000000000f087348 */ /* 0x000fea0003c00000 */
[----:B------:R0:W1:Y:S02]  /*333f0*/  SHFL.IDX P6, R14, R13, R12, R11 ;  /* 0x0000000c0d0e7389 */ /* 0x00006400000c000b */
[----:B01----:R-:W-:Y:S01]  /*33400*/  ENDCOLLECTIVE ;  /* 0x000000000000791b */ /* 0x003fe20003800000 */
.L_x_11110:
        /* <DEDUP_REMOVED lines=17> */
.L_x_11111:
[----:B------:R-:W-:Y:S02]  /*33520*/  IMAD.MOV.U32 R13, RZ, RZ, R3 ;  /* 0x000000ffff0d7224 */ /* 0x000fe400078e0003 */
[----:B------:R-:W-:Y:S02]  /*33530*/  IMAD.MOV.U32 R12, RZ, RZ, 0x5 ;  /* 0x00000005ff0c7424 */ /* 0x000fe400078e00ff */
[----:B------:R-:W-:-:S07]  /*33540*/  IMAD.MOV.U32 R4, RZ, RZ, R14 ;  /* 0x000000ffff047224 */ /* 0x000fce00078e000e */
[----:B------:R-:W-:Y:S05]  /*33550*/  WARPSYNC.COLLECTIVE R15, `(.L_x_11112) ;  /* 0x000000000f087348 */ /* 0x000fea0003c00000 */
[----:B------:R0:W1:Y:S02]  /*33560*/  SHFL.IDX P6, R14, R13, R12, R11 ;  /* 0x0000000c0d0e7389 */ /* 0x00006400000c000b */
[----:B01----:R-:W-:Y:S01]  /*33570*/  ENDCOLLECTIVE ;  /* 0x000000000000791b */ /* 0x003fe20003800000 */
.L_x_11112:
[----:B------:R-:W-:-:S05]  /*33580*/  @!P1 LEA R5, P2, R10, R4, 0x1 ;  /* 0x000000040a059211 */ /* 0x000fca00078408ff */
[----:B------:R-:W-:Y:S01]  /*33590*/  @!P1 IMAD.X R4, RZ, RZ, R6, P2 ;  /* 0x000000ffff049224 */ /* 0x000fe200010e0606 */
[----:B------:R-:W-:-:S04]  /*335a0*/  @!P1 LEA R6, R9, UR38, 0x1 ;  /* 0x0000002609069c11 */ /* 0x000fc8000f8e08ff */
        /* <DEDUP_REMOVED lines=9> */
[----:B------:R-:W-:Y:S02]  /*33640*/  VIADD R7, R16, 0x60 ;  /* 0x0000006010077836 */ /* 0x000fe40000000000 */
[----:B------:R1:W5:Y:S02]  /*33650*/  LDL.LU R16, [R1+0x864] ;  /* 0x0008640001107983 */ /* 0x0003640000300800 */
[----:B01----:R-:W-:-:S08]  /*33660*/  IMAD.MOV.U32 R6, RZ, RZ, R14 ;  /* 0x000000ffff067224 */ /* 0x003fd000078e000e */
[----:B-----5:R-:W-:Y:S05]  /*33670*/  WARPSYNC.COLLECTIVE R15, `(.L_x_11113) ;  /* 0x000000000f087348 */ /* 0x020fea0003c00000 */
[----:B------:R0:W1:Y:S02]  /*33680*/  SHFL.IDX P6, R14, R13, R12, R11 ;  /* 0x0000000c0d0e7389 */ /* 0x00006400000c000b */
[----:B01---5:R-:W-:Y:S01]  /*33690*/  ENDCOLLECTIVE ;  /* 0x000000000000791b */ /* 0x023fe20003800000 */
.L_x_11113:
[----:B------:R-:W-:Y:S02]  /*336a0*/  IMAD.MOV.U32 R13, RZ, RZ, R3 ;  /* 0x000000ffff0d7224 */ /* 0x000fe400078e0003 */
[----:B------:R-:W-:Y:S02]  /*336b0*/  IMAD.MOV.U32 R12, RZ, RZ, 0x6 ;  /* 0x00000006ff0c7424 */ /* 0x000fe400078e00ff */
[----:B------:R-:W-:-:S07]  /*336c0*/  IMAD.MOV.U32 R4, RZ, RZ, R14 ;  /* 0x000000ffff047224 */ /* 0x000fce00078e000e */
[----:B------:R-:W-:Y:S05]  /*336d0*/  WARPSYNC.COLLECTIVE R15, `(.L_x_11114) ;  /* 0x000000000f087348 */ /* 0x000fea0003c00000 */
[----:B------:R0:W1:Y:S02]  /*336e0*/  SHFL.IDX P6, R14, R13, R12, R11 ;  /* 0x0000000c0d0e7389 */ /* 0x00006400000c000b */
[----:B01----:R-:W-:Y:S01]  /*336f0*/  ENDCOLLECTIVE ;  /* 0x000000000000791b */ /* 0x003fe20003800000 */
.L_x_11114:
        /* <DEDUP_REMOVED lines=15> */
.L_x_11115:
[----:B------:R-:W-:Y:S01]  /*337f0*/  ISETP.GE.AND P1, PT, R7, R2, PT ;  /* 0x000000020700720c */ /* 0x000fe20003f26270 */
[----:B------:R-:W-:Y:S02]  /*33800*/  IMAD.MOV.U32 R13, RZ, RZ, R3 ;  /* 0x000000ffff0d7224 */ /* 0x000fe400078e0003 */
[----:B------:R-:W-:Y:S02]  /*33810*/  IMAD.MOV.U32 R12, RZ, RZ, 0x7 ;  /* 0x00000007ff0c7424 */ /* 0x000fe400078e00ff */
[----:B------:R-:W-:-:S08]  /*33820*/  IMAD.MOV.U32 R4, RZ, RZ, R14 ;  /* 0x000000ffff047224 */ /* 0x000fd000078e000e */
[----:B------:R-:W-:Y:S05]  /*33830*/  WARPSYNC.COLLECTIVE R15, `(.L_x_11116) ;  /* 0x000000000f087348 */ /* 0x000fea0003c00000 */
[----:B------:R0:W1:Y:S02]  /*33840*/  SHFL.IDX P6, R14, R13, R12, R11 ;  /* 0x0000000c0d0e7389 */ /* 0x00006400000c000b */
[----:B01----:R-:W-:Y:S01]  /*33850*/  ENDCOLLECTIVE ;  /* 0x000000000000791b */ /* 0x003fe20003800000 */
.L_x_11116:
[----:B------:R-:W-:-:S05]  /*33860*/  @!P1 LEA R5, P2, R10, R4, 0x1 ;  /* 0x000000040a059211 */ /* 0x000fca00078408ff */
[----:B------:R-:W-:-:S05]  /*33870*/  @!P1 IMAD.X R4, RZ, RZ, R6, P2 ;  /* 0x000000ffff049224 */ /* 0x000fca00010e0606 */
[----:B------:R-:W-:Y:S01]  /*33880*/  @!P1 LOP3.LUT R5, R5, R4, RZ, 0x3c, !PT ;  /* 0x0000000405059212 */ /* 0x000fe200078e3cff */
[----:B------:R-:W-:-:S03]  /*33890*/  IMAD.MOV.U32 R13, RZ, RZ, R0 ;  /* 0x000000ffff0d7224 */ /* 0x000fc600078e0000 */
[----:B------:R-:W-:Y:S02]  /*338a0*/  @!P1 LOP3.LUT R4, R5, R4, RZ, 0x3c, !PT ;  /* 0x0000000405049212 */ /* 0x000fe400078e3cff */
[----:B------:R-:W-:Y:S02]  /*338b0*/  @!P1 LEA R6, R9, UR38, 0x1 ;  /* 0x0000002609069c11 */ /* 0x000fe4000f8e08ff */
[----:B------:R-:W-:Y:S01]  /*338c0*/  @!P1 LOP3.LUT R5, R5, R4, RZ, 0x3c, !PT ;  /* 0x0000000405059212 */ /* 0x000fe200078e3cff */
[----:B------:R-:W-:-:S07]  /*338d0*/  IMAD.MOV.U32 R3, RZ, RZ, R14 ;  /* 0x000000ffff037224 */ /* 0x000fce00078e000e */
[----:B------:R-:W-:Y:S05]  /*338e0*/  WARPSYNC.COLLECTIVE R15, `(.L_x_11117) ;  /* 0x000000000f087348 */ /* 0x000fea0003c00000 */
[----:B------:R0:W1:Y:S02]  /*338f0*/  SHFL.IDX P6, R14, R13, R12, R11 ;  /* 0x0000000c0d0e7389 */ /* 0x00006400000c000b */
[----:B01----:R-:W-:Y:S01]  /*33900*/  ENDCOLLECTIVE ;  /* 0x000000000000791b */ /* 0x003fe20003800000 */
.L_x_11117:
[----:B------:R0:W-:Y:S04]  /*33910*/  STL [R1+0x4a0], R7 ;  /* 0x0004a00701007387 */ /* 0x0001e80000100800 */
[----:B------:R-:W-:Y:S01]  /*33920*/  @!PT LDS RZ, [RZ] ;  /* 0x00000000fffff984 */ /* 0x000fe20000000800 */
[----:B------:R-:W-:Y:S01]  /*33930*/  @!PT LDS RZ, [RZ] ;  /* 0x00000000fffff984 */ /* 0x000fe20000000800 */
[----:B------:R-:W-:Y:S01]  /*33940*/  @!PT LDS RZ, [RZ] ;  /* 0x00000000fffff984 */ /* 0x000fe20000000800 */
[----:B------:R0:W-:Y:S01]  /*33950*/  @!P1 LDGSTS.E.BYPASS.LTC128B.128 [R6+0x1b400], desc[UR44][R4.64], !P0 ;  /* 0x1b40000004069fae */ /* 0x0001e2000c101d6c */
[----:B------:R-:W-:Y:S01]  /*33960*/  IMAD.MOV.U32 R0, RZ, RZ, R14 ;  /* 0x000000ffff007224 */ /* 0x000fe200078e000e */
[----:B------:R-:W-:Y:S06]  /*33970*/  BRA `(.L_x_11118) ;  /* 0xffffffc0000c7947 */ /* 0x000fec000383ffff */
.L_x_11022:
        /* <DEDUP_REMOVED lines=8> */
.L_x_11120:
[----:B------:R-:W-:Y:S05]  /*33a00*/  BSYNC B0 ;  /* 0x0000000000007941 */ /* 0x000fea0003800000 */
.L_x_11119:
[----:B------:R-:W0:Y:S01]  /*33a10*/  S2R R7, SR_TID.X ;  /* 0x0000000000077919 */ /* 0x000e220000002100 */
[----:B------:R-:W1:Y:S01]  /*33a20*/  S2R R3, SR_TID.X ;  /* 0x0000000000037919 */ /* 0x000e620000002100 */
[----:B------:R-:W-:Y:S02]  /*33a30*/  IMAD.MOV.U32 R13, RZ, RZ, R5 ;  /* 0x000000ffff0d7224 */ /* 0x000fe400078e0005 */
[----:B------:R-:W-:Y:S02]  /*33a40*/  IMAD.MOV.U32 R12, RZ, RZ, RZ ;  /* 0x000000ffff0c7224 */ /* 0x000fe400078e00ff */
[----:B------:R-:W-:Y:S02]  /*33a50*/  IMAD.MOV.U32 R11, RZ, RZ, 0x181f ;  /* 0x0000181fff0b7424 */ /* 0x000fe400078e00ff */
[----:B------:R-:W-:Y:S02]  /*33a60*/  IMAD.MOV.U32 R15, RZ, RZ, -0x1 ;  /* 0xffffffffff0f7424 */ /* 0x000fe400078e00ff */
[----:B------:R-:W-:-:S07]  /*33a70*/  IMAD.MOV.U32 R2, RZ, RZ, R14 ;  /* 0x000000ffff027224 */ /* 0x000fce00078e000e */
[----:B01----:R-:W-:Y:S05]  /*33a80*/  WARPSYNC.COLLECTIVE R15, `(.L_x_11121) ;  /* 0x000000000f087348 */ /* 0x003fea0003c00000 */
[----:B------:R2:W3:Y:S02]  /*33a90*/  SHFL.IDX P6, R14, R13, R12, R11 ;  /* 0x0000000c0d0e7389 */ /* 0x0004e400000c000b */
[----:B0123--:R-:W-:Y:S01]  /*33aa0*/  ENDCOLLECTIVE ;  /* 0x000000000000791b */ /* 0x00ffe20003800000 */
.L_x_11121:
[----:B------:R-:W-:Y:S01]  /*33ab0*/  ULDC UR4, c[0x0][0x288] ;  /* 0x0000a20000047ab9 */ /* 0x000fe20000000800 */
[----:B------:R-:W2:Y:S01]  /*33ac0*/  LDL.LU R13, [R1+0x490] ;  /* 0x00049000010d7983 */ /* 0x000ea20000300800 */
[----:B------:R-:W-:-:S03]  /*33ad0*/  LOP3.LUT R7, R7, 0x7f, RZ, 0xc0, !PT ;  /* 0x0000007f07077812 */ /* 0x000fc600078ec0ff */
[----:B------:R-:W3:Y:S02]  /*33ae0*/  LDL.LU R12, [R1+0x494] ;  /* 0x00049400010c7983 */ /* 0x000ee40000300800 */
[----:B------:R-:W-:Y:S02]  /*33af0*/  IMAD.SHL.U32 R9, R7, 0x8, RZ ;  /* 0x0000000807097824 */ /* 0x000fe400078e00ff */
[----:B------:R-:W4:Y:S01]  /*33b00*/  LDL.LU R11, [R1+0x498] ;  /* 0x00049800010b7983 */ /* 0x000f220000300800 */
[----:B------:R-:W-:-:S03]  /*33b10*/  IMAD.SHL.U32 R7, R3, 0x8, RZ ;  /* 0x0000000803077824 */ /* 0x000fc600078e00ff */
[----:B------:R-:W4:Y:S02]  /*33b20*/  LDL.LU R15, [R1+0x49c] ;  /* 0x00049c00010f7983 */ /* 0x000f240000300800 */
[----:B------:R-:W-:-:S04]  /*33b30*/  LOP3.LUT R7, R7, 0x1f8, RZ, 0xc0, !PT ;  /* 0x000001f807077812 */ /* 0x000fc800078ec0ff */
[----:B------:R-:W-:Y:S01]  /*33b40*/  LOP3.LUT R7, R7, 0x38, R3, 0x78, !PT ;  /* 0x0000003807077812 */ /* 0x000fe200078e7803 */
[----:B------:R-:W-:Y:S02]  /*33b50*/  IMAD.MOV.U32 R3, RZ, RZ, R14 ;  /* 0x000000ffff037224 */ /* 0x000fe400078e000e */
[----:B------:R-:W3:Y:S01]  /*33b60*/  LDL.LU R14, [R1+0x484] ;  /* 0x00048400010e7983 */ /* 0x000ee20000300800 */
[----:B------:R-:W-:Y:S01]  /*33b70*/  IMAD R0, R6, UR4, RZ ;  /* 0x0000000406007c24 */ /* 0x000fe2000f8e02ff */
[----:B------:R-:W-:Y:S02]  /*33b80*/  LOP3.LUT R7, R7, 0x200, R9, 0xf8, !PT ;  /* 0x0000020007077812 */ /* 0x000fe400078ef809 */
[----:B------:R-:W4:Y:S04]  /*33b90*/  LDL.LU R6, [R1+0x464] ;  /* 0x0004640001067983 */ /* 0x000f280000300800 */
[----:B------:R0:W5:Y:S01]  /*33ba0*/  LDL.LU R9, [R1+0x4a0] ;  /* 0x0004a00001097983 */ /* 0x0001620000300800 */
[----:B------:R-:W-:-:S02]  /*33bb0*/  LOP3.LUT R17, R17, 0xffffffbf, RZ, 0xc0, !PT ;  /* 0xffffffbf11117812 */ /* 0x000fc400078ec0ff */
[-C--:B--2---:R-:W-:Y:S02]  /*33bc0*/  ISETP.GE.AND P5, PT, R13, R0.reuse, PT ;  /* 0x000000000d00720c */ /* 0x084fe40003fa6270 */
[----:B---3--:R-:W-:-:S13]  /*33bd0*/  ISETP.GE.AND P6, PT, R14, R0, PT ;  /* 0x000000000e00720c */ /* 0x008fda0003fc6270 */
[----:B------:R-:W-:Y:S02]  /*33be0*/  @P6 LOP3.LUT R17, R17, 0x40, RZ, 0xfc, !PT ;  /* 0x0000004011116812 */ /* 0x000fe400078efcff */
[----:B------:R-:W-:Y:S02]  /*33bf0*/  ISETP.GE.AND P6, PT, R12, R0, PT ;  /* 0x000000000c00720c */ /* 0x000fe40003fc6270 */
[----:B------:R-:W-:-:S04]  /*33c00*/  LOP3.LUT R17, R17, 0xffffffdf, RZ, 0xc0, !PT ;  /* 0xffffffdf11117812 */ /* 0x000fc800078ec0ff */
[----:B------:R-:W-:Y:S02]  /*33c10*/  @P5 LOP3.LUT R17, R17, 0x20, RZ, 0xfc, !PT ;  /* 0x0000002011115812 */ /* 0x000fe400078efcff */
[----:B----4-:R-:W-:Y:S02]  /*33c20*/  ISETP.GE.AND P5, PT, R11, R0, PT ;  /* 0x000000000b00720c */ /* 0x010fe40003fa6270 */
[----:B------:R-:W-:-:S04]  /*33c30*/  LOP3.LUT R17, R17, 0xffffffef, RZ, 0xc0, !PT ;  /* 0xffffffef11117812 */ /* 0x000fc800078ec0ff */
[----:B------:R-:W-:-:S04]  /*33c40*/  @P6 LOP3.LUT R17, R17, 0x10, RZ, 0xfc, !PT ;  /* 0x0000001011116812 */ /* 0x000fc800078efcff */
[----:B------:R-:W-:Y:S02]  /*33c50*/  LOP3.LUT R17, R17, 0xfffffff7, RZ, 0xc0, !PT ;  /* 0xfffffff711117812 */ /* 0x000fe400078ec0ff */
[-C--:B------:R-:W-:Y:S02]  /*33c60*/  ISETP.GE.AND P6, PT, R15, R0.reuse, PT ;  /* 0x000000000f00720c */ /* 0x080fe40003fc6270 */
[----:B------:R-:W-:Y:S02]  /*33c70*/  ISETP.GE.AND P4, PT, R6, R0, PT ;  /* 0x000000000600720c */ /* 0x000fe40003f86270 */
[----:B------:R-:W-:-:S04]  /*33c80*/  @P5 LOP3.LUT R17, R17, 0x8, RZ, 0xfc, !PT ;  /* 0x0000000811115812 */ /* 0x000fc800078efcff */
[----:B------:R-:W-:-:S04]  /*33c90*/  LOP3.LUT R17, R17, 0xffdfffff, RZ, 0xc0, !PT ;  /* 0xffdfffff11117812 */ /* 0x000fc800078ec0ff */
[----:B------:R-:W-:-:S04]  /*33ca0*/  LOP3.LUT R17, R17, 0xfffffffb, RZ, 0xc0, !PT ;  /* 0xfffffffb11117812 */ /* 0x000fc800078ec0ff */
[----:B------:R-:W-:Y:S02]  /*33cb0*/  @P6 LOP3.LUT R17, R17, 0x4, RZ, 0xfc, !PT ;  /* 0x0000000411116812 */ /* 0x000fe400078efcff */
[----:B------:R-:W-:Y:S01]  /*33cc0*/  @!P4 LEA R3, P6, R10, R3, 0x1 ;  /* 0x000000030a03c211 */ /* 0x000fe200078c08ff */
[----:B------:R-:W-:Y:S02]  /*33cd0*/  IMAD.MOV.U32 R13, RZ, RZ, R4 ;  /* 0x000000ffff0d7224 */ /* 0x000fe400078e0004 */
[----:B------:R-:W-:Y:S02]  /*33ce0*/  IMAD.MOV.U32 R12, RZ, RZ, 0x1 ;  /* 0x00000001ff0c7424 */ /* 0x000fe400078e00ff */
[----:B------:R-:W-:Y:S02]  /*33cf0*/  IMAD.MOV.U32 R11, RZ, RZ, 0x181f ;  /* 0x0000181fff0b7424 */ /* 0x000fe400078e00ff */
[----:B------:R-:W-:Y:S02]  /*33d00*/  IMAD.MOV.U32 R15, RZ, RZ, -0x1 ;  /* 0xffffffffff0f7424 */ /* 0x000fe400078e00ff */
[----:B0-----:R-:W-:-:S07]  /*33d10*/  @!P4 IMAD.X R2, RZ, RZ, R2, P6 ;  /* 0x000000ffff02c224 */ /* 0x001fce00030e0602 */
[----:B-----5:R-:W-:Y:S05]  /*33d20*/  WARPSYNC.COLLECTIVE R15, `(.L_x_11122) ;  /* 0x000000000f087348 */ /* 0x020fea0003c00000 */
[----:B------:R0:W1:Y:S02]  /*33d30*/  SHFL.IDX P6, R14, R13, R12, R11 ;  /* 0x0000000c0d0e7389 */ /* 0x00006400000c000b */
[----:B01---5:R-:W-:Y:S01]  /*33d40*/  ENDCOLLECTIVE ;  /* 0x000000000000791b */ /* 0x023fe20003800000 */
.L_x_11122:
[----:B------:R-:W-:Y:S02]  /*33d50*/  ISETP.GE.AND P5, PT, R9, R0, PT ;  /* 0x000000000900720c */ /* 0x000fe40003fa6270 */
[----:B------:R-:W-:Y:S01]  /*33d60*/  @!P4 LOP3.LUT R3, R3, R2, RZ, 0x3c, !PT ;  /* 0x000000020303c212 */ /* 0x000fe200078e3cff */
[----:B------:R-:W-:-:S03]  /*33d70*/  IMAD.MOV.U32 R13, RZ, RZ, R5 ;  /* 0x000000ffff0d7224 */ /* 0x000fc600078e0005 */
[----:B------:R-:W-:Y:S01]  /*33d80*/  @!P4 LOP3.LUT R2, R3, R2, RZ, 0x3c, !PT ;  /* 0x000000020302c212 */ /* 0x000fe200078e3cff */
[----:B------:R-:W-:-:S07]  /*33d90*/  IMAD.MOV.U32 R6, RZ, RZ, R14 ;  /* 0x000000ffff067224 */ /* 0x000fce00078e000e */
[----:B------:R-:W-:Y:S05]  /*33da0*/  WARPSYNC.COLLECTIVE R15, `(.L_x_11123) ;  /* 0x000000000f087348 */ /* 0x000fea0003c00000 */
[----:B------:R0:W1:Y:S02]  /*33db0*/  SHFL.IDX P6, R14, R13, R12, R11 ;  /* 0x0000000c0d0e7389 */ /* 0x00006400000c000b */
[----:B01----:R-:W-:Y:S01]  /*33dc0*/  ENDCOLLECTIVE ;  /* 0x000000000000791b */ /* 0x003fe20003800000 */
.L_x_11123:
[----:B------:R-:W-:Y:S02]  /*33dd0*/  @!P4 LEA R9, R7, UR38, 0x1 ;  /* 0x000000260709cc11 */ /* 0x000fe4000f8e08ff */
[----:B------:R-:W-:Y:S02]  /*33de0*/  @!P4 LOP3.LUT R3, R3, R2, RZ, 0x3c, !PT ;  /* 0x000000020303c212 */ /* 0x000fe400078e3cff */
[----:B------:R-:W-:-:S03]  /*33df0*/  @P5 LOP3.LUT R17, R17, 0x200000, RZ, 0xfc, !PT ;  /* 0x0020000011115812 */ /* 0x000fc600078efcff */
[----:B------:R-:W-:Y:S01]  /*33e00*/  @!PT LDS RZ, [RZ] ;  /* 0x00000000fffff984 */ /* 0x000fe20000000800 */
[----:B------:R-:W-:Y:S01]  /*33e10*/  @!PT LDS RZ, [RZ] ;  /* 0x00000000fffff984 */ /* 0x000fe20000000800 */
[----:B------:R-:W-:Y:S01]  /*33e20*/  @!PT LDS RZ, [RZ] ;  /* 0x00000000fffff984 */ /* 0x000fe20000000800 */
[----:B------:R-:W-:Y:S04]  /*33e30*/  @!P4 LDGSTS.E.BYPASS.LTC128B.128 [R9+0x22400], desc[UR44][R2.64], !P3 ;  /* 0x224000000209cfae */ /* 0x000fe8000d901d6c */
[----:B------:R-:W-:Y:S04]  /*33e40*/  @!P4 LDGSTS.E.BYPASS.LTC128B.128 [R9+0x26400], desc[UR44][R2.64+0x80], !P0 ;  /* 0x264000800209cfae */ /* 0x000fe8000c101d6c */
[----:B------:R-:W-:Y:S04]  /*33e50*/  @!P4 LDGSTS.E.BYPASS.LTC128B.128 [R9+0x2a400], desc[UR44][R2.64+0x100], !P1 ;  /* 0x2a4001000209cfae */ /* 0x000fe8000c901d6c */
[----:B------:R0:W-:Y:S01]  /*33e60*/  @!P4 LDGSTS.E.BYPASS.LTC128B.128 [R9+0x2e400], desc[UR44][R2.64+0x180], !P2 ;  /* 0x2e4001800209cfae */ /* 0x0001e2000d101d6c */
[----:B------:R-:W-:Y:S01]  /*33e70*/  LOP3.LUT P4, RZ, R17, 0x40, RZ, 0xc0, !PT ;  /* 0x0000004011ff7812 */ /* 0x000fe2000788c0ff */
[----:B0-----:R-:W-:-:S12]  /*33e80*/  IMAD.MOV.U32 R2, RZ, RZ, R14 ;  /* 0x000000ffff027224 */ /* 0x001fd800078e000e */
[----:B------:R-:W-:Y:S01]  /*33e90*/  @!P4 LEA R2, P6, R10, R2, 0x1 ;  /* 0x000000020a02c211 */ /* 0x000fe200078c08ff */
[----:B------:R-:W-:Y:S02]  /*33ea0*/  IMAD.MOV.U32 R13, RZ, RZ, R4 ;  /* 0x000000ffff0d7224 */ /* 0x000fe400078e0004 */
[----:B------:R-:W-:Y:S02]  /*33eb0*/  IMAD.MOV.U32 R12, RZ, RZ, 0x2 ;  /* 0x00000002ff0c7424 */ /* 0x000fe400078e00ff */
[----:B------:R-:W-:-:S08]  /*33ec0*/  @!P4 IMAD.X R3, RZ, RZ, R6, P6 ;  /* 0x000000ffff03c224 */ /* 0x000fd000030e0606 */
[----:B------:R-:W-:Y:S05]  /*33ed0*/  WARPSYNC.COLLECTIVE R15, `(.L_x_11124) ;  /* 0x000000000f087348 */ /* 0x000fea0003c00000 */
[----:B------:R0:W1:Y:S02]  /*33ee0*/  SHFL.IDX P6, R14, R13, R12, R11 ;  /* 0x0000000c0d0e7389 */ /* 0x00006400000c000b */
[----:B01----:R-:W-:Y:S01]  /*33ef0*/  ENDCOLLECTIVE ;  /* 0x000000000000791b */ /* 0x003fe20003800000 */
.L_x_11124:
[----:B------:R-:W-:Y:S02]  /*33f00*/  IMAD.MOV.U32 R13, RZ, RZ, R5 ;  /* 0x000000ffff0d7224 */ /* 0x000fe400078e0005 */
[----:B------:R-:W-:-:S07]  /*33f10*/  IMAD.MOV.U32 R6, RZ, RZ, R14 ;  /* 0x000000ffff067224 */ /* 0x000fce00078e000e */
[----:B------:R-:W-:Y:S05]  /*33f20*/  WARPSYNC.COLLECTIVE R15, `(.L_x_11125) ;  /* 0x000000000f087348 */ /* 0x000fea0003c00000 */
[----:B------:R0:W1:Y:S02]  /*33f30*/  SHFL.IDX P6, R14, R13, R12, R11 ;  /* 0x0000000c0d0e7389 */ /* 0x00006400000c000b */
[----:B01----:R-:W-:Y:S01]  /*33f40*/  ENDCOLLECTIVE ;  /* 0x000000000000791b */ /* 0x003fe20003800000 */
.L_x_11125:
[----:B------:R-:W-:Y:S01]  /*33f50*/  IMAD.MOV.U32 R9, RZ, RZ, R7 ;  /* 0x000000ffff097224 */ /* 0x000fe200078e0007 */
[----:B------:R-:W-:-:S04]  /*33f60*/  LOP3.LUT P5, RZ, R17, 0x20, RZ, 0xc0, !PT ;  /* 0x0000002011ff7812 */ /* 0x000fc800078ac0ff */
[----:B------:R-:W-:-:S05]  /*33f70*/  @!P4 LEA R7, R9, UR38, 0x1 ;  /* 0x000000260907cc11 */ /* 0x000fca000f8e08ff */
[----:B------:R-:W-:Y:S01]  /*33f80*/  @!PT LDS RZ, [RZ] ;  /* 0x00000000fffff984 */ /* 0x000fe20000000800 */
[----:B------:R-:W-:Y:S01]  /*33f90*/  @!PT LDS RZ, [RZ] ;  /* 0x00000000fffff984 */ /* 0x000fe20000000800 */
[----:B------:R-:W-:Y:S01]  /*33fa0*/  @!PT LDS RZ, [RZ] ;  /* 0x00000000fffff984 */ /* 0x000fe20000000800 */
[----:B------:R-:W-:Y:S04]  /*33fb0*/  @!P4 LDGSTS.E.BYPASS.LTC128B.128 [R7+0x22c00], desc[UR44][R2.64], !P3 ;  /* 0x22c000000207cfae */ /* 0x000fe8000d901d6c */
[----:B------:R-:W-:Y:S04]  /*33fc0*/  @!P4 LDGSTS.E.BYPASS.LTC128B.128 [R7+0x26c00], desc[UR44][R2.64+0x80], !P0 ;  /* 0x26c000800207cfae */ /* 0x000fe8000c101d6c */
[----:B------:R-:W-:Y:S04]  /*33fd0*/  @!P4 LDGSTS.E.BYPASS.LTC128B.128 [R7+0x2ac00], desc[UR44][R2.64+0x100], !P1 ;  /* 0x2ac001000207cfae */ /* 0x000fe8000c901d6c */
[----:B------:R0:W-:Y:S02]  /*33fe0*/  @!P4 LDGSTS.E.BYPASS.LTC128B.128 [R7+0x2ec00], desc[UR44][R2.64+0x180], !P2 ;  /* 0x2ec001800207cfae */ /* 0x0001e4000d101d6c */
[----:B0-----:R-:W-:-:S05]  /*33ff0*/  IMAD.MOV.U32 R2, RZ, RZ, R14 ;  /* 0x000000ffff027224 */ /* 0x001fca00078e000e */
[----:B------:R-:W-:Y:S01]  /*34000*/  @!P5 LEA R2, P6, R10, R2, 0x1 ;  /* 0x000000020a02d211 */ /* 0x000fe200078c08ff */
[----:B------:R-:W-:Y:S02]  /*34010*/  IMAD.MOV.U32 R13, RZ, RZ, R4 ;  /* 0x000000ffff0d7224 */ /* 0x000fe400078e0004 */
[----:B------:R-:W-:Y:S02]  /*34020*/  IMAD.MOV.U32 R12, RZ, RZ, 0x3 ;  /* 0x00000003ff0c7424 */ /* 0x000fe400078e00ff */
[----:B------:R-:W-:-:S08]  /*34030*/  @!P5 IMAD.X R3, RZ, RZ, R6, P6 ;  /* 0x000000ffff03d224 */ /* 0x000fd000030e0606 */
[----:B------:R-:W-:Y:S05]  /*34040*/  WARPSYNC.COLLECTIVE R15, `(.L_x_11126) ;  /* 0x000000000f087348 */ /* 0x000fea0003c00000 */
[----:B------:R0:W1:Y:S02]  /*34050*/  SHFL.IDX P6, R14, R13, R12, R11 ;  /* 0x0000000c0d0e7389 */ /* 0x00006400000c000b */
[----:B01----:R-:W-:Y:S01]  /*34060*/  ENDCOLLECTIVE ;  /* 0x000000000000791b */ /* 0x003fe20003800000 */
.L_x_11126:
[----:B------:R-:W-:Y:S02]  /*34070*/  IMAD.MOV.U32 R13, RZ, RZ, R5 ;  /* 0x000000ffff0d7224 */ /* 0x000fe400078e0005 */
[----:B------:R-:W-:-:S07]  /*34080*/  IMAD.MOV.U32 R6, RZ, RZ, R14 ;  /* 0x000000ffff067224 */ /* 0x000fce00078e000e */
[----:B------:R-:W-:Y:S05]  /*34090*/  WARPSYNC.COLLECTIVE R15, `(.L_x_11127) ;  /* 0x000000000f087348 */ /* 0x000fea0003c00000 */
[----:B------:R0:W1:Y:S02]  /*340a0*/  SHFL.IDX P6, R14, R13, R12, R11 ;  /* 0x0000000c0d0e7389 */ /* 0x00006400000c000b */
[----:B01----:R-:W-:Y:S01]  /*340b0*/  ENDCOLLECTIVE ;  /* 0x000000000000791b */ /* 0x003fe20003800000 */
.L_x_11127:
        /* <DEDUP_REMOVED lines=18> */
.L_x_11128:
[----:B------:R-:W-:Y:S02]  /*341e0*/  IMAD.MOV.U32 R13, RZ, RZ, R5 ;  /* 0x000000ffff0d7224 */ /* 0x000fe400078e0005 */
[----:B------:R-:W-:-:S07]  /*341f0*/  IMAD.MOV.U32 R6, RZ, RZ, R14 ;  /* 0x000000ffff067224 */ /* 0x000fce00078e000e */
[----:B------:R-:W-:Y:S05]  /*34200*/  WARPSYNC.COLLECTIVE R15, `(.L_x_11129) ;  /* 0x000000000f087348 */ /* 0x000fea0003c00000 */
[----:B------:R0:W1:Y:S02]  /*34210*/  SHFL.IDX P6, R14, R13, R12, R11 ;  /* 0x0000000c0d0e7389 */ /* 0x00006400000c000b */
[----:B01----:R-:W-:Y:S01]  /*34220*/  ENDCOLLECTIVE ;  /* 0x000000000000791b */ /* 0x003fe20003800000 */
.L_x_11129:
        /* <DEDUP_REMOVED lines=11> */
[----:B------:R-:W-:-:S05]  /*342e0*/  @!P5 LEA R2, P6, R10, R2, 0x1 ;  /* 0x000000020a02d211 */ /* 0x000fca00078c08ff */
[----:B------:R-:W-:Y:S01]  /*342f0*/  @!P5 IMAD.X R3, RZ, RZ, R6, P6 ;  /* 0x000000ffff03d224 */ /* 0x000fe200030e0606 */
[----:B------:R-:W-:Y:S01]  /*34300*/  LOP3.LUT P6, RZ, R17, 0x8, RZ, 0xc0, !PT ;  /* 0x0000000811ff7812 */ /* 0x000fe200078cc0ff */
[----:B------:R-:W-:Y:S02]  /*34310*/  IMAD.MOV.U32 R7, RZ, RZ, R9 ;  /* 0x000000ffff077224 */ /* 0x000fe400078e0009 */
[----:B------:R-:W-:Y:S02]  /*34320*/  IMAD.MOV.U32 R13, RZ, RZ, R4 ;  /* 0x000000ffff0d7224 */ /* 0x000fe400078e0004 */
[----:B------:R-:W-:-:S08]  /*34330*/  IMAD.MOV.U32 R12, RZ, RZ, 0x5 ;  /* 0x00000005ff0c7424 */ /* 0x000fd000078e00ff */
[----:B------:R-:W-:-:S05]  /*34340*/  @!P6 LEA R9, R7, UR38, 0x1 ;  /* 0x000000260709ec11 */ /* 0x000fca000f8e08ff */
[----:B------:R0:W-:Y:S04]  /*34350*/  @!P6 LDGSTS.E.BYPASS.LTC128B.128 [R9+0x24400], desc[UR44][R2.64], !P3 ;  /* 0x244000000209efae */ /* 0x0001e8000d901d6c */
[----:B------:R0:W-:Y:S04]  /*34360*/  @!P6 LDGSTS.E.BYPASS.LTC128B.128 [R9+0x28400], desc[UR44][R2.64+0x80], !P0 ;  /* 0x284000800209efae */ /* 0x0001e8000c101d6c */
[----:B------:R0:W-:Y:S04]  /*34370*/  @!P6 LDGSTS.E.BYPASS.LTC128B.128 [R9+0x2c400], desc[UR44][R2.64+0x100], !P1 ;  /* 0x2c4001000209efae */ /* 0x0001e8000c901d6c */
[----:B------:R0:W-:Y:S02]  /*34380*/  @!P6 LDGSTS.E.BYPASS.LTC128B.128 [R9+0x30400], desc[UR44][R2.64+0x180], !P2 ;  /* 0x304001800209efae */ /* 0x0001e4000d101d6c */
[----:B0-----:R-:W-:Y:S05]  /*34390*/  WARPSYNC.COLLECTIVE R15, `(.L_x_11130) ;  /* 0x000000000f087348 */ /* 0x001fea0003c00000 */
[----:B------:R1:W2:Y:S02]  /*343a0*/  SHFL.IDX P6, R14, R13, R12, R11 ;  /* 0x0000000c0d0e7389 */ /* 0x0002a400000c000b */
[----:B012---:R-:W-:Y:S01]  /*343b0*/  ENDCOLLECTIVE ;  /* 0x000000000000791b */ /* 0x007fe20003800000 */
.L_x_11130:
[----:B------:R-:W-:Y:S02]  /*343c0*/  IMAD.MOV.U32 R13, RZ, RZ, R5 ;  /* 0x000000ffff0d7224 */ /* 0x000fe400078e0005 */
[----:B------:R-:W-:-:S07]  /*343d0*/  IMAD.MOV.U32 R6, RZ, RZ, R14 ;  /* 0x000000ffff067224 */ /* 0x000fce00078e000e */
[----:B------:R-:W-:Y:S05]  /*343e0*/  WARPSYNC.COLLECTIVE R15, `(.L_x_11131) ;  /* 0x000000000f087348 */ /* 0x000fea0003c00000 */
[----:B------:R0:W1:Y:S02]  /*343f0*/  SHFL.IDX P6, R14, R13, R12, R11 ;  /* 0x0000000c0d0e7389 */ /* 0x00006400000c000b */
[----:B01----:R-:W-:Y:S01]  /*34400*/  ENDCOLLECTIVE ;  /* 0x000000000000791b */ /* 0x003fe20003800000 */
.L_x_11131:
[----:B------:R-:W-:Y:S01]  /*34410*/  LOP3.LUT P4, RZ, R17, 0x4, RZ, 0xc0, !PT ;  /* 0x0000000411ff7812 */ /* 0x000fe2000788c0ff */
[----:B------:R-:W-:-:S12]  /*34420*/  IMAD.MOV.U32 R2, RZ, RZ, R14 ;  /* 0x000000ffff027224 */ /* 0x000fd800078e000e */
[----:B------:R-:W-:Y:S01]  /*34430*/  @!P4 LEA R2, P6, R10, R2, 0x1 ;  /* 0x000000020a02c211 */ /* 0x000fe200078c08ff */
[----:B------:R-:W-:Y:S02]  /*34440*/  IMAD.MOV.U32 R13, RZ, RZ, R4 ;  /* 0x000000ffff0d7224 */ /* 0x000fe400078e0004 */
[----:B------:R-:W-:Y:S02]  /*34450*/  IMAD.MOV.U32 R12, RZ, RZ, 0x6 ;  /* 0x00000006ff0c7424 */ /* 0x000fe400078e00ff */
[----:B------:R-:W-:-:S08]  /*34460*/  @!P4 IMAD.X R3, RZ, RZ, R6, P6 ;  /* 0x000000ffff03c224 */ /* 0x000fd000030e0606 */
[----:B------:R-:W-:Y:S05]  /*34470*/  WARPSYNC.COLLECTIVE R15, `(.L_x_11132) ;  /* 0x000000000f087348 */ /* 0x000fea0003c00000 */
[----:B------:R0:W1:Y:S02]  /*34480*/  SHFL.IDX P6, R14, R13, R12, R11 ;  /* 0x0000000c0d0e7389 */ /* 0x00006400000c000b */
[----:B01----:R-:W-:Y:S01]  /*34490*/  ENDCOLLECTIVE ;  /* 0x000000000000791b */ /* 0x003fe20003800000 */
.L_x_11132:
[----:B------:R-:W-:Y:S02]  /*344a0*/  IMAD.MOV.U32 R13, RZ, RZ, R5 ;  /* 0x000000ffff0d7224 */ /* 0x000fe400078e0005 */
[----:B------:R-:W-:-:S07]  /*344b0*/  IMAD.MOV.U32 R6, RZ, RZ, R14 ;  /* 0x000000ffff067224 */ /* 0x000fce00078e000e */
[----:B------:R-:W-:Y:S05]  /*344c0*/  WARPSYNC.COLLECTIVE R15, `(.L_x_11133) ;  /* 0x000000000f087348 */ /* 0x000fea0003c00000 */
[----:B------:R0:W1:Y:S02]  /*344d0*/  SHFL.IDX P6, R14, R13, R12, R11 ;  /* 0x0000000c0d0e7389 */ /* 0x00006400000c000b */
[----:B01----:R-:W-:Y:S01]  /*344e0*/  ENDCOLLECTIVE ;  /* 0x000000000000791b */ /* 0x003fe20003800000 */
.L_x_11133:
        /* <DEDUP_REMOVED lines=18> */
.L_x_11134:
[----:B------:R-:W-:-:S05]  /*34610*/  @!P5 LEA R9, R9, UR38, 0x1 ;  /* 0x000000260909dc11 */ /* 0x000fca000f8e08ff */
[----:B------:R-:W-:Y:S01]  /*34620*/  @!PT LDS RZ, [RZ] ;  /* 0x00000000fffff984 */ /* 0x000fe20000000800 */
[----:B------:R-:W-:Y:S01]  /*34630*/  @!PT LDS RZ, [RZ] ;  /* 0x00000000fffff984 */ /* 0x000fe20000000800 */
[----:B------:R-:W-:Y:S01]  /*34640*/  @!PT LDS RZ, [RZ] ;  /* 0x00000000fffff984 */ /* 0x000fe20000000800 */
[----:B------:R0:W-:Y:S04]  /*34650*/  @!P5 LDGSTS.E.BYPASS.LTC128B.128 [R9+0x25400], desc[UR44][R2.64], !P3 ;  /* 0x254000000209dfae */ /* 0x0001e8000d901d6c */
[----:B------:R0:W-:Y:S01]  /*34660*/  @!P5 LDGSTS.E.BYPASS.LTC128B.128 [R9+0x29400], desc[UR44][R2.64+0x80], !P0 ;  /* 0x294000800209dfae */ /* 0x0001e2000c101d6c */
[----:B------:R-:W-:-:S03]  /*34670*/  IMAD.MOV.U32 R13, RZ, RZ, R5 ;  /* 0x000000ffff0d7224 */ /* 0x000fc600078e0005 */
[----:B------:R0:W-:Y:S04]  /*34680*/  @!P5 LDGSTS.E.BYPASS.LTC128B.128 [R9+0x2d400], desc[UR44][R2.64+0x100], !P1 ;  /* 0x2d4001000209dfae */ /* 0x0001e8000c901d6c */
[----:B------:R0:W-:Y:S01]  /*34690*/  @!P5 LDGSTS.E.BYPASS.LTC128B.128 [R9+0x31400], desc[UR44][R2.64+0x180], !P2 ;  /* 0x314001800209dfae */ /* 0x0001e2000d101d6c */
[----:B------:R-:W-:-:S07]  /*346a0*/  IMAD.MOV.U32 R6, RZ, RZ, R14 ;  /* 0x000000ffff067224 */ /* 0x000fce00078e000e */
[----:B0-----:R-:W-:Y:S05]  /*346b0*/  WARPSYNC.COLLECTIVE R15, `(.L_x_11135) ;  /* 0x000000000f087348 */ /* 0x001fea0003c00000 */
[----:B------:R1:W2:Y:S02]  /*346c0*/  SHFL.IDX P6, R14, R13, R12, R11 ;  /* 0x0000000c0d0e7389 */ /* 0x0002a400000c000b */
[----:B012---:R-:W-:Y:S01]  /*346d0*/  ENDCOLLECTIVE ;  /* 0x000000000000791b */ /* 0x007fe20003800000 */
.L_x_11135:
[----:B------:R-:W-:Y:S05]  /*346e0*/  BRA `(.L_x_11136) ;  /* 0xffffffbc00a07947 */ /* 0x000fea000383ffff */
.L_x_11025:
[----:B0-----:R-:W-:-:S04]  /*346f0*/  IMAD.U32 R3, RZ, RZ, UR38 ;  /* 0x00000026ff037e24 */ /* 0x001fc8000f8e00ff */
[----:B------:R0:W2:Y:S03]  /*34700*/  SYNCS.PHASECHK.TRANS64.TRYWAIT P0, [R3+URZ+0x32420], R2 ;  /* 0x03242002030075a7 */ /* 0x0000a6000800017f */
[----:B--2---:R-:W-:Y:S05]  /*34710*/  @!P0 NANOSLEEP.SYNCS 0x989680 ;  /* 0x009896800000895d */ /* 0x004fea0003900000 */
[----:B------:R-:W2:Y:S02]  /*34720*/  @!P0 SYNCS.PHASECHK.TRANS64 P0, [R3+URZ+0x32420], R2 ;  /* 0x03242002030085a7 */ /* 0x000ea4000800007f */
[----:B--2---:R-:W-:Y:S05]  /*34730*/  @!P0 BRA `(.L_x_11025) ;  /* 0xfffffffc00ec8947 */ /* 0x004fea000383ffff */
[----:B------:R-:W-:Y:S05]  /*34740*/  BRA `(.L_x_11137) ;  /* 0xffffffc000047947 */ /* 0x000fea000383ffff */
.L_x_11028:
[----:B0-----:R-:W-:-:S04]  /*34750*/  IMAD.U32 R3, RZ, RZ, UR38 ;  /* 0x00000026ff037e24 */ /* 0x001fc8000f8e00ff */
[----:B------:R0:W2:Y:S03]  /*34760*/  SYNCS.PHASECHK.TRANS64.TRYWAIT P0, [R3+URZ+0x32460], R2 ;  /* 0x03246002030075a7 */ /* 0x0000a6000800017f */
[----:B--2---:R-:W-:Y:S05]  /*34770*/  @!P0 NANOSLEEP.SYNCS 0x989680 ;  /* 0x009896800000895d */ /* 0x004fea0003900000 */
[----:B------:R-:W2:Y:S02]  /*34780*/  @!P0 SYNCS.PHASECHK.TRANS64 P0, [R3+URZ+0x32460], R2 ;  /* 0x03246002030085a7 */ /* 0x000ea4000800007f */
[----:B--2---:R-:W-:Y:S05]  /*34790*/  @!P0 BRA `(.L_x_11028) ;  /* 0xfffffffc00ec8947 */ /* 0x004fea000383ffff */
[----:B------:R-:W-:Y:S05]  /*347a0*/  BRA `(.L_x_11138) ;  /* 0xffffffc000107947 */ /* 0x000fea000383ffff */
.L_x_11040:
[----:B-1----:R-:W-:-:S04]  /*347b0*/  IMAD.U32 R3, RZ, RZ, UR38 ;  /* 0x00000026ff037e24 */ /* 0x002fc8000f8e00ff */
[----:B------:R1:W2:Y:S03]  /*347c0*/  SYNCS.PHASECHK.TRANS64.TRYWAIT P0, [R3+URZ+0x32448], R2 ;  /* 0x03244802030075a7 */ /* 0x0002a6000800017f */
[----:B--2---:R-:W-:Y:S05]  /*347d0*/  @!P0 NANOSLEEP.SYNCS 0x989680 ;  /* 0x009896800000895d */ /* 0x004fea0003900000 */
[----:B------:R-:W2:Y:S02]  /*347e0*/  @!P0 SYNCS.PHASECHK.TRANS64 P0, [R3+URZ+0x32448], R2 ;  /* 0x03244802030085a7 */ /* 0x000ea4000800007f */
[----:B--2---:R-:W-:Y:S05]  /*347f0*/  @!P0 BRA `(.L_x_11040) ;  /* 0xfffffffc00ec8947 */ /* 0x004fea000383ffff */
[----:B------:R-:W-:Y:S05]  /*34800*/  BRA `(.L_x_11139) ;  /* 0xffffffc8000c7947 */ /* 0x000fea000383ffff */
.L_x_11045:
[----:B01----:R-:W-:-:S04]  /*34810*/  IMAD.U32 R3, RZ, RZ, UR38 ;  /* 0x00000026ff037e24 */ /* 0x003fc8000f8e00ff */
[----:B------:R0:W1:Y:S03]  /*34820*/  SYNCS.PHASECHK.TRANS64.TRYWAIT P0, [R3+URZ+0x32468], R2 ;  /* 0x03246802030075a7 */ /* 0x000066000800017f */
[----:B-1----:R-:W-:Y:S05]  /*34830*/  @!P0 NANOSLEEP.SYNCS 0x989680 ;  /* 0x009896800000895d */ /* 0x002fea0003900000 */
[----:B------:R-:W1:Y:S02]  /*34840*/  @!P0 SYNCS.PHASECHK.TRANS64 P0, [R3+URZ+0x32468], R2 ;  /* 0x03246802030085a7 */ /* 0x000e64000800007f */
[----:B-1----:R-:W-:Y:S05]  /*34850*/  @!P0 BRA `(.L_x_11045) ;  /* 0xfffffffc00ec8947 */ /* 0x002fea000383ffff */
[----:B------:R-:W-:Y:S05]  /*34860*/  BRA `(.L_x_11140) ;  /* 0xffffffc8006c7947 */ /* 0x000fea000383ffff */
.L_x_11056:
[----:B-1----:R-:W-:-:S04]  /*34870*/  IMAD.U32 R3, RZ, RZ, UR38 ;  /* 0x00000026ff037e24 */ /* 0x002fc8000f8e00ff */
[----:B------:R1:W2:Y:S03]  /*34880*/  SYNCS.PHASECHK.TRANS64.TRYWAIT P0, [R3+URZ+0x32440], R2 ;  /* 0x03244002030075a7 */ /* 0x0002a6000800017f */
[----:B--2---:R-:W-:Y:S05]  /*34890*/  @!P0 NANOSLEEP.SYNCS 0x989680 ;  /* 0x009896800000895d */ /* 0x004fea0003900000 */
[----:B------:R-:W2:Y:S02]  /*348a0*/  @!P0 SYNCS.PHASECHK.TRANS64 P0, [R3+URZ+0x32440], R2 ;  /* 0x03244002030085a7 */ /* 0x000ea4000800007f */
[----:B--2---:R-:W-:Y:S05]  /*348b0*/  @!P0 BRA `(.L_x_11056) ;  /* 0xfffffffc00ec8947 */ /* 0x004fea000383ffff */
[----:B------:R-:W-:Y:S05]  /*348c0*/  BRA `(.L_x_11141) ;  /* 0xffffffcc00e47947 */ /* 0x000fea000383ffff */
.L_x_11061:
[----:B01----:R-:W-:-:S04]  /*348d0*/  IMAD.U32 R3, RZ, RZ, UR38 ;  /* 0x00000026ff037e24 */ /* 0x003fc8000f8e00ff */
[----:B------:R0:W1:Y:S03]  /*348e0*/  SYNCS.PHASECHK.TRANS64.TRYWAIT P0, [R3+URZ+0x32460], R2 ;  /* 0x03246002030075a7 */ /* 0x000066000800017f */
[----:B-1----:R-:W-:Y:S05]  /*348f0*/  @!P0 NANOSLEEP.SYNCS 0x989680 ;  /* 0x009896800000895d */ /* 0x002fea0003900000 */
[----:B------:R-:W1:Y:S02]  /*34900*/  @!P0 SYNCS.PHASECHK.TRANS64 P0, [R3+URZ+0x32460], R2 ;  /* 0x03246002030085a7 */ /* 0x000e64000800007f */
[----:B-1----:R-:W-:Y:S05]  /*34910*/  @!P0 BRA `(.L_x_11061) ;  /* 0xfffffffc00ec8947 */ /* 0x002fea000383ffff */
[----:B------:R-:W-:Y:S05]  /*34920*/  BRA `(.L_x_11142) ;  /* 0xffffffd000487947 */ /* 0x000fea000383ffff */
.L_x_11073:
[----:B-1----:R-:W-:-:S04]  /*34930*/  IMAD.U32 R3, RZ, RZ, UR38 ;  /* 0x00000026ff037e24 */ /* 0x002fc8000f8e00ff */
[----:B------:R1:W2:Y:S03]  /*34940*/  SYNCS.PHASECHK.TRANS64.TRYWAIT P0, [R3+URZ+0x32448], R2 ;  /* 0x03244802030075a7 */ /* 0x0002a6000800017f */
[----:B--2---:R-:W-:Y:S05]  /*34950*/  @!P0 NANOSLEEP.SYNCS 0x989680 ;  /* 0x009896800000895d */ /* 0x004fea0003900000 */
[----:B------:R-:W2:Y:S02]  /*34960*/  @!P0 SYNCS.PHASECHK.TRANS64 P0, [R3+URZ+0x32448], R2 ;  /* 0x03244802030085a7 */ /* 0x000ea4000800007f */
[----:B--2---:R-:W-:Y:S05]  /*34970*/  @!P0 BRA `(.L_x_11073) ;  /* 0xfffffffc00ec8947 */ /* 0x004fea000383ffff */
[----:B------:R-:W-:Y:S05]  /*34980*/  BRA `(.L_x_11143) ;  /* 0xffffffd400cc7947 */ /* 0x000fea000383ffff */
.L_x_11078:
[----:B-1----:R-:W-:-:S04]  /*34990*/  IMAD.U32 R3, RZ, RZ, UR38 ;  /* 0x00000026ff037e24 */ /* 0x002fc8000f8e00ff */
[----:B------:R1:W2:Y:S03]  /*349a0*/  SYNCS.PHASECHK.TRANS64.TRYWAIT P0, [R3+URZ+0x32468], R2 ;  /* 0x03246802030075a7 */ /* 0x0002a6000800017f */
[----:B--2---:R-:W-:Y:S05]  /*349b0*/  @!P0 NANOSLEEP.SYNCS 0x989680 ;  /* 0x009896800000895d */ /* 0x004fea0003900000 */
[----:B------:R-:W2:Y:S02]  /*349c0*/  @!P0 SYNCS.PHASECHK.TRANS64 P0, [R3+URZ+0x32468], R2 ;  /* 0x03246802030085a7 */ /* 0x000ea4000800007f */
[----:B--2---:R-:W-:Y:S05]  /*349d0*/  @!P0 BRA `(.L_x_11078) ;  /* 0xfffffffc00ec8947 */ /* 0x004fea000383ffff */
[----:B------:R-:W-:Y:S05]  /*349e0*/  BRA `(.L_x_11144) ;  /* 0xffffffd800307947 */ /* 0x000fea000383ffff */
.L_x_11085:
[----:B-1----:R1:W2:Y:S02]  /*349f0*/  SYNCS.PHASECHK.TRANS64.TRYWAIT P0, [R2+URZ+0x32420], R7 ;  /* 0x03242007020075a7 */ /* 0x0022a4000800017f */
[----:B--2---:R-:W-:Y:S05]  /*34a00*/  @!P0 NANOSLEEP.SYNCS 0x989680 ;  /* 0x009896800000895d */ /* 0x004fea0003900000 */
[----:B------:R-:W2:Y:S02]  /*34a10*/  @!P0 SYNCS.PHASECHK.TRANS64 P0, [R2+URZ+0x32420], R7 ;  /* 0x03242007020085a7 */ /* 0x000ea4000800007f */
[----:B--2---:R-:W-:Y:S05]  /*34a20*/  @!P0 BRA `(.L_x_11085) ;  /* 0xfffffffc00f08947 */ /* 0x004fea000383ffff */
[----:B------:R-:W-:Y:S05]  /*34a30*/  BRA `(.L_x_11145) ;  /* 0xffffffdc004c7947 */ /* 0x000fea000383ffff */
.L_x_11086:
        /* <DEDUP_REMOVED lines=11> */
.L_x_11147:
[----:B------:R-:W-:Y:S05]  /*34af0*/  BSYNC B0 ;  /* 0x0000000000007941 */ /* 0x000fea0003800000 */
.L_x_11146:
[----:B------:R-:W-:Y:S05]  /*34b00*/  BRA `(.L_x_11148) ;  /* 0xffffffdc00307947 */ /* 0x000fea000383ffff */
.L_x_11087:
[----:B------:R-:W-:Y:S01]  /*34b10*/  BSSY B0, `(.L_x_11149) ;  /* 0x0000006000007945 */ /* 0x000fe20003800000 */
[----:B------:R-:W-:-:S07]  /*34b20*/  IMAD.MOV.U32 R15, RZ, RZ, -0x1 ;  /* 0xffffffffff0f7424 */ /* 0x000fce00078e00ff */
[----:B012---:R-:W-:Y:S05]  /*34b30*/  WARPSYNC.COLLECTIVE R15, `(.L_x_11150) ;  /* 0x000000000f0c7348 */ /* 0x007fea0003c00000 */
[----:B------:R-:W-:Y:S02]  /*34b40*/  ELECT P6, UR62, PT ;  /* 0x00000000003e782f */ /* 0x000fe400038c0000 */
[----:B------:R-:W-:Y:S01]  /*34b50*/  MOV R14, UR62 ;  /* 0x0000003e000e7c02 */ /* 0x000fe20008000f00 */
[----:B012---:R-:W-:Y:S10]  /*34b60*/  ENDCOLLECTIVE ;  /* 0x000000000000791b */ /* 0x007ff40003800000 */
.L_x_11150:
[----:B------:R-:W-:Y:S05]  /*34b70*/  BSYNC B0 ;  /* 0x0000000000007941 */ /* 0x000fea0003800000 */
.L_x_11149:
[----:B------:R-:W-:Y:S05]  /*34b80*/  BRA `(.L_x_11151) ;  /* 0xffffffdc00247947 */ /* 0x000fea000383ffff */
.L_x_11089:
[----:B0-----:R0:W1:Y:S02]  /*34b90*/  SYNCS.PHASECHK.TRANS64.TRYWAIT P0, [R8+URZ], R7 ;  /* 0x00000007080075a7 */ /* 0x001064000800017f */
[----:B-1----:R-:W-:Y:S05]  /*34ba0*/  @!P0 NANOSLEEP.SYNCS 0x989680 ;  /* 0x009896800000895d */ /* 0x002fea0003900000 */
[----:B------:R-:W1:Y:S02]  /*34bb0*/  @!P0 SYNCS.PHASECHK.TRANS64 P0, [R8+URZ], R7 ;  /* 0x00000007080085a7 */ /* 0x000e64000800007f */
[----:B-1----:R-:W-:Y:S05]  /*34bc0*/  @!P0 BRA `(.L_x_11089) ;  /* 0xfffffffc00f08947 */ /* 0x002fea000383ffff */
[----:B------:R-:W-:Y:S05]  /*34bd0*/  BRA `(.L_x_11152) ;  /* 0xffffffdc00587947 */ /* 0x000fea000383ffff */
.L_x_11090:
[----:B-1----:R1:W2:Y:S02]  /*34be0*/  SYNCS.PHASECHK.TRANS64.TRYWAIT P0, [R3+URZ], R0 ;  /* 0x00000000030075a7 */ /* 0x0022a4000800017f */
[----:B--2---:R-:W-:Y:S05]  /*34bf0*/  @!P0 NANOSLEEP.SYNCS 0x989680 ;  /* 0x009896800000895d */ /* 0x004fea0003900000 */
[----:B------:R-:W2:Y:S02]  /*34c00*/  @!P0 SYNCS.PHASECHK.TRANS64 P0, [R3+URZ], R0 ;  /* 0x00000000030085a7 */ /* 0x000ea4000800007f */
[----:B--2---:R-:W-:Y:S05]  /*34c10*/  @!P0 BRA `(.L_x_11090) ;  /* 0xfffffffc00f08947 */ /* 0x004fea000383ffff */
[----:B------:R-:W-:Y:S05]  /*34c20*/  BRA `(.L_x_11153) ;  /* 0xffffffdc004c7947 */ /* 0x000fea000383ffff */
.L_x_11092:
[----:B-1----:R1:W2:Y:S02]  /*34c30*/  SYNCS.PHASECHK.TRANS64.TRYWAIT P0, [R6+URZ], R7 ;  /* 0x00000007060075a7 */ /* 0x0022a4000800017f */
[----:B--2---:R-:W-:Y:S05]  /*34c40*/  @!P0 NANOSLEEP.SYNCS 0x989680 ;  /* 0x009896800000895d */ /* 0x004fea0003900000 */
[----:B------:R-:W2:Y:S02]  /*34c50*/  @!P0 SYNCS.PHASECHK.TRANS64 P0, [R6+URZ], R7 ;  /* 0x00000007060085a7 */ /* 0x000ea4000800007f */
[----:B--2---:R-:W-:Y:S05]  /*34c60*/  @!P0 BRA `(.L_x_11092) ;  /* 0xfffffffc00f08947 */ /* 0x004fea000383ffff */
[----:B------:R-:W-:Y:S05]  /*34c70*/  BRA `(.L_x_11154) ;  /* 0xffffffdc00507947 */ /* 0x000fea000383ffff */
        .type           $_ZN7cutlass13device_kernelIN5flash11enable_sm90INS1_16FlashAttnFwdSm90INS1_25CollectiveMainloopFwdSm90ILi2EN4cute5tupleIJNS5_1CILi1EEES8_S8_EEENS6_IJNS7_ILi128EEENS7_ILi96EEENS7_ILi64EEEEEELi256ENS_6half_tEfNS_4arch4Sm90ELb0ELb1ELb0ELb0ELb0ELb0ELb1ELb1ELb0ELb1ELb1ELb0EEENS1_21CollectiveEpilogueFwdINS6_IJSA_NS7_ILi256EEESB_EEES9_SE_SG_Li256ELb0ELb1ELb1ELb0EEENS1_19SingleTileSchedulerILb0ELb1ELb1ELi128EEEEEEEEEvNT_6ParamsE$_ZZN5flash25CollectiveMainloopFwdSm90ILi2EN4cute5tupleIJNS1_1CILi1EEES4_S4_EEENS2_IJNS3_ILi128EEENS3_ILi96EEENS3_ILi64EEEEEELi256EN7cutlass6half_tEfNSA_4arch4Sm90ELb0ELb1ELb0ELb0ELb0ELb0ELb1ELb1ELb0ELb1ELb1ELb0EE3mmaINS_16FlashAttnFwdSm90ISE_NS_21CollectiveEpilogueFwdINS2_IJS6_NS3_ILi256EEES7_EEES5_SB_SD_Li256ELb0ELb1ELb1ELb0EEENS_19SingleTileSchedulerILb0ELb1ELb1ELi128EEEE13SharedStorageENS1_6TensorINS1_11ArrayEngineIfLm128EEENS1_6LayoutINS2_IJNS2_IJNS3_ILi2EEEST_NS3_ILi32EEEEEES4_S4_EEENS2_IJNS2_IJS4_ST_NS3_ILi4EEEEEENS3_ILi0EEESZ_EEEEEEENS_7SoftmaxILi2ELi0EEEEEbRKNSE_6ParamsENSA_25PipelineTmaAsyncNoClusterILi2ENSA_16PipelineTmaAsyncILi2EEEEES1B_RNSA_13PipelineStateILj2EEERT0_RT1_iRiRKNS_16SeqlenInfoQKNewKILb0ELb0EEENS2_IJiiiiEEERT_ENKUliT_T0_T1_E_clIZSF_ISO_S12_S14_EbS17_S1B_S1B_S1E_S1G_S1I_iS1J_S1N_S1O_S1Q_EUlRS1R_iE1_NS3_ILb0EEENS3_ILb1EEEEEDaiS1R_S1S_S1T_,@function
        .size           $_ZN7cutlass13device_kernelIN5flash11enable_sm90INS1_16FlashAttnFwdSm90INS1_25CollectiveMainloopFwdSm90ILi2EN4cute5tupleIJNS5_1CILi1EEES8_S8_EEENS6_IJNS7_ILi128EEENS7_ILi96EEENS7_ILi64EEEEEELi256ENS_6half_tEfNS_4arch4Sm90ELb0ELb1ELb0ELb0ELb0ELb0ELb1ELb1ELb0ELb1ELb1ELb0EEENS1_21CollectiveEpilogueFwdINS6_IJSA_NS7_ILi256EEESB_EEES9_SE_SG_Li256ELb0ELb1ELb1ELb0EEENS1_19SingleTileSchedulerILb0ELb1ELb1ELi128EEEEEEEEEvNT_6ParamsE$_ZZN5flash25CollectiveMainloopFwdSm90ILi2EN4cute5tupleIJNS1_1CILi1EEES4_S4_EEENS2_IJNS3_ILi128EEENS3_ILi96EEENS3_ILi64EEEEEELi256EN7cutlass6half_tEfNSA_4arch4Sm90ELb0ELb1ELb0ELb0ELb0ELb0ELb1ELb1ELb0ELb1ELb1ELb0EE3mmaINS_16FlashAttnFwdSm90ISE_NS_21CollectiveEpilogueFwdINS2_IJS6_NS3_ILi256EEES7_EEES5_SB_SD_Li256ELb0ELb1ELb1ELb0EEENS_19SingleTileSchedulerILb0ELb1ELb1ELi128EEEE13SharedStorageENS1_6TensorINS1_11ArrayEngineIfLm128EEENS1_6LayoutINS2_IJNS2_IJNS3_ILi2EEEST_NS3_ILi32EEEEEES4_S4_EEENS2_IJNS2_IJS4_ST_NS3_ILi4EEEEEENS3_ILi0EEESZ_EEEEEEENS_7SoftmaxILi2ELi0EEEEEbRKNSE_6ParamsENSA_25PipelineTmaAsyncNoClusterILi2ENSA_16PipelineTmaAsyncILi2EEEEES1B_RNSA_13PipelineStateILj2EEERT0_RT1_iRiRKNS_16SeqlenInfoQKNewKILb0ELb0EEENS2_IJiiiiEEERT_ENKUliT_T0_T1_E_clIZSF_ISO_S12_S14_EbS17_S1B_S1B_S1E_S1G_S1I_iS1J_S1N_S1O_S1Q_EUlRS1R_iE1_NS3_ILb0EEENS3_ILb1EEEEEDaiS1R_S1S_S1T_,(.L_x_15021 - $_ZN7cutlass13device_kernelIN5flash11enable_sm90INS1_16FlashAttnFwdSm90INS1_25CollectiveMainloopFwdSm90ILi2EN4cute5tupleIJNS5_1CILi1EEES8_S8_EEENS6_IJNS7_ILi128EEENS7_ILi96EEENS7_ILi64EEEEEELi256ENS_6half_tEfNS_4arch4Sm90ELb0ELb1ELb0ELb0ELb0ELb0ELb1ELb1ELb0ELb1ELb1ELb0EEENS1_21CollectiveEpilogueFwdINS6_IJSA_NS7_ILi256EEESB_EEES9_SE_SG_Li256ELb0ELb1ELb1ELb0EEENS1_19SingleTileSchedulerILb0ELb1ELb1ELi128EEEEEEEEEvNT_6ParamsE$_ZZN5flash25CollectiveMainloopFwdSm90ILi2EN4cute5tupleIJNS1_1CILi1EEES4_S4_EEENS2_IJNS3_ILi128EEENS3_ILi96EEENS3_ILi64EEEEEELi256EN7cutlass6half_tEfNSA_4arch4Sm90ELb0ELb1ELb0ELb0ELb0ELb0ELb1ELb1ELb0ELb1ELb1ELb0EE3mmaINS_16FlashAttnFwdSm90ISE_NS_21CollectiveEpilogueFwdINS2_IJS6_NS3_ILi256EEES7_EEES5_SB_SD_Li256ELb0ELb1ELb1ELb0EEENS_19SingleTileSchedulerILb0ELb1ELb1ELi128EEEE13SharedStorageENS1_6TensorINS1_11ArrayEngineIfLm128EEENS1_6LayoutINS2_IJNS2_IJNS3_ILi2EEEST_NS3_ILi32EEEEEES4_S4_EEENS2_IJNS2_IJS4_ST_NS3_ILi4EEEEEENS3_ILi0EEESZ_EEEEEEENS_7SoftmaxILi2ELi0EEEEEbRKNSE_6ParamsENSA_25PipelineTmaAsyncNoClusterILi2ENSA_16PipelineTmaAsyncILi2EEEEES1B_RNSA_13PipelineStateILj2EEERT0_RT1_iRiRKNS_16SeqlenInfoQKNewKILb0ELb0EEENS2_IJiiiiEEERT_ENKUliT_T0_T1_E_clIZSF_ISO_S12_S14_EbS17_S1B_S1B_S1E_S1G_S1I_iS1J_S1N_S1O_S1Q_EUlRS1R_iE1_NS3_ILb0EEENS3_ILb1EEEEEDaiS1R_S1S_S1T_)
$_ZN7cutlass13device_kernelIN5flash11enable_sm90INS1_16FlashAttnFwdSm90INS1_25CollectiveMainloopFwdSm90ILi2EN4cute5tupleIJNS5_1CILi1EEES8_S8_EEENS6_IJNS7_ILi128EEENS7_ILi96EEENS7_ILi64EEEEEELi256ENS_6half_tEfNS_4arch4Sm90ELb0ELb1ELb0ELb0ELb0ELb0ELb1ELb1ELb0ELb1ELb1ELb0EEENS1_21CollectiveEpilogueFwdINS6_IJSA_NS7_ILi256EEESB_EEES9_SE_SG_Li256ELb0ELb1ELb1ELb0EEENS1_19SingleTileSchedulerILb0ELb1ELb1ELi128EEEEEEEEEvNT_6ParamsE$_ZZN5flash25CollectiveMainloopFwdSm90ILi2EN4cute5tupleIJNS1_1CILi1EEES4_S4_EEENS2_IJNS3_ILi128EEENS3_ILi96EEENS3_ILi64EEEEEELi256EN7cutlass6half_tEfNSA_4arch4Sm90ELb0ELb1ELb0ELb0ELb0ELb0ELb1ELb1ELb0ELb1ELb1ELb0EE3mmaINS_16FlashAttnFwdSm90ISE_NS_21CollectiveEpilogueFwdINS2_IJS6_NS3_ILi256EEES7_EEES5_SB_SD_Li256ELb0ELb1ELb1ELb0EEENS_19SingleTileSchedulerILb0ELb1ELb1ELi128EEEE13SharedStorageENS1_6TensorINS1_11ArrayEngineIfLm128EEENS1_6LayoutINS2_IJNS2_IJNS3_ILi2EEEST_NS3_ILi32EEEEEES4_S4_EEENS2_IJNS2_IJS4_ST_NS3_ILi4EEEEEENS3_ILi0EEESZ_EEEEEEENS_7SoftmaxILi2ELi0EEEEEbRKNSE_6ParamsENSA_25PipelineTmaAsyncNoClusterILi2ENSA_16PipelineTmaAsyncILi2EEEEES1B_RNSA_13PipelineStateILj2EEERT0_RT1_iRiRKNS_16SeqlenInfoQKNewKILb0ELb0EEENS2_IJiiiiEEERT_ENKUliT_T0_T1_E_clIZSF_ISO_S12_S14_EbS17_S1B_S1B_S1E_S1G_S1I_iS1J_S1N_S1O_S1Q_EUlRS1R_iE1_NS3_ILb0EEENS3_ILb1EEEEEDaiS1R_S1S_S1T_:
[----:B------:R-:W-:Y:S05]  /*34c80*/  YIELD ;  /* 0x0000000000007946 */ /* 0x000fea0003800000 */
[----:B------:R-:W-:Y:S02]  /*34c90*/  ULDC UR4, c[0x0][0x20] ;  /* 0x0000080000047ab9 */ /* 0x000fe40000000800 */
[----:B------:R-:W-:-:S05]  /*34ca0*/  VIADD R164, R155, -UR4 ;  /* 0x800000049ba47c36 */ /* 0x000fca0008000000 */
[----:B------:R-:W2:Y:S01]  /*34cb0*/  LDL.64 R2, [R164] ;  /* 0x00000000a4027983 */ /* 0x000ea20000100a00 */
[----:B------:R-:W0:Y:S02]  /*34cc0*/  LDC.64 R4, c[0x0][0x208] ;  /* 0x00008200ff047b82 */ /* 0x000e240000000a00 */
[----:B0-----:R-:W-:Y:S02]  /*34cd0*/  R2UR UR4, R4 ;  /* 0x00000000040472ca */ /* 0x001fe400000e0000 */
[----:B------:R-:W-:-:S13]  /*34ce0*/  R2UR UR5, R5 ;  /* 0x00000000050572ca */ /* 0x000fda00000e0000 */
[----:B--2---:R-:W2:Y:S01]  /*34cf0*/  LD.E R6, desc[UR4][R2.64] ;  /* 0x0000000402067980 */ /* 0x004ea2000c101900 */
[----:B------:R-:W-:Y:S02]  /*34d00*/  R2UR UR4, R4 ;  /* 0x00000000040472ca */ /* 0x000fe400000e0000 */
[----:B------:R-:W-:Y:S01]  /*34d10*/  R2UR UR5, R5 ;  /* 0x00000000050572ca */ /* 0x000fe200000e0000 */
[----:B--2---:R-:W-:-:S12]  /*34d20*/  VIADD R11, R6, 0x1 ;  /* 0x00000001060b7836 */ /* 0x004fd80000000000 */
[----:B------:R-:W2:Y:S01]  /*34d30*/  LD.E R6, desc[UR4][R2.64+0x8] ;  /* 0x0000080402067980 */ /* 0x000ea2000c101900 */
[----:B------:R-:W-:-:S13]  /*34d40*/  ISETP.NE.AND P1, PT, R11, 0x2, PT ;  /* 0x000000020b00780c */ /* 0x000fda0003f25270 */
[----:B------:R-:W-:Y:S02]  /*34d50*/  @!P1 R2UR UR6, R4 ;  /* 0x00000000040692ca */ /* 0x000fe400000e0000 */
[----:B------:R-:W-:-:S13]  /*34d60*/  @!P1 R2UR UR7, R5 ;  /* 0x00000000050792ca */ /* 0x000fda00000e0000 */
[----:B------:R-:W3:Y:S01]  /*34d70*/  @!P1 LD.E R7, desc[UR6][R2.64+0x4] ;  /* 0x0000040602079980 */ /* 0x000ee2000c101900 */
[C---:B------:R-:W-:Y:S02]  /*34d80*/  R2UR UR4, R4.reuse ;  /* 0x00000000040472ca */ /* 0x040fe400000e0000 */
[C---:B------:R-:W-:Y:S02]  /*34d90*/  R2UR UR5, R5.reuse ;  /* 0x00000000050572ca */ /* 0x040fe400000e0000 */
[C---:B------:R-:W-:Y:S02]  /*34da0*/  R2UR UR6, R4.reuse ;  /* 0x00000000040672ca */ /* 0x040fe400000e0000 */
[C---:B------:R-:W-:Y:S02]  /*34db0*/  R2UR UR7, R5.reuse ;  /* 0x00000000050772ca */ /* 0x040fe400000e0000 */
[----:B------:R-:W-:Y:S02]  /*34dc0*/  @!P1 R2UR UR8, R4 ;  /* 0x00000000040892ca */ /* 0x000fe400000e0000 */
[----:B------:R-:W-:-:S02]  /*34dd0*/  @!P1 R2UR UR9, R5 ;  /* 0x00000000050992ca */ /* 0x000fc400000e0000 */
[----:B------:R-:W-:Y:S02]  /*34de0*/  @!P1 R2UR UR10, R4 ;  /* 0x00000000040a92ca */ /* 0x000fe400000e0000 */
[----:B------:R-:W-:Y:S01]  /*34df0*/  @!P1 R2UR UR11, R5 ;  /* 0x00000000050b92ca */ /* 0x000fe200000e0000 */
[----:B------:R-:W-:Y:S08]  /*34e00*/  ST.E desc[UR4][R2.64], R11 ;  /* 0x0000000b02007985 */ /* 0x000ff0000c101904 */
[----:B------:R-:W-:Y:S01]  /*34e10*/  @!P1 ST.E desc[UR8][R2.64], RZ ;  /* 0x000000ff02009985 */ /* 0x000fe2000c101908 */
[----:B--2---:R-:W-:-:S05]  /*34e20*/  VIADD R13, R6, 0x1 ;  /* 0x00000001060d7836 */ /* 0x004fca0000000000 */
[----:B------:R-:W-:Y:S01]  /*34e30*/  ST.E desc[UR6][R2.64+0x8], R13 ;  /* 0x0000080d02007985 */ /* 0x000fe2000c101906 */
[----:B---3--:R-:W-:-:S05]  /*34e40*/  @!P1 LOP3.LUT R15, R7, 0x1, RZ, 0x3c, !PT ;  /* 0x00000001070f9812 */ /* 0x008fca00078e3cff */
[----:B------:R0:W-:Y:S04]  /*34e50*/  @!P1 ST.E desc[UR10][R2.64+0x4], R15 ;  /* 0x0000040f02009985 */ /* 0x0001e8000c10190a */
[----:B------:R-:W2:Y:S01]  /*34e60*/  LDL.64 R8, [R164+0x18] ;  /* 0x00001800a4087983 */ /* 0x000ea20000100a00 */
[----:B------:R-:W-:Y:S02]  /*34e70*/  R2UR UR4, R4 ;  /* 0x00000000040472ca */ /* 0x000fe400000e0000 */
[----:B------:R-:W-:Y:S01]  /*34e80*/  R2UR UR5, R5 ;  /* 0x00000000050572ca */ /* 0x000fe200000e0000 */
[----:B------:R-:W3:-:S12]  /*34e90*/  LDL.64 R6, [R164] ;  /* 0x00000000a4067983 */ /* 0x000ed80000100a00 */
[----:B--2---:R-:W2:Y:S01]  /*34ea0*/  LD.E R10, desc[UR4][R8.64+0x1c] ;  /* 0x00001c04080a7980 */ /* 0x004ea2000c101900 */
[C---:B------:R-:W-:Y:S02]  /*34eb0*/  R2UR UR4, R4.reuse ;  /* 0x00000000040472ca */ /* 0x040fe400000e0000 */
[C---:B------:R-:W-:Y:S02]  /*34ec0*/  R2UR UR5, R5.reuse ;  /* 0x00000000050572ca */ /* 0x040fe400000e0000 */
[----:B------:R-:W-:Y:S02]  /*34ed0*/  R2UR UR6, R4 ;  /* 0x00000000040672ca */ /* 0x000fe400000e0000 */
[----:B------:R-:W-:Y:S01]  /*34ee0*/  R2UR UR7, R5 ;  /* 0x00000000050772ca */ /* 0x000fe200000e0000 */
[----:B------:R-:W-:Y:S01]  /*34ef0*/  BSSY B3, `(.L_x_11155) ;  /* 0x0000009000037945 */ /* 0x000fe20003800000 */
[----:B0-----:R-:W-:Y:S02]  /*34f00*/  IMAD.MOV.U32 R2, RZ, RZ, R153 ;  /* 0x000000ffff027224 */ /* 0x001fe400078e0099 */
[----:B------:R-:W-:-:S05]  /*34f10*/  IMAD.MOV.U32 R3, RZ, RZ, R152 ;  /* 0x000000ffff037224 */ /* 0x000fca00078e0098 */
[----:B---3--:R0:W5:Y:S04]  /*34f20*/  LD.E R12, desc[UR4][R6.64] ;  /* 0x00000004060c7980 */ /* 0x008168000c101900 */
[----:B------:R0:W5:Y:S01]  /*34f30*/  LD.E R14, desc[UR6][R6.64+0x4] ;  /* 0x00000406060e7980 */ /* 0x000162000c101900 */
[----:B--2---:R-:W-:-:S04]  /*34f40*/  LOP3.LUT R10, R10, 0x1, RZ, 0xfc, !PT ;  /* 0x000000010a0a7812 */ /* 0x004fc800078efcff */
[----:B------:R-:W-:-:S13]  /*34f50*/  ISETP.NE.AND P1, PT, R10, 0x3, PT ;  /* 0x000000030a00780c */ /* 0x000fda0003f25270 */
[----:B0-----:R-:W-:Y:S05]  /*34f60*/  @!P1 BRA `(.L_x_11156) ;  /* 0x0000000000049947 */ /* 0x001fea0003800000 */
[----:B------:R-:W-:Y:S01]  /*34f70*/  BPT.TRAP 0x1 ;  /* 0x000000040000795c */ /* 0x000fe20000300000 */
.L_x_11156:
[----:B------:R-:W-:Y:S05]  /*34f80*/  BSYNC B3 ;  /* 0x0000000000037941 */ /* 0x000fea0003800000 */
.L_x_11155:
[----:B------:R-:W-:Y:S02]  /*34f90*/  R2UR UR4, R4 ;  /* 0x00000000040472ca */ /* 0x000fe400000e0000 */
[----:B------:R-:W-:-:S13]  /*34fa0*/  R2UR UR5, R5 ;  /* 0x00000000050572ca */ /* 0x000fda00000e0000 */
[----:B------:R-:W2:Y:S01]  /*34fb0*/  LD.E.64 R10, desc[UR4][R8.64+0x8] ;  /* 0x00000804080a7980 */ /* 0x000ea2000c101b00 */
[----:B-----5:R-:W-:Y:S02]  /*34fc0*/  SHF.L.U32 R15, R14, 0x1f, RZ ;  /* 0x0000001f0e0f7819 */ /* 0x020fe400000006ff */
[----:B--2---:R-:W-:-:S05]  /*34fd0*/  MOV R11, R10 ;  /* 0x0000000a000b7202 */ /* 0x004fca0000000f00 */
[----:B------:R-:W-:-:S04]  /*34fe0*/  IMAD R12, R12, 0x8, R11 ;  /* 0x000000080c0c7824 */ /* 0x000fc800078e020b */
[----:B------:R0:W1:Y:S01]  /*34ff0*/  SYNCS.PHASECHK.TRANS64.TRYWAIT P1, [R12+URZ], R15 ;  /* 0x0000000f0c0075a7 */ /* 0x000062000802017f */
[----:B------:R-:W2:Y:S01]  /*35000*/  LD.E R13, desc[UR4][R8.64+0x1c] ;  /* 0x00001c04080d7980 */ /* 0x000ea2000c101900 */
[----:B------:R-:W-:Y:S02]  /*35010*/  R2UR UR6, R4 ;  /* 0x00000000040672ca */ /* 0x000fe400000e0000 */
[----:B------:R-:W-:Y:S01]  /*35020*/  R2UR UR7, R5 ;  /* 0x00000000050772ca */ /* 0x000fe200000e0000 */
[----:B------:R0:W5:Y:S01]  /*35030*/  LD.E R10, desc[UR4][R6.64] ;  /* 0x00000004060a7980 */ /* 0x000162000c101900 */
[----:B------:R-:W-:Y:S11]  /*35040*/  BSSY B3, `(.L_x_11157) ;  /* 0x0000006000037945 */ /* 0x000ff60003800000 */
[----:B------:R0:W5:Y:S01]  /*35050*/  LD.E R11, desc[UR6][R6.64+0x4] ;  /* 0x00000406060b7980 */ /* 0x000162000c101900 */
[----:B--2---:R-:W-:-:S04]  /*35060*/  LOP3.LUT R13, R13, 0x1, RZ, 0xfc, !PT ;  /* 0x000000010d0d7812 */ /* 0x004fc800078efcff */
[----:B------:R-:W-:-:S13]  /*35070*/  ISETP.NE.AND P2, PT, R13, 0x3, PT ;  /* 0x000000030d00780c */ /* 0x000fda0003f45270 */
[----:B01----:R-:W-:Y:S05]  /*35080*/  @!P2 BRA `(.L_x_11158) ;  /* 0x000000000004a947 */ /* 0x003fea0003800000 */
[----:B------:R-:W-:Y:S01]  /*35090*/  BPT.TRAP 0x1 ;  /* 0x000000040000795c */ /* 0x000fe20000300000 */
.L_x_11158:
[----:B------:R-:W-:Y:S05]  /*350a0*/  BSYNC B3 ;  /* 0x0000000000037941 */ /* 0x000fea0003800000 */
.L_x_11157:
[----:B------:R-:W-:Y:S04]  /*350b0*/  BSSY B3, `(.L_x_11159) ;  /* 0x000000a000037945 */ /* 0x000fe80003800000 */
[----:B------:R-:W-:Y:S05]  /*350c0*/  @P1 BRA `(.L_x_11160) ;  /* 0x0000000000201947 */ /* 0x000fea0003800000 */
[----:B------:R-:W-:Y:S02]  /*350d0*/  R2UR UR4, R4 ;  /* 0x00000000040472ca */ /* 0x000fe400000e0000 */
[----:B------:R-:W-:-:S13]  /*350e0*/  R2UR UR5, R5 ;  /* 0x00000000050572ca */ /* 0x000fda00000e0000 */
[----:B------:R-:W2:Y:S01]  /*350f0*/  LD.E.64 R8, desc[UR4][R8.64+0x8] ;  /* 0x0000080408087980 */ /* 0x000ea2000c101b00 */
[----:B-----5:R-:W-:Y:S02]  /*35100*/  SHF.L.U32 R11, R11, 0x1f, RZ ;  /* 0x0000001f0b0b7819 */ /* 0x020fe400000006ff */
[----:B--2---:R-:W-:-:S05]  /*35110*/  MOV R7, R8 ;  /* 0x0000000800077202 */ /* 0x004fca0000000f00 */
[----:B------:R-:W-:-:S04]  /*35120*/  IMAD R10, R10, 0x8, R7 ;  /* 0x000000080a0a7824 */ /* 0x000fc800078e0207 */
[----:B------:R-:W0:Y:S02]  /*35130*/  SYNCS.PHASECHK.TRANS64.TRYWAIT P1, [R10+URZ], R11 ;  /* 0x0000000b0a0075a7 */ /* 0x000e24000802017f */
[----:B0-----:R-:W-:Y:S05]  /*35140*/  @!P1 BRA `(.L_x_11161) ;  /* 0x000001b000249947 */ /* 0x001fea0003800000 */
.L_x_11160:
[----:B------:R-:W-:Y:S05]  /*35150*/  BSYNC B3 ;  /* 0x0000000000037941 */ /* 0x000fea0003800000 */
.L_x_11159:
[----:B0----5:R-:W2:Y:S04]  /*35160*/  LDL.64 R10, [R164] ;  /* 0x00000000a40a7983 */ /* 0x021ea80000100a00 */
[----:B------:R-:W3:Y:S01]  /*35170*/  LDL.64 R8, [R164+0x28] ;  /* 0x00002800a4087983 */ /* 0x000ee20000100a00 */
[C---:B------:R-:W-:Y:S02]  /*35180*/  R2UR UR6, R4.reuse ;  /* 0x00000000040672ca */ /* 0x040fe400000e0000 */
[C---:B------:R-:W-:Y:S01]  /*35190*/  R2UR UR7, R5.reuse ;  /* 0x00000000050772ca */ /* 0x040fe200000e0000 */
[----:B------:R-:W4:Y:S01]  /*351a0*/  LDL.64 R6, [R164+0x20] ;  /* 0x00002000a4067983 */ /* 0x000f220000100a00 */
[C---:B------:R-:W-:Y:S02]  /*351b0*/  R2UR UR4, R4.reuse ;  /* 0x00000000040472ca */ /* 0x040fe400000e0000 */
[----:B------:R-:W-:Y:S01]  /*351c0*/  R2UR UR5, R5 ;  /* 0x00000000050572ca */ /* 0x000fe200000e0000 */
[----:B------:R-:W4:Y:S08]  /*351d0*/  LDL.64 R12, [R164+0x8] ;  /* 0x00000800a40c7983 */ /* 0x000f300000100a00 */
[----:B--2---:R-:W2:Y:S04]  /*351e0*/  LD.E R11, desc[UR6][R10.64] ;  /* 0x000000060a0b7980 */ /* 0x004ea8000c101900 */
[----:B---3--:R-:W2:Y:S01]  /*351f0*/  LD.E.64 R14, desc[UR4][R8.64] ;  /* 0x00000004080e7980 */ /* 0x008ea2000c101b00 */
[----:B------:R-:W-:Y:S05]  /*35200*/  WARPSYNC.ALL ;  /* 0x0000000000007948 */ /* 0x000fea0003800000 */
[----:B------:R-:W-:-:S02]  /*35210*/  R2UR UR4, R4 ;  /* 0x00000000040472ca */ /* 0x000fc400000e0000 */
[C---:B------:R-:W-:Y:S02]  /*35220*/  R2UR UR5, R5.reuse ;  /* 0x00000000050572ca */ /* 0x040fe400000e0000 */
[----:B------:R-:W-:Y:S02]  /*35230*/  R2UR UR6, R4 ;  /* 0x00000000040672ca */ /* 0x000fe400000e0000 */
[----:B------:R-:W-:-:S09]  /*35240*/  R2UR UR7, R5 ;  /* 0x00000000050772ca */ /* 0x000fd200000e0000 */
[----:B----4-:R0:W-:Y:S04]  /*35250*/  ST.E desc[UR4][R12.64], RZ ;  /* 0x000000ff0c007985 */ /* 0x0101e8000c101904 */
[----:B------:R-:W3:Y:S01]  /*35260*/  LD.E.64 R8, desc[UR6][R6.64] ;  /* 0x0000000606087980 */ /* 0x000ee2000c101b00 */
[----:B--2---:R-:W-:Y:S01]  /*35270*/  IMAD R10, R11, 0x300, R14 ;  /* 0x000003000b0a7824 */ /* 0x004fe200078e020e */
[----:B------:R-:W-:Y:S01]  /*35280*/  WARPGROUP.ARRIVE ;  /* 0x00000000000079c5 */ /* 0x000fe20000000000 */
[----:B------:R-:W-:Y:S01]  /*35290*/  IMAD.MOV.U32 R11, RZ, RZ, R15 ;  /* 0x000000ffff0b7224 */ /* 0x000fe200078e000f */
[----:B------:R-:W-:Y:S01]  /*352a0*/  R2UR UR8, R4 ;  /* 0x00000000040872ca */ /* 0x000fe200000e0000 */
[----:B------:R-:W-:Y:S01]  /*352b0*/  IMAD.MOV.U32 R191, RZ, RZ, 0x1 ;  /* 0x00000001ffbf7424 */ /* 0x000fe200078e00ff */
[----:B------:R-:W-:-:S02]  /*352c0*/  R2UR UR6, R10 ;  /* 0x000000000a0672ca */ /* 0x000fc400000e0000 */
[----:B------:R-:W-:Y:S02]  /*352d0*/  R2UR UR7, R11 ;  /* 0x000000000b0772ca */ /* 0x000fe400000e0000 */
[C---:B------:R-:W-:Y:S02]  /*352e0*/  R2UR UR9, R5.reuse ;  /* 0x00000000050972ca */ /* 0x040fe400000e0000 */
[----:B------:R-:W-:Y:S02]  /*352f0*/  R2UR UR10, R4 ;  /* 0x00000000040a72ca */ /* 0x000fe400000e0000 */
[----:B------:R-:W-:Y:S02]  /*35300*/  R2UR UR11, R5 ;  /* 0x00000000050b72ca */ /* 0x000fe400000e0000 */
[----:B---3--:R-:W-:Y:S02]  /*35310*/  R2UR UR4, R8 ;  /* 0x00000000080472ca */ /* 0x008fe400000e0000 */
[----:B------:R-:W-:-:S13]  /*35320*/  R2UR UR5, R9 ;  /* 0x00000000090572ca */ /* 0x000fda00000e0000 */
[----:B------:R-:W-:Y:S03]  /*35330*/  HGMMA.64x96x16.F32 R24, gdesc[UR4], RZ, !UPT, gsb0 ;  /* 0x01600000041879f0 */ /* 0x000fe6000c0008ff */
[----:B------:R-:W-:Y:S02]  /*35340*/  WARPGROUP.DEPBAR.LE gsb0, 0x0 ;  /* 0x00008000000079c5 */ /* 0x000fe40000010000 */
[----:B------:R0:W-:Y:S04]  /*35350*/  ST.E desc[UR8][R12.64], R191 ;  /* 0x000000bf0c007985 */ /* 0x0001e8000c101908 */
[----:B------:R-:W2:Y:S01]  /*35360*/  LD.E.64 R8, desc[UR10][R6.64] ;  /* 0x0000000a06087980 */ /* 0x000ea2000c101b00 */
[----:B------:R-:W-:Y:S01]  /*35370*/  VIADD R14, R10, 0x2 ;  /* 0x000000020a0e7836 */ /* 0x000fe20000000000 */
[----:B------:R-:W-:Y:S01]  /*35380*/  R2UR UR7, R15 ;  /* 0x000000000f0772ca */ /* 0x000fe200000e0000 */
[----:B------:R-:W-:Y:S01]  /*35390*/  WARPGROUP.ARRIVE ;  /* 0x00000000000079c5 */ /* 0x000fe20000000000 */
[----:B------:R-:W-:-:S02]  /*353a0*/  R2UR UR8, R4 ;  /* 0x00000000040872ca */ /* 0x000fc400000e0000 */
[----:B------:R-:W-:Y:S02]  /*353b0*/  R2UR UR6, R14 ;  /* 0x000000000e0672ca */ /* 0x000fe400000e0000 */
[C---:B------:R-:W-:Y:S02]  /*353c0*/  R2UR UR9, R5.reuse ;  /* 0x00000000050972ca */ /* 0x040fe400000e0000 */
[----:B------:R-:W-:Y:S02]  /*353d0*/  R2UR UR10, R4 ;  /* 0x00000000040a72ca */ /* 0x000fe400000e0000 */
[----:B------:R-:W-:Y:S01]  /*353e0*/  R2UR UR11, R5 ;  /* 0x00000000050b72ca */ /* 0x000fe200000e0000 */
[----:B--2---:R-:W-:Y:S01]  /*353f0*/  VIADD R8, R8, 0x2 ;  /* 0x0000000208087836 */ /* 0x004fe20000000000 */
[----:B------:R-:W-:-:S04]  /*35400*/  R2UR UR5, R9 ;  /* 0x00000000090572ca */ /* 0x000fc800000e0000 */
[----:B------:R-:W-:-:S13]  /*35410*/  R2UR UR4, R8 ;  /* 0x00000000080472ca */ /* 0x000fda00000e0000 */
[----:B------:R-:W-:Y:S03]  /*35420*/  HGMMA.64x96x16.F32 R24, gdesc[UR4], R24, gsb0 ;  /* 0x01600000041879f0 */ /* 0x000fe60008000818 */
        /* <DEDUP_REMOVED lines=19> */
[----:B------:R-:W-:Y:S01]  /*35560*/  WARPGROUP.ARRIVE ;  /* 0x00000000000079c5 */ /* 0x000fe20000000000 */
[----:B------:R-:W-:Y:S01]  /*35570*/  IMAD.MOV.U32 R11, RZ, RZ, R15 ;  /* 0x000000ffff0b7224 */ /* 0x000fe200078e000f */
[----:B------:R-:W-:-:S02]  /*35580*/  R2UR UR8, R4 ;  /* 0x00000000040872ca */ /* 0x000fc400000e0000 */
[----:B------:R-:W-:Y:S02]  /*35590*/  R2UR UR6, R10 ;  /* 0x000000000a0672ca */ /* 0x000fe400000e0000 */
        /* <DEDUP_REMOVED lines=8> */
[----:B------:R-:W2:Y:S01]  /*35620*/  LDL.64 R8, [R164+0x40] ;  /* 0x00004000a4087983 */ /* 0x000ea20000100a00 */
[----:B------:R-:W-:-:S02]  /*35630*/  R2UR UR4, R4 ;  /* 0x00000000040472ca */ /* 0x000fc400000e0000 */
[----:B------:R-:W-:Y:S01]  /*35640*/  R2UR UR5, R5 ;  /* 0x00000000050572ca */ /* 0x000fe200000e0000 */
[----:B------:R-:W3:-:S12]  /*35650*/  LDL.64 R6, [R164] ;  /* 0x00000000a4067983 */ /* 0x000ed80000100a00 */
[----:B--2---:R-:W2:Y:S01]  /*35660*/  LD.E R10, desc[UR4][R8.64+0x1c] ;  /* 0x00001c04080a7980 */ /* 0x004ea2000c101900 */
[C---:B------:R-:W-:Y:S02]  /*35670*/  R2UR UR4, R4.reuse ;  /* 0x00000000040472ca */ /* 0x040fe400000e0000 */
[C---:B------:R-:W-:Y:S02]  /*35680*/  R2UR UR5, R5.reuse ;  /* 0x00000000050572ca */ /* 0x040fe400000e0000 */
[----:B------:R-:W-:Y:S02]  /*35690*/  R2UR UR6, R4 ;  /* 0x00000000040672ca */ /* 0x000fe400000e0000 */
[----:B------:R-:W-:Y:S01]  /*356a0*/  R2UR UR7, R5 ;  /* 0x00000000050772ca */ /* 0x000fe200000e0000 */
[----:B------:R-:W-:Y:S08]  /*356b0*/  BSSY B3, `(.L_x_11162) ;  /* 0x0000007000037945 */ /* 0x000ff00003800000 */
[----:B---3--:R0:W5:Y:S04]  /*356c0*/  LD.E R14, desc[UR4][R6.64] ;  /* 0x00000004060e7980 */ /* 0x008168000c101900 */
[----:B------:R0:W5:Y:S01]  /*356d0*/  LD.E R15, desc[UR6][R6.64+0x4] ;  /* 0x00000406060f7980 */ /* 0x000162000c101900 */
[----:B--2---:R-:W-:-:S04]  /*356e0*/  LOP3.LUT R10, R10, 0x1, RZ, 0xfc, !PT ;  /* 0x000000010a0a7812 */ /* 0x004fc800078efcff */
[----:B------:R-:W-:-:S13]  /*356f0*/  ISETP.NE.AND P1, PT, R10, 0x3, PT ;  /* 0x000000030a00780c */ /* 0x000fda0003f25270 */
[----:B0-----:R-:W-:Y:S05]  /*35700*/  @!P1 BRA `(.L_x_11163) ;  /* 0x0000000000049947 */ /* 0x001fea0003800000 */
[----:B------:R-:W-:Y:S01]  /*35710*/  BPT.TRAP 0x1 ;  /* 0x000000040000795c */ /* 0x000fe20000300000 */
.L_x_11163:
[----:B------:R-:W-:Y:S05]  /*35720*/  BSYNC B3 ;  /* 0x0000000000037941 */ /* 0x000fea0003800000 */
.L_x_11162:
        /* <DEDUP_REMOVED lines=17> */
.L_x_11165:
[----:B------:R-:W-:Y:S05]  /*35840*/  BSYNC B3 ;  /* 0x0000000000037941 */ /* 0x000fea0003800000 */
.L_x_11164:
        /* <DEDUP_REMOVED lines=10> */
.L_x_11167:
[----:B------:R-:W-:Y:S05]  /*358f0*/  BSYNC B3 ;  /* 0x0000000000037941 */ /* 0x000fea0003800000 */
.L_x_11166:
[----:B------:R-:W2:Y:S04]  /*35900*/  LDL.64 R12, [R164] ;  /* 0x00000000a40c7983 */ /* 0x000ea80000100a00 */
[----:B0----5:R-:W3:Y:S04]  /*35910*/  LDL.64 R10, [R164+0x58] ;  /* 0x00005800a40a7983 */ /* 0x021ee80000100a00 */
[----:B------:R-:W4:Y:S04]  /*35920*/  LDL.64 R6, [R164+0x48] ;  /* 0x00004800a4067983 */ /* 0x000f280000100a00 */
[----:B------:R-:W4:Y:S01]  /*35930*/  LDL.64 R8, [R164+0x50] ;  /* 0x00005000a4087983 */ /* 0x000f220000100a00 */
[----:B------:R-:W-:-:S02]  /*35940*/  R2UR UR6, R4 ;  /* 0x00000000040672ca */ /* 0x000fc400000e0000 */
[C---:B------:R-:W-:Y:S01]  /*35950*/  R2UR UR7, R5.reuse ;  /* 0x00000000050772ca */ /* 0x040fe200000e0000 */
[----:B------:R-:W4:Y:S01]  /*35960*/  LDL R21, [R1+0x460] ;  /* 0x0004600001157983 */ /* 0x000f220000100800 */
[----:B------:R-:W-:Y:S02]  /*35970*/  R2UR UR4, R4 ;  /* 0x00000000040472ca */ /* 0x000fe400000e0000 */
[----:B------:R-:W-:-:S09]  /*35980*/  R2UR UR5, R5 ;  /* 0x00000000050572ca */ /* 0x000fd200000e0000 */
[----:B--2---:R-:W2:Y:S04]  /*35990*/  LD.E R17, desc[UR6][R12.64] ;  /* 0x000000060c117980 */ /* 0x004ea8000c101900 */
[----:B---3--:R-:W2:Y:S01]  /*359a0*/  LD.E.64 R12, desc[UR4][R10.64] ;  /* 0x000000040a0c7980 */ /* 0x008ea2000c101b00 */
[----:B------:R-:W-:Y:S05]  /*359b0*/  WARPSYNC.ALL ;  /* 0x0000000000007948 */ /* 0x000fea0003800000 */
[----:B------:R-:W-:-:S02]  /*359c0*/  R2UR UR6, R4 ;  /* 0x00000000040672ca */ /* 0x000fc400000e0000 */
[C---:B------:R-:W-:Y:S02]  /*359d0*/  R2UR UR7, R5.reuse ;  /* 0x00000000050772ca */ /* 0x040fe400000e0000 */
[----:B------:R-:W-:Y:S02]  /*359e0*/  R2UR UR4, R4 ;  /* 0x00000000040472ca */ /* 0x000fe400000e0000 */
[----:B------:R-:W-:-:S09]  /*359f0*/  R2UR UR5, R5 ;  /* 0x00000000050572ca */ /* 0x000fd200000e0000 */
[----:B----4-:R-:W3:Y:S04]  /*35a00*/  LD.E R20, desc[UR6][R6.64] ;  /* 0x0000000606147980 */ /* 0x010ee8000c101900 */
[----:B------:R-:W4:Y:S01]  /*35a10*/  LD.E.64 R14, desc[UR4][R8.64] ;  /* 0x00000004080e7980 */ /* 0x000f22000c101b00 */
[----:B------:R-:W-:Y:S01]  /*35a20*/  WARPGROUP.ARRIVE ;  /* 0x00000000000079c5 */ /* 0x000fe20000000000 */
[C---:B------:R-:W-:Y:S02]  /*35a30*/  R2UR UR8, R4.reuse ;  /* 0x00000000040872ca */ /* 0x040fe400000e0000 */
[----:B------:R-:W-:Y:S02]  /*35a40*/  R2UR UR9, R5 ;  /* 0x00000000050972ca */ /* 0x000fe400000e0000 */
[----:B------:R-:W-:-:S02]  /*35a50*/  R2UR UR10, R4 ;  /* 0x00000000040a72ca */ /* 0x000fc400000e0000 */
[----:B------:R-:W-:Y:S01]  /*35a60*/  R2UR UR11, R5 ;  /* 0x00000000050b72ca */ /* 0x000fe200000e0000 */
[----:B--2---:R-:W-:Y:S02]  /*35a70*/  IMAD R16, R17, 0xc00, R12 ;  /* 0x00000c0011107824 */ /* 0x004fe400078e020c */
[----:B------:R-:W-:-:S03]  /*35a80*/  IMAD.MOV.U32 R17, RZ, RZ, R13 ;  /* 0x000000ffff117224 */ /* 0x000fc600078e000d */
[----:B------:R-:W-:Y:S02]  /*35a90*/  R2UR UR6, R16 ;  /* 0x00000000100672ca */ /* 0x000fe400000e0000 */
[----:B------:R-:W-:Y:S02]  /*35aa0*/  R2UR UR7, R17 ;  /* 0x00000000110772ca */ /* 0x000fe400000e0000 */
[----:B---3--:R-:W-:Y:S02]  /*35ab0*/  ISETP.NE.U32.AND P1, PT, R20, RZ, PT ;  /* 0x000000ff1400720c */ /* 0x008fe40003f25070 */
[----:B----4-:R-:W-:Y:S02]  /*35ac0*/  R2UR UR4, R14 ;  /* 0x000000000e0472ca */ /* 0x010fe400000e0000 */
[----:B------:R-:W-:-:S09]  /*35ad0*/  R2UR UR5, R15 ;  /* 0x000000000f0572ca */ /* 0x000fd200000e0000 */
[----:B------:R-:W-:-:S05]  /*35ae0*/  VOTEU.ANY UP0, P1 ;  /* 0x00000000003f7886 */ /* 0x000fca0000800100 */
[----:B------:R-:W-:Y:S03]  /*35af0*/  HGMMA.64x96x16.F32 R24, gdesc[UR4], R24, UP0, gsb0 ;  /* 0x01600000041879f0 */ /* 0x000fe6000b800818 */
[----:B------:R-:W-:Y:S02]  /*35b00*/  WARPGROUP.DEPBAR.LE gsb0, 0x0 ;  /* 0x00008000000079c5 */ /* 0x000fe40000010000 */
[----:B------:R-:W-:Y:S04]  /*35b10*/  ST.E desc[UR8][R6.64], R191 ;  /* 0x000000bf06007985 */ /* 0x000fe8000c101908 */
[----:B------:R-:W2:Y:S01]  /*35b20*/  LD.E.64 R10, desc[UR10][R8.64] ;  /* 0x0000000a080a7980 */ /* 0x000ea2000c101b00 */
[----:B------:R-:W-:Y:S01]  /*35b30*/  VIADD R12, R16, 0x2 ;  /* 0x00000002100c7836 */ /* 0x000fe20000000000 */
[----:B------:R-:W-:-:S04]  /*35b40*/  R2UR UR7, R13 ;  /* 0x000000000d0772ca */ /* 0x000fc800000e0000 */
[----:B------:R-:W-:Y:S01]  /*35b50*/  R2UR UR6, R12 ;  /* 0x000000000c0672ca */ /* 0x000fe200000e0000 */
[----:B------:R-:W-:Y:S01]  /*35b60*/  WARPGROUP.ARRIVE ;  /* 0x00000000000079c5 */ /* 0x000fe20000000000 */
[C---:B------:R-:W-:Y:S02]  /*35b70*/  R2UR UR8, R4.reuse ;  /* 0x00000000040872ca */ /* 0x040fe400000e0000 */
        /* <DEDUP_REMOVED lines=208> */
[----:B------:R-:W-:-:S06]  /*36880*/  WARPGROUP.ARRIVE ;  /* 0x00000000000079c5 */ /* 0x000fcc0000000000 */
[----:B------:R-:W0:Y:S01]  /*36890*/  S2R R193, SR_TID.X ;  /* 0x0000000000c17919 */ /* 0x000e220000002100 */
[----:B------:R-:W-:Y:S02]  /*368a0*/  R2UR UR8, R4 ;  /* 0x00000000040872ca */ /* 0x000fe400000e0000 */
[----:B------:R-:W-:Y:S02]  /*368b0*/  R2UR UR9, R5 ;  /* 0x00000000050972ca */ /* 0x000fe400000e0000 */
[----:B0-----:R-:W-:Y:S01]  /*368c0*/  LOP3.LUT P2, RZ, R193, 0x7f, RZ, 0xc0, !PT ;  /* 0x0000007fc1ff7812 */ /* 0x001fe2000784c0ff */
[----:B--2---:R-:W-:Y:S01]  /*368d0*/  VIADD R10, R10, 0xc06 ;  /* 0x00000c060a0a7836 */ /* 0x004fe20000000000 */
[----:B------:R-:W-:-:S04]  /*368e0*/  R2UR UR5, R11 ;  /* 0x000000000b0572ca */ /* 0x000fc800000e0000 */
[----:B------:R-:W-:-:S13]  /*368f0*/  R2UR UR4, R10 ;  /* 0x000000000a0472ca */ /* 0x000fda00000e0000 */
[----:B------:R-:W-:Y:S03]  /*36900*/  HGMMA.64x96x16.F32 R24, gdesc[UR4], R24, gsb0 ;  /* 0x01600000041879f0 */ /* 0x000fe60008000818 */
[----:B------:R-:W-:Y:S02]  /*36910*/  WARPGROUP.DEPBAR.LE gsb0, 0x0 ;  /* 0x00008000000079c5 */ /* 0x000fe40000010000 */
[----:B------:R0:W-:Y:S04]  /*36920*/  ST.E desc[UR8][R6.64], R191 ;  /* 0x000000bf06007985 */ /* 0x0001e8000c101908 */
[----:B------:R-:W2:Y:S04]  /*36930*/  @!P2 LDL.64 R8, [R164+0x18] ;  /* 0x00001800a408a983 */ /* 0x000ea80000100a00 */
[----:B------:R-:W3:Y:S01]  /*36940*/  @!P2 LDL.64 R10, [R164] ;  /* 0x00000000a40aa983 */ /* 0x000ee20000100a00 */
[----:B------:R-:W-:-:S02]  /*36950*/  @!P2 R2UR UR4, R4 ;  /* 0x000000000404a2ca */ /* 0x000fc400000e0000 */
[C---:B------:R-:W-:Y:S02]  /*36960*/  @!P2 R2UR UR5, R5.reuse ;  /* 0x000000000505a2ca */ /* 0x040fe400000e0000 */
[----:B------:R-:W-:Y:S02]  /*36970*/  SHF.R.U32.HI R12, RZ, 0x7, R193 ;  /* 0x00000007ff0c7819 */ /* 0x000fe400000116c1 */
[----:B------:R-:W-:Y:S02]  /*36980*/  @!P2 R2UR UR6, R4 ;  /* 0x000000000406a2ca */ /* 0x000fe400000e0000 */
[----:B------:R-:W-:Y:S02]  /*36990*/  @!P2 R2UR UR7, R5 ;  /* 0x000000000507a2ca */ /* 0x000fe400000e0000 */
[----:B------:R-:W-:-:S05]  /*369a0*/  IADD3 R12, -R12, 0xb, RZ ;  /* 0x0000000b0c0c7810 */ /* 0x000fca0007ffe1ff */
[----:B------:R1:W-:Y:S06]  /*369b0*/  BAR.ARV R12, 0x100 ;  /* 0x0004000c0000751d */ /* 0x0003ec0000002000 */
[----:B--2---:R-:W0:Y:S04]  /*369c0*/  @!P2 LD.E.64 R8, desc[UR4][R8.64+0x30] ;  /* 0x000030040808a980 */ /* 0x004e28000c101b00 */
[----:B---3--:R-:W2:Y:S01]  /*369d0*/  @!P2 LD.E R10, desc[UR6][R10.64] ;  /* 0x000000060a0aa980 */ /* 0x008ea2000c101900 */
[----:B------:R-:W-:-:S02]  /*369e0*/  R2UR UR4, R4 ;  /* 0x00000000040472ca */ /* 0x000fc400000e0000 */
[----:B------:R-:W-:Y:S02]  /*369f0*/  R2UR UR5, R5 ;  /* 0x00000000050572ca */ /* 0x000fe400000e0000 */
[----:B0-----:R-:W-:-:S05]  /*36a00*/  @!P2 MOV R7, R8 ;  /* 0x000000080007a202 */ /* 0x001fca0000000f00 */
[----:B--2---:R-:W-:-:S05]  /*36a10*/  @!P2 IMAD R6, R10, 0x8, R7 ;  /* 0x000000080a06a824 */ /* 0x004fca00078e0207 */
[----:B------:R-:W-:-:S04]  /*36a20*/  @!P2 PRMT R6, RZ, 0x654, R6 ;  /* 0x00000654ff06a816 */ /* 0x000fc80000000006 */
[----:B------:R0:W-:Y:S02]  /*36a30*/  @!P2 SYNCS.ARRIVE.TRANS64.RED.A1T0 RZ, [R6+URZ], RZ ;  /* 0x000000ff06ffa9a7 */ /* 0x0001e4000810043f */
[----:B0-----:R-:W2:Y:S01]  /*36a40*/  LD.E R6, desc[UR4][R2.64+0x24] ;  /* 0x0000240402067980 */ /* 0x001ea2000c101900 */
[----:B------:R-:W-:Y:S02]  /*36a50*/  R2UR UR4, R4 ;  /* 0x00000000040472ca */ /* 0x000fe400000e0000 */
[----:B------:R-:W-:-:S13]  /*36a60*/  R2UR UR5, R5 ;  /* 0x00000000050572ca */ /* 0x000fda00000e0000 */
[----:B------:R-:W3:Y:S01]  /*36a70*/  LD.E R13, desc[UR4][R2.64] ;  /* 0x00000004020d7980 */ /* 0x000ee2000c101900 */
[C---:B------:R-:W-:Y:S02]  /*36a80*/  R2UR UR4, R4.reuse ;  /* 0x00000000040472ca */ /* 0x040fe400000e0000 */
[C---:B------:R-:W-:Y:S01]  /*36a90*/  R2UR UR5, R5.reuse ;  /* 0x00000000050572ca */ /* 0x040fe200000e0000 */
[----:B------:R-:W-:Y:S01]  /*36aa0*/  IMAD.MOV.U32 R7, RZ, RZ, R22 ;  /* 0x000000ffff077224 */ /* 0x000fe200078e0016 */
[C---:B------:R-:W-:Y:S02]  /*36ab0*/  R2UR UR14, R4.reuse ;  /* 0x00000000040e72ca */ /* 0x040fe400000e0000 */
[C---:B------:R-:W-:Y:S02]  /*36ac0*/  R2UR UR15, R5.reuse ;  /* 0x00000000050f72ca */ /* 0x040fe400000e0000 */
[----:B------:R-:W-:Y:S02]  /*36ad0*/  R2UR UR10, R4 ;  /* 0x00000000040a72ca */ /* 0x000fe400000e0000 */
[----:B------:R-:W-:-:S02]  /*36ae0*/  R2UR UR11, R5 ;  /* 0x00000000050b72ca */ /* 0x000fc400000e0000 */
[C---:B------:R-:W-:Y:S02]  /*36af0*/  R2UR UR8, R4.reuse ;  /* 0x00000000040872ca */ /* 0x040fe400000e0000 */
[----:B------:R-:W-:Y:S02]  /*36b00*/  R2UR UR9, R5 ;  /* 0x00000000050972ca */ /* 0x000fe400000e0000 */
[----:B------:R-:W-:-:S03]  /*36b10*/  R2UR UR12, R4 ;  /* 0x00000000040c72ca */ /* 0x000fc600000e0000 */
[----:B------:R-:W4:Y:S01]  /*36b20*/  LD.E R76, desc[UR14][R2.64+0x18] ;  /* 0x0000180e024c7980 */ /* 0x000f22000c101900 */
[----:B------:R-:W-:-:S03]  /*36b30*/  R2UR UR13, R5 ;  /* 0x00000000050d72ca */ /* 0x000fc600000e0000 */
[----:B------:R-:W4:Y:S04]  /*36b40*/  LD.E R73, desc[UR10][R2.64+0xc] ;  /* 0x00000c0a02497980 */ /* 0x000f28000c101900 */
[----:B------:R-:W4:Y:S06]  /*36b50*/  LD.E R74, desc[UR8][R2.64+0x10] ;  /* 0x00001008024a7980 */ /* 0x000f2c000c101900 */
[----:B------:R-:W4:Y:S01]  /*36b60*/  LD.E R75, desc[UR12][R2.64+0x14] ;  /* 0x0000140c024b7980 */ /* 0x000f22000c101900 */
[----:B--2---:R-:W-:Y:S01]  /*36b70*/  ISETP.NE.AND P1, PT, R6, 0x1, PT ;  /* 0x000000010600780c */ /* 0x004fe20003f25270 */
[----:B------:R-:W-:-:S05]  /*36b80*/  IMAD.MOV.U32 R6, RZ, RZ, R21 ;  /* 0x000000ffff067224 */ /* 0x000fca00078e0015 */
[----:B------:R3:W2:Y:S07]  /*36b90*/  LD.E R14, desc[UR4][R6.64] ;  /* 0x00000004060e7980 */ /* 0x0006ae000c101900 */
[C---:B------:R-:W-:Y:S02]  /*36ba0*/  @P1 R2UR UR4, R4.reuse ;  /* 0x00000000040412ca */ /* 0x040fe400000e0000 */
[----:B------:R-:W-:Y:S02]  /*36bb0*/  @P1 R2UR UR5, R5 ;  /* 0x00000000050512ca */ /* 0x000fe400000e0000 */
[----:B------:R-:W-:-:S02]  /*36bc0*/  @P1 R2UR UR6, R4 ;  /* 0x00000000040612ca */ /* 0x000fc400000e0000 */
[----:B------:R-:W-:-:S09]  /*36bd0*/  @P1 R2UR UR7, R5 ;  /* 0x00000000050712ca */ /* 0x000fd200000e0000 */
[----:B------:R-:W2:Y:S04]  /*36be0*/  @P1 LD.E R20, desc[UR4][R2.64+0x28] ;  /* 0x0000280402141980 */ /* 0x000ea8000c101900 */
[----:B------:R-:W2:Y:S01]  /*36bf0*/  @P1 LD.E R17, desc[UR6][R2.64+0x2c] ;  /* 0x00002c0602111980 */ /* 0x000ea2000c101900 */
[C---:B------:R-:W-:Y:S02]  /*36c00*/  R2UR UR4, R4.reuse ;  /* 0x00000000040472ca */ /* 0x040fe400000e0000 */
[C---:B------:R-:W-:Y:S02]  /*36c10*/  R2UR UR5, R5.reuse ;  /* 0x00000000050572ca */ /* 0x040fe400000e0000 */
[----:B------:R-:W-:Y:S02]  /*36c20*/  R2UR UR6, R4 ;  /* 0x00000000040672ca */ /* 0x000fe400000e0000 */
[----:B------:R-:W-:-:S09]  /*36c30*/  R2UR UR7, R5 ;  /* 0x00000000050772ca */ /* 0x000fd200000e0000 */
[----:B------:R-:W2:Y:S04]  /*36c40*/  LD.E R21, desc[UR4][R2.64+0x8] ;  /* 0x0000080402157980 */ /* 0x000ea8000c101900 */
[----:B------:R-:W2:Y:S01]  /*36c50*/  LD.E R72, desc[UR6][R2.64+0x4] ;  /* 0x0000040602487980 */ /* 0x000ea2000c101900 */
[----:B---3--:R-:W-:-:S04]  /*36c60*/  SHF.R.S32.HI R6, RZ, 0x1f, R13 ;  /* 0x0000001fff067819 */ /* 0x008fc8000001140d */
[----:B------:R-:W-:-:S04]  /*36c70*/  LEA.HI R7, R6, R13, RZ, 0x7 ;  /* 0x0000000d06077211 */ /* 0x000fc800078f38ff */
[----:B------:R-:W-:-:S05]  /*36c80*/  LOP3.LUT R8, R7, 0xffffff80, RZ, 0xc0, !PT ;  /* 0xffffff8007087812 */ /* 0x000fca00078ec0ff */
[----:B------:R-:W-:-:S05]  /*36c90*/  IMAD.IADD R8, R13, 0x1, -R8 ;  /* 0x000000010d087824 */ /* 0x000fca00078e0a08 */
[----:B------:R-:W-:Y:S02]  /*36ca0*/  SHF.R.S32.HI R9, RZ, 0x1f, R8 ;  /* 0x0000001fff097819 */ /* 0x000fe40000011408 */
[----:B------:R-:W-:Y:S02]  /*36cb0*/  LEA.HI R15, R6, R13, RZ, 0x2 ;  /* 0x0000000d060f7211 */ /* 0x000fe400078f10ff */
[CC--:B------:R-:W-:Y:S02]  /*36cc0*/  LEA.HI R10, R9.reuse, R8.reuse, RZ, 0x2 ;  /* 0x00000008090a7211 */ /* 0x0c0fe400078f10ff */
[----:B------:R-:W-:Y:S02]  /*36cd0*/  LEA.HI R9, R9, R8, RZ, 0x5 ;  /* 0x0000000809097211 */ /* 0x000fe400078f28ff */
[--C-:B------:R-:W-:Y:S02]  /*36ce0*/  SHF.R.S32.HI R11, RZ, 0x2, R10.reuse ;  /* 0x00000002ff0b7819 */ /* 0x100fe4000001140a */
[----:B-1----:R-:W-:-:S02]  /*36cf0*/  SHF.R.S32.HI R12, RZ, 0x1f, R10 ;  /* 0x0000001fff0c7819 */ /* 0x002fc4000001140a */
[----:B------:R-:W-:Y:S02]  /*36d00*/  LOP3.LUT R16, R15, 0xfffffffc, RZ, 0xc0, !PT ;  /* 0xfffffffc0f107812 */ /* 0x000fe400078ec0ff */
[----:B------:R-:W-:Y:S02]  /*36d10*/  SHF.R.S32.HI R6, RZ, 0x7, R7 ;  /* 0x00000007ff067819 */ /* 0x000fe40000011407 */
[----:B------:R-:W-:Y:S01]  /*36d20*/  LEA.HI R12, R12, R11, RZ, 0x3 ;  /* 0x0000000b0c0c7211 */ /* 0x000fe200078f18ff */
[----:B------:R-:W-:Y:S01]  /*36d30*/  IMAD.IADD R16, R13, 0x1, -R16 ;  /* 0x000000010d107824 */ /* 0x000fe200078e0a10 */
[----:B------:R-:W-:Y:S02]  /*36d40*/  SHF.R.S32.HI R9, RZ, 0x5, R9 ;  /* 0x00000005ff097819 */ /* 0x000fe40000011409 */
[----:B------:R-:W-:Y:S02]  /*36d50*/  LEA.HI R7, R7, R6, RZ, 0x1 ;  /* 0x0000000607077211 */ /* 0x000fe400078f08ff */
[----:B------:R-:W-:-:S02]  /*36d60*/  LOP3.LUT R12, R12, 0xfffffff8, RZ, 0xc0, !PT ;  /* 0xfffffff80c0c7812 */ /* 0x000fc400078ec0ff */
[----:B------:R-:W-:-:S03]  /*36d70*/  LOP3.LUT R7, R7, 0x3fffffe, RZ, 0xc0, !PT ;  /* 0x03fffffe07077812 */ /* 0x000fc600078ec0ff */
[----:B------:R-:W-:Y:S02]  /*36d80*/  IMAD.IADD R12, R11, 0x1, -R12 ;  /* 0x000000010b0c7824 */ /* 0x000fe400078e0a0c */
[----:B------:R-:W-:Y:S01]  /*36d90*/  IMAD.IADD R7, R6, 0x1, -R7 ;  /* 0x0000000106077824 */ /* 0x000fe200078e0a07 */
[----:B----4-:R-:W-:Y:S01]  /*36da0*/  ISETP.GE.AND P2, PT, R76, 0x1, PT ;  /* 0x000000014c00780c */ /* 0x010fe20003f46270 */
[----:B------:R-:W-:Y:S01]  /*36db0*/  BSSY B3, `(.L_x_11169) ;  /* 0x000003a000037945 */ /* 0x000fe20003800000 */
[----:B------:R-:W-:Y:S02]  /*36dc0*/  IMAD R75, R0, -0x60, R75 ;  /* 0xffffffa0004b7824 */ /* 0x000fe400078e024b */
[----:B--2---:R-:W-:Y:S01]  /*36dd0*/  IMAD R13, R14, 0x8, R9 ;  /* 0x000000080e0d7824 */ /* 0x004fe200078e0209 */
[----:B------:R-:W-:-:S03]  /*36de0*/  LEA.HI R9, R16, R16, RZ, 0x1 ;  /* 0x0000001010097211 */ /* 0x000fc600078f08ff */
[----:B------:R-:W-:Y:S01]  /*36df0*/  IMAD.U32 R12, R13, 0x10, R12 ;  /* 0x000000100d0c7824 */ /* 0x000fe200078e000c */
[----:B------:R-:W-:-:S03]  /*36e00*/  LOP3.LUT R9, R9, 0x1ffffffe, RZ, 0xc0, !PT ;  /* 0x1ffffffe09097812 */ /* 0x000fc600078ec0ff */
[----:B------:R-:W-:Y:S02]  /*36e10*/  IMAD R12, R7, 0x40, R12 ;  /* 0x00000040070c7824 */ /* 0x000fe400078e020c */
[----:B------:R-:W-:-:S04]  /*36e20*/  IMAD.IADD R9, R16, 0x1, -R9 ;  /* 0x0000000110097824 */ /* 0x000fc800078e0a09 */
[----:B------:R-:W-:-:S04]  /*36e30*/  IMAD R9, R9, 0x8, R12 ;  /* 0x0000000809097824 */ /* 0x000fc800078e020c */
[----:B------:R-:W-:-:S05]  /*36e40*/  @P1 IMAD.HI.U32 R20, R9, R20, RZ ;  /* 0x0000001409141227 */ /* 0x000fca00078e00ff */
[----:B------:R-:W-:Y:S01]  /*36e50*/  @P1 SHF.R.U32.HI R9, RZ, R17, R20 ;  /* 0x00000011ff091219 */ /* 0x000fe20000011614 */
[----:B------:R-:W-:Y:S01]  /*36e60*/  IMAD.MOV.U32 R13, RZ, RZ, -0x60 ;  /* 0xffffffa0ff0d7424 */ /* 0x000fe200078e00ff */
[----:B------:R-:W-:-:S03]  /*36e70*/  LOP3.LUT R7, R10, 0x7ffffffc, RZ, 0xc0, !PT ;  /* 0x7ffffffc0a077812 */ /* 0x000fc600078ec0ff */
[----:B------:R-:W0:Y:S01]  /*36e80*/  SHFL.IDX PT, R11, R9, RZ, 0x1c1f ;  /* 0x001c1fff090b7589 */ /* 0x000e2200000e0000 */
[----:B------:R-:W-:Y:S02]  /*36e90*/  IMAD R6, R0, R13, 0x1 ;  /* 0x0000000100067424 */ /* 0x000fe400078e020d */
[----:B------:R-:W-:-:S04]  /*36ea0*/  IMAD.IADD R7, R8, 0x1, -R7 ;  /* 0x0000000108077824 */ /* 0x000fc800078e0a07 */
[----:B------:R-:W-:Y:S01]  /*36eb0*/  IMAD R6, R7, -0x2, R6 ;  /* 0xfffffffe07067824 */ /* 0x000fe200078e0206 */
[----:B------:R-:W-:-:S04]  /*36ec0*/  LOP3.LUT R8, RZ, R73, RZ, 0x33, !PT ;  /* 0x00000049ff087212 */ /* 0x000fc800078e33ff */
[----:B------:R-:W-:Y:S01]  /*36ed0*/  IADD3 R7, -R72, R6, R21 ;  /* 0x0000000648077210 */ /* 0x000fe20007ffe115 */
[----:B------:R-:W-:-:S04]  /*36ee0*/  VIADD R12, R6, 0xffffffff ;  /* 0xffffffff060c7836 */ /* 0x000fc80000000000 */
[C---:B------:R-:W-:Y:S02]  /*36ef0*/  IMAD.IADD R74, R7.reuse, 0x1, R74 ;  /* 0x00000001074a7824 */ /* 0x040fe400078e024a */
[----:B------:R-:W-:Y:S02]  /*36f00*/  IMAD.IADD R10, R7, 0x1, R8 ;  /* 0x00000001070a7824 */ /* 0x000fe400078e0208 */
[--C-:B0-----:R-:W-:Y:S02]  /*36f10*/  IMAD.IADD R7, R74, 0x1, R11.reuse ;  /* 0x000000014a077824 */ /* 0x101fe400078e020b */
[----:B------:R-:W-:Y:S01]  /*36f20*/  IMAD.IADD R6, R10, 0x1, R11 ;  /* 0x000000010a067824 */ /* 0x000fe200078e020b */
[----:B------:R-:W-:Y:S06]  /*36f30*/  @!P2 BRA `(.L_x_11170) ;  /* 0x000000000084a947 */ /* 0x000fec0003800000 */
[----:B------:R-:W-:Y:S01]  /*36f40*/  IADD3 R11, -R72, R21, R11 ;  /* 0x00000015480b7210 */ /* 0x000fe20007ffe10b */
[----:B------:R-:W-:Y:S03]  /*36f50*/  BSSY B4, `(.L_x_11171) ;  /* 0x000001c000047945 */ /* 0x000fe60003800000 */
[----:B------:R-:W-:-:S13]  /*36f60*/  ISETP.GT.AND P1, PT, R11, -0x1, PT ;  /* 0xffffffff0b00780c */ /* 0x000fda0003f24270 */
[----:B------:R-:W-:Y:S05]  /*36f70*/  @P1 BRA `(.L_x_11172) ;  /* 0x00000000003c1947 */ /* 0x000fea0003800000 */
[----:B------:R-:W-:Y:S01]  /*36f80*/  ISETP.NE.AND P1, PT, R76, 0x1, PT ;  /* 0x000000014c00780c */ /* 0x000fe20003f25270 */
[----:B------:R-:W-:Y:S01]  /*36f90*/  BSSY B5, `(.L_x_11173) ;  /* 0x000000b000057945 */ /* 0x000fe20003800000 */
[----:B------:R-:W-:-:S11]  /*36fa0*/  LOP3.LUT R11, RZ, R11, RZ, 0x33, !PT ;  /* 0x0000000bff0b7212 */ /* 0x000fd600078e33ff */
[----:B------:R-:W-:Y:S05]  /*36fb0*/  @!P1 BRA `(.L_x_11174) ;  /* 0x0000000000209947 */ /* 0x000fea0003800000 */
[C---:B------:R-:W-:Y:S02]  /*36fc0*/  R2UR UR4, R4.reuse ;  /* 0x00000000040472ca */ /* 0x040fe400000e0000 */
[C---:B------:R-:W-:Y:S02]  /*36fd0*/  R2UR UR5, R5.reuse ;  /* 0x00000000050572ca */ /* 0x040fe400000e0000 */
[----:B------:R-:W-:Y:S02]  /*36fe0*/  R2UR UR6, R4 ;  /* 0x00000000040672ca */ /* 0x000fe400000e0000 */
[----:B------:R-:W-:-:S09]  /*36ff0*/  R2UR UR7, R5 ;  /* 0x00000000050772ca */ /* 0x000fd200000e0000 */
[----:B------:R-:W2:Y:S04]  /*37000*/  LD.E R8, desc[UR4][R2.64+0x1c] ;  /* 0x00001c0402087980 */ /* 0x000ea8000c101900 */
[----:B------:R-:W3:Y:S01]  /*37010*/  LD.E R13, desc[UR6][R2.64+0x20] ;  /* 0x00002006020d7980 */ /* 0x000ee2000c101900 */
[----:B--2---:R-:W-:-:S05]  /*37020*/  IMAD.HI.U32 R8, R11, R8, RZ ;  /* 0x000000080b087227 */ /* 0x004fca00078e00ff */
[----:B---3--:R-:W-:-:S07]  /*37030*/  SHF.R.U32.HI R11, RZ, R13, R8 ;  /* 0x0000000dff0b7219 */ /* 0x008fce0000011608 */
.L_x_11174:
[----:B------:R-:W-:Y:S05]  /*37040*/  BSYNC B5 ;  /* 0x0000000000057941 */ /* 0x000fea0003800000 */
.L_x_11173:
[----:B------:R-:W-:Y:S01]  /*37050*/  LOP3.LUT R11, RZ, R11, RZ, 0x33, !PT ;  /* 0x0000000bff0b7212 */ /* 0x000fe200078e33ff */
[----:B------:R-:W-:Y:S06]  /*37060*/  BRA `(.L_x_11175) ;  /* 0x0000000000287947 */ /* 0x000fec0003800000 */
.L_x_11172:
[----:B------:R-:W-:-:S13]  /*37070*/  ISETP.NE.AND P1, PT, R76, 0x1, PT ;  /* 0x000000014c00780c */ /* 0x000fda0003f25270 */
        /* <DEDUP_REMOVED lines=9> */
.L_x_11175:
[----:B------:R-:W-:Y:S05]  /*37110*/  BSYNC B4 ;  /* 0x0000000000047941 */ /* 0x000fea0003800000 */
.L_x_11171:
[----:B------:R-:W-:-:S05]  /*37120*/  IMAD R11, R76, R11, R12 ;  /* 0x0000000b4c0b7224 */ /* 0x000fca00078e020c */
[----:B------:R-:W-:Y:S02]  /*37130*/  VIMNMX R6, R6, R11, !PT ;  /* 0x0000000b06067248 */ /* 0x000fe40007fe0100 */
[----:B------:R-:W-:-:S07]  /*37140*/  VIADDMNMX R7, R11, R76, R7, PT ;  /* 0x0000004c0b077246 */ /* 0x000fce0003800107 */
.L_x_11170:
[----:B------:R-:W-:Y:S05]  /*37150*/  BSYNC B3 ;  /* 0x0000000000037941 */ /* 0x000fea0003800000 */
.L_x_11169:
[C---:B------:R-:W-:Y:S01]  /*37160*/  ISETP.GE.AND P2, PT, R75.reuse, 0x9, PT ;  /* 0x000000094b00780c */ /* 0x040fe20003f46270 */
[----:B------:R-:W0:Y:S01]  /*37170*/  SHFL.IDX PT, R9, R9, 0x1, 0x1c1f ;  /* 0x003c1f0009097f89 */ /* 0x000e2200000e0000 */
[----:B------:R-:W-:Y:S01]  /*37180*/  ISETP.GE.AND P1, PT, R75, 0x2, PT ;  /* 0x000000024b00780c */ /* 0x000fe20003f26270 */
[----:B------:R-:W-:Y:S01]  /*37190*/  BSSY B3, `(.L_x_11176) ;  /* 0x0000097000037945 */ /* 0x000fe20003800000 */
[C---:B------:R-:W-:Y:S02]  /*371a0*/  ISETP.GT.AND P3, PT, R6.reuse, 0x8, !P2 ;  /* 0x000000080600780c */ /* 0x040fe40005764270 */
[----:B------:R-:W-:Y:S02]  /*371b0*/  ISETP.GT.AND P4, PT, R6, 0x1, !P1 ;  /* 0x000000010600780c */ /* 0x000fe40004f84270 */
[----:B------:R-:W-:Y:S02]  /*371c0*/  ISETP.LT.OR P3, PT, R7, 0x9, P3 ;  /* 0x000000090700780c */ /* 0x000fe40001f61670 */
[----:B------:R-:W-:-:S02]  /*371d0*/  ISETP.GE.AND P5, PT, R75, 0xa, PT ;  /* 0x0000000a4b00780c */ /* 0x000fc40003fa6270 */
[----:B------:R-:W-:Y:S02]  /*371e0*/  FSEL R28, R28, -INF , !P3 ;  /* 0xff8000001c1c7808 */ /* 0x000fe40005800000 */
[----:B------:R-:W-:Y:S02]  /*371f0*/  ISETP.LT.OR P4, PT, R7, 0x2, P4 ;  /* 0x000000020700780c */ /* 0x000fe40002781670 */
[----:B------:R-:W-:Y:S02]  /*37200*/  ISETP.GT.AND P3, PT, R6, 0x9, !P5 ;  /* 0x000000090600780c */ /* 0x000fe40006f64270 */
[----:B------:R-:W-:Y:S02]  /*37210*/  FSEL R25, R25, -INF , !P4 ;  /* 0xff80000019197808 */ /* 0x000fe40006000000 */
[----:B------:R-:W-:Y:S02]  /*37220*/  ISETP.LT.OR P3, PT, R7, 0xa, P3 ;  /* 0x0000000a0700780c */ /* 0x000fe40001f61670 */
[----:B------:R-:W-:-:S02]  /*37230*/  ISETP.GE.AND P4, PT, R75, 0x11, PT ;  /* 0x000000114b00780c */ /* 0x000fc40003f86270 */
[----:B------:R-:W-:Y:S01]  /*37240*/  FSEL R29, R29, -INF , !P3 ;  /* 0xff8000001d1d7808 */ /* 0x000fe20005800000 */
[--C-:B0-----:R-:W-:Y:S01]  /*37250*/  IMAD.IADD R11, R74, 0x1, R9.reuse ;  /* 0x000000014a0b7824 */ /* 0x101fe200078e0209 */
[----:B------:R-:W-:Y:S01]  /*37260*/  ISETP.GT.AND P3, PT, R6, 0x10, !P4 ;  /* 0x000000100600780c */ /* 0x000fe20006764270 */
[----:B------:R-:W-:Y:S01]  /*37270*/  IMAD.IADD R8, R10, 0x1, R9 ;  /* 0x000000010a087824 */ /* 0x000fe200078e0209 */
        /* <DEDUP_REMOVED lines=119> */
.L_x_11181:
[----:B------:R-:W-:Y:S05]  /*379f0*/  BSYNC B5 ;  /* 0x0000000000057941 */ /* 0x000fea0003800000 */
.L_x_11180:
[----:B------:R-:W-:Y:S01]  /*37a00*/  LOP3.LUT R21, RZ, R21, RZ, 0x33, !PT ;  /* 0x00000015ff157212 */ /* 0x000fe200078e33ff */
[----:B------:R-:W-:Y:S06]  /*37a10*/  BRA `(.L_x_11182) ;  /* 0x0000000000287947 */ /* 0x000fec0003800000 */
.L_x_11179:
        /* <DEDUP_REMOVED lines=10> */
.L_x_11182:
[----:B------:R-:W-:Y:S05]  /*37ac0*/  BSYNC B4 ;  /* 0x0000000000047941 */ /* 0x000fea0003800000 */
.L_x_11178:
[----:B------:R-:W-:-:S05]  /*37ad0*/  IMAD R21, R76, R21, R12 ;  /* 0x000000154c157224 */ /* 0x000fca00078e020c */
[----:B------:R-:W-:Y:S02]  /*37ae0*/  VIADDMNMX R11, R21, R76, R11, PT ;  /* 0x0000004c150b7246 */ /* 0x000fe4000380010b */
[----:B------:R-:W-:-:S07]  /*37af0*/  VIMNMX R8, R8, R21, !PT ;  /* 0x0000001508087248 */ /* 0x000fce0007fe0100 */
.L_x_11177:
[----:B------:R-:W-:Y:S05]  /*37b00*/  BSYNC B3 ;  /* 0x0000000000037941 */ /* 0x000fea0003800000 */
.L_x_11176:
[----:B------:R-:W2:Y:S01]  /*37b10*/  LDL.64 R6, [R164+0x70] ;  /* 0x00007000a4067983 */ /* 0x000ea20000100a00 */
[----:B------:R-:W-:Y:S02]  /*37b20*/  R2UR UR4, R4 ;  /* 0x00000000040472ca */ /* 0x000fe400000e0000 */
[----:B------:R-:W-:Y:S02]  /*37b30*/  R2UR UR5, R5 ;  /* 0x00000000050572ca */ /* 0x000fe400000e0000 */
[C---:B------:R-:W-:Y:S02]  /*37b40*/  ISETP.GT.AND P1, PT, R8.reuse, 0x1, !P1 ;  /* 0x000000010800780c */ /* 0x040fe40004f24270 */
[----:B------:R-:W-:Y:S02]  /*37b50*/  ISETP.GT.AND P2, PT, R8, 0x8, !P2 ;  /* 0x000000080800780c */ /* 0x000fe40005744270 */
[C---:B------:R-:W-:Y:S02]  /*37b60*/  ISETP.LT.OR P1, PT, R11.reuse, 0x2, P1 ;  /* 0x000000020b00780c */ /* 0x040fe40000f21670 */
[----:B------:R-:W-:-:S02]  /*37b70*/  ISETP.LT.OR P2, PT, R11, 0x9, P2 ;  /* 0x000000090b00780c */ /* 0x000fc40001741670 */
[----:B------:R-:W-:Y:S02]  /*37b80*/  FSEL R27, R27, -INF , !P1 ;  /* 0xff8000001b1b7808 */ /* 0x000fe40004800000 */
[----:B------:R-:W-:Y:S02]  /*37b90*/  ISETP.NE.AND P1, PT, R14, RZ, PT ;  /* 0x000000ff0e00720c */ /* 0x000fe40003f25270 */
[----:B------:R-:W-:Y:S02]  /*37ba0*/  FSEL R30, R30, -INF , !P2 ;  /* 0xff8000001e1e7808 */ /* 0x000fe40005000000 */
[----:B------:R-:W-:Y:S02]  /*37bb0*/  ISETP.GT.AND P1, PT, R8, 0x9, !P1 ;  /* 0x000000090800780c */ /* 0x000fe40004f24270 */
[----:B------:R-:W-:Y:S02]  /*37bc0*/  ISETP.NE.AND P2, PT, R20, RZ, PT ;  /* 0x000000ff1400720c */ /* 0x000fe40003f45270 */
[----:B------:R-:W-:-:S02]  /*37bd0*/  ISETP.LT.OR P1, PT, R11, 0xa, P1 ;  /* 0x0000000a0b00780c */ /* 0x000fc40000f21670 */
[----:B------:R-:W-:Y:S02]  /*37be0*/  ISETP.NE.AND P6, PT, R73, RZ, PT ;  /* 0x000000ff4900720c */ /* 0x000fe40003fc5270 */
        /* <DEDUP_REMOVED lines=62> */
[----:B------:R-:W-:Y:S02]  /*37fd0*/  ISETP.NE.AND P6, PT, R24, RZ, PT ;  /* 0x000000ff1800720c */ /* 0x000fe40003fc5270 */
[----:B------:R-:W-:-:S04]  /*37fe0*/  ISETP.LT.OR P1, PT, R11, 0x1, P1 ;  /* 0x000000010b00780c */ /* 0x000fc80000f21670 */
[----:B------:R-:W-:Y:S01]  /*37ff0*/  FSEL R26, R26, -INF , !P1 ;  /* 0xff8000001a1a7808 */ /* 0x000fe20004800000 */
[----:B--2---:R-:W2:Y:S01]  /*38000*/  LD.E.64 R2, desc[UR4][R6.64] ;  /* 0x0000000406027980 */ /* 0x004ea2000c101b00 */
[C---:B------:R-:W-:Y:S02]  /*38010*/  ISETP.GT.AND P1, PT, R8.reuse, 0x49, !P2 ;  /* 0x000000490800780c */ /* 0x040fe40005724270 */
[C---:B------:R-:W-:Y:S01]  /*38020*/  ISETP.GT.AND P3, PT, R8.reuse, 0x50, !P3 ;  /* 0x000000500800780c */ /* 0x040fe20005f64270 */
[----:B------:R-:W3:Y:S01]  /*38030*/  LD.E R15, desc[UR4][R6.64+0x10] ;  /* 0x00001004060f7980 */ /* 0x000ee2000c101900 */
[C---:B------:R-:W-:Y:S02]  /*38040*/  ISETP.GT.AND P4, PT, R8.reuse, 0x51, !P4 ;  /* 0x000000510800780c */ /* 0x040fe40006784270 */
[C---:B------:R-:W-:Y:S02]  /*38050*/  ISETP.GT.AND P5, PT, R8.reuse, 0x58, !P5 ;  /* 0x000000580800780c */ /* 0x040fe40006fa4270 */
[----:B------:R-:W-:-:S02]  /*38060*/  ISETP.GT.AND P2, PT, R8, 0x59, !P6 ;  /* 0x000000590800780c */ /* 0x000fc40007744270 */
[C---:B------:R-:W-:Y:S02]  /*38070*/  ISETP.LT.OR P1, PT, R11.reuse, 0x4a, P1 ;  /* 0x0000004a0b00780c */ /* 0x040fe40000f21670 */
[----:B------:R-:W-:Y:S02]  /*38080*/  ISETP.LT.OR P3, PT, R11, 0x51, P3 ;  /* 0x000000510b00780c */ /* 0x000fe40001f61670 */
[----:B------:R-:W-:Y:S02]  /*38090*/  FSEL R63, R63, -INF , !P1 ;  /* 0xff8000003f3f7808 */ /* 0x000fe40004800000 */
[C---:B------:R-:W-:Y:S02]  /*380a0*/  ISETP.LT.OR P4, PT, R11.reuse, 0x52, P4 ;  /* 0x000000520b00780c */ /* 0x040fe40002781670 */
[----:B------:R-:W-:Y:S02]  /*380b0*/  FSEL R66, R66, -INF , !P3 ;  /* 0xff80000042427808 */ /* 0x000fe40005800000 */
[----:B------:R-:W-:-:S02]  /*380c0*/  ISETP.LT.OR P5, PT, R11, 0x59, P5 ;  /* 0x000000590b00780c */ /* 0x000fc40002fa1670 */
[----:B------:R-:W-:Y:S02]  /*380d0*/  FSEL R67, R67, -INF , !P4 ;  /* 0xff80000043437808 */ /* 0x000fe40006000000 */
[----:B------:R-:W-:Y:S02]  /*380e0*/  ISETP.LT.OR P2, PT, R11, 0x5a, P2 ;  /* 0x0000005a0b00780c */ /* 0x000fe40001741670 */
[----:B------:R-:W-:Y:S02]  /*380f0*/  FSEL R70, R70, -INF , !P5 ;  /* 0xff80000046467808 */ /* 0x000fe40006800000 */
[----:B------:R-:W-:Y:S02]  /*38100*/  R2UR UR6, R4 ;  /* 0x00000000040672ca */ /* 0x000fe400000e0000 */
[----:B------:R-:W-:Y:S02]  /*38110*/  R2UR UR7, R5 ;  /* 0x00000000050772ca */ /* 0x000fe400000e0000 */
[----:B------:R-:W-:-:S11]  /*38120*/  FSEL R71, R71, -INF , !P2 ;  /* 0xff80000047477808 */ /* 0x000fd60005000000 */
[----:B------:R-:W4:Y:S01]  /*38130*/  LD.E R14, desc[UR6][R6.64+0x14] ;  /* 0x00001406060e7980 */ /* 0x000f22000c101900 */
[----:B--2---:R-:W-:Y:S02]  /*38140*/  FMNMX.FTZ R10, R156, R2, !PT ;  /* 0x000000029c0a7209 */ /* 0x004fe40007810000 */
        /* <DEDUP_REMOVED lines=46> */
[----:B------:R-:W-:-:S03]  /*38430*/  FMNMX.FTZ R9, R71, R10, !PT ;  /* 0x0000000a47097209 */ /* 0x000fc60007810000 */
[----:B------:R-:W0:Y:S04]  /*38440*/  SHFL.BFLY PT, R11, R8, 0x2, 0x1f ;  /* 0x0c401f00080b7f89 */ /* 0x000e2800000e0000 */
[----:B------:R-:W-:Y:S04]  /*38450*/  ST.E.64 desc[UR4][R6.64], R8 ;  /* 0x0000000806007985 */ /* 0x000fe8000c101b04 */
[----:B------:R-:W2:Y:S01]  /*38460*/  LD.E R17, desc[UR6][R6.64+0x4] ;  /* 0x0000040606117980 */ /* 0x000ea2000c101900 */
[----:B0-----:R-:W-:-:S05]  /*38470*/  FMNMX.FTZ R11, R8, R11, !PT ;  /* 0x0000000b080b7209 */ /* 0x001fca0007810000 */
[----:B------:R-:W0:Y:S02]  /*38480*/  SHFL.BFLY PT, R10, R11, 0x1, 0x1f ;  /* 0x0c201f000b0a7f89 */ /* 0x000e2400000e0000 */
[----:B0-----:R-:W-:Y:S02]  /*38490*/  FMNMX.FTZ R13, R11, R10, !PT ;  /* 0x0000000a0b0d7209 */ /* 0x001fe40007810000 */
[----:B------:R-:W5:Y:S04]  /*384a0*/  LD.E R10, desc[UR4][R6.64+0x20] ;  /* 0x00002004060a7980 */ /* 0x000f68000c101900 */
[----:B------:R-:W-:Y:S04]  /*384b0*/  ST.E desc[UR4][R6.64], R13 ;  /* 0x0000000d06007985 */ /* 0x000fe8000c101904 */
[----:B------:R-:W3:Y:S01]  /*384c0*/  LD.E R12, desc[UR6][R6.64] ;  /* 0x00000006060c7980 */ /* 0x000ee2000c101900 */
[----:B------:R-:W-:-:S02]  /*384d0*/  R2UR UR8, R4 ;  /* 0x00000000040872ca */ /* 0x000fc400000e0000 */
[----:B------:R-:W-:Y:S01]  /*384e0*/  R2UR UR9, R5 ;  /* 0x00000000050972ca */ /* 0x000fe200000e0000 */
[----:B--2---:R-:W0:Y:S02]  /*384f0*/  SHFL.BFLY PT, R8, R17, 0x2, 0x1f ;  /* 0x0c401f0011087f89 */ /* 0x004e2400000e0000 */
[----:B0-----:R-:W-:-:S05]  /*38500*/  FMNMX.FTZ R9, R8, R17, !PT ;  /* 0x0000001108097209 */ /* 0x001fca0007810000 */
[----:B------:R-:W0:Y:S02]  /*38510*/  SHFL.BFLY PT, R8, R9, 0x1, 0x1f ;  /* 0x0c201f0009087f89 */ /* 0x000e2400000e0000 */
[----:B0-----:R-:W-:Y:S02]  /*38520*/  FMNMX.FTZ R11, R9, R8, !PT ;  /* 0x00000008090b7209 */ /* 0x001fe40007810000 */
[C---:B---3--:R-:W-:Y:S02]  /*38530*/  FSETP.NEU.FTZ.AND P1, PT, R12.reuse, -INF , PT ;  /* 0xff8000000c00780b */ /* 0x048fe40003f3d000 */
[C---:B------:R-:W-:Y:S02]  /*38540*/  FSETP.NEU.FTZ.AND P2, PT, R11.reuse, -INF , PT ;  /* 0xff8000000b00780b */ /* 0x040fe40003f5d000 */
[----:B------:R-:W-:Y:S02]  /*38550*/  FSEL R13, R12, RZ, P1 ;  /* 0x000000ff0c0d7208 */ /* 0x000fe40000800000 */
[----:B------:R-:W-:-:S03]  /*38560*/  FSEL R8, R11, RZ, P2 ;  /* 0x000000ff0b087208 */ /* 0x000fc60001000000 */
[----:B------:R-:W-:Y:S02]  /*38570*/  FADD.FTZ R13, R2, -R13 ;  /* 0x8000000d020d7221 */ /* 0x000fe40000010000 */
[----:B------:R-:W-:Y:S02]  /*38580*/  FADD.FTZ R3, R3, -R8 ;  /* 0x8000000803037221 */ /* 0x000fe40000010000 */
[----:B-----5:R-:W-:Y:S02]  /*38590*/  FMUL.FTZ R8, R13, R10 ;  /* 0x0000000a0d087220 */ /* 0x020fe40000410000 */
[----:B------:R-:W-:-:S04]  /*385a0*/  FMUL.FTZ R10, R10, R3 ;  /* 0x000000030a0a7220 */ /* 0x000fc80000410000 */
[----:B------:R-:W0:Y:S08]  /*385b0*/  MUFU.EX2 R8, R8 ;  /* 0x0000000800087308 */ /* 0x000e300000000800 */
[----:B------:R-:W4:Y:S01]  /*385c0*/  MUFU.EX2 R9, R10 ;  /* 0x0000000a00097308 */ /* 0x000f220000000800 */
[----:B------:R-:W-:Y:S01]  /*385d0*/  ST.E desc[UR4][R6.64+0x4], R11 ;  /* 0x0000040b06007985 */ /* 0x000fe2000c101904 */
[----:B0-----:R-:W-:Y:S01]  /*385e0*/  FMUL.FTZ R15, R8, R15 ;  /* 0x0000000f080f7220 */ /* 0x001fe20000410000 */
[----:B----4-:R-:W-:-:S04]  /*385f0*/  FMUL.FTZ R13, R9, R14 ;  /* 0x0000000e090d7220 */ /* 0x010fc80000410000 */
[----:B------:R-:W-:Y:S04]  /*38600*/  ST.E desc[UR6][R6.64+0x10], R15 ;  /* 0x0000100f06007985 */ /* 0x000fe8000c101906 */
[----:B------:R0:W-:Y:S04]  /*38610*/  ST.E desc[UR8][R6.64+0x14], R13 ;  /* 0x0000140d06007985 */ /* 0x0001e8000c101908 */
[----:B------:R-:W2:Y:S04]  /*38620*/  LDL.64 R2, [R164+0x70] ;  /* 0x00007000a4027983 */ /* 0x000ea80000100a00 */
[----:B--2---:R-:W0:Y:S04]  /*38630*/  LD.E R12, desc[UR6][R2.64+0x20] ;  /* 0x00002006020c7980 */ /* 0x004e28000c101900 */
[----:B------:R-:W0:Y:S04]  /*38640*/  LD.E R10, desc[UR4][R2.64] ;  /* 0x00000004020a7980 */ /* 0x000e28000c101900 */
[----:B------:R-:W2:Y:S04]  /*38650*/  LD.E R17, desc[UR8][R2.64+0x4] ;  /* 0x0000040802117980 */ /* 0x000ea8000c101900 */
[----:B------:R-:W3:Y:S04]  /*38660*/  LD.E R73, desc[UR4][R2.64+0x10] ;  /* 0x0000100402497980 */ /* 0x000ee8000c101900 */
[----:B------:R-:W4:Y:S01]  /*38670*/  LD.E R24, desc[UR6][R2.64+0x14] ;  /* 0x0000140602187980 */ /* 0x000f22000c101900 */
[C---:B0-----:R-:W-:Y:S01]  /*38680*/  FMUL.FTZ R6, R10.reuse, R12 ;  /* 0x0000000c0a067220 */ /* 0x041fe20000410000 */
[----:B------:R-:W-:-:S02]  /*38690*/  FSETP.NEU.FTZ.AND P1, PT, R10, -INF , PT ;  /* 0xff8000000a00780b */ /* 0x000fc40003f3d000 */
[----:B--2---:R-:W-:Y:S01]  /*386a0*/  FSETP.NEU.FTZ.AND P2, PT, R17, -INF , PT ;  /* 0xff8000001100780b */ /* 0x004fe20003f5d000 */
[----:B------:R-:W-:Y:S01]  /*386b0*/  FMUL.FTZ R17, R12, R17 ;  /* 0x000000110c117220 */ /* 0x000fe20000410000 */
[----:B------:R-:W-:-:S04]  /*386c0*/  FSEL R7, R6, RZ, P1 ;  /* 0x000000ff06077208 */ /* 0x000fc80000800000 */
[----:B------:R-:W-:Y:S01]  /*386d0*/  FSEL R11, R17, RZ, P2 ;  /* 0x000000ff110b7208 */ /* 0x000fe20001000000 */
[-CC-:B------:R-:W-:Y:S01]  /*386e0*/  FFMA.FTZ R156, R156, R12.reuse, -R7.reuse ;  /* 0x0000000c9c9c7223 */ /* 0x180fe20000010807 */
[----:B------:R-:W-:-:S03]  /*386f0*/  FFMA.FTZ R157, R25, R12, -R7 ;  /* 0x0000000c199d7223 */ /* 0x000fc60000010807 */
[-CC-:B------:R-:W-:Y:S01]  /*38700*/  FFMA.FTZ R195, R26, R12.reuse, -R11.reuse ;  /* 0x0000000c1ac37223 */ /* 0x180fe2000001080b */
[-C--:B------:R-:W-:Y:S01]  /*38710*/  FFMA.FTZ R196, R27, R12.reuse, -R11 ;  /* 0x0000000c1bc47223 */ /* 0x080fe2000001080b */
[----:B------:R-:W3:Y:S01]  /*38720*/  MUFU.EX2 R156, R156 ;  /* 0x0000009c009c7308 */ /* 0x000ee20000000800 */
[-C--:B------:R-:W-:Y:S01]  /*38730*/  FFMA.FTZ R158, R28, R12.reuse, -R7 ;  /* 0x0000000c1c9e7223 */ /* 0x080fe20000010807 */
[-C--:B------:R-:W-:Y:S01]  /*38740*/  FFMA.FTZ R197, R30, R12.reuse, -R11 ;  /* 0x0000000c1ec57223 */ /* 0x080fe2000001080b */
[----:B------:R-:W-:-:S05]  /*38750*/  FFMA.FTZ R159, R29, R12, -R7 ;  /* 0x0000000c1d9f7223 */ /* 0x000fca0000010807 */
[----:B------:R-:W4:Y:S01]  /*38760*/  MUFU.EX2 R195, R195 ;  /* 0x000000c300c37308 */ /* 0x000f220000000800 */
[-C--:B------:R-:W-:Y:S01]  /*38770*/  FFMA.FTZ R198, R31, R12.reuse, -R11 ;  /* 0x0000000c1fc67223 */ /* 0x080fe2000001080b */
[----:B------:R-:W-:-:S06]  /*38780*/  FFMA.FTZ R154, R32, R12, -R7 ;  /* 0x0000000c209a7223 */ /* 0x000fcc0000010807 */
[----:B------:R-:W0:Y:S01]  /*38790*/  MUFU.EX2 R157, R157 ;  /* 0x0000009d009d7308 */ /* 0x000e220000000800 */
[----:B------:R-:W-:-:S07]  /*387a0*/  FFMA.FTZ R14, R34, R12, -R11 ;  /* 0x0000000c220e7223 */ /* 0x000fce000001080b */
[----:B------:R-:W1:Y:S01]  /*387b0*/  MUFU.EX2 R196, R196 ;  /* 0x000000c400c47308 */ /* 0x000e620000000800 */
[----:B------:R-:W-:-:S07]  /*387c0*/  FFMA.FTZ R21, R33, R12, -R7 ;  /* 0x0000000c21157223 */ /* 0x000fce0000010807 */
[----:B------:R-:W2:Y:S01]  /*387d0*/  MUFU.EX2 R158, R158 ;  /* 0x0000009e009e7308 */ /* 0x000ea20000000800 */
[----:B------:R-:W-:-:S07]  /*387e0*/  FFMA.FTZ R13, R35, R12, -R11 ;  /* 0x0000000c230d7223 */ /* 0x000fce000001080b */
[----:B------:R-:W5:Y:S01]  /*387f0*/  MUFU.EX2 R197, R197 ;  /* 0x000000c500c57308 */ /* 0x000f620000000800 */
[-CC-:B------:R-:W-:Y:S01]  /*38800*/  FFMA.FTZ R20, R36, R12.reuse, -R7.reuse ;  /* 0x0000000c24147223 */ /* 0x180fe20000010807 */
[-CC-:B------:R-:W-:Y:S01]  /*38810*/  FFMA.FTZ R17, R37, R12.reuse, -R7.reuse ;  /* 0x0000000c25117223 */ /* 0x180fe20000010807 */
[----:B------:R-:W-:-:S05]  /*38820*/  FFMA.FTZ R166, R40, R12, -R7 ;  /* 0x0000000c28a67223 */ /* 0x000fca0000010807 */
[----:B------:R-:W5:Y:S01]  /*38830*/  MUFU.EX2 R159, R159 ;  /* 0x0000009f009f7308 */ /* 0x000f620000000800 */
[-CC-:B------:R-:W-:Y:S01]  /*38840*/  FFMA.FTZ R165, R41, R12.reuse, -R7.reuse ;  /* 0x0000000c29a57223 */ /* 0x180fe20000010807 */
[-CC-:B------:R-:W-:Y:S01]  /*38850*/  FFMA.FTZ R168, R44, R12.reuse, -R7.reuse ;  /* 0x0000000c2ca87223 */ /* 0x180fe20000010807 */
[-CC-:B------:R-:W-:Y:S01]  /*38860*/  FFMA.FTZ R167, R45, R12.reuse, -R7.reuse ;  /* 0x0000000c2da77223 */ /* 0x180fe20000010807 */
[----:B------:R-:W-:-:S04]  /*38870*/  FFMA.FTZ R174, R48, R12, -R7 ;  /* 0x0000000c30ae7223 */ /* 0x000fc80000010807 */
[----:B------:R-:W5:Y:S01]  /*38880*/  MUFU.EX2 R198, R198 ;  /* 0x000000c600c67308 */ /* 0x000f620000000800 */
[-CC-:B------:R-:W-:Y:S01]  /*38890*/  FFMA.FTZ R173, R49, R12.reuse, -R7.reuse ;  /* 0x0000000c31ad7223 */ /* 0x180fe20000010807 */
[-CC-:B------:R-:W-:Y:S01]  /*388a0*/  FFMA.FTZ R175, R52, R12.reuse, -R7.reuse ;  /* 0x0000000c34af7223 */ /* 0x180fe20000010807 */
[-CC-:B------:R-:W-:Y:S01]  /*388b0*/  FFMA.FTZ R172, R53, R12.reuse, -R7.reuse ;  /* 0x0000000c35ac7223 */ /* 0x180fe20000010807 */
[-CC-:B------:R-:W-:Y:S01]  /*388c0*/  FFMA.FTZ R182, R56, R12.reuse, -R7.reuse ;  /* 0x0000000c38b67223 */ /* 0x180fe20000010807 */
[-CC-:B------:R-:W-:Y:S01]  /*388d0*/  FFMA.FTZ R181, R57, R12.reuse, -R7.reuse ;  /* 0x0000000c39b57223 */ /* 0x180fe20000010807 */
[-CC-:B------:R-:W-:Y:S01]  /*388e0*/  FFMA.FTZ R183, R60, R12.reuse, -R7.reuse ;  /* 0x0000000c3cb77223 */ /* 0x180fe20000010807 */
[-CC-:B------:R-:W-:Y:S01]  /*388f0*/  FFMA.FTZ R180, R61, R12.reuse, -R7.reuse ;  /* 0x0000000c3db47223 */ /* 0x180fe20000010807 */
[----:B------:R-:W5:Y:S01]  /*38900*/  MUFU.EX2 R154, R154 ;  /* 0x0000009a009a7308 */ /* 0x000f620000000800 */
[-CC-:B------:R-:W-:Y:S01]  /*38910*/  FFMA.FTZ R189, R64, R12.reuse, -R7.reuse ;  /* 0x0000000c40bd7223 */ /* 0x180fe20000010807 */
[-CC-:B------:R-:W-:Y:S01]  /*38920*/  FFMA.FTZ R188, R65, R12.reuse, -R7.reuse ;  /* 0x0000000c41bc7223 */ /* 0x180fe20000010807 */
[-CC-:B------:R-:W-:Y:S01]  /*38930*/  FFMA.FTZ R187, R68, R12.reuse, -R7.reuse ;  /* 0x0000000c44bb7223 */ /* 0x180fe20000010807 */
[----:B------:R-:W-:Y:S01]  /*38940*/  FFMA.FTZ R186, R69, R12, -R7 ;  /* 0x0000000c45ba7223 */ /* 0x000fe20000010807 */
[----:B---3--:R-:W-:Y:S01]  /*38950*/  FADD.FTZ R6, R156, R73 ;  /* 0x000000499c067221 */ /* 0x008fe20000010000 */
[----:B----4-:R-:W-:-:S02]  /*38960*/  FADD.FTZ R7, R195, R24 ;  /* 0x00000018c3077221 */ /* 0x010fc40000010000 */
[----:B------:R-:W3:Y:S01]  /*38970*/  MUFU.EX2 R14, R14 ;  /* 0x0000000e000e7308 */ /* 0x000ee20000000800 */
        /* <DEDUP_REMOVED lines=18> */
[----:B------:R-:W4:Y:S01]  /*38aa0*/  MUFU.EX2 R21, R21 ;  /* 0x0000001500157308 */ /* 0x000f220000000800 */
[----:B0-----:R-:W-:Y:S01]  /*38ab0*/  FADD.FTZ R11, R157, R6 ;  /* 0x000000069d0b7221 */ /* 0x001fe20000010000 */
[----:B-1----:R-:W-:-:S06]  /*38ac0*/  FADD.FTZ R6, R196, R7 ;  /* 0x00000007c4067221 */ /* 0x002fcc0000010000 */
[----:B------:R-:W0:Y:S01]  /*38ad0*/  MUFU.EX2 R13, R13 ;  /* 0x0000000d000d7308 */ /* 0x000e220000000800 */
[----:B--2---:R-:W-:Y:S01]  /*38ae0*/  FADD.FTZ R24, R158, R11 ;  /* 0x0000000b9e187221 */ /* 0x004fe20000010000 */
[----:B-----5:R-:W-:-:S06]  /*38af0*/  FADD.FTZ R7, R197, R6 ;  /* 0x00000006c5077221 */ /* 0x020fcc0000010000 */
[----:B------:R-:W1:Y:S01]  /*38b00*/  MUFU.EX2 R20, R20 ;  /* 0x0000001400147308 */ /* 0x000e620000000800 */
[----:B------:R-:W-:Y:S01]  /*38b10*/  FADD.FTZ R25, R159, R24 ;  /* 0x000000189f197221 */ /* 0x000fe20000010000 */
[----:B------:R-:W-:-:S06]  /*38b20*/  FADD.FTZ R7, R198, R7 ;  /* 0x00000007c6077221 */ /* 0x000fcc0000010000 */
[----:B------:R-:W2:Y:S01]  /*38b30*/  MUFU.EX2 R12, R38 ;  /* 0x00000026000c7308 */ /* 0x000ea20000000800 */
[----:B------:R-:W-:Y:S01]  /*38b40*/  FADD.FTZ R6, R154, R25 ;  /* 0x000000199a067221 */ /* 0x000fe20000010000 */
[----:B---3--:R-:W-:-:S06]  /*38b50*/  FADD.FTZ R24, R14, R7 ;  /* 0x000000070e187221 */ /* 0x008fcc0000010000 */
[----:B------:R-:W3:Y:S08]  /*38b60*/  MUFU.EX2 R17, R17 ;  /* 0x0000001100117308 */ /* 0x000ef00000000800 */
[----:B------:R-:W5:Y:S01]  /*38b70*/  MUFU.EX2 R11, R39 ;  /* 0x00000027000b7308 */ /* 0x000f620000000800 */
[----:B----4-:R-:W-:Y:S01]  /*38b80*/  FADD.FTZ R7, R21, R6 ;  /* 0x0000000615077221 */ /* 0x010fe20000010000 */
[----:B0-----:R-:W-:-:S06]  /*38b90*/  FADD.FTZ R25, R13, R24 ;  /* 0x000000180d197221 */ /* 0x001fcc0000010000 */
[----:B------:R-:W0:Y:S08]  /*38ba0*/  MUFU.EX2 R166, R166 ;  /* 0x000000a600a67308 */ /* 0x000e300000000800 */
[----:B------:R-:W4:Y:S01]  /*38bb0*/  MUFU.EX2 R10, R10 ;  /* 0x0000000a000a7308 */ /* 0x000f220000000800 */
[----:B-1----:R-:W-:Y:S01]  /*38bc0*/  FADD.FTZ R6, R20, R7 ;  /* 0x0000000714067221 */ /* 0x002fe20000010000 */
[----:B--2---:R-:W-:-:S06]  /*38bd0*/  FADD.FTZ R24, R12, R25 ;  /* 0x000000190c187221 */ /* 0x004fcc0000010000 */
[----:B------:R-:W1:Y:S08]  /*38be0*/  MUFU.EX2 R165, R165 ;  /* 0x000000a500a57308 */ /* 0x000e700000000800 */
[----:B------:R-:W2:Y:S01]  /*38bf0*/  MUFU.EX2 R169, R169 ;  /* 0x000000a900a97308 */ /* 0x000ea20000000800 */
[----:B---3--:R-:W-:Y:S01]  /*38c00*/  FADD.FTZ R7, R17, R6 ;  /* 0x0000000611077221 */ /* 0x008fe20000010000 */
[----:B-----5:R-:W-:-:S06]  /*38c10*/  FADD.FTZ R25, R11, R24 ;  /* 0x000000180b197221 */ /* 0x020fcc0000010000 */
[----:B------:R-:W3:Y:S08]  /*38c20*/  MUFU.EX2 R168, R168 ;  /* 0x000000a800a87308 */ /* 0x000ef00000000800 */
[----:B------:R-:W5:Y:S01]  /*38c30*/  MUFU.EX2 R171, R171 ;  /* 0x000000ab00ab7308 */ /* 0x000f620000000800 */
[----:B0-----:R-:W-:Y:S01]  /*38c40*/  FADD.FTZ R6, R166, R7 ;  /* 0x00000007a6067221 */ /* 0x001fe20000010000 */
[----:B----4-:R-:W-:-:S06]  /*38c50*/  FADD.FTZ R24, R10, R25 ;  /* 0x000000190a187221 */ /* 0x010fcc0000010000 */
        /* <DEDUP_REMOVED lines=51> */
[----:B--2---:R-:W-:-:S03]  /*38f90*/  FADD.FTZ R24, R162, R25 ;  /* 0x00000019a2187221 */ /* 0x004fc60000010000 */
[----:B---3--:R-:W-:Y:S01]  /*38fa0*/  FADD.FTZ R7, R187, R6 ;  /* 0x00000006bb077221 */ /* 0x008fe20000010000 */
[----:B-----5:R-:W-:-:S03]  /*38fb0*/  FADD.FTZ R25, R161, R24 ;  /* 0x00000018a1197221 */ /* 0x020fc60000010000 */
[----:B0-----:R-:W-:Y:S01]  /*38fc0*/  FADD.FTZ R27, R186, R7 ;  /* 0x00000007ba1b7221 */ /* 0x001fe20000010000 */
[----:B----4-:R-:W-:-:S04]  /*38fd0*/  FADD.FTZ R25, R160, R25 ;  /* 0x00000019a0197221 */ /* 0x010fc80000010000 */
[----:B------:R-:W-:Y:S04]  /*38fe0*/  ST.E desc[UR4][R2.64+0x10], R27 ;  /* 0x0000101b02007985 */ /* 0x000fe8000c101904 */
[----:B------:R0:W-:Y:S04]  /*38ff0*/  ST.E desc[UR6][R2.64+0x14], R25 ;  /* 0x0000141902007985 */ /* 0x0001e8000c101906 */
[----:B------:R-:W0:Y:S01]  /*39000*/  LDL.64 R6, [R164+0x80] ;  /* 0x00008000a4067983 */ /* 0x000e220000100a00 */
[----:B------:R-:W-:Y:S02]  /*39010*/  R2UR UR12, R4 ;  /* 0x00000000040c72ca */ /* 0x000fe400000e0000 */
[----:B------:R-:W-:-:S02]  /*39020*/  R2UR UR13, R5 ;  /* 0x00000000050d72ca */ /* 0x000fc400000e0000 */
[----:B------:R-:W-:Y:S02]  /*39030*/  R2UR UR10, R4 ;  /* 0x00000000040a72ca */ /* 0x000fe400000e0000 */
[----:B------:R-:W-:-:S09]  /*39040*/  R2UR UR11, R5 ;  /* 0x00000000050b72ca */ /* 0x000fd200000e0000 */
[----:B0-----:R-:W2:Y:S04]  /*39050*/  LD.E R25, desc[UR12][R6.64+0x20] ;  /* 0x0000200c06197980 */ /* 0x001ea8000c101900 */
[----:B------:R-:W3:Y:S04]  /*39060*/  LD.E R3, desc[UR10][R6.64+0x14] ;  /* 0x0000140a06037980 */ /* 0x000ee8000c101900 */
[----:B------:R-:W4:Y:S01]  /*39070*/  LD.E R27, desc[UR8][R6.64+0x10] ;  /* 0x00001008061b7980 */ /* 0x000f22000c101900 */
[C---:B------:R-:W-:Y:S02]  /*39080*/  R2UR UR18, R4.reuse ;  /* 0x00000000041272ca */ /* 0x040fe400000e0000 */
[----:B------:R-:W-:Y:S01]  /*39090*/  R2UR UR19, R5 ;  /* 0x00000000051372ca */ /* 0x000fe200000e0000 */
[----:B------:R-:W5:Y:S01]  /*390a0*/  LD.E R2, desc[UR6][R6.64+0x8] ;  /* 0x0000080606027980 */ /* 0x000f62000c101900 */
[----:B------:R-:W-:-:S02]  /*390b0*/  R2UR UR14, R4 ;  /* 0x00000000040e72ca */ /* 0x000fc400000e0000 */
[C---:B------:R-:W-:Y:S01]  /*390c0*/  R2UR UR15, R5.reuse ;  /* 0x00000000050f72ca */ /* 0x040fe200000e0000 */
[----:B------:R-:W5:Y:S01]  /*390d0*/  LD.E R29, desc[UR4][R6.64] ;  /* 0x00000004061d7980 */ /* 0x000f62000c101900 */
[----:B------:R-:W-:Y:S02]  /*390e0*/  R2UR UR16, R4 ;  /* 0x00000000041072ca */ /* 0x000fe400000e0000 */
[----:B------:R-:W-:Y:S01]  /*390f0*/  R2UR UR17, R5 ;  /* 0x00000000051172ca */ /* 0x000fe200000e0000 */
        /* <DEDUP_REMOVED lines=38> */
[----:B--2---:R-:W-:-:S05]  /*39360*/  FMUL.FTZ R25, R8, R25 ;  /* 0x0000001908197220 */ /* 0x004fca0000410000 */
[----:B------:R0:W-:Y:S04]  /*39370*/  ST.E desc[UR12][R6.64+0x20], R25 ;  /* 0x0000201906007985 */ /* 0x0001e8000c10190c */
[----:B0-----:R-:W2:Y:S01]  /*39380*/  LD.E R25, desc[UR6][R6.64+0x154] ;  /* 0x0001540606197980 */ /* 0x001ea2000c101900 */
[C---:B---3--:R-:W-:Y:S01]  /*39390*/  FMUL.FTZ R3, R8.reuse, R3 ;  /* 0x0000000308037220 */ /* 0x048fe20000410000 */
[----:B----4-:R-:W-:-:S04]  /*393a0*/  FMUL.FTZ R27, R8, R27 ;  /* 0x0000001b081b7220 */ /* 0x010fc80000410000 */
[----:B------:R0:W-:Y:S04]  /*393b0*/  ST.E desc[UR10][R6.64+0x14], R3 ;  /* 0x0000140306007985 */ /* 0x0001e8000c10190a */
[----:B------:R1:W-:Y:S04]  /*393c0*/  ST.E desc[UR8][R6.64+0x10], R27 ;  /* 0x0000101b06007985 */ /* 0x0003e8000c101908 */
[----:B0-----:R-:W3:Y:S04]  /*393d0*/  LD.E R3, desc[UR18][R6.64+0x150] ;  /* 0x0001501206037980 */ /* 0x001ee8000c101900 */
[----:B-1----:R-:W4:Y:S01]  /*393e0*/  LD.E R27, desc[UR6][R6.64+0x160] ;  /* 0x00016006061b7980 */ /* 0x002f22000c101900 */
        /* <DEDUP_REMOVED lines=55> */
[----:B------:R5:W-:Y:S02]  /*39760*/  ST.E desc[UR4][R6.64+0x1e4], R25 ;  /* 0x0001e41906007985 */ /* 0x000be4000c101904 */
[----:B-----5:R-:W-:Y:S02]  /*39770*/  FMUL.FTZ R25, R9, R2 ;  /* 0x0000000209197220 */ /* 0x020fe40000410000 */
[----:B------:R-:W2:Y:S01]  /*39780*/  LD.E R2, desc[UR6][R6.64+0xc] ;  /* 0x00000c0606027980 */ /* 0x000ea2000c101900 */
[C---:B---3--:R-:W-:Y:S01]  /*39790*/  FMUL.FTZ R3, R8.reuse, R3 ;  /* 0x0000000308037220 */ /* 0x048fe20000410000 */
[----:B----4-:R-:W-:-:S04]  /*397a0*/  FMUL.FTZ R27, R8, R27 ;  /* 0x0000001b081b7220 */ /* 0x010fc80000410000 */
[----:B------:R0:W-:Y:S04]  /*397b0*/  ST.E desc[UR4][R6.64+0x1e0], R3 ;  /* 0x0001e00306007985 */ /* 0x0001e8000c101904 */
[----:B------:R2:W-:Y:S04]  /*397c0*/  ST.E desc[UR4][R6.64+0x1f0], R27 ;  /* 0x0001f01b06007985 */ /* 0x0005e8000c101904 */
[----:B0-----:R-:W3:Y:S01]  /*397d0*/  LD.E R3, desc[UR6][R6.64+0x1f4] ;  /* 0x0001f40606037980 */ /* 0x001ee2000c101900 */
[----:B--2---:R-:W-:-:S03]  /*397e0*/  FMUL.FTZ R27, R9, R2 ;  /* 0x00000002091b7220 */ /* 0x004fc60000410000 */
[----:B------:R-:W2:Y:S01]  /*397f0*/  LD.E R2, desc[UR6][R6.64+0x18] ;  /* 0x0000180606027980 */ /* 0x000ea2000c101900 */
[----:B---3--:R-:W-:-:S05]  /*39800*/  FMUL.FTZ R3, R8, R3 ;  /* 0x0000000308037220 */ /* 0x008fca0000410000 */
[----:B------:R2:W-:Y:S02]  /*39810*/  ST.E desc[UR4][R6.64+0x1f4], R3 ;  /* 0x0001f40306007985 */ /* 0x0005e4000c101904 */
[C---:B--2---:R-:W-:Y:S02]  /*39820*/  FMUL.FTZ R3, R9.reuse, R2 ;  /* 0x0000000209037220 */ /* 0x044fe40000410000 */
[----:B------:R-:W2:Y:S04]  /*39830*/  LD.E R2, desc[UR6][R6.64+0x1c] ;  /* 0x00001c0606027980 */ /* 0x000ea8000c101900 */
[----:B------:R2:W-:Y:S02]  /*39840*/  ST.E desc[UR4][R6.64+0x8], R25 ;  /* 0x0000081906007985 */ /* 0x0005e4000c101904 */
[----:B--2---:R-:W-:-:S02]  /*39850*/  FMUL.FTZ R25, R9, R2 ;  /* 0x0000000209197220 */ /* 0x004fc40000410000 */
[----:B------:R-:W2:Y:S04]  /*39860*/  LD.E R2, desc[UR6][R6.64+0x28] ;  /* 0x0000280606027980 */ /* 0x000ea8000c101900 */
        /* <DEDUP_REMOVED lines=44> */
[----:B------:R-:W2:Y:S01]  /*39b30*/  LD.E R2, desc[UR6][R6.64+0x9c] ;  /* 0x00009c0606027980 */ /* 0x000ea2000c101900 */
        /* <DEDUP_REMOVED lines=80> */
[----:B------:R1:W-:Y:S01]  /*3a040*/  ST.E desc[UR4][R6.64+0x98], R25 ;  /* 0x0000981906007985 */ /* 0x0003e2000c101904 */
[----:B--2---:R-:W-:-:S05]  /*3a050*/  FMUL.FTZ R27, R9, R2 ;  /* 0x00000002091b7220 */ /* 0x004fca0000410000 */
[----:B------:R2:W-:Y:S04]  /*3a060*/  ST.E desc[UR4][R6.64+0x9c], R27 ;  /* 0x00009c1b06007985 */ /* 0x0005e8000c101904 */
[----:B------:R-:W0:Y:S02]  /*3a070*/  LD.E R2, desc[UR6][R6.64+0xa8] ;  /* 0x0000a80606027980 */ /* 0x000e24000c101900 */
[----:B0-----:R-:W-:-:S05]  /*3a080*/  FMUL.FTZ R3, R9, R2 ;  /* 0x0000000209037220 */ /* 0x001fca0000410000 */
[----:B------:R0:W-:Y:S04]  /*3a090*/  ST.E desc[UR4][R6.64+0xa8], R3 ;  /* 0x0000a80306007985 */ /* 0x0001e8000c101904 */
[----:B------:R-:W1:Y:S02]  /*3a0a0*/  LD.E R2, desc[UR6][R6.64+0xac] ;  /* 0x0000ac0606027980 */ /* 0x000e64000c101900 */
[----:B-1----:R-:W-:-:S05]  /*3a0b0*/  FMUL.FTZ R25, R9, R2 ;  /* 0x0000000209197220 */ /* 0x002fca0000410000 */
[----:B------:R1:W-:Y:S04]  /*3a0c0*/  ST.E desc[UR4][R6.64+0xac], R25 ;  /* 0x0000ac1906007985 */ /* 0x0003e8000c101904 */
[----:B------:R-:W2:Y:S02]  /*3a0d0*/  LD.E R2, desc[UR6][R6.64+0xb8] ;  /* 0x0000b80606027980 */ /* 0x000ea4000c101900 */
        /* <DEDUP_REMOVED lines=115> */
[----:B------:R-:W-:Y:S04]  /*3a810*/  ST.E desc[UR4][R6.64+0x1e8], R25 ;  /* 0x0001e81906007985 */ /* 0x000fe8000c101904 */
[----:B------:R-:W2:Y:S02]  /*3a820*/  LD.E R2, desc[UR6][R6.64+0x1ec] ;  /* 0x0001ec0606027980 */ /* 0x000ea4000c101900 */
[----:B--2---:R-:W-:-:S05]  /*3a830*/  FMUL.FTZ R27, R9, R2 ;  /* 0x00000002091b7220 */ /* 0x004fca0000410000 */
[----:B------:R1:W-:Y:S04]  /*3a840*/  ST.E desc[UR4][R6.64+0x1ec], R27 ;  /* 0x0001ec1b06007985 */ /* 0x0003e8000c101904 */
[----:B------:R-:W2:Y:S02]  /*3a850*/  LD.E R2, desc[UR6][R6.64+0x1f8] ;  /* 0x0001f80606027980 */ /* 0x000ea4000c101900 */
[----:B--2---:R-:W-:-:S05]  /*3a860*/  FMUL.FTZ R29, R9, R2 ;  /* 0x00000002091d7220 */ /* 0x004fca0000410000 */
[----:B------:R-:W-:Y:S04]  /*3a870*/  ST.E desc[UR4][R6.64+0x1f8], R29 ;  /* 0x0001f81d06007985 */ /* 0x000fe8000c101904 */
[----:B------:R-:W2:Y:S01]  /*3a880*/  LD.E R2, desc[UR6][R6.64+0x1fc] ;  /* 0x0001fc0606027980 */ /* 0x000ea2000c101900 */
[----:B------:R-:W-:Y:S01]  /*3a890*/  LEA.HI R28, R193, 0x8, RZ, 0x19 ;  /* 0x00000008c11c7811 */ /* 0x000fe200078fc8ff */
[----:B--2---:R-:W-:-:S05]  /*3a8a0*/  FMUL.FTZ R9, R9, R2 ;  /* 0x0000000209097220 */ /* 0x004fca0000410000 */
[----:B------:R2:W-:Y:S04]  /*3a8b0*/  ST.E desc[UR4][R6.64+0x1fc], R9 ;  /* 0x0001fc0906007985 */ /* 0x0005e8000c101904 */
[----:B0-----:R-:W3:Y:S01]  /*3a8c0*/  LDL.64 R2, [R164+0x80] ;  /* 0x00008000a4027983 */ /* 0x001ee20000100a00 */
[----:B------:R0:W-:Y:S06]  /*3a8d0*/  BAR.SYNC.DEFER_BLOCKING R28, 0x100 ;  /* 0x0004001c0000751d */ /* 0x0001ec0000010000 */
[----:B-1----:R-:W4:Y:S04]  /*3a8e0*/  LDL.64 R26, [R164] ;  /* 0x00000000a41a7983 */ /* 0x002f280000100a00 */
[----:B------:R-:W5:Y:S04]  /*3a8f0*/  LDL.64 R24, [R164+0x98] ;  /* 0x00009800a4187983 */ /* 0x000f680000100a00 */
[----:B--2---:R-:W2:Y:S04]  /*3a900*/  LDL.64 R8, [R164+0x88] ;  /* 0x00008800a4087983 */ /* 0x004ea80000100a00 */
[----:B---3--:R-:W3:Y:S04]  /*3a910*/  LD.E R29, desc[UR4][R2.64] ;  /* 0x00000004021d7980 */ /* 0x008ee8000c101900 */
[----:B----4-:R-:W4:Y:S04]  /*3a920*/  LD.E R199, desc[UR6][R26.64] ;  /* 0x000000061ac77980 */ /* 0x010f28000c101900 */
[----:B-----5:R-:W4:Y:S04]  /*3a930*/  LD.E.64 R6, desc[UR4][R24.64] ;  /* 0x0000000418067980 */ /* 0x020f28000c101b00 */
[----:B---3--:R1:W-:Y:S04]  /*3a940*/  ST.E desc[UR8][R2.64], R29 ;  /* 0x0000001d02007985 */ /* 0x0083e8000c101908 */
[----:B------:R-:W3:Y:S04]  /*3a950*/  LD.E R31, desc[UR10][R2.64+0x4] ;  /* 0x0000040a021f7980 */ /* 0x000ee8000c101900 */
[----:B---3--:R3:W-:Y:S04]  /*3a960*/  ST.E desc[UR4][R2.64+0x4], R31 ;  /* 0x0000041f02007985 */ /* 0x0087e8000c101904 */
[----:B------:R-:W5:Y:S04]  /*3a970*/  LD.E R33, desc[UR6][R2.64+0x8] ;  /* 0x0000080602217980 */ /* 0x000f68000c101900 */
[----:B-----5:R-:W-:Y:S04]  /*3a980*/  ST.E desc[UR4][R2.64+0x8], R33 ;  /* 0x0000082102007985 */ /* 0x020fe8000c101904 */
[----:B------:R-:W5:Y:S04]  /*3a990*/  LD.E R27, desc[UR6][R2.64+0xc] ;  /* 0x00000c06021b7980 */ /* 0x000f68000c101900 */
[----:B-----5:R5:W-:Y:S04]  /*3a9a0*/  ST.E desc[UR4][R2.64+0xc], R27 ;  /* 0x00000c1b02007985 */ /* 0x020be8000c101904 */
[----:B------:R-:W2:Y:S04]  /*3a9b0*/  LD.E R25, desc[UR6][R2.64+0x10] ;  /* 0x0000100602197980 */ /* 0x000ea8000c101900 */
[----:B--2---:R2:W-:Y:S04]  /*3a9c0*/  ST.E desc[UR4][R2.64+0x10], R25 ;  /* 0x0000101902007985 */ /* 0x0045e8000c101904 */
[----:B-1----:R-:W4:Y:S04]  /*3a9d0*/  LD.E R29, desc[UR6][R2.64+0x14] ;  /* 0x00001406021d7980 */ /* 0x002f28000c101900 */
[----:B----4-:R1:W-:Y:S04]  /*3a9e0*/  ST.E desc[UR4][R2.64+0x14], R29 ;  /* 0x0000141d02007985 */ /* 0x0103e8000c101904 */
[----:B---3--:R-:W3:Y:S04]  /*3a9f0*/  LD.E R31, desc[UR6][R2.64+0x18] ;  /* 0x00001806021f7980 */ /* 0x008ee8000c101900 */
[----:B---3--:R3:W-:Y:S04]  /*3aa00*/  ST.E desc[UR4][R2.64+0x18], R31 ;  /* 0x0000181f02007985 */ /* 0x0087e8000c101904 */
[----:B-----5:R-:W4:Y:S04]  /*3aa10*/  LD.E R27, desc[UR6][R2.64+0x1c] ;  /* 0x00001c06021b7980 */ /* 0x020f28000c101900 */
[----:B----4-:R4:W-:Y:S04]  /*3aa20*/  ST.E desc[UR4][R2.64+0x1c], R27 ;  /* 0x00001c1b02007985 */ /* 0x0109e8000c101904 */
[----:B--2---:R-:W2:Y:S04]  /*3aa30*/  LD.E R25, desc[UR6][R2.64+0x20] ;  /* 0x0000200602197980 */ /* 0x004ea8000c101900 */
[----:B--2---:R2:W-:Y:S04]  /*3aa40*/  ST.E desc[UR4][R2.64+0x20], R25 ;  /* 0x0000201902007985 */ /* 0x0045e8000c101904 */
[----:B-1----:R-:W5:Y:S04]  /*3aa50*/  LD.E R29, desc[UR6][R2.64+0x24] ;  /* 0x00002406021d7980 */ /* 0x002f68000c101900 */
[----:B-----5:R1:W-:Y:S04]  /*3aa60*/  ST.E desc[UR4][R2.64+0x24], R29 ;  /* 0x0000241d02007985 */ /* 0x0203e8000c101904 */
[----:B---3--:R-:W3:Y:S04]  /*3aa70*/  LD.E R31, desc[UR6][R2.64+0x28] ;  /* 0x00002806021f7980 */ /* 0x008ee8000c101900 */
[----:B---3--:R3:W-:Y:S04]  /*3aa80*/  ST.E desc[UR4][R2.64+0x28], R31 ;  /* 0x0000281f02007985 */ /* 0x0087e8000c101904 */
[----:B----4-:R-:W4:Y:S04]  /*3aa90*/  LD.E R27, desc[UR6][R2.64+0x2c] ;  /* 0x00002c06021b7980 */ /* 0x010f28000c101900 */
        /* <DEDUP_REMOVED lines=228> */
[----:B-----5:R-:W-:Y:S04]  /*3b8e0*/  ST.E desc[UR4][R2.64+0x1f4], R29 ;  /* 0x0001f41d02007985 */ /* 0x020fe8000c101904 */
[----:B---3--:R-:W3:Y:S04]  /*3b8f0*/  LD.E R31, desc[UR6][R2.64+0x1f8] ;  /* 0x0001f806021f7980 */ /* 0x008ee8000c101900 */
[----:B---3--:R-:W-:Y:S04]  /*3b900*/  ST.E desc[UR4][R2.64+0x1f8], R31 ;  /* 0x0001f81f02007985 */ /* 0x008fe8000c101904 */
[----:B----4-:R-:W3:Y:S01]  /*3b910*/  LD.E R27, desc[UR6][R2.64+0x1fc] ;  /* 0x0001fc06021b7980 */ /* 0x010ee2000c101900 */
[----:B------:R-:W-:-:S02]  /*3b920*/  R2UR UR20, R4 ;  /* 0x00000000041472ca */ /* 0x000fc400000e0000 */
[C---:B------:R-:W-:Y:S02]  /*3b930*/  R2UR UR21, R5.reuse ;  /* 0x00000000051572ca */ /* 0x040fe400000e0000 */
[C---:B------:R-:W-:Y:S02]  /*3b940*/  R2UR UR22, R4.reuse ;  /* 0x00000000041672ca */ /* 0x040fe400000e0000 */
[C---:B------:R-:W-:Y:S02]  /*3b950*/  R2UR UR23, R5.reuse ;  /* 0x00000000051772ca */ /* 0x040fe400000e0000 */
[C---:B------:R-:W-:Y:S02]  /*3b960*/  R2UR UR24, R4.reuse ;  /* 0x00000000041872ca */ /* 0x040fe400000e0000 */
[----:B------:R-:W-:Y:S02]  /*3b970*/  R2UR UR25, R5 ;  /* 0x00000000051972ca */ /* 0x000fe400000e0000 */
        /* <DEDUP_REMOVED lines=31> */
[----:B------:R-:W-:Y:S01]  /*3bb70*/  R2UR UR61, R5 ;  /* 0x00000000053d72ca */ /* 0x000fe200000e0000 */
[----:B---3--:R1:W-:Y:S04]  /*3bb80*/  ST.E desc[UR4][R2.64+0x1fc], R27 ;  /* 0x0001fc1b02007985 */ /* 0x0083e8000c101904 */
[----:B------:R-:W3:Y:S04]  /*3bb90*/  LD.E R200, desc[UR14][R8.64] ;  /* 0x0000000e08c87980 */ /* 0x000ee8000c101900 */
[----:B------:R-:W4:Y:S04]  /*3bba0*/  LD.E R24, desc[UR16][R2.64] ;  /* 0x0000001002187980 */ /* 0x000f28000c101900 */
[----:B--2---:R-:W4:Y:S04]  /*3bbb0*/  LD.E R25, desc[UR18][R2.64+0x4] ;  /* 0x0000041202197980 */ /* 0x004f28000c101900 */
[----:B------:R-:W4:Y:S04]  /*3bbc0*/  LD.E R26, desc[UR20][R2.64+0x8] ;  /* 0x00000814021a7980 */ /* 0x000f28000c101900 */
[----:B-1----:R-:W4:Y:S04]  /*3bbd0*/  LD.E R27, desc[UR22][R2.64+0xc] ;  /* 0x00000c16021b7980 */ /* 0x002f28000c101900 */
[----:B0-----:R-:W4:Y:S04]  /*3bbe0*/  LD.E R28, desc[UR24][R2.64+0x10] ;  /* 0x00001018021c7980 */ /* 0x001f28000c101900 */
[----:B------:R-:W4:Y:S04]  /*3bbf0*/  LD.E R29, desc[UR26][R2.64+0x14] ;  /* 0x0000141a021d7980 */ /* 0x000f28000c101900 */
        /* <DEDUP_REMOVED lines=121> */
[----:B------:R-:W4:Y:S01]  /*3c390*/  LD.E R151, desc[UR58][R2.64+0x1fc] ;  /* 0x0001fc3a02977980 */ /* 0x000f22000c101900 */
[----:B------:R-:W-:Y:S01]  /*3c3a0*/  IMAD R6, R199, 0xc00, R6 ;  /* 0x00000c00c7067824 */ /* 0x000fe200078e0206 */
[----:B---3--:R-:W-:-:S02]  /*3c3b0*/  ISETP.NE.U32.AND P1, PT, R200, RZ, PT ;  /* 0x000000ffc800720c */ /* 0x008fc40003f25070 */
[----:B------:R-:W-:Y:S02]  /*3c3c0*/  R2UR UR7, R7 ;  /* 0x00000000070772ca */ /* 0x000fe400000e0000 */
[----:B------:R-:W-:Y:S02]  /*3c3d0*/  R2UR UR6, R6 ;  /* 0x00000000060672ca */ /* 0x000fe400000e0000 */
[----:B------:R-:W-:Y:S02]  /*3c3e0*/  F2FP.F16.F32.PACK_AB R156, R157, R156 ;  /* 0x0000009c9d9c723e */ /* 0x000fe400000000ff */
[----:B------:R-:W-:Y:S02]  /*3c3f0*/  F2FP.F16.F32.PACK_AB R158, R159, R158 ;  /* 0x0000009e9f9e723e */ /* 0x000fe400000000ff */
[----:B------:R-:W-:Y:S02]  /*3c400*/  F2FP.F16.F32.PACK_AB R157, R196, R195 ;  /* 0x000000c3c49d723e */ /* 0x000fe400000000ff */
[----:B------:R-:W-:Y:S01]  /*3c410*/  F2FP.F16.F32.PACK_AB R159, R198, R197 ;  /* 0x000000c5c69f723e */ /* 0x000fe200000000ff */
[----:B------:R-:W-:Y:S01]  /*3c420*/  VOTEU.ANY UP0, P1 ;  /* 0x00000000003f7886 */ /* 0x000fe20000800100 */
        /* <DEDUP_REMOVED lines=20> */
[----:B----4-:R-:W-:-:S06]  /*3c570*/  WARPGROUP.ARRIVE ;  /* 0x00000000000079c5 */ /* 0x010fcc0000000000 */
[----:B------:R-:W-:Y:S01]  /*3c580*/  HGMMA.64x256x16.F32 R24, R156, gdesc[UR4].tnspB, R24, UP0, gsb0 ;  /* 0x43e000049c187df0 */ /* 0x000fe2000b800818 */
        /* <DEDUP_REMOVED lines=18> */
[C---:B------:R-:W-:Y:S01]  /*3c6b0*/  R2UR UR46, R4.reuse ;  /* 0x00000000042e72ca */ /* 0x040fe200000e0000 */
[----:B------:R-:W-:Y:S02]  /*3c6c0*/  WARPGROUP.DEPBAR.LE gsb0, 0x0 ;  /* 0x00008000000079c5 */ /* 0x000fe40000010000 */
[----:B------:R0:W-:Y:S01]  /*3c6d0*/  ST.E desc[UR4][R2.64], R24 ;  /* 0x0000001802007985 */ /* 0x0001e2000c101904 */
[C---:B------:R-:W-:Y:S02]  /*3c6e0*/  R2UR UR4, R4.reuse ;  /* 0x00000000040472ca */ /* 0x040fe400000e0000 */
[C---:B------:R-:W-:Y:S01]  /*3c6f0*/  R2UR UR5, R5.reuse ;  /* 0x00000000050572ca */ /* 0x040fe200000e0000 */
[----:B------:R1:W-:Y:S01]  /*3c700*/  ST.E desc[UR6][R2.64+0x4], R25 ;  /* 0x0000041902007985 */ /* 0x0003e2000c101906 */
[C---:B------:R-:W-:Y:S02]  /*3c710*/  R2UR UR6, R4.reuse ;  /* 0x00000000040672ca */ /* 0x040fe400000e0000 */
[----:B------:R-:W-:Y:S01]  /*3c720*/  R2UR UR7, R5 ;  /* 0x00000000050772ca */ /* 0x000fe200000e0000 */
[----:B------:R2:W-:Y:S01]  /*3c730*/  ST.E desc[UR8][R2.64+0x8], R26 ;  /* 0x0000081a02007985 */ /* 0x0005e2000c101908 */
[----:B------:R-:W-:-:S02]  /*3c740*/  R2UR UR8, R4 ;  /* 0x00000000040872ca */ /* 0x000fc400000e0000 */
[C---:B------:R-:W-:Y:S01]  /*3c750*/  R2UR UR9, R5.reuse ;  /* 0x00000000050972ca */ /* 0x040fe200000e0000 */
        /* <DEDUP_REMOVED lines=29> */
[----:B------:R-:W-:Y:S01]  /*3c930*/  R2UR UR7, R5 ;  /* 0x00000000050772ca */ /* 0x000fe200000e0000 */
[----:B------:R5:W-:Y:S04]  /*3c940*/  ST.E desc[UR8][R2.64+0x34], R37 ;  /* 0x0000342502007985 */ /* 0x000be8000c101908 */
[----:B------:R5:W-:Y:S04]  /*3c950*/  ST.E desc[UR10][R2.64+0x38], R38 ;  /* 0x0000382602007985 */ /* 0x000be8000c10190a */
[----:B------:R5:W-:Y:S04]  /*3c960*/  ST.E desc[UR12][R2.64+0x3c], R39 ;  /* 0x00003c2702007985 */ /* 0x000be8000c10190c */
[----:B------:R5:W-:Y:S04]  /*3c970*/  ST.E desc[UR14][R2.64+0x40], R40 ;  /* 0x0000402802007985 */ /* 0x000be8000c10190e */
[----:B------:R5:W-:Y:S04]  /*3c980*/  ST.E desc[UR16][R2.64+0x44], R41 ;  /* 0x0000442902007985 */ /* 0x000be8000c101910 */
[----:B------:R5:W-:Y:S01]  /*3c990*/  ST.E desc[UR18][R2.64+0x48], R42 ;  /* 0x0000482a02007985 */ /* 0x000be2000c101912 */
[----:B------:R-:W-:-:S03]  /*3c9a0*/  R2UR UR8, R4 ;  /* 0x00000000040872ca */ /* 0x000fc600000e0000 */
[----:B------:R5:W-:Y:S01]  /*3c9b0*/  ST.E desc[UR20][R2.64+0x4c], R43 ;  /* 0x00004c2b02007985 */ /* 0x000be2000c101914 */
[----:B------:R-:W-:-:S03]  /*3c9c0*/  R2UR UR9, R5 ;  /* 0x00000000050972ca */ /* 0x000fc600000e0000 */
[----:B------:R5:W-:Y:S04]  /*3c9d0*/  ST.E desc[UR22][R2.64+0x50], R44 ;  /* 0x0000502c02007985 */ /* 0x000be8000c101916 */
[----:B------:R5:W-:Y:S04]  /*3c9e0*/  ST.E desc[UR24][R2.64+0x54], R45 ;  /* 0x0000542d02007985 */ /* 0x000be8000c101918 */
[----:B------:R5:W-:Y:S01]  /*3c9f0*/  ST.E desc[UR4][R2.64+0x58], R46 ;  /* 0x0000582e02007985 */ /* 0x000be2000c101904 */
[C---:B------:R-:W-:Y:S02]  /*3ca00*/  R2UR UR4, R4.reuse ;  /* 0x00000000040472ca */ /* 0x040fe400000e0000 */
[----:B------:R-:W-:Y:S01]  /*3ca10*/  R2UR UR5, R5 ;  /* 0x00000000050572ca */ /* 0x000fe200000e0000 */
[----:B------:R5:W-:Y:S01]  /*3ca20*/  ST.E desc[UR6][R2.64+0x5c], R47 ;  /* 0x00005c2f02007985 */ /* 0x000be2000c101906 */
        /* <DEDUP_REMOVED lines=14> */
[----:B------:R5:W-:Y:S01]  /*3cb10*/  ST.E desc[UR8][R2.64+0x60], R48 ;  /* 0x0000603002007985 */ /* 0x000be2000c101908 */
[C---:B------:R-:W-:Y:S02]  /*3cb20*/  R2UR UR22, R4.reuse ;  /* 0x00000000041672ca */ /* 0x040fe400000e0000 */
[C---:B------:R-:W-:Y:S01]  /*3cb30*/  R2UR UR23, R5.reuse ;  /* 0x00000000051772ca */ /* 0x040fe200000e0000 */
[----:B------:R5:W-:Y:S01]  /*3cb40*/  ST.E desc[UR4][R2.64+0x64], R49 ;  /* 0x0000643102007985 */ /* 0x000be2000c101904 */
[C---:B------:R-:W-:Y:S02]  /*3cb50*/  R2UR UR24, R4.reuse ;  /* 0x00000000041872ca */ /* 0x040fe400000e0000 */
[----:B------:R-:W-:Y:S02]  /*3cb60*/  R2UR UR25, R5 ;  /* 0x00000000051972ca */ /* 0x000fe400000e0000 */
[----:B------:R-:W-:-:S02]  /*3cb70*/  R2UR UR8, R4 ;  /* 0x00000000040872ca */ /* 0x000fc400000e0000 */
[C---:B------:R-:W-:Y:S02]  /*3cb80*/  R2UR UR9, R5.reuse ;  /* 0x00000000050972ca */ /* 0x040fe400000e0000 */
[C---:B------:R-:W-:Y:S02]  /*3cb90*/  R2UR UR4, R4.reuse ;  /* 0x00000000040472ca */ /* 0x040fe400000e0000 */
[----:B------:R-:W-:Y:S01]  /*3cba0*/  R2UR UR5, R5 ;  /* 0x00000000050572ca */ /* 0x000fe200000e0000 */
        /* <DEDUP_REMOVED lines=8> */
[----:B------:R5:W-:Y:S04]  /*3cc30*/  ST.E desc[UR20][R2.64+0x80], R56 ;  /* 0x0000803802007985 */ /* 0x000be8000c101914 */
[----:B------:R5:W-:Y:S04]  /*3cc40*/  ST.E desc[UR22][R2.64+0x84], R57 ;  /* 0x0000843902007985 */ /* 0x000be8000c101916 */
[----:B------:R5:W-:Y:S01]  /*3cc50*/  ST.E desc[UR24][R2.64+0x88], R58 ;  /* 0x0000883a02007985 */ /* 0x000be2000c101918 */
[----:B------:R-:W-:-:S03]  /*3cc60*/  R2UR UR10, R4 ;  /* 0x00000000040a72ca */ /* 0x000fc600000e0000 */
[----:B------:R5:W-:Y:S01]  /*3cc70*/  ST.E desc[UR8][R2.64+0x8c], R59 ;  /* 0x00008c3b02007985 */ /* 0x000be2000c101908 */
[C---:B------:R-:W-:Y:S02]  /*3cc80*/  R2UR UR8, R4.reuse ;  /* 0x00000000040872ca */ /* 0x040fe400000e0000 */
[C---:B------:R-:W-:Y:S01]  /*3cc90*/  R2UR UR9, R5.reuse ;  /* 0x00000000050972ca */ /* 0x040fe200000e0000 */
[----:B------:R5:W-:Y:S01]  /*3cca0*/  ST.E desc[UR4][R2.64+0x90], R60 ;  /* 0x0000903c02007985 */ /* 0x000be2000c101904 */
        /* <DEDUP_REMOVED lines=259> */
[----:B------:R5:W-:Y:S01]  /*3dce0*/  ST.E desc[UR16][R2.64+0x1e4], R145 ;  /* 0x0001e49102007985 */ /* 0x000be2000c101910 */
[----:B------:R-:W-:-:S03]  /*3dcf0*/  R2UR UR8, R4 ;  /* 0x00000000040872ca */ /* 0x000fc600000e0000 */
[----:B------:R5:W-:Y:S01]  /*3dd00*/  ST.E desc[UR18][R2.64+0x1e8], R146 ;  /* 0x0001e89202007985 */ /* 0x000be2000c101912 */
[----:B------:R-:W-:-:S03]  /*3dd10*/  R2UR UR9, R5 ;  /* 0x00000000050972ca */ /* 0x000fc600000e0000 */
[----:B------:R5:W-:Y:S01]  /*3dd20*/  ST.E desc[UR20][R2.64+0x1ec], R147 ;  /* 0x0001ec9302007985 */ /* 0x000be2000c101914 */
[C---:B------:R-:W-:Y:S02]  /*3dd30*/  R2UR UR14, R4.reuse ;  /* 0x00000000040e72ca */ /* 0x040fe400000e0000 */
[C---:B------:R-:W-:Y:S01]  /*3dd40*/  R2UR UR15, R5.reuse ;  /* 0x00000000050f72ca */ /* 0x040fe200000e0000 */
[----:B------:R5:W-:Y:S01]  /*3dd50*/  ST.E desc[UR22][R2.64+0x1f0], R148 ;  /* 0x0001f09402007985 */ /* 0x000be2000c101916 */
[C---:B------:R-:W-:Y:S02]  /*3dd60*/  R2UR UR16, R4.reuse ;  /* 0x00000000041072ca */ /* 0x040fe400000e0000 */
[C---:B------:R-:W-:Y:S01]  /*3dd70*/  R2UR UR17, R5.reuse ;  /* 0x00000000051172ca */ /* 0x040fe200000e0000 */
[----:B------:R5:W-:Y:S01]  /*3dd80*/  ST.E desc[UR24][R2.64+0x1f4], R149 ;  /* 0x0001f49502007985 */ /* 0x000be2000c101918 */
        /* <DEDUP_REMOVED lines=21> */
[----:B------:R5:W-:Y:S01]  /*3dee0*/  ST.E desc[UR6][R2.64+0x1f8], R150 ;  /* 0x0001f89602007985 */ /* 0x000be2000c101906 */
[----:B------:R-:W-:-:S03]  /*3def0*/  R2UR UR60, R4 ;  /* 0x00000000043c72ca */ /* 0x000fc600000e0000 */
[----:B------:R5:W-:Y:S01]  /*3df00*/  ST.E desc[UR8][R2.64+0x1fc], R151 ;  /* 0x0001fc9702007985 */ /* 0x000be2000c101908 */
[----:B------:R-:W-:-:S03]  /*3df10*/  R2UR UR61, R5 ;  /* 0x00000000053d72ca */ /* 0x000fc600000e0000 */
[----:B------:R-:W-:Y:S01]  /*3df20*/  ST.E desc[UR14][R8.64], R191 ;  /* 0x000000bf08007985 */ /* 0x000fe2000c10190e */
[C---:B------:R-:W-:Y:S02]  /*3df30*/  R2UR UR4, R4.reuse ;  /* 0x00000000040472ca */ /* 0x040fe400000e0000 */
[C---:B------:R-:W-:Y:S01]  /*3df40*/  R2UR UR5, R5.reuse ;  /* 0x00000000050572ca */ /* 0x040fe200000e0000 */
[----:B0-----:R-:W5:Y:S01]  /*3df50*/  LD.E R24, desc[UR16][R2.64] ;  /* 0x0000001002187980 */ /* 0x001f62000c101900 */
[C---:B------:R-:W-:Y:S02]  /*3df60*/  R2UR UR6, R4.reuse ;  /* 0x00000000040672ca */ /* 0x040fe400000e0000 */
[C---:B------:R-:W-:Y:S01]  /*3df70*/  R2UR UR7, R5.reuse ;  /* 0x00000000050772ca */ /* 0x040fe200000e0000 */
[----:B-1----:R-:W5:Y:S01]  /*3df80*/  LD.E R25, desc[UR18][R2.64+0x4] ;  /* 0x0000041202197980 */ /* 0x002f62000c101900 */
[C---:B------:R-:W-:Y:S02]  /*3df90*/  R2UR UR8, R4.reuse ;  /* 0x00000000040872ca */ /* 0x040fe400000e0000 */
[----:B------:R-:W-:Y:S01]  /*3dfa0*/  R2UR UR9, R5 ;  /* 0x00000000050972ca */ /* 0x000fe200000e0000 */
[----:B--2---:R-:W2:Y:S01]  /*3dfb0*/  LD.E R26, desc[UR20][R2.64+0x8] ;  /* 0x00000814021a7980 */ /* 0x004ea2000c101900 */
[----:B------:R-:W-:-:S02]  /*3dfc0*/  R2UR UR10, R4 ;  /* 0x00000000040a72ca */ /* 0x000fc400000e0000 */
[C---:B------:R-:W-:Y:S01]  /*3dfd0*/  R2UR UR11, R5.reuse ;  /* 0x00000000050b72ca */ /* 0x040fe200000e0000 */
[----:B---3--:R-:W2:Y:S01]  /*3dfe0*/  LD.E R27, desc[UR22][R2.64+0xc] ;  /* 0x00000c16021b7980 */ /* 0x008ea2000c101900 */
[C---:B------:R-:W-:Y:S02]  /*3dff0*/  R2UR UR12, R4.reuse ;  /* 0x00000000040c72ca */ /* 0x040fe400000e0000 */
[C---:B------:R-:W-:Y:S01]  /*3e000*/  R2UR UR13, R5.reuse ;  /* 0x00000000050d72ca */ /* 0x040fe200000e0000 */
[----:B----4-:R-:W2:Y:S01]  /*3e010*/  LD.E R28, desc[UR24][R2.64+0x10] ;  /* 0x00001018021c7980 */ /* 0x010ea2000c101900 */
[C---:B------:R-:W-:Y:S02]  /*3e020*/  R2UR UR14, R4.reuse ;  /* 0x00000000040e72ca */ /* 0x040fe400000e0000 */
[----:B------:R-:W-:Y:S01]  /*3e030*/  R2UR UR15, R5 ;  /* 0x00000000050f72ca */ /* 0x000fe200000e0000 */
[----:B-----5:R-:W2:Y:S01]  /*3e040*/  LD.E R29, desc[UR26][R2.64+0x14] ;  /* 0x0000141a021d7980 */ /* 0x020ea2000c101900 */
[----:B------:R-:W-:-:S02]  /*3e050*/  R2UR UR16, R4 ;  /* 0x00000000041072ca */ /* 0x000fc400000e0000 */
[C---:B------:R-:W-:Y:S01]  /*3e060*/  R2UR UR17, R5.reuse ;  /* 0x00000000051172ca */ /* 0x040fe200000e0000 */
[----:B------:R-:W2:Y:S01]  /*3e070*/  LD.E R30, desc[UR28][R2.64+0x18] ;  /* 0x0000181c021e7980 */ /* 0x000ea2000c101900 */
[C---:B------:R-:W-:Y:S02]  /*3e080*/  R2UR UR18, R4.reuse ;  /* 0x00000000041272ca */ /* 0x040fe400000e0000 */
[C---:B------:R-:W-:Y:S01]  /*3e090*/  R2UR UR19, R5.reuse ;  /* 0x00000000051372ca */ /* 0x040fe200000e0000 */
[----:B------:R-:W2:Y:S01]  /*3e0a0*/  LD.E R31, desc[UR30][R2.64+0x1c] ;  /* 0x00001c1e021f7980 */ /* 0x000ea2000c101900 */
[C---:B------:R-:W-:Y:S02]  /*3e0b0*/  R2UR UR20, R4.reuse ;  /* 0x00000000041472ca */ /* 0x040fe400000e0000 */
[----:B------:R-:W-:Y:S01]  /*3e0c0*/  R2UR UR21, R5 ;  /* 0x00000000051572ca */ /* 0x000fe200000e0000 */
[----:B------:R-:W2:Y:S01]  /*3e0d0*/  LD.E R32, desc[UR32][R2.64+0x20] ;  /* 0x0000202002207980 */ /* 0x000ea2000c101900 */
        /* <DEDUP_REMOVED lines=291> */
[----:B------:R-:W-:Y:S02]  /*3f310*/  R2UR UR58, R4 ;  /* 0x00000000043a72ca */ /* 0x000fe400000e0000 */
[----:B------:R-:W-:Y:S01]  /*3f320*/  R2UR UR59, R5 ;  /* 0x00000000053b72ca */ /* 0x000fe200000e0000 */
        /* <DEDUP_REMOVED lines=22> */
[----:B------:R-:W-:-:S02]  /*3f490*/  VIADD R156, R6, 0x80 ;  /* 0x00000080069c7836 */ /* 0x000fc40000000000 */
[----:B------:R-:W-:-:S03]  /*3f4a0*/  IMAD.MOV.U32 R157, RZ, RZ, R7 ;  /* 0x000000ffff9d7224 */ /* 0x000fc600078e0007 */
[----:B------:R-:W-:Y:S02]  /*3f4b0*/  R2UR UR6, R156 ;  /* 0x000000009c0672ca */ /* 0x000fe400000e0000 */
[----:B------:R-:W-:Y:S02]  /*3f4c0*/  R2UR UR7, R157 ;  /* 0x000000009d0772ca */ /* 0x000fe400000e0000 */
[----:B------:R-:W-:Y:S02]  /*3f4d0*/  F2FP.F16.F32.PACK_AB R156, R21, R154 ;  /* 0x0000009a159c723e */ /* 0x000fe400000000ff */
[----:B------:R-:W-:Y:S02]  /*3f4e0*/  F2FP.F16.F32.PACK_AB R158, R17, R20 ;  /* 0x00000014119e723e */ /* 0x000fe400000000ff */
[----:B------:R-:W-:Y:S02]  /*3f4f0*/  F2FP.F16.F32.PACK_AB R157, R13, R14 ;  /* 0x0000000e0d9d723e */ /* 0x000fe400000000ff */
[----:B------:R-:W-:-:S02]  /*3f500*/  F2FP.F16.F32.PACK_AB R159, R11, R12 ;  /* 0x0000000c0b9f723e */ /* 0x000fc400000000ff */
        /* <DEDUP_REMOVED lines=18> */
[----:B------:R-:W-:Y:S02]  /*3f630*/  R2UR UR24, R4 ;  /* 0x00000000041872ca */ /* 0x000fe400000e0000 */
[----:B------:R-:W-:Y:S01]  /*3f640*/  R2UR UR25, R5 ;  /* 0x00000000051972ca */ /* 0x000fe200000e0000 */
[----:B--2---:R-:W-:-:S06]  /*3f650*/  WARPGROUP.ARRIVE ;  /* 0x00000000000079c5 */ /* 0x004fcc0000000000 */
[----:B------:R-:W-:Y:S01]  /*3f660*/  HGMMA.64x256x16.F32 R24, R156, gdesc[UR4].tnspB, R24, gsb0 ;  /* 0x43e000049c187df0 */ /* 0x000fe20008000818 */
        /* <DEDUP_REMOVED lines=2359> */
[C---:B------:R-:W-:Y:S01]  /*489e0*/  R2UR UR39, R5.reuse ;  /* 0x00000000052772ca */ /* 0x040fe200000e0000 */
[----:B------:R-:W-:Y:S02]  /*489f0*/  WARPGROUP.DEPBAR.LE gsb0, 0x0 ;  /* 0x00008000000079c5 */ /* 0x000fe40000010000 */
        /* <DEDUP_REMOVED lines=348> */
[----:B------:R5:W-:Y:S04]  /*49fc0*/  ST.E desc[UR26][R2.64+0x1e0], R144 ;  /* 0x0001e09002007985 */ /* 0x000be8000c10191a */
[----:B------:R5:W-:Y:S04]  /*49fd0*/  ST.E desc[UR28][R2.64+0x1e4], R145 ;  /* 0x0001e49102007985 */ /* 0x000be8000c10191c */
[----:B------:R-:W-:Y:S01]  /*49fe0*/  ST.E desc[UR6][R2.64+0x1ec], R147 ;  /* 0x0001ec9302007985 */ /* 0x000fe2000c101906 */
[----:B------:R-:W-:-:S03]  /*49ff0*/  R2UR UR4, R4 ;  /* 0x00000000040472ca */ /* 0x000fc600000e0000 */
[----:B------:R-:W-:Y:S01]  /*4a000*/  ST.E desc[UR8][R2.64+0x1f0], R148 ;  /* 0x0001f09402007985 */ /* 0x000fe2000c101908 */
[----:B------:R-:W-:-:S03]  /*4a010*/  R2UR UR5, R5 ;  /* 0x00000000050572ca */ /* 0x000fc600000e0000 */
[----:B------:R-:W-:Y:S01]  /*4a020*/  ST.E desc[UR10][R2.64+0x1f4], R149 ;  /* 0x0001f49502007985 */ /* 0x000fe2000c10190a */
[----:B------:R-:W-:-:S03]  /*4a030*/  R2UR UR16, R4 ;  /* 0x00000000041072ca */ /* 0x000fc600000e0000 */
[----:B------:R-:W-:Y:S01]  /*4a040*/  ST.E desc[UR12][R2.64+0x1f8], R150 ;  /* 0x0001f89602007985 */ /* 0x000fe2000c10190c */
[----:B------:R-:W-:-:S03]  /*4a050*/  R2UR UR17, R5 ;  /* 0x00000000051172ca */ /* 0x000fc600000e0000 */
[----:B------:R-:W-:Y:S01]  /*4a060*/  ST.E desc[UR14][R2.64+0x1fc], R151 ;  /* 0x0001fc9702007985 */ /* 0x000fe2000c10190e */
        /* <DEDUP_REMOVED lines=31> */
[----:B------:R-:W-:Y:S01]  /*4a260*/  R2UR UR59, R5 ;  /* 0x00000000053b72ca */ /* 0x000fe200000e0000 */
        /* <DEDUP_REMOVED lines=322> */
[----:B------:R-:W-:Y:S01]  /*4b690*/  R2UR UR58, R4 ;  /* 0x00000000043a72ca */ /* 0x000fe200000e0000 */
[----:B------:R-:W2:Y:S01]  /*4b6a0*/  LD.E R130, desc[UR12][R2.64+0x1a8] ;  /* 0x0001a80c02827980 */ /* 0x000ea2000c101900 */
[----:B------:R-:W-:-:S03]  /*4b6b0*/  R2UR UR59, R5 ;  /* 0x00000000053b72ca */ /* 0x000fc600000e0000 */
        /* <DEDUP_REMOVED lines=21> */
[----:B------:R-:W-:Y:S01]  /*4b810*/  VIADD R6, R6, 0x280 ;  /* 0x0000028006067836 */ /* 0x000fe20000000000 */
[----:B------:R-:W-:-:S02]  /*4b820*/  R2UR UR7, R7 ;  /* 0x00000000070772ca */ /* 0x000fc400000e0000 */
[----:B------:R-:W-:Y:S02]  /*4b830*/  F2FP.F16.F32.PACK_AB R186, R186, R187 ;  /* 0x000000bbbaba723e */ /* 0x000fe400000000ff */
[----:B------:R-:W-:Y:S02]  /*4b840*/  R2UR UR6, R6 ;  /* 0x00000000060672ca */ /* 0x000fe400000e0000 */
[----:B------:R-:W-:Y:S02]  /*4b850*/  F2FP.F16.F32.PACK_AB R184, R188, R189 ;  /* 0x000000bdbcb8723e */ /* 0x000fe400000000ff */
[----:B------:R-:W-:Y:S02]  /*4b860*/  F2FP.F16.F32.PACK_AB R185, R162, R163 ;  /* 0x000000a3a2b9723e */ /* 0x000fe400000000ff */
[----:B------:R-:W-:Y:S02]  /*4b870*/  F2FP.F16.F32.PACK_AB R187, R160, R161 ;  /* 0x000000a1a0bb723e */ /* 0x000fe400000000ff */
        /* <DEDUP_REMOVED lines=27> */
[----:B------:R-:W-:Y:S01]  /*4ba30*/  R2UR UR29, R5 ;  /* 0x00000000051d72ca */ /* 0x000fe200000e0000 */
[----:B------:R-:W-:-:S02]  /*4ba40*/  WARPGROUP.DEPBAR.LE gsb0, 0x0 ;  /* 0x00008000000079c5 */ /* 0x000fc40000010000 */
[----:B------:R-:W-:Y:S01]  /*4ba50*/  ST.E desc[UR4][R2.64], R24 ;  /* 0x0000001802007985 */ /* 0x000fe2000c101904 */
[C---:B------:R-:W-:Y:S02]  /*4ba60*/  R2UR UR4, R4.reuse ;  /* 0x00000000040472ca */ /* 0x040fe400000e0000 */
[C---:B------:R-:W-:Y:S01]  /*4ba70*/  R2UR UR5, R5.reuse ;  /* 0x00000000050572ca */ /* 0x040fe200000e0000 */
[----:B------:R-:W-:Y:S01]  /*4ba80*/  ST.E desc[UR6][R2.64+0x4], R25 ;  /* 0x0000041902007985 */ /* 0x000fe2000c101906 */
[C---:B------:R-:W-:Y:S02]  /*4ba90*/  R2UR UR6, R4.reuse ;  /* 0x00000000040672ca */ /* 0x040fe400000e0000 */
[----:B------:R-:W-:Y:S01]  /*4baa0*/  R2UR UR7, R5 ;  /* 0x00000000050772ca */ /* 0x000fe200000e0000 */
[----:B------:R-:W-:Y:S04]  /*4bab0*/  ST.E desc[UR8][R2.64+0x8], R26 ;  /* 0x0000081a02007985 */ /* 0x000fe8000c101908 */
[----:B------:R-:W-:Y:S04]  /*4bac0*/  ST.E desc[UR10][R2.64+0xc], R27 ;  /* 0x00000c1b02007985 */ /* 0x000fe8000c10190a */
[----:B------:R-:W-:Y:S01]  /*4bad0*/  ST.E desc[UR12][R2.64+0x10], R28 ;  /* 0x0000101c02007985 */ /* 0x000fe2000c10190c */
[----:B------:R-:W-:-:S03]  /*4bae0*/  R2UR UR8, R4 ;  /* 0x00000000040872ca */ /* 0x000fc600000e0000 */
[----:B------:R-:W-:Y:S01]  /*4baf0*/  ST.E desc[UR14][R2.64+0x14], R29 ;  /* 0x0000141d02007985 */ /* 0x000fe2000c10190e */
[----:B------:R-:W-:-:S03]  /*4bb00*/  R2UR UR9, R5 ;  /* 0x00000000050972ca */ /* 0x000fc600000e0000 */
[----:B------:R-:W-:Y:S04]  /*4bb10*/  ST.E desc[UR16][R2.64+0x18], R30 ;  /* 0x0000181e02007985 */ /* 0x000fe8000c101910 */
[----:B------:R-:W-:Y:S04]  /*4bb20*/  ST.E desc[UR18][R2.64+0x1c], R31 ;  /* 0x00001c1f02007985 */ /* 0x000fe8000c101912 */
[----:B------:R-:W-:Y:S04]  /*4bb30*/  ST.E desc[UR20][R2.64+0x20], R32 ;  /* 0x0000202002007985 */ /* 0x000fe8000c101914 */
[----:B------:R-:W-:Y:S04]  /*4bb40*/  ST.E desc[UR22][R2.64+0x24], R33 ;  /* 0x0000242102007985 */ /* 0x000fe8000c101916 */
[----:B------:R-:W-:Y:S01]  /*4bb50*/  ST.E desc[UR24][R2.64+0x28], R34 ;  /* 0x0000282202007985 */ /* 0x000fe2000c101918 */
[----:B------:R-:W-:-:S03]  /*4bb60*/  R2UR UR10, R4 ;  /* 0x00000000040a72ca */ /* 0x000fc600000e0000 */
[----:B------:R-:W-:Y:S01]  /*4bb70*/  ST.E desc[UR4][R2.64+0x2c], R35 ;  /* 0x00002c2302007985 */ /* 0x000fe2000c101904 */
[C---:B------:R-:W-:Y:S02]  /*4bb80*/  R2UR UR4, R4.reuse ;  /* 0x00000000040472ca */ /* 0x040fe400000e0000 */
[C---:B------:R-:W-:Y:S01]  /*4bb90*/  R2UR UR5, R5.reuse ;  /* 0x00000000050572ca */ /* 0x040fe200000e0000 */
[----:B------:R-:W-:Y:S01]  /*4bba0*/  ST.E desc[UR6][R2.64+0x30], R36 ;  /* 0x0000302402007985 */ /* 0x000fe2000c101906 */
        /* <DEDUP_REMOVED lines=13> */
[----:B------:R-:W-:Y:S01]  /*4bc80*/  ST.E desc[UR8][R2.64+0x34], R37 ;  /* 0x0000342502007985 */ /* 0x000fe2000c101908 */
        /* <DEDUP_REMOVED lines=8> */
[----:B------:R-:W-:Y:S01]  /*4bd10*/  R2UR UR5, R5 ;  /* 0x00000000050572ca */ /* 0x000fe200000e0000 */
[----:B------:R-:W-:Y:S04]  /*4bd20*/  ST.E desc[UR6][R2.64+0x3c], R39 ;  /* 0x00003c2702007985 */ /* 0x000fe8000c101906 */
[----:B------:R-:W-:Y:S04]  /*4bd30*/  ST.E desc[UR10][R2.64+0x40], R40 ;  /* 0x0000402802007985 */ /* 0x000fe8000c10190a */
[----:B------:R-:W-:Y:S04]  /*4bd40*/  ST.E desc[UR12][R2.64+0x44], R41 ;  /* 0x0000442902007985 */ /* 0x000fe8000c10190c */
        /* <DEDUP_REMOVED lines=8> */
[----:B------:R-:W-:Y:S01]  /*4bdd0*/  ST.E desc[UR8][R2.64+0x60], R48 ;  /* 0x0000603002007985 */ /* 0x000fe2000c101908 */
[C---:B------:R-:W-:Y:S02]  /*4bde0*/  R2UR UR8, R4.reuse ;  /* 0x00000000040872ca */ /* 0x040fe400000e0000 */
[----:B------:R-:W-:Y:S01]  /*4bdf0*/  R2UR UR9, R5 ;  /* 0x00000000050972ca */ /* 0x000fe200000e0000 */
[----:B------:R-:W-:Y:S01]  /*4be00*/  ST.E desc[UR4][R2.64+0x64], R49 ;  /* 0x0000643102007985 */ /* 0x000fe2000c101904 */
        /* <DEDUP_REMOVED lines=14> */
[----:B------:R-:W-:Y:S01]  /*4bef0*/  ST.E desc[UR6][R2.64+0x68], R50 ;  /* 0x0000683202007985 */ /* 0x000fe2000c101906 */
        /* <DEDUP_REMOVED lines=288> */
[----:B------:R-:W2:Y:S01]  /*4d100*/  LD.E R7, desc[UR28][R2.64] ;  /* 0x0000001c02077980 */ /* 0x000ea2000c101900 */
[----:B------:R-:W-:-:S02]  /*4d110*/  R2UR UR4, R4 ;  /* 0x00000000040472ca */ /* 0x000fc400000e0000 */
[C---:B------:R-:W-:Y:S02]  /*4d120*/  R2UR UR5, R5.reuse ;  /* 0x00000000050572ca */ /* 0x040fe400000e0000 */
[----:B------:R-:W-:Y:S02]  /*4d130*/  R2UR UR6, R4 ;  /* 0x00000000040672ca */ /* 0x000fe400000e0000 */
[----:B------:R-:W-:-:S09]  /*4d140*/  R2UR UR7, R5 ;  /* 0x00000000050772ca */ /* 0x000fd200000e0000 */
[----:B--2---:R1:W-:Y:S04]  /*4d150*/  ST.E desc[UR4][R2.64], R7 ;  /* 0x0000000702007985 */ /* 0x0043e8000c101904 */
[----:B------:R-:W2:Y:S01]  /*4d160*/  LD.E R11, desc[UR6][R2.64+0x4] ;  /* 0x00000406020b7980 */ /* 0x000ea2000c101900 */
[C---:B------:R-:W-:Y:S02]  /*4d170*/  R2UR UR4, R4.reuse ;  /* 0x00000000040472ca */ /* 0x040fe400000e0000 */
[C---:B------:R-:W-:Y:S02]  /*4d180*/  R2UR UR5, R5.reuse ;  /* 0x00000000050572ca */ /* 0x040fe400000e0000 */
[----:B------:R-:W-:Y:S02]  /*4d190*/  R2UR UR6, R4 ;  /* 0x00000000040672ca */ /* 0x000fe400000e0000 */
[----:B------:R-:W-:-:S09]  /*4d1a0*/  R2UR UR7, R5 ;  /* 0x00000000050772ca */ /* 0x000fd200000e0000 */
[----:B--2---:R2:W-:Y:S04]  /*4d1b0*/  ST.E desc[UR4][R2.64+0x4], R11 ;  /* 0x0000040b02007985 */ /* 0x0045e8000c101904 */
[----:B------:R-:W3:Y:S01]  /*4d1c0*/  LD.E R13, desc[UR6][R2.64+0x8] ;  /* 0x00000806020d7980 */ /* 0x000ee2000c101900 */
[C---:B------:R-:W-:Y:S02]  /*4d1d0*/  R2UR UR4, R4.reuse ;  /* 0x00000000040472ca */ /* 0x040fe400000e0000 */
[C---:B------:R-:W-:Y:S02]  /*4d1e0*/  R2UR UR5, R5.reuse ;  /* 0x00000000050572ca */ /* 0x040fe400000e0000 */
[----:B------:R-:W-:Y:S02]  /*4d1f0*/  R2UR UR6, R4 ;  /* 0x00000000040672ca */ /* 0x000fe400000e0000 */
[----:B------:R-:W-:-:S09]  /*4d200*/  R2UR UR7, R5 ;  /* 0x00000000050772ca */ /* 0x000fd200000e0000 */
[----:B---3--:R3:W-:Y:S04]  /*4d210*/  ST.E desc[UR4][R2.64+0x8], R13 ;  /* 0x0000080d02007985 */ /* 0x0087e8000c101904 */
[----:B0-----:R-:W4:Y:S01]  /*4d220*/  LD.E R9, desc[UR6][R2.64+0xc] ;  /* 0x00000c0602097980 */ /* 0x001f22000c101900 */
[C---:B------:R-:W-:Y:S02]  /*4d230*/  R2UR UR4, R4.reuse ;  /* 0x00000000040472ca */ /* 0x040fe400000e0000 */
[C---:B------:R-:W-:Y:S02]  /*4d240*/  R2UR UR5, R5.reuse ;  /* 0x00000000050572ca */ /* 0x040fe400000e0000 */
[----:B------:R-:W-:Y:S02]  /*4d250*/  R2UR UR6, R4 ;  /* 0x00000000040672ca */ /* 0x000fe400000e0000 */
[----:B------:R-:W-:-:S09]  /*4d260*/  R2UR UR7, R5 ;  /* 0x00000000050772ca */ /* 0x000fd200000e0000 */
[----:B----4-:R0:W-:Y:S04]  /*4d270*/  ST.E desc[UR4][R2.64+0xc], R9 ;  /* 0x00000c0902007985 */ /* 0x0101e8000c101904 */
[----:B-1----:R-:W4:Y:S01]  /*4d280*/  LD.E R7, desc[UR6][R2.64+0x10] ;  /* 0x0000100602077980 */ /* 0x002f22000c101900 */
[C---:B------:R-:W-:Y:S02]  /*4d290*/  R2UR UR4, R4.reuse ;  /* 0x00000000040472ca */ /* 0x040fe400000e0000 */
[C---:B------:R-:W-:Y:S02]  /*4d2a0*/  R2UR UR5, R5.reuse ;  /* 0x00000000050572ca */ /* 0x040fe400000e0000 */
[----:B------:R-:W-:Y:S02]  /*4d2b0*/  R2UR UR6, R4 ;  /* 0x00000000040672ca */ /* 0x000fe400000e0000 */
[----:B------:R-:W-:-:S09]  /*4d2c0*/  R2UR UR7, R5 ;  /* 0x00000000050772ca */ /* 0x000fd200000e0000 */
[----:B----4-:R1:W-:Y:S04]  /*4d2d0*/  ST.E desc[UR4][R2.64+0x10], R7 ;  /* 0x0000100702007985 */ /* 0x0103e8000c101904 */
[----:B--2---:R-:W2:Y:S01]  /*4d2e0*/  LD.E R11, desc[UR6][R2.64+0x14] ;  /* 0x00001406020b7980 */ /* 0x004ea2000c101900 */
[C---:B------:R-:W-:Y:S02]  /*4d2f0*/  R2UR UR4, R4.reuse ;  /* 0x00000000040472ca */ /* 0x040fe400000e0000 */
[C---:B------:R-:W-:Y:S02]  /*4d300*/  R2UR UR5, R5.reuse ;  /* 0x00000000050572ca */ /* 0x040fe400000e0000 */
[----:B------:R-:W-:Y:S02]  /*4d310*/  R2UR UR6, R4 ;  /* 0x00000000040672ca */ /* 0x000fe400000e0000 */
[----:B------:R-:W-:-:S09]  /*4d320*/  R2UR UR7, R5 ;  /* 0x00000000050772ca */ /* 0x000fd200000e0000 */
[----:B--2---:R2:W-:Y:S04]  /*4d330*/  ST.E desc[UR4][R2.64+0x14], R11 ;  /* 0x0000140b02007985 */ /* 0x0045e8000c101904 */
[----:B---3--:R-:W3:Y:S01]  /*4d340*/  LD.E R13, desc[UR6][R2.64+0x18] ;  /* 0x00001806020d7980 */ /* 0x008ee2000c101900 */
        /* <DEDUP_REMOVED lines=719> */
[----:B---3--:R-:W2:Y:S01]  /*50040*/  LD.E R13, desc[UR6][R2.64+0x1f8] ;  /* 0x0001f806020d7980 */ /* 0x008ea2000c101900 */
[C---:B------:R-:W-:Y:S02]  /*50050*/  R2UR UR4, R4.reuse ;  /* 0x00000000040472ca */ /* 0x040fe400000e0000 */
[C---:B------:R-:W-:Y:S02]  /*50060*/  R2UR UR5, R5.reuse ;  /* 0x00000000050572ca */ /* 0x040fe400000e0000 */
[----:B------:R-:W-:Y:S02]  /*50070*/  R2UR UR6, R4 ;  /* 0x00000000040672ca */ /* 0x000fe400000e0000 */
[----:B------:R-:W-:-:S02]  /*50080*/  R2UR UR7, R5 ;  /* 0x00000000050772ca */ /* 0x000fc400000e0000 */
[----:B------:R-:W-:-:S07]  /*50090*/  LOP3.LUT P6, RZ, R193, 0x7f, RZ, 0xc0, !PT ;  /* 0x0000007fc1ff7812 */ /* 0x000fce00078cc0ff */
[----:B--2---:R1:W-:Y:S04]  /*500a0*/  ST.E desc[UR4][R2.64+0x1f8], R13 ;  /* 0x0001f80d02007985 */ /* 0x0043e8000c101904 */
[----:B0-----:R-:W2:Y:S01]  /*500b0*/  LD.E R9, desc[UR6][R2.64+0x1fc] ;  /* 0x0001fc0602097980 */ /* 0x001ea2000c101900 */
[----:B------:R-:W-:Y:S02]  /*500c0*/  R2UR UR4, R4 ;  /* 0x00000000040472ca */ /* 0x000fe400000e0000 */
[----:B------:R-:W-:-:S13]  /*500d0*/  R2UR UR5, R5 ;  /* 0x00000000050572ca */ /* 0x000fda00000e0000 */
[----:B--2---:R1:W-:Y:S01]  /*500e0*/  ST.E desc[UR4][R2.64+0x1fc], R9 ;  /* 0x0001fc0902007985 */ /* 0x0043e2000c101904 */
[----:B------:R-:W-:Y:S05]  /*500f0*/  @P6 BRA `(.L_x_11183) ;  /* 0x0000000000306947 */ /* 0x000fea0003800000 */
[----:B-1----:R-:W2:Y:S04]  /*50100*/  LDL.64 R2, [R164+0x40] ;  /* 0x00004000a4027983 */ /* 0x002ea80000100a00 */
[----:B------:R-:W3:Y:S01]  /*50110*/  LDL.64 R6, [R164] ;  /* 0x00000000a4067983 */ /* 0x000ee20000100a00 */
[C---:B------:R-:W-:Y:S02]  /*50120*/  R2UR UR4, R4.reuse ;  /* 0x00000000040472ca */ /* 0x040fe400000e0000 */
[C---:B------:R-:W-:Y:S02]  /*50130*/  R2UR UR5, R5.reuse ;  /* 0x00000000050572ca */ /* 0x040fe400000e0000 */
[----:B------:R-:W-:Y:S02]  /*50140*/  R2UR UR6, R4 ;  /* 0x00000000040672ca */ /* 0x000fe400000e0000 */
[----:B------:R-:W-:-:S09]  /*50150*/  R2UR UR7, R5 ;  /* 0x00000000050772ca */ /* 0x000fd200000e0000 */
[----:B--2---:R-:W2:Y:S04]  /*50160*/  LD.E.64 R2, desc[UR4][R2.64+0x30] ;  /* 0x0000300402027980 */ /* 0x004ea8000c101b00 */
[----:B---3--:R-:W3:Y:S01]  /*50170*/  LD.E R6, desc[UR6][R6.64] ;  /* 0x0000000606067980 */ /* 0x008ee2000c101900 */
[----:B--2---:R-:W-:-:S05]  /*50180*/  MOV R5, R2 ;  /* 0x0000000200057202 */ /* 0x004fca0000000f00 */
[----:B---3--:R-:W-:-:S05]  /*50190*/  IMAD R4, R6, 0x8, R5 ;  /* 0x0000000806047824 */ /* 0x008fca00078e0205 */
[----:B------:R-:W-:-:S04]  /*501a0*/  PRMT R4, RZ, 0x654, R4 ;  /* 0x00000654ff047816 */ /* 0x000fc80000000004 */
[----:B------:R0:W-:Y:S03]  /*501b0*/  SYNCS.ARRIVE.TRANS64.RED.A1T0 RZ, [R4+URZ], RZ ;  /* 0x000000ff04ff79a7 */ /* 0x0001e6000810043f */
.L_x_11183:
[----:B------:R-:W-:-:S04]  /*501c0*/  IMAD.MOV.U32 R195, RZ, RZ, 0x0 ;  /* 0x00000000ffc37424 */ /* 0x000fc800078e00ff */
[----:B01----:R-:W-:Y:S05]  /*501d0*/  RET.REL.NODEC R194 `(_ZN7cutlass13device_kernelIN5flash11enable_sm90INS1_16FlashAttnFwdSm90INS1_25CollectiveMainloopFwdSm90ILi2EN4cute5tupleIJNS5_1CILi1EEES8_S8_EEENS6_IJNS7_ILi128EEENS7_ILi96EEENS7_ILi64EEEEEELi256ENS_6half_tEfNS_4arch4Sm90ELb0ELb1ELb0ELb0ELb0ELb0ELb1ELb1ELb0ELb1ELb1ELb0EEENS1_21CollectiveEpilogueFwdINS6_IJSA_NS7_ILi256EEESB_EEES9_SE_SG_Li256ELb0ELb1ELb1ELb0EEENS1_19SingleTileSchedulerILb0ELb1ELb1ELi128EEEEEEEEEvNT_6ParamsE) ;  /* 0xfffffafcc2887950 */ /* 0x003fea0003c3ffff */
.L_x_11161:
[----:B0-----:R0:W1:Y:S02]  /*501e0*/  SYNCS.PHASECHK.TRANS64.TRYWAIT P1, [R10+URZ], R11 ;  /* 0x0000000b0a0075a7 */ /* 0x001064000802017f */
[----:B-1----:R-:W-:Y:S05]  /*501f0*/  @!P1 NANOSLEEP.SYNCS 0x989680 ;  /* 0x009896800000995d */ /* 0x002fea0003900000 */
[----:B------:R-:W1:Y:S02]  /*50200*/  @!P1 SYNCS.PHASECHK.TRANS64 P1, [R10+URZ], R11 ;  /* 0x0000000b0a0095a7 */ /* 0x000e64000802007f */
[----:B-1----:R-:W-:Y:S05]  /*50210*/  @!P1 BRA `(.L_x_11161) ;  /* 0xfffffffc00f09947 */ /* 0x002fea000383ffff */
[----:B------:R-:W-:Y:S05]  /*50220*/  BRA `(.L_x_11160) ;  /* 0xfffffe4c00c87947 */ /* 0x000fea000383ffff */
.L_x_11168:
[----:B0-----:R0:W1:Y:S02]  /*50230*/  SYNCS.PHASECHK.TRANS64.TRYWAIT P1, [R10+URZ], R11 ;  /* 0x0000000b0a0075a7 */ /* 0x001064000802017f */
[----:B-1----:R-:W-:Y:S05]  /*50240*/  @!P1 NANOSLEEP.SYNCS 0x989680 ;  /* 0x009896800000995d */ /* 0x002fea0003900000 */
[----:B------:R-:W1:Y:S02]  /*50250*/  @!P1 SYNCS.PHASECHK.TRANS64 P1, [R10+URZ], R11 ;  /* 0x0000000b0a0095a7 */ /* 0x000e64000802007f */
[----:B-1----:R-:W-:Y:S05]  /*50260*/  @!P1 BRA `(.L_x_11168) ;  /* 0xfffffffc00f09947 */ /* 0x002fea000383ffff */
[----:B------:R-:W-:Y:S05]  /*50270*/  BRA `(.L_x_11167) ;  /* 0xfffffe54009c7947 */ /* 0x000fea000383ffff */
.L_x_11184:
        /* <DEDUP_REMOVED lines=16> */
.L_x_15021:


//--------------------- .text._ZN7cutlass13device_kernelIN5flash11enable_sm90INS1_16FlashAttnFwdSm90INS1_25CollectiveMainloopFwdSm90ILi2EN4cute5tupleIJNS5_1CILi1EEES8_S8_EEENS6_IJNS7_ILi128EEENS7_ILi96EEENS7_ILi64EEEEEELi256ENS_6half_tEfNS_4arch4Sm90ELb0ELb1ELb0ELb1ELb0ELb0ELb0ELb1ELb0ELb1ELb1ELb0EEENS1_21CollectiveEpilogueFwdINS6_IJSA_NS7_ILi256EEESB_EEES9_SE_SG_Li256ELb1ELb1ELb1ELb0EEENS1_36VarlenDynamicPersistentTileSchedulerILi128ELi96ELi256ELi128ELb1ELb1ELb1ELb1ELb0ELb1EEEEEEEEEvNT_6ParamsE --------------------------
	.section	.text._ZN7cutlass13device_kernelIN5flash11enable_sm90INS1_16FlashAttnFwdSm90INS1_25CollectiveMainloopFwdSm90ILi2EN4cute5tupleIJNS5_1CILi1EEES8_S8_EEENS6_IJNS7_ILi128EEENS7_ILi96EEENS7_ILi64EEEEEELi256ENS_6half_tEfNS_4arch4Sm90ELb0ELb1ELb0ELb1ELb0ELb0ELb0ELb1ELb0ELb1ELb1ELb0EEENS1_21CollectiveEpilogueFwdINS6_IJSA_NS7_ILi256EEESB_EEES9_SE_SG_Li256ELb1ELb1ELb1ELb0EEENS1_36VarlenDynamicPersistentTileSchedulerILi128ELi96ELi256ELi128ELb1ELb1ELb1ELb1ELb0ELb1EEEEEEEEEvNT_6ParamsE,"ax",@progbits
	.align	128
.text._ZN7cutlass13device_kernelIN5flash11enable_sm90INS1_16FlashAttnFwdSm90INS1_25CollectiveMainloopFwdSm90ILi2EN4cute5tupleIJNS5_1CILi1EEES8_S8_EEENS6_IJNS7_ILi128EEENS7_ILi96EEENS7_ILi64EEEEEELi256ENS_6half_tEfNS_4arch4Sm90ELb0ELb1ELb0ELb1ELb0ELb0ELb0ELb1ELb0ELb1ELb1ELb0EEENS1_21CollectiveEpilogueFwdINS6_IJSA_NS7_ILi256EEESB_EEES9_SE_SG_Li256ELb1ELb1ELb1ELb0EEENS1_36VarlenDynamicPersistentTileSchedulerILi128ELi96ELi256ELi128ELb1ELb1ELb1ELb1ELb0ELb1EEEEEEEEEvNT_6ParamsE:
        .type           _ZN7cutlass13device_kernelIN5flash11enable_sm90INS1_16FlashAttnFwdSm90INS1_25CollectiveMainloopFwdSm90ILi2EN4cute5tupleIJNS5_1CILi1EEES8_S8_EEENS6_IJNS7_ILi128EEENS7_ILi96EEENS7_ILi64EEEEEELi256ENS_6half_tEfNS_4arch4Sm90ELb0ELb1ELb0ELb1ELb0ELb0ELb0ELb1ELb0ELb1ELb1ELb0EEENS1_21CollectiveEpilogueFwdINS6_IJSA_NS7_ILi256EEESB_EEES9_SE_SG_Li256ELb1ELb1ELb1ELb0EEENS1_36VarlenDynamicPersistentTileSchedulerILi128ELi96ELi256ELi128ELb1ELb1ELb1ELb1ELb0ELb1EEEEEEEEEvNT_6ParamsE,@function
        .size           _ZN7cutlass13device_kernelIN5flash11enable_sm90INS1_16FlashAttnFwdSm90INS1_25CollectiveMainloopFwdSm90ILi2EN4cute5tupleIJNS5_1CILi1EEES8_S8_EEENS6_IJNS7_ILi128EEENS7_ILi96EEENS7_ILi64EEEEEELi256ENS_6half_tEfNS_4arch4Sm90ELb0ELb1ELb0ELb1ELb0ELb0ELb0ELb1ELb0ELb1ELb1ELb0EEENS1_21CollectiveEpilogueFwdINS6_IJSA_NS7_ILi256EEESB_EEES9_SE_SG_Li256ELb1ELb1ELb1ELb0EEENS1_36VarlenDynamicPersistentTileSchedulerILi128ELi96ELi256ELi128ELb1ELb1ELb1ELb1ELb0ELb1EEEEEEEEEvNT_6ParamsE,(.L_x_15023 - _ZN7cutlass13device_kernelIN5flash11enable_sm90INS1_16FlashAttnFwdSm90INS1_25CollectiveMainloopFwdSm90ILi2EN4cute5tupleIJNS5_1CILi1EEES8_S8_EEENS6_IJNS7_ILi128EEENS7_ILi96EEENS7_ILi64EEEEEELi256ENS_6half_tEfNS_4arch4Sm90ELb0ELb1ELb0ELb1ELb0ELb0ELb0ELb1ELb0ELb1ELb1ELb0EEENS1_21CollectiveEpilogueFwdINS6_IJSA_NS7_ILi256EEESB_EEES9_SE_SG_Li256ELb1ELb1ELb1ELb0EEENS1_36VarlenDynamicPersistentTileSchedulerILi128ELi96ELi256ELi128ELb1ELb1ELb1ELb1ELb0ELb1EEEEEEEEEvNT_6ParamsE)
        .other          _ZN7cutlass13device_kernelIN5flash11enable_sm90INS1_16FlashAttnFwdSm90INS1_25CollectiveMainloopFwdSm90ILi2EN4cute5tupleIJNS5_1CILi1EEES8_S8_EEENS6_IJNS7_ILi128EEENS7_ILi96EEENS7_ILi64EEEEEELi256ENS_6half_tEfNS_4arch4Sm90ELb0ELb1ELb0ELb1ELb0ELb0ELb0ELb1ELb0ELb1ELb1ELb0EEENS1_21CollectiveEpilogueFwdINS6_IJSA_NS7_ILi256EEESB_EEES9_SE_SG_Li256ELb1ELb1ELb1ELb0EEENS1_36VarlenDynamicPersistentTileSchedulerILi128ELi96ELi256ELi128ELb1ELb1ELb1ELb1ELb0ELb1EEEEEEEEEvNT_6ParamsE,@"STO_CUDA_ENTRY STV_DEFAULT"
_ZN7cutlass13device_kernelIN5flash11enable_sm90INS1_16FlashAttnFwdSm90INS1_25CollectiveMainloopFwdSm90ILi2EN4cute5tupleIJNS5_1CILi1EEES8_S8_EEENS6_IJNS7_ILi128EEENS7_ILi96EEENS7_ILi64EEEEEELi256ENS_6half_tEfNS_4arch4Sm90ELb0ELb1ELb0ELb1ELb0ELb0ELb0ELb1ELb0ELb1ELb1ELb0EEENS1_21CollectiveEpilogueFwdINS6_IJSA_NS7_ILi256EEESB_EEES9_SE_SG_Li256ELb1ELb1ELb1ELb0EEENS1_36VarlenDynamicPersistentTileSchedulerILi128ELi96ELi256ELi128ELb1ELb1ELb1ELb1ELb0ELb1EEEEEEEEEvNT_6ParamsE:
        /* <DEDUP_REMOVED lines=18> */
.L_x_11186:
[----:B------:R-:W-:Y:S05]  /*0120*/  BSYNC B0 ;  /* 0x0000000000007941 */ /* 0x000fea0003800000 */
.L_x_11185:
        /* <DEDUP_REMOVED lines=41> */
.L_x_11187:
        /* <DEDUP_REMOVED lines=22> */
.L_x_11188:
        /* <DEDUP_REMOVED lines=18> */
.L_x_11189:
        /* <DEDUP_REMOVED lines=22> */
.L_x_11190:
        /* <DEDUP_REMOVED lines=22> */
.L_x_11191:
[----:B------:R-:W-:Y:S01]  /*0900*/  PLOP3.LUT P0, PT, PT, PT, UP0, 0x80, 0x0 ;  /* 0x000000000000781c */ /* 0x000fe20003f0f008 */
[----:B------:R-:W-:Y:S01]  /*0910*/  UMOV UR36, 0x1 ;  /* 0x0000000100247882 */ /* 0x000fe20000000000 */
[----:B------:R-:W-:Y:S01]  /*0920*/  NOP ;  /* 0x0000000000007918 */ /* 0x000fe20000000000 */
[----:B------:R-:W-:Y:S01]  /*0930*/  USEL UR36, UR36, 0x2, !UP0 ;  /* 0x0000000224247887 */ /* 0x000fe2000c000000 */
[----:B------:R-:W-:Y:S01]  /*0940*/  ULDC.64 UR40, c[0x0][0x208] ;  /* 0x0000820000287ab9 */ /* 0x000fe20000000a00 */
[----:B012-4-:R-:W-:Y:S08]  /*0950*/  BAR.SYNC.DEFER_BLOCKING 0x0 ;  /* 0x0000000000007b1d */ /* 0x017ff00000010000 */
[----:B------:R-:W-:Y:S05]  /*0960*/  @!P0 BRA `(.L_x_11192) ;  /* 0x00000114003c8947 */ /* 0x000fea0003800000 */
.L_x_11193:
        /* <DEDUP_REMOVED lines=24> */
[----:B------:R-:W-:Y:S02]  /*0af0*/  UMOV UR37, URZ ;  /* 0x0000003f00257c82 */ /* 0x000fe40008000000 */
[CC--:B------:R-:W-:Y:S02]  /*0b00*/  LEA.HI R0, R3.reuse, R6.reuse, RZ, 0x7 ;  /* 0x0000000603007211 */ /* 0x0c0fe400078f38ff */
[----:B------:R-:W-:-:S02]  /*0b10*/  LEA.HI R2, R3, R6, RZ, 0x4 ;  /* 0x0000000603027211 */ /* 0x000fc400078f20ff */
[----:B------:R-:W-:Y:S02]  /*0b20*/  LOP3.LUT R235, R0, 0xffffff80, RZ, 0xc0, !PT ;  /* 0xffffff8000eb7812 */ /* 0x000fe400078ec0ff */
[CC--:B------:R-:W-:Y:S02]  /*0b30*/  LEA.HI R4, R3.reuse, R6.reuse, RZ, 0x5 ;  /* 0x0000000603047211 */ /* 0x0c0fe400078f28ff */
[----:B------:R-:W-:Y:S01]  /*0b40*/  LEA.HI R5, R3, R6, RZ, 0x2 ;  /* 0x0000000603057211 */ /* 0x000fe200078f10ff */
[----:B------:R-:W-:Y:S01]  /*0b50*/  IMAD.IADD R235, R6, 0x1, -R235 ;  /* 0x0000000106eb7824 */ /* 0x000fe200078e0aeb */
[----:B------:R-:W-:Y:S01]  /*0b60*/  LOP3.LUT R3, R2, 0x3fffff0, RZ, 0xc0, !PT ;  /* 0x03fffff002037812 */ /* 0x000fe200078ec0ff */
[----:B------:R-:W-:Y:S01]  /*0b70*/  IMAD.SHL.U32 R7, R4, 0x20, RZ ;  /* 0x0000002004077824 */ /* 0x000fe200078e00ff */
[----:B------:R-:W-:Y:S02]  /*0b80*/  LOP3.LUT R11, R5, 0xfffffffc, RZ, 0xc0, !PT ;  /* 0xfffffffc050b7812 */ /* 0x000fe400078ec0ff */
[----:B------:R-:W-:Y:S01]  /*0b90*/  SHF.R.S32.HI R8, RZ, 0x1f, R235 ;  /* 0x0000001fff087819 */ /* 0x000fe200000114eb */
[C---:B------:R-:W-:Y:S01]  /*0ba0*/  IMAD.IADD R4, R6.reuse, 0x1, -R3 ;  /* 0x0000000106047824 */ /* 0x040fe200078e0a03 */
[----:B------:R-:W-:Y:S01]  /*0bb0*/  SHF.R.S32.HI R5, RZ, 0x4, R2 ;  /* 0x00000004ff057819 */ /* 0x000fe20000011402 */
[----:B------:R-:W-:Y:S01]  /*0bc0*/  IMAD.IADD R12, R6, 0x1, -R11 ;  /* 0x00000001060c7824 */ /* 0x000fe200078e0a0b */
[----:B------:R-:W-:-:S02]  /*0bd0*/  LEA.HI R9, R8, R235, RZ, 0x2 ;  /* 0x000000eb08097211 */ /* 0x000fc400078f10ff */
[----:B------:R-:W-:Y:S02]  /*0be0*/  LEA.HI R2, R2, R5, RZ, 0x1 ;  /* 0x0000000502027211 */ /* 0x000fe400078f08ff */
[--C-:B------:R-:W-:Y:S02]  /*0bf0*/  SHF.R.S32.HI R10, RZ, 0x2, R9.reuse ;  /* 0x00000002ff0a7819 */ /* 0x100fe40000011409 */
[----:B------:R-:W-:Y:S02]  /*0c00*/  SHF.R.S32.HI R3, RZ, 0x1f, R9 ;  /* 0x0000001fff037819 */ /* 0x000fe40000011409 */
[----:B------:R-:W-:Y:S02]  /*0c10*/  LEA.HI R8, R8, R235, RZ, 0x5 ;  /* 0x000000eb08087211 */ /* 0x000fe400078f28ff */
[----:B------:R-:W-:Y:S02]  /*0c20*/  LEA.HI R6, R3, R10, RZ, 0x3 ;  /* 0x0000000a03067211 */ /* 0x000fe400078f18ff */
[----:B------:R-:W-:-:S02]  /*0c30*/  SHF.R.S32.HI R3, RZ, 0x7, R0 ;  /* 0x00000007ff037819 */ /* 0x000fc40000011400 */
[----:B------:R-:W-:Y:S02]  /*0c40*/  LOP3.LUT R11, R6, 0xfffffff8, RZ, 0xc0, !PT ;  /* 0xfffffff8060b7812 */ /* 0x000fe400078ec0ff */
[----:B------:R-:W-:Y:S02]  /*0c50*/  LEA.HI R0, R0, R3, RZ, 0x1 ;  /* 0x0000000300007211 */ /* 0x000fe400078f08ff */
[----:B------:R-:W-:Y:S01]  /*0c60*/  LOP3.LUT R7, R7, 0xfffffc00, RZ, 0xc0, !PT ;  /* 0xfffffc0007077812 */ /* 0x000fe200078ec0ff */
[----:B------:R-:W-:Y:S01]  /*0c70*/  IMAD.IADD R11, R10, 0x1, -R11 ;  /* 0x000000010a0b7824 */ /* 0x000fe200078e0a0b */
[----:B------:R-:W-:Y:S01]  /*0c80*/  LOP3.LUT R2, R2, 0x1ffffffe, RZ, 0xc0, !PT ;  /* 0x1ffffffe02027812 */ /* 0x000fe200078ec0ff */
[----:B------:R-:W-:Y:S01]  /*0c90*/  IMAD.MOV.U32 R10, RZ, RZ, R14 ;  /* 0x000000ffff0a7224 */ /* 0x000fe200078e000e */
[----:B------:R-:W-:Y:S01]  /*0ca0*/  LOP3.LUT R0, R0, 0x3fffffe, RZ, 0xc0, !PT ;  /* 0x03fffffe00007812 */ /* 0x000fe200078ec0ff */
[----:B------:R-:W-:Y:S01]  /*0cb0*/  IMAD R7, R4, 0x40, R7 ;  /* 0x0000004004077824 */ /* 0x000fe200078e0207 */
[----:B------:R-:W-:Y:S01]  /*0cc0*/  SHF.R.S32.HI R8, RZ, 0x5, R8 ;  /* 0x00000005ff087819 */ /* 0x000fe20000011408 */
[----:B------:R-:W-:Y:S01]  /*0cd0*/  IMAD.IADD R2, R5, 0x1, -R2 ;  /* 0x0000000105027824 */ /* 0x000fe200078e0a02 */
[----:B------:R-:W-:Y:S01]  /*0ce0*/  LOP3.LUT R6, R9, 0x7ffffffc, RZ, 0xc0, !PT ;  /* 0x7ffffffc09067812 */ /* 0x000fe200078ec0ff */
[----:B------:R-:W-:Y:S01]  /*0cf0*/  IMAD.IADD R0, R3, 0x1, -R0 ;  /* 0x0000000103007824 */ /* 0x000fe200078e0a00 */
[----:B------:R-:W-:Y:S01]  /*0d00*/  LEA.HI R4, R12, R12, RZ, 0x1 ;  /* 0x0000000c0c047211 */ /* 0x000fe200078f08ff */
[----:B------:R-:W-:-:S02]  /*0d10*/  IMAD R11, R8, 0x10, R11 ;  /* 0x00000010080b7824 */ /* 0x000fc400078e020b */
[----:B------:R-:W-:Y:S01]  /*0d20*/  IMAD R2, R2, 0x8, R7 ;  /* 0x0000000802027824 */ /* 0x000fe200078e0207 */
[----:B------:R-:W-:Y:S01]  /*0d30*/  LOP3.LUT R3, R4, 0x1ffffffe, RZ, 0xc0, !PT ;  /* 0x1ffffffe04037812 */ /* 0x000fe200078ec0ff */
[----:B------:R-:W-:Y:S02]  /*0d40*/  IMAD R0, R0, 0x40, R11 ;  /* 0x0000004000007824 */ /* 0x000fe400078e020b */
[----:B------:R-:W-:Y:S01]  /*0d50*/  IMAD.IADD R6, R235, 0x1, -R6 ;  /* 0x00000001eb067824 */ /* 0x000fe200078e0a06 */
[----:B------:R0:W-:Y:S01]  /*0d60*/  STL [R1+0x60], R2 ;  /* 0x0000600201007387 */ /* 0x0001e20000100800 */
[----:B------:R-:W-:Y:S02]  /*0d70*/  IMAD.IADD R3, R12, 0x1, -R3 ;  /* 0x000000010c037824 */ /* 0x000fe400078e0a03 */
[----:B------:R-:W-:Y:S01]  /*0d80*/  IMAD.SHL.U32 R19, R6, 0x2, RZ ;  /* 0x0000000206137824 */ /* 0x000fe200078e00ff */
[----:B------:R1:W-:Y:S01]  /*0d90*/  STL [R1+0x5c], R0 ;  /* 0x00005c0001007387 */ /* 0x0003e20000100800 */
[----:B------:R-:W-:-:S02]  /*0da0*/  IMAD R22, R3, 0x8, R0 ;  /* 0x0000000803167824 */ /* 0x000fc400078e0200 */
        /* <DEDUP_REMOVED lines=54> */
[----:B-1----:R-:W-:-:S07]  /*1110*/  SHF.R.S32.HI R236, RZ, 0x1f, R207 ;  /* 0x0000001fffec7819 */ /* 0x002fce00000114cf */
.L_x_11297:
[----:B------:R-:W-:Y:S01]  /*1120*/  ULDC.64 UR6, c[0x0][0xa28] ;  /* 0x00028a0000067ab9 */ /* 0x000fe20000000a00 */
[----:B0--3--:R-:W0:Y:S01]  /*1130*/  LDC R16, c[0x0][0x288] ;  /* 0x0000a200ff107b82 */ /* 0x009e220000000800 */
[----:B------:R-:W-:Y:S01]  /*1140*/  UISETP.NE.U32.AND UP0, UPT, UR6, URZ, UPT ;  /* 0x0000003f0600728c */ /* 0x000fe2000bf05070 */
[----:B------:R-:W-:-:S03]  /*1150*/  IMAD.MOV.U32 R8, RZ, RZ, RZ ;  /* 0x000000ffff087224 */ /* 0x000fc600078e00ff */
[----:B------:R-:W-:-:S03]  /*1160*/  UISETP.NE.AND.EX UP0, UPT, UR7, URZ, UPT, UP0 ;  /* 0x0000003f0700728c */ /* 0x000fc6000bf05300 */
[----:B------:R-:W-:Y:S01]  /*1170*/  ULDC.64 UR6, c[0x0][0xa18] ;  /* 0x0002860000067ab9 */ /* 0x000fe20000000a00 */
[----:B-1----:R-:W1:Y:S01]  /*1180*/  LDC.64 R12, c[0x0][0x418] ;  /* 0x00010600ff0c7b82 */ /* 0x002e620000000a00 */
[----:B------:R-:W-:Y:S01]  /*1190*/  UISETP.NE.U32.AND UP1, UPT, UR6, URZ, UPT ;  /* 0x0000003f0600728c */ /* 0x000fe2000bf25070 */
[----:B------:R-:W-:-:S03]  /*11a0*/  PLOP3.LUT P0, PT, PT, PT, UP0, 0x80, 0x0 ;  /* 0x000000000000781c */ /* 0x000fc60003f0f008 */
[----:B------:R-:W-:-:S03]  /*11b0*/  UISETP.NE.AND.EX UP1, UPT, UR7, URZ, UPT, UP1 ;  /* 0x0000003f0700728c */ /* 0x000fc6000bf25310 */
[----:B------:R-:W-:Y:S01]  /*11c0*/  @UP0 ULDC.64 UR6, c[0x0][0xa28] ;  /* 0x00028a0000060ab9 */ /* 0x000fe20000000a00 */
[----:B--2---:R-:W2:Y:S01]  /*11d0*/  LDC R7, c[0x0][0x424] ;  /* 0x00010900ff077b82 */ /* 0x004ea20000000800 */
[----:B------:R-:W-:Y:S01]  /*11e0*/  @UP0 UIMAD.WIDE UR6, UR5, 0x4, UR6 ;  /* 0x00000004050608a5 */ /* 0x000fe2000f8e0206 */
[----:B------:R-:W-:-:S05]  /*11f0*/  PLOP3.LUT P2, PT, PT, PT, UP1, 0x80, 0x0 ;  /* 0x000000000000781c */ /* 0x000fca0003f4f018 */
[----:B------:R-:W-:Y:S01]  /*1200*/  @UP1 ULDC.64 UR8, c[0x0][0xa18] ;  /* 0x0002860000081ab9 */ /* 0x000fe20000000a00 */
[----:B------:R-:W-:Y:S01]  /*1210*/  IMAD.U32 R2, RZ, RZ, UR6 ;  /* 0x00000006ff027e24 */ /* 0x000fe2000f8e00ff */
[----:B------:R-:W3:Y:S01]  /*1220*/  LDC R17, c[0x0][0x2f0] ;  /* 0x0000bc00ff117b82 */ /* 0x000ee20000000800 */
[----:B------:R-:W-:Y:S01]  /*1230*/  IMAD.U32 R3, RZ, RZ, UR7 ;  /* 0x00000007ff037e24 */ /* 0x000fe2000f8e00ff */
[----:B------:R-:W-:Y:S01]  /*1240*/  @UP1 UIMAD.WIDE UR6, UR5, 0x4, UR8 ;  /* 0x00000004050618a5 */ /* 0x000fe2000f8e0208 */
[----:B------:R-:W-:-:S03]  /*1250*/  LOP3.LUT R6, R10, 0xff000000, RZ, 0xc0, !PT ;  /* 0xff0000000a067812 */ /* 0x000fc600078ec0ff */
[----:B----4-:R4:W5:Y:S02]  /*1260*/  @P0 LDG.E R8, desc[UR40][R2.64] ;  /* 0x0000002802080981 */ /* 0x010964000c1e1900 */
[----:B------:R-:W-:Y:S02]  /*1270*/  IMAD.U32 R4, RZ, RZ, UR6 ;  /* 0x00000006ff047e24 */ /* 0x000fe4000f8e00ff */
[----:B------:R-:W-:Y:S01]  /*1280*/  IMAD.U32 R5, RZ, RZ, UR7 ;  /* 0x00000007ff057e24 */ /* 0x000fe2000f8e00ff */
[----:B------:R-:W-:-:S04]  /*1290*/  ULDC.64 UR6, c[0x0][0xa20] ;  /* 0x0002880000067ab9 */ /* 0x000fc80000000a00 */
[----:B0-----:R0:W5:Y:S01]  /*12a0*/  @P2 LDG.E R16, desc[UR40][R4.64] ;  /* 0x0000002804102981 */ /* 0x001162000c1e1900 */
[----:B-1----:R-:W-:Y:S02]  /*12b0*/  ISETP.NE.U32.AND P0, PT, R12, RZ, PT ;  /* 0x000000ff0c00720c */ /* 0x002fe40003f05070 */
[----:B------:R-:W-:Y:S02]  /*12c0*/  ISETP.NE.U32.AND P1, PT, RZ, UR6, PT ;  /* 0x00000006ff007c0c */ /* 0x000fe4000bf25070 */
[----:B------:R-:W-:Y:S02]  /*12d0*/  LOP3.LUT R0, R10, 0xff0000, RZ, 0xc0, !PT ;  /* 0x00ff00000a007812 */ /* 0x000fe400078ec0ff */
[----:B----4-:R-:W-:Y:S02]  /*12e0*/  SHF.R.U32.HI R3, RZ, 0x8, R6 ;  /* 0x00000008ff037819 */ /* 0x010fe40000011606 */
[----:B------:R-:W-:Y:S02]  /*12f0*/  ISETP.NE.AND.EX P0, PT, R13, RZ, PT, P0 ;  /* 0x000000ff0d00720c */ /* 0x000fe40003f05300 */
[----:B------:R-:W-:-:S02]  /*1300*/  ISETP.NE.AND.EX P1, PT, RZ, UR7, PT, P1 ;  /* 0x00000007ff007c0c */ /* 0x000fc4000bf25310 */
[----:B------:R-:W-:Y:S02]  /*1310*/  LEA.HI R204, R0, R3, RZ, 0x10 ;  /* 0x0000000300cc7211 */ /* 0x000fe400078f80ff */
[----:B------:R-:W-:Y:S02]  /*1320*/  LOP3.LUT R23, R10, 0xffff, RZ, 0xc0, !PT ;  /* 0x0000ffff0a177812 */ /* 0x000fe400078ec0ff */
[----:B--2---:R-:W-:Y:S01]  /*1330*/  SEL R0, R7, 0x1, P0 ;  /* 0x0000000107007807 */ /* 0x004fe20000000000 */
[----:B0-----:R-:W-:Y:S06]  /*1340*/  @P2 BRA `(.L_x_11194) ;  /* 0x00000000002c2947 */ /* 0x001fec0003800000 */
        /* <DEDUP_REMOVED lines=11> */
.L_x_11194:
[----:B---3--:R-:W-:Y:S02]  /*1400*/  IMAD R17, R0, R17, RZ ;  /* 0x0000001100117224 */ /* 0x008fe400078e02ff */
        /* <DEDUP_REMOVED lines=8> */
.L_x_11195:
        /* <DEDUP_REMOVED lines=11> */
.L_x_11196:
[----:B------:R-:W1:Y:S01]  /*1540*/  LDC R0, c[0x0][0x448] ;  /* 0x00011200ff007b82 */ /* 0x000e620000000800 */
[----:B------:R-:W-:Y:S01]  /*1550*/  USHF.L.U32 UR42, UR4, 0x7, URZ ;  /* 0x00000007042a7899 */ /* 0x000fe2000800063f */
[----:B-----5:R-:W-:-:S03]  /*1560*/  IMAD.IADD R17, R17, 0x1, -R8 ;  /* 0x0000000111117824 */ /* 0x020fc600078e0a08 */
[----:B------:R-:W-:Y:S02]  /*1570*/  UIADD3 UR4, UR42, 0x7f, URZ ;  /* 0x0000007f2a047890 */ /* 0x000fe4000fffe03f */
[----:B0-----:R-:W-:Y:S01]  /*1580*/  IADD3 R3, R17, 0x1, -R16 ;  /* 0x0000000111037810 */ /* 0x001fe20007ffe810 */
[----:B------:R-:W0:Y:S01]  /*1590*/  LDC.64 R6, c[0x0][0x9e0] ;  /* 0x00027800ff067b82 */ /* 0x000e220000000a00 */
[----:B-1----:R-:W-:Y:S02]  /*15a0*/  ISETP.NE.AND P1, PT, R0, 0x1, PT ;  /* 0x000000010000780c */ /* 0x002fe40003f25270 */
[----:B------:R-:W-:Y:S01]  /*15b0*/  IMAD.U32 R0, RZ, RZ, UR4 ;  /* 0x00000004ff007e24 */ /* 0x000fe2000f8e00ff */
[----:B0-----:R-:W-:-:S10]  /*15c0*/  ISETP.GE.AND P2, PT, R7, 0x1, PT ;  /* 0x000000010700780c */ /* 0x001fd40003f46270 */
[----:B------:R-:W0:Y:S08]  /*15d0*/  @P1 LDC R2, c[0x0][0x44c] ;  /* 0x00011300ff021b82 */ /* 0x000e300000000800 */
[----:B------:R-:W1:Y:S01]  /*15e0*/  @P1 LDC R5, c[0x0][0x450] ;  /* 0x00011400ff051b82 */ /* 0x000e620000000800 */
[----:B0-----:R-:W-:-:S05]  /*15f0*/  @P1 IMAD.HI.U32 R2, R2, UR4, RZ ;  /* 0x0000000402021c27 */ /* 0x001fca000f8e00ff */
        /* <DEDUP_REMOVED lines=14> */
.L_x_11198:
[----:B------:R-:W-:-:S13]  /*16e0*/  ISETP.NE.AND P0, PT, R7, 0x1, PT ;  /* 0x000000010700780c */ /* 0x000fda0003f05270 */
[----:B------:R-:W0:Y:S02]  /*16f0*/  @P0 LDC.64 R4, c[0x0][0x9e8] ;  /* 0x00027a00ff040b82 */ /* 0x000e240000000a00 */
[----:B0-----:R-:W-:-:S05]  /*1700*/  @P0 IMAD.HI.U32 R4, R2, R4, RZ ;  /* 0x0000000402040227 */ /* 0x001fca00078e00ff */
[----:B------:R-:W-:-:S07]  /*1710*/  @P0 SHF.R.U32.HI R2, RZ, R5, R4 ;  /* 0x00000005ff020219 */ /* 0x000fce0000011604 */
.L_x_11199:
[----:B------:R-:W-:-:S05]  /*1720*/  IMAD R3, R2, R7, R7 ;  /* 0x0000000702037224 */ /* 0x000fca00078e0207 */
[----:B------:R-:W-:-:S07]  /*1730*/  VIMNMX R0, R0, R3, PT ;  /* 0x0000000300007248 */ /* 0x000fce0003fe0100 */
.L_x_11197:
[----:B------:R-:W0:Y:S01]  /*1740*/  @P1 LDC R4, c[0x0][0x44c] ;  /* 0x00011300ff041b82 */ /* 0x000e220000000800 */
[----:B------:R-:W-:Y:S01]  /*1750*/  IMAD.U32 R3, RZ, RZ, UR42 ;  /* 0x0000002aff037e24 */ /* 0x000fe2000f8e00ff */
[----:B------:R-:W-:Y:S01]  /*1760*/  ULDC UR4, c[0x0][0x9dc] ;  /* 0x0002770000047ab9 */ /* 0x000fe20000000800 */
[----:B------:R-:W-:Y:S02]  /*1770*/  VIADD R2, R0, 0x5f ;  /* 0x0000005f00027836 */ /* 0x000fe40000000000 */
[----:B------:R-:W-:Y:S02]  /*1780*/  VIADD R0, R17, 0x5f ;  /* 0x0000005f11007836 */ /* 0x000fe40000000000 */
[----:B------:R-:W-:Y:S01]  /*1790*/  IMAD.HI R2, R2, 0x2aaaaaab, RZ ;  /* 0x2aaaaaab02027827 */ /* 0x000fe200078e02ff */
[----:B------:R-:W1:Y:S03]  /*17a0*/  @P1 LDC R5, c[0x0][0x450] ;  /* 0x00011400ff051b82 */ /* 0x000e660000000800 */
[----:B------:R-:W-:-:S04]  /*17b0*/  IMAD.HI R0, R0, 0x2aaaaaab, RZ ;  /* 0x2aaaaaab00007827 */ /* 0x000fc800078e02ff */
[----:B0-----:R-:W-:-:S05]  /*17c0*/  @P1 IMAD.HI.U32 R4, R4, UR42, RZ ;  /* 0x0000002a04041c27 */ /* 0x001fca000f8e00ff */
[----:B-1----:R-:W-:Y:S02]  /*17d0*/  @P1 SHF.R.U32.HI R3, RZ, R5, R4 ;  /* 0x00000005ff031219 */ /* 0x002fe40000011604 */
[----:B------:R-:W-:Y:S02]  /*17e0*/  SHF.R.U32.HI R5, RZ, 0x1f, R2 ;  /* 0x0000001fff057819 */ /* 0x000fe40000011602 */
[----:B------:R-:W-:Y:S02]  /*17f0*/  IADD3 R4, R3, R17, -R16 ;  /* 0x0000001103047210 */ /* 0x000fe40007ffe810 */
[----:B------:R-:W-:Y:S02]  /*1800*/  SHF.R.U32.HI R3, RZ, 0x1f, R0 ;  /* 0x0000001fff037819 */ /* 0x000fe40000011600 */
[----:B------:R-:W-:Y:S01]  /*1810*/  LEA.HI.SX32 R2, R2, R5, 0x1c ;  /* 0x0000000502027211 */ /* 0x000fe200078fe2ff */
[----:B------:R-:W-:Y:S01]  /*1820*/  VIADD R6, R4, -UR4 ;  /* 0x8000000404067c36 */ /* 0x000fe20008000000 */
[----:B------:R-:W-:-:S04]  /*1830*/  LEA.HI.SX32 R3, R0, R3, 0x1c ;  /* 0x0000000300037211 */ /* 0x000fc800078fe2ff */
[----:B------:R-:W-:Y:S02]  /*1840*/  R2UR UR4, R6 ;  /* 0x00000000060472ca */ /* 0x000fe400000e0000 */
[----:B------:R-:W-:Y:S01]  /*1850*/  VIMNMX R176, R3, R2, PT ;  /* 0x0000000203b07248 */ /* 0x000fe20003fe0100 */
[----:B------:R-:W-:-:S12]  /*1860*/  @!P2 BRA `(.L_x_11200) ;  /* 0x000000000044a947 */ /* 0x000fd80003800000 */
        /* <DEDUP_REMOVED lines=9> */
.L_x_11201:
[----:B------:R-:W-:-:S13]  /*1900*/  ISETP.NE.AND P0, PT, R7, 0x1, PT ;  /* 0x000000010700780c */ /* 0x000fda0003f05270 */
[----:B------:R-:W0:Y:S02]  /*1910*/  @P0 LDC.64 R2, c[0x0][0x9e8] ;  /* 0x00027a00ff020b82 */ /* 0x000e240000000a00 */
[----:B0-----:R-:W-:-:S05]  /*1920*/  @P0 IMAD.HI.U32 R0, R4, R2, RZ ;  /* 0x0000000204000227 */ /* 0x001fca00078e00ff */
[----:B------:R-:W-:-:S07]  /*1930*/  @P0 SHF.R.U32.HI R4, RZ, R3, R0 ;  /* 0x00000003ff040219 */ /* 0x000fce0000011600 */
.L_x_11202:
[----:B------:R-:W-:-:S05]  /*1940*/  IMAD R4, R4, R7, RZ ;  /* 0x0000000704047224 */ /* 0x000fca00078e02ff */
[----:B------:R-:W-:-:S13]  /*1950*/  R2UR UR5, R4 ;  /* 0x00000000040572ca */ /* 0x000fda00000e0000 */
[----:B------:R-:W-:-:S04]  /*1960*/  UISETP.LT.AND UP0, UPT, UR4, UR5, UPT ;  /* 0x000000050400728c */ /* 0x000fc8000bf01270 */
[----:B------:R-:W-:-:S12]  /*1970*/  USEL UR4, UR4, UR5, !UP0 ;  /* 0x0000000504047287 */ /* 0x000fd8000c000000 */
.L_x_11200:
[----:B------:R-:W-:Y:S01]  /*1980*/  UIMAD.WIDE UR4, UR4, 0x2aaaaaab, URZ ;  /* 0x2aaaaaab040478a5 */ /* 0x000fe2000f8e023f */
[----:B------:R-:W-:Y:S02]  /*1990*/  LOP3.LUT R234, R204, 0xff, RZ, 0xc0, !PT ;  /* 0x000000ffccea7812 */ /* 0x000fe400078ec0ff */
[----:B------:R-:W-:Y:S01]  /*19a0*/  SHF.R.U32.HI R204, RZ, 0x10, R204 ;  /* 0x00000010ffcc7819 */ /* 0x000fe200000116cc */
[----:B------:R-:W-:Y:S01]  /*19b0*/  USHF.R.U32.HI UR4, URZ, 0x1f, UR5 ;  /* 0x0000001f3f047899 */ /* 0x000fe20008011605 */
[----:B------:R-:W-:-:S03]  /*19c0*/  R2UR UR8, R234 ;  /* 0x00000000ea0872ca */ /* 0x000fc600000e0000 */
[----:B------:R-:W-:-:S04]  /*19d0*/  ULEA.HI.SX32 UR4, UR5, UR4, 0x1c ;  /* 0x0000000405047291 */ /* 0x000fc8000f8fe23f */
[----:B------:R-:W-:-:S04]  /*19e0*/  UISETP.LT.AND UP0, UPT, URZ, UR4, UPT ;  /* 0x000000043f00728c */ /* 0x000fc8000bf01270 */
[----:B------:R-:W-:-:S03]  /*19f0*/  USEL UR43, URZ, UR4, !UP0 ;  /* 0x000000043f2b7287 */ /* 0x000fc6000c000000 */
[----:B------:R-:W-:-:S03]  /*1a00*/  UMOV UR4, URZ ;  /* 0x0000003f00047c82 */ /* 0x000fc60008000000 */
[----:B------:R-:W-:-:S13]  /*1a10*/  ISETP.GT.AND P0, PT, R176, UR43, PT ;  /* 0x0000002bb0007c0c */ /* 0x000fda000bf04270 */
[----:B------:R-:W-:Y:S05]  /*1a20*/  @!P0 BRA `(.L_x_11203) ;  /* 0x0000000000948947 */ /* 0x000fea0003800000 */
[----:B------:R-:W0:Y:S01]  /*1a30*/  LDC R3, c[0x0][0x9f0] ;  /* 0x00027c00ff037b82 */ /* 0x000e220000000800 */
[----:B------:R-:W-:Y:S01]  /*1a40*/  ISETP.NE.AND P0, PT, R204, RZ, PT ;  /* 0x000000ffcc00720c */ /* 0x000fe20003f05270 */
[----:B------:R-:W-:-:S03]  /*1a50*/  UMOV UR4, URZ ;  /* 0x0000003f00047c82 */ /* 0x000fc60008000000 */
[----:B0-----:R-:W-:-:S04]  /*1a60*/  SEL R5, R204, R3, P0 ;  /* 0x00000003cc057207 */ /* 0x001fc80000000000 */
[-C--:B------:R-:W-:Y:S02]  /*1a70*/  IABS R0, R5.reuse ;  /* 0x0000000500007213 */ /* 0x080fe40000000000 */
[----:B------:R-:W-:Y:S02]  /*1a80*/  IABS R6, R5 ;  /* 0x0000000500067213 */ /* 0x000fe40000000000 */
[----:B------:R-:W-:Y:S02]  /*1a90*/  R2UR UR9, R0 ;  /* 0x00000000000972ca */ /* 0x000fe400000e0000 */
[----:B------:R-:W-:-:S05]  /*1aa0*/  IADD3 R0, R5, -0x1, R176 ;  /* 0xffffffff05007810 */ /* 0x000fca0007ffe0b0 */
[----:B------:R-:W-:-:S05]  /*1ab0*/  VIADD R0, R0, -UR43 ;  /* 0x8000002b00007c36 */ /* 0x000fca0008000000 */
[----:B------:R-:W-:Y:S01]  /*1ac0*/  IABS R4, R0 ;  /* 0x0000000000047213 */ /* 0x000fe20000000000 */
[----:B------:R-:W0:Y:S01]  /*1ad0*/  I2F.RP R2, UR9 ;  /* 0x0000000900027d06 */ /* 0x000e220008209400 */
[----:B------:R-:W-:Y:S02]  /*1ae0*/  LOP3.LUT R0, R0, R5, RZ, 0x3c, !PT ;  /* 0x0000000500007212 */ /* 0x000fe400078e3cff */
        /* <DEDUP_REMOVED lines=12> */
[----:B------:R-:W-:Y:S02]  /*1bb0*/  R2UR UR6, R0 ;  /* 0x00000000000672ca */ /* 0x000fe400000e0000 */
[----:B------:R-:W-:Y:S01]  /*1bc0*/  R2UR UR7, R5 ;  /* 0x00000000050772ca */ /* 0x000fe200000e0000 */
[----:B------:R-:W-:-:S11]  /*1bd0*/  UISETP.GT.U32.AND UP1, UPT, UR9, UR4, UPT ;  /* 0x000000040900728c */ /* 0x000fd6000bf24070 */
[----:B------:R-:W-:Y:S02]  /*1be0*/  @!UP1 UIADD3 UR4, UR4, -UR9, URZ ;  /* 0x8000000904049290 */ /* 0x000fe4000fffe03f */
[----:B------:R-:W-:Y:S02]  /*1bf0*/  @!UP1 UIADD3 UR5, UR5, 0x1, URZ ;  /* 0x0000000105059890 */ /* 0x000fe4000fffe03f */
[----:B------:R-:W-:Y:S02]  /*1c00*/  UISETP.GE.U32.AND UP0, UPT, UR4, UR9, UPT ;  /* 0x000000090400728c */ /* 0x000fe4000bf06070 */
[----:B------:R-:W-:Y:S01]  /*1c10*/  UISETP.GE.AND UP1, UPT, UR6, URZ, UPT ;  /* 0x0000003f0600728c */ /* 0x000fe2000bf26270 */
[----:B------:R-:W-:-:S08]  /*1c20*/  R2UR UR6, R5 ;  /* 0x00000000050672ca */ /* 0x000fd000000e0000 */
[----:B------:R-:W-:Y:S02]  /*1c30*/  @UP0 UIADD3 UR5, UR5, 0x1, URZ ;  /* 0x0000000105050890 */ /* 0x000fe4000fffe03f */
[----:B------:R-:W-:-:S05]  /*1c40*/  UISETP.NE.AND UP0, UPT, UR7, URZ, UPT ;  /* 0x0000003f0700728c */ /* 0x000fca000bf05270 */
[----:B------:R-:W-:Y:S02]  /*1c50*/  UMOV UR4, UR5 ;  /* 0x0000000500047c82 */ /* 0x000fe40008000000 */
[----:B------:R-:W-:-:S04]  /*1c60*/  @!UP1 UIADD3 UR4, -UR4, URZ, URZ ;  /* 0x0000003f04049290 */ /* 0x000fc8000fffe13f */
[----:B------:R-:W-:-:S12]  /*1c70*/  @!UP0 ULOP3.LUT UR4, URZ, UR6, URZ, 0x33, !UPT ;  /* 0x000000063f048292 */ /* 0x000fd8000f8e333f */
.L_x_11203:
[----:B------:R-:W-:Y:S02]  /*1c80*/  UIMAD UR43, UR8, UR4, UR43 ;  /* 0x00000004082b72a4 */ /* 0x000fe4000f8e022b */
[----:B------:R-:W-:Y:S01]  /*1c90*/  IMAD.U32 R3, RZ, RZ, UR4 ;  /* 0x00000004ff037e24 */ /* 0x000fe2000f8e00ff */
[----:B------:R-:W-:Y:S01]  /*1ca0*/  PLOP3.LUT P0, PT, PT, PT, PT, 0x80, 0x0 ;  /* 0x000000000000781c */ /* 0x000fe20003f0f070 */
        /* <DEDUP_REMOVED lines=105> */
.L_x_11205:
        /* <DEDUP_REMOVED lines=13> */
.L_x_11432:
[----:B0-----:R-:W-:Y:S01]  /*2410*/  IMAD.U32 R0, RZ, RZ, UR44 ;  /* 0x0000002cff007e24 */ /* 0x001fe2000f8e00ff */
[----:B------:R-:W-:Y:S05]  /*2420*/  WARPSYNC.ALL ;  /* 0x0000000000007948 */ /* 0x000fea0003800000 */
[----:B------:R0:W-:Y:S01]  /*2430*/  BAR.SYNC.DEFER_BLOCKING R7, 0x100 ;  /* 0x000400070000751d */ /* 0x0001e20000010000 */
[----:B------:R-:W-:-:S13]  /*2440*/  ISETP.NE.AND P0, PT, R0, 0x3, PT ;  /* 0x000000030000780c */ /* 0x000fda0003f05270 */
[----:B0-----:R-:W-:Y:S05]  /*2450*/  @!P0 BRA `(.L_x_11207) ;  /* 0x0000000000048947 */ /* 0x001fea0003800000 */
[----:B------:R-:W-:Y:S01]  /*2460*/  BPT.TRAP 0x1 ;  /* 0x000000040000795c */ /* 0x000fe20000300000 */
.L_x_11207:
[----:B------:R-:W-:Y:S01]  /*2470*/  R2UR UR21, R5 ;  /* 0x00000000051572ca */ /* 0x000fe200000e0000 */
[----:B------:R-:W-:-:S05]  /*2480*/  IMAD.U32 R8, RZ, RZ, UR38 ;  /* 0x00000026ff087e24 */ /* 0x000fca000f8e00ff */
[----:B------:R-:W-:-:S07]  /*2490*/  SHF.L.U32 R8, R8, 0x1f, RZ ;  /* 0x0000001f08087819 */ /* 0x000fce00000006ff */
[----:B------:R-:W-:-:S09]  /*24a0*/  ULEA UR21, UR37, UR21, 0x3 ;  /* 0x0000001525157291 */ /* 0x000fd2000f8e183f */
[----:B------:R0:W1:Y:S01]  /*24b0*/  SYNCS.PHASECHK.TRANS64.TRYWAIT P1, [UR21+0x22830], R8 ;  /* 0x02283008ff0075a7 */ /* 0x0000620008020155 */
[----:B------:R-:W-:Y:S05]  /*24c0*/  @!P0 BRA `(.L_x_11208) ;  /* 0x0000000000048947 */ /* 0x000fea0003800000 */
[----:B------:R-:W-:Y:S01]  /*24d0*/  BPT.TRAP 0x1 ;  /* 0x000000040000795c */ /* 0x000fe20000300000 */
.L_x_11208:
[----:B-1----:R-:W-:Y:S05]  /*24e0*/  @P1 BRA `(.L_x_11209) ;  /* 0x0000000000081947 */ /* 0x002fea0003800000 */
[----:B------:R-:W1:Y:S02]  /*24f0*/  SYNCS.PHASECHK.TRANS64.TRYWAIT P1, [UR21+0x22830], R8 ;  /* 0x02283008ff0075a7 */ /* 0x000e640008020155 */
[----:B-1----:R-:W-:Y:S05]  /*2500*/  @!P1 BRA `(.L_x_11210) ;  /* 0x0000016800e09947 */ /* 0x002fea0003800000 */
.L_x_11209:
        /* <DEDUP_REMOVED lines=8> */
[----:B------:R-:W2:Y:S01]  /*2590*/  LDC R201, c[0x0][0x448] ;  /* 0x00011200ffc97b82 */ /* 0x000ea20000000800 */
[----:B------:R-:W-:Y:S01]  /*25a0*/  UMOV UR9, 0x40000040 ;  /* 0x4000004000097882 */ /* 0x000fe20000000000 */
[----:B------:R-:W-:Y:S01]  /*25b0*/  UMOV UR11, 0x40000040 ;  /* 0x40000040000b7882 */ /* 0x000fe20000000000 */
[----:B------:R-:W-:Y:S01]  /*25c0*/  UIADD3 UR12, UR16, 0x6, URZ ;  /* 0x00000006100c7890 */ /* 0x000fe2000fffe03f */
[----:B------:R-:W3:Y:S01]  /*25d0*/  S2R R0, SR_TID.X ;  /* 0x0000000000007919 */ /* 0x000ee20000002100 */
[----:B------:R-:W-:Y:S01]  /*25e0*/  UIADD3 UR4, UR4, 0x1c400, URZ ;  /* 0x0001c40004047890 */ /* 0x000fe2000fffe03f */
[----:B------:R-:W-:Y:S01]  /*25f0*/  LOP3.LUT R18, R18, 0xffefffff, RZ, 0xc0, !PT ;  /* 0xffefffff12127812 */ /* 0x000fe200078ec0ff */
[----:B------:R-:W-:Y:S01]  /*2600*/  UMOV UR13, 0x40000040 ;  /* 0x40000040000d7882 */ /* 0x000fe20000000000 */
[----:B------:R-:W-:Y:S01]  /*2610*/  UMOV UR15, 0x40000040 ;  /* 0x40000040000f7882 */ /* 0x000fe20000000000 */
[----:B------:R-:W-:Y:S01]  /*2620*/  USHF.R.U32.HI UR4, URZ, 0x4, UR4 ;  /* 0x000000043f047899 */ /* 0x000fe20008011604 */
[----:B------:R-:W4:Y:S01]  /*2630*/  S2R R4, SR_TID.X ;  /* 0x0000000000047919 */ /* 0x000f220000002100 */
[----:B------:R-:W-:-:S02]  /*2640*/  IMAD.MOV.U32 R11, RZ, RZ, -0x60 ;  /* 0xffffffa0ff0b7424 */ /* 0x000fc400078e00ff */
[----:B------:R-:W-:Y:S02]  /*2650*/  ULOP3.LUT UR4, UR4, 0x3fff, URZ, 0xc0, !UPT ;  /* 0x00003fff04047892 */ /* 0x000fe4000f8ec03f */
[----:B------:R-:W-:Y:S02]  /*2660*/  IMAD R14, R176, R11, 0x60 ;  /* 0x00000060b00e7424 */ /* 0x000fe400078e020b */
[----:B------:R-:W-:Y:S02]  /*2670*/  ULOP3.LUT UR20, UR4, 0x10000, URZ, 0xfc, !UPT ;  /* 0x0001000004147892 */ /* 0x000fe4000f8efc3f */
[----:B------:R-:W-:Y:S01]  /*2680*/  UIADD3 UR4, UR16, 0x2, URZ ;  /* 0x0000000210047890 */ /* 0x000fe2000fffe03f */
[----:B------:R-:W-:Y:S01]  /*2690*/  IMAD.IADD R13, R14, 0x1, -R19 ;  /* 0x000000010e0d7824 */ /* 0x000fe200078e0a13 */
[----:B------:R-:W-:Y:S01]  /*26a0*/  UIMAD UR18, UR37, 0x300, UR20 ;  /* 0x00000300251278a4 */ /* 0x000fe2000f8e0214 */
[----:B--2---:R-:W-:-:S03]  /*26b0*/  ISETP.NE.AND P2, PT, R201, 0x1, PT ;  /* 0x00000001c900780c */ /* 0x004fc60003f45270 */
[----:B------:R-:W-:Y:S02]  /*26c0*/  UIADD3 UR6, UR18, 0x2, URZ ;  /* 0x0000000212067890 */ /* 0x000fe4000fffe03f */
[----:B------:R-:W-:Y:S02]  /*26d0*/  UIADD3 UR10, UR18, 0x4, URZ ;  /* 0x00000004120a7890 */ /* 0x000fe4000fffe03f */
[----:B------:R-:W-:Y:S02]  /*26e0*/  UIADD3 UR14, UR18, 0x6, URZ ;  /* 0x00000006120e7890 */ /* 0x000fe4000fffe03f */
[----:B------:R-:W-:Y:S01]  /*26f0*/  HGMMA.64x96x16.F32 R24, gdesc[UR16], RZ, !UPT, gsb0 ;  /* 0x01600000101879f0 */ /* 0x000fe2000c0008ff */
[----:B---3--:R-:W-:-:S03]  /*2700*/  LOP3.LUT R0, R0, 0x7f, RZ, 0xc0, !PT ;  /* 0x0000007f00007812 */ /* 0x008fc600078ec0ff */
[----:B-1----:R-:W1:Y:S01]  /*2710*/  @P2 LDC R3, c[0x0][0x44c] ;  /* 0x00011300ff032b82 */ /* 0x002e620000000800 */
[----:B------:R-:W-:Y:S02]  /*2720*/  @P2 LOP3.LUT R18, R18, 0x100000, RZ, 0xfc, !PT ;  /* 0x0010000012122812 */ /* 0x000fe400078efcff */
[----:B------:R-:W-:Y:S01]  /*2730*/  ISETP.NE.AND P1, PT, R0, RZ, PT ;  /* 0x000000ff0000720c */ /* 0x000fe20003f25270 */
[----:B------:R-:W-:Y:S01]  /*2740*/  VIADD R0, R22, UR42 ;  /* 0x0000002a16007c36 */ /* 0x000fe20008000000 */
[----:B----4-:R-:W-:-:S03]  /*2750*/  SHF.R.U32.HI R4, RZ, 0x7, R4 ;  /* 0x00000007ff047819 */ /* 0x010fc60000011604 */
[----:B------:R-:W2:Y:S01]  /*2760*/  @P2 LDC R9, c[0x0][0x450] ;  /* 0x00011400ff092b82 */ /* 0x000ea20000000800 */
[----:B------:R-:W-:Y:S01]  /*2770*/  IADD3 R4, -R4, 0xb, RZ ;  /* 0x0000000b04047810 */ /* 0x000fe20007ffe1ff */
[----:B-1----:R-:W-:-:S04]  /*2780*/  @P2 IMAD.HI.U32 R2, R0, R3, RZ ;  /* 0x0000000300022227 */ /* 0x002fc800078e00ff */
[----:B------:R-:W-:Y:S02]  /*2790*/  IMAD.MOV.U32 R3, RZ, RZ, R0 ;  /* 0x000000ffff037224 */ /* 0x000fe400078e0000 */
[----:B------:R-:W-:Y:S01]  /*27a0*/  IMAD.U32 R0, RZ, RZ, UR21 ;  /* 0x00000015ff007e24 */ /* 0x000fe2000f8e00ff */
[----:B--2---:R-:W-:Y:S01]  /*27b0*/  @P2 SHF.R.U32.HI R3, RZ, R9, R2 ;  /* 0x00000009ff032219 */ /* 0x004fe20000011602 */
[----:B------:R-:W-:Y:S02]  /*27c0*/  IMAD R2, R176, -0x60, R17 ;  /* 0xffffffa0b0027824 */ /* 0x000fe400078e0211 */
[----:B------:R-:W-:Y:S02]  /*27d0*/  @!P1 VIADD R0, R0, 0x22840 ;  /* 0x0002284000009836 */ /* 0x000fe40000000000 */
[----:B------:R-:W1:Y:S01]  /*27e0*/  SHFL.IDX PT, R15, R3, RZ, 0x1c1f ;  /* 0x001c1fff030f7589 */ /* 0x000e6200000e0000 */
[----:B------:R-:W-:Y:S02]  /*27f0*/  IADD3 R9, -R19, 0x61, R2 ;  /* 0x0000006113097810 */ /* 0x000fe40007ffe102 */
[----:B------:R-:W-:-:S02]  /*2800*/  @!P1 PRMT R0, RZ, 0x654, R0 ;  /* 0x00000654ff009816 */ /* 0x000fc40000000000 */
[----:B------:R-:W-:Y:S01]  /*2810*/  IADD3 R10, -R19, 0x60, R2 ;  /* 0x00000060130a7810 */ /* 0x000fe20007ffe102 */
[----:B------:R-:W-:Y:S01]  /*2820*/  IMAD.IADD R9, R9, 0x1, -R16 ;  /* 0x0000000109097824 */ /* 0x000fe200078e0a10 */
[----:B------:R-:W-:Y:S02]  /*2830*/  WARPGROUP.DEPBAR.LE gsb0, 0x0 ;  /* 0x00008000000079c5 */ /* 0x000fe40000010000 */
[----:B------:R-:W-:-:S06]  /*2840*/  WARPGROUP.ARRIVE ;  /* 0x00000000000079c5 */ /* 0x000fcc0000000000 */
[----:B------:R-:W-:Y:S03]  /*2850*/  HGMMA.64x96x16.F32 R24, gdesc[UR4], R24, gsb0 ;  /* 0x01600000041879f0 */ /* 0x000fe60008000818 */
[----:B------:R-:W-:Y:S02]  /*2860*/  WARPGROUP.DEPBAR.LE gsb0, 0x0 ;  /* 0x00008000000079c5 */ /* 0x000fe40000010000 */
[----:B------:R-:W-:-:S06]  /*2870*/  WARPGROUP.ARRIVE ;  /* 0x00000000000079c5 */ /* 0x000fcc0000000000 */
[----:B------:R-:W-:Y:S01]  /*2880*/  HGMMA.64x96x16.F32 R24, gdesc[UR8], R24, gsb0 ;  /* 0x01600000081879f0 */ /* 0x000fe20008000818 */
[----:B------:R-:W-:Y:S02]  /*2890*/  ULDC UR10, c[0x0][0x9dc] ;  /* 0x00027700000a7ab9 */ /* 0x000fe40000000800 */
[----:B------:R-:W-:-:S06]  /*28a0*/  ULOP3.LUT UR6, URZ, UR10, URZ, 0x33, !UPT ;  /* 0x0000000a3f067292 */ /* 0x000fcc000f8e333f */
[----:B------:R-:W-:-:S04]  /*28b0*/  VIADD R12, R9, UR6 ;  /* 0x00000006090c7c36 */ /* 0x000fc80008000000 */
[----:B-1----:R-:W-:Y:S01]  /*28c0*/  IMAD.IADD R2, R12, 0x1, R15 ;  /* 0x000000010c027824 */ /* 0x002fe200078e020f */
[----:B------:R-:W-:Y:S02]  /*28d0*/  WARPGROUP.DEPBAR.LE gsb0, 0x0 ;  /* 0x00008000000079c5 */ /* 0x000fe40000010000 */
[----:B------:R-:W-:-:S06]  /*28e0*/  WARPGROUP.ARRIVE ;  /* 0x00000000000079c5 */ /* 0x000fcc0000000000 */
[----:B------:R-:W-:Y:S01]  /*28f0*/  HGMMA.64x96x16.F32 R24, gdesc[UR12], R24, gsb0 ;  /* 0x016000000c1879f0 */ /* 0x000fe20008000818 */
[----:B------:R-:W-:Y:S02]  /*2900*/  ULDC.64 UR14, c[0x0][0x9e0] ;  /* 0x00027800000e7ab9 */ /* 0x000fe40000000a00 */
[----:B------:R-:W-:Y:S01]  /*2910*/  UISETP.GE.AND UP0, UPT, UR15, 0x1, UPT ;  /* 0x000000010f00788c */ /* 0x000fe2000bf06270 */
[----:B------:R-:W-:-:S05]  /*2920*/  VIADD R11, R9, UR14 ;  /* 0x0000000e090b7c36 */ /* 0x000fca0008000000 */
[----:B------:R-:W-:Y:S01]  /*2930*/  PLOP3.LUT P2, PT, PT, PT, UP0, 0x40, 0x0 ;  /* 0x000000000000781c */ /* 0x000fe20003f4e808 */
[----:B------:R-:W-:Y:S02]  /*2940*/  WARPGROUP.DEPBAR.LE gsb0, 0x0 ;  /* 0x00008000000079c5 */ /* 0x000fe40000010000 */
[----:B------:R1:W-:Y:S06]  /*2950*/  BAR.ARV R4, 0x100 ;  /* 0x000400040000751d */ /* 0x0003ec0000002000 */
[----:B------:R2:W-:Y:S02]  /*2960*/  @!P1 SYNCS.ARRIVE.TRANS64.RED.A1T0 RZ, [R0+URZ], RZ ;  /* 0x000000ff00ff99a7 */ /* 0x0005e4000810043f */
[----:B--2---:R-:W-:-:S02]  /*2970*/  VIADDMNMX R0, R15, R11, R10, PT ;  /* 0x0000000b0f007246 */ /* 0x004fc4000380010a */
[----:B-1----:R-:W-:Y:S05]  /*2980*/  @P2 BRA `(.L_x_11211) ;  /* 0x0000000000542947 */ /* 0x002fea0003800000 */
        /* <DEDUP_REMOVED lines=12> */
.L_x_11213:
[----:B------:R-:W-:-:S06]  /*2a50*/  UISETP.NE.AND UP1, UPT, UR15, 0x1, UPT ;  /* 0x000000010f00788c */ /* 0x000fcc000bf25270 */
[----:B------:R-:W-:-:S05]  /*2a60*/  PLOP3.LUT P2, PT, PT, PT, UP1, 0x80, 0x0 ;  /* 0x000000000000781c */ /* 0x000fca0003f4f018 */
[----:B------:R-:W-:-:S08]  /*2a70*/  @UP1 ULDC.64 UR6, c[0x0][0x9e8] ;  /* 0x00027a0000061ab9 */ /* 0x000fd00000000a00 */
[----:B------:R-:W-:-:S05]  /*2a80*/  @P2 IMAD.HI.U32 R9, R6, UR6, RZ ;  /* 0x0000000606092c27 */ /* 0x000fca000f8e00ff */
[----:B------:R-:W-:-:S07]  /*2a90*/  @P2 SHF.R.U32.HI R6, RZ, UR7, R9 ;  /* 0x00000007ff062c19 */ /* 0x000fce0008011609 */
.L_x_11214:
[----:B------:R-:W-:Y:S05]  /*2aa0*/  BSYNC B0 ;  /* 0x0000000000007941 */ /* 0x000fea0003800000 */
.L_x_11212:
[----:B------:R-:W-:-:S05]  /*2ab0*/  IMAD R9, R6, UR15, R13 ;  /* 0x0000000f06097c24 */ /* 0x000fca000f8e020d */
[----:B------:R-:W-:Y:S02]  /*2ac0*/  VIMNMX R2, R2, R9, !PT ;  /* 0x0000000902027248 */ /* 0x000fe40007fe0100 */
[----:B------:R-:W-:-:S07]  /*2ad0*/  VIADDMNMX R0, R9, UR15, R0, PT ;  /* 0x0000000f09007c46 */ /* 0x000fce000b800100 */
.L_x_11211:
[C---:B------:R-:W-:Y:S01]  /*2ae0*/  ISETP.GE.AND P3, PT, R14.reuse, 0x9, PT ;  /* 0x000000090e00780c */ /* 0x040fe20003f66270 */
[----:B------:R-:W1:Y:S01]  /*2af0*/  SHFL.IDX PT, R3, R3, 0x1, 0x1c1f ;  /* 0x003c1f0003037f89 */ /* 0x000e6200000e0000 */
[----:B------:R-:W-:Y:S02]  /*2b00*/  ISETP.GE.AND P2, PT, R14, 0x2, PT ;  /* 0x000000020e00780c */ /* 0x000fe40003f46270 */
[----:B------:R-:W-:Y:S02]  /*2b10*/  P2R R9, PR, RZ, 0x8 ;  /* 0x00000008ff097803 */ /* 0x000fe40000000000 */
[C---:B------:R-:W-:Y:S02]  /*2b20*/  ISETP.GT.AND P3, PT, R2.reuse, 0x8, !P3 ;  /* 0x000000080200780c */ /* 0x040fe40005f64270 */
[----:B------:R-:W-:Y:S02]  /*2b30*/  ISETP.GT.AND P4, PT, R2, 0x1, !P2 ;  /* 0x000000010200780c */ /* 0x000fe40005784270 */
[----:B------:R-:W-:-:S02]  /*2b40*/  ISETP.LT.OR P3, PT, R0, 0x9, P3 ;  /* 0x000000090000780c */ /* 0x000fc40001f61670 */
[----:B------:R-:W-:Y:S02]  /*2b50*/  ISETP.GE.AND P5, PT, R14, 0xa, PT ;  /* 0x0000000a0e00780c */ /* 0x000fe40003fa6270 */
[----:B------:R-:W-:Y:S02]  /*2b60*/  FSEL R28, R28, -INF , !P3 ;  /* 0xff8000001c1c7808 */ /* 0x000fe40005800000 */
[----:B------:R-:W-:Y:S02]  /*2b70*/  ISETP.LT.OR P4, PT, R0, 0x2, P4 ;  /* 0x000000020000780c */ /* 0x000fe40002781670 */
[----:B------:R-:W-:Y:S02]  /*2b80*/  ISETP.GT.AND P3, PT, R2, 0x9, !P5 ;  /* 0x000000090200780c */ /* 0x000fe40006f64270 */
[----:B------:R-:W-:Y:S02]  /*2b90*/  FSEL R25, R25, -INF , !P4 ;  /* 0xff80000019197808 */ /* 0x000fe40006000000 */
[----:B------:R-:W-:-:S02]  /*2ba0*/  ISETP.LT.OR P3, PT, R0, 0xa, P3 ;  /* 0x0000000a0000780c */ /* 0x000fc40001f61670 */
[----:B------:R-:W-:Y:S01]  /*2bb0*/  ISETP.GE.AND P4, PT, R14, 0x11, PT ;  /* 0x000000110e00780c */ /* 0x000fe20003f86270 */
[----:B-1----:R-:W-:Y:S01]  /*2bc0*/  IMAD.IADD R6, R12, 0x1, R3 ;  /* 0x000000010c067824 */ /* 0x002fe200078e0203 */
        /* <DEDUP_REMOVED lines=119> */
.L_x_11217:
[----:B------:R-:W-:-:S06]  /*3340*/  UISETP.NE.AND UP1, UPT, UR15, 0x1, UPT ;  /* 0x000000010f00788c */ /* 0x000fcc000bf25270 */
[----:B------:R-:W-:-:S05]  /*3350*/  PLOP3.LUT P5, PT, PT, PT, UP1, 0x80, 0x0 ;  /* 0x000000000000781c */ /* 0x000fca0003faf018 */
[----:B------:R-:W-:-:S08]  /*3360*/  @UP1 ULDC.64 UR6, c[0x0][0x9e8] ;  /* 0x00027a0000061ab9 */ /* 0x000fd00000000a00 */
[----:B------:R-:W-:Y:S01]  /*3370*/  @P5 IMAD.HI.U32 R3, R0, UR6, RZ ;  /* 0x0000000600035c27 */ /* 0x000fe2000f8e00ff */
[----:B------:R-:W-:-:S13]  /*3380*/  PLOP3.LUT P5, PT, PT, PT, UP1, 0x80, 0x0 ;  /* 0x000000000000781c */ /* 0x000fda0003faf018 */
[----:B------:R-:W-:-:S07]  /*3390*/  @P5 SHF.R.U32.HI R0, RZ, UR7, R3 ;  /* 0x00000007ff005c19 */ /* 0x000fce0008011603 */
.L_x_11218:
[----:B------:R-:W-:Y:S05]  /*33a0*/  BSYNC B0 ;  /* 0x0000000000007941 */ /* 0x000fea0003800000 */
.L_x_11216:
[----:B------:R-:W-:-:S05]  /*33b0*/  IMAD R3, R0, UR15, R13 ;  /* 0x0000000f00037c24 */ /* 0x000fca000f8e020d */
[----:B------:R-:W-:Y:S02]  /*33c0*/  VIMNMX R6, R6, R3, !PT ;  /* 0x0000000306067248 */ /* 0x000fe40007fe0100 */
[----:B------:R-:W-:-:S07]  /*33d0*/  VIADDMNMX R2, R3, UR15, R2, PT ;  /* 0x0000000f03027c46 */ /* 0x000fce000b800102 */
.L_x_11215:
[----:B------:R-:W-:Y:S01]  /*33e0*/  ISETP.GT.AND P2, PT, R6, 0x1, !P2 ;  /* 0x000000010600780c */ /* 0x000fe20005744270 */
[----:B------:R-:W-:Y:S01]  /*33f0*/  ULDC UR7, c[0x0][0x988] ;  /* 0x0002620000077ab9 */ /* 0x000fe20000000800 */
[----:B------:R-:W-:Y:S02]  /*3400*/  ISETP.NE.AND P5, PT, R74, RZ, PT ;  /* 0x000000ff4a00720c */ /* 0x000fe40003fa5270 */
        /* <DEDUP_REMOVED lines=55> */
[----:B------:R-:W-:Y:S01]  /*3780*/  ISETP.NE.AND P5, PT, R85, RZ, PT ;  /* 0x000000ff5500720c */ /* 0x000fe20003fa5270 */
[----:B------:R-:W1:Y:S01]  /*3790*/  SHFL.BFLY PT, R0, R3, 0x2, 0x1f ;  /* 0x0c401f0003007f89 */ /* 0x000e6200000e0000 */
        /* <DEDUP_REMOVED lines=11> */
[----:B------:R-:W-:Y:S02]  /*3850*/  ISETP.GT.AND P3, PT, R6, 0x51, !P3 ;  /* 0x000000510600780c */ /* 0x000fe40005f64270 */
[----:B------:R-:W-:Y:S02]  /*3860*/  ISETP.LT.OR P2, PT, R2, 0x2a, P2 ;  /* 0x0000002a0200780c */ /* 0x000fe40001741670 */
[----:B-1----:R-:W-:-:S02]  /*3870*/  FMNMX.FTZ R9, R3, R0, !PT ;  /* 0x0000000003097209 */ /* 0x002fc40007810000 */
[----:B------:R-:W-:Y:S02]  /*3880*/  FSEL R47, R47, -INF , !P2 ;  /* 0xff8000002f2f7808 */ /* 0x000fe40005000000 */
[----:B------:R-:W-:Y:S01]  /*3890*/  ISETP.NE.AND P2, PT, R79, RZ, PT ;  /* 0x000000ff4f00720c */ /* 0x000fe20003f45270 */
[----:B------:R-:W1:Y:S01]  /*38a0*/  SHFL.BFLY PT, R0, R9, 0x1, 0x1f ;  /* 0x0c201f0009007f89 */ /* 0x000e6200000e0000 */
[----:B------:R-:W-:Y:S02]  /*38b0*/  FMNMX.FTZ R3, R26, R27, !PT ;  /* 0x0000001b1a037209 */ /* 0x000fe40007810000 */
[C---:B------:R-:W-:Y:S02]  /*38c0*/  ISETP.GT.AND P2, PT, R6.reuse, 0x30, !P2 ;  /* 0x000000300600780c */ /* 0x040fe40005744270 */
[----:B------:R-:W-:Y:S02]  /*38d0*/  ISETP.GT.AND P4, PT, R6, 0x58, !P4 ;  /* 0x000000580600780c */ /* 0x000fe40006784270 */
[----:B------:R-:W-:-:S02]  /*38e0*/  ISETP.LT.OR P2, PT, R2, 0x31, P2 ;  /* 0x000000310200780c */ /* 0x000fc40001741670 */
[----:B------:R-:W-:Y:S02]  /*38f0*/  ISETP.LT.OR P3, PT, R2, 0x52, P3 ;  /* 0x000000520200780c */ /* 0x000fe40001f61670 */
[----:B------:R-:W-:Y:S02]  /*3900*/  FSEL R50, R50, -INF , !P2 ;  /* 0xff80000032327808 */ /* 0x000fe40005000000 */
[----:B------:R-:W-:Y:S02]  /*3910*/  ISETP.NE.AND P2, PT, R80, RZ, PT ;  /* 0x000000ff5000720c */ /* 0x000fe40003f45270 */
[----:B------:R-:W-:Y:S02]  /*3920*/  ISETP.LT.OR P4, PT, R2, 0x59, P4 ;  /* 0x000000590200780c */ /* 0x000fe40002781670 */
[----:B------:R-:W-:Y:S02]  /*3930*/  ISETP.GT.AND P2, PT, R6, 0x31, !P2 ;  /* 0x000000310600780c */ /* 0x000fe40005744270 */
[----:B------:R-:W-:-:S02]  /*3940*/  FSEL R67, R67, -INF , !P3 ;  /* 0xff80000043437808 */ /* 0x000fc40005800000 */
[----:B------:R-:W-:Y:S02]  /*3950*/  ISETP.LT.OR P2, PT, R2, 0x32, P2 ;  /* 0x000000320200780c */ /* 0x000fe40001741670 */
[----:B------:R-:W-:Y:S02]  /*3960*/  FSEL R70, R70, -INF , !P4 ;  /* 0xff80000046467808 */ /* 0x000fe40006000000 */
[----:B------:R-:W-:Y:S02]  /*3970*/  FSEL R51, R51, -INF , !P2 ;  /* 0xff80000033337808 */ /* 0x000fe40005000000 */
[----:B------:R-:W-:Y:S02]  /*3980*/  ISETP.NE.AND P2, PT, R81, RZ, PT ;  /* 0x000000ff5100720c */ /* 0x000fe40003f45270 */
[----:B-1----:R-:W-:Y:S02]  /*3990*/  FMNMX.FTZ R0, R9, R0, !PT ;  /* 0x0000000009007209 */ /* 0x002fe40007810000 */
[----:B------:R-:W-:-:S03]  /*39a0*/  ISETP.GT.AND P2, PT, R6, 0x38, !P2 ;  /* 0x000000380600780c */ /* 0x000fc60005744270 */
[----:B------:R-:W-:Y:S01]  /*39b0*/  FMUL.FTZ R10, R0, UR7 ;  /* 0x00000007000a7c20 */ /* 0x000fe20008410000 */
        /* <DEDUP_REMOVED lines=18> */
[----:B------:R-:W-:-:S04]  /*3ae0*/  FSETP.NEU.FTZ.AND P2, PT, R0, -INF , PT ;  /* 0xff8000000000780b */ /* 0x000fc80003f5d000 */
        /* <DEDUP_REMOVED lines=9> */
[--C-:B------:R-:W-:Y:S01]  /*3b80*/  FFMA.FTZ R154, R28, UR7, -R12.reuse ;  /* 0x000000071c9a7c23 */ /* 0x100fe2000801080c */
[----:B------:R1:W-:Y:S01]  /*3b90*/  MUFU.EX2 R3, R13 ;  /* 0x0000000d00037308 */ /* 0x0003e20000000800 */
[----:B------:R-:W-:Y:S01]  /*3ba0*/  ISETP.NE.AND P5, PT, R14, RZ, PT ;  /* 0x000000ff0e00720c */ /* 0x000fe20003fa5270 */
[--C-:B------:R-:W-:Y:S01]  /*3bb0*/  FFMA.FTZ R156, R32, UR7, -R12.reuse ;  /* 0x00000007209c7c23 */ /* 0x100fe2000801080c */
[----:B------:R-:W-:Y:S01]  /*3bc0*/  FMNMX.FTZ R9, R35, R10, !PT ;  /* 0x0000000a23097209 */ /* 0x000fe20007810000 */
[--C-:B------:R-:W-:Y:S01]  /*3bd0*/  FFMA.FTZ R33, R33, UR7, -R12.reuse ;  /* 0x0000000721217c23 */ /* 0x100fe2000801080c */
[----:B------:R-:W-:Y:S01]  /*3be0*/  FSEL R63, R63, -INF , !P2 ;  /* 0xff8000003f3f7808 */ /* 0x000fe20005000000 */
[--C-:B------:R-:W-:Y:S01]  /*3bf0*/  FFMA.FTZ R158, R36, UR7, -R12.reuse ;  /* 0x00000007249e7c23 */ /* 0x100fe2000801080c */
[----:B------:R-:W-:Y:S01]  /*3c00*/  FMNMX.FTZ R10, R38, R9, !PT ;  /* 0x00000009260a7209 */ /* 0x000fe20007810000 */
[----:B------:R-:W2:Y:S01]  /*3c10*/  MUFU.EX2 R152, R152 ;  /* 0x0000009800987308 */ /* 0x000ea20000000800 */
[----:B------:R-:W-:Y:S01]  /*3c20*/  ISETP.GT.AND P2, PT, R6, 0x50, !P6 ;  /* 0x000000500600780c */ /* 0x000fe20007744270 */
[--C-:B------:R-:W-:Y:S01]  /*3c30*/  FFMA.FTZ R37, R37, UR7, -R12.reuse ;  /* 0x0000000725257c23 */ /* 0x100fe2000801080c */
[----:B------:R-:W-:Y:S01]  /*3c40*/  FMNMX.FTZ R9, R39, R10, !PT ;  /* 0x0000000a27097209 */ /* 0x000fe20007810000 */
[--C-:B------:R-:W-:Y:S01]  /*3c50*/  FFMA.FTZ R160, R40, UR7, -R12.reuse ;  /* 0x0000000728a07c23 */ /* 0x100fe2000801080c */
[----:B------:R-:W-:Y:S01]  /*3c60*/  ISETP.GT.AND P5, PT, R6, 0x59, !P5 ;  /* 0x000000590600780c */ /* 0x000fe20006fa4270 */
[--C-:B------:R-:W-:Y:S01]  /*3c70*/  FFMA.FTZ R41, R41, UR7, -R12.reuse ;  /* 0x0000000729297c23 */ /* 0x100fe2000801080c */
[----:B------:R-:W-:Y:S01]  /*3c80*/  FMNMX.FTZ R10, R42, R9, !PT ;  /* 0x000000092a0a7209 */ /* 0x000fe20007810000 */
[----:B------:R-:W3:Y:S01]  /*3c90*/  MUFU.EX2 R154, R154 ;  /* 0x0000009a009a7308 */ /* 0x000ee20000000800 */
[----:B------:R-:W-:Y:S01]  /*3ca0*/  ISETP.LT.OR P2, PT, R2, 0x51, P2 ;  /* 0x000000510200780c */ /* 0x000fe20001741670 */
[--C-:B------:R-:W-:Y:S01]  /*3cb0*/  FFMA.FTZ R162, R44, UR7, -R12.reuse ;  /* 0x000000072ca27c23 */ /* 0x100fe2000801080c */
[----:B------:R-:W-:Y:S01]  /*3cc0*/  FMNMX.FTZ R11, R43, R10, !PT ;  /* 0x0000000a2b0b7209 */ /* 0x000fe20007810000 */
[--C-:B------:R-:W-:Y:S01]  /*3cd0*/  FFMA.FTZ R164, R48, UR7, -R12.reuse ;  /* 0x0000000730a47c23 */ /* 0x100fe2000801080c */
[----:B------:R-:W-:Y:S01]  /*3ce0*/  FSEL R66, R66, -INF , !P2 ;  /* 0xff80000042427808 */ /* 0x000fe20005000000 */
[--C-:B------:R-:W-:Y:S01]  /*3cf0*/  FFMA.FTZ R25, R49, UR7, -R12.reuse ;  /* 0x0000000731197c23 */ /* 0x100fe2000801080c */
[----:B------:R-:W-:Y:S01]  /*3d00*/  FMNMX.FTZ R10, R46, R11, !PT ;  /* 0x0000000b2e0a7209 */ /* 0x000fe20007810000 */
[----:B------:R-:W4:Y:S01]  /*3d10*/  MUFU.EX2 R9, R29 ;  /* 0x0000001d00097308 */ /* 0x000f220000000800 */
[----:B------:R-:W-:Y:S01]  /*3d20*/  ISETP.LT.OR P5, PT, R2, 0x5a, P5 ;  /* 0x0000005a0200780c */ /* 0x000fe20002fa1670 */
[--C-:B------:R-:W-:Y:S01]  /*3d30*/  FFMA.FTZ R166, R52, UR7, -R12.reuse ;  /* 0x0000000734a67c23 */ /* 0x100fe2000801080c */
[----:B------:R-:W-:Y:S01]  /*3d40*/  FMNMX.FTZ R11, R47, R10, !PT ;  /* 0x0000000a2f0b7209 */ /* 0x000fe20007810000 */
[--C-:B------:R-:W-:Y:S01]  /*3d50*/  FFMA.FTZ R53, R53, UR7, -R12.reuse ;  /* 0x0000000735357c23 */ /* 0x100fe2000801080c */
[----:B------:R-:W-:Y:S01]  /*3d60*/  FSEL R71, R71, -INF , !P5 ;  /* 0xff80000047477808 */ /* 0x000fe20006800000 */
[--C-:B------:R-:W-:Y:S01]  /*3d70*/  FFMA.FTZ R56, R56, UR7, -R12.reuse ;  /* 0x0000000738387c23 */ /* 0x100fe2000801080c */
[----:B------:R-:W-:Y:S01]  /*3d80*/  FMNMX.FTZ R10, R50, R11, !PT ;  /* 0x0000000b320a7209 */ /* 0x000fe20007810000 */
[----:B------:R-:W5:Y:S01]  /*3d90*/  MUFU.EX2 R156, R156 ;  /* 0x0000009c009c7308 */ /* 0x000f620000000800 */
[--C-:B------:R-:W-:Y:S01]  /*3da0*/  FFMA.FTZ R57, R57, UR7, -R12.reuse ;  /* 0x0000000739397c23 */ /* 0x100fe2000801080c */
[--C-:B------:R-:W-:Y:S01]  /*3db0*/  FFMA.FTZ R60, R60, UR7, -R12.reuse ;  /* 0x000000073c3c7c23 */ /* 0x100fe2000801080c */
[----:B-1----:R-:W-:Y:S01]  /*3dc0*/  FMNMX.FTZ R13, R51, R10, !PT ;  /* 0x0000000a330d7209 */ /* 0x002fe20007810000 */
[--C-:B------:R-:W-:Y:S01]  /*3dd0*/  FFMA.FTZ R61, R61, UR7, -R12.reuse ;  /* 0x000000073d3d7c23 */ /* 0x100fe2000801080c */
[--C-:B------:R-:W-:Y:S01]  /*3de0*/  FFMA.FTZ R64, R64, UR7, -R12.reuse ;  /* 0x0000000740407c23 */ /* 0x100fe2000801080c */
[--C-:B------:R-:W-:Y:S01]  /*3df0*/  FFMA.FTZ R65, R65, UR7, -R12.reuse ;  /* 0x0000000741417c23 */ /* 0x100fe2000801080c */
[----:B------:R-:W-:Y:S01]  /*3e00*/  FMNMX.FTZ R10, R54, R13, !PT ;  /* 0x0000000d360a7209 */ /* 0x000fe20007810000 */
[----:B------:R2:W1:Y:S01]  /*3e10*/  MUFU.EX2 R11, R33 ;  /* 0x00000021000b7308 */ /* 0x0004620000000800 */
[----:B------:R-:W-:-:S02]  /*3e20*/  FFMA.FTZ R68, R68, UR7, -R12 ;  /* 0x0000000744447c23 */ /* 0x000fc4000801080c */
[----:B------:R-:W-:-:S04]  /*3e30*/  FMNMX.FTZ R13, R55, R10, !PT ;  /* 0x0000000a370d7209 */ /* 0x000fc80007810000 */
[----:B------:R-:W-:Y:S01]  /*3e40*/  FMNMX.FTZ R10, R58, R13, !PT ;  /* 0x0000000d3a0a7209 */ /* 0x000fe20007810000 */
[----:B------:R-:W0:Y:S01]  /*3e50*/  MUFU.EX2 R158, R158 ;  /* 0x0000009e009e7308 */ /* 0x000e220000000800 */
[----:B--2---:R-:W-:Y:S01]  /*3e60*/  FADD.FTZ R33, R152, R3 ;  /* 0x0000000398217221 */ /* 0x004fe20000010000 */
[----:B------:R-:W-:Y:S02]  /*3e70*/  F2FP.F16.F32.PACK_AB R152, R3, R152 ;  /* 0x000000980398723e */ /* 0x000fe400000000ff */
[----:B------:R-:W-:Y:S01]  /*3e80*/  FMNMX.FTZ R15, R59, R10, !PT ;  /* 0x0000000a3b0f7209 */ /* 0x000fe20007810000 */
[----:B---3--:R-:W-:Y:S01]  /*3e90*/  FADD.FTZ R10, R154, R33 ;  /* 0x000000219a0a7221 */ /* 0x008fe20000010000 */
[C---:B----4-:R-:W-:Y:S02]  /*3ea0*/  F2FP.F16.F32.PACK_AB R154, R9.reuse, R154 ;  /* 0x0000009a099a723e */ /* 0x050fe400000000ff */
[----:B------:R-:W-:Y:S01]  /*3eb0*/  FMNMX.FTZ R6, R62, R15, !PT ;  /* 0x0000000f3e067209 */ /* 0x000fe20007810000 */
[----:B------:R2:W3:Y:S01]  /*3ec0*/  MUFU.EX2 R13, R37 ;  /* 0x00000025000d7308 */ /* 0x0004e20000000800 */
[----:B------:R-:W-:-:S02]  /*3ed0*/  FADD.FTZ R33, R9, R10 ;  /* 0x0000000a09217221 */ /* 0x000fc40000010000 */
[----:B------:R-:W-:Y:S02]  /*3ee0*/  FMNMX.FTZ R15, R63, R6, !PT ;  /* 0x000000063f0f7209 */ /* 0x000fe40007810000 */
[----:B-----5:R-:W-:Y:S01]  /*3ef0*/  FADD.FTZ R10, R156, R33 ;  /* 0x000000219c0a7221 */ /* 0x020fe20000010000 */
[C---:B-1----:R-:W-:Y:S02]  /*3f00*/  F2FP.F16.F32.PACK_AB R156, R11.reuse, R156 ;  /* 0x0000009c0b9c723e */ /* 0x042fe400000000ff */
[----:B------:R-:W-:Y:S01]  /*3f10*/  FMNMX.FTZ R6, R66, R15, !PT ;  /* 0x0000000f42067209 */ /* 0x000fe20007810000 */
[----:B------:R-:W1:Y:S01]  /*3f20*/  MUFU.EX2 R160, R160 ;  /* 0x000000a000a07308 */ /* 0x000e620000000800 */
[----:B--2---:R-:W-:Y:S02]  /*3f30*/  FADD.FTZ R37, R11, R10 ;  /* 0x0000000a0b257221 */ /* 0x004fe40000010000 */
[----:B------:R-:W-:-:S04]  /*3f40*/  FMNMX.FTZ R21, R67, R6, !PT ;  /* 0x0000000643157209 */ /* 0x000fc80007810000 */
[----:B------:R-:W-:Y:S01]  /*3f50*/  FMNMX.FTZ R2, R70, R21, !PT ;  /* 0x0000001546027209 */ /* 0x000fe20007810000 */
[--C-:B------:R-:W-:Y:S01]  /*3f60*/  FFMA.FTZ R21, R45, UR7, -R12.reuse ;  /* 0x000000072d157c23 */ /* 0x100fe2000801080c */
[----:B------:R-:W2:Y:S01]  /*3f70*/  MUFU.EX2 R15, R41 ;  /* 0x00000029000f7308 */ /* 0x000ea20000000800 */
[----:B------:R-:W-:Y:S01]  /*3f80*/  FFMA.FTZ R12, R69, UR7, -R12 ;  /* 0x00000007450c7c23 */ /* 0x000fe2000801080c */
[----:B------:R-:W-:-:S05]  /*3f90*/  FMNMX.FTZ R2, R71, R2, !PT ;  /* 0x0000000247027209 */ /* 0x000fca0007810000 */
[----:B------:R-:W4:Y:S01]  /*3fa0*/  SHFL.BFLY PT, R29, R2, 0x2, 0x1f ;  /* 0x0c401f00021d7f89 */ /* 0x000f2200000e0000 */
[----:B------:R-:W5:Y:S08]  /*3fb0*/  MUFU.EX2 R162, R162 ;  /* 0x000000a200a27308 */ /* 0x000f700000000800 */
[----:B------:R-:W5:Y:S08]  /*3fc0*/  MUFU.EX2 R21, R21 ;  /* 0x0000001500157308 */ /* 0x000f700000000800 */
[----:B------:R-:W-:Y:S01]  /*3fd0*/  MUFU.EX2 R164, R164 ;  /* 0x000000a400a47308 */ /* 0x000fe20000000800 */
[----:B----4-:R-:W-:-:S07]  /*3fe0*/  FMNMX.FTZ R29, R2, R29, !PT ;  /* 0x0000001d021d7209 */ /* 0x010fce0007810000 */
[----:B------:R-:W-:Y:S01]  /*3ff0*/  MUFU.EX2 R25, R25 ;  /* 0x0000001900197308 */ /* 0x000fe20000000800 */
[----:B------:R-:W4:Y:S07]  /*4000*/  SHFL.BFLY PT, R6, R29, 0x1, 0x1f ;  /* 0x0c201f001d067f89 */ /* 0x000f2e00000e0000 */
[----:B------:R-:W-:Y:S08]  /*4010*/  MUFU.EX2 R166, R166 ;  /* 0x000000a600a67308 */ /* 0x000ff00000000800 */
[----:B------:R-:W-:Y:S08]  /*4020*/  MUFU.EX2 R53, R53 ;  /* 0x0000003500357308 */ /* 0x000ff00000000800 */
[----:B------:R-:W-:Y:S01]  /*4030*/  MUFU.EX2 R56, R56 ;  /* 0x0000003800387308 */ /* 0x000fe20000000800 */
[----:B----4-:R-:W-:-:S04]  /*4040*/  FMNMX.FTZ R6, R29, R6, !PT ;  /* 0x000000061d067209 */ /* 0x010fc80007810000 */
[C---:B------:R-:W-:Y:S01]  /*4050*/  FSETP.NEU.FTZ.AND P2, PT, R6.reuse, -INF , PT ;  /* 0xff8000000600780b */ /* 0x040fe20003f5d000 */
[----:B------:R-:W-:Y:S02]  /*4060*/  FMUL.FTZ R2, R6, UR7 ;  /* 0x0000000706027c20 */ /* 0x000fe40008410000 */
[----:B------:R0:W-:Y:S03]  /*4070*/  MUFU.EX2 R29, R12 ;  /* 0x0000000c001d7308 */ /* 0x0001e60000000800 */
[----:B------:R-:W-:-:S05]  /*4080*/  FSEL R2, R2, RZ, P2 ;  /* 0x000000ff02027208 */ /* 0x000fca0001000000 */
        /* <DEDUP_REMOVED lines=11> */
[----:B0-----:R-:W-:Y:S01]  /*4140*/  FADD.FTZ R12, R158, R37 ;  /* 0x000000259e0c7221 */ /* 0x001fe20000010000 */
        /* <DEDUP_REMOVED lines=15> */
[----:B-----5:R-:W-:Y:S01]  /*4240*/  FADD.FTZ R12, R162, R37 ;  /* 0x00000025a20c7221 */ /* 0x020fe20000010000 */
[--C-:B------:R-:W-:Y:S01]  /*4250*/  FFMA.FTZ R63, R63, UR7, -R2.reuse ;  /* 0x000000073f3f7c23 */ /* 0x100fe20008010802 */
[--C-:B------:R-:W-:Y:S01]  /*4260*/  FFMA.FTZ R66, R66, UR7, -R2.reuse ;  /* 0x0000000742427c23 */ /* 0x100fe20008010802 */
[----:B------:R-:W-:Y:S01]  /*4270*/  FFMA.FTZ R67, R67, UR7, -R2 ;  /* 0x0000000743437c23 */ /* 0x000fe20008010802 */
[----:B------:R-:W-:Y:S01]  /*4280*/  FADD.FTZ R37, R21, R12 ;  /* 0x0000000c15257221 */ /* 0x000fe20000010000 */
[----:B------:R-:W2:Y:S01]  /*4290*/  MUFU.EX2 R31, R31 ;  /* 0x0000001f001f7308 */ /* 0x000ea20000000800 */
[----:B0-----:R-:W-:Y:S01]  /*42a0*/  FADD.FTZ R33, R26, R27 ;  /* 0x0000001b1a217221 */ /* 0x001fe20000010000 */
[--C-:B------:R-:W-:Y:S01]  /*42b0*/  FFMA.FTZ R70, R70, UR7, -R2.reuse ;  /* 0x0000000746467c23 */ /* 0x100fe20008010802 */
[----:B------:R-:W-:Y:S01]  /*42c0*/  FADD.FTZ R12, R164, R37 ;  /* 0x00000025a40c7221 */ /* 0x000fe20000010000 */
[----:B------:R-:W-:Y:S01]  /*42d0*/  FFMA.FTZ R2, R71, UR7, -R2 ;  /* 0x0000000747027c23 */ /* 0x000fe20008010802 */
[----:B------:R-:W-:-:S02]  /*42e0*/  F2FP.F16.F32.PACK_AB R158, R13, R158 ;  /* 0x0000009e0d9e723e */ /* 0x000fc400000000ff */
[----:B------:R-:W-:Y:S01]  /*42f0*/  FADD.FTZ R37, R25, R12 ;  /* 0x0000000c19257221 */ /* 0x000fe20000010000 */
[----:B------:R-:W0:Y:S01]  /*4300*/  MUFU.EX2 R34, R34 ;  /* 0x0000002200227308 */ /* 0x000e220000000800 */
[----:B-1----:R-:W-:Y:S01]  /*4310*/  FADD.FTZ R10, R30, R33 ;  /* 0x000000211e0a7221 */ /* 0x002fe20000010000 */
[----:B------:R-:W-:Y:S01]  /*4320*/  F2FP.F16.F32.PACK_AB R160, R15, R160 ;  /* 0x000000a00fa0723e */ /* 0x000fe200000000ff */
[----:B------:R-:W-:Y:S01]  /*4330*/  FADD.FTZ R12, R166, R37 ;  /* 0x00000025a60c7221 */ /* 0x000fe20000010000 */
[----:B------:R-:W-:Y:S02]  /*4340*/  F2FP.F16.F32.PACK_AB R162, R21, R162 ;  /* 0x000000a215a2723e */ /* 0x000fe400000000ff */
[----:B------:R-:W-:Y:S01]  /*4350*/  F2FP.F16.F32.PACK_AB R164, R25, R164 ;  /* 0x000000a419a4723e */ /* 0x000fe200000000ff */
[----:B------:R-:W-:Y:S01]  /*4360*/  FADD.FTZ R37, R53, R12 ;  /* 0x0000000c35257221 */ /* 0x000fe20000010000 */
[----:B------:R-:W1:Y:S01]  /*4370*/  MUFU.EX2 R35, R35 ;  /* 0x0000002300237308 */ /* 0x000e620000000800 */
[----:B--2---:R-:W-:Y:S01]  /*4380*/  FADD.FTZ R33, R31, R10 ;  /* 0x0000000a1f217221 */ /* 0x004fe20000010000 */
[----:B------:R-:W-:Y:S01]  /*4390*/  F2FP.F16.F32.PACK_AB R166, R53, R166 ;  /* 0x000000a635a6723e */ /* 0x000fe200000000ff */
[----:B------:R-:W-:Y:S01]  /*43a0*/  FADD.FTZ R12, R56, R37 ;  /* 0x00000025380c7221 */ /* 0x000fe20000010000 */
[----:B------:R-:W-:-:S02]  /*43b0*/  F2FP.F16.F32.PACK_AB R168, R57, R56 ;  /* 0x0000003839a8723e */ /* 0x000fc400000000ff */
[----:B------:R-:W-:Y:S01]  /*43c0*/  F2FP.F16.F32.PACK_AB R153, R27, R26 ;  /* 0x0000001a1b99723e */ /* 0x000fe200000000ff */
[----:B------:R-:W-:Y:S01]  /*43d0*/  FADD.FTZ R9, R57, R12 ;  /* 0x0000000c39097221 */ /* 0x000fe20000010000 */
[----:B------:R-:W2:Y:S01]  /*43e0*/  MUFU.EX2 R38, R38 ;  /* 0x0000002600267308 */ /* 0x000ea20000000800 */
[----:B0-----:R-:W-:Y:S01]  /*43f0*/  FADD.FTZ R10, R34, R33 ;  /* 0x00000021220a7221 */ /* 0x001fe20000010000 */
        /* <DEDUP_REMOVED lines=48> */
[----:B------:R-:W-:-:S03]  /*4700*/  F2FP.F16.F32.PACK_AB R174, R29, R68 ;  /* 0x000000441dae723e */ /* 0x000fc600000000ff */
[----:B------:R-:W-:-:S03]  /*4710*/  FADD.FTZ R3, R29, R12 ;  /* 0x0000000c1d037221 */ /* 0x000fc60000010000 */
[----:B------:R-:W1:Y:S01]  /*4720*/  MUFU.EX2 R67, R67 ;  /* 0x0000004300437308 */ /* 0x000e620000000800 */
[C---:B--2---:R-:W-:Y:S01]  /*4730*/  FADD.FTZ R9, R63.reuse, R10 ;  /* 0x0000000a3f097221 */ /* 0x044fe20000010000 */
[----:B------:R-:W-:-:S06]  /*4740*/  F2FP.F16.F32.PACK_AB R171, R63, R62 ;  /* 0x0000003e3fab723e */ /* 0x000fcc00000000ff */
[----:B------:R-:W2:Y:S01]  /*4750*/  MUFU.EX2 R70, R70 ;  /* 0x0000004600467308 */ /* 0x000ea20000000800 */
[----:B0-----:R-:W-:-:S07]  /*4760*/  FADD.FTZ R10, R66, R9 ;  /* 0x00000009420a7221 */ /* 0x001fce0000010000 */
[----:B------:R2:W0:Y:S01]  /*4770*/  MUFU.EX2 R175, R2 ;  /* 0x0000000200af7308 */ /* 0x0004220000000800 */
[C---:B-1----:R-:W-:Y:S01]  /*4780*/  FADD.FTZ R9, R67.reuse, R10 ;  /* 0x0000000a43097221 */ /* 0x042fe20000010000 */
[----:B------:R-:W-:-:S03]  /*4790*/  F2FP.F16.F32.PACK_AB R173, R67, R66 ;  /* 0x0000004243ad723e */ /* 0x000fc600000000ff */
[----:B--2---:R-:W-:-:S04]  /*47a0*/  FADD.FTZ R2, R70, R9 ;  /* 0x0000000946027221 */ /* 0x004fc80000010000 */
[C---:B0-----:R-:W-:Y:S01]  /*47b0*/  FADD.FTZ R2, R175.reuse, R2 ;  /* 0x00000002af027221 */ /* 0x041fe20000010000 */
[----:B------:R-:W-:Y:S01]  /*47c0*/  F2FP.F16.F32.PACK_AB R175, R175, R70 ;  /* 0x00000046afaf723e */ /* 0x000fe200000000ff */
[----:B------:R-:W-:Y:S06]  /*47d0*/  @!P0 BRA `(.L_x_11219) ;  /* 0x0000000000048947 */ /* 0x000fec0003800000 */
[----:B------:R-:W-:Y:S01]  /*47e0*/  BPT.TRAP 0x1 ;  /* 0x000000040000795c */ /* 0x000fe20000300000 */
.L_x_11219:
[----:B------:R0:W1:Y:S01]  /*47f0*/  SYNCS.PHASECHK.TRANS64.TRYWAIT P2, [UR21+0x22850], R8 ;  /* 0x02285008ff0075a7 */ /* 0x0000620008040155 */
[----:B------:R-:W-:Y:S05]  /*4800*/  @!P0 BRA `(.L_x_11220) ;  /* 0x0000000000048947 */ /* 0x000fea0003800000 */
[----:B------:R-:W-:Y:S01]  /*4810*/  BPT.TRAP 0x1 ;  /* 0x000000040000795c */ /* 0x000fe20000300000 */
.L_x_11220:
[----:B-1----:R-:W-:Y:S05]  /*4820*/  @P2 BRA `(.L_x_11221) ;  /* 0x0000000000082947 */ /* 0x002fea0003800000 */
[----:B------:R-:W1:Y:S02]  /*4830*/  SYNCS.PHASECHK.TRANS64.TRYWAIT P2, [UR21+0x22850], R8 ;  /* 0x02285008ff0075a7 */ /* 0x000e640008040155 */
[----:B-1----:R-:W-:Y:S05]  /*4840*/  @!P2 BRA `(.L_x_11222) ;  /* 0x000001480028a947 */ /* 0x002fea0003800000 */
.L_x_11221:
[----:B------:R-:W-:Y:S01]  /*4850*/  R2UR UR6, R5 ;  /* 0x00000000050672ca */ /* 0x000fe200000e0000 */
[----:B------:R2:W-:Y:S01]  /*4860*/  BAR.SYNC.DEFER_BLOCKING R7, 0x100 ;  /* 0x000400070000751d */ /* 0x0005e20000010000 */
[----:B------:R-:W-:-:S05]  /*4870*/  ISETP.NE.AND P2, PT, R201, 0x1, PT ;  /* 0x00000001c900780c */ /* 0x000fca0003f45270 */
[----:B------:R-:W-:Y:S01]  /*4880*/  UMOV UR19, 0x40000040 ;  /* 0x4000004000137882 */ /* 0x000fe20000000000 */
[----:B------:R-:W-:-:S05]  /*4890*/  VOTEU.ALL UP1, P1 ;  /* 0x00000000003f7886 */ /* 0x000fca0000820000 */
[----:B------:R-:W-:Y:S02]  /*48a0*/  UIADD3 UR6, UR6, 0x400, URZ ;  /* 0x0000040006067890 */ /* 0x000fe4000fffe03f */
[----:B------:R-:W2:Y:S01]  /*48b0*/  @P2 LDC R5, c[0x0][0x44c] ;  /* 0x00011300ff052b82 */ /* 0x000ea20000000800 */
[----:B------:R-:W-:Y:S02]  /*48c0*/  @!UP1 UIADD3 UR21, UR21, 0x22860, URZ ;  /* 0x0002286015159890 */ /* 0x000fe4000fffe03f */
[----:B------:R-:W-:Y:S02]  /*48d0*/  USHF.R.U32.HI UR6, URZ, 0x4, UR6 ;  /* 0x000000043f067899 */ /* 0x000fe40008011606 */
[----:B------:R-:W-:Y:S02]  /*48e0*/  @!UP1 UPRMT UR21, URZ, 0x654, UR21 ;  /* 0x000006543f159896 */ /* 0x000fe40008000015 */
[----:B------:R-:W-:Y:S01]  /*48f0*/  ULOP3.LUT UR6, UR6, 0x3fff, URZ, 0xc0, !UPT ;  /* 0x00003fff06067892 */ /* 0x000fe2000f8ec03f */
[----:B01----:R-:W0:Y:S01]  /*4900*/  @P2 LDC R8, c[0x0][0x450] ;  /* 0x00011400ff082b82 */ /* 0x003e220000000800 */
[----:B------:R-:W-:-:S02]  /*4910*/  WARPGROUP.ARRIVE ;  /* 0x00000000000079c5 */ /* 0x000fc40000000000 */
[----:B------:R-:W-:-:S04]  /*4920*/  ULOP3.LUT UR6, UR6, 0x3000000, URZ, 0xfc, !UPT ;  /* 0x0300000006067892 */ /* 0x000fc8000f8efc3f */
[----:B------:R-:W-:-:S07]  /*4930*/  UIMAD UR11, UR37, 0xc00, UR6 ;  /* 0x00000c00250b78a4 */ /* 0x000fce000f8e0206 */
[----:B------:R-:W-:Y:S02]  /*4940*/  UMOV UR18, UR11 ;  /* 0x0000000b00127c82 */ /* 0x000fe40008000000 */
[----:B------:R-:W-:Y:S01]  /*4950*/  HGMMA.64x256x16.F32 R24, R152, gdesc[UR16].tnspB, RZ, !UPT, gsb0 ;  /* 0x43e0001098187df0 */ /* 0x000fe2000c0008ff */
[----:B------:R-:W-:Y:S01]  /*4960*/  UIADD3 UR18, UR11, 0x80, URZ ;  /* 0x000000800b127890 */ /* 0x000fe2000fffe03f */
[----:B--2---:R-:W-:Y:S01]  /*4970*/  @P2 IMAD.HI.U32 R7, R5, UR42, RZ ;  /* 0x0000002a05072c27 */ /* 0x004fe2000f8e00ff */
[----:B------:R-:W-:-:S03]  /*4980*/  UMOV UR19, 0x40000040 ;  /* 0x4000004000137882 */ /* 0x000fc60000000000 */
[----:B------:R-:W-:Y:S01]  /*4990*/  IMAD.U32 R5, RZ, RZ, UR42 ;  /* 0x0000002aff057e24 */ /* 0x000fe2000f8e00ff */
[----:B0-----:R-:W-:Y:S02]  /*49a0*/  @P2 SHF.R.U32.HI R5, RZ, R8, R7 ;  /* 0x00000008ff052219 */ /* 0x001fe40000011607 */
[----:B------:R-:W-:Y:S02]  /*49b0*/  PLOP3.LUT P2, PT, PT, PT, UP0, 0x40, 0x0 ;  /* 0x000000000000781c */ /* 0x000fe40003f4e808 */
[----:B------:R-:W-:Y:S01]  /*49c0*/  IADD3 R7, R5, R17, -R16 ;  /* 0x0000001105077210 */ /* 0x000fe20007ffe810 */
[----:B------:R-:W-:Y:S01]  /*49d0*/  VIADD R5, R176, 0xfffffffe ;  /* 0xfffffffeb0057836 */ /* 0x000fe20000000000 */
[----:B------:R-:W-:Y:S02]  /*49e0*/  WARPGROUP.DEPBAR.LE gsb0, 0x0 ;  /* 0x00008000000079c5 */ /* 0x000fe40000010000 */
[----:B------:R-:W-:-:S13]  /*49f0*/  WARPGROUP.ARRIVE ;  /* 0x00000000000079c5 */ /* 0x000fda0000000000 */
        /* <DEDUP_REMOVED lines=28> */
[----:B------:R-:W-:Y:S01]  /*4bc0*/  @!P1 SYNCS.ARRIVE.TRANS64.RED.A1T0 RZ, [UR21], RZ ;  /* 0x000000ffffff99a7 */ /* 0x000fe20008100415 */
[----:B------:R-:W-:Y:S08]  /*4bd0*/  @P2 BRA `(.L_x_11223) ;  /* 0x0000000000482947 */ /* 0x000ff00003800000 */
        /* <DEDUP_REMOVED lines=11> */
.L_x_11224:
[----:B------:R-:W-:-:S11]  /*4c90*/  UISETP.NE.AND UP1, UPT, UR15, 0x1, UPT ;  /* 0x000000010f00788c */ /* 0x000fd6000bf25270 */
[----:B------:R-:W-:Y:S02]  /*4ca0*/  @UP1 ULDC.64 UR22, c[0x0][0x9e8] ;  /* 0x00027a0000161ab9 */ /* 0x000fe40000000a00 */
[----:B------:R-:W-:-:S04]  /*4cb0*/  UIMAD.WIDE.U32 UR18, UR11, UR22, URZ ;  /* 0x000000160b1272a5 */ /* 0x000fc8000f8e003f */
[----:B------:R-:W-:-:S12]  /*4cc0*/  @UP1 USHF.R.U32.HI UR11, URZ, UR23, UR19 ;  /* 0x000000173f0b1299 */ /* 0x000fd80008011613 */
.L_x_11225:
[----:B------:R-:W-:-:S04]  /*4cd0*/  UIMAD UR11, UR11, UR15, UR15 ;  /* 0x0000000f0b0b72a4 */ /* 0x000fc8000f8e020f */
[----:B------:R-:W-:-:S04]  /*4ce0*/  UISETP.LT.AND UP1, UPT, UR14, UR11, UPT ;  /* 0x0000000b0e00728c */ /* 0x000fc8000bf21270 */
[----:B------:R-:W-:-:S12]  /*4cf0*/  USEL UR14, UR14, UR11, UP1 ;  /* 0x0000000b0e0e7287 */ /* 0x000fd80008800000 */
.L_x_11223:
[----:B------:R-:W-:Y:S01]  /*4d00*/  UIMAD.WIDE UR14, UR14, 0x2aaaaaab, URZ ;  /* 0x2aaaaaab0e0e78a5 */ /* 0x000fe2000f8e023f */
[----:B------:R-:W-:Y:S01]  /*4d10*/  ULDC UR29, c[0x0][0x9e4] ;  /* 0x00027900001d7ab9 */ /* 0x000fe20000000800 */
[----:B------:R-:W-:Y:S02]  /*4d20*/  ULDC UR22, c[0x0][0x9dc] ;  /* 0x0002770000167ab9 */ /* 0x000fe40000000800 */
[----:B------:R-:W-:Y:S01]  /*4d30*/  USHF.R.U32.HI UR11, URZ, 0x1f, UR15 ;  /* 0x0000001f3f0b7899 */ /* 0x000fe2000801160f */
[----:B------:R-:W-:Y:S01]  /*4d40*/  ULDC UR21, c[0x0][0x988] ;  /* 0x0002620000157ab9 */ /* 0x000fe20000000800 */
[----:B------:R-:W-:Y:S02]  /*4d50*/  ULDC UR28, c[0x0][0x9e0] ;  /* 0x00027800001c7ab9 */ /* 0x000fe40000000800 */
[----:B------:R-:W-:-:S04]  /*4d60*/  ULEA.HI.SX32 UR11, UR15, UR11, 0x1c ;  /* 0x0000000b0f0b7291 */ /* 0x000fc8000f8fe23f */
[----:B------:R-:W-:-:S04]  /*4d70*/  UISETP.LT.AND UP1, UPT, UR43, UR11, UPT ;  /* 0x0000000b2b00728c */ /* 0x000fc8000bf21270 */
[----:B------:R-:W-:-:S06]  /*4d80*/  USEL UR23, UR43, UR11, !UP1 ;  /* 0x0000000b2b177287 */ /* 0x000fcc000c800000 */
[----:B------:R-:W-:-:S13]  /*4d90*/  ISETP.GE.AND P2, PT, R5, UR23, PT ;  /* 0x0000001705007c0c */ /* 0x000fda000bf46270 */
[----:B------:R-:W-:Y:S05]  /*4da0*/  @!P2 BRA `(.L_x_11226) ;  /* 0x000000300004a947 */ /* 0x000fea0003800000 */
.L_x_11243:
[----:B------:R-:W-:-:S04]  /*4db0*/  UIADD3 UR37, UR37, 0x1, URZ ;  /* 0x0000000125257890 */ /* 0x000fc8000fffe03f */
[----:B------:R-:W-:-:S04]  /*4dc0*/  UISETP.NE.AND UP1, UPT, UR37, 0x2, UPT ;  /* 0x000000022500788c */ /* 0x000fc8000bf25270 */
[----:B------:R-:W-:Y:S02]  /*4dd0*/  USEL UR7, URZ, 0x1, UP1 ;  /* 0x000000013f077887 */ /* 0x000fe40008800000 */
[----:B------:R-:W-:Y:S02]  /*4de0*/  USEL UR37, UR37, URZ, UP1 ;  /* 0x0000003f25257287 */ /* 0x000fe40008800000 */
[----:B------:R-:W-:Y:S01]  /*4df0*/  ULOP3.LUT UR38, UR38, UR7, URZ, 0x3c, !UPT ;  /* 0x0000000726267292 */ /* 0x000fe2000f8e3c3f */
[----:B012---:R-:W-:Y:S11]  /*4e00*/  @!P0 BRA `(.L_x_11227) ;  /* 0x0000000000048947 */ /* 0x007ff60003800000 */
[----:B------:R-:W-:Y:S01]  /*4e10*/  BPT.TRAP 0x1 ;  /* 0x000000040000795c */ /* 0x000fe20000300000 */
.L_x_11227:
        /* <DEDUP_REMOVED lines=9> */
.L_x_11228:
[----:B-1----:R-:W-:Y:S05]  /*4eb0*/  @P2 BRA `(.L_x_11229) ;  /* 0x0000000000082947 */ /* 0x002fea0003800000 */
[----:B------:R-:W1:Y:S02]  /*4ec0*/  SYNCS.PHASECHK.TRANS64.TRYWAIT P2, [UR30+0x22830], R7 ;  /* 0x02283007ff0075a7 */ /* 0x000e64000804015e */
[----:B-1----:R-:W-:Y:S05]  /*4ed0*/  @!P2 BRA `(.L_x_11230) ;  /* 0x00000140009ca947 */ /* 0x002fea0003800000 */
.L_x_11229:
[----:B------:R-:W-:Y:S01]  /*4ee0*/  UIMAD UR18, UR37, 0x300, UR20 ;  /* 0x00000300251278a4 */ /* 0x000fe2000f8e0214 */
[----:B------:R-:W-:Y:S01]  /*4ef0*/  WARPGROUP.ARRIVE ;  /* 0x00000000000079c5 */ /* 0x000fe20000000000 */
[----:B------:R-:W-:Y:S01]  /*4f00*/  UMOV UR19, 0x40000040 ;  /* 0x4000004000137882 */ /* 0x000fe20000000000 */
[----:B------:R-:W-:Y:S01]  /*4f10*/  UMOV UR24, UR4 ;  /* 0x0000000400187c82 */ /* 0x000fe20008000000 */
[----:B------:R-:W-:Y:S01]  /*4f20*/  UIADD3 UR26, UR18, 0x2, URZ ;  /* 0x00000002121a7890 */ /* 0x000fe2000fffe03f */
[----:B------:R-:W-:Y:S01]  /*4f30*/  ISETP.NE.AND P2, PT, R201, 0x1, PT ;  /* 0x00000001c900780c */ /* 0x000fe20003f45270 */
[----:B------:R-:W-:Y:S01]  /*4f40*/  UMOV UR25, UR5 ;  /* 0x0000000500197c82 */ /* 0x000fe20008000000 */
[----:B------:R-:W-:Y:S01]  /*4f50*/  UMOV UR27, 0x40000040 ;  /* 0x40000040001b7882 */ /* 0x000fe20000000000 */
[----:B------:R-:W-:Y:S02]  /*4f60*/  UIADD3 UR10, UR18, 0x4, URZ ;  /* 0x00000004120a7890 */ /* 0x000fe4000fffe03f */
[----:B------:R-:W-:Y:S01]  /*4f70*/  HGMMA.64x96x16.F32 R152, gdesc[UR16], RZ, !UPT, gsb0 ;  /* 0x01600000109879f0 */ /* 0x000fe2000c0008ff */
[----:B------:R-:W-:Y:S01]  /*4f80*/  UMOV UR11, 0x40000040 ;  /* 0x40000040000b7882 */ /* 0x000fe20000000000 */
[----:B------:R-:W-:Y:S01]  /*4f90*/  UIADD3 UR14, UR18, 0x6, URZ ;  /* 0x00000006120e7890 */ /* 0x000fe2000fffe03f */
[----:B------:R-:W2:Y:S01]  /*4fa0*/  S2R R9, SR_TID.X ;  /* 0x0000000000097919 */ /* 0x000ea20000002100 */
[----:B------:R-:W-:Y:S01]  /*4fb0*/  UMOV UR15, 0x40000040 ;  /* 0x40000040000f7882 */ /* 0x000fe20000000000 */
[----:B------:R-:W-:-:S02]  /*4fc0*/  VIADD R20, R22, UR42 ;  /* 0x0000002a16147c36 */ /* 0x000fc40008000000 */
[----:B------:R-:W-:Y:S01]  /*4fd0*/  IMAD R11, R5, -0x60, RZ ;  /* 0xffffffa0050b7824 */ /* 0x000fe200078e02ff */
[----:B------:R-:W3:Y:S01]  /*4fe0*/  @P2 LDC R8, c[0x0][0x44c] ;  /* 0x00011300ff082b82 */ /* 0x000ee20000000800 */
[----:B------:R-:W-:-:S03]  /*4ff0*/  IMAD.U32 R10, RZ, RZ, UR30 ;  /* 0x0000001eff0a7e24 */ /* 0x000fc6000f8e00ff */
[----:B------:R-:W-:-:S04]  /*5000*/  IADD3 R14, -R19, 0x1, R11 ;  /* 0x00000001130e7810 */ /* 0x000fc80007ffe10b */
[----:B------:R-:W-:Y:S01]  /*5010*/  IADD3 R14, -R16, R14, R17 ;  /* 0x0000000e100e7210 */ /* 0x000fe20007ffe111 */
[----:B-1----:R-:W1:Y:S04]  /*5020*/  @P2 LDC R4, c[0x0][0x450] ;  /* 0x00011400ff042b82 */ /* 0x002e680000000800 */
[----:B------:R-:W-:Y:S02]  /*5030*/  VIADD R15, R14, UR28 ;  /* 0x0000001c0e0f7c36 */ /* 0x000fe40008000000 */
[----:B---3--:R-:W-:Y:S01]  /*5040*/  @P2 IMAD.HI.U32 R8, R20, R8, RZ ;  /* 0x0000000814082227 */ /* 0x008fe200078e00ff */
[----:B--2---:R-:W-:-:S04]  /*5050*/  SHF.R.U32.HI R9, RZ, 0x7, R9 ;  /* 0x00000007ff097819 */ /* 0x004fc80000011609 */
[----:B-1----:R-:W-:Y:S01]  /*5060*/  @P2 SHF.R.U32.HI R20, RZ, R4, R8 ;  /* 0x00000004ff142219 */ /* 0x002fe20000011608 */
[----:B------:R-:W-:Y:S01]  /*5070*/  @!P1 VIADD R8, R10, 0x22840 ;  /* 0x000228400a089836 */ /* 0x000fe20000000000 */
[----:B------:R-:W-:Y:S02]  /*5080*/  PLOP3.LUT P2, PT, PT, PT, UP0, 0x40, 0x0 ;  /* 0x000000000000781c */ /* 0x000fe40003f4e808 */
[----:B------:R-:W-:Y:S01]  /*5090*/  IADD3 R4, -R9, 0xb, RZ ;  /* 0x0000000b09047810 */ /* 0x000fe20007ffe1ff */
[----:B------:R-:W1:Y:S01]  /*50a0*/  SHFL.IDX PT, R21, R20, RZ, 0x1c1f ;  /* 0x001c1fff14157589 */ /* 0x000e6200000e0000 */
[----:B------:R-:W-:Y:S01]  /*50b0*/  @!P1 PRMT R8, RZ, 0x654, R8 ;  /* 0x00000654ff089816 */ /* 0x000fe20000000008 */
[----:B-1----:R-:W-:Y:S01]  /*50c0*/  IMAD.IADD R13, R21, 0x1, R15 ;  /* 0x00000001150d7824 */ /* 0x002fe200078e020f */
[----:B------:R-:W-:Y:S02]  /*50d0*/  WARPGROUP.DEPBAR.LE gsb0, 0x0 ;  /* 0x00008000000079c5 */ /* 0x000fe40000010000 */
[----:B------:R-:W-:-:S06]  /*50e0*/  WARPGROUP.ARRIVE ;  /* 0x00000000000079c5 */ /* 0x000fcc0000000000 */
[----:B------:R-:W-:Y:S03]  /*50f0*/  HGMMA.64x96x16.F32 R152, gdesc[UR24], R152, gsb0 ;  /* 0x01600000189879f0 */ /* 0x000fe60008000898 */
[----:B------:R-:W-:Y:S02]  /*5100*/  WARPGROUP.DEPBAR.LE gsb0, 0x0 ;  /* 0x00008000000079c5 */ /* 0x000fe40000010000 */
[----:B------:R-:W-:-:S06]  /*5110*/  WARPGROUP.ARRIVE ;  /* 0x00000000000079c5 */ /* 0x000fcc0000000000 */
[----:B------:R-:W-:Y:S01]  /*5120*/  HGMMA.64x96x16.F32 R152, gdesc[UR8], R152, gsb0 ;  /* 0x01600000089879f0 */ /* 0x000fe20008000898 */
[----:B------:R-:W-:Y:S02]  /*5130*/  UMOV UR10, UR22 ;  /* 0x00000016000a7c82 */ /* 0x000fe40008000000 */
[----:B------:R-:W-:-:S06]  /*5140*/  ULOP3.LUT UR7, URZ, UR10, URZ, 0x33, !UPT ;  /* 0x0000000a3f077292 */ /* 0x000fcc000f8e333f */
[----:B------:R-:W-:-:S04]  /*5150*/  VIADD R14, R14, UR7 ;  /* 0x000000070e0e7c36 */ /* 0x000fc80008000000 */
[----:B------:R-:W-:Y:S01]  /*5160*/  IMAD.IADD R12, R21, 0x1, R14 ;  /* 0x00000001150c7824 */ /* 0x000fe200078e020e */
[----:B------:R-:W-:Y:S02]  /*5170*/  WARPGROUP.DEPBAR.LE gsb0, 0x0 ;  /* 0x00008000000079c5 */ /* 0x000fe40000010000 */
[----:B------:R-:W-:-:S06]  /*5180*/  WARPGROUP.ARRIVE ;  /* 0x00000000000079c5 */ /* 0x000fcc0000000000 */
[----:B------:R-:W-:Y:S03]  /*5190*/  HGMMA.64x96x16.F32 R152, gdesc[UR12], R152, gsb0 ;  /* 0x016000000c9879f0 */ /* 0x000fe60008000898 */
[----:B------:R-:W-:Y:S02]  /*51a0*/  WARPGROUP.DEPBAR.LE gsb0, 0x0 ;  /* 0x00008000000079c5 */ /* 0x000fe40000010000 */
[----:B------:R1:W-:Y:S06]  /*51b0*/  BAR.ARV R4, 0x100 ;  /* 0x000400040000751d */ /* 0x0003ec0000002000 */
        /* <DEDUP_REMOVED lines=9> */
[----:B-1----:R-:W1:Y:S02]  /*5250*/  @P2 LDC.64 R8, c[0x0][0x9e8] ;  /* 0x00027a00ff082b82 */ /* 0x002e640000000a00 */
[----:B-1----:R-:W-:-:S05]  /*5260*/  @P2 IMAD.HI.U32 R8, R21, R8, RZ ;  /* 0x0000000815082227 */ /* 0x002fca00078e00ff */
[----:B------:R-:W-:-:S04]  /*5270*/  @P2 SHF.R.U32.HI R21, RZ, R9, R8 ;  /* 0x00000009ff152219 */ /* 0x000fc80000011608 */
[----:B------:R-:W-:Y:S01]  /*5280*/  LOP3.LUT R21, RZ, R21, RZ, 0x33, !PT ;  /* 0x00000015ff157212 */ /* 0x000fe200078e33ff */
[----:B------:R-:W-:Y:S06]  /*5290*/  BRA `(.L_x_11234) ;  /* 0x0000000000147947 */ /* 0x000fec0003800000 */
.L_x_11233:
[----:B------:R-:W-:-:S05]  /*52a0*/  IMAD.U32 R200, RZ, RZ, UR29 ;  /* 0x0000001dffc87e24 */ /* 0x000fca000f8e00ff */
[----:B------:R-:W-:-:S13]  /*52b0*/  ISETP.NE.AND P2, PT, R200, 0x1, PT ;  /* 0x00000001c800780c */ /* 0x000fda0003f45270 */
[----:B-1----:R-:W1:Y:S02]  /*52c0*/  @P2 LDC.64 R8, c[0x0][0x9e8] ;  /* 0x00027a00ff082b82 */ /* 0x002e640000000a00 */
[----:B-1----:R-:W-:-:S05]  /*52d0*/  @P2 IMAD.HI.U32 R8, R21, R8, RZ ;  /* 0x0000000815082227 */ /* 0x002fca00078e00ff */
[----:B------:R-:W-:-:S07]  /*52e0*/  @P2 SHF.R.U32.HI R21, RZ, R9, R8 ;  /* 0x00000009ff152219 */ /* 0x000fce0000011608 */
.L_x_11234:
[----:B------:R-:W-:Y:S05]  /*52f0*/  BSYNC B0 ;  /* 0x0000000000007941 */ /* 0x000fea0003800000 */
.L_x_11232:
[----:B------:R-:W-:-:S04]  /*5300*/  IMAD.IADD R8, R11, 0x1, -R19 ;  /* 0x000000010b087824 */ /* 0x000fc800078e0a13 */
[----:B------:R-:W-:-:S05]  /*5310*/  IMAD R8, R21, R200, R8 ;  /* 0x000000c815087224 */ /* 0x000fca00078e0208 */
[----:B------:R-:W-:Y:S02]  /*5320*/  VIMNMX R12, R12, R8, !PT ;  /* 0x000000080c0c7248 */ /* 0x000fe40007fe0100 */
[----:B------:R-:W-:-:S07]  /*5330*/  VIADDMNMX R13, R8, R200, R13, PT ;  /* 0x000000c8080d7246 */ /* 0x000fce000380010d */
.L_x_11231:
[C---:B------:R-:W-:Y:S02]  /*5340*/  ISETP.GE.AND P3, PT, R11.reuse, 0x1, PT ;  /* 0x000000010b00780c */ /* 0x040fe40003f66270 */
[----:B------:R-:W-:Y:S02]  /*5350*/  LOP3.LUT R18, R18, 0xfff7ffff, RZ, 0xc0, !PT ;  /* 0xfff7ffff12127812 */ /* 0x000fe400078ec0ff */
[C---:B------:R-:W-:Y:S02]  /*5360*/  ISETP.GE.AND P2, PT, R11.reuse, 0x2, PT ;  /* 0x000000020b00780c */ /* 0x040fe40003f46270 */
[----:B------:R-:W-:Y:S02]  /*5370*/  ISETP.GT.AND P4, PT, R12, RZ, !P3 ;  /* 0x000000ff0c00720c */ /* 0x000fe40005f84270 */
[----:B------:R-:W-:Y:S02]  /*5380*/  ISETP.GE.AND P5, PT, R11, 0x9, PT ;  /* 0x000000090b00780c */ /* 0x000fe40003fa6270 */
[----:B------:R-:W-:-:S03]  /*5390*/  ISETP.LT.OR P4, PT, R13, 0x1, P4 ;  /* 0x000000010d00780c */ /* 0x000fc60002781670 */
[----:B------:R-:W-:Y:S02]  /*53a0*/  @P3 LOP3.LUT R18, R18, 0x80000, RZ, 0xfc, !PT ;  /* 0x0008000012123812 */ /* 0x000fe400078efcff */
[----:B------:R-:W-:Y:S02]  /*53b0*/  ISETP.GT.AND P3, PT, R12, 0x1, !P2 ;  /* 0x000000010c00780c */ /* 0x000fe40005764270 */
[----:B------:R-:W-:Y:S02]  /*53c0*/  FSEL R152, R152, -INF , !P4 ;  /* 0xff80000098987808 */ /* 0x000fe40006000000 */
[----:B------:R-:W-:Y:S02]  /*53d0*/  ISETP.LT.OR P3, PT, R13, 0x2, P3 ;  /* 0x000000020d00780c */ /* 0x000fe40001f61670 */
[----:B------:R-:W-:Y:S02]  /*53e0*/  ISETP.GE.AND P4, PT, R11, 0xa, PT ;  /* 0x0000000a0b00780c */ /* 0x000fe40003f86270 */
[----:B------:R-:W-:-:S02]  /*53f0*/  LOP3.LUT R18, R18, 0xfffffffd, RZ, 0xc0, !PT ;  /* 0xfffffffd12127812 */ /* 0x000fc400078ec0ff */
[----:B------:R-:W-:Y:S02]  /*5400*/  FSEL R153, R153, -INF , !P3 ;  /* 0xff80000099997808 */ /* 0x000fe40005800000 */
[----:B------:R-:W-:Y:S02]  /*5410*/  ISETP.GT.AND P3, PT, R12, 0x8, !P5 ;  /* 0x000000080c00780c */ /* 0x000fe40006f64270 */
[----:B------:R-:W-:Y:S02]  /*5420*/  @P5 LOP3.LUT R18, R18, 0x2, RZ, 0xfc, !PT ;  /* 0x0000000212125812 */ /* 0x000fe400078efcff */
[----:B------:R-:W-:Y:S02]  /*5430*/  ISETP.LT.OR P3, PT, R13, 0x9, P3 ;  /* 0x000000090d00780c */ /* 0x000fe40001f61670 */
[----:B------:R-:W-:Y:S02]  /*5440*/  LOP3.LUT R18, R18, 0xfffffffb, RZ, 0xc0, !PT ;  /* 0xfffffffb12127812 */ /* 0x000fe400078ec0ff */
[----:B------:R-:W-:-:S02]  /*5450*/  FSEL R156, R156, -INF , !P3 ;  /* 0xff8000009c9c7808 */ /* 0x000fc40005800000 */
[----:B------:R-:W-:Y:S02]  /*5460*/  @P4 LOP3.LUT R18, R18, 0x4, RZ, 0xfc, !PT ;  /* 0x0000000412124812 */ /* 0x000fe400078efcff */
[----:B------:R-:W-:Y:S02]  /*5470*/  ISETP.GT.AND P3, PT, R12, 0x9, !P4 ;  /* 0x000000090c00780c */ /* 0x000fe40006764270 */
[----:B------:R-:W-:Y:S02]  /*5480*/  ISETP.GE.AND P4, PT, R11, 0x11, PT ;  /* 0x000000110b00780c */ /* 0x000fe40003f86270 */
[----:B------:R-:W-:Y:S02]  /*5490*/  ISETP.LT.OR P3, PT, R13, 0xa, P3 ;  /* 0x0000000a0d00780c */ /* 0x000fe40001f61670 */
[----:B------:R-:W-:Y:S02]  /*54a0*/  LOP3.LUT R18, R18, 0xfffffff7, RZ, 0xc0, !PT ;  /* 0xfffffff712127812 */ /* 0x000fe400078ec0ff */
[----:B------:R-:W-:-:S02]  /*54b0*/  FSEL R157, R157, -INF , !P3 ;  /* 0xff8000009d9d7808 */ /* 0x000fc40005800000 */
        /* <DEDUP_REMOVED lines=109> */
[----:B------:R-:W-:Y:S02]  /*5b90*/  ISETP.GT.AND P6, PT, R12, 0x59, !P6 ;  /* 0x000000590c00780c */ /* 0x000fe400077c4270 */
[----:B------:R-:W2:Y:S02]  /*5ba0*/  SHFL.IDX PT, R12, R20, 0x1, 0x1c1f ;  /* 0x003c1f00140c7f89 */ /* 0x000ea400000e0000 */
[----:B------:R-:W-:-:S04]  /*5bb0*/  ISETP.LT.OR P6, PT, R13, 0x5a, P6 ;  /* 0x0000005a0d00780c */ /* 0x000fc800037c1670 */
[----:B------:R-:W-:Y:S02]  /*5bc0*/  FSEL R197, R197, -INF , !P6 ;  /* 0xff800000c5c57808 */ /* 0x000fe40007000000 */
[----:B------:R-:W-:Y:S01]  /*5bd0*/  PLOP3.LUT P6, PT, PT, PT, UP0, 0x40, 0x0 ;  /* 0x000000000000781c */ /* 0x000fe20003fce808 */
[--C-:B--2---:R-:W-:Y:S02]  /*5be0*/  IMAD.IADD R15, R15, 0x1, R12.reuse ;  /* 0x000000010f0f7824 */ /* 0x104fe400078e020c */
[----:B------:R-:W-:-:S10]  /*5bf0*/  IMAD.IADD R14, R14, 0x1, R12 ;  /* 0x000000010e0e7824 */ /* 0x000fd400078e020c */
        /* <DEDUP_REMOVED lines=13> */
.L_x_11237:
[----:B------:R-:W-:-:S05]  /*5cd0*/  IMAD.U32 R13, RZ, RZ, UR29 ;  /* 0x0000001dff0d7e24 */ /* 0x000fca000f8e00ff */
[----:B------:R-:W-:-:S13]  /*5ce0*/  ISETP.NE.AND P6, PT, R13, 0x1, PT ;  /* 0x000000010d00780c */ /* 0x000fda0003fc5270 */
[----:B-1----:R-:W1:Y:S02]  /*5cf0*/  @P6 LDC.64 R8, c[0x0][0x9e8] ;  /* 0x00027a00ff086b82 */ /* 0x002e640000000a00 */
[----:B-1----:R-:W-:-:S05]  /*5d00*/  @P6 IMAD.HI.U32 R8, R12, R8, RZ ;  /* 0x000000080c086227 */ /* 0x002fca00078e00ff */
[----:B------:R-:W-:-:S07]  /*5d10*/  @P6 SHF.R.U32.HI R12, RZ, R9, R8 ;  /* 0x00000009ff0c6219 */ /* 0x000fce0000011608 */
.L_x_11238:
[----:B------:R-:W-:Y:S05]  /*5d20*/  BSYNC B0 ;  /* 0x0000000000007941 */ /* 0x000fea0003800000 */
.L_x_11236:
[----:B------:R-:W-:-:S04]  /*5d30*/  IMAD.IADD R11, R11, 0x1, -R19 ;  /* 0x000000010b0b7824 */ /* 0x000fc800078e0a13 */
[----:B------:R-:W-:-:S05]  /*5d40*/  IMAD R11, R12, R13, R11 ;  /* 0x0000000d0c0b7224 */ /* 0x000fca00078e020b */
[----:B------:R-:W-:Y:S02]  /*5d50*/  VIMNMX R14, R14, R11, !PT ;  /* 0x0000000b0e0e7248 */ /* 0x000fe40007fe0100 */
[----:B------:R-:W-:-:S07]  /*5d60*/  VIADDMNMX R15, R11, R13, R15, PT ;  /* 0x0000000d0b0f7246 */ /* 0x000fce000380010f */
.L_x_11235:
[----:B------:R-:W-:Y:S01]  /*5d70*/  ISETP.GT.AND P2, PT, R14, 0x1, !P2 ;  /* 0x000000010e00780c */ /* 0x000fe20005744270 */
[----:B------:R-:W-:Y:S01]  /*5d80*/  UMOV UR7, UR21 ;  /* 0x0000001500077c82 */ /* 0x000fe20008000000 */
[----:B-1----:R-:W-:Y:S02]  /*5d90*/  FMNMX.FTZ R8, R152, R0, !PT ;  /* 0x0000000098087209 */ /* 0x002fe40007810000 */
[----:B------:R-:W-:Y:S02]  /*5da0*/  ISETP.LT.OR P2, PT, R15, 0x2, P2 ;  /* 0x000000020f00780c */ /* 0x000fe40001741670 */
[C---:B------:R-:W-:Y:S02]  /*5db0*/  LOP3.LUT P6, RZ, R18.reuse, 0x8000, RZ, 0xc0, !PT ;  /* 0x0000800012ff7812 */ /* 0x040fe400078cc0ff */
        /* <DEDUP_REMOVED lines=59> */
[C---:B------:R-:W-:Y:S02]  /*6170*/  ISETP.GT.AND P3, PT, R14.reuse, 0x50, !P3 ;  /* 0x000000500e00780c */ /* 0x040fe40005f64270 */
[----:B------:R-:W-:Y:S02]  /*6180*/  ISETP.LT.OR P2, PT, R15, 0x29, P2 ;  /* 0x000000290f00780c */ /* 0x000fe40001741670 */
[----:B------:R-:W-:Y:S02]  /*6190*/  ISETP.GT.AND P4, PT, R14, 0x51, !P4 ;  /* 0x000000510e00780c */ /* 0x000fe40006784270 */
[----:B------:R-:W-:Y:S02]  /*61a0*/  FSEL R174, R174, -INF , !P2 ;  /* 0xff800000aeae7808 */ /* 0x000fe40005000000 */
[----:B------:R-:W-:-:S02]  /*61b0*/  LOP3.LUT P2, RZ, R18, 0x800, RZ, 0xc0, !PT ;  /* 0x0000080012ff7812 */ /* 0x000fc4000784c0ff */
[C---:B------:R-:W-:Y:S02]  /*61c0*/  ISETP.LT.OR P3, PT, R15.reuse, 0x51, P3 ;  /* 0x000000510f00780c */ /* 0x040fe40001f61670 */
[C---:B------:R-:W-:Y:S02]  /*61d0*/  ISETP.GT.AND P2, PT, R14.reuse, 0x29, !P2 ;  /* 0x000000290e00780c */ /* 0x040fe40005744270 */
[----:B------:R-:W-:Y:S02]  /*61e0*/  ISETP.GT.AND P5, PT, R14, 0x58, !P5 ;  /* 0x000000580e00780c */ /* 0x000fe40006fa4270 */
[C---:B------:R-:W-:Y:S02]  /*61f0*/  ISETP.LT.OR P2, PT, R15.reuse, 0x2a, P2 ;  /* 0x0000002a0f00780c */ /* 0x040fe40001741670 */
[----:B------:R-:W-:Y:S02]  /*6200*/  ISETP.LT.OR P4, PT, R15, 0x52, P4 ;  /* 0x000000520f00780c */ /* 0x000fe40002781670 */
[----:B------:R-:W-:-:S02]  /*6210*/  FSEL R175, R175, -INF , !P2 ;  /* 0xff800000afaf7808 */ /* 0x000fc40005000000 */
[----:B------:R-:W-:Y:S02]  /*6220*/  LOP3.LUT P2, RZ, R18, 0x400, RZ, 0xc0, !PT ;  /* 0x0000040012ff7812 */ /* 0x000fe4000784c0ff */
[----:B-1----:R-:W-:Y:S02]  /*6230*/  FMNMX.FTZ R8, R8, R9, !PT ;  /* 0x0000000908087209 */ /* 0x002fe40007810000 */
[----:B------:R-:W-:Y:S02]  /*6240*/  ISETP.GT.AND P2, PT, R14, 0x30, !P2 ;  /* 0x000000300e00780c */ /* 0x000fe40005744270 */
[----:B------:R-:W-:Y:S01]  /*6250*/  FSEL R194, R194, -INF , !P3 ;  /* 0xff800000c2c27808 */ /* 0x000fe20005800000 */
[----:B------:R-:W1:Y:S01]  /*6260*/  SHFL.BFLY PT, R9, R8, 0x1, 0x1f ;  /* 0x0c201f0008097f89 */ /* 0x000e6200000e0000 */
[C---:B------:R-:W-:Y:S02]  /*6270*/  ISETP.LT.OR P2, PT, R15.reuse, 0x31, P2 ;  /* 0x000000310f00780c */ /* 0x040fe40001741670 */
[----:B------:R-:W-:-:S02]  /*6280*/  ISETP.LT.OR P5, PT, R15, 0x59, P5 ;  /* 0x000000590f00780c */ /* 0x000fc40002fa1670 */
[----:B------:R-:W-:Y:S02]  /*6290*/  FSEL R178, R178, -INF , !P2 ;  /* 0xff800000b2b27808 */ /* 0x000fe40005000000 */
[----:B------:R-:W-:Y:S02]  /*62a0*/  LOP3.LUT P2, RZ, R18, 0x200, RZ, 0xc0, !PT ;  /* 0x0000020012ff7812 */ /* 0x000fe4000784c0ff */
[----:B------:R-:W-:Y:S02]  /*62b0*/  FSEL R195, R195, -INF , !P4 ;  /* 0xff800000c3c37808 */ /* 0x000fe40006000000 */
[----:B------:R-:W-:Y:S02]  /*62c0*/  ISETP.GT.AND P2, PT, R14, 0x31, !P2 ;  /* 0x000000310e00780c */ /* 0x000fe40005744270 */
[----:B------:R-:W-:Y:S02]  /*62d0*/  FSEL R198, R198, -INF , !P5 ;  /* 0xff800000c6c67808 */ /* 0x000fe40006800000 */
[----:B------:R-:W-:-:S04]  /*62e0*/  ISETP.LT.OR P2, PT, R15, 0x32, P2 ;  /* 0x000000320f00780c */ /* 0x000fc80001741670 */
[----:B------:R-:W-:Y:S02]  /*62f0*/  FSEL R179, R179, -INF , !P2 ;  /* 0xff800000b3b37808 */ /* 0x000fe40005000000 */
[----:B------:R-:W-:Y:S02]  /*6300*/  LOP3.LUT P2, RZ, R18, 0x100, RZ, 0xc0, !PT ;  /* 0x0000010012ff7812 */ /* 0x000fe4000784c0ff */
[----:B-1----:R-:W-:Y:S02]  /*6310*/  FMNMX.FTZ R8, R8, R9, !PT ;  /* 0x0000000908087209 */ /* 0x002fe40007810000 */
        /* <DEDUP_REMOVED lines=19> */
[----:B------:R-:W-:-:S04]  /*6450*/  FSETP.NEU.FTZ.AND P2, PT, R8, -INF , PT ;  /* 0xff8000000800780b */ /* 0x000fc80003f5d000 */
[----:B------:R-:W-:-:S05]  /*6460*/  FSEL R9, R8, RZ, P2 ;  /* 0x000000ff08097208 */ /* 0x000fca0001000000 */
[----:B------:R-:W-:Y:S01]  /*6470*/  FADD.FTZ R9, -R9, R0 ;  /* 0x0000000009097221 */ /* 0x000fe20000010100 */
[----:B------:R-:W-:-:S05]  /*6480*/  FMUL.FTZ R0, R8, UR7 ;  /* 0x0000000708007c20 */ /* 0x000fca0008410000 */
[----:B------:R-:W-:Y:S02]  /*6490*/  FSEL R0, R0, RZ, P2 ;  /* 0x000000ff00007208 */ /* 0x000fe40001000000 */
[----:B------:R-:W-:Y:S02]  /*64a0*/  ISETP.GT.AND P2, PT, R14, 0x49, !P6 ;  /* 0x000000490e00780c */ /* 0x000fe40007744270 */
[----:B------:R-:W-:Y:S01]  /*64b0*/  LOP3.LUT P6, RZ, R18, 0x1, RZ, 0xc0, !PT ;  /* 0x0000000112ff7812 */ /* 0x000fe200078cc0ff */
[--C-:B------:R-:W-:Y:S01]  /*64c0*/  FFMA.FTZ R152, R152, UR7, -R0.reuse ;  /* 0x0000000798987c23 */ /* 0x100fe20008010800 */
[----:B------:R-:W-:Y:S01]  /*64d0*/  ISETP.LT.OR P2, PT, R15, 0x4a, P2 ;  /* 0x0000004a0f00780c */ /* 0x000fe20001741670 */
[--C-:B------:R-:W-:Y:S01]  /*64e0*/  FFMA.FTZ R153, R153, UR7, -R0.reuse ;  /* 0x0000000799997c23 */ /* 0x100fe20008010800 */
[--C-:B------:R-:W-:Y:S01]  /*64f0*/  FFMA.FTZ R156, R156, UR7, -R0.reuse ;  /* 0x000000079c9c7c23 */ /* 0x100fe20008010800 */
[--C-:B------:R-:W-:Y:S01]  /*6500*/  FFMA.FTZ R157, R157, UR7, -R0.reuse ;  /* 0x000000079d9d7c23 */ /* 0x100fe20008010800 */
[----:B------:R-:W-:Y:S01]  /*6510*/  FSEL R191, R191, -INF , !P2 ;  /* 0xff800000bfbf7808 */ /* 0x000fe20005000000 */
[--C-:B------:R-:W-:Y:S01]  /*6520*/  FFMA.FTZ R160, R160, UR7, -R0.reuse ;  /* 0x00000007a0a07c23 */ /* 0x100fe20008010800 */
[----:B------:R-:W-:Y:S01]  /*6530*/  LOP3.LUT P2, RZ, R18, 0x80000, RZ, 0xc0, !PT ;  /* 0x0008000012ff7812 */ /* 0x000fe2000784c0ff */
[--C-:B------:R-:W-:Y:S01]  /*6540*/  FFMA.FTZ R161, R161, UR7, -R0.reuse ;  /* 0x00000007a1a17c23 */ /* 0x100fe20008010800 */
[--C-:B------:R-:W-:Y:S01]  /*6550*/  FFMA.FTZ R164, R164, UR7, -R0.reuse ;  /* 0x00000007a4a47c23 */ /* 0x100fe20008010800 */
[--C-:B------:R-:W-:Y:S01]  /*6560*/  FFMA.FTZ R165, R165, UR7, -R0.reuse ;  /* 0x00000007a5a57c23 */ /* 0x100fe20008010800 */
[----:B------:R-:W-:Y:S01]  /*6570*/  ISETP.GT.AND P2, PT, R14, RZ, !P2 ;  /* 0x000000ff0e00720c */ /* 0x000fe20005744270 */
[--C-:B------:R-:W-:Y:S01]  /*6580*/  FFMA.FTZ R168, R168, UR7, -R0.reuse ;  /* 0x00000007a8a87c23 */ /* 0x100fe20008010800 */
[--C-:B------:R-:W-:Y:S01]  /*6590*/  FFMA.FTZ R169, R169, UR7, -R0.reuse ;  /* 0x00000007a9a97c23 */ /* 0x100fe20008010800 */
[--C-:B------:R-:W-:Y:S01]  /*65a0*/  FFMA.FTZ R172, R172, UR7, -R0.reuse ;  /* 0x00000007acac7c23 */ /* 0x100fe20008010800 */
[----:B------:R-:W-:Y:S01]  /*65b0*/  ISETP.LT.OR P2, PT, R15, 0x1, P2 ;  /* 0x000000010f00780c */ /* 0x000fe20001741670 */
[--C-:B------:R-:W-:Y:S01]  /*65c0*/  FFMA.FTZ R173, R173, UR7, -R0.reuse ;  /* 0x00000007adad7c23 */ /* 0x100fe20008010800 */
[--C-:B------:R-:W-:Y:S01]  /*65d0*/  FFMA.FTZ R176, R176, UR7, -R0.reuse ;  /* 0x00000007b0b07c23 */ /* 0x100fe20008010800 */
[--C-:B------:R-:W-:Y:S01]  /*65e0*/  FFMA.FTZ R177, R177, UR7, -R0.reuse ;  /* 0x00000007b1b17c23 */ /* 0x100fe20008010800 */
[----:B------:R-:W-:Y:S01]  /*65f0*/  FSEL R154, R154, -INF , !P2 ;  /* 0xff8000009a9a7808 */ /* 0x000fe20005000000 */
        /* <DEDUP_REMOVED lines=11> */
[----:B------:R-:W-:Y:S01]  /*66b0*/  FMNMX.FTZ R9, R154, R6, !PT ;  /* 0x000000069a097209 */ /* 0x000fe20007810000 */
[----:B------:R-:W-:Y:S01]  /*66c0*/  MUFU.EX2 R152, R152 ;  /* 0x0000009800987308 */ /* 0x000fe20000000800 */
[----:B------:R-:W-:-:S02]  /*66d0*/  ISETP.GT.AND P2, PT, R14, 0x59, !P6 ;  /* 0x000000590e00780c */ /* 0x000fc40007744270 */
[----:B------:R-:W-:Y:S02]  /*66e0*/  FMNMX.FTZ R9, R155, R9, !PT ;  /* 0x000000099b097209 */ /* 0x000fe40007810000 */
[----:B------:R-:W-:Y:S02]  /*66f0*/  ISETP.LT.OR P2, PT, R15, 0x5a, P2 ;  /* 0x0000005a0f00780c */ /* 0x000fe40001741670 */
[----:B------:R-:W-:Y:S01]  /*6700*/  FMNMX.FTZ R9, R158, R9, !PT ;  /* 0x000000099e097209 */ /* 0x000fe20007810000 */
[----:B------:R-:W1:Y:S01]  /*6710*/  MUFU.EX2 R0, R0 ;  /* 0x0000000000007308 */ /* 0x000e620000000800 */
[----:B------:R-:W-:Y:S02]  /*6720*/  FSEL R199, R199, -INF , !P2 ;  /* 0xff800000c7c77808 */ /* 0x000fe40005000000 */
[----:B------:R-:W-:-:S04]  /*6730*/  FMNMX.FTZ R9, R159, R9, !PT ;  /* 0x000000099f097209 */ /* 0x000fc80007810000 */
[----:B------:R-:W-:Y:S01]  /*6740*/  FMNMX.FTZ R9, R162, R9, !PT ;  /* 0x00000009a2097209 */ /* 0x000fe20007810000 */
[----:B------:R-:W2:Y:S03]  /*6750*/  MUFU.EX2 R153, R153 ;  /* 0x0000009900997308 */ /* 0x000ea60000000800 */
[----:B------:R-:W-:-:S04]  /*6760*/  FMNMX.FTZ R9, R163, R9, !PT ;  /* 0x00000009a3097209 */ /* 0x000fc80007810000 */
[----:B------:R-:W-:Y:S01]  /*6770*/  FMNMX.FTZ R9, R166, R9, !PT ;  /* 0x00000009a6097209 */ /* 0x000fe20007810000 */
[----:B------:R-:W3:Y:S01]  /*6780*/  MUFU.EX2 R156, R156 ;  /* 0x0000009c009c7308 */ /* 0x000ee20000000800 */
        /* <DEDUP_REMOVED lines=8> */
[C---:B--2---:R-:W-:Y:S01]  /*6810*/  FADD.FTZ R3, R153.reuse, R3 ;  /* 0x0000000399037221 */ /* 0x044fe20000010000 */
[----:B------:R-:W-:Y:S01]  /*6820*/  F2FP.F16.F32.PACK_AB R152, R153, R152 ;  /* 0x000000989998723e */ /* 0x000fe200000000ff */
[-C--:B------:R-:W-:Y:S01]  /*6830*/  FMUL.FTZ R32, R32, R0.reuse ;  /* 0x0000000020207220 */ /* 0x080fe20000410000 */
[----:B------:R-:W-:Y:S01]  /*6840*/  FMNMX.FTZ R9, R171, R9, !PT ;  /* 0x00000009ab097209 */ /* 0x000fe20007810000 */
[-C--:B------:R-:W-:Y:S01]  /*6850*/  FMUL.FTZ R33, R33, R0.reuse ;  /* 0x0000000021217220 */ /* 0x080fe20000410000 */
[-C--:B------:R-:W-:Y:S01]  /*6860*/  FMUL.FTZ R36, R36, R0.reuse ;  /* 0x0000000024247220 */ /* 0x080fe20000410000 */
[-C--:B------:R-:W-:Y:S01]  /*6870*/  FMUL.FTZ R37, R37, R0.reuse ;  /* 0x0000000025257220 */ /* 0x080fe20000410000 */
[----:B------:R-:W-:Y:S01]  /*6880*/  FMNMX.FTZ R9, R174, R9, !PT ;  /* 0x00000009ae097209 */ /* 0x000fe20007810000 */
[----:B---3--:R-:W-:Y:S01]  /*6890*/  FADD.FTZ R3, R156, R3 ;  /* 0x000000039c037221 */ /* 0x008fe20000010000 */
[----:B------:R-:W2:Y:S01]  /*68a0*/  MUFU.EX2 R160, R160 ;  /* 0x000000a000a07308 */ /* 0x000ea20000000800 */
[-C--:B------:R-:W-:Y:S01]  /*68b0*/  FMUL.FTZ R40, R40, R0.reuse ;  /* 0x0000000028287220 */ /* 0x080fe20000410000 */
[----:B------:R-:W-:Y:S01]  /*68c0*/  FMNMX.FTZ R9, R175, R9, !PT ;  /* 0x00000009af097209 */ /* 0x000fe20007810000 */
[-C--:B------:R-:W-:Y:S01]  /*68d0*/  FMUL.FTZ R41, R41, R0.reuse ;  /* 0x0000000029297220 */ /* 0x080fe20000410000 */
[-C--:B------:R-:W-:Y:S01]  /*68e0*/  FMUL.FTZ R44, R44, R0.reuse ;  /* 0x000000002c2c7220 */ /* 0x080fe20000410000 */
[-C--:B------:R-:W-:Y:S01]  /*68f0*/  FMUL.FTZ R45, R45, R0.reuse ;  /* 0x000000002d2d7220 */ /* 0x080fe20000410000 */
[----:B------:R-:W-:Y:S01]  /*6900*/  FMNMX.FTZ R9, R178, R9, !PT ;  /* 0x00000009b2097209 */ /* 0x000fe20007810000 */
[----:B-1----:R-:W-:Y:S01]  /*6910*/  FADD.FTZ R3, R157, R3 ;  /* 0x000000039d037221 */ /* 0x002fe20000010000 */
[----:B------:R-:W1:Y:S01]  /*6920*/  MUFU.EX2 R161, R161 ;  /* 0x000000a100a17308 */ /* 0x000e620000000800 */
[-C--:B------:R-:W-:Y:S01]  /*6930*/  FMUL.FTZ R48, R48, R0.reuse ;  /* 0x0000000030307220 */ /* 0x080fe20000410000 */
[----:B------:R-:W-:Y:S01]  /*6940*/  FMNMX.FTZ R9, R179, R9, !PT ;  /* 0x00000009b3097209 */ /* 0x000fe20007810000 */
[-C--:B------:R-:W-:Y:S01]  /*6950*/  FMUL.FTZ R49, R49, R0.reuse ;  /* 0x0000000031317220 */ /* 0x080fe20000410000 */
[-C--:B------:R-:W-:Y:S01]  /*6960*/  FMUL.FTZ R52, R52, R0.reuse ;  /* 0x0000000034347220 */ /* 0x080fe20000410000 */
[-C--:B------:R-:W-:Y:S01]  /*6970*/  FMUL.FTZ R53, R53, R0.reuse ;  /* 0x0000000035357220 */ /* 0x080fe20000410000 */
[----:B------:R-:W-:Y:S01]  /*6980*/  FMNMX.FTZ R9, R182, R9, !PT ;  /* 0x00000009b6097209 */ /* 0x000fe20007810000 */
[-C--:B------:R-:W-:Y:S01]  /*6990*/  FMUL.FTZ R56, R56, R0.reuse ;  /* 0x0000000038387220 */ /* 0x080fe20000410000 */
[----:B------:R-:W3:Y:S01]  /*69a0*/  MUFU.EX2 R164, R164 ;  /* 0x000000a400a47308 */ /* 0x000ee20000000800 */
        /* <DEDUP_REMOVED lines=37> */
[-C--:B------:R-:W-:Y:S01]  /*6c00*/  FMUL.FTZ R96, R96, R0.reuse ;  /* 0x0000000060607220 */ /* 0x080fe20000410000 */
[----:B------:R-:W1:Y:S01]  /*6c10*/  SHFL.BFLY PT, R11, R9, 0x2, 0x1f ;  /* 0x0c401f00090b7f89 */ /* 0x000e6200000e0000 */
[----:B------:R-:W4:Y:S01]  /*6c20*/  MUFU.EX2 R173, R173 ;  /* 0x000000ad00ad7308 */ /* 0x000f220000000800 */
        /* <DEDUP_REMOVED lines=22> */
[----:B-1----:R-:W-:Y:S01]  /*6d90*/  FMNMX.FTZ R9, R9, R11, !PT ;  /* 0x0000000b09097209 */ /* 0x002fe20007810000 */
[----:B------:R-:W1:Y:S01]  /*6da0*/  MUFU.EX2 R180, R180 ;  /* 0x000000b400b47308 */ /* 0x000e620000000800 */
[----:B---3--:R-:W-:Y:S01]  /*6db0*/  FADD.FTZ R3, R176, R3 ;  /* 0x00000003b0037221 */ /* 0x008fe20000010000 */
[-C--:B------:R-:W-:Y:S01]  /*6dc0*/  FMUL.FTZ R132, R132, R0.reuse ;  /* 0x0000000084847220 */ /* 0x080fe20000410000 */
[-C--:B------:R-:W-:Y:S01]  /*6dd0*/  FMUL.FTZ R133, R133, R0.reuse ;  /* 0x0000000085857220 */ /* 0x080fe20000410000 */
[----:B------:R-:W3:Y:S01]  /*6de0*/  SHFL.BFLY PT, R11, R9, 0x1, 0x1f ;  /* 0x0c201f00090b7f89 */ /* 0x000ee200000e0000 */
        /* <DEDUP_REMOVED lines=8> */
[-C--:B------:R-:W-:Y:S01]  /*6e70*/  FMUL.FTZ R148, R148, R0.reuse ;  /* 0x0000000094947220 */ /* 0x080fe20000410000 */
[----:B------:R-:W-:-:S02]  /*6e80*/  FMUL.FTZ R149, R149, R0 ;  /* 0x0000000095957220 */ /* 0x000fc40000410000 */
[----:B------:R-:W2:Y:S01]  /*6e90*/  MUFU.EX2 R184, R184 ;  /* 0x000000b800b87308 */ /* 0x000ea20000000800 */
[----:B-1----:R-:W-:-:S07]  /*6ea0*/  FADD.FTZ R3, R180, R3 ;  /* 0x00000003b4037221 */ /* 0x002fce0000010000 */
[----:B------:R-:W1:Y:S01]  /*6eb0*/  MUFU.EX2 R185, R185 ;  /* 0x000000b900b97308 */ /* 0x000e620000000800 */
[----:B----4-:R-:W-:Y:S01]  /*6ec0*/  FADD.FTZ R3, R181, R3 ;  /* 0x00000003b5037221 */ /* 0x010fe20000010000 */
[----:B---3--:R-:W-:-:S04]  /*6ed0*/  FMNMX.FTZ R9, R9, R11, !PT ;  /* 0x0000000b09097209 */ /* 0x008fc80007810000 */
[C---:B------:R-:W-:Y:S01]  /*6ee0*/  FSETP.NEU.FTZ.AND P2, PT, R9.reuse, -INF , PT ;  /* 0xff8000000900780b */ /* 0x040fe20003f5d000 */
[----:B------:R-:W-:Y:S01]  /*6ef0*/  FMUL.FTZ R12, R9, UR7 ;  /* 0x00000007090c7c20 */ /* 0x000fe20008410000 */
[----:B------:R-:W3:Y:S01]  /*6f00*/  MUFU.EX2 R188, R188 ;  /* 0x000000bc00bc7308 */ /* 0x000ee20000000800 */
[----:B--2---:R-:W-:-:S03]  /*6f10*/  FADD.FTZ R3, R184, R3 ;  /* 0x00000003b8037221 */ /* 0x004fc60000010000 */
[----:B------:R-:W-:Y:S01]  /*6f20*/  FSEL R12, R12, RZ, P2 ;  /* 0x000000ff0c0c7208 */ /* 0x000fe20001000000 */
[----:B-1----:R-:W-:-:S03]  /*6f30*/  FADD.FTZ R3, R185, R3 ;  /* 0x00000003b9037221 */ /* 0x002fc60000010000 */
[----:B------:R-:W1:Y:S01]  /*6f40*/  MUFU.EX2 R189, R189 ;  /* 0x000000bd00bd7308 */ /* 0x000e620000000800 */
[--C-:B------:R-:W-:Y:S01]  /*6f50*/  FFMA.FTZ R163, R163, UR7, -R12.reuse ;  /* 0x00000007a3a37c23 */ /* 0x100fe2000801080c */
[--C-:B------:R-:W-:Y:S01]  /*6f60*/  FFMA.FTZ R21, R154, UR7, -R12.reuse ;  /* 0x000000079a157c23 */ /* 0x100fe2000801080c */
[----:B------:R-:W-:Y:S01]  /*6f70*/  F2FP.F16.F32.PACK_AB R154, R157, R156 ;  /* 0x0000009c9d9a723e */ /* 0x000fe200000000ff */
        /* <DEDUP_REMOVED lines=10> */
[----:B------:R-:W-:Y:S01]  /*7020*/  F2FP.F16.F32.PACK_AB R156, R161, R160 ;  /* 0x000000a0a19c723e */ /* 0x000fe200000000ff */
[--C-:B------:R-:W-:Y:S01]  /*7030*/  FFMA.FTZ R175, R175, UR7, -R12.reuse ;  /* 0x00000007afaf7c23 */ /* 0x100fe2000801080c */
[----:B------:R-:W-:Y:S01]  /*7040*/  MUFU.EX2 R21, R21 ;  /* 0x0000001500157308 */ /* 0x000fe20000000800 */
[----:B--2---:R-:W-:Y:S01]  /*7050*/  FSEL R163, R9, RZ, P2 ;  /* 0x000000ff09a37208 */ /* 0x004fe20001000000 */
[--C-:B------:R-:W-:Y:S01]  /*7060*/  FFMA.FTZ R178, R178, UR7, -R12.reuse ;  /* 0x00000007b2b27c23 */ /* 0x100fe2000801080c */
[--C-:B------:R-:W-:Y:S01]  /*7070*/  FFMA.FTZ R179, R179, UR7, -R12.reuse ;  /* 0x00000007b3b37c23 */ /* 0x100fe2000801080c */
[----:B------:R-:W-:Y:S01]  /*7080*/  F2FP.F16.F32.PACK_AB R158, R165, R164 ;  /* 0x000000a4a59e723e */ /* 0x000fe200000000ff */
[----:B------:R-:W-:Y:S01]  /*7090*/  FFMA.FTZ R182, R182, UR7, -R12 ;  /* 0x00000007b6b67c23 */ /* 0x000fe2000801080c */
[----:B------:R-:W-:Y:S01]  /*70a0*/  FADD.FTZ R6, -R163, R6 ;  /* 0x00000006a3067221 */ /* 0x000fe20000010100 */
[--C-:B------:R-:W-:Y:S01]  /*70b0*/  FFMA.FTZ R183, R183, UR7, -R12.reuse ;  /* 0x00000007b7b77c23 */ /* 0x100fe2000801080c */
[----:B------:R-:W-:Y:S01]  /*70c0*/  MUFU.EX2 R153, R155 ;  /* 0x0000009b00997308 */ /* 0x000fe20000000800 */
[--C-:B------:R-:W-:Y:S01]  /*70d0*/  FFMA.FTZ R186, R186, UR7, -R12.reuse ;  /* 0x00000007baba7c23 */ /* 0x100fe2000801080c */
[----:B------:R-:W-:Y:S01]  /*70e0*/  FMUL.FTZ R6, R6, UR7 ;  /* 0x0000000706067c20 */ /* 0x000fe20008410000 */
[--C-:B------:R-:W-:Y:S01]  /*70f0*/  FFMA.FTZ R187, R187, UR7, -R12.reuse ;  /* 0x00000007bbbb7c23 */ /* 0x100fe2000801080c */
[----:B------:R-:W-:Y:S01]  /*7100*/  F2FP.F16.F32.PACK_AB R160, R169, R168 ;  /* 0x000000a8a9a0723e */ /* 0x000fe200000000ff */
[--C-:B------:R-:W-:Y:S01]  /*7110*/  FFMA.FTZ R190, R190, UR7, -R12.reuse ;  /* 0x00000007bebe7c23 */ /* 0x100fe2000801080c */
[--C-:B------:R-:W-:Y:S01]  /*7120*/  FFMA.FTZ R191, R191, UR7, -R12.reuse ;  /* 0x00000007bfbf7c23 */ /* 0x100fe2000801080c */
[--C-:B------:R-:W-:Y:S01]  /*7130*/  FFMA.FTZ R194, R194, UR7, -R12.reuse ;  /* 0x00000007c2c27c23 */ /* 0x100fe2000801080c */
[----:B------:R-:W2:Y:S01]  /*7140*/  MUFU.EX2 R6, R6 ;  /* 0x0000000600067308 */ /* 0x000ea20000000800 */
[--C-:B------:R-:W-:Y:S01]  /*7150*/  FFMA.FTZ R195, R195, UR7, -R12.reuse ;  /* 0x00000007c3c37c23 */ /* 0x100fe2000801080c */
[----:B------:R-:W-:Y:S01]  /*7160*/  F2FP.F16.F32.PACK_AB R162, R173, R172 ;  /* 0x000000acada2723e */ /* 0x000fe200000000ff */
[--C-:B------:R-:W-:Y:S01]  /*7170*/  FFMA.FTZ R198, R198, UR7, -R12.reuse ;  /* 0x00000007c6c67c23 */ /* 0x100fe2000801080c */
[----:B------:R-:W-:Y:S01]  /*7180*/  FFMA.FTZ R12, R199, UR7, -R12 ;  /* 0x00000007c70c7c23 */ /* 0x000fe2000801080c */
[----:B---3--:R-:W-:Y:S01]  /*7190*/  FADD.FTZ R3, R188, R3 ;  /* 0x00000003bc037221 */ /* 0x008fe20000010000 */
[----:B------:R-:W-:-:S02]  /*71a0*/  F2FP.F16.F32.PACK_AB R164, R177, R176 ;  /* 0x000000b0b1a4723e */ /* 0x000fc400000000ff */
[----:B------:R-:W3:Y:S01]  /*71b0*/  MUFU.EX2 R20, R20 ;  /* 0x0000001400147308 */ /* 0x000ee20000000800 */
[----:B-1----:R-:W-:Y:S01]  /*71c0*/  FADD.FTZ R3, R189, R3 ;  /* 0x00000003bd037221 */ /* 0x002fe20000010000 */
[----:B------:R-:W-:Y:S02]  /*71d0*/  F2FP.F16.F32.PACK_AB R166, R181, R180 ;  /* 0x000000b4b5a6723e */ /* 0x000fe400000000ff */
[----:B------:R-:W-:Y:S02]  /*71e0*/  F2FP.F16.F32.PACK_AB R168, R185, R184 ;  /* 0x000000b8b9a8723e */ /* 0x000fe400000000ff */
[----:B------:R-:W-:Y:S02]  /*71f0*/  F2FP.F16.F32.PACK_AB R170, R189, R188 ;  /* 0x000000bcbdaa723e */ /* 0x000fe400000000ff */
[----:B------:R-:W1:Y:S01]  /*7200*/  MUFU.EX2 R155, R159 ;  /* 0x0000009f009b7308 */ /* 0x000e620000000800 */
[----:B--2---:R-:W-:Y:S01]  /*7210*/  FFMA.FTZ R2, R6, R2, R21 ;  /* 0x0000000206027223 */ /* 0x004fe20000010015 */
[-C--:B------:R-:W-:Y:S01]  /*7220*/  FMUL.FTZ R26, R26, R6.reuse ;  /* 0x000000061a1a7220 */ /* 0x080fe20000410000 */
[-C--:B------:R-:W-:Y:S01]  /*7230*/  FMUL.FTZ R27, R27, R6.reuse ;  /* 0x000000061b1b7220 */ /* 0x080fe20000410000 */
[-C--:B------:R-:W-:Y:S01]  /*7240*/  FMUL.FTZ R30, R30, R6.reuse ;  /* 0x000000061e1e7220 */ /* 0x080fe20000410000 */
[C---:B------:R-:W-:Y:S01]  /*7250*/  FADD.FTZ R2, R153.reuse, R2 ;  /* 0x0000000299027221 */ /* 0x040fe20000010000 */
[----:B------:R-:W-:Y:S01]  /*7260*/  F2FP.F16.F32.PACK_AB R153, R153, R21 ;  /* 0x000000159999723e */ /* 0x000fe200000000ff */
        /* <DEDUP_REMOVED lines=91> */
[----:B------:R-:W-:-:S06]  /*7820*/  FMUL.FTZ R151, R151, R6 ;  /* 0x0000000697977220 */ /* 0x000fcc0000410000 */
[----:B------:R-:W2:Y:S01]  /*7830*/  MUFU.EX2 R187, R187 ;  /* 0x000000bb00bb7308 */ /* 0x000ea20000000800 */
[C---:B---3--:R-:W-:Y:S01]  /*7840*/  FADD.FTZ R2, R183.reuse, R2 ;  /* 0x00000002b7027221 */ /* 0x048fe20000010000 */
[----:B------:R-:W-:-:S06]  /*7850*/  F2FP.F16.F32.PACK_AB R167, R183, R167 ;  /* 0x000000a7b7a7723e */ /* 0x000fcc00000000ff */
[----:B------:R-:W3:Y:S01]  /*7860*/  MUFU.EX2 R171, R190 ;  /* 0x000000be00ab7308 */ /* 0x000ee20000000800 */
[----:B-1----:R-:W-:-:S07]  /*7870*/  FADD.FTZ R2, R169, R2 ;  /* 0x00000002a9027221 */ /* 0x002fce0000010000 */
[----:B------:R-:W1:Y:S01]  /*7880*/  MUFU.EX2 R191, R191 ;  /* 0x000000bf00bf7308 */ /* 0x000e620000000800 */
[C---:B--2---:R-:W-:Y:S01]  /*7890*/  FADD.FTZ R2, R187.reuse, R2 ;  /* 0x00000002bb027221 */ /* 0x044fe20000010000 */
[----:B------:R-:W-:-:S06]  /*78a0*/  F2FP.F16.F32.PACK_AB R169, R187, R169 ;  /* 0x000000a9bba9723e */ /* 0x000fcc00000000ff */
[----:B------:R-:W2:Y:S01]  /*78b0*/  MUFU.EX2 R192, R192 ;  /* 0x000000c000c07308 */ /* 0x000ea20000000800 */
[----:B---3--:R-:W-:-:S07]  /*78c0*/  FADD.FTZ R2, R171, R2 ;  /* 0x00000002ab027221 */ /* 0x008fce0000010000 */
        /* <DEDUP_REMOVED lines=16> */
[----:B-1----:R-:W-:Y:S01]  /*79d0*/  FADD.FTZ R0, R175, R0 ;  /* 0x00000000af007221 */ /* 0x002fe20000010000 */
[C---:B--2---:R-:W-:Y:S01]  /*79e0*/  FADD.FTZ R3, R174.reuse, R3 ;  /* 0x00000003ae037221 */ /* 0x044fe20000010000 */
[----:B------:R-:W-:Y:S02]  /*79f0*/  F2FP.F16.F32.PACK_AB R174, R174, R196 ;  /* 0x000000c4aeae723e */ /* 0x000fe400000000ff */
[C---:B---3--:R-:W-:Y:S01]  /*7a00*/  FADD.FTZ R2, R12.reuse, R0 ;  /* 0x000000000c027221 */ /* 0x048fe20000010000 */
[----:B------:R-:W-:Y:S01]  /*7a10*/  F2FP.F16.F32.PACK_AB R175, R12, R175 ;  /* 0x000000af0caf723e */ /* 0x000fe200000000ff */
[----:B------:R-:W-:Y:S06]  /*7a20*/  @!P0 BRA `(.L_x_11239) ;  /* 0x0000000000048947 */ /* 0x000fec0003800000 */
[----:B------:R-:W-:Y:S01]  /*7a30*/  BPT.TRAP 0x1 ;  /* 0x000000040000795c */ /* 0x000fe20000300000 */
.L_x_11239:
[----:B------:R1:W2:Y:S01]  /*7a40*/  SYNCS.PHASECHK.TRANS64.TRYWAIT P2, [UR30+0x22850], R7 ;  /* 0x02285007ff0075a7 */ /* 0x0002a2000804015e */
[----:B------:R-:W-:Y:S05]  /*7a50*/  @!P0 BRA `(.L_x_11240) ;  /* 0x0000000000048947 */ /* 0x000fea0003800000 */
[----:B------:R-:W-:Y:S01]  /*7a60*/  BPT.TRAP 0x1 ;  /* 0x000000040000795c */ /* 0x000fe20000300000 */
.L_x_11240:
[----:B--2---:R-:W-:Y:S05]  /*7a70*/  @P2 BRA `(.L_x_11241) ;  /* 0x0000000000082947 */ /* 0x004fea0003800000 */
[----:B------:R-:W2:Y:S02]  /*7a80*/  SYNCS.PHASECHK.TRANS64.TRYWAIT P2, [UR30+0x22850], R7 ;  /* 0x02285007ff0075a7 */ /* 0x000ea4000804015e */
[----:B--2---:R-:W-:Y:S05]  /*7a90*/  @!P2 BRA `(.L_x_11242) ;  /* 0x0000011400c4a947 */ /* 0x004fea0003800000 */
.L_x_11241:
[----:B------:R-:W3:Y:S01]  /*7aa0*/  S2R R0, SR_TID.X ;  /* 0x0000000000007919 */ /* 0x000ee20000002100 */
[----:B------:R-:W-:Y:S01]  /*7ab0*/  UIMAD UR11, UR37, 0xc00, UR6 ;  /* 0x00000c00250b78a4 */ /* 0x000fe2000f8e0206 */
[C---:B------:R-:W-:Y:S01]  /*7ac0*/  ISETP.GT.AND P2, PT, R5.reuse, UR23, PT ;  /* 0x0000001705007c0c */ /* 0x040fe2000bf44270 */
[----:B------:R-:W-:Y:S01]  /*7ad0*/  UMOV UR15, 0x40000040 ;  /* 0x40000040000f7882 */ /* 0x000fe20000000000 */
[----:B--2---:R-:W-:Y:S02]  /*7ae0*/  @!P1 VIADD R10, R10, 0x22860 ;  /* 0x000228600a0a9836 */ /* 0x004fe40000000000 */
[----:B------:R-:W-:Y:S02]  /*7af0*/  VIADD R5, R5, 0xffffffff ;  /* 0xffffffff05057836 */ /* 0x000fe40000000000 */
[----:B------:R-:W-:Y:S01]  /*7b00*/  UMOV UR14, UR11 ;  /* 0x0000000b000e7c82 */ /* 0x000fe20008000000 */
[----:B------:R-:W-:Y:S01]  /*7b10*/  @!P1 PRMT R10, RZ, 0x654, R10 ;  /* 0x00000654ff0a9816 */ /* 0x000fe2000000000a */
[----:B------:R-:W-:Y:S01]  /*7b20*/  IMAD.MOV.U32 R6, RZ, RZ, R9 ;  /* 0x000000ffff067224 */ /* 0x000fe200078e0009 */
[----:B---3--:R-:W-:-:S05]  /*7b30*/  SHF.R.U32.HI R0, RZ, 0x7, R0 ;  /* 0x00000007ff007819 */ /* 0x008fca0000011600 */
[----:B------:R-:W-:-:S05]  /*7b40*/  VIADD R0, R0, 0x8 ;  /* 0x0000000800007836 */ /* 0x000fca0000000000 */
[----:B------:R2:W-:Y:S02]  /*7b50*/  BAR.SYNC.DEFER_BLOCKING R0, 0x100 ;  /* 0x000400000000751d */ /* 0x0005e40000010000 */
[----:B--2---:R-:W-:-:S04]  /*7b60*/  IMAD.MOV.U32 R0, RZ, RZ, R8 ;  /* 0x000000ffff007224 */ /* 0x004fc800078e0008 */
        /* <DEDUP_REMOVED lines=37> */
.L_x_11226:
[----:B------:R-:W-:Y:S01]  /*7dc0*/  ULDC UR11, c[0x0][0x448] ;  /* 0x00011200000b7ab9 */ /* 0x000fe20000000800 */
[----:B01----:R-:W-:Y:S01]  /*7dd0*/  IADD3 R7, R17, 0x1, -R16 ;  /* 0x0000000111077810 */ /* 0x003fe20007ffe810 */
        /* <DEDUP_REMOVED lines=24> */
.L_x_11245:
[----:B------:R-:W-:-:S11]  /*7f60*/  UISETP.NE.AND UP2, UPT, UR18, 0x1, UPT ;  /* 0x000000011200788c */ /* 0x000fd6000bf45270 */
[----:B------:R-:W-:Y:S02]  /*7f70*/  @UP2 ULDC.64 UR22, c[0x0][0x9e8] ;  /* 0x00027a0000162ab9 */ /* 0x000fe40000000a00 */
[----:B------:R-:W-:-:S04]  /*7f80*/  UIMAD.WIDE.U32 UR10, UR14, UR22, URZ ;  /* 0x000000160e0a72a5 */ /* 0x000fc8000f8e003f */
[----:B------:R-:W-:-:S12]  /*7f90*/  @UP2 USHF.R.U32.HI UR14, URZ, UR23, UR11 ;  /* 0x000000173f0e2299 */ /* 0x000fd8000801160b */
.L_x_11246:
[----:B------:R-:W-:-:S04]  /*7fa0*/  UIMAD UR14, UR14, UR18, URZ ;  /* 0x000000120e0e72a4 */ /* 0x000fc8000f8e023f */
[----:B------:R-:W-:-:S04]  /*7fb0*/  UISETP.LT.AND UP2, UPT, UR15, UR14, UPT ;  /* 0x0000000e0f00728c */ /* 0x000fc8000bf41270 */
[----:B------:R-:W-:-:S12]  /*7fc0*/  USEL UR15, UR15, UR14, !UP2 ;  /* 0x0000000e0f0f7287 */ /* 0x000fd8000d000000 */
.L_x_11244:
        /* <DEDUP_REMOVED lines=10> */
[----:B------:R-:W-:Y:S02]  /*8070*/  IMAD.MOV.U32 R9, RZ, RZ, R0 ;  /* 0x000000ffff097224 */ /* 0x000fe400078e0000 */
[----:B------:R-:W-:-:S07]  /*8080*/  IMAD.MOV.U32 R7, RZ, RZ, R5 ;  /* 0x000000ffff077224 */ /* 0x000fce00078e0005 */
.L_x_11256:
[----:B------:R-:W-:Y:S01]  /*8090*/  UIADD3 UR37, UR37, 0x1, URZ ;  /* 0x0000000125257890 */ /* 0x000fe2000fffe03f */
[C---:B------:R-:W-:Y:S01]  /*80a0*/  ISETP.GT.AND P2, PT, R7.reuse, UR21, PT ;  /* 0x0000001507007c0c */ /* 0x040fe2000bf44270 */
[----:B------:R-:W-:Y:S02]  /*80b0*/  VIADD R7, R7, 0xffffffff ;  /* 0xffffffff07077836 */ /* 0x000fe40000000000 */
[----:B------:R-:W-:-:S04]  /*80c0*/  UISETP.NE.AND UP2, UPT, UR37, 0x2, UPT ;  /* 0x000000022500788c */ /* 0x000fc8000bf45270 */
[----:B------:R-:W-:Y:S02]  /*80d0*/  USEL UR10, URZ, 0x1, UP2 ;  /* 0x000000013f0a7887 */ /* 0x000fe40009000000 */
[----:B------:R-:W-:Y:S02]  /*80e0*/  USEL UR37, UR37, URZ, UP2 ;  /* 0x0000003f25257287 */ /* 0x000fe40009000000 */
[----:B------:R-:W-:Y:S01]  /*80f0*/  ULOP3.LUT UR38, UR38, UR10, URZ, 0x3c, !UPT ;  /* 0x0000000a26267292 */ /* 0x000fe2000f8e3c3f */
[----:B0-----:R-:W-:Y:S11]  /*8100*/  @!P0 BRA `(.L_x_11248) ;  /* 0x0000000000048947 */ /* 0x001ff60003800000 */
[----:B------:R-:W-:Y:S01]  /*8110*/  BPT.TRAP 0x1 ;  /* 0x000000040000795c */ /* 0x000fe20000300000 */
.L_x_11248:
        /* <DEDUP_REMOVED lines=9> */
.L_x_11249:
[----:B-1----:R-:W-:Y:S05]  /*81b0*/  @P3 BRA `(.L_x_11250) ;  /* 0x0000000000083947 */ /* 0x002fea0003800000 */
[----:B------:R-:W1:Y:S02]  /*81c0*/  SYNCS.PHASECHK.TRANS64.TRYWAIT P3, [UR22+0x22830], R5 ;  /* 0x02283005ff0075a7 */ /* 0x000e640008060156 */
[----:B-1----:R-:W-:Y:S05]  /*81d0*/  @!P3 BRA `(.L_x_11251) ;  /* 0x000001100008b947 */ /* 0x002fea0003800000 */
.L_x_11250:
[----:B------:R-:W-:Y:S01]  /*81e0*/  UIMAD UR18, UR37, 0x300, UR20 ;  /* 0x00000300251278a4 */ /* 0x000fe2000f8e0214 */
[----:B------:R-:W-:Y:S01]  /*81f0*/  WARPGROUP.ARRIVE ;  /* 0x00000000000079c5 */ /* 0x000fe20000000000 */
[----:B------:R-:W-:Y:S01]  /*8200*/  UMOV UR19, 0x40000040 ;  /* 0x4000004000137882 */ /* 0x000fe20000000000 */
[----:B------:R-:W-:Y:S01]  /*8210*/  UMOV UR24, UR4 ;  /* 0x0000000400187c82 */ /* 0x000fe20008000000 */
[----:B------:R-:W-:-:S03]  /*8220*/  UIADD3 UR26, UR18, 0x2, URZ ;  /* 0x00000002121a7890 */ /* 0x000fc6000fffe03f */
[----:B------:R-:W3:Y:S01]  /*8230*/  S2R R13, SR_TID.X ;  /* 0x00000000000d7919 */ /* 0x000ee20000002100 */
[----:B------:R-:W-:Y:S01]  /*8240*/  UMOV UR25, UR5 ;  /* 0x0000000500197c82 */ /* 0x000fe20008000000 */
[----:B------:R-:W-:Y:S01]  /*8250*/  UMOV UR27, 0x40000040 ;  /* 0x40000040001b7882 */ /* 0x000fe20000000000 */
[----:B------:R-:W-:Y:S02]  /*8260*/  UIADD3 UR10, UR18, 0x4, URZ ;  /* 0x00000004120a7890 */ /* 0x000fe4000fffe03f */
[----:B------:R-:W-:Y:S01]  /*8270*/  HGMMA.64x96x16.F32 R152, gdesc[UR16], RZ, !UPT, gsb0 ;  /* 0x01600000109879f0 */ /* 0x000fe2000c0008ff */
[----:B------:R-:W-:Y:S01]  /*8280*/  UMOV UR11, 0x40000040 ;  /* 0x40000040000b7882 */ /* 0x000fe20000000000 */
[----:B------:R-:W-:Y:S01]  /*8290*/  UIADD3 UR14, UR18, 0x6, URZ ;  /* 0x00000006120e7890 */ /* 0x000fe2000fffe03f */
[----:B------:R-:W-:Y:S01]  /*82a0*/  UMOV UR15, 0x40000040 ;  /* 0x40000040000f7882 */ /* 0x000fe20000000000 */
[----:B---3--:R-:W-:Y:S01]  /*82b0*/  SHF.R.U32.HI R13, RZ, 0x7, R13 ;  /* 0x00000007ff0d7819 */ /* 0x008fe2000001160d */
        /* <DEDUP_REMOVED lines=67> */
[----:B------:R-:W-:-:S03]  /*86f0*/  FFMA.FTZ R4, R197, UR7, -R4 ;  /* 0x00000007c5047c23 */ /* 0x000fc60008010804 */
        /* <DEDUP_REMOVED lines=66> */
[----:B------:R-:W-:Y:S01]  /*8b20*/  FMNMX.FTZ R6, R154, R8, !PT ;  /* 0x000000089a067209 */ /* 0x000fe20007810000 */
[----:B------:R-:W1:Y:S01]  /*8b30*/  MUFU.EX2 R157, R157 ;  /* 0x0000009d009d7308 */ /* 0x000e620000000800 */
[C---:B---3--:R-:W-:Y:S01]  /*8b40*/  F2FP.F16.F32.PACK_AB R200, R153.reuse, R152 ;  /* 0x0000009899c8723e */ /* 0x048fe200000000ff */
[----:B------:R-:W-:Y:S01]  /*8b50*/  FADD.FTZ R3, R153, R3 ;  /* 0x0000000399037221 */ /* 0x000fe20000010000 */
[----:B------:R-:W-:-:S03]  /*8b60*/  FMNMX.FTZ R6, R155, R6, !PT ;  /* 0x000000069b067209 */ /* 0x000fc60007810000 */
[----:B----4-:R-:W-:Y:S01]  /*8b70*/  FADD.FTZ R3, R156, R3 ;  /* 0x000000039c037221 */ /* 0x010fe20000010000 */
[----:B------:R-:W-:Y:S01]  /*8b80*/  FMNMX.FTZ R6, R158, R6, !PT ;  /* 0x000000069e067209 */ /* 0x000fe20007810000 */
[----:B------:R-:W3:Y:S03]  /*8b90*/  MUFU.EX2 R152, R160 ;  /* 0x000000a000987308 */ /* 0x000ee60000000800 */
[----:B------:R-:W-:-:S04]  /*8ba0*/  FMNMX.FTZ R6, R159, R6, !PT ;  /* 0x000000069f067209 */ /* 0x000fc80007810000 */
[----:B------:R-:W-:Y:S01]  /*8bb0*/  FMNMX.FTZ R6, R162, R6, !PT ;  /* 0x00000006a2067209 */ /* 0x000fe20007810000 */
[----:B------:R-:W4:Y:S01]  /*8bc0*/  MUFU.EX2 R161, R161 ;  /* 0x000000a100a17308 */ /* 0x000f220000000800 */
[C---:B-1----:R-:W-:Y:S01]  /*8bd0*/  FADD.FTZ R3, R157.reuse, R3 ;  /* 0x000000039d037221 */ /* 0x042fe20000010000 */
[----:B------:R-:W-:Y:S02]  /*8be0*/  F2FP.F16.F32.PACK_AB R202, R157, R156 ;  /* 0x0000009c9dca723e */ /* 0x000fe400000000ff */
[----:B------:R-:W-:-:S04]  /*8bf0*/  FMNMX.FTZ R6, R163, R6, !PT ;  /* 0x00000006a3067209 */ /* 0x000fc80007810000 */
[----:B------:R-:W-:Y:S01]  /*8c00*/  FMNMX.FTZ R6, R166, R6, !PT ;  /* 0x00000006a6067209 */ /* 0x000fe20007810000 */
[----:B------:R-:W1:Y:S01]  /*8c10*/  MUFU.EX2 R164, R164 ;  /* 0x000000a400a47308 */ /* 0x000e620000000800 */
[----:B---3--:R-:W-:Y:S02]  /*8c20*/  FADD.FTZ R3, R152, R3 ;  /* 0x0000000398037221 */ /* 0x008fe40000010000 */
[----:B------:R-:W-:-:S04]  /*8c30*/  FMNMX.FTZ R6, R167, R6, !PT ;  /* 0x00000006a7067209 */ /* 0x000fc80007810000 */
[----:B------:R-:W-:Y:S01]  /*8c40*/  FMNMX.FTZ R6, R170, R6, !PT ;  /* 0x00000006aa067209 */ /* 0x000fe20007810000 */
[----:B------:R-:W3:Y:S01]  /*8c50*/  MUFU.EX2 R165, R165 ;  /* 0x000000a500a57308 */ /* 0x000ee20000000800 */
[C---:B----4-:R-:W-:Y:S01]  /*8c60*/  FADD.FTZ R3, R161.reuse, R3 ;  /* 0x00000003a1037221 */ /* 0x050fe20000010000 */
[----:B------:R-:W-:Y:S02]  /*8c70*/  F2FP.F16.F32.PACK_AB R152, R161, R152 ;  /* 0x00000098a198723e */ /* 0x000fe400000000ff */
[----:B------:R-:W-:-:S04]  /*8c80*/  FMNMX.FTZ R6, R171, R6, !PT ;  /* 0x00000006ab067209 */ /* 0x000fc80007810000 */
[----:B------:R-:W-:Y:S01]  /*8c90*/  FMNMX.FTZ R6, R174, R6, !PT ;  /* 0x00000006ae067209 */ /* 0x000fe20007810000 */
[----:B------:R-:W4:Y:S01]  /*8ca0*/  MUFU.EX2 R156, R168 ;  /* 0x000000a8009c7308 */ /* 0x000f220000000800 */
[----:B-1----:R-:W-:Y:S02]  /*8cb0*/  FADD.FTZ R3, R164, R3 ;  /* 0x00000003a4037221 */ /* 0x002fe40000010000 */
[----:B------:R-:W-:-:S04]  /*8cc0*/  FMNMX.FTZ R6, R175, R6, !PT ;  /* 0x00000006af067209 */ /* 0x000fc80007810000 */
[----:B------:R-:W-:Y:S01]  /*8cd0*/  FMNMX.FTZ R6, R178, R6, !PT ;  /* 0x00000006b2067209 */ /* 0x000fe20007810000 */
[----:B------:R-:W1:Y:S01]  /*8ce0*/  MUFU.EX2 R169, R169 ;  /* 0x000000a900a97308 */ /* 0x000e620000000800 */
[----:B---3--:R-:W-:Y:S02]  /*8cf0*/  FADD.FTZ R3, R165, R3 ;  /* 0x00000003a5037221 */ /* 0x008fe40000010000 */
[----:B------:R-:W-:-:S04]  /*8d00*/  FMNMX.FTZ R6, R179, R6, !PT ;  /* 0x00000006b3067209 */ /* 0x000fc80007810000 */
[----:B------:R-:W-:Y:S01]  /*8d10*/  FMNMX.FTZ R6, R182, R6, !PT ;  /* 0x00000006b6067209 */ /* 0x000fe20007810000 */
[----:B------:R-:W3:Y:S01]  /*8d20*/  MUFU.EX2 R172, R172 ;  /* 0x000000ac00ac7308 */ /* 0x000ee20000000800 */
[----:B----4-:R-:W-:Y:S02]  /*8d30*/  FADD.FTZ R3, R156, R3 ;  /* 0x000000039c037221 */ /* 0x010fe40000010000 */
        /* <DEDUP_REMOVED lines=16> */
[----:B-1----:R-:W-:Y:S02]  /*8e40*/  FADD.FTZ R3, R160, R3 ;  /* 0x00000003a0037221 */ /* 0x002fe40000010000 */
[----:B------:R-:W-:-:S05]  /*8e50*/  FMNMX.FTZ R6, R199, R6, !PT ;  /* 0x00000006c7067209 */ /* 0x000fca0007810000 */
[----:B------:R-:W1:Y:S01]  /*8e60*/  SHFL.BFLY PT, R9, R6, 0x2, 0x1f ;  /* 0x0c401f0006097f89 */ /* 0x000e6200000e0000 */
[----:B------:R-:W5:Y:S01]  /*8e70*/  MUFU.EX2 R181, R181 ;  /* 0x000000b500b57308 */ /* 0x000f620000000800 */
[C---:B---3--:R-:W-:Y:S01]  /*8e80*/  FADD.FTZ R3, R177.reuse, R3 ;  /* 0x00000003b1037221 */ /* 0x048fe20000010000 */
[----:B------:R-:W-:-:S06]  /*8e90*/  F2FP.F16.F32.PACK_AB R160, R177, R160 ;  /* 0x000000a0b1a0723e */ /* 0x000fcc00000000ff */
[----:B------:R-:W3:Y:S01]  /*8ea0*/  MUFU.EX2 R184, R184 ;  /* 0x000000b800b87308 */ /* 0x000ee20000000800 */
[----:B----4-:R-:W-:-:S07]  /*8eb0*/  FADD.FTZ R3, R180, R3 ;  /* 0x00000003b4037221 */ /* 0x010fce0000010000 */
[----:B------:R-:W4:Y:S01]  /*8ec0*/  MUFU.EX2 R185, R185 ;  /* 0x000000b900b97308 */ /* 0x000f220000000800 */
[----:B-----5:R-:W-:Y:S01]  /*8ed0*/  FADD.FTZ R3, R181, R3 ;  /* 0x00000003b5037221 */ /* 0x020fe20000010000 */
[----:B-1----:R-:W-:-:S06]  /*8ee0*/  FMNMX.FTZ R6, R6, R9, !PT ;  /* 0x0000000906067209 */ /* 0x002fcc0007810000 */
[----:B------:R-:W1:Y:S01]  /*8ef0*/  MUFU.EX2 R188, R188 ;  /* 0x000000bc00bc7308 */ /* 0x000e620000000800 */
[----:B---3--:R-:W-:Y:S01]  /*8f00*/  FADD.FTZ R3, R184, R3 ;  /* 0x00000003b8037221 */ /* 0x008fe20000010000 */
[----:B------:R-:W3:Y:S06]  /*8f10*/  SHFL.BFLY PT, R9, R6, 0x1, 0x1f ;  /* 0x0c201f0006097f89 */ /* 0x000eec00000e0000 */
[----:B------:R-:W5:Y:S01]  /*8f20*/  MUFU.EX2 R189, R189 ;  /* 0x000000bd00bd7308 */ /* 0x000f620000000800 */
[----:B----4-:R-:W-:-:S07]  /*8f30*/  FADD.FTZ R3, R185, R3 ;  /* 0x00000003b9037221 */ /* 0x010fce0000010000 */
[----:B------:R-:W4:Y:S01]  /*8f40*/  MUFU.EX2 R168, R192 ;  /* 0x000000c000a87308 */ /* 0x000f220000000800 */
[----:B-1----:R-:W-:-:S07]  /*8f50*/  FADD.FTZ R3, R188, R3 ;  /* 0x00000003bc037221 */ /* 0x002fce0000010000 */
[----:B------:R-:W-:Y:S01]  /*8f60*/  MUFU.EX2 R193, R193 ;  /* 0x000000c100c17308 */ /* 0x000fe20000000800 */
[----:B-----5:R-:W-:Y:S01]  /*8f70*/  FADD.FTZ R3, R189, R3 ;  /* 0x00000003bd037221 */ /* 0x020fe20000010000 */
[----:B---3--:R-:W-:-:S06]  /*8f80*/  FMNMX.FTZ R6, R6, R9, !PT ;  /* 0x0000000906067209 */ /* 0x008fcc0007810000 */
[----:B------:R-:W-:Y:S01]  /*8f90*/  MUFU.EX2 R196, R196 ;  /* 0x000000c400c47308 */ /* 0x000fe20000000800 */
[C---:B------:R-:W-:Y:S01]  /*8fa0*/  FADD.FTZ R8, -R6.reuse, R8 ;  /* 0x0000000806087221 */ /* 0x040fe20000010100 */
[----:B------:R-:W-:Y:S01]  /*8fb0*/  FMUL.FTZ R9, R6, UR7 ;  /* 0x0000000706097c20 */ /* 0x000fe20008410000 */
[----:B----4-:R-:W-:Y:S02]  /*8fc0*/  FADD.FTZ R3, R168, R3 ;  /* 0x00000003a8037221 */ /* 0x010fe40000010000 */
        /* <DEDUP_REMOVED lines=10> */
[--C-:B--2---:R-:W-:Y:S01]  /*9070*/  FFMA.FTZ R10, R170, UR7, -R9.reuse ;  /* 0x00000007aa0a7c23 */ /* 0x104fe20008010809 */
[--C-:B------:R-:W-:Y:S01]  /*9080*/  FFMA.FTZ R171, R171, UR7, -R9.reuse ;  /* 0x00000007abab7c23 */ /* 0x100fe20008010809 */
[--C-:B------:R-:W-:Y:S01]  /*9090*/  FFMA.FTZ R174, R174, UR7, -R9.reuse ;  /* 0x00000007aeae7c23 */ /* 0x100fe20008010809 */
[----:B------:R-:W2:Y:S01]  /*90a0*/  MUFU.EX2 R8, R8 ;  /* 0x0000000800087308 */ /* 0x000ea20000000800 */
        /* <DEDUP_REMOVED lines=8> */
[----:B-1----:R-:W-:Y:S01]  /*9130*/  F2FP.F16.F32.PACK_AB R154, R165, R164 ;  /* 0x000000a4a59a723e */ /* 0x002fe200000000ff */
[--C-:B------:R-:W-:Y:S01]  /*9140*/  FFMA.FTZ R190, R190, UR7, -R9.reuse ;  /* 0x00000007bebe7c23 */ /* 0x100fe20008010809 */
[--C-:B------:R-:W-:Y:S01]  /*9150*/  FFMA.FTZ R191, R191, UR7, -R9.reuse ;  /* 0x00000007bfbf7c23 */ /* 0x100fe20008010809 */
[--C-:B------:R-:W-:Y:S01]  /*9160*/  FFMA.FTZ R194, R194, UR7, -R9.reuse ;  /* 0x00000007c2c27c23 */ /* 0x100fe20008010809 */
[--C-:B------:R-:W-:Y:S01]  /*9170*/  FFMA.FTZ R195, R195, UR7, -R9.reuse ;  /* 0x00000007c3c37c23 */ /* 0x100fe20008010809 */
[--C-:B------:R-:W-:Y:S01]  /*9180*/  FFMA.FTZ R198, R198, UR7, -R9.reuse ;  /* 0x00000007c6c67c23 */ /* 0x100fe20008010809 */
[----:B------:R-:W-:Y:S01]  /*9190*/  FFMA.FTZ R9, R199, UR7, -R9 ;  /* 0x00000007c7097c23 */ /* 0x000fe20008010809 */
[----:B------:R1:W4:Y:S01]  /*91a0*/  MUFU.EX2 R203, R158 ;  /* 0x0000009e00cb7308 */ /* 0x0003220000000800 */
[----:B--2---:R-:W-:Y:S01]  /*91b0*/  FFMA.FTZ R2, R8, R2, R201 ;  /* 0x0000000208027223 */ /* 0x004fe200000100c9 */
[----:B------:R-:W-:Y:S01]  /*91c0*/  FADD.FTZ R3, R193, R3 ;  /* 0x00000003c1037221 */ /* 0x000fe20000010000 */
[----:B------:R-:W-:Y:S01]  /*91d0*/  F2FP.F16.F32.PACK_AB R164, R185, R184 ;  /* 0x000000b8b9a4723e */ /* 0x000fe200000000ff */
[----:B------:R-:W-:Y:S01]  /*91e0*/  FMUL.FTZ R26, R26, R8 ;  /* 0x000000081a1a7220 */ /* 0x000fe20000410000 */
[----:B------:R-:W-:Y:S01]  /*91f0*/  F2FP.F16.F32.PACK_AB R168, R193, R168 ;  /* 0x000000a8c1a8723e */ /* 0x000fe200000000ff */
[----:B------:R-:W-:Y:S01]  /*9200*/  FADD.FTZ R3, R196, R3 ;  /* 0x00000003c4037221 */ /* 0x000fe20000010000 */
[-C--:B------:R-:W-:Y:S01]  /*9210*/  FMUL.FTZ R27, R27, R8.reuse ;  /* 0x000000081b1b7220 */ /* 0x080fe20000410000 */
[----:B------:R-:W2:Y:S01]  /*9220*/  MUFU.EX2 R159, R159 ;  /* 0x0000009f009f7308 */ /* 0x000ea20000000800 */
[C---:B---3--:R-:W-:Y:S01]  /*9230*/  FADD.FTZ R2, R155.reuse, R2 ;  /* 0x000000029b027221 */ /* 0x048fe20000010000 */
[----:B------:R-:W-:Y:S01]  /*9240*/  F2FP.F16.F32.PACK_AB R201, R155, R201 ;  /* 0x000000c99bc9723e */ /* 0x000fe200000000ff */
[----:B------:R-:W-:Y:S01]  /*9250*/  FMUL.FTZ R30, R30, R8 ;  /* 0x000000081e1e7220 */ /* 0x000fe20000410000 */
[----:B-1----:R-:W-:Y:S01]  /*9260*/  F2FP.F16.F32.PACK_AB R158, R173, R172 ;  /* 0x000000acad9e723e */ /* 0x002fe200000000ff */
        /* <DEDUP_REMOVED lines=12> */
[C---:B--2---:R-:W-:Y:S01]  /*9330*/  FADD.FTZ R2, R159.reuse, R2 ;  /* 0x000000029f027221 */ /* 0x044fe20000010000 */
[----:B------:R-:W-:Y:S01]  /*9340*/  F2FP.F16.F32.PACK_AB R203, R159, R203 ;  /* 0x000000cb9fcb723e */ /* 0x000fe200000000ff */
[----:B------:R-:W-:Y:S01]  /*9350*/  FMUL.FTZ R50, R50, R8 ;  /* 0x0000000832327220 */ /* 0x000fe20000410000 */
[----:B-1----:R-:W-:Y:S01]  /*9360*/  F2FP.F16.F32.PACK_AB R162, R181, R180 ;  /* 0x000000b4b5a2723e */ /* 0x002fe200000000ff */
[-C--:B------:R-:W-:Y:S01]  /*9370*/  FMUL.FTZ R51, R51, R8.reuse ;  /* 0x0000000833337220 */ /* 0x080fe20000410000 */
[-C--:B------:R-:W-:Y:S01]  /*9380*/  FMUL.FTZ R54, R54, R8.reuse ;  /* 0x0000000836367220 */ /* 0x080fe20000410000 */
[-C--:B------:R-:W-:Y:S01]  /*9390*/  FMUL.FTZ R55, R55, R8.reuse ;  /* 0x0000000837377220 */ /* 0x080fe20000410000 */
[----:B------:R1:W2:Y:S01]  /*93a0*/  MUFU.EX2 R11, R166 ;  /* 0x000000a6000b7308 */ /* 0x0002a20000000800 */
        /* <DEDUP_REMOVED lines=10> */
[----:B------:R-:W-:Y:S01]  /*9450*/  FMUL.FTZ R70, R70, R8 ;  /* 0x0000000846467220 */ /* 0x000fe20000410000 */
[----:B-1----:R-:W-:Y:S01]  /*9460*/  F2FP.F16.F32.PACK_AB R166, R189, R188 ;  /* 0x000000bcbda6723e */ /* 0x002fe200000000ff */
[-C--:B------:R-:W-:Y:S01]  /*9470*/  FMUL.FTZ R71, R71, R8.reuse ;  /* 0x0000000847477220 */ /* 0x080fe20000410000 */
[-C--:B------:R-:W-:Y:S01]  /*9480*/  FMUL.FTZ R74, R74, R8.reuse ;  /* 0x000000084a4a7220 */ /* 0x080fe20000410000 */
[-C--:B------:R-:W-:Y:S01]  /*9490*/  FMUL.FTZ R75, R75, R8.reuse ;  /* 0x000000084b4b7220 */ /* 0x080fe20000410000 */
[----:B------:R1:W4:Y:S01]  /*94a0*/  MUFU.EX2 R157, R10 ;  /* 0x0000000a009d7308 */ /* 0x0003220000000800 */
        /* <DEDUP_REMOVED lines=9> */
[----:B-1----:R-:W-:Y:S01]  /*9540*/  IMAD.U32 R10, RZ, RZ, UR22 ;  /* 0x00000016ff0a7e24 */ /* 0x002fe2000f8e00ff */
[----:B------:R-:W-:Y:S01]  /*9550*/  F2FP.F16.F32.PACK_AB R155, R167, R11 ;  /* 0x0000000ba79b723e */ /* 0x000fe200000000ff */
[-C--:B------:R-:W-:Y:S01]  /*9560*/  FMUL.FTZ R90, R90, R8.reuse ;  /* 0x000000085a5a7220 */ /* 0x080fe20000410000 */
[----:B------:R-:W-:Y:S01]  /*9570*/  FMUL.FTZ R91, R91, R8 ;  /* 0x000000085b5b7220 */ /* 0x000fe20000410000 */
[----:B------:R-:W-:-:S02]  /*9580*/  @!P1 VIADD R12, R10, 0x22840 ;  /* 0x000228400a0c9836 */ /* 0x000fc40000000000 */
[-C--:B------:R-:W-:Y:S01]  /*9590*/  FMUL.FTZ R94, R94, R8.reuse ;  /* 0x000000085e5e7220 */ /* 0x080fe20000410000 */
[----:B------:R-:W1:Y:S01]  /*95a0*/  MUFU.EX2 R174, R174 ;  /* 0x000000ae00ae7308 */ /* 0x000e620000000800 */
[----:B----4-:R-:W-:Y:S01]  /*95b0*/  FADD.FTZ R2, R157, R2 ;  /* 0x000000029d027221 */ /* 0x010fe20000010000 */
[-C--:B------:R-:W-:Y:S01]  /*95c0*/  FMUL.FTZ R95, R95, R8.reuse ;  /* 0x000000085f5f7220 */ /* 0x080fe20000410000 */
[----:B------:R-:W-:Y:S01]  /*95d0*/  @!P1 PRMT R12, RZ, 0x654, R12 ;  /* 0x00000654ff0c9816 */ /* 0x000fe2000000000c */
        /* <DEDUP_REMOVED lines=38> */
[----:B------:R-:W-:Y:S01]  /*9840*/  FMUL.FTZ R151, R151, R8 ;  /* 0x0000000897977220 */ /* 0x000fe20000410000 */
[----:B------:R-:W-:-:S02]  /*9850*/  F2FP.F16.F32.PACK_AB R159, R175, R174 ;  /* 0x000000aeaf9f723e */ /* 0x000fc400000000ff */
[----:B------:R-:W-:-:S03]  /*9860*/  F2FP.F16.F32.PACK_AB R161, R179, R161 ;  /* 0x000000a1b3a1723e */ /* 0x000fc600000000ff */
[----:B------:R-:W1:Y:S01]  /*9870*/  MUFU.EX2 R165, R186 ;  /* 0x000000ba00a57308 */ /* 0x000e620000000800 */
[----:B---3--:R-:W-:-:S07]  /*9880*/  FADD.FTZ R2, R182, R2 ;  /* 0x00000002b6027221 */ /* 0x008fce0000010000 */
[----:B------:R-:W3:Y:S01]  /*9890*/  MUFU.EX2 R187, R187 ;  /* 0x000000bb00bb7308 */ /* 0x000ee20000000800 */
[C---:B--2---:R-:W-:Y:S01]  /*98a0*/  FADD.FTZ R2, R183.reuse, R2 ;  /* 0x00000002b7027221 */ /* 0x044fe20000010000 */
[----:B------:R-:W-:-:S06]  /*98b0*/  F2FP.F16.F32.PACK_AB R163, R183, R182 ;  /* 0x000000b6b7a3723e */ /* 0x000fcc00000000ff */
        /* <DEDUP_REMOVED lines=11> */
[----:B---3--:R-:W-:-:S07]  /*9970*/  FADD.FTZ R2, R169, R2 ;  /* 0x00000002a9027221 */ /* 0x008fce0000010000 */
[----:B------:R3:W4:Y:S01]  /*9980*/  MUFU.EX2 R170, R4 ;  /* 0x0000000400aa7308 */ /* 0x0007220000000800 */
[C---:B--2---:R-:W-:Y:S01]  /*9990*/  FADD.FTZ R2, R195.reuse, R2 ;  /* 0x00000002c3027221 */ /* 0x044fe20000010000 */
[----:B------:R-:W-:-:S06]  /*99a0*/  F2FP.F16.F32.PACK_AB R169, R195, R169 ;  /* 0x000000a9c3a9723e */ /* 0x000fcc00000000ff */
[----:B------:R-:W2:Y:S01]  /*99b0*/  MUFU.EX2 R9, R9 ;  /* 0x0000000900097308 */ /* 0x000ea20000000800 */
[----:B---3--:R-:W-:Y:S01]  /*99c0*/  IADD3 R4, -R13, 0xb, RZ ;  /* 0x0000000b0d047810 */ /* 0x008fe20007ffe1ff */
[----:B-1----:R-:W-:-:S04]  /*99d0*/  FADD.FTZ R2, R198, R2 ;  /* 0x00000002c6027221 */ /* 0x002fc80000010000 */
[----:B------:R1:W-:Y:S06]  /*99e0*/  BAR.ARV R4, 0x100 ;  /* 0x000400040000751d */ /* 0x0003ec0000002000 */
[----:B------:R1:W-:Y:S01]  /*99f0*/  @!P1 SYNCS.ARRIVE.TRANS64.RED.A1T0 RZ, [R12+URZ], RZ ;  /* 0x000000ff0cff99a7 */ /* 0x0003e2000810043f */
[C---:B----4-:R-:W-:Y:S01]  /*9a00*/  FADD.FTZ R3, R170.reuse, R3 ;  /* 0x00000003aa037221 */ /* 0x050fe20000010000 */
[----:B------:R-:W-:Y:S01]  /*9a10*/  F2FP.F16.F32.PACK_AB R170, R170, R196 ;  /* 0x000000c4aaaa723e */ /* 0x000fe200000000ff */
[C---:B--2---:R-:W-:Y:S01]  /*9a20*/  FADD.FTZ R2, R9.reuse, R2 ;  /* 0x0000000209027221 */ /* 0x044fe20000010000 */
[----:B------:R-:W-:Y:S01]  /*9a30*/  F2FP.F16.F32.PACK_AB R171, R9, R198 ;  /* 0x000000c609ab723e */ /* 0x000fe200000000ff */
[----:B-1----:R-:W-:Y:S06]  /*9a40*/  @!P0 BRA `(.L_x_11252) ;  /* 0x0000000000048947 */ /* 0x002fec0003800000 */
[----:B------:R-:W-:Y:S01]  /*9a50*/  BPT.TRAP 0x1 ;  /* 0x000000040000795c */ /* 0x000fe20000300000 */
.L_x_11252:
[----:B------:R1:W2:Y:S01]  /*9a60*/  SYNCS.PHASECHK.TRANS64.TRYWAIT P3, [UR22+0x22850], R5 ;  /* 0x02285005ff0075a7 */ /* 0x0002a20008060156 */
[----:B------:R-:W-:Y:S05]  /*9a70*/  @!P0 BRA `(.L_x_11253) ;  /* 0x0000000000048947 */ /* 0x000fea0003800000 */
[----:B------:R-:W-:Y:S01]  /*9a80*/  BPT.TRAP 0x1 ;  /* 0x000000040000795c */ /* 0x000fe20000300000 */
.L_x_11253:
[----:B--2---:R-:W-:Y:S05]  /*9a90*/  @P3 BRA `(.L_x_11254) ;  /* 0x0000000000083947 */ /* 0x004fea0003800000 */
[----:B------:R-:W2:Y:S02]  /*9aa0*/  SYNCS.PHASECHK.TRANS64.TRYWAIT P3, [UR22+0x22850], R5 ;  /* 0x02285005ff0075a7 */ /* 0x000ea40008060156 */
[----:B--2---:R-:W-:Y:S05]  /*9ab0*/  @!P3 BRA `(.L_x_11255) ;  /* 0x000000f400e8b947 */ /* 0x004fea0003800000 */
.L_x_11254:
[----:B------:R-:W3:Y:S01]  /*9ac0*/  S2R R8, SR_TID.X ;  /* 0x0000000000087919 */ /* 0x000ee20000002100 */
[----:B------:R-:W-:Y:S01]  /*9ad0*/  UIMAD UR14, UR37, 0xc00, UR6 ;  /* 0x00000c00250e78a4 */ /* 0x000fe2000f8e0206 */
[----:B--2---:R-:W-:Y:S01]  /*9ae0*/  @!P1 VIADD R10, R10, 0x22860 ;  /* 0x000228600a0a9836 */ /* 0x004fe20000000000 */
[----:B------:R-:W-:Y:S01]  /*9af0*/  UMOV UR11, 0x40000040 ;  /* 0x40000040000b7882 */ /* 0x000fe20000000000 */
[----:B------:R-:W-:Y:S01]  /*9b00*/  UMOV UR15, 0x40000040 ;  /* 0x40000040000f7882 */ /* 0x000fe20000000000 */
[----:B------:R-:W-:Y:S02]  /*9b10*/  IMAD.MOV.U32 R9, RZ, RZ, R0 ;  /* 0x000000ffff097224 */ /* 0x000fe400078e0000 */
[----:B------:R-:W-:Y:S01]  /*9b20*/  @!P1 PRMT R10, RZ, 0x654, R10 ;  /* 0x00000654ff0a9816 */ /* 0x000fe2000000000a */
[----:B------:R-:W-:Y:S01]  /*9b30*/  UMOV UR10, UR14 ;  /* 0x0000000e000a7c82 */ /* 0x000fe20008000000 */
[----:B---3--:R-:W-:-:S05]  /*9b40*/  SHF.R.U32.HI R8, RZ, 0x7, R8 ;  /* 0x00000007ff087819 */ /* 0x008fca0000011608 */
[----:B01----:R-:W-:Y:S02]  /*9b50*/  VIADD R5, R8, 0x8 ;  /* 0x0000000808057836 */ /* 0x003fe40000000000 */
        /* <DEDUP_REMOVED lines=36> */
[----:B0-----:R-:W-:-:S07]  /*9da0*/  IMAD.MOV.U32 R5, RZ, RZ, R7 ;  /* 0x000000ffff057224 */ /* 0x001fce00078e0007 */
.L_x_11247:
[----:B------:R-:W-:-:S13]  /*9db0*/  ISETP.GE.AND P2, PT, R5, UR43, PT ;  /* 0x0000002b05007c0c */ /* 0x000fda000bf46270 */
[----:B------:R-:W-:Y:S05]  /*9dc0*/  @!P2 BRA `(.L_x_11257) ;  /* 0x00000030000ca947 */ /* 0x000fea0003800000 */
[----:B--2---:R-:W-:Y:S01]  /*9dd0*/  IMAD.MOV.U32 R10, RZ, RZ, R6 ;  /* 0x000000ffff0a7224 */ /* 0x004fe200078e0006 */
[----:B------:R-:W-:Y:S01]  /*9de0*/  ULDC UR22, c[0x0][0x9e4] ;  /* 0x0002790000167ab9 */ /* 0x000fe20000000800 */
[----:B------:R-:W-:Y:S01]  /*9df0*/  IMAD.MOV.U32 R11, RZ, RZ, R0 ;  /* 0x000000ffff0b7224 */ /* 0x000fe200078e0000 */
[----:B------:R-:W-:Y:S01]  /*9e00*/  ULDC UR23, c[0x0][0x9dc] ;  /* 0x0002770000177ab9 */ /* 0x000fe20000000800 */
[----:B------:R-:W-:Y:S01]  /*9e10*/  ULDC UR7, c[0x0][0x988] ;  /* 0x0002620000077ab9 */ /* 0x000fe20000000800 */
[----:B------:R-:W-:-:S05]  /*9e20*/  ULDC UR28, c[0x0][0x9e0] ;  /* 0x00027800001c7ab9 */ /* 0x000fca0000000800 */
.L_x_11274:
[----:B------:R-:W-:-:S04]  /*9e30*/  UIADD3 UR37, UR37, 0x1, URZ ;  /* 0x0000000125257890 */ /* 0x000fc8000fffe03f */
[----:B------:R-:W-:-:S04]  /*9e40*/  UISETP.NE.AND UP2, UPT, UR37, 0x2, UPT ;  /* 0x000000022500788c */ /* 0x000fc8000bf45270 */
[----:B------:R-:W-:Y:S02]  /*9e50*/  USEL UR10, URZ, 0x1, UP2 ;  /* 0x000000013f0a7887 */ /* 0x000fe40009000000 */
[----:B------:R-:W-:Y:S02]  /*9e60*/  USEL UR37, UR37, URZ, UP2 ;  /* 0x0000003f25257287 */ /* 0x000fe40009000000 */
[----:B------:R-:W-:Y:S01]  /*9e70*/  ULOP3.LUT UR38, UR38, UR10, URZ, 0x3c, !UPT ;  /* 0x0000000a26267292 */ /* 0x000fe2000f8e3c3f */
[----:B01-3--:R-:W-:Y:S11]  /*9e80*/  @!P0 BRA `(.L_x_11258) ;  /* 0x0000000000048947 */ /* 0x00bff60003800000 */
[----:B------:R-:W-:Y:S01]  /*9e90*/  BPT.TRAP 0x1 ;  /* 0x000000040000795c */ /* 0x000fe20000300000 */
.L_x_11258:
        /* <DEDUP_REMOVED lines=9> */
.L_x_11259:
[----:B-1----:R-:W-:Y:S05]  /*9f30*/  @P2 BRA `(.L_x_11260) ;  /* 0x0000000000082947 */ /* 0x002fea0003800000 */
[----:B------:R-:W1:Y:S02]  /*9f40*/  SYNCS.PHASECHK.TRANS64.TRYWAIT P2, [UR21+0x22830], R8 ;  /* 0x02283008ff0075a7 */ /* 0x000e640008040155 */
[----:B-1----:R-:W-:Y:S05]  /*9f50*/  @!P2 BRA `(.L_x_11261) ;  /* 0x000000f000d4a947 */ /* 0x002fea0003800000 */
.L_x_11260:
[----:B------:R-:W-:Y:S01]  /*9f60*/  UIMAD UR18, UR37, 0x300, UR20 ;  /* 0x00000300251278a4 */ /* 0x000fe2000f8e0214 */
[----:B------:R-:W-:Y:S01]  /*9f70*/  WARPGROUP.ARRIVE ;  /* 0x00000000000079c5 */ /* 0x000fe20000000000 */
[----:B------:R-:W-:Y:S01]  /*9f80*/  UMOV UR19, 0x40000040 ;  /* 0x4000004000137882 */ /* 0x000fe20000000000 */
[----:B------:R-:W-:Y:S01]  /*9f90*/  UMOV UR24, UR4 ;  /* 0x0000000400187c82 */ /* 0x000fe20008000000 */
[----:B------:R-:W-:Y:S01]  /*9fa0*/  UIADD3 UR26, UR18, 0x2, URZ ;  /* 0x00000002121a7890 */ /* 0x000fe2000fffe03f */
[----:B------:R-:W-:Y:S01]  /*9fb0*/  PLOP3.LUT P2, PT, PT, PT, UP0, 0x80, 0x0 ;  /* 0x000000000000781c */ /* 0x000fe20003f4f008 */
        /* <DEDUP_REMOVED lines=8> */
[----:B------:R-:W-:Y:S01]  /*a040*/  PLOP3.LUT P3, PT, PT, PT, UP0, 0x80, 0x0 ;  /* 0x000000000000781c */ /* 0x000fe20003f6f008 */
[----:B------:R-:W-:-:S02]  /*a050*/  VIADD R21, R22, UR42 ;  /* 0x0000002a16157c36 */ /* 0x000fc40008000000 */
[----:B------:R-:W-:Y:S02]  /*a060*/  IMAD R20, R5, -0x60, RZ ;  /* 0xffffffa005147824 */ /* 0x000fe400078e02ff */
[----:B------:R-:W-:-:S03]  /*a070*/  IMAD.U32 R9, RZ, RZ, UR21 ;  /* 0x00000015ff097e24 */ /* 0x000fc6000f8e00ff */
[----:B------:R-:W-:-:S04]  /*a080*/  IADD3 R14, -R19, 0x1, R20 ;  /* 0x00000001130e7810 */ /* 0x000fc80007ffe114 */
[----:B------:R-:W-:-:S05]  /*a090*/  IADD3 R14, -R16, R14, R17 ;  /* 0x0000000e100e7210 */ /* 0x000fca0007ffe111 */
[----:B------:R-:W-:Y:S01]  /*a0a0*/  VIADD R15, R14, UR28 ;  /* 0x0000001c0e0f7c36 */ /* 0x000fe20008000000 */
        /* <DEDUP_REMOVED lines=8> */
[----:B------:R-:W-:Y:S02]  /*a130*/  @UP0 ULDC UR10, c[0x0][0x44c] ;  /* 0x00011300000a0ab9 */ /* 0x000fe40000000800 */
[----:B------:R-:W-:Y:S01]  /*a140*/  @P2 IMAD.HI.U32 R0, R21, UR10, RZ ;  /* 0x0000000a15002c27 */ /* 0x000fe2000f8e00ff */
[----:B------:R-:W-:Y:S01]  /*a150*/  @UP0 ULDC UR10, c[0x0][0x450] ;  /* 0x00011400000a0ab9 */ /* 0x000fe20000000800 */
[----:B------:R-:W-:-:S03]  /*a160*/  PLOP3.LUT P2, PT, PT, PT, UP1, 0x40, 0x0 ;  /* 0x000000000000781c */ /* 0x000fc60003f4e818 */
[----:B------:R-:W-:Y:S01]  /*a170*/  @P3 SHF.R.U32.HI R21, RZ, UR10, R0 ;  /* 0x0000000aff153c19 */ /* 0x000fe20008011600 */
[----:B------:R-:W-:Y:S01]  /*a180*/  @!P1 VIADD R0, R9, 0x22840 ;  /* 0x0002284009009836 */ /* 0x000fe20000000000 */
[----:B------:R-:W-:-:S03]  /*a190*/  ULOP3.LUT UR10, URZ, UR23, URZ, 0x33, !UPT ;  /* 0x000000173f0a7292 */ /* 0x000fc6000f8e333f */
[----:B------:R-:W2:Y:S01]  /*a1a0*/  SHFL.IDX PT, R200, R21, RZ, 0x1c1f ;  /* 0x001c1fff15c87589 */ /* 0x000ea200000e0000 */
[----:B------:R-:W-:Y:S02]  /*a1b0*/  @!P1 PRMT R0, RZ, 0x654, R0 ;  /* 0x00000654ff009816 */ /* 0x000fe40000000000 */
[----:B------:R-:W-:Y:S02]  /*a1c0*/  VIADD R14, R14, UR10 ;  /* 0x0000000a0e0e7c36 */ /* 0x000fe40008000000 */
[C---:B--2---:R-:W-:Y:S02]  /*a1d0*/  IMAD.IADD R13, R200.reuse, 0x1, R15 ;  /* 0x00000001c80d7824 */ /* 0x044fe400078e020f */
[----:B------:R-:W-:Y:S01]  /*a1e0*/  IMAD.IADD R12, R200, 0x1, R14 ;  /* 0x00000001c80c7824 */ /* 0x000fe200078e020e */
[----:B------:R-:W-:Y:S02]  /*a1f0*/  WARPGROUP.DEPBAR.LE gsb0, 0x0 ;  /* 0x00008000000079c5 */ /* 0x000fe40000010000 */
[----:B------:R-:W-:-:S06]  /*a200*/  WARPGROUP.ARRIVE ;  /* 0x00000000000079c5 */ /* 0x000fcc0000000000 */
[----:B------:R-:W-:Y:S03]  /*a210*/  HGMMA.64x96x16.F32 R152, gdesc[UR12], R152, gsb0 ;  /* 0x016000000c9879f0 */ /* 0x000fe60008000898 */
[----:B------:R-:W-:Y:S02]  /*a220*/  WARPGROUP.DEPBAR.LE gsb0, 0x0 ;  /* 0x00008000000079c5 */ /* 0x000fe40000010000 */
[----:B------:R2:W-:Y:S06]  /*a230*/  BAR.ARV R4, 0x100 ;  /* 0x000400040000751d */ /* 0x0005ec0000002000 */
[----:B------:R3:W-:Y:S02]  /*a240*/  @!P1 SYNCS.ARRIVE.TRANS64.RED.A1T0 RZ, [R0+URZ], RZ ;  /* 0x000000ff00ff99a7 */ /* 0x0007e4000810043f */
[----:B---3--:R-:W-:Y:S01]  /*a250*/  IMAD.IADD R0, R20, 0x1, -R19 ;  /* 0x0000000114007824 */ /* 0x008fe200078e0a13 */
[----:B--2---:R-:W-:Y:S06]  /*a260*/  @P2 BRA `(.L_x_11262) ;  /* 0x0000000000542947 */ /* 0x004fec0003800000 */
        /* <DEDUP_REMOVED lines=12> */
.L_x_11264:
[----:B------:R-:W-:-:S05]  /*a330*/  IMAD.U32 R201, RZ, RZ, UR22 ;  /* 0x00000016ffc97e24 */ /* 0x000fca000f8e00ff */
[----:B------:R-:W-:-:S13]  /*a340*/  ISETP.NE.AND P2, PT, R201, 0x1, PT ;  /* 0x00000001c900780c */ /* 0x000fda0003f45270 */
[----:B-1----:R-:W1:Y:S02]  /*a350*/  @P2 LDC.64 R6, c[0x0][0x9e8] ;  /* 0x00027a00ff062b82 */ /* 0x002e640000000a00 */
[----:B-1----:R-:W-:-:S05]  /*a360*/  @P2 IMAD.HI.U32 R6, R200, R6, RZ ;  /* 0x00000006c8062227 */ /* 0x002fca00078e00ff */
[----:B------:R-:W-:-:S07]  /*a370*/  @P2 SHF.R.U32.HI R200, RZ, R7, R6 ;  /* 0x00000007ffc82219 */ /* 0x000fce0000011606 */
.L_x_11265:
[----:B------:R-:W-:Y:S05]  /*a380*/  BSYNC B0 ;  /* 0x0000000000007941 */ /* 0x000fea0003800000 */
.L_x_11263:
[----:B------:R-:W-:-:S05]  /*a390*/  IMAD R200, R200, R201, R0 ;  /* 0x000000c9c8c87224 */ /* 0x000fca00078e0200 */
[----:B------:R-:W-:Y:S02]  /*a3a0*/  VIMNMX R12, R12, R200, !PT ;  /* 0x000000c80c0c7248 */ /* 0x000fe40007fe0100 */
[----:B------:R-:W-:-:S07]  /*a3b0*/  VIADDMNMX R13, R200, R201, R13, PT ;  /* 0x000000c9c80d7246 */ /* 0x000fce000380010d */
.L_x_11262:
[C---:B------:R-:W-:Y:S02]  /*a3c0*/  ISETP.GE.AND P2, PT, R20.reuse, 0x2, PT ;  /* 0x000000021400780c */ /* 0x040fe40003f46270 */
[----:B------:R-:W-:Y:S02]  /*a3d0*/  ISETP.GE.AND P6, PT, R20, 0xa, PT ;  /* 0x0000000a1400780c */ /* 0x000fe40003fc6270 */
[----:B------:R-:W-:Y:S02]  /*a3e0*/  ISETP.GT.AND P4, PT, R12, 0x1, !P2 ;  /* 0x000000010c00780c */ /* 0x000fe40005784270 */
[----:B------:R-:W-:Y:S02]  /*a3f0*/  ISETP.GE.AND P3, PT, R20, 0x9, PT ;  /* 0x000000091400780c */ /* 0x000fe40003f66270 */
[----:B------:R-:W-:Y:S02]  /*a400*/  ISETP.LT.OR P4, PT, R13, 0x2, P4 ;  /* 0x000000020d00780c */ /* 0x000fe40002781670 */
[----:B------:R-:W-:-:S02]  /*a410*/  LOP3.LUT R18, R18, 0xfffffffb, RZ, 0xc0, !PT ;  /* 0xfffffffb12127812 */ /* 0x000fc400078ec0ff */
        /* <DEDUP_REMOVED lines=147> */
.L_x_11268:
[----:B------:R-:W-:-:S05]  /*ad50*/  IMAD.U32 R13, RZ, RZ, UR22 ;  /* 0x00000016ff0d7e24 */ /* 0x000fca000f8e00ff */
[----:B------:R-:W-:-:S13]  /*ad60*/  ISETP.NE.AND P6, PT, R13, 0x1, PT ;  /* 0x000000010d00780c */ /* 0x000fda0003fc5270 */
[----:B-1----:R-:W1:Y:S02]  /*ad70*/  @P6 LDC.64 R6, c[0x0][0x9e8] ;  /* 0x00027a00ff066b82 */ /* 0x002e640000000a00 */
[----:B-1----:R-:W-:-:S05]  /*ad80*/  @P6 IMAD.HI.U32 R6, R12, R6, RZ ;  /* 0x000000060c066227 */ /* 0x002fca00078e00ff */
[----:B------:R-:W-:-:S07]  /*ad90*/  @P6 SHF.R.U32.HI R12, RZ, R7, R6 ;  /* 0x00000007ff0c6219 */ /* 0x000fce0000011606 */
.L_x_11269:
[----:B------:R-:W-:Y:S05]  /*ada0*/  BSYNC B0 ;  /* 0x0000000000007941 */ /* 0x000fea0003800000 */
.L_x_11267:
[----:B------:R-:W-:-:S05]  /*adb0*/  IMAD R0, R12, R13, R0 ;  /* 0x0000000d0c007224 */ /* 0x000fca00078e0200 */
[----:B------:R-:W-:Y:S02]  /*adc0*/  VIMNMX R14, R14, R0, !PT ;  /* 0x000000000e0e7248 */ /* 0x000fe40007fe0100 */
[----:B------:R-:W-:-:S07]  /*add0*/  VIADDMNMX R15, R0, R13, R15, PT ;  /* 0x0000000d000f7246 */ /* 0x000fce000380010f */
.L_x_11266:
[C---:B------:R-:W-:Y:S02]  /*ade0*/  ISETP.GT.AND P2, PT, R14.reuse, 0x1, !P2 ;  /* 0x000000010e00780c */ /* 0x040fe40005744270 */
[----:B------:R-:W-:Y:S02]  /*adf0*/  ISETP.GT.AND P3, PT, R14, 0x8, !P3 ;  /* 0x000000080e00780c */ /* 0x000fe40005f64270 */
[C---:B------:R-:W-:Y:S02]  /*ae00*/  ISETP.LT.OR P2, PT, R15.reuse, 0x2, P2 ;  /* 0x000000020f00780c */ /* 0x040fe40001741670 */
[----:B------:R-:W-:Y:S02]  /*ae10*/  ISETP.LT.OR P3, PT, R15, 0x9, P3 ;  /* 0x000000090f00780c */ /* 0x000fe40001f61670 */
[----:B------:R-:W-:Y:S02]  /*ae20*/  FSEL R155, R155, -INF , !P2 ;  /* 0xff8000009b9b7808 */ /* 0x000fe40005000000 */
[----:B------:R-:W-:-:S02]  /*ae30*/  LOP3.LUT P2, RZ, R18, 0x4, RZ, 0xc0, !PT ;  /* 0x0000000412ff7812 */ /* 0x000fc4000784c0ff */
[----:B------:R-:W-:Y:S02]  /*ae40*/  FSEL R158, R158, -INF , !P3 ;  /* 0xff8000009e9e7808 */ /* 0x000fe40005800000 */
[----:B------:R-:W-:Y:S02]  /*ae50*/  ISETP.GT.AND P2, PT, R14, 0x9, !P2 ;  /* 0x000000090e00780c */ /* 0x000fe40005744270 */
[----:B------:R-:W-:Y:S02]  /*ae60*/  LOP3.LUT P3, RZ, R18, 0x20000, RZ, 0xc0, !PT ;  /* 0x0002000012ff7812 */ /* 0x000fe4000786c0ff */
[----:B------:R-:W-:Y:S02]  /*ae70*/  ISETP.LT.OR P2, PT, R15, 0xa, P2 ;  /* 0x0000000a0f00780c */ /* 0x000fe40001741670 */
[----:B------:R-:W-:Y:S02]  /*ae80*/  FMNMX.FTZ R0, R152, R11, !PT ;  /* 0x0000000b98007209 */ /* 0x000fe40007810000 */
[----:B------:R-:W-:-:S02]  /*ae90*/  FSEL R159, R159, -INF , !P2 ;  /* 0xff8000009f9f7808 */ /* 0x000fc40005000000 */
[----:B------:R-:W-:Y:S02]  /*aea0*/  LOP3.LUT P2, RZ, R18, 0x8, RZ, 0xc0, !PT ;  /* 0x0000000812ff7812 */ /* 0x000fe4000784c0ff */
[----:B------:R-:W-:Y:S02]  /*aeb0*/  FMNMX.FTZ R0, R153, R0, !PT ;  /* 0x0000000099007209 */ /* 0x000fe40007810000 */
[----:B------:R-:W-:Y:S02]  /*aec0*/  ISETP.GT.AND P2, PT, R14, 0x10, !P2 ;  /* 0x000000100e00780c */ /* 0x000fe40005744270 */
[----:B------:R-:W-:Y:S02]  /*aed0*/  LOP3.LUT P6, RZ, R18, 0x10000, RZ, 0xc0, !PT ;  /* 0x0001000012ff7812 */ /* 0x000fe400078cc0ff */
        /* <DEDUP_REMOVED lines=53> */
[----:B------:R-:W-:Y:S01]  /*b230*/  LOP3.LUT P3, RZ, R18, 0x40, RZ, 0xc0, !PT ;  /* 0x0000004012ff7812 */ /* 0x000fe2000786c0ff */
[----:B------:R-:W2:Y:S01]  /*b240*/  SHFL.BFLY PT, R6, R0, 0x2, 0x1f ;  /* 0x0c401f0000067f89 */ /* 0x000ea200000e0000 */
[----:B------:R-:W-:Y:S02]  /*b250*/  FSEL R178, R178, -INF , !P2 ;  /* 0xff800000b2b27808 */ /* 0x000fe40005000000 */
[----:B------:R-:W-:-:S02]  /*b260*/  LOP3.LUT P2, RZ, R18, 0x200, RZ, 0xc0, !PT ;  /* 0x0000020012ff7812 */ /* 0x000fc4000784c0ff */
[----:B------:R-:W-:Y:S02]  /*b270*/  LOP3.LUT P6, RZ, R18, 0x20, RZ, 0xc0, !PT ;  /* 0x0000002012ff7812 */ /* 0x000fe400078cc0ff */
[C---:B------:R-:W-:Y:S02]  /*b280*/  ISETP.GT.AND P2, PT, R14.reuse, 0x31, !P2 ;  /* 0x000000310e00780c */ /* 0x040fe40005744270 */
[C---:B------:R-:W-:Y:S02]  /*b290*/  ISETP.GT.AND P4, PT, R14.reuse, 0x51, !P4 ;  /* 0x000000510e00780c */ /* 0x040fe40006784270 */
[----:B------:R-:W-:Y:S02]  /*b2a0*/  ISETP.LT.OR P2, PT, R15, 0x32, P2 ;  /* 0x000000320f00780c */ /* 0x000fe40001741670 */
[----:B------:R-:W-:Y:S02]  /*b2b0*/  ISETP.GT.AND P5, PT, R14, 0x58, !P5 ;  /* 0x000000580e00780c */ /* 0x000fe40006fa4270 */
[----:B------:R-:W-:-:S02]  /*b2c0*/  FSEL R179, R179, -INF , !P2 ;  /* 0xff800000b3b37808 */ /* 0x000fc40005000000 */
[----:B------:R-:W-:Y:S02]  /*b2d0*/  LOP3.LUT P2, RZ, R18, 0x100, RZ, 0xc0, !PT ;  /* 0x0000010012ff7812 */ /* 0x000fe4000784c0ff */
[C---:B------:R-:W-:Y:S02]  /*b2e0*/  ISETP.LT.OR P4, PT, R15.reuse, 0x52, P4 ;  /* 0x000000520f00780c */ /* 0x040fe40002781670 */
[----:B------:R-:W-:Y:S02]  /*b2f0*/  ISETP.GT.AND P2, PT, R14, 0x38, !P2 ;  /* 0x000000380e00780c */ /* 0x000fe40005744270 */
[C---:B------:R-:W-:Y:S02]  /*b300*/  ISETP.LT.OR P5, PT, R15.reuse, 0x59, P5 ;  /* 0x000000590f00780c */ /* 0x040fe40002fa1670 */
[----:B------:R-:W-:Y:S02]  /*b310*/  ISETP.LT.OR P2, PT, R15, 0x39, P2 ;  /* 0x000000390f00780c */ /* 0x000fe40001741670 */
[----:B--2---:R-:W-:-:S02]  /*b320*/  FMNMX.FTZ R0, R0, R6, !PT ;  /* 0x0000000600007209 */ /* 0x004fc40007810000 */
[----:B------:R-:W-:Y:S02]  /*b330*/  FSEL R182, R182, -INF , !P2 ;  /* 0xff800000b6b67808 */ /* 0x000fe40005000000 */
[----:B------:R-:W-:Y:S01]  /*b340*/  LOP3.LUT P2, RZ, R18, 0x80, RZ, 0xc0, !PT ;  /* 0x0000008012ff7812 */ /* 0x000fe2000784c0ff */
[----:B------:R-:W2:Y:S01]  /*b350*/  SHFL.BFLY PT, R6, R0, 0x1, 0x1f ;  /* 0x0c201f0000067f89 */ /* 0x000ea200000e0000 */
[----:B------:R-:W-:Y:S02]  /*b360*/  FSEL R195, R195, -INF , !P4 ;  /* 0xff800000c3c37808 */ /* 0x000fe40006000000 */
[----:B------:R-:W-:Y:S02]  /*b370*/  ISETP.GT.AND P2, PT, R14, 0x39, !P2 ;  /* 0x000000390e00780c */ /* 0x000fe40005744270 */
[----:B------:R-:W-:Y:S02]  /*b380*/  FSEL R198, R198, -INF , !P5 ;  /* 0xff800000c6c67808 */ /* 0x000fe40006800000 */
[----:B------:R-:W-:-:S04]  /*b390*/  ISETP.LT.OR P2, PT, R15, 0x3a, P2 ;  /* 0x0000003a0f00780c */ /* 0x000fc80001741670 */
[----:B------:R-:W-:Y:S02]  /*b3a0*/  FSEL R183, R183, -INF , !P2 ;  /* 0xff800000b7b77808 */ /* 0x000fe40005000000 */
[----:B------:R-:W-:Y:S02]  /*b3b0*/  ISETP.GT.AND P2, PT, R14, 0x40, !P3 ;  /* 0x000000400e00780c */ /* 0x000fe40005f44270 */
[----:B------:R-:W-:Y:S02]  /*b3c0*/  LOP3.LUT P3, RZ, R18, 0x10, RZ, 0xc0, !PT ;  /* 0x0000001012ff7812 */ /* 0x000fe4000786c0ff */
[----:B------:R-:W-:Y:S02]  /*b3d0*/  ISETP.LT.OR P2, PT, R15, 0x41, P2 ;  /* 0x000000410f00780c */ /* 0x000fe40001741670 */
[----:B------:R-:W-:Y:S02]  /*b3e0*/  ISETP.GT.AND P3, PT, R14, 0x50, !P3 ;  /* 0x000000500e00780c */ /* 0x000fe40005f64270 */
[----:B------:R-:W-:-:S02]  /*b3f0*/  FSEL R186, R186, -INF , !P2 ;  /* 0xff800000baba7808 */ /* 0x000fc40005000000 */
[----:B------:R-:W-:Y:S02]  /*b400*/  ISETP.GT.AND P2, PT, R14, 0x41, !P6 ;  /* 0x000000410e00780c */ /* 0x000fe40007744270 */
[----:B--2---:R-:W-:Y:S02]  /*b410*/  FMNMX.FTZ R0, R0, R6, !PT ;  /* 0x0000000600007209 */ /* 0x004fe40007810000 */
[----:B------:R-:W-:Y:S02]  /*b420*/  ISETP.LT.OR P2, PT, R15, 0x42, P2 ;  /* 0x000000420f00780c */ /* 0x000fe40001741670 */
[----:B------:R-:W-:Y:S01]  /*b430*/  LOP3.LUT P6, RZ, R18, 0x40000, RZ, 0xc0, !PT ;  /* 0x0004000012ff7812 */ /* 0x000fe200078cc0ff */
[C---:B------:R-:W-:Y:S01]  /*b440*/  FMUL.FTZ R6, R0.reuse, UR7 ;  /* 0x0000000700067c20 */ /* 0x040fe20008410000 */
[----:B------:R-:W-:Y:S02]  /*b450*/  FSEL R187, R187, -INF , !P2 ;  /* 0xff800000bbbb7808 */ /* 0x000fe40005000000 */
[----:B------:R-:W-:-:S02]  /*b460*/  FSETP.NEU.FTZ.AND P2, PT, R0, -INF , PT ;  /* 0xff8000000000780b */ /* 0x000fc40003f5d000 */
[----:B------:R-:W-:Y:S02]  /*b470*/  ISETP.LT.OR P3, PT, R15, 0x51, P3 ;  /* 0x000000510f00780c */ /* 0x000fe40001f61670 */
[----:B-1----:R-:W-:Y:S02]  /*b480*/  FSEL R7, R0, RZ, P2 ;  /* 0x000000ff00077208 */ /* 0x002fe40001000000 */
[----:B------:R-:W-:Y:S02]  /*b490*/  FSEL R6, R6, RZ, P2 ;  /* 0x000000ff06067208 */ /* 0x000fe40001000000 */
[----:B------:R-:W-:Y:S01]  /*b4a0*/  ISETP.GT.AND P2, PT, R14, 0x48, !P6 ;  /* 0x000000480e00780c */ /* 0x000fe20007744270 */
[----:B------:R-:W-:Y:S01]  /*b4b0*/  FADD.FTZ R7, -R7, R11 ;  /* 0x0000000b07077221 */ /* 0x000fe20000010100 */
        /* <DEDUP_REMOVED lines=33> */
[----:B------:R-:W-:Y:S01]  /*b6d0*/  LOP3.LUT P2, RZ, R18, 0x80000, RZ, 0xc0, !PT ;  /* 0x0008000012ff7812 */ /* 0x000fe2000784c0ff */
[----:B------:R-:W-:Y:S01]  /*b6e0*/  MUFU.EX2 R152, R152 ;  /* 0x0000009800987308 */ /* 0x000fe20000000800 */
[----:B------:R-:W-:-:S02]  /*b6f0*/  FMNMX.FTZ R6, R155, R6, !PT ;  /* 0x000000069b067209 */ /* 0x000fc40007810000 */
[----:B------:R-:W-:Y:S02]  /*b700*/  ISETP.GT.AND P2, PT, R14, 0x49, !P2 ;  /* 0x000000490e00780c */ /* 0x000fe40005744270 */
[----:B------:R-:W-:Y:S02]  /*b710*/  FMNMX.FTZ R6, R158, R6, !PT ;  /* 0x000000069e067209 */ /* 0x000fe40007810000 */
[----:B------:R-:W-:Y:S01]  /*b720*/  ISETP.LT.OR P2, PT, R15, 0x4a, P2 ;  /* 0x0000004a0f00780c */ /* 0x000fe20001741670 */
[----:B------:R-:W1:Y:S01]  /*b730*/  MUFU.EX2 R7, R7 ;  /* 0x0000000700077308 */ /* 0x000e620000000800 */
[----:B------:R-:W-:Y:S02]  /*b740*/  FMNMX.FTZ R6, R159, R6, !PT ;  /* 0x000000069f067209 */ /* 0x000fe40007810000 */
[----:B------:R-:W-:Y:S02]  /*b750*/  FSEL R191, R191, -INF , !P2 ;  /* 0xff800000bfbf7808 */ /* 0x000fe40005000000 */
[----:B------:R-:W-:-:S02]  /*b760*/  FMNMX.FTZ R6, R162, R6, !PT ;  /* 0x00000006a2067209 */ /* 0x000fc40007810000 */
[----:B------:R-:W-:Y:S01]  /*b770*/  FSEL R194, R194, -INF , !P3 ;  /* 0xff800000c2c27808 */ /* 0x000fe20005800000 */
[----:B------:R-:W2:Y:S01]  /*b780*/  MUFU.EX2 R153, R153 ;  /* 0x0000009900997308 */ /* 0x000ea20000000800 */
[----:B------:R-:W-:Y:S02]  /*b790*/  FMNMX.FTZ R6, R163, R6, !PT ;  /* 0x00000006a3067209 */ /* 0x000fe40007810000 */
[----:B------:R-:W-:Y:S02]  /*b7a0*/  ISETP.GT.AND P6, PT, R14, 0x59, !P6 ;  /* 0x000000590e00780c */ /* 0x000fe400077c4270 */
[----:B------:R-:W-:Y:S02]  /*b7b0*/  FMNMX.FTZ R6, R166, R6, !PT ;  /* 0x00000006a6067209 */ /* 0x000fe40007810000 */
[----:B------:R-:W-:Y:S01]  /*b7c0*/  ISETP.LT.OR P6, PT, R15, 0x5a, P6 ;  /* 0x0000005a0f00780c */ /* 0x000fe200037c1670 */
[----:B------:R-:W3:Y:S01]  /*b7d0*/  MUFU.EX2 R156, R156 ;  /* 0x0000009c009c7308 */ /* 0x000ee20000000800 */
[----:B------:R-:W-:Y:S01]  /*b7e0*/  FMNMX.FTZ R6, R167, R6, !PT ;  /* 0x00000006a7067209 */ /* 0x000fe20007810000 */
[----:B-1----:R-:W-:Y:S01]  /*b7f0*/  FFMA.FTZ R3, R7, R3, R152 ;  /* 0x0000000307037223 */ /* 0x002fe20000010098 */
[----:B------:R-:W-:Y:S01]  /*b800*/  FSEL R199, R199, -INF , !P6 ;  /* 0xff800000c7c77808 */ /* 0x000fe20007000000 */
[-C--:B------:R-:W-:Y:S01]  /*b810*/  FMUL.FTZ R24, R24, R7.reuse ;  /* 0x0000000718187220 */ /* 0x080fe20000410000 */
[----:B------:R-:W-:Y:S01]  /*b820*/  FMNMX.FTZ R6, R170, R6, !PT ;  /* 0x00000006aa067209 */ /* 0x000fe20007810000 */
[-C--:B------:R-:W-:Y:S01]  /*b830*/  FMUL.FTZ R25, R25, R7.reuse ;  /* 0x0000000719197220 */ /* 0x080fe20000410000 */
[-C--:B------:R-:W-:Y:S01]  /*b840*/  FMUL.FTZ R28, R28, R7.reuse ;  /* 0x000000071c1c7220 */ /* 0x080fe20000410000 */
[----:B------:R-:W1:Y:S01]  /*b850*/  MUFU.EX2 R157, R157 ;  /* 0x0000009d009d7308 */ /* 0x000e620000000800 */
[----:B------:R-:W-:Y:S01]  /*b860*/  FMNMX.FTZ R6, R171, R6, !PT ;  /* 0x00000006ab067209 */ /* 0x000fe20007810000 */
[C---:B--2---:R-:W-:Y:S01]  /*b870*/  FADD.FTZ R3, R153.reuse, R3 ;  /* 0x0000000399037221 */ /* 0x044fe20000010000 */
[----:B------:R-:W-:Y:S01]  /*b880*/  F2FP.F16.F32.PACK_AB R152, R153, R152 ;  /* 0x000000989998723e */ /* 0x000fe200000000ff */
[-C--:B------:R-:W-:Y:S01]  /*b890*/  FMUL.FTZ R29, R29, R7.reuse ;  /* 0x000000071d1d7220 */ /* 0x080fe20000410000 */
[----:B------:R-:W-:Y:S01]  /*b8a0*/  FMNMX.FTZ R6, R174, R6, !PT ;  /* 0x00000006ae067209 */ /* 0x000fe20007810000 */
[-C--:B------:R-:W-:Y:S01]  /*b8b0*/  FMUL.FTZ R32, R32, R7.reuse ;  /* 0x0000000720207220 */ /* 0x080fe20000410000 */
[-C--:B------:R-:W-:Y:S01]  /*b8c0*/  FMUL.FTZ R33, R33, R7.reuse ;  /* 0x0000000721217220 */ /* 0x080fe20000410000 */
[----:B------:R-:W2:Y:S01]  /*b8d0*/  MUFU.EX2 R160, R160 ;  /* 0x000000a000a07308 */ /* 0x000ea20000000800 */
[----:B------:R-:W-:Y:S01]  /*b8e0*/  FMNMX.FTZ R6, R175, R6, !PT ;  /* 0x00000006af067209 */ /* 0x000fe20007810000 */
[----:B---3--:R-:W-:Y:S01]  /*b8f0*/  FADD.FTZ R3, R156, R3 ;  /* 0x000000039c037221 */ /* 0x008fe20000010000 */
[-C--:B------:R-:W-:Y:S01]  /*b900*/  FMUL.FTZ R36, R36, R7.reuse ;  /* 0x0000000724247220 */ /* 0x080fe20000410000 */
[-C--:B------:R-:W-:Y:S01]  /*b910*/  FMUL.FTZ R37, R37, R7.reuse ;  /* 0x0000000725257220 */ /* 0x080fe20000410000 */
[----:B------:R-:W-:Y:S01]  /*b920*/  FMNMX.FTZ R6, R178, R6, !PT ;  /* 0x00000006b2067209 */ /* 0x000fe20007810000 */
[-C--:B------:R-:W-:Y:S01]  /*b930*/  FMUL.FTZ R40, R40, R7.reuse ;  /* 0x0000000728287220 */ /* 0x080fe20000410000 */
[-C--:B------:R-:W-:Y:S01]  /*b940*/  FMUL.FTZ R41, R41, R7.reuse ;  /* 0x0000000729297220 */ /* 0x080fe20000410000 */
[----:B------:R-:W3:Y:S01]  /*b950*/  MUFU.EX2 R161, R161 ;  /* 0x000000a100a17308 */ /* 0x000ee20000000800 */
[----:B------:R-:W-:Y:S01]  /*b960*/  FMNMX.FTZ R6, R179, R6, !PT ;  /* 0x00000006b3067209 */ /* 0x000fe20007810000 */
[----:B-1----:R-:W-:Y:S01]  /*b970*/  FADD.FTZ R3, R157, R3 ;  /* 0x000000039d037221 */ /* 0x002fe20000010000 */
[-C--:B------:R-:W-:Y:S01]  /*b980*/  FMUL.FTZ R44, R44, R7.reuse ;  /* 0x000000072c2c7220 */ /* 0x080fe20000410000 */
[-C--:B------:R-:W-:Y:S01]  /*b990*/  FMUL.FTZ R45, R45, R7.reuse ;  /* 0x000000072d2d7220 */ /* 0x080fe20000410000 */
[----:B------:R-:W-:Y:S01]  /*b9a0*/  FMNMX.FTZ R6, R182, R6, !PT ;  /* 0x00000006b6067209 */ /* 0x000fe20007810000 */
[-C--:B------:R-:W-:Y:S01]  /*b9b0*/  FMUL.FTZ R48, R48, R7.reuse ;  /* 0x0000000730307220 */ /* 0x080fe20000410000 */
[-C--:B------:R-:W-:Y:S01]  /*b9c0*/  FMUL.FTZ R49, R49, R7.reuse ;  /* 0x0000000731317220 */ /* 0x080fe20000410000 */
[----:B------:R-:W1:Y:S01]  /*b9d0*/  MUFU.EX2 R164, R164 ;  /* 0x000000a400a47308 */ /* 0x000e620000000800 */
[----:B------:R-:W-:Y:S01]  /*b9e0*/  FMNMX.FTZ R6, R183, R6, !PT ;  /* 0x00000006b7067209 */ /* 0x000fe20007810000 */
[----:B--2---:R-:W-:Y:S01]  /*b9f0*/  FADD.FTZ R3, R160, R3 ;  /* 0x00000003a0037221 */ /* 0x004fe20000010000 */
[-C--:B------:R-:W-:Y:S01]  /*ba00*/  FMUL.FTZ R52, R52, R7.reuse ;  /* 0x0000000734347220 */ /* 0x080fe20000410000 */
        /* <DEDUP_REMOVED lines=33> */
[-C--:B------:R-:W-:Y:S01]  /*bc20*/  FMUL.FTZ R88, R88, R7.reuse ;  /* 0x0000000758587220 */ /* 0x080fe20000410000 */
[----:B------:R-:W3:Y:S01]  /*bc30*/  SHFL.BFLY PT, R11, R6, 0x2, 0x1f ;  /* 0x0c401f00060b7f89 */ /* 0x000ee200000e0000 */
        /* <DEDUP_REMOVED lines=22> */
[----:B------:R-:W-:Y:S01]  /*bda0*/  FMUL.FTZ R121, R121, R7 ;  /* 0x0000000779797220 */ /* 0x000fe20000410000 */
[----:B---3--:R-:W-:Y:S01]  /*bdb0*/  FMNMX.FTZ R6, R6, R11, !PT ;  /* 0x0000000b06067209 */ /* 0x008fe20007810000 */
[-C--:B------:R-:W-:Y:S01]  /*bdc0*/  FMUL.FTZ R124, R124, R7.reuse ;  /* 0x000000077c7c7220 */ /* 0x080fe20000410000 */
[----:B------:R-:W3:Y:S01]  /*bdd0*/  MUFU.EX2 R180, R180 ;  /* 0x000000b400b47308 */ /* 0x000ee20000000800 */
[----:B-1----:R-:W-:Y:S01]  /*bde0*/  FADD.FTZ R3, R176, R3 ;  /* 0x00000003b0037221 */ /* 0x002fe20000010000 */
[-C--:B------:R-:W-:Y:S01]  /*bdf0*/  FMUL.FTZ R125, R125, R7.reuse ;  /* 0x000000077d7d7220 */ /* 0x080fe20000410000 */
[----:B------:R-:W1:Y:S01]  /*be00*/  SHFL.BFLY PT, R11, R6, 0x1, 0x1f ;  /* 0x0c201f00060b7f89 */ /* 0x000e6200000e0000 */
        /* <DEDUP_REMOVED lines=15> */
[----:B------:R-:W-:-:S05]  /*bf00*/  FMUL.FTZ R149, R149, R7 ;  /* 0x0000000795957220 */ /* 0x000fca0000410000 */
[----:B------:R-:W3:Y:S01]  /*bf10*/  MUFU.EX2 R185, R185 ;  /* 0x000000b900b97308 */ /* 0x000ee20000000800 */
[----:B----4-:R-:W-:Y:S01]  /*bf20*/  FADD.FTZ R3, R181, R3 ;  /* 0x00000003b5037221 */ /* 0x010fe20000010000 */
[----:B-1----:R-:W-:-:S04]  /*bf30*/  FMNMX.FTZ R6, R6, R11, !PT ;  /* 0x0000000b06067209 */ /* 0x002fc80007810000 */
[C---:B------:R-:W-:Y:S01]  /*bf40*/  FSETP.NEU.FTZ.AND P2, PT, R6.reuse, -INF , PT ;  /* 0xff8000000600780b */ /* 0x040fe20003f5d000 */
[----:B------:R-:W-:Y:S01]  /*bf50*/  FMUL.FTZ R12, R6, UR7 ;  /* 0x00000007060c7c20 */ /* 0x000fe20008410000 */
[----:B------:R-:W1:Y:S01]  /*bf60*/  MUFU.EX2 R188, R188 ;  /* 0x000000bc00bc7308 */ /* 0x000e620000000800 */
[----:B--2---:R-:W-:-:S03]  /*bf70*/  FADD.FTZ R3, R184, R3 ;  /* 0x00000003b8037221 */ /* 0x004fc60000010000 */
[----:B------:R-:W-:-:S04]  /*bf80*/  FSEL R12, R12, RZ, P2 ;  /* 0x000000ff0c0c7208 */ /* 0x000fc80001000000 */
[----:B------:R-:W2:Y:S01]  /*bf90*/  MUFU.EX2 R189, R189 ;  /* 0x000000bd00bd7308 */ /* 0x000ea20000000800 */
        /* <DEDUP_REMOVED lines=16> */
[----:B----4-:R-:W-:Y:S01]  /*c0a0*/  FSEL R163, R6, RZ, P2 ;  /* 0x000000ff06a37208 */ /* 0x010fe20001000000 */
        /* <DEDUP_REMOVED lines=14> */
[----:B------:R-:W4:Y:S01]  /*c190*/  MUFU.EX2 R10, R10 ;  /* 0x0000000a000a7308 */ /* 0x000f220000000800 */
[--C-:B------:R-:W-:Y:S01]  /*c1a0*/  FFMA.FTZ R195, R195, UR7, -R12.reuse ;  /* 0x00000007c3c37c23 */ /* 0x100fe2000801080c */
[----:B------:R-:W-:Y:S01]  /*c1b0*/  F2FP.F16.F32.PACK_AB R162, R173, R172 ;  /* 0x000000acada2723e */ /* 0x000fe200000000ff */
[--C-:B------:R-:W-:Y:S01]  /*c1c0*/  FFMA.FTZ R198, R198, UR7, -R12.reuse ;  /* 0x00000007c6c67c23 */ /* 0x100fe2000801080c */
[----:B---3--:R-:W-:Y:S01]  /*c1d0*/  FADD.FTZ R3, R185, R3 ;  /* 0x00000003b9037221 */ /* 0x008fe20000010000 */
[----:B------:R-:W-:Y:S01]  /*c1e0*/  FFMA.FTZ R12, R199, UR7, -R12 ;  /* 0x00000007c70c7c23 */ /* 0x000fe2000801080c */
[----:B------:R-:W-:-:S02]  /*c1f0*/  F2FP.F16.F32.PACK_AB R164, R177, R176 ;  /* 0x000000b0b1a4723e */ /* 0x000fc400000000ff */
[----:B------:R-:W3:Y:S01]  /*c200*/  MUFU.EX2 R20, R20 ;  /* 0x0000001400147308 */ /* 0x000ee20000000800 */
[----:B-1----:R-:W-:Y:S01]  /*c210*/  FADD.FTZ R3, R188, R3 ;  /* 0x00000003bc037221 */ /* 0x002fe20000010000 */
[----:B------:R-:W-:Y:S02]  /*c220*/  F2FP.F16.F32.PACK_AB R166, R181, R180 ;  /* 0x000000b4b5a6723e */ /* 0x000fe400000000ff */
[----:B------:R-:W-:Y:S01]  /*c230*/  F2FP.F16.F32.PACK_AB R168, R185, R184 ;  /* 0x000000b8b9a8723e */ /* 0x000fe200000000ff */
[C---:B--2---:R-:W-:Y:S01]  /*c240*/  FADD.FTZ R3, R189.reuse, R3 ;  /* 0x00000003bd037221 */ /* 0x044fe20000010000 */
[----:B------:R-:W-:Y:S02]  /*c250*/  F2FP.F16.F32.PACK_AB R170, R189, R188 ;  /* 0x000000bcbdaa723e */ /* 0x000fe400000000ff */
[----:B------:R-:W1:Y:S01]  /*c260*/  MUFU.EX2 R155, R159 ;  /* 0x0000009f009b7308 */ /* 0x000e620000000800 */
[----:B----4-:R-:W-:Y:S01]  /*c270*/  FFMA.FTZ R2, R10, R2, R21 ;  /* 0x000000020a027223 */ /* 0x010fe20000010015 */
        /* <DEDUP_REMOVED lines=130> */
.L_x_11270:
[----:B------:R1:W2:Y:S01]  /*caa0*/  SYNCS.PHASECHK.TRANS64.TRYWAIT P2, [UR21+0x22850], R8 ;  /* 0x02285008ff0075a7 */ /* 0x0002a20008040155 */
[----:B------:R-:W-:Y:S05]  /*cab0*/  @!P0 BRA `(.L_x_11271) ;  /* 0x0000000000048947 */ /* 0x000fea0003800000 */
[----:B------:R-:W-:Y:S01]  /*cac0*/  BPT.TRAP 0x1 ;  /* 0x000000040000795c */ /* 0x000fe20000300000 */
.L_x_11271:
[----:B--2---:R-:W-:Y:S05]  /*cad0*/  @P2 BRA `(.L_x_11272) ;  /* 0x0000000000082947 */ /* 0x004fea0003800000 */
[----:B------:R-:W2:Y:S02]  /*cae0*/  SYNCS.PHASECHK.TRANS64.TRYWAIT P2, [UR21+0x22850], R8 ;  /* 0x02285008ff0075a7 */ /* 0x000ea40008040155 */
[----:B--2---:R-:W-:Y:S05]  /*caf0*/  @!P2 BRA `(.L_x_11273) ;  /* 0x000000c80004a947 */ /* 0x004fea0003800000 */
.L_x_11272:
[----:B------:R-:W3:Y:S01]  /*cb00*/  S2R R7, SR_TID.X ;  /* 0x0000000000077919 */ /* 0x000ee20000002100 */
[----:B------:R-:W-:Y:S01]  /*cb10*/  UIMAD UR14, UR37, 0xc00, UR6 ;  /* 0x00000c00250e78a4 */ /* 0x000fe2000f8e0206 */
[----:B------:R-:W-:Y:S01]  /*cb20*/  ISETP.GT.AND P2, PT, R5, UR43, PT ;  /* 0x0000002b05007c0c */ /* 0x000fe2000bf44270 */
[----:B------:R-:W-:Y:S01]  /*cb30*/  UMOV UR11, 0x40000040 ;  /* 0x40000040000b7882 */ /* 0x000fe20000000000 */
[----:B--2---:R-:W-:Y:S02]  /*cb40*/  @!P1 VIADD R9, R9, 0x22860 ;  /* 0x0002286009099836 */ /* 0x004fe40000000000 */
[----:B------:R-:W-:Y:S02]  /*cb50*/  VIADD R5, R5, 0xffffffff ;  /* 0xffffffff05057836 */ /* 0x000fe40000000000 */
[----:B------:R-:W-:Y:S01]  /*cb60*/  UMOV UR10, UR14 ;  /* 0x0000000e000a7c82 */ /* 0x000fe20008000000 */
[----:B------:R-:W-:Y:S01]  /*cb70*/  @!P1 PRMT R9, RZ, 0x654, R9 ;  /* 0x00000654ff099816 */ /* 0x000fe20000000009 */
[----:B------:R-:W-:-:S02]  /*cb80*/  IMAD.MOV.U32 R10, RZ, RZ, R6 ;  /* 0x000000ffff0a7224 */ /* 0x000fc400078e0006 */
[----:B------:R-:W-:Y:S01]  /*cb90*/  IMAD.MOV.U32 R11, RZ, RZ, R0 ;  /* 0x000000ffff0b7224 */ /* 0x000fe200078e0000 */
[----:B---3--:R-:W-:-:S05]  /*cba0*/  SHF.R.U32.HI R7, RZ, 0x7, R7 ;  /* 0x00000007ff077819 */ /* 0x008fca0000011607 */
[----:B------:R-:W-:-:S05]  /*cbb0*/  VIADD R7, R7, 0x8 ;  /* 0x0000000807077836 */ /* 0x000fca0000000000 */
        /* <DEDUP_REMOVED lines=36> */
.L_x_11257:
[----:B01----:R-:W0:Y:S01]  /*ce00*/  SHFL.BFLY PT, R8, R3, 0x2, 0x1f ;  /* 0x0c401f0003087f89 */ /* 0x003e2200000e0000 */
[----:B------:R-:W-:Y:S01]  /*ce10*/  UIADD3 UR37, UR37, 0x1, URZ ;  /* 0x0000000125257890 */ /* 0x000fe2000fffe03f */
[----:B------:R1:W-:Y:S06]  /*ce20*/  BAR.ARV R4, 0x100 ;  /* 0x000400040000751d */ /* 0x0003ec0000002000 */
[----:B------:R-:W-:Y:S02]  /*ce30*/  UISETP.NE.AND UP0, UPT, UR37, 0x2, UPT ;  /* 0x000000022500788c */ /* 0x000fe4000bf05270 */
[----:B------:R-:W-:Y:S06]  /*ce40*/  BAR.ARV 0x8, 0x180 ;  /* 0x0206000000007b1d */ /* 0x000fec0000002000 */
[----:B-1----:R-:W-:Y:S01]  /*ce50*/  IMAD.MOV.U32 R4, RZ, RZ, -0x800000 ;  /* 0xff800000ff047424 */ /* 0x002fe200078e00ff */
[----:B------:R-:W-:Y:S01]  /*ce60*/  USEL UR4, URZ, 0x1, UP0 ;  /* 0x000000013f047887 */ /* 0x000fe20008000000 */
[----:B---3--:R-:W1:Y:S01]  /*ce70*/  SHFL.BFLY PT, R7, R2, 0x2, 0x1f ;  /* 0x0c401f0002077f89 */ /* 0x008e6200000e0000 */
[----:B------:R-:W-:Y:S01]  /*ce80*/  PLOP3.LUT P0, PT, PT, PT, PT, 0x8, 0x0 ;  /* 0x000000000000781c */ /* 0x000fe20003f0e170 */
[----:B------:R-:W-:Y:S01]  /*ce90*/  UIADD3 UR39, UR39, 0x1, URZ ;  /* 0x0000000127277890 */ /* 0x000fe2000fffe03f */
[----:B0-----:R-:W-:Y:S01]  /*cea0*/  FADD.FTZ R8, R8, R3 ;  /* 0x0000000308087221 */ /* 0x001fe20000010000 */
[----:B------:R-:W-:-:S02]  /*ceb0*/  USEL UR37, UR37, URZ, UP0 ;  /* 0x0000003f25257287 */ /* 0x000fc40008000000 */
[----:B------:R-:W-:Y:S02]  /*cec0*/  ULOP3.LUT UR38, UR38, UR4, URZ, 0x3c, !UPT ;  /* 0x0000000426267292 */ /* 0x000fe4000f8e3c3f */
[----:B------:R-:W0:Y:S01]  /*ced0*/  SHFL.BFLY PT, R5, R8, 0x1, 0x1f ;  /* 0x0c201f0008057f89 */ /* 0x000e2200000e0000 */
[----:B-1----:R-:W-:Y:S01]  /*cee0*/  FADD.FTZ R9, R7, R2 ;  /* 0x0000000207097221 */ /* 0x002fe20000010000 */
[----:B------:R-:W-:Y:S02]  /*cef0*/  IMAD.MOV.U32 R7, RZ, RZ, RZ ;  /* 0x000000ffff077224 */ /* 0x000fe400078e00ff */
[----:B------:R-:W-:Y:S02]  /*cf00*/  IMAD.MOV.U32 R2, RZ, RZ, RZ ;  /* 0x000000ffff027224 */ /* 0x000fe400078e00ff */
[----:B--2---:R-:W1:Y:S01]  /*cf10*/  SHFL.BFLY PT, R10, R9, 0x1, 0x1f ;  /* 0x0c201f00090a7f89 */ /* 0x004e6200000e0000 */
[----:B0-----:R-:W-:Y:S01]  /*cf20*/  FADD.FTZ R11, R8, R5 ;  /* 0x00000005080b7221 */ /* 0x001fe20000010000 */
[----:B------:R-:W-:-:S04]  /*cf30*/  IMAD.U32 R8, RZ, RZ, UR7 ;  /* 0x00000007ff087e24 */ /* 0x000fc8000f8e00ff */
[----:B------:R-:W-:-:S13]  /*cf40*/  FSETP.NE.FTZ.AND P1, PT, R11, RZ, PT ;  /* 0x000000ff0b00720b */ /* 0x000fda0003f35000 */
[----:B------:R-:W0:Y:S01]  /*cf50*/  @P1 MUFU.RCP R7, R11 ;  /* 0x0000000b00071308 */ /* 0x000e220000001000 */
[----:B------:R-:W-:Y:S01]  /*cf60*/  @P1 FMUL.FTZ R8, R8, 0.69314718246459960938 ;  /* 0x3f31721808081820 */ /* 0x000fe20000410000 */
[----:B-1----:R-:W-:-:S05]  /*cf70*/  FADD.FTZ R3, R9, R10 ;  /* 0x0000000a09037221 */ /* 0x002fca0000010000 */
[----:B------:R-:W-:Y:S01]  /*cf80*/  FSETP.NE.FTZ.AND P2, PT, R3, RZ, PT ;  /* 0x000000ff0300720b */ /* 0x000fe20003f55000 */
[----:B------:R-:W1:Y:S01]  /*cf90*/  @P1 MUFU.LG2 R5, R11 ;  /* 0x0000000b00051308 */ /* 0x000e620000000c00 */
[-C--:B0-----:R-:W-:Y:S01]  /*cfa0*/  FMUL.FTZ R24, R24, R7.reuse ;  /* 0x0000000718187220 */ /* 0x081fe20000410000 */
        /* <DEDUP_REMOVED lines=10> */
[----:B------:R2:W3:Y:S01]  /*d050*/  @P2 MUFU.RCP R2, R3 ;  /* 0x0000000300022308 */ /* 0x0004e20000001000 */
        /* <DEDUP_REMOVED lines=57> */
[----:B--2---:R-:W-:Y:S02]  /*d3f0*/  IMAD.MOV.U32 R3, RZ, RZ, -0x800000 ;  /* 0xff800000ff037424 */ /* 0x004fe400078e00ff */
[----:B------:R-:W-:Y:S01]  /*d400*/  @P2 FMUL.FTZ R7, R7, 0.69314718246459960938 ;  /* 0x3f31721807072820 */ /* 0x000fe20000410000 */
        /* <DEDUP_REMOVED lines=66> */
.L_x_11204:
        /* <DEDUP_REMOVED lines=12> */
[----:B------:R-:W-:Y:S01]  /*d8f0*/  IMAD.MOV.U32 R160, RZ, RZ, 0x2 ;  /* 0x00000002ffa07424 */ /* 0x000fe200078e00ff */
[----:B------:R-:W-:Y:S01]  /*d900*/  F2FP.F16.F32.PACK_AB R156, R25, R24 ;  /* 0x00000018199c723e */ /* 0x000fe200000000ff */
[----:B------:R-:W-:Y:S01]  /*d910*/  ULDC UR11, c[0x0][0xbe8] ;  /* 0x0002fa00000b7ab9 */ /* 0x000fe20000000800 */
[----:B------:R-:W-:Y:S02]  /*d920*/  F2FP.F16.F32.PACK_AB R157, R27, R26 ;  /* 0x0000001a1b9d723e */ /* 0x000fe400000000ff */
[----:B------:R-:W-:Y:S02]  /*d930*/  F2FP.F16.F32.PACK_AB R158, R29, R28 ;  /* 0x0000001c1d9e723e */ /* 0x000fe400000000ff */
[----:B------:R-:W-:Y:S02]  /*d940*/  F2FP.F16.F32.PACK_AB R159, R31, R30 ;  /* 0x0000001e1f9f723e */ /* 0x000fe400000000ff */
[----:B------:R-:W-:-:S02]  /*d950*/  F2FP.F16.F32.PACK_AB R14, R37, R36 ;  /* 0x00000024250e723e */ /* 0x000fc400000000ff */
[----:B------:R-:W-:Y:S02]  /*d960*/  F2FP.F16.F32.PACK_AB R15, R39, R38 ;  /* 0x00000026270f723e */ /* 0x000fe400000000ff */
[----:B------:R-:W-:Y:S02]  /*d970*/  F2FP.F16.F32.PACK_AB R152, R41, R40 ;  /* 0x000000282998723e */ /* 0x000fe400000000ff */
[----:B------:R-:W-:Y:S02]  /*d980*/  F2FP.F16.F32.PACK_AB R153, R43, R42 ;  /* 0x0000002a2b99723e */ /* 0x000fe400000000ff */
[----:B------:R-:W-:Y:S02]  /*d990*/  F2FP.F16.F32.PACK_AB R154, R45, R44 ;  /* 0x0000002c2d9a723e */ /* 0x000fe400000000ff */
[----:B------:R-:W-:Y:S01]  /*d9a0*/  F2FP.F16.F32.PACK_AB R155, R47, R46 ;  /* 0x0000002e2f9b723e */ /* 0x000fe200000000ff */
[----:B------:R-:W-:Y:S01]  /*d9b0*/  UMOV UR6, UR9 ;  /* 0x0000000900067c82 */ /* 0x000fe20008000000 */
[----:B0-----:R-:W-:Y:S01]  /*d9c0*/  UMOV UR7, UR8 ;  /* 0x0000000800077c82 */ /* 0x001fe20008000000 */
[----:B------:R-:W-:Y:S01]  /*d9d0*/  BAR.SYNC.DEFER_BLOCKING 0x1, 0x100 ;  /* 0x0044000000007b1d */ /* 0x000fe20000010000 */
[----:B--2---:R-:W-:-:S03]  /*d9e0*/  IMAD.WIDE R160, R0, R160, UR6 ;  /* 0x0000000600a07e25 */ /* 0x004fc6000f8e02a0 */
[C---:B------:R-:W-:Y:S02]  /*d9f0*/  LOP3.LUT R13, R160.reuse, 0x380, RZ, 0xc0, !PT ;  /* 0x00000380a00d7812 */ /* 0x040fe400078ec0ff */
[C---:B------:R-:W-:Y:S02]  /*da00*/  IADD3 R9, P2, R160.reuse, 0x20, RZ ;  /* 0x00000020a0097810 */ /* 0x040fe40007f5e0ff */
[----:B------:R-:W-:Y:S02]  /*da10*/  SHF.R.U64 R13, R13, 0x3, RZ ;  /* 0x000000030d0d7819 */ /* 0x000fe400000012ff */
[C---:B------:R-:W-:Y:S02]  /*da20*/  IADD3 R7, P0, R160.reuse, 0xc020, RZ ;  /* 0x0000c020a0077810 */ /* 0x040fe40007f1e0ff */
[----:B------:R-:W-:Y:S02]  /*da30*/  IADD3 R5, P1, R160, 0x40, RZ ;  /* 0x00000040a0057810 */ /* 0x000fe40007f3e0ff */
[----:B------:R-:W-:-:S02]  /*da40*/  LOP3.LUT R8, R9, 0x380, RZ, 0xc0, !PT ;  /* 0x0000038009087812 */ /* 0x000fc400078ec0ff */
[----:B------:R-:W-:Y:S01]  /*da50*/  LOP3.LUT R12, R13, R160, RZ, 0x3c, !PT ;  /* 0x000000a00d0c7212 */ /* 0x000fe200078e3cff */
[----:B------:R-:W-:Y:S01]  /*da60*/  IMAD.MOV.U32 R13, RZ, RZ, R161 ;  /* 0x000000ffff0d7224 */ /* 0x000fe200078e00a1 */
[----:B------:R-:W-:Y:S02]  /*da70*/  IADD3 R163, P5, R160, 0xc040, RZ ;  /* 0x0000c040a0a37810 */ /* 0x000fe40007fbe0ff */
[----:B------:R-:W-:Y:S02]  /*da80*/  LOP3.LUT R6, R7, 0x380, RZ, 0xc0, !PT ;  /* 0x0000038007067812 */ /* 0x000fe400078ec0ff */
[----:B------:R-:W-:Y:S02]  /*da90*/  LOP3.LUT R2, R5, 0x380, RZ, 0xc0, !PT ;  /* 0x0000038005027812 */ /* 0x000fe400078ec0ff */
[----:B------:R-:W-:Y:S02]  /*daa0*/  SHF.R.U64 R8, R8, 0x3, RZ ;  /* 0x0000000308087819 */ /* 0x000fe400000012ff */
[----:B------:R-:W-:-:S02]  /*dab0*/  LOP3.LUT R162, R163, 0x380, RZ, 0xc0, !PT ;  /* 0x00000380a3a27812 */ /* 0x000fc400078ec0ff */
[----:B------:R-:W-:Y:S02]  /*dac0*/  SHF.R.U64 R6, R6, 0x3, RZ ;  /* 0x0000000306067819 */ /* 0x000fe400000012ff */
[----:B------:R-:W-:Y:S01]  /*dad0*/  MOV R0, R12 ;  /* 0x0000000c00007202 */ /* 0x000fe20000000f00 */
[--C-:B------:R-:W-:Y:S01]  /*dae0*/  IMAD.X R13, RZ, RZ, R161.reuse, P1 ;  /* 0x000000ffff0d7224 */ /* 0x100fe200008e06a1 */
[----:B------:R-:W-:Y:S02]  /*daf0*/  SHF.R.U64 R12, R2, 0x3, RZ ;  /* 0x00000003020c7819 */ /* 0x000fe400000012ff */
[----:B------:R-:W-:Y:S01]  /*db00*/  LOP3.LUT R8, R8, R9, RZ, 0x3c, !PT ;  /* 0x0000000908087212 */ /* 0x000fe200078e3cff */
[----:B------:R-:W-:Y:S01]  /*db10*/  IMAD.X R9, RZ, RZ, R161, P2 ;  /* 0x000000ffff097224 */ /* 0x000fe200010e06a1 */
[----:B------:R-:W-:Y:S01]  /*db20*/  SHF.R.U64 R162, R162, 0x3, RZ ;  /* 0x00000003a2a27819 */ /* 0x000fe200000012ff */
[----:B------:R0:W-:Y:S01]  /*db30*/  STSM.16.M88.4 [R0], R156 ;  /* 0x0000009c00007844 */ /* 0x0001e20000000200 */
[----:B------:R-:W-:-:S02]  /*db40*/  LOP3.LUT R6, R6, R7, RZ, 0x3c, !PT ;  /* 0x0000000706067212 */ /* 0x000fc400078e3cff */
[----:B------:R-:W-:Y:S02]  /*db50*/  LOP3.LUT R12, R12, R5, RZ, 0x3c, !PT ;  /* 0x000000050c0c7212 */ /* 0x000fe400078e3cff */
[----:B------:R-:W-:Y:S02]  /*db60*/  IADD3 R7, P3, R160, 0xc000, RZ ;  /* 0x0000c000a0077810 */ /* 0x000fe40007f7e0ff */
[----:B------:R-:W-:Y:S01]  /*db70*/  LOP3.LUT R162, R162, R163, RZ, 0x3c, !PT ;  /* 0x000000a3a2a27212 */ /* 0x000fe200078e3cff */
[----:B------:R-:W-:Y:S01]  /*db80*/  IMAD.X R163, RZ, RZ, R161, P5 ;  /* 0x000000ffffa37224 */ /* 0x000fe200028e06a1 */
[----:B------:R-:W-:Y:S02]  /*db90*/  MOV R5, R8 ;  /* 0x0000000800057202 */ /* 0x000fe40000000f00 */
[----:B------:R-:W-:Y:S02]  /*dba0*/  MOV R9, R12 ;  /* 0x0000000c00097202 */ /* 0x000fe40000000f00 */
[----:B------:R-:W-:-:S02]  /*dbb0*/  LOP3.LUT R8, R7, 0x380, RZ, 0xc0, !PT ;  /* 0x0000038007087812 */ /* 0x000fc400078ec0ff */
[----:B------:R-:W-:Y:S02]  /*dbc0*/  F2FP.F16.F32.PACK_AB R12, R33, R32 ;  /* 0x00000020210c723e */ /* 0x000fe400000000ff */
[----:B------:R-:W-:Y:S02]  /*dbd0*/  F2FP.F16.F32.PACK_AB R13, R35, R34 ;  /* 0x00000022230d723e */ /* 0x000fe400000000ff */
[----:B0-----:R-:W-:Y:S02]  /*dbe0*/  IADD3 R0, P5, R160, 0x4020, RZ ;  /* 0x00004020a0007810 */ /* 0x001fe40007fbe0ff */
[----:B------:R-:W-:Y:S01]  /*dbf0*/  SHF.R.U64 R8, R8, 0x3, RZ ;  /* 0x0000000308087819 */ /* 0x000fe200000012ff */
[----:B------:R0:W-:Y:S01]  /*dc00*/  STSM.16.M88.4 [R5], R12 ;  /* 0x0000000c05007844 */ /* 0x0001e20000000200 */
[----:B------:R-:W-:Y:S01]  /*dc10*/  IADD3 R171, P4, R160, 0xc060, RZ ;  /* 0x0000c060a0ab7810 */ /* 0x000fe20007f9e0ff */
[----:B------:R-:W-:Y:S01]  /*dc20*/  IMAD.X R159, RZ, RZ, R161, P5 ;  /* 0x000000ffff9f7224 */ /* 0x000fe200028e06a1 */
[----:B------:R-:W-:Y:S01]  /*dc30*/  LOP3.LUT R8, R8, R7, RZ, 0x3c, !PT ;  /* 0x0000000708087212 */ /* 0x000fe200078e3cff */
[----:B------:R1:W-:Y:S01]  /*dc40*/  STSM.16.M88.4 [R9], R152 ;  /* 0x0000009809007844 */ /* 0x0003e20000000200 */
[----:B------:R-:W-:-:S02]  /*dc50*/  IADD3 R7, P6, R160, 0x4040, RZ ;  /* 0x00004040a0077810 */ /* 0x000fc40007fde0ff */
[----:B------:R-:W-:Y:S02]  /*dc60*/  LOP3.LUT R170, R171, 0x380, RZ, 0xc0, !PT ;  /* 0x00000380abaa7812 */ /* 0x000fe400078ec0ff */
[C---:B------:R-:W-:Y:S01]  /*dc70*/  IADD3 R17, P2, R160.reuse, 0x8060, RZ ;  /* 0x00008060a0117810 */ /* 0x040fe20007f5e0ff */
[----:B------:R-:W-:Y:S01]  /*dc80*/  IMAD.X R157, RZ, RZ, R161, P6 ;  /* 0x000000ffff9d7224 */ /* 0x000fe200030e06a1 */
[----:B------:R-:W-:Y:S02]  /*dc90*/  IADD3 R2, P6, R160, 0x4000, RZ ;  /* 0x00004000a0027810 */ /* 0x000fe40007fde0ff */
[----:B------:R-:W-:Y:S02]  /*dca0*/  SHF.R.U64 R170, R170, 0x3, RZ ;  /* 0x00000003aaaa7819 */ /* 0x000fe400000012ff */
[C---:B------:R-:W-:Y:S02]  /*dcb0*/  IADD3 R21, P1, R160.reuse, 0x8040, RZ ;  /* 0x00008040a0157810 */ /* 0x040fe40007f3e0ff */
[----:B0-----:R-:W-:-:S02]  /*dcc0*/  IADD3 R5, P5, R160, 0x60, RZ ;  /* 0x00000060a0057810 */ /* 0x001fc40007fbe0ff */
[----:B------:R-:W-:Y:S01]  /*dcd0*/  LOP3.LUT R14, R7, 0x380, RZ, 0xc0, !PT ;  /* 0x00000380070e7812 */ /* 0x000fe200078ec0ff */
[--C-:B-1----:R-:W-:Y:S01]  /*dce0*/  IMAD.X R153, RZ, RZ, R161.reuse, P6 ;  /* 0x000000ffff997224 */ /* 0x102fe200030e06a1 */
[----:B------:R-:W-:Y:S01]  /*dcf0*/  LOP3.LUT R12, R5, 0x380, RZ, 0xc0, !PT ;  /* 0x00000380050c7812 */ /* 0x000fe200078ec0ff */
[--C-:B------:R-:W-:Y:S01]  /*dd00*/  IMAD.X R13, RZ, RZ, R161.reuse, P5 ;  /* 0x000000ffff0d7224 */ /* 0x100fe200028e06a1 */
[----:B------:R-:W-:Y:S01]  /*dd10*/  SHF.R.U64 R14, R14, 0x3, RZ ;  /* 0x000000030e0e7819 */ /* 0x000fe200000012ff */
[----:B------:R-:W-:Y:S01]  /*dd20*/  IMAD.X R9, RZ, RZ, R161, P3 ;  /* 0x000000ffff097224 */ /* 0x000fe200018e06a1 */
[----:B------:R-:W-:Y:S02]  /*dd30*/  SHF.R.U64 R12, R12, 0x3, RZ ;  /* 0x000000030c0c7819 */ /* 0x000fe400000012ff */
[----:B------:R-:W-:Y:S02]  /*dd40*/  LOP3.LUT R156, R14, R7, RZ, 0x3c, !PT ;  /* 0x000000070e9c7212 */ /* 0x000fe400078e3cff */
[----:B------:R-:W-:-:S02]  /*dd50*/  LOP3.LUT R12, R12, R5, RZ, 0x3c, !PT ;  /* 0x000000050c0c7212 */ /* 0x000fc400078e3cff */
[----:B------:R-:W-:Y:S02]  /*dd60*/  LOP3.LUT R5, R2, 0x380, RZ, 0xc0, !PT ;  /* 0x0000038002057812 */ /* 0x000fe400078ec0ff */
[----:B------:R-:W-:Y:S02]  /*dd70*/  IADD3 R169, P5, R160, 0x4060, RZ ;  /* 0x00004060a0a97810 */ /* 0x000fe40007fbe0ff */
[----:B------:R-:W-:Y:S02]  /*dd80*/  LOP3.LUT R7, R0, 0x380, RZ, 0xc0, !PT ;  /* 0x0000038000077812 */ /* 0x000fe400078ec0ff */
[----:B------:R-:W-:Y:S01]  /*dd90*/  LOP3.LUT R170, R170, R171, RZ, 0x3c, !PT ;  /* 0x000000abaaaa7212 */ /* 0x000fe200078e3cff */
[----:B------:R-:W-:Y:S01]  /*dda0*/  IMAD.X R171, RZ, RZ, R161, P4 ;  /* 0x000000ffffab7224 */ /* 0x000fe200020e06a1 */
[----:B------:R-:W-:Y:S02]  /*ddb0*/  SHF.R.U64 R5, R5, 0x3, RZ ;  /* 0x0000000305057819 */ /* 0x000fe400000012ff */
[----:B------:R-:W-:-:S02]  /*ddc0*/  IADD3 R165, P4, R160, 0x8020, RZ ;  /* 0x00008020a0a57810 */ /* 0x000fc40007f9e0ff */
[----:B------:R-:W-:Y:S02]  /*ddd0*/  IADD3 R167, P6, R160, 0x8000, RZ ;  /* 0x00008000a0a77810 */ /* 0x000fe40007fde0ff */
[----:B------:R-:W-:Y:S02]  /*dde0*/  LOP3.LUT R168, R169, 0x380, RZ, 0xc0, !PT ;  /* 0x00000380a9a87812 */ /* 0x000fe400078ec0ff */
[----:B------:R-:W-:Y:S02]  /*ddf0*/  SHF.R.U64 R7, R7, 0x3, RZ ;  /* 0x0000000307077819 */ /* 0x000fe400000012ff */
[----:B------:R-:W-:Y:S02]  /*de00*/  LOP3.LUT R152, R5, R2, RZ, 0x3c, !PT ;  /* 0x0000000205987212 */ /* 0x000fe400078e3cff */
[----:B------:R-:W-:Y:S02]  /*de10*/  LOP3.LUT R16, R17, 0x380, RZ, 0xc0, !PT ;  /* 0x0000038011107812 */ /* 0x000fe400078ec0ff */
[----:B------:R-:W-:-:S02]  /*de20*/  LOP3.LUT R20, R21, 0x380, RZ, 0xc0, !PT ;  /* 0x0000038015147812 */ /* 0x000fc400078ec0ff */
[----:B------:R-:W-:Y:S02]  /*de30*/  LOP3.LUT R164, R165, 0x380, RZ, 0xc0, !PT ;  /* 0x00000380a5a47812 */ /* 0x000fe400078ec0ff */
[----:B------:R-:W-:Y:S02]  /*de40*/  LOP3.LUT R166, R167, 0x380, RZ, 0xc0, !PT ;  /* 0x00000380a7a67812 */ /* 0x000fe400078ec0ff */
[----:B------:R-:W-:Y:S02]  /*de50*/  SHF.R.U64 R168, R168, 0x3, RZ ;  /* 0x00000003a8a87819 */ /* 0x000fe400000012ff */
[----:B------:R-:W-:Y:S02]  /*de60*/  LOP3.LUT R158, R7, R0, RZ, 0x3c, !PT ;  /* 0x00000000079e7212 */ /* 0x000fe400078e3cff */
[----:B------:R-:W-:Y:S02]  /*de70*/  MOV R7, R12 ;  /* 0x0000000c00077202 */ /* 0x000fe40000000f00 */
[----:B------:R-:W-:-:S02]  /*de80*/  F2FP.F16.F32.PACK_AB R12, R49, R48 ;  /* 0x00000030310c723e */ /* 0x000fc400000000ff */
[----:B------:R-:W-:Y:S02]  /*de90*/  F2FP.F16.F32.PACK_AB R13, R51, R50 ;  /* 0x00000032330d723e */ /* 0x000fe400000000ff */
[----:B------:R-:W-:Y:S02]  /*dea0*/  F2FP.F16.F32.PACK_AB R14, R53, R52 ;  /* 0x00000034350e723e */ /* 0x000fe400000000ff */
[----:B------:R-:W-:Y:S02]  /*deb0*/  F2FP.F16.F32.PACK_AB R15, R55, R54 ;  /* 0x00000036370f723e */ /* 0x000fe400000000ff */
[----:B------:R-:W-:Y:S02]  /*dec0*/  MOV R160, R152 ;  /* 0x0000009800a07202 */ /* 0x000fe40000000f00 */
[----:B------:R-:W-:Y:S01]  /*ded0*/  SHF.R.U64 R16, R16, 0x3, RZ ;  /* 0x0000000310107819 */ /* 0x000fe200000012ff */
[----:B------:R0:W-:Y:S01]  /*dee0*/  STSM.16.M88.4 [R7], R12 ;  /* 0x0000000c07007844 */ /* 0x0001e20000000200 */
[----:B------:R-:W-:-:S02]  /*def0*/  SHF.R.U64 R20, R20, 0x3, RZ ;  /* 0x0000000314147819 */ /* 0x000fc400000012ff */
[----:B------:R-:W-:Y:S02]  /*df00*/  SHF.R.U64 R164, R164, 0x3, RZ ;  /* 0x00000003a4a47819 */ /* 0x000fe400000012ff */
[----:B------:R-:W-:Y:S02]  /*df10*/  SHF.R.U64 R166, R166, 0x3, RZ ;  /* 0x00000003a6a67819 */ /* 0x000fe400000012ff */
[----:B------:R-:W-:Y:S02]  /*df20*/  F2FP.F16.F32.PACK_AB R152, R57, R56 ;  /* 0x000000383998723e */ /* 0x000fe400000000ff */
[----:B------:R-:W-:Y:S02]  /*df30*/  F2FP.F16.F32.PACK_AB R153, R59, R58 ;  /* 0x0000003a3b99723e */ /* 0x000fe400000000ff */
[----:B------:R-:W-:Y:S02]  /*df40*/  F2FP.F16.F32.PACK_AB R154, R61, R60 ;  /* 0x0000003c3d9a723e */ /* 0x000fe400000000ff */
[----:B------:R-:W-:-:S02]  /*df50*/  F2FP.F16.F32.PACK_AB R155, R63, R62 ;  /* 0x0000003e3f9b723e */ /* 0x000fc400000000ff */
[----:B------:R-:W-:Y:S01]  /*df60*/  LOP3.LUT R168, R168, R169, RZ, 0x3c, !PT ;  /* 0x000000a9a8a87212 */ /* 0x000fe200078e3cff */
[--C-:B------:R-:W-:Y:S01]  /*df70*/  IMAD.X R169, RZ, RZ, R161.reuse, P5 ;  /* 0x000000ffffa97224 */ /* 0x100fe200028e06a1 */
[----:B------:R-:W-:Y:S01]  /*df80*/  LOP3.LUT R16, R16, R17, RZ, 0x3c, !PT ;  /* 0x0000001110107212 */ /* 0x000fe200078e3cff */
[----:B------:R1:W-:Y:S01]  /*df90*/  STSM.16.M88.4 [R160], R152 ;  /* 0x00000098a0007844 */ /* 0x0003e20000000200 */
[----:B------:R-:W-:Y:S01]  /*dfa0*/  LOP3.LUT R20, R20, R21, RZ, 0x3c, !PT ;  /* 0x0000001514147212 */ /* 0x000fe200078e3cff */
[--C-:B0-----:R-:W-:Y:S01]  /*dfb0*/  IMAD.X R7, RZ, RZ, R161.reuse, P0 ;  /* 0x000000ffff077224 */ /* 0x101fe200000e06a1 */
[----:B------:R-:W-:Y:S01]  /*dfc0*/  LOP3.LUT R164, R164, R165, RZ, 0x3c, !PT ;  /* 0x000000a5a4a47212 */ /* 0x000fe200078e3cff */
[--C-:B------:R-:W-:Y:S01]  /*dfd0*/  IMAD.X R17, RZ, RZ, R161.reuse, P2 ;  /* 0x000000ffff117224 */ /* 0x100fe200010e06a1 */
[----:B------:R-:W-:Y:S01]  /*dfe0*/  LOP3.LUT R166, R166, R167, RZ, 0x3c, !PT ;  /* 0x000000a7a6a67212 */ /* 0x000fe200078e3cff */
[--C-:B------:R-:W-:Y:S01]  /*dff0*/  IMAD.X R21, RZ, RZ, R161.reuse, P1 ;  /* 0x000000ffff157224 */ /* 0x100fe200008e06a1 */
[----:B------:R-:W-:Y:S01]  /*e000*/  MOV R5, R156 ;  /* 0x0000009c00057202 */ /* 0x000fe20000000f00 */
[--C-:B------:R-:W-:Y:S01]  /*e010*/  IMAD.X R165, RZ, RZ, R161.reuse, P4 ;  /* 0x000000ffffa57224 */ /* 0x100fe200020e06a1 */
[----:B------:R-:W-:Y:S01]  /*e020*/  MOV R11, R158 ;  /* 0x0000009e000b7202 */ /* 0x000fe20000000f00 */
[----:B------:R-:W-:Y:S01]  /*e030*/  IMAD.X R167, RZ, RZ, R161, P6 ;  /* 0x000000ffffa77224 */ /* 0x000fe200030e06a1 */
[----:B------:R-:W-:-:S02]  /*e040*/  MOV R0, R162 ;  /* 0x000000a200007202 */ /* 0x000fc40000000f00 */
[----:B------:R-:W-:Y:S02]  /*e050*/  F2FP.F16.F32.PACK_AB R156, R65, R64 ;  /* 0x00000040419c723e */ /* 0x000fe400000000ff */
        /* <DEDUP_REMOVED lines=8> */
[----:B------:R-:W-:Y:S02]  /*e0e0*/  MOV R168, R168 ;  /* 0x000000a800a87202 */ /* 0x000fe40000000f00 */
[----:B------:R-:W-:Y:S01]  /*e0f0*/  F2FP.F16.F32.PACK_AB R12, R81, R80 ;  /* 0x00000050510c723e */ /* 0x000fe200000000ff */
[----:B------:R-:W-:Y:S01]  /*e100*/  STSM.16.M88.4 [R5], R160 ;  /* 0x000000a005007844 */ /* 0x000fe20000000200 */
[----:B------:R-:W-:Y:S02]  /*e110*/  F2FP.F16.F32.PACK_AB R13, R83, R82 ;  /* 0x00000052530d723e */ /* 0x000fe400000000ff */
[----:B------:R-:W-:Y:S02]  /*e120*/  F2FP.F16.F32.PACK_AB R14, R85, R84 ;  /* 0x00000054550e723e */ /* 0x000fe400000000ff */
[----:B------:R-:W-:-:S02]  /*e130*/  F2FP.F16.F32.PACK_AB R15, R87, R86 ;  /* 0x00000056570f723e */ /* 0x000fc400000000ff */
[----:B------:R-:W-:Y:S02]  /*e140*/  MOV R166, R166 ;  /* 0x000000a600a67202 */ /* 0x000fe40000000f00 */
[----:B0-----:R-:W-:Y:S01]  /*e150*/  MOV R11, R20 ;  /* 0x00000014000b7202 */ /* 0x001fe20000000f00 */
[----:B------:R0:W-:Y:S01]  /*e160*/  STSM.16.M88.4 [R168], R12 ;  /* 0x0000000ca8007844 */ /* 0x0001e20000000200 */
[----:B------:R-:W1:Y:S01]  /*e170*/  LDC.64 R20, c[0x0][0xc00] ;  /* 0x00030000ff147b82 */ /* 0x000e620000000a00 */
[----:B------:R-:W-:Y:S02]  /*e180*/  F2FP.F16.F32.PACK_AB R152, R89, R88 ;  /* 0x000000585998723e */ /* 0x000fe400000000ff */
[----:B------:R-:W-:Y:S02]  /*e190*/  F2FP.F16.F32.PACK_AB R153, R91, R90 ;  /* 0x0000005a5b99723e */ /* 0x000fe400000000ff */
[----:B------:R-:W-:Y:S02]  /*e1a0*/  F2FP.F16.F32.PACK_AB R154, R93, R92 ;  /* 0x0000005c5d9a723e */ /* 0x000fe400000000ff */
[----:B------:R-:W-:-:S02]  /*e1b0*/  F2FP.F16.F32.PACK_AB R155, R95, R94 ;  /* 0x0000005e5f9b723e */ /* 0x000fc400000000ff */
[----:B------:R-:W-:Y:S02]  /*e1c0*/  MOV R172, R164 ;  /* 0x000000a400ac7202 */ /* 0x000fe40000000f00 */
[----:B------:R-:W-:Y:S01]  /*e1d0*/  F2FP.F16.F32.PACK_AB R156, R97, R96 ;  /* 0x00000060619c723e */ /* 0x000fe200000000ff */
[----:B------:R2:W-:Y:S01]  /*e1e0*/  STSM.16.M88.4 [R166], R152 ;  /* 0x00000098a6007844 */ /* 0x0005e20000000200 */
[----:B------:R-:W-:Y:S01]  /*e1f0*/  F2FP.F16.F32.PACK_AB R157, R99, R98 ;  /* 0x00000062639d723e */ /* 0x000fe200000000ff */
[----:B0-----:R-:W0:Y:S01]  /*e200*/  LDC.64 R12, c[0x0][0xc08] ;  /* 0x00030200ff0c7b82 */ /* 0x001e220000000a00 */
[----:B------:R-:W-:Y:S02]  /*e210*/  F2FP.F16.F32.PACK_AB R158, R101, R100 ;  /* 0x00000064659e723e */ /* 0x000fe400000000ff */
[----:B------:R-:W-:Y:S02]  /*e220*/  F2FP.F16.F32.PACK_AB R159, R103, R102 ;  /* 0x00000066679f723e */ /* 0x000fe400000000ff */
[----:B------:R-:W-:-:S02]  /*e230*/  F2FP.F16.F32.PACK_AB R160, R105, R104 ;  /* 0x0000006869a0723e */ /* 0x000fc400000000ff */
[----:B------:R-:W-:Y:S01]  /*e240*/  F2FP.F16.F32.PACK_AB R161, R107, R106 ;  /* 0x0000006a6ba1723e */ /* 0x000fe200000000ff */
[----:B------:R-:W-:Y:S01]  /*e250*/  STSM.16.M88.4 [R172], R156 ;  /* 0x0000009cac007844 */ /* 0x000fe20000000200 */
[----:B------:R-:W-:Y:S02]  /*e260*/  F2FP.F16.F32.PACK_AB R162, R109, R108 ;  /* 0x0000006c6da2723e */ /* 0x000fe400000000ff */
[----:B------:R-:W-:Y:S02]  /*e270*/  F2FP.F16.F32.PACK_AB R163, R111, R110 ;  /* 0x0000006e6fa3723e */ /* 0x000fe400000000ff */
[----:B------:R-:W-:Y:S02]  /*e280*/  MOV R2, R170 ;  /* 0x000000aa00027202 */ /* 0x000fe40000000f00 */
[----:B------:R-:W-:Y:S01]  /*e290*/  MOV R5, R8 ;  /* 0x0000000800057202 */ /* 0x000fe20000000f00 */
[----:B------:R-:W-:Y:S01]  /*e2a0*/  STSM.16.M88.4 [R11], R160 ;  /* 0x000000a00b007844 */ /* 0x000fe20000000200 */
[----:B------:R-:W-:Y:S01]  /*e2b0*/  MOV R17, R16 ;  /* 0x0000001000117202 */ /* 0x000fe20000000f00 */
[----:B------:R-:W3:Y:S01]  /*e2c0*/  LDC.64 R8, c[0x0][0xc00] ;  /* 0x00030000ff087b82 */ /* 0x000ee20000000a00 */
[----:B------:R-:W-:-:S02]  /*e2d0*/  F2FP.F16.F32.PACK_AB R164, R113, R112 ;  /* 0x0000007071a4723e */ /* 0x000fc400000000ff */
[----:B------:R-:W-:Y:S02]  /*e2e0*/  F2FP.F16.F32.PACK_AB R165, R115, R114 ;  /* 0x0000007273a5723e */ /* 0x000fe400000000ff */
[----:B--2---:R-:W-:Y:S02]  /*e2f0*/  F2FP.F16.F32.PACK_AB R166, R117, R116 ;  /* 0x0000007475a6723e */ /* 0x004fe400000000ff */
[----:B0-----:R-:W-:Y:S02]  /*e300*/  ISETP.NE.U32.AND P0, PT, R12, RZ, PT ;  /* 0x000000ff0c00720c */ /* 0x001fe40003f05070 */
[----:B------:R-:W-:Y:S02]  /*e310*/  F2FP.F16.F32.PACK_AB R167, R119, R118 ;  /* 0x0000007677a7723e */ /* 0x000fe400000000ff */
[----:B------:R-:W-:Y:S02]  /*e320*/  F2FP.F16.F32.PACK_AB R168, R121, R120 ;  /* 0x0000007879a8723e */ /* 0x000fe400000000ff */
[----:B------:R-:W-:Y:S01]  /*e330*/  F2FP.F16.F32.PACK_AB R169, R123, R122 ;  /* 0x0000007a7ba9723e */ /* 0x000fe200000000ff */
[----:B------:R0:W-:Y:S01]  /*e340*/  STSM.16.M88.4 [R17], R164 ;  /* 0x000000a411007844 */ /* 0x0001e20000000200 */
[----:B------:R-:W-:-:S02]  /*e350*/  F2FP.F16.F32.PACK_AB R170, R125, R124 ;  /* 0x0000007c7daa723e */ /* 0x000fc400000000ff */
[----:B------:R-:W-:Y:S02]  /*e360*/  F2FP.F16.F32.PACK_AB R171, R127, R126 ;  /* 0x0000007e7fab723e */ /* 0x000fe400000000ff */
[----:B------:R-:W-:Y:S02]  /*e370*/  ISETP.NE.AND.EX P0, PT, R13, RZ, PT, P0 ;  /* 0x000000ff0d00720c */ /* 0x000fe40003f05300 */
[----:B------:R-:W-:Y:S01]  /*e380*/  MOV R16, R6 ;  /* 0x0000000600107202 */ /* 0x000fe20000000f00 */
[----:B------:R2:W-:Y:S01]  /*e390*/  STSM.16.M88.4 [R5], R168 ;  /* 0x000000a805007844 */ /* 0x0005e20000000200 */
[----:B------:R-:W-:Y:S01]  /*e3a0*/  F2FP.F16.F32.PACK_AB R12, R129, R128 ;  /* 0x00000080810c723e */ /* 0x000fe200000000ff */
[----:B---3--:R-:W-:Y:S01]  /*e3b0*/  IMAD.WIDE R6, R205, 0x4, R8 ;  /* 0x00000004cd067825 */ /* 0x008fe200078e0208 */
[----:B------:R-:W-:Y:S02]  /*e3c0*/  F2FP.F16.F32.PACK_AB R13, R131, R130 ;  /* 0x00000082830d723e */ /* 0x000fe400000000ff */
[----:B------:R-:W-:-:S02]  /*e3d0*/  F2FP.F16.F32.PACK_AB R14, R133, R132 ;  /* 0x00000084850e723e */ /* 0x000fc400000000ff */
[----:B------:R-:W-:Y:S01]  /*e3e0*/  F2FP.F16.F32.PACK_AB R15, R135, R134 ;  /* 0x00000086870f723e */ /* 0x000fe200000000ff */
[----:B0-----:R-:W0:Y:S01]  /*e3f0*/  LDC R17, c[0x0][0xad4] ;  /* 0x0002b500ff117b82 */ /* 0x001e220000000800 */
[----:B------:R-:W-:Y:S02]  /*e400*/  F2FP.F16.F32.PACK_AB R152, R137, R136 ;  /* 0x000000888998723e */ /* 0x000fe400000000ff */
[----:B------:R-:W-:Y:S01]  /*e410*/  F2FP.F16.F32.PACK_AB R153, R139, R138 ;  /* 0x0000008a8b99723e */ /* 0x000fe200000000ff */
[----:B------:R-:W-:Y:S01]  /*e420*/  STSM.16.M88.4 [R16], R12 ;  /* 0x0000000c10007844 */ /* 0x000fe20000000200 */
[----:B------:R-:W-:Y:S02]  /*e430*/  F2FP.F16.F32.PACK_AB R154, R141, R140 ;  /* 0x0000008c8d9a723e */ /* 0x000fe400000000ff */
[----:B------:R-:W-:Y:S01]  /*e440*/  F2FP.F16.F32.PACK_AB R155, R143, R142 ;  /* 0x0000008e8f9b723e */ /* 0x000fe200000000ff */
[----:B------:R-:W3:Y:S01]  /*e450*/  @P0 LDC.64 R8, c[0x0][0xc08] ;  /* 0x00030200ff080b82 */ /* 0x000ee20000000a00 */
[----:B------:R-:W-:Y:S01]  /*e460*/  F2FP.F16.F32.PACK_AB R156, R145, R144 ;  /* 0x00000090919c723e */ /* 0x000fe200000000ff */
[----:B--2---:R-:W-:Y:S01]  /*e470*/  IMAD.MOV.U32 R5, RZ, RZ, RZ ;  /* 0x000000ffff057224 */ /* 0x004fe200078e00ff */
[----:B------:R-:W-:Y:S01]  /*e480*/  F2FP.F16.F32.PACK_AB R157, R147, R146 ;  /* 0x00000092939d723e */ /* 0x000fe200000000ff */
[----:B------:R2:W-:Y:S01]  /*e490*/  STSM.16.M88.4 [R0], R152 ;  /* 0x0000009800007844 */ /* 0x0005e20000000200 */
[----:B------:R-:W-:-:S02]  /*e4a0*/  F2FP.F16.F32.PACK_AB R158, R149, R148 ;  /* 0x00000094959e723e */ /* 0x000fc400000000ff */
[----:B------:R-:W-:Y:S02]  /*e4b0*/  F2FP.F16.F32.PACK_AB R159, R151, R150 ;  /* 0x00000096979f723e */ /* 0x000fe400000000ff */
[----:B-1----:R-:W-:-:S03]  /*e4c0*/  ISETP.NE.U32.AND P1, PT, R20, RZ, PT ;  /* 0x000000ff1400720c */ /* 0x002fc60003f25070 */
[----:B------:R1:W-:Y:S01]  /*e4d0*/  STSM.16.M88.4 [R2], R156 ;  /* 0x0000009c02007844 */ /* 0x0003e20000000200 */
[----:B------:R-:W-:Y:S01]  /*e4e0*/  BAR.SYNC.DEFER_BLOCKING 0x1, 0x100 ;  /* 0x0044000000007b1d */ /* 0x000fe20000010000 */
[----:B------:R-:W-:Y:S01]  /*e4f0*/  ISETP.NE.AND.EX P1, PT, R21, RZ, PT, P1 ;  /* 0x000000ff1500720c */ /* 0x000fe20003f25310 */
[----:B---3--:R-:W-:-:S12]  /*e500*/  @P0 IMAD.WIDE R8, R205, 0x4, R8 ;  /* 0x00000004cd080825 */ /* 0x008fd800078e0208 */
[----:B------:R-:W3:Y:S04]  /*e510*/  @P1 LDG.E R5, desc[UR40][R6.64] ;  /* 0x0000002806051981 */ /* 0x000ee8000c1e1900 */
[----:B------:R4:W5:Y:S01]  /*e520*/  @P0 LDG.E R11, desc[UR40][R8.64] ;  /* 0x00000028080b0981 */ /* 0x000962000c1e1900 */
[----:B------:R-:W-:Y:S01]  /*e530*/  ISETP.NE.AND P2, PT, R204, RZ, PT ;  /* 0x000000ffcc00720c */ /* 0x000fe20003f45270 */
[----:B--2---:R-:W-:Y:S01]  /*e540*/  IMAD.MOV.U32 R0, RZ, RZ, 0x9b8 ;  /* 0x000009b8ff007424 */ /* 0x004fe200078e00ff */
[----:B------:R-:W-:Y:S01]  /*e550*/  UISETP.NE.AND UP0, UPT, UR11, 0x1, UPT ;  /* 0x000000010b00788c */ /* 0x000fe2000bf05270 */
[----:B------:R-:W-:Y:S01]  /*e560*/  VIADD R152, R22, UR42 ;  /* 0x0000002a16987c36 */ /* 0x000fe20008000000 */
[----:B0-----:R-:W-:Y:S02]  /*e570*/  SEL R17, R204, R17, P2 ;  /* 0x00000011cc117207 */ /* 0x001fe40001000000 */
[----:B------:R-:W-:Y:S01]  /*e580*/  ISETP.NE.U32.AND P2, PT, R20, RZ, PT ;  /* 0x000000ff1400720c */ /* 0x000fe20003f45070 */
[----:B------:R-:W-:Y:S01]  /*e590*/  IMAD.MOV.U32 R155, RZ, RZ, R152 ;  /* 0x000000ffff9b7224 */ /* 0x000fe200078e0098 */
[----:B------:R-:W-:-:S02]  /*e5a0*/  ISETP.GT.AND P3, PT, R17, 0x1, PT ;  /* 0x000000011100780c */ /* 0x000fc40003f64270 */
[----:B------:R-:W0:Y:S01]  /*e5b0*/  LDC.64 R16, c[0x0][0xba8] ;  /* 0x0002ea00ff107b82 */ /* 0x000e220000000a00 */
[----:B------:R-:W-:Y:S02]  /*e5c0*/  ISETP.NE.AND.EX P2, PT, R21, RZ, PT, P2 ;  /* 0x000000ff1500720c */ /* 0x000fe40003f45320 */
[----:B-1----:R-:W-:Y:S01]  /*e5d0*/  SEL R2, R0, 0x978, P3 ;  /* 0x0000097800027807 */ /* 0x002fe20001800000 */
[----:B------:R-:W-:Y:S01]  /*e5e0*/  @UP0 ULDC UR8, c[0x0][0xbec] ;  /* 0x0002fb0000080ab9 */ /* 0x000fe20000000800 */
[----:B------:R-:W-:Y:S01]  /*e5f0*/  SHF.R.S32.HI R0, RZ, 0x1f, R205 ;  /* 0x0000001fff007819 */ /* 0x000fe200000114cd */
[----:B------:R-:W-:Y:S01]  /*e600*/  @UP0 ULDC UR10, c[0x0][0xbf0] ;  /* 0x0002fc00000a0ab9 */ /* 0x000fe20000000800 */
[----:B------:R-:W-:Y:S01]  /*e610*/  SEL R205, R205, RZ, !P2 ;  /* 0x000000ffcdcd7207 */ /* 0x000fe20005000000 */
[----:B------:R-:W1:Y:S01]  /*e620*/  LDC.64 R12, c[0x0][R2+0x220] ;  /* 0x00008800020c7b82 */ /* 0x000e620000000a00 */
[----:B------:R-:W-:Y:S02]  /*e630*/  PLOP3.LUT P4, PT, PT, PT, UP0, 0x80, 0x0 ;  /* 0x000000000000781c */ /* 0x000fe40003f8f008 */
[----:B------:R-:W-:-:S02]  /*e640*/  SEL R21, R0, RZ, !P2 ;  /* 0x000000ff00157207 */ /* 0x000fc40005000000 */
[----:B------:R-:W-:-:S03]  /*e650*/  SEL R153, R234, RZ, P3 ;  /* 0x000000ffea997207 */ /* 0x000fc60001800000 */
[----:B----4-:R-:W2:Y:S08]  /*e660*/  LDC.64 R8, c[0x0][R2+0x218] ;  /* 0x0000860002087b82 */ /* 0x010eb00000000a00 */
[----:B------:R4:W4:Y:S01]  /*e670*/  LDC.64 R14, c[0x0][R2+0x228] ;  /* 0x00008a00020e7b82 */ /* 0x0009220000000a00 */
[----:B-1----:R-:W-:-:S07]  /*e680*/  IMAD R0, R13, R205, RZ ;  /* 0x000000cd0d007224 */ /* 0x002fce00078e02ff */
[----:B0-----:R-:W0:Y:S01]  /*e690*/  @!P3 LDC R16, c[0x0][0xb50] ;  /* 0x0002d400ff10bb82 */ /* 0x001e220000000800 */
[----:B------:R-:W-:Y:S02]  /*e6a0*/  IMAD R159, R12, R21, R0 ;  /* 0x000000150c9f7224 */ /* 0x000fe400078e0200 */
[----:B------:R-:W-:Y:S01]  /*e6b0*/  @P4 IMAD.HI.U32 R0, R152, UR8, RZ ;  /* 0x0000000898004c27 */ /* 0x000fe2000f8e00ff */
[----:B------:R-:W-:-:S04]  /*e6c0*/  ULDC UR8, c[0x0][0xa88] ;  /* 0x0002a20000087ab9 */ /* 0x000fc80000000800 */
[----:B------:R4:W1:Y:S01]  /*e6d0*/  LDC.64 R20, c[0x0][R2+0x210] ;  /* 0x0000840002147b82 */ /* 0x0008620000000a00 */
[-C--:B--2---:R-:W-:Y:S01]  /*e6e0*/  IMAD R157, R9, R23.reuse, RZ ;  /* 0x00000017099d7224 */ /* 0x084fe200078e02ff */
[----:B------:R-:W-:Y:S01]  /*e6f0*/  @P4 SHF.R.U32.HI R155, RZ, UR10, R0 ;  /* 0x0000000aff9b4c19 */ /* 0x000fe20008011600 */
[----:B------:R-:W-:-:S04]  /*e700*/  IMAD.WIDE.U32 R8, R8, R23, RZ ;  /* 0x0000001708087225 */ /* 0x000fc800078e00ff */
[----:B------:R-:W-:Y:S01]  /*e710*/  IMAD.WIDE.U32 R12, R12, R205, RZ ;  /* 0x000000cd0c0c7225 */ /* 0x000fe200078e00ff */
[----:B------:R-:W2:Y:S01]  /*e720*/  @!P3 LDC R17, c[0x0][0xb54] ;  /* 0x0002d500ff11bb82 */ /* 0x000ea20000000800 */
[----:B----4-:R-:W-:Y:S02]  /*e730*/  SHF.R.S32.HI R2, RZ, 0x1f, R155 ;  /* 0x0000001fff027819 */ /* 0x010fe4000001149b */
[----:B------:R-:W-:Y:S02]  /*e740*/  IMAD.IADD R157, R9, 0x1, R157 ;  /* 0x00000001099d7824 */ /* 0x000fe400078e029d */
[----:B------:R-:W-:Y:S02]  /*e750*/  IMAD.IADD R13, R13, 0x1, R159 ;  /* 0x000000010d0d7824 */ /* 0x000fe400078e029f */
[-C--:B------:R-:W-:Y:S02]  /*e760*/  IMAD R9, R15, R153.reuse, RZ ;  /* 0x000000990f097224 */ /* 0x080fe400078e02ff */
[----:B------:R-:W-:-:S04]  /*e770*/  IMAD.WIDE.U32 R14, R14, R153, RZ ;  /* 0x000000990e0e7225 */ /* 0x000fc800078e00ff */
[----:B------:R-:W-:Y:S01]  /*e780*/  IMAD.MOV R153, RZ, RZ, -R155 ;  /* 0x000000ffff997224 */ /* 0x000fe200078e0a9b */
[----:B---3--:R-:W-:Y:S01]  /*e790*/  IADD3 R8, P2, P5, R12, R8, R5 ;  /* 0x000000080c087210 */ /* 0x008fe20007d5e005 */
[----:B------:R-:W-:Y:S01]  /*e7a0*/  IMAD.IADD R12, R15, 0x1, R9 ;  /* 0x000000010f0c7824 */ /* 0x000fe200078e0209 */
[----:B------:R-:W-:Y:S01]  /*e7b0*/  SHF.R.S32.HI R0, RZ, 0x1f, R5 ;  /* 0x0000001fff007819 */ /* 0x000fe20000011405 */
[----:B------:R-:W-:Y:S01]  /*e7c0*/  IMAD R9, R153, UR11, R152 ;  /* 0x0000000b99097c24 */ /* 0x000fe2000f8e0298 */
[----:B-----5:R-:W-:Y:S02]  /*e7d0*/  @P0 R2UR UR8, R11 ;  /* 0x000000000b0802ca */ /* 0x020fe400000e0000 */
[----:B------:R-:W-:Y:S02]  /*e7e0*/  IADD3.X R13, R13, R157, R0, P2, P5 ;  /* 0x0000009d0d0d7210 */ /* 0x000fe400017ea400 */
[----:B------:R-:W-:-:S04]  /*e7f0*/  IADD3 R14, P2, P5, R155, R8, R14 ;  /* 0x000000089b0e7210 */ /* 0x000fc80007d5e00e */
[----:B------:R-:W-:Y:S01]  /*e800*/  IADD3.X R15, R2, R13, R12, P2, P5 ;  /* 0x0000000d020f7210 */ /* 0x000fe200017ea40c */
[-C--:B-1----:R-:W-:Y:S01]  /*e810*/  IMAD R2, R21, R9.reuse, RZ ;  /* 0x0000000915027224 */ /* 0x082fe200078e02ff */
[----:B------:R-:W-:Y:S01]  /*e820*/  SHF.R.S32.HI R13, RZ, 0x1f, R9 ;  /* 0x0000001fff0d7819 */ /* 0x000fe20000011409 */
[----:B------:R-:W-:-:S04]  /*e830*/  IMAD.WIDE.U32 R14, R20, R9, R14 ;  /* 0x00000009140e7225 */ /* 0x000fc800078e000e */
[----:B------:R-:W-:Y:S01]  /*e840*/  IMAD R13, R20, R13, R2 ;  /* 0x0000000d140d7224 */ /* 0x000fe200078e0202 */
[----:B0-----:R-:W-:-:S03]  /*e850*/  LEA R16, P2, R14, R16, 0x2 ;  /* 0x000000100e107211 */ /* 0x001fc600078410ff */
[----:B------:R-:W-:-:S05]  /*e860*/  IMAD.IADD R2, R15, 0x1, R13 ;  /* 0x000000010f027824 */ /* 0x000fca00078e020d */
[----:B--2---:R-:W-:Y:S01]  /*e870*/  LEA.HI.X R2, R14, R17, R2, 0x2, P2 ;  /* 0x000000110e027211 */ /* 0x004fe200010f1402 */
[----:B------:R-:W-:Y:S06]  /*e880*/  @P0 BRA `(.L_x_11277) ;  /* 0x0000000000180947 */ /* 0x000fec0003800000 */
[----:B------:R-:W-:Y:S05]  /*e890*/  @!P1 BRA `(.L_x_11277) ;  /* 0x0000000000149947 */ /* 0x000fea0003800000 */
[----:B------:R-:W2:Y:S04]  /*e8a0*/  LDG.E R9, desc[UR40][R6.64] ;  /* 0x0000002806097981 */ /* 0x000ea8000c1e1900 */
[----:B------:R-:W3:Y:S01]  /*e8b0*/  LDG.E R8, desc[UR40][R6.64+0x4] ;  /* 0x0000042806087981 */ /* 0x000ee2000c1e1900 */
[----:B--2---:R-:W-:Y:S02]  /*e8c0*/  R2UR UR10, R9 ;  /* 0x00000000090a72ca */ /* 0x004fe400000e0000 */
[----:B---3--:R-:W-:-:S13]  /*e8d0*/  R2UR UR8, R8 ;  /* 0x00000000080872ca */ /* 0x008fda00000e0000 */
[----:B------:R-:W-:-:S12]  /*e8e0*/  UIADD3 UR8, -UR10, UR8, URZ ;  /* 0x000000080a087290 */ /* 0x000fd8000fffe13f */
.L_x_11277:
[----:B------:R-:W2:Y:S01]  /*e8f0*/  LDL R11, [R1+0x5c] ;  /* 0x00005c00010b7983 */ /* 0x000ea20000100800 */
[----:B------:R-:W-:Y:S01]  /*e900*/  UIMAD UR8, UR8, UR11, URZ ;  /* 0x0000000b080872a4 */ /* 0x000fe2000f8e023f */
[----:B------:R-:W-:Y:S02]  /*e910*/  LOP3.LUT P0, RZ, R235, 0x3, RZ, 0xc0, !PT ;  /* 0x00000003ebff7812 */ /* 0x000fe4000780c0ff */
[----:B------:R-:W-:Y:S04]  /*e920*/  SHFL.IDX PT, R6, R16, RZ, 0x1c1f ;  /* 0x001c1fff10067589 */ /* 0x000fe800000e0000 */
[----:B------:R-:W0:Y:S04]  /*e930*/  SHFL.IDX PT, R7, R2, RZ, 0x1c1f ;  /* 0x001c1fff02077589 */ /* 0x000e2800000e0000 */
[----:B------:R-:W-:Y:S04]  /*e940*/  SHFL.IDX PT, R8, R16, 0x1, 0x1c1f ;  /* 0x003c1f0010087f89 */ /* 0x000fe800000e0000 */
[----:B------:R-:W1:Y:S01]  /*e950*/  SHFL.IDX PT, R9, R2, 0x1, 0x1c1f ;  /* 0x003c1f0002097f89 */ /* 0x000e6200000e0000 */
[----:B--2---:R-:W-:-:S04]  /*e960*/  VIADD R12, R11, UR42 ;  /* 0x0000002a0b0c7c36 */ /* 0x004fc80008000000 */
[C---:B------:R-:W-:Y:S01]  /*e970*/  VIADD R11, R12.reuse, 0x8 ;  /* 0x000000080c0b7836 */ /* 0x040fe20000000000 */
[----:B------:R-:W-:-:S04]  /*e980*/  ISETP.GE.OR P1, PT, R12, UR8, P0 ;  /* 0x000000080c007c0c */ /* 0x000fc80008726670 */
[----:B------:R-:W-:-:S09]  /*e990*/  ISETP.GE.OR P0, PT, R11, UR8, P0 ;  /* 0x000000080b007c0c */ /* 0x000fd20008706670 */
[----:B0-----:R0:W-:Y:S04]  /*e9a0*/  @!P1 ST.E desc[UR40][R6.64], R3 ;  /* 0x0000000306009985 */ /* 0x0011e8000c101928 */
[----:B-1----:R0:W-:Y:S01]  /*e9b0*/  @!P0 ST.E desc[UR40][R8.64], R4 ;  /* 0x0000000408008985 */ /* 0x0021e2000c101928 */
[----:B------:R-:W-:Y:S05]  /*e9c0*/  @P3 BRA `(.L_x_11278) ;  /* 0x0000000c00fc3947 */ /* 0x000fea0003800000 */
[----:B------:R-:W1:Y:S01]  /*e9d0*/  S2R R2, SR_TID.X ;  /* 0x0000000000027919 */ /* 0x000e620000002100 */
[----:B------:R-:W-:Y:S01]  /*e9e0*/  @UP0 ULDC UR10, c[0x0][0xbec] ;  /* 0x0002fb00000a0ab9 */ /* 0x000fe20000000800 */
[----:B-1----:R-:W-:-:S05]  /*e9f0*/  VIADD R2, R2, 0xffffff80 ;  /* 0xffffff8002027836 */ /* 0x002fca0000000000 */
[----:B0-----:R-:W-:-:S04]  /*ea00*/  SHF.R.S32.HI R3, RZ, 0x1f, R2 ;  /* 0x0000001fff037819 */ /* 0x001fc80000011402 */
[----:B------:R-:W-:-:S04]  /*ea10*/  LEA.HI R3, R3, R2, RZ, 0x3 ;  /* 0x0000000203037211 */ /* 0x000fc800078f18ff */
[----:B------:R-:W-:Y:S02]  /*ea20*/  LOP3.LUT R7, R3, 0xfffffff8, RZ, 0xc0, !PT ;  /* 0xfffffff803077812 */ /* 0x000fe400078ec0ff */
[----:B------:R-:W-:-:S03]  /*ea30*/  SHF.R.S32.HI R3, RZ, 0x3, R3 ;  /* 0x00000003ff037819 */ /* 0x000fc60000011403 */
[----:B------:R-:W-:Y:S02]  /*ea40*/  IMAD.IADD R8, R2, 0x1, -R7 ;  /* 0x0000000102087824 */ /* 0x000fe400078e0a07 */
[----:B------:R-:W-:Y:S02]  /*ea50*/  IMAD.MOV.U32 R7, RZ, RZ, 0x2 ;  /* 0x00000002ff077424 */ /* 0x000fe400078e00ff */
[----:B------:R-:W-:-:S04]  /*ea60*/  IMAD.SHL.U32 R2, R8, 0x8, RZ ;  /* 0x0000000808027824 */ /* 0x000fc800078e00ff */
[----:B------:R-:W-:-:S04]  /*ea70*/  IMAD R6, R3, 0x40, R2 ;  /* 0x0000004003067824 */ /* 0x000fc800078e0202 */
[----:B------:R-:W-:Y:S01]  /*ea80*/  IMAD.WIDE R6, R6, R7, UR6 ;  /* 0x0000000606067e25 */ /* 0x000fe2000f8e0207 */
[----:B------:R-:W-:Y:S02]  /*ea90*/  ULDC.64 UR6, c[0x0][0xaa0] ;  /* 0x0002a80000067ab9 */ /* 0x000fe40000000a00 */
[C---:B------:R-:W-:Y:S02]  /*eaa0*/  IADD3 R25, P3, R6.reuse, 0x1000, RZ ;  /* 0x0000100006197810 */ /* 0x040fe40007f7e0ff */
[C---:B------:R-:W-:Y:S02]  /*eab0*/  IADD3 R29, P2, R6.reuse, 0x2000, RZ ;  /* 0x00002000061d7810 */ /* 0x040fe40007f5e0ff */
[----:B------:R-:W-:Y:S02]  /*eac0*/  IADD3 R33, P1, R6, 0x3000, RZ ;  /* 0x0000300006217810 */ /* 0x000fe40007f3e0ff */
[----:B------:R-:W-:Y:S02]  /*ead0*/  LOP3.LUT R24, R25, 0x380, RZ, 0xc0, !PT ;  /* 0x0000038019187812 */ /* 0x000fe400078ec0ff */
[----:B------:R-:W-:-:S02]  /*eae0*/  LOP3.LUT R28, R29, 0x380, RZ, 0xc0, !PT ;  /* 0x000003801d1c7812 */ /* 0x000fc400078ec0ff */
[----:B------:R-:W-:Y:S02]  /*eaf0*/  LOP3.LUT R32, R33, 0x380, RZ, 0xc0, !PT ;  /* 0x0000038021207812 */ /* 0x000fe400078ec0ff */
[----:B------:R-:W-:Y:S02]  /*eb00*/  SHF.R.U64 R24, R24, 0x3, RZ ;  /* 0x0000000318187819 */ /* 0x000fe400000012ff */
[----:B------:R-:W-:Y:S02]  /*eb10*/  SHF.R.U64 R28, R28, 0x3, RZ ;  /* 0x000000031c1c7819 */ /* 0x000fe400000012ff */
[----:B------:R-:W-:Y:S02]  /*eb20*/  SHF.R.U64 R32, R32, 0x3, RZ ;  /* 0x0000000320207819 */ /* 0x000fe400000012ff */
[----:B------:R-:W-:Y:S01]  /*eb30*/  LOP3.LUT R24, R24, R25, RZ, 0x3c, !PT ;  /* 0x0000001918187212 */ /* 0x000fe200078e3cff */
[--C-:B------:R-:W-:Y:S01]  /*eb40*/  IMAD.X R25, RZ, RZ, R7.reuse, P3 ;  /* 0x000000ffff197224 */ /* 0x100fe200018e0607 */
[----:B------:R-:W-:Y:S01]  /*eb50*/  LOP3.LUT R28, R28, R29, RZ, 0x3c, !PT ;  /* 0x0000001d1c1c7212 */ /* 0x000fe200078e3cff */
[----:B------:R-:W-:Y:S01]  /*eb60*/  IMAD.X R29, RZ, RZ, R7, P2 ;  /* 0x000000ffff1d7224 */ /* 0x000fe200010e0607 */
[----:B------:R-:W-:-:S02]  /*eb70*/  IADD3 R37, P0, R6, 0x4000, RZ ;  /* 0x0000400006257810 */ /* 0x000fc40007f1e0ff */
[C---:B------:R-:W-:Y:S02]  /*eb80*/  IADD3 R41, P6, R6.reuse, 0x5000, RZ ;  /* 0x0000500006297810 */ /* 0x040fe40007fde0ff */
[C---:B------:R-:W-:Y:S02]  /*eb90*/  IADD3 R45, P5, R6.reuse, 0x6000, RZ ;  /* 0x00006000062d7810 */ /* 0x040fe40007fbe0ff */
[----:B------:R-:W-:Y:S01]  /*eba0*/  LOP3.LUT R11, R6, 0x380, RZ, 0xc0, !PT ;  /* 0x00000380060b7812 */ /* 0x000fe200078ec0ff */
[----:B------:R-:W-:Y:S01]  /*ebb0*/  IMAD R0, R0, UR6, RZ ;  /* 0x0000000600007c24 */ /* 0x000fe2000f8e02ff */
[----:B------:R-:W-:Y:S01]  /*ebc0*/  LOP3.LUT R32, R32, R33, RZ, 0x3c, !PT ;  /* 0x0000002120207212 */ /* 0x000fe200078e3cff */
[----:B------:R-:W-:Y:S01]  /*ebd0*/  IMAD.X R33, RZ, RZ, R7, P1 ;  /* 0x000000ffff217224 */ /* 0x000fe200008e0607 */
        /* <DEDUP_REMOVED lines=9> */
[----:B------:R-:W-:Y:S02]  /*ec70*/  LOP3.LUT R48, R49, 0x380, RZ, 0xc0, !PT ;  /* 0x0000038031307812 */ /* 0x000fe400078ec0ff */
[----:B------:R-:W-:-:S02]  /*ec80*/  LOP3.LUT R52, R53, 0x380, RZ, 0xc0, !PT ;  /* 0x0000038035347812 */ /* 0x000fc400078ec0ff */
[----:B------:R-:W-:Y:S02]  /*ec90*/  LOP3.LUT R56, R57, 0x380, RZ, 0xc0, !PT ;  /* 0x0000038039387812 */ /* 0x000fe400078ec0ff */
        /* <DEDUP_REMOVED lines=16> */
[----:B------:R-:W-:Y:S01]  /*eda0*/  IADD3 R61, P0, R6, 0xa000, RZ ;  /* 0x0000a000063d7810 */ /* 0x000fe20007f1e0ff */
[----:B------:R-:W5:Y:S01]  /*edb0*/  LD.E.128 R36, desc[UR40][R36.64] ;  /* 0x0000002824247980 */ /* 0x000f62000c101d00 */
[----:B------:R-:W-:Y:S01]  /*edc0*/  LOP3.LUT R56, R56, R57, RZ, 0x3c, !PT ;  /* 0x0000003938387212 */ /* 0x000fe200078e3cff */
        /* <DEDUP_REMOVED lines=37> */
[----:B------:R-:W-:Y:S01]  /*f020*/  LOP3.LUT R80, R4, R9, RZ, 0x3c, !PT ;  /* 0x0000000904507212 */ /* 0x000fe200078e3cff */
[----:B------:R-:W-:-:S02]  /*f030*/  VIADD R20, R3, UR42 ;  /* 0x0000002a03147c36 */ /* 0x000fc40008000000 */
[----:B------:R-:W5:Y:S04]  /*f040*/  LD.E.128 R60, desc[UR40][R60.64] ;  /* 0x000000283c3c7980 */ /* 0x000f68000c101d00 */
[----:B------:R-:W5:Y:S01]  /*f050*/  LD.E.128 R64, desc[UR40][R64.64] ;  /* 0x0000002840407980 */ /* 0x000f62000c101d00 */
[C---:B0-----:R-:W-:Y:S02]  /*f060*/  IMAD R7, R5.reuse, UR7, R0 ;  /* 0x0000000705077c24 */ /* 0x041fe4000f8e0200 */
[----:B------:R-:W-:Y:S01]  /*f070*/  IMAD.WIDE.U32 R4, R5, UR6, RZ ;  /* 0x0000000605047c25 */ /* 0x000fe2000f8e00ff */
[----:B------:R-:W-:Y:S01]  /*f080*/  ULDC.64 UR6, c[0x0][0xae8] ;  /* 0x0002ba0000067ab9 */ /* 0x000fe20000000a00 */
[----:B------:R-:W-:Y:S01]  /*f090*/  SHF.R.S32.HI R6, RZ, 0x1f, R205 ;  /* 0x0000001fff067819 */ /* 0x000fe200000114cd */
[----:B------:R-:W5:Y:S01]  /*f0a0*/  LD.E.128 R68, desc[UR40][R68.64] ;  /* 0x0000002844447980 */ /* 0x000f62000c101d00 */
[----:B------:R-:W-:-:S02]  /*f0b0*/  IMAD.IADD R5, R5, 0x1, R7 ;  /* 0x0000000105057824 */ /* 0x000fc400078e0207 */
[----:B------:R-:W-:Y:S01]  /*f0c0*/  IMAD R0, R8, 0x20, R3 ;  /* 0x0000002008007824 */ /* 0x000fe200078e0203 */
[----:B------:R-:W5:Y:S01]  /*f0d0*/  LD.E.128 R72, desc[UR40][R72.64] ;  /* 0x0000002848487980 */ /* 0x000f62000c101d00 */
[----:B------:R-:W-:-:S03]  /*f0e0*/  IMAD.WIDE.U32 R4, R23, UR6, R4 ;  /* 0x0000000617047c25 */ /* 0x000fc6000f8e0004 */
[----:B------:R-:W5:Y:S01]  /*f0f0*/  LD.E.128 R76, desc[UR40][R76.64] ;  /* 0x000000284c4c7980 */ /* 0x000f62000c101d00 */
[----:B------:R-:W-:Y:S01]  /*f100*/  IMAD R5, R23, UR7, R5 ;  /* 0x0000000717057c24 */ /* 0x000fe2000f8e0205 */
[----:B------:R-:W-:Y:S01]  /*f110*/  ULDC.64 UR6, c[0x0][0xaf0] ;  /* 0x0002bc0000067ab9 */ /* 0x000fe20000000a00 */
[----:B------:R-:W-:Y:S01]  /*f120*/  VIADD R8, R0, UR42 ;  /* 0x0000002a00087c36 */ /* 0x000fe20008000000 */
[----:B------:R-:W5:Y:S01]  /*f130*/  LD.E.128 R80, desc[UR40][R80.64] ;  /* 0x0000002850507980 */ /* 0x000f62000c101d00 */
[----:B------:R-:W-:Y:S02]  /*f140*/  IMAD R0, R6, UR6, RZ ;  /* 0x0000000606007c24 */ /* 0x000fe4000f8e02ff */
[----:B------:R-:W-:Y:S01]  /*f150*/  @P4 IMAD.HI.U32 R6, R8, UR10, RZ ;  /* 0x0000000a08064c27 */ /* 0x000fe2000f8e00ff */
[----:B------:R-:W-:Y:S01]  /*f160*/  @UP0 ULDC UR10, c[0x0][0xbf0] ;  /* 0x0002fc00000a0ab9 */ /* 0x000fe20000000800 */
[----:B------:R-:W-:Y:S01]  /*f170*/  @!PT LDS RZ, [RZ] ;  /* 0x00000000fffff984 */ /* 0x000fe20000000800 */
[----:B------:R-:W-:Y:S01]  /*f180*/  @!PT LDS RZ, [RZ] ;  /* 0x00000000fffff984 */ /* 0x000fe20000000800 */
[----:B------:R-:W-:Y:S01]  /*f190*/  @!PT LDS RZ, [RZ] ;  /* 0x00000000fffff984 */ /* 0x000fe20000000800 */
[----:B------:R-:W-:Y:S01]  /*f1a0*/  @!PT LDS RZ, [RZ] ;  /* 0x00000000fffff984 */ /* 0x000fe20000000800 */
[----:B------:R0:W-:Y:S06]  /*f1b0*/  MEMBAR.ALL.CTA ;  /* 0x0000000000007992 */ /* 0x0001ec0000008000 */
[----:B0-----:R-:W0:Y:S01]  /*f1c0*/  FENCE.VIEW.ASYNC.S ;  /* 0x00000000000073c6 */ /* 0x001e220000000000 */
[----:B------:R-:W-:Y:S01]  /*f1d0*/  IMAD.MOV.U32 R7, RZ, RZ, R8 ;  /* 0x000000ffff077224 */ /* 0x000fe200078e0008 */
[----:B------:R-:W-:Y:S01]  /*f1e0*/  @P4 SHF.R.U32.HI R7, RZ, UR10, R6 ;  /* 0x0000000aff074c19 */ /* 0x000fe20008011606 */
[----:B------:R-:W-:-:S02]  /*f1f0*/  IMAD R9, R205, UR7, R0 ;  /* 0x00000007cd097c24 */ /* 0x000fc4000f8e0200 */
[----:B------:R-:W-:Y:S01]  /*f200*/  IMAD.WIDE.U32 R4, R205, UR6, R4 ;  /* 0x00000006cd047c25 */ /* 0x000fe2000f8e0004 */
[----:B------:R-:W-:Y:S01]  /*f210*/  SHF.R.S32.HI R0, RZ, 0x1f, R7 ;  /* 0x0000001fff007819 */ /* 0x000fe20000011407 */
[----:B------:R-:W-:Y:S02]  /*f220*/  ULDC.64 UR6, c[0x0][0xae0] ;  /* 0x0002b80000067ab9 */ /* 0x000fe40000000a00 */
[----:B------:R-:W-:Y:S02]  /*f230*/  IMAD.IADD R5, R5, 0x1, R9 ;  /* 0x0000000105057824 */ /* 0x000fe400078e0209 */
[----:B------:R-:W-:Y:S02]  /*f240*/  IMAD.MOV R9, RZ, RZ, -R7 ;  /* 0x000000ffff097224 */ /* 0x000fe400078e0a07 */
[----:B------:R-:W-:Y:S02]  /*f250*/  IMAD R0, R0, UR6, RZ ;  /* 0x0000000600007c24 */ /* 0x000fe4000f8e02ff */
[----:B------:R-:W-:-:S02]  /*f260*/  IMAD R9, R9, UR11, R8 ;  /* 0x0000000b09097c24 */ /* 0x000fc4000f8e0208 */
        /* <DEDUP_REMOVED lines=11> */
[----:B------:R-:W-:-:S04]  /*f320*/  UIADD3 UR6, UR9, 0x22820, URZ ;  /* 0x0002282009067890 */ /* 0x000fc8000fffe03f */
        /* <DEDUP_REMOVED lines=8> */
[----:B0-----:R-:W-:Y:S01]  /*f3b0*/  SYNCS.ARRIVE.TRANS64.RED.A1T0 RZ, [UR6], RZ ;  /* 0x000000ffffff79a7 */ /* 0x001fe20008100406 */
[----:B------:R0:W1:Y:S01]  /*f3c0*/  SHFL.IDX PT, R21, R11, RZ, 0x181f ;  /* 0x00181fff0b157589 */ /* 0x00006200000e0000 */
[----:B------:R-:W-:Y:S03]  /*f3d0*/  BSSY B1, `(.L_x_11279) ;  /* 0x000001a000017945 */ /* 0x000fe60003800000 */
[----:B------:R0:W2:Y:S01]  /*f3e0*/  SHFL.IDX PT, R17, R3, RZ, 0x181f ;  /* 0x00181fff03117589 */ /* 0x0000a200000e0000 */
        /* <DEDUP_REMOVED lines=24> */
.L_x_11280:
[----:B------:R-:W-:Y:S05]  /*f570*/  BSYNC B1 ;  /* 0x0000000000017941 */ /* 0x000fea0003800000 */
.L_x_11279:
[----:B0----5:R0:W3:Y:S01]  /*f580*/  SHFL.IDX PT, R13, R3, 0x1, 0x181f ;  /* 0x00381f00030d7f89 */ /* 0x0210e200000e0000 */
[----:B------:R-:W-:Y:S03]  /*f590*/  BSSY B1, `(.L_x_11281) ;  /* 0x0000014000017945 */ /* 0x000fe60003800000 */
[----:B------:R0:W4:Y:S01]  /*f5a0*/  SHFL.IDX PT, R9, R11, 0x1, 0x181f ;  /* 0x00381f000b097f89 */ /* 0x00012200000e0000 */
[----:B------:R-:W-:Y:S05]  /*f5b0*/  @P1 BRA `(.L_x_11282) ;  /* 0x0000000000441947 */ /* 0x000fea0003800000 */
[----:B------:R-:W-:Y:S02]  /*f5c0*/  ULDC UR6, c[0x0][0xac8] ;  /* 0x0002b20000067ab9 */ /* 0x000fe40000000800 */
[----:B------:R-:W-:Y:S02]  /*f5d0*/  ISETP.GE.AND P4, PT, R2, UR6, PT ;  /* 0x0000000602007c0c */ /* 0x000fe4000bf86270 */
[----:B------:R-:W-:Y:S02]  /*f5e0*/  ISETP.GE.AND P3, PT, R84, UR6, PT ;  /* 0x0000000654007c0c */ /* 0x000fe4000bf66270 */
[----:B------:R-:W-:Y:S02]  /*f5f0*/  ISETP.GE.AND P2, PT, R86, UR6, PT ;  /* 0x0000000656007c0c */ /* 0x000fe4000bf46270 */
[----:B------:R-:W-:-:S07]  /*f600*/  ISETP.GE.AND P1, PT, R88, UR6, PT ;  /* 0x0000000658007c0c */ /* 0x000fce000bf26270 */
[-C--:B----4-:R-:W-:Y:S02]  /*f610*/  @!P4 LEA R4, P6, R2, R9.reuse, 0x1 ;  /* 0x000000090204c211 */ /* 0x090fe400078c08ff */
        /* <DEDUP_REMOVED lines=11> */
.L_x_11282:
[----:B------:R-:W-:Y:S05]  /*f6d0*/  BSYNC B1 ;  /* 0x0000000000017941 */ /* 0x000fea0003800000 */
.L_x_11281:
[----:B---3--:R3:W0:Y:S01]  /*f6e0*/  SHFL.IDX PT, R13, R3, 0x2, 0x181f ;  /* 0x00581f00030d7f89 */ /* 0x00862200000e0000 */
[----:B------:R-:W-:Y:S03]  /*f6f0*/  BSSY B1, `(.L_x_11283) ;  /* 0x0000014000017945 */ /* 0x000fe60003800000 */
[----:B------:R3:W0:Y:S01]  /*f700*/  SHFL.IDX PT, R7, R11, 0x2, 0x181f ;  /* 0x00581f000b077f89 */ /* 0x00062200000e0000 */
[----:B------:R-:W-:Y:S05]  /*f710*/  @P0 BRA `(.L_x_11284) ;  /* 0x0000000000440947 */ /* 0x000fea0003800000 */
[----:B------:R-:W-:Y:S02]  /*f720*/  ULDC UR6, c[0x0][0xac8] ;  /* 0x0002b20000067ab9 */ /* 0x000fe40000000800 */
[----:B------:R-:W-:Y:S02]  /*f730*/  ISETP.GE.AND P3, PT, R2, UR6, PT ;  /* 0x0000000602007c0c */ /* 0x000fe4000bf66270 */
[----:B------:R-:W-:Y:S02]  /*f740*/  ISETP.GE.AND P2, PT, R84, UR6, PT ;  /* 0x0000000654007c0c */ /* 0x000fe4000bf46270 */
[----:B------:R-:W-:Y:S02]  /*f750*/  ISETP.GE.AND P1, PT, R86, UR6, PT ;  /* 0x0000000656007c0c */ /* 0x000fe4000bf26270 */
[----:B------:R-:W-:-:S07]  /*f760*/  ISETP.GE.AND P0, PT, R88, UR6, PT ;  /* 0x0000000658007c0c */ /* 0x000fce000bf06270 */
[-C--:B0-----:R-:W-:Y:S02]  /*f770*/  @!P3 LEA R4, P6, R2, R7.reuse, 0x1 ;  /* 0x000000070204b211 */ /* 0x081fe400078c08ff */
[-C--:B------:R-:W-:Y:S02]  /*f780*/  @!P2 LEA R6, P5, R84, R7.reuse, 0x1 ;  /* 0x000000075406a211 */ /* 0x080fe400078a08ff */
[----:B------:R-:W-:Y:S02]  /*f790*/  @!P1 LEA R8, P4, R86, R7, 0x1 ;  /* 0x0000000756089211 */ /* 0x000fe400078808ff */
[----:B------:R-:W-:Y:S02]  /*f7a0*/  @!P3 LEA.HI.X R5, R2, R13, R89, 0x1, P6 ;  /* 0x0000000d0205b211 */ /* 0x000fe400030f0c59 */
[----:B------:R-:W-:Y:S02]  /*f7b0*/  @!P0 LEA R12, P6, R88, R7, 0x1 ;  /* 0x00000007580c8211 */ /* 0x000fe400078c08ff */
[-C--:B------:R-:W-:Y:S01]  /*f7c0*/  @!P2 LEA.HI.X R7, R84, R13.reuse, R23, 0x1, P5 ;  /* 0x0000000d5407a211 */ /* 0x080fe200028f0c17 */
[----:B------:R0:W-:Y:S01]  /*f7d0*/  @!P3 ST.E.128 desc[UR40][R4.64], R28 ;  /* 0x0000001c0400b985 */ /* 0x0001e2000c101d28 */
[----:B----4-:R-:W-:-:S02]  /*f7e0*/  @!P1 LEA.HI.X R9, R86, R13, R85, 0x1, P4 ;  /* 0x0000000d56099211 */ /* 0x010fc400020f0c55 */
[----:B------:R-:W-:Y:S01]  /*f7f0*/  @!P0 LEA.HI.X R13, R88, R13, R87, 0x1, P6 ;  /* 0x0000000d580d8211 */ /* 0x000fe200030f0c57 */
[----:B------:R0:W-:Y:S04]  /*f800*/  @!P2 ST.E.128 desc[UR40][R6.64], R44 ;  /* 0x0000002c0600a985 */ /* 0x0001e8000c101d28 */
[----:B------:R0:W-:Y:S04]  /*f810*/  @!P1 ST.E.128 desc[UR40][R8.64], R60 ;  /* 0x0000003c08009985 */ /* 0x0001e8000c101d28 */
[----:B------:R0:W-:Y:S02]  /*f820*/  @!P0 ST.E.128 desc[UR40][R12.64], R76 ;  /* 0x0000004c0c008985 */ /* 0x0001e4000c101d28 */
.L_x_11284:
[----:B------:R-:W-:Y:S05]  /*f830*/  BSYNC B1 ;  /* 0x0000000000017941 */ /* 0x000fea0003800000 */
.L_x_11283:
[----:B------:R-:W-:Y:S01]  /*f840*/  VIADD R0, R20, 0x60 ;  /* 0x0000006014007836 */ /* 0x000fe20000000000 */
[----:B0--3--:R-:W0:Y:S04]  /*f850*/  SHFL.IDX PT, R3, R3, 0x3, 0x181f ;  /* 0x00781f0003037f89 */ /* 0x009e2800000e0000 */
[----:B------:R-:W-:Y:S01]  /*f860*/  ISETP.GE.AND P0, PT, R0, UR8, PT ;  /* 0x0000000800007c0c */ /* 0x000fe2000bf06270 */
[----:B------:R-:W3:-:S12]  /*f870*/  SHFL.IDX PT, R11, R11, 0x3, 0x181f ;  /* 0x00781f000b0b7f89 */ /* 0x000ed800000e0000 */
[----:B------:R-:W-:Y:S05]  /*f880*/  @P0 BRA `(.L_x_11285) ;  /* 0x00000024005c0947 */ /* 0x000fea0003800000 */
        /* <DEDUP_REMOVED lines=9> */
[----:B----4-:R-:W-:Y:S01]  /*f920*/  @!P5 LEA.HI.X R9, R86, R3, R85, 0x1, P2 ;  /* 0x000000035609d211 */ /* 0x010fe200010f0c55 */
        /* <DEDUP_REMOVED lines=9> */
.L_x_11278:
[----:B------:R-:W-:Y:S01]  /*f9c0*/  ULDC.64 UR6, c[0x0][0xb08] ;  /* 0x0002c20000067ab9 */ /* 0x000fe20000000a00 */
[----:B------:R-:W-:Y:S01]  /*f9d0*/  ULDC.64 UR12, c[0x0][0xb40] ;  /* 0x0002d000000c7ab9 */ /* 0x000fe20000000a00 */
[----:B------:R-:W-:Y:S01]  /*f9e0*/  IMAD R0, R0, UR6, RZ ;  /* 0x0000000600007c24 */ /* 0x000fe2000f8e02ff */
[----:B------:R-:W-:Y:S01]  /*f9f0*/  UIADD3 UR9, UR9, 0x22820, URZ ;  /* 0x0002282009097890 */ /* 0x000fe2000fffe03f */
[C---:B0-----:R-:W-:Y:S01]  /*fa00*/  IMAD.WIDE.U32 R2, R5.reuse, UR6, RZ ;  /* 0x0000000605027c25 */ /* 0x041fe2000f8e00ff */
[----:B------:R-:W-:Y:S01]  /*fa10*/  ISETP.GE.AND P0, PT, R12, UR8, PT ;  /* 0x000000080c007c0c */ /* 0x000fe2000bf06270 */
[----:B------:R-:W-:Y:S01]  /*fa20*/  BSSY B1, `(.L_x_11286) ;  /* 0x00000c9000017945 */ /* 0x000fe20003800000 */
[----:B------:R-:W-:Y:S01]  /*fa30*/  UPRMT UR9, URZ, 0x654, UR9 ;  /* 0x000006543f097896 */ /* 0x000fe20008000009 */
[----:B------:R-:W-:Y:S01]  /*fa40*/  IMAD R5, R5, UR7, R0 ;  /* 0x0000000705057c24 */ /* 0x000fe2000f8e0200 */
[----:B------:R-:W-:Y:S01]  /*fa50*/  ULDC.64 UR6, c[0x0][0xb38] ;  /* 0x0002ce0000067ab9 */ /* 0x000fe20000000a00 */
[----:B------:R-:W-:-:S02]  /*fa60*/  SHF.R.S32.HI R0, RZ, 0x1f, R205 ;  /* 0x0000001fff007819 */ /* 0x000fc400000114cd */
[----:B------:R-:W-:Y:S01]  /*fa70*/  IMAD.IADD R3, R3, 0x1, R5 ;  /* 0x0000000103037824 */ /* 0x000fe200078e0205 */
[----:B------:R-:W-:Y:S01]  /*fa80*/  SHF.R.S32.HI R153, RZ, 0x1f, R209 ;  /* 0x0000001fff997819 */ /* 0x000fe200000114d1 */
[----:B------:R-:W-:Y:S01]  /*fa90*/  IMAD.MOV.U32 R5, RZ, RZ, R152 ;  /* 0x000000ffff057224 */ /* 0x000fe200078e0098 */
[----:B------:R-:W-:Y:S01]  /*faa0*/  SHF.R.S32.HI R154, RZ, 0x1f, R210 ;  /* 0x0000001fff9a7819 */ /* 0x000fe200000114d2 */
[C---:B------:R-:W-:Y:S01]  /*fab0*/  IMAD.WIDE.U32 R2, R23.reuse, UR6, R2 ;  /* 0x0000000617027c25 */ /* 0x040fe2000f8e0002 */
[----:B------:R-:W-:Y:S01]  /*fac0*/  @UP0 ULDC UR6, c[0x0][0xbec] ;  /* 0x0002fb0000060ab9 */ /* 0x000fe20000000800 */
[----:B------:R-:W-:Y:S01]  /*fad0*/  SYNCS.ARRIVE.TRANS64.RED.A1T0 RZ, [UR9], RZ ;  /* 0x000000ffffff79a7 */ /* 0x000fe20008100409 */
[----:B------:R-:W-:Y:S01]  /*fae0*/  SHF.R.S32.HI R155, RZ, 0x1f, R211 ;  /* 0x0000001fff9b7819 */ /* 0x000fe200000114d3 */
[----:B------:R-:W-:Y:S01]  /*faf0*/  IMAD R0, R0, UR12, RZ ;  /* 0x0000000c00007c24 */ /* 0x000fe2000f8e02ff */
[----:B------:R-:W-:Y:S01]  /*fb00*/  SHF.R.S32.HI R156, RZ, 0x1f, R212 ;  /* 0x0000001fff9c7819 */ /* 0x000fe200000114d4 */
[----:B------:R-:W-:Y:S01]  /*fb10*/  IMAD R3, R23, UR7, R3 ;  /* 0x0000000717037c24 */ /* 0x000fe2000f8e0203 */
[----:B------:R-:W-:Y:S01]  /*fb20*/  SHF.R.S32.HI R157, RZ, 0x1f, R213 ;  /* 0x0000001fff9d7819 */ /* 0x000fe200000114d5 */
[----:B------:R-:W-:Y:S01]  /*fb30*/  @P4 IMAD.HI.U32 R4, R152, UR6, RZ ;  /* 0x0000000698044c27 */ /* 0x000fe2000f8e00ff */
[----:B------:R-:W-:Y:S01]  /*fb40*/  @UP0 ULDC UR6, c[0x0][0xbf0] ;  /* 0x0002fc0000060ab9 */ /* 0x000fe20000000800 */
[----:B------:R-:W-:-:S02]  /*fb50*/  SHF.R.S32.HI R158, RZ, 0x1f, R214 ;  /* 0x0000001fff9e7819 */ /* 0x000fc400000114d6 */
[C---:B------:R-:W-:Y:S01]  /*fb60*/  IMAD R7, R205.reuse, UR13, R0 ;  /* 0x0000000dcd077c24 */ /* 0x040fe2000f8e0200 */
        /* <DEDUP_REMOVED lines=9> */
[----:B------:R-:W-:Y:S01]  /*fc00*/  IMAD.WIDE.U32 R2, R234, UR6, R2 ;  /* 0x00000006ea027c25 */ /* 0x000fe2000f8e0002 */
[----:B------:R-:W-:-:S02]  /*fc10*/  SHF.R.S32.HI R161, RZ, 0x1f, R217 ;  /* 0x0000001fffa17819 */ /* 0x000fc400000114d9 */
[----:B------:R-:W-:Y:S01]  /*fc20*/  SHF.R.S32.HI R162, RZ, 0x1f, R218 ;  /* 0x0000001fffa27819 */ /* 0x000fe200000114da */
[----:B------:R-:W-:Y:S01]  /*fc30*/  IMAD R7, R7, UR11, R152 ;  /* 0x0000000b07077c24 */ /* 0x000fe2000f8e0298 */
        /* <DEDUP_REMOVED lines=22> */
[----:B------:R-:W-:Y:S02]  /*fda0*/  LEA.HI.X R20, R2, UR7, R3, 0x2, P1 ;  /* 0x0000000702147c11 */ /* 0x000fe400088f1403 */
[----:B------:R0:W1:Y:S01]  /*fdb0*/  SHFL.IDX PT, R2, R0, RZ, 0x1c1f ;  /* 0x001c1fff00027589 */ /* 0x00006200000e0000 */
[----:B------:R-:W-:Y:S02]  /*fdc0*/  SHF.R.S32.HI R172, RZ, 0x1f, R228 ;  /* 0x0000001fffac7819 */ /* 0x000fe400000114e4 */
[----:B------:R-:W-:Y:S01]  /*fdd0*/  SHF.R.S32.HI R173, RZ, 0x1f, R229 ;  /* 0x0000001fffad7819 */ /* 0x000fe200000114e5 */
[----:B------:R0:W2:Y:S01]  /*fde0*/  SHFL.IDX PT, R3, R20, RZ, 0x1c1f ;  /* 0x001c1fff14037589 */ /* 0x0000a200000e0000 */
[----:B------:R-:W-:Y:S02]  /*fdf0*/  SHF.R.S32.HI R174, RZ, 0x1f, R230 ;  /* 0x0000001fffae7819 */ /* 0x000fe400000114e6 */
[----:B------:R-:W-:-:S02]  /*fe00*/  SHF.R.S32.HI R175, RZ, 0x1f, R231 ;  /* 0x0000001fffaf7819 */ /* 0x000fc400000114e7 */
[----:B------:R-:W-:Y:S02]  /*fe10*/  SHF.R.S32.HI R176, RZ, 0x1f, R232 ;  /* 0x0000001fffb07819 */ /* 0x000fe400000114e8 */
[----:B------:R-:W-:Y:S01]  /*fe20*/  SHF.R.S32.HI R177, RZ, 0x1f, R233 ;  /* 0x0000001fffb17819 */ /* 0x000fe200000114e9 */
[----:B0-----:R-:W-:Y:S06]  /*fe30*/  @P0 BRA `(.L_x_11287) ;  /* 0x00000008001c0947 */ /* 0x001fec0003800000 */
[----:B------:R-:W-:Y:S01]  /*fe40*/  ULDC UR6, c[0x0][0xac8] ;  /* 0x0002b20000067ab9 */ /* 0x000fe20000000800 */
[----:B------:R-:W-:Y:S01]  /*fe50*/  VIADD R21, R19, 0xe8 ;  /* 0x000000e813157836 */ /* 0x000fe20000000000 */
[----:B------:R-:W-:Y:S02]  /*fe60*/  ISETP.GE.AND P4, PT, R233, UR6, PT ;  /* 0x00000006e9007c0c */ /* 0x000fe4000bf86270 */
[----:B------:R-:W-:Y:S02]  /*fe70*/  ISETP.GE.AND P3, PT, R232, UR6, PT ;  /* 0x00000006e8007c0c */ /* 0x000fe4000bf66270 */
[----:B------:R-:W-:Y:S02]  /*fe80*/  ISETP.GE.AND P5, PT, R19, UR6, PT ;  /* 0x0000000613007c0c */ /* 0x000fe4000bfa6270 */
[----:B------:R-:W-:Y:S02]  /*fe90*/  ISETP.GE.AND P1, PT, R230, UR6, PT ;  /* 0x00000006e6007c0c */ /* 0x000fe4000bf26270 */
[----:B------:R-:W-:-:S05]  /*fea0*/  ISETP.GE.AND P0, PT, R231, UR6, PT ;  /* 0x00000006e7007c0c */ /* 0x000fca000bf06270 */
[-C--:B-1----:R-:W-:Y:S02]  /*feb0*/  @!P4 LEA R4, P2, R233, R2.reuse, 0x2 ;  /* 0x00000002e904c211 */ /* 0x082fe400078410ff */
[C---:B------:R-:W-:Y:S02]  /*fec0*/  @!P3 LEA R6, P6, R232.reuse, R2, 0x2 ;  /* 0x00000002e806b211 */ /* 0x040fe400078c10ff */
        /* <DEDUP_REMOVED lines=25> */
[----:B--2---:R-:W-:Y:S01]  /*10060*/  @!P5 LEA R8, P6, R226, R2, 0x2 ;  /* 0x00000002e208d211 */ /* 0x004fe200078c10ff */
[----:B------:R0:W-:Y:S01]  /*10070*/  @!P3 ST.E.64 desc[UR40][R4.64], R48 ;  /* 0x000000300400b985 */ /* 0x0001e2000c101b28 */
[----:B------:R-:W-:-:S02]  /*10080*/  ISETP.GE.AND P2, PT, R223, UR6, PT ;  /* 0x00000006df007c0c */ /* 0x000fc4000bf46270 */
[----:B------:R-:W-:Y:S01]  /*10090*/  @!P5 LEA.HI.X R9, R226, R3, R170, 0x2, P6 ;  /* 0x00000003e209d211 */ /* 0x000fe200030f14aa */
[----:B------:R1:W-:Y:S01]  /*100a0*/  @!P4 ST.E.64 desc[UR40][R6.64], R52 ;  /* 0x000000340600c985 */ /* 0x0003e2000c101b28 */
[----:B------:R-:W-:-:S03]  /*100b0*/  ISETP.GE.AND P3, PT, R222, UR6, PT ;  /* 0x00000006de007c0c */ /* 0x000fc6000bf66270 */
[----:B------:R2:W-:Y:S01]  /*100c0*/  @!P5 ST.E.64 desc[UR40][R8.64], R56 ;  /* 0x000000380800d985 */ /* 0x0005e2000c101b28 */
[CC--:B0-----:R-:W-:Y:S02]  /*100d0*/  @!P0 LEA R4, P4, R225.reuse, R2.reuse, 0x2 ;  /* 0x00000002e1048211 */ /* 0x0c1fe400078810ff */
[C---:B-1----:R-:W-:Y:S02]  /*100e0*/  @!P1 LEA R6, P5, R224.reuse, R2, 0x2 ;  /* 0x00000002e0069211 */ /* 0x042fe400078a10ff */
[-C--:B------:R-:W-:Y:S02]  /*100f0*/  @!P0 LEA.HI.X R5, R225, R3.reuse, R169, 0x2, P4 ;  /* 0x00000003e1058211 */ /* 0x080fe400020f14a9 */
[----:B------:R-:W-:Y:S02]  /*10100*/  ISETP.GE.AND P4, PT, R221, UR6, PT ;  /* 0x00000006dd007c0c */ /* 0x000fe4000bf86270 */
[----:B------:R-:W-:Y:S01]  /*10110*/  @!P1 LEA.HI.X R7, R224, R3, R168, 0x2, P5 ;  /* 0x00000003e0079211 */ /* 0x000fe200028f14a8 */
[----:B------:R0:W-:Y:S01]  /*10120*/  @!P0 ST.E.64 desc[UR40][R4.64], R60 ;  /* 0x0000003c04008985 */ /* 0x0001e2000c101b28 */
[----:B------:R-:W-:-:S02]  /*10130*/  ISETP.GE.AND P5, PT, R220, UR6, PT ;  /* 0x00000006dc007c0c */ /* 0x000fc4000bfa6270 */
[C---:B--2---:R-:W-:Y:S01]  /*10140*/  @!P2 LEA R8, P6, R223.reuse, R2, 0x2 ;  /* 0x00000002df08a211 */ /* 0x044fe200078c10ff */
[----:B------:R1:W-:Y:S01]  /*10150*/  @!P1 ST.E.64 desc[UR40][R6.64], R64 ;  /* 0x0000004006009985 */ /* 0x0003e2000c101b28 */
[----:B------:R-:W-:Y:S02]  /*10160*/  ISETP.GE.AND P1, PT, R218, UR6, PT ;  /* 0x00000006da007c0c */ /* 0x000fe4000bf26270 */
        /* <DEDUP_REMOVED lines=8> */
[----:B------:R-:W-:Y:S01]  /*101f0*/  @!P3 ST.E.64 desc[UR40][R4.64], R72 ;  /* 0x000000480400b985 */ /* 0x000fe2000c101b28 */
[----:B--2---:R-:W-:-:S02]  /*10200*/  @!P5 LEA R8, P6, R220, R2, 0x2 ;  /* 0x00000002dc08d211 */ /* 0x004fc400078c10ff */
        /* <DEDUP_REMOVED lines=13> */
[-C--:B0-----:R-:W-:Y:S01]  /*102e0*/  @!P4 LEA R6, P0, R215, R2.reuse, 0x2 ;  /* 0x00000002d706c211 */ /* 0x081fe200078010ff */
[----:B------:R0:W-:Y:S01]  /*102f0*/  @!P1 ST.E.64 desc[UR40][R14.64], R88 ;  /* 0x000000580e009985 */ /* 0x0001e2000c101b28 */
[-C--:B------:R-:W-:Y:S02]  /*10300*/  @!P5 LEA R4, P1, R216, R2.reuse, 0x2 ;  /* 0x00000002d804d211 */ /* 0x080fe400078210ff */
[----:B-1----:R-:W-:Y:S01]  /*10310*/  @!P3 LEA R8, P6, R214, R2, 0x2 ;  /* 0x00000002d608b211 */ /* 0x002fe200078c10ff */
[----:B------:R1:W-:Y:S01]  /*10320*/  @!P2 ST.E.64 desc[UR40][R16.64], R92 ;  /* 0x0000005c1000a985 */ /* 0x0003e2000c101b28 */
[----:B------:R-:W-:Y:S02]  /*10330*/  ISETP.GE.AND P2, PT, R213, UR6, PT ;  /* 0x00000006d5007c0c */ /* 0x000fe4000bf46270 */
[----:B------:R-:W-:-:S02]  /*10340*/  @!P5 LEA.HI.X R5, R216, R3, R160, 0x2, P1 ;  /* 0x00000003d805d211 */ /* 0x000fc400008f14a0 */
[----:B------:R-:W-:Y:S02]  /*10350*/  ISETP.GE.AND P1, PT, R212, UR6, PT ;  /* 0x00000006d4007c0c */ /* 0x000fe4000bf26270 */
[-C--:B------:R-:W-:Y:S01]  /*10360*/  @!P4 LEA.HI.X R7, R215, R3.reuse, R159, 0x2, P0 ;  /* 0x00000003d707c211 */ /* 0x080fe200000f149f */
[----:B------:R3:W-:Y:S01]  /*10370*/  @!P5 ST.E.64 desc[UR40][R4.64], R96 ;  /* 0x000000600400d985 */ /* 0x0007e2000c101b28 */
[----:B------:R-:W-:Y:S02]  /*10380*/  @!P3 LEA.HI.X R9, R214, R3, R158, 0x2, P6 ;  /* 0x00000003d609b211 */ /* 0x000fe400030f149e */
[----:B------:R-:W-:Y:S01]  /*10390*/  ISETP.GE.AND P0, PT, R211, UR6, PT ;  /* 0x00000006d3007c0c */ /* 0x000fe2000bf06270 */
[----:B------:R-:W-:Y:S01]  /*103a0*/  @!P4 ST.E.64 desc[UR40][R6.64], R100 ;  /* 0x000000640600c985 */ /* 0x000fe2000c101b28 */
[----:B------:R-:W-:Y:S02]  /*103b0*/  ISETP.GE.AND P4, PT, R209, UR6, PT ;  /* 0x00000006d1007c0c */ /* 0x000fe4000bf86270 */
[----:B--2---:R-:W-:Y:S01]  /*103c0*/  @!P2 LEA R12, P6, R213, R2, 0x2 ;  /* 0x00000002d50ca211 */ /* 0x004fe200078c10ff */
[----:B------:R-:W-:Y:S01]  /*103d0*/  @!P3 ST.E.64 desc[UR40][R8.64], R104 ;  /* 0x000000680800b985 */ /* 0x000fe2000c101b28 */
[----:B------:R-:W-:-:S02]  /*103e0*/  ISETP.GE.AND P3, PT, R210, UR6, PT ;  /* 0x00000006d2007c0c */ /* 0x000fc4000bf66270 */
[CC--:B0-----:R-:W-:Y:S02]  /*103f0*/  @!P1 LEA R14, P5, R212.reuse, R2.reuse, 0x2 ;  /* 0x00000002d40e9211 */ /* 0x0c1fe400078a10ff */
[-C--:B------:R-:W-:Y:S02]  /*10400*/  @!P2 LEA.HI.X R13, R213, R3.reuse, R157, 0x2, P6 ;  /* 0x00000003d50da211 */ /* 0x080fe400030f149d */
[-C--:B------:R-:W-:Y:S02]  /*10410*/  @!P1 LEA.HI.X R15, R212, R3.reuse, R156, 0x2, P5 ;  /* 0x00000003d40f9211 */ /* 0x080fe400028f149c */
[-C--:B-1----:R-:W-:Y:S01]  /*10420*/  @!P0 LEA R16, P6, R211, R2.reuse, 0x2 ;  /* 0x00000002d3108211 */ /* 0x082fe200078c10ff */
[----:B------:R-:W-:Y:S01]  /*10430*/  @!P2 ST.E.64 desc[UR40][R12.64], R108 ;  /* 0x0000006c0c00a985 */ /* 0x000fe2000c101b28 */
[-C--:B------:R-:W-:Y:S02]  /*10440*/  @!P4 LEA R28, P5, R209, R2.reuse, 0x2 ;  /* 0x00000002d11cc211 */ /* 0x080fe400078a10ff */
[----:B------:R-:W-:Y:S01]  /*10450*/  @!P0 LEA.HI.X R17, R211, R3, R155, 0x2, P6 ;  /* 0x00000003d3118211 */ /* 0x000fe200030f149b */
[----:B------:R0:W-:Y:S01]  /*10460*/  @!P1 ST.E.64 desc[UR40][R14.64], R112 ;  /* 0x000000700e009985 */ /* 0x0001e2000c101b28 */
[----:B------:R-:W-:-:S02]  /*10470*/  @!P3 LEA R24, P1, R210, R2, 0x2 ;  /* 0x00000002d218b211 */ /* 0x000fc400078210ff */
[----:B------:R-:W-:Y:S01]  /*10480*/  ISETP.GE.AND P2, PT, R208, UR6, PT ;  /* 0x00000006d0007c0c */ /* 0x000fe2000bf46270 */
[----:B------:R1:W-:Y:S01]  /*10490*/  @!P0 ST.E.64 desc[UR40][R16.64], R116 ;  /* 0x0000007410008985 */ /* 0x0003e2000c101b28 */
[-C--:B------:R-:W-:Y:S02]  /*104a0*/  @!P3 LEA.HI.X R25, R210, R3.reuse, R154, 0x2, P1 ;  /* 0x00000003d219b211 */ /* 0x080fe400008f149a */
[----:B------:R-:W-:Y:S02]  /*104b0*/  ISETP.GE.AND P1, PT, R207, UR6, PT ;  /* 0x00000006cf007c0c */ /* 0x000fe4000bf26270 */
[----:B------:R-:W-:Y:S01]  /*104c0*/  @!P4 LEA.HI.X R29, R209, R3, R153, 0x2, P5 ;  /* 0x00000003d11dc211 */ /* 0x000fe200028f1499 */
[----:B------:R4:W-:Y:S01]  /*104d0*/  @!P3 ST.E.64 desc[UR40][R24.64], R120 ;  /* 0x000000781800b985 */ /* 0x0009e2000c101b28 */
[----:B------:R-:W-:Y:S02]  /*104e0*/  ISETP.GE.AND P0, PT, R206, UR6, PT ;  /* 0x00000006ce007c0c */ /* 0x000fe4000bf06270 */
[----:B---3--:R-:W-:Y:S01]  /*104f0*/  SHF.R.S32.HI R5, RZ, 0x1f, R206 ;  /* 0x0000001fff057819 */ /* 0x008fe200000114ce */
[----:B------:R4:W-:Y:S01]  /*10500*/  @!P4 ST.E.64 desc[UR40][R28.64], R124 ;  /* 0x0000007c1c00c985 */ /* 0x0009e2000c101b28 */
[----:B------:R-:W-:Y:S01]  /*10510*/  ISETP.GE.AND P4, PT, R21, UR6, PT ;  /* 0x0000000615007c0c */ /* 0x000fe2000bf86270 */
[C---:B0-----:R-:W-:Y:S01]  /*10520*/  VIADD R15, R19.reuse, 0xf0 ;  /* 0x000000f0130f7836 */ /* 0x041fe20000000000 */
[----:B------:R-:W-:Y:S01]  /*10530*/  @!P2 LEA R8, P5, R208, R2, 0x2 ;  /* 0x00000002d008a211 */ /* 0x000fe200078a10ff */
[----:B-1----:R-:W-:Y:S01]  /*10540*/  VIADD R17, R19, 0xf8 ;  /* 0x000000f813117836 */ /* 0x002fe20000000000 */
[----:B------:R-:W-:-:S02]  /*10550*/  SHF.R.S32.HI R13, RZ, 0x1f, R21 ;  /* 0x0000001fff0d7819 */ /* 0x000fc40000011415 */
[-C--:B------:R-:W-:Y:S02]  /*10560*/  @!P1 LEA R6, P6, R207, R2.reuse, 0x2 ;  /* 0x00000002cf069211 */ /* 0x080fe400078c10ff */
[----:B------:R-:W-:Y:S02]  /*10570*/  ISETP.GE.AND P3, PT, R15, UR6, PT ;  /* 0x000000060f007c0c */ /* 0x000fe4000bf66270 */
[-C--:B------:R-:W-:Y:S02]  /*10580*/  @!P2 LEA.HI.X R9, R208, R3.reuse, R237, 0x2, P5 ;  /* 0x00000003d009a211 */ /* 0x080fe400028f14ed */
[----:B------:R-:W-:Y:S02]  /*10590*/  @!P0 LEA R4, P5, R206, R2, 0x2 ;  /* 0x00000002ce048211 */ /* 0x000fe400078a10ff */
[----:B------:R-:W-:Y:S01]  /*105a0*/  @!P1 LEA.HI.X R7, R207, R3, R236, 0x2, P6 ;  /* 0x00000003cf079211 */ /* 0x000fe200030f14ec */
[----:B------:R4:W-:Y:S01]  /*105b0*/  @!P2 ST.E.64 desc[UR40][R8.64], R128 ;  /* 0x000000800800a985 */ /* 0x0009e2000c101b28 */
[----:B------:R-:W-:-:S02]  /*105c0*/  ISETP.GE.AND P6, PT, R17, UR6, PT ;  /* 0x0000000611007c0c */ /* 0x000fc4000bfc6270 */
[-C--:B------:R-:W-:Y:S01]  /*105d0*/  @!P0 LEA.HI.X R5, R206, R3.reuse, R5, 0x2, P5 ;  /* 0x00000003ce058211 */ /* 0x080fe200028f1405 */
[----:B------:R4:W-:Y:S01]  /*105e0*/  @!P1 ST.E.64 desc[UR40][R6.64], R132 ;  /* 0x0000008406009985 */ /* 0x0009e2000c101b28 */
[CC--:B------:R-:W-:Y:S02]  /*105f0*/  @!P4 LEA R12, P5, R21.reuse, R2.reuse, 0x2 ;  /* 0x00000002150cc211 */ /* 0x0c0fe400078a10ff */
[----:B------:R-:W-:Y:S01]  /*10600*/  SHF.R.S32.HI R16, RZ, 0x1f, R15 ;  /* 0x0000001fff107819 */ /* 0x000fe2000001140f */
[----:B------:R4:W-:Y:S01]  /*10610*/  @!P0 ST.E.64 desc[UR40][R4.64], R136 ;  /* 0x0000008804008985 */ /* 0x0009e2000c101b28 */
        /* <DEDUP_REMOVED lines=9> */
.L_x_11287:
[----:B------:R-:W-:Y:S05]  /*106b0*/  BSYNC B1 ;  /* 0x0000000000017941 */ /* 0x000fea0003800000 */
.L_x_11286:
[----:B------:R-:W-:Y:S01]  /*106c0*/  ISETP.GE.AND P0, PT, R11, UR8, PT ;  /* 0x000000080b007c0c */ /* 0x000fe2000bf06270 */
[----:B--2-4-:R0:W2:Y:S04]  /*106d0*/  SHFL.IDX PT, R3, R20, 0x1, 0x1c1f ;  /* 0x003c1f0014037f89 */ /* 0x0140a800000e0000 */
[----:B-1----:R0:W1:Y:S08]  /*106e0*/  SHFL.IDX PT, R2, R0, 0x1, 0x1c1f ;  /* 0x003c1f0000027f89 */ /* 0x00207000000e0000 */
[----:B0-----:R-:W-:Y:S05]  /*106f0*/  @P0 BRA `(.L_x_11285) ;  /* 0x0000001400c00947 */ /* 0x001fea0003800000 */
[----:B------:R-:W-:Y:S01]  /*10700*/  ULDC UR6, c[0x0][0xac8] ;  /* 0x0002b20000067ab9 */ /* 0x000fe20000000800 */
[----:B------:R-:W-:Y:S01]  /*10710*/  VIADD R21, R19, 0xe8 ;  /* 0x000000e813157836 */ /* 0x000fe20000000000 */
[----:B------:R-:W-:Y:S01]  /*10720*/  ISETP.GE.AND P5, PT, R233, UR6, PT ;  /* 0x00000006e9007c0c */ /* 0x000fe2000bfa6270 */
[C---:B------:R-:W-:Y:S01]  /*10730*/  VIADD R11, R19.reuse, 0xf0 ;  /* 0x000000f0130b7836 */ /* 0x040fe20000000000 */
[----:B------:R-:W-:Y:S02]  /*10740*/  ISETP.GE.AND P4, PT, R19, UR6, PT ;  /* 0x0000000613007c0c */ /* 0x000fe4000bf86270 */
[----:B------:R-:W-:Y:S02]  /*10750*/  ISETP.GE.AND P2, PT, R232, UR6, PT ;  /* 0x00000006e8007c0c */ /* 0x000fe4000bf46270 */
[----:B------:R-:W-:Y:S02]  /*10760*/  ISETP.GE.AND P1, PT, R231, UR6, PT ;  /* 0x00000006e7007c0c */ /* 0x000fe4000bf26270 */
[----:B------:R-:W-:-:S02]  /*10770*/  ISETP.GE.AND P0, PT, R230, UR6, PT ;  /* 0x00000006e6007c0c */ /* 0x000fc4000bf06270 */
[----:B------:R-:W-:-:S03]  /*10780*/  SHF.R.S32.HI R0, RZ, 0x1f, R21 ;  /* 0x0000001fff007819 */ /* 0x000fc60000011415 */
[-C--:B-1----:R-:W-:Y:S02]  /*10790*/  @!P5 LEA R6, P3, R233, R2.reuse, 0x2 ;  /* 0x00000002e906d211 */ /* 0x082fe400078610ff */
[----:B--2---:R-:W-:Y:S02]  /*107a0*/  @!P4 IMAD.WIDE R4, R19, 0x4, R2 ;  /* 0x000000041304c825 */ /* 0x004fe400078e0202 */
        /* <DEDUP_REMOVED lines=126> */
.L_x_11276:
        /* <DEDUP_REMOVED lines=27> */
.L_x_11288:
        /* <DEDUP_REMOVED lines=35> */
[----:B------:R-:W-:Y:S02]  /*11370*/  IMAD.IADD R21, R13, 0x1, R21 ;  /* 0x000000010d157824 */ /* 0x000fe400078e0215 */
[----:B------:R-:W-:Y:S02]  /*11380*/  IMAD.MOV R12, RZ, RZ, -R15 ;  /* 0x000000ffff0c7224 */ /* 0x000fe400078e0a0f */
[----:B-1----:R-:W-:Y:S01]  /*11390*/  IMAD.WIDE.U32 R2, R6, R5, RZ ;  /* 0x0000000506027225 */ /* 0x002fe200078e00ff */
[----:B------:R-:W-:Y:S01]  /*113a0*/  IADD3.X R6, R21, R17, R20, P1, P3 ;  /* 0x0000001115067210 */ /* 0x000fe20000fe6414 */
[----:B------:R-:W1:Y:S02]  /*113b0*/  @!P0 LDC R27, c[0x0][0xb54] ;  /* 0x0002d500ff1b8b82 */ /* 0x000e640000000800 */
[----:B------:R-:W-:Y:S01]  /*113c0*/  IMAD R7, R7, R5, RZ ;  /* 0x0000000507077224 */ /* 0x000fe200078e02ff */
[----:B------:R-:W-:Y:S01]  /*113d0*/  IADD3 R2, P0, P1, R15, R4, R2 ;  /* 0x000000040f027210 */ /* 0x000fe2000791e002 */
[----:B------:R-:W-:Y:S01]  /*113e0*/  IMAD R5, R29, R12, R25 ;  /* 0x0000000c1d057224 */ /* 0x000fe200078e0219 */
[----:B------:R-:W-:Y:S01]  /*113f0*/  SHF.R.S32.HI R15, RZ, 0x1f, R15 ;  /* 0x0000001fff0f7819 */ /* 0x000fe2000001140f */
[----:B------:R-:W-:-:S02]  /*11400*/  IMAD.IADD R7, R3, 0x1, R7 ;  /* 0x0000000103077824 */ /* 0x000fc400078e0207 */
[----:B--2---:R-:W-:-:S03]  /*11410*/  IMAD R4, R9, R5, RZ ;  /* 0x0000000509047224 */ /* 0x004fc600078e02ff */
        /* <DEDUP_REMOVED lines=9> */
.L_x_11290:
[----:B------:R-:W-:Y:S05]  /*114b0*/  BSYNC B1 ;  /* 0x0000000000017941 */ /* 0x000fea0003800000 */
.L_x_11289:
[----:B------:R-:W-:Y:S05]  /*114c0*/  @P2 BRA `(.L_x_11285) ;  /* 0x00000008004c2947 */ /* 0x000fea0003800000 */
[----:B------:R-:W1:Y:S01]  /*114d0*/  LDC R13, c[0x0][0xbe8] ;  /* 0x0002fa00ff0d7b82 */ /* 0x000e620000000800 */
[----:B0-----:R-:W-:Y:S01]  /*114e0*/  SHF.R.S32.HI R3, RZ, 0x1f, R28 ;  /* 0x0000001fff037819 */ /* 0x001fe2000001141c */
[----:B------:R-:W-:Y:S01]  /*114f0*/  ULDC.64 UR6, c[0x0][0xaa0] ;  /* 0x0002a80000067ab9 */ /* 0x000fe20000000a00 */
[----:B------:R-:W-:Y:S01]  /*11500*/  BSSY B1, `(.L_x_11291) ;  /* 0x000004d000017945 */ /* 0x000fe20003800000 */
[----:B------:R-:W-:Y:S01]  /*11510*/  IMAD R2, R20, UR6, RZ ;  /* 0x0000000614027c24 */ /* 0x000fe2000f8e02ff */
[----:B------:R-:W-:-:S03]  /*11520*/  LEA.HI R4, R3, R28, RZ, 0x3 ;  /* 0x0000001c03047211 */ /* 0x000fc600078f18ff */
[C---:B------:R-:W-:Y:S01]  /*11530*/  IMAD R5, R11.reuse, UR7, R2 ;  /* 0x000000070b057c24 */ /* 0x040fe2000f8e0202 */
[----:B------:R-:W-:Y:S01]  /*11540*/  LOP3.LUT R9, R4, 0xfffffff8, RZ, 0xc0, !PT ;  /* 0xfffffff804097812 */ /* 0x000fe200078ec0ff */
[----:B------:R-:W-:Y:S01]  /*11550*/  IMAD.WIDE.U32 R2, R11, UR6, RZ ;  /* 0x000000060b027c25 */ /* 0x000fe2000f8e00ff */
[----:B------:R-:W-:Y:S01]  /*11560*/  SHF.R.S32.HI R11, RZ, 0x3, R4 ;  /* 0x00000003ff0b7819 */ /* 0x000fe20000011404 */
[----:B------:R-:W-:Y:S02]  /*11570*/  ULDC.64 UR6, c[0x0][0xae8] ;  /* 0x0002ba0000067ab9 */ /* 0x000fe40000000a00 */
[----:B------:R-:W-:Y:S02]  /*11580*/  IMAD.IADD R28, R28, 0x1, -R9 ;  /* 0x000000011c1c7824 */ /* 0x000fe400078e0a09 */
[----:B------:R-:W-:Y:S02]  /*11590*/  IMAD.IADD R3, R3, 0x1, R5 ;  /* 0x0000000103037824 */ /* 0x000fe400078e0205 */
[----:B------:R-:W-:-:S02]  /*115a0*/  IMAD R4, R28, 0x20, R11 ;  /* 0x000000201c047824 */ /* 0x000fc400078e020b */
[----:B------:R-:W-:Y:S01]  /*115b0*/  IMAD.WIDE.U32 R2, R23, UR6, R2 ;  /* 0x0000000617027c25 */ /* 0x000fe2000f8e0002 */
[----:B-1----:R-:W-:-:S03]  /*115c0*/  ISETP.NE.AND P0, PT, R13, 0x1, PT ;  /* 0x000000010d00780c */ /* 0x002fc60003f05270 */
[----:B------:R-:W-:Y:S02]  /*115d0*/  VIADD R9, R4, UR42 ;  /* 0x0000002a04097c36 */ /* 0x000fe40008000000 */
[----:B------:R-:W-:Y:S01]  /*115e0*/  IMAD R3, R23, UR7, R3 ;  /* 0x0000000717037c24 */ /* 0x000fe2000f8e0203 */
[----:B------:R-:W-:Y:S01]  /*115f0*/  ULDC.64 UR6, c[0x0][0xaf0] ;  /* 0x0002bc0000067ab9 */ /* 0x000fe20000000a00 */
[----:B------:R-:W-:Y:S02]  /*11600*/  IMAD.MOV.U32 R5, RZ, RZ, R9 ;  /* 0x000000ffff057224 */ /* 0x000fe400078e0009 */
[----:B------:R-:W-:-:S04]  /*11610*/  IMAD.WIDE.U32 R2, R205, UR6, R2 ;  /* 0x00000006cd027c25 */ /* 0x000fc8000f8e0002 */
[----:B------:R-:W0:Y:S08]  /*11620*/  @P0 LDC R6, c[0x0][0xbec] ;  /* 0x0002fb00ff060b82 */ /* 0x000e300000000800 */
[----:B------:R-:W1:Y:S01]  /*11630*/  @P0 LDC R7, c[0x0][0xbf0] ;  /* 0x0002fc00ff070b82 */ /* 0x000e620000000800 */
[----:B0-----:R-:W-:-:S04]  /*11640*/  @P0 IMAD.HI.U32 R4, R9, R6, RZ ;  /* 0x0000000609040227 */ /* 0x001fc800078e00ff */
[----:B------:R-:W-:Y:S01]  /*11650*/  IMAD R6, R24, UR6, RZ ;  /* 0x0000000618067c24 */ /* 0x000fe2000f8e02ff */
[----:B-1----:R-:W-:-:S03]  /*11660*/  @P0 SHF.R.U32.HI R5, RZ, R7, R4 ;  /* 0x00000007ff050219 */ /* 0x002fc60000011604 */
        /* <DEDUP_REMOVED lines=10> */
[----:B------:R-:W-:Y:S01]  /*11710*/  ULDC.64 UR6, c[0x0][0xad8] ;  /* 0x0002b60000067ab9 */ /* 0x000fe20000000a00 */
[----:B------:R-:W-:Y:S02]  /*11720*/  VIADD R6, R11, UR42 ;  /* 0x0000002a0b067c36 */ /* 0x000fe40008000000 */
        /* <DEDUP_REMOVED lines=42> */
.L_x_11292:
[----:B------:R-:W-:Y:S05]  /*119d0*/  BSYNC B1 ;  /* 0x0000000000017941 */ /* 0x000fea0003800000 */
.L_x_11291:
        /* <DEDUP_REMOVED lines=21> */
.L_x_11294:
[----:B------:R-:W-:Y:S05]  /*11b30*/  BSYNC B1 ;  /* 0x0000000000017941 */ /* 0x000fea0003800000 */
.L_x_11293:
        /* <DEDUP_REMOVED lines=21> */
.L_x_11296:
[----:B------:R-:W-:Y:S05]  /*11c90*/  BSYNC B1 ;  /* 0x0000000000017941 */ /* 0x000fea0003800000 */
.L_x_11295:
[----:B0-----:R-:W-:Y:S01]  /*11ca0*/  VIADD R0, R6, 0x60 ;  /* 0x0000006006007836 */ /* 0x001fe20000000000 */
[----:B--2-4-:R-:W2:Y:S04]  /*11cb0*/  SHFL.IDX PT, R4, R4, 0x3, 0x181f ;  /* 0x00781f0004047f89 */ /* 0x014ea800000e0000 */
[----:B------:R-:W-:Y:S01]  /*11cc0*/  ISETP.GE.AND P0, PT, R0, R13, PT ;  /* 0x0000000d0000720c */ /* 0x000fe20003f06270 */
[----:B-1-3--:R1:W3:-:S12]  /*11cd0*/  SHFL.IDX PT, R2, R5, 0x3, 0x181f ;  /* 0x00781f0005027f89 */ /* 0x00a2d800000e0000 */
[----:B-1----:R-:W-:Y:S05]  /*11ce0*/  @P0 BRA `(.L_x_11285) ;  /* 0x0000000000440947 */ /* 0x002fea0003800000 */
[----:B------:R-:W-:Y:S02]  /*11cf0*/  ULDC UR6, c[0x0][0xac8] ;  /* 0x0002b20000067ab9 */ /* 0x000fe40000000800 */
[----:B------:R-:W-:Y:S02]  /*11d00*/  ISETP.GE.AND P3, PT, R7, UR6, PT ;  /* 0x0000000607007c0c */ /* 0x000fe4000bf66270 */
[----:B------:R-:W-:Y:S02]  /*11d10*/  ISETP.GE.AND P2, PT, R9, UR6, PT ;  /* 0x0000000609007c0c */ /* 0x000fe4000bf46270 */
[----:B------:R-:W-:Y:S02]  /*11d20*/  ISETP.GE.AND P1, PT, R11, UR6, PT ;  /* 0x000000060b007c0c */ /* 0x000fe4000bf26270 */
[----:B------:R-:W-:-:S07]  /*11d30*/  ISETP.GE.AND P0, PT, R15, UR6, PT ;  /* 0x000000060f007c0c */ /* 0x000fce000bf06270 */
[----:B---3--:R-:W-:-:S04]  /*11d40*/  @!P3 LEA R6, P4, R7, R2, 0x1 ;  /* 0x000000020706b211 */ /* 0x008fc800078808ff */
[----:B--2---:R-:W-:Y:S02]  /*11d50*/  @!P3 LEA.HI.X R7, R7, R4, R12, 0x1, P4 ;  /* 0x000000040707b211 */ /* 0x004fe400020f0c0c */
        /* <DEDUP_REMOVED lines=10> */
.L_x_11285:
[----:B------:R-:W-:Y:S05]  /*11e00*/  BSYNC B0 ;  /* 0x0000000000007941 */ /* 0x000fea0003800000 */
.L_x_11275:
[----:B------:R-:W-:Y:S02]  /*11e10*/  ULDC UR6, c[0x0][0xc3c] ;  /* 0x00030f0000067ab9 */ /* 0x000fe40000000800 */
[----:B------:R-:W-:-:S06]  /*11e20*/  UISETP.GE.AND UP0, UPT, UR5, UR6, UPT ;  /* 0x000000060500728c */ /* 0x000fcc000bf06270 */
[----:B------:R-:W-:-:S13]  /*11e30*/  PLOP3.LUT P0, PT, PT, PT, UP0, 0x80, 0x0 ;  /* 0x000000000000781c */ /* 0x000fda0003f0f008 */
[----:B------:R-:W-:Y:S05]  /*11e40*/  @!P0 BRA `(.L_x_11297) ;  /* 0xfffffef000b48947 */ /* 0x000fea000383ffff */
[----:B------:R-:W-:Y:S05]  /*11e50*/  EXIT ;  /* 0x000000000000794d */ /* 0x000fea0003800000 */
.L_x_11192:
        /* <DEDUP_REMOVED lines=18> */
.L_x_11298:
        /* <DEDUP_REMOVED lines=43> */
.L_x_11302:
        /* <DEDUP_REMOVED lines=39> */
.L_x_11300:
        /* <DEDUP_REMOVED lines=12> */
.L_x_11303:
        /* <DEDUP_REMOVED lines=63> */
.L_x_11304:
        /* <DEDUP_REMOVED lines=61> */
.L_x_11305:
[----:B01----:R-:W-:-:S05]  /*12d20*/  LOP3.LUT R3, RZ, R2, RZ, 0x33, !PT ;  /* 0x00000002ff037212 */ /* 0x003fca00078e33ff */
[----:B------:R-:W-:-:S05]  /*12d30*/  IMAD.IADD R2, R4, 0x1, R3 ;  /* 0x0000000104027824 */ /* 0x000fca00078e0203 */
[----:B------:R1:W-:Y:S01]  /*12d40*/  STL [R1+0x4], R2 ;  /* 0x0000040201007387 */ /* 0x0003e20000100800 */
[----:B------:R-:W-:Y:S05]  /*12d50*/  BRA `(.L_x_11306) ;  /* 0x0000000000107947 */ /* 0x000fea0003800000 */
.L_x_11301:
[----:B------:R-:W-:Y:S01]  /*12d60*/  IMAD.U32 R2, RZ, RZ, UR6 ;  /* 0x00000006ff027e24 */ /* 0x000fe2000f8e00ff */
[----:B------:R0:W-:Y:S04]  /*12d70*/  STL [R1+0x4], RZ ;  /* 0x000004ff01007387 */ /* 0x0001e80000100800 */
[----:B------:R0:W-:Y:S04]  /*12d80*/  STL [R1+0x8], RZ ;  /* 0x000008ff01007387 */ /* 0x0001e80000100800 */
[----:B------:R0:W-:Y:S02]  /*12d90*/  STL [R1], R2 ;  /* 0x0000000201007387 */ /* 0x0001e40000100800 */
.L_x_11306:
        /* <DEDUP_REMOVED lines=10> */
.L_x_11299:
        /* <DEDUP_REMOVED lines=30> */
.L_x_11419:
[----:B--23--:R-:W2:Y:S01]  /*13020*/  LDL R9, [R1+0xc] ;  /* 0x00000c0001097983 */ /* 0x00cea20000100800 */
        /* <DEDUP_REMOVED lines=46> */
.L_x_11308:
        /* <DEDUP_REMOVED lines=16> */
.L_x_11309:
[----:B------:R-:W-:Y:S05]  /*13410*/  @!P1 BRA `(.L_x_11310) ;  /* 0x00000000000c9947 */ /* 0x000fea0003800000 */
[----:B------:R-:W3:Y:S04]  /*13420*/  LDG.E R6, desc[UR40][R2.64] ;  /* 0x0000002802067981 */ /* 0x000ee8000c1e1900 */
[----:B------:R-:W3:Y:S02]  /*13430*/  LDG.E R2, desc[UR40][R2.64+0x4] ;  /* 0x0000042802027981 */ /* 0x000ee4000c1e1900 */
[----:B---3--:R-:W-:-:S07]  /*13440*/  IMAD.IADD R6, R2, 0x1, -R6 ;  /* 0x0000000102067824 */ /* 0x008fce00078e0a06 */
.L_x_11310:
        /* <DEDUP_REMOVED lines=34> */
.L_x_11313:
[----:B------:R-:W-:-:S13]  /*13670*/  ISETP.NE.AND P0, PT, R3, 0x1, PT ;  /* 0x000000010300780c */ /* 0x000fda0003f05270 */
[----:B------:R-:W2:Y:S02]  /*13680*/  @P0 LDC.64 R4, c[0x0][0x9e8] ;  /* 0x00027a00ff040b82 */ /* 0x000ea40000000a00 */
[----:B--2---:R-:W-:-:S05]  /*13690*/  @P0 IMAD.HI.U32 R4, R8, R4, RZ ;  /* 0x0000000408040227 */ /* 0x004fca00078e00ff */
[----:B------:R-:W-:-:S07]  /*136a0*/  @P0 SHF.R.U32.HI R8, RZ, R5, R4 ;  /* 0x00000005ff080219 */ /* 0x000fce0000011604 */
.L_x_11314:
[----:B------:R-:W-:Y:S05]  /*136b0*/  BSYNC B0 ;  /* 0x0000000000007941 */ /* 0x000fea0003800000 */
.L_x_11312:
[----:B------:R-:W-:-:S05]  /*136c0*/  IMAD R8, R8, R3, R3 ;  /* 0x0000000308087224 */ /* 0x000fca00078e0203 */
[----:B------:R-:W-:-:S07]  /*136d0*/  VIMNMX R2, R2, R8, PT ;  /* 0x0000000802027248 */ /* 0x000fce0003fe0100 */
.L_x_11311:
        /* <DEDUP_REMOVED lines=25> */
.L_x_11317:
[----:B------:R-:W-:-:S13]  /*13870*/  ISETP.NE.AND P0, PT, R3, 0x1, PT ;  /* 0x000000010300780c */ /* 0x000fda0003f05270 */
[----:B--2---:R-:W2:Y:S02]  /*13880*/  @P0 LDC.64 R4, c[0x0][0x9e8] ;  /* 0x00027a00ff040b82 */ /* 0x004ea40000000a00 */
[----:B--2---:R-:W-:-:S05]  /*13890*/  @P0 IMAD.HI.U32 R4, R6, R4, RZ ;  /* 0x0000000406040227 */ /* 0x004fca00078e00ff */
[----:B------:R-:W-:-:S07]  /*138a0*/  @P0 SHF.R.U32.HI R6, RZ, R5, R4 ;  /* 0x00000005ff060219 */ /* 0x000fce0000011604 */
.L_x_11318:
[----:B------:R-:W-:Y:S05]  /*138b0*/  BSYNC B0 ;  /* 0x0000000000007941 */ /* 0x000fea0003800000 */
.L_x_11316:
[----:B------:R-:W-:-:S05]  /*138c0*/  IMAD R3, R6, R3, RZ ;  /* 0x0000000306037224 */ /* 0x000fca00078e02ff */
[----:B------:R-:W-:-:S07]  /*138d0*/  VIMNMX R2, R2, R3, !PT ;  /* 0x0000000302027248 */ /* 0x000fce0007fe0100 */
.L_x_11315:
        /* <DEDUP_REMOVED lines=44> */
.L_x_11320:
[----:B------:R-:W-:Y:S05]  /*13ba0*/  BSYNC B0 ;  /* 0x0000000000007941 */ /* 0x000fea0003800000 */
.L_x_11319:
        /* <DEDUP_REMOVED lines=26> */
.L_x_11322:
        /* <DEDUP_REMOVED lines=20> */
.L_x_11325:
[----:B------:R-:W-:Y:S05]  /*13e90*/  BSYNC B6 ;  /* 0x0000000000067941 */ /* 0x000fea0003800000 */
.L_x_11324:
        /* <DEDUP_REMOVED lines=20> */
.L_x_11328:
        /* <DEDUP_REMOVED lines=15> */
.L_x_11327:
[----:B------:R-:W-:Y:S05]  /*140d0*/  BSYNC B6 ;  /* 0x0000000000067941 */ /* 0x000fea0003800000 */
.L_x_11326:
        /* <DEDUP_REMOVED lines=24> */
.L_x_11435:
        /* <DEDUP_REMOVED lines=9> */
.L_x_11438:
        /* <DEDUP_REMOVED lines=24> */
.L_x_11332:
[----:B------:R-:W4:Y:S04]  /*14470*/  LDL R0, [R1+0x10] ;  /* 0x0000100001007983 */ /* 0x000f280000100800 */
[----:B---3--:R-:W3:Y:S01]  /*14480*/  LDL R2, [R1+0x14] ;  /* 0x0000140001027983 */ /* 0x008ee20000100800 */
[----:B----4-:R-:W-:Y:S01]  /*14490*/  IMAD R0, R0, 0x8, R19 ;  /* 0x0000000800007824 */ /* 0x010fe200078e0213 */
[----:B---3--:R-:W-:-:S04]  /*144a0*/  SHF.L.U32 R2, R2, 0x1f, RZ ;  /* 0x0000001f02027819 */ /* 0x008fc800000006ff */
[----:B------:R-:W3:Y:S02]  /*144b0*/  SYNCS.PHASECHK.TRANS64.TRYWAIT P0, [R0+URZ+0x22840], R2 ;  /* 0x02284002000075a7 */ /* 0x000ee4000800017f */
[----:B---3--:R-:W-:Y:S05]  /*144c0*/  @!P0 BRA `(.L_x_11333) ;  /* 0x0000004c00f88947 */ /* 0x008fea0003800000 */
.L_x_11439:
        /* <DEDUP_REMOVED lines=11> */
.L_x_11334:
[----:B-1----:R-:W4:Y:S04]  /*14580*/  LDL R4, [R1+0x10] ;  /* 0x0000100001047983 */ /* 0x002f280000100800 */
[----:B------:R-:W2:Y:S04]  /*14590*/  LDL R3, [R1+0x20] ;  /* 0x0000200001037983 */ /* 0x000ea80000100800 */
[----:B---3--:R-:W3:Y:S01]  /*145a0*/  LDL R2, [R1+0x18] ;  /* 0x0000180001027983 */ /* 0x008ee20000100800 */
[----:B------:R-:W-:Y:S01]  /*145b0*/  R2UR UR9, R0 ;  /* 0x00000000000972ca */ /* 0x000fe200000e0000 */
[----:B------:R-:W-:Y:S01]  /*145c0*/  UIADD3 UR6, UP0, UR38, 0x370, URZ ;  /* 0x0000037026067890 */ /* 0x000fe2000ff1e03f */
[----:B------:R-:W-:Y:S01]  /*145d0*/  R2UR UR12, R17 ;  /* 0x00000000110c72ca */ /* 0x000fe200000e0000 */
[----:B------:R-:W-:Y:S01]  /*145e0*/  UMOV UR5, 0x14f00000 ;  /* 0x14f0000000057882 */ /* 0x000fe20000000000 */
[----:B-----5:R-:W-:Y:S01]  /*145f0*/  R2UR UR13, R16 ;  /* 0x00000000100d72ca */ /* 0x020fe200000e0000 */
[----:B------:R-:W-:Y:S01]  /*14600*/  UIADD3.X UR7, URZ, UR39, URZ, UP0, !UPT ;  /* 0x000000273f077290 */ /* 0x000fe200087fe43f */
[----:B------:R-:W-:Y:S01]  /*14610*/  PLOP3.LUT P0, PT, PT, PT, PT, 0x80, 0x0 ;  /* 0x000000000000781c */ /* 0x000fe20003f0f070 */
[----:B------:R-:W-:Y:S01]  /*14620*/  UMOV UR10, URZ ;  /* 0x0000003f000a7c82 */ /* 0x000fe20008000000 */
[----:B------:R-:W-:-:S05]  /*14630*/  LOP3.LUT R18, R18, 0xfffffffe, RZ, 0xc0, !PT ;  /* 0xfffffffe12127812 */ /* 0x000fca00078ec0ff */
[----:B------:R-:W-:-:S06]  /*14640*/  UIADD3 UR9, UR9, 0x22830, URZ ;  /* 0x0002283009097890 */ /* 0x000fcc000fffe03f */
[----:B------:R-:W-:Y:S01]  /*14650*/  @P0 LOP3.LUT R18, R18, 0x1, RZ, 0xfc, !PT ;  /* 0x0000000112120812 */ /* 0x000fe200078efcff */
[----:B----4-:R-:W-:Y:S01]  /*14660*/  IMAD R0, R4, 0x3000, R19 ;  /* 0x0000300004007824 */ /* 0x010fe200078e0213 */
[----:B--2---:R-:W-:-:S04]  /*14670*/  R2UR UR11, R3 ;  /* 0x00000000030b72ca */ /* 0x004fc800000e0000 */
[----:B------:R-:W-:Y:S02]  /*14680*/  R2UR UR8, R0 ;  /* 0x00000000000872ca */ /* 0x000fe400000e0000 */
[----:B---3--:R-:W-:-:S11]  /*14690*/  R2UR UR4, R2 ;  /* 0x00000000020472ca */ /* 0x008fd600000e0000 */
[----:B------:R-:W-:Y:S02]  /*146a0*/  UIADD3 UR8, UR8, 0x1c400, URZ ;  /* 0x0001c40008087890 */ /* 0x000fe4000fffe03f */
[----:B------:R-:W-:-:S03]  /*146b0*/  UIMAD UR11, UR11, 0x60, UR4 ;  /* 0x000000600b0b78a4 */ /* 0x000fc6000f8e0204 */
[----:B------:R-:W-:-:S06]  /*146c0*/  UMOV UR4, 0x0 ;  /* 0x0000000000047882 */ /* 0x000fcc0000000000 */
[----:B------:R3:W-:Y:S02]  /*146d0*/  UTMALDG.4D [UR8], [UR6], desc[UR4] ;  /* 0x00000408060075b4 */ /* 0x0007e40008019000 */
[----:B---3--:R-:W-:Y:S01]  /*146e0*/  NOP ;  /* 0x0000000000007918 */ /* 0x008fe20000000000 */
.L_x_11330:
        /* <DEDUP_REMOVED lines=31> */
.L_x_11336:
[----:B------:R-:W-:Y:S05]  /*148e0*/  BSYNC B6 ;  /* 0x0000000000067941 */ /* 0x000fea0003800000 */
.L_x_11335:
        /* <DEDUP_REMOVED lines=124> */
[----:B0-----:R-:W0:Y:S03]  /*150b0*/  SHFL.IDX PT, R6, R2, 0x6, 0x181f ;  /* 0x00d81f0002067f89 */ /* 0x001e2600000e0000 */
[----:B-1----:R-:W-:-:S05]  /*150c0*/  @!P1 LEA R5, P2, R9, R5, 0x1 ;  /* 0x0000000509059211 */ /* 0x002fca00078408ff */
[----:B0-----:R-:W-:-:S04]  /*150d0*/  @!P1 IMAD.X R6, RZ, RZ, R6, P2 ;  /* 0x000000ffff069224 */ /* 0x001fc800010e0606 */
[----:B------:R-:W-:Y:S02]  /*150e0*/  @!P1 IMAD.MOV.U32 R7, RZ, RZ, R6 ;  /* 0x000000ffff079224 */ /* 0x000fe400078e0006 */
[----:B------:R-:W-:Y:S02]  /*150f0*/  @!P1 IMAD.MOV.U32 R6, RZ, RZ, R5 ;  /* 0x000000ffff069224 */ /* 0x000fe400078e0005 */
[----:B------:R0:W1:Y:S04]  /*15100*/  SHFL.IDX PT, R5, R2, 0x7, 0x181f ;  /* 0x00f81f0002057f89 */ /* 0x00006800000e0000 */
[----:B------:R0:W-:Y:S02]  /*15110*/  @!P1 LDGSTS.E.BYPASS.LTC128B.128 [R8+0x1b400], desc[UR40][R6.64], !P0 ;  /* 0x1b40000006089fae */ /* 0x0001e4000c101d68 */
.L_x_11456:
[----:B------:R-:W-:-:S05]  /*15120*/  VIADD R3, R3, 0x70 ;  /* 0x0000007003037836 */ /* 0x000fca0000000000 */
[----:B------:R-:W-:-:S13]  /*15130*/  ISETP.GE.AND P1, PT, R3, R4, PT ;  /* 0x000000040300720c */ /* 0x000fda0003f26270 */
[----:B0-----:R-:W-:-:S05]  /*15140*/  @!P1 LEA R2, P2, R9, R0, 0x1 ;  /* 0x0000000009029211 */ /* 0x001fca00078408ff */
[----:B-1----:R-:W-:-:S05]  /*15150*/  @!P1 IMAD.X R3, RZ, RZ, R5, P2 ;  /* 0x000000ffff039224 */ /* 0x002fca00010e0605 */
[----:B------:R-:W-:Y:S01]  /*15160*/  @!PT LDS RZ, [RZ] ;  /* 0x00000000fffff984 */ /* 0x000fe20000000800 */
[----:B------:R-:W-:Y:S01]  /*15170*/  @!PT LDS RZ, [RZ] ;  /* 0x00000000fffff984 */ /* 0x000fe20000000800 */
[----:B------:R-:W-:Y:S01]  /*15180*/  @!PT LDS RZ, [RZ] ;  /* 0x00000000fffff984 */ /* 0x000fe20000000800 */
[----:B------:R0:W-:Y:S01]  /*15190*/  @!P1 LDGSTS.E.BYPASS.LTC128B.128 [R8+0x1bc00], desc[UR40][R2.64], !P0 ;  /* 0x1bc0000002089fae */ /* 0x0001e2000c101d68 */
[----:B------:R-:W-:Y:S01]  /*151a0*/  PLOP3.LUT P0, PT, PT, PT, PT, 0x80, 0x0 ;  /* 0x000000000000781c */ /* 0x000fe20003f0f070 */
[----:B------:R-:W-:-:S12]  /*151b0*/  NOP ;  /* 0x0000000000007918 */ /* 0x000fd80000000000 */
.L_x_11338:
        /* <DEDUP_REMOVED lines=18> */
.L_x_11457:
[----:B------:R-:W-:Y:S05]  /*152e0*/  BSYNC B0 ;  /* 0x0000000000007941 */ /* 0x000fea0003800000 */
.L_x_11339:
[----:B------:R-:W-:Y:S01]  /*152f0*/  LOP3.LUT P0, RZ, R18, 0x1, RZ, 0xc0, !PT ;  /* 0x0000000112ff7812 */ /* 0x000fe2000780c0ff */
[----:B------:R-:W-:-:S12]  /*15300*/  BSSY B0, `(.L_x_11341) ;  /* 0x000005b000007945 */ /* 0x000fd80003800000 */
[----:B------:R-:W-:Y:S05]  /*15310*/  @!P0 BRA `(.L_x_11342) ;  /* 0x0000000400648947 */ /* 0x000fea0003800000 */
[----:B------:R-:W2:Y:S04]  /*15320*/  LDL R2, [R1+0x10] ;  /* 0x0000100001027983 */ /* 0x000ea80000100800 */
[----:B------:R-:W0:Y:S01]  /*15330*/  LDL R4, [R1+0x14] ;  /* 0x0000140001047983 */ /* 0x000e220000100800 */
[----:B------:R-:W-:Y:S01]  /*15340*/  BSSY B1, `(.L_x_11343) ;  /* 0x0000008000017945 */ /* 0x000fe20003800000 */
[----:B------:R-:W1:Y:S02]  /*15350*/  S2R R3, SR_TID.X ;  /* 0x0000000000037919 */ /* 0x000e640000002100 */
[----:B-1----:R-:W-:-:S04]  /*15360*/  LOP3.LUT R3, R3, 0x7f, RZ, 0xc0, !PT ;  /* 0x0000007f03037812 */ /* 0x002fc800078ec0ff */
[----:B------:R-:W-:Y:S01]  /*15370*/  ISETP.NE.AND P1, PT, R3, RZ, PT ;  /* 0x000000ff0300720c */ /* 0x000fe20003f25270 */
[----:B--2---:R-:W-:Y:S01]  /*15380*/  IMAD R2, R2, 0x8, R19 ;  /* 0x0000000802027824 */ /* 0x004fe200078e0213 */
[----:B0-----:R-:W-:-:S04]  /*15390*/  SHF.L.U32 R0, R4, 0x1f, RZ ;  /* 0x0000001f04007819 */ /* 0x001fc800000006ff */
[----:B------:R-:W0:Y:S02]  /*153a0*/  SYNCS.PHASECHK.TRANS64.TRYWAIT P0, [R2+URZ+0x22860], R0 ;  /* 0x02286000020075a7 */ /* 0x000e24000800017f */
[----:B0-----:R-:W-:Y:S05]  /*153b0*/  @!P0 BRA `(.L_x_11344) ;  /* 0x0000004800f88947 */ /* 0x001fea0003800000 */
.L_x_11458:
[----:B------:R-:W-:Y:S05]  /*153c0*/  BSYNC B1 ;  /* 0x0000000000017941 */ /* 0x000fea0003800000 */
.L_x_11343:
        /* <DEDUP_REMOVED lines=9> */
.L_x_11346:
[----:B------:R-:W-:Y:S05]  /*15460*/  BSYNC B1 ;  /* 0x0000000000017941 */ /* 0x000fea0003800000 */
.L_x_11345:
[----:B0-----:R-:W2:Y:S04]  /*15470*/  LDL R0, [R1+0x10] ;  /* 0x0000100001007983 */ /* 0x001ea80000100800 */
[----:B------:R-:W3:Y:S04]  /*15480*/  LDL R4, [R1+0x18] ;  /* 0x0000180001047983 */ /* 0x000ee80000100800 */
        /* <DEDUP_REMOVED lines=9> */
[----:B---3--:R-:W-:Y:S02]  /*15520*/  IMAD R3, R3, 0x60, R4 ;  /* 0x0000006003037824 */ /* 0x008fe400078e0204 */
[----:B------:R-:W-:-:S07]  /*15530*/  VIADD R4, R0, 0x400 ;  /* 0x0000040000047836 */ /* 0x000fce0000000000 */
.L_x_11347:
        /* <DEDUP_REMOVED lines=15> */
.L_x_11348:
        /* <DEDUP_REMOVED lines=15> */
.L_x_11349:
        /* <DEDUP_REMOVED lines=15> */
.L_x_11350:
        /* <DEDUP_REMOVED lines=10> */
.L_x_11342:
[----:B------:R-:W-:Y:S05]  /*158b0*/  BSYNC B0 ;  /* 0x0000000000007941 */ /* 0x000fea0003800000 */
.L_x_11341:
        /* <DEDUP_REMOVED lines=61> */
.L_x_11357:
        /* <DEDUP_REMOVED lines=8> */
.L_x_11459:
[----:B------:R-:W-:Y:S05]  /*15d10*/  BSYNC B3 ;  /* 0x0000000000037941 */ /* 0x000fea0003800000 */
.L_x_11358:
        /* <DEDUP_REMOVED lines=9> */
.L_x_11361:
[----:B------:R-:W-:Y:S05]  /*15db0*/  BSYNC B3 ;  /* 0x0000000000037941 */ /* 0x000fea0003800000 */
.L_x_11360:
        /* <DEDUP_REMOVED lines=13> */
.L_x_11362:
        /* <DEDUP_REMOVED lines=13> */
.L_x_11460:
[----:B------:R-:W-:Y:S05]  /*15f60*/  BSYNC B3 ;  /* 0x0000000000037941 */ /* 0x000fea0003800000 */
.L_x_11363:
        /* <DEDUP_REMOVED lines=11> */
.L_x_11366:
[----:B------:R-:W-:Y:S05]  /*16020*/  BSYNC B3 ;  /* 0x0000000000037941 */ /* 0x000fea0003800000 */
.L_x_11365:
        /* <DEDUP_REMOVED lines=10> */
.L_x_11367:
        /* <DEDUP_REMOVED lines=15> */
.L_x_11368:
        /* <DEDUP_REMOVED lines=15> */
.L_x_11369:
        /* <DEDUP_REMOVED lines=15> */
.L_x_11370:
        /* <DEDUP_REMOVED lines=10> */
.L_x_11356:
[----:B------:R-:W-:Y:S05]  /*16440*/  BSYNC B1 ;  /* 0x0000000000017941 */ /* 0x000fea0003800000 */
.L_x_11355:
[----:B------:R-:W2:Y:S02]  /*16450*/  LDL.LU R5, [R1+0x30] ;  /* 0x0000300001057983 */ /* 0x000ea40000300800 */
[----:B--2---:R-:W-:-:S07]  /*16460*/  VIADD R0, R5, 0xfffffffd ;  /* 0xfffffffd05007836 */ /* 0x004fce0000000000 */
.L_x_11354:
[----:B------:R-:W-:Y:S05]  /*16470*/  BSYNC B2 ;  /* 0x0000000000027941 */ /* 0x000fea0003800000 */
.L_x_11353:
[----:B------:R-:W-:-:S05]  /*16480*/  VIADD R8, R8, 0xfffffffe ;  /* 0xfffffffe08087836 */ /* 0x000fca0000000000 */
[----:B------:R-:W-:-:S13]  /*16490*/  ISETP.NE.AND P0, PT, R8, R4, PT ;  /* 0x000000040800720c */ /* 0x000fda0003f05270 */
[----:B------:R-:W-:Y:S05]  /*164a0*/  @!P0 BRA `(.L_x_11352) ;  /* 0x0000001400008947 */ /* 0x000fea0003800000 */
.L_x_11403:
        /* <DEDUP_REMOVED lines=35> */
.L_x_11373:
        /* <DEDUP_REMOVED lines=8> */
.L_x_11461:
[----:B------:R-:W-:Y:S05]  /*16760*/  BSYNC B2 ;  /* 0x0000000000027941 */ /* 0x000fea0003800000 */
.L_x_11374:
        /* <DEDUP_REMOVED lines=9> */
.L_x_11377:
[----:B------:R-:W-:Y:S05]  /*16800*/  BSYNC B2 ;  /* 0x0000000000027941 */ /* 0x000fea0003800000 */
.L_x_11376:
        /* <DEDUP_REMOVED lines=12> */
.L_x_11378:
        /* <DEDUP_REMOVED lines=13> */
.L_x_11462:
[----:B------:R-:W-:Y:S05]  /*169a0*/  BSYNC B2 ;  /* 0x0000000000027941 */ /* 0x000fea0003800000 */
.L_x_11379:
        /* <DEDUP_REMOVED lines=11> */
.L_x_11382:
[----:B------:R-:W-:Y:S05]  /*16a60*/  BSYNC B2 ;  /* 0x0000000000027941 */ /* 0x000fea0003800000 */
.L_x_11381:
        /* <DEDUP_REMOVED lines=9> */
.L_x_11383:
        /* <DEDUP_REMOVED lines=15> */
.L_x_11384:
        /* <DEDUP_REMOVED lines=15> */
.L_x_11385:
        /* <DEDUP_REMOVED lines=15> */
.L_x_11386:
        /* <DEDUP_REMOVED lines=10> */
.L_x_11372:
[----:B------:R-:W-:Y:S05]  /*16e70*/  BSYNC B1 ;  /* 0x0000000000017941 */ /* 0x000fea0003800000 */
.L_x_11371:
        /* <DEDUP_REMOVED lines=35> */
.L_x_11389:
        /* <DEDUP_REMOVED lines=8> */
.L_x_11463:
[----:B------:R-:W-:Y:S05]  /*17130*/  BSYNC B2 ;  /* 0x0000000000027941 */ /* 0x000fea0003800000 */
.L_x_11390:
        /* <DEDUP_REMOVED lines=9> */
.L_x_11393:
[----:B------:R-:W-:Y:S05]  /*171d0*/  BSYNC B2 ;  /* 0x0000000000027941 */ /* 0x000fea0003800000 */
.L_x_11392:
        /* <DEDUP_REMOVED lines=13> */
.L_x_11394:
        /* <DEDUP_REMOVED lines=13> */
.L_x_11464:
[----:B------:R-:W-:Y:S05]  /*17380*/  BSYNC B2 ;  /* 0x0000000000027941 */ /* 0x000fea0003800000 */
.L_x_11395:
        /* <DEDUP_REMOVED lines=11> */
.L_x_11398:
[----:B------:R-:W-:Y:S05]  /*17440*/  BSYNC B2 ;  /* 0x0000000000027941 */ /* 0x000fea0003800000 */
.L_x_11397:
        /* <DEDUP_REMOVED lines=10> */
.L_x_11399:
        /* <DEDUP_REMOVED lines=15> */
.L_x_11400:
        /* <DEDUP_REMOVED lines=15> */
.L_x_11401:
        /* <DEDUP_REMOVED lines=15> */
.L_x_11402:
        /* <DEDUP_REMOVED lines=10> */
.L_x_11388:
[----:B------:R-:W-:Y:S05]  /*17860*/  BSYNC B1 ;  /* 0x0000000000017941 */ /* 0x000fea0003800000 */
.L_x_11387:
[----:B------:R-:W2:Y:S01]  /*17870*/  LDL R5, [R1+0x1c] ;  /* 0x00001c0001057983 */ /* 0x000ea20000100800 */
[----:B------:R-:W-:Y:S01]  /*17880*/  VIADD R0, R0, 0xfffffffe ;  /* 0xfffffffe00007836 */ /* 0x000fe20000000000 */
[----:B--2---:R-:W-:-:S13]  /*17890*/  ISETP.GT.AND P0, PT, R6, R5, PT ;  /* 0x000000050600720c */ /* 0x004fda0003f04270 */
[----:B------:R-:W-:Y:S05]  /*178a0*/  @P0 BRA `(.L_x_11403) ;  /* 0xffffffec00000947 */ /* 0x000fea000383ffff */
.L_x_11352:
[----:B------:R-:W-:Y:S05]  /*178b0*/  BSYNC B0 ;  /* 0x0000000000007941 */ /* 0x000fea0003800000 */
.L_x_11351:
        /* <DEDUP_REMOVED lines=25> */
.L_x_11405:
[----:B------:R-:W-:Y:S05]  /*17a50*/  BSYNC B0 ;  /* 0x0000000000007941 */ /* 0x000fea0003800000 */
.L_x_11404:
[----:B------:R-:W-:-:S05]  /*17a60*/  SEL R0, R0, RZ, P0 ;  /* 0x000000ff00007207 */ /* 0x000fca0000000000 */
[----:B------:R3:W-:Y:S02]  /*17a70*/  STL [R1+0x10], R0 ;  /* 0x0000100001007387 */ /* 0x0007e40000100800 */
.L_x_11323:
[----:B------:R-:W-:Y:S05]  /*17a80*/  BSYNC B7 ;  /* 0x0000000000077941 */ /* 0x000fea0003800000 */
.L_x_11321:
        /* <DEDUP_REMOVED lines=13> */
.L_x_11406:
        /* <DEDUP_REMOVED lines=8> */
[----:B0-2---:R-:W-:Y:S02]  /*17be0*/  IMAD.MOV.U32 R10, RZ, RZ, R3 ;  /* 0x000000ffff0a7224 */ /* 0x005fe400078e0003 */
        /* <DEDUP_REMOVED lines=37> */
.L_x_11474:
[----:B------:R-:W-:Y:S02]  /*17e40*/  ULDC UR4, c[0x0][0xc38] ;  /* 0x00030e0000047ab9 */ /* 0x000fe40000000800 */
[----:B------:R-:W-:-:S04]  /*17e50*/  IMAD.U32 R7, RZ, RZ, UR4 ;  /* 0x00000004ff077e24 */ /* 0x000fc8000f8e00ff */
[----:B-1----:R-:W-:-:S04]  /*17e60*/  IMAD R10, R14, R7, RZ ;  /* 0x000000070e0a7224 */ /* 0x002fc800078e02ff */
[----:B------:R-:W-:-:S05]  /*17e70*/  IMAD.IADD R4, R9, 0x1, R10 ;  /* 0x0000000109047824 */ /* 0x000fca00078e020a */
[----:B------:R-:W-:-:S13]  /*17e80*/  ISETP.GT.AND P6, PT, R4, R0, PT ;  /* 0x000000000400720c */ /* 0x000fda0003fc4270 */
[----:B------:R-:W-:Y:S05]  /*17e90*/  @P6 BRA `(.L_x_11409) ;  /* 0x0000000000ac6947 */ /* 0x000fea0003800000 */
.L_x_11412:
        /* <DEDUP_REMOVED lines=37> */
.L_x_11482:
[----:B------:R-:W-:Y:S02]  /*180f0*/  ULDC UR4, c[0x0][0xc38] ;  /* 0x00030e0000047ab9 */ /* 0x000fe40000000800 */
[----:B------:R-:W-:-:S04]  /*18100*/  IMAD.U32 R7, RZ, RZ, UR4 ;  /* 0x00000004ff077e24 */ /* 0x000fc8000f8e00ff */
[----:B-1----:R-:W-:-:S04]  /*18110*/  IMAD R10, R14, R7, RZ ;  /* 0x000000070e0a7224 */ /* 0x002fc800078e02ff */
[----:B------:R-:W-:-:S05]  /*18120*/  IMAD.IADD R4, R10, 0x1, R4 ;  /* 0x000000010a047824 */ /* 0x000fca00078e0204 */
[----:B------:R-:W-:-:S13]  /*18130*/  ISETP.GT.AND P6, PT, R4, R0, PT ;  /* 0x000000000400720c */ /* 0x000fda0003fc4270 */
[----:B------:R-:W-:Y:S05]  /*18140*/  @!P6 BRA `(.L_x_11412) ;  /* 0xfffffffc0054e947 */ /* 0x000fea000383ffff */
.L_x_11409:
        /* <DEDUP_REMOVED lines=12> */
.L_x_11487:
[----:B------:R-:W-:-:S13]  /*18210*/  ISETP.NE.AND P0, PT, R3, RZ, PT ;  /* 0x000000ff0300720c */ /* 0x000fda0003f05270 */
[----:B------:R-:W-:Y:S05]  /*18220*/  @!P0 BRA `(.L_x_11414) ;  /* 0x0000000000108947 */ /* 0x000fea0003800000 */
[----:B------:R-:W-:Y:S01]  /*18230*/  UMOV UR4, 0xffffffff ;  /* 0xffffffff00047882 */ /* 0x000fe20000000000 */
[----:B------:R-:W-:Y:S02]  /*18240*/  VIADD R12, R9, 0xffffffff ;  /* 0xffffffff090c7836 */ /* 0x000fe40000000000 */
[----:B------:R-:W-:Y:S05]  /*18250*/  BRA.DIV UR4, `(.L_x_11415) ;  /* 0x0000002a044c7947 */ /* 0x000fea000b800000 */
[----:B------:R1:W2:Y:S02]  /*18260*/  SHFL.IDX PT, R8, R2, R12, 0x1f ;  /* 0x00001f0c02087589 */ /* 0x0002a400000e0000 */
.L_x_11414:
        /* <DEDUP_REMOVED lines=62> */
.L_x_11416:
        /* <DEDUP_REMOVED lines=50> */
[----:B------:R-:W-:Y:S02]  /*18970*/  ISETP.GE.AND P2, PT, R3, RZ, PT ;  /* 0x000000ff0300720c */ /* 0x000fe40003f46270 */
[----:B------:R-:W-:-:S09]  /*18980*/  IADD3 R3, R8, 0x1000000, R0 ;  /* 0x0100000008037810 */ /* 0x000fd20007ffe000 */
        /* <DEDUP_REMOVED lines=8> */
[----:B------:R-:W-:Y:S02]  /*18a10*/  IMAD R3, R2, R6, R3 ;  /* 0x0000000602037224 */ /* 0x000fe400078e0203 */
[----:B------:R-:W-:-:S03]  /*18a20*/  IMAD.MOV.U32 R0, RZ, RZ, R2 ;  /* 0x000000ffff007224 */ /* 0x000fc600078e0002 */
[----:B------:R0:W-:Y:S04]  /*18a30*/  STL [R1+0x8], R3 ;  /* 0x0000080301007387 */ /* 0x0001e80000100800 */
.L_x_11417:
[----:B0-----:R-:W-:-:S05]  /*18a40*/  LOP3.LUT R3, RZ, R0, RZ, 0x33, !PT ;  /* 0x00000000ff037212 */ /* 0x001fca00078e33ff */
[----:B------:R-:W-:-:S05]  /*18a50*/  IMAD.IADD R0, R4, 0x1, R3 ;  /* 0x0000000104007824 */ /* 0x000fca00078e0203 */
[----:B------:R0:W-:Y:S01]  /*18a60*/  STL [R1+0x4], R0 ;  /* 0x0000040001007387 */ /* 0x0001e20000100800 */
[----:B------:R-:W-:Y:S05]  /*18a70*/  BRA `(.L_x_11418) ;  /* 0x0000000000287947 */ /* 0x000fea0003800000 */
.L_x_11410:
        /* <DEDUP_REMOVED lines=10> */
.L_x_11418:
[----:B--2---:R-:W2:Y:S04]  /*18b20*/  LDL R3, [R1+0x8] ;  /* 0x0000080001037983 */ /* 0x004ea80000100800 */
[----:B-1----:R-:W3:Y:S04]  /*18b30*/  LDL R2, [R1+0xc] ;  /* 0x00000c0001027983 */ /* 0x002ee80000100800 */
[----:B------:R-:W4:Y:S04]  /*18b40*/  LDL R5, [R1+0x4] ;  /* 0x0000040001057983 */ /* 0x000f280000100800 */
[----:B------:R-:W4:Y:S01]  /*18b50*/  LDL R4, [R1] ;  /* 0x0000000001047983 */ /* 0x000f220000100800 */
[----:B0-----:R-:W0:Y:S01]  /*18b60*/  S2R R0, SR_TID.X ;  /* 0x0000000000007919 */ /* 0x001e220000002100 */
        /* <DEDUP_REMOVED lines=11> */
.L_x_11407:
[----:B---34-:R-:W3:Y:S01]  /*18c20*/  LDL R0, [R1+0xc] ;  /* 0x00000c0001007983 */ /* 0x018ee20000100800 */
[----:B------:R-:W-:Y:S02]  /*18c30*/  ULDC UR4, c[0x0][0xc3c] ;  /* 0x00030f0000047ab9 */ /* 0x000fe40000000800 */
[----:B---3--:R-:W-:-:S13]  /*18c40*/  ISETP.GE.AND P0, PT, R0, UR4, PT ;  /* 0x0000000400007c0c */ /* 0x008fda000bf06270 */
[----:B------:R-:W-:Y:S05]  /*18c50*/  @!P0 BRA `(.L_x_11419) ;  /* 0xffffffa000f08947 */ /* 0x000fea000383ffff */
[----:B------:R-:W-:Y:S05]  /*18c60*/  BSYNC B8 ;  /* 0x0000000000087941 */ /* 0x000fea0003800000 */
.L_x_11307:
        /* <DEDUP_REMOVED lines=12> */
.L_x_11490:
[----:B------:R-:W-:Y:S05]  /*18d30*/  BSYNC B0 ;  /* 0x0000000000007941 */ /* 0x000fea0003800000 */
.L_x_11420:
[----:B------:R-:W-:-:S03]  /*18d40*/  UMOV UR4, 0xffffffff ;  /* 0xffffffff00047882 */ /* 0x000fc60000000000 */
[----:B------:R-:W-:Y:S05]  /*18d50*/  BRA.DIV UR4, `(.L_x_11422) ;  /* 0x0000001e04c87947 */ /* 0x000fea000b800000 */
[----:B------:R-:W1:Y:S02]  /*18d60*/  S2R R2, SR_TID.X ;  /* 0x0000000000027919 */ /* 0x000e640000002100 */
[----:B-1----:R-:W-:-:S04]  /*18d70*/  SHF.R.U32.HI R2, RZ, 0x5, R2 ;  /* 0x00000005ff027819 */ /* 0x002fc80000011602 */
[----:B------:R-:W-:-:S05]  /*18d80*/  LOP3.LUT R2, R2, 0x3, RZ, 0xc0, !PT ;  /* 0x0000000302027812 */ /* 0x000fca00078ec0ff */
[----:B------:R1:W2:Y:S02]  /*18d90*/  SHFL.IDX PT, R14, R2, RZ, 0x1f ;  /* 0x00001fff020e7589 */ /* 0x0002a400000e0000 */
.L_x_11493:
[----:B--2---:R-:W-:Y:S01]  /*18da0*/  ISETP.NE.AND P0, PT, R14, RZ, PT ;  /* 0x000000ff0e00720c */ /* 0x004fe20003f05270 */
[----:B------:R-:W-:-:S12]  /*18db0*/  BSSY B0, `(.L_x_11423) ;  /* 0x0000027000007945 */ /* 0x000fd80003800000 */
[----:B------:R-:W-:Y:S05]  /*18dc0*/  @P0 BRA `(.L_x_11424) ;  /* 0x0000000000940947 */ /* 0x000fea0003800000 */
[----:B------:R-:W-:-:S03]  /*18dd0*/  UMOV UR4, 0xffffffff ;  /* 0xffffffff00047882 */ /* 0x000fc60000000000 */
[----:B------:R-:W-:Y:S05]  /*18de0*/  BRA.DIV UR4, `(.L_x_11425) ;  /* 0x0000001e04d87947 */ /* 0x000fea000b800000 */
[----:B------:R-:W-:-:S13]  /*18df0*/  ELECT P6, URZ, PT ;  /* 0x00000000003f782f */ /* 0x000fda00038c0000 */
.L_x_11496:
[----:B------:R-:W-:Y:S05]  /*18e00*/  @!P6 BRA `(.L_x_11424) ;  /* 0x000000000084e947 */ /* 0x000fea0003800000 */
[----:B------:R-:W-:-:S06]  /*18e10*/  ULOP3.LUT UR4, UR36, 0x2, URZ, 0xfc, !UPT ;  /* 0x0000000224047892 */ /* 0x000fcc000f8efc3f */
[----:B-1----:R-:W-:-:S05]  /*18e20*/  IMAD.U32 R2, RZ, RZ, UR4 ;  /* 0x00000004ff027e24 */ /* 0x002fca000f8e00ff */
[----:B------:R-:W-:-:S13]  /*18e30*/  ISETP.NE.AND P2, PT, R2, 0x3, PT ;  /* 0x000000030200780c */ /* 0x000fda0003f45270 */
[----:B------:R-:W-:Y:S05]  /*18e40*/  @!P2 BRA `(.L_x_11426) ;  /* 0x000000000004a947 */ /* 0x000fea0003800000 */
[----:B------:R-:W-:Y:S01]  /*18e50*/  BPT.TRAP 0x1 ;  /* 0x000000040000795c */ /* 0x000fe20000300000 */
.L_x_11426:
        /* <DEDUP_REMOVED lines=14> */
.L_x_11497:
[----:B------:R-:W1:Y:S02]  /*18f40*/  SYNCS.PHASECHK.TRANS64.TRYWAIT P0, [R7+URZ], R2 ;  /* 0x00000002070075a7 */ /* 0x000e64000800017f */
[----:B-1----:R-:W-:Y:S05]  /*18f50*/  @!P0 BRA `(.L_x_11428) ;  /* 0x0000001c00b08947 */ /* 0x002fea0003800000 */
.L_x_11498:
[----:B------:R-:W-:Y:S05]  /*18f60*/  @!P2 BRA `(.L_x_11429) ;  /* 0x000000000004a947 */ /* 0x000fea0003800000 */
[----:B------:R-:W-:Y:S01]  /*18f70*/  BPT.TRAP 0x1 ;  /* 0x000000040000795c */ /* 0x000fe20000300000 */
.L_x_11429:
[----:B------:R-:W2:Y:S01]  /*18f80*/  LDL.LU R4, [R1+0x10] ;  /* 0x0000100001047983 */ /* 0x000ea20000300800 */
[----:B------:R-:W-:-:S04]  /*18f90*/  VIADD R0, R0, 0x22860 ;  /* 0x0002286000007836 */ /* 0x000fc80000000000 */
[----:B--2---:R-:W-:-:S04]  /*18fa0*/  IMAD R4, R4, 0x8, R0 ;  /* 0x0000000804047824 */ /* 0x004fc800078e0200 */
[----:B------:R-:W2:Y:S02]  /*18fb0*/  SYNCS.PHASECHK.TRANS64.TRYWAIT P0, [R4+URZ], R5 ;  /* 0x00000005040075a7 */ /* 0x000ea4000800017f */
[----:B--2---:R-:W-:Y:S05]  /*18fc0*/  @!P0 BRA `(.L_x_11430) ;  /* 0x0000001c00a88947 */ /* 0x004fea0003800000 */
.L_x_11499:
[----:B------:R-:W-:-:S07]  /*18fd0*/  IMAD R3, R3, 0x8, R0 ;  /* 0x0000000803037824 */ /* 0x000fce00078e0200 */
.L_x_11431:
[----:B----4-:R4:W0:Y:S02]  /*18fe0*/  SYNCS.PHASECHK.TRANS64.TRYWAIT P0, [R3+URZ], R2 ;  /* 0x00000002030075a7 */ /* 0x010824000800017f */
[----:B0-----:R-:W-:Y:S05]  /*18ff0*/  @!P0 NANOSLEEP.SYNCS 0x989680 ;  /* 0x009896800000895d */ /* 0x001fea0003900000 */
[----:B------:R-:W0:Y:S02]  /*19000*/  @!P0 SYNCS.PHASECHK.TRANS64 P0, [R3+URZ], R2 ;  /* 0x00000002030085a7 */ /* 0x000e24000800007f */
[----:B0-----:R-:W-:Y:S05]  /*19010*/  @!P0 BRA `(.L_x_11431) ;  /* 0xfffffffc00f08947 */ /* 0x001fea000383ffff */
.L_x_11424:
[----:B------:R-:W-:Y:S05]  /*19020*/  BSYNC B0 ;  /* 0x0000000000007941 */ /* 0x000fea0003800000 */
.L_x_11423:
[----:B------:R-:W-:Y:S05]  /*19030*/  EXIT ;  /* 0x000000000000794d */ /* 0x000fea0003800000 */
.L_x_11206:
[----:B0-----:R0:W1:Y:S02]  /*19040*/  SYNCS.PHASECHK.TRANS64.TRYWAIT P0, [R5+URZ+0x22800], R0 ;  /* 0x02280000050075a7 */ /* 0x001064000800017f */
[----:B-1----:R-:W-:Y:S05]  /*19050*/  @!P0 NANOSLEEP.SYNCS 0x989680 ;  /* 0x009896800000895d */ /* 0x002fea0003900000 */
[----:B------:R-:W1:Y:S02]  /*19060*/  @!P0 SYNCS.PHASECHK.TRANS64 P0, [R5+URZ+0x22800], R0 ;  /* 0x02280000050085a7 */ /* 0x000e64000800007f */
[----:B-1----:R-:W-:Y:S05]  /*19070*/  @!P0 BRA `(.L_x_11206) ;  /* 0xfffffffc00f08947 */ /* 0x002fea000383ffff */
[----:B------:R-:W-:Y:S05]  /*19080*/  BRA `(.L_x_11432) ;  /* 0xfffffe9000e07947 */ /* 0x000fea000383ffff */
.L_x_11210:
[----:B-1----:R-:W-:-:S04]  /*19090*/  IMAD.U32 R3, RZ, RZ, UR21 ;  /* 0x00000015ff037e24 */ /* 0x002fc8000f8e00ff */
[----:B------:R1:W2:Y:S03]  /*190a0*/  SYNCS.PHASECHK.TRANS64.TRYWAIT P1, [R3+URZ+0x22830], R8 ;  /* 0x02283008030075a7 */ /* 0x0002a6000802017f */
[----:B--2---:R-:W-:Y:S05]  /*190b0*/  @!P1 NANOSLEEP.SYNCS 0x989680 ;  /* 0x009896800000995d */ /* 0x004fea0003900000 */
[----:B------:R-:W2:Y:S02]  /*190c0*/  @!P1 SYNCS.PHASECHK.TRANS64 P1, [R3+URZ+0x22830], R8 ;  /* 0x02283008030095a7 */ /* 0x000ea4000802007f */
[----:B--2---:R-:W-:Y:S05]  /*190d0*/  @!P1 BRA `(.L_x_11210) ;  /* 0xfffffffc00ec9947 */ /* 0x004fea000383ffff */
[----:B------:R-:W-:Y:S05]  /*190e0*/  BRA `(.L_x_11209) ;  /* 0xfffffe9400087947 */ /* 0x000fea000383ffff */
.L_x_11222:
[----:B-1----:R-:W-:-:S04]  /*190f0*/  IMAD.U32 R9, RZ, RZ, UR21 ;  /* 0x00000015ff097e24 */ /* 0x002fc8000f8e00ff */
[----:B------:R1:W2:Y:S03]  /*19100*/  SYNCS.PHASECHK.TRANS64.TRYWAIT P2, [R9+URZ+0x22850], R8 ;  /* 0x02285008090075a7 */ /* 0x0002a6000804017f */
[----:B--2---:R-:W-:Y:S05]  /*19110*/  @!P2 NANOSLEEP.SYNCS 0x989680 ;  /* 0x009896800000a95d */ /* 0x004fea0003900000 */
[----:B------:R-:W2:Y:S02]  /*19120*/  @!P2 SYNCS.PHASECHK.TRANS64 P2, [R9+URZ+0x22850], R8 ;  /* 0x022850080900a5a7 */ /* 0x000ea4000804007f */
[----:B--2---:R-:W-:Y:S05]  /*19130*/  @!P2 BRA `(.L_x_11222) ;  /* 0xfffffffc00eca947 */ /* 0x004fea000383ffff */
[----:B------:R-:W-:Y:S05]  /*19140*/  BRA `(.L_x_11221) ;  /* 0xfffffeb400c07947 */ /* 0x000fea000383ffff */
.L_x_11230:
[----:B-1----:R-:W-:-:S04]  /*19150*/  IMAD.U32 R4, RZ, RZ, UR30 ;  /* 0x0000001eff047e24 */ /* 0x002fc8000f8e00ff */
[----:B------:R1:W2:Y:S03]  /*19160*/  SYNCS.PHASECHK.TRANS64.TRYWAIT P2, [R4+URZ+0x22830], R7 ;  /* 0x02283007040075a7 */ /* 0x0002a6000804017f */
[----:B--2---:R-:W-:Y:S05]  /*19170*/  @!P2 NANOSLEEP.SYNCS 0x989680 ;  /* 0x009896800000a95d */ /* 0x004fea0003900000 */
[----:B------:R-:W2:Y:S02]  /*19180*/  @!P2 SYNCS.PHASECHK.TRANS64 P2, [R4+URZ+0x22830], R7 ;  /* 0x022830070400a5a7 */ /* 0x000ea4000804007f */
[----:B--2---:R-:W-:Y:S05]  /*19190*/  @!P2 BRA `(.L_x_11230) ;  /* 0xfffffffc00eca947 */ /* 0x004fea000383ffff */
[----:B------:R-:W-:Y:S05]  /*191a0*/  BRA `(.L_x_11229) ;  /* 0xfffffebc004c7947 */ /* 0x000fea000383ffff */
.L_x_11242:
[----:B--2---:R2:W3:Y:S02]  /*191b0*/  SYNCS.PHASECHK.TRANS64.TRYWAIT P2, [R10+URZ+0x22850], R7 ;  /* 0x022850070a0075a7 */ /* 0x0044e4000804017f */
[----:B---3--:R-:W-:Y:S05]  /*191c0*/  @!P2 NANOSLEEP.SYNCS 0x989680 ;  /* 0x009896800000a95d */ /* 0x008fea0003900000 */
[----:B------:R-:W3:Y:S02]  /*191d0*/  @!P2 SYNCS.PHASECHK.TRANS64 P2, [R10+URZ+0x22850], R7 ;  /* 0x022850070a00a5a7 */ /* 0x000ee4000804007f */
[----:B---3--:R-:W-:Y:S05]  /*191e0*/  @!P2 BRA `(.L_x_11242) ;  /* 0xfffffffc00f0a947 */ /* 0x008fea000383ffff */
[----:B------:R-:W-:Y:S05]  /*191f0*/  BRA `(.L_x_11241) ;  /* 0xfffffee800287947 */ /* 0x000fea000383ffff */
.L_x_11251:
[----:B-1----:R-:W-:-:S04]  /*19200*/  IMAD.U32 R0, RZ, RZ, UR22 ;  /* 0x00000016ff007e24 */ /* 0x002fc8000f8e00ff */
[----:B------:R1:W3:Y:S03]  /*19210*/  SYNCS.PHASECHK.TRANS64.TRYWAIT P3, [R0+URZ+0x22830], R5 ;  /* 0x02283005000075a7 */ /* 0x0002e6000806017f */
[----:B---3--:R-:W-:Y:S05]  /*19220*/  @!P3 NANOSLEEP.SYNCS 0x989680 ;  /* 0x009896800000b95d */ /* 0x008fea0003900000 */
[----:B------:R-:W3:Y:S02]  /*19230*/  @!P3 SYNCS.PHASECHK.TRANS64 P3, [R0+URZ+0x22830], R5 ;  /* 0x022830050000b5a7 */ /* 0x000ee4000806007f */
[----:B---3--:R-:W-:Y:S05]  /*19240*/  @!P3 BRA `(.L_x_11251) ;  /* 0xfffffffc00ecb947 */ /* 0x008fea000383ffff */
[----:B------:R-:W-:Y:S05]  /*19250*/  BRA `(.L_x_11250) ;  /* 0xfffffeec00e07947 */ /* 0x000fea000383ffff */
.L_x_11255:
[----:B--2---:R2:W3:Y:S02]  /*19260*/  SYNCS.PHASECHK.TRANS64.TRYWAIT P3, [R10+URZ+0x22850], R5 ;  /* 0x022850050a0075a7 */ /* 0x0044e4000806017f */
[----:B---3--:R-:W-:Y:S05]  /*19270*/  @!P3 NANOSLEEP.SYNCS 0x989680 ;  /* 0x009896800000b95d */ /* 0x008fea0003900000 */
[----:B------:R-:W3:Y:S02]  /*19280*/  @!P3 SYNCS.PHASECHK.TRANS64 P3, [R10+URZ+0x22850], R5 ;  /* 0x022850050a00b5a7 */ /* 0x000ee4000806007f */
[----:B---3--:R-:W-:Y:S05]  /*19290*/  @!P3 BRA `(.L_x_11255) ;  /* 0xfffffffc00f0b947 */ /* 0x008fea000383ffff */
[----:B------:R-:W-:Y:S05]  /*192a0*/  BRA `(.L_x_11254) ;  /* 0xffffff0800047947 */ /* 0x000fea000383ffff */
.L_x_11261:
[----:B-1----:R-:W-:-:S04]  /*192b0*/  IMAD.U32 R7, RZ, RZ, UR21 ;  /* 0x00000015ff077e24 */ /* 0x002fc8000f8e00ff */
[----:B------:R1:W2:Y:S03]  /*192c0*/  SYNCS.PHASECHK.TRANS64.TRYWAIT P2, [R7+URZ+0x22830], R8 ;  /* 0x02283008070075a7 */ /* 0x0002a6000804017f */
[----:B--2---:R-:W-:Y:S05]  /*192d0*/  @!P2 NANOSLEEP.SYNCS 0x989680 ;  /* 0x009896800000a95d */ /* 0x004fea0003900000 */
[----:B------:R-:W2:Y:S02]  /*192e0*/  @!P2 SYNCS.PHASECHK.TRANS64 P2, [R7+URZ+0x22830], R8 ;  /* 0x022830080700a5a7 */ /* 0x000ea4000804007f */
[----:B--2---:R-:W-:Y:S05]  /*192f0*/  @!P2 BRA `(.L_x_11261) ;  /* 0xfffffffc00eca947 */ /* 0x004fea000383ffff */
[----:B------:R-:W-:Y:S05]  /*19300*/  BRA `(.L_x_11260) ;  /* 0xffffff0c00147947 */ /* 0x000fea000383ffff */
.L_x_11273:
[----:B--2---:R2:W3:Y:S02]  /*19310*/  SYNCS.PHASECHK.TRANS64.TRYWAIT P2, [R9+URZ+0x22850], R8 ;  /* 0x02285008090075a7 */ /* 0x0044e4000804017f */
[----:B---3--:R-:W-:Y:S05]  /*19320*/  @!P2 NANOSLEEP.SYNCS 0x989680 ;  /* 0x009896800000a95d */ /* 0x008fea0003900000 */
[----:B------:R-:W3:Y:S02]  /*19330*/  @!P2 SYNCS.PHASECHK.TRANS64 P2, [R9+URZ+0x22850], R8 ;  /* 0x022850080900a5a7 */ /* 0x000ee4000804007f */
[----:B---3--:R-:W-:Y:S05]  /*19340*/  @!P2 BRA `(.L_x_11273) ;  /* 0xfffffffc00f0a947 */ /* 0x008fea000383ffff */
[----:B------:R-:W-:Y:S05]  /*19350*/  BRA `(.L_x_11272) ;  /* 0xffffff3400e87947 */ /* 0x000fea000383ffff */
.L_x_11329:
        /* <DEDUP_REMOVED lines=11> */
.L_x_11434:
[----:B------:R-:W-:Y:S05]  /*19410*/  BSYNC B0 ;  /* 0x0000000000007941 */ /* 0x000fea0003800000 */
.L_x_11433:
[----:B------:R-:W-:Y:S05]  /*19420*/  BRA `(.L_x_11435) ;  /* 0xffffffac008c7947 */ /* 0x000fea000383ffff */
.L_x_11331:
[----:B------:R-:W-:Y:S01]  /*19430*/  BSSY B0, `(.L_x_11436) ;  /* 0x0000006000007945 */ /* 0x000fe20003800000 */
[----:B------:R-:W-:-:S07]  /*19440*/  IMAD.MOV.U32 R15, RZ, RZ, -0x1 ;  /* 0xffffffffff0f7424 */ /* 0x000fce00078e00ff */
[----:B012---:R-:W-:Y:S05]  /*19450*/  WARPSYNC.COLLECTIVE R15, `(.L_x_11437) ;  /* 0x000000000f0c7348 */ /* 0x007fea0003c00000 */
[----:B------:R-:W-:Y:S02]  /*19460*/  ELECT P6, UR62, PT ;  /* 0x00000000003e782f */ /* 0x000fe400038c0000 */
[----:B------:R-:W-:Y:S01]  /*19470*/  MOV R14, UR62 ;  /* 0x0000003e000e7c02 */ /* 0x000fe20008000f00 */
[----:B012---:R-:W-:Y:S10]  /*19480*/  ENDCOLLECTIVE ;  /* 0x000000000000791b */ /* 0x007ff40003800000 */
.L_x_11437:
[----:B------:R-:W-:Y:S05]  /*19490*/  BSYNC B0 ;  /* 0x0000000000007941 */ /* 0x000fea0003800000 */
.L_x_11436:
[----:B------:R-:W-:Y:S05]  /*194a0*/  BRA `(.L_x_11438) ;  /* 0xffffffac00907947 */ /* 0x000fea000383ffff */
.L_x_11333:
[----:B---3--:R3:W4:Y:S02]  /*194b0*/  SYNCS.PHASECHK.TRANS64.TRYWAIT P0, [R0+URZ+0x22840], R2 ;  /* 0x02284002000075a7 */ /* 0x008724000800017f */
[----:B----4-:R-:W-:Y:S05]  /*194c0*/  @!P0 NANOSLEEP.SYNCS 0x989680 ;  /* 0x009896800000895d */ /* 0x010fea0003900000 */
[----:B------:R-:W4:Y:S02]  /*194d0*/  @!P0 SYNCS.PHASECHK.TRANS64 P0, [R0+URZ+0x22840], R2 ;  /* 0x02284002000085a7 */ /* 0x000f24000800007f */
[----:B----4-:R-:W-:Y:S05]  /*194e0*/  @!P0 BRA `(.L_x_11333) ;  /* 0xfffffffc00f08947 */ /* 0x010fea000383ffff */
[----:B------:R-:W-:Y:S05]  /*194f0*/  BRA `(.L_x_11439) ;  /* 0xffffffac00f47947 */ /* 0x000fea000383ffff */
.L_x_11337:
        /* <DEDUP_REMOVED lines=13> */
.L_x_11440:
[----:B------:R-:W-:Y:S02]  /*195d0*/  IMAD.MOV.U32 R13, RZ, RZ, R0 ;  /* 0x000000ffff0d7224 */ /* 0x000fe400078e0000 */
[----:B------:R-:W-:-:S07]  /*195e0*/  IMAD.MOV.U32 R6, RZ, RZ, R14 ;  /* 0x000000ffff067224 */ /* 0x000fce00078e000e */
[----:B------:R-:W-:Y:S05]  /*195f0*/  WARPSYNC.COLLECTIVE R15, `(.L_x_11441) ;  /* 0x000000000f087348 */ /* 0x000fea0003c00000 */
[----:B------:R0:W1:Y:S02]  /*19600*/  SHFL.IDX P6, R14, R13, R12, R11 ;  /* 0x0000000c0d0e7389 */ /* 0x00006400000c000b */
[----:B01----:R-:W-:Y:S01]  /*19610*/  ENDCOLLECTIVE ;  /* 0x000000000000791b */ /* 0x003fe20003800000 */
.L_x_11441:
[----:B------:R-:W-:Y:S02]  /*19620*/  IMAD.MOV.U32 R13, RZ, RZ, R2 ;  /* 0x000000ffff0d7224 */ /* 0x000fe400078e0002 */
[----:B------:R-:W-:Y:S02]  /*19630*/  IMAD.MOV.U32 R12, RZ, RZ, 0x1 ;  /* 0x00000001ff0c7424 */ /* 0x000fe400078e00ff */
[----:B------:R-:W-:-:S07]  /*19640*/  IMAD.MOV.U32 R7, RZ, RZ, R14 ;  /* 0x000000ffff077224 */ /* 0x000fce00078e000e */
[----:B------:R-:W-:Y:S05]  /*19650*/  WARPSYNC.COLLECTIVE R15, `(.L_x_11442) ;  /* 0x000000000f087348 */ /* 0x000fea0003c00000 */
[----:B------:R0:W1:Y:S02]  /*19660*/  SHFL.IDX P6, R14, R13, R12, R11 ;  /* 0x0000000c0d0e7389 */ /* 0x00006400000c000b */
[----:B01----:R-:W-:Y:S01]  /*19670*/  ENDCOLLECTIVE ;  /* 0x000000000000791b */ /* 0x003fe20003800000 */
.L_x_11442:
        /* <DEDUP_REMOVED lines=15> */
.L_x_11443:
[----:B------:R-:W-:Y:S02]  /*19770*/  IMAD.MOV.U32 R13, RZ, RZ, R2 ;  /* 0x000000ffff0d7224 */ /* 0x000fe400078e0002 */
[----:B------:R-:W-:Y:S02]  /*19780*/  IMAD.MOV.U32 R12, RZ, RZ, 0x2 ;  /* 0x00000002ff0c7424 */ /* 0x000fe400078e00ff */
[----:B------:R-:W-:-:S07]  /*19790*/  IMAD.MOV.U32 R5, RZ, RZ, R14 ;  /* 0x000000ffff057224 */ /* 0x000fce00078e000e */
[----:B------:R-:W-:Y:S05]  /*197a0*/  WARPSYNC.COLLECTIVE R15, `(.L_x_11444) ;  /* 0x000000000f087348 */ /* 0x000fea0003c00000 */
[----:B------:R0:W1:Y:S02]  /*197b0*/  SHFL.IDX P6, R14, R13, R12, R11 ;  /* 0x0000000c0d0e7389 */ /* 0x00006400000c000b */
[----:B01----:R-:W-:Y:S01]  /*197c0*/  ENDCOLLECTIVE ;  /* 0x000000000000791b */ /* 0x003fe20003800000 */
.L_x_11444:
        /* <DEDUP_REMOVED lines=15> */
.L_x_11445:
[----:B------:R-:W-:Y:S02]  /*198c0*/  IMAD.MOV.U32 R13, RZ, RZ, R2 ;  /* 0x000000ffff0d7224 */ /* 0x000fe400078e0002 */
[----:B------:R-:W-:Y:S02]  /*198d0*/  IMAD.MOV.U32 R12, RZ, RZ, 0x3 ;  /* 0x00000003ff0c7424 */ /* 0x000fe400078e00ff */
[----:B------:R-:W-:-:S07]  /*198e0*/  IMAD.MOV.U32 R5, RZ, RZ, R14 ;  /* 0x000000ffff057224 */ /* 0x000fce00078e000e */
[----:B------:R-:W-:Y:S05]  /*198f0*/  WARPSYNC.COLLECTIVE R15, `(.L_x_11446) ;  /* 0x000000000f087348 */ /* 0x000fea0003c00000 */
[----:B------:R0:W1:Y:S02]  /*19900*/  SHFL.IDX P6, R14, R13, R12, R11 ;  /* 0x0000000c0d0e7389 */ /* 0x00006400000c000b */
[----:B01----:R-:W-:Y:S01]  /*19910*/  ENDCOLLECTIVE ;  /* 0x000000000000791b */ /* 0x003fe20003800000 */
.L_x_11446:
        /* <DEDUP_REMOVED lines=15> */
.L_x_11447:
[----:B------:R-:W-:Y:S02]  /*19a10*/  IMAD.MOV.U32 R13, RZ, RZ, R2 ;  /* 0x000000ffff0d7224 */ /* 0x000fe400078e0002 */
[----:B------:R-:W-:Y:S02]  /*19a20*/  IMAD.MOV.U32 R12, RZ, RZ, 0x4 ;  /* 0x00000004ff0c7424 */ /* 0x000fe400078e00ff */
[----:B------:R-:W-:-:S07]  /*19a30*/  IMAD.MOV.U32 R5, RZ, RZ, R14 ;  /* 0x000000ffff057224 */ /* 0x000fce00078e000e */
[----:B------:R-:W-:Y:S05]  /*19a40*/  WARPSYNC.COLLECTIVE R15, `(.L_x_11448) ;  /* 0x000000000f087348 */ /* 0x000fea0003c00000 */
[----:B------:R0:W1:Y:S02]  /*19a50*/  SHFL.IDX P6, R14, R13, R12, R11 ;  /* 0x0000000c0d0e7389 */ /* 0x00006400000c000b */
[----:B01----:R-:W-:Y:S01]  /*19a60*/  ENDCOLLECTIVE ;  /* 0x000000000000791b */ /* 0x003fe20003800000 */
.L_x_11448:
        /* <DEDUP_REMOVED lines=15> */
.L_x_11449:
[----:B------:R-:W-:Y:S02]  /*19b60*/  IMAD.MOV.U32 R13, RZ, RZ, R2 ;  /* 0x000000ffff0d7224 */ /* 0x000fe400078e0002 */
[----:B------:R-:W-:Y:S02]  /*19b70*/  IMAD.MOV.U32 R12, RZ, RZ, 0x5 ;  /* 0x00000005ff0c7424 */ /* 0x000fe400078e00ff */
[----:B------:R-:W-:-:S07]  /*19b80*/  IMAD.MOV.U32 R5, RZ, RZ, R14 ;  /* 0x000000ffff057224 */ /* 0x000fce00078e000e */
[----:B------:R-:W-:Y:S05]  /*19b90*/  WARPSYNC.COLLECTIVE R15, `(.L_x_11450) ;  /* 0x000000000f087348 */ /* 0x000fea0003c00000 */
[----:B------:R0:W1:Y:S02]  /*19ba0*/  SHFL.IDX P6, R14, R13, R12, R11 ;  /* 0x0000000c0d0e7389 */ /* 0x00006400000c000b */
[----:B01----:R-:W-:Y:S01]  /*19bb0*/  ENDCOLLECTIVE ;  /* 0x000000000000791b */ /* 0x003fe20003800000 */
.L_x_11450:
        /* <DEDUP_REMOVED lines=15> */
.L_x_11451:
[----:B------:R-:W-:Y:S02]  /*19cb0*/  IMAD.MOV.U32 R13, RZ, RZ, R2 ;  /* 0x000000ffff0d7224 */ /* 0x000fe400078e0002 */
[----:B------:R-:W-:Y:S02]  /*19cc0*/  IMAD.MOV.U32 R12, RZ, RZ, 0x6 ;  /* 0x00000006ff0c7424 */ /* 0x000fe400078e00ff */
[----:B------:R-:W-:-:S07]  /*19cd0*/  IMAD.MOV.U32 R5, RZ, RZ, R14 ;  /* 0x000000ffff057224 */ /* 0x000fce00078e000e */
[----:B------:R-:W-:Y:S05]  /*19ce0*/  WARPSYNC.COLLECTIVE R15, `(.L_x_11452) ;  /* 0x000000000f087348 */ /* 0x000fea0003c00000 */
[----:B------:R0:W1:Y:S02]  /*19cf0*/  SHFL.IDX P6, R14, R13, R12, R11 ;  /* 0x0000000c0d0e7389 */ /* 0x00006400000c000b */
[----:B01----:R-:W-:Y:S01]  /*19d00*/  ENDCOLLECTIVE ;  /* 0x000000000000791b */ /* 0x003fe20003800000 */
.L_x_11452:
        /* <DEDUP_REMOVED lines=13> */
.L_x_11453:
        /* <DEDUP_REMOVED lines=8> */
.L_x_11454:
        /* <DEDUP_REMOVED lines=13> */
.L_x_11455:
[----:B------:R-:W-:Y:S01]  /*19f30*/  IMAD.MOV.U32 R0, RZ, RZ, R14 ;  /* 0x000000ffff007224 */ /* 0x000fe200078e000e */
[----:B------:R-:W-:Y:S06]  /*19f40*/  BRA `(.L_x_11456) ;  /* 0xffffffb000747947 */ /* 0x000fec000383ffff */
.L_x_11340:
[----:B0-----:R0:W1:Y:S02]  /*19f50*/  SYNCS.PHASECHK.TRANS64.TRYWAIT P0, [R19+URZ+0x22820], R0 ;  /* 0x02282000130075a7 */ /* 0x001064000800017f */
[----:B-1----:R-:W-:Y:S05]  /*19f60*/  @!P0 NANOSLEEP.SYNCS 0x989680 ;  /* 0x009896800000895d */ /* 0x002fea0003900000 */
[----:B------:R-:W1:Y:S02]  /*19f70*/  @!P0 SYNCS.PHASECHK.TRANS64 P0, [R19+URZ+0x22820], R0 ;  /* 0x02282000130085a7 */ /* 0x000e64000800007f */
[----:B-1----:R-:W-:Y:S05]  /*19f80*/  @!P0 BRA `(.L_x_11340) ;  /* 0xfffffffc00f08947 */ /* 0x002fea000383ffff */
[----:B------:R-:W-:Y:S05]  /*19f90*/  BRA `(.L_x_11457) ;  /* 0xffffffb000d07947 */ /* 0x000fea000383ffff */
.L_x_11344:
[----:B0-----:R0:W1:Y:S02]  /*19fa0*/  SYNCS.PHASECHK.TRANS64.TRYWAIT P0, [R2+URZ+0x22860], R0 ;  /* 0x02286000020075a7 */ /* 0x001064000800017f */
[----:B-1----:R-:W-:Y:S05]  /*19fb0*/  @!P0 NANOSLEEP.SYNCS 0x989680 ;  /* 0x009896800000895d */ /* 0x002fea0003900000 */
[----:B------:R-:W1:Y:S02]  /*19fc0*/  @!P0 SYNCS.PHASECHK.TRANS64 P0, [R2+URZ+0x22860], R0 ;  /* 0x02286000020085a7 */ /* 0x000e64000800007f */
[----:B-1----:R-:W-:Y:S05]  /*19fd0*/  @!P0 BRA `(.L_x_11344) ;  /* 0xfffffffc00f08947 */ /* 0x002fea000383ffff */
[----:B------:R-:W-:Y:S05]  /*19fe0*/  BRA `(.L_x_11458) ;  /* 0xffffffb000f47947 */ /* 0x000fea000383ffff */
.L_x_11359:
[----:B--2---:R2:W3:Y:S02]  /*19ff0*/  SYNCS.PHASECHK.TRANS64.TRYWAIT P0, [R3+URZ+0x22840], R2 ;  /* 0x02284002030075a7 */ /* 0x0044e4000800017f */
[----:B---3--:R-:W-:Y:S05]  /*1a000*/  @!P0 NANOSLEEP.SYNCS 0x989680 ;  /* 0x009896800000895d */ /* 0x008fea0003900000 */
[----:B------:R-:W3:Y:S02]  /*1a010*/  @!P0 SYNCS.PHASECHK.TRANS64 P0, [R3+URZ+0x22840], R2 ;  /* 0x02284002030085a7 */ /* 0x000ee4000800007f */
[----:B---3--:R-:W-:Y:S05]  /*1a020*/  @!P0 BRA `(.L_x_11359) ;  /* 0xfffffffc00f08947 */ /* 0x008fea000383ffff */
[----:B------:R-:W-:Y:S05]  /*1a030*/  BRA `(.L_x_11459) ;  /* 0xffffffbc00347947 */ /* 0x000fea000383ffff */
.L_x_11364:
[----:B0-----:R0:W1:Y:S02]  /*1a040*/  SYNCS.PHASECHK.TRANS64.TRYWAIT P0, [R3+URZ+0x22860], R2 ;  /* 0x02286002030075a7 */ /* 0x001064000800017f */
[----:B-1----:R-:W-:Y:S05]  /*1a050*/  @!P0 NANOSLEEP.SYNCS 0x989680 ;  /* 0x009896800000895d */ /* 0x002fea0003900000 */
[----:B------:R-:W1:Y:S02]  /*1a060*/  @!P0 SYNCS.PHASECHK.TRANS64 P0, [R3+URZ+0x22860], R2 ;  /* 0x02286002030085a7 */ /* 0x000e64000800007f */
[----:B-1----:R-:W-:Y:S05]  /*1a070*/  @!P0 BRA `(.L_x_11364) ;  /* 0xfffffffc00f08947 */ /* 0x002fea000383ffff */
[----:B------:R-:W-:Y:S05]  /*1a080*/  BRA `(.L_x_11460) ;  /* 0xffffffbc00b47947 */ /* 0x000fea000383ffff */
.L_x_11375:
[----:B-1----:R1:W2:Y:S02]  /*1a090*/  SYNCS.PHASECHK.TRANS64.TRYWAIT P0, [R4+URZ+0x22840], R2 ;  /* 0x02284002040075a7 */ /* 0x0022a4000800017f */
[----:B--2---:R-:W-:Y:S05]  /*1a0a0*/  @!P0 NANOSLEEP.SYNCS 0x989680 ;  /* 0x009896800000895d */ /* 0x004fea0003900000 */
[----:B------:R-:W2:Y:S02]  /*1a0b0*/  @!P0 SYNCS.PHASECHK.TRANS64 P0, [R4+URZ+0x22840], R2 ;  /* 0x02284002040085a7 */ /* 0x000ea4000800007f */
[----:B--2---:R-:W-:Y:S05]  /*1a0c0*/  @!P0 BRA `(.L_x_11375) ;  /* 0xfffffffc00f08947 */ /* 0x004fea000383ffff */
[----:B------:R-:W-:Y:S05]  /*1a0d0*/  BRA `(.L_x_11461) ;  /* 0xffffffc400a07947 */ /* 0x000fea000383ffff */
.L_x_11380:
[----:B0-----:R0:W2:Y:S02]  /*1a0e0*/  SYNCS.PHASECHK.TRANS64.TRYWAIT P0, [R4+URZ+0x22860], R2 ;  /* 0x02286002040075a7 */ /* 0x0010a4000800017f */
[----:B--2---:R-:W-:Y:S05]  /*1a0f0*/  @!P0 NANOSLEEP.SYNCS 0x989680 ;  /* 0x009896800000895d */ /* 0x004fea0003900000 */
[----:B------:R-:W2:Y:S02]  /*1a100*/  @!P0 SYNCS.PHASECHK.TRANS64 P0, [R4+URZ+0x22860], R2 ;  /* 0x02286002040085a7 */ /* 0x000ea4000800007f */
[----:B--2---:R-:W-:Y:S05]  /*1a110*/  @!P0 BRA `(.L_x_11380) ;  /* 0xfffffffc00f08947 */ /* 0x004fea000383ffff */
[----:B------:R-:W-:Y:S05]  /*1a120*/  BRA `(.L_x_11462) ;  /* 0xffffffc8001c7947 */ /* 0x000fea000383ffff */
.L_x_11391:
[----:B-1----:R1:W2:Y:S02]  /*1a130*/  SYNCS.PHASECHK.TRANS64.TRYWAIT P0, [R2+URZ+0x22840], R3 ;  /* 0x02284003020075a7 */ /* 0x0022a4000800017f */
[----:B--2---:R-:W-:Y:S05]  /*1a140*/  @!P0 NANOSLEEP.SYNCS 0x989680 ;  /* 0x009896800000895d */ /* 0x004fea0003900000 */
[----:B------:R-:W2:Y:S02]  /*1a150*/  @!P0 SYNCS.PHASECHK.TRANS64 P0, [R2+URZ+0x22840], R3 ;  /* 0x02284003020085a7 */ /* 0x000ea4000800007f */
[----:B--2---:R-:W-:Y:S05]  /*1a160*/  @!P0 BRA `(.L_x_11391) ;  /* 0xfffffffc00f08947 */ /* 0x004fea000383ffff */
[----:B------:R-:W-:Y:S05]  /*1a170*/  BRA `(.L_x_11463) ;  /* 0xffffffcc00ec7947 */ /* 0x000fea000383ffff */
.L_x_11396:
[----:B--2---:R2:W3:Y:S02]  /*1a180*/  SYNCS.PHASECHK.TRANS64.TRYWAIT P0, [R2+URZ+0x22860], R3 ;  /* 0x02286003020075a7 */ /* 0x0044e4000800017f */
[----:B---3--:R-:W-:Y:S05]  /*1a190*/  @!P0 NANOSLEEP.SYNCS 0x989680 ;  /* 0x009896800000895d */ /* 0x008fea0003900000 */
[----:B------:R-:W3:Y:S02]  /*1a1a0*/  @!P0 SYNCS.PHASECHK.TRANS64 P0, [R2+URZ+0x22860], R3 ;  /* 0x02286003020085a7 */ /* 0x000ee4000800007f */
[----:B---3--:R-:W-:Y:S05]  /*1a1b0*/  @!P0 BRA `(.L_x_11396) ;  /* 0xfffffffc00f08947 */ /* 0x008fea000383ffff */
[----:B------:R-:W-:Y:S05]  /*1a1c0*/  BRA `(.L_x_11464) ;  /* 0xffffffd0006c7947 */ /* 0x000fea000383ffff */
.L_x_11408:
        /* <DEDUP_REMOVED lines=9> */
.L_x_11466:
[----:B------:R-:W-:Y:S05]  /*1a260*/  BSYNC B0 ;  /* 0x0000000000007941 */ /* 0x000fea0003800000 */
.L_x_11465:
        /* <DEDUP_REMOVED lines=9> */
.L_x_11467:
        /* <DEDUP_REMOVED lines=26> */
.L_x_11468:
[----:B------:R-:W-:Y:S01]  /*1a4a0*/  IMAD.MOV.U32 R12, RZ, RZ, 0x2 ;  /* 0x00000002ff0c7424 */ /* 0x000fe200078e00ff */
[----:B------:R-:W-:-:S05]  /*1a4b0*/  SEL R3, R14, RZ, P1 ;  /* 0x000000ff0e037207 */ /* 0x000fca0000800000 */
[----:B------:R-:W-:-:S04]  /*1a4c0*/  IMAD.IADD R2, R2, 0x1, R3 ;  /* 0x0000000102027824 */ /* 0x000fc800078e0203 */
[----:B------:R-:W-:-:S07]  /*1a4d0*/  IMAD.MOV.U32 R13, RZ, RZ, R2 ;  /* 0x000000ffff0d7224 */ /* 0x000fce00078e0002 */
[----:B------:R-:W-:Y:S05]  /*1a4e0*/  WARPSYNC.COLLECTIVE R15, `(.L_x_11469) ;  /* 0x000000000f087348 */ /* 0x000fea0003c00000 */
[----:B------:R0:W1:Y:S02]  /*1a4f0*/  SHFL.UP P6, R14, R13, R12, R11 ;  /* 0x0400000c0d0e7389 */ /* 0x00006400000c000b */
[----:B01----:R-:W-:Y:S01]  /*1a500*/  ENDCOLLECTIVE ;  /* 0x000000000000791b */ /* 0x003fe20003800000 */
.L_x_11469:
[----:B------:R-:W-:Y:S01]  /*1a510*/  IMAD.MOV.U32 R12, RZ, RZ, 0x4 ;  /* 0x00000004ff0c7424 */ /* 0x000fe200078e00ff */
[----:B------:R-:W-:-:S05]  /*1a520*/  SEL R3, R14, RZ, P2 ;  /* 0x000000ff0e037207 */ /* 0x000fca0001000000 */
[----:B------:R-:W-:-:S04]  /*1a530*/  IMAD.IADD R2, R2, 0x1, R3 ;  /* 0x0000000102027824 */ /* 0x000fc800078e0203 */
[----:B------:R-:W-:-:S07]  /*1a540*/  IMAD.MOV.U32 R13, RZ, RZ, R2 ;  /* 0x000000ffff0d7224 */ /* 0x000fce00078e0002 */
[----:B------:R-:W-:Y:S05]  /*1a550*/  WARPSYNC.COLLECTIVE R15, `(.L_x_11470) ;  /* 0x000000000f087348 */ /* 0x000fea0003c00000 */
[----:B------:R0:W1:Y:S02]  /*1a560*/  SHFL.UP P6, R14, R13, R12, R11 ;  /* 0x0400000c0d0e7389 */ /* 0x00006400000c000b */
[----:B01----:R-:W-:Y:S01]  /*1a570*/  ENDCOLLECTIVE ;  /* 0x000000000000791b */ /* 0x003fe20003800000 */
.L_x_11470:
[----:B------:R-:W-:Y:S01]  /*1a580*/  IMAD.MOV.U32 R12, RZ, RZ, 0x8 ;  /* 0x00000008ff0c7424 */ /* 0x000fe200078e00ff */
[----:B------:R-:W-:-:S05]  /*1a590*/  SEL R3, R14, RZ, P3 ;  /* 0x000000ff0e037207 */ /* 0x000fca0001800000 */
[----:B------:R-:W-:-:S04]  /*1a5a0*/  IMAD.IADD R2, R2, 0x1, R3 ;  /* 0x0000000102027824 */ /* 0x000fc800078e0203 */
[----:B------:R-:W-:-:S07]  /*1a5b0*/  IMAD.MOV.U32 R13, RZ, RZ, R2 ;  /* 0x000000ffff0d7224 */ /* 0x000fce00078e0002 */
[----:B------:R-:W-:Y:S05]  /*1a5c0*/  WARPSYNC.COLLECTIVE R15, `(.L_x_11471) ;  /* 0x000000000f087348 */ /* 0x000fea0003c00000 */
[----:B------:R0:W1:Y:S02]  /*1a5d0*/  SHFL.UP P6, R14, R13, R12, R11 ;  /* 0x0400000c0d0e7389 */ /* 0x00006400000c000b */
[----:B01----:R-:W-:Y:S01]  /*1a5e0*/  ENDCOLLECTIVE ;  /* 0x000000000000791b */ /* 0x003fe20003800000 */
.L_x_11471:
[----:B------:R-:W-:Y:S01]  /*1a5f0*/  IMAD.MOV.U32 R12, RZ, RZ, 0x10 ;  /* 0x00000010ff0c7424 */ /* 0x000fe200078e00ff */
[----:B------:R-:W-:-:S05]  /*1a600*/  SEL R3, R14, RZ, P4 ;  /* 0x000000ff0e037207 */ /* 0x000fca0002000000 */
[----:B------:R-:W-:-:S04]  /*1a610*/  IMAD.IADD R2, R2, 0x1, R3 ;  /* 0x0000000102027824 */ /* 0x000fc800078e0203 */
[----:B------:R-:W-:-:S07]  /*1a620*/  IMAD.MOV.U32 R13, RZ, RZ, R2 ;  /* 0x000000ffff0d7224 */ /* 0x000fce00078e0002 */
[----:B------:R-:W-:Y:S05]  /*1a630*/  WARPSYNC.COLLECTIVE R15, `(.L_x_11472) ;  /* 0x000000000f087348 */ /* 0x000fea0003c00000 */
[----:B------:R0:W1:Y:S02]  /*1a640*/  SHFL.UP P6, R14, R13, R12, R11 ;  /* 0x0400000c0d0e7389 */ /* 0x00006400000c000b */
[----:B01----:R-:W-:Y:S01]  /*1a650*/  ENDCOLLECTIVE ;  /* 0x000000000000791b */ /* 0x003fe20003800000 */
.L_x_11472:
        /* <DEDUP_REMOVED lines=8> */
.L_x_11473:
[----:B------:R-:W-:Y:S05]  /*1a6e0*/  BRA `(.L_x_11474) ;  /* 0xffffffd400d47947 */ /* 0x000fea000383ffff */
.L_x_11411:
        /* <DEDUP_REMOVED lines=8> */
.L_x_11476:
[----:B------:R-:W-:Y:S05]  /*1a770*/  BSYNC B0 ;  /* 0x0000000000007941 */ /* 0x000fea0003800000 */
.L_x_11475:
        /* <DEDUP_REMOVED lines=9> */
.L_x_11477:
[----:B------:R-:W-:Y:S01]  /*1a810*/  IMAD.MOV.U32 R12, RZ, RZ, 0x4 ;  /* 0x00000004ff0c7424 */ /* 0x000fe200078e00ff */
[----:B------:R-:W-:-:S05]  /*1a820*/  SEL R3, R14, RZ, P2 ;  /* 0x000000ff0e037207 */ /* 0x000fca0001000000 */
[----:B------:R-:W-:-:S04]  /*1a830*/  IMAD.IADD R2, R2, 0x1, R3 ;  /* 0x0000000102027824 */ /* 0x000fc800078e0203 */
[----:B------:R-:W-:-:S07]  /*1a840*/  IMAD.MOV.U32 R13, RZ, RZ, R2 ;  /* 0x000000ffff0d7224 */ /* 0x000fce00078e0002 */
[----:B------:R-:W-:Y:S05]  /*1a850*/  WARPSYNC.COLLECTIVE R15, `(.L_x_11478) ;  /* 0x000000000f087348 */ /* 0x000fea0003c00000 */
[----:B------:R0:W1:Y:S02]  /*1a860*/  SHFL.UP P6, R14, R13, R12, R11 ;  /* 0x0400000c0d0e7389 */ /* 0x00006400000c000b */
[----:B01----:R-:W-:Y:S01]  /*1a870*/  ENDCOLLECTIVE ;  /* 0x000000000000791b */ /* 0x003fe20003800000 */
.L_x_11478:
[----:B------:R-:W-:Y:S01]  /*1a880*/  IMAD.MOV.U32 R12, RZ, RZ, 0x8 ;  /* 0x00000008ff0c7424 */ /* 0x000fe200078e00ff */
[----:B------:R-:W-:-:S05]  /*1a890*/  SEL R3, R14, RZ, P3 ;  /* 0x000000ff0e037207 */ /* 0x000fca0001800000 */
[----:B------:R-:W-:-:S04]  /*1a8a0*/  IMAD.IADD R2, R2, 0x1, R3 ;  /* 0x0000000102027824 */ /* 0x000fc800078e0203 */
[----:B------:R-:W-:-:S07]  /*1a8b0*/  IMAD.MOV.U32 R13, RZ, RZ, R2 ;  /* 0x000000ffff0d7224 */ /* 0x000fce00078e0002 */
[----:B------:R-:W-:Y:S05]  /*1a8c0*/  WARPSYNC.COLLECTIVE R15, `(.L_x_11479) ;  /* 0x000000000f087348 */ /* 0x000fea0003c00000 */
[----:B------:R0:W1:Y:S02]  /*1a8d0*/  SHFL.UP P6, R14, R13, R12, R11 ;  /* 0x0400000c0d0e7389 */ /* 0x00006400000c000b */
[----:B01----:R-:W-:Y:S01]  /*1a8e0*/  ENDCOLLECTIVE ;  /* 0x000000000000791b */ /* 0x003fe20003800000 */
.L_x_11479:
[----:B------:R-:W-:Y:S01]  /*1a8f0*/  IMAD.MOV.U32 R12, RZ, RZ, 0x10 ;  /* 0x00000010ff0c7424 */ /* 0x000fe200078e00ff */
[----:B------:R-:W-:-:S05]  /*1a900*/  SEL R3, R14, RZ, P4 ;  /* 0x000000ff0e037207 */ /* 0x000fca0002000000 */
[----:B------:R-:W-:-:S04]  /*1a910*/  IMAD.IADD R2, R2, 0x1, R3 ;  /* 0x0000000102027824 */ /* 0x000fc800078e0203 */
[----:B------:R-:W-:-:S07]  /*1a920*/  IMAD.MOV.U32 R13, RZ, RZ, R2 ;  /* 0x000000ffff0d7224 */ /* 0x000fce00078e0002 */
[----:B------:R-:W-:Y:S05]  /*1a930*/  WARPSYNC.COLLECTIVE R15, `(.L_x_11480) ;  /* 0x000000000f087348 */ /* 0x000fea0003c00000 */
[----:B------:R0:W1:Y:S02]  /*1a940*/  SHFL.UP P6, R14, R13, R12, R11 ;  /* 0x0400000c0d0e7389 */ /* 0x00006400000c000b */
[----:B01----:R-:W-:Y:S01]  /*1a950*/  ENDCOLLECTIVE ;  /* 0x000000000000791b */ /* 0x003fe20003800000 */
.L_x_11480:
        /* <DEDUP_REMOVED lines=8> */
.L_x_11481:
[----:B------:R-:W-:Y:S05]  /*1a9e0*/  BRA `(.L_x_11482) ;  /* 0xffffffd400c07947 */ /* 0x000fea000383ffff */
.L_x_11413:
[----:B------:R-:W-:Y:S01]  /*1a9f0*/  BSSY B0, `(.L_x_11483) ;  /* 0x0000006000007945 */ /* 0x000fe20003800000 */
[----:B------:R-:W-:Y:S01]  /*1aa00*/  PLOP3.LUT P6, PT, P6, PT, PT, 0x8, 0x0 ;  /* 0x000000000000781c */ /* 0x000fe200037ce170 */
[----:B------:R-:W-:-:S12]  /*1aa10*/  IMAD.MOV.U32 R15, RZ, RZ, -0x1 ;  /* 0xffffffffff0f7424 */ /* 0x000fd800078e00ff */
[----:B0-----:R-:W-:Y:S05]  /*1aa20*/  WARPSYNC.COLLECTIVE R15, `(.L_x_11484) ;  /* 0x000000000f087348 */ /* 0x001fea0003c00000 */
[----:B------:R-:W-:Y:S01]  /*1aa30*/  VOTE.ANY R14, PT, P6 ;  /* 0x00000000000e7806 */ /* 0x000fe200030e0100 */
[----:B0-----:R-:W-:Y:S06]  /*1aa40*/  ENDCOLLECTIVE ;  /* 0x000000000000791b */ /* 0x001fec0003800000 */
.L_x_11484:
[----:B------:R-:W-:Y:S05]  /*1aa50*/  BSYNC B0 ;  /* 0x0000000000007941 */ /* 0x000fea0003800000 */
.L_x_11483:
        /* <DEDUP_REMOVED lines=10> */
.L_x_11485:
[----:B------:R-:W-:Y:S02]  /*1ab00*/  IMAD.MOV.U32 R13, RZ, RZ, R6 ;  /* 0x000000ffff0d7224 */ /* 0x000fe400078e0006 */
[----:B------:R-:W-:-:S07]  /*1ab10*/  IMAD.MOV.U32 R4, RZ, RZ, R14 ;  /* 0x000000ffff047224 */ /* 0x000fce00078e000e */
[----:B------:R-:W-:Y:S05]  /*1ab20*/  WARPSYNC.COLLECTIVE R15, `(.L_x_11486) ;  /* 0x000000000f087348 */ /* 0x000fea0003c00000 */
[----:B------:R0:W1:Y:S02]  /*1ab30*/  SHFL.IDX P6, R14, R13, R12, R11 ;  /* 0x0000000c0d0e7389 */ /* 0x00006400000c000b */
[----:B01----:R-:W-:Y:S01]  /*1ab40*/  ENDCOLLECTIVE ;  /* 0x000000000000791b */ /* 0x003fe20003800000 */
.L_x_11486:
[----:B------:R-:W-:Y:S02]  /*1ab50*/  IMAD.MOV.U32 R6, RZ, RZ, R14 ;  /* 0x000000ffff067224 */ /* 0x000fe400078e000e */
[----:B------:R-:W-:-:S05]  /*1ab60*/  IMAD.IADD R5, R9, 0x1, R16 ;  /* 0x0000000109057824 */ /* 0x000fca00078e0210 */
[----:B------:R0:W-:Y:S01]  /*1ab70*/  STL [R1+0xc], R5 ;  /* 0x00000c0501007387 */ /* 0x0001e20000100800 */
[----:B------:R-:W-:Y:S05]  /*1ab80*/  BRA `(.L_x_11487) ;  /* 0xffffffd400a07947 */ /* 0x000fea000383ffff */
.L_x_11415:
[----:B------:R-:W-:Y:S01]  /*1ab90*/  BSSY B0, `(.L_x_11488) ;  /* 0x0000007000007945 */ /* 0x000fe20003800000 */
[----:B------:R-:W-:Y:S02]  /*1aba0*/  IMAD.MOV.U32 R13, RZ, RZ, R2 ;  /* 0x000000ffff0d7224 */ /* 0x000fe400078e0002 */
[----:B------:R-:W-:Y:S02]  /*1abb0*/  IMAD.MOV.U32 R11, RZ, RZ, 0x1f ;  /* 0x0000001fff0b7424 */ /* 0x000fe400078e00ff */
[----:B------:R-:W-:-:S07]  /*1abc0*/  IMAD.MOV.U32 R15, RZ, RZ, -0x1 ;  /* 0xffffffffff0f7424 */ /* 0x000fce00078e00ff */
[----:B0--3--:R-:W-:Y:S05]  /*1abd0*/  WARPSYNC.COLLECTIVE R15, `(.L_x_11489) ;  /* 0x000000000f087348 */ /* 0x009fea0003c00000 */
[----:B------:R1:W2:Y:S02]  /*1abe0*/  SHFL.IDX P6, R14, R13, R12, R11 ;  /* 0x0000000c0d0e7389 */ /* 0x0002a400000c000b */
[----:B0123--:R-:W-:Y:S01]  /*1abf0*/  ENDCOLLECTIVE ;  /* 0x000000000000791b */ /* 0x00ffe20003800000 */
.L_x_11489:
[----:B------:R-:W-:Y:S05]  /*1ac00*/  BSYNC B0 ;  /* 0x0000000000007941 */ /* 0x000fea0003800000 */
.L_x_11488:
[----:B------:R-:W-:Y:S01]  /*1ac10*/  IMAD.MOV.U32 R8, RZ, RZ, R14 ;  /* 0x000000ffff087224 */ /* 0x000fe200078e000e */
[----:B------:R-:W-:Y:S06]  /*1ac20*/  BRA `(.L_x_11414) ;  /* 0xffffffd400907947 */ /* 0x000fec000383ffff */
.L_x_11421:
[----:B0-----:R0:W1:Y:S02]  /*1ac30*/  SYNCS.PHASECHK.TRANS64.TRYWAIT P0, [R0+URZ+0x22820], R3 ;  /* 0x02282003000075a7 */ /* 0x001064000800017f */
[----:B-1----:R-:W-:Y:S05]  /*1ac40*/  @!P0 NANOSLEEP.SYNCS 0x989680 ;  /* 0x009896800000895d */ /* 0x002fea0003900000 */
[----:B------:R-:W1:Y:S02]  /*1ac50*/  @!P0 SYNCS.PHASECHK.TRANS64 P0, [R0+URZ+0x22820], R3 ;  /* 0x02282003000085a7 */ /* 0x000e64000800007f */
[----:B-1----:R-:W-:Y:S05]  /*1ac60*/  @!P0 BRA `(.L_x_11421) ;  /* 0xfffffffc00f08947 */ /* 0x002fea000383ffff */
[----:B------:R-:W-:Y:S05]  /*1ac70*/  BRA `(.L_x_11490) ;  /* 0xffffffe0002c7947 */ /* 0x000fea000383ffff */
.L_x_11422:
        /* <DEDUP_REMOVED lines=11> */
.L_x_11492:
[----:B------:R-:W-:Y:S05]  /*1ad30*/  BSYNC B0 ;  /* 0x0000000000007941 */ /* 0x000fea0003800000 */
.L_x_11491:
[----:B------:R-:W-:Y:S05]  /*1ad40*/  BRA `(.L_x_11493) ;  /* 0xffffffe000147947 */ /* 0x000fea000383ffff */
.L_x_11425:
[----:B------:R-:W-:Y:S01]  /*1ad50*/  BSSY B1, `(.L_x_11494) ;  /* 0x0000006000017945 */ /* 0x000fe20003800000 */
[----:B------:R-:W-:-:S07]  /*1ad60*/  IMAD.MOV.U32 R15, RZ, RZ, -0x1 ;  /* 0xffffffffff0f7424 */ /* 0x000fce00078e00ff */
[----:B01-3--:R-:W-:Y:S05]  /*1ad70*/  WARPSYNC.COLLECTIVE R15, `(.L_x_11495) ;  /* 0x000000000f0c7348 */ /* 0x00bfea0003c00000 */
[----:B------:R-:W-:Y:S02]  /*1ad80*/  ELECT P6, UR62, PT ;  /* 0x00000000003e782f */ /* 0x000fe400038c0000 */
[----:B------:R-:W-:Y:S01]  /*1ad90*/  MOV R14, UR62 ;  /* 0x0000003e000e7c02 */ /* 0x000fe20008000f00 */
[----:B01-3--:R-:W-:Y:S10]  /*1ada0*/  ENDCOLLECTIVE ;  /* 0x000000000000791b */ /* 0x00bff40003800000 */
.L_x_11495:
[----:B------:R-:W-:Y:S05]  /*1adb0*/  BSYNC B1 ;  /* 0x0000000000017941 */ /* 0x000fea0003800000 */
.L_x_11494:
[----:B------:R-:W-:Y:S05]  /*1adc0*/  BRA `(.L_x_11496) ;  /* 0xffffffe0000c7947 */ /* 0x000fea000383ffff */
.L_x_11427:
[----:B0-----:R0:W1:Y:S02]  /*1add0*/  SYNCS.PHASECHK.TRANS64.TRYWAIT P0, [R6+URZ], R5 ;  /* 0x00000005060075a7 */ /* 0x001064000800017f */
[----:B-1----:R-:W-:Y:S05]  /*1ade0*/  @!P0 NANOSLEEP.SYNCS 0x989680 ;  /* 0x009896800000895d */ /* 0x002fea0003900000 */
[----:B------:R-:W1:Y:S02]  /*1adf0*/  @!P0 SYNCS.PHASECHK.TRANS64 P0, [R6+URZ], R5 ;  /* 0x00000005060085a7 */ /* 0x000e64000800007f */
[----:B-1----:R-:W-:Y:S05]  /*1ae00*/  @!P0 BRA `(.L_x_11427) ;  /* 0xfffffffc00f08947 */ /* 0x002fea000383ffff */
[----:B------:R-:W-:Y:S05]  /*1ae10*/  BRA `(.L_x_11497) ;  /* 0xffffffe000487947 */ /* 0x000fea000383ffff */
.L_x_11428:
[----:B-1----:R1:W2:Y:S02]  /*1ae20*/  SYNCS.PHASECHK.TRANS64.TRYWAIT P0, [R7+URZ], R2 ;  /* 0x00000002070075a7 */ /* 0x0022a4000800017f */
[----:B--2---:R-:W-:Y:S05]  /*1ae30*/  @!P0 NANOSLEEP.SYNCS 0x989680 ;  /* 0x009896800000895d */ /* 0x004fea0003900000 */
[----:B------:R-:W2:Y:S02]  /*1ae40*/  @!P0 SYNCS.PHASECHK.TRANS64 P0, [R7+URZ], R2 ;  /* 0x00000002070085a7 */ /* 0x000ea4000800007f */
[----:B--2---:R-:W-:Y:S05]  /*1ae50*/  @!P0 BRA `(.L_x_11428) ;  /* 0xfffffffc00f08947 */ /* 0x004fea000383ffff */
[----:B------:R-:W-:Y:S05]  /*1ae60*/  BRA `(.L_x_11498) ;  /* 0xffffffe0003c7947 */ /* 0x000fea000383ffff */
.L_x_11430:
[----:B--2---:R2:W4:Y:S02]  /*1ae70*/  SYNCS.PHASECHK.TRANS64.TRYWAIT P0, [R4+URZ], R5 ;  /* 0x00000005040075a7 */ /* 0x004524000800017f */
[----:B----4-:R-:W-:Y:S05]  /*1ae80*/  @!P0 NANOSLEEP.SYNCS 0x989680 ;  /* 0x009896800000895d */ /* 0x010fea0003900000 */
[----:B------:R-:W4:Y:S02]  /*1ae90*/  @!P0 SYNCS.PHASECHK.TRANS64 P0, [R4+URZ], R5 ;  /* 0x00000005040085a7 */ /* 0x000f24000800007f */
[----:B----4-:R-:W-:Y:S05]  /*1aea0*/  @!P0 BRA `(.L_x_11430) ;  /* 0xfffffffc00f08947 */ /* 0x010fea000383ffff */
[----:B------:R-:W-:Y:S05]  /*1aeb0*/  BRA `(.L_x_11499) ;  /* 0xffffffe000447947 */ /* 0x000fea000383ffff */
.L_x_11500:
        /* <DEDUP_REMOVED lines=12> */
.L_x_15023:


//--------------------- .text._ZN7cutlass13device_kernelIN5flash11enable_sm90INS1_16FlashAttnFwdSm90INS1_25CollectiveMainloopFwdSm90ILi2EN4cute5tupleIJNS5_1CILi1EEES8_S8_EEENS6_IJNS7_ILi128EEENS7_ILi96EEENS7_ILi64EEEEEELi256ENS_6half_tEfNS_4arch4Sm90ELb0ELb1ELb0ELb1ELb0ELb1ELb0ELb1ELb0ELb1ELb1ELb0EEENS1_21CollectiveEpilogueFwdINS6_IJSA_NS7_ILi256EEESB_EEES9_SE_SG_Li256ELb1ELb1ELb1ELb0EEENS1_36VarlenDynamicPersistentTileSchedulerILi128ELi96ELi256ELi128ELb1ELb1ELb1ELb1ELb0ELb1EEEEEEEEEvNT_6ParamsE --------------------------
	.section	.text._ZN7cutlass13device_kernelIN5flash11enable_sm90INS1_16FlashAttnFwdSm90INS1_25CollectiveMainloopFwdSm90ILi2EN4cute5tupleIJNS5_1CILi1EEES8_S8_EEENS6_IJNS7_ILi128EEENS7_ILi96EEENS7_ILi64EEEEEELi256ENS_6half_tEfNS_4arch4Sm90ELb0ELb1ELb0ELb1ELb0ELb1ELb0ELb1ELb0ELb1ELb1ELb0EEENS1_21CollectiveEpilogueFwdINS6_IJSA_NS7_ILi256EEESB_EEES9_SE_SG_Li256ELb1ELb1ELb1ELb0EEENS1_36VarlenDynamicPersistentTileSchedulerILi128ELi96ELi256ELi128ELb1ELb1ELb1ELb1ELb0ELb1EEEEEEEEEvNT_6ParamsE,"ax",@progbits
	.align	128
.text._ZN7cutlass13device_kernelIN5flash11enable_sm90INS1_16FlashAttnFwdSm90INS1_25CollectiveMainloopFwdSm90ILi2EN4cute5tupleIJNS5_1CILi1EEES8_S8_EEENS6_IJNS7_ILi128EEENS7_ILi96EEENS7_ILi64EEEEEELi256ENS_6half_tEfNS_4arch4Sm90ELb0ELb1ELb0ELb1ELb0ELb1ELb0ELb1ELb0ELb1ELb1ELb0EEENS1_21CollectiveEpilogueFwdINS6_IJSA_NS7_ILi256EEESB_EEES9_SE_SG_Li256ELb1ELb1ELb1ELb0EEENS1_36VarlenDynamicPersistentTileSchedulerILi128ELi96ELi256ELi128ELb1ELb1ELb1ELb1ELb0ELb1EEEEEEEEEvNT_6ParamsE:
        .type           _ZN7cutlass13device_kernelIN5flash11enable_sm90INS1_16FlashAttnFwdSm90INS1_25CollectiveMainloopFwdSm90ILi2EN4cute5tupleIJNS5_1CILi1EEES8_S8_EEENS6_IJNS7_ILi128EEENS7_ILi96EEENS7_ILi64EEEEEELi256ENS_6half_tEfNS_4arch4Sm90ELb0ELb1ELb0ELb1ELb0ELb1ELb0ELb1ELb0ELb1ELb1ELb0EEENS1_21CollectiveEpilogueFwdINS6_IJSA_NS7_ILi256EEESB_EEES9_SE_SG_Li256ELb1ELb1ELb1ELb0EEENS1_36VarlenDynamicPersistentTileSchedulerILi128ELi96ELi256ELi128ELb1ELb1ELb1ELb1ELb0ELb1EEEEEEEEEvNT_6ParamsE,@function
        .size           _ZN7cutlass13device_kernelIN5flash11enable_sm90INS1_16FlashAttnFwdSm90INS1_25CollectiveMainloopFwdSm90ILi2EN4cute5tupleIJNS5_1CILi1EEES8_S8_EEENS6_IJNS7_ILi128EEENS7_ILi96EEENS7_ILi64EEEEEELi256ENS_6half_tEfNS_4arch4Sm90ELb0ELb1ELb0ELb1ELb0ELb1ELb0ELb1ELb0ELb1ELb1ELb0EEENS1_21CollectiveEpilogueFwdINS6_IJSA_NS7_ILi256EEESB_EEES9_SE_SG_Li256ELb1ELb1ELb1ELb0EEENS1_36VarlenDynamicPersistentTileSchedulerILi128ELi96ELi256ELi128ELb1ELb1ELb1ELb1ELb0ELb1EEEEEEEEEvNT_6ParamsE,(.L_x_15024 - _ZN7cutlass13device_kernelIN5flash11enable_sm90INS1_16FlashAttnFwdSm90INS1_25CollectiveMainloopFwdSm90ILi2EN4cute5tupleIJNS5_1CILi1EEES8_S8_EEENS6_IJNS7_ILi128EEENS7_ILi96EEENS7_ILi64EEEEEELi256ENS_6half_tEfNS_4arch4Sm90ELb0ELb1ELb0ELb1ELb0ELb1ELb0ELb1ELb0ELb1ELb1ELb0EEENS1_21CollectiveEpilogueFwdINS6_IJSA_NS7_ILi256EEESB_EEES9_SE_SG_Li256ELb1ELb1ELb1ELb0EEENS1_36VarlenDynamicPersistentTileSchedulerILi128ELi96ELi256ELi128ELb1ELb1ELb1ELb1ELb0ELb1EEEEEEEEEvNT_6ParamsE)
        .other          _ZN7cutlass13device_kernelIN5flash11enable_sm90INS1_16FlashAttnFwdSm90INS1_25CollectiveMainloopFwdSm90ILi2EN4cute5tupleIJNS5_1CILi1EEES8_S8_EEENS6_IJNS7_ILi128EEENS7_ILi96EEENS7_ILi64EEEEEELi256ENS_6half_tEfNS_4arch4Sm90ELb0ELb1ELb0ELb1ELb0ELb1ELb0ELb1ELb0ELb1ELb1ELb0EEENS1_21CollectiveEpilogueFwdINS6_IJSA_NS7_ILi256EEESB_EEES9_SE_SG_Li256ELb1ELb1ELb1ELb0EEENS1_36VarlenDynamicPersistentTileSchedulerILi128ELi96ELi256ELi128ELb1ELb1ELb1ELb1ELb0ELb1EEEEEEEEEvNT_6ParamsE,@"STO_CUDA_ENTRY STV_DEFAULT"
_ZN7cutlass13device_kernelIN5flash11enable_sm90INS1_16FlashAttnFwdSm90INS1_25CollectiveMainloopFwdSm90ILi2EN4cute5tupleIJNS5_1CILi1EEES8_S8_EEENS6_IJNS7_ILi128EEENS7_ILi96EEENS7_ILi64EEEEEELi256ENS_6half_tEfNS_4arch4Sm90ELb0ELb1ELb0ELb1ELb0ELb1ELb0ELb1ELb0ELb1ELb1ELb0EEENS1_21CollectiveEpilogueFwdINS6_IJSA_NS7_ILi256EEESB_EEES9_SE_SG_Li256ELb1ELb1ELb1ELb0EEENS1_36VarlenDynamicPersistentTileSchedulerILi128ELi96ELi256ELi128ELb1ELb1ELb1ELb1ELb0ELb1EEEEEEEEEvNT_6ParamsE:
        /* <DEDUP_REMOVED lines=24> */
.L_x_11502:
[----:B------:R-:W-:Y:S05]  /*0180*/  BSYNC B0 ;  /* 0x0000000000007941 */ /* 0x000fea0003800000 */
.L_x_11501:
        /* <DEDUP_REMOVED lines=41> */
.L_x_11503:
        /* <DEDUP_REMOVED lines=22> */
.L_x_11504:
        /* <DEDUP_REMOVED lines=18> */
.L_x_11505:
        /* <DEDUP_REMOVED lines=22> */
.L_x_11506:
        /* <DEDUP_REMOVED lines=22> */
.L_x_11507:
        /* <DEDUP_REMOVED lines=8> */
.L_x_11510:
        /* <DEDUP_REMOVED lines=8> */
[----:B------:R-:W-:Y:S01]  /*0a60*/  UMOV UR4, 0x400 ;  /* 0x0000040000047882 */ /* 0x000fe20000000000 */
[----:B------:R-:W-:-:S11]  /*0a70*/  LOP3.LUT R18, R18, 0xffbfffff, RZ, 0xc0, !PT ;  /* 0xffbfffff12127812 */ /* 0x000fd600078ec0ff */
[----:B------:R-:W-:Y:S06]  /*0a80*/  @!P0 BAR.ARV 0x9, 0x100 ;  /* 0x0244000000008b1d */ /* 0x000fec0000002000 */
[----:B0-----:R-:W-:Y:S01]  /*0a90*/  ULEA UR4, UR5, UR4, 0x18 ;  /* 0x0000000405047291 */ /* 0x001fe2000f8ec03f */
[----:B------:R-:W-:Y:S01]  /*0aa0*/  @P0 LOP3.LUT R18, R18, 0x400000, RZ, 0xfc, !PT ;  /* 0x0040000012120812 */ /* 0x000fe200078efcff */
        /* <DEDUP_REMOVED lines=8> */
[----:B------:R-:W-:Y:S01]  /*0b30*/  ULOP3.LUT UR54, UR36, 0x1, URZ, 0xfc, !UPT ;  /* 0x0000000124367892 */ /* 0x000fe2000f8efc3f */
[----:B------:R-:W-:Y:S02]  /*0b40*/  IMAD.MOV.U32 R234, RZ, RZ, RZ ;  /* 0x000000ffffea7224 */ /* 0x000fe400078e00ff */
[----:B------:R-:W-:Y:S01]  /*0b50*/  IMAD.MOV.U32 R22, RZ, RZ, RZ ;  /* 0x000000ffff167224 */ /* 0x000fe200078e00ff */
[----:B------:R-:W-:Y:S01]  /*0b60*/  SHF.R.S32.HI R3, RZ, 0x1f, R6 ;  /* 0x0000001fff037819 */ /* 0x000fe20000011406 */
[----:B------:R-:W-:Y:S02]  /*0b70*/  IMAD.MOV.U32 R210, RZ, RZ, RZ ;  /* 0x000000ffffd27224 */ /* 0x000fe400078e00ff */
[----:B------:R-:W-:Y:S01]  /*0b80*/  IMAD.MOV.U32 R206, RZ, RZ, RZ ;  /* 0x000000ffffce7224 */ /* 0x000fe200078e00ff */
[CC--:B------:R-:W-:Y:S02]  /*0b90*/  LEA.HI R0, R3.reuse, R6.reuse, RZ, 0x7 ;  /* 0x0000000603007211 */ /* 0x0c0fe400078f38ff */
[----:B------:R-:W-:-:S02]  /*0ba0*/  LEA.HI R2, R3, R6, RZ, 0x4 ;  /* 0x0000000603027211 */ /* 0x000fc400078f20ff */
[----:B------:R-:W-:Y:S02]  /*0bb0*/  LOP3.LUT R5, R0, 0xffffff80, RZ, 0xc0, !PT ;  /* 0xffffff8000057812 */ /* 0x000fe400078ec0ff */
[----:B------:R-:W-:Y:S02]  /*0bc0*/  SHF.R.S32.HI R7, RZ, 0x4, R2 ;  /* 0x00000004ff077819 */ /* 0x000fe40000011402 */
[----:B------:R-:W-:Y:S01]  /*0bd0*/  LEA.HI R220, R3, R6, RZ, 0x5 ;  /* 0x0000000603dc7211 */ /* 0x000fe200078f28ff */
[----:B------:R-:W-:Y:S01]  /*0be0*/  IMAD.IADD R13, R6, 0x1, -R5 ;  /* 0x00000001060d7824 */ /* 0x000fe200078e0a05 */
[----:B------:R-:W-:Y:S02]  /*0bf0*/  SHF.R.S32.HI R5, RZ, 0x7, R0 ;  /* 0x00000007ff057819 */ /* 0x000fe40000011400 */
[----:B------:R-:W-:Y:S02]  /*0c00*/  LEA.HI R4, R2, R7, RZ, 0x1 ;  /* 0x0000000702047211 */ /* 0x000fe400078f08ff */
[----:B------:R-:W-:Y:S01]  /*0c10*/  SHF.R.S32.HI R8, RZ, 0x1f, R13 ;  /* 0x0000001fff087819 */ /* 0x000fe2000001140d */
[----:B------:R0:W-:Y:S01]  /*0c20*/  STL [R1+0x64], R13 ;  /* 0x0000640d01007387 */ /* 0x0001e20000100800 */
[----:B------:R-:W-:-:S02]  /*0c30*/  LEA.HI R0, R0, R5, RZ, 0x1 ;  /* 0x0000000500007211 */ /* 0x000fc400078f08ff */
[----:B------:R-:W-:Y:S02]  /*0c40*/  LEA.HI R9, R8, R13, RZ, 0x2 ;  /* 0x0000000d08097211 */ /* 0x000fe400078f10ff */
[----:B------:R-:W-:Y:S02]  /*0c50*/  LOP3.LUT R0, R0, 0x3fffffe, RZ, 0xc0, !PT ;  /* 0x03fffffe00007812 */ /* 0x000fe400078ec0ff */
[--C-:B------:R-:W-:Y:S02]  /*0c60*/  SHF.R.S32.HI R10, RZ, 0x2, R9.reuse ;  /* 0x00000002ff0a7819 */ /* 0x100fe40000011409 */
[----:B------:R-:W-:Y:S01]  /*0c70*/  SHF.R.S32.HI R11, RZ, 0x1f, R9 ;  /* 0x0000001fff0b7819 */ /* 0x000fe20000011409 */
[----:B------:R-:W-:Y:S01]  /*0c80*/  IMAD.IADD R0, R5, 0x1, -R0 ;  /* 0x0000000105007824 */ /* 0x000fe200078e0a00 */
[----:B------:R-:W-:Y:S02]  /*0c90*/  LOP3.LUT R4, R4, 0x1ffffffe, RZ, 0xc0, !PT ;  /* 0x1ffffffe04047812 */ /* 0x000fe400078ec0ff */
[----:B------:R-:W-:-:S02]  /*0ca0*/  LEA.HI R23, R3, R6, RZ, 0x2 ;  /* 0x0000000603177211 */ /* 0x000fc400078f10ff */
[----:B------:R-:W-:Y:S01]  /*0cb0*/  LEA.HI R3, R3, R6, RZ, 0x3 ;  /* 0x0000000603037211 */ /* 0x000fe200078f18ff */
[----:B------:R-:W-:Y:S01]  /*0cc0*/  IMAD.IADD R4, R7, 0x1, -R4 ;  /* 0x0000000107047824 */ /* 0x000fe200078e0a04 */
[----:B------:R-:W-:Y:S02]  /*0cd0*/  LEA.HI R11, R11, R10, RZ, 0x3 ;  /* 0x0000000a0b0b7211 */ /* 0x000fe400078f18ff */
[----:B------:R-:W-:Y:S01]  /*0ce0*/  LOP3.LUT R5, R2, 0x3fffff0, RZ, 0xc0, !PT ;  /* 0x03fffff002057812 */ /* 0x000fe200078ec0ff */
[----:B------:R-:W-:Y:S01]  /*0cf0*/  IMAD.MOV.U32 R2, RZ, RZ, RZ ;  /* 0x000000ffff027224 */ /* 0x000fe200078e00ff */
[----:B------:R-:W-:Y:S02]  /*0d00*/  LOP3.LUT R7, R3, 0xfffffff8, RZ, 0xc0, !PT ;  /* 0xfffffff803077812 */ /* 0x000fe400078ec0ff */
        /* <DEDUP_REMOVED lines=22> */
[----:B------:R-:W-:Y:S01]  /*0e70*/  IMAD.SHL.U32 R16, R3, 0x8, RZ ;  /* 0x0000000803107824 */ /* 0x000fe200078e00ff */
[----:B------:R-:W-:Y:S01]  /*0e80*/  LOP3.LUT R0, R0, 0x1ffffffe, RZ, 0xc0, !PT ;  /* 0x1ffffffe00007812 */ /* 0x000fe200078ec0ff */
[----:B------:R-:W-:Y:S01]  /*0e90*/  IMAD.IADD R9, R13, 0x1, -R9 ;  /* 0x000000010d097824 */ /* 0x000fe200078e0a09 */
[----:B------:R-:W-:Y:S01]  /*0ea0*/  LOP3.LUT R218, R218, 0x1c0, RZ, 0xc0, !PT ;  /* 0x000001c0dada7812 */ /* 0x000fe200078ec0ff */
[----:B------:R-:W-:Y:S01]  /*0eb0*/  IMAD.SHL.U32 R4, R4, 0x40, RZ ;  /* 0x0000004004047824 */ /* 0x000fe200078e00ff */
[----:B------:R-:W-:Y:S01]  /*0ec0*/  STL [R1+0x6c], R12 ;  /* 0x00006c0c01007387 */ /* 0x000fe20000100800 */
[C---:B------:R-:W-:Y:S01]  /*0ed0*/  IMAD.SHL.U32 R204, R3.reuse, 0x4, RZ ;  /* 0x0000000403cc7824 */ /* 0x040fe200078e00ff */
[----:B------:R-:W-:Y:S01]  /*0ee0*/  LOP3.LUT R6, R218, 0x38, R16, 0xf8, !PT ;  /* 0x00000038da067812 */ /* 0x000fe200078ef810 */
[----:B------:R-:W-:Y:S01]  /*0ef0*/  IMAD.IADD R0, R3, 0x1, -R0 ;  /* 0x0000000103007824 */ /* 0x000fe200078e0a00 */
[----:B------:R-:W-:Y:S01]  /*0f00*/  SHF.R.S32.HI R3, RZ, 0x1f, R212 ;  /* 0x0000001fff037819 */ /* 0x000fe200000114d4 */
[----:B------:R-:W-:Y:S01]  /*0f10*/  IMAD.SHL.U32 R209, R9, 0x2, RZ ;  /* 0x0000000209d17824 */ /* 0x000fe200078e00ff */
[----:B------:R-:W-:Y:S01]  /*0f20*/  SHF.R.U32.HI R3, RZ, 0x3, R218 ;  /* 0x00000003ff037819 */ /* 0x000fe200000116da */
[----:B------:R-:W-:Y:S01]  /*0f30*/  VIADD R223, R212, 0x40 ;  /* 0x00000040d4df7836 */ /* 0x000fe20000000000 */
[----:B------:R-:W-:Y:S01]  /*0f40*/  LOP3.LUT R221, R4, 0xfffffe00, RZ, 0xc0, !PT ;  /* 0xfffffe0004dd7812 */ /* 0x000fe200078ec0ff */
[----:B------:R-:W-:-:S02]  /*0f50*/  VIADD R39, R209, 0x10 ;  /* 0x00000010d1277836 */ /* 0x000fc40000000000 */
[----:B------:R-:W-:Y:S01]  /*0f60*/  VIADD R37, R209, 0x20 ;  /* 0x00000020d1257836 */ /* 0x000fe20000000000 */
[----:B------:R-:W-:Y:S01]  /*0f70*/  LOP3.LUT R6, R221, R6, R3, 0xf6, !PT ;  /* 0x00000006dd067212 */ /* 0x000fe200078ef603 */
[C---:B------:R-:W-:Y:S01]  /*0f80*/  VIADD R34, R209.reuse, 0x38 ;  /* 0x00000038d1227836 */ /* 0x040fe20000000000 */
[----:B------:R-:W-:Y:S01]  /*0f90*/  SHF.R.S32.HI R4, RZ, 0x1f, R223 ;  /* 0x0000001fff047819 */ /* 0x000fe200000114df */
[----:B------:R-:W-:Y:S02]  /*0fa0*/  VIADD R31, R209, 0x50 ;  /* 0x00000050d11f7836 */ /* 0x000fe40000000000 */
[----:B------:R-:W-:Y:S02]  /*0fb0*/  IMAD.SHL.U32 R4, R5, 0x8, RZ ;  /* 0x0000000805047824 */ /* 0x000fe400078e00ff */
[----:B------:R-:W-:Y:S01]  /*0fc0*/  IMAD R3, R6, 0x2, R19 ;  /* 0x0000000206037824 */ /* 0x000fe200078e0213 */
[----:B------:R-:W-:Y:S01]  /*0fd0*/  SHF.R.S32.HI R6, RZ, 0x1f, R39 ;  /* 0x0000001fff067819 */ /* 0x000fe20000011427 */
[C---:B------:R-:W-:Y:S01]  /*0fe0*/  VIADD R28, R209.reuse, 0x68 ;  /* 0x00000068d11c7836 */ /* 0x040fe20000000000 */
[----:B------:R-:W-:Y:S01]  /*0ff0*/  SHF.R.S32.HI R6, RZ, 0x1f, R37 ;  /* 0x0000001fff067819 */ /* 0x000fe20000011425 */
[C---:B------:R-:W-:Y:S01]  /*1000*/  VIADD R25, R209.reuse, 0x80 ;  /* 0x00000080d1197836 */ /* 0x040fe20000000000 */
[----:B------:R-:W-:Y:S01]  /*1010*/  SHF.R.S32.HI R6, RZ, 0x1f, R34 ;  /* 0x0000001fff067819 */ /* 0x000fe20000011422 */
[----:B------:R-:W-:Y:S01]  /*1020*/  VIADD R222, R212, 0x80 ;  /* 0x00000080d4de7836 */ /* 0x000fe20000000000 */
[----:B------:R-:W-:Y:S01]  /*1030*/  SHF.R.S32.HI R6, RZ, 0x1f, R31 ;  /* 0x0000001fff067819 */ /* 0x000fe2000001141f */
[C---:B------:R-:W-:Y:S01]  /*1040*/  VIADD R20, R209.reuse, 0x98 ;  /* 0x00000098d1147836 */ /* 0x040fe20000000000 */
[----:B------:R1:W-:Y:S01]  /*1050*/  STL [R1+0x70], R4 ;  /* 0x0000700401007387 */ /* 0x0003e20000100800 */
[C---:B0-----:R-:W-:Y:S01]  /*1060*/  VIADD R13, R209.reuse, 0xb0 ;  /* 0x000000b0d10d7836 */ /* 0x041fe20000000000 */
        /* <DEDUP_REMOVED lines=9> */
[C---:B-1----:R-:W-:Y:S01]  /*1100*/  VIADD R4, R209.reuse, 0xe8 ;  /* 0x000000e8d1047836 */ /* 0x042fe20000000000 */
[----:B------:R-:W-:Y:S01]  /*1110*/  SHF.R.S32.HI R6, RZ, 0x1f, R13 ;  /* 0x0000001fff067819 */ /* 0x000fe2000001140d */
[C---:B------:R-:W-:Y:S01]  /*1120*/  VIADD R36, R209.reuse, 0x28 ;  /* 0x00000028d1247836 */ /* 0x040fe20000000000 */
[----:B------:R-:W-:Y:S01]  /*1130*/  SHF.R.S32.HI R6, RZ, 0x1f, R9 ;  /* 0x0000001fff067819 */ /* 0x000fe20000011409 */
[C---:B0-----:R-:W-:Y:S01]  /*1140*/  VIADD R3, R209.reuse, 0xf0 ;  /* 0x000000f0d1037836 */ /* 0x041fe20000000000 */
        /* <DEDUP_REMOVED lines=35> */
[----:B------:R-:W-:Y:S01]  /*1380*/  IMAD R215, R0, 0x8, R12 ;  /* 0x0000000800d77824 */ /* 0x000fe200078e020c */
[----:B------:R-:W-:-:S02]  /*1390*/  SHF.R.S32.HI R10, RZ, 0x1f, R10 ;  /* 0x0000001fff0a7819 */ /* 0x000fc4000001140a */
[----:B------:R-:W-:Y:S02]  /*13a0*/  SHF.R.S32.HI R8, RZ, 0x1f, R8 ;  /* 0x0000001fff087819 */ /* 0x000fe40000011408 */
[----:B------:R-:W-:Y:S02]  /*13b0*/  SHF.R.S32.HI R7, RZ, 0x1f, R7 ;  /* 0x0000001fff077819 */ /* 0x000fe40000011407 */
[----:B------:R-:W-:-:S07]  /*13c0*/  SHF.R.S32.HI R3, RZ, 0x1f, R237 ;  /* 0x0000001fff037819 */ /* 0x000fce00000114ed */
.L_x_11730:
[----:B------:R-:W-:Y:S05]  /*13d0*/  YIELD ;  /* 0x0000000000007946 */ /* 0x000fea0003800000 */
[----:B------:R-:W-:Y:S01]  /*13e0*/  ULDC.64 UR4, c[0x0][0xa28] ;  /* 0x00028a0000047ab9 */ /* 0x000fe20000000a00 */
[----:B01----:R-:W0:Y:S01]  /*13f0*/  LDC.64 R6, c[0x0][0xa08] ;  /* 0x00028200ff067b82 */ /* 0x003e220000000a00 */
[----:B------:R-:W-:Y:S01]  /*1400*/  ISETP.NE.U32.AND P1, PT, RZ, UR4, PT ;  /* 0x00000004ff007c0c */ /* 0x000fe2000bf25070 */
[----:B------:R-:W-:Y:S02]  /*1410*/  IMAD.MOV.U32 R12, RZ, RZ, RZ ;  /* 0x000000ffff0c7224 */ /* 0x000fe400078e00ff */
[----:B------:R-:W-:Y:S01]  /*1420*/  IMAD.MOV.U32 R30, RZ, RZ, RZ ;  /* 0x000000ffff1e7224 */ /* 0x000fe200078e00ff */
[----:B------:R-:W-:Y:S01]  /*1430*/  ISETP.NE.AND.EX P1, PT, RZ, UR5, PT, P1 ;  /* 0x00000005ff007c0c */ /* 0x000fe2000bf25310 */
[----:B------:R-:W-:-:S02]  /*1440*/  ULDC.64 UR4, c[0x0][0xa18] ;  /* 0x0002860000047ab9 */ /* 0x000fc40000000a00 */
[----:B------:R-:W-:-:S04]  /*1450*/  ISETP.NE.U32.AND P2, PT, RZ, UR4, PT ;  /* 0x00000004ff007c0c */ /* 0x000fc8000bf45070 */
[----:B------:R-:W-:Y:S01]  /*1460*/  ISETP.NE.AND.EX P2, PT, RZ, UR5, PT, P2 ;  /* 0x00000005ff007c0c */ /* 0x000fe2000bf45320 */
[----:B------:R-:W-:Y:S02]  /*1470*/  ULDC.64 UR4, c[0x0][0xa08] ;  /* 0x0002820000047ab9 */ /* 0x000fe40000000a00 */
[----:B------:R-:W-:-:S03]  /*1480*/  ISETP.NE.U32.AND P0, PT, RZ, UR4, PT ;  /* 0x00000004ff007c0c */ /* 0x000fc6000bf05070 */
[----:B---3--:R-:W1:Y:S01]  /*1490*/  @P1 LDC.64 R4, c[0x0][0xa28] ;  /* 0x00028a00ff041b82 */ /* 0x008e620000000a00 */
[----:B------:R-:W-:Y:S01]  /*14a0*/  ISETP.NE.AND.EX P0, PT, RZ, UR5, PT, P0 ;  /* 0x00000005ff007c0c */ /* 0x000fe2000bf05300 */
[----:B0---4-:R-:W-:-:S06]  /*14b0*/  IMAD.WIDE R10, R155, 0x4, R6 ;  /* 0x000000049b0a7825 */ /* 0x011fcc00078e0206 */
        /* <DEDUP_REMOVED lines=28> */
.L_x_11512:
        /* <DEDUP_REMOVED lines=10> */
[----:B------:R-:W0:Y:S02]  /*1720*/  LDC.64 R4, c[0x0][0xa20] ;  /* 0x00028800ff047b82 */ /* 0x000e240000000a00 */
[----:B0-----:R-:W-:-:S05]  /*1730*/  IMAD.WIDE R4, R155, 0x4, R4 ;  /* 0x000000049b047825 */ /* 0x001fca00078e0204 */
[----:B------:R0:W5:Y:S01]  /*1740*/  LDG.E R31, desc[UR38][R4.64] ;  /* 0x00000026041f7981 */ /* 0x000162000c1e1900 */
[----:B------:R-:W-:Y:S05]  /*1750*/  BRA `(.L_x_11514) ;  /* 0x0000000000107947 */ /* 0x000fea0003800000 */
.L_x_11513:
[----:B------:R-:W-:Y:S05]  /*1760*/  @!P0 BRA `(.L_x_11514) ;  /* 0x00000000000c8947 */ /* 0x000fea0003800000 */
[----:B------:R-:W2:Y:S04]  /*1770*/  LDG.E R0, desc[UR38][R10.64] ;  /* 0x000000260a007981 */ /* 0x000ea8000c1e1900 */
[----:B------:R-:W2:Y:S02]  /*1780*/  LDG.E R31, desc[UR38][R10.64+0x4] ;  /* 0x000004260a1f7981 */ /* 0x000ea4000c1e1900 */
[----:B--2---:R-:W-:-:S07]  /*1790*/  IMAD.IADD R31, R31, 0x1, -R0 ;  /* 0x000000011f1f7824 */ /* 0x004fce00078e0a00 */
.L_x_11514:
        /* <DEDUP_REMOVED lines=46> */
.L_x_11517:
[----:B------:R-:W-:-:S13]  /*1a80*/  ISETP.NE.AND P0, PT, R5, 0x1, PT ;  /* 0x000000010500780c */ /* 0x000fda0003f05270 */
[----:B------:R-:W0:Y:S02]  /*1a90*/  @P0 LDC.64 R6, c[0x0][0x9e8] ;  /* 0x00027a00ff060b82 */ /* 0x000e240000000a00 */
[----:B0-----:R-:W-:-:S05]  /*1aa0*/  @P0 IMAD.HI.U32 R6, R0, R6, RZ ;  /* 0x0000000600060227 */ /* 0x001fca00078e00ff */
[----:B------:R-:W-:-:S07]  /*1ab0*/  @P0 SHF.R.U32.HI R0, RZ, R7, R6 ;  /* 0x00000007ff000219 */ /* 0x000fce0000011606 */
.L_x_11518:
[----:B------:R-:W-:Y:S05]  /*1ac0*/  BSYNC B0 ;  /* 0x0000000000007941 */ /* 0x000fea0003800000 */
.L_x_11516:
[----:B------:R-:W-:-:S05]  /*1ad0*/  IMAD R3, R0, R5, R5 ;  /* 0x0000000500037224 */ /* 0x000fca00078e0205 */
[----:B------:R-:W-:-:S07]  /*1ae0*/  VIMNMX R4, R4, R3, PT ;  /* 0x0000000304047248 */ /* 0x000fce0003fe0100 */
.L_x_11515:
[----:B------:R-:W0:Y:S01]  /*1af0*/  @P1 LDC R6, c[0x0][0x44c] ;  /* 0x00011300ff061b82 */ /* 0x000e220000000800 */
[----:B------:R-:W-:Y:S01]  /*1b00*/  VIADD R4, R4, 0x5f ;  /* 0x0000005f04047836 */ /* 0x000fe20000000000 */
[----:B------:R-:W-:Y:S01]  /*1b10*/  ULDC UR4, c[0x0][0x9dc] ;  /* 0x0002770000047ab9 */ /* 0x000fe20000000800 */
[----:B------:R-:W-:Y:S02]  /*1b20*/  IMAD.MOV.U32 R0, RZ, RZ, R213 ;  /* 0x000000ffff007224 */ /* 0x000fe400078e00d5 */
[----:B------:R-:W-:-:S03]  /*1b30*/  IMAD.HI R4, R4, 0x2aaaaaab, RZ ;  /* 0x2aaaaaab04047827 */ /* 0x000fc600078e02ff */
[----:B------:R-:W1:Y:S02]  /*1b40*/  @P1 LDC R7, c[0x0][0x450] ;  /* 0x00011400ff071b82 */ /* 0x000e640000000800 */
[----:B------:R-:W-:-:S04]  /*1b50*/  SHF.R.U32.HI R3, RZ, 0x1f, R4 ;  /* 0x0000001fff037819 */ /* 0x000fc80000011604 */
[----:B------:R-:W-:-:S04]  /*1b60*/  LEA.HI.SX32 R4, R4, R3, 0x1c ;  /* 0x0000000304047211 */ /* 0x000fc800078fe2ff */
[----:B------:R-:W-:Y:S01]  /*1b70*/  VIMNMX R8, R29, R4, PT ;  /* 0x000000041d087248 */ /* 0x000fe20003fe0100 */
[----:B0-----:R-:W-:-:S05]  /*1b80*/  @P1 IMAD.HI.U32 R6, R213, R6, RZ ;  /* 0x00000006d5061227 */ /* 0x001fca00078e00ff */
[----:B-1----:R-:W-:-:S04]  /*1b90*/  @P1 SHF.R.U32.HI R0, RZ, R7, R6 ;  /* 0x00000007ff001219 */ /* 0x002fc80000011606 */
[----:B------:R-:W-:-:S05]  /*1ba0*/  IADD3 R0, R0, R208, -R207 ;  /* 0x000000d000007210 */ /* 0x000fca0007ffe8cf */
        /* <DEDUP_REMOVED lines=12> */
.L_x_11521:
[----:B------:R-:W-:-:S13]  /*1c70*/  ISETP.NE.AND P0, PT, R5, 0x1, PT ;  /* 0x000000010500780c */ /* 0x000fda0003f05270 */
[----:B------:R-:W0:Y:S02]  /*1c80*/  @P0 LDC.64 R6, c[0x0][0x9e8] ;  /* 0x00027a00ff060b82 */ /* 0x000e240000000a00 */
[----:B0-----:R-:W-:-:S05]  /*1c90*/  @P0 IMAD.HI.U32 R4, R0, R6, RZ ;  /* 0x0000000600040227 */ /* 0x001fca00078e00ff */
[----:B------:R-:W-:-:S07]  /*1ca0*/  @P0 SHF.R.U32.HI R0, RZ, R7, R4 ;  /* 0x00000007ff000219 */ /* 0x000fce0000011604 */
.L_x_11522:
[----:B------:R-:W-:Y:S05]  /*1cb0*/  BSYNC B0 ;  /* 0x0000000000007941 */ /* 0x000fea0003800000 */
.L_x_11520:
[----:B------:R-:W-:-:S05]  /*1cc0*/  IMAD R0, R0, R5, RZ ;  /* 0x0000000500007224 */ /* 0x000fca00078e02ff */
[----:B------:R-:W-:-:S07]  /*1cd0*/  VIMNMX R3, R3, R0, !PT ;  /* 0x0000000003037248 */ /* 0x000fce0007fe0100 */
.L_x_11519:
[----:B------:R-:W-:Y:S01]  /*1ce0*/  IMAD.HI R3, R3, 0x2aaaaaab, RZ ;  /* 0x2aaaaaab03037827 */ /* 0x000fe200078e02ff */
[----:B------:R-:W-:Y:S01]  /*1cf0*/  BSSY B0, `(.L_x_11523) ;  /* 0x0000028000007945 */ /* 0x000fe20003800000 */
[----:B------:R-:W-:Y:S02]  /*1d00*/  LOP3.LUT R235, R231, 0xff, RZ, 0xc0, !PT ;  /* 0x000000ffe7eb7812 */ /* 0x000fe400078ec0ff */
[----:B------:R-:W-:Y:S02]  /*1d10*/  SHF.R.U32.HI R231, RZ, 0x10, R231 ;  /* 0x00000010ffe77819 */ /* 0x000fe400000116e7 */
[----:B------:R-:W-:-:S04]  /*1d20*/  SHF.R.U32.HI R0, RZ, 0x1f, R3 ;  /* 0x0000001fff007819 */ /* 0x000fc80000011603 */
[----:B------:R-:W-:-:S04]  /*1d30*/  LEA.HI.SX32 R0, R3, R0, 0x1c ;  /* 0x0000000003007211 */ /* 0x000fc800078fe2ff */
        /* <DEDUP_REMOVED lines=35> */
.L_x_11524:
[----:B------:R-:W-:Y:S05]  /*1f70*/  BSYNC B0 ;  /* 0x0000000000007941 */ /* 0x000fea0003800000 */
.L_x_11523:
[----:B------:R-:W-:-:S05]  /*1f80*/  IMAD R3, R235, R0, R9 ;  /* 0x00000000eb037224 */ /* 0x000fca00078e0209 */
        /* <DEDUP_REMOVED lines=36> */
.L_x_11527:
[----:B------:R-:W-:Y:S05]  /*21d0*/  BSYNC B6 ;  /* 0x0000000000067941 */ /* 0x000fea0003800000 */
.L_x_11526:
        /* <DEDUP_REMOVED lines=20> */
.L_x_11529:
[----:B------:R-:W-:Y:S05]  /*2320*/  BSYNC B6 ;  /* 0x0000000000067941 */ /* 0x000fea0003800000 */
.L_x_11528:
[----:B------:R-:W-:Y:S01]  /*2330*/  ULDC.64 UR4, c[0x0][0x9f8] ;  /* 0x00027e0000047ab9 */ /* 0x000fe20000000a00 */
[----:B------:R-:W0:Y:S01]  /*2340*/  LDC.64 R8, c[0x0][0x300] ;  /* 0x0000c000ff087b82 */ /* 0x000e220000000a00 */
[----:B------:R-:W-:-:S04]  /*2350*/  ISETP.NE.U32.AND P0, PT, RZ, UR4, PT ;  /* 0x00000004ff007c0c */ /* 0x000fc8000bf05070 */
[----:B------:R-:W-:Y:S01]  /*2360*/  ISETP.NE.AND.EX P0, PT, RZ, UR5, PT, P0 ;  /* 0x00000005ff007c0c */ /* 0x000fe2000bf05300 */
[----:B------:R-:W1:Y:S01]  /*2370*/  S2R R36, SR_TID.X ;  /* 0x0000000000247919 */ /* 0x000e620000002100 */
[----:B------:R-:W2:Y:S01]  /*2380*/  S2R R10, SR_TID.X ;  /* 0x00000000000a7919 */ /* 0x000ea20000002100 */
[----:B------:R-:W-:Y:S01]  /*2390*/  IMAD.IADD R58, R30, 0x1, R31 ;  /* 0x000000011e3a7824 */ /* 0x000fe200078e021f */
[----:B------:R-:W-:Y:S01]  /*23a0*/  ULDC.64 UR4, c[0x0][0xa08] ;  /* 0x0002820000047ab9 */ /* 0x000fe20000000a00 */
[----:B------:R-:W-:Y:S01]  /*23b0*/  SHF.R.S32.HI R17, RZ, 0x1f, R16 ;  /* 0x0000001fff117819 */ /* 0x000fe20000011410 */
[C---:B------:R-:W-:Y:S01]  /*23c0*/  VIADD R14, R16.reuse, 0xe0 ;  /* 0x000000e0100e7836 */ /* 0x040fe20000000000 */
[----:B------:R-:W3:Y:S08]  /*23d0*/  LDC R41, c[0x0][0x3f4] ;  /* 0x0000fd00ff297b82 */ /* 0x000ef00000000800 */
[----:B------:R-:W4:Y:S01]  /*23e0*/  @P0 LDC.64 R4, c[0x0][0x9f8] ;  /* 0x00027e00ff040b82 */ /* 0x000f220000000a00 */
[----:B------:R-:W-:-:S02]  /*23f0*/  VIADD R62, R16, 0x40 ;  /* 0x00000040103e7836 */ /* 0x000fc40000000000 */
[C---:B------:R-:W-:Y:S02]  /*2400*/  VIADD R63, R16.reuse, 0x60 ;  /* 0x00000060103f7836 */ /* 0x040fe40000000000 */
[C---:B------:R-:W-:Y:S02]  /*2410*/  VIADD R12, R16.reuse, 0xc0 ;  /* 0x000000c0100c7836 */ /* 0x040fe40000000000 */
[----:B------:R-:W-:Y:S01]  /*2420*/  VIADD R64, R16, 0x80 ;  /* 0x0000008010407836 */ /* 0x000fe20000000000 */
[----:B------:R-:W3:Y:S01]  /*2430*/  LDC.64 R56, c[0x0][0x408] ;  /* 0x00010200ff387b82 */ /* 0x000ee20000000a00 */
[----:B----4-:R-:W-:-:S05]  /*2440*/  @P0 IMAD.WIDE R4, R155, 0x4, R4 ;  /* 0x000000049b040825 */ /* 0x010fca00078e0204 */
[----:B------:R4:W3:Y:S01]  /*2450*/  @P0 LDG.E R155, desc[UR38][R4.64] ;  /* 0x00000026049b0981 */ /* 0x0008e2000c1e1900 */
[----:B------:R-:W-:Y:S01]  /*2460*/  SHF.R.S32.HI R43, RZ, 0x1f, R58 ;  /* 0x0000001fff2b7819 */ /* 0x000fe2000001143a */
[-C--:B0-----:R-:W-:Y:S01]  /*2470*/  IMAD.WIDE.U32 R6, R58, R8.reuse, RZ ;  /* 0x000000083a067225 */ /* 0x081fe200078e00ff */
[----:B------:R-:W-:Y:S02]  /*2480*/  ISETP.NE.U32.AND P0, PT, RZ, UR4, PT ;  /* 0x00000004ff007c0c */ /* 0x000fe4000bf05070 */
[----:B-1----:R-:W-:Y:S01]  /*2490*/  SHF.R.U32.HI R36, RZ, 0x7, R36 ;  /* 0x00000007ff247819 */ /* 0x002fe20000011624 */
[----:B------:R-:W-:Y:S01]  /*24a0*/  IMAD R0, R43, R8, RZ ;  /* 0x000000082b007224 */ /* 0x000fe200078e02ff */
[----:B------:R-:W-:Y:S01]  /*24b0*/  ISETP.NE.AND.EX P0, PT, RZ, UR5, PT, P0 ;  /* 0x00000005ff007c0c */ /* 0x000fe2000bf05300 */
[----:B------:R-:W-:Y:S01]  /*24c0*/  ULDC.64 UR4, c[0x0][0x308] ;  /* 0x0000c20000047ab9 */ /* 0x000fe20000000a00 */
[----:B--2---:R-:W-:Y:S01]  /*24d0*/  VIADD R10, R10, 0xffffff80 ;  /* 0xffffff800a0a7836 */ /* 0x004fe20000000000 */
[----:B------:R-:W-:Y:S01]  /*24e0*/  ISETP.NE.AND P6, PT, R36, 0x1, PT ;  /* 0x000000012400780c */ /* 0x000fe20003fc5270 */
[----:B------:R-:W-:Y:S01]  /*24f0*/  IMAD R3, R58, R9, R0 ;  /* 0x000000093a037224 */ /* 0x000fe200078e0200 */
[----:B------:R-:W-:Y:S01]  /*2500*/  SHF.R.S32.HI R205, RZ, 0x1f, R204 ;  /* 0x0000001fffcd7819 */ /* 0x000fe200000114cc */
[----:B------:R-:W-:Y:S01]  /*2510*/  VIADD R65, R16, 0xa0 ;  /* 0x000000a010417836 */ /* 0x000fe20000000000 */
[----:B------:R-:W-:Y:S01]  /*2520*/  SHF.L.U64.HI R66, R8, 0x6, R9 ;  /* 0x0000000608427819 */ /* 0x000fe20000010209 */
[----:B------:R-:W-:Y:S01]  /*2530*/  IMAD.IADD R7, R7, 0x1, R3 ;  /* 0x0000000107077824 */ /* 0x000fe200078e0203 */
[----:B------:R-:W-:Y:S01]  /*2540*/  SHF.R.S32.HI R3, RZ, 0x1f, R10 ;  /* 0x0000001fff037819 */ /* 0x000fe2000001140a */
[----:B------:R-:W-:Y:S01]  /*2550*/  VIADD R73, R36, 0x8 ;  /* 0x0000000824497836 */ /* 0x000fe20000000000 */
[----:B------:R-:W-:Y:S01]  /*2560*/  SHF.R.U32.HI R36, RZ, 0x3, R218 ;  /* 0x00000003ff247819 */ /* 0x000fe200000116da */
[----:B----4-:R-:W-:Y:S01]  /*2570*/  IMAD.WIDE.U32 R4, R224, UR4, R6 ;  /* 0x00000004e0047c25 */ /* 0x010fe2000f8e0006 */
[----:B------:R-:W-:-:S02]  /*2580*/  LEA.HI R34, R3, R10, RZ, 0x2 ;  /* 0x0000000a03227211 */ /* 0x000fc400078f10ff */
[----:B---3--:R-:W-:Y:S01]  /*2590*/  SHF.L.U64.HI R70, R56, 0x6, R57 ;  /* 0x0000000638467819 */ /* 0x008fe20000010239 */
[----:B------:R-:W-:Y:S01]  /*25a0*/  IMAD R5, R224, UR5, R5 ;  /* 0x00000005e0057c24 */ /* 0x000fe2000f8e0205 */
[----:B------:R-:W-:Y:S01]  /*25b0*/  ULDC.64 UR4, c[0x0][0x310] ;  /* 0x0000c40000047ab9 */ /* 0x000fe20000000a00 */
[-C--:B------:R-:W-:Y:S01]  /*25c0*/  IMAD R10, R236, R8.reuse, RZ ;  /* 0x00000008ec0a7224 */ /* 0x080fe200078e02ff */
[----:B------:R-:W-:Y:S01]  /*25d0*/  SHF.R.S32.HI R34, RZ, 0x1f, R34 ;  /* 0x0000001fff227819 */ /* 0x000fe20000011422 */
[C---:B------:R-:W-:Y:S01]  /*25e0*/  IMAD.WIDE.U32 R6, R23.reuse, R8, R16 ;  /* 0x0000000817067225 */ /* 0x040fe200078e0010 */
[----:B------:R-:W-:Y:S02]  /*25f0*/  SHF.R.S32.HI R72, RZ, 0x1f, R233 ;  /* 0x0000001fff487819 */ /* 0x000fe400000114e9 */
[----:B------:R-:W-:Y:S01]  /*2600*/  LEA.HI R34, R34, R23, RZ, 0x3 ;  /* 0x0000001722227211 */ /* 0x000fe200078f18ff */
[C---:B------:R-:W-:Y:S02]  /*2610*/  IMAD R61, R23.reuse, R9, R10 ;  /* 0x00000009173d7224 */ /* 0x040fe400078e020a */
[-C--:B------:R-:W-:Y:S01]  /*2620*/  IMAD R30, R236, R56.reuse, RZ ;  /* 0x00000038ec1e7224 */ /* 0x080fe200078e02ff */
[----:B------:R-:W-:Y:S01]  /*2630*/  LOP3.LUT R34, R34, 0xfffffff8, RZ, 0xc0, !PT ;  /* 0xfffffff822227812 */ /* 0x000fe200078ec0ff */
[----:B------:R-:W-:-:S04]  /*2640*/  IMAD.WIDE.U32 R20, R23, R56, R204 ;  /* 0x0000003817147225 */ /* 0x000fc800078e00cc */
[C---:B------:R-:W-:Y:S02]  /*2650*/  IMAD.IADD R34, R23.reuse, 0x1, -R34 ;  /* 0x0000000117227824 */ /* 0x040fe400078e0a22 */
[C---:B------:R-:W-:Y:S02]  /*2660*/  IMAD R37, R23.reuse, R57, R30 ;  /* 0x0000003917257224 */ /* 0x040fe400078e021e */
[----:B------:R-:W-:Y:S02]  /*2670*/  IMAD.SHL.U32 R82, R34, 0x40, RZ ;  /* 0x0000004022527824 */ /* 0x000fe400078e00ff */
[----:B------:R-:W-:-:S03]  /*2680*/  IMAD.WIDE.U32 R30, R23, R56, R16 ;  /* 0x00000038171e7225 */ /* 0x000fc600078e0010 */
[----:B------:R-:W-:Y:S01]  /*2690*/  LOP3.LUT R82, R82, 0x1c0, RZ, 0xc0, !PT ;  /* 0x000001c052527812 */ /* 0x000fe200078ec0ff */
[----:B------:R-:W-:Y:S02]  /*26a0*/  IMAD.MOV.U32 R88, RZ, RZ, 0x20 ;  /* 0x00000020ff587424 */ /* 0x000fe400078e00ff */
[----:B------:R-:W-:Y:S01]  /*26b0*/  IMAD.IADD R21, R21, 0x1, R37 ;  /* 0x0000000115157824 */ /* 0x000fe200078e0225 */
[----:B------:R-:W-:Y:S01]  /*26c0*/  SHF.R.U32.HI R85, RZ, 0x3, R82 ;  /* 0x00000003ff557819 */ /* 0x000fe20000011652 */
[----:B------:R-:W-:Y:S02]  /*26d0*/  IMAD.IADD R31, R37, 0x1, R31 ;  /* 0x00000001251f7824 */ /* 0x000fe400078e021f */
[----:B------:R-:W-:Y:S02]  /*26e0*/  IMAD R75, R9, 0x60, RZ ;  /* 0x00000060094b7824 */ /* 0x000fe400078e02ff */
[----:B------:R-:W-:Y:S02]  /*26f0*/  IMAD.SHL.U32 R67, R8, 0x40, RZ ;  /* 0x0000004008437824 */ /* 0x000fe400078e00ff */
[----:B------:R-:W-:-:S02]  /*2700*/  IMAD R77, R57, 0x60, RZ ;  /* 0x00000060394d7824 */ /* 0x000fc400078e02ff */
[----:B------:R-:W-:Y:S02]  /*2710*/  IMAD.SHL.U32 R71, R56, 0x40, RZ ;  /* 0x0000004038477824 */ /* 0x000fe400078e00ff */
[----:B-----5:R-:W-:-:S04]  /*2720*/  IMAD.WIDE.U32 R20, R152, R56, R20 ;  /* 0x0000003898147225 */ /* 0x020fc800078e0014 */
[----:B------:R-:W-:-:S04]  /*2730*/  IMAD.WIDE.U32 R30, R152, R56, R30 ;  /* 0x00000038981e7225 */ /* 0x000fc800078e001e */
[----:B------:R-:W-:-:S04]  /*2740*/  IMAD.WIDE.U32 R8, R8, 0x60, RZ ;  /* 0x0000006008087825 */ /* 0x000fc800078e00ff */
[----:B------:R-:W-:Y:S02]  /*2750*/  IMAD.SHL.U32 R74, R41, 0x2, RZ ;  /* 0x00000002294a7824 */ /* 0x000fe400078e00ff */
[----:B------:R-:W-:Y:S01]  /*2760*/  IMAD.IADD R75, R9, 0x1, R75 ;  /* 0x00000001094b7824 */ /* 0x000fe200078e024b */
[----:B------:R-:W-:Y:S02]  /*2770*/  SHF.R.S32.HI R0, RZ, 0x1f, R155 ;  /* 0x0000001fff007819 */ /* 0x000fe4000001149b */
[----:B------:R-:W-:Y:S02]  /*2780*/  SEL R155, R155, RZ, !P0 ;  /* 0x000000ff9b9b7207 */ /* 0x000fe40004000000 */
[----:B------:R-:W-:-:S03]  /*2790*/  SEL R13, R0, RZ, !P0 ;  /* 0x000000ff000d7207 */ /* 0x000fc60004000000 */
[----:B------:R-:W-:-:S04]  /*27a0*/  IMAD.WIDE.U32 R4, R155, UR4, R4 ;  /* 0x000000049b047c25 */ /* 0x000fc8000f8e0004 */
[----:B------:R-:W-:-:S04]  /*27b0*/  IMAD R0, R13, UR4, RZ ;  /* 0x000000040d007c24 */ /* 0x000fc8000f8e02ff */
[----:B------:R-:W-:Y:S01]  /*27c0*/  IMAD R3, R155, UR5, R0 ;  /* 0x000000059b037c24 */ /* 0x000fe2000f8e0200 */
[----:B------:R-:W-:Y:S05]  /*27d0*/  @!P6 WARPSYNC.ALL ;  /* 0x000000000000e948 */ /* 0x000fea0003800000 */
[----:B------:R-:W-:Y:S01]  /*27e0*/  VIADD R0, R16, 0x20 ;  /* 0x0000002010007836 */ /* 0x000fe20000000000 */
[----:B------:R-:W-:Y:S01]  /*27f0*/  ULDC UR4, c[0x0][0x320] ;  /* 0x0000c80000047ab9 */ /* 0x000fe20000000800 */
[----:B------:R-:W-:Y:S01]  /*2800*/  IMAD.IADD R3, R5, 0x1, R3 ;  /* 0x0000000105037824 */ /* 0x000fe200078e0203 */
[----:B------:R-:W-:Y:S01]  /*2810*/  @!P6 BAR.SYNC.DEFER_BLOCKING 0x9, 0x100 ;  /* 0x024400000000eb1d */ /* 0x000fe20000010000 */
[----:B------:R-:W-:-:S02]  /*2820*/  ISETP.GE.AND P3, PT, R14, UR4, PT ;  /* 0x000000040e007c0c */ /* 0x000fc4000bf66270 */
[----:B------:R-:W-:Y:S02]  /*2830*/  ISETP.GE.AND P1, PT, R0, UR4, PT ;  /* 0x0000000400007c0c */ /* 0x000fe4000bf26270 */
[----:B------:R-:W-:-:S03]  /*2840*/  ISETP.GE.AND P0, PT, R16, UR4, PT ;  /* 0x0000000410007c0c */ /* 0x000fc6000bf06270 */
[----:B------:R-:W0:Y:S01]  /*2850*/  LDC.64 R14, c[0x0][0x3f8] ;  /* 0x0000fe00ff0e7b82 */ /* 0x000e220000000a00 */
[----:B------:R-:W-:Y:S01]  /*2860*/  SEL R10, RZ, 0xffffffff, P1 ;  /* 0xffffffffff0a7807 */ /* 0x000fe20000800000 */
[----:B------:R-:W-:Y:S01]  /*2870*/  ULDC.64 UR6, c[0x0][0x330] ;  /* 0x0000cc0000067ab9 */ /* 0x000fe20000000a00 */
[----:B------:R-:W-:Y:S02]  /*2880*/  IADD3 R60, P1, R4, R6, RZ ;  /* 0x00000006043c7210 */ /* 0x000fe40007f3e0ff */
[----:B------:R-:W-:Y:S01]  /*2890*/  SEL R6, RZ, 0x1, P0 ;  /* 0x00000001ff067807 */ /* 0x000fe20000000000 */
[----:B------:R-:W-:Y:S01]  /*28a0*/  IMAD.SHL.U32 R11, R10, 0x2, RZ ;  /* 0x000000020a0b7824 */ /* 0x000fe200078e00ff */
[----:B------:R-:W-:Y:S02]  /*28b0*/  IADD3.X R61, R3, R7, R61, P1, !PT ;  /* 0x00000007033d7210 */ /* 0x000fe40000ffe43d */
[----:B------:R-:W-:Y:S02]  /*28c0*/  ISETP.GE.AND P0, PT, R62, UR4, PT ;  /* 0x000000043e007c0c */ /* 0x000fe4000bf06270 */
[----:B------:R-:W-:-:S02]  /*28d0*/  ISETP.GE.AND P1, PT, R63, UR4, PT ;  /* 0x000000043f007c0c */ /* 0x000fc4000bf26270 */
[----:B------:R-:W-:Y:S02]  /*28e0*/  ISETP.GE.AND P2, PT, R12, UR4, PT ;  /* 0x000000040c007c0c */ /* 0x000fe4000bf46270 */
[----:B------:R-:W-:Y:S01]  /*28f0*/  LOP3.LUT R10, R11, 0x2, R6, 0xe2, !PT ;  /* 0x000000020b0a7812 */ /* 0x000fe200078ee206 */
[C---:B------:R-:W-:Y:S01]  /*2900*/  IMAD.WIDE.U32 R6, R224.reuse, UR6, R16 ;  /* 0x00000006e0067c25 */ /* 0x040fe2000f8e0010 */
[----:B------:R-:W-:Y:S02]  /*2910*/  SEL R11, RZ, 0x4, P0 ;  /* 0x00000004ff0b7807 */ /* 0x000fe40000000000 */
        /* <DEDUP_REMOVED lines=8> */
[----:B0-----:R-:W-:Y:S01]  /*29a0*/  IMAD R37, R15, 0x60, RZ ;  /* 0x000000600f257824 */ /* 0x001fe200078e02ff */
[----:B------:R-:W-:Y:S01]  /*29b0*/  SEL R12, RZ, 0x20, P1 ;  /* 0x00000020ff0c7807 */ /* 0x000fe20000800000 */
[----:B------:R-:W-:Y:S01]  /*29c0*/  IMAD R39, R155, UR5, R13 ;  /* 0x000000059b277c24 */ /* 0x000fe2000f8e020d */
[----:B------:R-:W-:Y:S01]  /*29d0*/  ISETP.GE.AND P0, PT, R16, R41, PT ;  /* 0x000000291000720c */ /* 0x000fe20003f06270 */
[----:B------:R-:W-:Y:S01]  /*29e0*/  IMAD.SHL.U32 R69, R14, 0x40, RZ ;  /* 0x000000400e457824 */ /* 0x000fe200078e00ff */
[----:B------:R-:W-:Y:S01]  /*29f0*/  LOP3.LUT R11, R12, R10, R11, 0xfe, !PT ;  /* 0x0000000a0c0b7212 */ /* 0x000fe200078efe0b */
[----:B------:R-:W-:Y:S01]  /*2a00*/  IMAD.WIDE.U32 R12, R23, R14, R16 ;  /* 0x0000000e170c7225 */ /* 0x000fe200078e0010 */
[----:B------:R-:W-:-:S02]  /*2a10*/  SEL R10, RZ, 0x40, P2 ;  /* 0x00000040ff0a7807 */ /* 0x000fc40001000000 */
[----:B------:R-:W-:Y:S01]  /*2a20*/  SEL R33, R41, RZ, P0 ;  /* 0x000000ff29217207 */ /* 0x000fe20000000000 */
[----:B------:R-:W-:Y:S01]  /*2a30*/  IMAD.WIDE.U32 R6, R155, UR4, R6 ;  /* 0x000000049b067c25 */ /* 0x000fe2000f8e0006 */
[----:B------:R-:W-:Y:S01]  /*2a40*/  LOP3.LUT R94, R11, R10, RZ, 0xfc, !PT ;  /* 0x0000000a0b5e7212 */ /* 0x000fe200078efcff */
[----:B------:R-:W-:Y:S01]  /*2a50*/  ULDC UR4, c[0x0][0x2f4] ;  /* 0x0000bd0000047ab9 */ /* 0x000fe20000000800 */
[C---:B------:R-:W-:Y:S01]  /*2a60*/  IADD3 R58, P1, R23.reuse, R58, RZ ;  /* 0x0000003a173a7210 */ /* 0x040fe20007f3e0ff */
[-C--:B------:R-:W-:Y:S01]  /*2a70*/  IMAD R10, R236, R14.reuse, RZ ;  /* 0x0000000eec0a7224 */ /* 0x080fe200078e02ff */
[----:B------:R-:W-:Y:S01]  /*2a80*/  SHF.L.U64.HI R68, R14, 0x6, R15 ;  /* 0x000000060e447819 */ /* 0x000fe2000001020f */
[----:B------:R-:W-:Y:S01]  /*2a90*/  IMAD.IADD R33, R16, 0x1, R33 ;  /* 0x0000000110217824 */ /* 0x000fe200078e0221 */
[----:B------:R-:W-:Y:S01]  /*2aa0*/  SEL R93, RZ, 0xffffff80, P3 ;  /* 0xffffff80ff5d7807 */ /* 0x000fe20001800000 */
[C---:B------:R-:W-:Y:S01]  /*2ab0*/  IMAD R35, R23.reuse, R15, R10 ;  /* 0x0000000f17237224 */ /* 0x040fe200078e020a */
[----:B------:R-:W-:Y:S01]  /*2ac0*/  ISETP.GE.AND P2, PT, R0, UR4, PT ;  /* 0x0000000400007c0c */ /* 0x000fe2000bf46270 */
[----:B------:R-:W-:Y:S01]  /*2ad0*/  IMAD.WIDE.U32 R10, R23, R14, R204 ;  /* 0x0000000e170a7225 */ /* 0x000fe200078e00cc */
[----:B------:R-:W-:-:S02]  /*2ae0*/  SHF.R.S32.HI R32, RZ, 0x1f, R33 ;  /* 0x0000001fff207819 */ /* 0x000fc40000011421 */
[----:B------:R-:W-:Y:S01]  /*2af0*/  LOP3.LUT R93, R94, 0x80, R93, 0xc8, !PT ;  /* 0x000000805e5d7812 */ /* 0x000fe200078ec85d */
[----:B------:R-:W-:Y:S01]  /*2b00*/  IMAD.IADD R11, R11, 0x1, R35 ;  /* 0x000000010b0b7824 */ /* 0x000fe200078e0223 */
[----:B------:R-:W-:Y:S01]  /*2b10*/  LEA.HI R33, R32, R33, RZ, 0x3 ;  /* 0x0000002120217211 */ /* 0x000fe200078f18ff */
[----:B------:R-:W-:Y:S01]  /*2b20*/  IMAD.IADD R13, R35, 0x1, R13 ;  /* 0x00000001230d7824 */ /* 0x000fe200078e020d */
[----:B------:R-:W-:Y:S01]  /*2b30*/  SHF.R.S32.HI R35, RZ, 0x1f, R152 ;  /* 0x0000001fff237819 */ /* 0x000fe20000011498 */
[----:B------:R-:W-:Y:S01]  /*2b40*/  IMAD.X R59, R236, 0x1, R43, P1 ;  /* 0x00000001ec3b7824 */ /* 0x000fe200008e062b */
[----:B------:R-:W-:Y:S01]  /*2b50*/  LOP3.LUT P1, RZ, R34, 0x4, RZ, 0xc0, !PT ;  /* 0x0000000422ff7812 */ /* 0x000fe2000782c0ff */
[-C--:B------:R-:W-:Y:S01]  /*2b60*/  IMAD.WIDE.U32 R10, R152, R14.reuse, R10 ;  /* 0x0000000e980a7225 */ /* 0x080fe200078e000a */
[----:B------:R-:W-:Y:S02]  /*2b70*/  LOP3.LUT R34, R82, 0x18, R16, 0xf8, !PT ;  /* 0x0000001852227812 */ /* 0x000fe400078ef810 */
[--C-:B------:R-:W-:Y:S01]  /*2b80*/  SHF.R.S32.HI R83, RZ, 0x3, R33.reuse ;  /* 0x00000003ff537819 */ /* 0x100fe20000011421 */
[C---:B------:R-:W-:Y:S01]  /*2b90*/  IMAD R32, R35.reuse, R14, RZ ;  /* 0x0000000e23207224 */ /* 0x040fe200078e02ff */
[----:B------:R-:W-:Y:S01]  /*2ba0*/  LOP3.LUT R89, R34, R85, RZ, 0x3c, !PT ;  /* 0x0000005522597212 */ /* 0x000fe200078e3cff */
[----:B------:R-:W-:Y:S01]  /*2bb0*/  IMAD R35, R35, R56, RZ ;  /* 0x0000003823237224 */ /* 0x000fe200078e02ff */
[----:B------:R-:W-:Y:S01]  /*2bc0*/  LOP3.LUT R84, R33, 0xfffffff8, RZ, 0xc0, !PT ;  /* 0xfffffff821547812 */ /* 0x000fe200078ec0ff */
[----:B------:R-:W-:Y:S01]  /*2bd0*/  IMAD R79, R152, R15, R32 ;  /* 0x0000000f984f7224 */ /* 0x000fe200078e0220 */
[----:B------:R-:W-:Y:S01]  /*2be0*/  LOP3.LUT R32, R218, 0x38, R33, 0xf8, !PT ;  /* 0x00000038da207812 */ /* 0x000fe200078ef821 */
[----:B------:R-:W-:Y:S01]  /*2bf0*/  IMAD.WIDE.U32 R12, R152, R14, R12 ;  /* 0x0000000e980c7225 */ /* 0x000fe200078e000c */
[----:B------:R-:W-:-:S02]  /*2c00*/  SEL R88, R88, 0xffffffe0, !P1 ;  /* 0xffffffe058587807 */ /* 0x000fc40004800000 */
[----:B------:R-:W-:Y:S01]  /*2c10*/  LOP3.LUT R32, R32, R36, RZ, 0x3c, !PT ;  /* 0x0000002420207212 */ /* 0x000fe200078e3cff */
[----:B------:R-:W-:Y:S01]  /*2c20*/  IMAD R35, R152, R57, R35 ;  /* 0x0000003998237224 */ /* 0x000fe200078e0223 */
[----:B------:R-:W-:Y:S01]  /*2c30*/  SHF.R.S32.HI R86, RZ, 0x1f, R84 ;  /* 0x0000001fff567819 */ /* 0x000fe20000011454 */
[----:B------:R-:W-:Y:S01]  /*2c40*/  IMAD.WIDE.U32 R14, R14, 0x60, RZ ;  /* 0x000000600e0e7825 */ /* 0x000fe200078e00ff */
[----:B------:R-:W-:Y:S02]  /*2c50*/  ISETP.GE.AND P1, PT, R16, UR4, PT ;  /* 0x0000000410007c0c */ /* 0x000fe4000bf26270 */
[----:B------:R-:W-:Y:S01]  /*2c60*/  LOP3.LUT R94, R94, 0x40, RZ, 0xc0, !PT ;  /* 0x000000405e5e7812 */ /* 0x000fe200078ec0ff */
[----:B------:R-:W-:Y:S01]  /*2c70*/  IMAD.IADD R87, R221, 0x1, R32 ;  /* 0x00000001dd577824 */ /* 0x000fe200078e0220 */
[----:B------:R-:W-:Y:S01]  /*2c80*/  LOP3.LUT R32, R82, 0x38, R33, 0xf8, !PT ;  /* 0x0000003852207812 */ /* 0x000fe200078ef821 */
[----:B------:R-:W-:-:S03]  /*2c90*/  IMAD.WIDE.U32 R56, R56, 0x60, RZ ;  /* 0x0000006038387825 */ /* 0x000fc600078e00ff */
[----:B------:R-:W-:Y:S01]  /*2ca0*/  LOP3.LUT R33, R32, R85, RZ, 0x3c, !PT ;  /* 0x0000005520217212 */ /* 0x000fe200078e3cff */
        /* <DEDUP_REMOVED lines=10> */
.L_x_11577:
[----:B------:R-:W0:Y:S01]  /*2d50*/  LDC.64 R98, c[0x0][0x2e8] ;  /* 0x0000ba00ff627b82 */ /* 0x000e220000000a00 */
[----:B------:R-:W-:Y:S01]  /*2d60*/  VIADD R45, R27, 0xffffffff ;  /* 0xffffffff1b2d7836 */ /* 0x000fe20000000000 */
[----:B------:R-:W-:Y:S05]  /*2d70*/  YIELD ;  /* 0x0000000000007946 */ /* 0x000fea0003800000 */
[----:B------:R-:W-:Y:S01]  /*2d80*/  SHF.R.S32.HI R39, RZ, 0x1f, R45 ;  /* 0x0000001fff277819 */ /* 0x000fe2000001142d */
[----:B-1----:R-:W1:Y:S01]  /*2d90*/  LDC R102, c[0x0][0x3f4] ;  /* 0x0000fd00ff667b82 */ /* 0x002e620000000800 */
        /* <DEDUP_REMOVED lines=8> */
[----:B------:R-:W-:Y:S02]  /*2e20*/  IMAD R103, R103, 0x2, R26 ;  /* 0x0000000267677824 */ /* 0x000fe400078e021a */
[----:B------:R-:W-:Y:S01]  /*2e30*/  IMAD.X R34, R50, 0x1, R61, P5 ;  /* 0x0000000132227824 */ /* 0x000fe200028e063d */
[----:B------:R-:W-:Y:S02]  /*2e40*/  IADD3.X R32, R61, R50, R66, P3, P4 ;  /* 0x000000323d207210 */ /* 0x000fe40001fe8442 */
[----:B0-----:R-:W-:-:S02]  /*2e50*/  LEA R40, P3, R27, R98, 0x1 ;  /* 0x000000621b287211 */ /* 0x001fc400078608ff */
[----:B------:R-:W-:Y:S02]  /*2e60*/  LEA R42, P5, R33, R98, 0x1 ;  /* 0x00000062212a7211 */ /* 0x000fe400078a08ff */
[-C--:B------:R-:W-:Y:S01]  /*2e70*/  LEA.HI.X R41, R27, R99.reuse, R32, 0x1, P3 ;  /* 0x000000631b297211 */ /* 0x080fe200018f0c20 */
[----:B------:R-:W-:Y:S01]  /*2e80*/  IMAD R27, R22, 0x1800, R89 ;  /* 0x00001800161b7824 */ /* 0x000fe200078e0259 */
[----:B-1----:R-:W-:Y:S02]  /*2e90*/  ISETP.GE.AND P3, PT, R102, 0x1, PT ;  /* 0x000000016600780c */ /* 0x002fe40003f66270 */
[----:B------:R-:W-:Y:S01]  /*2ea0*/  ISETP.GT.AND P4, PT, R45, R28, PT ;  /* 0x0000001c2d00720c */ /* 0x000fe20003f84270 */
[----:B------:R-:W-:Y:S01]  /*2eb0*/  IMAD R104, R27, 0x2, R26 ;  /* 0x000000021b687824 */ /* 0x000fe200078e021a */
[----:B------:R-:W-:Y:S01]  /*2ec0*/  LEA.HI.X R43, R33, R99, R34, 0x1, P5 ;  /* 0x00000063212b7211 */ /* 0x000fe200028f0c22 */
[----:B------:R-:W-:Y:S01]  /*2ed0*/  IMAD.MOV.U32 R27, RZ, RZ, R45 ;  /* 0x000000ffff1b7224 */ /* 0x000fe200078e002d */
[----:B------:R-:W-:-:S07]  /*2ee0*/  P2R R96, PR, RZ, 0x10 ;  /* 0x00000010ff607803 */ /* 0x000fce0000000000 */
        /* <DEDUP_REMOVED lines=20> */
[----:B------:R-:W-:-:S03]  /*3030*/  CS2R R54, SRZ ;  /* 0x0000000000367805 */ /* 0x000fc6000001ff00 */
[----:B------:R-:W-:Y:S05]  /*3040*/  @P4 BRA `(.L_x_11534) ;  /* 0x0000000000504947 */ /* 0x000fea0003800000 */
        /* <DEDUP_REMOVED lines=20> */
.L_x_11534:
[----:B------:R-:W-:Y:S05]  /*3190*/  BSYNC B1 ;  /* 0x0000000000017941 */ /* 0x000fea0003800000 */
.L_x_11533:
[----:B------:R-:W-:Y:S01]  /*31a0*/  ISETP.GE.AND P5, PT, R233, R97, PT ;  /* 0x00000061e900720c */ /* 0x000fe20003fa6270 */
[----:B------:R-:W-:Y:S01]  /*31b0*/  BSSY B1, `(.L_x_11535) ;  /* 0x000001b000017945 */ /* 0x000fe20003800000 */
[----:B0-----:R-:W-:Y:S02]  /*31c0*/  CS2R R44, SRZ ;  /* 0x00000000002c7805 */ /* 0x001fe4000001ff00 */
[----:B------:R-:W-:Y:S01]  /*31d0*/  CS2R R36, SRZ ;  /* 0x0000000000247805 */ /* 0x000fe2000001ff00 */
[----:B-----5:R-:W-:Y:S01]  /*31e0*/  IMAD.MOV.U32 R98, RZ, RZ, R50 ;  /* 0x000000ffff627224 */ /* 0x020fe200078e0032 */
[----:B------:R-:W-:Y:S01]  /*31f0*/  CS2R R46, SRZ ;  /* 0x00000000002e7805 */ /* 0x000fe2000001ff00 */
[----:B------:R-:W-:-:S06]  /*3200*/  IMAD.MOV.U32 R99, RZ, RZ, R51 ;  /* 0x000000ffff637224 */ /* 0x000fcc00078e0033 */
        /* <DEDUP_REMOVED lines=21> */
.L_x_11536:
[----:B------:R-:W-:Y:S05]  /*3360*/  BSYNC B1 ;  /* 0x0000000000017941 */ /* 0x000fea0003800000 */
.L_x_11535:
        /* <DEDUP_REMOVED lines=24> */
[----:B------:R-:W-:-:S04]  /*34f0*/  PRMT R100, R100, 0x5410, R35 ;  /* 0x0000541064647816 */ /* 0x000fc80000000023 */
[----:B------:R-:W-:Y:S01]  /*3500*/  PRMT R99, R32, 0x5410, R33 ;  /* 0x0000541020637816 */ /* 0x000fe20000000021 */
[----:B------:R-:W-:Y:S06]  /*3510*/  @!P3 BRA `(.L_x_11537) ;  /* 0x000000000004b947 */ /* 0x000fec0003800000 */
[----:B------:R-:W-:Y:S01]  /*3520*/  BPT.TRAP 0x1 ;  /* 0x000000040000795c */ /* 0x000fe20000300000 */
.L_x_11537:
[----:B------:R-:W-:Y:S01]  /*3530*/  IMAD R95, R22, 0x8, R19 ;  /* 0x00000008165f7824 */ /* 0x000fe200078e0213 */
[----:B------:R-:W-:Y:S01]  /*3540*/  SHF.L.U32 R106, R210, 0x1f, RZ ;  /* 0x0000001fd26a7819 */ /* 0x000fe200000006ff */
[----:B------:R-:W-:Y:S03]  /*3550*/  BSSY B1, `(.L_x_11538) ;  /* 0x0000003000017945 */ /* 0x000fe60003800000 */
[----:B------:R-:W0:Y:S02]  /*3560*/  SYNCS.PHASECHK.TRANS64.TRYWAIT P6, [R95+URZ+0x22890], R106 ;  /* 0x0228906a5f0075a7 */ /* 0x000e2400080c017f */
[----:B0-----:R-:W-:Y:S05]  /*3570*/  @!P6 BRA `(.L_x_11539) ;  /* 0x000001fc00d4e947 */ /* 0x001fea0003800000 */
.L_x_11911:
[----:B------:R-:W-:Y:S05]  /*3580*/  BSYNC B1 ;  /* 0x0000000000017941 */ /* 0x000fea0003800000 */
.L_x_11538:
        /* <DEDUP_REMOVED lines=49> */
.L_x_11545:
[----:B------:R-:W-:Y:S05]  /*38a0*/  BSYNC B3 ;  /* 0x0000000000037941 */ /* 0x000fea0003800000 */
.L_x_11544:
[----:B--2---:R1:W-:Y:S02]  /*38b0*/  STG.E.128 desc[UR38][R42.64], R32 ;  /* 0x000000202a007986 */ /* 0x0043e4000c101d26 */
.L_x_11543:
[----:B------:R-:W-:Y:S05]  /*38c0*/  BSYNC B2 ;  /* 0x0000000000027941 */ /* 0x000fea0003800000 */
.L_x_11542:
        /* <DEDUP_REMOVED lines=46> */
.L_x_11547:
[----:B------:R-:W-:Y:S05]  /*3bb0*/  BSYNC B2 ;  /* 0x0000000000027941 */ /* 0x000fea0003800000 */
.L_x_11546:
[----:B--2---:R2:W-:Y:S02]  /*3bc0*/  STG.E.128 desc[UR38][R42.64+0x40], R32 ;  /* 0x000040202a007986 */ /* 0x0045e4000c101d26 */
.L_x_11541:
[----:B------:R-:W-:Y:S05]  /*3bd0*/  BSYNC B1 ;  /* 0x0000000000017941 */ /* 0x000fea0003800000 */
.L_x_11540:
        /* <DEDUP_REMOVED lines=14> */
[----:B------:R-:W-:Y:S02]  /*3cc0*/  HADD2.F32 R43, -RZ, R35.H1_H1 ;  /* 0x30000023ff2b7230 */ /* 0x000fe40000004100 */
[----:B------:R-:W-:Y:S02]  /*3cd0*/  HADD2.F32 R45, -RZ, R45.H0_H0 ;  /* 0x2000002dff2d7230 */ /* 0x000fe40000004100 */
[----:B------:R-:W-:-:S02]  /*3ce0*/  HADD2.F32 R48, -RZ, R48.H0_H0 ;  /* 0x20000030ff307230 */ /* 0x000fc40000004100 */
[----:B------:R-:W-:Y:S02]  /*3cf0*/  HADD2.F32 R44, -RZ, R44.H0_H0 ;  /* 0x2000002cff2c7230 */ /* 0x000fe40000004100 */
[CC--:B------:R-:W-:Y:S01]  /*3d00*/  FMUL.FTZ R50, R34.reuse, R45.reuse ;  /* 0x0000002d22327220 */ /* 0x0c0fe20000410000 */
[----:B------:R-:W-:Y:S02]  /*3d10*/  HADD2.F32 R35, -RZ, R35.H0_H0 ;  /* 0x20000023ff237230 */ /* 0x000fe40000004100 */
[----:B------:R-:W-:Y:S01]  /*3d20*/  FMUL.FTZ R45, R33, R45 ;  /* 0x0000002d212d7220 */ /* 0x000fe20000410000 */
[----:B------:R-:W-:Y:S02]  /*3d30*/  HADD2.F32 R46, -RZ, R49.H0_H0 ;  /* 0x20000031ff2e7230 */ /* 0x000fe40000004100 */
[----:B------:R-:W-:Y:S01]  /*3d40*/  FMUL.FTZ R52, R43, R48 ;  /* 0x000000302b347220 */ /* 0x000fe20000410000 */
[----:B------:R-:W-:Y:S01]  /*3d50*/  FFMA.FTZ R50, R33, R44, -R50 ;  /* 0x0000002c21327223 */ /* 0x000fe20000010832 */
[C---:B------:R-:W-:Y:S01]  /*3d60*/  FMUL.FTZ R48, R35.reuse, R48 ;  /* 0x0000003023307220 */ /* 0x040fe20000410000 */
[----:B------:R-:W-:Y:S01]  /*3d70*/  FFMA.FTZ R49, R34, R44, R45 ;  /* 0x0000002c22317223 */ /* 0x000fe2000001002d */
[----:B------:R-:W-:Y:S01]  /*3d80*/  FFMA.FTZ R52, R35, R46, -R52 ;  /* 0x0000002e23347223 */ /* 0x000fe20000010834 */
[----:B------:R-:W-:-:S02]  /*3d90*/  HADD2.F32 R35, -RZ, R101.H1_H1 ;  /* 0x30000065ff237230 */ /* 0x000fc40000004100 */
[----:B------:R-:W-:Y:S01]  /*3da0*/  FFMA.FTZ R53, R43, R46, R48 ;  /* 0x0000002e2b357223 */ /* 0x000fe20000010030 */
[----:B------:R-:W-:Y:S02]  /*3db0*/  HADD2.F32 R45, -RZ, R100.H1_H1 ;  /* 0x30000064ff2d7230 */ /* 0x000fe40000004100 */
[----:B------:R-:W-:Y:S02]  /*3dc0*/  HADD2.F32 R33, -RZ, R32.H1_H1 ;  /* 0x30000020ff217230 */ /* 0x000fe40000004100 */
[----:B------:R-:W-:Y:S02]  /*3dd0*/  HADD2.F32 R34, -RZ, R42.H1_H1 ;  /* 0x3000002aff227230 */ /* 0x000fe40000004100 */
[----:B------:R-:W-:Y:S02]  /*3de0*/  HADD2.F32 R101, -RZ, R101.H0_H0 ;  /* 0x20000065ff657230 */ /* 0x000fe40000004100 */
[----:B------:R-:W-:Y:S02]  /*3df0*/  HADD2.F32 R32, -RZ, R32.H0_H0 ;  /* 0x20000020ff207230 */ /* 0x000fe40000004100 */
[----:B------:R-:W-:Y:S01]  /*3e00*/  FMUL.FTZ R51, R34, R45 ;  /* 0x0000002d22337220 */ /* 0x000fe20000410000 */
[----:B------:R-:W-:-:S02]  /*3e10*/  HADD2.F32 R42, -RZ, R42.H0_H0 ;  /* 0x2000002aff2a7230 */ /* 0x000fc40000004100 */
[CC--:B------:R-:W-:Y:S01]  /*3e20*/  FMUL.FTZ R47, R33.reuse, R101.reuse ;  /* 0x00000065212f7220 */ /* 0x0c0fe20000410000 */
[----:B------:R-:W-:Y:S02]  /*3e30*/  HADD2.F32 R43, -RZ, R100.H0_H0 ;  /* 0x20000064ff2b7230 */ /* 0x000fe40000004100 */
[----:B------:R-:W-:Y:S01]  /*3e40*/  FMUL.FTZ R44, R32, R101 ;  /* 0x00000065202c7220 */ /* 0x000fe20000410000 */
[----:B------:R-:W-:Y:S01]  /*3e50*/  FMUL.FTZ R45, R42, R45 ;  /* 0x0000002d2a2d7220 */ /* 0x000fe20000410000 */
[-C--:B------:R-:W-:Y:S02]  /*3e60*/  FFMA.FTZ R47, R32, R35.reuse, -R47 ;  /* 0x00000023202f7223 */ /* 0x080fe4000001082f */
[----:B------:R-:W-:Y:S01]  /*3e70*/  FFMA.FTZ R44, R33, R35, R44 ;  /* 0x00000023212c7223 */ /* 0x000fe2000001002c */
[-C--:B------:R-:W-:Y:S01]  /*3e80*/  FFMA.FTZ R51, R42, R43.reuse, -R51 ;  /* 0x0000002b2a337223 */ /* 0x080fe20000010833 */
[----:B------:R-:W-:Y:S01]  /*3e90*/  FFMA.FTZ R34, R34, R43, R45 ;  /* 0x0000002b22227223 */ /* 0x000fe2000001002d */
[----:B------:R-:W-:-:S02]  /*3ea0*/  F2FP.F16.F32.PACK_AB R33, R49, R50 ;  /* 0x000000323121723e */ /* 0x000fc400000000ff */
[----:B------:R-:W-:Y:S02]  /*3eb0*/  F2FP.F16.F32.PACK_AB R35, R53, R52 ;  /* 0x000000343523723e */ /* 0x000fe400000000ff */
[----:B------:R-:W-:Y:S02]  /*3ec0*/  F2FP.F16.F32.PACK_AB R32, R44, R47 ;  /* 0x0000002f2c20723e */ /* 0x000fe400000000ff */
[----:B------:R-:W-:-:S07]  /*3ed0*/  F2FP.F16.F32.PACK_AB R34, R34, R51 ;  /* 0x000000332222723e */ /* 0x000fce00000000ff */
.L_x_11552:
[----:B------:R-:W-:Y:S05]  /*3ee0*/  BSYNC B2 ;  /* 0x0000000000027941 */ /* 0x000fea0003800000 */
.L_x_11551:
[----:B--2---:R3:W-:Y:S02]  /*3ef0*/  STG.E.128 desc[UR38][R40.64], R32 ;  /* 0x0000002028007986 */ /* 0x0047e4000c101d26 */
.L_x_11550:
[----:B------:R-:W-:Y:S05]  /*3f00*/  BSYNC B1 ;  /* 0x0000000000017941 */ /* 0x000fea0003800000 */
.L_x_11549:
        /* <DEDUP_REMOVED lines=46> */
.L_x_11554:
[----:B------:R-:W-:Y:S05]  /*41f0*/  BSYNC B1 ;  /* 0x0000000000017941 */ /* 0x000fea0003800000 */
.L_x_11553:
[----:B--2---:R1:W-:Y:S01]  /*4200*/  STG.E.128 desc[UR38][R40.64+0x40], R32 ;  /* 0x0000402028007986 */ /* 0x0043e2000c101d26 */
[----:B------:R-:W-:Y:S05]  /*4210*/  BRA `(.L_x_11548) ;  /* 0x0000001400807947 */ /* 0x000fea0003800000 */
.L_x_11532:
[----:B------:R-:W-:-:S04]  /*4220*/  ISETP.GE.AND P3, PT, R233, R97, PT ;  /* 0x00000061e900720c */ /* 0x000fc80003f66270 */
        /* <DEDUP_REMOVED lines=20> */
[----:B------:R-:W-:Y:S02]  /*4370*/  CS2R R32, SRZ ;  /* 0x0000000000207805 */ /* 0x000fe4000001ff00 */
[----:B------:R-:W-:-:S04]  /*4380*/  CS2R R38, SRZ ;  /* 0x0000000000267805 */ /* 0x000fc8000001ff00 */
[----:B------:R2:W3:Y:S02]  /*4390*/  @!P4 LDG.E.128 R32, desc[UR38][R36.64] ;  /* 0x000000262420c981 */ /* 0x0004e4000c1e1d00 */
[----:B--2---:R-:W-:-:S06]  /*43a0*/  CS2R R36, SRZ ;  /* 0x0000000000247805 */ /* 0x004fcc000001ff00 */
[----:B------:R2:W4:Y:S01]  /*43b0*/  @!P4 LDG.E.128 R36, desc[UR38][R40.64] ;  /* 0x000000262824c981 */ /* 0x000522000c1e1d00 */
[----:B0-----:R-:W-:-:S04]  /*43c0*/  @!P3 LEA R44, P4, R42, R44, 0x1 ;  /* 0x0000002c2a2cb211 */ /* 0x001fc800078808ff */
[----:B------:R-:W-:Y:S02]  /*43d0*/  @!P3 LEA.HI.X R45, R42, R45, R43, 0x1, P4 ;  /* 0x0000002d2a2db211 */ /* 0x000fe400020f0c2b */
[----:B------:R-:W-:Y:S02]  /*43e0*/  CS2R R42, SRZ ;  /* 0x00000000002a7805 */ /* 0x000fe4000001ff00 */
[C---:B-1----:R-:W-:Y:S02]  /*43f0*/  @!P3 LEA R48, P4, R46.reuse, R48, 0x1 ;  /* 0x000000302e30b211 */ /* 0x042fe400078808ff */
[----:B--2---:R-:W-:Y:S02]  /*4400*/  CS2R R40, SRZ ;  /* 0x0000000000287805 */ /* 0x004fe4000001ff00 */
[----:B------:R-:W-:Y:S02]  /*4410*/  @!P3 LEA.HI.X R49, R46, R49, R47, 0x1, P4 ;  /* 0x000000312e31b211 */ /* 0x000fe400020f0c2f */
[----:B------:R-:W-:-:S02]  /*4420*/  CS2R R46, SRZ ;  /* 0x00000000002e7805 */ /* 0x000fc4000001ff00 */
[----:B------:R0:W2:Y:S02]  /*4430*/  @!P3 LDG.E.128 R40, desc[UR38][R44.64] ;  /* 0x000000262c28b981 */ /* 0x0000a4000c1e1d00 */
[----:B0-----:R-:W-:-:S06]  /*4440*/  CS2R R44, SRZ ;  /* 0x00000000002c7805 */ /* 0x001fcc000001ff00 */
[----:B------:R0:W5:Y:S01]  /*4450*/  @!P3 LDG.E.128 R44, desc[UR38][R48.64] ;  /* 0x00000026302cb981 */ /* 0x000162000c1e1d00 */
[----:B------:R-:W-:Y:S01]  /*4460*/  UISETP.NE.AND UP0, UPT, UR54, 0x3, UPT ;  /* 0x000000033600788c */ /* 0x000fe2000bf05270 */
[----:B------:R-:W-:-:S05]  /*4470*/  ISETP.GE.AND P4, PT, R16, R102, PT ;  /* 0x000000661000720c */ /* 0x000fca0003f86270 */
[----:B------:R-:W-:Y:S01]  /*4480*/  PLOP3.LUT P3, PT, PT, PT, UP0, 0x80, 0x0 ;  /* 0x000000000000781c */ /* 0x000fe20003f6f008 */
[----:B---3--:R-:W-:Y:S02]  /*4490*/  IMAD.MOV.U32 R51, RZ, RZ, R34 ;  /* 0x000000ffff337224 */ /* 0x008fe400078e0022 */
[----:B------:R-:W-:Y:S02]  /*44a0*/  IMAD.MOV.U32 R52, RZ, RZ, R35 ;  /* 0x000000ffff347224 */ /* 0x000fe400078e0023 */
[----:B------:R-:W-:Y:S01]  /*44b0*/  IMAD.MOV.U32 R53, RZ, RZ, R32 ;  /* 0x000000ffff357224 */ /* 0x000fe200078e0020 */
[----:B------:R-:W-:Y:S01]  /*44c0*/  PRMT R121, R51, 0x7610, R121 ;  /* 0x0000761033797816 */ /* 0x000fe20000000079 */
[----:B------:R-:W-:-:S03]  /*44d0*/  IMAD.MOV.U32 R54, RZ, RZ, R33 ;  /* 0x000000ffff367224 */ /* 0x000fc600078e0021 */
[----:B------:R-:W-:Y:S02]  /*44e0*/  PRMT R123, R52, 0x5410, R53 ;  /* 0x00005410347b7816 */ /* 0x000fe40000000035 */
[----:B------:R-:W-:Y:S01]  /*44f0*/  PRMT R118, R54, 0x7610, R118 ;  /* 0x0000761036767816 */ /* 0x000fe20000000076 */
[----:B----4-:R-:W-:Y:S02]  /*4500*/  IMAD.MOV.U32 R51, RZ, RZ, R38 ;  /* 0x000000ffff337224 */ /* 0x010fe400078e0026 */
[----:B0-----:R-:W-:Y:S02]  /*4510*/  IMAD.MOV.U32 R48, RZ, RZ, R39 ;  /* 0x000000ffff307224 */ /* 0x001fe400078e0027 */
[----:B------:R-:W-:Y:S01]  /*4520*/  IMAD.MOV.U32 R49, RZ, RZ, R36 ;  /* 0x000000ffff317224 */ /* 0x000fe200078e0024 */
[----:B------:R-:W-:Y:S01]  /*4530*/  PRMT R121, R121, 0x5410, R51 ;  /* 0x0000541079797816 */ /* 0x000fe20000000033 */
[----:B------:R-:W-:-:S03]  /*4540*/  IMAD.MOV.U32 R52, RZ, RZ, R37 ;  /* 0x000000ffff347224 */ /* 0x000fc600078e0025 */
[----:B------:R-:W-:Y:S02]  /*4550*/  PRMT R125, R48, 0x5410, R49 ;  /* 0x00005410307d7816 */ /* 0x000fe40000000031 */
[----:B------:R-:W-:Y:S01]  /*4560*/  PRMT R122, R52, 0x7610, R122 ;  /* 0x00007610347a7816 */ /* 0x000fe2000000007a */
[----:B--2---:R-:W-:Y:S02]  /*4570*/  IMAD.MOV.U32 R48, RZ, RZ, R42 ;  /* 0x000000ffff307224 */ /* 0x004fe400078e002a */
        /* <DEDUP_REMOVED lines=15> */
.L_x_11555:
        /* <DEDUP_REMOVED lines=9> */
.L_x_11912:
[----:B------:R-:W-:Y:S05]  /*4700*/  BSYNC B1 ;  /* 0x0000000000017941 */ /* 0x000fea0003800000 */
.L_x_11556:
        /* <DEDUP_REMOVED lines=29> */
[--C-:B------:R-:W-:Y:S02]  /*48e0*/  SHF.R.U64 R32, R32, 0x10, R33.reuse ;  /* 0x0000001020207819 */ /* 0x100fe40000001221 */
[----:B------:R-:W-:Y:S01]  /*48f0*/  SHF.R.U32.HI R114, RZ, 0x10, R33 ;  /* 0x00000010ff727819 */ /* 0x000fe20000011621 */
[----:B------:R-:W-:Y:S01]  /*4900*/  HADD2.F32 R124, -RZ, R37.H0_H0 ;  /* 0x20000025ff7c7230 */ /* 0x000fe20000004100 */
[----:B------:R-:W-:Y:S02]  /*4910*/  SHF.R.U64 R33, R34, 0x10, R35 ;  /* 0x0000001022217819 */ /* 0x000fe40000001223 */
[--C-:B------:R-:W-:Y:S01]  /*4920*/  SHF.R.U64 R34, R38, 0x10, R39.reuse ;  /* 0x0000001026227819 */ /* 0x100fe20000001227 */
[----:B-1----:R-:W-:Y:S01]  /*4930*/  HADD2.F32 R38, -RZ, R49.H0_H0 ;  /* 0x20000031ff267230 */ /* 0x002fe20000004100 */
[----:B------:R-:W-:Y:S01]  /*4940*/  SHF.R.U32.HI R113, RZ, 0x10, R39 ;  /* 0x00000010ff717819 */ /* 0x000fe20000011627 */
[--C-:B--2---:R-:W-:Y:S01]  /*4950*/  HADD2.F32 R39, -RZ, R53.reuse.H0_H0 ;  /* 0x20000035ff277230 */ /* 0x104fe20000004100 */
[----:B------:R-:W-:Y:S01]  /*4960*/  SHF.R.U32.HI R35, RZ, 0x10, R35 ;  /* 0x00000010ff237819 */ /* 0x000fe20000011623 */
[----:B------:R-:W-:-:S02]  /*4970*/  HADD2.F32 R53, -RZ, R53.H1_H1 ;  /* 0x30000035ff357230 */ /* 0x000fc40000004100 */
[----:B------:R-:W-:Y:S02]  /*4980*/  HADD2.F32 R49, -RZ, R49.H1_H1 ;  /* 0x30000031ff317230 */ /* 0x000fe40000004100 */
[-C--:B------:R-:W-:Y:S01]  /*4990*/  FMUL.FTZ R37, R39, R122.reuse ;  /* 0x0000007a27257220 */ /* 0x080fe20000410000 */
[----:B------:R-:W-:Y:S02]  /*49a0*/  HADD2.F32 R120, -RZ, R114.H0_H0 ;  /* 0x20000072ff787230 */ /* 0x000fe40000004100 */
[C---:B------:R-:W-:Y:S01]  /*49b0*/  FMUL.FTZ R122, R38.reuse, R122 ;  /* 0x0000007a267a7220 */ /* 0x040fe20000410000 */
[-C--:B------:R-:W-:Y:S01]  /*49c0*/  FMUL.FTZ R114, R53, R124.reuse ;  /* 0x0000007c35727220 */ /* 0x080fe20000410000 */
[----:B------:R-:W-:Y:S01]  /*49d0*/  FMUL.FTZ R124, R49, R124 ;  /* 0x0000007c317c7220 */ /* 0x000fe20000410000 */
        /* <DEDUP_REMOVED lines=9> */
[----:B------:R-:W-:Y:S02]  /*4a70*/  HADD2.F32 R55, -RZ, R55.H1_H1 ;  /* 0x30000037ff377230 */ /* 0x000fe40000004100 */
[-C--:B------:R-:W-:Y:S01]  /*4a80*/  FMUL.FTZ R126, R53, R122.reuse ;  /* 0x0000007a357e7220 */ /* 0x080fe20000410000 */
[----:B------:R-:W-:Y:S02]  /*4a90*/  HADD2.F32 R124, -RZ, R113.H0_H0 ;  /* 0x20000071ff7c7230 */ /* 0x000fe40000004100 */
[----:B------:R-:W-:Y:S01]  /*4aa0*/  FMUL.FTZ R122, R49, R122 ;  /* 0x0000007a317a7220 */ /* 0x000fe20000410000 */
[----:B------:R-:W-:-:S02]  /*4ab0*/  HADD2.F32 R118, -RZ, R123.H0_H0 ;  /* 0x2000007bff767230 */ /* 0x000fc40000004100 */
[----:B------:R-:W-:Y:S02]  /*4ac0*/  HADD2.F32 R51, -RZ, R51.H1_H1 ;  /* 0x30000033ff337230 */ /* 0x000fe40000004100 */
[----:B------:R-:W-:Y:S01]  /*4ad0*/  FMUL.FTZ R128, R55, R124 ;  /* 0x0000007c37807220 */ /* 0x000fe20000410000 */
[----:B------:R-:W-:Y:S02]  /*4ae0*/  HADD2.F32 R120, -RZ, R35.H0_H0 ;  /* 0x20000023ff787230 */ /* 0x000fe40000004100 */
[-C--:B------:R-:W-:Y:S01]  /*4af0*/  FFMA.FTZ R35, R49, R118.reuse, -R126 ;  /* 0x0000007631237223 */ /* 0x080fe2000001087e */
[----:B------:R-:W-:Y:S01]  /*4b00*/  FFMA.FTZ R49, R53, R118, R122 ;  /* 0x0000007635317223 */ /* 0x000fe2000001007a */
[----:B------:R-:W-:Y:S02]  /*4b10*/  HADD2.F32 R53, -RZ, R123.H1_H1 ;  /* 0x3000007bff357230 */ /* 0x000fe40000004100 */
[C---:B------:R-:W-:Y:S01]  /*4b20*/  FMUL.FTZ R124, R51.reuse, R124 ;  /* 0x0000007c337c7220 */ /* 0x040fe20000410000 */
[----:B------:R-:W-:Y:S01]  /*4b30*/  FFMA.FTZ R118, R51, R120, -R128 ;  /* 0x0000007833767223 */ /* 0x000fe20000010880 */
[----:B------:R-:W-:-:S02]  /*4b40*/  HADD2.F32 R123, -RZ, R36.H0_H0 ;  /* 0x20000024ff7b7230 */ /* 0x000fc40000004100 */
[----:B------:R-:W-:Y:S02]  /*4b50*/  HADD2.F32 R113, -RZ, R125.H1_H1 ;  /* 0x3000007dff717230 */ /* 0x000fe40000004100 */
[----:B------:R-:W-:Y:S01]  /*4b60*/  FFMA.FTZ R120, R55, R120, R124 ;  /* 0x0000007837787223 */ /* 0x000fe2000001007c */
[----:B------:R-:W-:Y:S01]  /*4b70*/  HADD2.F32 R51, -RZ, R52.H0_H0 ;  /* 0x20000034ff337230 */ /* 0x000fe20000004100 */
[----:B------:R-:W-:Y:S01]  /*4b80*/  F2FP.F16.F32.PACK_AB R35, R118, R35 ;  /* 0x000000237623723e */ /* 0x000fe200000000ff */
[----:B------:R-:W-:Y:S02]  /*4b90*/  HADD2.F32 R36, -RZ, R48.H0_H0 ;  /* 0x20000030ff247230 */ /* 0x000fe40000004100 */
[----:B------:R-:W-:Y:S02]  /*4ba0*/  HADD2.F32 R52, -RZ, R52.H1_H1 ;  /* 0x30000034ff347230 */ /* 0x000fe40000004100 */
[----:B------:R-:W-:Y:S01]  /*4bb0*/  FMUL.FTZ R125, R51, R113 ;  /* 0x00000071337d7220 */ /* 0x000fe20000410000 */
[----:B------:R-:W-:-:S02]  /*4bc0*/  HADD2.F32 R48, -RZ, R48.H1_H1 ;  /* 0x30000030ff307230 */ /* 0x000fc40000004100 */
[----:B------:R-:W-:Y:S01]  /*4bd0*/  FMUL.FTZ R122, R36, R113 ;  /* 0x00000071247a7220 */ /* 0x000fe20000410000 */
[----:B------:R-:W-:Y:S02]  /*4be0*/  HADD2.F32 R55, -RZ, R32.H0_H0 ;  /* 0x20000020ff377230 */ /* 0x000fe40000004100 */
[----:B------:R-:W-:Y:S01]  /*4bf0*/  FMUL.FTZ R113, R52, R123 ;  /* 0x0000007b34717220 */ /* 0x000fe20000410000 */
[----:B------:R-:W-:Y:S01]  /*4c00*/  FFMA.FTZ R32, R36, R53, -R125 ;  /* 0x0000003524207223 */ /* 0x000fe2000001087d */
[C---:B------:R-:W-:Y:S01]  /*4c10*/  FMUL.FTZ R123, R48.reuse, R123 ;  /* 0x0000007b307b7220 */ /* 0x040fe20000410000 */
[----:B------:R-:W-:Y:S01]  /*4c20*/  FFMA.FTZ R36, R51, R53, R122 ;  /* 0x0000003533247223 */ /* 0x000fe2000001007a */
[-C--:B------:R-:W-:Y:S01]  /*4c30*/  FFMA.FTZ R51, R48, R55.reuse, -R113 ;  /* 0x0000003730337223 */ /* 0x080fe20000010871 */
[----:B------:R-:W-:Y:S02]  /*4c40*/  HADD2.F32 R113, -RZ, R34.H0_H0 ;  /* 0x20000022ff717230 */ /* 0x000fe40000004100 */
[----:B------:R-:W-:Y:S01]  /*4c50*/  FFMA.FTZ R53, R52, R55, R123 ;  /* 0x0000003734357223 */ /* 0x000fe2000001007b */
[----:B------:R-:W-:-:S02]  /*4c60*/  HADD2.F32 R55, -RZ, R121.H0_H0 ;  /* 0x20000079ff377230 */ /* 0x000fc40000004100 */
[----:B------:R-:W-:Y:S02]  /*4c70*/  HADD2.F32 R48, -RZ, R54.H0_H0 ;  /* 0x20000036ff307230 */ /* 0x000fe40000004100 */
[----:B------:R-:W-:Y:S01]  /*4c80*/  HADD2.F32 R121, -RZ, R121.H1_H1 ;  /* 0x30000079ff797230 */ /* 0x000fe20000004100 */
        /* <DEDUP_REMOVED lines=8> */
[----:B------:R-:W-:Y:S01]  /*4d10*/  FFMA.FTZ R123, R34, R55, -R123 ;  /* 0x00000037227b7223 */ /* 0x000fe2000001087b */
[----:B------:R-:W-:Y:S01]  /*4d20*/  FMUL.FTZ R113, R50, R113 ;  /* 0x0000007132717220 */ /* 0x000fe20000410000 */
[----:B------:R-:W-:Y:S01]  /*4d30*/  FFMA.FTZ R121, R48, R55, R121 ;  /* 0x0000003730797223 */ /* 0x000fe20000010079 */
[----:B------:R-:W-:Y:S01]  /*4d40*/  FFMA.FTZ R50, R50, R33, -R125 ;  /* 0x0000002132327223 */ /* 0x000fe2000001087d */
[----:B------:R-:W-:Y:S01]  /*4d50*/  F2FP.F16.F32.PACK_AB R55, R120, R49 ;  /* 0x000000317837723e */ /* 0x000fe200000000ff */
[----:B------:R-:W-:Y:S01]  /*4d60*/  FFMA.FTZ R54, R54, R33, R113 ;  /* 0x0000002136367223 */ /* 0x000fe20000010071 */
[----:B------:R-:W-:Y:S01]  /*4d70*/  F2FP.F16.F32.PACK_AB R48, R51, R32 ;  /* 0x000000203330723e */ /* 0x000fe200000000ff */
[----:B------:R-:W-:Y:S01]  /*4d80*/  IMAD.MOV.U32 R49, RZ, RZ, R37 ;  /* 0x000000ffff317224 */ /* 0x000fe200078e0025 */
[----:B------:R-:W-:Y:S01]  /*4d90*/  F2FP.F16.F32.PACK_AB R50, R50, R123 ;  /* 0x0000007b3232723e */ /* 0x000fe200000000ff */
[----:B------:R-:W-:Y:S01]  /*4da0*/  IMAD.MOV.U32 R53, RZ, RZ, R38 ;  /* 0x000000ffff357224 */ /* 0x000fe200078e0026 */
[----:B------:R-:W-:Y:S01]  /*4db0*/  F2FP.F16.F32.PACK_AB R54, R54, R121 ;  /* 0x000000793636723e */ /* 0x000fe200000000ff */
[----:B------:R-:W-:-:S07]  /*4dc0*/  IMAD.MOV.U32 R51, RZ, RZ, R35 ;  /* 0x000000ffff337224 */ /* 0x000fce00078e0023 */
.L_x_11561:
[----:B------:R-:W-:Y:S05]  /*4dd0*/  BSYNC B2 ;  /* 0x0000000000027941 */ /* 0x000fea0003800000 */
.L_x_11560:
        /* <DEDUP_REMOVED lines=12> */
.L_x_11559:
[----:B------:R-:W-:Y:S05]  /*4ea0*/  BSYNC B1 ;  /* 0x0000000000017941 */ /* 0x000fea0003800000 */
.L_x_11558:
        /* <DEDUP_REMOVED lines=18> */
[----:B------:R-:W-:-:S05]  /*4fd0*/  LOP3.LUT R32, R32, R34, RZ, 0x3c, !PT ;  /* 0x0000002220207212 */ /* 0x000fca00078e3cff */
[----:B------:R-:W-:Y:S02]  /*4fe0*/  IMAD.IADD R33, R221, 0x1, R32 ;  /* 0x00000001dd217824 */ /* 0x000fe400078e0220 */
[C---:B------:R-:W-:Y:S02]  /*4ff0*/  IMAD R32, R22.reuse, 0x1800, R87 ;  /* 0x0000180016207824 */ /* 0x040fe400078e0257 */
[----:B------:R-:W-:Y:S02]  /*5000*/  IMAD R34, R22, 0x1800, R33 ;  /* 0x0000180016227824 */ /* 0x000fe400078e0221 */
[--C-:B------:R-:W-:Y:S02]  /*5010*/  IMAD R32, R32, 0x2, R19.reuse ;  /* 0x0000000220207824 */ /* 0x100fe400078e0213 */
[----:B------:R-:W-:-:S04]  /*5020*/  IMAD R36, R34, 0x2, R19 ;  /* 0x0000000222247824 */ /* 0x000fc800078e0213 */
[----:B------:R-:W1:Y:S04]  /*5030*/  LDS.128 R32, [R32+0x1c400] ;  /* 0x01c4000020207984 */ /* 0x000e680000000c00 */
[----:B------:R-:W2:Y:S01]  /*5040*/  LDS.128 R36, [R36+0x1c400] ;  /* 0x01c4000024247984 */ /* 0x000ea20000000c00 */
[----:B------:R-:W-:Y:S05]  /*5050*/  @P4 BRA `(.L_x_11563) ;  /* 0x00000004005c4947 */ /* 0x000fea0003800000 */
[----:B------:R-:W-:Y:S02]  /*5060*/  SHF.R.U64 R52, R40, 0x10, R41 ;  /* 0x0000001028347819 */ /* 0x000fe40000001229 */
[----:B------:R-:W-:Y:S01]  /*5070*/  SHF.R.U64 R40, R42, 0x10, R43 ;  /* 0x000000102a287819 */ /* 0x000fe2000000122b */
[----:B-1----:R-:W-:Y:S01]  /*5080*/  IMAD.MOV.U32 R42, RZ, RZ, R32 ;  /* 0x000000ffff2a7224 */ /* 0x002fe200078e0020 */
[----:B------:R-:W-:Y:S01]  /*5090*/  SHF.R.U32.HI R54, RZ, 0x10, R45 ;  /* 0x00000010ff367819 */ /* 0x000fe2000001162d */
[----:B--2---:R-:W-:Y:S01]  /*50a0*/  IMAD.MOV.U32 R32, RZ, RZ, R37 ;  /* 0x000000ffff207224 */ /* 0x004fe200078e0025 */
[----:B------:R-:W-:Y:S01]  /*50b0*/  SHF.R.U32.HI R53, RZ, 0x10, R41 ;  /* 0x00000010ff357819 */ /* 0x000fe20000011629 */
[----:B------:R-:W-:Y:S01]  /*50c0*/  IMAD.MOV.U32 R37, RZ, RZ, R35 ;  /* 0x000000ffff257224 */ /* 0x000fe200078e0023 */
[----:B------:R-:W-:Y:S01]  /*50d0*/  SHF.R.U64 R44, R44, 0x10, R45 ;  /* 0x000000102c2c7819 */ /* 0x000fe2000000122d */
[----:B------:R-:W-:Y:S01]  /*50e0*/  IMAD.MOV.U32 R45, RZ, RZ, R39 ;  /* 0x000000ffff2d7224 */ /* 0x000fe200078e0027 */
[----:B------:R-:W-:Y:S01]  /*50f0*/  SHF.R.U32.HI R103, RZ, 0x10, R43 ;  /* 0x00000010ff677819 */ /* 0x000fe2000001162b */
[----:B------:R-:W-:Y:S01]  /*5100*/  IMAD.MOV.U32 R43, RZ, RZ, R36 ;  /* 0x000000ffff2b7224 */ /* 0x000fe200078e0024 */
[--C-:B------:R-:W-:Y:S01]  /*5110*/  SHF.R.U64 R41, R46, 0x10, R47.reuse ;  /* 0x000000102e297819 */ /* 0x100fe2000000122f */
[----:B------:R-:W-:Y:S01]  /*5120*/  HADD2.F32 R36, -RZ, R32.H0_H0 ;  /* 0x20000020ff247230 */ /* 0x000fe20000004100 */
[----:B------:R-:W-:Y:S01]  /*5130*/  SHF.R.U32.HI R55, RZ, 0x10, R47 ;  /* 0x00000010ff377819 */ /* 0x000fe2000001162f */
[----:B------:R-:W-:-:S02]  /*5140*/  HADD2.F32 R47, -RZ, R119.H0_H0 ;  /* 0x20000077ff2f7230 */ /* 0x000fc40000004100 */
[----:B------:R-:W-:Y:S02]  /*5150*/  HADD2.F32 R119, -RZ, R119.H1_H1 ;  /* 0x30000077ff777230 */ /* 0x000fe40000004100 */
[----:B------:R-:W-:Y:S02]  /*5160*/  HADD2.F32 R39, -RZ, R32.H1_H1 ;  /* 0x30000020ff277230 */ /* 0x000fe40000004100 */
[--C-:B------:R-:W-:Y:S02]  /*5170*/  HADD2.F32 R32, -RZ, R33.reuse.H0_H0 ;  /* 0x20000021ff207230 */ /* 0x100fe40000004100 */
[----:B------:R-:W-:Y:S02]  /*5180*/  HADD2.F32 R54, -RZ, R54.H0_H0 ;  /* 0x20000036ff367230 */ /* 0x000fe40000004100 */
[----:B------:R-:W-:Y:S02]  /*5190*/  HADD2.F32 R35, -RZ, R33.H1_H1 ;  /* 0x30000021ff237230 */ /* 0x000fe40000004100 */
[----:B------:R-:W-:Y:S01]  /*51a0*/  FMUL.FTZ R33, R36, R119 ;  /* 0x0000007724217220 */ /* 0x000fe20000410000 */
[----:B------:R-:W-:-:S02]  /*51b0*/  HADD2.F32 R46, -RZ, R53.H0_H0 ;  /* 0x20000035ff2e7230 */ /* 0x000fc40000004100 */
[C---:B------:R-:W-:Y:S01]  /*51c0*/  FMUL.FTZ R119, R32.reuse, R119 ;  /* 0x0000007720777220 */ /* 0x040fe20000410000 */
[-C--:B------:R-:W-:Y:S01]  /*51d0*/  FMUL.FTZ R102, R39, R54.reuse ;  /* 0x0000003627667220 */ /* 0x080fe20000410000 */
[C---:B------:R-:W-:Y:S01]  /*51e0*/  FMUL.FTZ R54, R35.reuse, R54 ;  /* 0x0000003623367220 */ /* 0x040fe20000410000 */
[-C--:B------:R-:W-:Y:S01]  /*51f0*/  FFMA.FTZ R32, R32, R47.reuse, -R33 ;  /* 0x0000002f20207223 */ /* 0x080fe20000010821 */
[----:B------:R-:W-:Y:S01]  /*5200*/  FFMA.FTZ R33, R36, R47, R119 ;  /* 0x0000002f24217223 */ /* 0x000fe20000010077 */
[-C--:B------:R-:W-:Y:S01]  /*5210*/  FFMA.FTZ R35, R35, R46.reuse, -R102 ;  /* 0x0000002e23237223 */ /* 0x080fe20000010866 */
[----:B------:R-:W-:Y:S01]  /*5220*/  FFMA.FTZ R36, R39, R46, R54 ;  /* 0x0000002e27247223 */ /* 0x000fe20000010036 */
[--C-:B------:R-:W-:Y:S02]  /*5230*/  HADD2.F32 R53, -RZ, R117.reuse.H0_H0 ;  /* 0x20000075ff357230 */ /* 0x100fe40000004100 */
[----:B------:R-:W-:Y:S01]  /*5240*/  HADD2.F32 R117, -RZ, R117.H1_H1 ;  /* 0x30000075ff757230 */ /* 0x000fe20000004100 */
[----:B------:R-:W-:Y:S01]  /*5250*/  F2FP.F16.F32.PACK_AB R35, R35, R32 ;  /* 0x000000202323723e */ /* 0x000fe200000000ff */
[----:B------:R-:W-:-:S02]  /*5260*/  HADD2.F32 R46, -RZ, R45.H0_H0 ;  /* 0x2000002dff2e7230 */ /* 0x000fc40000004100 */
[----:B------:R-:W-:Y:S02]  /*5270*/  HADD2.F32 R47, -RZ, R45.H1_H1 ;  /* 0x3000002dff2f7230 */ /* 0x000fe40000004100 */
[----:B------:R-:W-:Y:S02]  /*5280*/  HADD2.F32 R39, -RZ, R37.H0_H0 ;  /* 0x20000025ff277230 */ /* 0x000fe40000004100 */
[-C--:B------:R-:W-:Y:S01]  /*5290*/  FMUL.FTZ R104, R46, R117.reuse ;  /* 0x000000752e687220 */ /* 0x080fe20000410000 */
[----:B------:R-:W-:Y:S02]  /*52a0*/  HADD2.F32 R102, -RZ, R55.H0_H0 ;  /* 0x20000037ff667230 */ /* 0x000fe40000004100 */
        /* <DEDUP_REMOVED lines=18> */
[C---:B------:R-:W-:Y:S01]  /*53d0*/  FMUL.FTZ R54, R44.reuse, R47 ;  /* 0x0000002f2c367220 */ /* 0x040fe20000410000 */
[----:B------:R-:W-:Y:S02]  /*53e0*/  HADD2.F32 R42, -RZ, R42.H1_H1 ;  /* 0x3000002aff2a7230 */ /* 0x000fe40000004100 */
[-C--:B------:R-:W-:Y:S01]  /*53f0*/  FMUL.FTZ R47, R43, R53.reuse ;  /* 0x000000352b2f7220 */ /* 0x080fe20000410000 */
[----:B------:R-:W-:Y:S02]  /*5400*/  HADD2.F32 R52, -RZ, R52.H0_H0 ;  /* 0x20000034ff347230 */ /* 0x000fe40000004100 */
[-C--:B------:R-:W-:Y:S01]  /*5410*/  FFMA.FTZ R55, R44, R46.reuse, -R55 ;  /* 0x0000002e2c377223 */ /* 0x080fe20000010837 */
[----:B------:R-:W-:Y:S01]  /*5420*/  FFMA.FTZ R54, R45, R46, R54 ;  /* 0x0000002e2d367223 */ /* 0x000fe20000010036 */
[----:B------:R-:W-:Y:S01]  /*5430*/  FMUL.FTZ R102, R42, R53 ;  /* 0x000000352a667220 */ /* 0x000fe20000410000 */
[----:B------:R-:W-:-:S02]  /*5440*/  HADD2.F32 R45, -RZ, R41.H0_H0 ;  /* 0x20000029ff2d7230 */ /* 0x000fc40000004100 */
[-C--:B------:R-:W-:Y:S01]  /*5450*/  FFMA.FTZ R44, R42, R52.reuse, -R47 ;  /* 0x000000342a2c7223 */ /* 0x080fe2000001082f */
[----:B------:R-:W-:Y:S02]  /*5460*/  HADD2.F32 R42, -RZ, R38.H0_H0 ;  /* 0x20000026ff2a7230 */ /* 0x000fe40000004100 */
[----:B------:R-:W-:Y:S01]  /*5470*/  FFMA.FTZ R47, R43, R52, R102 ;  /* 0x000000342b2f7223 */ /* 0x000fe20000010066 */
[----:B------:R-:W-:Y:S01]  /*5480*/  HADD2.F32 R41, -RZ, R34.H0_H0 ;  /* 0x20000022ff297230 */ /* 0x000fe20000004100 */
[----:B------:R-:W-:Y:S01]  /*5490*/  F2FP.F16.F32.PACK_AB R39, R104, R39 ;  /* 0x000000276827723e */ /* 0x000fe200000000ff */
[----:B------:R-:W-:Y:S01]  /*54a0*/  HADD2.F32 R38, -RZ, R38.H1_H1 ;  /* 0x30000026ff267230 */ /* 0x000fe20000004100 */
[----:B------:R-:W-:Y:S01]  /*54b0*/  F2FP.F16.F32.PACK_AB R32, R44, R55 ;  /* 0x000000372c20723e */ /* 0x000fe200000000ff */
[----:B------:R-:W-:Y:S01]  /*54c0*/  HADD2.F32 R116, -RZ, R116.H0_H0 ;  /* 0x20000074ff747230 */ /* 0x000fe20000004100 */
[----:B------:R-:W-:Y:S01]  /*54d0*/  F2FP.F16.F32.PACK_AB R36, R47, R54 ;  /* 0x000000362f24723e */ /* 0x000fe200000000ff */
[----:B------:R-:W-:-:S02]  /*54e0*/  HADD2.F32 R34, -RZ, R34.H1_H1 ;  /* 0x30000022ff227230 */ /* 0x000fc40000004100 */
[-C--:B------:R-:W-:Y:S01]  /*54f0*/  FMUL.FTZ R103, R38, R45.reuse ;  /* 0x0000002d26677220 */ /* 0x080fe20000410000 */
[----:B------:R-:W-:Y:S02]  /*5500*/  HADD2.F32 R115, -RZ, R115.H0_H0 ;  /* 0x20000073ff737230 */ /* 0x000fe40000004100 */
[CC--:B------:R-:W-:Y:S01]  /*5510*/  FMUL.FTZ R53, R41.reuse, R116.reuse ;  /* 0x0000007429357220 */ /* 0x0c0fe20000410000 */
[----:B------:R-:W-:Y:S02]  /*5520*/  HADD2.F32 R43, -RZ, R40.H0_H0 ;  /* 0x20000028ff2b7230 */ /* 0x000fe40000004100 */
[----:B------:R-:W-:Y:S01]  /*5530*/  FMUL.FTZ R40, R42, R116 ;  /* 0x000000742a287220 */ /* 0x000fe20000410000 */
[----:B------:R-:W-:Y:S01]  /*5540*/  FMUL.FTZ R45, R34, R45 ;  /* 0x0000002d222d7220 */ /* 0x000fe20000410000 */
[-C--:B------:R-:W-:Y:S01]  /*5550*/  FFMA.FTZ R53, R42, R115.reuse, R53 ;  /* 0x000000732a357223 */ /* 0x080fe20000010035 */
[----:B------:R-:W-:Y:S02]  /*5560*/  IMAD.MOV.U32 R33, RZ, RZ, R35 ;  /* 0x000000ffff217224 */ /* 0x000fe400078e0023 */
[----:B------:R-:W-:Y:S01]  /*5570*/  FFMA.FTZ R40, R41, R115, -R40 ;  /* 0x0000007329287223 */ /* 0x000fe20000010828 */
[-C--:B------:R-:W-:Y:S01]  /*5580*/  FFMA.FTZ R103, R34, R43.reuse, -R103 ;  /* 0x0000002b22677223 */ /* 0x080fe20000010867 */
[----:B------:R-:W-:Y:S01]  /*5590*/  FFMA.FTZ R38, R38, R43, R45 ;  /* 0x0000002b26267223 */ /* 0x000fe2000001002d */
[----:B------:R-:W-:-:S03]  /*55a0*/  IMAD.MOV.U32 R35, RZ, RZ, R108 ;  /* 0x000000ffff237224 */ /* 0x000fc600078e006c */
[----:B------:R-:W-:Y:S02]  /*55b0*/  F2FP.F16.F32.PACK_AB R34, R103, R40 ;  /* 0x000000286722723e */ /* 0x000fe400000000ff */
[----:B------:R-:W-:-:S07]  /*55c0*/  F2FP.F16.F32.PACK_AB R38, R38, R53 ;  /* 0x000000352626723e */ /* 0x000fce00000000ff */
.L_x_11563:
[----:B------:R-:W-:Y:S05]  /*55d0*/  BSYNC B1 ;  /* 0x0000000000017941 */ /* 0x000fea0003800000 */
.L_x_11562:
[----:B-1----:R4:W-:Y:S01]  /*55e0*/  STG.E.128 desc[UR38][R48.64], R32 ;  /* 0x0000002030007986 */ /* 0x0029e2000c101d26 */
[----:B------:R-:W-:-:S13]  /*55f0*/  ISETP.GE.AND P4, PT, R51, R107, PT ;  /* 0x0000006b3300720c */ /* 0x000fda0003f86270 */
[----:B------:R-:W-:Y:S05]  /*5600*/  @P4 BRA `(.L_x_11548) ;  /* 0x0000000000844947 */ /* 0x000fea0003800000 */
[--C-:B----4-:R-:W-:Y:S02]  /*5610*/  SHF.R.S32.HI R32, RZ, 0x1f, R51.reuse ;  /* 0x0000001fff207819 */ /* 0x110fe40000011433 */
[----:B------:R-:W-:-:S04]  /*5620*/  IADD3 R51, P4, P5, R4, R100, R51 ;  /* 0x0000006404337210 */ /* 0x000fc80007d9e033 */
[----:B------:R-:W-:Y:S02]  /*5630*/  IADD3.X R50, R3, R50, R32, P4, P5 ;  /* 0x0000003203327210 */ /* 0x000fe400027ea420 */
[----:B------:R-:W-:-:S04]  /*5640*/  LEA R98, P4, R51, R98, 0x1 ;  /* 0x0000006233627211 */ /* 0x000fc800078808ff */
[----:B------:R-:W-:-:S05]  /*5650*/  LEA.HI.X R99, R51, R99, R50, 0x1, P4 ;  /* 0x0000006333637211 */ /* 0x000fca00020f0c32 */
[----:B--2---:R1:W-:Y:S01]  /*5660*/  STG.E.128 desc[UR38][R98.64], R36 ;  /* 0x0000002462007986 */ /* 0x0043e2000c101d26 */
[----:B------:R-:W-:Y:S05]  /*5670*/  BRA `(.L_x_11548) ;  /* 0x0000000000687947 */ /* 0x000fea0003800000 */
.L_x_11531:
[----:B------:R-:W-:-:S06]  /*5680*/  UISETP.NE.AND UP0, UPT, UR54, 0x3, UPT ;  /* 0x000000033600788c */ /* 0x000fcc000bf05270 */
[----:B------:R-:W-:-:S13]  /*5690*/  PLOP3.LUT P3, PT, PT, PT, UP0, 0x80, 0x0 ;  /* 0x000000000000781c */ /* 0x000fda0003f6f008 */
[----:B------:R-:W-:Y:S05]  /*56a0*/  @!P3 BRA `(.L_x_11564) ;  /* 0x000000000004b947 */ /* 0x000fea0003800000 */
[----:B------:R-:W-:Y:S01]  /*56b0*/  BPT.TRAP 0x1 ;  /* 0x000000040000795c */ /* 0x000fe20000300000 */
.L_x_11564:
[----:B------:R-:W-:Y:S01]  /*56c0*/  IMAD R95, R22, 0x8, R19 ;  /* 0x00000008165f7824 */ /* 0x000fe200078e0213 */
[----:B------:R-:W-:Y:S01]  /*56d0*/  SHF.L.U32 R106, R210, 0x1f, RZ ;  /* 0x0000001fd26a7819 */ /* 0x000fe200000006ff */
[----:B------:R-:W-:Y:S01]  /*56e0*/  IMAD R97, R27, -0x60, R24 ;  /* 0xffffffa01b617824 */ /* 0x000fe200078e0218 */
[----:B------:R-:W-:Y:S02]  /*56f0*/  BSSY B1, `(.L_x_11565) ;  /* 0x0000004000017945 */ /* 0x000fe40003800000 */
[----:B------:R-:W0:Y:S02]  /*5700*/  SYNCS.PHASECHK.TRANS64.TRYWAIT P4, [R95+URZ+0x22890], R106 ;  /* 0x0228906a5f0075a7 */ /* 0x000e24000808017f */
[----:B------:R-:W-:Y:S01]  /*5710*/  VIMNMX R97, R97, 0x60, PT ;  /* 0x0000006061617848 */ /* 0x000fe20003fe0100 */
[----:B0-----:R-:W-:Y:S06]  /*5720*/  @!P4 BRA `(.L_x_11566) ;  /* 0x000001dc0090c947 */ /* 0x001fec0003800000 */
.L_x_11913:
[----:B------:R-:W-:Y:S05]  /*5730*/  BSYNC B1 ;  /* 0x0000000000017941 */ /* 0x000fea0003800000 */
.L_x_11565:
[-C--:B------:R-:W-:Y:S01]  /*5740*/  ISETP.GE.AND P5, PT, R23, R97.reuse, PT ;  /* 0x000000611700720c */ /* 0x080fe20003fa6270 */
[----:B------:R-:W-:Y:S01]  /*5750*/  BSSY B1, `(.L_x_11567) ;  /* 0x0000007000017945 */ /* 0x000fe20003800000 */
[----:B------:R-:W-:-:S11]  /*5760*/  ISETP.GE.AND P4, PT, R233, R97, PT ;  /* 0x00000061e900720c */ /* 0x000fd60003f86270 */
[----:B------:R-:W-:Y:S05]  /*5770*/  @P5 BRA `(.L_x_11568) ;  /* 0x0000000000105947 */ /* 0x000fea0003800000 */
[----:B------:R-:W1:Y:S04]  /*5780*/  @!P1 LDS.128 R32, [R104] ;  /* 0x0000000068209984 */ /* 0x000e680000000c00 */
[----:B------:R-:W2:Y:S04]  /*5790*/  @!P2 LDS.128 R36, [R103] ;  /* 0x000000006724a984 */ /* 0x000ea80000000c00 */
[----:B-1----:R1:W-:Y:S04]  /*57a0*/  @!P1 STG.E.128 desc[UR38][R42.64], R32 ;  /* 0x000000202a009986 */ /* 0x0023e8000c101d26 */
[----:B--2---:R1:W-:Y:S02]  /*57b0*/  @!P2 STG.E.128 desc[UR38][R42.64+0x40], R36 ;  /* 0x000040242a00a986 */ /* 0x0043e4000c101d26 */
.L_x_11568:
[----:B------:R-:W-:Y:S05]  /*57c0*/  BSYNC B1 ;  /* 0x0000000000017941 */ /* 0x000fea0003800000 */
.L_x_11567:
[----:B------:R-:W-:Y:S05]  /*57d0*/  @P4 BRA `(.L_x_11548) ;  /* 0x0000000000104947 */ /* 0x000fea0003800000 */
[----:B-1----:R-:W1:Y:S04]  /*57e0*/  @!P1 LDS.128 R32, [R104+0x2000] ;  /* 0x0020000068209984 */ /* 0x002e680000000c00 */
[----:B------:R-:W2:Y:S04]  /*57f0*/  @!P2 LDS.128 R36, [R103+0x2000] ;  /* 0x002000006724a984 */ /* 0x000ea80000000c00 */
[----:B-1----:R3:W-:Y:S04]  /*5800*/  @!P1 STG.E.128 desc[UR38][R40.64], R32 ;  /* 0x0000002028009986 */ /* 0x0027e8000c101d26 */
[----:B--2---:R3:W-:Y:S02]  /*5810*/  @!P2 STG.E.128 desc[UR38][R40.64+0x40], R36 ;  /* 0x000040242800a986 */ /* 0x0047e4000c101d26 */
.L_x_11548:
[----:B------:R-:W-:Y:S05]  /*5820*/  BSYNC B0 ;  /* 0x0000000000007941 */ /* 0x000fea0003800000 */
.L_x_11530:
        /* <DEDUP_REMOVED lines=17> */
.L_x_11570:
[----:B------:R-:W-:Y:S05]  /*5940*/  BSYNC B0 ;  /* 0x0000000000007941 */ /* 0x000fea0003800000 */
.L_x_11569:
[----:B------:R-:W2:Y:S01]  /*5950*/  SYNCS.PHASECHK.TRANS64.TRYWAIT P3, [R95+URZ+0x228b0], R106 ;  /* 0x0228b06a5f0075a7 */ /* 0x000ea2000806017f */
[----:B------:R-:W-:Y:S01]  /*5960*/  ULDC UR52, c[0x0][0x320] ;  /* 0x0000c80000347ab9 */ /* 0x000fe20000000800 */
[----:B------:R-:W-:Y:S01]  /*5970*/  ULDC.64 UR48, c[0x0][0x328] ;  /* 0x0000ca0000307ab9 */ /* 0x000fe20000000a00 */
[----:B------:R-:W-:Y:S01]  /*5980*/  ULDC.64 UR46, c[0x0][0x318] ;  /* 0x0000c600002e7ab9 */ /* 0x000fe20000000a00 */
[----:B------:R-:W-:Y:S01]  /*5990*/  BSSY B0, `(.L_x_11571) ;  /* 0x0000003000007945 */ /* 0x000fe20003800000 */
[----:B------:R-:W-:-:S03]  /*59a0*/  IMAD R41, R22, 0x6000, R89 ;  /* 0x0000600016297824 */ /* 0x000fc600078e0259 */
[----:B--2---:R-:W-:Y:S05]  /*59b0*/  @!P3 BRA `(.L_x_11572) ;  /* 0x000001dc0000b947 */ /* 0x004fea0003800000 */
.L_x_11914:
[----:B------:R-:W-:Y:S05]  /*59c0*/  BSYNC B0 ;  /* 0x0000000000007941 */ /* 0x000fea0003800000 */
.L_x_11571:
[----:B------:R-:W-:Y:S01]  /*59d0*/  ISETP.GE.AND P3, PT, R23, R97, PT ;  /* 0x000000611700720c */ /* 0x000fe20003f66270 */
[----:B------:R-:W-:Y:S01]  /*59e0*/  IMAD.IADD R40, R88, 0x1, R41 ;  /* 0x0000000158287824 */ /* 0x000fe200078e0229 */
[----:B------:R-:W-:Y:S01]  /*59f0*/  BSSY B0, `(.L_x_11573) ;  /* 0x0000025000007945 */ /* 0x000fe20003800000 */
[----:B------:R-:W-:Y:S02]  /*5a00*/  IMAD R41, R41, 0x2, R25 ;  /* 0x0000000229297824 */ /* 0x000fe400078e0219 */
[----:B------:R-:W-:-:S04]  /*5a10*/  IMAD.WIDE R36, R27, 0x60, R58 ;  /* 0x000000601b247825 */ /* 0x000fc800078e023a */
[----:B------:R-:W-:-:S04]  /*5a20*/  IMAD R40, R40, 0x2, R25 ;  /* 0x0000000228287824 */ /* 0x000fc800078e0219 */
        /* <DEDUP_REMOVED lines=33> */
.L_x_11574:
[----:B------:R-:W-:Y:S05]  /*5c40*/  BSYNC B0 ;  /* 0x0000000000007941 */ /* 0x000fea0003800000 */
.L_x_11573:
        /* <DEDUP_REMOVED lines=37> */
.L_x_11576:
[----:B------:R-:W-:Y:S05]  /*5ea0*/  BSYNC B0 ;  /* 0x0000000000007941 */ /* 0x000fea0003800000 */
.L_x_11575:
        /* <DEDUP_REMOVED lines=12> */
[----:B---34-:R-:W-:Y:S02]  /*5f70*/  SEL R33, RZ, 0x1, P3 ;  /* 0x00000001ff217807 */ /* 0x018fe40001800000 */
[----:B------:R-:W-:Y:S02]  /*5f80*/  SEL R22, R22, RZ, P3 ;  /* 0x000000ff16167207 */ /* 0x000fe40001800000 */
[----:B------:R-:W-:Y:S01]  /*5f90*/  LOP3.LUT R210, R210, R33, RZ, 0x3c, !PT ;  /* 0x00000021d2d27212 */ /* 0x000fe200078e3cff */
[----:B------:R1:W-:Y:S01]  /*5fa0*/  @!P4 SYNCS.ARRIVE.TRANS64.RED.A1T0 RZ, [R95+URZ], RZ ;  /* 0x000000ff5fffc9a7 */ /* 0x0003e2000810043f */
[----:B------:R-:W-:Y:S05]  /*5fb0*/  @P5 BRA `(.L_x_11577) ;  /* 0xffffffcc00645947 */ /* 0x000fea000383ffff */
[----:B-1----:R-:W0:Y:S01]  /*5fc0*/  S2R R32, SR_TID.X ;  /* 0x0000000000207919 */ /* 0x002e220000002100 */
[----:B------:R-:W-:Y:S02]  /*5fd0*/  PLOP3.LUT P0, PT, PT, PT, PT, 0x8, 0x0 ;  /* 0x000000000000781c */ /* 0x000fe40003f0e170 */
[----:B0-----:R-:W-:-:S04]  /*5fe0*/  SHF.R.U32.HI R32, RZ, 0x7, R32 ;  /* 0x00000007ff207819 */ /* 0x001fc80000011620 */
[----:B------:R-:W-:-:S13]  /*5ff0*/  ISETP.NE.AND P5, PT, R32, 0x1, PT ;  /* 0x000000012000780c */ /* 0x000fda0003fa5270 */
[----:B------:R-:W-:Y:S06]  /*6000*/  @!P5 BAR.ARV 0x9, 0x100 ;  /* 0x024400000000db1d */ /* 0x000fec0000002000 */
.L_x_11525:
[----:B------:R-:W0:Y:S01]  /*6010*/  LDC R0, c[0x0][0x448] ;  /* 0x00011200ff007b82 */ /* 0x000e220000000800 */
[----:B------:R-:W-:-:S07]  /*6020*/  IADD3 R7, R208, 0x1, -R207 ;  /* 0x00000001d0077810 */ /* 0x000fce0007ffe8cf */
[----:B------:R-:W1:Y:S01]  /*6030*/  LDC.64 R4, c[0x0][0x9e0] ;  /* 0x00027800ff047b82 */ /* 0x000e620000000a00 */
[----:B0-----:R-:W-:Y:S01]  /*6040*/  ISETP.NE.AND P1, PT, R0, 0x1, PT ;  /* 0x000000010000780c */ /* 0x001fe20003f25270 */
[----:B------:R-:W-:Y:S01]  /*6050*/  VIADD R0, R213, 0x7f ;  /* 0x0000007fd5007836 */ /* 0x000fe20000000000 */
[----:B-1----:R-:W-:-:S11]  /*6060*/  ISETP.GE.AND P2, PT, R5, 0x1, PT ;  /* 0x000000010500780c */ /* 0x002fd60003f46270 */
[----:B------:R-:W0:Y:S08]  /*6070*/  @P1 LDC R3, c[0x0][0x44c] ;  /* 0x00011300ff031b82 */ /* 0x000e300000000800 */
[----:B------:R-:W1:Y:S01]  /*6080*/  @P1 LDC R6, c[0x0][0x450] ;  /* 0x00011400ff061b82 */ /* 0x000e620000000800 */
[----:B0-----:R-:W-:-:S05]  /*6090*/  @P1 IMAD.HI.U32 R3, R0, R3, RZ ;  /* 0x0000000300031227 */ /* 0x001fca00078e00ff */
[----:B-1----:R-:W-:-:S05]  /*60a0*/  @P1 SHF.R.U32.HI R0, RZ, R6, R3 ;  /* 0x00000006ff001219 */ /* 0x002fca0000011603 */
[----:B------:R-:W-:Y:S01]  /*60b0*/  IMAD.IADD R3, R7, 0x1, R0 ;  /* 0x0000000107037824 */ /* 0x000fe200078e0200 */
[----:B------:R-:W-:Y:S06]  /*60c0*/  @P0 BRA `(.L_x_11578) ;  /* 0x00000000000c0947 */ /* 0x000fec0003800000 */
[----:B------:R-:W0:Y:S01]  /*60d0*/  FENCE.VIEW.ASYNC.G ;  /* 0x00000000000073c6 */ /* 0x000e220000000100 */
[----:B------:R-:W-:Y:S05]  /*60e0*/  WARPSYNC.ALL ;  /* 0x0000000000007948 */ /* 0x000fea0003800000 */
[----:B0-----:R-:W-:Y:S06]  /*60f0*/  BAR.ARV 0xc, 0x180 ;  /* 0x0306000000007b1d */ /* 0x001fec0000002000 */
.L_x_11578:
        /* <DEDUP_REMOVED lines=13> */
.L_x_11581:
[----:B------:R-:W-:-:S13]  /*61d0*/  ISETP.NE.AND P0, PT, R5, 0x1, PT ;  /* 0x000000010500780c */ /* 0x000fda0003f05270 */
[----:B------:R-:W0:Y:S02]  /*61e0*/  @P0 LDC.64 R6, c[0x0][0x9e8] ;  /* 0x00027a00ff060b82 */ /* 0x000e240000000a00 */
[----:B0-----:R-:W-:-:S05]  /*61f0*/  @P0 IMAD.HI.U32 R6, R0, R6, RZ ;  /* 0x0000000600060227 */ /* 0x001fca00078e00ff */
[----:B------:R-:W-:-:S07]  /*6200*/  @P0 SHF.R.U32.HI R0, RZ, R7, R6 ;  /* 0x00000007ff000219 */ /* 0x000fce0000011606 */
.L_x_11582:
[----:B------:R-:W-:Y:S05]  /*6210*/  BSYNC B0 ;  /* 0x0000000000007941 */ /* 0x000fea0003800000 */
.L_x_11580:
[----:B------:R-:W-:-:S05]  /*6220*/  IMAD R3, R0, R5, R5 ;  /* 0x0000000500037224 */ /* 0x000fca00078e0205 */
[----:B------:R-:W-:-:S07]  /*6230*/  VIMNMX R4, R4, R3, PT ;  /* 0x0000000304047248 */ /* 0x000fce0003fe0100 */
.L_x_11579:
[----:B------:R-:W0:Y:S01]  /*6240*/  @P1 LDC R0, c[0x0][0x44c] ;  /* 0x00011300ff001b82 */ /* 0x000e220000000800 */
[----:B------:R-:W-:Y:S01]  /*6250*/  VIADD R4, R4, 0x5f ;  /* 0x0000005f04047836 */ /* 0x000fe20000000000 */
[----:B------:R-:W-:-:S03]  /*6260*/  ULDC UR4, c[0x0][0x9dc] ;  /* 0x0002770000047ab9 */ /* 0x000fc60000000800 */
[----:B------:R-:W-:-:S03]  /*6270*/  IMAD.HI R4, R4, 0x2aaaaaab, RZ ;  /* 0x2aaaaaab04047827 */ /* 0x000fc600078e02ff */
[----:B------:R-:W1:Y:S02]  /*6280*/  @P1 LDC R7, c[0x0][0x450] ;  /* 0x00011400ff071b82 */ /* 0x000e640000000800 */
[----:B------:R-:W-:-:S04]  /*6290*/  SHF.R.U32.HI R3, RZ, 0x1f, R4 ;  /* 0x0000001fff037819 */ /* 0x000fc80000011604 */
[----:B------:R-:W-:-:S04]  /*62a0*/  LEA.HI.SX32 R4, R4, R3, 0x1c ;  /* 0x0000000304047211 */ /* 0x000fc800078fe2ff */
[----:B------:R-:W-:Y:S01]  /*62b0*/  VIMNMX R29, R29, R4, PT ;  /* 0x000000041d1d7248 */ /* 0x000fe20003fe0100 */
[----:B0-----:R-:W-:-:S04]  /*62c0*/  @P1 IMAD.HI.U32 R6, R213, R0, RZ ;  /* 0x00000000d5061227 */ /* 0x001fc800078e00ff */
[----:B------:R-:W-:Y:S01]  /*62d0*/  IMAD.MOV.U32 R0, RZ, RZ, R213 ;  /* 0x000000ffff007224 */ /* 0x000fe200078e00d5 */
        /* <DEDUP_REMOVED lines=14> */
.L_x_11585:
[----:B------:R-:W-:-:S13]  /*63c0*/  ISETP.NE.AND P0, PT, R5, 0x1, PT ;  /* 0x000000010500780c */ /* 0x000fda0003f05270 */
[----:B------:R-:W0:Y:S02]  /*63d0*/  @P0 LDC.64 R6, c[0x0][0x9e8] ;  /* 0x00027a00ff060b82 */ /* 0x000e240000000a00 */
[----:B0-----:R-:W-:-:S05]  /*63e0*/  @P0 IMAD.HI.U32 R4, R0, R6, RZ ;  /* 0x0000000600040227 */ /* 0x001fca00078e00ff */
[----:B------:R-:W-:-:S07]  /*63f0*/  @P0 SHF.R.U32.HI R0, RZ, R7, R4 ;  /* 0x00000007ff000219 */ /* 0x000fce0000011604 */
.L_x_11586:
[----:B------:R-:W-:Y:S05]  /*6400*/  BSYNC B0 ;  /* 0x0000000000007941 */ /* 0x000fea0003800000 */
.L_x_11584:
[----:B------:R-:W-:-:S05]  /*6410*/  IMAD R0, R0, R5, RZ ;  /* 0x0000000500007224 */ /* 0x000fca00078e02ff */
[----:B------:R-:W-:-:S07]  /*6420*/  VIMNMX R3, R3, R0, !PT ;  /* 0x0000000003037248 */ /* 0x000fce0007fe0100 */
.L_x_11583:
[----:B------:R-:W-:Y:S01]  /*6430*/  IMAD.HI R3, R3, 0x2aaaaaab, RZ ;  /* 0x2aaaaaab03037827 */ /* 0x000fe200078e02ff */
[----:B------:R-:W-:Y:S03]  /*6440*/  BSSY B0, `(.L_x_11587) ;  /* 0x0000026000007945 */ /* 0x000fe60003800000 */
[----:B------:R-:W-:Y:S01]  /*6450*/  IMAD.MOV.U32 R176, RZ, RZ, RZ ;  /* 0x000000ffffb07224 */ /* 0x000fe200078e00ff */
[----:B------:R-:W-:-:S04]  /*6460*/  SHF.R.U32.HI R0, RZ, 0x1f, R3 ;  /* 0x0000001fff007819 */ /* 0x000fc80000011603 */
[----:B------:R-:W-:-:S04]  /*6470*/  LEA.HI.SX32 R0, R3, R0, 0x1c ;  /* 0x0000000003007211 */ /* 0x000fc800078fe2ff */
        /* <DEDUP_REMOVED lines=34> */
.L_x_11588:
[----:B------:R-:W-:Y:S05]  /*66a0*/  BSYNC B0 ;  /* 0x0000000000007941 */ /* 0x000fea0003800000 */
.L_x_11587:
        /* <DEDUP_REMOVED lines=79> */
.L_x_11917:
        /* <DEDUP_REMOVED lines=26> */
.L_x_11592:
[----:B------:R-:W-:Y:S05]  /*6d40*/  BSYNC B6 ;  /* 0x0000000000067941 */ /* 0x000fea0003800000 */
.L_x_11591:
        /* <DEDUP_REMOVED lines=12> */
.L_x_11596:
[----:B--2---:R2:W3:Y:S02]  /*6e10*/  SYNCS.PHASECHK.TRANS64.TRYWAIT P0, [R19+URZ+0x22800], R0 ;  /* 0x02280000130075a7 */ /* 0x0044e4000800017f */
[----:B---3--:R-:W-:Y:S05]  /*6e20*/  @!P0 NANOSLEEP.SYNCS 0x989680 ;  /* 0x009896800000895d */ /* 0x008fea0003900000 */
[----:B------:R-:W3:Y:S02]  /*6e30*/  @!P0 SYNCS.PHASECHK.TRANS64 P0, [R19+URZ+0x22800], R0 ;  /* 0x02280000130085a7 */ /* 0x000ee4000800007f */
[----:B---3--:R-:W-:Y:S05]  /*6e40*/  @!P0 BRA `(.L_x_11596) ;  /* 0xfffffffc00f08947 */ /* 0x008fea000383ffff */
.L_x_11595:
[----:B------:R-:W-:Y:S05]  /*6e50*/  BSYNC B0 ;  /* 0x0000000000007941 */ /* 0x000fea0003800000 */
.L_x_11594:
[----:B------:R-:W-:Y:S05]  /*6e60*/  BRA `(.L_x_11597) ;  /* 0x0000002800f87947 */ /* 0x000fea0003800000 */
.L_x_11593:
[----:B------:R-:W-:Y:S01]  /*6e70*/  LOP3.LUT P0, RZ, R24, 0x3ff, RZ, 0xc0, !PT ;  /* 0x000003ff18ff7812 */ /* 0x000fe2000780c0ff */
[----:B------:R-:W-:Y:S01]  /*6e80*/  ULDC.64 UR4, c[0x0][0x3f8] ;  /* 0x0000fe0000047ab9 */ /* 0x000fe20000000a00 */
[----:B-----5:R-:W-:Y:S01]  /*6e90*/  SHF.R.S32.HI R0, RZ, 0x1f, R152 ;  /* 0x0000001fff007819 */ /* 0x020fe20000011498 */
[----:B------:R-:W-:Y:S01]  /*6ea0*/  ULDC.64 UR6, c[0x0][0x408] ;  /* 0x0001020000067ab9 */ /* 0x000fe20000000a00 */
[----:B------:R-:W-:Y:S01]  /*6eb0*/  IMAD.WIDE.U32 R24, R152, UR4, RZ ;  /* 0x0000000498187c25 */ /* 0x000fe2000f8e00ff */
[----:B------:R-:W-:Y:S03]  /*6ec0*/  BSSY B6, `(.L_x_11598) ;  /* 0x0000019000067945 */ /* 0x000fe60003800000 */
        /* <DEDUP_REMOVED lines=24> */
.L_x_11599:
[----:B------:R-:W-:Y:S05]  /*7050*/  BSYNC B6 ;  /* 0x0000000000067941 */ /* 0x000fea0003800000 */
.L_x_11598:
[----:B------:R-:W-:Y:S01]  /*7060*/  LEA.HI R31, R31, R26, RZ, 0x2 ;  /* 0x0000001a1f1f7211 */ /* 0x000fe200078f10ff */
[----:B------:R-:W-:Y:S01]  /*7070*/  ULDC.U8 UR4, c[0x0][0x410] ;  /* 0x0001040000047ab9 */ /* 0x000fe20000000000 */
[----:B------:R-:W-:Y:S01]  /*7080*/  BSSY B0, `(.L_x_11600) ;  /* 0x0000294000007945 */ /* 0x000fe20003800000 */
[----:B------:R-:W-:Y:S01]  /*7090*/  ISETP.NE.AND P0, PT, RZ, UR4, PT ;  /* 0x00000004ff007c0c */ /* 0x000fe2000bf05270 */
[----:B------:R-:W-:Y:S01]  /*70a0*/  IMAD.IADD R39, R23, 0x1, R213 ;  /* 0x0000000117277824 */ /* 0x000fe200078e02d5 */
[----:B------:R-:W-:Y:S02]  /*70b0*/  SHF.R.S32.HI R0, RZ, 0x1f, R31 ;  /* 0x0000001fff007819 */ /* 0x000fe4000001141f */
[----:B------:R-:W-:Y:S02]  /*70c0*/  LOP3.LUT R31, R31, 0xfffffffc, RZ, 0xc0, !PT ;  /* 0xfffffffc1f1f7812 */ /* 0x000fe400078ec0ff */
[----:B------:R-:W-:-:S03]  /*70d0*/  LEA.HI R0, R0, R23, RZ, 0x3 ;  /* 0x0000001700007211 */ /* 0x000fc600078f18ff */
[----:B------:R-:W-:Y:S01]  /*70e0*/  IMAD.IADD R26, R26, 0x1, -R31 ;  /* 0x000000011a1a7824 */ /* 0x000fe200078e0a1f */
[----:B------:R-:W-:-:S05]  /*70f0*/  LOP3.LUT R0, R0, 0xfffffff8, RZ, 0xc0, !PT ;  /* 0xfffffff800007812 */ /* 0x000fca00078ec0ff */
[----:B------:R-:W-:Y:S01]  /*7100*/  IMAD.IADD R37, R23, 0x1, -R0 ;  /* 0x0000000117257824 */ /* 0x000fe200078e0a00 */
[----:B------:R-:W-:Y:S06]  /*7110*/  @!P0 BRA `(.L_x_11601) ;  /* 0x0000001400508947 */ /* 0x000fec0003800000 */
[----:B------:R-:W1:Y:S01]  /*7120*/  LDC R40, c[0x0][0x448] ;  /* 0x00011200ff287b82 */ /* 0x000e620000000800 */
        /* <DEDUP_REMOVED lines=8> */
[----:B-1----:R-:W-:-:S13]  /*71b0*/  ISETP.NE.AND P0, PT, R40, 0x1, PT ;  /* 0x000000012800780c */ /* 0x002fda0003f05270 */
[----:B------:R-:W1:Y:S08]  /*71c0*/  @P0 LDC R0, c[0x0][0x44c] ;  /* 0x00011300ff000b82 */ /* 0x000e700000000800 */
[----:B------:R-:W2:Y:S01]  /*71d0*/  @P0 LDC R5, c[0x0][0x450] ;  /* 0x00011400ff050b82 */ /* 0x000ea20000000800 */
[----:B-1----:R-:W-:-:S05]  /*71e0*/  @P0 IMAD.HI.U32 R0, R3, R0, RZ ;  /* 0x0000000003000227 */ /* 0x002fca00078e00ff */
[----:B--2---:R-:W-:-:S04]  /*71f0*/  @P0 SHF.R.U32.HI R3, RZ, R5, R0 ;  /* 0x00000005ff030219 */ /* 0x004fc80000011600 */
        /* <DEDUP_REMOVED lines=17> */
[----:B------:R1:W2:Y:S04]  /*7310*/  SHFL.IDX PT, R3, R7, RZ, 0x1c1f ;  /* 0x001c1fff07037589 */ /* 0x0002a800000e0000 */
[----:B------:R1:W3:Y:S04]  /*7320*/  SHFL.IDX PT, R0, R6, RZ, 0x1c1f ;  /* 0x001c1fff06007589 */ /* 0x0002e800000e0000 */
[----:B------:R1:W4:Y:S04]  /*7330*/  SHFL.IDX PT, R5, R10, RZ, 0x1c1f ;  /* 0x001c1fff0a057589 */ /* 0x00032800000e0000 */
[----:B------:R1:W0:Y:S02]  /*7340*/  SHFL.IDX PT, R14, R4, RZ, 0x1c1f ;  /* 0x001c1fff040e7589 */ /* 0x00022400000e0000 */
.L_x_11923:
        /* <DEDUP_REMOVED lines=9> */
[----:B---3--:R-:W-:Y:S01]  /*73e0*/  IMAD.MOV.U32 R8, RZ, RZ, R0 ;  /* 0x000000ffff087224 */ /* 0x008fe200078e0000 */
[----:B------:R-:W-:Y:S01]  /*73f0*/  ISETP.GE.AND P3, PT, R211, UR4, PT ;  /* 0x00000004d3007c0c */ /* 0x000fe2000bf66270 */
[----:B--2---:R-:W-:Y:S01]  /*7400*/  IMAD.MOV.U32 R9, RZ, RZ, R3 ;  /* 0x000000ffff097224 */ /* 0x004fe200078e0003 */
[----:B------:R-:W-:Y:S01]  /*7410*/  ISETP.GE.AND P2, PT, R204, UR4, PT ;  /* 0x00000004cc007c0c */ /* 0x000fe2000bf46270 */
[----:B----4-:R-:W-:Y:S01]  /*7420*/  IMAD.MOV.U32 R15, RZ, RZ, R5 ;  /* 0x000000ffff0f7224 */ /* 0x010fe200078e0005 */
[----:B------:R-:W-:-:S09]  /*7430*/  CS2R R28, SRZ ;  /* 0x00000000001c7805 */ /* 0x000fd2000001ff00 */
[C---:B0-----:R-:W-:Y:S01]  /*7440*/  @!P3 IMAD.SHL.U32 R13, R211.reuse, 0x2, RZ ;  /* 0x00000002d30db824 */ /* 0x041fe200078e00ff */
[----:B------:R-:W-:Y:S01]  /*7450*/  @!P3 SHF.L.U64.HI R24, R211, 0x1, R32 ;  /* 0x00000001d318b819 */ /* 0x000fe20000010220 */
[----:B------:R-:W-:-:S03]  /*7460*/  @!P2 IMAD.WIDE R30, R204, 0x2, R8 ;  /* 0x00000002cc1ea825 */ /* 0x000fc600078e0208 */
        /* <DEDUP_REMOVED lines=12> */
.L_x_11604:
[----:B------:R-:W-:Y:S05]  /*7530*/  BSYNC B1 ;  /* 0x0000000000017941 */ /* 0x000fea0003800000 */
.L_x_11603:
[----:B----45:R-:W-:Y:S01]  /*7540*/  IMAD.MOV.U32 R5, RZ, RZ, R26 ;  /* 0x000000ffff057224 */ /* 0x030fe200078e001a */
[----:B------:R-:W-:Y:S01]  /*7550*/  UMOV UR4, 0xffffffff ;  /* 0xffffffff00047882 */ /* 0x000fe20000000000 */
[----:B0-----:R-:W-:Y:S02]  /*7560*/  IMAD.MOV.U32 R8, RZ, RZ, R27 ;  /* 0x000000ffff087224 */ /* 0x001fe400078e001b */
[----:B---3--:R-:W-:Y:S01]  /*7570*/  IMAD.MOV.U32 R0, RZ, RZ, R24 ;  /* 0x000000ffff007224 */ /* 0x008fe200078e0018 */
[----:B------:R-:W-:Y:S01]  /*7580*/  PRMT R35, R5, 0x7610, R35 ;  /* 0x0000761005237816 */ /* 0x000fe20000000023 */
[----:B--2---:R-:W-:Y:S01]  /*7590*/  IMAD.MOV.U32 R3, RZ, RZ, R25 ;  /* 0x000000ffff037224 */ /* 0x004fe200078e0019 */
[----:B------:R-:W-:Y:S01]  /*75a0*/  PRMT R43, R8, 0x7610, R43 ;  /* 0x00007610082b7816 */ /* 0x000fe2000000002b */
[----:B------:R-:W-:Y:S02]  /*75b0*/  IMAD.MOV.U32 R5, RZ, RZ, R20 ;  /* 0x000000ffff057224 */ /* 0x000fe400078e0014 */
        /* <DEDUP_REMOVED lines=10> */
[----:B------:R0:W3:Y:S04]  /*7660*/  SHFL.IDX PT, R0, R6, 0x1, 0x1c1f ;  /* 0x003c1f0006007f89 */ /* 0x0000e800000e0000 */
[----:B------:R0:W4:Y:S04]  /*7670*/  SHFL.IDX PT, R5, R10, 0x1, 0x1c1f ;  /* 0x003c1f000a057f89 */ /* 0x00012800000e0000 */
[----:B-1----:R-:W1:Y:S02]  /*7680*/  SHFL.IDX PT, R4, R4, 0x1, 0x1c1f ;  /* 0x003c1f0004047f89 */ /* 0x002e6400000e0000 */
.L_x_11929:
[----:B------:R-:W-:Y:S01]  /*7690*/  VIADD R39, R39, 0x40 ;  /* 0x0000004027277836 */ /* 0x000fe20000000000 */
[----:B0-----:R-:W-:Y:S01]  /*76a0*/  LEA.HI R6, R234, R234, RZ, 0x1 ;  /* 0x000000eaea067211 */ /* 0x001fe200078f08ff */
[----:B------:R-:W-:Y:S01]  /*76b0*/  BSSY B1, `(.L_x_11606) ;  /* 0x000001e000017945 */ /* 0x000fe20003800000 */
[----:B------:R-:W-:Y:S02]  /*76c0*/  CS2R R10, SRZ ;  /* 0x00000000000a7805 */ /* 0x000fe4000001ff00 */
[----:B------:R-:W-:Y:S02]  /*76d0*/  CS2R R14, SRZ ;  /* 0x00000000000e7805 */ /* 0x000fe4000001ff00 */
[----:B------:R-:W-:Y:S02]  /*76e0*/  ISETP.GE.AND P0, PT, R39, R40, PT ;  /* 0x000000282700720c */ /* 0x000fe40003f06270 */
[----:B------:R-:W-:Y:S02]  /*76f0*/  CS2R R12, SRZ ;  /* 0x00000000000c7805 */ /* 0x000fe4000001ff00 */
[----:B------:R-:W-:-:S05]  /*7700*/  LOP3.LUT R7, R6, 0xfffffffe, RZ, 0xc0, !PT ;  /* 0xfffffffe06077812 */ /* 0x000fca00078ec0ff */
        /* <DEDUP_REMOVED lines=8> */
[----:B------:R-:W-:-:S09]  /*7790*/  CS2R R14, SRZ ;  /* 0x00000000000e7805 */ /* 0x000fd2000001ff00 */
[C---:B------:R-:W-:Y:S02]  /*77a0*/  @!P2 IMAD.WIDE R38, R204.reuse, 0x2, R6 ;  /* 0x00000002cc26a825 */ /* 0x040fe400078e0206 */
[C---:B------:R-:W-:Y:S02]  /*77b0*/  @!P3 SHF.L.U64.HI R10, R211.reuse, 0x1, R32 ;  /* 0x00000001d30ab819 */ /* 0x040fe40000010220 */
[----:B------:R-:W-:Y:S01]  /*77c0*/  @!P3 IMAD.SHL.U32 R7, R211, 0x2, RZ ;  /* 0x00000002d307b824 */ /* 0x000fe200078e00ff */
[----:B------:R-:W-:Y:S02]  /*77d0*/  CS2R R8, SRZ ;  /* 0x0000000000087805 */ /* 0x000fe4000001ff00 */
[----:B------:R-:W-:Y:S01]  /*77e0*/  CS2R R12, SRZ ;  /* 0x00000000000c7805 */ /* 0x000fe2000001ff00 */
[----:B------:R0:W5:Y:S01]  /*77f0*/  @!P2 LD.E.64 R14, desc[UR38][R38.64] ;  /* 0x00000026260ea980 */ /* 0x000162000c101b00 */
[----:B-1--4-:R-:W-:Y:S01]  /*7800*/  @!P2 IMAD.WIDE R32, R204, 0x2, R4 ;  /* 0x00000002cc20a825 */ /* 0x012fe200078e0204 */
[----:B------:R-:W-:-:S02]  /*7810*/  @!P3 IADD3 R30, P0, R0, R7, RZ ;  /* 0x00000007001eb210 */ /* 0x000fc40007f1e0ff */
[----:B------:R-:W-:Y:S02]  /*7820*/  @!P3 IADD3 R6, P1, R4, R7, RZ ;  /* 0x000000070406b210 */ /* 0x000fe40007f3e0ff */
[----:B------:R0:W5:Y:S01]  /*7830*/  @!P2 LD.E.64 R8, desc[UR38][R32.64] ;  /* 0x000000262008a980 */ /* 0x000162000c101b00 */
[--C-:B------:R-:W-:Y:S02]  /*7840*/  @!P3 IMAD.X R31, R3, 0x1, R10.reuse, P0 ;  /* 0x00000001031fb824 */ /* 0x100fe400000e060a */
[----:B------:R-:W-:Y:S01]  /*7850*/  @!P3 IMAD.X R7, R5, 0x1, R10, P1 ;  /* 0x000000010507b824 */ /* 0x000fe200008e060a */
[----:B------:R-:W-:Y:S02]  /*7860*/  CS2R R10, SRZ ;  /* 0x00000000000a7805 */ /* 0x000fe4000001ff00 */
[----:B------:R0:W5:Y:S04]  /*7870*/  @!P3 LD.E.64 R12, desc[UR38][R30.64] ;  /* 0x000000261e0cb980 */ /* 0x000168000c101b00 */
[----:B------:R0:W5:Y:S02]  /*7880*/  @!P3 LD.E.64 R10, desc[UR38][R6.64] ;  /* 0x00000026060ab980 */ /* 0x000164000c101b00 */
.L_x_11607:
[----:B------:R-:W-:Y:S05]  /*7890*/  BSYNC B1 ;  /* 0x0000000000017941 */ /* 0x000fea0003800000 */
.L_x_11606:
[----:B------:R-:W0:Y:S01]  /*78a0*/  SYNCS.PHASECHK.TRANS64.TRYWAIT P0, [R19+URZ+0x22800], R36 ;  /* 0x02280024130075a7 */ /* 0x000e22000800017f */
[----:B---3--:R-:W-:Y:S01]  /*78b0*/  IMAD.SHL.U32 R0, R37, 0x40, RZ ;  /* 0x0000004025007824 */ /* 0x008fe200078e00ff */
[----:B------:R-:W-:Y:S01]  /*78c0*/  VIADDMNMX R42, R40, -R213, 0x80, PT ;  /* 0x00000080282a7446 */ /* 0x000fe200038009d5 */
[----:B-1---5:R-:W-:Y:S01]  /*78d0*/  IMAD.MOV.U32 R4, RZ, RZ, R8 ;  /* 0x000000ffff047224 */ /* 0x022fe200078e0008 */
[----:B------:R-:W-:Y:S01]  /*78e0*/  BSSY B1, `(.L_x_11608) ;  /* 0x0000019000017945 */ /* 0x000fe20003800000 */
[----:B----4-:R-:W-:Y:S01]  /*78f0*/  IMAD.MOV.U32 R5, RZ, RZ, R11 ;  /* 0x000000ffff057224 */ /* 0x010fe200078e000b */
[----:B--2---:R-:W-:Y:S01]  /*7900*/  LOP3.LUT R3, R0, 0x1c0, RZ, 0xc0, !PT ;  /* 0x000001c000037812 */ /* 0x004fe200078ec0ff */
[----:B0-----:R-:W-:Y:S01]  /*7910*/  IMAD.MOV.U32 R6, RZ, RZ, R14 ;  /* 0x000000ffff067224 */ /* 0x001fe200078e000e */
[----:B------:R-:W-:Y:S01]  /*7920*/  PRMT R45, R4, 0x7610, R45 ;  /* 0x00007610042d7816 */ /* 0x000fe2000000002d */
[----:B------:R-:W-:Y:S01]  /*7930*/  IMAD.MOV.U32 R4, RZ, RZ, R10 ;  /* 0x000000ffff047224 */ /* 0x000fe200078e000a */
[----:B------:R-:W-:-:S02]  /*7940*/  LOP3.LUT R0, R3, 0x18, R16, 0xf8, !PT ;  /* 0x0000001803007812 */ /* 0x000fc400078ef810 */
[----:B------:R-:W-:Y:S02]  /*7950*/  SHF.R.U32.HI R3, RZ, 0x3, R3 ;  /* 0x00000003ff037819 */ /* 0x000fe40000011603 */
[----:B------:R-:W-:Y:S01]  /*7960*/  PRMT R46, R4, 0x5410, R5 ;  /* 0x00005410042e7816 */ /* 0x000fe20000000005 */
[----:B------:R-:W-:Y:S01]  /*7970*/  IMAD.MOV.U32 R4, RZ, RZ, R15 ;  /* 0x000000ffff047224 */ /* 0x000fe200078e000f */
[----:B------:R-:W-:Y:S01]  /*7980*/  LOP3.LUT R3, R0, R3, RZ, 0x3c, !PT ;  /* 0x0000000300037212 */ /* 0x000fe200078e3cff */
[----:B------:R-:W-:Y:S01]  /*7990*/  IMAD.MOV.U32 R0, RZ, RZ, R9 ;  /* 0x000000ffff007224 */ /* 0x000fe200078e0009 */
[----:B------:R-:W-:Y:S01]  /*79a0*/  PRMT R47, R6, 0x7610, R47 ;  /* 0x00007610062f7816 */ /* 0x000fe2000000002f */
[----:B------:R-:W-:Y:S01]  /*79b0*/  IMAD.MOV.U32 R5, RZ, RZ, R12 ;  /* 0x000000ffff057224 */ /* 0x000fe200078e000c */
[----:B------:R-:W-:Y:S02]  /*79c0*/  LOP3.LUT P2, RZ, R37, 0x4, RZ, 0xc0, !PT ;  /* 0x0000000425ff7812 */ /* 0x000fe4000784c0ff */
[----:B------:R-:W-:Y:S01]  /*79d0*/  PRMT R45, R45, 0x5410, R0 ;  /* 0x000054102d2d7816 */ /* 0x000fe20000000000 */
[----:B------:R-:W-:Y:S01]  /*79e0*/  IMAD R0, R220, 0x200, R3 ;  /* 0x00000200dc007824 */ /* 0x000fe200078e0203 */
[----:B------:R-:W-:-:S02]  /*79f0*/  PRMT R47, R47, 0x5410, R4 ;  /* 0x000054102f2f7816 */ /* 0x000fc40000000004 */
[----:B------:R-:W-:Y:S01]  /*7a00*/  PRMT R48, R5, 0x7610, R48 ;  /* 0x0000761005307816 */ /* 0x000fe20000000030 */
[----:B------:R-:W-:Y:S01]  /*7a10*/  IMAD R3, R0, 0x2, R19 ;  /* 0x0000000200037824 */ /* 0x000fe200078e0213 */
[----:B------:R-:W-:Y:S01]  /*7a20*/  ISETP.GE.AND P1, PT, R23, R42, PT ;  /* 0x0000002a1700720c */ /* 0x000fe20003f26270 */
[----:B------:R-:W-:Y:S02]  /*7a30*/  IMAD.MOV.U32 R5, RZ, RZ, R13 ;  /* 0x000000ffff057224 */ /* 0x000fe400078e000d */
[C---:B------:R-:W-:Y:S02]  /*7a40*/  VIADD R4, R3.reuse, 0x18400 ;  /* 0x0001840003047836 */ /* 0x040fe40000000000 */
[----:B------:R-:W-:Y:S01]  /*7a50*/  VIADD R0, R3, 0x18440 ;  /* 0x0001844003007836 */ /* 0x000fe20000000000 */
[----:B------:R-:W-:Y:S07]  /*7a60*/  @!P0 BRA `(.L_x_11609) ;  /* 0x000001bc00f08947 */ /* 0x000fee0003800000 */
.L_x_11930:
[----:B------:R-:W-:Y:S05]  /*7a70*/  BSYNC B1 ;  /* 0x0000000000017941 */ /* 0x000fea0003800000 */
.L_x_11608:
        /* <DEDUP_REMOVED lines=25> */
[----:B0-----:R-:W-:Y:S01]  /*7c10*/  FMUL.FTZ R36, R4, R32 ;  /* 0x0000002004247220 */ /* 0x001fe20000410000 */
        /* <DEDUP_REMOVED lines=25> */
.L_x_11613:
[----:B------:R-:W-:Y:S05]  /*7db0*/  BSYNC B2 ;  /* 0x0000000000027941 */ /* 0x000fea0003800000 */
.L_x_11612:
[----:B------:R-:W-:Y:S05]  /*7dc0*/  @P1 BRA `(.L_x_11611) ;  /* 0x0000000000a81947 */ /* 0x000fea0003800000 */
[----:B-1----:R-:W1:Y:S01]  /*7dd0*/  LDS.128 R4, [R0] ;  /* 0x0000000000047984 */ /* 0x002e620000000c00 */
[----:B------:R-:W-:Y:S01]  /*7de0*/  SHF.R.U32.HI R27, RZ, 0x10, R21 ;  /* 0x00000010ff1b7819 */ /* 0x000fe20000011615 */
[----:B------:R-:W-:Y:S01]  /*7df0*/  HADD2.F32 R28, -RZ, R41.H0_H0 ;  /* 0x20000029ff1c7230 */ /* 0x000fe20000004100 */
        /* <DEDUP_REMOVED lines=14> */
[----:B0-----:R-:W-:Y:S01]  /*7ee0*/  FFMA.FTZ R36, R24, R29, R32 ;  /* 0x0000001d18247223 */ /* 0x001fe20000010020 */
[----:B------:R-:W-:-:S02]  /*7ef0*/  HADD2.F32 R21, -RZ, R6.H1_H1 ;  /* 0x30000006ff157230 */ /* 0x000fc40000004100 */
[-C--:B------:R-:W-:Y:S01]  /*7f00*/  FMUL.FTZ R32, R4, R26.reuse ;  /* 0x0000001a04207220 */ /* 0x080fe20000410000 */
[C---:B------:R-:W-:Y:S01]  /*7f10*/  FFMA.FTZ R30, R7.reuse, R26, -R30 ;  /* 0x0000001a071e7223 */ /* 0x040fe2000001081e */
[----:B------:R-:W-:Y:S02]  /*7f20*/  HADD2.F32 R6, -RZ, R5.H0_H0 ;  /* 0x20000005ff067230 */ /* 0x000fe40000004100 */
[----:B------:R-:W-:Y:S01]  /*7f30*/  FFMA.FTZ R31, R24, R27, -R31 ;  /* 0x0000001b181f7223 */ /* 0x000fe2000001081f */
[----:B------:R-:W-:Y:S02]  /*7f40*/  HADD2.F32 R26, -RZ, R41.H1_H1 ;  /* 0x30000029ff1a7230 */ /* 0x000fe40000004100 */
        /* <DEDUP_REMOVED lines=18> */
.L_x_11611:
[----:B------:R-:W-:Y:S05]  /*8070*/  BSYNC B1 ;  /* 0x0000000000017941 */ /* 0x000fea0003800000 */
.L_x_11610:
[----:B------:R-:W-:-:S13]  /*8080*/  ISETP.GE.AND P0, PT, R233, R42, PT ;  /* 0x0000002ae900720c */ /* 0x000fda0003f06270 */
[----:B------:R-:W-:Y:S05]  /*8090*/  @P0 BRA `(.L_x_11614) ;  /* 0x0000001800480947 */ /* 0x000fea0003800000 */
[----:B-12---:R-:W1:Y:S01]  /*80a0*/  LDC R4, c[0x0][0x3f4] ;  /* 0x0000fd00ff047b82 */ /* 0x006e620000000800 */
[----:B------:R-:W-:Y:S01]  /*80b0*/  BSSY B1, `(.L_x_11615) ;  /* 0x000002e000017945 */ /* 0x000fe20003800000 */
[-C--:B-1----:R-:W-:Y:S02]  /*80c0*/  ISETP.GE.AND P0, PT, R204, R4.reuse, PT ;  /* 0x00000004cc00720c */ /* 0x082fe40003f06270 */
[----:B------:R-:W-:-:S11]  /*80d0*/  ISETP.GE.AND P1, PT, R211, R4, PT ;  /* 0x00000004d300720c */ /* 0x000fd60003f26270 */
[----:B------:R-:W-:Y:S05]  /*80e0*/  @P0 BRA `(.L_x_11616) ;  /* 0x0000000000a80947 */ /* 0x000fea0003800000 */
[----:B------:R-:W1:Y:S01]  /*80f0*/  LDS.128 R4, [R3+0x1a400] ;  /* 0x01a4000003047984 */ /* 0x000e620000000c00 */
        /* <DEDUP_REMOVED lines=41> */
.L_x_11616:
[----:B------:R-:W-:Y:S05]  /*8390*/  BSYNC B1 ;  /* 0x0000000000017941 */ /* 0x000fea0003800000 */
.L_x_11615:
[----:B------:R-:W-:Y:S05]  /*83a0*/  @P1 BRA `(.L_x_11614) ;  /* 0x0000001400841947 */ /* 0x000fea0003800000 */
[----:B-1----:R-:W1:Y:S01]  /*83b0*/  LDS.128 R4, [R0+0x2000] ;  /* 0x0020000000047984 */ /* 0x002e620000000c00 */
[--C-:B------:R-:W-:Y:S02]  /*83c0*/  SHF.R.U64 R25, R12, 0x10, R13.reuse ;  /* 0x000000100c197819 */ /* 0x100fe4000000120d */
[----:B------:R-:W-:Y:S01]  /*83d0*/  SHF.R.U32.HI R12, RZ, 0x10, R13 ;  /* 0x00000010ff0c7819 */ /* 0x000fe2000001160d */
[----:B------:R-:W-:Y:S01]  /*83e0*/  HADD2.F32 R13, -RZ, R46.H0_H0 ;  /* 0x2000002eff0d7230 */ /* 0x000fe20000004100 */
[--C-:B------:R-:W-:Y:S02]  /*83f0*/  SHF.R.U32.HI R14, RZ, 0x10, R11.reuse ;  /* 0x00000010ff0e7819 */ /* 0x100fe4000001160b */
[----:B------:R-:W-:Y:S01]  /*8400*/  SHF.R.U64 R24, R10, 0x10, R11 ;  /* 0x000000100a187819 */ /* 0x000fe2000000120b */
[----:B------:R-:W-:Y:S02]  /*8410*/  HADD2.F32 R12, -RZ, R12.H0_H0 ;  /* 0x2000000cff0c7230 */ /* 0x000fe40000004100 */
[----:B------:R-:W-:-:S02]  /*8420*/  HADD2.F32 R14, -RZ, R14.H0_H0 ;  /* 0x2000000eff0e7230 */ /* 0x000fc40000004100 */
[----:B------:R-:W-:Y:S02]  /*8430*/  HADD2.F32 R11, -RZ, R48.H0_H0 ;  /* 0x20000030ff0b7230 */ /* 0x000fe40000004100 */
        /* <DEDUP_REMOVED lines=9> */
[C---:B------:R-:W-:Y:S01]  /*84d0*/  FFMA.FTZ R20, R9.reuse, R12, -R20 ;  /* 0x0000000c09147223 */ /* 0x040fe20000010814 */
[----:B------:R-:W-:Y:S01]  /*84e0*/  FFMA.FTZ R21, R9, R14, R15 ;  /* 0x0000000e09157223 */ /* 0x000fe2000001000f */
[-C--:B------:R-:W-:Y:S01]  /*84f0*/  FMUL.FTZ R14, R4, R11.reuse ;  /* 0x0000000b040e7220 */ /* 0x080fe20000410000 */
[C---:B------:R-:W-:Y:S01]  /*8500*/  FFMA.FTZ R12, R3.reuse, R11, -R10 ;  /* 0x0000000b030c7223 */ /* 0x040fe2000001080a */
[--C-:B------:R-:W-:Y:S02]  /*8510*/  HADD2.F32 R6, -RZ, R5.reuse.H0_H0 ;  /* 0x20000005ff067230 */ /* 0x100fe40000004100 */
[----:B------:R-:W-:Y:S02]  /*8520*/  HADD2.F32 R11, -RZ, R46.H1_H1 ;  /* 0x3000002eff0b7230 */ /* 0x000fe40000004100 */
[----:B------:R-:W-:Y:S01]  /*8530*/  FFMA.FTZ R3, R3, R13, R14 ;  /* 0x0000000d03037223 */ /* 0x000fe2000001000e */
[----:B------:R-:W-:-:S02]  /*8540*/  HADD2.F32 R5, -RZ, R5.H1_H1 ;  /* 0x30000005ff057230 */ /* 0x000fc40000004100 */
[----:B------:R-:W-:Y:S02]  /*8550*/  HADD2.F32 R9, -RZ, R48.H1_H1 ;  /* 0x30000030ff097230 */ /* 0x000fe40000004100 */
[C---:B------:R-:W-:Y:S01]  /*8560*/  FMUL.FTZ R14, R8.reuse, R11 ;  /* 0x0000000b080e7220 */ /* 0x040fe20000410000 */
[----:B------:R-:W-:Y:S02]  /*8570*/  HADD2.F32 R10, -RZ, R24.H0_H0 ;  /* 0x20000018ff0a7230 */ /* 0x000fe40000004100 */
[----:B------:R-:W-:Y:S02]  /*8580*/  HADD2.F32 R4, -RZ, R25.H0_H0 ;  /* 0x20000019ff047230 */ /* 0x000fe40000004100 */
[-C--:B------:R-:W-:Y:S01]  /*8590*/  FMUL.FTZ R8, R8, R9.reuse ;  /* 0x0000000908087220 */ /* 0x080fe20000410000 */
[----:B------:R-:W-:Y:S01]  /*85a0*/  FFMA.FTZ R14, R7, R9, -R14 ;  /* 0x00000009070e7223 */ /* 0x000fe2000001080e */
[C---:B------:R-:W-:Y:S01]  /*85b0*/  FMUL.FTZ R13, R5.reuse, R10 ;  /* 0x0000000a050d7220 */ /* 0x040fe20000410000 */
[----:B------:R-:W-:Y:S01]  /*85c0*/  FMUL.FTZ R15, R5, R4 ;  /* 0x00000004050f7220 */ /* 0x000fe20000410000 */
[----:B------:R-:W-:-:S02]  /*85d0*/  FFMA.FTZ R11, R7, R11, R8 ;  /* 0x0000000b070b7223 */ /* 0x000fc40000010008 */
[C---:B------:R-:W-:Y:S01]  /*85e0*/  FFMA.FTZ R5, R6.reuse, R4, -R13 ;  /* 0x0000000406057223 */ /* 0x040fe2000001080d */
[----:B------:R-:W-:Y:S01]  /*85f0*/  F2FP.F16.F32.PACK_AB R7, R21, R20 ;  /* 0x000000141507723e */ /* 0x000fe200000000ff */
[----:B------:R-:W-:Y:S01]  /*8600*/  FFMA.FTZ R10, R6, R10, R15 ;  /* 0x0000000a060a7223 */ /* 0x000fe2000001000f */
[----:B------:R-:W-:Y:S02]  /*8610*/  F2FP.F16.F32.PACK_AB R4, R3, R12 ;  /* 0x0000000c0304723e */ /* 0x000fe400000000ff */
[----:B------:R-:W-:Y:S02]  /*8620*/  F2FP.F16.F32.PACK_AB R6, R11, R14 ;  /* 0x0000000e0b06723e */ /* 0x000fe400000000ff */
[----:B------:R-:W-:-:S05]  /*8630*/  F2FP.F16.F32.PACK_AB R5, R10, R5 ;  /* 0x000000050a05723e */ /* 0x000fca00000000ff */
[----:B------:R3:W-:Y:S01]  /*8640*/  STS.128 [R0+0x2000], R4 ;  /* 0x0020000400007388 */ /* 0x0007e20000000c00 */
[----:B------:R-:W-:Y:S05]  /*8650*/  BRA `(.L_x_11614) ;  /* 0x0000001000d87947 */ /* 0x000fea0003800000 */
.L_x_11601:
[----:B------:R-:W1:Y:S01]  /*8660*/  LDC R36, c[0x0][0x448] ;  /* 0x00011200ff247b82 */ /* 0x000e620000000800 */
[----:B------:R-:W-:Y:S01]  /*8670*/  IMAD R3, R26, 0x40, R39 ;  /* 0x000000401a037824 */ /* 0x000fe200078e0227 */
[----:B------:R-:W-:Y:S01]  /*8680*/  ULDC.64 UR4, c[0x0][0x3f8] ;  /* 0x0000fe0000047ab9 */ /* 0x000fe20000000a00 */
[----:B------:R-:W-:Y:S01]  /*8690*/  ULDC.64 UR6, c[0x0][0x408] ;  /* 0x0001020000067ab9 */ /* 0x000fe20000000a00 */
[----:B------:R-:W-:Y:S01]  /*86a0*/  IMAD.MOV.U32 R26, RZ, RZ, R24 ;  /* 0x000000ffff1a7224 */ /* 0x000fe200078e0018 */
[----:B------:R-:W-:Y:S01]  /*86b0*/  SHF.R.S32.HI R43, RZ, 0x1f, R16 ;  /* 0x0000001fff2b7819 */ /* 0x000fe20000011410 */
[----:B------:R-:W-:Y:S01]  /*86c0*/  IMAD.MOV.U32 R4, RZ, RZ, R152 ;  /* 0x000000ffff047224 */ /* 0x000fe200078e0098 */
[----:B-1----:R-:W-:-:S13]  /*86d0*/  ISETP.NE.AND P0, PT, R36, 0x1, PT ;  /* 0x000000012400780c */ /* 0x002fda0003f05270 */
[----:B------:R-:W1:Y:S08]  /*86e0*/  @P0 LDC R0, c[0x0][0x44c] ;  /* 0x00011300ff000b82 */ /* 0x000e700000000800 */
[----:B------:R-:W2:Y:S01]  /*86f0*/  @P0 LDC R5, c[0x0][0x450] ;  /* 0x00011400ff050b82 */ /* 0x000ea20000000800 */
[----:B-1----:R-:W-:-:S05]  /*8700*/  @P0 IMAD.HI.U32 R0, R3, R0, RZ ;  /* 0x0000000003000227 */ /* 0x002fca00078e00ff */
[----:B--2---:R-:W-:Y:S01]  /*8710*/  @P0 SHF.R.U32.HI R3, RZ, R5, R0 ;  /* 0x00000005ff030219 */ /* 0x004fe20000011600 */
        /* <DEDUP_REMOVED lines=18> */
[----:B------:R-:W1:Y:S01]  /*8840*/  LDC R41, c[0x0][0x3f4] ;  /* 0x0000fd00ff297b82 */ /* 0x000e620000000800 */
[----:B------:R-:W2:Y:S01]  /*8850*/  SHFL.IDX PT, R3, R25, RZ, 0x1c1f ;  /* 0x001c1fff19037589 */ /* 0x000ea200000e0000 */
[----:B------:R-:W-:-:S03]  /*8860*/  IMAD R36, R207, R36, RZ ;  /* 0x00000024cf247224 */ /* 0x000fc600078e02ff */
[----:B------:R-:W3:Y:S04]  /*8870*/  SHFL.IDX PT, R0, R26, RZ, 0x1c1f ;  /* 0x001c1fff1a007589 */ /* 0x000ee800000e0000 */
[----:B------:R-:W4:Y:S04]  /*8880*/  SHFL.IDX PT, R14, R27, RZ, 0x1c1f ;  /* 0x001c1fff1b0e7589 */ /* 0x000f2800000e0000 */
[----:B------:R-:W5:Y:S01]  /*8890*/  SHFL.IDX PT, R4, R24, RZ, 0x1c1f ;  /* 0x001c1fff18047589 */ /* 0x000f6200000e0000 */
[----:B-1----:R-:W-:-:S04]  /*88a0*/  ISETP.GE.AND P0, PT, R16, R41, PT ;  /* 0x000000291000720c */ /* 0x002fc80003f06270 */
[----:B------:R-:W-:-:S13]  /*88b0*/  ISETP.GE.OR P1, PT, R39, R36, P0 ;  /* 0x000000242700720c */ /* 0x000fda0000726670 */
[C---:B------:R-:W-:Y:S01]  /*88c0*/  @!P1 IMAD.SHL.U32 R5, R16.reuse, 0x2, RZ ;  /* 0x0000000210059824 */ /* 0x040fe200078e00ff */
[----:B------:R-:W-:-:S04]  /*88d0*/  @!P1 SHF.L.U64.HI R21, R16, 0x1, R43 ;  /* 0x0000000110159819 */ /* 0x000fc8000001022b */
[----:B--2---:R-:W-:-:S05]  /*88e0*/  @!P1 IADD3 R6, P2, R3, R5, RZ ;  /* 0x0000000503069210 */ /* 0x004fca0007f5e0ff */
[----:B---3--:R-:W-:-:S05]  /*88f0*/  @!P1 IMAD.X R7, R0, 0x1, R21, P2 ;  /* 0x0000000100079824 */ /* 0x008fca00010e0615 */
[----:B------:R-:W2:Y:S01]  /*8900*/  @!P1 LD.E.128 R8, desc[UR38][R6.64] ;  /* 0x0000002606089980 */ /* 0x000ea2000c101d00 */
[----:B----4-:R-:W-:-:S05]  /*8910*/  @!P1 IADD3 R14, P2, R14, R5, RZ ;  /* 0x000000050e0e9210 */ /* 0x010fca0007f5e0ff */
[----:B-----5:R-:W-:-:S04]  /*8920*/  @!P1 IMAD.X R3, R4, 0x1, R21, P2 ;  /* 0x0000000104039824 */ /* 0x020fc800010e0615 */
[----:B------:R-:W-:-:S05]  /*8930*/  @!P1 IMAD.MOV.U32 R15, RZ, RZ, R3 ;  /* 0x000000ffff0f9224 */ /* 0x000fca00078e0003 */
[----:B------:R1:W3:Y:S01]  /*8940*/  @!P1 LD.E.128 R4, desc[UR38][R14.64] ;  /* 0x000000260e049980 */ /* 0x0002e2000c101d00 */
[----:B------:R-:W-:Y:S02]  /*8950*/  CS2R R20, SRZ ;  /* 0x0000000000147805 */ /* 0x000fe4000001ff00 */
[----:B------:R-:W-:Y:S02]  /*8960*/  CS2R R30, SRZ ;  /* 0x00000000001e7805 */ /* 0x000fe4000001ff00 */
[----:B------:R-:W-:Y:S01]  /*8970*/  CS2R R32, SRZ ;  /* 0x0000000000207805 */ /* 0x000fe2000001ff00 */
[----:B------:R-:W4:Y:S01]  /*8980*/  SHFL.IDX PT, R24, R24, 0x1, 0x1c1f ;  /* 0x003c1f0018187f89 */ /* 0x000f2200000e0000 */
[----:B------:R-:W-:-:S03]  /*8990*/  CS2R R28, SRZ ;  /* 0x00000000001c7805 */ /* 0x000fc6000001ff00 */
[----:B-1----:R1:W0:Y:S01]  /*89a0*/  SHFL.IDX PT, R14, R27, 0x1, 0x1c1f ;  /* 0x003c1f001b0e7f89 */ /* 0x00222200000e0000 */
[----:B--2---:R-:W-:Y:S02]  /*89b0*/  @!P1 IMAD.MOV.U32 R20, RZ, RZ, R8 ;  /* 0x000000ffff149224 */ /* 0x004fe400078e0008 */
[----:B------:R-:W-:Y:S02]  /*89c0*/  @!P1 IMAD.MOV.U32 R21, RZ, RZ, R9 ;  /* 0x000000ffff159224 */ /* 0x000fe400078e0009 */
[----:B------:R-:W-:Y:S02]  /*89d0*/  IMAD.MOV.U32 R0, RZ, RZ, R20 ;  /* 0x000000ffff007224 */ /* 0x000fe400078e0014 */
[----:B------:R-:W-:Y:S02]  /*89e0*/  IMAD.MOV.U32 R3, RZ, RZ, R21 ;  /* 0x000000ffff037224 */ /* 0x000fe400078e0015 */
[----:B------:R-:W-:Y:S01]  /*89f0*/  @!P1 IMAD.MOV.U32 R28, RZ, RZ, R10 ;  /* 0x000000ffff1c9224 */ /* 0x000fe200078e000a */
[----:B------:R-:W-:Y:S01]  /*8a00*/  PRMT R53, R53, 0x5410, R0 ;  /* 0x0000541035357816 */ /* 0x000fe20000000000 */
[----:B------:R-:W-:Y:S01]  /*8a10*/  @!P1 IMAD.MOV.U32 R29, RZ, RZ, R11 ;  /* 0x000000ffff1d9224 */ /* 0x000fe200078e000b */
[----:B------:R-:W-:Y:S01]  /*8a20*/  PRMT R40, R40, 0x5410, R3 ;  /* 0x0000541028287816 */ /* 0x000fe20000000003 */
[----:B------:R1:W2:Y:S01]  /*8a30*/  SHFL.IDX PT, R0, R26, 0x1, 0x1c1f ;  /* 0x003c1f001a007f89 */ /* 0x0002a200000e0000 */
[----:B------:R-:W-:-:S02]  /*8a40*/  IMAD.MOV.U32 R8, RZ, RZ, R28 ;  /* 0x000000ffff087224 */ /* 0x000fc400078e001c */
[----:B---3--:R-:W-:Y:S01]  /*8a50*/  @!P1 IMAD.MOV.U32 R30, RZ, RZ, R4 ;  /* 0x000000ffff1e9224 */ /* 0x008fe200078e0004 */
[----:B------:R1:W3:Y:S01]  /*8a60*/  SHFL.IDX PT, R3, R25, 0x1, 0x1c1f ;  /* 0x003c1f0019037f89 */ /* 0x0002e200000e0000 */
[----:B------:R-:W-:Y:S02]  /*8a70*/  @!P1 IMAD.MOV.U32 R31, RZ, RZ, R5 ;  /* 0x000000ffff1f9224 */ /* 0x000fe400078e0005 */
[----:B------:R-:W-:Y:S02]  /*8a80*/  @!P1 IMAD.MOV.U32 R33, RZ, RZ, R7 ;  /* 0x000000ffff219224 */ /* 0x000fe400078e0007 */
[----:B------:R-:W-:Y:S02]  /*8a90*/  @!P1 IMAD.MOV.U32 R32, RZ, RZ, R6 ;  /* 0x000000ffff209224 */ /* 0x000fe400078e0006 */
[----:B------:R-:W-:Y:S02]  /*8aa0*/  IMAD.MOV.U32 R4, RZ, RZ, R30 ;  /* 0x000000ffff047224 */ /* 0x000fe400078e001e */
[----:B------:R-:W-:-:S02]  /*8ab0*/  IMAD.MOV.U32 R5, RZ, RZ, R31 ;  /* 0x000000ffff057224 */ /* 0x000fc400078e001f */
[----:B------:R-:W-:Y:S02]  /*8ac0*/  IMAD.MOV.U32 R7, RZ, RZ, R33 ;  /* 0x000000ffff077224 */ /* 0x000fe400078e0021 */
[----:B------:R-:W-:Y:S01]  /*8ad0*/  IMAD.MOV.U32 R9, RZ, RZ, R29 ;  /* 0x000000ffff097224 */ /* 0x000fe200078e001d */
[----:B------:R-:W-:Y:S01]  /*8ae0*/  PRMT R40, R5, 0x7610, R40 ;  /* 0x0000761005287816 */ /* 0x000fe20000000028 */
[----:B------:R-:W-:Y:S01]  /*8af0*/  IMAD.MOV.U32 R6, RZ, RZ, R32 ;  /* 0x000000ffff067224 */ /* 0x000fe200078e0020 */
[----:B------:R-:W-:Y:S02]  /*8b00*/  PRMT R46, R4, 0x5410, R7 ;  /* 0x00005410042e7816 */ /* 0x000fe40000000007 */
[----:B------:R-:W-:Y:S02]  /*8b10*/  CS2R R4, SRZ ;  /* 0x0000000000047805 */ /* 0x000fe4000001ff00 */
[----:B------:R-:W-:Y:S02]  /*8b20*/  PRMT R35, R8, 0x5410, R9 ;  /* 0x0000541008237816 */ /* 0x000fe40000000009 */
[----:B012-4-:R-:W-:-:S07]  /*8b30*/  PRMT R53, R6, 0x7610, R53 ;  /* 0x0000761006357816 */ /* 0x017fce0000000035 */
.L_x_11940:
[----:B------:R-:W-:Y:S01]  /*8b40*/  VIADD R39, R39, 0x40 ;  /* 0x0000004027277836 */ /* 0x000fe20000000000 */
[----:B------:R-:W-:Y:S01]  /*8b50*/  LEA.HI R6, R234, R234, RZ, 0x1 ;  /* 0x000000eaea067211 */ /* 0x000fe200078f08ff */
[----:B------:R-:W-:Y:S01]  /*8b60*/  BSSY B1, `(.L_x_11618) ;  /* 0x0000015000017945 */ /* 0x000fe20003800000 */
[----:B------:R-:W-:Y:S02]  /*8b70*/  CS2R R8, SRZ ;  /* 0x0000000000087805 */ /* 0x000fe4000001ff00 */
[----:B------:R-:W-:Y:S02]  /*8b80*/  CS2R R10, SRZ ;  /* 0x00000000000a7805 */ /* 0x000fe4000001ff00 */
[----:B------:R-:W-:Y:S02]  /*8b90*/  ISETP.GE.AND P1, PT, R39, R36, PT ;  /* 0x000000242700720c */ /* 0x000fe40003f26270 */
[----:B------:R-:W-:-:S05]  /*8ba0*/  LOP3.LUT R7, R6, 0xfffffffe, RZ, 0xc0, !PT ;  /* 0xfffffffe06077812 */ /* 0x000fca00078ec0ff */
[----:B------:R-:W-:Y:S01]  /*8bb0*/  IMAD.IADD R12, R234, 0x1, -R7 ;  /* 0x00000001ea0c7824 */ /* 0x000fe200078e0a07 */
[----:B------:R-:W-:-:S04]  /*8bc0*/  CS2R R6, SRZ ;  /* 0x0000000000067805 */ /* 0x000fc8000001ff00 */
[----:B------:R-:W-:Y:S01]  /*8bd0*/  SHF.L.U32 R12, R12, 0x1f, RZ ;  /* 0x0000001f0c0c7819 */ /* 0x000fe200000006ff */
[----:B------:R-:W-:Y:S06]  /*8be0*/  @P1 BRA `(.L_x_11619) ;  /* 0x0000000000301947 */ /* 0x000fec0003800000 */
[----:B------:R-:W-:Y:S02]  /*8bf0*/  CS2R R6, SRZ ;  /* 0x0000000000067805 */ /* 0x000fe4000001ff00 */
[----:B------:R-:W-:Y:S02]  /*8c00*/  CS2R R8, SRZ ;  /* 0x0000000000087805 */ /* 0x000fe4000001ff00 */
[----:B------:R-:W-:Y:S01]  /*8c10*/  CS2R R10, SRZ ;  /* 0x00000000000a7805 */ /* 0x000fe2000001ff00 */
[----:B------:R-:W-:Y:S06]  /*8c20*/  @P0 BRA `(.L_x_11619) ;  /* 0x0000000000200947 */ /* 0x000fec0003800000 */
[C---:B------:R-:W-:Y:S01]  /*8c30*/  IMAD.SHL.U32 R4, R16.reuse, 0x2, RZ ;  /* 0x0000000210047824 */ /* 0x040fe200078e00ff */
[----:B------:R-:W-:-:S04]  /*8c40*/  SHF.L.U64.HI R5, R16, 0x1, R43 ;  /* 0x0000000110057819 */ /* 0x000fc8000001022b */
[-C--:B---3--:R-:W-:Y:S02]  /*8c50*/  IADD3 R8, P1, R3, R4.reuse, RZ ;  /* 0x0000000403087210 */ /* 0x088fe40007f3e0ff */
[----:B------:R-:W-:-:S03]  /*8c60*/  IADD3 R4, P2, R14, R4, RZ ;  /* 0x000000040e047210 */ /* 0x000fc60007f5e0ff */
[--C-:B------:R-:W-:Y:S02]  /*8c70*/  IMAD.X R9, R0, 0x1, R5.reuse, P1 ;  /* 0x0000000100097824 */ /* 0x100fe400008e0605 */
[----:B------:R-:W-:-:S04]  /*8c80*/  IMAD.X R5, R24, 0x1, R5, P2 ;  /* 0x0000000118057824 */ /* 0x000fc800010e0605 */
[----:B------:R-:W5:Y:S04]  /*8c90*/  LD.E.128 R8, desc[UR38][R8.64] ;  /* 0x0000002608087980 */ /* 0x000f68000c101d00 */
[----:B------:R-:W5:Y:S02]  /*8ca0*/  LD.E.128 R4, desc[UR38][R4.64] ;  /* 0x0000002604047980 */ /* 0x000f64000c101d00 */
.L_x_11619:
[----:B------:R-:W-:Y:S05]  /*8cb0*/  BSYNC B1 ;  /* 0x0000000000017941 */ /* 0x000fea0003800000 */
.L_x_11618:
[----:B------:R-:W0:Y:S01]  /*8cc0*/  SYNCS.PHASECHK.TRANS64.TRYWAIT P1, [R19+URZ+0x22800], R12 ;  /* 0x0228000c130075a7 */ /* 0x000e22000802017f */
[----:B-----5:R-:W-:Y:S01]  /*8cd0*/  IMAD.MOV.U32 R0, RZ, RZ, R4 ;  /* 0x000000ffff007224 */ /* 0x020fe200078e0004 */
[----:B------:R-:W-:Y:S01]  /*8ce0*/  VIADDMNMX R36, R36, -R213, 0x80, PT ;  /* 0x0000008024247446 */ /* 0x000fe200038009d5 */
[----:B---3--:R-:W-:Y:S01]  /*8cf0*/  IMAD.MOV.U32 R3, RZ, RZ, R5 ;  /* 0x000000ffff037224 */ /* 0x008fe200078e0005 */
        /* <DEDUP_REMOVED lines=9> */
[----:B------:R-:W-:-:S03]  /*8d90*/  IMAD.IADD R39, R16, 0x1, R41 ;  /* 0x0000000110277824 */ /* 0x000fc600078e0229 */
[----:B------:R-:W-:Y:S01]  /*8da0*/  PRMT R55, R0, 0x5410, R3 ;  /* 0x0000541000377816 */ /* 0x000fe20000000003 */
[----:B0-----:R-:W-:Y:S06]  /*8db0*/  @!P1 BRA `(.L_x_11621) ;  /* 0x000001b000989947 */ /* 0x001fec0003800000 */
.L_x_11941:
[----:B------:R-:W-:Y:S05]  /*8dc0*/  BSYNC B1 ;  /* 0x0000000000017941 */ /* 0x000fea0003800000 */
.L_x_11620:
        /* <DEDUP_REMOVED lines=8> */
[----:B------:R-:W-:Y:S02]  /*8e50*/  SHF.R.U32.HI R36, RZ, 0x10, R31 ;  /* 0x00000010ff247819 */ /* 0x000fe4000001161f */
[----:B------:R-:W-:Y:S02]  /*8e60*/  LOP3.LUT R37, R37, 0x1c0, RZ, 0xc0, !PT ;  /* 0x000001c025257812 */ /* 0x000fe400078ec0ff */
[----:B------:R-:W-:Y:S01]  /*8e70*/  SHF.R.U64 R52, R20, 0x10, R21 ;  /* 0x0000001014347819 */ /* 0x000fe20000001215 */
[----:B------:R-:W-:Y:S01]  /*8e80*/  HADD2.F32 R36, -RZ, R36.H0_H0 ;  /* 0x20000024ff247230 */ /* 0x000fe20000004100 */
[----:B------:R-:W-:Y:S02]  /*8e90*/  SHF.R.U32.HI R14, RZ, 0x3, R37 ;  /* 0x00000003ff0e7819 */ /* 0x000fe40000011625 */
[----:B0-----:R-:W-:-:S02]  /*8ea0*/  LOP3.LUT R12, R37, 0x38, R16, 0xf8, !PT ;  /* 0x00000038250c7812 */ /* 0x001fc400078ef810 */
[----:B------:R-:W-:Y:S01]  /*8eb0*/  LOP3.LUT R25, R14, R39, R37, 0x1e, !PT ;  /* 0x000000270e197212 */ /* 0x000fe200078e1e25 */
[----:B------:R-:W-:Y:S01]  /*8ec0*/  HADD2.F32 R37, -RZ, R40.H1_H1 ;  /* 0x30000028ff257230 */ /* 0x000fe20000004100 */
[----:B------:R-:W-:Y:S02]  /*8ed0*/  LOP3.LUT R13, R12, R14, RZ, 0x3c, !PT ;  /* 0x0000000e0c0d7212 */ /* 0x000fe400078e3cff */
[----:B------:R-:W-:Y:S01]  /*8ee0*/  SHF.R.U32.HI R38, RZ, 0x10, R21 ;  /* 0x00000010ff267819 */ /* 0x000fe20000011615 */
[----:B------:R-:W-:Y:S01]  /*8ef0*/  IMAD R24, R220, 0x200, R25 ;  /* 0x00000200dc187824 */ /* 0x000fe200078e0219 */
[----:B------:R-:W-:Y:S01]  /*8f00*/  SHF.R.U64 R49, R32, 0x10, R33 ;  /* 0x0000001020317819 */ /* 0x000fe20000001221 */
[----:B------:R-:W-:Y:S01]  /*8f10*/  IMAD R12, R220, 0x200, R13 ;  /* 0x00000200dc0c7824 */ /* 0x000fe200078e020d */
[----:B------:R-:W-:Y:S01]  /*8f20*/  SHF.R.U32.HI R42, RZ, 0x10, R33 ;  /* 0x00000010ff2a7819 */ /* 0x000fe20000011621 */
[----:B------:R-:W-:Y:S01]  /*8f30*/  IMAD R48, R24, 0x2, R19 ;  /* 0x0000000218307824 */ /* 0x000fe200078e0213 */
[----:B------:R-:W-:Y:S01]  /*8f40*/  SHF.R.U64 R51, R28, 0x10, R29 ;  /* 0x000000101c337819 */ /* 0x000fe2000000121d */
[----:B------:R-:W-:Y:S01]  /*8f50*/  IMAD R47, R12, 0x2, R19 ;  /* 0x000000020c2f7824 */ /* 0x000fe200078e0213 */
[----:B------:R-:W-:-:S02]  /*8f60*/  SHF.R.U32.HI R44, RZ, 0x10, R29 ;  /* 0x00000010ff2c7819 */ /* 0x000fc4000001161d */
        /* <DEDUP_REMOVED lines=8> */
[C---:B------:R-:W-:Y:S01]  /*8ff0*/  FMUL.FTZ R38, R31.reuse, R36 ;  /* 0x000000241f267220 */ /* 0x040fe20000410000 */
        /* <DEDUP_REMOVED lines=8> */
[----:B------:R-:W-:Y:S02]  /*9080*/  HADD2.F32 R28, -RZ, R15.H0_H0 ;  /* 0x2000000fff1c7230 */ /* 0x000fe40000004100 */
[C---:B------:R-:W-:Y:S01]  /*9090*/  FMUL.FTZ R31, R32.reuse, R43 ;  /* 0x0000002b201f7220 */ /* 0x040fe20000410000 */
[----:B------:R-:W-:Y:S02]  /*90a0*/  HADD2.F32 R33, -RZ, R27.H1_H1 ;  /* 0x3000001bff217230 */ /* 0x000fe40000004100 */
[-C--:B------:R-:W-:Y:S01]  /*90b0*/  FMUL.FTZ R32, R32, R37.reuse ;  /* 0x0000002520207220 */ /* 0x080fe20000410000 */
[----:B------:R-:W-:Y:S02]  /*90c0*/  HADD2.F32 R38, -RZ, R42.H0_H0 ;  /* 0x2000002aff267230 */ /* 0x000fe40000004100 */
[C---:B------:R-:W-:Y:S01]  /*90d0*/  FFMA.FTZ R37, R28.reuse, R37, -R31 ;  /* 0x000000251c257223 */ /* 0x040fe2000001081f */
[----:B------:R-:W-:Y:S02]  /*90e0*/  HADD2.F32 R29, -RZ, R15.H1_H1 ;  /* 0x3000000fff1d7230 */ /* 0x000fe40000004100 */
[----:B------:R-:W-:Y:S01]  /*90f0*/  FFMA.FTZ R43, R28, R43, R32 ;  /* 0x0000002b1c2b7223 */ /* 0x000fe20000010020 */
[----:B------:R-:W-:-:S02]  /*9100*/  HADD2.F32 R30, -RZ, R44.H0_H0 ;  /* 0x2000002cff1e7230 */ /* 0x000fc40000004100 */
[----:B------:R-:W-:Y:S01]  /*9110*/  FFMA.FTZ R42, R21, R36, R20 ;  /* 0x00000024152a7223 */ /* 0x000fe20000010014 */
[----:B------:R-:W-:Y:S02]  /*9120*/  HADD2.F32 R25, -RZ, R24.H0_H0 ;  /* 0x20000018ff197230 */ /* 0x000fe40000004100 */
[C---:B------:R-:W-:Y:S01]  /*9130*/  FMUL.FTZ R28, R33.reuse, R38 ;  /* 0x00000026211c7220 */ /* 0x040fe20000410000 */
[----:B------:R-:W-:Y:S02]  /*9140*/  HADD2.F32 R32, -RZ, R46.H0_H0 ;  /* 0x2000002eff207230 */ /* 0x000fe40000004100 */
[-C--:B------:R-:W-:Y:S01]  /*9150*/  FMUL.FTZ R46, R33, R30.reuse ;  /* 0x0000001e212e7220 */ /* 0x080fe20000410000 */
[----:B------:R-:W-:Y:S02]  /*9160*/  HADD2.F32 R20, -RZ, R53.H1_H1 ;  /* 0x30000035ff147230 */ /* 0x000fe40000004100 */
[----:B------:R-:W-:Y:S01]  /*9170*/  FFMA.FTZ R44, R29, R30, -R28 ;  /* 0x0000001e1d2c7223 */ /* 0x000fe2000001081c */
[----:B------:R-:W-:-:S02]  /*9180*/  HADD2.F32 R13, -RZ, R12.H0_H0 ;  /* 0x2000000cff0d7230 */ /* 0x000fc40000004100 */
[C---:B------:R-:W-:Y:S01]  /*9190*/  FMUL.FTZ R36, R25.reuse, R32 ;  /* 0x0000002019247220 */ /* 0x040fe20000410000 */
[----:B------:R-:W-:Y:S02]  /*91a0*/  HADD2.F32 R27, -RZ, R26.H0_H0 ;  /* 0x2000001aff1b7230 */ /* 0x000fe40000004100 */
[----:B------:R-:W-:Y:S01]  /*91b0*/  FMUL.FTZ R25, R25, R20 ;  /* 0x0000001419197220 */ /* 0x000fe20000410000 */
[----:B------:R-:W-:Y:S02]  /*91c0*/  HADD2.F32 R30, -RZ, R53.H0_H0 ;  /* 0x20000035ff1e7230 */ /* 0x000fe40000004100 */
[----:B------:R-:W-:Y:S01]  /*91d0*/  FFMA.FTZ R46, R29, R38, R46 ;  /* 0x000000261d2e7223 */ /* 0x000fe2000001002e */
[----:B------:R-:W-:Y:S02]  /*91e0*/  HADD2.F32 R28, -RZ, R35.H0_H0 ;  /* 0x20000023ff1c7230 */ /* 0x000fe40000004100 */
[----:B------:R-:W-:Y:S01]  /*91f0*/  FFMA.FTZ R36, R13, R20, -R36 ;  /* 0x000000140d247223 */ /* 0x000fe20000010824 */
[----:B------:R-:W-:-:S02]  /*9200*/  HADD2.F32 R15, -RZ, R14.H0_H0 ;  /* 0x2000000eff0f7230 */ /* 0x000fc40000004100 */
[----:B------:R-:W-:Y:S01]  /*9210*/  FMUL.FTZ R38, R27, R30 ;  /* 0x0000001e1b267220 */ /* 0x000fe20000410000 */
[----:B------:R-:W-:Y:S01]  /*9220*/  FFMA.FTZ R32, R13, R32, R25 ;  /* 0x000000200d207223 */ /* 0x000fe20000010019 */
[-C--:B------:R-:W-:Y:S01]  /*9230*/  FMUL.FTZ R20, R27, R28.reuse ;  /* 0x0000001c1b147220 */ /* 0x080fe20000410000 */
[----:B------:R-:W-:Y:S02]  /*9240*/  HADD2.F32 R24, -RZ, R24.H1_H1 ;  /* 0x30000018ff187230 */ /* 0x000fe40000004100 */
[C---:B------:R-:W-:Y:S01]  /*9250*/  FFMA.FTZ R38, R15.reuse, R28, -R38 ;  /* 0x0000001c0f267223 */ /* 0x040fe20000010826 */
[----:B------:R-:W-:Y:S02]  /*9260*/  HADD2.F32 R26, -RZ, R26.H1_H1 ;  /* 0x3000001aff1a7230 */ /* 0x000fe40000004100 */
[----:B------:R-:W-:Y:S01]  /*9270*/  FFMA.FTZ R20, R15, R30, R20 ;  /* 0x0000001e0f147223 */ /* 0x000fe20000010014 */
[----:B------:R-:W-:Y:S02]  /*9280*/  HADD2.F32 R25, -RZ, R50.H0_H0 ;  /* 0x20000032ff197230 */ /* 0x000fe40000004100 */
[----:B------:R-:W-:-:S02]  /*9290*/  HADD2.F32 R27, -RZ, R49.H0_H0 ;  /* 0x20000031ff1b7230 */ /* 0x000fc40000004100 */
[----:B------:R-:W-:Y:S02]  /*92a0*/  HADD2.F32 R13, -RZ, R52.H0_H0 ;  /* 0x20000034ff0d7230 */ /* 0x000fe40000004100 */
        /* <DEDUP_REMOVED lines=21> */
.L_x_11623:
[----:B------:R-:W-:Y:S05]  /*9400*/  BSYNC B1 ;  /* 0x0000000000017941 */ /* 0x000fea0003800000 */
.L_x_11622:
[----:B------:R-:W-:Y:S01]  /*9410*/  PRMT R41, R0, 0x5410, R3 ;  /* 0x0000541000297816 */ /* 0x000fe20000000003 */
[----:B------:R-:W-:Y:S06]  /*9420*/  @P0 BRA `(.L_x_11614) ;  /* 0x0000000400640947 */ /* 0x000fec0003800000 */
[----:B------:R-:W2:Y:S01]  /*9430*/  LDL R42, [R1+0x68] ;  /* 0x00006800012a7983 */ /* 0x000ea20000100800 */
[----:B01----:R-:W-:-:S04]  /*9440*/  SHF.R.U32.HI R12, RZ, 0x3, R218 ;  /* 0x00000003ff0c7819 */ /* 0x003fc800000116da */
[----:B------:R-:W-:-:S05]  /*9450*/  LOP3.LUT R0, R12, R39, R218, 0x1e, !PT ;  /* 0x000000270c007212 */ /* 0x000fca00078e1eda */
[----:B------:R-:W-:-:S04]  /*9460*/  IMAD.IADD R0, R221, 0x1, R0 ;  /* 0x00000001dd007824 */ /* 0x000fc800078e0200 */
[----:B------:R-:W-:-:S05]  /*9470*/  IMAD R0, R0, 0x2, R19 ;  /* 0x0000000200007824 */ /* 0x000fca00078e0213 */
[----:B------:R-:W0:Y:S01]  /*9480*/  LDS.128 R24, [R0+0x18400] ;  /* 0x0184000000187984 */ /* 0x000e220000000c00 */
[----:B------:R-:W-:Y:S01]  /*9490*/  SHF.R.U64 R40, R8, 0x10, R9 ;  /* 0x0000001008287819 */ /* 0x000fe20000001209 */
[----:B------:R-:W-:Y:S01]  /*94a0*/  HADD2.F32 R21, -RZ, R54.H1_H1 ;  /* 0x30000036ff157230 */ /* 0x000fe20000004100 */
[----:B------:R-:W-:Y:S02]  /*94b0*/  SHF.R.U32.HI R28, RZ, 0x10, R5 ;  /* 0x00000010ff1c7819 */ /* 0x000fe40000011605 */
[--C-:B------:R-:W-:Y:S02]  /*94c0*/  SHF.R.U64 R39, R10, 0x10, R11.reuse ;  /* 0x000000100a277819 */ /* 0x100fe4000000120b */
[----:B------:R-:W-:Y:S01]  /*94d0*/  SHF.R.U32.HI R38, RZ, 0x10, R11 ;  /* 0x00000010ff267819 */ /* 0x000fe2000001160b */
[----:B------:R-:W-:Y:S01]  /*94e0*/  HADD2.F32 R11, -RZ, R56.H1_H1 ;  /* 0x30000038ff0b7230 */ /* 0x000fe20000004100 */
[----:B------:R-:W-:Y:S01]  /*94f0*/  SHF.R.U32.HI R20, RZ, 0x10, R9 ;  /* 0x00000010ff147819 */ /* 0x000fe20000011609 */
[----:B------:R-:W-:Y:S01]  /*9500*/  HADD2.F32 R28, -RZ, R28.H0_H0 ;  /* 0x2000001cff1c7230 */ /* 0x000fe20000004100 */
[----:B------:R-:W-:-:S02]  /*9510*/  SHF.R.U64 R37, R4, 0x10, R5 ;  /* 0x0000001004257819 */ /* 0x000fc40000001205 */
[--C-:B------:R-:W-:Y:S02]  /*9520*/  SHF.R.U64 R35, R6, 0x10, R7.reuse ;  /* 0x0000001006237819 */ /* 0x100fe40000001207 */
[----:B------:R-:W-:Y:S01]  /*9530*/  SHF.R.U32.HI R33, RZ, 0x10, R7 ;  /* 0x00000010ff217819 */ /* 0x000fe20000011607 */
[--C-:B0-----:R-:W-:Y:S02]  /*9540*/  HADD2.F32 R8, -RZ, R25.reuse.H0_H0 ;  /* 0x20000019ff087230 */ /* 0x101fe40000004100 */
[----:B------:R-:W-:-:S03]  /*9550*/  HADD2.F32 R25, -RZ, R25.H1_H1 ;  /* 0x30000019ff197230 */ /* 0x000fc60000004100 */
[C---:B------:R-:W-:Y:S01]  /*9560*/  FMUL.FTZ R29, R8.reuse, R21 ;  /* 0x00000015081d7220 */ /* 0x040fe20000410000 */
[----:B------:R-:W-:Y:S01]  /*9570*/  FMUL.FTZ R31, R8, R11 ;  /* 0x0000000b081f7220 */ /* 0x000fe20000410000 */
[----:B------:R-:W-:Y:S02]  /*9580*/  HADD2.F32 R8, -RZ, R20.H0_H0 ;  /* 0x20000014ff087230 */ /* 0x000fe40000004100 */
[C---:B------:R-:W-:Y:S01]  /*9590*/  FMUL.FTZ R30, R25.reuse, R28 ;  /* 0x0000001c191e7220 */ /* 0x040fe20000410000 */
[----:B------:R-:W-:Y:S02]  /*95a0*/  HADD2.F32 R7, -RZ, R24.H0_H0 ;  /* 0x20000018ff077230 */ /* 0x000fe40000004100 */
[----:B------:R-:W-:Y:S02]  /*95b0*/  HADD2.F32 R20, -RZ, R54.H0_H0 ;  /* 0x20000036ff147230 */ /* 0x000fe40000004100 */
[----:B------:R-:W-:Y:S01]  /*95c0*/  FMUL.FTZ R36, R25, R8 ;  /* 0x0000000819247220 */ /* 0x000fe20000410000 */
[----:B------:R-:W-:-:S02]  /*95d0*/  HADD2.F32 R9, -RZ, R26.H0_H0 ;  /* 0x2000001aff097230 */ /* 0x000fc40000004100 */
[--C-:B------:R-:W-:Y:S02]  /*95e0*/  HADD2.F32 R10, -RZ, R27.reuse.H0_H0 ;  /* 0x2000001bff0a7230 */ /* 0x100fe40000004100 */
[----:B------:R-:W-:Y:S02]  /*95f0*/  HADD2.F32 R27, -RZ, R27.H1_H1 ;  /* 0x3000001bff1b7230 */ /* 0x000fe40000004100 */
[----:B------:R-:W-:Y:S02]  /*9600*/  HADD2.F32 R24, -RZ, R24.H1_H1 ;  /* 0x30000018ff187230 */ /* 0x000fe40000004100 */
[----:B------:R-:W-:Y:S01]  /*9610*/  HADD2.F32 R26, -RZ, R26.H1_H1 ;  /* 0x3000001aff1a7230 */ /* 0x000fe20000004100 */
[----:B--2---:R-:W0:Y:S02]  /*9620*/  LDS.128 R12, [R42+0x18400] ;  /* 0x018400002a0c7984 */ /* 0x004e240000000c00 */
[--C-:B0-----:R-:W-:Y:S02]  /*9630*/  HADD2.F32 R4, -RZ, R13.reuse.H0_H0 ;  /* 0x2000000dff047230 */ /* 0x101fe40000004100 */
[----:B------:R-:W-:-:S03]  /*9640*/  HADD2.F32 R13, -RZ, R13.H1_H1 ;  /* 0x3000000dff0d7230 */ /* 0x000fc60000004100 */
[C---:B------:R-:W-:Y:S01]  /*9650*/  FFMA.FTZ R29, R4.reuse, R11, -R29 ;  /* 0x0000000b041d7223 */ /* 0x040fe2000001081d */
[----:B------:R-:W-:Y:S01]  /*9660*/  FFMA.FTZ R31, R4, R21, R31 ;  /* 0x00000015041f7223 */ /* 0x000fe2000001001f */
[----:B------:R-:W-:Y:S02]  /*9670*/  HADD2.F32 R4, -RZ, R56.H0_H0 ;  /* 0x20000038ff047230 */ /* 0x000fe40000004100 */
[----:B------:R-:W-:Y:S01]  /*9680*/  FFMA.FTZ R32, R13, R8, -R30 ;  /* 0x000000080d207223 */ /* 0x000fe2000001081e */
[----:B------:R-:W-:Y:S02]  /*9690*/  HADD2.F32 R3, -RZ, R12.H0_H0 ;  /* 0x2000000cff037230 */ /* 0x000fe40000004100 */
[C---:B------:R-:W-:Y:S01]  /*96a0*/  FMUL.FTZ R30, R7.reuse, R20 ;  /* 0x00000014071e7220 */ /* 0x040fe20000410000 */
[----:B------:R-:W-:Y:S02]  /*96b0*/  HADD2.F32 R8, -RZ, R55.H0_H0 ;  /* 0x20000037ff087230 */ /* 0x000fe40000004100 */
[----:B------:R-:W-:Y:S01]  /*96c0*/  FMUL.FTZ R7, R7, R4 ;  /* 0x0000000407077220 */ /* 0x000fe20000410000 */
        /* <DEDUP_REMOVED lines=11> */
[----:B------:R-:W-:Y:S02]  /*9780*/  HADD2.F32 R4, -RZ, R38.H0_H0 ;  /* 0x20000026ff047230 */ /* 0x000fe40000004100 */
[C---:B------:R-:W-:Y:S01]  /*9790*/  FMUL.FTZ R9, R10.reuse, R7 ;  /* 0x000000070a097220 */ /* 0x040fe20000410000 */
[----:B------:R-:W-:Y:S02]  /*97a0*/  HADD2.F32 R20, -RZ, R33.H0_H0 ;  /* 0x20000021ff147230 */ /* 0x000fe40000004100 */
[-C--:B------:R-:W-:Y:S01]  /*97b0*/  FMUL.FTZ R38, R10, R3.reuse ;  /* 0x000000030a267220 */ /* 0x080fe20000410000 */
        /* <DEDUP_REMOVED lines=8> */
[----:B------:R-:W-:Y:S02]  /*9840*/  HADD2.F32 R3, -RZ, R40.H0_H0 ;  /* 0x20000028ff037230 */ /* 0x000fe40000004100 */
        /* <DEDUP_REMOVED lines=23> */
.L_x_11614:
[----:B------:R-:W-:Y:S05]  /*99c0*/  BSYNC B0 ;  /* 0x0000000000007941 */ /* 0x000fea0003800000 */
.L_x_11600:
        /* <DEDUP_REMOVED lines=8> */
.L_x_11597:
[----:B-1----:R-:W1:Y:S01]  /*9a50*/  S2R R3, SR_TID.X ;  /* 0x0000000000037919 */ /* 0x002e620000002100 */
[----:B--23--:R-:W-:Y:S01]  /*9a60*/  IMAD.U32 R0, RZ, RZ, UR54 ;  /* 0x00000036ff007e24 */ /* 0x00cfe2000f8e00ff */
[----:B------:R-:W-:Y:S05]  /*9a70*/  WARPSYNC.ALL ;  /* 0x0000000000007948 */ /* 0x000fea0003800000 */
[----:B------:R-:W-:Y:S02]  /*9a80*/  ISETP.NE.AND P0, PT, R0, 0x3, PT ;  /* 0x000000030000780c */ /* 0x000fe40003f05270 */
[----:B------:R-:W-:-:S11]  /*9a90*/  LOP3.LUT R18, R18, 0xfff7ffff, RZ, 0xc0, !PT ;  /* 0xfff7ffff12127812 */ /* 0x000fd600078ec0ff */
[----:B------:R-:W-:Y:S02]  /*9aa0*/  @P0 LOP3.LUT R18, R18, 0x80000, RZ, 0xfc, !PT ;  /* 0x0008000012120812 */ /* 0x000fe400078efcff */
[----:B-1----:R-:W-:-:S05]  /*9ab0*/  SHF.R.U32.HI R3, RZ, 0x7, R3 ;  /* 0x00000007ff037819 */ /* 0x002fca0000011603 */
[----:B------:R-:W-:-:S05]  /*9ac0*/  VIADD R72, R3, 0x8 ;  /* 0x0000000803487836 */ /* 0x000fca0000000000 */
[----:B------:R1:W-:Y:S06]  /*9ad0*/  BAR.SYNC.DEFER_BLOCKING R72, 0x100 ;  /* 0x000400480000751d */ /* 0x0003ec0000010000 */
[----:B------:R-:W-:Y:S05]  /*9ae0*/  @!P0 BRA `(.L_x_11624) ;  /* 0x0000000000048947 */ /* 0x000fea0003800000 */
[----:B------:R-:W-:Y:S01]  /*9af0*/  BPT.TRAP 0x1 ;  /* 0x000000040000795c */ /* 0x000fe20000300000 */
.L_x_11624:
[----:B------:R-:W-:Y:S01]  /*9b00*/  IMAD R4, R2, 0x8, R19 ;  /* 0x0000000802047824 */ /* 0x000fe200078e0213 */
[----:B------:R-:W-:-:S04]  /*9b10*/  SHF.L.U32 R73, R206, 0x1f, RZ ;  /* 0x0000001fce497819 */ /* 0x000fc800000006ff */
[----:B------:R2:W3:Y:S01]  /*9b20*/  SYNCS.PHASECHK.TRANS64.TRYWAIT P1, [R4+URZ+0x22830], R73 ;  /* 0x02283049040075a7 */ /* 0x0004e2000802017f */
[----:B------:R-:W-:Y:S05]  /*9b30*/  @!P0 BRA `(.L_x_11625) ;  /* 0x0000000000048947 */ /* 0x000fea0003800000 */
[----:B------:R-:W-:Y:S01]  /*9b40*/  BPT.TRAP 0x1 ;  /* 0x000000040000795c */ /* 0x000fe20000300000 */
.L_x_11625:
[----:B------:R-:W4:Y:S01]  /*9b50*/  S2R R3, SR_TID.X ;  /* 0x0000000000037919 */ /* 0x000f220000002100 */
[----:B------:R-:W-:-:S05]  /*9b60*/  VIADD R0, R19, 0x1c400 ;  /* 0x0001c40013007836 */ /* 0x000fca0000000000 */
[----:B------:R-:W-:-:S04]  /*9b70*/  SHF.R.U32.HI R0, RZ, 0x4, R0 ;  /* 0x00000004ff007819 */ /* 0x000fc80000011600 */
[----:B------:R-:W-:Y:S02]  /*9b80*/  LOP3.LUT R0, R0, 0x3fff, RZ, 0xc0, !PT ;  /* 0x00003fff00007812 */ /* 0x000fe400078ec0ff */
[----:B----4-:R-:W-:-:S04]  /*9b90*/  LOP3.LUT R3, R3, 0x7f, RZ, 0xc0, !PT ;  /* 0x0000007f03037812 */ /* 0x010fc800078ec0ff */
[----:B------:R-:W-:Y:S01]  /*9ba0*/  ISETP.NE.AND P0, PT, R3, RZ, PT ;  /* 0x000000ff0300720c */ /* 0x000fe20003f05270 */
[----:B---3--:R-:W-:-:S12]  /*9bb0*/  @P1 BRA `(.L_x_11626) ;  /* 0x0000000000081947 */ /* 0x008fd80003800000 */
[----:B------:R-:W3:Y:S02]  /*9bc0*/  SYNCS.PHASECHK.TRANS64.TRYWAIT P1, [R4+URZ+0x22830], R73 ;  /* 0x02283049040075a7 */ /* 0x000ee4000802017f */
[----:B---3--:R-:W-:Y:S05]  /*9bd0*/  @!P1 BRA `(.L_x_11627) ;  /* 0x000001a400249947 */ /* 0x008fea0003800000 */
.L_x_11626:
[----:B------:R-:W-:Y:S05]  /*9be0*/  WARPSYNC.ALL ;  /* 0x0000000000007948 */ /* 0x000fea0003800000 */
[----:B------:R-:W-:-:S05]  /*9bf0*/  LOP3.LUT R214, R0, 0x10000, RZ, 0xfc, !PT ;  /* 0x0001000000d67812 */ /* 0x000fca00078efcff */
[----:B------:R-:W-:Y:S01]  /*9c00*/  IMAD R8, R2, 0x300, R214 ;  /* 0x0000030002087824 */ /* 0x000fe200078e02d6 */
[----:B------:R-:W-:Y:S01]  /*9c10*/  LOP3.LUT R6, R34, 0x10000, RZ, 0xfc, !PT ;  /* 0x0001000022067812 */ /* 0x000fe200078efcff */
[----:B------:R-:W-:Y:S01]  /*9c20*/  IMAD.MOV.U32 R9, RZ, RZ, 0x40000040 ;  /* 0x40000040ff097424 */ /* 0x000fe200078e00ff */
[----:B0-----:R-:W-:Y:S01]  /*9c30*/  WARPGROUP.ARRIVE ;  /* 0x00000000000079c5 */ /* 0x001fe20000000000 */
[----:B------:R-:W-:Y:S01]  /*9c40*/  IMAD.MOV.U32 R7, RZ, RZ, 0x40000040 ;  /* 0x40000040ff077424 */ /* 0x000fe200078e00ff */
[C---:B------:R-:W-:Y:S01]  /*9c50*/  R2UR UR6, R8.reuse ;  /* 0x00000000080672ca */ /* 0x040fe200000e0000 */
[----:B------:R-:W-:Y:S01]  /*9c60*/  VIADD R10, R8, 0x2 ;  /* 0x00000002080a7836 */ /* 0x000fe20000000000 */
[----:B------:R-:W-:Y:S01]  /*9c70*/  R2UR UR7, R9 ;  /* 0x00000000090772ca */ /* 0x000fe200000e0000 */
[C---:B------:R-:W-:Y:S01]  /*9c80*/  VIADD R20, R6.reuse, 0x2 ;  /* 0x0000000206147836 */ /* 0x040fe20000000000 */
[C---:B------:R-:W-:Y:S01]  /*9c90*/  R2UR UR4, R6.reuse ;  /* 0x00000000060472ca */ /* 0x040fe200000e0000 */
[----:B------:R-:W-:Y:S01]  /*9ca0*/  IMAD.MOV.U32 R11, RZ, RZ, 0x40000040 ;  /* 0x40000040ff0b7424 */ /* 0x000fe200078e00ff */
[----:B------:R-:W-:Y:S01]  /*9cb0*/  R2UR UR5, R7 ;  /* 0x00000000070572ca */ /* 0x000fe200000e0000 */
[----:B------:R-:W-:Y:S01]  /*9cc0*/  IMAD.MOV.U32 R21, RZ, RZ, 0x40000040 ;  /* 0x40000040ff157424 */ /* 0x000fe200078e00ff */
[----:B------:R-:W0:Y:S01]  /*9cd0*/  LDC R0, c[0x0][0x448] ;  /* 0x00011200ff007b82 */ /* 0x000e220000000800 */
[C---:B------:R-:W-:Y:S01]  /*9ce0*/  VIADD R14, R6.reuse, 0x4 ;  /* 0x00000004060e7836 */ /* 0x040fe20000000000 */
[----:B------:R-:W4:Y:S01]  /*9cf0*/  S2R R5, SR_TID.X ;  /* 0x0000000000057919 */ /* 0x000f220000002100 */
[----:B------:R-:W-:Y:S01]  /*9d00*/  IMAD.MOV.U32 R15, RZ, RZ, 0x40000040 ;  /* 0x40000040ff0f7424 */ /* 0x000fe200078e00ff */
[----:B------:R-:W-:Y:S01]  /*9d10*/  ULDC.64 UR8, c[0x0][0x9e0] ;  /* 0x0002780000087ab9 */ /* 0x000fe20000000a00 */
[----:B------:R-:W-:Y:S01]  /*9d20*/  VIADD R12, R6, 0x6 ;  /* 0x00000006060c7836 */ /* 0x000fe20000000000 */
[----:B------:R-:W-:Y:S01]  /*9d30*/  UISETP.GE.AND UP0, UPT, UR9, 0x1, UPT ;  /* 0x000000010900788c */ /* 0x000fe2000bf06270 */
[----:B------:R-:W-:Y:S01]  /*9d40*/  IMAD.MOV.U32 R9, RZ, RZ, 0x40000040 ;  /* 0x40000040ff097424 */ /* 0x000fe200078e00ff */
[----:B------:R-:W-:Y:S01]  /*9d50*/  LOP3.LUT R18, R18, 0xffefffff, RZ, 0xc0, !PT ;  /* 0xffefffff12127812 */ /* 0x000fe200078ec0ff */
[----:B------:R-:W-:Y:S01]  /*9d60*/  IMAD.MOV.U32 R13, RZ, RZ, 0x40000040 ;  /* 0x40000040ff0d7424 */ /* 0x000fe200078e00ff */
[----:B------:R-:W-:Y:S01]  /*9d70*/  UP2UR UR55, UPR, URZ, 0x1 ;  /* 0x000000013f377883 */ /* 0x000fe20008000000 */
[----:B------:R-:W-:Y:S01]  /*9d80*/  HGMMA.64x96x16.F32 R24, gdesc[UR4], RZ, !UPT, gsb0 ;  /* 0x01600000041879f0 */ /* 0x000fe2000c0008ff */
[----:B------:R-:W-:Y:S01]  /*9d90*/  R2UR UR6, R10 ;  /* 0x000000000a0672ca */ /* 0x000fe200000e0000 */
[----:B------:R-:W-:Y:S01]  /*9da0*/  VIADD R10, R8, 0x4 ;  /* 0x00000004080a7836 */ /* 0x000fe20000000000 */
[----:B------:R-:W-:Y:S01]  /*9db0*/  R2UR UR7, R11 ;  /* 0x000000000b0772ca */ /* 0x000fe200000e0000 */
[----:B------:R-:W-:Y:S01]  /*9dc0*/  IMAD.MOV.U32 R11, RZ, RZ, 0x40000040 ;  /* 0x40000040ff0b7424 */ /* 0x000fe200078e00ff */
[----:B------:R-:W-:Y:S01]  /*9dd0*/  R2UR UR4, R20 ;  /* 0x00000000140472ca */ /* 0x000fe200000e0000 */
[----:B------:R-:W-:Y:S01]  /*9de0*/  VIADD R8, R8, 0x6 ;  /* 0x0000000608087836 */ /* 0x000fe20000000000 */
[----:B------:R-:W-:-:S02]  /*9df0*/  R2UR UR5, R21 ;  /* 0x00000000150572ca */ /* 0x000fc400000e0000 */
[----:B0-----:R-:W-:Y:S01]  /*9e00*/  ISETP.NE.AND P1, PT, R0, 0x1, PT ;  /* 0x000000010000780c */ /* 0x001fe20003f25270 */
[----:B------:R-:W-:Y:S01]  /*9e10*/  IMAD.IADD R0, R215, 0x1, R213 ;  /* 0x00000001d7007824 */ /* 0x000fe200078e02d5 */
[----:B----4-:R-:W-:-:S11]  /*9e20*/  SHF.R.U32.HI R5, RZ, 0x7, R5 ;  /* 0x00000007ff057819 */ /* 0x010fd60000011605 */
[----:B------:R-:W0:Y:S01]  /*9e30*/  @P1 LDC R3, c[0x0][0x44c] ;  /* 0x00011300ff031b82 */ /* 0x000e220000000800 */
[----:B------:R-:W-:Y:S01]  /*9e40*/  @P1 LOP3.LUT R18, R18, 0x100000, RZ, 0xfc, !PT ;  /* 0x0010000012121812 */ /* 0x000fe200078efcff */
[----:B0-----:R-:W-:Y:S01]  /*9e50*/  @P1 IMAD.HI.U32 R3, R0, R3, RZ ;  /* 0x0000000300031227 */ /* 0x001fe200078e00ff */
[----:B------:R-:W-:Y:S02]  /*9e60*/  WARPGROUP.DEPBAR.LE gsb0, 0x0 ;  /* 0x00008000000079c5 */ /* 0x000fe40000010000 */
[----:B------:R-:W-:-:S06]  /*9e70*/  WARPGROUP.ARRIVE ;  /* 0x00000000000079c5 */ /* 0x000fcc0000000000 */
[----:B------:R-:W-:Y:S01]  /*9e80*/  HGMMA.64x96x16.F32 R24, gdesc[UR4], R24, gsb0 ;  /* 0x01600000041879f0 */ /* 0x000fe20008000818 */
[----:B------:R-:W-:Y:S02]  /*9e90*/  R2UR UR6, R10 ;  /* 0x000000000a0672ca */ /* 0x000fe400000e0000 */
[----:B------:R-:W-:Y:S02]  /*9ea0*/  R2UR UR7, R11 ;  /* 0x000000000b0772ca */ /* 0x000fe400000e0000 */
[----:B------:R-:W-:Y:S02]  /*9eb0*/  R2UR UR4, R14 ;  /* 0x000000000e0472ca */ /* 0x000fe400000e0000 */
[----:B------:R-:W-:Y:S02]  /*9ec0*/  R2UR UR5, R15 ;  /* 0x000000000f0572ca */ /* 0x000fe400000e0000 */
[----:B------:R-:W-:Y:S01]  /*9ed0*/  IADD3 R10, -R5, 0xb, RZ ;  /* 0x0000000b050a7810 */ /* 0x000fe20007ffe1ff */
[----:B------:R-:W-:-:S04]  /*9ee0*/  IMAD.MOV.U32 R5, RZ, RZ, -0x60 ;  /* 0xffffffa0ff057424 */ /* 0x000fc800078e00ff */
[----:B------:R-:W-:-:S04]  /*9ef0*/  IMAD R92, R176, R5, 0x60 ;  /* 0x00000060b05c7424 */ /* 0x000fc800078e0205 */
[----:B------:R-:W-:Y:S01]  /*9f00*/  IMAD.IADD R79, R92, 0x1, -R209 ;  /* 0x000000015c4f7824 */ /* 0x000fe200078e0ad1 */
[----:B------:R-:W-:Y:S02]  /*9f10*/  WARPGROUP.DEPBAR.LE gsb0, 0x0 ;  /* 0x00008000000079c5 */ /* 0x000fe40000010000 */
[----:B------:R-:W-:-:S06]  /*9f20*/  WARPGROUP.ARRIVE ;  /* 0x00000000000079c5 */ /* 0x000fcc0000000000 */
[----:B------:R-:W-:Y:S01]  /*9f30*/  HGMMA.64x96x16.F32 R24, gdesc[UR4], R24, gsb0 ;  /* 0x01600000041879f0 */ /* 0x000fe20008000818 */
[----:B------:R-:W-:Y:S02]  /*9f40*/  R2UR UR6, R8 ;  /* 0x00000000080672ca */ /* 0x000fe400000e0000 */
[----:B------:R-:W-:Y:S01]  /*9f50*/  R2UR UR7, R9 ;  /* 0x00000000090772ca */ /* 0x000fe200000e0000 */
[----:B------:R-:W0:Y:S01]  /*9f60*/  @P1 LDC R8, c[0x0][0x450] ;  /* 0x00011400ff081b82 */ /* 0x000e220000000800 */
[----:B------:R-:W-:Y:S01]  /*9f70*/  R2UR UR4, R12 ;  /* 0x000000000c0472ca */ /* 0x000fe200000e0000 */
[----:B------:R-:W-:Y:S01]  /*9f80*/  IMAD.MOV.U32 R9, RZ, RZ, R0 ;  /* 0x000000ffff097224 */ /* 0x000fe200078e0000 */
[----:B------:R-:W-:Y:S01]  /*9f90*/  R2UR UR5, R13 ;  /* 0x000000000d0572ca */ /* 0x000fe200000e0000 */
[----:B------:R-:W-:-:S05]  /*9fa0*/  @!P0 VIADD R0, R4, 0x22840 ;  /* 0x0002284004008836 */ /* 0x000fca0000000000 */
[----:B------:R-:W-:Y:S02]  /*9fb0*/  @!P0 PRMT R0, RZ, 0x654, R0 ;  /* 0x00000654ff008816 */ /* 0x000fe40000000000 */
[----:B0-----:R-:W-:Y:S01]  /*9fc0*/  @P1 SHF.R.U32.HI R9, RZ, R8, R3 ;  /* 0x00000008ff091219 */ /* 0x001fe20000011603 */
[----:B------:R-:W-:Y:S01]  /*9fd0*/  IMAD R8, R176, -0x60, R208 ;  /* 0xffffffa0b0087824 */ /* 0x000fe200078e02d0 */
[----:B------:R-:W-:-:S03]  /*9fe0*/  PLOP3.LUT P1, PT, PT, PT, UP0, 0x40, 0x0 ;  /* 0x000000000000781c */ /* 0x000fc60003f2e808 */
[----:B------:R-:W0:Y:S01]  /*9ff0*/  SHFL.IDX PT, R74, R9, RZ, 0x1c1f ;  /* 0x001c1fff094a7589 */ /* 0x000e2200000e0000 */
[----:B------:R-:W-:Y:S01]  /*a000*/  IADD3 R75, -R209, 0x60, R8 ;  /* 0x00000060d14b7810 */ /* 0x000fe20007ffe108 */
[----:B------:R-:W-:Y:S02]  /*a010*/  WARPGROUP.DEPBAR.LE gsb0, 0x0 ;  /* 0x00008000000079c5 */ /* 0x000fe40000010000 */
[----:B------:R-:W-:-:S06]  /*a020*/  WARPGROUP.ARRIVE ;  /* 0x00000000000079c5 */ /* 0x000fcc0000000000 */
[----:B------:R-:W-:Y:S01]  /*a030*/  HGMMA.64x96x16.F32 R24, gdesc[UR4], R24, gsb0 ;  /* 0x01600000041879f0 */ /* 0x000fe20008000818 */
[----:B------:R-:W-:Y:S02]  /*a040*/  ULDC UR4, c[0x0][0x9dc] ;  /* 0x0002770000047ab9 */ /* 0x000fe40000000800 */
[----:B------:R-:W-:-:S05]  /*a050*/  IMAD.U32 R11, RZ, RZ, UR4 ;  /* 0x00000004ff0b7e24 */ /* 0x000fca000f8e00ff */
[----:B------:R-:W-:Y:S01]  /*a060*/  LOP3.LUT R3, RZ, R11, RZ, 0x33, !PT ;  /* 0x0000000bff037212 */ /* 0x000fe200078e33ff */
[----:B------:R-:W-:Y:S02]  /*a070*/  WARPGROUP.DEPBAR.LE gsb0, 0x0 ;  /* 0x00008000000079c5 */ /* 0x000fe40000010000 */
[----:B------:R4:W-:Y:S06]  /*a080*/  BAR.ARV R10, 0x100 ;  /* 0x0004000a0000751d */ /* 0x0009ec0000002000 */
[----:B------:R1:W-:Y:S02]  /*a090*/  @!P0 SYNCS.ARRIVE.TRANS64.RED.A1T0 RZ, [R0+URZ], RZ ;  /* 0x000000ff00ff89a7 */ /* 0x0003e4000810043f */
[----:B-1----:R-:W-:-:S05]  /*a0a0*/  IADD3 R0, -R209, 0x61, R8 ;  /* 0x00000061d1007810 */ /* 0x002fca0007ffe108 */
[----:B------:R-:W-:-:S04]  /*a0b0*/  IMAD.IADD R0, R0, 0x1, -R207 ;  /* 0x0000000100007824 */ /* 0x000fc800078e0acf */
[C---:B------:R-:W-:Y:S02]  /*a0c0*/  VIADD R90, R0.reuse, UR8 ;  /* 0x00000008005a7c36 */ /* 0x040fe40008000000 */
[----:B------:R-:W-:-:S03]  /*a0d0*/  IMAD.IADD R77, R0, 0x1, R3 ;  /* 0x00000001004d7824 */ /* 0x000fc600078e0203 */
[----:B0-----:R-:W-:Y:S01]  /*a0e0*/  VIADDMNMX R0, R74, R90, R75, PT ;  /* 0x0000005a4a007246 */ /* 0x001fe2000380014b */
[----:B------:R-:W-:Y:S01]  /*a0f0*/  IMAD.IADD R3, R77, 0x1, R74 ;  /* 0x000000014d037824 */ /* 0x000fe200078e024a */
[----:B----4-:R-:W-:Y:S06]  /*a100*/  @P1 BRA `(.L_x_11628) ;  /* 0x0000000000541947 */ /* 0x010fec0003800000 */
        /* <DEDUP_REMOVED lines=12> */
.L_x_11630:
[----:B------:R-:W-:-:S06]  /*a1d0*/  UISETP.NE.AND UP0, UPT, UR9, 0x1, UPT ;  /* 0x000000010900788c */ /* 0x000fcc000bf05270 */
[----:B------:R-:W-:-:S05]  /*a1e0*/  PLOP3.LUT P1, PT, PT, PT, UP0, 0x80, 0x0 ;  /* 0x000000000000781c */ /* 0x000fca0003f2f008 */
[----:B------:R-:W-:-:S08]  /*a1f0*/  @UP0 ULDC.64 UR4, c[0x0][0x9e8] ;  /* 0x00027a0000040ab9 */ /* 0x000fd00000000a00 */
[----:B------:R-:W-:-:S05]  /*a200*/  @P1 IMAD.HI.U32 R8, R5, UR4, RZ ;  /* 0x0000000405081c27 */ /* 0x000fca000f8e00ff */
[----:B------:R-:W-:-:S07]  /*a210*/  @P1 SHF.R.U32.HI R5, RZ, UR5, R8 ;  /* 0x00000005ff051c19 */ /* 0x000fce0008011608 */
.L_x_11631:
[----:B------:R-:W-:Y:S05]  /*a220*/  BSYNC B0 ;  /* 0x0000000000007941 */ /* 0x000fea0003800000 */
.L_x_11629:
[----:B------:R-:W-:-:S05]  /*a230*/  IMAD R5, R5, UR9, R79 ;  /* 0x0000000905057c24 */ /* 0x000fca000f8e024f */
[----:B------:R-:W-:Y:S02]  /*a240*/  VIMNMX R3, R3, R5, !PT ;  /* 0x0000000503037248 */ /* 0x000fe40007fe0100 */
[----:B------:R-:W-:-:S07]  /*a250*/  VIADDMNMX R0, R5, UR9, R0, PT ;  /* 0x0000000905007c46 */ /* 0x000fce000b800100 */
.L_x_11628:
[C---:B------:R-:W-:Y:S01]  /*a260*/  ISETP.GE.AND P1, PT, R92.reuse, 0x2, PT ;  /* 0x000000025c00780c */ /* 0x040fe20003f26270 */
[----:B------:R-:W-:Y:S01]  /*a270*/  UISETP.NE.AND UP0, UPT, UR55, URZ, UPT ;  /* 0x0000003f3700728c */ /* 0x000fe2000bf05270 */
[C---:B------:R-:W-:Y:S02]  /*a280*/  ISETP.GE.AND P6, PT, R92.reuse, 0x9, PT ;  /* 0x000000095c00780c */ /* 0x040fe40003fc6270 */
[----:B------:R-:W-:Y:S02]  /*a290*/  ISETP.GT.AND P2, PT, R3, 0x1, !P1 ;  /* 0x000000010300780c */ /* 0x000fe40004f44270 */
[----:B------:R-:W-:Y:S02]  /*a2a0*/  ISETP.GE.AND P3, PT, R92, 0xa, PT ;  /* 0x0000000a5c00780c */ /* 0x000fe40003f66270 */
[----:B------:R-:W-:Y:S02]  /*a2b0*/  ISETP.LT.OR P2, PT, R0, 0x2, P2 ;  /* 0x000000020000780c */ /* 0x000fe40001741670 */
[----:B------:R-:W-:-:S02]  /*a2c0*/  ISETP.GE.AND P5, PT, R92, 0x1, PT ;  /* 0x000000015c00780c */ /* 0x000fc40003fa6270 */
[----:B------:R-:W-:Y:S02]  /*a2d0*/  FSEL R112, R25, -INF , !P2 ;  /* 0xff80000019707808 */ /* 0x000fe40005000000 */
[----:B------:R-:W-:Y:S02]  /*a2e0*/  ISETP.GT.AND P2, PT, R3, 0x8, !P6 ;  /* 0x000000080300780c */ /* 0x000fe40007744270 */
[----:B------:R-:W-:Y:S02]  /*a2f0*/  P2R R25, PR, RZ, 0x8 ;  /* 0x00000008ff197803 */ /* 0x000fe40000000000 */
[----:B------:R-:W-:-:S04]  /*a300*/  ISETP.LT.OR P2, PT, R0, 0x9, P2 ;  /* 0x000000090000780c */ /* 0x000fc80001741670 */
        /* <DEDUP_REMOVED lines=123> */
.L_x_11634:
[----:B------:R-:W-:-:S06]  /*aac0*/  UISETP.NE.AND UP0, UPT, UR9, 0x1, UPT ;  /* 0x000000010900788c */ /* 0x000fcc000bf05270 */
[----:B------:R-:W-:-:S05]  /*aad0*/  PLOP3.LUT P4, PT, PT, PT, UP0, 0x80, 0x0 ;  /* 0x000000000000781c */ /* 0x000fca0003f8f008 */
[----:B------:R-:W-:-:S08]  /*aae0*/  @UP0 ULDC.64 UR4, c[0x0][0x9e8] ;  /* 0x00027a0000040ab9 */ /* 0x000fd00000000a00 */
[----:B------:R-:W-:Y:S01]  /*aaf0*/  @P4 IMAD.HI.U32 R9, R0, UR4, RZ ;  /* 0x0000000400094c27 */ /* 0x000fe2000f8e00ff */
[----:B------:R-:W-:-:S13]  /*ab00*/  PLOP3.LUT P4, PT, PT, PT, UP0, 0x80, 0x0 ;  /* 0x000000000000781c */ /* 0x000fda0003f8f008 */
[----:B------:R-:W-:-:S07]  /*ab10*/  @P4 SHF.R.U32.HI R0, RZ, UR5, R9 ;  /* 0x00000005ff004c19 */ /* 0x000fce0008011609 */
.L_x_11635:
[----:B------:R-:W-:Y:S05]  /*ab20*/  BSYNC B0 ;  /* 0x0000000000007941 */ /* 0x000fea0003800000 */
.L_x_11633:
[----:B------:R-:W-:-:S05]  /*ab30*/  IMAD R0, R0, UR9, R79 ;  /* 0x0000000900007c24 */ /* 0x000fca000f8e024f */
[----:B------:R-:W-:Y:S02]  /*ab40*/  VIMNMX R5, R5, R0, !PT ;  /* 0x0000000005057248 */ /* 0x000fe40007fe0100 */
[----:B------:R-:W-:-:S07]  /*ab50*/  VIADDMNMX R3, R0, UR9, R3, PT ;  /* 0x0000000900037c46 */ /* 0x000fce000b800103 */
.L_x_11632:
        /* <DEDUP_REMOVED lines=67> */
[----:B------:R-:W-:Y:S01]  /*af90*/  FMNMX.FTZ R25, R24, R9, !PT ;  /* 0x0000000918197209 */ /* 0x000fe20007810000 */
[----:B------:R-:W-:Y:S01]  /*afa0*/  IMAD.U32 R9, RZ, RZ, UR4 ;  /* 0x00000004ff097e24 */ /* 0x000fe2000f8e00ff */
[----:B------:R-:W-:-:S02]  /*afb0*/  ISETP.GT.AND P1, PT, R5, 0x30, !P1 ;  /* 0x000000300500780c */ /* 0x000fc40004f24270 */
[----:B------:R-:W-:Y:S01]  /*afc0*/  ISETP.GT.AND P5, PT, R5, RZ, !P5 ;  /* 0x000000ff0500720c */ /* 0x000fe20006fa4270 */
[----:B------:R-:W0:Y:S01]  /*afd0*/  SHFL.BFLY PT, R0, R25, 0x2, 0x1f ;  /* 0x0c401f0019007f89 */ /* 0x000e2200000e0000 */
        /* <DEDUP_REMOVED lines=23> */
[----:B------:R-:W-:-:S02]  /*b150*/  ISETP.GT.AND P3, PT, R5, 0x58, !P3 ;  /* 0x000000580500780c */ /* 0x000fc40005f64270 */
[----:B------:R-:W-:Y:S02]  /*b160*/  FSEL R90, R55, -INF , !P1 ;  /* 0xff800000375a7808 */ /* 0x000fe40004800000 */
[----:B------:R-:W-:Y:S02]  /*b170*/  ISETP.NE.AND P1, PT, R53, RZ, PT ;  /* 0x000000ff3500720c */ /* 0x000fe40003f25270 */
[----:B------:R-:W-:Y:S02]  /*b180*/  ISETP.LT.OR P2, PT, R3, 0x52, P2 ;  /* 0x000000520300780c */ /* 0x000fe40001741670 */
[----:B------:R-:W-:Y:S02]  /*b190*/  ISETP.GT.AND P1, PT, R5, 0x40, !P1 ;  /* 0x000000400500780c */ /* 0x000fe40004f24270 */
[C---:B------:R-:W-:Y:S02]  /*b1a0*/  ISETP.LT.OR P3, PT, R3.reuse, 0x59, P3 ;  /* 0x000000590300780c */ /* 0x040fe40001f61670 */
[----:B------:R-:W-:-:S02]  /*b1b0*/  ISETP.LT.OR P1, PT, R3, 0x41, P1 ;  /* 0x000000410300780c */ /* 0x000fc40000f21670 */
[----:B0-----:R-:W-:Y:S02]  /*b1c0*/  FMNMX.FTZ R0, R27, R0, !PT ;  /* 0x000000001b007209 */ /* 0x001fe40007810000 */
[----:B------:R-:W-:Y:S02]  /*b1d0*/  FSEL R94, R58, -INF , !P1 ;  /* 0xff8000003a5e7808 */ /* 0x000fe40004800000 */
[----:B------:R-:W-:Y:S01]  /*b1e0*/  ISETP.NE.AND P1, PT, R95, RZ, PT ;  /* 0x000000ff5f00720c */ /* 0x000fe20003f25270 */
[----:B------:R-:W-:Y:S01]  /*b1f0*/  FMUL.FTZ R29, R0, R9 ;  /* 0x00000009001d7220 */ /* 0x000fe20000410000 */
        /* <DEDUP_REMOVED lines=16> */
[----:B------:R-:W-:Y:S02]  /*b300*/  FSETP.NEU.FTZ.AND P1, PT, R0, -INF , PT ;  /* 0xff8000000000780b */ /* 0x000fe40003f3d000 */
[----:B------:R-:W-:Y:S02]  /*b310*/  ISETP.NE.AND P4, PT, R61, RZ, PT ;  /* 0x000000ff3d00720c */ /* 0x000fe40003f85270 */
[----:B------:R-:W-:Y:S02]  /*b320*/  FMNMX.FTZ R31, R96, R31, !PT ;  /* 0x0000001f601f7209 */ /* 0x000fe40007810000 */
[----:B------:R-:W-:Y:S02]  /*b330*/  FSEL R29, R29, RZ, P1 ;  /* 0x000000ff1d1d7208 */ /* 0x000fe40000800000 */
[----:B------:R-:W-:-:S02]  /*b340*/  ISETP.GT.AND P1, PT, R5, 0x50, !P4 ;  /* 0x000000500500780c */ /* 0x000fc40006724270 */
[----:B------:R-:W-:Y:S01]  /*b350*/  ISETP.NE.AND P4, PT, R33, RZ, PT ;  /* 0x000000ff2100720c */ /* 0x000fe20003f85270 */
[--C-:B------:R-:W-:Y:S01]  /*b360*/  FFMA.FTZ R78, R78, R9, -R29.reuse ;  /* 0x000000094e4e7223 */ /* 0x100fe2000001081d */
[----:B------:R-:W-:Y:S01]  /*b370*/  FMNMX.FTZ R33, R92, R31, !PT ;  /* 0x0000001f5c217209 */ /* 0x000fe20007810000 */
[-CC-:B------:R-:W-:Y:S01]  /*b380*/  FFMA.FTZ R37, R76, R9.reuse, -R29.reuse ;  /* 0x000000094c257223 */ /* 0x180fe2000001081d */
[----:B------:R-:W-:Y:S01]  /*b390*/  ISETP.LT.OR P1, PT, R3, 0x51, P1 ;  /* 0x000000510300780c */ /* 0x000fe20000f21670 */
[--C-:B-----5:R-:W-:Y:S01]  /*b3a0*/  FFMA.FTZ R152, R114, R9, -R29.reuse ;  /* 0x0000000972987223 */ /* 0x120fe2000001081d */
[----:B------:R-:W-:Y:S01]  /*b3b0*/  FMNMX.FTZ R33, R50, R33, !PT ;  /* 0x0000002132217209 */ /* 0x000fe20007810000 */
[-CC-:B------:R-:W-:Y:S01]  /*b3c0*/  FFMA.FTZ R112, R112, R9.reuse, -R29.reuse ;  /* 0x0000000970707223 */ /* 0x180fe2000001081d */
[----:B------:R-:W-:Y:S01]  /*b3d0*/  FSEL R66, R66, -INF , !P1 ;  /* 0xff80000042427808 */ /* 0x000fe20004800000 */
[--C-:B------:R-:W-:Y:S01]  /*b3e0*/  FFMA.FTZ R154, R110, R9, -R29.reuse ;  /* 0x000000096e9a7223 */ /* 0x100fe2000001081d */
[----:B------:R-:W-:Y:S01]  /*b3f0*/  FMNMX.FTZ R33, R54, R33, !PT ;  /* 0x0000002136217209 */ /* 0x000fe20007810000 */
[----:B------:R-:W-:Y:S01]  /*b400*/  MUFU.EX2 R152, R152 ;  /* 0x0000009800987308 */ /* 0x000fe20000000800 */
[----:B------:R-:W-:Y:S01]  /*b410*/  ISETP.GT.AND P1, PT, R5, 0x59, !P4 ;  /* 0x000000590500780c */ /* 0x000fe20006724270 */
[--C-:B------:R-:W-:Y:S01]  /*b420*/  FFMA.FTZ R5, R8, R9, -R29.reuse ;  /* 0x0000000908057223 */ /* 0x100fe2000001081d */
[----:B------:R-:W-:Y:S01]  /*b430*/  FMNMX.FTZ R33, R90, R33, !PT ;  /* 0x000000215a217209 */ /* 0x000fe20007810000 */
[-CC-:B------:R-:W-:Y:S01]  /*b440*/  FFMA.FTZ R88, R88, R9.reuse, -R29.reuse ;  /* 0x0000000958587223 */ /* 0x180fe2000001081d */
[----:B------:R-:W-:Y:S01]  /*b450*/  ISETP.LT.OR P1, PT, R3, 0x5a, P1 ;  /* 0x0000005a0300780c */ /* 0x000fe20000f21670 */
[--C-:B------:R-:W-:Y:S01]  /*b460*/  FFMA.FTZ R156, R84, R9, -R29.reuse ;  /* 0x00000009549c7223 */ /* 0x100fe2000001081d */
[----:B------:R-:W-:Y:S01]  /*b470*/  FMNMX.FTZ R35, R94, R33, !PT ;  /* 0x000000215e237209 */ /* 0x000fe20007810000 */
[----:B------:R0:W-:Y:S01]  /*b480*/  MUFU.EX2 R3, R37 ;  /* 0x0000002500037308 */ /* 0x0001e20000000800 */
[----:B------:R-:W-:Y:S01]  /*b490*/  FSEL R70, R70, -INF , !P3 ;  /* 0xff80000046467808 */ /* 0x000fe20005800000 */
[--C-:B------:R-:W-:Y:S01]  /*b4a0*/  FFMA.FTZ R80, R80, R9, -R29.reuse ;  /* 0x0000000950507223 */ /* 0x100fe2000001081d */
[----:B------:R-:W-:Y:S01]  /*b4b0*/  FMNMX.FTZ R35, R58, R35, !PT ;  /* 0x000000233a237209 */ /* 0x000fe20007810000 */
[-CC-:B------:R-:W-:Y:S01]  /*b4c0*/  FFMA.FTZ R158, R82, R9.reuse, -R29.reuse ;  /* 0x00000009529e7223 */ /* 0x180fe2000001081d */
[----:B------:R-:W-:Y:S01]  /*b4d0*/  FSEL R76, R71, -INF , !P1 ;  /* 0xff800000474c7808 */ /* 0x000fe20004800000 */
[--C-:B------:R-:W-:Y:S01]  /*b4e0*/  FFMA.FTZ R160, R86, R9, -R29.reuse ;  /* 0x0000000956a07223 */ /* 0x100fe2000001081d */
[----:B------:R-:W-:Y:S01]  /*b4f0*/  FMNMX.FTZ R35, R62, R35, !PT ;  /* 0x000000233e237209 */ /* 0x000fe20007810000 */
[----:B------:R1:W-:Y:S01]  /*b500*/  MUFU.EX2 R33, R78 ;  /* 0x0000004e00217308 */ /* 0x0003e20000000800 */
[-CC-:B0-----:R-:W-:Y:S01]  /*b510*/  FFMA.FTZ R37, R40, R9.reuse, -R29.reuse ;  /* 0x0000000928257223 */ /* 0x181fe2000001081d */
[--C-:B------:R-:W-:Y:S01]  /*b520*/  FFMA.FTZ R162, R44, R9, -R29.reuse ;  /* 0x000000092ca27223 */ /* 0x100fe2000001081d */
[----:B------:R-:W-:Y:S01]  /*b530*/  FMNMX.FTZ R35, R108, R35, !PT ;  /* 0x000000236c237209 */ /* 0x000fe20007810000 */
[-CC-:B------:R-:W-:Y:S01]  /*b540*/  FFMA.FTZ R164, R48, R9.reuse, -R29.reuse ;  /* 0x0000000930a47223 */ /* 0x180fe2000001081d */
[-CC-:B------:R-:W-:Y:S01]  /*b550*/  FFMA.FTZ R166, R52, R9.reuse, -R29.reuse ;  /* 0x0000000934a67223 */ /* 0x180fe2000001081d */
[--C-:B------:R-:W-:Y:S01]  /*b560*/  FFMA.FTZ R168, R56, R9, -R29.reuse ;  /* 0x0000000938a87223 */ /* 0x100fe2000001081d */
[----:B------:R-:W-:Y:S01]  /*b570*/  FMNMX.FTZ R35, R66, R35, !PT ;  /* 0x0000002342237209 */ /* 0x000fe20007810000 */
[----:B------:R-:W0:Y:S01]  /*b580*/  MUFU.EX2 R25, R112 ;  /* 0x0000007000197308 */ /* 0x000e220000000800 */
[----:B-1----:R-:W-:Y:S01]  /*b590*/  FSEL R78, R67, -INF , !P2 ;  /* 0xff800000434e7808 */ /* 0x002fe20005000000 */
[-CC-:B------:R-:W-:Y:S01]  /*b5a0*/  FFMA.FTZ R170, R60, R9.reuse, -R29.reuse ;  /* 0x000000093caa7223 */ /* 0x180fe2000001081d */
[-CC-:B------:R-:W-:Y:S01]  /*b5b0*/  FFMA.FTZ R41, R32, R9.reuse, -R29.reuse ;  /* 0x0000000920297223 */ /* 0x180fe2000001081d */
[--C-:B------:R-:W-:Y:S01]  /*b5c0*/  FFMA.FTZ R172, R64, R9, -R29.reuse ;  /* 0x0000000940ac7223 */ /* 0x100fe2000001081d */
[----:B------:R-:W-:Y:S01]  /*b5d0*/  FMNMX.FTZ R35, R78, R35, !PT ;  /* 0x000000234e237209 */ /* 0x000fe20007810000 */
[-CC-:B------:R-:W-:Y:S01]  /*b5e0*/  FFMA.FTZ R43, R28, R9.reuse, -R29.reuse ;  /* 0x000000091c2b7223 */ /* 0x180fe2000001081d */
[----:B------:R-:W-:Y:S01]  /*b5f0*/  FFMA.FTZ R174, R68, R9, -R29 ;  /* 0x0000000944ae7223 */ /* 0x000fe2000001081d */
[----:B------:R-:W1:Y:S01]  /*b600*/  MUFU.EX2 R154, R154 ;  /* 0x0000009a009a7308 */ /* 0x000e620000000800 */
[----:B------:R-:W-:-:S02]  /*b610*/  FMNMX.FTZ R35, R70, R35, !PT ;  /* 0x0000002346237209 */ /* 0x000fc40007810000 */
[----:B------:R-:W-:Y:S02]  /*b620*/  ISETP.NE.AND P4, PT, R65, 0x3, PT ;  /* 0x000000034100780c */ /* 0x000fe40003f85270 */
[----:B------:R-:W-:Y:S01]  /*b630*/  FMNMX.FTZ R39, R76, R35, !PT ;  /* 0x000000234c277209 */ /* 0x000fe20007810000 */
[----:B------:R-:W-:Y:S02]  /*b640*/  FFMA.FTZ R35, R74, R9, -R29 ;  /* 0x000000094a237223 */ /* 0x000fe4000001081d */
[----:B------:R-:W4:Y:S01]  /*b650*/  MUFU.EX2 R27, R88 ;  /* 0x00000058001b7308 */ /* 0x000f220000000800 */
[----:B0-----:R-:W-:Y:S01]  /*b660*/  FADD.FTZ R47, R152, R25 ;  /* 0x00000019982f7221 */ /* 0x001fe20000010000 */
[----:B------:R-:W0:Y:S01]  /*b670*/  SHFL.BFLY PT, R8, R39, 0x2, 0x1f ;  /* 0x0c401f0027087f89 */ /* 0x000e2200000e0000 */
[----:B------:R-:W-:-:S05]  /*b680*/  F2FP.F16.F32.PACK_AB R152, R25, R152 ;  /* 0x000000981998723e */ /* 0x000fca00000000ff */
[----:B------:R-:W2:Y:S08]  /*b690*/  MUFU.EX2 R156, R156 ;  /* 0x0000009c009c7308 */ /* 0x000eb00000000800 */
[----:B------:R-:W3:Y:S08]  /*b6a0*/  MUFU.EX2 R31, R80 ;  /* 0x00000050001f7308 */ /* 0x000ef00000000800 */
[----:B------:R-:W3:Y:S01]  /*b6b0*/  MUFU.EX2 R158, R158 ;  /* 0x0000009e009e7308 */ /* 0x000ee20000000800 */
[----:B0-----:R-:W-:Y:S01]  /*b6c0*/  FMNMX.FTZ R40, R39, R8, !PT ;  /* 0x0000000827287209 */ /* 0x001fe20007810000 */
[-CC-:B------:R-:W-:Y:S01]  /*b6d0*/  FFMA.FTZ R39, R36, R9.reuse, -R29.reuse ;  /* 0x0000000924277223 */ /* 0x180fe2000001081d */
[----:B------:R-:W-:-:S03]  /*b6e0*/  FFMA.FTZ R29, R24, R9, -R29 ;  /* 0x00000009181d7223 */ /* 0x000fc6000001081d */
        /* <DEDUP_REMOVED lines=13> */
[-CC-:B------:R-:W-:Y:S01]  /*b7c0*/  FFMA.FTZ R26, R104, R9.reuse, -R45.reuse ;  /* 0x00000009681a7223 */ /* 0x180fe2000001082d */
[-CC-:B------:R-:W-:Y:S01]  /*b7d0*/  FFMA.FTZ R157, R34, R9.reuse, -R45.reuse ;  /* 0x00000009229d7223 */ /* 0x180fe2000001082d */
[-C--:B------:R-:W-:Y:S01]  /*b7e0*/  FFMA.FTZ R159, R38, R9.reuse, -R45 ;  /* 0x00000009269f7223 */ /* 0x080fe2000001082d */
[----:B------:R-:W-:Y:S01]  /*b7f0*/  MUFU.EX2 R153, R153 ;  /* 0x0000009900997308 */ /* 0x000fe20000000800 */
[----:B-1----:R-:W-:Y:S01]  /*b800*/  FADD.FTZ R38, R154, R47 ;  /* 0x0000002f9a267221 */ /* 0x002fe20000010000 */
[-CC-:B------:R-:W-:Y:S01]  /*b810*/  FFMA.FTZ R28, R102, R9.reuse, -R45.reuse ;  /* 0x00000009661c7223 */ /* 0x180fe2000001082d */
[-CC-:B------:R-:W-:Y:S01]  /*b820*/  FFMA.FTZ R30, R100, R9.reuse, -R45.reuse ;  /* 0x00000009641e7223 */ /* 0x180fe2000001082d */
[-CC-:B------:R-:W-:Y:S01]  /*b830*/  FFMA.FTZ R161, R42, R9.reuse, -R45.reuse ;  /* 0x000000092aa17223 */ /* 0x180fe2000001082d */
[----:B----4-:R-:W-:Y:S01]  /*b840*/  FADD.FTZ R47, R27, R38 ;  /* 0x000000261b2f7221 */ /* 0x010fe20000010000 */
        /* <DEDUP_REMOVED lines=11> */
[----:B------:R-:W-:Y:S01]  /*b900*/  FADD.FTZ R42, R158, R49 ;  /* 0x000000319e2a7221 */ /* 0x000fe20000010000 */
[-CC-:B------:R-:W-:Y:S01]  /*b910*/  FFMA.FTZ R169, R94, R9.reuse, -R45.reuse ;  /* 0x000000095ea97223 */ /* 0x180fe2000001082d */
[-CC-:B------:R-:W-:Y:S01]  /*b920*/  FFMA.FTZ R58, R58, R9.reuse, -R45.reuse ;  /* 0x000000093a3a7223 */ /* 0x180fe2000001082d */
[-CC-:B------:R-:W-:Y:S01]  /*b930*/  FFMA.FTZ R62, R62, R9.reuse, -R45.reuse ;  /* 0x000000093e3e7223 */ /* 0x180fe2000001082d */
[----:B------:R-:W-:Y:S01]  /*b940*/  FADD.FTZ R49, R33, R42 ;  /* 0x0000002a21317221 */ /* 0x000fe20000010000 */
[----:B------:R-:W-:Y:S01]  /*b950*/  F2FP.F16.F32.PACK_AB R154, R27, R154 ;  /* 0x0000009a1b9a723e */ /* 0x000fe200000000ff */
[-C--:B------:R-:W-:Y:S01]  /*b960*/  FFMA.FTZ R108, R108, R9.reuse, -R45 ;  /* 0x000000096c6c7223 */ /* 0x080fe2000001082d */
[----:B------:R-:W2:Y:S01]  /*b970*/  MUFU.EX2 R26, R26 ;  /* 0x0000001a001a7308 */ /* 0x000ea20000000800 */
[----:B0-----:R-:W-:Y:S01]  /*b980*/  FADD.FTZ R40, R153, R24 ;  /* 0x0000001899287221 */ /* 0x001fe20000010000 */
[----:B------:R-:W-:Y:S01]  /*b990*/  FADD.FTZ R42, R160, R49 ;  /* 0x00000031a02a7221 */ /* 0x000fe20000010000 */
[-CC-:B------:R-:W-:Y:S01]  /*b9a0*/  FFMA.FTZ R66, R66, R9.reuse, -R45.reuse ;  /* 0x0000000942427223 */ /* 0x180fe2000001082d */
[-CC-:B------:R-:W-:Y:S01]  /*b9b0*/  FFMA.FTZ R78, R78, R9.reuse, -R45.reuse ;  /* 0x000000094e4e7223 */ /* 0x180fe2000001082d */
[C---:B------:R-:W-:Y:S01]  /*b9c0*/  F2FP.F16.F32.PACK_AB R160, R3.reuse, R160 ;  /* 0x000000a003a0723e */ /* 0x040fe200000000ff */
[----:B------:R-:W-:Y:S01]  /*b9d0*/  FADD.FTZ R49, R3, R42 ;  /* 0x0000002a03317221 */ /* 0x000fe20000010000 */
[-C--:B------:R-:W-:Y:S01]  /*b9e0*/  FFMA.FTZ R70, R70, R9.reuse, -R45 ;  /* 0x0000000946467223 */ /* 0x080fe2000001082d */
[----:B------:R-:W0:Y:S01]  /*b9f0*/  MUFU.EX2 R157, R157 ;  /* 0x0000009d009d7308 */ /* 0x000e220000000800 */
[----:B-1----:R-:W-:Y:S01]  /*ba00*/  FADD.FTZ R47, R155, R40 ;  /* 0x000000289b2f7221 */ /* 0x002fe20000010000 */
[----:B------:R-:W-:Y:S01]  /*ba10*/  FADD.FTZ R42, R162, R49 ;  /* 0x00000031a22a7221 */ /* 0x000fe20000010000 */
[----:B------:R-:W-:Y:S01]  /*ba20*/  FFMA.FTZ R45, R76, R9, -R45 ;  /* 0x000000094c2d7223 */ /* 0x000fe2000001082d */
[----:B------:R-:W-:-:S02]  /*ba30*/  F2FP.F16.F32.PACK_AB R162, R5, R162 ;  /* 0x000000a205a2723e */ /* 0x000fc400000000ff */
[----:B------:R-:W-:Y:S01]  /*ba40*/  FADD.FTZ R49, R5, R42 ;  /* 0x0000002a05317221 */ /* 0x000fe20000010000 */
[----:B------:R-:W-:Y:S01]  /*ba50*/  F2FP.F16.F32.PACK_AB R153, R24, R153 ;  /* 0x000000991899723e */ /* 0x000fe200000000ff */
[----:B------:R-:W1:Y:S01]  /*ba60*/  MUFU.EX2 R28, R28 ;  /* 0x0000001c001c7308 */ /* 0x000e620000000800 */
[----:B--2---:R-:W-:Y:S01]  /*ba70*/  FADD.FTZ R40, R26, R47 ;  /* 0x0000002f1a287221 */ /* 0x004fe20000010000 */
[----:B------:R-:W-:Y:S01]  /*ba80*/  FADD.FTZ R42, R164, R49 ;  /* 0x00000031a42a7221 */ /* 0x000fe20000010000 */
[----:B------:R-:W-:Y:S02]  /*ba90*/  F2FP.F16.F32.PACK_AB R156, R31, R156 ;  /* 0x0000009c1f9c723e */ /* 0x000fe400000000ff */
[----:B------:R-:W-:Y:S01]  /*baa0*/  F2FP.F16.F32.PACK_AB R158, R33, R158 ;  /* 0x0000009e219e723e */ /* 0x000fe200000000ff */
[C---:B------:R-:W-:Y:S01]  /*bab0*/  FADD.FTZ R49, R35.reuse, R42 ;  /* 0x0000002a23317221 */ /* 0x040fe20000010000 */
[----:B------:R-:W-:Y:S01]  /*bac0*/  F2FP.F16.F32.PACK_AB R164, R35, R164 ;  /* 0x000000a423a4723e */ /* 0x000fe200000000ff */
        /* <DEDUP_REMOVED lines=75> */
[----:B------:R-:W-:Y:S01]  /*bf80*/  BPT.TRAP 0x1 ;  /* 0x000000040000795c */ /* 0x000fe20000300000 */
.L_x_11636:
[----:B------:R0:W1:Y:S01]  /*bf90*/  SYNCS.PHASECHK.TRANS64.TRYWAIT P1, [R4+URZ+0x22850], R73 ;  /* 0x02285049040075a7 */ /* 0x000062000802017f */
[----:B------:R-:W-:Y:S05]  /*bfa0*/  @!P4 BRA `(.L_x_11637) ;  /* 0x000000000004c947 */ /* 0x000fea0003800000 */
[----:B------:R-:W-:Y:S01]  /*bfb0*/  BPT.TRAP 0x1 ;  /* 0x000000040000795c */ /* 0x000fe20000300000 */
.L_x_11637:
[----:B------:R-:W-:Y:S04]  /*bfc0*/  BSSY B0, `(.L_x_11638) ;  /* 0x0000004000007945 */ /* 0x000fe80003800000 */
[----:B-1----:R-:W-:Y:S05]  /*bfd0*/  @P1 BRA `(.L_x_11639) ;  /* 0x0000000000081947 */ /* 0x002fea0003800000 */
[----:B------:R-:W1:Y:S02]  /*bfe0*/  SYNCS.PHASECHK.TRANS64.TRYWAIT P1, [R4+URZ+0x22850], R73 ;  /* 0x02285049040075a7 */ /* 0x000e64000802017f */
[----:B-1----:R-:W-:Y:S05]  /*bff0*/  @!P1 BRA `(.L_x_11640) ;  /* 0x0000018000309947 */ /* 0x002fea0003800000 */
.L_x_11639:
[----:B------:R-:W-:Y:S05]  /*c000*/  BSYNC B0 ;  /* 0x0000000000007941 */ /* 0x000fea0003800000 */
.L_x_11638:
[----:B------:R-:W-:Y:S05]  /*c010*/  WARPSYNC.ALL ;  /* 0x0000000000007948 */ /* 0x000fea0003800000 */
[----:B------:R-:W2:Y:S01]  /*c020*/  LDC R24, c[0x0][0x448] ;  /* 0x00011200ff187b82 */ /* 0x000ea20000000800 */
[----:B------:R-:W-:Y:S01]  /*c030*/  R2UR UR4, R19 ;  /* 0x00000000130472ca */ /* 0x000fe200000e0000 */
[----:B------:R-:W-:Y:S01]  /*c040*/  IMAD.MOV.U32 R27, RZ, RZ, 0xc00 ;  /* 0x00000c00ff1b7424 */ /* 0x000fe200078e00ff */
[----:B------:R-:W-:Y:S01]  /*c050*/  UISETP.NE.AND UP0, UPT, UR55, URZ, UPT ;  /* 0x0000003f3700728c */ /* 0x000fe2000bf05270 */
[----:B------:R-:W-:Y:S02]  /*c060*/  IMAD.MOV.U32 R177, RZ, RZ, R213 ;  /* 0x000000ffffb17224 */ /* 0x000fe400078e00d5 */
[----:B------:R-:W-:-:S02]  /*c070*/  IMAD.MOV.U32 R29, RZ, RZ, 0x40000040 ;  /* 0x40000040ff1d7424 */ /* 0x000fc400078e00ff */
[----:B------:R-:W-:Y:S02]  /*c080*/  IMAD.MOV.U32 R31, RZ, RZ, 0x40000040 ;  /* 0x40000040ff1f7424 */ /* 0x000fe400078e00ff */
[----:B01----:R-:W-:Y:S01]  /*c090*/  @!P0 VIADD R4, R4, 0x22860 ;  /* 0x0002286004048836 */ /* 0x003fe20000000000 */
[C---:B------:R-:W-:Y:S02]  /*c0a0*/  R2UR UR11, R29.reuse ;  /* 0x000000001d0b72ca */ /* 0x040fe400000e0000 */
[----:B------:R-:W-:Y:S01]  /*c0b0*/  R2UR UR19, R29 ;  /* 0x000000001d1372ca */ /* 0x000fe200000e0000 */
[----:B------:R-:W-:Y:S01]  /*c0c0*/  UIADD3 UR4, UR4, 0x400, URZ ;  /* 0x0000040004047890 */ /* 0x000fe2000fffe03f */
[----:B------:R-:W-:Y:S02]  /*c0d0*/  R2UR UR23, R31 ;  /* 0x000000001f1772ca */ /* 0x000fe400000e0000 */
[----:B------:R-:W-:Y:S01]  /*c0e0*/  @!P0 PRMT R4, RZ, 0x654, R4 ;  /* 0x00000654ff048816 */ /* 0x000fe20000000004 */
[----:B------:R-:W-:-:S04]  /*c0f0*/  USHF.R.U32.HI UR4, URZ, 0x4, UR4 ;  /* 0x000000043f047899 */ /* 0x000fc80008011604 */
[----:B------:R-:W-:Y:S01]  /*c100*/  ULOP3.LUT UR4, UR4, 0x3fff, URZ, 0xc0, !UPT ;  /* 0x00003fff04047892 */ /* 0x000fe2000f8ec03f */
[----:B------:R0:W-:Y:S01]  /*c110*/  BAR.SYNC.DEFER_BLOCKING R72, 0x100 ;  /* 0x000400480000751d */ /* 0x0001e20000010000 */
[----:B--2---:R-:W-:Y:S02]  /*c120*/  ISETP.NE.AND P1, PT, R24, 0x1, PT ;  /* 0x000000011800780c */ /* 0x004fe40003f25270 */
[----:B------:R-:W-:-:S06]  /*c130*/  ULOP3.LUT UR53, UR4, 0x3000000, URZ, 0xfc, !UPT ;  /* 0x0300000004357892 */ /* 0x000fcc000f8efc3f */
[----:B------:R-:W-:Y:S02]  /*c140*/  IMAD R24, R2, R27, UR53 ;  /* 0x0000003502187e24 */ /* 0x000fe4000f8e021b */
[----:B------:R-:W-:Y:S02]  /*c150*/  IMAD.MOV.U32 R27, RZ, RZ, 0x40000040 ;  /* 0x40000040ff1b7424 */ /* 0x000fe400078e00ff */
[C---:B------:R-:W-:Y:S01]  /*c160*/  VIADD R28, R24.reuse, 0x80 ;  /* 0x00000080181c7836 */ /* 0x040fe20000000000 */
[----:B------:R-:W1:Y:S01]  /*c170*/  @P1 LDC R26, c[0x0][0x44c] ;  /* 0x00011300ff1a1b82 */ /* 0x000e620000000800 */
[C---:B------:R-:W-:Y:S01]  /*c180*/  R2UR UR6, R24.reuse ;  /* 0x00000000180672ca */ /* 0x040fe200000e0000 */
[----:B------:R-:W-:Y:S01]  /*c190*/  VIADD R30, R24, 0x200 ;  /* 0x00000200181e7836 */ /* 0x000fe20000000000 */
[----:B------:R-:W-:Y:S02]  /*c1a0*/  R2UR UR15, R27 ;  /* 0x000000001b0f72ca */ /* 0x000fe400000e0000 */
[----:B------:R-:W-:Y:S01]  /*c1b0*/  R2UR UR10, R28 ;  /* 0x000000001c0a72ca */ /* 0x000fe200000e0000 */
[----:B------:R-:W-:Y:S01]  /*c1c0*/  VIADD R28, R24, 0x180 ;  /* 0x00000180181c7836 */ /* 0x000fe20000000000 */
[----:B------:R-:W-:Y:S01]  /*c1d0*/  R2UR UR22, R30 ;  /* 0x000000001e1672ca */ /* 0x000fe200000e0000 */
[----:B------:R-:W2:Y:S03]  /*c1e0*/  @P1 LDC R25, c[0x0][0x450] ;  /* 0x00011400ff191b82 */ /* 0x000ea60000000800 */
[----:B------:R-:W-:Y:S01]  /*c1f0*/  R2UR UR18, R28 ;  /* 0x000000001c1272ca */ /* 0x000fe200000e0000 */
[----:B-1----:R-:W-:-:S05]  /*c200*/  @P1 IMAD.HI.U32 R26, R213, R26, RZ ;  /* 0x0000001ad51a1227 */ /* 0x002fca00078e00ff */
[----:B--2---:R-:W-:Y:S01]  /*c210*/  @P1 SHF.R.U32.HI R177, RZ, R25, R26 ;  /* 0x00000019ffb11219 */ /* 0x004fe2000001161a */
[----:B------:R-:W-:Y:S01]  /*c220*/  IMAD.MOV.U32 R25, RZ, RZ, 0x40000040 ;  /* 0x40000040ff197424 */ /* 0x000fe200078e00ff */
[----:B------:R-:W-:Y:S01]  /*c230*/  PLOP3.LUT P1, PT, PT, PT, UP0, 0x40, 0x0 ;  /* 0x000000000000781c */ /* 0x000fe20003f2e808 */
[C---:B------:R-:W-:Y:S02]  /*c240*/  VIADD R26, R24.reuse, 0x100 ;  /* 0x00000100181a7836 */ /* 0x040fe40000000000 */
[----:B------:R-:W-:Y:S01]  /*c250*/  VIADD R24, R24, 0x280 ;  /* 0x0000028018187836 */ /* 0x000fe20000000000 */
[----:B------:R-:W-:Y:S02]  /*c260*/  R2UR UR7, R25 ;  /* 0x00000000190772ca */ /* 0x000fe400000e0000 */
[----:B------:R-:W-:Y:S02]  /*c270*/  R2UR UR14, R26 ;  /* 0x000000001a0e72ca */ /* 0x000fe400000e0000 */
[----:B------:R-:W-:-:S02]  /*c280*/  R2UR UR26, R24 ;  /* 0x00000000181a72ca */ /* 0x000fc400000e0000 */
[----:B------:R-:W-:Y:S02]  /*c290*/  R2UR UR27, R25 ;  /* 0x00000000191b72ca */ /* 0x000fe400000e0000 */
[----:B0-----:R-:W-:-:S06]  /*c2a0*/  WARPGROUP.ARRIVE ;  /* 0x00000000000079c5 */ /* 0x001fcc0000000000 */
[----:B------:R-:W-:Y:S03]  /*c2b0*/  HGMMA.64x256x16.F32 R24, R152, gdesc[UR4].tnspB, RZ, !UPT, gsb0 ;  /* 0x43e0000498187df0 */ /* 0x000fe6000c0008ff */
[----:B------:R-:W-:Y:S02]  /*c2c0*/  WARPGROUP.DEPBAR.LE gsb0, 0x0 ;  /* 0x00008000000079c5 */ /* 0x000fe40000010000 */
[----:B------:R-:W-:Y:S01]  /*c2d0*/  WARPGROUP.ARRIVE ;  /* 0x00000000000079c5 */ /* 0x000fe20000000000 */
[----:B------:R-:W-:-:S15]  /*c2e0*/  IADD3 R152, R177, R208, -R207 ;  /* 0x000000d0b1987210 */ /* 0x000fde0007ffe8cf */
[----:B------:R-:W-:-:S07]  /*c2f0*/  NOP ;  /* 0x0000000000007918 */ /* 0x000fce0000000000 */
[----:B------:R-:W-:Y:S01]  /*c300*/  HGMMA.64x256x16.F32 R24, R156, gdesc[UR8].tnspB, R24, gsb0 ;  /* 0x43e000089c187df0 */ /* 0x000fe20008000818 */
[----:B------:R-:W-:Y:S02]  /*c310*/  VIADD R153, R152, UR8 ;  /* 0x0000000898997c36 */ /* 0x000fe40008000000 */
        /* <DEDUP_REMOVED lines=32> */
.L_x_11643:
[----:B------:R-:W-:-:S06]  /*c520*/  UISETP.NE.AND UP0, UPT, UR9, 0x1, UPT ;  /* 0x000000010900788c */ /* 0x000fcc000bf05270 */
[----:B------:R-:W-:-:S05]  /*c530*/  PLOP3.LUT P1, PT, PT, PT, UP0, 0x80, 0x0 ;  /* 0x000000000000781c */ /* 0x000fca0003f2f008 */
[----:B------:R-:W-:-:S08]  /*c540*/  @UP0 ULDC.64 UR4, c[0x0][0x9e8] ;  /* 0x00027a0000040ab9 */ /* 0x000fd00000000a00 */
[----:B------:R-:W-:-:S05]  /*c550*/  @P1 IMAD.HI.U32 R152, R154, UR4, RZ ;  /* 0x000000049a981c27 */ /* 0x000fca000f8e00ff */
[----:B------:R-:W-:-:S07]  /*c560*/  @P1 SHF.R.U32.HI R154, RZ, UR5, R152 ;  /* 0x00000005ff9a1c19 */ /* 0x000fce0008011698 */
.L_x_11644:
[----:B------:R-:W-:Y:S05]  /*c570*/  BSYNC B0 ;  /* 0x0000000000007941 */ /* 0x000fea0003800000 */
.L_x_11642:
[----:B------:R-:W-:-:S04]  /*c580*/  IMAD.U32 R152, RZ, RZ, UR9 ;  /* 0x00000009ff987e24 */ /* 0x000fc8000f8e00ff */
[----:B------:R-:W-:-:S05]  /*c590*/  IMAD R152, R154, R152, UR9 ;  /* 0x000000099a987e24 */ /* 0x000fca000f8e0298 */
[----:B------:R-:W-:-:S07]  /*c5a0*/  VIMNMX R153, R153, R152, PT ;  /* 0x0000009899997248 */ /* 0x000fce0003fe0100 */
.L_x_11641:
[----:B------:R-:W-:Y:S01]  /*c5b0*/  IMAD.HI R153, R153, 0x2aaaaaab, RZ ;  /* 0x2aaaaaab99997827 */ /* 0x000fe200078e02ff */
[----:B------:R-:W-:Y:S01]  /*c5c0*/  ULDC UR43, c[0x0][0x9e4] ;  /* 0x00027900002b7ab9 */ /* 0x000fe20000000800 */
[----:B------:R-:W-:Y:S01]  /*c5d0*/  ULDC UR40, c[0x0][0x9e4] ;  /* 0x0002790000287ab9 */ /* 0x000fe20000000800 */
[----:B------:R-:W-:Y:S01]  /*c5e0*/  ULDC UR44, c[0x0][0x9dc] ;  /* 0x00027700002c7ab9 */ /* 0x000fe20000000800 */
[----:B------:R-:W-:Y:S01]  /*c5f0*/  ULDC UR50, c[0x0][0x9dc] ;  /* 0x0002770000327ab9 */ /* 0x000fe20000000800 */
[----:B------:R-:W-:Y:S01]  /*c600*/  SHF.R.U32.HI R152, RZ, 0x1f, R153 ;  /* 0x0000001fff987819 */ /* 0x000fe20000011699 */
[----:B------:R-:W-:Y:S01]  /*c610*/  ULDC UR37, c[0x0][0x988] ;  /* 0x0002620000257ab9 */ /* 0x000fe20000000800 */
[----:B------:R-:W-:Y:S01]  /*c620*/  ULDC UR42, c[0x0][0x988] ;  /* 0x00026200002a7ab9 */ /* 0x000fe20000000800 */
[----:B------:R-:W-:Y:S01]  /*c630*/  ULDC UR41, c[0x0][0x988] ;  /* 0x0002620000297ab9 */ /* 0x000fe20000000800 */
[----:B------:R-:W-:Y:S01]  /*c640*/  LEA.HI.SX32 R152, R153, R152, 0x1c ;  /* 0x0000009899987211 */ /* 0x000fe200078fe2ff */
[----:B------:R-:W-:Y:S01]  /*c650*/  ULDC UR51, c[0x0][0x9e0] ;  /* 0x0002780000337ab9 */ /* 0x000fe20000000800 */
[----:B------:R-:W-:-:S02]  /*c660*/  ULDC UR45, c[0x0][0x9e0] ;  /* 0x00027800002d7ab9 */ /* 0x000fc40000000800 */
[----:B------:R-:W-:-:S04]  /*c670*/  VIMNMX R216, R219, R152, !PT ;  /* 0x00000098dbd87248 */ /* 0x000fc80007fe0100 */
[----:B------:R-:W-:-:S13]  /*c680*/  ISETP.GE.AND P1, PT, R4, R216, PT ;  /* 0x000000d80400720c */ /* 0x000fda0003f26270 */
[----:B------:R-:W-:Y:S05]  /*c690*/  @!P1 BRA `(.L_x_11645) ;  /* 0x0000003000789947 */ /* 0x000fea0003800000 */
.L_x_11663:
[----:B------:R-:W-:Y:S01]  /*c6a0*/  IMAD.U32 R10, RZ, RZ, UR54 ;  /* 0x00000036ff0a7e24 */ /* 0x000fe2000f8e00ff */
[----:B------:R-:W-:Y:S05]  /*c6b0*/  YIELD ;  /* 0x0000000000007946 */ /* 0x000fea0003800000 */
[----:B------:R-:W-:Y:S01]  /*c6c0*/  ISETP.NE.AND P2, PT, R10, 0x3, PT ;  /* 0x000000030a00780c */ /* 0x000fe20003f45270 */
[----:B------:R-:W-:-:S05]  /*c6d0*/  VIADD R2, R2, 0x1 ;  /* 0x0000000102027836 */ /* 0x000fca0000000000 */
[----:B------:R-:W-:-:S04]  /*c6e0*/  ISETP.NE.AND P1, PT, R2, 0x2, PT ;  /* 0x000000020200780c */ /* 0x000fc80003f25270 */
[----:B------:R-:W-:Y:S02]  /*c6f0*/  SEL R9, RZ, 0x1, P1 ;  /* 0x00000001ff097807 */ /* 0x000fe40000800000 */
[----:B------:R-:W-:Y:S02]  /*c700*/  SEL R2, R2, RZ, P1 ;  /* 0x000000ff02027207 */ /* 0x000fe40000800000 */
[----:B------:R-:W-:Y:S01]  /*c710*/  LOP3.LUT R206, R206, R9, RZ, 0x3c, !PT ;  /* 0x00000009cece7212 */ /* 0x000fe200078e3cff */
[----:B0-----:R-:W-:Y:S06]  /*c720*/  @!P2 BRA `(.L_x_11646) ;  /* 0x000000000004a947 */ /* 0x001fec0003800000 */
[----:B------:R-:W-:Y:S01]  /*c730*/  BPT.TRAP 0x1 ;  /* 0x000000040000795c */ /* 0x000fe20000300000 */
.L_x_11646:
[----:B------:R-:W-:Y:S01]  /*c740*/  IMAD R200, R2, 0x8, R19 ;  /* 0x0000000802c87824 */ /* 0x000fe200078e0213 */
[----:B------:R-:W-:-:S04]  /*c750*/  SHF.L.U32 R201, R206, 0x1f, RZ ;  /* 0x0000001fcec97819 */ /* 0x000fc800000006ff */
[----:B------:R0:W1:Y:S01]  /*c760*/  SYNCS.PHASECHK.TRANS64.TRYWAIT P1, [R200+URZ+0x22830], R201 ;  /* 0x022830c9c80075a7 */ /* 0x000062000802017f */
[----:B------:R-:W-:Y:S05]  /*c770*/  @!P2 BRA `(.L_x_11647) ;  /* 0x000000000004a947 */ /* 0x000fea0003800000 */
[----:B------:R-:W-:Y:S01]  /*c780*/  BPT.TRAP 0x1 ;  /* 0x000000040000795c */ /* 0x000fe20000300000 */
.L_x_11647:
[----:B------:R-:W-:Y:S02]  /*c790*/  IMAD R10, R2, 0x300, R214 ;  /* 0x00000300020a7824 */ /* 0x000fe400078e02d6 */
[----:B------:R-:W-:Y:S01]  /*c7a0*/  IMAD.MOV.U32 R11, RZ, RZ, 0x40000040 ;  /* 0x40000040ff0b7424 */ /* 0x000fe200078e00ff */
[----:B-1----:R-:W-:Y:S06]  /*c7b0*/  @P1 BRA `(.L_x_11648) ;  /* 0x0000000000081947 */ /* 0x002fec0003800000 */
[----:B------:R-:W1:Y:S02]  /*c7c0*/  SYNCS.PHASECHK.TRANS64.TRYWAIT P1, [R200+URZ+0x22830], R201 ;  /* 0x022830c9c80075a7 */ /* 0x000e64000802017f */
[----:B-1----:R-:W-:Y:S05]  /*c7d0*/  @!P1 BRA `(.L_x_11649) ;  /* 0x00000178004c9947 */ /* 0x002fea0003800000 */
.L_x_11648:
[----:B------:R-:W-:Y:S05]  /*c7e0*/  WARPSYNC.ALL ;  /* 0x0000000000007948 */ /* 0x000fea0003800000 */
        /* <DEDUP_REMOVED lines=8> */
[----:B------:R-:W2:Y:S01]  /*c870*/  LDC R9, c[0x0][0x448] ;  /* 0x00011200ff097b82 */ /* 0x000ea20000000800 */
[----:B------:R-:W3:Y:S01]  /*c880*/  S2R R217, SR_TID.X ;  /* 0x0000000000d97919 */ /* 0x000ee20000002100 */
[----:B------:R-:W-:Y:S01]  /*c890*/  IMAD.IADD R228, R215, 0x1, R213 ;  /* 0x00000001d7e47824 */ /* 0x000fe200078e02d5 */
[----:B------:R-:W-:-:S08]  /*c8a0*/  UISETP.NE.AND UP0, UPT, UR55, URZ, UPT ;  /* 0x0000003f3700728c */ /* 0x000fd0000bf05270 */
[----:B------:R-:W-:Y:S01]  /*c8b0*/  HGMMA.64x96x16.F32 R152, gdesc[UR4], RZ, !UPT, gsb0 ;  /* 0x01600000049879f0 */ /* 0x000fe2000c0008ff */
[----:B------:R-:W-:Y:S01]  /*c8c0*/  R2UR UR6, R202 ;  /* 0x00000000ca0672ca */ /* 0x000fe200000e0000 */
[----:B------:R-:W-:Y:S01]  /*c8d0*/  VIADD R202, R10, 0x4 ;  /* 0x000000040aca7836 */ /* 0x000fe20000000000 */
[----:B------:R-:W-:Y:S01]  /*c8e0*/  R2UR UR7, R203 ;  /* 0x00000000cb0772ca */ /* 0x000fe200000e0000 */
[----:B------:R-:W-:Y:S01]  /*c8f0*/  IMAD.MOV.U32 R203, RZ, RZ, 0x40000040 ;  /* 0x40000040ffcb7424 */ /* 0x000fe200078e00ff */
[----:B------:R-:W-:Y:S01]  /*c900*/  R2UR UR4, R20 ;  /* 0x00000000140472ca */ /* 0x000fe200000e0000 */
[----:B------:R-:W-:Y:S01]  /*c910*/  VIADD R10, R10, 0x6 ;  /* 0x000000060a0a7836 */ /* 0x000fe20000000000 */
[----:B------:R-:W-:Y:S02]  /*c920*/  R2UR UR5, R21 ;  /* 0x00000000150572ca */ /* 0x000fe400000e0000 */
[----:B--2---:R-:W-:Y:S02]  /*c930*/  ISETP.NE.AND P1, PT, R9, 0x1, PT ;  /* 0x000000010900780c */ /* 0x004fe40003f25270 */
[----:B---3--:R-:W-:-:S11]  /*c940*/  SHF.R.U32.HI R217, RZ, 0x7, R217 ;  /* 0x00000007ffd97819 */ /* 0x008fd600000116d9 */
[----:B------:R-:W2:Y:S01]  /*c950*/  @P1 LDC R9, c[0x0][0x450] ;  /* 0x00011400ff091b82 */ /* 0x000ea20000000800 */
[----:B------:R-:W-:Y:S02]  /*c960*/  WARPGROUP.DEPBAR.LE gsb0, 0x0 ;  /* 0x00008000000079c5 */ /* 0x000fe40000010000 */
[----:B------:R-:W-:-:S06]  /*c970*/  WARPGROUP.ARRIVE ;  /* 0x00000000000079c5 */ /* 0x000fcc0000000000 */
        /* <DEDUP_REMOVED lines=9> */
[----:B------:R-:W-:Y:S01]  /*ca10*/  R2UR UR7, R11 ;  /* 0x000000000b0772ca */ /* 0x000fe200000e0000 */
[----:B------:R-:W3:Y:S01]  /*ca20*/  @P1 LDC R10, c[0x0][0x44c] ;  /* 0x00011300ff0a1b82 */ /* 0x000ee20000000800 */
[----:B------:R-:W-:Y:S01]  /*ca30*/  R2UR UR4, R12 ;  /* 0x000000000c0472ca */ /* 0x000fe200000e0000 */
[----:B------:R-:W-:Y:S01]  /*ca40*/  IMAD.U32 R11, RZ, RZ, UR44 ;  /* 0x0000002cff0b7e24 */ /* 0x000fe2000f8e00ff */
[----:B------:R-:W-:-:S04]  /*ca50*/  R2UR UR5, R13 ;  /* 0x000000000d0572ca */ /* 0x000fc800000e0000 */
[----:B------:R-:W-:Y:S01]  /*ca60*/  LOP3.LUT R227, RZ, R11, RZ, 0x33, !PT ;  /* 0x0000000bffe37212 */ /* 0x000fe200078e33ff */
[----:B---3--:R-:W-:-:S05]  /*ca70*/  @P1 IMAD.HI.U32 R10, R228, R10, RZ ;  /* 0x0000000ae40a1227 */ /* 0x008fca00078e00ff */
[----:B--2---:R-:W-:Y:S01]  /*ca80*/  @P1 SHF.R.U32.HI R228, RZ, R9, R10 ;  /* 0x00000009ffe41219 */ /* 0x004fe2000001160a */
[----:B------:R-:W-:Y:S01]  /*ca90*/  @!P0 VIADD R9, R200, 0x22840 ;  /* 0x00022840c8098836 */ /* 0x000fe20000000000 */
[----:B------:R-:W-:Y:S02]  /*caa0*/  IADD3 R10, -R217, 0xb, RZ ;  /* 0x0000000bd90a7810 */ /* 0x000fe40007ffe1ff */
[----:B------:R-:W-:Y:S01]  /*cab0*/  PLOP3.LUT P1, PT, PT, PT, UP0, 0x40, 0x0 ;  /* 0x000000000000781c */ /* 0x000fe20003f2e808 */
[----:B------:R-:W2:Y:S01]  /*cac0*/  SHFL.IDX PT, R229, R228, RZ, 0x1c1f ;  /* 0x001c1fffe4e57589 */ /* 0x000ea200000e0000 */
[----:B------:R-:W-:Y:S01]  /*cad0*/  @!P0 PRMT R9, RZ, 0x654, R9 ;  /* 0x00000654ff098816 */ /* 0x000fe20000000009 */
[----:B------:R-:W-:Y:S02]  /*cae0*/  WARPGROUP.DEPBAR.LE gsb0, 0x0 ;  /* 0x00008000000079c5 */ /* 0x000fe40000010000 */
[----:B------:R-:W-:-:S06]  /*caf0*/  WARPGROUP.ARRIVE ;  /* 0x00000000000079c5 */ /* 0x000fcc0000000000 */
[----:B------:R-:W-:Y:S03]  /*cb00*/  HGMMA.64x96x16.F32 R152, gdesc[UR4], R152, gsb0 ;  /* 0x01600000049879f0 */ /* 0x000fe60008000898 */
[----:B------:R-:W-:Y:S02]  /*cb10*/  WARPGROUP.DEPBAR.LE gsb0, 0x0 ;  /* 0x00008000000079c5 */ /* 0x000fe40000010000 */
[----:B------:R3:W-:Y:S06]  /*cb20*/  BAR.ARV R10, 0x100 ;  /* 0x0004000a0000751d */ /* 0x0007ec0000002000 */
[----:B------:R4:W-:Y:S02]  /*cb30*/  @!P0 SYNCS.ARRIVE.TRANS64.RED.A1T0 RZ, [R9+URZ], RZ ;  /* 0x000000ff09ff89a7 */ /* 0x0009e4000810043f */
[----:B----4-:R-:W-:-:S05]  /*cb40*/  IMAD R9, R4, -0x60, RZ ;  /* 0xffffffa004097824 */ /* 0x010fca00078e02ff */
[----:B------:R-:W-:-:S04]  /*cb50*/  IADD3 R226, -R209, 0x1, R9 ;  /* 0x00000001d1e27810 */ /* 0x000fc80007ffe109 */
[----:B------:R-:W-:-:S05]  /*cb60*/  IADD3 R226, -R207, R226, R208 ;  /* 0x000000e2cfe27210 */ /* 0x000fca0007ffe1d0 */
[----:B------:R-:W-:Y:S02]  /*cb70*/  IMAD.IADD R227, R227, 0x1, R226 ;  /* 0x00000001e3e37824 */ /* 0x000fe400078e02e2 */
[----:B------:R-:W-:Y:S02]  /*cb80*/  VIADD R226, R226, UR51 ;  /* 0x00000033e2e27c36 */ /* 0x000fe40008000000 */
[C---:B--2---:R-:W-:Y:S02]  /*cb90*/  IMAD.IADD R217, R229.reuse, 0x1, R227 ;  /* 0x00000001e5d97824 */ /* 0x044fe400078e02e3 */
[----:B------:R-:W-:Y:S01]  /*cba0*/  IMAD.IADD R225, R229, 0x1, R226 ;  /* 0x00000001e5e17824 */ /* 0x000fe200078e02e2 */
[----:B---3--:R-:W-:Y:S06]  /*cbb0*/  @P1 BRA `(.L_x_11650) ;  /* 0x0000000000581947 */ /* 0x008fec0003800000 */
        /* <DEDUP_REMOVED lines=12> */
.L_x_11652:
[----:B------:R-:W-:-:S05]  /*cc80*/  IMAD.U32 R230, RZ, RZ, UR43 ;  /* 0x0000002bffe67e24 */ /* 0x000fca000f8e00ff */
[----:B------:R-:W-:-:S13]  /*cc90*/  ISETP.NE.AND P1, PT, R230, 0x1, PT ;  /* 0x00000001e600780c */ /* 0x000fda0003f25270 */
[----:B------:R-:W2:Y:S02]  /*cca0*/  @P1 LDC.64 R202, c[0x0][0x9e8] ;  /* 0x00027a00ffca1b82 */ /* 0x000ea40000000a00 */
[----:B--2---:R-:W-:-:S05]  /*ccb0*/  @P1 IMAD.HI.U32 R202, R229, R202, RZ ;  /* 0x000000cae5ca1227 */ /* 0x004fca00078e00ff */
[----:B------:R-:W-:-:S07]  /*ccc0*/  @P1 SHF.R.U32.HI R229, RZ, R203, R202 ;  /* 0x000000cbffe51219 */ /* 0x000fce00000116ca */
.L_x_11653:
[----:B------:R-:W-:Y:S05]  /*ccd0*/  BSYNC B0 ;  /* 0x0000000000007941 */ /* 0x000fea0003800000 */
.L_x_11651:
[----:B------:R-:W-:-:S04]  /*cce0*/  IMAD.IADD R202, R9, 0x1, -R209 ;  /* 0x0000000109ca7824 */ /* 0x000fc800078e0ad1 */
[----:B------:R-:W-:-:S05]  /*ccf0*/  IMAD R202, R229, R230, R202 ;  /* 0x000000e6e5ca7224 */ /* 0x000fca00078e02ca */
[----:B------:R-:W-:Y:S02]  /*cd00*/  VIADDMNMX R225, R202, R230, R225, PT ;  /* 0x000000e6cae17246 */ /* 0x000fe400038001e1 */
[----:B------:R-:W-:-:S07]  /*cd10*/  VIMNMX R217, R217, R202, !PT ;  /* 0x000000cad9d97248 */ /* 0x000fce0007fe0100 */
.L_x_11650:
[C---:B------:R-:W-:Y:S01]  /*cd20*/  ISETP.GE.AND P1, PT, R9.reuse, 0x1, PT ;  /* 0x000000010900780c */ /* 0x040fe20003f26270 */
[----:B------:R-:W-:Y:S01]  /*cd30*/  UISETP.NE.AND UP0, UPT, UR55, URZ, UPT ;  /* 0x0000003f3700728c */ /* 0x000fe2000bf05270 */
[----:B------:R-:W-:Y:S02]  /*cd40*/  LOP3.LUT R18, R18, 0xfffbffff, RZ, 0xc0, !PT ;  /* 0xfffbffff12127812 */ /* 0x000fe400078ec0ff */
[----:B------:R-:W-:-:S09]  /*cd50*/  ISETP.GE.AND P3, PT, R9, 0x9, PT ;  /* 0x000000090900780c */ /* 0x000fd20003f66270 */
[----:B------:R-:W-:Y:S02]  /*cd60*/  @P1 LOP3.LUT R18, R18, 0x40000, RZ, 0xfc, !PT ;  /* 0x0004000012121812 */ /* 0x000fe400078efcff */
[----:B------:R-:W-:Y:S02]  /*cd70*/  ISETP.GT.AND P1, PT, R217, RZ, !P1 ;  /* 0x000000ffd900720c */ /* 0x000fe40004f24270 */
[----:B------:R-:W-:Y:S02]  /*cd80*/  LOP3.LUT R18, R18, 0xfffffffd, RZ, 0xc0, !PT ;  /* 0xfffffffd12127812 */ /* 0x000fe400078ec0ff */
[----:B------:R-:W-:Y:S02]  /*cd90*/  ISETP.LT.OR P2, PT, R225, 0x1, P1 ;  /* 0x00000001e100780c */ /* 0x000fe40000f41670 */
[----:B------:R-:W-:Y:S02]  /*cda0*/  ISETP.GE.AND P1, PT, R9, 0x2, PT ;  /* 0x000000020900780c */ /* 0x000fe40003f26270 */
[----:B------:R-:W-:-:S02]  /*cdb0*/  FSEL R152, R152, -INF , !P2 ;  /* 0xff80000098987808 */ /* 0x000fc40005000000 */
[----:B------:R-:W-:Y:S02]  /*cdc0*/  ISETP.GT.AND P2, PT, R217, 0x1, !P1 ;  /* 0x00000001d900780c */ /* 0x000fe40004f44270 */
[----:B------:R-:W-:Y:S02]  /*cdd0*/  @P3 LOP3.LUT R18, R18, 0x2, RZ, 0xfc, !PT ;  /* 0x0000000212123812 */ /* 0x000fe400078efcff */
[----:B------:R-:W-:Y:S02]  /*cde0*/  ISETP.LT.OR P2, PT, R225, 0x2, P2 ;  /* 0x00000002e100780c */ /* 0x000fe40001741670 */
[----:B------:R-:W-:Y:S02]  /*cdf0*/  LOP3.LUT R18, R18, 0xfffffffb, RZ, 0xc0, !PT ;  /* 0xfffffffb12127812 */ /* 0x000fe400078ec0ff */
[----:B------:R-:W-:Y:S02]  /*ce00*/  FSEL R153, R153, -INF , !P2 ;  /* 0xff80000099997808 */ /* 0x000fe40005000000 */
[----:B------:R-:W-:-:S02]  /*ce10*/  ISETP.GT.AND P2, PT, R217, 0x8, !P3 ;  /* 0x00000008d900780c */ /* 0x000fc40005f44270 */
        /* <DEDUP_REMOVED lines=136> */
.L_x_11656:
[----:B------:R-:W-:-:S05]  /*d6a0*/  IMAD.U32 R225, RZ, RZ, UR43 ;  /* 0x0000002bffe17e24 */ /* 0x000fca000f8e00ff */
[----:B------:R-:W-:-:S13]  /*d6b0*/  ISETP.NE.AND P6, PT, R225, 0x1, PT ;  /* 0x00000001e100780c */ /* 0x000fda0003fc5270 */
[----:B------:R-:W2:Y:S02]  /*d6c0*/  @P6 LDC.64 R156, c[0x0][0x9e8] ;  /* 0x00027a00ff9c6b82 */ /* 0x000ea40000000a00 */
[----:B--2---:R-:W-:-:S05]  /*d6d0*/  @P6 IMAD.HI.U32 R156, R217, R156, RZ ;  /* 0x0000009cd99c6227 */ /* 0x004fca00078e00ff */
[----:B------:R-:W-:-:S07]  /*d6e0*/  @P6 SHF.R.U32.HI R217, RZ, R157, R156 ;  /* 0x0000009dffd96219 */ /* 0x000fce000001169c */
.L_x_11657:
[----:B------:R-:W-:Y:S05]  /*d6f0*/  BSYNC B0 ;  /* 0x0000000000007941 */ /* 0x000fea0003800000 */
.L_x_11655:
[----:B------:R-:W-:-:S04]  /*d700*/  IMAD.IADD R9, R9, 0x1, -R209 ;  /* 0x0000000109097824 */ /* 0x000fc800078e0ad1 */
[----:B------:R-:W-:-:S05]  /*d710*/  IMAD R9, R217, R225, R9 ;  /* 0x000000e1d9097224 */ /* 0x000fca00078e0209 */
[----:B------:R-:W-:Y:S02]  /*d720*/  VIMNMX R227, R227, R9, !PT ;  /* 0x00000009e3e37248 */ /* 0x000fe40007fe0100 */
[----:B------:R-:W-:-:S07]  /*d730*/  VIADDMNMX R226, R9, R225, R226, PT ;  /* 0x000000e109e27246 */ /* 0x000fce00038001e2 */
.L_x_11654:
[----:B------:R-:W-:Y:S02]  /*d740*/  ISETP.GT.AND P1, PT, R227, 0x1, !P1 ;  /* 0x00000001e300780c */ /* 0x000fe40004f24270 */
[----:B------:R-:W-:Y:S02]  /*d750*/  FMNMX.FTZ R9, R152, R0, !PT ;  /* 0x0000000098097209 */ /* 0x000fe40007810000 */
        /* <DEDUP_REMOVED lines=58> */
[----:B------:R-:W2:Y:S01]  /*db00*/  SHFL.BFLY PT, R157, R9, 0x2, 0x1f ;  /* 0x0c401f00099d7f89 */ /* 0x000ea200000e0000 */
[----:B------:R-:W-:-:S02]  /*db10*/  LOP3.LUT P6, RZ, R18, 0x20, RZ, 0xc0, !PT ;  /* 0x0000002012ff7812 */ /* 0x000fc400078cc0ff */
[C---:B------:R-:W-:Y:S02]  /*db20*/  ISETP.GT.AND P1, PT, R227.reuse, 0x28, !P1 ;  /* 0x00000028e300780c */ /* 0x040fe40004f24270 */
[----:B------:R-:W-:Y:S02]  /*db30*/  ISETP.GT.AND P2, PT, R227, 0x49, !P2 ;  /* 0x00000049e300780c */ /* 0x000fe40005744270 */
[C---:B------:R-:W-:Y:S02]  /*db40*/  ISETP.LT.OR P1, PT, R226.reuse, 0x29, P1 ;  /* 0x00000029e200780c */ /* 0x040fe40000f21670 */
[----:B------:R-:W-:Y:S02]  /*db50*/  ISETP.LT.OR P2, PT, R226, 0x4a, P2 ;  /* 0x0000004ae200780c */ /* 0x000fe40001741670 */
[----:B------:R-:W-:Y:S02]  /*db60*/  FSEL R174, R174, -INF , !P1 ;  /* 0xff800000aeae7808 */ /* 0x000fe40004800000 */
[----:B------:R-:W-:-:S02]  /*db70*/  LOP3.LUT P1, RZ, R18, 0x1000, RZ, 0xc0, !PT ;  /* 0x0000100012ff7812 */ /* 0x000fc4000782c0ff */
[----:B------:R-:W-:Y:S02]  /*db80*/  FSEL R191, R191, -INF , !P2 ;  /* 0xff800000bfbf7808 */ /* 0x000fe40005000000 */
[C---:B------:R-:W-:Y:S02]  /*db90*/  ISETP.GT.AND P1, PT, R227.reuse, 0x29, !P1 ;  /* 0x00000029e300780c */ /* 0x040fe40004f24270 */
[----:B------:R-:W-:Y:S02]  /*dba0*/  LOP3.LUT P2, RZ, R18, 0x40000, RZ, 0xc0, !PT ;  /* 0x0004000012ff7812 */ /* 0x000fe4000784c0ff */
[----:B------:R-:W-:Y:S02]  /*dbb0*/  ISETP.LT.OR P1, PT, R226, 0x2a, P1 ;  /* 0x0000002ae200780c */ /* 0x000fe40000f21670 */
[----:B------:R-:W-:Y:S02]  /*dbc0*/  ISETP.GT.AND P3, PT, R227, 0x50, !P3 ;  /* 0x00000050e300780c */ /* 0x000fe40005f64270 */
[----:B------:R-:W-:-:S02]  /*dbd0*/  FSEL R175, R175, -INF , !P1 ;  /* 0xff800000afaf7808 */ /* 0x000fc40004800000 */
[----:B------:R-:W-:Y:S02]  /*dbe0*/  LOP3.LUT P1, RZ, R18, 0x800, RZ, 0xc0, !PT ;  /* 0x0000080012ff7812 */ /* 0x000fe4000782c0ff */
[----:B--2---:R-:W-:Y:S01]  /*dbf0*/  FMNMX.FTZ R157, R9, R157, !PT ;  /* 0x0000009d099d7209 */ /* 0x004fe20007810000 */
[----:B------:R-:W-:Y:S01]  /*dc00*/  IMAD.U32 R9, RZ, RZ, UR42 ;  /* 0x0000002aff097e24 */ /* 0x000fe2000f8e00ff */
[C---:B------:R-:W-:Y:S02]  /*dc10*/  ISETP.GT.AND P1, PT, R227.reuse, 0x30, !P1 ;  /* 0x00000030e300780c */ /* 0x040fe40004f24270 */
[C---:B------:R-:W-:Y:S02]  /*dc20*/  ISETP.LT.OR P3, PT, R226.reuse, 0x51, P3 ;  /* 0x00000051e200780c */ /* 0x040fe40001f61670 */
[----:B------:R-:W-:Y:S02]  /*dc30*/  ISETP.LT.OR P1, PT, R226, 0x31, P1 ;  /* 0x00000031e200780c */ /* 0x000fe40000f21670 */
[----:B------:R-:W-:-:S02]  /*dc40*/  ISETP.GT.AND P4, PT, R227, 0x51, !P4 ;  /* 0x00000051e300780c */ /* 0x000fc40006784270 */
[----:B------:R-:W-:Y:S02]  /*dc50*/  FSEL R156, R178, -INF , !P1 ;  /* 0xff800000b29c7808 */ /* 0x000fe40004800000 */
[----:B------:R-:W-:Y:S01]  /*dc60*/  LOP3.LUT P1, RZ, R18, 0x400, RZ, 0xc0, !PT ;  /* 0x0000040012ff7812 */ /* 0x000fe2000782c0ff */
[----:B------:R-:W2:Y:S01]  /*dc70*/  SHFL.BFLY PT, R178, R157, 0x1, 0x1f ;  /* 0x0c201f009db27f89 */ /* 0x000ea200000e0000 */
[----:B------:R-:W-:Y:S02]  /*dc80*/  FSEL R194, R194, -INF , !P3 ;  /* 0xff800000c2c27808 */ /* 0x000fe40005800000 */
[C---:B------:R-:W-:Y:S02]  /*dc90*/  ISETP.GT.AND P1, PT, R227.reuse, 0x31, !P1 ;  /* 0x00000031e300780c */ /* 0x040fe40004f24270 */
[----:B------:R-:W-:Y:S02]  /*dca0*/  ISETP.GT.AND P5, PT, R227, 0x58, !P5 ;  /* 0x00000058e300780c */ /* 0x000fe40006fa4270 */
[----:B------:R-:W-:-:S02]  /*dcb0*/  ISETP.LT.OR P1, PT, R226, 0x32, P1 ;  /* 0x00000032e200780c */ /* 0x000fc40000f21670 */
[----:B------:R-:W-:Y:S02]  /*dcc0*/  ISETP.LT.OR P4, PT, R226, 0x52, P4 ;  /* 0x00000052e200780c */ /* 0x000fe40002781670 */
[----:B------:R-:W-:Y:S02]  /*dcd0*/  FSEL R179, R179, -INF , !P1 ;  /* 0xff800000b3b37808 */ /* 0x000fe40004800000 */
[----:B------:R-:W-:Y:S02]  /*dce0*/  LOP3.LUT P1, RZ, R18, 0x200, RZ, 0xc0, !PT ;  /* 0x0000020012ff7812 */ /* 0x000fe4000782c0ff */
[----:B------:R-:W-:Y:S02]  /*dcf0*/  ISETP.LT.OR P5, PT, R226, 0x59, P5 ;  /* 0x00000059e200780c */ /* 0x000fe40002fa1670 */
[----:B------:R-:W-:Y:S02]  /*dd00*/  ISETP.GT.AND P1, PT, R227, 0x38, !P1 ;  /* 0x00000038e300780c */ /* 0x000fe40004f24270 */
[----:B------:R-:W-:-:S02]  /*dd10*/  FSEL R195, R195, -INF , !P4 ;  /* 0xff800000c3c37808 */ /* 0x000fc40006000000 */
[----:B------:R-:W-:Y:S02]  /*dd20*/  ISETP.LT.OR P1, PT, R226, 0x39, P1 ;  /* 0x00000039e200780c */ /* 0x000fe40000f21670 */
[----:B------:R-:W-:Y:S02]  /*dd30*/  FSEL R198, R198, -INF , !P5 ;  /* 0xff800000c6c67808 */ /* 0x000fe40006800000 */
[----:B------:R-:W-:Y:S02]  /*dd40*/  FSEL R182, R182, -INF , !P1 ;  /* 0xff800000b6b67808 */ /* 0x000fe40004800000 */
[----:B------:R-:W-:Y:S02]  /*dd50*/  LOP3.LUT P1, RZ, R18, 0x100, RZ, 0xc0, !PT ;  /* 0x0000010012ff7812 */ /* 0x000fe4000782c0ff */
[----:B--2---:R-:W-:Y:S02]  /*dd60*/  FMNMX.FTZ R178, R157, R178, !PT ;  /* 0x000000b29db27209 */ /* 0x004fe40007810000 */
        /* <DEDUP_REMOVED lines=18> */
[----:B------:R-:W-:-:S05]  /*de90*/  FMUL.FTZ R0, R178, R9 ;  /* 0x00000009b2007220 */ /* 0x000fca0000410000 */
[----:B------:R-:W-:Y:S02]  /*dea0*/  FSEL R0, R0, RZ, P1 ;  /* 0x000000ff00007208 */ /* 0x000fe40000800000 */
[----:B------:R-:W-:-:S03]  /*deb0*/  ISETP.GT.AND P1, PT, R227, RZ, !P2 ;  /* 0x000000ffe300720c */ /* 0x000fc60005724270 */
        /* <DEDUP_REMOVED lines=25> */
[----:B------:R-:W-:Y:S01]  /*e050*/  MUFU.EX2 R152, R152 ;  /* 0x0000009800987308 */ /* 0x000fe20000000800 */
[----:B------:R-:W-:-:S04]  /*e060*/  ISETP.LT.OR P1, PT, R226, 0x1, P1 ;  /* 0x00000001e200780c */ /* 0x000fc80000f21670 */
[----:B------:R-:W-:Y:S02]  /*e070*/  FSEL R154, R154, -INF , !P1 ;  /* 0xff8000009a9a7808 */ /* 0x000fe40004800000 */
[----:B------:R-:W-:Y:S01]  /*e080*/  ISETP.GT.AND P1, PT, R227, 0x59, !P6 ;  /* 0x00000059e300780c */ /* 0x000fe20007724270 */
[----:B------:R-:W2:Y:S03]  /*e090*/  MUFU.EX2 R0, R0 ;  /* 0x0000000000007308 */ /* 0x000ea60000000800 */
[----:B------:R-:W-:-:S04]  /*e0a0*/  ISETP.LT.OR P1, PT, R226, 0x5a, P1 ;  /* 0x0000005ae200780c */ /* 0x000fc80000f21670 */
[----:B------:R-:W-:Y:S01]  /*e0b0*/  FSEL R199, R199, -INF , !P1 ;  /* 0xff800000c7c77808 */ /* 0x000fe20004800000 */
[----:B------:R-:W3:Y:S08]  /*e0c0*/  MUFU.EX2 R153, R153 ;  /* 0x0000009900997308 */ /* 0x000ef00000000800 */
        /* <DEDUP_REMOVED lines=11> */
[----:B------:R-:W-:Y:S01]  /*e180*/  FMUL.FTZ R36, R36, R0 ;  /* 0x0000000024247220 */ /* 0x000fe20000410000 */
[----:B------:R-:W-:Y:S01]  /*e190*/  FMNMX.FTZ R153, R154, R8, !PT ;  /* 0x000000089a997209 */ /* 0x000fe20007810000 */
[-C--:B------:R-:W-:Y:S01]  /*e1a0*/  FMUL.FTZ R37, R37, R0.reuse ;  /* 0x0000000025257220 */ /* 0x080fe20000410000 */
[-C--:B------:R-:W-:Y:S01]  /*e1b0*/  FMUL.FTZ R40, R40, R0.reuse ;  /* 0x0000000028287220 */ /* 0x080fe20000410000 */
[-C--:B------:R-:W-:Y:S01]  /*e1c0*/  FMUL.FTZ R41, R41, R0.reuse ;  /* 0x0000000029297220 */ /* 0x080fe20000410000 */
[----:B------:R-:W-:Y:S01]  /*e1d0*/  FMNMX.FTZ R153, R155, R153, !PT ;  /* 0x000000999b997209 */ /* 0x000fe20007810000 */
[----:B------:R-:W3:Y:S01]  /*e1e0*/  MUFU.EX2 R160, R160 ;  /* 0x000000a000a07308 */ /* 0x000ee20000000800 */
[----:B----4-:R-:W-:Y:S01]  /*e1f0*/  FADD.FTZ R5, R202, R5 ;  /* 0x00000005ca057221 */ /* 0x010fe20000010000 */
[-C--:B------:R-:W-:Y:S01]  /*e200*/  FMUL.FTZ R44, R44, R0.reuse ;  /* 0x000000002c2c7220 */ /* 0x080fe20000410000 */
[----:B------:R-:W-:Y:S01]  /*e210*/  FMNMX.FTZ R153, R158, R153, !PT ;  /* 0x000000999e997209 */ /* 0x000fe20007810000 */
[-C--:B------:R-:W-:Y:S01]  /*e220*/  FMUL.FTZ R45, R45, R0.reuse ;  /* 0x000000002d2d7220 */ /* 0x080fe20000410000 */
[-C--:B------:R-:W-:Y:S01]  /*e230*/  FMUL.FTZ R48, R48, R0.reuse ;  /* 0x0000000030307220 */ /* 0x080fe20000410000 */
[-C--:B------:R-:W-:Y:S01]  /*e240*/  FMUL.FTZ R49, R49, R0.reuse ;  /* 0x0000000031317220 */ /* 0x080fe20000410000 */
[----:B------:R-:W-:Y:S01]  /*e250*/  FMNMX.FTZ R153, R159, R153, !PT ;  /* 0x000000999f997209 */ /* 0x000fe20007810000 */
[----:B------:R-:W-:Y:S01]  /*e260*/  MUFU.EX2 R217, R176 ;  /* 0x000000b000d97308 */ /* 0x000fe20000000800 */
        /* <DEDUP_REMOVED lines=8> */
[----:B---3--:R-:W-:Y:S01]  /*e2f0*/  FADD.FTZ R5, R160, R5 ;  /* 0x00000005a0057221 */ /* 0x008fe20000010000 */
[-C--:B------:R-:W-:Y:S01]  /*e300*/  FMUL.FTZ R60, R60, R0.reuse ;  /* 0x000000003c3c7220 */ /* 0x080fe20000410000 */
[----:B------:R-:W-:Y:S01]  /*e310*/  FMNMX.FTZ R153, R166, R153, !PT ;  /* 0x00000099a6997209 */ /* 0x000fe20007810000 */
[-C--:B------:R-:W-:Y:S01]  /*e320*/  FMUL.FTZ R61, R61, R0.reuse ;  /* 0x000000003d3d7220 */ /* 0x080fe20000410000 */
[-C--:B------:R-:W-:Y:S01]  /*e330*/  FMUL.FTZ R64, R64, R0.reuse ;  /* 0x0000000040407220 */ /* 0x080fe20000410000 */
[-C--:B------:R-:W-:Y:S01]  /*e340*/  FMUL.FTZ R65, R65, R0.reuse ;  /* 0x0000000041417220 */ /* 0x080fe20000410000 */
[----:B------:R-:W-:Y:S01]  /*e350*/  FMNMX.FTZ R153, R167, R153, !PT ;  /* 0x00000099a7997209 */ /* 0x000fe20007810000 */
[----:B------:R-:W3:Y:S01]  /*e360*/  MUFU.EX2 R164, R164 ;  /* 0x000000a400a47308 */ /* 0x000ee20000000800 */
[-C--:B------:R-:W-:Y:S01]  /*e370*/  FMUL.FTZ R68, R68, R0.reuse ;  /* 0x0000000044447220 */ /* 0x080fe20000410000 */
[-C--:B------:R-:W-:Y:S01]  /*e380*/  FMUL.FTZ R69, R69, R0.reuse ;  /* 0x0000000045457220 */ /* 0x080fe20000410000 */
[----:B------:R-:W-:Y:S01]  /*e390*/  FMNMX.FTZ R153, R170, R153, !PT ;  /* 0x00000099aa997209 */ /* 0x000fe20007810000 */
[-C--:B------:R-:W-:Y:S01]  /*e3a0*/  FMUL.FTZ R72, R72, R0.reuse ;  /* 0x0000000048487220 */ /* 0x080fe20000410000 */
[-C--:B------:R-:W-:Y:S01]  /*e3b0*/  FMUL.FTZ R73, R73, R0.reuse ;  /* 0x0000000049497220 */ /* 0x080fe20000410000 */
[-C--:B------:R-:W-:Y:S01]  /*e3c0*/  FMUL.FTZ R76, R76, R0.reuse ;  /* 0x000000004c4c7220 */ /* 0x080fe20000410000 */
[----:B------:R-:W-:Y:S01]  /*e3d0*/  FMNMX.FTZ R153, R171, R153, !PT ;  /* 0x00000099ab997209 */ /* 0x000fe20007810000 */
[----:B------:R-:W4:Y:S01]  /*e3e0*/  MUFU.EX2 R165, R165 ;  /* 0x000000a500a57308 */ /* 0x000f220000000800 */
        /* <DEDUP_REMOVED lines=52> */
[----:B------:R-:W-:Y:S01]  /*e730*/  FADD.FTZ R5, R217, R5 ;  /* 0x00000005d9057221 */ /* 0x000fe20000010000 */
[-C--:B------:R-:W-:Y:S01]  /*e740*/  FMUL.FTZ R129, R129, R0.reuse ;  /* 0x0000000081817220 */ /* 0x080fe20000410000 */
[----:B------:R-:W-:Y:S01]  /*e750*/  FMNMX.FTZ R153, R199, R153, !PT ;  /* 0x00000099c7997209 */ /* 0x000fe20007810000 */
[----:B------:R-:W2:Y:S01]  /*e760*/  MUFU.EX2 R181, R181 ;  /* 0x000000b500b57308 */ /* 0x000ea20000000800 */
[----:B---3--:R-:W-:Y:S01]  /*e770*/  FADD.FTZ R5, R177, R5 ;  /* 0x00000005b1057221 */ /* 0x008fe20000010000 */
[-C--:B------:R-:W-:Y:S01]  /*e780*/  FMUL.FTZ R132, R132, R0.reuse ;  /* 0x0000000084847220 */ /* 0x080fe20000410000 */
[-C--:B------:R-:W-:Y:S01]  /*e790*/  FMUL.FTZ R133, R133, R0.reuse ;  /* 0x0000000085857220 */ /* 0x080fe20000410000 */
[----:B------:R-:W3:Y:S01]  /*e7a0*/  SHFL.BFLY PT, R157, R153, 0x2, 0x1f ;  /* 0x0c401f00999d7f89 */ /* 0x000ee200000e0000 */
[-C--:B------:R-:W-:Y:S01]  /*e7b0*/  FMUL.FTZ R136, R136, R0.reuse ;  /* 0x0000000088887220 */ /* 0x080fe20000410000 */
[-C--:B------:R-:W-:Y:S01]  /*e7c0*/  FMUL.FTZ R137, R137, R0.reuse ;  /* 0x0000000089897220 */ /* 0x080fe20000410000 */
[-C--:B------:R-:W-:Y:S01]  /*e7d0*/  FMUL.FTZ R140, R140, R0.reuse ;  /* 0x000000008c8c7220 */ /* 0x080fe20000410000 */
[----:B------:R-:W5:Y:S01]  /*e7e0*/  MUFU.EX2 R184, R184 ;  /* 0x000000b800b87308 */ /* 0x000f620000000800 */
[----:B----4-:R-:W-:Y:S01]  /*e7f0*/  FADD.FTZ R5, R180, R5 ;  /* 0x00000005b4057221 */ /* 0x010fe20000010000 */
[-C--:B------:R-:W-:Y:S01]  /*e800*/  FMUL.FTZ R141, R141, R0.reuse ;  /* 0x000000008d8d7220 */ /* 0x080fe20000410000 */
[-C--:B------:R-:W-:Y:S01]  /*e810*/  FMUL.FTZ R144, R144, R0.reuse ;  /* 0x0000000090907220 */ /* 0x080fe20000410000 */
[-C--:B------:R-:W-:Y:S01]  /*e820*/  FMUL.FTZ R145, R145, R0.reuse ;  /* 0x0000000091917220 */ /* 0x080fe20000410000 */
[-C--:B------:R-:W-:Y:S01]  /*e830*/  FMUL.FTZ R148, R148, R0.reuse ;  /* 0x0000000094947220 */ /* 0x080fe20000410000 */
[----:B------:R-:W-:-:S02]  /*e840*/  FMUL.FTZ R149, R149, R0 ;  /* 0x0000000095957220 */ /* 0x000fc40000410000 */
[----:B------:R-:W4:Y:S01]  /*e850*/  MUFU.EX2 R185, R185 ;  /* 0x000000b900b97308 */ /* 0x000f220000000800 */
[----:B--2---:R-:W-:-:S07]  /*e860*/  FADD.FTZ R5, R181, R5 ;  /* 0x00000005b5057221 */ /* 0x004fce0000010000 */
[----:B------:R-:W2:Y:S01]  /*e870*/  MUFU.EX2 R188, R188 ;  /* 0x000000bc00bc7308 */ /* 0x000ea20000000800 */
[----:B-----5:R-:W-:Y:S01]  /*e880*/  FADD.FTZ R5, R184, R5 ;  /* 0x00000005b8057221 */ /* 0x020fe20000010000 */
[----:B---3--:R-:W-:-:S06]  /*e890*/  FMNMX.FTZ R153, R153, R157, !PT ;  /* 0x0000009d99997209 */ /* 0x008fcc0007810000 */
[----:B------:R-:W3:Y:S01]  /*e8a0*/  MUFU.EX2 R189, R189 ;  /* 0x000000bd00bd7308 */ /* 0x000ee20000000800 */
[----:B------:R-:W5:Y:S01]  /*e8b0*/  SHFL.BFLY PT, R157, R153, 0x1, 0x1f ;  /* 0x0c201f00999d7f89 */ /* 0x000f6200000e0000 */
[----:B----4-:R-:W-:-:S06]  /*e8c0*/  FADD.FTZ R5, R185, R5 ;  /* 0x00000005b9057221 */ /* 0x010fcc0000010000 */
[----:B------:R-:W4:Y:S01]  /*e8d0*/  MUFU.EX2 R192, R192 ;  /* 0x000000c000c07308 */ /* 0x000f220000000800 */
[----:B--2---:R-:W-:-:S07]  /*e8e0*/  FADD.FTZ R5, R188, R5 ;  /* 0x00000005bc057221 */ /* 0x004fce0000010000 */
[----:B------:R-:W2:Y:S01]  /*e8f0*/  MUFU.EX2 R193, R193 ;  /* 0x000000c100c17308 */ /* 0x000ea20000000800 */
[----:B---3--:R-:W-:-:S07]  /*e900*/  FADD.FTZ R5, R189, R5 ;  /* 0x00000005bd057221 */ /* 0x008fce0000010000 */
[----:B------:R-:W-:Y:S01]  /*e910*/  MUFU.EX2 R197, R197 ;  /* 0x000000c500c57308 */ /* 0x000fe20000000800 */
[----:B-----5:R-:W-:Y:S01]  /*e920*/  FMNMX.FTZ R176, R153, R157, !PT ;  /* 0x0000009d99b07209 */ /* 0x020fe20007810000 */
[----:B----4-:R-:W-:-:S03]  /*e930*/  FADD.FTZ R5, R192, R5 ;  /* 0x00000005c0057221 */ /* 0x010fc60000010000 */
[C---:B------:R-:W-:Y:S01]  /*e940*/  FSETP.NEU.FTZ.AND P1, PT, R176.reuse, -INF , PT ;  /* 0xff800000b000780b */ /* 0x040fe20003f3d000 */
[----:B------:R-:W-:Y:S01]  /*e950*/  FMUL.FTZ R226, R176, R9 ;  /* 0x00000009b0e27220 */ /* 0x000fe20000410000 */
[----:B--2---:R-:W-:-:S04]  /*e960*/  FADD.FTZ R5, R193, R5 ;  /* 0x00000005c1057221 */ /* 0x004fc80000010000 */
[----:B------:R-:W-:-:S05]  /*e970*/  FSEL R226, R226, RZ, P1 ;  /* 0x000000ffe2e27208 */ /* 0x000fca0000800000 */
[-CC-:B------:R-:W-:Y:S01]  /*e980*/  FFMA.FTZ R153, R170, R9.reuse, -R226.reuse ;  /* 0x00000009aa997223 */ /* 0x180fe200000108e2 */
[-CC-:B------:R-:W-:Y:S01]  /*e990*/  FFMA.FTZ R230, R156, R9.reuse, -R226.reuse ;  /* 0x000000099ce67223 */ /* 0x180fe200000108e2 */
[----:B------:R-:W-:Y:S01]  /*e9a0*/  F2FP.F16.F32.PACK_AB R156, R161, R160 ;  /* 0x000000a0a19c723e */ /* 0x000fe200000000ff */
        /* <DEDUP_REMOVED lines=10> */
[----:B--2---:R-:W-:Y:S01]  /*ea50*/  FSEL R153, R176, RZ, P1 ;  /* 0x000000ffb0997208 */ /* 0x004fe20000800000 */
[-CC-:B------:R-:W-:Y:S01]  /*ea60*/  FFMA.FTZ R171, R171, R9.reuse, -R226.reuse ;  /* 0x00000009abab7223 */ /* 0x180fe200000108e2 */
[-CC-:B------:R-:W-:Y:S01]  /*ea70*/  FFMA.FTZ R155, R174, R9.reuse, -R226.reuse ;  /* 0x00000009ae9b7223 */ /* 0x180fe200000108e2 */
[-C--:B------:R-:W-:Y:S01]  /*ea80*/  FFMA.FTZ R175, R175, R9.reuse, -R226 ;  /* 0x00000009afaf7223 */ /* 0x080fe200000108e2 */
[----:B------:R-:W-:Y:S01]  /*ea90*/  F2FP.F16.F32.PACK_AB R158, R165, R164 ;  /* 0x000000a4a59e723e */ /* 0x000fe200000000ff */
[----:B------:R-:W-:Y:S01]  /*eaa0*/  FADD.FTZ R8, -R153, R8 ;  /* 0x0000000899087221 */ /* 0x000fe20000010100 */
[-CC-:B------:R-:W-:Y:S01]  /*eab0*/  FFMA.FTZ R179, R179, R9.reuse, -R226.reuse ;  /* 0x00000009b3b37223 */ /* 0x180fe200000108e2 */
[----:B------:R-:W2:Y:S01]  /*eac0*/  MUFU.EX2 R157, R157 ;  /* 0x0000009d009d7308 */ /* 0x000ea20000000800 */
[-CC-:B------:R-:W-:Y:S01]  /*ead0*/  FFMA.FTZ R182, R182, R9.reuse, -R226.reuse ;  /* 0x00000009b6b67223 */ /* 0x180fe200000108e2 */
[-C--:B------:R-:W-:Y:S01]  /*eae0*/  FMUL.FTZ R8, R8, R9.reuse ;  /* 0x0000000908087220 */ /* 0x080fe20000410000 */
[-CC-:B------:R-:W-:Y:S01]  /*eaf0*/  FFMA.FTZ R183, R183, R9.reuse, -R226.reuse ;  /* 0x00000009b7b77223 */ /* 0x180fe200000108e2 */
[-CC-:B------:R-:W-:Y:S01]  /*eb00*/  FFMA.FTZ R186, R186, R9.reuse, -R226.reuse ;  /* 0x00000009baba7223 */ /* 0x180fe200000108e2 */
[-CC-:B------:R-:W-:Y:S01]  /*eb10*/  FFMA.FTZ R187, R187, R9.reuse, -R226.reuse ;  /* 0x00000009bbbb7223 */ /* 0x180fe200000108e2 */
[----:B------:R-:W-:Y:S01]  /*eb20*/  F2FP.F16.F32.PACK_AB R160, R169, R168 ;  /* 0x000000a8a9a0723e */ /* 0x000fe200000000ff */
[-CC-:B------:R-:W-:Y:S01]  /*eb30*/  FFMA.FTZ R190, R190, R9.reuse, -R226.reuse ;  /* 0x00000009bebe7223 */ /* 0x180fe200000108e2 */
[----:B------:R-:W3:Y:S01]  /*eb40*/  MUFU.EX2 R8, R8 ;  /* 0x0000000800087308 */ /* 0x000ee20000000800 */
[-CC-:B------:R-:W-:Y:S01]  /*eb50*/  FFMA.FTZ R191, R191, R9.reuse, -R226.reuse ;  /* 0x00000009bfbf7223 */ /* 0x180fe200000108e2 */
[-CC-:B------:R-:W-:Y:S01]  /*eb60*/  FFMA.FTZ R194, R194, R9.reuse, -R226.reuse ;  /* 0x00000009c2c27223 */ /* 0x180fe200000108e2 */
[-CC-:B------:R-:W-:Y:S01]  /*eb70*/  FFMA.FTZ R195, R195, R9.reuse, -R226.reuse ;  /* 0x00000009c3c37223 */ /* 0x180fe200000108e2 */
[----:B------:R-:W-:Y:S01]  /*eb80*/  F2FP.F16.F32.PACK_AB R162, R173, R172 ;  /* 0x000000acada2723e */ /* 0x000fe200000000ff */
[-CC-:B------:R-:W-:Y:S01]  /*eb90*/  FFMA.FTZ R198, R198, R9.reuse, -R226.reuse ;  /* 0x00000009c6c67223 */ /* 0x180fe200000108e2 */
[----:B------:R-:W-:Y:S01]  /*eba0*/  FFMA.FTZ R199, R199, R9, -R226 ;  /* 0x00000009c7c77223 */ /* 0x000fe200000108e2 */
[----:B------:R-:W-:Y:S01]  /*ebb0*/  IMAD.U32 R226, RZ, RZ, UR54 ;  /* 0x00000036ffe27e24 */ /* 0x000fe2000f8e00ff */
[----:B------:R-:W4:Y:S01]  /*ebc0*/  MUFU.EX2 R228, R228 ;  /* 0x000000e400e47308 */ /* 0x000f220000000800 */
[----:B--2---:R-:W-:-:S02]  /*ebd0*/  F2FP.F16.F32.PACK_AB R153, R157, R229 ;  /* 0x000000e59d99723e */ /* 0x004fc400000000ff */
[----:B------:R-:W-:Y:S02]  /*ebe0*/  F2FP.F16.F32.PACK_AB R154, R203, R202 ;  /* 0x000000cacb9a723e */ /* 0x000fe400000000ff */
[----:B------:R-:W-:Y:S02]  /*ebf0*/  ISETP.NE.AND P2, PT, R226, 0x3, PT ;  /* 0x00000003e200780c */ /* 0x000fe40003f45270 */
[----:B------:R-:W-:Y:S01]  /*ec00*/  F2FP.F16.F32.PACK_AB R164, R177, R217 ;  /* 0x000000d9b1a4723e */ /* 0x000fe200000000ff */
[----:B------:R-:W2:Y:S01]  /*ec10*/  MUFU.EX2 R159, R159 ;  /* 0x0000009f009f7308 */ /* 0x000ea20000000800 */
[----:B---3--:R-:W-:Y:S01]  /*ec20*/  FFMA.FTZ R3, R8, R3, R229 ;  /* 0x0000000308037223 */ /* 0x008fe200000100e5 */
[----:B------:R-:W-:Y:S01]  /*ec30*/  F2FP.F16.F32.PACK_AB R166, R181, R180 ;  /* 0x000000b4b5a6723e */ /* 0x000fe200000000ff */
[----:B------:R-:W-:Y:S01]  /*ec40*/  FMUL.FTZ R26, R26, R8 ;  /* 0x000000081a1a7220 */ /* 0x000fe20000410000 */
[----:B------:R-:W-:Y:S01]  /*ec50*/  F2FP.F16.F32.PACK_AB R168, R185, R184 ;  /* 0x000000b8b9a8723e */ /* 0x000fe200000000ff */
[----:B------:R-:W-:Y:S01]  /*ec60*/  FADD.FTZ R3, R157, R3 ;  /* 0x000000039d037221 */ /* 0x000fe20000010000 */
[----:B------:R-:W-:Y:S01]  /*ec70*/  F2FP.F16.F32.PACK_AB R170, R189, R188 ;  /* 0x000000bcbdaa723e */ /* 0x000fe200000000ff */
[----:B------:R-:W-:Y:S01]  /*ec80*/  FMUL.FTZ R27, R27, R8 ;  /* 0x000000081b1b7220 */ /* 0x000fe20000410000 */
[----:B------:R-:W3:Y:S01]  /*ec90*/  MUFU.EX2 R227, R227 ;  /* 0x000000e300e37308 */ /* 0x000ee20000000800 */
[----:B----4-:R-:W-:Y:S01]  /*eca0*/  FADD.FTZ R3, R228, R3 ;  /* 0x00000003e4037221 */ /* 0x010fe20000010000 */
        /* <DEDUP_REMOVED lines=38> */
[----:B------:R2:W5:Y:S01]  /*ef10*/  MUFU.EX2 R165, R155 ;  /* 0x0000009b00a57308 */ /* 0x0005620000000800 */
[----:B---3--:R-:W-:Y:S01]  /*ef20*/  FADD.FTZ R3, R167, R3 ;  /* 0x00000003a7037221 */ /* 0x008fe20000010000 */
[-C--:B------:R-:W-:Y:S01]  /*ef30*/  FMUL.FTZ R86, R86, R8.reuse ;  /* 0x0000000856567220 */ /* 0x080fe20000410000 */
[-C--:B------:R-:W-:Y:S01]  /*ef40*/  FMUL.FTZ R87, R87, R8.reuse ;  /* 0x0000000857577220 */ /* 0x080fe20000410000 */
[-C--:B------:R-:W-:Y:S01]  /*ef50*/  FMUL.FTZ R90, R90, R8.reuse ;  /* 0x000000085a5a7220 */ /* 0x080fe20000410000 */
[----:B------:R-:W-:Y:S01]  /*ef60*/  FADD.FTZ R3, R161, R3 ;  /* 0x00000003a1037221 */ /* 0x000fe20000010000 */
[-C--:B------:R-:W-:Y:S01]  /*ef70*/  FMUL.FTZ R91, R91, R8.reuse ;  /* 0x000000085b5b7220 */ /* 0x080fe20000410000 */
[----:B------:R-:W-:Y:S01]  /*ef80*/  FMUL.FTZ R94, R94, R8 ;  /* 0x000000085e5e7220 */ /* 0x000fe20000410000 */
[----:B------:R-:W3:Y:S01]  /*ef90*/  MUFU.EX2 R175, R175 ;  /* 0x000000af00af7308 */ /* 0x000ee20000000800 */
[----:B----4-:R-:W-:Y:S01]  /*efa0*/  FADD.FTZ R3, R171, R3 ;  /* 0x00000003ab037221 */ /* 0x010fe20000010000 */
[----:B--2---:R-:W-:Y:S01]  /*efb0*/  F2FP.F16.F32.PACK_AB R155, R159, R228 ;  /* 0x000000e49f9b723e */ /* 0x004fe200000000ff */
[-C--:B------:R-:W-:Y:S01]  /*efc0*/  FMUL.FTZ R95, R95, R8.reuse ;  /* 0x000000085f5f7220 */ /* 0x080fe20000410000 */
[----:B------:R-:W-:Y:S01]  /*efd0*/  F2FP.F16.F32.PACK_AB R159, R167, R225 ;  /* 0x000000e1a79f723e */ /* 0x000fe200000000ff */
[-C--:B------:R-:W-:Y:S01]  /*efe0*/  FMUL.FTZ R98, R98, R8.reuse ;  /* 0x0000000862627220 */ /* 0x080fe20000410000 */
[----:B------:R-:W-:Y:S01]  /*eff0*/  F2FP.F16.F32.PACK_AB R161, R171, R161 ;  /* 0x000000a1aba1723e */ /* 0x000fe200000000ff */
        /* <DEDUP_REMOVED lines=34> */
[----:B---3--:R-:W-:Y:S01]  /*f220*/  FADD.FTZ R3, R182, R3 ;  /* 0x00000003b6037221 */ /* 0x008fe20000010000 */
        /* <DEDUP_REMOVED lines=8> */
[----:B----4-:R-:W-:-:S07]  /*f2b0*/  FADD.FTZ R3, R169, R3 ;  /* 0x00000003a9037221 */ /* 0x010fce0000010000 */
[----:B------:R-:W4:Y:S01]  /*f2c0*/  MUFU.EX2 R191, R191 ;  /* 0x000000bf00bf7308 */ /* 0x000f220000000800 */
[C---:B---3--:R-:W-:Y:S01]  /*f2d0*/  FADD.FTZ R3, R187.reuse, R3 ;  /* 0x00000003bb037221 */ /* 0x048fe20000010000 */
[----:B------:R-:W-:-:S06]  /*f2e0*/  F2FP.F16.F32.PACK_AB R169, R187, R169 ;  /* 0x000000a9bba9723e */ /* 0x000fcc00000000ff */
[----:B------:R-:W3:Y:S01]  /*f2f0*/  MUFU.EX2 R173, R194 ;  /* 0x000000c200ad7308 */ /* 0x000ee20000000800 */
[----:B--2---:R-:W-:-:S07]  /*f300*/  FADD.FTZ R3, R190, R3 ;  /* 0x00000003be037221 */ /* 0x004fce0000010000 */
[----:B------:R-:W2:Y:S01]  /*f310*/  MUFU.EX2 R195, R195 ;  /* 0x000000c300c37308 */ /* 0x000ea20000000800 */
[C---:B----4-:R-:W-:Y:S01]  /*f320*/  FADD.FTZ R3, R191.reuse, R3 ;  /* 0x00000003bf037221 */ /* 0x050fe20000010000 */
[----:B------:R-:W-:-:S06]  /*f330*/  F2FP.F16.F32.PACK_AB R171, R191, R190 ;  /* 0x000000bebfab723e */ /* 0x000fcc00000000ff */
[----:B------:R-:W4:Y:S01]  /*f340*/  MUFU.EX2 R174, R196 ;  /* 0x000000c400ae7308 */ /* 0x000f220000000800 */
[----:B---3--:R-:W-:-:S07]  /*f350*/  FADD.FTZ R3, R173, R3 ;  /* 0x00000003ad037221 */ /* 0x008fce0000010000 */
[----:B------:R-:W3:Y:S01]  /*f360*/  MUFU.EX2 R198, R198 ;  /* 0x000000c600c67308 */ /* 0x000ee20000000800 */
[C---:B--2---:R-:W-:Y:S01]  /*f370*/  FADD.FTZ R3, R195.reuse, R3 ;  /* 0x00000003c3037221 */ /* 0x044fe20000010000 */
[----:B------:R-:W-:-:S06]  /*f380*/  F2FP.F16.F32.PACK_AB R173, R195, R173 ;  /* 0x000000adc3ad723e */ /* 0x000fcc00000000ff */
[----:B------:R-:W2:Y:S01]  /*f390*/  MUFU.EX2 R199, R199 ;  /* 0x000000c700c77308 */ /* 0x000ea20000000800 */
[----:B----4-:R-:W-:Y:S01]  /*f3a0*/  FADD.FTZ R5, R174, R5 ;  /* 0x00000005ae057221 */ /* 0x010fe20000010000 */
[----:B------:R-:W-:-:S03]  /*f3b0*/  F2FP.F16.F32.PACK_AB R174, R197, R174 ;  /* 0x000000aec5ae723e */ /* 0x000fc600000000ff */
[----:B------:R-:W-:Y:S01]  /*f3c0*/  FADD.FTZ R5, R197, R5 ;  /* 0x00000005c5057221 */ /* 0x000fe20000010000 */
[----:B---3--:R-:W-:-:S04]  /*f3d0*/  FADD.FTZ R3, R198, R3 ;  /* 0x00000003c6037221 */ /* 0x008fc80000010000 */
[C---:B--2---:R-:W-:Y:S01]  /*f3e0*/  FADD.FTZ R3, R199.reuse, R3 ;  /* 0x00000003c7037221 */ /* 0x044fe20000010000 */
[----:B------:R-:W-:Y:S01]  /*f3f0*/  F2FP.F16.F32.PACK_AB R175, R199, R198 ;  /* 0x000000c6c7af723e */ /* 0x000fe200000000ff */
[----:B------:R-:W-:Y:S06]  /*f400*/  @!P2 BRA `(.L_x_11658) ;  /* 0x000000000004a947 */ /* 0x000fec0003800000 */
[----:B------:R-:W-:Y:S01]  /*f410*/  BPT.TRAP 0x1 ;  /* 0x000000040000795c */ /* 0x000fe20000300000 */
.L_x_11658:
[----:B------:R2:W3:Y:S01]  /*f420*/  SYNCS.PHASECHK.TRANS64.TRYWAIT P1, [R200+URZ+0x22850], R201 ;  /* 0x022850c9c80075a7 */ /* 0x0004e2000802017f */
[----:B------:R-:W-:Y:S05]  /*f430*/  @!P2 BRA `(.L_x_11659) ;  /* 0x000000000004a947 */ /* 0x000fea0003800000 */
[----:B------:R-:W-:Y:S01]  /*f440*/  BPT.TRAP 0x1 ;  /* 0x000000040000795c */ /* 0x000fe20000300000 */
.L_x_11659:
[----:B------:R-:W-:Y:S04]  /*f450*/  BSSY B0, `(.L_x_11660) ;  /* 0x0000004000007945 */ /* 0x000fe80003800000 */
[----:B---3--:R-:W-:Y:S05]  /*f460*/  @P1 BRA `(.L_x_11661) ;  /* 0x0000000000081947 */ /* 0x008fea0003800000 */
[----:B------:R-:W3:Y:S02]  /*f470*/  SYNCS.PHASECHK.TRANS64.TRYWAIT P1, [R200+URZ+0x22850], R201 ;  /* 0x022850c9c80075a7 */ /* 0x000ee4000802017f */
[----:B---3--:R-:W-:Y:S05]  /*f480*/  @!P1 BRA `(.L_x_11662) ;  /* 0x0000014c00349947 */ /* 0x008fea0003800000 */
.L_x_11661:
[----:B------:R-:W-:Y:S05]  /*f490*/  BSYNC B0 ;  /* 0x0000000000007941 */ /* 0x000fea0003800000 */
.L_x_11660:
[----:B------:R-:W4:Y:S01]  /*f4a0*/  S2R R0, SR_TID.X ;  /* 0x0000000000007919 */ /* 0x000f220000002100 */
[----:B------:R-:W-:Y:S05]  /*f4b0*/  WARPSYNC.ALL ;  /* 0x0000000000007948 */ /* 0x000fea0003800000 */
[----:B------:R-:W-:Y:S01]  /*f4c0*/  IMAD.MOV.U32 R180, RZ, RZ, 0xc00 ;  /* 0x00000c00ffb47424 */ /* 0x000fe200078e00ff */
[----:B------:R-:W-:Y:S01]  /*f4d0*/  ISETP.GT.AND P1, PT, R4, R216, PT ;  /* 0x000000d80400720c */ /* 0x000fe20003f24270 */
[----:B------:R-:W-:Y:S02]  /*f4e0*/  IMAD.MOV.U32 R181, RZ, RZ, 0x40000040 ;  /* 0x40000040ffb57424 */ /* 0x000fe400078e00ff */
[----:B------:R-:W-:-:S02]  /*f4f0*/  IMAD R180, R2, R180, UR53 ;  /* 0x0000003502b47e24 */ /* 0x000fc4000f8e02b4 */
[----:B0123--:R-:W-:Y:S01]  /*f500*/  @!P0 VIADD R200, R200, 0x22860 ;  /* 0x00022860c8c88836 */ /* 0x00ffe20000000000 */
[----:B------:R-:W-:Y:S01]  /*f510*/  R2UR UR7, R181 ;  /* 0x00000000b50772ca */ /* 0x000fe200000e0000 */
[----:B------:R-:W-:Y:S01]  /*f520*/  IMAD.MOV.U32 R181, RZ, RZ, 0x40000040 ;  /* 0x40000040ffb57424 */ /* 0x000fe200078e00ff */
[----:B------:R-:W-:Y:S01]  /*f530*/  R2UR UR6, R180 ;  /* 0x00000000b40672ca */ /* 0x000fe200000e0000 */
[----:B------:R-:W-:Y:S01]  /*f540*/  VIADD R4, R4, 0xffffffff ;  /* 0xffffffff04047836 */ /* 0x000fe20000000000 */
[----:B------:R-:W-:Y:S01]  /*f550*/  @!P0 PRMT R200, RZ, 0x654, R200 ;  /* 0x00000654ffc88816 */ /* 0x000fe200000000c8 */
[----:B------:R-:W-:Y:S01]  /*f560*/  IMAD.MOV.U32 R8, RZ, RZ, R176 ;  /* 0x000000ffff087224 */ /* 0x000fe200078e00b0 */
[----:B----4-:R-:W-:-:S05]  /*f570*/  SHF.R.U32.HI R0, RZ, 0x7, R0 ;  /* 0x00000007ff007819 */ /* 0x010fca0000011600 */
[----:B------:R-:W-:-:S05]  /*f580*/  VIADD R0, R0, 0x8 ;  /* 0x0000000800007836 */ /* 0x000fca0000000000 */
[----:B------:R0:W-:Y:S02]  /*f590*/  BAR.SYNC.DEFER_BLOCKING R0, 0x100 ;  /* 0x000400000000751d */ /* 0x0001e40000010000 */
[----:B0-----:R-:W-:-:S04]  /*f5a0*/  IMAD.MOV.U32 R0, RZ, RZ, R178 ;  /* 0x000000ffff007224 */ /* 0x001fc800078e00b2 */
[----:B------:R-:W-:-:S06]  /*f5b0*/  WARPGROUP.ARRIVE ;  /* 0x00000000000079c5 */ /* 0x000fcc0000000000 */
        /* <DEDUP_REMOVED lines=42> */
[----:B------:R-:W-:Y:S02]  /*f860*/  IMAD.MOV.U32 R8, RZ, RZ, R176 ;  /* 0x000000ffff087224 */ /* 0x000fe400078e00b0 */
[----:B------:R-:W-:-:S07]  /*f870*/  IMAD.MOV.U32 R0, RZ, RZ, R178 ;  /* 0x000000ffff007224 */ /* 0x000fce00078e00b2 */
.L_x_11645:
[----:B------:R-:W1:Y:S01]  /*f880*/  LDC R152, c[0x0][0x448] ;  /* 0x00011200ff987b82 */ /* 0x000e620000000800 */
[----:B------:R-:W-:Y:S01]  /*f890*/  VIADD R153, R213, 0x7f ;  /* 0x0000007fd5997836 */ /* 0x000fe20000000000 */
[----:B------:R-:W-:-:S06]  /*f8a0*/  LOP3.LUT R18, R18, 0xffefffff, RZ, 0xc0, !PT ;  /* 0xffefffff12127812 */ /* 0x000fcc00078ec0ff */
[----:B------:R-:W2:Y:S01]  /*f8b0*/  LDC R230, c[0x0][0x9e4] ;  /* 0x00027900ffe67b82 */ /* 0x000ea20000000800 */
[----:B-1----:R-:W-:-:S13]  /*f8c0*/  ISETP.NE.AND P1, PT, R152, 0x1, PT ;  /* 0x000000019800780c */ /* 0x002fda0003f25270 */
[----:B------:R-:W1:Y:S01]  /*f8d0*/  @P1 LDC R154, c[0x0][0x44c] ;  /* 0x00011300ff9a1b82 */ /* 0x000e620000000800 */
[----:B------:R-:W-:-:S04]  /*f8e0*/  @P1 LOP3.LUT R18, R18, 0x100000, RZ, 0xfc, !PT ;  /* 0x0010000012121812 */ /* 0x000fc800078efcff */
[----:B------:R-:W-:-:S03]  /*f8f0*/  LOP3.LUT R18, R18, 0xffdfffff, RZ, 0xc0, !PT ;  /* 0xffdfffff12127812 */ /* 0x000fc600078ec0ff */
[----:B------:R-:W3:Y:S01]  /*f900*/  @P1 LDC R152, c[0x0][0x450] ;  /* 0x00011400ff981b82 */ /* 0x000ee20000000800 */
[----:B-1----:R-:W-:-:S05]  /*f910*/  @P1 IMAD.HI.U32 R154, R153, R154, RZ ;  /* 0x0000009a999a1227 */ /* 0x002fca00078e00ff */
[----:B---3--:R-:W-:Y:S02]  /*f920*/  @P1 SHF.R.U32.HI R153, RZ, R152, R154 ;  /* 0x00000098ff991219 */ /* 0x008fe4000001169a */
[----:B--2---:R-:W-:Y:S02]  /*f930*/  ISETP.GE.AND P1, PT, R230, 0x1, PT ;  /* 0x00000001e600780c */ /* 0x004fe40003f26270 */
[----:B------:R-:W-:-:S05]  /*f940*/  IADD3 R154, R208, 0x1, -R207 ;  /* 0x00000001d09a7810 */ /* 0x000fca0007ffe8cf */
[----:B------:R-:W-:-:S04]  /*f950*/  IMAD.IADD R154, R154, 0x1, R153 ;  /* 0x000000019a9a7824 */ /* 0x000fc800078e0299 */
[----:B------:R-:W-:Y:S02]  /*f960*/  IMAD.IADD R11, R154, 0x1, -R11 ;  /* 0x000000019a0b7824 */ /* 0x000fe400078e0a0b */
[----:B------:R-:W-:Y:S01]  /*f970*/  @P1 LOP3.LUT R18, R18, 0x200000, RZ, 0xfc, !PT ;  /* 0x0020000012121812 */ /* 0x000fe200078efcff */
        /* <DEDUP_REMOVED lines=11> */
.L_x_11666:
[----:B------:R-:W-:-:S13]  /*fa30*/  ISETP.NE.AND P1, PT, R230, 0x1, PT ;  /* 0x00000001e600780c */ /* 0x000fda0003f25270 */
[----:B------:R-:W1:Y:S02]  /*fa40*/  @P1 LDC.64 R152, c[0x0][0x9e8] ;  /* 0x00027a00ff981b82 */ /* 0x000e640000000a00 */
[----:B-1----:R-:W-:-:S05]  /*fa50*/  @P1 IMAD.HI.U32 R152, R154, R152, RZ ;  /* 0x000000989a981227 */ /* 0x002fca00078e00ff */
[----:B------:R-:W-:-:S07]  /*fa60*/  @P1 SHF.R.U32.HI R154, RZ, R153, R152 ;  /* 0x00000099ff9a1219 */ /* 0x000fce0000011698 */
.L_x_11667:
[----:B------:R-:W-:Y:S05]  /*fa70*/  BSYNC B0 ;  /* 0x0000000000007941 */ /* 0x000fea0003800000 */
.L_x_11665:
[----:B------:R-:W-:-:S05]  /*fa80*/  IMAD R154, R154, R230, RZ ;  /* 0x000000e69a9a7224 */ /* 0x000fca00078e02ff */
[----:B------:R-:W-:-:S07]  /*fa90*/  VIMNMX R11, R11, R154, !PT ;  /* 0x0000009a0b0b7248 */ /* 0x000fce0007fe0100 */
.L_x_11664:
[----:B------:R-:W-:-:S04]  /*faa0*/  VIADD R11, R11, 0x5f ;  /* 0x0000005f0b0b7836 */ /* 0x000fc80000000000 */
[----:B------:R-:W-:-:S05]  /*fab0*/  IMAD.HI R11, R11, 0x2aaaaaab, RZ ;  /* 0x2aaaaaab0b0b7827 */ /* 0x000fca00078e02ff */
[----:B------:R-:W-:-:S04]  /*fac0*/  SHF.R.U32.HI R152, RZ, 0x1f, R11 ;  /* 0x0000001fff987819 */ /* 0x000fc8000001160b */
[----:B------:R-:W-:-:S04]  /*fad0*/  LEA.HI.SX32 R11, R11, R152, 0x1c ;  /* 0x000000980b0b7211 */ /* 0x000fc800078fe2ff */
[----:B------:R-:W-:-:S04]  /*fae0*/  VIMNMX R11, R219, R11, !PT ;  /* 0x0000000bdb0b7248 */ /* 0x000fc80007fe0100 */
[----:B------:R-:W-:-:S13]  /*faf0*/  ISETP.GE.AND P1, PT, R4, R11, PT ;  /* 0x0000000b0400720c */ /* 0x000fda0003f26270 */
[----:B------:R-:W-:Y:S05]  /*fb00*/  @!P1 BRA `(.L_x_11668) ;  /* 0x0000001c00d09947 */ /* 0x000fea0003800000 */
[----:B------:R-:W-:Y:S02]  /*fb10*/  IMAD.MOV.U32 R201, RZ, RZ, R8 ;  /* 0x000000ffffc97224 */ /* 0x000fe400078e0008 */
[----:B0-----:R-:W-:Y:S02]  /*fb20*/  IMAD.MOV.U32 R200, RZ, RZ, R0 ;  /* 0x000000ffffc87224 */ /* 0x001fe400078e0000 */
[----:B------:R-:W-:-:S07]  /*fb30*/  IMAD.MOV.U32 R217, RZ, RZ, R4 ;  /* 0x000000ffffd97224 */ /* 0x000fce00078e0004 */
.L_x_11678:
[----:B0-----:R-:W-:Y:S01]  /*fb40*/  IMAD.U32 R4, RZ, RZ, UR54 ;  /* 0x00000036ff047e24 */ /* 0x001fe2000f8e00ff */
[----:B------:R-:W-:Y:S05]  /*fb50*/  YIELD ;  /* 0x0000000000007946 */ /* 0x000fea0003800000 */
[----:B------:R-:W-:Y:S01]  /*fb60*/  ISETP.NE.AND P3, PT, R4, 0x3, PT ;  /* 0x000000030400780c */ /* 0x000fe20003f65270 */
[----:B------:R-:W-:Y:S02]  /*fb70*/  VIADD R2, R2, 0x1 ;  /* 0x0000000102027836 */ /* 0x000fe40000000000 */
[----:B------:R-:W-:Y:S02]  /*fb80*/  IMAD.MOV.U32 R0, RZ, RZ, R217 ;  /* 0x000000ffff007224 */ /* 0x000fe400078e00d9 */
[----:B------:R-:W-:Y:S01]  /*fb90*/  VIADD R217, R217, 0xffffffff ;  /* 0xffffffffd9d97836 */ /* 0x000fe20000000000 */
[----:B------:R-:W-:-:S02]  /*fba0*/  ISETP.NE.AND P2, PT, R2, 0x2, PT ;  /* 0x000000020200780c */ /* 0x000fc40003f45270 */
[----:B------:R-:W-:Y:S02]  /*fbb0*/  ISETP.GT.AND P1, PT, R0, R11, PT ;  /* 0x0000000b0000720c */ /* 0x000fe40003f24270 */
[----:B------:R-:W-:Y:S02]  /*fbc0*/  SEL R0, RZ, 0x1, P2 ;  /* 0x00000001ff007807 */ /* 0x000fe40001000000 */
[----:B------:R-:W-:Y:S02]  /*fbd0*/  SEL R2, R2, RZ, P2 ;  /* 0x000000ff02027207 */ /* 0x000fe40001000000 */
[----:B------:R-:W-:Y:S01]  /*fbe0*/  LOP3.LUT R206, R206, R0, RZ, 0x3c, !PT ;  /* 0x00000000cece7212 */ /* 0x000fe200078e3cff */
[----:B------:R-:W-:Y:S06]  /*fbf0*/  @!P3 BRA `(.L_x_11669) ;  /* 0x000000000004b947 */ /* 0x000fec0003800000 */
[----:B------:R-:W-:Y:S01]  /*fc00*/  BPT.TRAP 0x1 ;  /* 0x000000040000795c */ /* 0x000fe20000300000 */
.L_x_11669:
[----:B------:R-:W-:Y:S01]  /*fc10*/  IMAD R4, R2, 0x8, R19 ;  /* 0x0000000802047824 */ /* 0x000fe200078e0213 */
[----:B------:R-:W-:-:S04]  /*fc20*/  SHF.L.U32 R216, R206, 0x1f, RZ ;  /* 0x0000001fced87819 */ /* 0x000fc800000006ff */
[----:B------:R0:W1:Y:S01]  /*fc30*/  SYNCS.PHASECHK.TRANS64.TRYWAIT P2, [R4+URZ+0x22830], R216 ;  /* 0x022830d8040075a7 */ /* 0x000062000804017f */
[----:B------:R-:W-:Y:S05]  /*fc40*/  @!P3 BRA `(.L_x_11670) ;  /* 0x000000000004b947 */ /* 0x000fea0003800000 */
[----:B------:R-:W-:Y:S01]  /*fc50*/  BPT.TRAP 0x1 ;  /* 0x000000040000795c */ /* 0x000fe20000300000 */
.L_x_11670:
[----:B------:R-:W-:Y:S02]  /*fc60*/  IMAD R154, R2, 0x300, R214 ;  /* 0x00000300029a7824 */ /* 0x000fe400078e02d6 */
[----:B------:R-:W-:Y:S01]  /*fc70*/  IMAD.MOV.U32 R155, RZ, RZ, 0x40000040 ;  /* 0x40000040ff9b7424 */ /* 0x000fe200078e00ff */
[----:B-1----:R-:W-:Y:S06]  /*fc80*/  @P2 BRA `(.L_x_11671) ;  /* 0x0000000000082947 */ /* 0x002fec0003800000 */
[----:B------:R-:W1:Y:S02]  /*fc90*/  SYNCS.PHASECHK.TRANS64.TRYWAIT P2, [R4+URZ+0x22830], R216 ;  /* 0x022830d8040075a7 */ /* 0x000e64000804017f */
[----:B-1----:R-:W-:Y:S05]  /*fca0*/  @!P2 BRA `(.L_x_11672) ;  /* 0x000001440040a947 */ /* 0x002fea0003800000 */
.L_x_11671:
        /* <DEDUP_REMOVED lines=14> */
[----:B------:R-:W2:Y:S01]  /*fd90*/  S2R R225, SR_TID.X ;  /* 0x0000000000e17919 */ /* 0x000ea20000002100 */
[----:B------:R-:W-:-:S02]  /*fda0*/  R2UR UR19, R155 ;  /* 0x000000009b1372ca */ /* 0x000fc400000e0000 */
[----:B------:R-:W-:Y:S01]  /*fdb0*/  WARPGROUP.ARRIVE ;  /* 0x00000000000079c5 */ /* 0x000fe20000000000 */
[----:B------:R-:W-:Y:S02]  /*fdc0*/  R2UR UR8, R20 ;  /* 0x00000000140872ca */ /* 0x000fe400000e0000 */
[----:B------:R-:W-:Y:S02]  /*fdd0*/  R2UR UR9, R21 ;  /* 0x00000000150972ca */ /* 0x000fe400000e0000 */
[----:B------:R-:W-:Y:S01]  /*fde0*/  R2UR UR14, R8 ;  /* 0x00000000080e72ca */ /* 0x000fe200000e0000 */
[----:B------:R-:W-:Y:S01]  /*fdf0*/  HGMMA.64x96x16.F32 R152, gdesc[UR4], RZ, !UPT, gsb0 ;  /* 0x01600000049879f0 */ /* 0x000fe2000c0008ff */
[----:B------:R-:W-:Y:S01]  /*fe00*/  R2UR UR15, R9 ;  /* 0x00000000090f72ca */ /* 0x000fe200000e0000 */
[----:B------:R-:W-:Y:S01]  /*fe10*/  IMAD.U32 R9, RZ, RZ, UR41 ;  /* 0x00000029ff097e24 */ /* 0x000fe2000f8e00ff */
[----:B------:R-:W-:Y:S02]  /*fe20*/  R2UR UR12, R14 ;  /* 0x000000000e0c72ca */ /* 0x000fe400000e0000 */
[----:B------:R-:W-:-:S02]  /*fe30*/  R2UR UR13, R15 ;  /* 0x000000000f0d72ca */ /* 0x000fc400000e0000 */
[----:B------:R-:W-:Y:S02]  /*fe40*/  R2UR UR16, R12 ;  /* 0x000000000c1072ca */ /* 0x000fe400000e0000 */
[----:B------:R-:W-:Y:S02]  /*fe50*/  R2UR UR17, R13 ;  /* 0x000000000d1172ca */ /* 0x000fe400000e0000 */
[----:B--2---:R-:W-:Y:S01]  /*fe60*/  SHF.R.U32.HI R225, RZ, 0x7, R225 ;  /* 0x00000007ffe17819 */ /* 0x004fe200000116e1 */
        /* <DEDUP_REMOVED lines=37> */
[----:B--2---:R-:W-:-:S05]  /*100c0*/  FMNMX.FTZ R0, R0, R8, !PT ;  /* 0x0000000800007209 */ /* 0x004fca0007810000 */
[C---:B------:R-:W-:Y:S01]  /*100d0*/  FMUL.FTZ R8, R0.reuse, R9 ;  /* 0x0000000900087220 */ /* 0x040fe20000410000 */
[----:B------:R-:W-:-:S03]  /*100e0*/  FADD.FTZ R10, -R0, R200 ;  /* 0x000000c8000a7221 */ /* 0x000fc60000010100 */
        /* <DEDUP_REMOVED lines=29> */
[----:B------:R-:W2:Y:S02]  /*102c0*/  MUFU.EX2 R10, R10 ;  /* 0x0000000a000a7308 */ /* 0x000ea40000000800 */
[----:B------:R-:W-:-:S04]  /*102d0*/  FMNMX.FTZ R8, R159, R8, !PT ;  /* 0x000000089f087209 */ /* 0x000fc80007810000 */
[----:B------:R-:W-:Y:S02]  /*102e0*/  FMNMX.FTZ R8, R162, R8, !PT ;  /* 0x00000008a2087209 */ /* 0x000fe40007810000 */
[----:B------:R-:W3:Y:S02]  /*102f0*/  MUFU.EX2 R153, R153 ;  /* 0x0000009900997308 */ /* 0x000ee40000000800 */
[----:B------:R-:W-:-:S04]  /*10300*/  FMNMX.FTZ R8, R163, R8, !PT ;  /* 0x00000008a3087209 */ /* 0x000fc80007810000 */
[----:B------:R-:W-:Y:S02]  /*10310*/  FMNMX.FTZ R8, R166, R8, !PT ;  /* 0x00000008a6087209 */ /* 0x000fe40007810000 */
[----:B------:R-:W4:Y:S01]  /*10320*/  MUFU.EX2 R156, R156 ;  /* 0x0000009c009c7308 */ /* 0x000f220000000800 */
[----:B--2---:R-:W-:Y:S01]  /*10330*/  FMUL.FTZ R24, R24, R10 ;  /* 0x0000000a18187220 */ /* 0x004fe20000410000 */
        /* <DEDUP_REMOVED lines=81> */
[C---:B---3--:R-:W-:Y:S01]  /*10850*/  F2FP.F16.F32.PACK_AB R200, R153.reuse, R152 ;  /* 0x0000009899c8723e */ /* 0x048fe200000000ff */
[----:B------:R-:W2:Y:S01]  /*10860*/  SHFL.BFLY PT, R10, R8, 0x2, 0x1f ;  /* 0x0c401f00080a7f89 */ /* 0x000ea200000e0000 */
[----:B------:R-:W3:Y:S01]  /*10870*/  MUFU.EX2 R157, R157 ;  /* 0x0000009d009d7308 */ /* 0x000ee20000000800 */
[----:B------:R-:W-:-:S04]  /*10880*/  FADD.FTZ R5, R153, R5 ;  /* 0x0000000599057221 */ /* 0x000fc80000010000 */
[----:B----4-:R-:W-:-:S03]  /*10890*/  FADD.FTZ R5, R156, R5 ;  /* 0x000000059c057221 */ /* 0x010fc60000010000 */
[----:B------:R-:W4:Y:S08]  /*108a0*/  MUFU.EX2 R152, R160 ;  /* 0x000000a000987308 */ /* 0x000f300000000800 */
[----:B------:R-:W5:Y:S01]  /*108b0*/  MUFU.EX2 R161, R161 ;  /* 0x000000a100a17308 */ /* 0x000f620000000800 */
[C---:B---3--:R-:W-:Y:S01]  /*108c0*/  FADD.FTZ R5, R157.reuse, R5 ;  /* 0x000000059d057221 */ /* 0x048fe20000010000 */
[----:B------:R-:W-:-:S02]  /*108d0*/  F2FP.F16.F32.PACK_AB R202, R157, R156 ;  /* 0x0000009c9dca723e */ /* 0x000fc400000000ff */
[----:B--2---:R-:W-:-:S04]  /*108e0*/  FMNMX.FTZ R8, R8, R10, !PT ;  /* 0x0000000a08087209 */ /* 0x004fc80007810000 */
[----:B------:R-:W-:Y:S01]  /*108f0*/  MUFU.EX2 R160, R176 ;  /* 0x000000b000a07308 */ /* 0x000fe20000000800 */
[----:B----4-:R-:W-:Y:S01]  /*10900*/  FADD.FTZ R5, R152, R5 ;  /* 0x0000000598057221 */ /* 0x010fe20000010000 */
[----:B------:R-:W2:Y:S06]  /*10910*/  SHFL.BFLY PT, R10, R8, 0x1, 0x1f ;  /* 0x0c201f00080a7f89 */ /* 0x000eac00000e0000 */
[----:B------:R-:W3:Y:S01]  /*10920*/  MUFU.EX2 R164, R164 ;  /* 0x000000a400a47308 */ /* 0x000ee20000000800 */
[C---:B-----5:R-:W-:Y:S01]  /*10930*/  FADD.FTZ R5, R161.reuse, R5 ;  /* 0x00000005a1057221 */ /* 0x060fe20000010000 */
[----:B------:R-:W-:-:S06]  /*10940*/  F2FP.F16.F32.PACK_AB R152, R161, R152 ;  /* 0x00000098a198723e */ /* 0x000fcc00000000ff */
[----:B------:R-:W4:Y:S08]  /*10950*/  MUFU.EX2 R165, R165 ;  /* 0x000000a500a57308 */ /* 0x000f300000000800 */
[----:B------:R-:W5:Y:S01]  /*10960*/  MUFU.EX2 R156, R168 ;  /* 0x000000a8009c7308 */ /* 0x000f620000000800 */
[----:B---3--:R-:W-:Y:S01]  /*10970*/  FADD.FTZ R5, R164, R5 ;  /* 0x00000005a4057221 */ /* 0x008fe20000010000 */
[----:B--2---:R-:W-:-:S06]  /*10980*/  FMNMX.FTZ R8, R8, R10, !PT ;  /* 0x0000000a08087209 */ /* 0x004fcc0007810000 */
[----:B------:R-:W2:Y:S01]  /*10990*/  MUFU.EX2 R169, R169 ;  /* 0x000000a900a97308 */ /* 0x000ea20000000800 */
        /* <DEDUP_REMOVED lines=20> */
[----:B-----5:R-:W-:Y:S01]  /*10ae0*/  FADD.FTZ R5, R156, R5 ;  /* 0x000000059c057221 */ /* 0x020fe20000010000 */
[----:B------:R-:W-:Y:S01]  /*10af0*/  FFMA.FTZ R182, R182, R9, -R10 ;  /* 0x00000009b6b67223 */ /* 0x000fe2000001080a */
[----:B---3--:R-:W-:-:S02]  /*10b00*/  @!P0 VIADD R154, R4, 0x22840 ;  /* 0x00022840049a8836 */ /* 0x008fc40000000000 */
[-CC-:B------:R-:W-:Y:S01]  /*10b10*/  FFMA.FTZ R183, R183, R9.reuse, -R10.reuse ;  /* 0x00000009b7b77223 */ /* 0x180fe2000001080a */
[----:B------:R-:W3:Y:S01]  /*10b20*/  MUFU.EX2 R155, R155 ;  /* 0x0000009b009b7308 */ /* 0x000ee20000000800 */
[----:B--2---:R-:W-:Y:S01]  /*10b30*/  FADD.FTZ R5, R169, R5 ;  /* 0x00000005a9057221 */ /* 0x004fe20000010000 */
[-CC-:B------:R-:W-:Y:S01]  /*10b40*/  FFMA.FTZ R186, R186, R9.reuse, -R10.reuse ;  /* 0x00000009baba7223 */ /* 0x180fe2000001080a */
[-CC-:B------:R-:W-:Y:S01]  /*10b50*/  FFMA.FTZ R187, R187, R9.reuse, -R10.reuse ;  /* 0x00000009bbbb7223 */ /* 0x180fe2000001080a */
[-CC-:B------:R-:W-:Y:S01]  /*10b60*/  FFMA.FTZ R190, R190, R9.reuse, -R10.reuse ;  /* 0x00000009bebe7223 */ /* 0x180fe2000001080a */
[-CC-:B------:R-:W-:Y:S01]  /*10b70*/  FFMA.FTZ R191, R191, R9.reuse, -R10.reuse ;  /* 0x00000009bfbf7223 */ /* 0x180fe2000001080a */
[-CC-:B------:R-:W-:Y:S01]  /*10b80*/  FFMA.FTZ R194, R194, R9.reuse, -R10.reuse ;  /* 0x00000009c2c27223 */ /* 0x180fe2000001080a */
[--C-:B------:R-:W-:Y:S01]  /*10b90*/  FFMA.FTZ R195, R195, R9, -R10.reuse ;  /* 0x00000009c3c37223 */ /* 0x100fe2000001080a */
[----:B------:R-:W2:Y:S01]  /*10ba0*/  MUFU.EX2 R203, R158 ;  /* 0x0000009e00cb7308 */ /* 0x000ea20000000800 */
[----:B----4-:R-:W-:Y:S01]  /*10bb0*/  FFMA.FTZ R3, R153, R3, R201 ;  /* 0x0000000399037223 */ /* 0x010fe200000100c9 */
[-CC-:B------:R-:W-:Y:S01]  /*10bc0*/  FFMA.FTZ R198, R198, R9.reuse, -R10.reuse ;  /* 0x00000009c6c67223 */ /* 0x180fe2000001080a */
[----:B------:R-:W-:Y:S01]  /*10bd0*/  FFMA.FTZ R199, R199, R9, -R10 ;  /* 0x00000009c7c77223 */ /* 0x000fe2000001080a */
[----:B------:R-:W-:Y:S01]  /*10be0*/  IADD3 R10, -R225, 0xb, RZ ;  /* 0x0000000be10a7810 */ /* 0x000fe20007ffe1ff */
[-C--:B------:R-:W-:Y:S01]  /*10bf0*/  FMUL.FTZ R26, R26, R153.reuse ;  /* 0x000000991a1a7220 */ /* 0x080fe20000410000 */
[----:B------:R-:W-:Y:S01]  /*10c00*/  @!P0 PRMT R154, RZ, 0x654, R154 ;  /* 0x00000654ff9a8816 */ /* 0x000fe2000000009a */
[-C--:B------:R-:W-:Y:S01]  /*10c10*/  FMUL.FTZ R27, R27, R153.reuse ;  /* 0x000000991b1b7220 */ /* 0x080fe20000410000 */
[----:B------:R-:W4:Y:S01]  /*10c20*/  MUFU.EX2 R159, R159 ;  /* 0x0000009f009f7308 */ /* 0x000f220000000800 */
[----:B---3--:R-:W-:Y:S01]  /*10c30*/  FADD.FTZ R3, R155, R3 ;  /* 0x000000039b037221 */ /* 0x008fe20000010000 */
[----:B------:R3:W-:Y:S06]  /*10c40*/  BAR.ARV R10, 0x100 ;  /* 0x0004000a0000751d */ /* 0x0007ec0000002000 */
[----:B------:R-:W5:Y:S01]  /*10c50*/  MUFU.EX2 R176, R162 ;  /* 0x000000a200b07308 */ /* 0x000f620000000800 */
[----:B--2---:R-:W-:Y:S01]  /*10c60*/  FADD.FTZ R3, R203, R3 ;  /* 0x00000003cb037221 */ /* 0x004fe20000010000 */
[----:B------:R2:W-:Y:S01]  /*10c70*/  @!P0 SYNCS.ARRIVE.TRANS64.RED.A1T0 RZ, [R154+URZ], RZ ;  /* 0x000000ff9aff89a7 */ /* 0x0005e2000810043f */
[----:B------:R-:W-:Y:S01]  /*10c80*/  F2FP.F16.F32.PACK_AB R156, R169, R156 ;  /* 0x0000009ca99c723e */ /* 0x000fe200000000ff */
[-C--:B------:R-:W-:Y:S01]  /*10c90*/  FMUL.FTZ R30, R30, R153.reuse ;  /* 0x000000991e1e7220 */ /* 0x080fe20000410000 */
[-C--:B------:R-:W-:Y:S01]  /*10ca0*/  FMUL.FTZ R31, R31, R153.reuse ;  /* 0x000000991f1f7220 */ /* 0x080fe20000410000 */
[-C--:B------:R-:W-:Y:S01]  /*10cb0*/  FMUL.FTZ R34, R34, R153.reuse ;  /* 0x0000009922227220 */ /* 0x080fe20000410000 */
[-C--:B------:R-:W-:Y:S01]  /*10cc0*/  FMUL.FTZ R35, R35, R153.reuse ;  /* 0x0000009923237220 */ /* 0x080fe20000410000 */
[----:B------:R-:W0:Y:S01]  /*10cd0*/  MUFU.EX2 R163, R163 ;  /* 0x000000a300a37308 */ /* 0x000e220000000800 */
[----:B----4-:R-:W-:Y:S01]  /*10ce0*/  FADD.FTZ R3, R159, R3 ;  /* 0x000000039f037221 */ /* 0x010fe20000010000 */
[----:B--2---:R-:W-:Y:S01]  /*10cf0*/  F2FP.F16.F32.PACK_AB R154, R165, R164 ;  /* 0x000000a4a59a723e */ /* 0x004fe200000000ff */
[-C--:B------:R-:W-:Y:S01]  /*10d00*/  FMUL.FTZ R38, R38, R153.reuse ;  /* 0x0000009926267220 */ /* 0x080fe20000410000 */
        /* <DEDUP_REMOVED lines=77> */
[----:B----4-:R-:W-:Y:S01]  /*111e0*/  FADD.FTZ R3, R175, R3 ;  /* 0x00000003af037221 */ /* 0x010fe20000010000 */
[----:B------:R-:W-:Y:S01]  /*111f0*/  FMUL.FTZ R151, R151, R153 ;  /* 0x0000009997977220 */ /* 0x000fe20000410000 */
[----:B------:R-:W-:-:S02]  /*11200*/  F2FP.F16.F32.PACK_AB R201, R155, R201 ;  /* 0x000000c99bc9723e */ /* 0x000fc400000000ff */
[----:B------:R-:W-:Y:S02]  /*11210*/  F2FP.F16.F32.PACK_AB R203, R159, R203 ;  /* 0x000000cb9fcb723e */ /* 0x000fe400000000ff */
[----:B------:R-:W-:Y:S01]  /*11220*/  F2FP.F16.F32.PACK_AB R153, R163, R176 ;  /* 0x000000b0a399723e */ /* 0x000fe200000000ff */
[----:B------:R-:W4:Y:S01]  /*11230*/  MUFU.EX2 R179, R179 ;  /* 0x000000b300b37308 */ /* 0x000f220000000800 */
[----:B0-----:R-:W-:Y:S01]  /*11240*/  FADD.FTZ R3, R178, R3 ;  /* 0x00000003b2037221 */ /* 0x001fe20000010000 */
[----:B------:R-:W-:Y:S02]  /*11250*/  F2FP.F16.F32.PACK_AB R155, R167, R161 ;  /* 0x000000a1a79b723e */ /* 0x000fe400000000ff */
[----:B------:R-:W-:Y:S02]  /*11260*/  F2FP.F16.F32.PACK_AB R158, R173, R172 ;  /* 0x000000acad9e723e */ /* 0x000fe400000000ff */
[----:B------:R-:W-:Y:S02]  /*11270*/  F2FP.F16.F32.PACK_AB R159, R175, R174 ;  /* 0x000000aeaf9f723e */ /* 0x000fe400000000ff */
[----:B------:R-:W0:Y:S01]  /*11280*/  MUFU.EX2 R180, R180 ;  /* 0x000000b400b47308 */ /* 0x000e220000000800 */
[C---:B--2---:R-:W-:Y:S01]  /*11290*/  FADD.FTZ R5, R177.reuse, R5 ;  /* 0x00000005b1057221 */ /* 0x044fe20000010000 */
[----:B------:R-:W-:-:S06]  /*112a0*/  F2FP.F16.F32.PACK_AB R160, R177, R160 ;  /* 0x000000a0b1a0723e */ /* 0x000fcc00000000ff */
[----:B------:R-:W2:Y:S01]  /*112b0*/  MUFU.EX2 R182, R182 ;  /* 0x000000b600b67308 */ /* 0x000ea20000000800 */
[C---:B----4-:R-:W-:Y:S01]  /*112c0*/  FADD.FTZ R3, R179.reuse, R3 ;  /* 0x00000003b3037221 */ /* 0x050fe20000010000 */
[----:B------:R-:W-:-:S06]  /*112d0*/  F2FP.F16.F32.PACK_AB R161, R179, R178 ;  /* 0x000000b2b3a1723e */ /* 0x000fcc00000000ff */
[----:B------:R-:W4:Y:S01]  /*112e0*/  MUFU.EX2 R181, R181 ;  /* 0x000000b500b57308 */ /* 0x000f220000000800 */
[----:B0-----:R-:W-:-:S07]  /*112f0*/  FADD.FTZ R5, R180, R5 ;  /* 0x00000005b4057221 */ /* 0x001fce0000010000 */
[----:B------:R-:W0:Y:S01]  /*11300*/  MUFU.EX2 R183, R183 ;  /* 0x000000b700b77308 */ /* 0x000e220000000800 */
[----:B--2---:R-:W-:-:S07]  /*11310*/  FADD.FTZ R3, R182, R3 ;  /* 0x00000003b6037221 */ /* 0x004fce0000010000 */
[----:B------:R-:W2:Y:S01]  /*11320*/  MUFU.EX2 R184, R184 ;  /* 0x000000b800b87308 */ /* 0x000ea20000000800 */
[C---:B----4-:R-:W-:Y:S01]  /*11330*/  FADD.FTZ R5, R181.reuse, R5 ;  /* 0x00000005b5057221 */ /* 0x050fe20000010000 */
[----:B------:R-:W-:-:S06]  /*11340*/  F2FP.F16.F32.PACK_AB R162, R181, R180 ;  /* 0x000000b4b5a2723e */ /* 0x000fcc00000000ff */
[----:B------:R-:W4:Y:S01]  /*11350*/  MUFU.EX2 R165, R186 ;  /* 0x000000ba00a57308 */ /* 0x000f220000000800 */
[C---:B0-----:R-:W-:Y:S01]  /*11360*/  FADD.FTZ R3, R183.reuse, R3 ;  /* 0x00000003b7037221 */ /* 0x041fe20000010000 */
[----:B------:R-:W-:-:S06]  /*11370*/  F2FP.F16.F32.PACK_AB R163, R183, R182 ;  /* 0x000000b6b7a3723e */ /* 0x000fcc00000000ff */
[----:B------:R-:W0:Y:S01]  /*11380*/  MUFU.EX2 R185, R185 ;  /* 0x000000b900b97308 */ /* 0x000e220000000800 */
[----:B--2---:R-:W-:-:S07]  /*11390*/  FADD.FTZ R5, R184, R5 ;  /* 0x00000005b8057221 */ /* 0x004fce0000010000 */
[----:B------:R-:W2:Y:S01]  /*113a0*/  MUFU.EX2 R187, R187 ;  /* 0x000000bb00bb7308 */ /* 0x000ea20000000800 */
[----:B----4-:R-:W-:-:S07]  /*113b0*/  FADD.FTZ R3, R165, R3 ;  /* 0x00000003a5037221 */ /* 0x010fce0000010000 */
[----:B------:R-:W4:Y:S01]  /*113c0*/  MUFU.EX2 R188, R188 ;  /* 0x000000bc00bc7308 */ /* 0x000f220000000800 */
[C---:B0-----:R-:W-:Y:S01]  /*113d0*/  FADD.FTZ R5, R185.reuse, R5 ;  /* 0x00000005b9057221 */ /* 0x041fe20000010000 */
[----:B------:R-:W-:-:S06]  /*113e0*/  F2FP.F16.F32.PACK_AB R164, R185, R184 ;  /* 0x000000b8b9a4723e */ /* 0x000fcc00000000ff */
[----:B------:R-:W0:Y:S01]  /*113f0*/  MUFU.EX2 R190, R190 ;  /* 0x000000be00be7308 */ /* 0x000e220000000800 */
[C---:B--2---:R-:W-:Y:S01]  /*11400*/  FADD.FTZ R3, R187.reuse, R3 ;  /* 0x00000003bb037221 */ /* 0x044fe20000010000 */
[----:B------:R-:W-:-:S06]  /*11410*/  F2FP.F16.F32.PACK_AB R165, R187, R165 ;  /* 0x000000a5bba5723e */ /* 0x000fcc00000000ff */
[----:B------:R-:W2:Y:S01]  /*11420*/  MUFU.EX2 R189, R189 ;  /* 0x000000bd00bd7308 */ /* 0x000ea20000000800 */
[----:B----4-:R-:W-:-:S07]  /*11430*/  FADD.FTZ R5, R188, R5 ;  /* 0x00000005bc057221 */ /* 0x010fce0000010000 */
[----:B------:R-:W4:Y:S01]  /*11440*/  MUFU.EX2 R191, R191 ;  /* 0x000000bf00bf7308 */ /* 0x000f220000000800 */
[----:B0-----:R-:W-:-:S07]  /*11450*/  FADD.FTZ R3, R190, R3 ;  /* 0x00000003be037221 */ /* 0x001fce0000010000 */
[----:B------:R0:W5:Y:S01]  /*11460*/  MUFU.EX2 R168, R192 ;  /* 0x000000c000a87308 */ /* 0x0001620000000800 */
[C---:B--2---:R-:W-:Y:S01]  /*11470*/  FADD.FTZ R5, R189.reuse, R5 ;  /* 0x00000005bd057221 */ /* 0x044fe20000010000 */
[----:B------:R-:W-:-:S06]  /*11480*/  F2FP.F16.F32.PACK_AB R166, R189, R188 ;  /* 0x000000bcbda6723e */ /* 0x000fcc00000000ff */
[----:B------:R-:W2:Y:S01]  /*11490*/  MUFU.EX2 R169, R194 ;  /* 0x000000c200a97308 */ /* 0x000ea20000000800 */
[----:B0-----:R-:W-:Y:S02]  /*114a0*/  IMAD.U32 R192, RZ, RZ, UR54 ;  /* 0x00000036ffc07e24 */ /* 0x001fe4000f8e00ff */
[C---:B----4-:R-:W-:Y:S01]  /*114b0*/  FADD.FTZ R3, R191.reuse, R3 ;  /* 0x00000003bf037221 */ /* 0x050fe20000010000 */
[----:B------:R-:W-:Y:S02]  /*114c0*/  F2FP.F16.F32.PACK_AB R167, R191, R190 ;  /* 0x000000bebfa7723e */ /* 0x000fe400000000ff */
[----:B------:R-:W-:Y:S02]  /*114d0*/  ISETP.NE.AND P3, PT, R192, 0x3, PT ;  /* 0x00000003c000780c */ /* 0x000fe40003f65270 */
[----:B------:R-:W0:Y:S01]  /*114e0*/  MUFU.EX2 R193, R193 ;  /* 0x000000c100c17308 */ /* 0x000e220000000800 */
[----:B-----5:R-:W-:-:S07]  /*114f0*/  FADD.FTZ R5, R168, R5 ;  /* 0x00000005a8057221 */ /* 0x020fce0000010000 */
[----:B------:R-:W4:Y:S01]  /*11500*/  MUFU.EX2 R195, R195 ;  /* 0x000000c300c37308 */ /* 0x000f220000000800 */
[----:B--2---:R-:W-:-:S07]  /*11510*/  FADD.FTZ R3, R169, R3 ;  /* 0x00000003a9037221 */ /* 0x004fce0000010000 */
[----:B------:R-:W2:Y:S01]  /*11520*/  MUFU.EX2 R196, R196 ;  /* 0x000000c400c47308 */ /* 0x000ea20000000800 */
[C---:B0-----:R-:W-:Y:S01]  /*11530*/  FADD.FTZ R5, R193.reuse, R5 ;  /* 0x00000005c1057221 */ /* 0x041fe20000010000 */
[----:B------:R-:W-:-:S06]  /*11540*/  F2FP.F16.F32.PACK_AB R168, R193, R168 ;  /* 0x000000a8c1a8723e */ /* 0x000fcc00000000ff */
[----:B------:R-:W0:Y:S01]  /*11550*/  MUFU.EX2 R171, R198 ;  /* 0x000000c600ab7308 */ /* 0x000e220000000800 */
[C---:B----4-:R-:W-:Y:S01]  /*11560*/  FADD.FTZ R3, R195.reuse, R3 ;  /* 0x00000003c3037221 */ /* 0x050fe20000010000 */
[----:B------:R-:W-:-:S06]  /*11570*/  F2FP.F16.F32.PACK_AB R169, R195, R169 ;  /* 0x000000a9c3a9723e */ /* 0x000fcc00000000ff */
[----:B------:R-:W4:Y:S01]  /*11580*/  MUFU.EX2 R170, R197 ;  /* 0x000000c500aa7308 */ /* 0x000f220000000800 */
[----:B--2---:R-:W-:-:S07]  /*11590*/  FADD.FTZ R5, R196, R5 ;  /* 0x00000005c4057221 */ /* 0x004fce0000010000 */
[----:B------:R-:W2:Y:S01]  /*115a0*/  MUFU.EX2 R199, R199 ;  /* 0x000000c700c77308 */ /* 0x000ea20000000800 */
[----:B0-----:R-:W-:Y:S01]  /*115b0*/  FADD.FTZ R3, R171, R3 ;  /* 0x00000003ab037221 */ /* 0x001fe20000010000 */
[C---:B----4-:R-:W-:Y:S01]  /*115c0*/  FADD.FTZ R5, R170.reuse, R5 ;  /* 0x00000005aa057221 */ /* 0x050fe20000010000 */
[----:B------:R-:W-:Y:S02]  /*115d0*/  F2FP.F16.F32.PACK_AB R170, R170, R196 ;  /* 0x000000c4aaaa723e */ /* 0x000fe400000000ff */
[C---:B--2---:R-:W-:Y:S01]  /*115e0*/  FADD.FTZ R3, R199.reuse, R3 ;  /* 0x00000003c7037221 */ /* 0x044fe20000010000 */
[----:B------:R-:W-:Y:S01]  /*115f0*/  F2FP.F16.F32.PACK_AB R171, R199, R171 ;  /* 0x000000abc7ab723e */ /* 0x000fe200000000ff */
[----:B---3--:R-:W-:Y:S06]  /*11600*/  @!P3 BRA `(.L_x_11673) ;  /* 0x000000000004b947 */ /* 0x008fec0003800000 */
[----:B------:R-:W-:Y:S01]  /*11610*/  BPT.TRAP 0x1 ;  /* 0x000000040000795c */ /* 0x000fe20000300000 */
.L_x_11673:
[----:B------:R0:W2:Y:S01]  /*11620*/  SYNCS.PHASECHK.TRANS64.TRYWAIT P2, [R4+URZ+0x22850], R216 ;  /* 0x022850d8040075a7 */ /* 0x0000a2000804017f */
[----:B------:R-:W-:Y:S05]  /*11630*/  @!P3 BRA `(.L_x_11674) ;  /* 0x000000000004b947 */ /* 0x000fea0003800000 */
[----:B------:R-:W-:Y:S01]  /*11640*/  BPT.TRAP 0x1 ;  /* 0x000000040000795c */ /* 0x000fe20000300000 */
.L_x_11674:
[----:B------:R-:W-:Y:S04]  /*11650*/  BSSY B0, `(.L_x_11675) ;  /* 0x0000004000007945 */ /* 0x000fe80003800000 */
[----:B--2---:R-:W-:Y:S05]  /*11660*/  @P2 BRA `(.L_x_11676) ;  /* 0x0000000000082947 */ /* 0x004fea0003800000 */
[----:B------:R-:W2:Y:S02]  /*11670*/  SYNCS.PHASECHK.TRANS64.TRYWAIT P2, [R4+URZ+0x22850], R216 ;  /* 0x022850d8040075a7 */ /* 0x000ea4000804017f */
[----:B--2---:R-:W-:Y:S05]  /*11680*/  @!P2 BRA `(.L_x_11677) ;  /* 0x0000012800dca947 */ /* 0x004fea0003800000 */
.L_x_11676:
[----:B------:R-:W-:Y:S05]  /*11690*/  BSYNC B0 ;  /* 0x0000000000007941 */ /* 0x000fea0003800000 */
.L_x_11675:
[----:B------:R-:W3:Y:S01]  /*116a0*/  S2R R174, SR_TID.X ;  /* 0x0000000000ae7919 */ /* 0x000ee20000002100 */
[----:B------:R-:W-:Y:S01]  /*116b0*/  IMAD.MOV.U32 R173, RZ, RZ, 0x40000040 ;  /* 0x40000040ffad7424 */ /* 0x000fe200078e00ff */
[----:B------:R-:W-:Y:S05]  /*116c0*/  WARPSYNC.ALL ;  /* 0x0000000000007948 */ /* 0x000fea0003800000 */
[----:B------:R-:W-:Y:S01]  /*116d0*/  R2UR UR7, R173 ;  /* 0x00000000ad0772ca */ /* 0x000fe200000e0000 */
[----:B------:R-:W-:Y:S02]  /*116e0*/  IMAD.MOV.U32 R172, RZ, RZ, 0xc00 ;  /* 0x00000c00ffac7424 */ /* 0x000fe400078e00ff */
[----:B------:R-:W-:-:S02]  /*116f0*/  IMAD.MOV.U32 R175, RZ, RZ, 0x40000040 ;  /* 0x40000040ffaf7424 */ /* 0x000fc400078e00ff */
[----:B------:R-:W-:Y:S02]  /*11700*/  IMAD R172, R2, R172, UR53 ;  /* 0x0000003502ac7e24 */ /* 0x000fe4000f8e02ac */
[----:B012---:R-:W-:-:S03]  /*11710*/  @!P0 VIADD R4, R4, 0x22860 ;  /* 0x0002286004048836 */ /* 0x007fc60000000000 */
[----:B------:R-:W-:Y:S02]  /*11720*/  R2UR UR6, R172 ;  /* 0x00000000ac0672ca */ /* 0x000fe400000e0000 */
[----:B------:R-:W-:Y:S02]  /*11730*/  @!P0 PRMT R4, RZ, 0x654, R4 ;  /* 0x00000654ff048816 */ /* 0x000fe40000000004 */
[----:B---3--:R-:W-:-:S05]  /*11740*/  SHF.R.U32.HI R174, RZ, 0x7, R174 ;  /* 0x00000007ffae7819 */ /* 0x008fca00000116ae */
[----:B------:R-:W-:Y:S02]  /*11750*/  VIADD R173, R174, 0x8 ;  /* 0x00000008aead7836 */ /* 0x000fe40000000000 */
[----:B------:R-:W-:-:S03]  /*11760*/  VIADD R174, R172, 0x80 ;  /* 0x00000080acae7836 */ /* 0x000fc60000000000 */
[----:B------:R0:W-:Y:S02]  /*11770*/  BAR.SYNC.DEFER_BLOCKING R173, 0x100 ;  /* 0x000400ad0000751d */ /* 0x0001e40000010000 */
[----:B0-----:R-:W-:-:S04]  /*11780*/  IMAD.MOV.U32 R173, RZ, RZ, 0x40000040 ;  /* 0x40000040ffad7424 */ /* 0x001fc800078e00ff */
        /* <DEDUP_REMOVED lines=43> */
[----:B0-----:R-:W-:-:S07]  /*11a40*/  IMAD.MOV.U32 R4, RZ, RZ, R217 ;  /* 0x000000ffff047224 */ /* 0x001fce00078e00d9 */
.L_x_11668:
[----:B------:R-:W-:-:S13]  /*11a50*/  ISETP.GE.AND P1, PT, R4, R219, PT ;  /* 0x000000db0400720c */ /* 0x000fda0003f26270 */
[----:B------:R-:W-:Y:S05]  /*11a60*/  @!P1 BRA `(.L_x_11679) ;  /* 0x0000003000689947 */ /* 0x000fea0003800000 */
[----:B------:R-:W-:Y:S02]  /*11a70*/  IMAD.MOV.U32 R201, RZ, RZ, R8 ;  /* 0x000000ffffc97224 */ /* 0x000fe400078e0008 */
[----:B------:R-:W-:-:S07]  /*11a80*/  IMAD.MOV.U32 R216, RZ, RZ, R0 ;  /* 0x000000ffffd87224 */ /* 0x000fce00078e0000 */
.L_x_11697:
        /* <DEDUP_REMOVED lines=8> */
[----:B-1----:R-:W-:Y:S06]  /*11b10*/  @!P2 BRA `(.L_x_11680) ;  /* 0x000000000004a947 */ /* 0x002fec0003800000 */
[----:B------:R-:W-:Y:S01]  /*11b20*/  BPT.TRAP 0x1 ;  /* 0x000000040000795c */ /* 0x000fe20000300000 */
.L_x_11680:
[----:B------:R-:W-:Y:S01]  /*11b30*/  IMAD R11, R2, 0x8, R19 ;  /* 0x00000008020b7824 */ /* 0x000fe200078e0213 */
[----:B0-----:R-:W-:-:S04]  /*11b40*/  SHF.L.U32 R200, R206, 0x1f, RZ ;  /* 0x0000001fcec87819 */ /* 0x001fc800000006ff */
[----:B------:R0:W1:Y:S01]  /*11b50*/  SYNCS.PHASECHK.TRANS64.TRYWAIT P1, [R11+URZ+0x22830], R200 ;  /* 0x022830c80b0075a7 */ /* 0x000062000802017f */
[----:B------:R-:W-:Y:S05]  /*11b60*/  @!P2 BRA `(.L_x_11681) ;  /* 0x000000000004a947 */ /* 0x000fea0003800000 */
[----:B------:R-:W-:Y:S01]  /*11b70*/  BPT.TRAP 0x1 ;  /* 0x000000040000795c */ /* 0x000fe20000300000 */
.L_x_11681:
[----:B------:R-:W-:Y:S02]  /*11b80*/  IMAD R8, R2, 0x300, R214 ;  /* 0x0000030002087824 */ /* 0x000fe400078e02d6 */
[----:B------:R-:W-:Y:S01]  /*11b90*/  IMAD.MOV.U32 R9, RZ, RZ, 0x40000040 ;  /* 0x40000040ff097424 */ /* 0x000fe200078e00ff */
[----:B-1----:R-:W-:Y:S06]  /*11ba0*/  @P1 BRA `(.L_x_11682) ;  /* 0x0000000000081947 */ /* 0x002fec0003800000 */
[----:B------:R-:W1:Y:S02]  /*11bb0*/  SYNCS.PHASECHK.TRANS64.TRYWAIT P1, [R11+URZ+0x22830], R200 ;  /* 0x022830c80b0075a7 */ /* 0x000e64000802017f */
[----:B-1----:R-:W-:Y:S05]  /*11bc0*/  @!P1 BRA `(.L_x_11683) ;  /* 0x0000012400a09947 */ /* 0x002fea0003800000 */
.L_x_11682:
        /* <DEDUP_REMOVED lines=11> */
[----:B------:R-:W-:-:S02]  /*11c80*/  IMAD.IADD R227, R215, 0x1, R213 ;  /* 0x00000001d7e37824 */ /* 0x000fc400078e02d5 */
[----:B------:R-:W-:-:S05]  /*11c90*/  IMAD R226, R4, -0x60, RZ ;  /* 0xffffffa004e27824 */ /* 0x000fca00078e02ff */
[----:B------:R-:W-:Y:S02]  /*11ca0*/  IADD3 R217, -R209, 0x1, R226 ;  /* 0x00000001d1d97810 */ /* 0x000fe40007ffe1e2 */
        /* <DEDUP_REMOVED lines=8> */
[----:B------:R-:W-:-:S02]  /*11d30*/  IADD3 R217, -R207, R217, R208 ;  /* 0x000000d9cfd97210 */ /* 0x000fc40007ffe1d0 */
[----:B--2---:R-:W-:-:S03]  /*11d40*/  ISETP.NE.AND P1, PT, R0, 0x1, PT ;  /* 0x000000010000780c */ /* 0x004fc60003f25270 */
[----:B------:R-:W-:Y:S01]  /*11d50*/  VIADD R225, R217, UR45 ;  /* 0x0000002dd9e17c36 */ /* 0x000fe20008000000 */
[----:B---3--:R-:W-:-:S09]  /*11d60*/  SHF.R.U32.HI R10, RZ, 0x7, R10 ;  /* 0x00000007ff0a7819 */ /* 0x008fd2000001160a */
[----:B------:R-:W2:Y:S01]  /*11d70*/  @P1 LDC R0, c[0x0][0x450] ;  /* 0x00011400ff001b82 */ /* 0x000ea20000000800 */
[----:B------:R-:W-:Y:S01]  /*11d80*/  IADD3 R10, -R10, 0xb, RZ ;  /* 0x0000000b0a0a7810 */ /* 0x000fe20007ffe1ff */
        /* <DEDUP_REMOVED lines=13> */
[----:B------:R-:W-:Y:S02]  /*11e60*/  R2UR UR4, R12 ;  /* 0x000000000c0472ca */ /* 0x000fe400000e0000 */
[----:B------:R-:W-:Y:S01]  /*11e70*/  R2UR UR5, R13 ;  /* 0x000000000d0572ca */ /* 0x000fe200000e0000 */
[----:B---3--:R-:W-:-:S05]  /*11e80*/  @P1 IMAD.HI.U32 R8, R227, R8, RZ ;  /* 0x00000008e3081227 */ /* 0x008fca00078e00ff */
[----:B--2---:R-:W-:Y:S01]  /*11e90*/  @P1 SHF.R.U32.HI R227, RZ, R0, R8 ;  /* 0x00000000ffe31219 */ /* 0x004fe20000011608 */
[----:B------:R-:W-:Y:S01]  /*11ea0*/  @!P0 VIADD R0, R11, 0x22840 ;  /* 0x000228400b008836 */ /* 0x000fe20000000000 */
[----:B------:R-:W-:-:S03]  /*11eb0*/  ISETP.GE.AND P1, PT, R230, 0x1, PT ;  /* 0x00000001e600780c */ /* 0x000fc60003f26270 */
[----:B------:R-:W2:Y:S01]  /*11ec0*/  SHFL.IDX PT, R228, R227, RZ, 0x1c1f ;  /* 0x001c1fffe3e47589 */ /* 0x000ea200000e0000 */
[----:B------:R-:W-:Y:S01]  /*11ed0*/  @!P0 PRMT R0, RZ, 0x654, R0 ;  /* 0x00000654ff008816 */ /* 0x000fe20000000000 */
[----:B--2---:R-:W-:Y:S01]  /*11ee0*/  IMAD.IADD R203, R228, 0x1, R225 ;  /* 0x00000001e4cb7824 */ /* 0x004fe200078e02e1 */
[----:B------:R-:W-:Y:S02]  /*11ef0*/  WARPGROUP.DEPBAR.LE gsb0, 0x0 ;  /* 0x00008000000079c5 */ /* 0x000fe40000010000 */
[----:B------:R-:W-:-:S06]  /*11f00*/  WARPGROUP.ARRIVE ;  /* 0x00000000000079c5 */ /* 0x000fcc0000000000 */
[----:B------:R-:W-:Y:S01]  /*11f10*/  HGMMA.64x96x16.F32 R152, gdesc[UR4], R152, gsb0 ;  /* 0x01600000049879f0 */ /* 0x000fe20008000898 */
[----:B------:R-:W-:-:S06]  /*11f20*/  ULOP3.LUT UR4, URZ, UR50, URZ, 0x33, !UPT ;  /* 0x000000323f047292 */ /* 0x000fcc000f8e333f */
[----:B------:R-:W-:-:S04]  /*11f30*/  VIADD R217, R217, UR4 ;  /* 0x00000004d9d97c36 */ /* 0x000fc80008000000 */
[----:B------:R-:W-:Y:S01]  /*11f40*/  IMAD.IADD R202, R228, 0x1, R217 ;  /* 0x00000001e4ca7824 */ /* 0x000fe200078e02d9 */
[----:B------:R-:W-:Y:S02]  /*11f50*/  WARPGROUP.DEPBAR.LE gsb0, 0x0 ;  /* 0x00008000000079c5 */ /* 0x000fe40000010000 */
[----:B------:R2:W-:Y:S06]  /*11f60*/  BAR.ARV R10, 0x100 ;  /* 0x0004000a0000751d */ /* 0x0005ec0000002000 */
[----:B------:R3:W-:Y:S02]  /*11f70*/  @!P0 SYNCS.ARRIVE.TRANS64.RED.A1T0 RZ, [R0+URZ], RZ ;  /* 0x000000ff00ff89a7 */ /* 0x0007e4000810043f */
[----:B---3--:R-:W-:Y:S01]  /*11f80*/  IMAD.IADD R0, R226, 0x1, -R209 ;  /* 0x00000001e2007824 */ /* 0x008fe200078e0ad1 */
[----:B--2---:R-:W-:Y:S06]  /*11f90*/  @!P1 BRA `(.L_x_11684) ;  /* 0x0000000000549947 */ /* 0x004fec0003800000 */
        /* <DEDUP_REMOVED lines=12> */
.L_x_11686:
[----:B------:R-:W-:-:S05]  /*12060*/  IMAD.U32 R229, RZ, RZ, UR40 ;  /* 0x00000028ffe57e24 */ /* 0x000fca000f8e00ff */
[----:B------:R-:W-:-:S13]  /*12070*/  ISETP.NE.AND P1, PT, R229, 0x1, PT ;  /* 0x00000001e500780c */ /* 0x000fda0003f25270 */
[----:B------:R-:W2:Y:S02]  /*12080*/  @P1 LDC.64 R8, c[0x0][0x9e8] ;  /* 0x00027a00ff081b82 */ /* 0x000ea40000000a00 */
[----:B--2---:R-:W-:-:S05]  /*12090*/  @P1 IMAD.HI.U32 R8, R228, R8, RZ ;  /* 0x00000008e4081227 */ /* 0x004fca00078e00ff */
[----:B------:R-:W-:-:S07]  /*120a0*/  @P1 SHF.R.U32.HI R228, RZ, R9, R8 ;  /* 0x00000009ffe41219 */ /* 0x000fce0000011608 */
.L_x_11687:
[----:B------:R-:W-:Y:S05]  /*120b0*/  BSYNC B0 ;  /* 0x0000000000007941 */ /* 0x000fea0003800000 */
.L_x_11685:
[----:B------:R-:W-:-:S05]  /*120c0*/  IMAD R228, R228, R229, R0 ;  /* 0x000000e5e4e47224 */ /* 0x000fca00078e0200 */
[----:B------:R-:W-:Y:S02]  /*120d0*/  VIMNMX R202, R202, R228, !PT ;  /* 0x000000e4caca7248 */ /* 0x000fe40007fe0100 */
[----:B------:R-:W-:-:S07]  /*120e0*/  VIADDMNMX R203, R228, R229, R203, PT ;  /* 0x000000e5e4cb7246 */ /* 0x000fce00038001cb */
.L_x_11684:
[C---:B------:R-:W-:Y:S02]  /*120f0*/  ISETP.GE.AND P1, PT, R226.reuse, 0x2, PT ;  /* 0x00000002e200780c */ /* 0x040fe40003f26270 */
[----:B------:R-:W-:Y:S02]  /*12100*/  ISETP.GE.AND P4, PT, R226, 0xa, PT ;  /* 0x0000000ae200780c */ /* 0x000fe40003f86270 */
        /* <DEDUP_REMOVED lines=133> */
[----:B------:R-:W-:Y:S01]  /*12960*/  ISETP.GE.AND P6, PT, R230, 0x1, PT ;  /* 0x00000001e600780c */ /* 0x000fe20003fc6270 */
[--C-:B--2---:R-:W-:Y:S02]  /*12970*/  IMAD.IADD R225, R225, 0x1, R202.reuse ;  /* 0x00000001e1e17824 */ /* 0x104fe400078e02ca */
        /* <DEDUP_REMOVED lines=14> */
.L_x_11690:
[----:B------:R-:W-:-:S05]  /*12a60*/  IMAD.U32 R203, RZ, RZ, UR40 ;  /* 0x00000028ffcb7e24 */ /* 0x000fca000f8e00ff */
[----:B------:R-:W-:-:S13]  /*12a70*/  ISETP.NE.AND P6, PT, R203, 0x1, PT ;  /* 0x00000001cb00780c */ /* 0x000fda0003fc5270 */
[----:B------:R-:W2:Y:S02]  /*12a80*/  @P6 LDC.64 R8, c[0x0][0x9e8] ;  /* 0x00027a00ff086b82 */ /* 0x000ea40000000a00 */
[----:B--2---:R-:W-:-:S05]  /*12a90*/  @P6 IMAD.HI.U32 R8, R202, R8, RZ ;  /* 0x00000008ca086227 */ /* 0x004fca00078e00ff */
[----:B------:R-:W-:-:S07]  /*12aa0*/  @P6 SHF.R.U32.HI R202, RZ, R9, R8 ;  /* 0x00000009ffca6219 */ /* 0x000fce0000011608 */
.L_x_11691:
[----:B------:R-:W-:Y:S05]  /*12ab0*/  BSYNC B0 ;  /* 0x0000000000007941 */ /* 0x000fea0003800000 */
.L_x_11689:
[----:B------:R-:W-:-:S05]  /*12ac0*/  IMAD R0, R202, R203, R0 ;  /* 0x000000cbca007224 */ /* 0x000fca00078e0200 */
[----:B------:R-:W-:Y:S02]  /*12ad0*/  VIMNMX R217, R217, R0, !PT ;  /* 0x00000000d9d97248 */ /* 0x000fe40007fe0100 */
[----:B------:R-:W-:-:S07]  /*12ae0*/  VIADDMNMX R225, R0, R203, R225, PT ;  /* 0x000000cb00e17246 */ /* 0x000fce00038001e1 */
.L_x_11688:
[C---:B------:R-:W-:Y:S01]  /*12af0*/  ISETP.GT.AND P1, PT, R217.reuse, 0x1, !P1 ;  /* 0x00000001d900780c */ /* 0x040fe20004f24270 */
[----:B------:R-:W-:Y:S01]  /*12b00*/  IMAD.U32 R9, RZ, RZ, UR37 ;  /* 0x00000025ff097e24 */ /* 0x000fe2000f8e00ff */
[----:B------:R-:W-:Y:S01]  /*12b10*/  ISETP.GT.AND P2, PT, R217, 0x8, !P2 ;  /* 0x00000008d900780c */ /* 0x000fe20005744270 */
[----:B------:R-:W-:Y:S01]  /*12b20*/  IMAD.U32 R228, RZ, RZ, UR54 ;  /* 0x00000036ffe47e24 */ /* 0x000fe2000f8e00ff */
        /* <DEDUP_REMOVED lines=10> */
[C---:B------:R-:W-:Y:S02]  /*12bd0*/  LOP3.LUT P1, RZ, R18.reuse, 0x8, RZ, 0xc0, !PT ;  /* 0x0000000812ff7812 */ /* 0x040fe4000782c0ff */
[----:B------:R-:W-:Y:S02]  /*12be0*/  FMNMX.FTZ R0, R153, R0, !PT ;  /* 0x0000000099007209 */ /* 0x000fe40007810000 */
[----:B------:R-:W-:Y:S02]  /*12bf0*/  ISETP.GT.AND P1, PT, R217, 0x10, !P1 ;  /* 0x00000010d900780c */ /* 0x000fe40004f24270 */
[----:B------:R-:W-:Y:S02]  /*12c00*/  LOP3.LUT P6, RZ, R18, 0x10000, RZ, 0xc0, !PT ;  /* 0x0001000012ff7812 */ /* 0x000fe400078cc0ff */
        /* <DEDUP_REMOVED lines=68> */
[----:B--2---:R-:W-:-:S02]  /*13050*/  FMNMX.FTZ R0, R0, R8, !PT ;  /* 0x0000000800007209 */ /* 0x004fc40007810000 */
[----:B------:R-:W-:Y:S02]  /*13060*/  FSEL R182, R182, -INF , !P1 ;  /* 0xff800000b6b67808 */ /* 0x000fe40004800000 */
[----:B------:R-:W-:Y:S01]  /*13070*/  LOP3.LUT P1, RZ, R18, 0x200, RZ, 0xc0, !PT ;  /* 0x0000020012ff7812 */ /* 0x000fe2000782c0ff */
[----:B------:R-:W2:Y:S01]  /*13080*/  SHFL.BFLY PT, R8, R0, 0x1, 0x1f ;  /* 0x0c201f0000087f89 */ /* 0x000ea200000e0000 */
[----:B------:R-:W-:Y:S02]  /*13090*/  ISETP.LT.OR P4, PT, R225, 0x52, P4 ;  /* 0x00000052e100780c */ /* 0x000fe40002781670 */
[C---:B------:R-:W-:Y:S02]  /*130a0*/  ISETP.GT.AND P1, PT, R217.reuse, 0x39, !P1 ;  /* 0x00000039d900780c */ /* 0x040fe40004f24270 */
[----:B------:R-:W-:Y:S02]  /*130b0*/  ISETP.GT.AND P5, PT, R217, 0x58, !P5 ;  /* 0x00000058d900780c */ /* 0x000fe40006fa4270 */
[----:B------:R-:W-:-:S02]  /*130c0*/  ISETP.LT.OR P1, PT, R225, 0x3a, P1 ;  /* 0x0000003ae100780c */ /* 0x000fc40000f21670 */
[----:B------:R-:W-:Y:S02]  /*130d0*/  FSEL R195, R195, -INF , !P4 ;  /* 0xff800000c3c37808 */ /* 0x000fe40006000000 */
[----:B------:R-:W-:Y:S02]  /*130e0*/  FSEL R183, R183, -INF , !P1 ;  /* 0xff800000b7b77808 */ /* 0x000fe40004800000 */
[----:B------:R-:W-:Y:S02]  /*130f0*/  LOP3.LUT P1, RZ, R18, 0x100, RZ, 0xc0, !PT ;  /* 0x0000010012ff7812 */ /* 0x000fe4000782c0ff */
[----:B------:R-:W-:Y:S02]  /*13100*/  ISETP.LT.OR P5, PT, R225, 0x59, P5 ;  /* 0x00000059e100780c */ /* 0x000fe40002fa1670 */
[----:B------:R-:W-:Y:S02]  /*13110*/  ISETP.GT.AND P1, PT, R217, 0x40, !P1 ;  /* 0x00000040d900780c */ /* 0x000fe40004f24270 */
[----:B------:R-:W-:-:S02]  /*13120*/  FSEL R198, R198, -INF , !P5 ;  /* 0xff800000c6c67808 */ /* 0x000fc40006800000 */
[----:B------:R-:W-:Y:S02]  /*13130*/  ISETP.LT.OR P1, PT, R225, 0x41, P1 ;  /* 0x00000041e100780c */ /* 0x000fe40000f21670 */
[----:B--2---:R-:W-:Y:S02]  /*13140*/  FMNMX.FTZ R0, R0, R8, !PT ;  /* 0x0000000800007209 */ /* 0x004fe40007810000 */
[----:B------:R-:W-:Y:S02]  /*13150*/  FSEL R186, R186, -INF , !P1 ;  /* 0xff800000baba7808 */ /* 0x000fe40004800000 */
[----:B------:R-:W-:Y:S01]  /*13160*/  LOP3.LUT P1, RZ, R18, 0x80, RZ, 0xc0, !PT ;  /* 0x0000008012ff7812 */ /* 0x000fe2000782c0ff */
[----:B------:R-:W-:-:S03]  /*13170*/  FMUL.FTZ R8, R0, R9 ;  /* 0x0000000900087220 */ /* 0x000fc60000410000 */
[----:B------:R-:W-:-:S04]  /*13180*/  ISETP.GT.AND P1, PT, R217, 0x41, !P1 ;  /* 0x00000041d900780c */ /* 0x000fc80004f24270 */
[----:B------:R-:W-:-:S04]  /*13190*/  ISETP.LT.OR P1, PT, R225, 0x42, P1 ;  /* 0x00000042e100780c */ /* 0x000fc80000f21670 */
[----:B------:R-:W-:Y:S02]  /*131a0*/  FSEL R187, R187, -INF , !P1 ;  /* 0xff800000bbbb7808 */ /* 0x000fe40004800000 */
[----:B------:R-:W-:Y:S02]  /*131b0*/  ISETP.GT.AND P1, PT, R217, 0x48, !P2 ;  /* 0x00000048d900780c */ /* 0x000fe40005724270 */
[----:B------:R-:W-:Y:S02]  /*131c0*/  LOP3.LUT P2, RZ, R18, 0x2, RZ, 0xc0, !PT ;  /* 0x0000000212ff7812 */ /* 0x000fe4000784c0ff */
[----:B------:R-:W-:-:S04]  /*131d0*/  ISETP.LT.OR P1, PT, R225, 0x49, P1 ;  /* 0x00000049e100780c */ /* 0x000fc80000f21670 */
[----:B------:R-:W-:Y:S02]  /*131e0*/  FSEL R190, R190, -INF , !P1 ;  /* 0xff800000bebe7808 */ /* 0x000fe40004800000 */
[----:B------:R-:W-:Y:S02]  /*131f0*/  ISETP.GT.AND P1, PT, R217, 0x49, !P6 ;  /* 0x00000049d900780c */ /* 0x000fe40007724270 */
[----:B------:R-:W-:Y:S02]  /*13200*/  LOP3.LUT P6, RZ, R18, 0x1, RZ, 0xc0, !PT ;  /* 0x0000000112ff7812 */ /* 0x000fe400078cc0ff */
[----:B------:R-:W-:-:S04]  /*13210*/  ISETP.LT.OR P1, PT, R225, 0x4a, P1 ;  /* 0x0000004ae100780c */ /* 0x000fc80000f21670 */
[----:B------:R-:W-:Y:S02]  /*13220*/  FSEL R191, R191, -INF , !P1 ;  /* 0xff800000bfbf7808 */ /* 0x000fe40004800000 */
[----:B------:R-:W-:-:S04]  /*13230*/  FSETP.NEU.FTZ.AND P1, PT, R0, -INF , PT ;  /* 0xff8000000000780b */ /* 0x000fc80003f3d000 */
[----:B------:R-:W-:Y:S02]  /*13240*/  FSEL R202, R0, RZ, P1 ;  /* 0x000000ff00ca7208 */ /* 0x000fe40000800000 */
[----:B------:R-:W-:Y:S02]  /*13250*/  FSEL R8, R8, RZ, P1 ;  /* 0x000000ff08087208 */ /* 0x000fe40000800000 */
[----:B------:R-:W-:Y:S01]  /*13260*/  ISETP.GT.AND P1, PT, R217, RZ, !P2 ;  /* 0x000000ffd900720c */ /* 0x000fe20005724270 */
[----:B------:R-:W-:Y:S01]  /*13270*/  FADD.FTZ R202, -R202, R216 ;  /* 0x000000d8caca7221 */ /* 0x000fe20000010100 */
[----:B------:R-:W-:Y:S01]  /*13280*/  ISETP.NE.AND P2, PT, R228, 0x3, PT ;  /* 0x00000003e400780c */ /* 0x000fe20003f45270 */
[-CC-:B------:R-:W-:Y:S01]  /*13290*/  FFMA.FTZ R152, R152, R9.reuse, -R8.reuse ;  /* 0x0000000998987223 */ /* 0x180fe20000010808 */
[----:B------:R-:W-:Y:S01]  /*132a0*/  ISETP.LT.OR P1, PT, R225, 0x1, P1 ;  /* 0x00000001e100780c */ /* 0x000fe20000f21670 */
[-CC-:B------:R-:W-:Y:S01]  /*132b0*/  FFMA.FTZ R153, R153, R9.reuse, -R8.reuse ;  /* 0x0000000999997223 */ /* 0x180fe20000010808 */
[-CC-:B------:R-:W-:Y:S01]  /*132c0*/  FFMA.FTZ R156, R156, R9.reuse, -R8.reuse ;  /* 0x000000099c9c7223 */ /* 0x180fe20000010808 */
[-CC-:B------:R-:W-:Y:S01]  /*132d0*/  FFMA.FTZ R157, R157, R9.reuse, -R8.reuse ;  /* 0x000000099d9d7223 */ /* 0x180fe20000010808 */
[----:B------:R-:W-:Y:S01]  /*132e0*/  FSEL R154, R154, -INF , !P1 ;  /* 0xff8000009a9a7808 */ /* 0x000fe20004800000 */
        /* <DEDUP_REMOVED lines=22> */
[----:B------:R-:W-:Y:S01]  /*13450*/  MUFU.EX2 R152, R152 ;  /* 0x0000009800987308 */ /* 0x000fe20000000800 */
[----:B------:R-:W-:-:S02]  /*13460*/  ISETP.GT.AND P1, PT, R217, 0x59, !P6 ;  /* 0x00000059d900780c */ /* 0x000fc40007724270 */
[----:B------:R-:W-:Y:S02]  /*13470*/  FMNMX.FTZ R8, R155, R8, !PT ;  /* 0x000000089b087209 */ /* 0x000fe40007810000 */
[----:B------:R-:W-:Y:S02]  /*13480*/  ISETP.LT.OR P1, PT, R225, 0x5a, P1 ;  /* 0x0000005ae100780c */ /* 0x000fe40000f21670 */
[----:B------:R-:W-:Y:S01]  /*13490*/  FMNMX.FTZ R8, R158, R8, !PT ;  /* 0x000000089e087209 */ /* 0x000fe20007810000 */
[----:B------:R-:W2:Y:S01]  /*134a0*/  MUFU.EX2 R181, R181 ;  /* 0x000000b500b57308 */ /* 0x000ea20000000800 */
[----:B------:R-:W-:Y:S02]  /*134b0*/  FSEL R199, R199, -INF , !P1 ;  /* 0xff800000c7c77808 */ /* 0x000fe40004800000 */
[----:B------:R-:W-:-:S04]  /*134c0*/  FMNMX.FTZ R8, R159, R8, !PT ;  /* 0x000000089f087209 */ /* 0x000fc80007810000 */
[----:B------:R-:W-:Y:S01]  /*134d0*/  FMNMX.FTZ R8, R162, R8, !PT ;  /* 0x00000008a2087209 */ /* 0x000fe20007810000 */
[----:B------:R-:W3:Y:S03]  /*134e0*/  MUFU.EX2 R153, R153 ;  /* 0x0000009900997308 */ /* 0x000ee60000000800 */
[----:B------:R-:W-:-:S04]  /*134f0*/  FMNMX.FTZ R8, R163, R8, !PT ;  /* 0x00000008a3087209 */ /* 0x000fc80007810000 */
[----:B------:R-:W-:Y:S01]  /*13500*/  FMNMX.FTZ R8, R166, R8, !PT ;  /* 0x00000008a6087209 */ /* 0x000fe20007810000 */
[----:B------:R-:W4:Y:S01]  /*13510*/  MUFU.EX2 R156, R156 ;  /* 0x0000009c009c7308 */ /* 0x000f220000000800 */
[----:B--2---:R-:W-:Y:S01]  /*13520*/  FFMA.FTZ R5, R181, R5, R152 ;  /* 0x00000005b5057223 */ /* 0x004fe20000010098 */
[-C--:B------:R-:W-:Y:S01]  /*13530*/  FMUL.FTZ R24, R24, R181.reuse ;  /* 0x000000b518187220 */ /* 0x080fe20000410000 */
[----:B------:R-:W-:Y:S01]  /*13540*/  FMNMX.FTZ R8, R167, R8, !PT ;  /* 0x00000008a7087209 */ /* 0x000fe20007810000 */
[-C--:B------:R-:W-:Y:S01]  /*13550*/  FMUL.FTZ R25, R25, R181.reuse ;  /* 0x000000b519197220 */ /* 0x080fe20000410000 */
[-C--:B------:R-:W-:Y:S01]  /*13560*/  FMUL.FTZ R28, R28, R181.reuse ;  /* 0x000000b51c1c7220 */ /* 0x080fe20000410000 */
[-C--:B------:R-:W-:Y:S01]  /*13570*/  FMUL.FTZ R29, R29, R181.reuse ;  /* 0x000000b51d1d7220 */ /* 0x080fe20000410000 */
[----:B------:R-:W-:Y:S01]  /*13580*/  FMNMX.FTZ R8, R170, R8, !PT ;  /* 0x00000008aa087209 */ /* 0x000fe20007810000 */
[----:B------:R-:W2:Y:S01]  /*13590*/  MUFU.EX2 R157, R157 ;  /* 0x0000009d009d7308 */ /* 0x000ea20000000800 */
        /* <DEDUP_REMOVED lines=103> */
[----:B------:R-:W-:-:S02]  /*13c10*/  FMUL.FTZ R149, R149, R181 ;  /* 0x000000b595957220 */ /* 0x000fc40000410000 */
[----:B------:R-:W3:Y:S01]  /*13c20*/  MUFU.EX2 R184, R184 ;  /* 0x000000b800b87308 */ /* 0x000ee20000000800 */
[----:B----4-:R-:W-:-:S07]  /*13c30*/  FADD.FTZ R5, R180, R5 ;  /* 0x00000005b4057221 */ /* 0x010fce0000010000 */
[----:B------:R-:W4:Y:S01]  /*13c40*/  MUFU.EX2 R185, R185 ;  /* 0x000000b900b97308 */ /* 0x000f220000000800 */
[----:B-----5:R-:W-:Y:S01]  /*13c50*/  FADD.FTZ R5, R203, R5 ;  /* 0x00000005cb057221 */ /* 0x020fe20000010000 */
[----:B--2---:R-:W-:-:S04]  /*13c60*/  FMNMX.FTZ R8, R8, R153, !PT ;  /* 0x0000009908087209 */ /* 0x004fc80007810000 */
[C---:B------:R-:W-:Y:S01]  /*13c70*/  FSETP.NEU.FTZ.AND P1, PT, R8.reuse, -INF , PT ;  /* 0xff8000000800780b */ /* 0x040fe20003f3d000 */
[----:B------:R-:W-:Y:S01]  /*13c80*/  FMUL.FTZ R216, R8, R9 ;  /* 0x0000000908d87220 */ /* 0x000fe20000410000 */
[----:B------:R-:W2:Y:S01]  /*13c90*/  MUFU.EX2 R188, R188 ;  /* 0x000000bc00bc7308 */ /* 0x000ea20000000800 */
[----:B---3--:R-:W-:-:S03]  /*13ca0*/  FADD.FTZ R5, R184, R5 ;  /* 0x00000005b8057221 */ /* 0x008fc60000010000 */
[----:B------:R-:W-:Y:S01]  /*13cb0*/  FSEL R216, R216, RZ, P1 ;  /* 0x000000ffd8d87208 */ /* 0x000fe20000800000 */
[----:B----4-:R-:W-:-:S03]  /*13cc0*/  FADD.FTZ R5, R185, R5 ;  /* 0x00000005b9057221 */ /* 0x010fc60000010000 */
[----:B------:R-:W-:Y:S01]  /*13cd0*/  MUFU.EX2 R189, R189 ;  /* 0x000000bd00bd7308 */ /* 0x000fe20000000800 */
[-CC-:B------:R-:W-:Y:S01]  /*13ce0*/  FFMA.FTZ R153, R170, R9.reuse, -R216.reuse ;  /* 0x00000009aa997223 */ /* 0x180fe200000108d8 */
[-CC-:B------:R-:W-:Y:S01]  /*13cf0*/  FFMA.FTZ R227, R154, R9.reuse, -R216.reuse ;  /* 0x000000099ae37223 */ /* 0x180fe200000108d8 */
[----:B------:R-:W-:Y:S01]  /*13d00*/  F2FP.F16.F32.PACK_AB R154, R157, R156 ;  /* 0x0000009c9d9a723e */ /* 0x000fe200000000ff */
[-CC-:B------:R-:W-:Y:S01]  /*13d10*/  FFMA.FTZ R226, R158, R9.reuse, -R216.reuse ;  /* 0x000000099ee27223 */ /* 0x180fe200000108d8 */
[----:B------:R-:W-:Y:S01]  /*13d20*/  F2FP.F16.F32.PACK_AB R156, R161, R160 ;  /* 0x000000a0a19c723e */ /* 0x000fe200000000ff */
[-CC-:B------:R-:W-:Y:S01]  /*13d30*/  FFMA.FTZ R155, R155, R9.reuse, -R216.reuse ;  /* 0x000000099b9b7223 */ /* 0x180fe200000108d8 */
[----:B------:R-:W-:Y:S01]  /*13d40*/  F2FP.F16.F32.PACK_AB R158, R165, R164 ;  /* 0x000000a4a59e723e */ /* 0x000fe200000000ff */
[----:B------:R3:W-:Y:S01]  /*13d50*/  MUFU.EX2 R161, R153 ;  /* 0x0000009900a17308 */ /* 0x0007e20000000800 */
[----:B------:R-:W-:Y:S01]  /*13d60*/  F2FP.F16.F32.PACK_AB R164, R177, R176 ;  /* 0x000000b0b1a4723e */ /* 0x000fe200000000ff */
[-CC-:B------:R-:W-:Y:S01]  /*13d70*/  FFMA.FTZ R159, R159, R9.reuse, -R216.reuse ;  /* 0x000000099f9f7223 */ /* 0x180fe200000108d8 */
[-CC-:B------:R-:W-:Y:S01]  /*13d80*/  FFMA.FTZ R225, R162, R9.reuse, -R216.reuse ;  /* 0x00000009a2e17223 */ /* 0x180fe200000108d8 */
[-CC-:B------:R-:W-:Y:S01]  /*13d90*/  FFMA.FTZ R163, R163, R9.reuse, -R216.reuse ;  /* 0x00000009a3a37223 */ /* 0x180fe200000108d8 */
[-CC-:B------:R-:W-:Y:S01]  /*13da0*/  FFMA.FTZ R217, R166, R9.reuse, -R216.reuse ;  /* 0x00000009a6d97223 */ /* 0x180fe200000108d8 */
[-CC-:B------:R-:W-:Y:S01]  /*13db0*/  FFMA.FTZ R167, R167, R9.reuse, -R216.reuse ;  /* 0x00000009a7a77223 */ /* 0x180fe200000108d8 */
[-CC-:B------:R-:W-:Y:S01]  /*13dc0*/  FFMA.FTZ R171, R171, R9.reuse, -R216.reuse ;  /* 0x00000009abab7223 */ /* 0x180fe200000108d8 */
[----:B------:R-:W-:Y:S01]  /*13dd0*/  MUFU.EX2 R227, R227 ;  /* 0x000000e300e37308 */ /* 0x000fe20000000800 */
[----:B---3--:R-:W-:Y:S01]  /*13de0*/  FSEL R153, R8, RZ, P1 ;  /* 0x000000ff08997208 */ /* 0x008fe20000800000 */
[-CC-:B------:R-:W-:Y:S01]  /*13df0*/  FFMA.FTZ R202, R174, R9.reuse, -R216.reuse ;  /* 0x00000009aeca7223 */ /* 0x180fe200000108d8 */
[-CC-:B------:R-:W-:Y:S01]  /*13e00*/  FFMA.FTZ R175, R175, R9.reuse, -R216.reuse ;  /* 0x00000009afaf7223 */ /* 0x180fe200000108d8 */
[-CC-:B------:R-:W-:Y:S01]  /*13e10*/  FFMA.FTZ R178, R178, R9.reuse, -R216.reuse ;  /* 0x00000009b2b27223 */ /* 0x180fe200000108d8 */
[-CC-:B------:R-:W-:Y:S01]  /*13e20*/  FFMA.FTZ R179, R179, R9.reuse, -R216.reuse ;  /* 0x00000009b3b37223 */ /* 0x180fe200000108d8 */
[----:B------:R-:W-:Y:S01]  /*13e30*/  FADD.FTZ R153, -R153, R201 ;  /* 0x000000c999997221 */ /* 0x000fe20000010100 */
[-CC-:B------:R-:W-:Y:S01]  /*13e40*/  FFMA.FTZ R182, R182, R9.reuse, -R216.reuse ;  /* 0x00000009b6b67223 */ /* 0x180fe200000108d8 */
[----:B------:R-:W3:Y:S01]  /*13e50*/  MUFU.EX2 R155, R155 ;  /* 0x0000009b009b7308 */ /* 0x000ee20000000800 */
[-CC-:B------:R-:W-:Y:S01]  /*13e60*/  FFMA.FTZ R183, R183, R9.reuse, -R216.reuse ;  /* 0x00000009b7b77223 */ /* 0x180fe200000108d8 */
[-C--:B------:R-:W-:Y:S01]  /*13e70*/  FMUL.FTZ R153, R153, R9.reuse ;  /* 0x0000000999997220 */ /* 0x080fe20000410000 */
[-CC-:B------:R-:W-:Y:S01]  /*13e80*/  FFMA.FTZ R186, R186, R9.reuse, -R216.reuse ;  /* 0x00000009baba7223 */ /* 0x180fe200000108d8 */
[-CC-:B------:R-:W-:Y:S01]  /*13e90*/  FFMA.FTZ R187, R187, R9.reuse, -R216.reuse ;  /* 0x00000009bbbb7223 */ /* 0x180fe200000108d8 */
[----:B------:R-:W-:Y:S01]  /*13ea0*/  F2FP.F16.F32.PACK_AB R160, R169, R168 ;  /* 0x000000a8a9a0723e */ /* 0x000fe200000000ff */
[-CC-:B------:R-:W-:Y:S01]  /*13eb0*/  FFMA.FTZ R190, R190, R9.reuse, -R216.reuse ;  /* 0x00000009bebe7223 */ /* 0x180fe200000108d8 */
[-CC-:B------:R-:W-:Y:S01]  /*13ec0*/  FFMA.FTZ R191, R191, R9.reuse, -R216.reuse ;  /* 0x00000009bfbf7223 */ /* 0x180fe200000108d8 */
[----:B------:R3:W4:Y:S01]  /*13ed0*/  MUFU.EX2 R176, R153 ;  /* 0x0000009900b07308 */ /* 0x0007220000000800 */
[-CC-:B------:R-:W-:Y:S01]  /*13ee0*/  FFMA.FTZ R194, R194, R9.reuse, -R216.reuse ;  /* 0x00000009c2c27223 */ /* 0x180fe200000108d8 */
[-CC-:B------:R-:W-:Y:S01]  /*13ef0*/  FFMA.FTZ R195, R195, R9.reuse, -R216.reuse ;  /* 0x00000009c3c37223 */ /* 0x180fe200000108d8 */
[----:B------:R-:W-:Y:S01]  /*13f00*/  F2FP.F16.F32.PACK_AB R162, R173, R172 ;  /* 0x000000acada2723e */ /* 0x000fe200000000ff */
[-CC-:B------:R-:W-:Y:S01]  /*13f10*/  FFMA.FTZ R198, R198, R9.reuse, -R216.reuse ;  /* 0x00000009c6c67223 */ /* 0x180fe200000108d8 */
[----:B------:R-:W-:Y:S01]  /*13f20*/  FFMA.FTZ R199, R199, R9, -R216 ;  /* 0x00000009c7c77223 */ /* 0x000fe200000108d8 */
[----:B--2---:R-:W-:Y:S01]  /*13f30*/  FADD.FTZ R5, R188, R5 ;  /* 0x00000005bc057221 */ /* 0x004fe20000010000 */
[----:B------:R-:W-:Y:S01]  /*13f40*/  F2FP.F16.F32.PACK_AB R166, R203, R180 ;  /* 0x000000b4cba6723e */ /* 0x000fe200000000ff */
[----:B------:R-:W2:Y:S01]  /*13f50*/  MUFU.EX2 R226, R226 ;  /* 0x000000e200e27308 */ /* 0x000ea20000000800 */
[----:B---3--:R-:W-:Y:S01]  /*13f60*/  F2FP.F16.F32.PACK_AB R153, R155, R227 ;  /* 0x000000e39b99723e */ /* 0x008fe200000000ff */
[----:B------:R-:W-:Y:S01]  /*13f70*/  FADD.FTZ R5, R189, R5 ;  /* 0x00000005bd057221 */ /* 0x000fe20000010000 */
[----:B------:R-:W-:-:S02]  /*13f80*/  F2FP.F16.F32.PACK_AB R168, R185, R184 ;  /* 0x000000b8b9a8723e */ /* 0x000fc400000000ff */
[----:B------:R-:W-:-:S03]  /*13f90*/  F2FP.F16.F32.PACK_AB R170, R189, R188 ;  /* 0x000000bcbdaa723e */ /* 0x000fc600000000ff */
[----:B------:R-:W3:Y:S01]  /*13fa0*/  MUFU.EX2 R159, R159 ;  /* 0x0000009f009f7308 */ /* 0x000ee20000000800 */
[----:B----4-:R-:W-:Y:S01]  /*13fb0*/  FFMA.FTZ R3, R176, R3, R227 ;  /* 0x00000003b0037223 */ /* 0x010fe200000100e3 */
        /* <DEDUP_REMOVED lines=51> */
[----:B------:R-:W-:Y:S01]  /*142f0*/  FADD.FTZ R3, R161, R3 ;  /* 0x00000003a1037221 */ /* 0x000fe20000010000 */
        /* <DEDUP_REMOVED lines=41> */
[----:B------:R-:W-:Y:S01]  /*14590*/  FMUL.FTZ R151, R151, R176 ;  /* 0x000000b097977220 */ /* 0x000fe20000410000 */
        /* <DEDUP_REMOVED lines=13> */
[C---:B---3--:R-:W-:Y:S01]  /*14670*/  FADD.FTZ R3, R191.reuse, R3 ;  /* 0x00000003bf037221 */ /* 0x048fe20000010000 */
[----:B------:R-:W-:-:S06]  /*14680*/  F2FP.F16.F32.PACK_AB R171, R191, R190 ;  /* 0x000000bebfab723e */ /* 0x000fcc00000000ff */
[----:B------:R-:W3:Y:S01]  /*14690*/  MUFU.EX2 R193, R193 ;  /* 0x000000c100c17308 */ /* 0x000ee20000000800 */
[----:B----4-:R-:W-:-:S07]  /*146a0*/  FADD.FTZ R5, R192, R5 ;  /* 0x00000005c0057221 */ /* 0x010fce0000010000 */
[----:B------:R-:W4:Y:S01]  /*146b0*/  MUFU.EX2 R195, R195 ;  /* 0x000000c300c37308 */ /* 0x000f220000000800 */
[----:B--2---:R-:W-:-:S07]  /*146c0*/  FADD.FTZ R3, R173, R3 ;  /* 0x00000003ad037221 */ /* 0x004fce0000010000 */
[----:B------:R-:W2:Y:S01]  /*146d0*/  MUFU.EX2 R174, R196 ;  /* 0x000000c400ae7308 */ /* 0x000ea20000000800 */
[C---:B---3--:R-:W-:Y:S01]  /*146e0*/  FADD.FTZ R5, R193.reuse, R5 ;  /* 0x00000005c1057221 */ /* 0x048fe20000010000 */
[----:B------:R-:W-:-:S06]  /*146f0*/  F2FP.F16.F32.PACK_AB R172, R193, R192 ;  /* 0x000000c0c1ac723e */ /* 0x000fcc00000000ff */
[----:B------:R-:W3:Y:S01]  /*14700*/  MUFU.EX2 R198, R198 ;  /* 0x000000c600c67308 */ /* 0x000ee20000000800 */
[C---:B----4-:R-:W-:Y:S01]  /*14710*/  FADD.FTZ R3, R195.reuse, R3 ;  /* 0x00000003c3037221 */ /* 0x050fe20000010000 */
[----:B------:R-:W-:-:S06]  /*14720*/  F2FP.F16.F32.PACK_AB R173, R195, R173 ;  /* 0x000000adc3ad723e */ /* 0x000fcc00000000ff */
[----:B------:R-:W4:Y:S01]  /*14730*/  MUFU.EX2 R197, R197 ;  /* 0x000000c500c57308 */ /* 0x000f220000000800 */
[----:B--2---:R-:W-:-:S07]  /*14740*/  FADD.FTZ R5, R174, R5 ;  /* 0x00000005ae057221 */ /* 0x004fce0000010000 */
[----:B------:R-:W2:Y:S01]  /*14750*/  MUFU.EX2 R199, R199 ;  /* 0x000000c700c77308 */ /* 0x000ea20000000800 */
[----:B---3--:R-:W-:Y:S01]  /*14760*/  FADD.FTZ R3, R198, R3 ;  /* 0x00000003c6037221 */ /* 0x008fe20000010000 */
[C---:B----4-:R-:W-:Y:S01]  /*14770*/  FADD.FTZ R5, R197.reuse, R5 ;  /* 0x00000005c5057221 */ /* 0x050fe20000010000 */
[----:B------:R-:W-:Y:S02]  /*14780*/  F2FP.F16.F32.PACK_AB R174, R197, R174 ;  /* 0x000000aec5ae723e */ /* 0x000fe400000000ff */
[C---:B--2---:R-:W-:Y:S01]  /*14790*/  FADD.FTZ R3, R199.reuse, R3 ;  /* 0x00000003c7037221 */ /* 0x044fe20000010000 */
[----:B------:R-:W-:Y:S01]  /*147a0*/  F2FP.F16.F32.PACK_AB R175, R199, R198 ;  /* 0x000000c6c7af723e */ /* 0x000fe200000000ff */
[----:B------:R-:W-:Y:S06]  /*147b0*/  @!P2 BRA `(.L_x_11692) ;  /* 0x000000000004a947 */ /* 0x000fec0003800000 */
[----:B------:R-:W-:Y:S01]  /*147c0*/  BPT.TRAP 0x1 ;  /* 0x000000040000795c */ /* 0x000fe20000300000 */
.L_x_11692:
[----:B------:R2:W3:Y:S01]  /*147d0*/  SYNCS.PHASECHK.TRANS64.TRYWAIT P1, [R11+URZ+0x22850], R200 ;  /* 0x022850c80b0075a7 */ /* 0x0004e2000802017f */
[----:B------:R-:W-:Y:S05]  /*147e0*/  @!P2 BRA `(.L_x_11693) ;  /* 0x000000000004a947 */ /* 0x000fea0003800000 */
[----:B------:R-:W-:Y:S01]  /*147f0*/  BPT.TRAP 0x1 ;  /* 0x000000040000795c */ /* 0x000fe20000300000 */
.L_x_11693:
[----:B------:R-:W-:Y:S04]  /*14800*/  BSSY B0, `(.L_x_11694) ;  /* 0x0000004000007945 */ /* 0x000fe80003800000 */
[----:B---3--:R-:W-:Y:S05]  /*14810*/  @P1 BRA `(.L_x_11695) ;  /* 0x0000000000081947 */ /* 0x008fea0003800000 */
[----:B------:R-:W3:Y:S02]  /*14820*/  SYNCS.PHASECHK.TRANS64.TRYWAIT P1, [R11+URZ+0x22850], R200 ;  /* 0x022850c80b0075a7 */ /* 0x000ee4000802017f */
[----:B---3--:R-:W-:Y:S05]  /*14830*/  @!P1 BRA `(.L_x_11696) ;  /* 0x000000f800989947 */ /* 0x008fea0003800000 */
.L_x_11695:
[----:B------:R-:W-:Y:S05]  /*14840*/  BSYNC B0 ;  /* 0x0000000000007941 */ /* 0x000fea0003800000 */
.L_x_11694:
[----:B------:R-:W4:Y:S01]  /*14850*/  S2R R178, SR_TID.X ;  /* 0x0000000000b27919 */ /* 0x000f220000002100 */
[----:B------:R-:W-:Y:S01]  /*14860*/  IMAD.MOV.U32 R177, RZ, RZ, 0x40000040 ;  /* 0x40000040ffb17424 */ /* 0x000fe200078e00ff */
[----:B------:R-:W-:Y:S05]  /*14870*/  WARPSYNC.ALL ;  /* 0x0000000000007948 */ /* 0x000fea0003800000 */
[----:B------:R-:W-:Y:S01]  /*14880*/  R2UR UR7, R177 ;  /* 0x00000000b10772ca */ /* 0x000fe200000e0000 */
[----:B------:R-:W-:Y:S01]  /*14890*/  IMAD.MOV.U32 R176, RZ, RZ, 0xc00 ;  /* 0x00000c00ffb07424 */ /* 0x000fe200078e00ff */
[----:B------:R-:W-:Y:S01]  /*148a0*/  ISETP.GT.AND P1, PT, R4, R219, PT ;  /* 0x000000db0400720c */ /* 0x000fe20003f24270 */
[----:B0123--:R-:W-:-:S02]  /*148b0*/  @!P0 VIADD R11, R11, 0x22860 ;  /* 0x000228600b0b8836 */ /* 0x00ffc40000000000 */
[----:B------:R-:W-:Y:S02]  /*148c0*/  IMAD R176, R2, R176, UR53 ;  /* 0x0000003502b07e24 */ /* 0x000fe4000f8e02b0 */
[----:B------:R-:W-:Y:S01]  /*148d0*/  VIADD R4, R4, 0xffffffff ;  /* 0xffffffff04047836 */ /* 0x000fe20000000000 */
[----:B------:R-:W-:Y:S01]  /*148e0*/  @!P0 PRMT R11, RZ, 0x654, R11 ;  /* 0x00000654ff0b8816 */ /* 0x000fe2000000000b */
[----:B------:R-:W-:Y:S01]  /*148f0*/  IMAD.MOV.U32 R201, RZ, RZ, R8 ;  /* 0x000000ffffc97224 */ /* 0x000fe200078e0008 */
[----:B------:R-:W-:Y:S01]  /*14900*/  R2UR UR6, R176 ;  /* 0x00000000b00672ca */ /* 0x000fe200000e0000 */
[----:B------:R-:W-:Y:S01]  /*14910*/  IMAD.MOV.U32 R216, RZ, RZ, R0 ;  /* 0x000000ffffd87224 */ /* 0x000fe200078e0000 */
[----:B----4-:R-:W-:-:S05]  /*14920*/  SHF.R.U32.HI R178, RZ, 0x7, R178 ;  /* 0x00000007ffb27819 */ /* 0x010fca00000116b2 */
[----:B------:R-:W-:-:S05]  /*14930*/  VIADD R177, R178, 0x8 ;  /* 0x00000008b2b17836 */ /* 0x000fca0000000000 */
[----:B------:R0:W-:Y:S02]  /*14940*/  BAR.SYNC.DEFER_BLOCKING R177, 0x100 ;  /* 0x000400b10000751d */ /* 0x0001e40000010000 */
[----:B0-----:R-:W-:-:S04]  /*14950*/  IMAD.MOV.U32 R177, RZ, RZ, 0x40000040 ;  /* 0x40000040ffb17424 */ /* 0x001fc800078e00ff */
        /* <DEDUP_REMOVED lines=43> */
.L_x_11679:
[----:B------:R-:W-:Y:S05]  /*14c10*/  WARPSYNC.ALL ;  /* 0x0000000000007948 */ /* 0x000fea0003800000 */
[----:B------:R-:W2:Y:S01]  /*14c20*/  SHFL.BFLY PT, R4, R5, 0x2, 0x1f ;  /* 0x0c401f0005047f89 */ /* 0x000ea200000e0000 */
[----:B------:R-:W-:Y:S02]  /*14c30*/  IMAD.MOV.U32 R20, RZ, RZ, -0x800000 ;  /* 0xff800000ff147424 */ /* 0x000fe400078e00ff */
[----:B------:R-:W-:Y:S01]  /*14c40*/  VIADD R2, R2, 0x1 ;  /* 0x0000000102027836 */ /* 0x000fe20000000000 */
[----:B------:R-:W1:Y:S01]  /*14c50*/  SHFL.BFLY PT, R6, R3, 0x2, 0x1f ;  /* 0x0c401f0003067f89 */ /* 0x000e6200000e0000 */
[----:B------:R-:W-:Y:S01]  /*14c60*/  VIADD R234, R234, 0x1 ;  /* 0x00000001eaea7836 */ /* 0x000fe20000000000 */
[----:B------:R3:W-:Y:S08]  /*14c70*/  BAR.ARV R10, 0x100 ;  /* 0x0004000a0000751d */ /* 0x0007f00000002000 */
[----:B------:R-:W-:Y:S06]  /*14c80*/  BAR.ARV 0x8, 0x180 ;  /* 0x0206000000007b1d */ /* 0x000fec0000002000 */
[----:B--2---:R-:W-:Y:S01]  /*14c90*/  FADD.FTZ R4, R4, R5 ;  /* 0x0000000504047221 */ /* 0x004fe20000010000 */
[----:B-1----:R-:W-:-:S04]  /*14ca0*/  FADD.FTZ R11, R6, R3 ;  /* 0x00000003060b7221 */ /* 0x002fc80000010000 */
[----:B------:R-:W1:Y:S04]  /*14cb0*/  SHFL.BFLY PT, R7, R4, 0x1, 0x1f ;  /* 0x0c201f0004077f89 */ /* 0x000e6800000e0000 */
[----:B------:R-:W2:Y:S01]  /*14cc0*/  SHFL.BFLY PT, R6, R11, 0x1, 0x1f ;  /* 0x0c201f000b067f89 */ /* 0x000ea200000e0000 */
[----:B-1----:R-:W-:Y:S01]  /*14cd0*/  FADD.FTZ R7, R4, R7 ;  /* 0x0000000704077221 */ /* 0x002fe20000010000 */
[----:B------:R-:W-:Y:S02]  /*14ce0*/  IMAD.MOV.U32 R4, RZ, RZ, RZ ;  /* 0x000000ffff047224 */ /* 0x000fe400078e00ff */
[----:B--2---:R-:W-:Y:S02]  /*14cf0*/  FADD.FTZ R6, R11, R6 ;  /* 0x000000060b067221 */ /* 0x004fe40000010000 */
[----:B------:R-:W-:-:S03]  /*14d00*/  FSETP.NE.FTZ.AND P0, PT, R7, RZ, PT ;  /* 0x000000ff0700720b */ /* 0x000fc60003f15000 */
[----:B------:R-:W-:-:S10]  /*14d10*/  FSETP.NE.FTZ.AND P1, PT, R6, RZ, PT ;  /* 0x000000ff0600720b */ /* 0x000fd40003f35000 */
[----:B------:R-:W1:Y:S01]  /*14d20*/  @P0 MUFU.LG2 R12, R7 ;  /* 0x00000007000c0308 */ /* 0x000e620000000c00 */
[----:B------:R-:W-:-:S07]  /*14d30*/  @P0 FMUL.FTZ R3, R9, 0.69314718246459960938 ;  /* 0x3f31721809030820 */ /* 0x000fce0000410000 */
[----:B------:R-:W2:Y:S08]  /*14d40*/  @P1 MUFU.LG2 R5, R6 ;  /* 0x0000000600051308 */ /* 0x000eb00000000c00 */
[----:B------:R-:W4:Y:S01]  /*14d50*/  @P0 MUFU.RCP R4, R7 ;  /* 0x0000000700040308 */ /* 0x000f220000001000 */
[----:B-1----:R-:W-:-:S04]  /*14d60*/  @P0 FMUL.FTZ R12, R12, 0.69314718246459960938 ;  /* 0x3f3172180c0c0820 */ /* 0x002fc80000410000 */
[----:B------:R-:W-:Y:S01]  /*14d70*/  @P0 FFMA.FTZ R20, R3, R0, R12 ;  /* 0x0000000003140223 */ /* 0x000fe2000001000c */
[----:B------:R-:W-:Y:S01]  /*14d80*/  @P1 FMUL.FTZ R0, R9, 0.69314718246459960938 ;  /* 0x3f31721809001820 */ /* 0x000fe20000410000 */
[----:B------:R-:W-:Y:S01]  /*14d90*/  IMAD.MOV.U32 R3, RZ, RZ, -0x800000 ;  /* 0xff800000ff037424 */ /* 0x000fe200078e00ff */
[----:B------:R-:W-:Y:S01]  /*14da0*/  PLOP3.LUT P0, PT, PT, PT, PT, 0x8, 0x0 ;  /* 0x000000000000781c */ /* 0x000fe20003f0e170 */
[----:B--2---:R-:W-:-:S04]  /*14db0*/  @P1 FMUL.FTZ R5, R5, 0.69314718246459960938 ;  /* 0x3f31721805051820 */ /* 0x004fc80000410000 */
[----:B------:R-:W-:Y:S01]  /*14dc0*/  @P1 FFMA.FTZ R3, R0, R8, R5 ;  /* 0x0000000800031223 */ /* 0x000fe20000010005 */
[----:B------:R-:W-:Y:S02]  /*14dd0*/  IMAD.MOV.U32 R0, RZ, RZ, RZ ;  /* 0x000000ffff007224 */ /* 0x000fe400078e00ff */
[-C--:B----4-:R-:W-:Y:S01]  /*14de0*/  FMUL.FTZ R24, R24, R4.reuse ;  /* 0x0000000418187220 */ /* 0x090fe20000410000 */
[-C--:B------:R-:W-:Y:S01]  /*14df0*/  FMUL.FTZ R25, R25, R4.reuse ;  /* 0x0000000419197220 */ /* 0x080fe20000410000 */
[-C--:B------:R-:W-:Y:S02]  /*14e00*/  FMUL.FTZ R28, R28, R4.reuse ;  /* 0x000000041c1c7220 */ /* 0x080fe40000410000 */
[----:B------:R-:W1:Y:S01]  /*14e10*/  @P1 MUFU.RCP R0, R6 ;  /* 0x0000000600001308 */ /* 0x000e620000001000 */
[----:B------:R-:W-:Y:S01]  /*14e20*/  ISETP.NE.AND P1, PT, R2, 0x2, PT ;  /* 0x000000020200780c */ /* 0x000fe20003f25270 */
[-C--:B------:R-:W-:Y:S01]  /*14e30*/  FMUL.FTZ R29, R29, R4.reuse ;  /* 0x000000041d1d7220 */ /* 0x080fe20000410000 */
[-C--:B------:R-:W-:Y:S01]  /*14e40*/  FMUL.FTZ R32, R32, R4.reuse ;  /* 0x0000000420207220 */ /* 0x080fe20000410000 */
        /* <DEDUP_REMOVED lines=124> */
[----:B------:R-:W-:-:S02]  /*15610*/  LOP3.LUT R206, R206, R5, RZ, 0x3c, !PT ;  /* 0x00000005cece7212 */ /* 0x000fc400078e3cff */
[----:B---3--:R-:W-:-:S07]  /*15620*/  SEL R2, R2, RZ, P1 ;  /* 0x000000ff02027207 */ /* 0x008fce0000800000 */
.L_x_11589:
[----:B------:R-:W-:Y:S05]  /*15630*/  WARPSYNC.ALL ;  /* 0x0000000000007948 */ /* 0x000fea0003800000 */
[----:B------:R-:W1:Y:S08]  /*15640*/  S2UR UR5, SR_CgaCtaId ;  /* 0x00000000000579c3 */ /* 0x000e700000008800 */
[----:B------:R-:W-:Y:S06]  /*15650*/  BAR.SYNC.DEFER_BLOCKING 0x5, 0x180 ;  /* 0x0146000000007b1d */ /* 0x000fec0000010000 */
[----:B------:R-:W-:Y:S01]  /*15660*/  UMOV UR4, 0x400 ;  /* 0x0000040000047882 */ /* 0x000fe20000000000 */
[----:B------:R-:W-:Y:S01]  /*15670*/  BSSY B0, `(.L_x_11698) ;  /* 0x000050b000007945 */ /* 0x000fe20003800000 */
[----:B-1----:R-:W-:-:S06]  /*15680*/  ULEA UR4, UR5, UR4, 0x18 ;  /* 0x0000000405047291 */ /* 0x002fcc000f8ec03f */
[----:B------:R-:W-:-:S05]  /*15690*/  IMAD.U32 R19, RZ, RZ, UR4 ;  /* 0x00000004ff137e24 */ /* 0x000fca000f8e00ff */
[----:B-----5:R1:W2:Y:S01]  /*156a0*/  LDS.128 R152, [R19+0x228d0] ;  /* 0x0228d00013987984 */ /* 0x0202a20000000c00 */
[----:B------:R-:W-:Y:S06]  /*156b0*/  BAR.ARV 0x4, 0x180 ;  /* 0x0106000000007b1d */ /* 0x000fec0000002000 */
[----:B------:R-:W-:Y:S05]  /*156c0*/  @P0 BRA `(.L_x_11699) ;  /* 0x0000004000400947 */ /* 0x000fea0003800000 */
[----:B------:R-:W3:Y:S01]  /*156d0*/  LDL R4, [R1+0x70] ;  /* 0x0000700001047983 */ /* 0x000ee20000100800 */
[----:B------:R-:W-:Y:S01]  /*156e0*/  ISETP.NE.AND P0, PT, R231, RZ, PT ;  /* 0x000000ffe700720c */ /* 0x000fe20003f05270 */
[----:B------:R-:W-:Y:S01]  /*156f0*/  ULDC UR4, c[0x0][0xad4] ;  /* 0x0002b50000047ab9 */ /* 0x000fe20000000800 */
[----:B------:R-:W-:Y:S01]  /*15700*/  F2FP.F16.F32.PACK_AB R6, R29, R28 ;  /* 0x0000001c1d06723e */ /* 0x000fe200000000ff */
[----:B------:R-:W4:Y:S01]  /*15710*/  S2R R0, SR_SWINHI ;  /* 0x0000000000007919 */ /* 0x000f220000002f00 */
        /* <DEDUP_REMOVED lines=13> */
[----:B----4-:R-:W-:-:S03]  /*157f0*/  MOV R13, R0 ;  /* 0x00000000000d7202 */ /* 0x010fc60000000f00 */
[----:B---3--:R-:W-:-:S04]  /*15800*/  IMAD.WIDE R14, R4, 0x2, R12 ;  /* 0x00000002040e7825 */ /* 0x008fc800078e020c */
        /* <DEDUP_REMOVED lines=8> */
[----:B---3--:R-:W-:Y:S02]  /*15890*/  IADD3 R4, P0, R14, 0x20, RZ ;  /* 0x000000200e047810 */ /* 0x008fe40007f1e0ff */
        /* <DEDUP_REMOVED lines=8> */
[----:B---3--:R-:W-:Y:S02]  /*15920*/  IADD3 R4, P0, R14, 0x40, RZ ;  /* 0x000000400e047810 */ /* 0x008fe40007f1e0ff */
        /* <DEDUP_REMOVED lines=144> */
[----:B---3--:R-:W-:Y:S01]  /*16230*/  IADD3 R0, P0, R14, 0xc060, RZ ;  /* 0x0000c0600e007810 */ /* 0x008fe20007f1e0ff */
[----:B------:R-:W3:Y:S03]  /*16240*/  LDC.64 R6, c[0x0][0xc00] ;  /* 0x00030000ff067b82 */ /* 0x000ee60000000a00 */
[----:B------:R-:W-:Y:S01]  /*16250*/  LOP3.LUT R4, R0, 0x380, RZ, 0xc0, !PT ;  /* 0x0000038000047812 */ /* 0x000fe200078ec0ff */
[----:B------:R-:W-:-:S03]  /*16260*/  IMAD.X R15, RZ, RZ, R15, P0 ;  /* 0x000000ffff0f7224 */ /* 0x000fc600000e060f */
[----:B------:R-:W-:-:S04]  /*16270*/  SHF.R.U64 R4, R4, 0x3, RZ ;  /* 0x0000000304047819 */ /* 0x000fc800000012ff */
[----:B------:R-:W-:Y:S01]  /*16280*/  LOP3.LUT R14, R4, R0, RZ, 0x3c, !PT ;  /* 0x00000000040e7212 */ /* 0x000fe200078e3cff */
[----:B------:R-:W-:-:S03]  /*16290*/  IMAD.MOV.U32 R4, RZ, RZ, RZ ;  /* 0x000000ffff047224 */ /* 0x000fc600078e00ff */
[----:B------:R-:W-:-:S05]  /*162a0*/  MOV R14, R14 ;  /* 0x0000000e000e7202 */ /* 0x000fca0000000f00 */
[----:B------:R4:W-:Y:S01]  /*162b0*/  STSM.16.M88.4 [R14], R8 ;  /* 0x000000080e007844 */ /* 0x0009e20000000200 */
[----:B---3--:R-:W-:Y:S01]  /*162c0*/  IMAD.WIDE R6, R232, 0x4, R6 ;  /* 0x00000004e8067825 */ /* 0x008fe200078e0206 */
[----:B------:R-:W-:Y:S06]  /*162d0*/  BAR.SYNC.DEFER_BLOCKING 0x1, 0x100 ;  /* 0x0044000000007b1d */ /* 0x000fec0000010000 */
[----:B------:R-:W5:Y:S01]  /*162e0*/  @P1 LDG.E R4, desc[UR38][R6.64] ;  /* 0x0000002606041981 */ /* 0x000f62000c1e1900 */
[----:B------:R-:W-:Y:S01]  /*162f0*/  ISETP.NE.U32.AND P0, PT, RZ, UR6, PT ;  /* 0x00000006ff007c0c */ /* 0x000fe2000bf05070 */
[----:B------:R-:W-:Y:S01]  /*16300*/  ULDC UR6, c[0x0][0xa88] ;  /* 0x0002a20000067ab9 */ /* 0x000fe20000000800 */
[----:B------:R-:W-:-:S02]  /*16310*/  IMAD.MOV.U32 R21, RZ, RZ, 0x9b8 ;  /* 0x000009b8ff157424 */ /* 0x000fc400078e00ff */
[----:B------:R-:W-:Y:S01]  /*16320*/  ISETP.NE.AND.EX P0, PT, RZ, UR7, PT, P0 ;  /* 0x00000007ff007c0c */ /* 0x000fe2000bf05300 */
[----:B------:R-:W-:-:S12]  /*16330*/  IMAD.U32 R0, RZ, RZ, UR6 ;  /* 0x00000006ff007e24 */ /* 0x000fd8000f8e00ff */
[----:B----4-:R-:W3:Y:S01]  /*16340*/  @P0 LDC.64 R8, c[0x0][0xc08] ;  /* 0x00030200ff080b82 */ /* 0x010ee20000000a00 */
[----:B------:R-:W-:-:S04]  /*16350*/  ISETP.GT.AND P2, PT, R231, 0x1, PT ;  /* 0x00000001e700780c */ /* 0x000fc80003f44270 */
[----:B------:R-:W-:-:S04]  /*16360*/  SEL R21, R21, 0x978, P2 ;  /* 0x0000097815157807 */ /* 0x000fc80001000000 */
[----:B------:R4:W0:Y:S01]  /*16370*/  LDC.64 R10, c[0x0][R21+0x220] ;  /* 0x00008800150a7b82 */ /* 0x0008220000000a00 */
[----:B---3--:R-:W-:-:S05]  /*16380*/  @P0 IMAD.WIDE R8, R232, 0x4, R8 ;  /* 0x00000004e8080825 */ /* 0x008fca00078e0208 */
[----:B------:R3:W5:Y:S02]  /*16390*/  @P0 LDG.E R0, desc[UR38][R8.64] ;  /* 0x0000002608000981 */ /* 0x000764000c1e1900 */
[----:B---3--:R4:W3:Y:S01]  /*163a0*/  LDC.64 R8, c[0x0][R21+0x218] ;  /* 0x0000860015087b82 */ /* 0x0088e20000000a00 */
[----:B0-----:R-:W-:Y:S05]  /*163b0*/  @P0 BRA `(.L_x_11700) ;  /* 0x0000000000100947 */ /* 0x001fea0003800000 */
[----:B------:R-:W-:Y:S05]  /*163c0*/  @!P1 BRA `(.L_x_11700) ;  /* 0x00000000000c9947 */ /* 0x000fea0003800000 */
[----:B-----5:R-:W2:Y:S04]  /*163d0*/  LDG.E R0, desc[UR38][R6.64] ;  /* 0x0000002606007981 */ /* 0x020ea8000c1e1900 */
[----:B------:R-:W2:Y:S02]  /*163e0*/  LDG.E R6, desc[UR38][R6.64+0x4] ;  /* 0x0000042606067981 */ /* 0x000ea4000c1e1900 */
[----:B--2---:R-:W-:-:S07]  /*163f0*/  IMAD.IADD R0, R6, 0x1, -R0 ;  /* 0x0000000106007824 */ /* 0x004fce00078e0a00 */
.L_x_11700:
[----:B------:R-:W4:Y:S01]  /*16400*/  LDL R159, [R1+0x6c] ;  /* 0x00006c00019f7983 */ /* 0x000f220000100800 */
[----:B------:R-:W0:Y:S03]  /*16410*/  LDC R157, c[0x0][0xbe8] ;  /* 0x0002fa00ff9d7b82 */ /* 0x000e260000000800 */
[----:B------:R-:W4:Y:S01]  /*16420*/  LDL R158, [R1+0x64] ;  /* 0x00006400019e7983 */ /* 0x000f220000100800 */
[----:B------:R-:W-:Y:S02]  /*16430*/  ISETP.NE.U32.AND P0, PT, RZ, UR4, PT ;  /* 0x00000004ff007c0c */ /* 0x000fe4000bf05070 */
[----:B------:R-:W-:Y:S02]  /*16440*/  SHF.R.S32.HI R5, RZ, 0x1f, R232 ;  /* 0x0000001fff057819 */ /* 0x000fe400000114e8 */
[----:B------:R-:W1:Y:S01]  /*16450*/  LDC.64 R14, c[0x0][R21+0x228] ;  /* 0x00008a00150e7b82 */ /* 0x000e620000000a00 */
[----:B------:R-:W-:-:S04]  /*16460*/  ISETP.NE.AND.EX P0, PT, RZ, UR5, PT, P0 ;  /* 0x00000005ff007c0c */ /* 0x000fc8000bf05300 */
[----:B------:R-:W-:Y:S02]  /*16470*/  SEL R6, R232, RZ, !P0 ;  /* 0x000000ffe8067207 */ /* 0x000fe40004000000 */
[----:B------:R-:W-:-:S03]  /*16480*/  SEL R5, R5, RZ, !P0 ;  /* 0x000000ff05057207 */ /* 0x000fc60004000000 */
[----:B--2---:R-:W-:-:S04]  /*16490*/  IMAD R152, R11, R6, RZ ;  /* 0x000000060b987224 */ /* 0x004fc800078e02ff */
[----:B------:R-:W-:Y:S01]  /*164a0*/  IMAD R152, R10, R5, R152 ;  /* 0x000000050a987224 */ /* 0x000fe200078e0298 */
[----:B0-----:R-:W-:Y:S01]  /*164b0*/  ISETP.NE.AND P1, PT, R157, 0x1, PT ;  /* 0x000000019d00780c */ /* 0x001fe20003f25270 */
[-C--:B---3--:R-:W-:Y:S02]  /*164c0*/  IMAD R5, R9, R224.reuse, RZ ;  /* 0x000000e009057224 */ /* 0x088fe400078e02ff */
[----:B------:R-:W-:-:S04]  /*164d0*/  IMAD.WIDE.U32 R8, R8, R224, RZ ;  /* 0x000000e008087225 */ /* 0x000fc800078e00ff */
[----:B------:R-:W-:-:S04]  /*164e0*/  IMAD.WIDE.U32 R10, R10, R6, RZ ;  /* 0x000000060a0a7225 */ /* 0x000fc800078e00ff */
[----:B------:R-:W-:Y:S01]  /*164f0*/  IMAD.IADD R156, R9, 0x1, R5 ;  /* 0x00000001099c7824 */ /* 0x000fe200078e0205 */
[----:B-----5:R-:W-:Y:S01]  /*16500*/  IADD3 R7, P0, P3, R10, R8, R4 ;  /* 0x000000080a077210 */ /* 0x020fe20007b1e004 */
[----:B------:R-:W0:Y:S01]  /*16510*/  @P1 LDC R9, c[0x0][0xbec] ;  /* 0x0002fb00ff091b82 */ /* 0x000e220000000800 */
[----:B------:R-:W-:Y:S01]  /*16520*/  SEL R10, R235, RZ, P2 ;  /* 0x000000ffeb0a7207 */ /* 0x000fe20001000000 */
[----:B------:R-:W-:Y:S01]  /*16530*/  IMAD.IADD R152, R11, 0x1, R152 ;  /* 0x000000010b987824 */ /* 0x000fe200078e0298 */
[----:B------:R-:W-:Y:S01]  /*16540*/  SHF.R.S32.HI R5, RZ, 0x1f, R4 ;  /* 0x0000001fff057819 */ /* 0x000fe20000011404 */
[----:B------:R-:W-:-:S04]  /*16550*/  IMAD R0, R0, R157, RZ ;  /* 0x0000009d00007224 */ /* 0x000fc800078e02ff */
[----:B------:R-:W2:Y:S01]  /*16560*/  @P1 LDC R8, c[0x0][0xbf0] ;  /* 0x0002fc00ff081b82 */ /* 0x000ea20000000800 */
[-C--:B-1----:R-:W-:Y:S02]  /*16570*/  IMAD R15, R15, R10.reuse, RZ ;  /* 0x0000000a0f0f7224 */ /* 0x082fe400078e02ff */
[----:B------:R-:W-:Y:S01]  /*16580*/  IMAD.WIDE.U32 R10, R14, R10, RZ ;  /* 0x0000000a0e0a7225 */ /* 0x000fe200078e00ff */
[----:B------:R-:W-:-:S03]  /*16590*/  IADD3.X R14, R152, R156, R5, P0, P3 ;  /* 0x0000009c980e7210 */ /* 0x000fc600007e6405 */
[----:B------:R-:W-:Y:S02]  /*165a0*/  IMAD.IADD R152, R215, 0x1, R213 ;  /* 0x00000001d7987824 */ /* 0x000fe400078e02d5 */
[----:B------:R-:W-:Y:S02]  /*165b0*/  IMAD.IADD R15, R11, 0x1, R15 ;  /* 0x000000010b0f7824 */ /* 0x000fe400078e020f */
[----:B0-----:R-:W-:-:S04]  /*165c0*/  @P1 IMAD.HI.U32 R9, R152, R9, RZ ;  /* 0x0000000998091227 */ /* 0x001fc800078e00ff */
[----:B------:R-:W-:Y:S01]  /*165d0*/  IMAD.MOV.U32 R156, RZ, RZ, R152 ;  /* 0x000000ffff9c7224 */ /* 0x000fe200078e0098 */
[----:B--2---:R-:W-:Y:S02]  /*165e0*/  @P1 SHF.R.U32.HI R156, RZ, R8, R9 ;  /* 0x00000008ff9c1219 */ /* 0x004fe40000011609 */
[----:B------:R4:W0:Y:S02]  /*165f0*/  LDC.64 R8, c[0x0][R21+0x210] ;  /* 0x0000840015087b82 */ /* 0x0008240000000a00 */
[----:B------:R-:W-:Y:S02]  /*16600*/  IADD3 R10, P0, P3, R156, R7, R10 ;  /* 0x000000079c0a7210 */ /* 0x000fe40007b1e00a */
[----:B------:R-:W-:-:S04]  /*16610*/  SHF.R.S32.HI R7, RZ, 0x1f, R156 ;  /* 0x0000001fff077819 */ /* 0x000fc8000001149c */
[----:B------:R-:W-:Y:S01]  /*16620*/  IADD3.X R11, R7, R14, R15, P0, P3 ;  /* 0x0000000e070b7210 */ /* 0x000fe200007e640f */
[----:B----4-:R-:W-:Y:S01]  /*16630*/  IMAD.MOV R21, RZ, RZ, -R156 ;  /* 0x000000ffff157224 */ /* 0x010fe200078e0a9c */
[----:B------:R-:W1:Y:S03]  /*16640*/  LDC.64 R14, c[0x0][0xba8] ;  /* 0x0002ea00ff0e7b82 */ /* 0x000e660000000a00 */
[----:B------:R-:W-:-:S05]  /*16650*/  IMAD R21, R157, R21, R152 ;  /* 0x000000159d157224 */ /* 0x000fca00078e0298 */
[----:B------:R-:W-:Y:S01]  /*16660*/  SHF.R.S32.HI R7, RZ, 0x1f, R21 ;  /* 0x0000001fff077819 */ /* 0x000fe20000011415 */
[----:B-1----:R-:W1:Y:S08]  /*16670*/  @!P2 LDC R14, c[0x0][0xb50] ;  /* 0x0002d400ff0eab82 */ /* 0x002e700000000800 */
[----:B------:R-:W2:Y:S01]  /*16680*/  @!P2 LDC R15, c[0x0][0xb54] ;  /* 0x0002d500ff0fab82 */ /* 0x000ea20000000800 */
[----:B0-----:R-:W-:-:S02]  /*16690*/  IMAD R9, R9, R21, RZ ;  /* 0x0000001509097224 */ /* 0x001fc400078e02ff */
[----:B------:R-:W-:-:S04]  /*166a0*/  IMAD.WIDE.U32 R10, R8, R21, R10 ;  /* 0x00000015080a7225 */ /* 0x000fc800078e000a */
[----:B------:R-:W-:-:S04]  /*166b0*/  IMAD R7, R8, R7, R9 ;  /* 0x0000000708077224 */ /* 0x000fc800078e0209 */
[----:B------:R-:W-:Y:S01]  /*166c0*/  IMAD.IADD R7, R11, 0x1, R7 ;  /* 0x000000010b077824 */ /* 0x000fe200078e0207 */
[----:B-1----:R-:W-:-:S05]  /*166d0*/  LEA R14, P0, R10, R14, 0x2 ;  /* 0x0000000e0a0e7211 */ /* 0x002fca00078010ff */
[----:B------:R-:W-:Y:S01]  /*166e0*/  SHFL.IDX PT, R8, R14, RZ, 0x1c1f ;  /* 0x001c1fff0e087589 */ /* 0x000fe200000e0000 */
[----:B--2---:R-:W-:-:S03]  /*166f0*/  LEA.HI.X R7, R10, R15, R7, 0x2, P0 ;  /* 0x0000000f0a077211 */ /* 0x004fc600000f1407 */
[----:B------:R-:W-:Y:S04]  /*16700*/  SHFL.IDX PT, R10, R14, 0x1, 0x1c1f ;  /* 0x003c1f000e0a7f89 */ /* 0x000fe800000e0000 */
[----:B------:R-:W0:Y:S04]  /*16710*/  SHFL.IDX PT, R9, R7, RZ, 0x1c1f ;  /* 0x001c1fff07097589 */ /* 0x000e2800000e0000 */
[----:B------:R1:W2:Y:S01]  /*16720*/  SHFL.IDX PT, R11, R7, 0x1, 0x1c1f ;  /* 0x003c1f00070b7f89 */ /* 0x0002a200000e0000 */
[----:B------:R-:W-:Y:S01]  /*16730*/  IMAD.IADD R21, R159, 0x1, R213 ;  /* 0x000000019f157824 */ /* 0x000fe200078e02d5 */
[----:B------:R-:W-:-:S03]  /*16740*/  LOP3.LUT P0, RZ, R158, 0x3, RZ, 0xc0, !PT ;  /* 0x000000039eff7812 */ /* 0x000fc6000780c0ff */
[C---:B-1----:R-:W-:Y:S01]  /*16750*/  VIADD R7, R21.reuse, 0x8 ;  /* 0x0000000815077836 */ /* 0x042fe20000000000 */
[----:B------:R-:W-:-:S04]  /*16760*/  ISETP.GE.OR P3, PT, R21, R0, P0 ;  /* 0x000000001500720c */ /* 0x000fc80000766670 */
[----:B------:R-:W-:-:S09]  /*16770*/  ISETP.GE.OR P0, PT, R7, R0, P0 ;  /* 0x000000000700720c */ /* 0x000fd20000706670 */
[----:B0-----:R0:W-:Y:S04]  /*16780*/  @!P3 ST.E desc[UR38][R8.64], R20 ;  /* 0x000000140800b985 */ /* 0x0011e8000c101926 */
[----:B--2---:R0:W-:Y:S01]  /*16790*/  @!P0 ST.E desc[UR38][R10.64], R3 ;  /* 0x000000030a008985 */ /* 0x0041e2000c101926 */
[----:B------:R-:W-:Y:S05]  /*167a0*/  @P2 BRA `(.L_x_11701) ;  /* 0x0000001000382947 */ /* 0x000fea0003800000 */
[----:B0-----:R-:W0:Y:S01]  /*167b0*/  S2R R3, SR_TID.X ;  /* 0x0000000000037919 */ /* 0x001e220000002100 */
        /* <DEDUP_REMOVED lines=10> */
[----:B------:R-:W-:Y:S02]  /*16860*/  IADD3 R41, P4, R12, 0x4000, RZ ;  /* 0x000040000c297810 */ /* 0x000fe40007f9e0ff */
[----:B------:R-:W-:Y:S02]  /*16870*/  LOP3.LUT R28, R29, 0x380, RZ, 0xc0, !PT ;  /* 0x000003801d1c7812 */ /* 0x000fe400078ec0ff */
[----:B------:R-:W-:-:S02]  /*16880*/  LOP3.LUT R32, R33, 0x380, RZ, 0xc0, !PT ;  /* 0x0000038021207812 */ /* 0x000fc400078ec0ff */
[----:B------:R-:W-:Y:S02]  /*16890*/  LOP3.LUT R36, R37, 0x380, RZ, 0xc0, !PT ;  /* 0x0000038025247812 */ /* 0x000fe400078ec0ff */
[----:B------:R-:W-:Y:S02]  /*168a0*/  LOP3.LUT R40, R41, 0x380, RZ, 0xc0, !PT ;  /* 0x0000038029287812 */ /* 0x000fe400078ec0ff */
[----:B------:R-:W-:Y:S02]  /*168b0*/  IADD3 R45, P5, R12, 0x5000, RZ ;  /* 0x000050000c2d7810 */ /* 0x000fe40007fbe0ff */
[----:B------:R-:W-:Y:S02]  /*168c0*/  SHF.R.U64 R28, R28, 0x3, RZ ;  /* 0x000000031c1c7819 */ /* 0x000fe400000012ff */
[----:B------:R-:W-:Y:S02]  /*168d0*/  SHF.R.U64 R32, R32, 0x3, RZ ;  /* 0x0000000320207819 */ /* 0x000fe400000012ff */
[----:B------:R-:W-:-:S02]  /*168e0*/  SHF.R.U64 R36, R36, 0x3, RZ ;  /* 0x0000000324247819 */ /* 0x000fc400000012ff */
        /* <DEDUP_REMOVED lines=17> */
[----:B------:R-:W-:Y:S02]  /*16a00*/  SHF.R.U64 R44, R44, 0x3, RZ ;  /* 0x000000032c2c7819 */ /* 0x000fe400000012ff */
[----:B------:R-:W-:Y:S01]  /*16a10*/  LOP3.LUT R48, R49, 0x380, RZ, 0xc0, !PT ;  /* 0x0000038031307812 */ /* 0x000fe200078ec0ff */
[----:B------:R-:W5:Y:S01]  /*16a20*/  LD.E.128 R36, desc[UR38][R36.64] ;  /* 0x0000002624247980 */ /* 0x000f62000c101d00 */
[----:B------:R-:W-:Y:S02]  /*16a30*/  LOP3.LUT R52, R53, 0x380, RZ, 0xc0, !PT ;  /* 0x0000038035347812 */ /* 0x000fe400078ec0ff */
[----:B------:R-:W-:Y:S01]  /*16a40*/  LOP3.LUT R56, R57, 0x380, RZ, 0xc0, !PT ;  /* 0x0000038039387812 */ /* 0x000fe200078ec0ff */
[----:B------:R-:W5:Y:S01]  /*16a50*/  LD.E.128 R40, desc[UR38][R40.64] ;  /* 0x0000002628287980 */ /* 0x000f62000c101d00 */
[----:B------:R-:W-:-:S02]  /*16a60*/  LOP3.LUT R60, R61, 0x380, RZ, 0xc0, !PT ;  /* 0x000003803d3c7812 */ /* 0x000fc400078ec0ff */
[----:B------:R-:W-:Y:S01]  /*16a70*/  LOP3.LUT R44, R44, R45, RZ, 0x3c, !PT ;  /* 0x0000002d2c2c7212 */ /* 0x000fe200078e3cff */
[----:B------:R-:W-:Y:S01]  /*16a80*/  IMAD.X R45, RZ, RZ, R13, P5 ;  /* 0x000000ffff2d7224 */ /* 0x000fe200028e060d */
[----:B------:R-:W-:Y:S02]  /*16a90*/  IADD3 R65, P5, R12, 0xa000, RZ ;  /* 0x0000a0000c417810 */ /* 0x000fe40007fbe0ff */
[----:B------:R-:W-:Y:S02]  /*16aa0*/  SHF.R.U64 R48, R48, 0x3, RZ ;  /* 0x0000000330307819 */ /* 0x000fe400000012ff */
[----:B------:R-:W-:Y:S01]  /*16ab0*/  SHF.R.U64 R52, R52, 0x3, RZ ;  /* 0x0000000334347819 */ /* 0x000fe200000012ff */
[----:B------:R-:W5:Y:S01]  /*16ac0*/  LD.E.128 R44, desc[UR38][R44.64] ;  /* 0x000000262c2c7980 */ /* 0x000f62000c101d00 */
[----:B------:R-:W-:Y:S02]  /*16ad0*/  SHF.R.U64 R56, R56, 0x3, RZ ;  /* 0x0000000338387819 */ /* 0x000fe400000012ff */
[----:B------:R-:W-:-:S02]  /*16ae0*/  SHF.R.U64 R60, R60, 0x3, RZ ;  /* 0x000000033c3c7819 */ /* 0x000fc400000012ff */
        /* <DEDUP_REMOVED lines=17> */
[----:B------:R-:W-:Y:S02]  /*16c00*/  SHF.R.U64 R64, R64, 0x3, RZ ;  /* 0x0000000340407819 */ /* 0x000fe400000012ff */
[----:B------:R-:W-:Y:S01]  /*16c10*/  LOP3.LUT R68, R69, 0x380, RZ, 0xc0, !PT ;  /* 0x0000038045447812 */ /* 0x000fe200078ec0ff */
[----:B------:R-:W5:Y:S01]  /*16c20*/  LD.E.128 R60, desc[UR38][R60.64] ;  /* 0x000000263c3c7980 */ /* 0x000f62000c101d00 */
[----:B------:R-:W-:-:S02]  /*16c30*/  LOP3.LUT R72, R73, 0x380, RZ, 0xc0, !PT ;  /* 0x0000038049487812 */ /* 0x000fc400078ec0ff */
[----:B------:R-:W-:Y:S02]  /*16c40*/  LOP3.LUT R76, R77, 0x380, RZ, 0xc0, !PT ;  /* 0x000003804d4c7812 */ /* 0x000fe400078ec0ff */
[----:B------:R-:W-:Y:S02]  /*16c50*/  LOP3.LUT R80, R81, 0x380, RZ, 0xc0, !PT ;  /* 0x0000038051507812 */ /* 0x000fe400078ec0ff */
[----:B------:R-:W-:Y:S02]  /*16c60*/  SHF.R.U64 R11, R11, 0x3, RZ ;  /* 0x000000030b0b7819 */ /* 0x000fe400000012ff */
[----:B------:R-:W-:Y:S01]  /*16c70*/  LOP3.LUT R64, R64, R65, RZ, 0x3c, !PT ;  /* 0x0000004140407212 */ /* 0x000fe200078e3cff */
[----:B------:R-:W-:Y:S01]  /*16c80*/  IMAD.X R65, RZ, RZ, R13, P5 ;  /* 0x000000ffff417224 */ /* 0x000fe200028e060d */
[----:B------:R-:W-:Y:S02]  /*16c90*/  IADD3 R10, P5, R12, 0xf000, RZ ;  /* 0x0000f0000c0a7810 */ /* 0x000fe40007fbe0ff */
[----:B------:R-:W-:-:S02]  /*16ca0*/  SHF.R.U64 R68, R68, 0x3, RZ ;  /* 0x0000000344447819 */ /* 0x000fc400000012ff */
[----:B------:R-:W-:Y:S01]  /*16cb0*/  SHF.R.U64 R72, R72, 0x3, RZ ;  /* 0x0000000348487819 */ /* 0x000fe200000012ff */
[--C-:B------:R-:W-:Y:S01]  /*16cc0*/  IMAD.X R85, RZ, RZ, R13.reuse, P5 ;  /* 0x000000ffff557224 */ /* 0x100fe200028e060d */
[----:B------:R-:W-:Y:S01]  /*16cd0*/  SHF.R.U64 R76, R76, 0x3, RZ ;  /* 0x000000034c4c7819 */ /* 0x000fe200000012ff */
[----:B------:R-:W5:Y:S01]  /*16ce0*/  LD.E.128 R64, desc[UR38][R64.64] ;  /* 0x0000002640407980 */ /* 0x000f62000c101d00 */
[----:B------:R-:W-:Y:S02]  /*16cf0*/  SHF.R.U64 R80, R80, 0x3, RZ ;  /* 0x0000000350507819 */ /* 0x000fe400000012ff */
        /* <DEDUP_REMOVED lines=10> */
[----:B------:R-:W-:-:S02]  /*16da0*/  LOP3.LUT R9, R10, 0x380, RZ, 0xc0, !PT ;  /* 0x000003800a097812 */ /* 0x000fc400078ec0ff */
[----:B------:R-:W-:Y:S01]  /*16db0*/  LOP3.LUT R8, R8, 0xfffffff8, RZ, 0xc0, !PT ;  /* 0xfffffff808087812 */ /* 0x000fe200078ec0ff */
[----:B------:R-:W5:Y:S01]  /*16dc0*/  LD.E.128 R68, desc[UR38][R68.64] ;  /* 0x0000002644447980 */ /* 0x000f62000c101d00 */
[----:B------:R-:W-:Y:S02]  /*16dd0*/  SHF.R.U64 R9, R9, 0x3, RZ ;  /* 0x0000000309097819 */ /* 0x000fe400000012ff */
[----:B------:R-:W-:Y:S01]  /*16de0*/  SHF.R.S32.HI R11, RZ, 0x1f, R6 ;  /* 0x0000001fff0b7819 */ /* 0x000fe20000011406 */
[----:B------:R-:W5:Y:S01]  /*16df0*/  LD.E.128 R72, desc[UR38][R72.64] ;  /* 0x0000002648487980 */ /* 0x000f62000c101d00 */
[----:B------:R-:W-:Y:S01]  /*16e00*/  LOP3.LUT R84, R9, R10, RZ, 0x3c, !PT ;  /* 0x0000000a09547212 */ /* 0x000fe200078e3cff */
[----:B0-----:R-:W0:Y:S01]  /*16e10*/  @P1 LDC R13, c[0x0][0xbec] ;  /* 0x0002fb00ff0d1b82 */ /* 0x001e220000000800 */
[----:B------:R-:W-:Y:S01]  /*16e20*/  IMAD.IADD R8, R3, 0x1, -R8 ;  /* 0x0000000103087824 */ /* 0x000fe200078e0a08 */
[----:B------:R-:W5:Y:S04]  /*16e30*/  LD.E.128 R76, desc[UR38][R76.64] ;  /* 0x000000264c4c7980 */ /* 0x000f68000c101d00 */
[----:B------:R-:W5:Y:S02]  /*16e40*/  LD.E.128 R80, desc[UR38][R80.64] ;  /* 0x0000002650507980 */ /* 0x000f64000c101d00 */
[----:B------:R-:W1:Y:S01]  /*16e50*/  @P1 LDC R12, c[0x0][0xbf0] ;  /* 0x0002fc00ff0c1b82 */ /* 0x000e620000000800 */
[C---:B------:R-:W-:Y:S01]  /*16e60*/  IMAD R9, R4.reuse, UR5, R5 ;  /* 0x0000000504097c24 */ /* 0x040fe2000f8e0205 */
[----:B------:R-:W5:Y:S01]  /*16e70*/  LD.E.128 R84, desc[UR38][R84.64] ;  /* 0x0000002654547980 */ /* 0x000f62000c101d00 */
[----:B------:R-:W-:Y:S01]  /*16e80*/  IMAD.WIDE.U32 R4, R4, UR4, RZ ;  /* 0x0000000404047c25 */ /* 0x000fe2000f8e00ff */
[----:B------:R-:W-:Y:S01]  /*16e90*/  ULDC.64 UR4, c[0x0][0xae8] ;  /* 0x0002ba0000047ab9 */ /* 0x000fe20000000a00 */
[----:B------:R-:W-:Y:S01]  /*16ea0*/  @!PT LDS RZ, [RZ] ;  /* 0x00000000fffff984 */ /* 0x000fe20000000800 */
[----:B------:R-:W-:Y:S01]  /*16eb0*/  @!PT LDS RZ, [RZ] ;  /* 0x00000000fffff984 */ /* 0x000fe20000000800 */
[----:B------:R-:W-:Y:S01]  /*16ec0*/  @!PT LDS RZ, [RZ] ;  /* 0x00000000fffff984 */ /* 0x000fe20000000800 */
[----:B------:R-:W-:Y:S01]  /*16ed0*/  @!PT LDS RZ, [RZ] ;  /* 0x00000000fffff984 */ /* 0x000fe20000000800 */
[----:B------:R2:W-:Y:S06]  /*16ee0*/  MEMBAR.ALL.CTA ;  /* 0x0000000000007992 */ /* 0x0005ec0000008000 */
[----:B--2---:R-:W2:Y:S01]  /*16ef0*/  FENCE.VIEW.ASYNC.S ;  /* 0x00000000000073c6 */ /* 0x004ea20000000000 */
[----:B------:R-:W-:-:S02]  /*16f00*/  IMAD R8, R8, 0x20, R7 ;  /* 0x0000002008087824 */ /* 0x000fc400078e0207 */
[----:B------:R-:W-:Y:S02]  /*16f10*/  IMAD.IADD R5, R5, 0x1, R9 ;  /* 0x0000000105057824 */ /* 0x000fe400078e0209 */
[----:B------:R-:W-:Y:S02]  /*16f20*/  IMAD.IADD R10, R213, 0x1, R8 ;  /* 0x00000001d50a7824 */ /* 0x000fe400078e0208 */
[----:B------:R-:W-:-:S04]  /*16f30*/  IMAD.WIDE.U32 R4, R224, UR4, R4 ;  /* 0x00000004e0047c25 */ /* 0x000fc8000f8e0004 */
[----:B0-----:R-:W-:-:S04]  /*16f40*/  @P1 IMAD.HI.U32 R3, R10, R13, RZ ;  /* 0x0000000d0a031227 */ /* 0x001fc800078e00ff */
[----:B------:R-:W-:Y:S01]  /*16f50*/  IMAD R5, R224, UR5, R5 ;  /* 0x00000005e0057c24 */ /* 0x000fe2000f8e0205 */
[----:B------:R-:W-:Y:S01]  /*16f60*/  ULDC.64 UR4, c[0x0][0xaf0] ;  /* 0x0002bc0000047ab9 */ /* 0x000fe20000000a00 */
[----:B------:R-:W-:Y:S01]  /*16f70*/  IMAD.MOV.U32 R9, RZ, RZ, R10 ;  /* 0x000000ffff097224 */ /* 0x000fe200078e000a */
[----:B-1----:R-:W-:Y:S01]  /*16f80*/  @P1 SHF.R.U32.HI R9, RZ, R12, R3 ;  /* 0x0000000cff091219 */ /* 0x002fe20000011603 */
[----:B------:R-:W-:Y:S02]  /*16f90*/  IMAD R11, R11, UR4, RZ ;  /* 0x000000040b0b7c24 */ /* 0x000fe4000f8e02ff */
        /* <DEDUP_REMOVED lines=8> */
[----:B------:R-:W-:-:S04]  /*17020*/  IMAD.WIDE.U32 R4, R9, UR4, R4 ;  /* 0x0000000409047c25 */ /* 0x000fc8000f8e0004 */
[----:B------:R-:W-:Y:S01]  /*17030*/  IMAD R9, R9, UR5, R6 ;  /* 0x0000000509097c24 */ /* 0x000fe2000f8e0206 */
[----:B------:R-:W-:Y:S01]  /*17040*/  SHF.R.S32.HI R6, RZ, 0x1f, R157 ;  /* 0x0000001fff067819 */ /* 0x000fe2000001149d */
[----:B------:R-:W-:Y:S02]  /*17050*/  ULDC.64 UR4, c[0x0][0xad8] ;  /* 0x0002b60000047ab9 */ /* 0x000fe40000000a00 */
[----:B------:R-:W-:Y:S02]  /*17060*/  IMAD.IADD R5, R5, 0x1, R9 ;  /* 0x0000000105057824 */ /* 0x000fe400078e0209 */
[----:B------:R-:W-:Y:S02]  /*17070*/  IMAD R6, R6, UR4, RZ ;  /* 0x0000000406067c24 */ /* 0x000fe4000f8e02ff */
[----:B------:R-:W-:Y:S02]  /*17080*/  VIADD R3, R19, 0x22820 ;  /* 0x0002282013037836 */ /* 0x000fe40000000000 */
[----:B------:R-:W-:-:S04]  /*17090*/  IMAD.WIDE.U32 R4, R157, UR4, R4 ;  /* 0x000000049d047c25 */ /* 0x000fc8000f8e0004 */
[----:B------:R-:W-:Y:S01]  /*170a0*/  IMAD R21, R157, UR5, R6 ;  /* 0x000000059d157c24 */ /* 0x000fe2000f8e0206 */
[----:B------:R-:W-:Y:S01]  /*170b0*/  ULDC.64 UR4, c[0x0][0xa80] ;  /* 0x0002a00000047ab9 */ /* 0x000fe20000000a00 */
[----:B------:R-:W-:Y:S02]  /*170c0*/  PRMT R3, RZ, 0x654, R3 ;  /* 0x00000654ff037816 */ /* 0x000fe40000000003 */
[----:B------:R-:W-:Y:S01]  /*170d0*/  IMAD.IADD R21, R5, 0x1, R21 ;  /* 0x0000000105157824 */ /* 0x000fe200078e0215 */
[C---:B------:R-:W-:Y:S01]  /*170e0*/  LEA R20, P0, R4.reuse, UR4, 0x1 ;  /* 0x0000000404147c11 */ /* 0x040fe2000f8008ff */
[----:B------:R-:W-:Y:S01]  /*170f0*/  UMOV UR4, 0xffffffff ;  /* 0xffffffff00047882 */ /* 0x000fe20000000000 */
[----:B--2---:R0:W-:Y:S02]  /*17100*/  SYNCS.ARRIVE.TRANS64.RED.A1T0 RZ, [R3+URZ], RZ ;  /* 0x000000ff03ff79a7 */ /* 0x0041e4000810043f */
[----:B------:R-:W-:Y:S01]  /*17110*/  LEA.HI.X R21, R4, UR5, R21, 0x1, P0 ;  /* 0x0000000504157c11 */ /* 0x000fe200080f0c15 */
[----:B------:R-:W-:Y:S08]  /*17120*/  BRA.DIV UR4, `(.L_x_11702) ;  /* 0x000000d204707947 */ /* 0x000ff0000b800000 */
[----:B0-----:R0:W1:Y:S04]  /*17130*/  SHFL.IDX PT, R3, R21, RZ, 0x181f ;  /* 0x00181fff15037589 */ /* 0x00106800000e0000 */
[----:B------:R0:W2:Y:S02]  /*17140*/  SHFL.IDX PT, R14, R20, RZ, 0x181f ;  /* 0x00181fff140e7589 */ /* 0x0000a400000e0000 */
.L_x_11944:
[----:B------:R-:W-:Y:S01]  /*17150*/  IMAD.IADD R213, R7, 0x1, R213 ;  /* 0x0000000107d57824 */ /* 0x000fe200078e02d5 */
        /* <DEDUP_REMOVED lines=14> */
[-C--:B------:R-:W-:Y:S02]  /*17240*/  @!P2 LEA R6, P4, R223, R14.reuse, 0x1 ;  /* 0x0000000edf06a211 */ /* 0x080fe400078808ff */
[----:B-1----:R-:W-:Y:S02]  /*17250*/  @!P3 LEA.HI.X R5, R212, R3, R8, 0x1, P5 ;  /* 0x00000003d405b211 */ /* 0x002fe400028f0c08 */
[----:B------:R-:W-:-:S02]  /*17260*/  @!P1 LEA R8, P5, R222, R14, 0x1 ;  /* 0x0000000ede089211 */ /* 0x000fc400078a08ff */
[-C--:B------:R-:W-:Y:S01]  /*17270*/  @!P2 LEA.HI.X R7, R223, R3.reuse, R10, 0x1, P4 ;  /* 0x00000003df07a211 */ /* 0x080fe200020f0c0a */
        /* <DEDUP_REMOVED lines=8> */
.L_x_11704:
[----:B------:R-:W-:Y:S05]  /*17300*/  BSYNC B1 ;  /* 0x0000000000017941 */ /* 0x000fea0003800000 */
.L_x_11703:
[----:B------:R-:W-:Y:S01]  /*17310*/  UMOV UR4, 0xffffffff ;  /* 0xffffffff00047882 */ /* 0x000fe20000000000 */
[----:B---3-5:R-:W-:Y:S02]  /*17320*/  SHF.R.S32.HI R24, RZ, 0x1f, R88 ;  /* 0x0000001fff187819 */ /* 0x028fe40000011458 */
[----:B------:R-:W-:Y:S05]  /*17330*/  BRA.DIV UR4, `(.L_x_11705) ;  /* 0x000000d204207947 */ /* 0x000fea000b800000 */
[----:B-1----:R1:W3:Y:S04]  /*17340*/  SHFL.IDX PT, R3, R21, 0x1, 0x181f ;  /* 0x00381f0015037f89 */ /* 0x0022e800000e0000 */
[----:B--2---:R1:W2:Y:S02]  /*17350*/  SHFL.IDX PT, R14, R20, 0x1, 0x181f ;  /* 0x00381f00140e7f89 */ /* 0x0042a400000e0000 */
.L_x_11948:
        /* <DEDUP_REMOVED lines=13> */
[CC--:B------:R-:W-:Y:S02]  /*17430*/  @!P2 LEA R6, P4, R223.reuse, R14.reuse, 0x1 ;  /* 0x0000000edf06a211 */ /* 0x0c0fe400078808ff */
[-C--:B---3--:R-:W-:Y:S02]  /*17440*/  @!P3 LEA.HI.X R5, R212, R3.reuse, R8, 0x1, P5 ;  /* 0x00000003d405b211 */ /* 0x088fe400028f0c08 */
[-C--:B------:R-:W-:Y:S02]  /*17450*/  @!P1 LEA R8, P5, R222, R14.reuse, 0x1 ;  /* 0x0000000ede089211 */ /* 0x080fe400078a08ff */
        /* <DEDUP_REMOVED lines=8> */
.L_x_11707:
[----:B------:R-:W-:Y:S05]  /*174e0*/  BSYNC B1 ;  /* 0x0000000000017941 */ /* 0x000fea0003800000 */
.L_x_11706:
[----:B------:R-:W-:-:S03]  /*174f0*/  UMOV UR4, 0xffffffff ;  /* 0xffffffff00047882 */ /* 0x000fc60000000000 */
[----:B------:R-:W-:Y:S05]  /*17500*/  BRA.DIV UR4, `(.L_x_11708) ;  /* 0x000000ce04f47947 */ /* 0x000fea000b800000 */
[----:B---3--:R3:W0:Y:S04]  /*17510*/  SHFL.IDX PT, R3, R21, 0x2, 0x181f ;  /* 0x00581f0015037f89 */ /* 0x00862800000e0000 */
[----:B--2---:R3:W2:Y:S02]  /*17520*/  SHFL.IDX PT, R14, R20, 0x2, 0x181f ;  /* 0x00581f00140e7f89 */ /* 0x0046a400000e0000 */
.L_x_11952:
        /* <DEDUP_REMOVED lines=14> */
[-C--:B0-----:R-:W-:Y:S02]  /*17610*/  @!P3 LEA.HI.X R9, R212, R3.reuse, R4, 0x1, P5 ;  /* 0x00000003d409b211 */ /* 0x081fe400028f0c04 */
        /* <DEDUP_REMOVED lines=9> */
.L_x_11710:
[----:B------:R-:W-:Y:S05]  /*176b0*/  BSYNC B1 ;  /* 0x0000000000017941 */ /* 0x000fea0003800000 */
.L_x_11709:
[----:B------:R-:W-:-:S03]  /*176c0*/  UMOV UR4, 0xffffffff ;  /* 0xffffffff00047882 */ /* 0x000fc60000000000 */
[----:B------:R-:W-:Y:S05]  /*176d0*/  BRA.DIV UR4, `(.L_x_11711) ;  /* 0x000000ce04c87947 */ /* 0x000fea000b800000 */
[----:B0-----:R0:W0:Y:S04]  /*176e0*/  SHFL.IDX PT, R3, R21, 0x3, 0x181f ;  /* 0x00781f0015037f89 */ /* 0x00102800000e0000 */
[----:B--2-4-:R2:W4:Y:S02]  /*176f0*/  SHFL.IDX PT, R14, R20, 0x3, 0x181f ;  /* 0x00781f00140e7f89 */ /* 0x01452400000e0000 */
.L_x_11956:
[----:B------:R-:W-:-:S05]  /*17700*/  VIADD R5, R213, 0x60 ;  /* 0x00000060d5057836 */ /* 0x000fca0000000000 */
        /* <DEDUP_REMOVED lines=9> */
[-C--:B----4-:R-:W-:Y:S02]  /*177a0*/  @!P3 LEA R4, P0, R212, R14.reuse, 0x1 ;  /* 0x0000000ed404b211 */ /* 0x090fe400078008ff */
[CC--:B------:R-:W-:Y:S02]  /*177b0*/  @!P4 LEA R6, P1, R223.reuse, R14.reuse, 0x1 ;  /* 0x0000000edf06c211 */ /* 0x0c0fe400078208ff */
        /* <DEDUP_REMOVED lines=13> */
.L_x_11701:
[----:B0-----:R-:W0:Y:S01]  /*17890*/  @P1 LDC R9, c[0x0][0xbec] ;  /* 0x0002fb00ff091b82 */ /* 0x001e220000000800 */
[----:B------:R-:W-:Y:S01]  /*178a0*/  ULDC.64 UR4, c[0x0][0xb08] ;  /* 0x0002c20000047ab9 */ /* 0x000fe20000000a00 */
[----:B------:R-:W-:Y:S02]  /*178b0*/  IMAD.MOV.U32 R3, RZ, RZ, R152 ;  /* 0x000000ffff037224 */ /* 0x000fe400078e0098 */
[----:B------:R-:W-:-:S04]  /*178c0*/  IMAD R5, R5, UR4, RZ ;  /* 0x0000000405057c24 */ /* 0x000fc8000f8e02ff */
[----:B------:R-:W1:Y:S01]  /*178d0*/  @P1 LDC R8, c[0x0][0xbf0] ;  /* 0x0002fc00ff081b82 */ /* 0x000e620000000800 */
[----:B0-----:R-:W-:-:S05]  /*178e0*/  @P1 IMAD.HI.U32 R9, R152, R9, RZ ;  /* 0x0000000998091227 */ /* 0x001fca00078e00ff */
[----:B-1----:R-:W-:Y:S01]  /*178f0*/  @P1 SHF.R.U32.HI R3, RZ, R8, R9 ;  /* 0x00000008ff031219 */ /* 0x002fe20000011609 */
[C---:B------:R-:W-:Y:S01]  /*17900*/  IMAD R8, R4.reuse, UR5, R5 ;  /* 0x0000000504087c24 */ /* 0x040fe2000f8e0205 */
[----:B------:R-:W-:Y:S01]  /*17910*/  SHF.R.S32.HI R9, RZ, 0x1f, R6 ;  /* 0x0000001fff097819 */ /* 0x000fe20000011406 */
[----:B------:R-:W-:Y:S01]  /*17920*/  IMAD.WIDE.U32 R4, R4, UR4, RZ ;  /* 0x0000000404047c25 */ /* 0x000fe2000f8e00ff */
[----:B------:R-:W-:-:S03]  /*17930*/  ULDC.64 UR4, c[0x0][0xb38] ;  /* 0x0002ce0000047ab9 */ /* 0x000fc60000000a00 */
        /* <DEDUP_REMOVED lines=8> */
[--C-:B------:R-:W-:Y:S02]  /*179c0*/  IMAD.MOV R6, RZ, RZ, -R3.reuse ;  /* 0x000000ffff067224 */ /* 0x100fe400078e0a03 */
        /* <DEDUP_REMOVED lines=26> */
.L_x_11959:
        /* <DEDUP_REMOVED lines=22> */
[C---:B-1----:R-:W-:Y:S01]  /*17cd0*/  @!P1 LEA R4, P2, R12.reuse, R11, 0x2 ;  /* 0x0000000b0c049211 */ /* 0x042fe200078410ff */
[C---:B------:R-:W-:Y:S02]  /*17ce0*/  VIADD R24, R209.reuse, 0xa0 ;  /* 0x000000a0d1187836 */ /* 0x040fe40000000000 */
[C---:B------:R-:W-:Y:S01]  /*17cf0*/  VIADD R25, R209.reuse, 0xd0 ;  /* 0x000000d0d1197836 */ /* 0x040fe20000000000 */
[----:B------:R-:W-:Y:S01]  /*17d00*/  @!P1 LEA.HI.X R5, R12, R10, R13, 0x2, P2 ;  /* 0x0000000a0c059211 */ /* 0x000fe200010f140d */
[C---:B------:R-:W-:Y:S01]  /*17d10*/  VIADD R13, R209.reuse, 0x10 ;  /* 0x00000010d10d7836 */ /* 0x040fe20000000000 */
[----:B------:R-:W-:Y:S01]  /*17d20*/  SHF.R.S32.HI R24, RZ, 0x1f, R24 ;  /* 0x0000001fff187819 */ /* 0x000fe20000011418 */
[----:B------:R-:W-:Y:S01]  /*17d30*/  VIADD R12, R209, 0x20 ;  /* 0x00000020d10c7836 */ /* 0x000fe20000000000 */
[----:B------:R-:W-:Y:S01]  /*17d40*/  SHF.R.S32.HI R25, RZ, 0x1f, R25 ;  /* 0x0000001fff197819 */ /* 0x000fe20000011419 */
[----:B------:R1:W-:Y:S01]  /*17d50*/  @!P1 ST.E.64 desc[UR38][R4.64], R28 ;  /* 0x0000001c04009985 */ /* 0x0003e2000c101b26 */
[----:B------:R-:W-:-:S02]  /*17d60*/  SHF.R.S32.HI R13, RZ, 0x1f, R13 ;  /* 0x0000001fff0d7819 */ /* 0x000fc4000001140d */
        /* <DEDUP_REMOVED lines=31> */
[-C--:B------:R-:W-:Y:S02]  /*17f60*/  @!P3 LEA.HI.X R5, R8, R10.reuse, R9, 0x2, P2 ;  /* 0x0000000a0805b211 */ /* 0x080fe400010f1409 */
[----:B------:R-:W-:Y:S02]  /*17f70*/  ISETP.GE.AND P2, PT, R13, UR4, PT ;  /* 0x000000040d007c0c */ /* 0x000fe4000bf46270 */
[C---:B------:R-:W-:Y:S01]  /*17f80*/  @!P1 LEA R8, P4, R12.reuse, R11, 0x2 ;  /* 0x0000000b0c089211 */ /* 0x040fe200078810ff */
        /* <DEDUP_REMOVED lines=108> */
[----:B------:R-:W-:Y:S01]  /*18650*/  ISETP.GE.AND P3, PT, R24, UR4, PT ;  /* 0x0000000418007c0c */ /* 0x000fe2000bf66270 */
[----:B------:R-:W-:Y:S01]  /*18660*/  VIADD R21, R209, 0xc8 ;  /* 0x000000c8d1157836 */ /* 0x000fe20000000000 */
[C---:B--2---:R-:W-:Y:S01]  /*18670*/  @!P1 LEA R8, P5, R13.reuse, R11, 0x2 ;  /* 0x0000000b0d089211 */ /* 0x044fe200078a10ff */
[----:B------:R1:W-:Y:S03]  /*18680*/  @!P4 ST.E.64 desc[UR38][R4.64], R112 ;  /* 0x000000700400c985 */ /* 0x0003e6000c101b26 */
        /* <DEDUP_REMOVED lines=8> */
[-C--:B------:R-:W-:Y:S02]  /*18710*/  @!P0 LEA.HI.X R5, R12, R10.reuse, R13, 0x2, P4 ;  /* 0x0000000a0c058211 */ /* 0x080fe400020f140d */
[-C--:B------:R-:W-:Y:S02]  /*18720*/  @!P3 LEA R12, P4, R24, R11.reuse, 0x2 ;  /* 0x0000000b180cb211 */ /* 0x080fe400078810ff */
[----:B--2---:R-:W-:Y:S01]  /*18730*/  @!P2 LEA R8, P5, R14, R11, 0x2 ;  /* 0x0000000b0e08a211 */ /* 0x004fe200078a10ff */
[----:B------:R1:W-:Y:S01]  /*18740*/  @!P0 ST.E.64 desc[UR38][R4.64], R120 ;  /* 0x0000007804008985 */ /* 0x0003e2000c101b26 */
[-C--:B------:R-:W-:Y:S01]  /*18750*/  @!P3 LEA.HI.X R13, R24, R10.reuse, R25, 0x2, P4 ;  /* 0x0000000a180db211 */ /* 0x080fe200020f1419 */
[----:B------:R-:W-:Y:S01]  /*18760*/  VIADD R24, R209, 0xd8 ;  /* 0x000000d8d1187836 */ /* 0x000fe20000000000 */
[----:B------:R-:W-:Y:S02]  /*18770*/  ISETP.GE.AND P0, PT, R15, UR4, PT ;  /* 0x000000040f007c0c */ /* 0x000fe4000bf06270 */
[----:B------:R-:W-:Y:S01]  /*18780*/  @!P2 LEA.HI.X R9, R14, R10, R21, 0x2, P5 ;  /* 0x0000000a0e09a211 */ /* 0x000fe200028f1415 */
[C---:B------:R-:W-:Y:S01]  /*18790*/  VIADD R14, R209.reuse, 0xe8 ;  /* 0x000000e8d10e7836 */ /* 0x040fe20000000000 */
[----:B------:R-:W-:Y:S01]  /*187a0*/  SHF.R.S32.HI R24, RZ, 0x1f, R24 ;  /* 0x0000001fff187819 */ /* 0x000fe20000011418 */
[----:B------:R-:W-:-:S02]  /*187b0*/  VIADD R21, R209, 0xf0 ;  /* 0x000000f0d1157836 */ /* 0x000fc40000000000 */
[----:B------:R2:W-:Y:S01]  /*187c0*/  @!P2 ST.E.64 desc[UR38][R8.64], R124 ;  /* 0x0000007c0800a985 */ /* 0x0005e2000c101b26 */
[----:B------:R-:W-:Y:S02]  /*187d0*/  ISETP.GE.AND P4, PT, R14, UR4, PT ;  /* 0x000000040e007c0c */ /* 0x000fe4000bf86270 */
[----:B------:R-:W-:Y:S01]  /*187e0*/  ISETP.GE.AND P2, PT, R21, UR4, PT ;  /* 0x0000000415007c0c */ /* 0x000fe2000bf46270 */
[----:B------:R3:W-:Y:S01]  /*187f0*/  @!P3 ST.E.64 desc[UR38][R12.64], R128 ;  /* 0x000000800c00b985 */ /* 0x0007e2000c101b26 */
[C---:B-1----:R-:W-:Y:S02]  /*18800*/  @!P1 LEA R4, P5, R20.reuse, R11, 0x2 ;  /* 0x0000000b14049211 */ /* 0x042fe400078a10ff */
[----:B------:R-:W-:Y:S02]  /*18810*/  ISETP.GE.AND P3, PT, R237, UR4, PT ;  /* 0x00000004ed007c0c */ /* 0x000fe4000bf66270 */
[----:B------:R-:W-:Y:S01]  /*18820*/  @!P1 LEA.HI.X R5, R20, R10, R24, 0x2, P5 ;  /* 0x0000000a14059211 */ /* 0x000fe200028f1418 */
[----:B------:R-:W-:-:S02]  /*18830*/  VIADD R20, R209, 0xe0 ;  /* 0x000000e0d1147836 */ /* 0x000fc40000000000 */
[----:B------:R-:W-:Y:S01]  /*18840*/  VIADD R24, R209, 0xf0 ;  /* 0x000000f0d1187836 */ /* 0x000fe20000000000 */
[CC--:B--2---:R-:W-:Y:S01]  /*18850*/  @!P0 LEA R8, P5, R15.reuse, R11.reuse, 0x2 ;  /* 0x0000000b0f088211 */ /* 0x0c4fe200078a10ff */
[----:B------:R1:W-:Y:S01]  /*18860*/  @!P1 ST.E.64 desc[UR38][R4.64], R132 ;  /* 0x0000008404009985 */ /* 0x0003e2000c101b26 */
[----:B------:R-:W-:Y:S02]  /*18870*/  SHF.R.S32.HI R20, RZ, 0x1f, R20 ;  /* 0x0000001fff147819 */ /* 0x000fe40000011414 */
[----:B---3--:R-:W-:Y:S02]  /*18880*/  @!P4 LEA R12, P1, R14, R11, 0x2 ;  /* 0x0000000b0e0cc211 */ /* 0x008fe400078210ff */
[----:B------:R-:W-:Y:S01]  /*18890*/  @!P0 LEA.HI.X R9, R15, R10, R20, 0x2, P5 ;  /* 0x0000000a0f098211 */ /* 0x000fe200028f1414 */
[----:B------:R-:W-:Y:S01]  /*188a0*/  VIADD R15, R209, 0xe8 ;  /* 0x000000e8d10f7836 */ /* 0x000fe20000000000 */
[----:B------:R-:W-:Y:S02]  /*188b0*/  SHF.R.S32.HI R24, RZ, 0x1f, R24 ;  /* 0x0000001fff187819 */ /* 0x000fe40000011418 */
[----:B------:R-:W-:Y:S01]  /*188c0*/  SHF.R.S32.HI R20, RZ, 0x1f, R237 ;  /* 0x0000001fff147819 */ /* 0x000fe200000114ed */
[----:B------:R3:W-:Y:S01]  /*188d0*/  @!P0 ST.E.64 desc[UR38][R8.64], R136 ;  /* 0x0000008808008985 */ /* 0x0007e2000c101b26 */
[----:B------:R-:W-:-:S02]  /*188e0*/  SHF.R.S32.HI R15, RZ, 0x1f, R15 ;  /* 0x0000001fff0f7819 */ /* 0x000fc4000001140f */
[-C--:B-1----:R-:W-:Y:S02]  /*188f0*/  @!P2 LEA R4, P5, R21, R11.reuse, 0x2 ;  /* 0x0000000b1504a211 */ /* 0x082fe400078a10ff */
[-C--:B------:R-:W-:Y:S02]  /*18900*/  @!P4 LEA.HI.X R13, R14, R10.reuse, R15, 0x2, P1 ;  /* 0x0000000a0e0dc211 */ /* 0x080fe400008f140f */
[----:B------:R-:W-:Y:S02]  /*18910*/  @!P3 LEA R14, P1, R237, R11, 0x2 ;  /* 0x0000000bed0eb211 */ /* 0x000fe400078210ff */
[-C--:B------:R-:W-:Y:S01]  /*18920*/  @!P2 LEA.HI.X R5, R21, R10.reuse, R24, 0x2, P5 ;  /* 0x0000000a1505a211 */ /* 0x080fe200028f1418 */
[----:B------:R3:W-:Y:S01]  /*18930*/  @!P4 ST.E.64 desc[UR38][R12.64], R140 ;  /* 0x0000008c0c00c985 */ /* 0x0007e2000c101b26 */
[----:B------:R-:W-:-:S03]  /*18940*/  @!P3 LEA.HI.X R15, R237, R10, R20, 0x2, P1 ;  /* 0x0000000aed0fb211 */ /* 0x000fc600008f1414 */
[----:B------:R3:W-:Y:S04]  /*18950*/  @!P2 ST.E.64 desc[UR38][R4.64], R144 ;  /* 0x000000900400a985 */ /* 0x0007e8000c101b26 */
[----:B------:R3:W-:Y:S02]  /*18960*/  @!P3 ST.E.64 desc[UR38][R14.64], R148 ;  /* 0x000000940e00b985 */ /* 0x0007e4000c101b26 */
.L_x_11715:
[----:B------:R-:W-:Y:S05]  /*18970*/  BSYNC B1 ;  /* 0x0000000000017941 */ /* 0x000fea0003800000 */
.L_x_11714:
[----:B------:R-:W-:-:S03]  /*18980*/  UMOV UR4, 0xffffffff ;  /* 0xffffffff00047882 */ /* 0x000fc60000000000 */
[----:B------:R-:W-:Y:S05]  /*18990*/  BRA.DIV UR4, `(.L_x_11716) ;  /* 0x000000be04987947 */ /* 0x000fea000b800000 */
[----:B-1----:R1:W4:Y:S04]  /*189a0*/  SHFL.IDX PT, R10, R6, 0x1, 0x1c1f ;  /* 0x003c1f00060a7f89 */ /* 0x00232800000e0000 */
[----:B---3--:R1:W3:Y:S02]  /*189b0*/  SHFL.IDX PT, R14, R3, 0x1, 0x1c1f ;  /* 0x003c1f00030e7f89 */ /* 0x0082e400000e0000 */
.L_x_11963:
[----:B------:R-:W-:-:S13]  /*189c0*/  ISETP.GE.AND P0, PT, R7, R0, PT ;  /* 0x000000000700720c */ /* 0x000fda0003f06270 */
[----:B------:R-:W-:Y:S05]  /*189d0*/  @P0 BRA `(.L_x_11712) ;  /* 0x0000001c00500947 */ /* 0x000fea0003800000 */
[----:B------:R-:W-:Y:S01]  /*189e0*/  ULDC UR4, c[0x0][0xac8] ;  /* 0x0002b20000047ab9 */ /* 0x000fe20000000800 */
[C---:B--2---:R-:W-:Y:S01]  /*189f0*/  VIADD R11, R209.reuse, 0x8 ;  /* 0x00000008d10b7836 */ /* 0x044fe20000000000 */
[C---:B------:R-:W-:Y:S01]  /*18a00*/  ISETP.GE.AND P2, PT, R209.reuse, UR4, PT ;  /* 0x00000004d1007c0c */ /* 0x040fe2000bf46270 */
[C---:B------:R-:W-:Y:S02]  /*18a10*/  VIADD R8, R209.reuse, 0x10 ;  /* 0x00000010d1087836 */ /* 0x040fe40000000000 */
[----:B------:R-:W-:Y:S01]  /*18a20*/  VIADD R12, R209, 0x18 ;  /* 0x00000018d10c7836 */ /* 0x000fe20000000000 */
[----:B------:R-:W-:Y:S01]  /*18a30*/  ISETP.GE.AND P3, PT, R11, UR4, PT ;  /* 0x000000040b007c0c */ /* 0x000fe2000bf66270 */
[C---:B------:R-:W-:Y:S01]  /*18a40*/  VIADD R13, R209.reuse, 0x8 ;  /* 0x00000008d10d7836 */ /* 0x040fe20000000000 */
[----:B------:R-:W-:Y:S01]  /*18a50*/  ISETP.GE.AND P1, PT, R8, UR4, PT ;  /* 0x0000000408007c0c */ /* 0x000fe2000bf26270 */
[C---:B01----:R-:W-:Y:S01]  /*18a60*/  VIADD R3, R209.reuse, 0x20 ;  /* 0x00000020d1037836 */ /* 0x043fe20000000000 */
[----:B------:R-:W-:Y:S01]  /*18a70*/  ISETP.GE.AND P0, PT, R12, UR4, PT ;  /* 0x000000040c007c0c */ /* 0x000fe2000bf06270 */
[C---:B------:R-:W-:Y:S01]  /*18a80*/  VIADD R9, R209.reuse, 0x10 ;  /* 0x00000010d1097836 */ /* 0x040fe20000000000 */
[----:B------:R-:W-:Y:S01]  /*18a90*/  SHF.R.S32.HI R13, RZ, 0x1f, R13 ;  /* 0x0000001fff0d7819 */ /* 0x000fe2000001140d */
[----:B------:R-:W-:-:S02]  /*18aa0*/  VIADD R24, R209, 0x68 ;  /* 0x00000068d1187836 */ /* 0x000fc40000000000 */
[----:B---3--:R-:W-:Y:S01]  /*18ab0*/  @!P2 IMAD.MOV.U32 R4, RZ, RZ, R14 ;  /* 0x000000ffff04a224 */ /* 0x008fe200078e000e */
[----:B------:R-:W-:Y:S01]  /*18ac0*/  SHF.R.S32.HI R9, RZ, 0x1f, R9 ;  /* 0x0000001fff097819 */ /* 0x000fe20000011409 */
[----:B----4-:R-:W-:Y:S02]  /*18ad0*/  @!P2 IMAD.MOV.U32 R5, RZ, RZ, R10 ;  /* 0x000000ffff05a224 */ /* 0x010fe400078e000a */
[----:B------:R-:W-:Y:S01]  /*18ae0*/  @!P3 LEA R6, P4, R11, R14, 0x2 ;  /* 0x0000000e0b06b211 */ /* 0x000fe200078810ff */
[C---:B------:R-:W-:Y:S02]  /*18af0*/  VIADD R15, R209.reuse, 0x58 ;  /* 0x00000058d10f7836 */ /* 0x040fe40000000000 */
[----:B------:R-:W-:Y:S01]  /*18b00*/  @!P2 IMAD.WIDE R4, R209, 0x4, R4 ;  /* 0x00000004d104a825 */ /* 0x000fe200078e0204 */
[----:B------:R-:W-:Y:S02]  /*18b10*/  @!P3 LEA.HI.X R7, R11, R10, R13, 0x2, P4 ;  /* 0x0000000a0b07b211 */ /* 0x000fe400020f140d */
[----:B------:R-:W-:Y:S01]  /*18b20*/  SHF.R.S32.HI R15, RZ, 0x1f, R15 ;  /* 0x0000001fff0f7819 */ /* 0x000fe2000001140f */
[----:B------:R-:W-:Y:S01]  /*18b30*/  VIADD R11, R209, 0x28 ;  /* 0x00000028d10b7836 */ /* 0x000fe20000000000 */
[----:B------:R0:W-:Y:S01]  /*18b40*/  @!P2 ST.E.64 desc[UR38][R4.64], R26 ;  /* 0x0000001a0400a985 */ /* 0x0001e2000c101b26 */
[----:B------:R-:W-:Y:S01]  /*18b50*/  ISETP.GE.AND P2, PT, R3, UR4, PT ;  /* 0x0000000403007c0c */ /* 0x000fe2000bf46270 */
[----:B------:R-:W-:-:S02]  /*18b60*/  VIADD R13, R209, 0x18 ;  /* 0x00000018d10d7836 */ /* 0x000fc40000000000 */
[----:B------:R1:W-:Y:S01]  /*18b70*/  @!P3 ST.E.64 desc[UR38][R6.64], R30 ;  /* 0x0000001e0600b985 */ /* 0x0003e2000c101b26 */
[----:B------:R-:W-:Y:S01]  /*18b80*/  ISETP.GE.AND P3, PT, R11, UR4, PT ;  /* 0x000000040b007c0c */ /* 0x000fe2000bf66270 */
[C---:B------:R-:W-:Y:S01]  /*18b90*/  VIADD R25, R209.reuse, 0x78 ;  /* 0x00000078d1197836 */ /* 0x040fe20000000000 */
[----:B------:R-:W-:Y:S01]  /*18ba0*/  SHF.R.S32.HI R13, RZ, 0x1f, R13 ;  /* 0x0000001fff0d7819 */ /* 0x000fe2000001140d */
[C---:B------:R-:W-:Y:S02]  /*18bb0*/  VIADD R28, R209.reuse, 0x68 ;  /* 0x00000068d11c7836 */ /* 0x040fe40000000000 */
[----:B------:R-:W-:-:S03]  /*18bc0*/  VIADD R29, R209, 0x98 ;  /* 0x00000098d11d7836 */ /* 0x000fc60000000000 */
[----:B------:R-:W-:Y:S02]  /*18bd0*/  SHF.R.S32.HI R28, RZ, 0x1f, R28 ;  /* 0x0000001fff1c7819 */ /* 0x000fe4000001141c */
[C---:B0-----:R-:W-:Y:S02]  /*18be0*/  @!P1 LEA R4, P5, R8.reuse, R14, 0x2 ;  /* 0x0000000e08049211 */ /* 0x041fe400078a10ff */
[----:B------:R-:W-:Y:S02]  /*18bf0*/  SHF.R.S32.HI R29, RZ, 0x1f, R29 ;  /* 0x0000001fff1d7819 */ /* 0x000fe4000001141d */
[----:B------:R-:W-:Y:S01]  /*18c00*/  @!P1 LEA.HI.X R5, R8, R10, R9, 0x2, P5 ;  /* 0x0000000a08059211 */ /* 0x000fe200028f1409 */
[C---:B------:R-:W-:Y:S01]  /*18c10*/  VIADD R8, R209.reuse, 0x30 ;  /* 0x00000030d1087836 */ /* 0x040fe20000000000 */
[----:B-1----:R-:W-:Y:S01]  /*18c20*/  @!P0 LEA R6, P4, R12, R14, 0x2 ;  /* 0x0000000e0c068211 */ /* 0x002fe200078810ff */
[----:B------:R-:W-:Y:S02]  /*18c30*/  VIADD R9, R209, 0x20 ;  /* 0x00000020d1097836 */ /* 0x000fe40000000000 */
[----:B------:R0:W-:Y:S01]  /*18c40*/  @!P1 ST.E.64 desc[UR38][R4.64], R34 ;  /* 0x0000002204009985 */ /* 0x0001e2000c101b26 */
[----:B------:R-:W-:-:S02]  /*18c50*/  ISETP.GE.AND P1, PT, R8, UR4, PT ;  /* 0x0000000408007c0c */ /* 0x000fc4000bf26270 */
[----:B------:R-:W-:Y:S02]  /*18c60*/  SHF.R.S32.HI R9, RZ, 0x1f, R9 ;  /* 0x0000001fff097819 */ /* 0x000fe40000011409 */
[----:B------:R-:W-:Y:S01]  /*18c70*/  @!P0 LEA.HI.X R7, R12, R10, R13, 0x2, P4 ;  /* 0x0000000a0c078211 */ /* 0x000fe200020f140d */
[C---:B------:R-:W-:Y:S02]  /*18c80*/  VIADD R12, R209.reuse, 0x38 ;  /* 0x00000038d10c7836 */ /* 0x040fe40000000000 */
[----:B------:R-:W-:Y:S02]  /*18c90*/  VIADD R13, R209, 0x28 ;  /* 0x00000028d10d7836 */ /* 0x000fe40000000000 */
[----:B------:R1:W-:Y:S01]  /*18ca0*/  @!P0 ST.E.64 desc[UR38][R6.64], R38 ;  /* 0x0000002606008985 */ /* 0x0003e2000c101b26 */
[----:B------:R-:W-:Y:S02]  /*18cb0*/  ISETP.GE.AND P0, PT, R12, UR4, PT ;  /* 0x000000040c007c0c */ /* 0x000fe4000bf06270 */
[----:B------:R-:W-:-:S02]  /*18cc0*/  SHF.R.S32.HI R13, RZ, 0x1f, R13 ;  /* 0x0000001fff0d7819 */ /* 0x000fc4000001140d */
[----:B0-----:R-:W-:-:S04]  /*18cd0*/  @!P2 LEA R4, P5, R3, R14, 0x2 ;  /* 0x0000000e0304a211 */ /* 0x001fc800078a10ff */
[----:B------:R-:W-:Y:S01]  /*18ce0*/  @!P2 LEA.HI.X R5, R3, R10, R9, 0x2, P5 ;  /* 0x0000000a0305a211 */ /* 0x000fe200028f1409 */
[C---:B------:R-:W-:Y:S02]  /*18cf0*/  VIADD R3, R209.reuse, 0x40 ;  /* 0x00000040d1037836 */ /* 0x040fe40000000000 */
[----:B------:R-:W-:Y:S01]  /*18d00*/  VIADD R9, R209, 0x30 ;  /* 0x00000030d1097836 */ /* 0x000fe20000000000 */
[----:B-1----:R-:W-:Y:S01]  /*18d10*/  @!P3 LEA R6, P4, R11, R14, 0x2 ;  /* 0x0000000e0b06b211 */ /* 0x002fe200078810ff */
        /* <DEDUP_REMOVED lines=9> */
[----:B0-----:R-:W-:-:S04]  /*18db0*/  @!P1 LEA R4, P5, R8, R14, 0x2 ;  /* 0x0000000e08049211 */ /* 0x001fc800078a10ff */
[----:B------:R-:W-:Y:S01]  /*18dc0*/  @!P1 LEA.HI.X R5, R8, R10, R9, 0x2, P5 ;  /* 0x0000000a08059211 */ /* 0x000fe200028f1409 */
[C---:B------:R-:W-:Y:S02]  /*18dd0*/  VIADD R8, R209.reuse, 0x50 ;  /* 0x00000050d1087836 */ /* 0x040fe40000000000 */
[C---:B------:R-:W-:Y:S01]  /*18de0*/  VIADD R9, R209.reuse, 0x40 ;  /* 0x00000040d1097836 */ /* 0x040fe20000000000 */
[----:B-1----:R-:W-:Y:S01]  /*18df0*/  @!P0 LEA R6, P4, R12, R14, 0x2 ;  /* 0x0000000e0c068211 */ /* 0x002fe200078810ff */
        /* <DEDUP_REMOVED lines=24> */
[----:B------:R-:W-:Y:S02]  /*18f80*/  @!P1 LEA.HI.X R5, R8, R10, R9, 0x2, P5 ;  /* 0x0000000a08059211 */ /* 0x000fe400028f1409 */
[-C--:B------:R-:W-:Y:S02]  /*18f90*/  @!P2 LEA R8, P5, R3, R14.reuse, 0x2 ;  /* 0x0000000e0308a211 */ /* 0x080fe400078a10ff */
[----:B-1----:R-:W-:Y:S01]  /*18fa0*/  @!P0 LEA R6, P4, R13, R14, 0x2 ;  /* 0x0000000e0d068211 */ /* 0x002fe200078810ff */
[----:B------:R0:W-:Y:S01]  /*18fb0*/  @!P1 ST.E.64 desc[UR38][R4.64], R66 ;  /* 0x0000004204009985 */ /* 0x0001e2000c101b26 */
[----:B------:R-:W-:Y:S02]  /*18fc0*/  ISETP.GE.AND P1, PT, R11, UR4, PT ;  /* 0x000000040b007c0c */ /* 0x000fe4000bf26270 */
[-C--:B------:R-:W-:Y:S01]  /*18fd0*/  @!P0 LEA.HI.X R7, R13, R10.reuse, R15, 0x2, P4 ;  /* 0x0000000a0d078211 */ /* 0x080fe200020f140f */
[----:B------:R-:W-:Y:S01]  /*18fe0*/  VIADD R15, R209, 0x70 ;  /* 0x00000070d10f7836 */ /* 0x000fe20000000000 */
[----:B------:R-:W-:Y:S01]  /*18ff0*/  @!P2 LEA.HI.X R9, R3, R10, R12, 0x2, P5 ;  /* 0x0000000a0309a211 */ /* 0x000fe200028f140c */
[----:B------:R-:W-:Y:S01]  /*19000*/  VIADD R3, R209, 0x80 ;  /* 0x00000080d1037836 */ /* 0x000fe20000000000 */
[----:B------:R-:W-:Y:S01]  /*19010*/  @!P3 LEA R12, P4, R24, R14, 0x2 ;  /* 0x0000000e180cb211 */ /* 0x000fe200078810ff */
[----:B------:R1:W-:Y:S01]  /*19020*/  @!P0 ST.E.64 desc[UR38][R6.64], R70 ;  /* 0x0000004606008985 */ /* 0x0003e2000c101b26 */
[----:B------:R-:W-:-:S02]  /*19030*/  ISETP.GE.AND P0, PT, R25, UR4, PT ;  /* 0x0000000419007c0c */ /* 0x000fc4000bf06270 */
[----:B------:R-:W-:Y:S01]  /*19040*/  @!P3 LEA.HI.X R13, R24, R10, R28, 0x2, P4 ;  /* 0x0000000a180db211 */ /* 0x000fe200020f141c */
[----:B------:R2:W-:Y:S01]  /*19050*/  @!P2 ST.E.64 desc[UR38][R8.64], R74 ;  /* 0x0000004a0800a985 */ /* 0x0005e2000c101b26 */
[----:B------:R-:W-:Y:S01]  /*19060*/  ISETP.GE.AND P2, PT, R3, UR4, PT ;  /* 0x0000000403007c0c */ /* 0x000fe2000bf46270 */
[C---:B------:R-:W-:Y:S01]  /*19070*/  VIADD R24, R209.reuse, 0x88 ;  /* 0x00000088d1187836 */ /* 0x040fe20000000000 */
[----:B------:R-:W-:Y:S01]  /*19080*/  SHF.R.S32.HI R15, RZ, 0x1f, R15 ;  /* 0x0000001fff0f7819 */ /* 0x000fe2000001140f */
[----:B------:R-:W-:Y:S01]  /*19090*/  VIADD R28, R209, 0x78 ;  /* 0x00000078d11c7836 */ /* 0x000fe20000000000 */
[C---:B------:R-:W-:Y:S01]  /*190a0*/  @!P1 LEA R20, P5, R11.reuse, R14, 0x2 ;  /* 0x0000000e0b149211 */ /* 0x040fe200078a10ff */
[----:B------:R3:W-:Y:S01]  /*190b0*/  @!P3 ST.E.64 desc[UR38][R12.64], R78 ;  /* 0x0000004e0c00b985 */ /* 0x0007e2000c101b26 */
[----:B------:R-:W-:Y:S02]  /*190c0*/  ISETP.GE.AND P3, PT, R24, UR4, PT ;  /* 0x0000000418007c0c */ /* 0x000fe4000bf66270 */
[----:B------:R-:W-:Y:S01]  /*190d0*/  @!P1 LEA.HI.X R21, R11, R10, R15, 0x2, P5 ;  /* 0x0000000a0b159211 */ /* 0x000fe200028f140f */
[----:B------:R-:W-:Y:S01]  /*190e0*/  VIADD R11, R209, 0x90 ;  /* 0x00000090d10b7836 */ /* 0x000fe20000000000 */
[----:B0-----:R-:W-:Y:S01]  /*190f0*/  @!P0 LEA R4, P4, R25, R14, 0x2 ;  /* 0x0000000e19048211 */ /* 0x001fe200078810ff */
[----:B------:R-:W-:Y:S01]  /*19100*/  VIADD R15, R209, 0x80 ;  /* 0x00000080d10f7836 */ /* 0x000fe20000000000 */
[----:B------:R-:W-:Y:S01]  /*19110*/  SHF.R.S32.HI R28, RZ, 0x1f, R28 ;  /* 0x0000001fff1c7819 */ /* 0x000fe2000001141c */
[----:B------:R0:W-:Y:S01]  /*19120*/  @!P1 ST.E.64 desc[UR38][R20.64], R82 ;  /* 0x0000005214009985 */ /* 0x0001e2000c101b26 */
[----:B------:R-:W-:-:S02]  /*19130*/  ISETP.GE.AND P1, PT, R11, UR4, PT ;  /* 0x000000040b007c0c */ /* 0x000fc4000bf26270 */
[----:B------:R-:W-:Y:S02]  /*19140*/  SHF.R.S32.HI R15, RZ, 0x1f, R15 ;  /* 0x0000001fff0f7819 */ /* 0x000fe4000001140f */
[----:B-1----:R-:W-:Y:S02]  /*19150*/  @!P2 LEA R6, P5, R3, R14, 0x2 ;  /* 0x0000000e0306a211 */ /* 0x002fe400078a10ff */
[-C--:B------:R-:W-:Y:S01]  /*19160*/  @!P0 LEA.HI.X R5, R25, R10.reuse, R28, 0x2, P4 ;  /* 0x0000000a19058211 */ /* 0x080fe200020f141c */
[----:B------:R-:W-:Y:S01]  /*19170*/  VIADD R25, R209, 0x98 ;  /* 0x00000098d1197836 */ /* 0x000fe20000000000 */
[----:B------:R-:W-:Y:S01]  /*19180*/  @!P2 LEA.HI.X R7, R3, R10, R15, 0x2, P5 ;  /* 0x0000000a0307a211 */ /* 0x000fe200028f140f */
[C---:B------:R-:W-:Y:S01]  /*19190*/  VIADD R28, R209.reuse, 0x88 ;  /* 0x00000088d11c7836 */ /* 0x040fe20000000000 */
[----:B--2---:R-:W-:Y:S01]  /*191a0*/  @!P3 LEA R8, P4, R24, R14, 0x2 ;  /* 0x0000000e1808b211 */ /* 0x004fe200078810ff */
[----:B------:R-:W-:Y:S01]  /*191b0*/  VIADD R3, R209, 0xa0 ;  /* 0x000000a0d1037836 */ /* 0x000fe20000000000 */
[----:B------:R1:W-:Y:S01]  /*191c0*/  @!P0 ST.E.64 desc[UR38][R4.64], R86 ;  /* 0x0000005604008985 */ /* 0x0003e2000c101b26 */
[----:B------:R-:W-:Y:S01]  /*191d0*/  ISETP.GE.AND P0, PT, R25, UR4, PT ;  /* 0x0000000419007c0c */ /* 0x000fe2000bf06270 */
[----:B------:R-:W-:Y:S01]  /*191e0*/  VIADD R15, R209, 0x90 ;  /* 0x00000090d10f7836 */ /* 0x000fe20000000000 */
[----:B------:R-:W-:Y:S01]  /*191f0*/  SHF.R.S32.HI R28, RZ, 0x1f, R28 ;  /* 0x0000001fff1c7819 */ /* 0x000fe2000001141c */
[----:B------:R2:W-:Y:S01]  /*19200*/  @!P2 ST.E.64 desc[UR38][R6.64], R90 ;  /* 0x0000005a0600a985 */ /* 0x0005e2000c101b26 */
[----:B------:R-:W-:-:S02]  /*19210*/  ISETP.GE.AND P2, PT, R3, UR4, PT ;  /* 0x0000000403007c0c */ /* 0x000fc4000bf46270 */
[----:B------:R-:W-:Y:S01]  /*19220*/  @!P3 LEA.HI.X R9, R24, R10, R28, 0x2, P4 ;  /* 0x0000000a1809b211 */ /* 0x000fe200020f141c */
[C---:B------:R-:W-:Y:S01]  /*19230*/  VIADD R28, R209.reuse, 0xa8 ;  /* 0x000000a8d11c7836 */ /* 0x040fe20000000000 */
[----:B------:R-:W-:Y:S01]  /*19240*/  SHF.R.S32.HI R15, RZ, 0x1f, R15 ;  /* 0x0000001fff0f7819 */ /* 0x000fe2000001140f */
[----:B------:R-:W-:Y:S01]  /*19250*/  VIADD R24, R209, 0xb0 ;  /* 0x000000b0d1187836 */ /* 0x000fe20000000000 */
[C---:B---3--:R-:W-:Y:S01]  /*19260*/  @!P1 LEA R12, P5, R11.reuse, R14, 0x2 ;  /* 0x0000000e0b0c9211 */ /* 0x048fe200078a10ff */
[----:B------:R3:W-:Y:S01]  /*19270*/  @!P3 ST.E.64 desc[UR38][R8.64], R94 ;  /* 0x0000005e0800b985 */ /* 0x0007e2000c101b26 */
[----:B------:R-:W-:Y:S02]  /*19280*/  ISETP.GE.AND P4, PT, R28, UR4, PT ;  /* 0x000000041c007c0c */ /* 0x000fe4000bf86270 */
[----:B------:R-:W-:Y:S01]  /*19290*/  @!P1 LEA.HI.X R13, R11, R10, R15, 0x2, P5 ;  /* 0x0000000a0b0d9211 */ /* 0x000fe200028f140f */
[C---:B------:R-:W-:Y:S01]  /*192a0*/  VIADD R15, R209.reuse, 0xa0 ;  /* 0x000000a0d10f7836 */ /* 0x040fe20000000000 */
[----:B------:R-:W-:Y:S01]  /*192b0*/  ISETP.GE.AND P3, PT, R24, UR4, PT ;  /* 0x0000000418007c0c */ /* 0x000fe2000bf66270 */
[----:B------:R-:W-:Y:S01]  /*192c0*/  VIADD R11, R209, 0xb8 ;  /* 0x000000b8d10b7836 */ /* 0x000fe20000000000 */
[----:B0-----:R-:W-:Y:S01]  /*192d0*/  @!P0 LEA R20, P5, R25, R14, 0x2 ;  /* 0x0000000e19148211 */ /* 0x001fe200078a10ff */
[----:B------:R0:W-:Y:S01]  /*192e0*/  @!P1 ST.E.64 desc[UR38][R12.64], R98 ;  /* 0x000000620c009985 */ /* 0x0001e2000c101b26 */
[----:B------:R-:W-:-:S02]  /*192f0*/  SHF.R.S32.HI R15, RZ, 0x1f, R15 ;  /* 0x0000001fff0f7819 */ /* 0x000fc4000001140f */
[----:B-1----:R-:W-:Y:S02]  /*19300*/  @!P2 LEA R4, P1, R3, R14, 0x2 ;  /* 0x0000000e0304a211 */ /* 0x002fe400078210ff */
[-C--:B------:R-:W-:Y:S01]  /*19310*/  @!P0 LEA.HI.X R21, R25, R10.reuse, R29, 0x2, P5 ;  /* 0x0000000a19158211 */ /* 0x080fe200028f141d */
[----:B------:R-:W-:Y:S01]  /*19320*/  VIADD R29, R209, 0xa8 ;  /* 0x000000a8d11d7836 */ /* 0x000fe20000000000 */
[----:B------:R-:W-:Y:S01]  /*19330*/  @!P2 LEA.HI.X R5, R3, R10, R15, 0x2, P1 ;  /* 0x0000000a0305a211 */ /* 0x000fe200008f140f */
[----:B------:R-:W-:Y:S01]  /*19340*/  VIADD R25, R209, 0xb0 ;  /* 0x000000b0d1197836 */ /* 0x000fe20000000000 */
[----:B------:R-:W-:Y:S01]  /*19350*/  ISETP.GE.AND P1, PT, R11, UR4, PT ;  /* 0x000000040b007c0c */ /* 0x000fe2000bf26270 */
[C---:B------:R-:W-:Y:S01]  /*19360*/  VIADD R15, R209.reuse, 0xc0 ;  /* 0x000000c0d10f7836 */ /* 0x040fe20000000000 */
[----:B------:R1:W-:Y:S01]  /*19370*/  @!P0 ST.E.64 desc[UR38][R20.64], R102 ;  /* 0x0000006614008985 */ /* 0x0003e2000c101b26 */
[----:B--2---:R-:W-:Y:S01]  /*19380*/  @!P4 LEA R6, P0, R28, R14, 0x2 ;  /* 0x0000000e1c06c211 */ /* 0x004fe200078010ff */
[----:B------:R-:W-:Y:S01]  /*19390*/  VIADD R3, R209, 0xc8 ;  /* 0x000000c8d1037836 */ /* 0x000fe20000000000 */
[----:B------:R-:W-:Y:S01]  /*193a0*/  SHF.R.S32.HI R29, RZ, 0x1f, R29 ;  /* 0x0000001fff1d7819 */ /* 0x000fe2000001141d */
[----:B------:R2:W-:Y:S01]  /*193b0*/  @!P2 ST.E.64 desc[UR38][R4.64], R106 ;  /* 0x0000006a0400a985 */ /* 0x0005e2000c101b26 */
[----:B------:R-:W-:-:S02]  /*193c0*/  SHF.R.S32.HI R25, RZ, 0x1f, R25 ;  /* 0x0000001fff197819 */ /* 0x000fc40000011419 */
[----:B---3--:R-:W-:Y:S02]  /*193d0*/  @!P3 LEA R8, P5, R24, R14, 0x2 ;  /* 0x0000000e1808b211 */ /* 0x008fe400078a10ff */
[----:B------:R-:W-:Y:S02]  /*193e0*/  ISETP.GE.AND P2, PT, R15, UR4, PT ;  /* 0x000000040f007c0c */ /* 0x000fe4000bf46270 */
[-C--:B------:R-:W-:Y:S01]  /*193f0*/  @!P4 LEA.HI.X R7, R28, R10.reuse, R29, 0x2, P0 ;  /* 0x0000000a1c07c211 */ /* 0x080fe200000f141d */
[C---:B------:R-:W-:Y:S01]  /*19400*/  VIADD R28, R209.reuse, 0xb8 ;  /* 0x000000b8d11c7836 */ /* 0x040fe20000000000 */
[----:B------:R-:W-:Y:S01]  /*19410*/  @!P3 LEA.HI.X R9, R24, R10, R25, 0x2, P5 ;  /* 0x0000000a1809b211 */ /* 0x000fe200028f1419 */
[----:B------:R-:W-:Y:S01]  /*19420*/  VIADD R25, R209, 0xd0 ;  /* 0x000000d0d1197836 */ /* 0x000fe20000000000 */
[----:B------:R-:W-:Y:S01]  /*19430*/  ISETP.GE.AND P0, PT, R3, UR4, PT ;  /* 0x0000000403007c0c */ /* 0x000fe2000bf06270 */
[----:B------:R3:W-:Y:S01]  /*19440*/  @!P4 ST.E.64 desc[UR38][R6.64], R110 ;  /* 0x0000006e0600c985 */ /* 0x0007e2000c101b26 */
[----:B------:R-:W-:Y:S01]  /*19450*/  VIADD R24, R209, 0xc0 ;  /* 0x000000c0d1187836 */ /* 0x000fe20000000000 */
[----:B0-----:R-:W-:-:S02]  /*19460*/  @!P1 LEA R12, P4, R11, R14, 0x2 ;  /* 0x0000000e0b0c9211 */ /* 0x001fc400078810ff */
[----:B------:R0:W-:Y:S01]  /*19470*/  @!P3 ST.E.64 desc[UR38][R8.64], R114 ;  /* 0x000000720800b985 */ /* 0x0001e2000c101b26 */
[----:B------:R-:W-:Y:S02]  /*19480*/  ISETP.GE.AND P3, PT, R25, UR4, PT ;  /* 0x0000000419007c0c */ /* 0x000fe4000bf66270 */
[----:B------:R-:W-:Y:S02]  /*19490*/  SHF.R.S32.HI R28, RZ, 0x1f, R28 ;  /* 0x0000001fff1c7819 */ /* 0x000fe4000001141c */
[----:B-1----:R-:W-:Y:S02]  /*194a0*/  @!P2 LEA R20, P5, R15, R14, 0x2 ;  /* 0x0000000e0f14a211 */ /* 0x002fe400078a10ff */
[----:B------:R-:W-:Y:S02]  /*194b0*/  SHF.R.S32.HI R24, RZ, 0x1f, R24 ;  /* 0x0000001fff187819 */ /* 0x000fe40000011418 */
[-C--:B------:R-:W-:Y:S01]  /*194c0*/  @!P1 LEA.HI.X R13, R11, R10.reuse, R28, 0x2, P4 ;  /* 0x0000000a0b0d9211 */ /* 0x080fe200020f141c */
[----:B------:R-:W-:Y:S01]  /*194d0*/  VIADD R11, R209, 0xd8 ;  /* 0x000000d8d10b7836 */ /* 0x000fe20000000000 */
[----:B------:R-:W-:Y:S01]  /*194e0*/  @!P2 LEA.HI.X R21, R15, R10, R24, 0x2, P5 ;  /* 0x0000000a0f15a211 */ /* 0x000fe200028f1418 */
[----:B------:R-:W-:Y:S01]  /*194f0*/  VIADD R28, R209, 0xd0 ;  /* 0x000000d0d11c7836 */ /* 0x000fe20000000000 */
[-C--:B--2---:R-:W-:Y:S01]  /*19500*/  @!P0 LEA R4, P4, R3, R14.reuse, 0x2 ;  /* 0x0000000e03048211 */ /* 0x084fe200078810ff */
[----:B------:R-:W-:Y:S01]  /*19510*/  VIADD R15, R209, 0xc8 ;  /* 0x000000c8d10f7836 */ /* 0x000fe20000000000 */
[----:B------:R1:W-:Y:S01]  /*19520*/  @!P1 ST.E.64 desc[UR38][R12.64], R118 ;  /* 0x000000760c009985 */ /* 0x0003e2000c101b26 */
[----:B------:R-:W-:Y:S01]  /*19530*/  ISETP.GE.AND P1, PT, R11, UR4, PT ;  /* 0x000000040b007c0c */ /* 0x000fe2000bf26270 */
[----:B------:R-:W-:Y:S01]  /*19540*/  VIADD R24, R209, 0xe0 ;  /* 0x000000e0d1187836 */ /* 0x000fe20000000000 */
[----:B------:R-:W-:Y:S01]  /*19550*/  SHF.R.S32.HI R28, RZ, 0x1f, R28 ;  /* 0x0000001fff1c7819 */ /* 0x000fe2000001141c */
[----:B------:R2:W-:Y:S01]  /*19560*/  @!P2 ST.E.64 desc[UR38][R20.64], R122 ;  /* 0x0000007a1400a985 */ /* 0x0005e2000c101b26 */
[----:B---3--:R-:W-:-:S02]  /*19570*/  @!P3 LEA R6, P5, R25, R14, 0x2 ;  /* 0x0000000e1906b211 */ /* 0x008fc400078a10ff */
[----:B------:R-:W-:Y:S02]  /*19580*/  SHF.R.S32.HI R15, RZ, 0x1f, R15 ;  /* 0x0000001fff0f7819 */ /* 0x000fe4000001140f */
[-C--:B------:R-:W-:Y:S01]  /*19590*/  @!P3 LEA.HI.X R7, R25, R10.reuse, R28, 0x2, P5 ;  /* 0x0000000a1907b211 */ /* 0x080fe200028f141c */
[----:B------:R-:W-:Y:S01]  /*195a0*/  VIADD R25, R209, 0xd8 ;  /* 0x000000d8d1197836 */ /* 0x000fe20000000000 */
[----:B------:R-:W-:Y:S01]  /*195b0*/  @!P0 LEA.HI.X R5, R3, R10, R15, 0x2, P4 ;  /* 0x0000000a03058211 */ /* 0x000fe200020f140f */
[C---:B------:R-:W-:Y:S01]  /*195c0*/  VIADD R15, R209.reuse, 0xe8 ;  /* 0x000000e8d10f7836 */ /* 0x040fe20000000000 */
[----:B------:R-:W-:Y:S01]  /*195d0*/  ISETP.GE.AND P4, PT, R24, UR4, PT ;  /* 0x0000000418007c0c */ /* 0x000fe2000bf86270 */
[----:B------:R-:W-:Y:S01]  /*195e0*/  VIADD R3, R209, 0xf0 ;  /* 0x000000f0d1037836 */ /* 0x000fe20000000000 */
[----:B------:R-:W-:Y:S01]  /*195f0*/  SHF.R.S32.HI R25, RZ, 0x1f, R25 ;  /* 0x0000001fff197819 */ /* 0x000fe20000011419 */
[----:B------:R3:W-:Y:S01]  /*19600*/  @!P0 ST.E.64 desc[UR38][R4.64], R126 ;  /* 0x0000007e04008985 */ /* 0x0007e2000c101b26 */
[----:B0-----:R-:W-:Y:S01]  /*19610*/  @!P1 LEA R8, P5, R11, R14, 0x2 ;  /* 0x0000000e0b089211 */ /* 0x001fe200078a10ff */
[----:B------:R-:W-:Y:S01]  /*19620*/  VIADD R28, R209, 0xe8 ;  /* 0x000000e8d11c7836 */ /* 0x000fe20000000000 */
[----:B------:R-:W-:Y:S01]  /*19630*/  ISETP.GE.AND P2, PT, R15, UR4, PT ;  /* 0x000000040f007c0c */ /* 0x000fe2000bf46270 */
[----:B------:R3:W-:Y:S01]  /*19640*/  @!P3 ST.E.64 desc[UR38][R6.64], R130 ;  /* 0x000000820600b985 */ /* 0x0007e2000c101b26 */
[----:B------:R-:W-:-:S02]  /*19650*/  ISETP.GE.AND P0, PT, R3, UR4, PT ;  /* 0x0000000403007c0c */ /* 0x000fc4000bf06270 */
[----:B------:R-:W-:Y:S01]  /*19660*/  @!P1 LEA.HI.X R9, R11, R10, R25, 0x2, P5 ;  /* 0x0000000a0b099211 */ /* 0x000fe200028f1419 */
[C---:B------:R-:W-:Y:S01]  /*19670*/  VIADD R25, R209.reuse, 0xe0 ;  /* 0x000000e0d1197836 */ /* 0x040fe20000000000 */
[----:B------:R-:W-:Y:S01]  /*19680*/  SHF.R.S32.HI R28, RZ, 0x1f, R28 ;  /* 0x0000001fff1c7819 */ /* 0x000fe2000001141c */
[----:B------:R-:W-:Y:S01]  /*19690*/  VIADD R11, R209, 0xf0 ;  /* 0x000000f0d10b7836 */ /* 0x000fe20000000000 */
[-C--:B-1----:R-:W-:Y:S01]  /*196a0*/  @!P4 LEA R12, P3, R24, R14.reuse, 0x2 ;  /* 0x0000000e180cc211 */ /* 0x082fe200078610ff */
[----:B------:R3:W-:Y:S01]  /*196b0*/  @!P1 ST.E.64 desc[UR38][R8.64], R134 ;  /* 0x0000008608009985 */ /* 0x0007e2000c101b26 */
[----:B------:R-:W-:Y:S02]  /*196c0*/  SHF.R.S32.HI R25, RZ, 0x1f, R25 ;  /* 0x0000001fff197819 */ /* 0x000fe40000011419 */
[----:B------:R-:W-:Y:S02]  /*196d0*/  SHF.R.S32.HI R11, RZ, 0x1f, R11 ;  /* 0x0000001fff0b7819 */ /* 0x000fe4000001140b */
[----:B--2---:R-:W-:-:S02]  /*196e0*/  @!P2 LEA R20, P5, R15, R14, 0x2 ;  /* 0x0000000e0f14a211 */ /* 0x004fc400078a10ff */
[----:B------:R-:W-:Y:S02]  /*196f0*/  @!P4 LEA.HI.X R13, R24, R10, R25, 0x2, P3 ;  /* 0x0000000a180dc211 */ /* 0x000fe400018f1419 */
[----:B------:R-:W-:Y:S02]  /*19700*/  @!P0 LEA R24, P3, R3, R14, 0x2 ;  /* 0x0000000e03188211 */ /* 0x000fe400078610ff */
[-C--:B------:R-:W-:Y:S01]  /*19710*/  @!P2 LEA.HI.X R21, R15, R10.reuse, R28, 0x2, P5 ;  /* 0x0000000a0f15a211 */ /* 0x080fe200028f141c */
[----:B------:R3:W-:Y:S01]  /*19720*/  @!P4 ST.E.64 desc[UR38][R12.64], R138 ;  /* 0x0000008a0c00c985 */ /* 0x0007e2000c101b26 */
[----:B------:R-:W-:-:S03]  /*19730*/  @!P0 LEA.HI.X R25, R3, R10, R11, 0x2, P3 ;  /* 0x0000000a03198211 */ /* 0x000fc600018f140b */
[----:B------:R3:W-:Y:S04]  /*19740*/  @!P2 ST.E.64 desc[UR38][R20.64], R142 ;  /* 0x0000008e1400a985 */ /* 0x0007e8000c101b26 */
[----:B------:R3:W-:Y:S01]  /*19750*/  @!P0 ST.E.64 desc[UR38][R24.64], R146 ;  /* 0x0000009218008985 */ /* 0x0007e2000c101b26 */
[----:B------:R-:W-:-:S13]  /*19760*/  ISETP.GE.AND P0, PT, R237, UR4, PT ;  /* 0x00000004ed007c0c */ /* 0x000fda000bf06270 */
[----:B---3--:R-:W-:Y:S05]  /*19770*/  @P0 BRA `(.L_x_11712) ;  /* 0x0000000c00e80947 */ /* 0x008fea0003800000 */
[----:B------:R-:W-:Y:S02]  /*19780*/  SHF.R.S32.HI R3, RZ, 0x1f, R237 ;  /* 0x0000001fff037819 */ /* 0x000fe400000114ed */
[----:B------:R-:W-:-:S04]  /*19790*/  LEA R14, P0, R237, R14, 0x2 ;  /* 0x0000000eed0e7211 */ /* 0x000fc800078010ff */
[----:B------:R-:W-:-:S05]  /*197a0*/  LEA.HI.X R15, R237, R10, R3, 0x2, P0 ;  /* 0x0000000aed0f7211 */ /* 0x000fca00000f1403 */
[----:B------:R0:W-:Y:S01]  /*197b0*/  ST.E.64 desc[UR38][R14.64], R150 ;  /* 0x000000960e007985 */ /* 0x0001e2000c101b26 */
[----:B------:R-:W-:Y:S05]  /*197c0*/  BRA `(.L_x_11712) ;  /* 0x0000000c00d47947 */ /* 0x000fea0003800000 */
.L_x_11699:
[----:B------:R-:W-:Y:S01]  /*197d0*/  ULDC.64 UR4, c[0x0][0xc08] ;  /* 0x0003020000047ab9 */ /* 0x000fe20000000a00 */
[----:B------:R-:W3:Y:S01]  /*197e0*/  LDC.64 R4, c[0x0][0xc00] ;  /* 0x00030000ff047b82 */ /* 0x000ee20000000a00 */
[----:B------:R-:W-:Y:S01]  /*197f0*/  ISETP.NE.U32.AND P0, PT, RZ, UR4, PT ;  /* 0x00000004ff007c0c */ /* 0x000fe2000bf05070 */
[----:B------:R-:W-:-:S03]  /*19800*/  IMAD.MOV.U32 R3, RZ, RZ, RZ ;  /* 0x000000ffff037224 */ /* 0x000fc600078e00ff */
[----:B------:R-:W-:Y:S01]  /*19810*/  ISETP.NE.AND.EX P1, PT, RZ, UR5, PT, P0 ;  /* 0x00000005ff007c0c */ /* 0x000fe2000bf25300 */
[----:B------:R-:W-:Y:S02]  /*19820*/  ULDC.64 UR4, c[0x0][0xc00] ;  /* 0x0003000000047ab9 */ /* 0x000fe40000000a00 */
[----:B------:R-:W-:-:S04]  /*19830*/  ISETP.NE.U32.AND P0, PT, RZ, UR4, PT ;  /* 0x00000004ff007c0c */ /* 0x000fc8000bf05070 */
[----:B------:R-:W-:-:S06]  /*19840*/  ISETP.NE.AND.EX P0, PT, RZ, UR5, PT, P0 ;  /* 0x00000005ff007c0c */ /* 0x000fcc000bf05300 */
[----:B------:R-:W4:Y:S01]  /*19850*/  @P1 LDC.64 R6, c[0x0][0xc08] ;  /* 0x00030200ff061b82 */ /* 0x000f220000000a00 */
[----:B------:R-:W-:Y:S02]  /*19860*/  ULDC UR4, c[0x0][0xa88] ;  /* 0x0002a20000047ab9 */ /* 0x000fe40000000800 */
[----:B------:R-:W-:Y:S02]  /*19870*/  IMAD.U32 R20, RZ, RZ, UR4 ;  /* 0x00000004ff147e24 */ /* 0x000fe4000f8e00ff */
[----:B---3--:R-:W-:-:S05]  /*19880*/  IMAD.WIDE R4, R232, 0x4, R4 ;  /* 0x00000004e8047825 */ /* 0x008fca00078e0204 */
[----:B------:R3:W5:Y:S01]  /*19890*/  @P0 LDG.E R3, desc[UR38][R4.64] ;  /* 0x0000002604030981 */ /* 0x000762000c1e1900 */
[----:B----4-:R-:W-:-:S05]  /*198a0*/  @P1 IMAD.WIDE R6, R232, 0x4, R6 ;  /* 0x00000004e8061825 */ /* 0x010fca00078e0206 */
[----:B------:R3:W5:Y:S01]  /*198b0*/  @P1 LDG.E R20, desc[UR38][R6.64] ;  /* 0x0000002606141981 */ /* 0x000762000c1e1900 */
[----:B------:R-:W-:Y:S02]  /*198c0*/  ISETP.NE.AND P2, PT, R231, RZ, PT ;  /* 0x000000ffe700720c */ /* 0x000fe40003f45270 */
[----:B------:R-:W-:Y:S01]  /*198d0*/  SHF.R.S32.HI R28, RZ, 0x1f, R232 ;  /* 0x0000001fff1c7819 */ /* 0x000fe200000114e8 */
[----:B------:R-:W4:Y:S10]  /*198e0*/  S2R R8, SR_TID.X ;  /* 0x0000000000087919 */ /* 0x000f340000002100 */
[----:B------:R-:W0:Y:S01]  /*198f0*/  @!P2 LDC R231, c[0x0][0xad4] ;  /* 0x0002b500ffe7ab82 */ /* 0x000e220000000800 */
[----:B----4-:R-:W-:Y:S01]  /*19900*/  VIADD R0, R8, 0xffffff80 ;  /* 0xffffff8008007836 */ /* 0x010fe20000000000 */
[----:B0-----:R-:W-:-:S04]  /*19910*/  ISETP.GT.AND P2, PT, R231, 0x1, PT ;  /* 0x00000001e700780c */ /* 0x001fc80003f44270 */
[----:B------:R-:W-:Y:S01]  /*19920*/  ISETP.GT.AND P3, PT, R0, 0x7f, PT ;  /* 0x0000007f0000780c */ /* 0x000fe20003f64270 */
[----:B---3--:R-:W-:-:S12]  /*19930*/  @P1 BRA `(.L_x_11717) ;  /* 0x0000000000101947 */ /* 0x008fd80003800000 */
[----:B------:R-:W-:Y:S05]  /*19940*/  @!P0 BRA `(.L_x_11717) ;  /* 0x00000000000c8947 */ /* 0x000fea0003800000 */
[----:B------:R-:W3:Y:S04]  /*19950*/  LDG.E R7, desc[UR38][R4.64] ;  /* 0x0000002604077981 */ /* 0x000ee8000c1e1900 */
[----:B-----5:R-:W3:Y:S02]  /*19960*/  LDG.E R20, desc[UR38][R4.64+0x4] ;  /* 0x0000042604147981 */ /* 0x020ee4000c1e1900 */
[----:B---3--:R-:W-:-:S07]  /*19970*/  IMAD.IADD R20, R20, 0x1, -R7 ;  /* 0x0000000114147824 */ /* 0x008fce00078e0a07 */
.L_x_11717:
        /* <DEDUP_REMOVED lines=28> */
[----:B------:R-:W2:Y:S03]  /*19b40*/  @!P0 LDC R5, c[0x0][0xb54] ;  /* 0x0002d500ff058b82 */ /* 0x000ea60000000800 */
        /* <DEDUP_REMOVED lines=15> */
[----:B-1----:R-:W-:Y:S01]  /*19c40*/  IMAD R0, R7, R11, RZ ;  /* 0x0000000b07007224 */ /* 0x002fe200078e02ff */
[----:B------:R-:W-:-:S05]  /*19c50*/  SHF.R.S32.HI R13, RZ, 0x1f, R11 ;  /* 0x0000001fff0d7819 */ /* 0x000fca000001140b */
[C---:B------:R-:W-:Y:S02]  /*19c60*/  IMAD R13, R6.reuse, R13, R0 ;  /* 0x0000000d060d7224 */ /* 0x040fe400078e0200 */
[----:B------:R-:W-:-:S04]  /*19c70*/  IMAD.WIDE.U32 R6, R6, R11, R8 ;  /* 0x0000000b06067225 */ /* 0x000fc800078e0008 */
[----:B------:R-:W-:Y:S01]  /*19c80*/  IMAD.IADD R0, R7, 0x1, R13 ;  /* 0x0000000107007824 */ /* 0x000fe200078e020d */
[----:B0-----:R-:W-:Y:S01]  /*19c90*/  LEA R4, P0, R6, R4, 0x2 ;  /* 0x0000000406047211 */ /* 0x001fe200078010ff */
[----:B------:R-:W-:-:S03]  /*19ca0*/  IMAD.MOV.U32 R7, RZ, RZ, -0x800000 ;  /* 0xff800000ff077424 */ /* 0x000fc600078e00ff */
[----:B--2---:R-:W-:-:S05]  /*19cb0*/  LEA.HI.X R5, R6, R5, R0, 0x2, P0 ;  /* 0x0000000506057211 */ /* 0x004fca00000f1400 */
[----:B------:R0:W-:Y:S04]  /*19cc0*/  STG.E desc[UR38][R4.64], R7 ;  /* 0x0000000704007986 */ /* 0x0001e8000c101926 */
.L_x_11719:
[----:B------:R-:W-:Y:S05]  /*19cd0*/  BSYNC B1 ;  /* 0x0000000000017941 */ /* 0x000fea0003800000 */
.L_x_11718:
[----:B------:R-:W-:Y:S05]  /*19ce0*/  @P2 BRA `(.L_x_11712) ;  /* 0x00000008008c2947 */ /* 0x000fea0003800000 */
[----:B------:R-:W3:Y:S01]  /*19cf0*/  S2R R0, SR_TID.X ;  /* 0x0000000000007919 */ /* 0x000ee20000002100 */
[----:B------:R-:W4:Y:S01]  /*19d00*/  LDC R21, c[0x0][0xbe8] ;  /* 0x0002fa00ff157b82 */ /* 0x000f220000000800 */
[----:B------:R-:W-:Y:S01]  /*19d10*/  ULDC.64 UR4, c[0x0][0xaa0] ;  /* 0x0002a80000047ab9 */ /* 0x000fe20000000a00 */
[----:B------:R-:W-:Y:S01]  /*19d20*/  ULDC.64 UR6, c[0x0][0xaf0] ;  /* 0x0002bc0000067ab9 */ /* 0x000fe20000000a00 */
[----:B----4-:R-:W-:Y:S01]  /*19d30*/  ISETP.NE.AND P0, PT, R21, 0x1, PT ;  /* 0x000000011500780c */ /* 0x010fe20003f05270 */
[----:B---3--:R-:W-:Y:S02]  /*19d40*/  VIADD R6, R0, 0xffffff80 ;  /* 0xffffff8000067836 */ /* 0x008fe40000000000 */
[----:B------:R-:W-:-:S03]  /*19d50*/  IMAD R0, R26, UR4, RZ ;  /* 0x000000041a007c24 */ /* 0x000fc6000f8e02ff */
[----:B0-----:R-:W-:-:S07]  /*19d60*/  SHF.R.S32.HI R5, RZ, 0x1f, R6 ;  /* 0x0000001fff057819 */ /* 0x001fce0000011406 */
[----:B------:R-:W0:Y:S01]  /*19d70*/  @P0 LDC R8, c[0x0][0xbec] ;  /* 0x0002fb00ff080b82 */ /* 0x000e220000000800 */
[----:B------:R-:W-:Y:S01]  /*19d80*/  IMAD R7, R3, UR5, R0 ;  /* 0x0000000503077c24 */ /* 0x000fe2000f8e0200 */
[----:B------:R-:W-:Y:S01]  /*19d90*/  LEA.HI R9, R5, R6, RZ, 0x3 ;  /* 0x0000000605097211 */ /* 0x000fe200078f18ff */
[----:B------:R-:W-:Y:S01]  /*19da0*/  IMAD.WIDE.U32 R4, R3, UR4, RZ ;  /* 0x0000000403047c25 */ /* 0x000fe2000f8e00ff */
[----:B------:R-:W-:Y:S02]  /*19db0*/  ULDC.64 UR4, c[0x0][0xae8] ;  /* 0x0002ba0000047ab9 */ /* 0x000fe40000000a00 */
[----:B------:R-:W-:Y:S02]  /*19dc0*/  LOP3.LUT R13, R9, 0xfffffff8, RZ, 0xc0, !PT ;  /* 0xfffffff8090d7812 */ /* 0x000fe400078ec0ff */
[----:B------:R-:W3:Y:S01]  /*19dd0*/  @P0 LDC R11, c[0x0][0xbf0] ;  /* 0x0002fc00ff0b0b82 */ /* 0x000ee20000000800 */
[----:B------:R-:W-:Y:S01]  /*19de0*/  SHF.R.S32.HI R10, RZ, 0x3, R9 ;  /* 0x00000003ff0a7819 */ /* 0x000fe20000011409 */
[----:B------:R-:W-:-:S02]  /*19df0*/  IMAD.IADD R5, R5, 0x1, R7 ;  /* 0x0000000105057824 */ /* 0x000fc400078e0207 */
[----:B------:R-:W-:Y:S02]  /*19e00*/  IMAD.IADD R0, R6, 0x1, -R13 ;  /* 0x0000000106007824 */ /* 0x000fe400078e0a0d */
[----:B------:R-:W-:-:S04]  /*19e10*/  IMAD.WIDE.U32 R4, R224, UR4, R4 ;  /* 0x00000004e0047c25 */ /* 0x000fc8000f8e0004 */
[----:B------:R-:W-:Y:S02]  /*19e20*/  IMAD R0, R0, 0x20, R10 ;  /* 0x0000002000007824 */ /* 0x000fe400078e020a */
[----:B------:R-:W-:Y:S01]  /*19e30*/  IMAD R5, R224, UR5, R5 ;  /* 0x00000005e0057c24 */ /* 0x000fe2000f8e0205 */
[----:B------:R-:W-:Y:S01]  /*19e40*/  ULDC.64 UR4, c[0x0][0xae0] ;  /* 0x0002b80000047ab9 */ /* 0x000fe20000000a00 */
[----:B------:R-:W-:Y:S02]  /*19e50*/  IMAD.IADD R9, R213, 0x1, R0 ;  /* 0x00000001d5097824 */ /* 0x000fe400078e0200 */
[----:B------:R-:W-:Y:S02]  /*19e60*/  IMAD R6, R28, UR6, RZ ;  /* 0x000000061c067c24 */ /* 0x000fe4000f8e02ff */
[----:B0-----:R-:W-:-:S04]  /*19e70*/  @P0 IMAD.HI.U32 R0, R9, R8, RZ ;  /* 0x0000000809000227 */ /* 0x001fc800078e00ff */
[----:B------:R-:W-:Y:S01]  /*19e80*/  IMAD.MOV.U32 R3, RZ, RZ, R9 ;  /* 0x000000ffff037224 */ /* 0x000fe200078e0009 */
[----:B---3--:R-:W-:Y:S01]  /*19e90*/  @P0 SHF.R.U32.HI R3, RZ, R11, R0 ;  /* 0x0000000bff030219 */ /* 0x008fe20000011600 */
[C---:B------:R-:W-:Y:S02]  /*19ea0*/  IMAD R7, R27.reuse, UR7, R6 ;  /* 0x000000071b077c24 */ /* 0x040fe4000f8e0206 */
[----:B------:R-:W-:Y:S01]  /*19eb0*/  IMAD.WIDE.U32 R4, R27, UR6, R4 ;  /* 0x000000061b047c25 */ /* 0x000fe2000f8e0004 */
[----:B------:R-:W-:-:S03]  /*19ec0*/  SHF.R.S32.HI R0, RZ, 0x1f, R3 ;  /* 0x0000001fff007819 */ /* 0x000fc60000011403 */
[----:B------:R-:W-:Y:S02]  /*19ed0*/  IMAD.MOV R6, RZ, RZ, -R3 ;  /* 0x000000ffff067224 */ /* 0x000fe400078e0a03 */
[----:B------:R-:W-:Y:S02]  /*19ee0*/  IMAD.IADD R5, R5, 0x1, R7 ;  /* 0x0000000105057824 */ /* 0x000fe400078e0207 */
        /* <DEDUP_REMOVED lines=12> */
[----:B------:R-:W-:Y:S02]  /*19fb0*/  SHF.R.S32.HI R7, RZ, 0x1f, R6 ;  /* 0x0000001fff077819 */ /* 0x000fe40000011406 */
[----:B------:R-:W-:Y:S01]  /*19fc0*/  IMAD.IADD R3, R5, 0x1, R3 ;  /* 0x0000000105037824 */ /* 0x000fe200078e0203 */
[----:B------:R-:W-:Y:S01]  /*19fd0*/  LEA R0, P0, R4, UR4, 0x1 ;  /* 0x0000000404007c11 */ /* 0x000fe2000f8008ff */
[----:B------:R-:W-:-:S03]  /*19fe0*/  UMOV UR4, 0xffffffff ;  /* 0xffffffff00047882 */ /* 0x000fc60000000000 */
[----:B------:R-:W-:Y:S01]  /*19ff0*/  LEA.HI.X R4, R4, UR5, R3, 0x1, P0 ;  /* 0x0000000504047c11 */ /* 0x000fe200080f0c03 */
[----:B------:R-:W-:Y:S08]  /*1a000*/  BRA.DIV UR4, `(.L_x_11720) ;  /* 0x000000aa04447947 */ /* 0x000ff0000b800000 */
[----:B------:R0:W3:Y:S04]  /*1a010*/  SHFL.IDX PT, R3, R4, RZ, 0x181f ;  /* 0x00181fff04037589 */ /* 0x0000e800000e0000 */
[----:B------:R0:W4:Y:S02]  /*1a020*/  SHFL.IDX PT, R14, R0, RZ, 0x181f ;  /* 0x00181fff000e7589 */ /* 0x00012400000e0000 */
.L_x_11966:
[----:B------:R-:W-:Y:S01]  /*1a030*/  IMAD R20, R20, R21, RZ ;  /* 0x0000001514147224 */ /* 0x000fe200078e02ff */
[----:B------:R-:W-:Y:S01]  /*1a040*/  BSSY B1, `(.L_x_11721) ;  /* 0x0000018000017945 */ /* 0x000fe20003800000 */
[----:B------:R-:W-:-:S05]  /*1a050*/  IMAD.IADD R213, R10, 0x1, R213 ;  /* 0x000000010ad57824 */ /* 0x000fca00078e02d5 */
        /* <DEDUP_REMOVED lines=10> */
[CC--:B------:R-:W-:Y:S02]  /*1a100*/  @!P2 LEA R10, P4, R223.reuse, R14.reuse, 0x1 ;  /* 0x0000000edf0aa211 */ /* 0x0c0fe400078808ff */
[-C--:B---3--:R-:W-:Y:S02]  /*1a110*/  @!P3 LEA.HI.X R9, R212, R3.reuse, R5, 0x1, P5 ;  /* 0x00000003d409b211 */ /* 0x088fe400028f0c05 */
        /* <DEDUP_REMOVED lines=10> */
.L_x_11722:
[----:B------:R-:W-:Y:S05]  /*1a1c0*/  BSYNC B1 ;  /* 0x0000000000017941 */ /* 0x000fea0003800000 */
.L_x_11721:
[----:B------:R-:W-:-:S03]  /*1a1d0*/  UMOV UR4, 0xffffffff ;  /* 0xffffffff00047882 */ /* 0x000fc60000000000 */
[----:B------:R-:W-:Y:S05]  /*1a1e0*/  BRA.DIV UR4, `(.L_x_11723) ;  /* 0x000000aa04007947 */ /* 0x000fea000b800000 */
[----:B---3--:R3:W0:Y:S04]  /*1a1f0*/  SHFL.IDX PT, R3, R4, 0x1, 0x181f ;  /* 0x00381f0004037f89 */ /* 0x00862800000e0000 */
[----:B----4-:R3:W4:Y:S02]  /*1a200*/  SHFL.IDX PT, R14, R0, 0x1, 0x181f ;  /* 0x00381f00000e7f89 */ /* 0x01072400000e0000 */
.L_x_11970:
        /* <DEDUP_REMOVED lines=12> */
[CC--:B----4-:R-:W-:Y:S02]  /*1a2d0*/  @!P3 LEA R8, P5, R212.reuse, R14.reuse, 0x1 ;  /* 0x0000000ed408b211 */ /* 0x0d0fe400078a08ff */
[CC--:B------:R-:W-:Y:S02]  /*1a2e0*/  @!P2 LEA R10, P4, R223.reuse, R14.reuse, 0x1 ;  /* 0x0000000edf0aa211 */ /* 0x0c0fe400078808ff */
[-C--:B0-----:R-:W-:Y:S02]  /*1a2f0*/  @!P3 LEA.HI.X R9, R212, R3.reuse, R12, 0x1, P5 ;  /* 0x00000003d409b211 */ /* 0x081fe400028f0c0c */
[-C--:B------:R-:W-:Y:S02]  /*1a300*/  @!P1 LEA R12, P5, R222, R14.reuse, 0x1 ;  /* 0x0000000ede0c9211 */ /* 0x080fe400078a08ff */
        /* <DEDUP_REMOVED lines=8> */
.L_x_11725:
[----:B------:R-:W-:Y:S05]  /*1a390*/  BSYNC B1 ;  /* 0x0000000000017941 */ /* 0x000fea0003800000 */
.L_x_11724:
[----:B------:R-:W-:-:S03]  /*1a3a0*/  UMOV UR4, 0xffffffff ;  /* 0xffffffff00047882 */ /* 0x000fc60000000000 */
[----:B------:R-:W-:Y:S05]  /*1a3b0*/  BRA.DIV UR4, `(.L_x_11726) ;  /* 0x000000a604d47947 */ /* 0x000fea000b800000 */
[----:B0-----:R0:W0:Y:S04]  /*1a3c0*/  SHFL.IDX PT, R3, R4, 0x2, 0x181f ;  /* 0x00581f0004037f89 */ /* 0x00102800000e0000 */
[----:B----4-:R4:W0:Y:S02]  /*1a3d0*/  SHFL.IDX PT, R14, R0, 0x2, 0x181f ;  /* 0x00581f00000e7f89 */ /* 0x01082400000e0000 */
.L_x_11974:
        /* <DEDUP_REMOVED lines=12> */
[CC--:B0-----:R-:W-:Y:S02]  /*1a4a0*/  @!P3 LEA R8, P5, R212.reuse, R14.reuse, 0x1 ;  /* 0x0000000ed408b211 */ /* 0x0c1fe400078a08ff */
[CC--:B------:R-:W-:Y:S02]  /*1a4b0*/  @!P2 LEA R10, P4, R223.reuse, R14.reuse, 0x1 ;  /* 0x0000000edf0aa211 */ /* 0x0c0fe400078808ff */
[-C--:B------:R-:W-:Y:S02]  /*1a4c0*/  @!P3 LEA.HI.X R9, R212, R3.reuse, R12, 0x1, P5 ;  /* 0x00000003d409b211 */ /* 0x080fe400028f0c0c */
        /* <DEDUP_REMOVED lines=9> */
.L_x_11728:
[----:B------:R-:W-:Y:S05]  /*1a560*/  BSYNC B1 ;  /* 0x0000000000017941 */ /* 0x000fea0003800000 */
.L_x_11727:
[----:B------:R-:W-:-:S03]  /*1a570*/  UMOV UR4, 0xffffffff ;  /* 0xffffffff00047882 */ /* 0x000fc60000000000 */
[----:B------:R-:W-:Y:S05]  /*1a580*/  BRA.DIV UR4, `(.L_x_11729) ;  /* 0x000000a604a87947 */ /* 0x000fea000b800000 */
[----:B0-----:R0:W0:Y:S04]  /*1a590*/  SHFL.IDX PT, R3, R4, 0x3, 0x181f ;  /* 0x00781f0004037f89 */ /* 0x00102800000e0000 */
[----:B------:R0:W0:Y:S02]  /*1a5a0*/  SHFL.IDX PT, R14, R0, 0x3, 0x181f ;  /* 0x00781f00000e7f89 */ /* 0x00002400000e0000 */
.L_x_11978:
[----:B0--34-:R-:W-:-:S05]  /*1a5b0*/  VIADD R0, R213, 0x60 ;  /* 0x00000060d5007836 */ /* 0x019fca0000000000 */
        /* <DEDUP_REMOVED lines=10> */
[CC--:B------:R-:W-:Y:S02]  /*1a660*/  @!P3 LEA R4, P5, R212.reuse, R14.reuse, 0x1 ;  /* 0x0000000ed404b211 */ /* 0x0c0fe400078a08ff */
        /* <DEDUP_REMOVED lines=11> */
.L_x_11712:
[----:B------:R-:W-:Y:S05]  /*1a720*/  BSYNC B0 ;  /* 0x0000000000007941 */ /* 0x000fea0003800000 */
.L_x_11698:
[----:B------:R-:W-:Y:S02]  /*1a730*/  ULDC UR4, c[0x0][0xc3c] ;  /* 0x00030f0000047ab9 */ /* 0x000fe40000000800 */
[----:B--2---:R-:W-:-:S13]  /*1a740*/  ISETP.GE.AND P0, PT, R155, UR4, PT ;  /* 0x000000049b007c0c */ /* 0x004fda000bf06270 */
[----:B------:R-:W-:Y:S05]  /*1a750*/  @!P0 BRA `(.L_x_11730) ;  /* 0xfffffe6c001c8947 */ /* 0x000fea000383ffff */
[----:B------:R-:W-:Y:S05]  /*1a760*/  BRA `(.L_x_11511) ;  /* 0x0000008c00507947 */ /* 0x000fea0003800000 */
.L_x_11509:
        /* <DEDUP_REMOVED lines=18> */
.L_x_11731:
        /* <DEDUP_REMOVED lines=43> */
.L_x_11735:
        /* <DEDUP_REMOVED lines=39> */
.L_x_11733:
        /* <DEDUP_REMOVED lines=12> */
.L_x_11736:
        /* <DEDUP_REMOVED lines=63> */
.L_x_11737:
        /* <DEDUP_REMOVED lines=61> */
.L_x_11738:
[----:B01----:R-:W-:-:S05]  /*1b630*/  LOP3.LUT R3, RZ, R2, RZ, 0x33, !PT ;  /* 0x00000002ff037212 */ /* 0x003fca00078e33ff */
[----:B------:R-:W-:-:S05]  /*1b640*/  IMAD.IADD R2, R4, 0x1, R3 ;  /* 0x0000000104027824 */ /* 0x000fca00078e0203 */
[----:B------:R1:W-:Y:S01]  /*1b650*/  STL [R1+0x4], R2 ;  /* 0x0000040201007387 */ /* 0x0003e20000100800 */
[----:B------:R-:W-:Y:S05]  /*1b660*/  BRA `(.L_x_11739) ;  /* 0x0000000000107947 */ /* 0x000fea0003800000 */
.L_x_11734:
[----:B------:R-:W-:Y:S01]  /*1b670*/  IMAD.U32 R2, RZ, RZ, UR6 ;  /* 0x00000006ff027e24 */ /* 0x000fe2000f8e00ff */
[----:B------:R0:W-:Y:S04]  /*1b680*/  STL [R1+0x4], RZ ;  /* 0x000004ff01007387 */ /* 0x0001e80000100800 */
[----:B------:R0:W-:Y:S04]  /*1b690*/  STL [R1+0x8], RZ ;  /* 0x000008ff01007387 */ /* 0x0001e80000100800 */
[----:B------:R0:W-:Y:S02]  /*1b6a0*/  STL [R1], R2 ;  /* 0x0000000201007387 */ /* 0x0001e40000100800 */
.L_x_11739:
        /* <DEDUP_REMOVED lines=10> */
.L_x_11732:
        /* <DEDUP_REMOVED lines=32> */
.L_x_11900:
[----:B--2---:R-:W2:Y:S01]  /*1b950*/  LDL R14, [R1+0xc] ;  /* 0x00000c00010e7983 */ /* 0x004ea20000100800 */
        /* <DEDUP_REMOVED lines=55> */
.L_x_11741:
        /* <DEDUP_REMOVED lines=16> */
.L_x_11742:
[----:B------:R-:W-:Y:S05]  /*1bdd0*/  @!P1 BRA `(.L_x_11743) ;  /* 0x00000000000c9947 */ /* 0x000fea0003800000 */
[----:B------:R-:W2:Y:S04]  /*1bde0*/  LDG.E R7, desc[UR38][R4.64] ;  /* 0x0000002604077981 */ /* 0x000ea8000c1e1900 */
[----:B------:R-:W2:Y:S02]  /*1bdf0*/  LDG.E R4, desc[UR38][R4.64+0x4] ;  /* 0x0000042604047981 */ /* 0x000ea4000c1e1900 */
[----:B--2---:R-:W-:-:S07]  /*1be00*/  IMAD.IADD R7, R4, 0x1, -R7 ;  /* 0x0000000104077824 */ /* 0x004fce00078e0a07 */
.L_x_11743:
        /* <DEDUP_REMOVED lines=37> */
.L_x_11746:
[----:B------:R-:W-:-:S13]  /*1c060*/  ISETP.NE.AND P0, PT, R3, 0x1, PT ;  /* 0x000000010300780c */ /* 0x000fda0003f05270 */
[----:B------:R-:W1:Y:S02]  /*1c070*/  @P0 LDC.64 R4, c[0x0][0x9e8] ;  /* 0x00027a00ff040b82 */ /* 0x000e640000000a00 */
[----:B-1----:R-:W-:-:S05]  /*1c080*/  @P0 IMAD.HI.U32 R4, R2, R4, RZ ;  /* 0x0000000402040227 */ /* 0x002fca00078e00ff */
[----:B------:R-:W-:-:S07]  /*1c090*/  @P0 SHF.R.U32.HI R2, RZ, R5, R4 ;  /* 0x00000005ff020219 */ /* 0x000fce0000011604 */
.L_x_11747:
[----:B------:R-:W-:Y:S05]  /*1c0a0*/  BSYNC B0 ;  /* 0x0000000000007941 */ /* 0x000fea0003800000 */
.L_x_11745:
[----:B------:R-:W-:-:S05]  /*1c0b0*/  IMAD R2, R2, R3, R3 ;  /* 0x0000000302027224 */ /* 0x000fca00078e0203 */
[----:B------:R-:W-:-:S07]  /*1c0c0*/  VIMNMX R8, R8, R2, PT ;  /* 0x0000000208087248 */ /* 0x000fce0003fe0100 */
.L_x_11744:
[----:B------:R-:W1:Y:S01]  /*1c0d0*/  @P1 LDC R4, c[0x0][0x44c] ;  /* 0x00011300ff041b82 */ /* 0x000e620000000800 */
[----:B------:R-:W-:Y:S01]  /*1c0e0*/  VIADD R8, R8, 0x5f ;  /* 0x0000005f08087836 */ /* 0x000fe20000000000 */
[----:B------:R-:W-:Y:S01]  /*1c0f0*/  ULDC UR4, c[0x0][0x9dc] ;  /* 0x0002770000047ab9 */ /* 0x000fe20000000800 */
[----:B------:R-:W-:Y:S02]  /*1c100*/  IMAD.MOV.U32 R2, RZ, RZ, R13 ;  /* 0x000000ffff027224 */ /* 0x000fe400078e000d */
[----:B------:R-:W-:-:S03]  /*1c110*/  IMAD.HI R8, R8, 0x2aaaaaab, RZ ;  /* 0x2aaaaaab08087827 */ /* 0x000fc600078e02ff */
[----:B------:R-:W2:Y:S01]  /*1c120*/  @P1 LDC R5, c[0x0][0x450] ;  /* 0x00011400ff051b82 */ /* 0x000ea20000000800 */
[----:B------:R-:W-:Y:S02]  /*1c130*/  IMAD.IADD R17, R6, 0x1, -R15 ;  /* 0x0000000106117824 */ /* 0x000fe400078e0a0f */
[----:B-1----:R-:W-:-:S05]  /*1c140*/  @P1 IMAD.HI.U32 R4, R13, R4, RZ ;  /* 0x000000040d041227 */ /* 0x002fca00078e00ff */
[----:B--2---:R-:W-:Y:S02]  /*1c150*/  @P1 SHF.R.U32.HI R2, RZ, R5, R4 ;  /* 0x00000005ff021219 */ /* 0x004fe40000011604 */
[----:B------:R-:W-:-:S03]  /*1c160*/  SHF.R.U32.HI R4, RZ, 0x1f, R8 ;  /* 0x0000001fff047819 */ /* 0x000fc60000011608 */
[----:B------:R-:W-:Y:S01]  /*1c170*/  IMAD.IADD R2, R17, 0x1, R2 ;  /* 0x0000000111027824 */ /* 0x000fe200078e0202 */
[----:B------:R-:W-:-:S03]  /*1c180*/  LEA.HI.SX32 R8, R8, R4, 0x1c ;  /* 0x0000000408087211 */ /* 0x000fc600078fe2ff */
[----:B------:R-:W-:Y:S01]  /*1c190*/  VIADD R6, R2, -UR4 ;  /* 0x8000000402067c36 */ /* 0x000fe20008000000 */
        /* <DEDUP_REMOVED lines=12> */
.L_x_11750:
[----:B------:R-:W-:-:S13]  /*1c260*/  ISETP.NE.AND P0, PT, R3, 0x1, PT ;  /* 0x000000010300780c */ /* 0x000fda0003f05270 */
[----:B------:R-:W1:Y:S02]  /*1c270*/  @P0 LDC.64 R4, c[0x0][0x9e8] ;  /* 0x00027a00ff040b82 */ /* 0x000e640000000a00 */
[----:B-1----:R-:W-:-:S05]  /*1c280*/  @P0 IMAD.HI.U32 R4, R2, R4, RZ ;  /* 0x0000000402040227 */ /* 0x002fca00078e00ff */
[----:B------:R-:W-:-:S07]  /*1c290*/  @P0 SHF.R.U32.HI R2, RZ, R5, R4 ;  /* 0x00000005ff020219 */ /* 0x000fce0000011604 */
.L_x_11751:
[----:B------:R-:W-:Y:S05]  /*1c2a0*/  BSYNC B0 ;  /* 0x0000000000007941 */ /* 0x000fea0003800000 */
.L_x_11749:
[----:B------:R-:W-:-:S05]  /*1c2b0*/  IMAD R2, R2, R3, RZ ;  /* 0x0000000302027224 */ /* 0x000fca00078e02ff */
[----:B------:R-:W-:-:S07]  /*1c2c0*/  VIMNMX R6, R6, R2, !PT ;  /* 0x0000000206067248 */ /* 0x000fce0007fe0100 */
.L_x_11748:
        /* <DEDUP_REMOVED lines=41> */
.L_x_11753:
[----:B------:R-:W-:Y:S05]  /*1c560*/  BSYNC B0 ;  /* 0x0000000000007941 */ /* 0x000fea0003800000 */
.L_x_11752:
[-C--:B------:R-:W-:Y:S01]  /*1c570*/  IMAD R5, R13, R2.reuse, R5 ;  /* 0x000000020d057224 */ /* 0x080fe200078e0205 */
        /* <DEDUP_REMOVED lines=24> */
.L_x_11981:
[----:B--2---:R-:W-:Y:S02]  /*1c700*/  ISETP.NE.AND P0, PT, R14, RZ, PT ;  /* 0x000000ff0e00720c */ /* 0x004fe40003f05270 */
[----:B------:R-:W-:-:S11]  /*1c710*/  PLOP3.LUT P6, PT, PT, PT, PT, 0x8, 0x0 ;  /* 0x000000000000781c */ /* 0x000fd60003fce170 */
[----:B------:R-:W-:Y:S05]  /*1c720*/  @P0 BRA `(.L_x_11757) ;  /* 0x00000000000c0947 */ /* 0x000fea0003800000 */
[----:B------:R-:W-:-:S03]  /*1c730*/  UMOV UR4, 0xffffffff ;  /* 0xffffffff00047882 */ /* 0x000fc60000000000 */
[----:B------:R-:W-:Y:S05]  /*1c740*/  BRA.DIV UR4, `(.L_x_11758) ;  /* 0x0000008604b47947 */ /* 0x000fea000b800000 */
[----:B------:R-:W-:-:S13]  /*1c750*/  ELECT P6, URZ, PT ;  /* 0x00000000003f782f */ /* 0x000fda00038c0000 */
.L_x_11757:
        /* <DEDUP_REMOVED lines=9> */
.L_x_11984:
[----:B------:R-:W-:Y:S05]  /*1c7f0*/  BSYNC B1 ;  /* 0x0000000000017941 */ /* 0x000fea0003800000 */
.L_x_11759:
        /* <DEDUP_REMOVED lines=12> */
.L_x_11985:
[----:B------:R-:W-:Y:S05]  /*1c8c0*/  BSYNC B2 ;  /* 0x0000000000027941 */ /* 0x000fea0003800000 */
.L_x_11763:
        /* <DEDUP_REMOVED lines=9> */
.L_x_11766:
[----:B------:R-:W-:Y:S05]  /*1c960*/  BSYNC B2 ;  /* 0x0000000000027941 */ /* 0x000fea0003800000 */
.L_x_11765:
        /* <DEDUP_REMOVED lines=13> */
.L_x_11767:
        /* <DEDUP_REMOVED lines=13> */
.L_x_11986:
[----:B------:R-:W-:Y:S05]  /*1cb10*/  BSYNC B2 ;  /* 0x0000000000027941 */ /* 0x000fea0003800000 */
.L_x_11768:
        /* <DEDUP_REMOVED lines=11> */
.L_x_11771:
[----:B------:R-:W-:Y:S05]  /*1cbd0*/  BSYNC B2 ;  /* 0x0000000000027941 */ /* 0x000fea0003800000 */
.L_x_11770:
        /* <DEDUP_REMOVED lines=10> */
.L_x_11772:
        /* <DEDUP_REMOVED lines=15> */
.L_x_11773:
        /* <DEDUP_REMOVED lines=15> */
.L_x_11774:
        /* <DEDUP_REMOVED lines=15> */
.L_x_11775:
        /* <DEDUP_REMOVED lines=10> */
.L_x_11762:
[----:B------:R-:W-:Y:S05]  /*1cff0*/  BSYNC B1 ;  /* 0x0000000000017941 */ /* 0x000fea0003800000 */
.L_x_11761:
        /* <DEDUP_REMOVED lines=13> */
.L_x_11791:
        /* <DEDUP_REMOVED lines=13> */
.L_x_11987:
[----:B------:R-:W-:Y:S05]  /*1d1a0*/  BSYNC B2 ;  /* 0x0000000000027941 */ /* 0x000fea0003800000 */
.L_x_11778:
        /* <DEDUP_REMOVED lines=9> */
.L_x_11781:
[----:B------:R-:W-:Y:S05]  /*1d240*/  BSYNC B2 ;  /* 0x0000000000027941 */ /* 0x000fea0003800000 */
.L_x_11780:
        /* <DEDUP_REMOVED lines=12> */
.L_x_11782:
        /* <DEDUP_REMOVED lines=13> */
.L_x_11988:
[----:B------:R-:W-:Y:S05]  /*1d3e0*/  BSYNC B2 ;  /* 0x0000000000027941 */ /* 0x000fea0003800000 */
.L_x_11783:
        /* <DEDUP_REMOVED lines=11> */
.L_x_11786:
[----:B------:R-:W-:Y:S05]  /*1d4a0*/  BSYNC B2 ;  /* 0x0000000000027941 */ /* 0x000fea0003800000 */
.L_x_11785:
        /* <DEDUP_REMOVED lines=10> */
.L_x_11787:
        /* <DEDUP_REMOVED lines=15> */
.L_x_11788:
        /* <DEDUP_REMOVED lines=15> */
.L_x_11789:
        /* <DEDUP_REMOVED lines=15> */
.L_x_11790:
        /* <DEDUP_REMOVED lines=10> */
.L_x_11777:
[----:B------:R-:W-:Y:S05]  /*1d8c0*/  BSYNC B1 ;  /* 0x0000000000017941 */ /* 0x000fea0003800000 */
.L_x_11776:
        /* <DEDUP_REMOVED lines=12> */
.L_x_11755:
[----:B------:R-:W-:Y:S05]  /*1d990*/  BSYNC B0 ;  /* 0x0000000000007941 */ /* 0x000fea0003800000 */
.L_x_11754:
        /* <DEDUP_REMOVED lines=26> */
.L_x_11794:
[----:B------:R-:W-:-:S13]  /*1db40*/  ISETP.NE.AND P0, PT, R3, 0x1, PT ;  /* 0x000000010300780c */ /* 0x000fda0003f05270 */
[----:B-1----:R-:W1:Y:S02]  /*1db50*/  @P0 LDC.64 R6, c[0x0][0x9e8] ;  /* 0x00027a00ff060b82 */ /* 0x002e640000000a00 */
[----:B-1----:R-:W-:-:S05]  /*1db60*/  @P0 IMAD.HI.U32 R6, R5, R6, RZ ;  /* 0x0000000605060227 */ /* 0x002fca00078e00ff */
[----:B------:R-:W-:-:S07]  /*1db70*/  @P0 SHF.R.U32.HI R5, RZ, R7, R6 ;  /* 0x00000007ff050219 */ /* 0x000fce0000011606 */
.L_x_11795:
[----:B------:R-:W-:Y:S05]  /*1db80*/  BSYNC B0 ;  /* 0x0000000000007941 */ /* 0x000fea0003800000 */
.L_x_11793:
[----:B------:R-:W-:-:S05]  /*1db90*/  IMAD R5, R5, R3, R3 ;  /* 0x0000000305057224 */ /* 0x000fca00078e0203 */
[----:B------:R-:W-:-:S07]  /*1dba0*/  VIMNMX R2, R2, R5, PT ;  /* 0x0000000502027248 */ /* 0x000fce0003fe0100 */
.L_x_11792:
[----:B------:R-:W2:Y:S01]  /*1dbb0*/  LDL R7, [R1+0x5c] ;  /* 0x00005c0001077983 */ /* 0x000ea20000100800 */
[----:B------:R-:W3:Y:S01]  /*1dbc0*/  @P1 LDC R0, c[0x0][0x44c] ;  /* 0x00011300ff001b82 */ /* 0x000ee20000000800 */
[----:B------:R-:W-:Y:S01]  /*1dbd0*/  VIADD R2, R2, 0x5f ;  /* 0x0000005f02027836 */ /* 0x000fe20000000000 */
[----:B------:R-:W-:Y:S01]  /*1dbe0*/  ULDC UR4, c[0x0][0x9dc] ;  /* 0x0002770000047ab9 */ /* 0x000fe20000000800 */
[----:B------:R-:W-:Y:S02]  /*1dbf0*/  IMAD.MOV.U32 R5, RZ, RZ, R8 ;  /* 0x000000ffff057224 */ /* 0x000fe400078e0008 */
[----:B------:R-:W-:-:S03]  /*1dc00*/  IMAD.HI R2, R2, 0x2aaaaaab, RZ ;  /* 0x2aaaaaab02027827 */ /* 0x000fc600078e02ff */
[----:B-1----:R-:W1:Y:S01]  /*1dc10*/  @P1 LDC R6, c[0x0][0x450] ;  /* 0x00011400ff061b82 */ /* 0x002e620000000800 */
[----:B---3--:R-:W-:-:S05]  /*1dc20*/  @P1 IMAD.HI.U32 R0, R8, R0, RZ ;  /* 0x0000000008001227 */ /* 0x008fca00078e00ff */
[----:B-1----:R-:W-:-:S05]  /*1dc30*/  @P1 SHF.R.U32.HI R5, RZ, R6, R0 ;  /* 0x00000006ff051219 */ /* 0x002fca0000011600 */
        /* <DEDUP_REMOVED lines=17> */
.L_x_11798:
[----:B------:R-:W-:-:S13]  /*1dd50*/  ISETP.NE.AND P0, PT, R3, 0x1, PT ;  /* 0x000000010300780c */ /* 0x000fda0003f05270 */
[----:B------:R-:W1:Y:S02]  /*1dd60*/  @P0 LDC.64 R6, c[0x0][0x9e8] ;  /* 0x00027a00ff060b82 */ /* 0x000e640000000a00 */
[----:B-1----:R-:W-:-:S05]  /*1dd70*/  @P0 IMAD.HI.U32 R6, R0, R6, RZ ;  /* 0x0000000600060227 */ /* 0x002fca00078e00ff */
[----:B------:R-:W-:-:S07]  /*1dd80*/  @P0 SHF.R.U32.HI R0, RZ, R7, R6 ;  /* 0x00000007ff000219 */ /* 0x000fce0000011606 */
.L_x_11799:
[----:B------:R-:W-:Y:S05]  /*1dd90*/  BSYNC B0 ;  /* 0x0000000000007941 */ /* 0x000fea0003800000 */
.L_x_11797:
[----:B------:R-:W-:-:S05]  /*1dda0*/  IMAD R0, R0, R3, RZ ;  /* 0x0000000300007224 */ /* 0x000fca00078e02ff */
[----:B------:R-:W-:-:S07]  /*1ddb0*/  VIMNMX R2, R2, R0, !PT ;  /* 0x0000000002027248 */ /* 0x000fce0007fe0100 */
.L_x_11796:
        /* <DEDUP_REMOVED lines=39> */
.L_x_11801:
[----:B------:R-:W-:Y:S05]  /*1e030*/  BSYNC B0 ;  /* 0x0000000000007941 */ /* 0x000fea0003800000 */
.L_x_11800:
        /* <DEDUP_REMOVED lines=27> */
.L_x_11803:
        /* <DEDUP_REMOVED lines=20> */
.L_x_11806:
[----:B------:R-:W-:Y:S05]  /*1e330*/  BSYNC B6 ;  /* 0x0000000000067941 */ /* 0x000fea0003800000 */
.L_x_11805:
        /* <DEDUP_REMOVED lines=20> */
.L_x_11809:
        /* <DEDUP_REMOVED lines=15> */
.L_x_11808:
[----:B------:R-:W-:Y:S05]  /*1e570*/  BSYNC B6 ;  /* 0x0000000000067941 */ /* 0x000fea0003800000 */
.L_x_11807:
        /* <DEDUP_REMOVED lines=24> */
.L_x_11991:
        /* <DEDUP_REMOVED lines=9> */
.L_x_11994:
        /* <DEDUP_REMOVED lines=24> */
.L_x_11813:
[----:B------:R-:W4:Y:S04]  /*1e910*/  LDL R0, [R1+0x10] ;  /* 0x0000100001007983 */ /* 0x000f280000100800 */
[----:B---3--:R-:W3:Y:S01]  /*1e920*/  LDL R2, [R1+0x18] ;  /* 0x0000180001027983 */ /* 0x008ee20000100800 */
[----:B----4-:R-:W-:Y:S01]  /*1e930*/  IMAD R0, R0, 0x8, R19 ;  /* 0x0000000800007824 */ /* 0x010fe200078e0213 */
[----:B---3--:R-:W-:-:S04]  /*1e940*/  SHF.L.U32 R2, R2, 0x1f, RZ ;  /* 0x0000001f02027819 */ /* 0x008fc800000006ff */
[----:B------:R-:W3:Y:S02]  /*1e950*/  SYNCS.PHASECHK.TRANS64.TRYWAIT P0, [R0+URZ+0x22840], R2 ;  /* 0x02284002000075a7 */ /* 0x000ee4000800017f */
[----:B---3--:R-:W-:Y:S05]  /*1e960*/  @!P0 BRA `(.L_x_11814) ;  /* 0x0000006800048947 */ /* 0x008fea0003800000 */
.L_x_11995:
        /* <DEDUP_REMOVED lines=11> */
.L_x_11815:
        /* <DEDUP_REMOVED lines=23> */
.L_x_11811:
        /* <DEDUP_REMOVED lines=31> */
.L_x_11817:
[----:B------:R-:W-:Y:S05]  /*1ed80*/  BSYNC B6 ;  /* 0x0000000000067941 */ /* 0x000fea0003800000 */
.L_x_11816:
        /* <DEDUP_REMOVED lines=131> */
.L_x_12012:
        /* <DEDUP_REMOVED lines=10> */
.L_x_11819:
        /* <DEDUP_REMOVED lines=18> */
.L_x_12013:
[----:B------:R-:W-:Y:S05]  /*1f780*/  BSYNC B0 ;  /* 0x0000000000007941 */ /* 0x000fea0003800000 */
.L_x_11820:
        /* <DEDUP_REMOVED lines=13> */
.L_x_12014:
[----:B------:R-:W-:Y:S05]  /*1f860*/  BSYNC B1 ;  /* 0x0000000000017941 */ /* 0x000fea0003800000 */
.L_x_11824:
        /* <DEDUP_REMOVED lines=9> */
.L_x_11827:
[----:B------:R-:W-:Y:S05]  /*1f900*/  BSYNC B1 ;  /* 0x0000000000017941 */ /* 0x000fea0003800000 */
.L_x_11826:
        /* <DEDUP_REMOVED lines=13> */
.L_x_11828:
        /* <DEDUP_REMOVED lines=15> */
.L_x_11829:
        /* <DEDUP_REMOVED lines=15> */
.L_x_11830:
        /* <DEDUP_REMOVED lines=15> */
.L_x_11831:
        /* <DEDUP_REMOVED lines=10> */
.L_x_11823:
[----:B------:R-:W-:Y:S05]  /*1fd50*/  BSYNC B0 ;  /* 0x0000000000007941 */ /* 0x000fea0003800000 */
.L_x_11822:
        /* <DEDUP_REMOVED lines=61> */
.L_x_11838:
        /* <DEDUP_REMOVED lines=8> */
.L_x_12015:
[----:B------:R-:W-:Y:S05]  /*201b0*/  BSYNC B3 ;  /* 0x0000000000037941 */ /* 0x000fea0003800000 */
.L_x_11839:
        /* <DEDUP_REMOVED lines=9> */
.L_x_11842:
[----:B------:R-:W-:Y:S05]  /*20250*/  BSYNC B3 ;  /* 0x0000000000037941 */ /* 0x000fea0003800000 */
.L_x_11841:
        /* <DEDUP_REMOVED lines=13> */
.L_x_11843:
        /* <DEDUP_REMOVED lines=13> */
.L_x_12016:
[----:B------:R-:W-:Y:S05]  /*20400*/  BSYNC B3 ;  /* 0x0000000000037941 */ /* 0x000fea0003800000 */
.L_x_11844:
        /* <DEDUP_REMOVED lines=11> */
.L_x_11847:
[----:B------:R-:W-:Y:S05]  /*204c0*/  BSYNC B3 ;  /* 0x0000000000037941 */ /* 0x000fea0003800000 */
.L_x_11846:
        /* <DEDUP_REMOVED lines=10> */
.L_x_11848:
        /* <DEDUP_REMOVED lines=15> */
.L_x_11849:
        /* <DEDUP_REMOVED lines=15> */
.L_x_11850:
        /* <DEDUP_REMOVED lines=15> */
.L_x_11851:
        /* <DEDUP_REMOVED lines=10> */
.L_x_11837:
[----:B------:R-:W-:Y:S05]  /*208e0*/  BSYNC B1 ;  /* 0x0000000000017941 */ /* 0x000fea0003800000 */
.L_x_11836:
[----:B------:R-:W2:Y:S02]  /*208f0*/  LDL.LU R4, [R1+0x34] ;  /* 0x0000340001047983 */ /* 0x000ea40000300800 */
[----:B--2---:R-:W-:-:S07]  /*20900*/  VIADD R0, R4, 0xfffffffd ;  /* 0xfffffffd04007836 */ /* 0x004fce0000000000 */
.L_x_11835:
[----:B------:R-:W-:Y:S05]  /*20910*/  BSYNC B2 ;  /* 0x0000000000027941 */ /* 0x000fea0003800000 */
.L_x_11834:
[----:B------:R-:W-:-:S05]  /*20920*/  VIADD R8, R8, 0xfffffffe ;  /* 0xfffffffe08087836 */ /* 0x000fca0000000000 */
[----:B------:R-:W-:-:S13]  /*20930*/  ISETP.NE.AND P0, PT, R8, R5, PT ;  /* 0x000000050800720c */ /* 0x000fda0003f05270 */
[----:B------:R-:W-:Y:S05]  /*20940*/  @!P0 BRA `(.L_x_11833) ;  /* 0x0000001400008947 */ /* 0x000fea0003800000 */
.L_x_11884:
        /* <DEDUP_REMOVED lines=35> */
.L_x_11854:
        /* <DEDUP_REMOVED lines=8> */
.L_x_12017:
[----:B------:R-:W-:Y:S05]  /*20c00*/  BSYNC B2 ;  /* 0x0000000000027941 */ /* 0x000fea0003800000 */
.L_x_11855:
        /* <DEDUP_REMOVED lines=9> */
.L_x_11858:
[----:B------:R-:W-:Y:S05]  /*20ca0*/  BSYNC B2 ;  /* 0x0000000000027941 */ /* 0x000fea0003800000 */
.L_x_11857:
        /* <DEDUP_REMOVED lines=12> */
.L_x_11859:
        /* <DEDUP_REMOVED lines=13> */
.L_x_12018:
[----:B------:R-:W-:Y:S05]  /*20e40*/  BSYNC B2 ;  /* 0x0000000000027941 */ /* 0x000fea0003800000 */
.L_x_11860:
        /* <DEDUP_REMOVED lines=11> */
.L_x_11863:
[----:B------:R-:W-:Y:S05]  /*20f00*/  BSYNC B2 ;  /* 0x0000000000027941 */ /* 0x000fea0003800000 */
.L_x_11862:
        /* <DEDUP_REMOVED lines=9> */
.L_x_11864:
        /* <DEDUP_REMOVED lines=15> */
.L_x_11865:
        /* <DEDUP_REMOVED lines=15> */
.L_x_11866:
        /* <DEDUP_REMOVED lines=15> */
.L_x_11867:
        /* <DEDUP_REMOVED lines=10> */
.L_x_11853:
[----:B------:R-:W-:Y:S05]  /*21310*/  BSYNC B1 ;  /* 0x0000000000017941 */ /* 0x000fea0003800000 */
.L_x_11852:
        /* <DEDUP_REMOVED lines=35> */
.L_x_11870:
        /* <DEDUP_REMOVED lines=8> */
.L_x_12019:
[----:B------:R-:W-:Y:S05]  /*215d0*/  BSYNC B2 ;  /* 0x0000000000027941 */ /* 0x000fea0003800000 */
.L_x_11871:
        /* <DEDUP_REMOVED lines=9> */
.L_x_11874:
[----:B------:R-:W-:Y:S05]  /*21670*/  BSYNC B2 ;  /* 0x0000000000027941 */ /* 0x000fea0003800000 */
.L_x_11873:
        /* <DEDUP_REMOVED lines=13> */
.L_x_11875:
        /* <DEDUP_REMOVED lines=13> */
.L_x_12020:
[----:B------:R-:W-:Y:S05]  /*21820*/  BSYNC B2 ;  /* 0x0000000000027941 */ /* 0x000fea0003800000 */
.L_x_11876:
        /* <DEDUP_REMOVED lines=11> */
.L_x_11879:
[----:B------:R-:W-:Y:S05]  /*218e0*/  BSYNC B2 ;  /* 0x0000000000027941 */ /* 0x000fea0003800000 */
.L_x_11878:
        /* <DEDUP_REMOVED lines=10> */
.L_x_11880:
        /* <DEDUP_REMOVED lines=15> */
.L_x_11881:
        /* <DEDUP_REMOVED lines=15> */
.L_x_11882:
        /* <DEDUP_REMOVED lines=15> */
.L_x_11883:
        /* <DEDUP_REMOVED lines=10> */
.L_x_11869:
[----:B------:R-:W-:Y:S05]  /*21d00*/  BSYNC B1 ;  /* 0x0000000000017941 */ /* 0x000fea0003800000 */
.L_x_11868:
[----:B------:R-:W2:Y:S01]  /*21d10*/  LDL R5, [R1+0x24] ;  /* 0x0000240001057983 */ /* 0x000ea20000100800 */
[----:B------:R-:W-:Y:S01]  /*21d20*/  VIADD R0, R0, 0xfffffffe ;  /* 0xfffffffe00007836 */ /* 0x000fe20000000000 */
[----:B--2---:R-:W-:-:S13]  /*21d30*/  ISETP.GT.AND P0, PT, R6, R5, PT ;  /* 0x000000050600720c */ /* 0x004fda0003f04270 */
[----:B------:R-:W-:Y:S05]  /*21d40*/  @P0 BRA `(.L_x_11884) ;  /* 0xffffffec00000947 */ /* 0x000fea000383ffff */
.L_x_11833:
[----:B------:R-:W-:Y:S05]  /*21d50*/  BSYNC B0 ;  /* 0x0000000000007941 */ /* 0x000fea0003800000 */
.L_x_11832:
        /* <DEDUP_REMOVED lines=25> */
.L_x_11886:
[----:B------:R-:W-:Y:S05]  /*21ef0*/  BSYNC B0 ;  /* 0x0000000000007941 */ /* 0x000fea0003800000 */
.L_x_11885:
[----:B------:R-:W-:-:S05]  /*21f00*/  SEL R0, R0, RZ, P0 ;  /* 0x000000ff00007207 */ /* 0x000fca0000000000 */
[----:B------:R3:W-:Y:S02]  /*21f10*/  STL [R1+0x10], R0 ;  /* 0x0000100001007387 */ /* 0x0007e40000100800 */
.L_x_11804:
[----:B------:R-:W-:Y:S05]  /*21f20*/  BSYNC B7 ;  /* 0x0000000000077941 */ /* 0x000fea0003800000 */
.L_x_11802:
        /* <DEDUP_REMOVED lines=8> */
[----:B-1----:R-:W1:Y:S04]  /*21fb0*/  LDS.128 R4, [R19+0x228d0] ;  /* 0x0228d00013047984 */ /* 0x002e680000000c00 */
[----:B-1----:R1:W-:Y:S04]  /*21fc0*/  STL.64 [R1], R4 ;  /* 0x0000000401007387 */ /* 0x0023e80000100a00 */
[----:B------:R1:W-:Y:S01]  /*21fd0*/  STL.64 [R1+0x8], R6 ;  /* 0x0000080601007387 */ /* 0x0003e20000100a00 */
[----:B------:R-:W-:Y:S06]  /*21fe0*/  BAR.ARV 0x4, 0x180 ;  /* 0x0106000000007b1d */ /* 0x000fec0000002000 */
[----:B------:R-:W-:Y:S05]  /*21ff0*/  BRA `(.L_x_11888) ;  /* 0x0000001000307947 */ /* 0x000fea0003800000 */
.L_x_11887:
        /* <DEDUP_REMOVED lines=46> */
.L_x_12030:
[----:B------:R-:W-:Y:S02]  /*222e0*/  ULDC UR4, c[0x0][0xc38] ;  /* 0x00030e0000047ab9 */ /* 0x000fe40000000800 */
[----:B------:R-:W-:-:S04]  /*222f0*/  IMAD.U32 R2, RZ, RZ, UR4 ;  /* 0x00000004ff027e24 */ /* 0x000fc8000f8e00ff */
[----:B-1----:R-:W-:-:S04]  /*22300*/  IMAD R9, R9, R2, RZ ;  /* 0x0000000209097224 */ /* 0x002fc800078e02ff */
[----:B------:R-:W-:-:S05]  /*22310*/  IMAD.IADD R0, R0, 0x1, R9 ;  /* 0x0000000100007824 */ /* 0x000fca00078e0209 */
[----:B------:R-:W-:-:S13]  /*22320*/  ISETP.GT.AND P6, PT, R0, R5, PT ;  /* 0x000000050000720c */ /* 0x000fda0003fc4270 */
[----:B------:R-:W-:Y:S05]  /*22330*/  @P6 BRA `(.L_x_11890) ;  /* 0x0000000000ac6947 */ /* 0x000fea0003800000 */
.L_x_11893:
        /* <DEDUP_REMOVED lines=37> */
.L_x_12038:
[----:B------:R-:W-:Y:S02]  /*22590*/  ULDC UR4, c[0x0][0xc38] ;  /* 0x00030e0000047ab9 */ /* 0x000fe40000000800 */
[----:B------:R-:W-:-:S04]  /*225a0*/  IMAD.U32 R2, RZ, RZ, UR4 ;  /* 0x00000004ff027e24 */ /* 0x000fc8000f8e00ff */
[----:B-1----:R-:W-:-:S04]  /*225b0*/  IMAD R9, R9, R2, RZ ;  /* 0x0000000209097224 */ /* 0x002fc800078e02ff */
[----:B------:R-:W-:-:S05]  /*225c0*/  IMAD.IADD R0, R9, 0x1, R0 ;  /* 0x0000000109007824 */ /* 0x000fca00078e0200 */
[----:B------:R-:W-:-:S13]  /*225d0*/  ISETP.GT.AND P6, PT, R0, R5, PT ;  /* 0x000000050000720c */ /* 0x000fda0003fc4270 */
[----:B------:R-:W-:Y:S05]  /*225e0*/  @!P6 BRA `(.L_x_11893) ;  /* 0xfffffffc0054e947 */ /* 0x000fea000383ffff */
.L_x_11890:
        /* <DEDUP_REMOVED lines=12> */
.L_x_12043:
[----:B------:R-:W-:-:S13]  /*226b0*/  ISETP.NE.AND P0, PT, R0, RZ, PT ;  /* 0x000000ff0000720c */ /* 0x000fda0003f05270 */
[----:B------:R-:W-:Y:S05]  /*226c0*/  @!P0 BRA `(.L_x_11895) ;  /* 0x0000000000108947 */ /* 0x000fea0003800000 */
[----:B------:R-:W-:Y:S01]  /*226d0*/  UMOV UR4, 0xffffffff ;  /* 0xffffffff00047882 */ /* 0x000fe20000000000 */
[----:B-1----:R-:W-:Y:S02]  /*226e0*/  VIADD R3, R3, 0xffffffff ;  /* 0xffffffff03037836 */ /* 0x002fe40000000000 */
[----:B------:R-:W-:Y:S05]  /*226f0*/  BRA.DIV UR4, `(.L_x_11896) ;  /* 0x0000004204887947 */ /* 0x000fea000b800000 */
[----:B------:R3:W4:Y:S02]  /*22700*/  SHFL.IDX PT, R8, R7, R3, 0x1f ;  /* 0x00001f0307087589 */ /* 0x00072400000e0000 */
.L_x_11895:
[----:B------:R-:W-:Y:S01]  /*22710*/  ISETP.NE.AND P0, PT, R6, 0x1, PT ;  /* 0x000000010600780c */ /* 0x000fe20003f05270 */
[----:B----4-:R-:W-:-:S05]  /*22720*/  IMAD R0, R8, R2, R9 ;  /* 0x0000000208007224 */ /* 0x010fca00078e0209 */
[----:B------:R4:W-:Y:S02]  /*22730*/  STL [R1], R0 ;  /* 0x0000000001007387 */ /* 0x0009e40000100800 */
[----:B----4-:R-:W-:-:S05]  /*22740*/  IMAD.IADD R0, R5, 0x1, -R0 ;  /* 0x0000000105007824 */ /* 0x010fca00078e0a00 */
[----:B------:R-:W-:Y:S05]  /*22750*/  @!P0 BRA `(.L_x_11897) ;  /* 0x0000000000e48947 */ /* 0x000fea0003800000 */
[----:B------:R-:W-:-:S04]  /*22760*/  IABS R5, R4 ;  /* 0x0000000400057213 */ /* 0x000fc80000000000 */
[----:B0--3--:R-:W0:Y:S08]  /*22770*/  I2F.RP R7, R5 ;  /* 0x0000000500077306 */ /* 0x009e300000209400 */
[----:B0-----:R-:W0:Y:S02]  /*22780*/  MUFU.RCP R7, R7 ;  /* 0x0000000700077308 */ /* 0x001e240000001000 */
[----:B0-----:R-:W-:-:S06]  /*22790*/  VIADD R9, R7, 0xffffffe ;  /* 0x0ffffffe07097836 */ /* 0x001fcc0000000000 */
[----:B-1----:R-:W0:Y:S02]  /*227a0*/  F2I.FTZ.U32.TRUNC.NTZ R3, R9 ;  /* 0x0000000900037305 */ /* 0x002e24000021f000 */
        /* <DEDUP_REMOVED lines=52> */
.L_x_11897:
[----:B-1-3--:R-:W3:Y:S01]  /*22af0*/  LDL R3, [R1+0xc] ;  /* 0x00000c0001037983 */ /* 0x00aee20000100800 */
[----:B0-----:R-:W3:Y:S02]  /*22b00*/  LDC.64 R6, c[0x0][0xc90] ;  /* 0x00032400ff067b82 */ /* 0x001ee40000000a00 */
        /* <DEDUP_REMOVED lines=61> */
.L_x_11898:
[----:B------:R-:W-:-:S05]  /*22ee0*/  LOP3.LUT R3, RZ, R0, RZ, 0x33, !PT ;  /* 0x00000000ff037212 */ /* 0x000fca00078e33ff */
[----:B------:R-:W-:-:S05]  /*22ef0*/  IMAD.IADD R0, R4, 0x1, R3 ;  /* 0x0000000104007824 */ /* 0x000fca00078e0203 */
[----:B------:R3:W-:Y:S01]  /*22f00*/  STL [R1+0x4], R0 ;  /* 0x0000040001007387 */ /* 0x0007e20000100800 */
[----:B------:R-:W-:Y:S05]  /*22f10*/  BRA `(.L_x_11899) ;  /* 0x0000000000287947 */ /* 0x000fea0003800000 */
.L_x_11891:
        /* <DEDUP_REMOVED lines=10> */
.L_x_11899:
[----:B-1----:R-:W4:Y:S04]  /*22fc0*/  LDL R3, [R1+0x8] ;  /* 0x0000080001037983 */ /* 0x002f280000100800 */
        /* <DEDUP_REMOVED lines=15> */
.L_x_11888:
[----:B---34-:R-:W3:Y:S01]  /*230c0*/  LDL R0, [R1+0xc] ;  /* 0x00000c0001007983 */ /* 0x018ee20000100800 */
[----:B------:R-:W-:Y:S02]  /*230d0*/  ULDC UR4, c[0x0][0xc3c] ;  /* 0x00030f0000047ab9 */ /* 0x000fe40000000800 */
[----:B---3--:R-:W-:-:S13]  /*230e0*/  ISETP.GE.AND P0, PT, R0, UR4, PT ;  /* 0x0000000400007c0c */ /* 0x008fda000bf06270 */
[----:B------:R-:W-:Y:S05]  /*230f0*/  @!P0 BRA `(.L_x_11900) ;  /* 0xffffff8800148947 */ /* 0x000fea000383ffff */
[----:B------:R-:W-:Y:S05]  /*23100*/  BSYNC B8 ;  /* 0x0000000000087941 */ /* 0x000fea0003800000 */
.L_x_11740:
        /* <DEDUP_REMOVED lines=12> */
.L_x_12046:
[----:B------:R-:W-:Y:S05]  /*231d0*/  BSYNC B0 ;  /* 0x0000000000007941 */ /* 0x000fea0003800000 */
.L_x_11901:
[----:B------:R-:W-:-:S03]  /*231e0*/  UMOV UR4, 0xffffffff ;  /* 0xffffffff00047882 */ /* 0x000fc60000000000 */
[----:B------:R-:W-:Y:S05]  /*231f0*/  BRA.DIV UR4, `(.L_x_11903) ;  /* 0x0000003a04087947 */ /* 0x000fea000b800000 */
[----:B------:R-:W1:Y:S02]  /*23200*/  S2R R2, SR_TID.X ;  /* 0x0000000000027919 */ /* 0x000e640000002100 */
[----:B-1----:R-:W-:-:S04]  /*23210*/  SHF.R.U32.HI R2, RZ, 0x5, R2 ;  /* 0x00000005ff027819 */ /* 0x002fc80000011602 */
[----:B------:R-:W-:-:S05]  /*23220*/  LOP3.LUT R2, R2, 0x3, RZ, 0xc0, !PT ;  /* 0x0000000302027812 */ /* 0x000fca00078ec0ff */
[----:B------:R1:W2:Y:S02]  /*23230*/  SHFL.IDX PT, R14, R2, RZ, 0x1f ;  /* 0x00001fff020e7589 */ /* 0x0002a400000e0000 */
.L_x_12049:
[----:B--2---:R-:W-:-:S13]  /*23240*/  ISETP.NE.AND P0, PT, R14, RZ, PT ;  /* 0x000000ff0e00720c */ /* 0x004fda0003f05270 */
[----:B------:R-:W-:Y:S05]  /*23250*/  @P0 BRA `(.L_x_11511) ;  /* 0x0000000000940947 */ /* 0x000fea0003800000 */
[----:B------:R-:W-:-:S03]  /*23260*/  UMOV UR4, 0xffffffff ;  /* 0xffffffff00047882 */ /* 0x000fc60000000000 */
[----:B------:R-:W-:Y:S05]  /*23270*/  BRA.DIV UR4, `(.L_x_11904) ;  /* 0x0000003a041c7947 */ /* 0x000fea000b800000 */
[----:B------:R-:W-:-:S13]  /*23280*/  ELECT P6, URZ, PT ;  /* 0x00000000003f782f */ /* 0x000fda00038c0000 */
.L_x_12052:
[----:B------:R-:W-:Y:S05]  /*23290*/  @!P6 BRA `(.L_x_11511) ;  /* 0x000000000084e947 */ /* 0x000fea0003800000 */
[----:B------:R-:W-:-:S06]  /*232a0*/  ULOP3.LUT UR4, UR36, 0x2, URZ, 0xfc, !UPT ;  /* 0x0000000224047892 */ /* 0x000fcc000f8efc3f */
[----:B-1----:R-:W-:-:S05]  /*232b0*/  IMAD.U32 R2, RZ, RZ, UR4 ;  /* 0x00000004ff027e24 */ /* 0x002fca000f8e00ff */
[----:B------:R-:W-:-:S13]  /*232c0*/  ISETP.NE.AND P2, PT, R2, 0x3, PT ;  /* 0x000000030200780c */ /* 0x000fda0003f45270 */
[----:B------:R-:W-:Y:S05]  /*232d0*/  @!P2 BRA `(.L_x_11905) ;  /* 0x000000000004a947 */ /* 0x000fea0003800000 */
[----:B------:R-:W-:Y:S01]  /*232e0*/  BPT.TRAP 0x1 ;  /* 0x000000040000795c */ /* 0x000fe20000300000 */
.L_x_11905:
        /* <DEDUP_REMOVED lines=14> */
.L_x_12053:
[----:B------:R-:W1:Y:S02]  /*233d0*/  SYNCS.PHASECHK.TRANS64.TRYWAIT P0, [R7+URZ], R2 ;  /* 0x00000002070075a7 */ /* 0x000e64000800017f */
[----:B-1----:R-:W-:Y:S05]  /*233e0*/  @!P0 BRA `(.L_x_11907) ;  /* 0x0000003400f48947 */ /* 0x002fea0003800000 */
.L_x_12054:
[----:B------:R-:W-:Y:S05]  /*233f0*/  @!P2 BRA `(.L_x_11908) ;  /* 0x000000000004a947 */ /* 0x000fea0003800000 */
[----:B------:R-:W-:Y:S01]  /*23400*/  BPT.TRAP 0x1 ;  /* 0x000000040000795c */ /* 0x000fe20000300000 */
.L_x_11908:
[----:B------:R-:W2:Y:S01]  /*23410*/  LDL.LU R4, [R1+0x10] ;  /* 0x0000100001047983 */ /* 0x000ea20000300800 */
[----:B------:R-:W-:-:S04]  /*23420*/  VIADD R0, R0, 0x22860 ;  /* 0x0002286000007836 */ /* 0x000fc80000000000 */
[----:B--2---:R-:W-:-:S04]  /*23430*/  IMAD R4, R4, 0x8, R0 ;  /* 0x0000000804047824 */ /* 0x004fc800078e0200 */
[----:B------:R-:W2:Y:S02]  /*23440*/  SYNCS.PHASECHK.TRANS64.TRYWAIT P0, [R4+URZ], R5 ;  /* 0x00000005040075a7 */ /* 0x000ea4000800017f */
[----:B--2---:R-:W-:Y:S05]  /*23450*/  @!P0 BRA `(.L_x_11909) ;  /* 0x0000003400ec8947 */ /* 0x004fea0003800000 */
.L_x_12055:
[----:B------:R-:W-:-:S07]  /*23460*/  IMAD R3, R3, 0x8, R0 ;  /* 0x0000000803037824 */ /* 0x000fce00078e0200 */
.L_x_11910:
[----:B----4-:R4:W0:Y:S02]  /*23470*/  SYNCS.PHASECHK.TRANS64.TRYWAIT P0, [R3+URZ], R2 ;  /* 0x00000002030075a7 */ /* 0x010824000800017f */
[----:B0-----:R-:W-:Y:S05]  /*23480*/  @!P0 NANOSLEEP.SYNCS 0x989680 ;  /* 0x009896800000895d */ /* 0x001fea0003900000 */
[----:B------:R-:W0:Y:S02]  /*23490*/  @!P0 SYNCS.PHASECHK.TRANS64 P0, [R3+URZ], R2 ;  /* 0x00000002030085a7 */ /* 0x000e24000800007f */
[----:B0-----:R-:W-:Y:S05]  /*234a0*/  @!P0 BRA `(.L_x_11910) ;  /* 0xfffffffc00f08947 */ /* 0x001fea000383ffff */
.L_x_11511:
[----:B------:R-:W-:Y:S05]  /*234b0*/  BSYNC B9 ;  /* 0x0000000000097941 */ /* 0x000fea0003800000 */
.L_x_11508:
[----:B------:R-:W-:Y:S05]  /*234c0*/  EXIT ;  /* 0x000000000000794d */ /* 0x000fea0003800000 */
.L_x_11539:
[----:B0-----:R0:W1:Y:S02]  /*234d0*/  SYNCS.PHASECHK.TRANS64.TRYWAIT P6, [R95+URZ+0x22890], R106 ;  /* 0x0228906a5f0075a7 */ /* 0x00106400080c017f */
[----:B-1----:R-:W-:Y:S05]  /*234e0*/  @!P6 NANOSLEEP.SYNCS 0x989680 ;  /* 0x009896800000e95d */ /* 0x002fea0003900000 */
[----:B------:R-:W1:Y:S02]  /*234f0*/  @!P6 SYNCS.PHASECHK.TRANS64 P6, [R95+URZ+0x22890], R106 ;  /* 0x0228906a5f00e5a7 */ /* 0x000e6400080c007f */
[----:B-1----:R-:W-:Y:S05]  /*23500*/  @!P6 BRA `(.L_x_11539) ;  /* 0xfffffffc00f0e947 */ /* 0x002fea000383ffff */
[----:B------:R-:W-:Y:S05]  /*23510*/  BRA `(.L_x_11911) ;  /* 0xfffffe0000187947 */ /* 0x000fea000383ffff */
.L_x_11557:
[----:B0-----:R0:W1:Y:S02]  /*23520*/  SYNCS.PHASECHK.TRANS64.TRYWAIT P5, [R95+URZ+0x22890], R106 ;  /* 0x0228906a5f0075a7 */ /* 0x00106400080a017f */
[----:B-1----:R-:W-:Y:S05]  /*23530*/  @!P5 NANOSLEEP.SYNCS 0x989680 ;  /* 0x009896800000d95d */ /* 0x002fea0003900000 */
[----:B------:R-:W1:Y:S02]  /*23540*/  @!P5 SYNCS.PHASECHK.TRANS64 P5, [R95+URZ+0x22890], R106 ;  /* 0x0228906a5f00d5a7 */ /* 0x000e6400080a007f */
[----:B-1----:R-:W-:Y:S05]  /*23550*/  @!P5 BRA `(.L_x_11557) ;  /* 0xfffffffc00f0d947 */ /* 0x002fea000383ffff */
[----:B------:R-:W-:Y:S05]  /*23560*/  BRA `(.L_x_11912) ;  /* 0xfffffe1000647947 */ /* 0x000fea000383ffff */
.L_x_11566:
[----:B0-----:R0:W1:Y:S02]  /*23570*/  SYNCS.PHASECHK.TRANS64.TRYWAIT P4, [R95+URZ+0x22890], R106 ;  /* 0x0228906a5f0075a7 */ /* 0x001064000808017f */
[----:B-1----:R-:W-:Y:S05]  /*23580*/  @!P4 NANOSLEEP.SYNCS 0x989680 ;  /* 0x009896800000c95d */ /* 0x002fea0003900000 */
[----:B------:R-:W1:Y:S02]  /*23590*/  @!P4 SYNCS.PHASECHK.TRANS64 P4, [R95+URZ+0x22890], R106 ;  /* 0x0228906a5f00c5a7 */ /* 0x000e64000808007f */
[----:B-1----:R-:W-:Y:S05]  /*235a0*/  @!P4 BRA `(.L_x_11566) ;  /* 0xfffffffc00f0c947 */ /* 0x002fea000383ffff */
[----:B------:R-:W-:Y:S05]  /*235b0*/  BRA `(.L_x_11913) ;  /* 0xfffffe20005c7947 */ /* 0x000fea000383ffff */
.L_x_11572:
[----:B--2---:R2:W3:Y:S02]  /*235c0*/  SYNCS.PHASECHK.TRANS64.TRYWAIT P3, [R95+URZ+0x228b0], R106 ;  /* 0x0228b06a5f0075a7 */ /* 0x0044e4000806017f */
[----:B---3--:R-:W-:Y:S05]  /*235d0*/  @!P3 NANOSLEEP.SYNCS 0x989680 ;  /* 0x009896800000b95d */ /* 0x008fea0003900000 */
[----:B------:R-:W3:Y:S02]  /*235e0*/  @!P3 SYNCS.PHASECHK.TRANS64 P3, [R95+URZ+0x228b0], R106 ;  /* 0x0228b06a5f00b5a7 */ /* 0x000ee4000806007f */
[----:B---3--:R-:W-:Y:S05]  /*235f0*/  @!P3 BRA `(.L_x_11572) ;  /* 0xfffffffc00f0b947 */ /* 0x008fea000383ffff */
[----:B------:R-:W-:Y:S05]  /*23600*/  BRA `(.L_x_11914) ;  /* 0xfffffe2000ec7947 */ /* 0x000fea000383ffff */
.L_x_11590:
[----:B------:R-:W-:Y:S01]  /*23610*/  BSSY B0, `(.L_x_11915) ;  /* 0x0000007000007945 */ /* 0x000fe20003800000 */
[----:B------:R-:W-:Y:S02]  /*23620*/  IMAD.MOV.U32 R12, RZ, RZ, RZ ;  /* 0x000000ffff0c7224 */ /* 0x000fe400078e00ff */
[----:B------:R-:W-:Y:S02]  /*23630*/  IMAD.MOV.U32 R11, RZ, RZ, 0x1f ;  /* 0x0000001fff0b7424 */ /* 0x000fe400078e00ff */
[----:B------:R-:W-:-:S07]  /*23640*/  IMAD.MOV.U32 R15, RZ, RZ, -0x1 ;  /* 0xffffffffff0f7424 */ /* 0x000fce00078e00ff */
[----:B-----5:R-:W-:Y:S05]  /*23650*/  WARPSYNC.COLLECTIVE R15, `(.L_x_11916) ;  /* 0x000000000f087348 */ /* 0x020fea0003c00000 */
[----:B------:R0:W1:Y:S02]  /*23660*/  SHFL.IDX P6, R14, R13, R12, R11 ;  /* 0x0000000c0d0e7389 */ /* 0x00006400000c000b */
[----:B01---5:R-:W-:Y:S01]  /*23670*/  ENDCOLLECTIVE ;  /* 0x000000000000791b */ /* 0x023fe20003800000 */
.L_x_11916:
[----:B------:R-:W-:Y:S05]  /*23680*/  BSYNC B0 ;  /* 0x0000000000007941 */ /* 0x000fea0003800000 */
.L_x_11915:
[----:B------:R-:W-:Y:S05]  /*23690*/  BRA `(.L_x_11917) ;  /* 0xfffffe3400407947 */ /* 0x000fea000383ffff */
.L_x_11602:
        /* <DEDUP_REMOVED lines=8> */
.L_x_11919:
[----:B------:R-:W-:Y:S05]  /*23720*/  BSYNC B1 ;  /* 0x0000000000017941 */ /* 0x000fea0003800000 */
.L_x_11918:
        /* <DEDUP_REMOVED lines=8> */
.L_x_11920:
[----:B------:R-:W-:Y:S02]  /*237b0*/  IMAD.MOV.U32 R13, RZ, RZ, R10 ;  /* 0x000000ffff0d7224 */ /* 0x000fe400078e000a */
[----:B------:R-:W-:-:S07]  /*237c0*/  IMAD.MOV.U32 R0, RZ, RZ, R14 ;  /* 0x000000ffff007224 */ /* 0x000fce00078e000e */
[----:B------:R-:W-:Y:S05]  /*237d0*/  WARPSYNC.COLLECTIVE R15, `(.L_x_11921) ;  /* 0x000000000f087348 */ /* 0x000fea0003c00000 */
[----:B------:R0:W1:Y:S02]  /*237e0*/  SHFL.IDX P6, R14, R13, R12, R11 ;  /* 0x0000000c0d0e7389 */ /* 0x00006400000c000b */
[----:B01----:R-:W-:Y:S01]  /*237f0*/  ENDCOLLECTIVE ;  /* 0x000000000000791b */ /* 0x003fe20003800000 */
.L_x_11921:
[----:B------:R-:W-:Y:S02]  /*23800*/  IMAD.MOV.U32 R13, RZ, RZ, R4 ;  /* 0x000000ffff0d7224 */ /* 0x000fe400078e0004 */
[----:B------:R-:W-:-:S07]  /*23810*/  IMAD.MOV.U32 R5, RZ, RZ, R14 ;  /* 0x000000ffff057224 */ /* 0x000fce00078e000e */
[----:B------:R-:W-:Y:S05]  /*23820*/  WARPSYNC.COLLECTIVE R15, `(.L_x_11922) ;  /* 0x000000000f087348 */ /* 0x000fea0003c00000 */
[----:B------:R0:W1:Y:S02]  /*23830*/  SHFL.IDX P6, R14, R13, R12, R11 ;  /* 0x0000000c0d0e7389 */ /* 0x00006400000c000b */
[----:B01----:R-:W-:Y:S01]  /*23840*/  ENDCOLLECTIVE ;  /* 0x000000000000791b */ /* 0x003fe20003800000 */
.L_x_11922:
[----:B------:R-:W-:Y:S05]  /*23850*/  BRA `(.L_x_11923) ;  /* 0xfffffe3800bc7947 */ /* 0x000fea000383ffff */
.L_x_11605:
[----:B------:R-:W-:Y:S01]  /*23860*/  BSSY B1, `(.L_x_11924) ;  /* 0x0000008000017945 */ /* 0x000fe20003800000 */
[----:B------:R-:W-:Y:S02]  /*23870*/  IMAD.MOV.U32 R13, RZ, RZ, R7 ;  /* 0x000000ffff0d7224 */ /* 0x000fe400078e0007 */
[----:B------:R-:W-:Y:S02]  /*23880*/  IMAD.MOV.U32 R12, RZ, RZ, 0x1 ;  /* 0x00000001ff0c7424 */ /* 0x000fe400078e00ff */
[----:B------:R-:W-:Y:S02]  /*23890*/  IMAD.MOV.U32 R11, RZ, RZ, 0x1c1f ;  /* 0x00001c1fff0b7424 */ /* 0x000fe400078e00ff */
[----:B------:R-:W-:-:S07]  /*238a0*/  IMAD.MOV.U32 R15, RZ, RZ, -0x1 ;  /* 0xffffffffff0f7424 */ /* 0x000fce00078e00ff */
[----:B-1----:R-:W-:Y:S05]  /*238b0*/  WARPSYNC.COLLECTIVE R15, `(.L_x_11925) ;  /* 0x000000000f087348 */ /* 0x002fea0003c00000 */
[----:B------:R0:W2:Y:S02]  /*238c0*/  SHFL.IDX P6, R14, R13, R12, R11 ;  /* 0x0000000c0d0e7389 */ /* 0x0000a400000c000b */
[----:B012---:R-:W-:Y:S01]  /*238d0*/  ENDCOLLECTIVE ;  /* 0x000000000000791b */ /* 0x007fe20003800000 */
.L_x_11925:
[----:B------:R-:W-:Y:S05]  /*238e0*/  BSYNC B1 ;  /* 0x0000000000017941 */ /* 0x000fea0003800000 */
.L_x_11924:
        /* <DEDUP_REMOVED lines=8> */
.L_x_11926:
[----:B------:R-:W-:Y:S02]  /*23970*/  IMAD.MOV.U32 R13, RZ, RZ, R10 ;  /* 0x000000ffff0d7224 */ /* 0x000fe400078e000a */
[----:B------:R-:W-:-:S07]  /*23980*/  IMAD.MOV.U32 R0, RZ, RZ, R14 ;  /* 0x000000ffff007224 */ /* 0x000fce00078e000e */
[----:B------:R-:W-:Y:S05]  /*23990*/  WARPSYNC.COLLECTIVE R15, `(.L_x_11927) ;  /* 0x000000000f087348 */ /* 0x000fea0003c00000 */
[----:B------:R0:W1:Y:S02]  /*239a0*/  SHFL.IDX P6, R14, R13, R12, R11 ;  /* 0x0000000c0d0e7389 */ /* 0x00006400000c000b */
[----:B01----:R-:W-:Y:S01]  /*239b0*/  ENDCOLLECTIVE ;  /* 0x000000000000791b */ /* 0x003fe20003800000 */
.L_x_11927:
[----:B------:R-:W-:Y:S02]  /*239c0*/  IMAD.MOV.U32 R13, RZ, RZ, R4 ;  /* 0x000000ffff0d7224 */ /* 0x000fe400078e0004 */
[----:B------:R-:W-:-:S07]  /*239d0*/  IMAD.MOV.U32 R5, RZ, RZ, R14 ;  /* 0x000000ffff057224 */ /* 0x000fce00078e000e */
[----:B------:R-:W-:Y:S05]  /*239e0*/  WARPSYNC.COLLECTIVE R15, `(.L_x_11928) ;  /* 0x000000000f087348 */ /* 0x000fea0003c00000 */
[----:B------:R0:W1:Y:S02]  /*239f0*/  SHFL.IDX P6, R14, R13, R12, R11 ;  /* 0x0000000c0d0e7389 */ /* 0x00006400000c000b */
[----:B01----:R-:W-:Y:S01]  /*23a00*/  ENDCOLLECTIVE ;  /* 0x000000000000791b */ /* 0x003fe20003800000 */
.L_x_11928:
[----:B------:R-:W-:Y:S01]  /*23a10*/  IMAD.MOV.U32 R4, RZ, RZ, R14 ;  /* 0x000000ffff047224 */ /* 0x000fe200078e000e */
[----:B------:R-:W-:Y:S06]  /*23a20*/  BRA `(.L_x_11929) ;  /* 0xfffffe3c00187947 */ /* 0x000fec000383ffff */
.L_x_11609:
[----:B0-----:R0:W1:Y:S02]  /*23a30*/  SYNCS.PHASECHK.TRANS64.TRYWAIT P0, [R19+URZ+0x22800], R36 ;  /* 0x02280024130075a7 */ /* 0x001064000800017f */
[----:B-1----:R-:W-:Y:S05]  /*23a40*/  @!P0 NANOSLEEP.SYNCS 0x989680 ;  /* 0x009896800000895d */ /* 0x002fea0003900000 */
[----:B------:R-:W1:Y:S02]  /*23a50*/  @!P0 SYNCS.PHASECHK.TRANS64 P0, [R19+URZ+0x22800], R36 ;  /* 0x02280024130085a7 */ /* 0x000e64000800007f */
[----:B-1----:R-:W-:Y:S05]  /*23a60*/  @!P0 BRA `(.L_x_11609) ;  /* 0xfffffffc00f08947 */ /* 0x002fea000383ffff */
[----:B------:R-:W-:Y:S05]  /*23a70*/  BRA `(.L_x_11930) ;  /* 0xfffffe3c00fc7947 */ /* 0x000fea000383ffff */
.L_x_11617:
[----:B------:R-:W1:Y:S01]  /*23a80*/  LDC R41, c[0x0][0x3f4] ;  /* 0x0000fd00ff297b82 */ /* 0x000e620000000800 */
[----:B------:R-:W-:Y:S01]  /*23a90*/  BSSY B1, `(.L_x_11931) ;  /* 0x0000008000017945 */ /* 0x000fe20003800000 */
[----:B0-----:R-:W-:Y:S02]  /*23aa0*/  IMAD.MOV.U32 R13, RZ, RZ, R26 ;  /* 0x000000ffff0d7224 */ /* 0x001fe400078e001a */
[----:B------:R-:W-:Y:S02]  /*23ab0*/  IMAD.MOV.U32 R12, RZ, RZ, RZ ;  /* 0x000000ffff0c7224 */ /* 0x000fe400078e00ff */
[----:B------:R-:W-:Y:S02]  /*23ac0*/  IMAD.MOV.U32 R11, RZ, RZ, 0x1c1f ;  /* 0x00001c1fff0b7424 */ /* 0x000fe400078e00ff */
[----:B------:R-:W-:-:S07]  /*23ad0*/  IMAD.MOV.U32 R15, RZ, RZ, -0x1 ;  /* 0xffffffffff0f7424 */ /* 0x000fce00078e00ff */
[----:B-1----:R-:W-:Y:S05]  /*23ae0*/  WARPSYNC.COLLECTIVE R15, `(.L_x_11932) ;  /* 0x000000000f087348 */ /* 0x002fea0003c00000 */
[----:B------:R0:W2:Y:S02]  /*23af0*/  SHFL.IDX P6, R14, R13, R12, R11 ;  /* 0x0000000c0d0e7389 */ /* 0x0000a400000c000b */
[----:B012---:R-:W-:Y:S01]  /*23b00*/  ENDCOLLECTIVE ;  /* 0x000000000000791b */ /* 0x007fe20003800000 */
.L_x_11932:
[----:B------:R-:W-:Y:S05]  /*23b10*/  BSYNC B1 ;  /* 0x0000000000017941 */ /* 0x000fea0003800000 */
.L_x_11931:
[----:B------:R-:W-:Y:S01]  /*23b20*/  IMAD.MOV.U32 R13, RZ, RZ, R25 ;  /* 0x000000ffff0d7224 */ /* 0x000fe200078e0019 */
[----:B------:R-:W-:Y:S01]  /*23b30*/  ISETP.GE.AND P0, PT, R16, R41, PT ;  /* 0x000000291000720c */ /* 0x000fe20003f06270 */
[----:B------:R-:W-:Y:S02]  /*23b40*/  IMAD.MOV.U32 R12, RZ, RZ, RZ ;  /* 0x000000ffff0c7224 */ /* 0x000fe400078e00ff */
[----:B------:R-:W-:Y:S02]  /*23b50*/  IMAD.MOV.U32 R11, RZ, RZ, 0x1c1f ;  /* 0x00001c1fff0b7424 */ /* 0x000fe400078e00ff */
[----:B------:R-:W-:Y:S02]  /*23b60*/  IMAD.MOV.U32 R15, RZ, RZ, -0x1 ;  /* 0xffffffffff0f7424 */ /* 0x000fe400078e00ff */
[----:B------:R-:W-:Y:S02]  /*23b70*/  IMAD.MOV.U32 R0, RZ, RZ, R14 ;  /* 0x000000ffff007224 */ /* 0x000fe400078e000e */
[----:B------:R-:W-:-:S07]  /*23b80*/  IMAD R36, R207, R36, RZ ;  /* 0x00000024cf247224 */ /* 0x000fce00078e02ff */
[----:B------:R-:W-:Y:S05]  /*23b90*/  WARPSYNC.COLLECTIVE R15, `(.L_x_11933) ;  /* 0x000000000f087348 */ /* 0x000fea0003c00000 */
[----:B------:R0:W1:Y:S02]  /*23ba0*/  SHFL.IDX P6, R14, R13, R12, R11 ;  /* 0x0000000c0d0e7389 */ /* 0x00006400000c000b */
[----:B01----:R-:W-:Y:S01]  /*23bb0*/  ENDCOLLECTIVE ;  /* 0x000000000000791b */ /* 0x003fe20003800000 */
.L_x_11933:
[----:B------:R-:W-:Y:S01]  /*23bc0*/  ISETP.GE.OR P1, PT, R39, R36, P0 ;  /* 0x000000242700720c */ /* 0x000fe20000726670 */
[----:B------:R-:W-:-:S12]  /*23bd0*/  IMAD.MOV.U32 R13, RZ, RZ, R24 ;  /* 0x000000ffff0d7224 */ /* 0x000fd800078e0018 */
[C---:B------:R-:W-:Y:S01]  /*23be0*/  @!P1 IMAD.SHL.U32 R5, R16.reuse, 0x2, RZ ;  /* 0x0000000210059824 */ /* 0x040fe200078e00ff */
[----:B------:R-:W-:Y:S01]  /*23bf0*/  @!P1 SHF.L.U64.HI R21, R16, 0x1, R43 ;  /* 0x0000000110159819 */ /* 0x000fe2000001022b */
[----:B------:R-:W-:-:S07]  /*23c00*/  IMAD.MOV.U32 R3, RZ, RZ, R14 ;  /* 0x000000ffff037224 */ /* 0x000fce00078e000e */
[----:B------:R-:W-:Y:S05]  /*23c10*/  WARPSYNC.COLLECTIVE R15, `(.L_x_11934) ;  /* 0x000000000f087348 */ /* 0x000fea0003c00000 */
[----:B------:R0:W1:Y:S02]  /*23c20*/  SHFL.IDX P6, R14, R13, R12, R11 ;  /* 0x0000000c0d0e7389 */ /* 0x00006400000c000b */
[----:B01----:R-:W-:Y:S01]  /*23c30*/  ENDCOLLECTIVE ;  /* 0x000000000000791b */ /* 0x003fe20003800000 */
.L_x_11934:
[----:B------:R-:W-:-:S05]  /*23c40*/  @!P1 IADD3 R6, P2, R3, R5, RZ ;  /* 0x0000000503069210 */ /* 0x000fca0007f5e0ff */
[----:B------:R-:W-:Y:S02]  /*23c50*/  @!P1 IMAD.X R7, R0, 0x1, R21, P2 ;  /* 0x0000000100079824 */ /* 0x000fe400010e0615 */
[----:B------:R-:W-:Y:S02]  /*23c60*/  IMAD.MOV.U32 R13, RZ, RZ, R27 ;  /* 0x000000ffff0d7224 */ /* 0x000fe400078e001b */
[----:B------:R-:W-:-:S07]  /*23c70*/  IMAD.MOV.U32 R4, RZ, RZ, R14 ;  /* 0x000000ffff047224 */ /* 0x000fce00078e000e */
[----:B------:R-:W-:Y:S05]  /*23c80*/  WARPSYNC.COLLECTIVE R15, `(.L_x_11935) ;  /* 0x000000000f087348 */ /* 0x000fea0003c00000 */
[----:B------:R0:W1:Y:S02]  /*23c90*/  SHFL.IDX P6, R14, R13, R12, R11 ;  /* 0x0000000c0d0e7389 */ /* 0x00006400000c000b */
[----:B01----:R-:W-:Y:S01]  /*23ca0*/  ENDCOLLECTIVE ;  /* 0x000000000000791b */ /* 0x003fe20003800000 */
.L_x_11935:
[----:B------:R-:W2:Y:S01]  /*23cb0*/  @!P1 LD.E.128 R8, desc[UR38][R6.64] ;  /* 0x0000002606089980 */ /* 0x000ea2000c101d00 */
[----:B------:R-:W-:-:S05]  /*23cc0*/  @!P1 IADD3 R14, P2, R14, R5, RZ ;  /* 0x000000050e0e9210 */ /* 0x000fca0007f5e0ff */
[----:B------:R-:W-:-:S04]  /*23cd0*/  @!P1 IMAD.X R3, R4, 0x1, R21, P2 ;  /* 0x0000000104039824 */ /* 0x000fc800010e0615 */
[----:B------:R-:W-:-:S05]  /*23ce0*/  @!P1 IMAD.MOV.U32 R15, RZ, RZ, R3 ;  /* 0x000000ffff0f9224 */ /* 0x000fca00078e0003 */
[----:B------:R0:W5:Y:S01]  /*23cf0*/  @!P1 LD.E.128 R4, desc[UR38][R14.64] ;  /* 0x000000260e049980 */ /* 0x000162000c101d00 */
[----:B------:R-:W-:Y:S01]  /*23d00*/  CS2R R28, SRZ ;  /* 0x00000000001c7805 */ /* 0x000fe2000001ff00 */
[----:B------:R-:W-:Y:S01]  /*23d10*/  IMAD.MOV.U32 R13, RZ, RZ, R26 ;  /* 0x000000ffff0d7224 */ /* 0x000fe200078e001a */
[----:B------:R-:W-:Y:S01]  /*23d20*/  CS2R R20, SRZ ;  /* 0x0000000000147805 */ /* 0x000fe2000001ff00 */
[----:B------:R-:W-:Y:S01]  /*23d30*/  IMAD.MOV.U32 R12, RZ, RZ, 0x1 ;  /* 0x00000001ff0c7424 */ /* 0x000fe200078e00ff */
[----:B------:R-:W-:Y:S02]  /*23d40*/  CS2R R30, SRZ ;  /* 0x00000000001e7805 */ /* 0x000fe4000001ff00 */
[----:B------:R-:W-:Y:S01]  /*23d50*/  CS2R R32, SRZ ;  /* 0x0000000000207805 */ /* 0x000fe2000001ff00 */
[----:B0-----:R-:W-:Y:S02]  /*23d60*/  IMAD.MOV.U32 R15, RZ, RZ, -0x1 ;  /* 0xffffffffff0f7424 */ /* 0x001fe400078e00ff */
[----:B--2---:R-:W-:-:S02]  /*23d70*/  @!P1 IMAD.MOV.U32 R29, RZ, RZ, R11 ;  /* 0x000000ffff1d9224 */ /* 0x004fc400078e000b */
[----:B------:R-:W-:Y:S02]  /*23d80*/  IMAD.MOV.U32 R11, RZ, RZ, 0x1c1f ;  /* 0x00001c1fff0b7424 */ /* 0x000fe400078e00ff */
[----:B------:R-:W-:Y:S02]  /*23d90*/  @!P1 IMAD.MOV.U32 R20, RZ, RZ, R8 ;  /* 0x000000ffff149224 */ /* 0x000fe400078e0008 */
[----:B------:R-:W-:-:S07]  /*23da0*/  @!P1 IMAD.MOV.U32 R21, RZ, RZ, R9 ;  /* 0x000000ffff159224 */ /* 0x000fce00078e0009 */
[----:B-----5:R-:W-:Y:S05]  /*23db0*/  WARPSYNC.COLLECTIVE R15, `(.L_x_11936) ;  /* 0x000000000f087348 */ /* 0x020fea0003c00000 */
[----:B------:R0:W1:Y:S02]  /*23dc0*/  SHFL.IDX P6, R14, R13, R12, R11 ;  /* 0x0000000c0d0e7389 */ /* 0x00006400000c000b */
[----:B01---5:R-:W-:Y:S01]  /*23dd0*/  ENDCOLLECTIVE ;  /* 0x000000000000791b */ /* 0x023fe20003800000 */
.L_x_11936:
[----:B------:R-:W-:Y:S02]  /*23de0*/  IMAD.MOV.U32 R0, RZ, RZ, R20 ;  /* 0x000000ffff007224 */ /* 0x000fe400078e0014 */
[----:B------:R-:W-:Y:S02]  /*23df0*/  IMAD.MOV.U32 R3, RZ, RZ, R21 ;  /* 0x000000ffff037224 */ /* 0x000fe400078e0015 */
[----:B------:R-:W-:Y:S01]  /*23e00*/  @!P1 IMAD.MOV.U32 R28, RZ, RZ, R10 ;  /* 0x000000ffff1c9224 */ /* 0x000fe200078e000a */
[----:B------:R-:W-:Y:S01]  /*23e10*/  PRMT R53, R53, 0x5410, R0 ;  /* 0x0000541035357816 */ /* 0x000fe20000000000 */
[----:B------:R-:W-:Y:S01]  /*23e20*/  IMAD.MOV.U32 R9, RZ, RZ, R29 ;  /* 0x000000ffff097224 */ /* 0x000fe200078e001d */
[----:B------:R-:W-:Y:S01]  /*23e30*/  PRMT R40, R40, 0x5410, R3 ;  /* 0x0000541028287816 */ /* 0x000fe20000000003 */
[----:B------:R-:W-:Y:S02]  /*23e40*/  IMAD.MOV.U32 R8, RZ, RZ, R28 ;  /* 0x000000ffff087224 */ /* 0x000fe400078e001c */
[----:B------:R-:W-:-:S03]  /*23e50*/  IMAD.MOV.U32 R13, RZ, RZ, R25 ;  /* 0x000000ffff0d7224 */ /* 0x000fc600078e0019 */
[----:B------:R-:W-:Y:S01]  /*23e60*/  PRMT R35, R8, 0x5410, R9 ;  /* 0x0000541008237816 */ /* 0x000fe20000000009 */
[----:B------:R-:W-:Y:S02]  /*23e70*/  @!P1 IMAD.MOV.U32 R30, RZ, RZ, R4 ;  /* 0x000000ffff1e9224 */ /* 0x000fe400078e0004 */
[----:B------:R-:W-:Y:S02]  /*23e80*/  @!P1 IMAD.MOV.U32 R31, RZ, RZ, R5 ;  /* 0x000000ffff1f9224 */ /* 0x000fe400078e0005 */
[----:B------:R-:W-:Y:S02]  /*23e90*/  @!P1 IMAD.MOV.U32 R33, RZ, RZ, R7 ;  /* 0x000000ffff219224 */ /* 0x000fe400078e0007 */
[----:B------:R-:W-:Y:S02]  /*23ea0*/  @!P1 IMAD.MOV.U32 R32, RZ, RZ, R6 ;  /* 0x000000ffff209224 */ /* 0x000fe400078e0006 */
[----:B------:R-:W-:-:S07]  /*23eb0*/  IMAD.MOV.U32 R0, RZ, RZ, R14 ;  /* 0x000000ffff007224 */ /* 0x000fce00078e000e */
[----:B------:R-:W-:Y:S05]  /*23ec0*/  WARPSYNC.COLLECTIVE R15, `(.L_x_11937) ;  /* 0x000000000f087348 */ /* 0x000fea0003c00000 */
[----:B------:R0:W1:Y:S02]  /*23ed0*/  SHFL.IDX P6, R14, R13, R12, R11 ;  /* 0x0000000c0d0e7389 */ /* 0x00006400000c000b */
[----:B01----:R-:W-:Y:S01]  /*23ee0*/  ENDCOLLECTIVE ;  /* 0x000000000000791b */ /* 0x003fe20003800000 */
.L_x_11937:
[----:B------:R-:W-:Y:S02]  /*23ef0*/  IMAD.MOV.U32 R4, RZ, RZ, R30 ;  /* 0x000000ffff047224 */ /* 0x000fe400078e001e */
[----:B------:R-:W-:Y:S02]  /*23f00*/  IMAD.MOV.U32 R5, RZ, RZ, R31 ;  /* 0x000000ffff057224 */ /* 0x000fe400078e001f */
[----:B------:R-:W-:Y:S02]  /*23f10*/  IMAD.MOV.U32 R7, RZ, RZ, R33 ;  /* 0x000000ffff077224 */ /* 0x000fe400078e0021 */
[----:B------:R-:W-:Y:S01]  /*23f20*/  IMAD.MOV.U32 R6, RZ, RZ, R32 ;  /* 0x000000ffff067224 */ /* 0x000fe200078e0020 */
[----:B------:R-:W-:Y:S02]  /*23f30*/  PRMT R40, R5, 0x7610, R40 ;  /* 0x0000761005287816 */ /* 0x000fe40000000028 */
[----:B------:R-:W-:Y:S02]  /*23f40*/  PRMT R46, R4, 0x5410, R7 ;  /* 0x00005410042e7816 */ /* 0x000fe40000000007 */
[----:B------:R-:W-:-:S02]  /*23f50*/  CS2R R4, SRZ ;  /* 0x0000000000047805 */ /* 0x000fc4000001ff00 */
[----:B------:R-:W-:Y:S01]  /*23f60*/  PRMT R53, R6, 0x7610, R53 ;  /* 0x0000761006357816 */ /* 0x000fe20000000035 */
[----:B------:R-:W-:Y:S02]  /*23f70*/  IMAD.MOV.U32 R13, RZ, RZ, R24 ;  /* 0x000000ffff0d7224 */ /* 0x000fe400078e0018 */
[----:B------:R-:W-:-:S07]  /*23f80*/  IMAD.MOV.U32 R3, RZ, RZ, R14 ;  /* 0x000000ffff037224 */ /* 0x000fce00078e000e */
[----:B------:R-:W-:Y:S05]  /*23f90*/  WARPSYNC.COLLECTIVE R15, `(.L_x_11938) ;  /* 0x000000000f087348 */ /* 0x000fea0003c00000 */
[----:B------:R0:W1:Y:S02]  /*23fa0*/  SHFL.IDX P6, R14, R13, R12, R11 ;  /* 0x0000000c0d0e7389 */ /* 0x00006400000c000b */
[----:B01----:R-:W-:Y:S01]  /*23fb0*/  ENDCOLLECTIVE ;  /* 0x000000000000791b */ /* 0x003fe20003800000 */
.L_x_11938:
[----:B------:R-:W-:Y:S02]  /*23fc0*/  IMAD.MOV.U32 R13, RZ, RZ, R27 ;  /* 0x000000ffff0d7224 */ /* 0x000fe400078e001b */
[----:B------:R-:W-:-:S07]  /*23fd0*/  IMAD.MOV.U32 R24, RZ, RZ, R14 ;  /* 0x000000ffff187224 */ /* 0x000fce00078e000e */
[----:B------:R-:W-:Y:S05]  /*23fe0*/  WARPSYNC.COLLECTIVE R15, `(.L_x_11939) ;  /* 0x000000000f087348 */ /* 0x000fea0003c00000 */
[----:B------:R0:W1:Y:S02]  /*23ff0*/  SHFL.IDX P6, R14, R13, R12, R11 ;  /* 0x0000000c0d0e7389 */ /* 0x00006400000c000b */
[----:B01----:R-:W-:Y:S01]  /*24000*/  ENDCOLLECTIVE ;  /* 0x000000000000791b */ /* 0x003fe20003800000 */
.L_x_11939:
[----:B------:R-:W-:Y:S05]  /*24010*/  BRA `(.L_x_11940) ;  /* 0xfffffe4800c87947 */ /* 0x000fea000383ffff */
.L_x_11621:
[----:B0-----:R0:W1:Y:S02]  /*24020*/  SYNCS.PHASECHK.TRANS64.TRYWAIT P1, [R19+URZ+0x22800], R12 ;  /* 0x0228000c130075a7 */ /* 0x001064000802017f */
[----:B-1----:R-:W-:Y:S05]  /*24030*/  @!P1 NANOSLEEP.SYNCS 0x989680 ;  /* 0x009896800000995d */ /* 0x002fea0003900000 */
[----:B------:R-:W1:Y:S02]  /*24040*/  @!P1 SYNCS.PHASECHK.TRANS64 P1, [R19+URZ+0x22800], R12 ;  /* 0x0228000c130095a7 */ /* 0x000e64000802007f */
[----:B-1----:R-:W-:Y:S05]  /*24050*/  @!P1 BRA `(.L_x_11621) ;  /* 0xfffffffc00f09947 */ /* 0x002fea000383ffff */
[----:B------:R-:W-:Y:S05]  /*24060*/  BRA `(.L_x_11941) ;  /* 0xfffffe4c00547947 */ /* 0x000fea000383ffff */
.L_x_11627:
[----:B---3--:R3:W4:Y:S02]  /*24070*/  SYNCS.PHASECHK.TRANS64.TRYWAIT P1, [R4+URZ+0x22830], R73 ;  /* 0x02283049040075a7 */ /* 0x008724000802017f */
[----:B----4-:R-:W-:Y:S05]  /*24080*/  @!P1 NANOSLEEP.SYNCS 0x989680 ;  /* 0x009896800000995d */ /* 0x010fea0003900000 */
[----:B------:R-:W4:Y:S02]  /*24090*/  @!P1 SYNCS.PHASECHK.TRANS64 P1, [R4+URZ+0x22830], R73 ;  /* 0x02283049040095a7 */ /* 0x000f24000802007f */
[----:B----4-:R-:W-:Y:S05]  /*240a0*/  @!P1 BRA `(.L_x_11627) ;  /* 0xfffffffc00f09947 */ /* 0x010fea000383ffff */
[----:B------:R-:W-:Y:S05]  /*240b0*/  BRA `(.L_x_11626) ;  /* 0xfffffe5800c87947 */ /* 0x000fea000383ffff */
.L_x_11640:
[----:B-1----:R1:W2:Y:S02]  /*240c0*/  SYNCS.PHASECHK.TRANS64.TRYWAIT P1, [R4+URZ+0x22850], R73 ;  /* 0x02285049040075a7 */ /* 0x0022a4000802017f */
[----:B--2---:R-:W-:Y:S05]  /*240d0*/  @!P1 NANOSLEEP.SYNCS 0x989680 ;  /* 0x009896800000995d */ /* 0x004fea0003900000 */
[----:B------:R-:W2:Y:S02]  /*240e0*/  @!P1 SYNCS.PHASECHK.TRANS64 P1, [R4+URZ+0x22850], R73 ;  /* 0x02285049040095a7 */ /* 0x000ea4000802007f */
[----:B--2---:R-:W-:Y:S05]  /*240f0*/  @!P1 BRA `(.L_x_11640) ;  /* 0xfffffffc00f09947 */ /* 0x004fea000383ffff */
[----:B------:R-:W-:Y:S05]  /*24100*/  BRA `(.L_x_11639) ;  /* 0xfffffe7c00bc7947 */ /* 0x000fea000383ffff */
.L_x_11649:
[----:B-1----:R1:W2:Y:S02]  /*24110*/  SYNCS.PHASECHK.TRANS64.TRYWAIT P1, [R200+URZ+0x22830], R201 ;  /* 0x022830c9c80075a7 */ /* 0x0022a4000802017f */
[----:B--2---:R-:W-:Y:S05]  /*24120*/  @!P1 NANOSLEEP.SYNCS 0x989680 ;  /* 0x009896800000995d */ /* 0x004fea0003900000 */
[----:B------:R-:W2:Y:S02]  /*24130*/  @!P1 SYNCS.PHASECHK.TRANS64 P1, [R200+URZ+0x22830], R201 ;  /* 0x022830c9c80095a7 */ /* 0x000ea4000802007f */
[----:B--2---:R-:W-:Y:S05]  /*24140*/  @!P1 BRA `(.L_x_11649) ;  /* 0xfffffffc00f09947 */ /* 0x004fea000383ffff */
[----:B------:R-:W-:Y:S05]  /*24150*/  BRA `(.L_x_11648) ;  /* 0xfffffe8400a07947 */ /* 0x000fea000383ffff */
.L_x_11662:
[----:B---3--:R3:W4:Y:S02]  /*24160*/  SYNCS.PHASECHK.TRANS64.TRYWAIT P1, [R200+URZ+0x22850], R201 ;  /* 0x022850c9c80075a7 */ /* 0x008724000802017f */
[----:B----4-:R-:W-:Y:S05]  /*24170*/  @!P1 NANOSLEEP.SYNCS 0x989680 ;  /* 0x009896800000995d */ /* 0x010fea0003900000 */
[----:B------:R-:W4:Y:S02]  /*24180*/  @!P1 SYNCS.PHASECHK.TRANS64 P1, [R200+URZ+0x22850], R201 ;  /* 0x022850c9c80095a7 */ /* 0x000f24000802007f */
[----:B----4-:R-:W-:Y:S05]  /*24190*/  @!P1 BRA `(.L_x_11662) ;  /* 0xfffffffc00f09947 */ /* 0x010fea000383ffff */
[----:B------:R-:W-:Y:S05]  /*241a0*/  BRA `(.L_x_11661) ;  /* 0xfffffeb000b87947 */ /* 0x000fea000383ffff */
.L_x_11672:
[----:B-1----:R1:W2:Y:S02]  /*241b0*/  SYNCS.PHASECHK.TRANS64.TRYWAIT P2, [R4+URZ+0x22830], R216 ;  /* 0x022830d8040075a7 */ /* 0x0022a4000804017f */
[----:B--2---:R-:W-:Y:S05]  /*241c0*/  @!P2 NANOSLEEP.SYNCS 0x989680 ;  /* 0x009896800000a95d */ /* 0x004fea0003900000 */
[----:B------:R-:W2:Y:S02]  /*241d0*/  @!P2 SYNCS.PHASECHK.TRANS64 P2, [R4+URZ+0x22830], R216 ;  /* 0x022830d80400a5a7 */ /* 0x000ea4000804007f */
[----:B--2---:R-:W-:Y:S05]  /*241e0*/  @!P2 BRA `(.L_x_11672) ;  /* 0xfffffffc00f0a947 */ /* 0x004fea000383ffff */
[----:B------:R-:W-:Y:S05]  /*241f0*/  BRA `(.L_x_11671) ;  /* 0xfffffeb800ac7947 */ /* 0x000fea000383ffff */
.L_x_11677:
[----:B--2---:R2:W3:Y:S02]  /*24200*/  SYNCS.PHASECHK.TRANS64.TRYWAIT P2, [R4+URZ+0x22850], R216 ;  /* 0x022850d8040075a7 */ /* 0x0044e4000804017f */
[----:B---3--:R-:W-:Y:S05]  /*24210*/  @!P2 NANOSLEEP.SYNCS 0x989680 ;  /* 0x009896800000a95d */ /* 0x008fea0003900000 */
[----:B------:R-:W3:Y:S02]  /*24220*/  @!P2 SYNCS.PHASECHK.TRANS64 P2, [R4+URZ+0x22850], R216 ;  /* 0x022850d80400a5a7 */ /* 0x000ee4000804007f */
[----:B---3--:R-:W-:Y:S05]  /*24230*/  @!P2 BRA `(.L_x_11677) ;  /* 0xfffffffc00f0a947 */ /* 0x008fea000383ffff */
[----:B------:R-:W-:Y:S05]  /*24240*/  BRA `(.L_x_11676) ;  /* 0xfffffed400107947 */ /* 0x000fea000383ffff */
.L_x_11683:
[----:B-1----:R1:W2:Y:S02]  /*24250*/  SYNCS.PHASECHK.TRANS64.TRYWAIT P1, [R11+URZ+0x22830], R200 ;  /* 0x022830c80b0075a7 */ /* 0x0022a4000802017f */
[----:B--2---:R-:W-:Y:S05]  /*24260*/  @!P1 NANOSLEEP.SYNCS 0x989680 ;  /* 0x009896800000995d */ /* 0x004fea0003900000 */
[----:B------:R-:W2:Y:S02]  /*24270*/  @!P1 SYNCS.PHASECHK.TRANS64 P1, [R11+URZ+0x22830], R200 ;  /* 0x022830c80b0095a7 */ /* 0x000ea4000802007f */
[----:B--2---:R-:W-:Y:S05]  /*24280*/  @!P1 BRA `(.L_x_11683) ;  /* 0xfffffffc00f09947 */ /* 0x004fea000383ffff */
[----:B------:R-:W-:Y:S05]  /*24290*/  BRA `(.L_x_11682) ;  /* 0xfffffed8004c7947 */ /* 0x000fea000383ffff */
.L_x_11696:
[----:B---3--:R3:W4:Y:S02]  /*242a0*/  SYNCS.PHASECHK.TRANS64.TRYWAIT P1, [R11+URZ+0x22850], R200 ;  /* 0x022850c80b0075a7 */ /* 0x008724000802017f */
[----:B----4-:R-:W-:Y:S05]  /*242b0*/  @!P1 NANOSLEEP.SYNCS 0x989680 ;  /* 0x009896800000995d */ /* 0x010fea0003900000 */
[----:B------:R-:W4:Y:S02]  /*242c0*/  @!P1 SYNCS.PHASECHK.TRANS64 P1, [R11+URZ+0x22850], R200 ;  /* 0x022850c80b0095a7 */ /* 0x000f24000802007f */
[----:B----4-:R-:W-:Y:S05]  /*242d0*/  @!P1 BRA `(.L_x_11696) ;  /* 0xfffffffc00f09947 */ /* 0x010fea000383ffff */
[----:B------:R-:W-:Y:S05]  /*242e0*/  BRA `(.L_x_11695) ;  /* 0xffffff0400547947 */ /* 0x000fea000383ffff */
.L_x_11702:
[----:B------:R-:W-:Y:S02]  /*242f0*/  IMAD.MOV.U32 R13, RZ, RZ, R21 ;  /* 0x000000ffff0d7224 */ /* 0x000fe400078e0015 */
[----:B------:R-:W-:Y:S02]  /*24300*/  IMAD.MOV.U32 R12, RZ, RZ, RZ ;  /* 0x000000ffff0c7224 */ /* 0x000fe400078e00ff */
[----:B------:R-:W-:Y:S02]  /*24310*/  IMAD.MOV.U32 R11, RZ, RZ, 0x181f ;  /* 0x0000181fff0b7424 */ /* 0x000fe400078e00ff */
[----:B------:R-:W-:-:S07]  /*24320*/  IMAD.MOV.U32 R15, RZ, RZ, -0x1 ;  /* 0xffffffffff0f7424 */ /* 0x000fce00078e00ff */
[----:B0----5:R-:W-:Y:S05]  /*24330*/  WARPSYNC.COLLECTIVE R15, `(.L_x_11942) ;  /* 0x000000000f087348 */ /* 0x021fea0003c00000 */
[----:B------:R1:W2:Y:S02]  /*24340*/  SHFL.IDX P6, R14, R13, R12, R11 ;  /* 0x0000000c0d0e7389 */ /* 0x0002a400000c000b */
[----:B012--5:R-:W-:Y:S01]  /*24350*/  ENDCOLLECTIVE ;  /* 0x000000000000791b */ /* 0x027fe20003800000 */
.L_x_11942:
[----:B------:R-:W-:Y:S02]  /*24360*/  IMAD.MOV.U32 R13, RZ, RZ, R20 ;  /* 0x000000ffff0d7224 */ /* 0x000fe400078e0014 */
[----:B------:R-:W-:-:S07]  /*24370*/  IMAD.MOV.U32 R3, RZ, RZ, R14 ;  /* 0x000000ffff037224 */ /* 0x000fce00078e000e */
[----:B------:R-:W-:Y:S05]  /*24380*/  WARPSYNC.COLLECTIVE R15, `(.L_x_11943) ;  /* 0x000000000f087348 */ /* 0x000fea0003c00000 */
[----:B------:R0:W1:Y:S02]  /*24390*/  SHFL.IDX P6, R14, R13, R12, R11 ;  /* 0x0000000c0d0e7389 */ /* 0x00006400000c000b */
[----:B01----:R-:W-:Y:S01]  /*243a0*/  ENDCOLLECTIVE ;  /* 0x000000000000791b */ /* 0x003fe20003800000 */
.L_x_11943:
[----:B------:R-:W-:Y:S05]  /*243b0*/  BRA `(.L_x_11944) ;  /* 0xffffff2c00647947 */ /* 0x000fea000383ffff */
.L_x_11705:
        /* <DEDUP_REMOVED lines=8> */
.L_x_11946:
[----:B------:R-:W-:Y:S05]  /*24440*/  BSYNC B1 ;  /* 0x0000000000017941 */ /* 0x000fea0003800000 */
.L_x_11945:
        /* <DEDUP_REMOVED lines=8> */
.L_x_11947:
[----:B------:R-:W-:Y:S05]  /*244d0*/  BRA `(.L_x_11948) ;  /* 0xffffff2c00a07947 */ /* 0x000fea000383ffff */
.L_x_11708:
        /* <DEDUP_REMOVED lines=8> */
.L_x_11950:
[----:B------:R-:W-:Y:S05]  /*24560*/  BSYNC B1 ;  /* 0x0000000000017941 */ /* 0x000fea0003800000 */
.L_x_11949:
        /* <DEDUP_REMOVED lines=8> */
.L_x_11951:
[----:B------:R-:W-:Y:S05]  /*245f0*/  BRA `(.L_x_11952) ;  /* 0xffffff2c00cc7947 */ /* 0x000fea000383ffff */
.L_x_11711:
[----:B------:R-:W-:Y:S01]  /*24600*/  BSSY B1, `(.L_x_11953) ;  /* 0x0000008000017945 */ /* 0x000fe20003800000 */
[----:B------:R-:W-:Y:S02]  /*24610*/  IMAD.MOV.U32 R13, RZ, RZ, R21 ;  /* 0x000000ffff0d7224 */ /* 0x000fe400078e0015 */
[----:B------:R-:W-:Y:S02]  /*24620*/  IMAD.MOV.U32 R12, RZ, RZ, 0x3 ;  /* 0x00000003ff0c7424 */ /* 0x000fe400078e00ff */
[----:B------:R-:W-:Y:S02]  /*24630*/  IMAD.MOV.U32 R11, RZ, RZ, 0x181f ;  /* 0x0000181fff0b7424 */ /* 0x000fe400078e00ff */
[----:B----4-:R-:W-:-:S07]  /*24640*/  IMAD.MOV.U32 R15, RZ, RZ, -0x1 ;  /* 0xffffffffff0f7424 */ /* 0x010fce00078e00ff */
[----:B0123--:R-:W-:Y:S05]  /*24650*/  WARPSYNC.COLLECTIVE R15, `(.L_x_11954) ;  /* 0x000000000f087348 */ /* 0x00ffea0003c00000 */
[----:B--2---:R2:W4:Y:S02]  /*24660*/  SHFL.IDX P6, R14, R13, R12, R11 ;  /* 0x0000000c0d0e7389 */ /* 0x00452400000c000b */
[----:B01234-:R-:W-:Y:S01]  /*24670*/  ENDCOLLECTIVE ;  /* 0x000000000000791b */ /* 0x01ffe20003800000 */
.L_x_11954:
[----:B------:R-:W-:Y:S05]  /*24680*/  BSYNC B1 ;  /* 0x0000000000017941 */ /* 0x000fea0003800000 */
.L_x_11953:
        /* <DEDUP_REMOVED lines=8> */
.L_x_11955:
[----:B------:R-:W-:Y:S05]  /*24710*/  BRA `(.L_x_11956) ;  /* 0xffffff2c00f87947 */ /* 0x000fea000383ffff */
.L_x_11713:
[----:B------:R-:W-:Y:S02]  /*24720*/  IMAD.MOV.U32 R13, RZ, RZ, R6 ;  /* 0x000000ffff0d7224 */ /* 0x000fe400078e0006 */
[----:B------:R-:W-:Y:S02]  /*24730*/  IMAD.MOV.U32 R12, RZ, RZ, RZ ;  /* 0x000000ffff0c7224 */ /* 0x000fe400078e00ff */
[----:B------:R-:W-:Y:S02]  /*24740*/  IMAD.MOV.U32 R11, RZ, RZ, 0x1c1f ;  /* 0x00001c1fff0b7424 */ /* 0x000fe400078e00ff */
[----:B------:R-:W-:-:S07]  /*24750*/  IMAD.MOV.U32 R15, RZ, RZ, -0x1 ;  /* 0xffffffffff0f7424 */ /* 0x000fce00078e00ff */
[----:B------:R-:W-:Y:S05]  /*24760*/  WARPSYNC.COLLECTIVE R15, `(.L_x_11957) ;  /* 0x000000000f087348 */ /* 0x000fea0003c00000 */
[----:B------:R0:W1:Y:S02]  /*24770*/  SHFL.IDX P6, R14, R13, R12, R11 ;  /* 0x0000000c0d0e7389 */ /* 0x00006400000c000b */
[----:B01----:R-:W-:Y:S01]  /*24780*/  ENDCOLLECTIVE ;  /* 0x000000000000791b */ /* 0x003fe20003800000 */
.L_x_11957:
[----:B------:R-:W-:Y:S02]  /*24790*/  IMAD.MOV.U32 R13, RZ, RZ, R3 ;  /* 0x000000ffff0d7224 */ /* 0x000fe400078e0003 */
[----:B------:R-:W-:-:S07]  /*247a0*/  IMAD.MOV.U32 R10, RZ, RZ, R14 ;  /* 0x000000ffff0a7224 */ /* 0x000fce00078e000e */
[----:B------:R-:W-:Y:S05]  /*247b0*/  WARPSYNC.COLLECTIVE R15, `(.L_x_11958) ;  /* 0x000000000f087348 */ /* 0x000fea0003c00000 */
[----:B------:R0:W1:Y:S02]  /*247c0*/  SHFL.IDX P6, R14, R13, R12, R11 ;  /* 0x0000000c0d0e7389 */ /* 0x00006400000c000b */
[----:B01----:R-:W-:Y:S01]  /*247d0*/  ENDCOLLECTIVE ;  /* 0x000000000000791b */ /* 0x003fe20003800000 */
.L_x_11958:
[----:B------:R-:W-:Y:S01]  /*247e0*/  IMAD.MOV.U32 R11, RZ, RZ, R14 ;  /* 0x000000ffff0b7224 */ /* 0x000fe200078e000e */
[----:B------:R-:W-:Y:S06]  /*247f0*/  BRA `(.L_x_11959) ;  /* 0xffffff3000dc7947 */ /* 0x000fec000383ffff */
.L_x_11716:
        /* <DEDUP_REMOVED lines=8> */
.L_x_11961:
[----:B------:R-:W-:Y:S05]  /*24880*/  BSYNC B1 ;  /* 0x0000000000017941 */ /* 0x000fea0003800000 */
.L_x_11960:
        /* <DEDUP_REMOVED lines=8> */
.L_x_11962:
[----:B------:R-:W-:Y:S05]  /*24910*/  BRA `(.L_x_11963) ;  /* 0xffffff4000287947 */ /* 0x000fea000383ffff */
.L_x_11720:
[----:B------:R-:W-:Y:S02]  /*24920*/  IMAD.MOV.U32 R13, RZ, RZ, R4 ;  /* 0x000000ffff0d7224 */ /* 0x000fe400078e0004 */
[----:B------:R-:W-:Y:S02]  /*24930*/  IMAD.MOV.U32 R12, RZ, RZ, RZ ;  /* 0x000000ffff0c7224 */ /* 0x000fe400078e00ff */
[----:B------:R-:W-:Y:S02]  /*24940*/  IMAD.MOV.U32 R11, RZ, RZ, 0x181f ;  /* 0x0000181fff0b7424 */ /* 0x000fe400078e00ff */
[----:B------:R-:W-:-:S07]  /*24950*/  IMAD.MOV.U32 R15, RZ, RZ, -0x1 ;  /* 0xffffffffff0f7424 */ /* 0x000fce00078e00ff */
[----:B-12---:R-:W-:Y:S05]  /*24960*/  WARPSYNC.COLLECTIVE R15, `(.L_x_11964) ;  /* 0x000000000f087348 */ /* 0x006fea0003c00000 */
[----:B------:R0:W3:Y:S02]  /*24970*/  SHFL.IDX P6, R14, R13, R12, R11 ;  /* 0x0000000c0d0e7389 */ /* 0x0000e400000c000b */
[----:B0123--:R-:W-:Y:S01]  /*24980*/  ENDCOLLECTIVE ;  /* 0x000000000000791b */ /* 0x00ffe20003800000 */
.L_x_11964:
[----:B------:R-:W-:Y:S02]  /*24990*/  IMAD.MOV.U32 R13, RZ, RZ, R0 ;  /* 0x000000ffff0d7224 */ /* 0x000fe400078e0000 */
[----:B------:R-:W-:-:S07]  /*249a0*/  IMAD.MOV.U32 R3, RZ, RZ, R14 ;  /* 0x000000ffff037224 */ /* 0x000fce00078e000e */
[----:B------:R-:W-:Y:S05]  /*249b0*/  WARPSYNC.COLLECTIVE R15, `(.L_x_11965) ;  /* 0x000000000f087348 */ /* 0x000fea0003c00000 */
[----:B------:R0:W1:Y:S02]  /*249c0*/  SHFL.IDX P6, R14, R13, R12, R11 ;  /* 0x0000000c0d0e7389 */ /* 0x00006400000c000b */
[----:B01----:R-:W-:Y:S01]  /*249d0*/  ENDCOLLECTIVE ;  /* 0x000000000000791b */ /* 0x003fe20003800000 */
.L_x_11965:
[----:B------:R-:W-:Y:S05]  /*249e0*/  BRA `(.L_x_11966) ;  /* 0xffffff5400907947 */ /* 0x000fea000383ffff */
.L_x_11723:
        /* <DEDUP_REMOVED lines=8> */
.L_x_11968:
[----:B------:R-:W-:Y:S05]  /*24a70*/  BSYNC B1 ;  /* 0x0000000000017941 */ /* 0x000fea0003800000 */
.L_x_11967:
        /* <DEDUP_REMOVED lines=8> */
.L_x_11969:
[----:B------:R-:W-:Y:S05]  /*24b00*/  BRA `(.L_x_11970) ;  /* 0xffffff5400c07947 */ /* 0x000fea000383ffff */
.L_x_11726:
        /* <DEDUP_REMOVED lines=8> */
.L_x_11972:
[----:B------:R-:W-:Y:S05]  /*24b90*/  BSYNC B1 ;  /* 0x0000000000017941 */ /* 0x000fea0003800000 */
.L_x_11971:
        /* <DEDUP_REMOVED lines=8> */
.L_x_11973:
[----:B------:R-:W-:Y:S05]  /*24c20*/  BRA `(.L_x_11974) ;  /* 0xffffff5400ec7947 */ /* 0x000fea000383ffff */
.L_x_11729:
        /* <DEDUP_REMOVED lines=8> */
.L_x_11976:
[----:B------:R-:W-:Y:S05]  /*24cb0*/  BSYNC B1 ;  /* 0x0000000000017941 */ /* 0x000fea0003800000 */
.L_x_11975:
        /* <DEDUP_REMOVED lines=8> */
.L_x_11977:
[----:B------:R-:W-:Y:S05]  /*24d40*/  BRA `(.L_x_11978) ;  /* 0xffffff5800187947 */ /* 0x000fea000383ffff */
.L_x_11756:
[----:B------:R-:W1:Y:S01]  /*24d50*/  S2R R11, SR_TID.X ;  /* 0x00000000000b7919 */ /* 0x000e620000002100 */
[----:B------:R-:W-:Y:S01]  /*24d60*/  BSSY B1, `(.L_x_11979) ;  /* 0x000000a000017945 */ /* 0x000fe20003800000 */
[----:B------:R-:W-:Y:S02]  /*24d70*/  IMAD.MOV.U32 R12, RZ, RZ, RZ ;  /* 0x000000ffff0c7224 */ /* 0x000fe400078e00ff */
[----:B0-----:R-:W-:Y:S01]  /*24d80*/  IMAD.MOV.U32 R15, RZ, RZ, -0x1 ;  /* 0xffffffffff0f7424 */ /* 0x001fe200078e00ff */
[----:B-1----:R-:W-:-:S04]  /*24d90*/  SHF.R.U32.HI R11, RZ, 0x5, R11 ;  /* 0x00000005ff0b7819 */ /* 0x002fc8000001160b */
[----:B------:R-:W-:-:S05]  /*24da0*/  LOP3.LUT R11, R11, 0x3, RZ, 0xc0, !PT ;  /* 0x000000030b0b7812 */ /* 0x000fca00078ec0ff */
[----:B------:R-:W-:Y:S02]  /*24db0*/  IMAD.MOV.U32 R13, RZ, RZ, R11 ;  /* 0x000000ffff0d7224 */ /* 0x000fe400078e000b */
[----:B------:R-:W-:-:S07]  /*24dc0*/  IMAD.MOV.U32 R11, RZ, RZ, 0x1f ;  /* 0x0000001fff0b7424 */ /* 0x000fce00078e00ff */
[----:B------:R-:W-:Y:S05]  /*24dd0*/  WARPSYNC.COLLECTIVE R15, `(.L_x_11980) ;  /* 0x000000000f087348 */ /* 0x000fea0003c00000 */
[----:B------:R0:W1:Y:S02]  /*24de0*/  SHFL.IDX P6, R14, R13, R12, R11 ;  /* 0x0000000c0d0e7389 */ /* 0x00006400000c000b */
[----:B01----:R-:W-:Y:S01]  /*24df0*/  ENDCOLLECTIVE ;  /* 0x000000000000791b */ /* 0x003fe20003800000 */
.L_x_11980:
[----:B------:R-:W-:Y:S05]  /*24e00*/  BSYNC B1 ;  /* 0x0000000000017941 */ /* 0x000fea0003800000 */
.L_x_11979:
[----:B------:R-:W-:Y:S05]  /*24e10*/  BRA `(.L_x_11981) ;  /* 0xffffff7800387947 */ /* 0x000fea000383ffff */
.L_x_11758:
[----:B------:R-:W-:Y:S01]  /*24e20*/  BSSY B1, `(.L_x_11982) ;  /* 0x0000006000017945 */ /* 0x000fe20003800000 */
[----:B0-----:R-:W-:-:S07]  /*24e30*/  IMAD.MOV.U32 R15, RZ, RZ, -0x1 ;  /* 0xffffffffff0f7424 */ /* 0x001fce00078e00ff */
[----:B-1----:R-:W-:Y:S05]  /*24e40*/  WARPSYNC.COLLECTIVE R15, `(.L_x_11983) ;  /* 0x000000000f0c7348 */ /* 0x002fea0003c00000 */
[----:B------:R-:W-:Y:S02]  /*24e50*/  ELECT P6, UR62, PT ;  /* 0x00000000003e782f */ /* 0x000fe400038c0000 */
[----:B------:R-:W-:Y:S01]  /*24e60*/  MOV R14, UR62 ;  /* 0x0000003e000e7c02 */ /* 0x000fe20008000f00 */
[----:B-1----:R-:W-:Y:S10]  /*24e70*/  ENDCOLLECTIVE ;  /* 0x000000000000791b */ /* 0x002ff40003800000 */
.L_x_11983:
[----:B------:R-:W-:Y:S05]  /*24e80*/  BSYNC B1 ;  /* 0x0000000000017941 */ /* 0x000fea0003800000 */
.L_x_11982:
[----:B------:R-:W-:Y:S05]  /*24e90*/  BRA `(.L_x_11757) ;  /* 0xffffff7800307947 */ /* 0x000fea000383ffff */
.L_x_11760:
[----:B-1----:R1:W2:Y:S02]  /*24ea0*/  SYNCS.PHASECHK.TRANS64.TRYWAIT P0, [R19+URZ+0x22820], R6 ;  /* 0x02282006130075a7 */ /* 0x0022a4000800017f */
[----:B--2---:R-:W-:Y:S05]  /*24eb0*/  @!P0 NANOSLEEP.SYNCS 0x989680 ;  /* 0x009896800000895d */ /* 0x004fea0003900000 */
[----:B------:R-:W2:Y:S02]  /*24ec0*/  @!P0 SYNCS.PHASECHK.TRANS64 P0, [R19+URZ+0x22820], R6 ;  /* 0x02282006130085a7 */ /* 0x000ea4000800007f */
[----:B--2---:R-:W-:Y:S05]  /*24ed0*/  @!P0 BRA `(.L_x_11760) ;  /* 0xfffffffc00f08947 */ /* 0x004fea000383ffff */
[----:B------:R-:W-:Y:S05]  /*24ee0*/  BRA `(.L_x_11984) ;  /* 0xffffff7800407947 */ /* 0x000fea000383ffff */
.L_x_11764:
[----:B--2---:R2:W3:Y:S02]  /*24ef0*/  SYNCS.PHASECHK.TRANS64.TRYWAIT P0, [R7+URZ+0x228a0], R10 ;  /* 0x0228a00a070075a7 */ /* 0x0044e4000800017f */
[----:B---3--:R-:W-:Y:S05]  /*24f00*/  @!P0 NANOSLEEP.SYNCS 0x989680 ;  /* 0x009896800000895d */ /* 0x008fea0003900000 */
[----:B------:R-:W3:Y:S02]  /*24f10*/  @!P0 SYNCS.PHASECHK.TRANS64 P0, [R7+URZ+0x228a0], R10 ;  /* 0x0228a00a070085a7 */ /* 0x000ee4000800007f */
[----:B---3--:R-:W-:Y:S05]  /*24f20*/  @!P0 BRA `(.L_x_11764) ;  /* 0xfffffffc00f08947 */ /* 0x008fea000383ffff */
[----:B------:R-:W-:Y:S05]  /*24f30*/  BRA `(.L_x_11985) ;  /* 0xffffff7800607947 */ /* 0x000fea000383ffff */
.L_x_11769:
[----:B-1----:R1:W3:Y:S02]  /*24f40*/  SYNCS.PHASECHK.TRANS64.TRYWAIT P0, [R7+URZ+0x228c0], R10 ;  /* 0x0228c00a070075a7 */ /* 0x0022e4000800017f */
[----:B---3--:R-:W-:Y:S05]  /*24f50*/  @!P0 NANOSLEEP.SYNCS 0x989680 ;  /* 0x009896800000895d */ /* 0x008fea0003900000 */
[----:B------:R-:W3:Y:S02]  /*24f60*/  @!P0 SYNCS.PHASECHK.TRANS64 P0, [R7+URZ+0x228c0], R10 ;  /* 0x0228c00a070085a7 */ /* 0x000ee4000800007f */
[----:B---3--:R-:W-:Y:S05]  /*24f70*/  @!P0 BRA `(.L_x_11769) ;  /* 0xfffffffc00f08947 */ /* 0x008fea000383ffff */
[----:B------:R-:W-:Y:S05]  /*24f80*/  BRA `(.L_x_11986) ;  /* 0xffffff7800e07947 */ /* 0x000fea000383ffff */
.L_x_11779:
[----:B-1----:R1:W2:Y:S02]  /*24f90*/  SYNCS.PHASECHK.TRANS64.TRYWAIT P1, [R6+URZ+0x228a0], R7 ;  /* 0x0228a007060075a7 */ /* 0x0022a4000802017f */
[----:B--2---:R-:W-:Y:S05]  /*24fa0*/  @!P1 NANOSLEEP.SYNCS 0x989680 ;  /* 0x009896800000995d */ /* 0x004fea0003900000 */
[----:B------:R-:W2:Y:S02]  /*24fb0*/  @!P1 SYNCS.PHASECHK.TRANS64 P1, [R6+URZ+0x228a0], R7 ;  /* 0x0228a007060095a7 */ /* 0x000ea4000802007f */
[----:B--2---:R-:W-:Y:S05]  /*24fc0*/  @!P1 BRA `(.L_x_11779) ;  /* 0xfffffffc00f09947 */ /* 0x004fea000383ffff */
[----:B------:R-:W-:Y:S05]  /*24fd0*/  BRA `(.L_x_11987) ;  /* 0xffffff8000707947 */ /* 0x000fea000383ffff */
.L_x_11784:
[----:B--2---:R2:W3:Y:S02]  /*24fe0*/  SYNCS.PHASECHK.TRANS64.TRYWAIT P1, [R6+URZ+0x228c0], R7 ;  /* 0x0228c007060075a7 */ /* 0x0044e4000802017f */
[----:B---3--:R-:W-:Y:S05]  /*24ff0*/  @!P1 NANOSLEEP.SYNCS 0x989680 ;  /* 0x009896800000995d */ /* 0x008fea0003900000 */
[----:B------:R-:W3:Y:S02]  /*25000*/  @!P1 SYNCS.PHASECHK.TRANS64 P1, [R6+URZ+0x228c0], R7 ;  /* 0x0228c007060095a7 */ /* 0x000ee4000802007f */
[----:B---3--:R-:W-:Y:S05]  /*25010*/  @!P1 BRA `(.L_x_11784) ;  /* 0xfffffffc00f09947 */ /* 0x008fea000383ffff */
[----:B------:R-:W-:Y:S05]  /*25020*/  BRA `(.L_x_11988) ;  /* 0xffffff8000ec7947 */ /* 0x000fea000383ffff */
.L_x_11810:
        /* <DEDUP_REMOVED lines=11> */
.L_x_11990:
[----:B------:R-:W-:Y:S05]  /*250e0*/  BSYNC B0 ;  /* 0x0000000000007941 */ /* 0x000fea0003800000 */
.L_x_11989:
[----:B------:R-:W-:Y:S05]  /*250f0*/  BRA `(.L_x_11991) ;  /* 0xffffff9400807947 */ /* 0x000fea000383ffff */
.L_x_11812:
[----:B------:R-:W-:Y:S01]  /*25100*/  BSSY B0, `(.L_x_11992) ;  /* 0x0000006000007945 */ /* 0x000fe20003800000 */
[----:B0-----:R-:W-:-:S07]  /*25110*/  IMAD.MOV.U32 R15, RZ, RZ, -0x1 ;  /* 0xffffffffff0f7424 */ /* 0x001fce00078e00ff */
[----:B-12---:R-:W-:Y:S05]  /*25120*/  WARPSYNC.COLLECTIVE R15, `(.L_x_11993) ;  /* 0x000000000f0c7348 */ /* 0x006fea0003c00000 */
[----:B------:R-:W-:Y:S02]  /*25130*/  ELECT P6, UR62, PT ;  /* 0x00000000003e782f */ /* 0x000fe400038c0000 */
[----:B------:R-:W-:Y:S01]  /*25140*/  MOV R14, UR62 ;  /* 0x0000003e000e7c02 */ /* 0x000fe20008000f00 */
[----:B-12---:R-:W-:Y:S10]  /*25150*/  ENDCOLLECTIVE ;  /* 0x000000000000791b */ /* 0x006ff40003800000 */
.L_x_11993:
[----:B------:R-:W-:Y:S05]  /*25160*/  BSYNC B0 ;  /* 0x0000000000007941 */ /* 0x000fea0003800000 */
.L_x_11992:
[----:B------:R-:W-:Y:S05]  /*25170*/  BRA `(.L_x_11994) ;  /* 0xffffff9400847947 */ /* 0x000fea000383ffff */
.L_x_11814:
[----:B---3--:R3:W4:Y:S02]  /*25180*/  SYNCS.PHASECHK.TRANS64.TRYWAIT P0, [R0+URZ+0x22840], R2 ;  /* 0x02284002000075a7 */ /* 0x008724000800017f */
[----:B----4-:R-:W-:Y:S05]  /*25190*/  @!P0 NANOSLEEP.SYNCS 0x989680 ;  /* 0x009896800000895d */ /* 0x010fea0003900000 */
[----:B------:R-:W4:Y:S02]  /*251a0*/  @!P0 SYNCS.PHASECHK.TRANS64 P0, [R0+URZ+0x22840], R2 ;  /* 0x02284002000085a7 */ /* 0x000f24000800007f */
[----:B----4-:R-:W-:Y:S05]  /*251b0*/  @!P0 BRA `(.L_x_11814) ;  /* 0xfffffffc00f08947 */ /* 0x010fea000383ffff */
[----:B------:R-:W-:Y:S05]  /*251c0*/  BRA `(.L_x_11995) ;  /* 0xffffff9400e87947 */ /* 0x000fea000383ffff */
.L_x_11818:
        /* <DEDUP_REMOVED lines=13> */
.L_x_11996:
[----:B------:R-:W-:Y:S02]  /*252a0*/  IMAD.MOV.U32 R13, RZ, RZ, R4 ;  /* 0x000000ffff0d7224 */ /* 0x000fe400078e0004 */
[----:B------:R-:W-:-:S07]  /*252b0*/  IMAD.MOV.U32 R6, RZ, RZ, R14 ;  /* 0x000000ffff067224 */ /* 0x000fce00078e000e */
[----:B------:R-:W-:Y:S05]  /*252c0*/  WARPSYNC.COLLECTIVE R15, `(.L_x_11997) ;  /* 0x000000000f087348 */ /* 0x000fea0003c00000 */
[----:B------:R0:W1:Y:S02]  /*252d0*/  SHFL.IDX P6, R14, R13, R12, R11 ;  /* 0x0000000c0d0e7389 */ /* 0x00006400000c000b */
[----:B01----:R-:W-:Y:S01]  /*252e0*/  ENDCOLLECTIVE ;  /* 0x000000000000791b */ /* 0x003fe20003800000 */
.L_x_11997:
[----:B------:R-:W-:Y:S02]  /*252f0*/  IMAD.MOV.U32 R13, RZ, RZ, R3 ;  /* 0x000000ffff0d7224 */ /* 0x000fe400078e0003 */
[----:B------:R-:W-:Y:S02]  /*25300*/  IMAD.MOV.U32 R12, RZ, RZ, 0x1 ;  /* 0x00000001ff0c7424 */ /* 0x000fe400078e00ff */
[----:B------:R-:W-:-:S07]  /*25310*/  IMAD.MOV.U32 R7, RZ, RZ, R14 ;  /* 0x000000ffff077224 */ /* 0x000fce00078e000e */
[----:B------:R-:W-:Y:S05]  /*25320*/  WARPSYNC.COLLECTIVE R15, `(.L_x_11998) ;  /* 0x000000000f087348 */ /* 0x000fea0003c00000 */
[----:B------:R0:W1:Y:S02]  /*25330*/  SHFL.IDX P6, R14, R13, R12, R11 ;  /* 0x0000000c0d0e7389 */ /* 0x00006400000c000b */
[----:B01----:R-:W-:Y:S01]  /*25340*/  ENDCOLLECTIVE ;  /* 0x000000000000791b */ /* 0x003fe20003800000 */
.L_x_11998:
        /* <DEDUP_REMOVED lines=15> */
.L_x_11999:
[----:B------:R-:W-:Y:S02]  /*25440*/  IMAD.MOV.U32 R13, RZ, RZ, R3 ;  /* 0x000000ffff0d7224 */ /* 0x000fe400078e0003 */
[----:B------:R-:W-:Y:S02]  /*25450*/  IMAD.MOV.U32 R12, RZ, RZ, 0x2 ;  /* 0x00000002ff0c7424 */ /* 0x000fe400078e00ff */
[----:B------:R-:W-:-:S07]  /*25460*/  IMAD.MOV.U32 R5, RZ, RZ, R14 ;  /* 0x000000ffff057224 */ /* 0x000fce00078e000e */
[----:B------:R-:W-:Y:S05]  /*25470*/  WARPSYNC.COLLECTIVE R15, `(.L_x_12000) ;  /* 0x000000000f087348 */ /* 0x000fea0003c00000 */
[----:B------:R0:W1:Y:S02]  /*25480*/  SHFL.IDX P6, R14, R13, R12, R11 ;  /* 0x0000000c0d0e7389 */ /* 0x00006400000c000b */
[----:B01----:R-:W-:Y:S01]  /*25490*/  ENDCOLLECTIVE ;  /* 0x000000000000791b */ /* 0x003fe20003800000 */
.L_x_12000:
        /* <DEDUP_REMOVED lines=15> */
.L_x_12001:
[----:B------:R-:W-:Y:S02]  /*25590*/  IMAD.MOV.U32 R13, RZ, RZ, R3 ;  /* 0x000000ffff0d7224 */ /* 0x000fe400078e0003 */
[----:B------:R-:W-:Y:S02]  /*255a0*/  IMAD.MOV.U32 R12, RZ, RZ, 0x3 ;  /* 0x00000003ff0c7424 */ /* 0x000fe400078e00ff */
[----:B------:R-:W-:-:S07]  /*255b0*/  IMAD.MOV.U32 R5, RZ, RZ, R14 ;  /* 0x000000ffff057224 */ /* 0x000fce00078e000e */
[----:B------:R-:W-:Y:S05]  /*255c0*/  WARPSYNC.COLLECTIVE R15, `(.L_x_12002) ;  /* 0x000000000f087348 */ /* 0x000fea0003c00000 */
[----:B------:R0:W1:Y:S02]  /*255d0*/  SHFL.IDX P6, R14, R13, R12, R11 ;  /* 0x0000000c0d0e7389 */ /* 0x00006400000c000b */
[----:B01----:R-:W-:Y:S01]  /*255e0*/  ENDCOLLECTIVE ;  /* 0x000000000000791b */ /* 0x003fe20003800000 */
.L_x_12002:
        /* <DEDUP_REMOVED lines=15> */
.L_x_12003:
[----:B------:R-:W-:Y:S02]  /*256e0*/  IMAD.MOV.U32 R13, RZ, RZ, R3 ;  /* 0x000000ffff0d7224 */ /* 0x000fe400078e0003 */
[----:B------:R-:W-:Y:S02]  /*256f0*/  IMAD.MOV.U32 R12, RZ, RZ, 0x4 ;  /* 0x00000004ff0c7424 */ /* 0x000fe400078e00ff */
[----:B------:R-:W-:-:S07]  /*25700*/  IMAD.MOV.U32 R5, RZ, RZ, R14 ;  /* 0x000000ffff057224 */ /* 0x000fce00078e000e */
[----:B------:R-:W-:Y:S05]  /*25710*/  WARPSYNC.COLLECTIVE R15, `(.L_x_12004) ;  /* 0x000000000f087348 */ /* 0x000fea0003c00000 */
[----:B------:R0:W1:Y:S02]  /*25720*/  SHFL.IDX P6, R14, R13, R12, R11 ;  /* 0x0000000c0d0e7389 */ /* 0x00006400000c000b */
[----:B01----:R-:W-:Y:S01]  /*25730*/  ENDCOLLECTIVE ;  /* 0x000000000000791b */ /* 0x003fe20003800000 */
.L_x_12004:
        /* <DEDUP_REMOVED lines=15> */
.L_x_12005:
[----:B------:R-:W-:Y:S02]  /*25830*/  IMAD.MOV.U32 R13, RZ, RZ, R3 ;  /* 0x000000ffff0d7224 */ /* 0x000fe400078e0003 */
[----:B------:R-:W-:Y:S02]  /*25840*/  IMAD.MOV.U32 R12, RZ, RZ, 0x5 ;  /* 0x00000005ff0c7424 */ /* 0x000fe400078e00ff */
[----:B------:R-:W-:-:S07]  /*25850*/  IMAD.MOV.U32 R5, RZ, RZ, R14 ;  /* 0x000000ffff057224 */ /* 0x000fce00078e000e */
[----:B------:R-:W-:Y:S05]  /*25860*/  WARPSYNC.COLLECTIVE R15, `(.L_x_12006) ;  /* 0x000000000f087348 */ /* 0x000fea0003c00000 */
[----:B------:R0:W1:Y:S02]  /*25870*/  SHFL.IDX P6, R14, R13, R12, R11 ;  /* 0x0000000c0d0e7389 */ /* 0x00006400000c000b */
[----:B01----:R-:W-:Y:S01]  /*25880*/  ENDCOLLECTIVE ;  /* 0x000000000000791b */ /* 0x003fe20003800000 */
.L_x_12006:
        /* <DEDUP_REMOVED lines=15> */
.L_x_12007:
[----:B------:R-:W-:Y:S02]  /*25980*/  IMAD.MOV.U32 R13, RZ, RZ, R3 ;  /* 0x000000ffff0d7224 */ /* 0x000fe400078e0003 */
[----:B------:R-:W-:Y:S02]  /*25990*/  IMAD.MOV.U32 R12, RZ, RZ, 0x6 ;  /* 0x00000006ff0c7424 */ /* 0x000fe400078e00ff */
[----:B------:R-:W-:-:S07]  /*259a0*/  IMAD.MOV.U32 R5, RZ, RZ, R14 ;  /* 0x000000ffff057224 */ /* 0x000fce00078e000e */
[----:B------:R-:W-:Y:S05]  /*259b0*/  WARPSYNC.COLLECTIVE R15, `(.L_x_12008) ;  /* 0x000000000f087348 */ /* 0x000fea0003c00000 */
[----:B------:R0:W1:Y:S02]  /*259c0*/  SHFL.IDX P6, R14, R13, R12, R11 ;  /* 0x0000000c0d0e7389 */ /* 0x00006400000c000b */
[----:B01----:R-:W-:Y:S01]  /*259d0*/  ENDCOLLECTIVE ;  /* 0x000000000000791b */ /* 0x003fe20003800000 */
.L_x_12008:
        /* <DEDUP_REMOVED lines=13> */
.L_x_12009:
        /* <DEDUP_REMOVED lines=8> */
.L_x_12010:
        /* <DEDUP_REMOVED lines=13> */
.L_x_12011:
[----:B------:R-:W-:Y:S01]  /*25c00*/  IMAD.MOV.U32 R3, RZ, RZ, R14 ;  /* 0x000000ffff037224 */ /* 0x000fe200078e000e */
[----:B------:R-:W-:Y:S06]  /*25c10*/  BRA `(.L_x_12012) ;  /* 0xffffff9800687947 */ /* 0x000fec000383ffff */
.L_x_11821:
[----:B0-----:R0:W1:Y:S02]  /*25c20*/  SYNCS.PHASECHK.TRANS64.TRYWAIT P0, [R19+URZ+0x22820], R0 ;  /* 0x02282000130075a7 */ /* 0x001064000800017f */
[----:B-1----:R-:W-:Y:S05]  /*25c30*/  @!P0 NANOSLEEP.SYNCS 0x989680 ;  /* 0x009896800000895d */ /* 0x002fea0003900000 */
[----:B------:R-:W1:Y:S02]  /*25c40*/  @!P0 SYNCS.PHASECHK.TRANS64 P0, [R19+URZ+0x22820], R0 ;  /* 0x02282000130085a7 */ /* 0x000e64000800007f */
[----:B-1----:R-:W-:Y:S05]  /*25c50*/  @!P0 BRA `(.L_x_11821) ;  /* 0xfffffffc00f08947 */ /* 0x002fea000383ffff */
[----:B------:R-:W-:Y:S05]  /*25c60*/  BRA `(.L_x_12013) ;  /* 0xffffff9800c47947 */ /* 0x000fea000383ffff */
.L_x_11825:
[----:B0-----:R0:W1:Y:S02]  /*25c70*/  SYNCS.PHASECHK.TRANS64.TRYWAIT P0, [R2+URZ+0x22860], R0 ;  /* 0x02286000020075a7 */ /* 0x001064000800017f */
[----:B-1----:R-:W-:Y:S05]  /*25c80*/  @!P0 NANOSLEEP.SYNCS 0x989680 ;  /* 0x009896800000895d */ /* 0x002fea0003900000 */
[----:B------:R-:W1:Y:S02]  /*25c90*/  @!P0 SYNCS.PHASECHK.TRANS64 P0, [R2+URZ+0x22860], R0 ;  /* 0x02286000020085a7 */ /* 0x000e64000800007f */
[----:B-1----:R-:W-:Y:S05]  /*25ca0*/  @!P0 BRA `(.L_x_11825) ;  /* 0xfffffffc00f08947 */ /* 0x002fea000383ffff */
[----:B------:R-:W-:Y:S05]  /*25cb0*/  BRA `(.L_x_12014) ;  /* 0xffffff9800e87947 */ /* 0x000fea000383ffff */
.L_x_11840:
[----:B-1----:R1:W2:Y:S02]  /*25cc0*/  SYNCS.PHASECHK.TRANS64.TRYWAIT P0, [R2+URZ+0x22840], R6 ;  /* 0x02284006020075a7 */ /* 0x0022a4000800017f */
[----:B--2---:R-:W-:Y:S05]  /*25cd0*/  @!P0 NANOSLEEP.SYNCS 0x989680 ;  /* 0x009896800000895d */ /* 0x004fea0003900000 */
[----:B------:R-:W2:Y:S02]  /*25ce0*/  @!P0 SYNCS.PHASECHK.TRANS64 P0, [R2+URZ+0x22840], R6 ;  /* 0x02284006020085a7 */ /* 0x000ea4000800007f */
[----:B--2---:R-:W-:Y:S05]  /*25cf0*/  @!P0 BRA `(.L_x_11840) ;  /* 0xfffffffc00f08947 */ /* 0x004fea000383ffff */
[----:B------:R-:W-:Y:S05]  /*25d00*/  BRA `(.L_x_12015) ;  /* 0xffffffa400287947 */ /* 0x000fea000383ffff */
.L_x_11845:
[----:B0-----:R0:W2:Y:S02]  /*25d10*/  SYNCS.PHASECHK.TRANS64.TRYWAIT P0, [R2+URZ+0x22860], R6 ;  /* 0x02286006020075a7 */ /* 0x0010a4000800017f */
[----:B--2---:R-:W-:Y:S05]  /*25d20*/  @!P0 NANOSLEEP.SYNCS 0x989680 ;  /* 0x009896800000895d */ /* 0x004fea0003900000 */
[----:B------:R-:W2:Y:S02]  /*25d30*/  @!P0 SYNCS.PHASECHK.TRANS64 P0, [R2+URZ+0x22860], R6 ;  /* 0x02286006020085a7 */ /* 0x000ea4000800007f */
[----:B--2---:R-:W-:Y:S05]  /*25d40*/  @!P0 BRA `(.L_x_11845) ;  /* 0xfffffffc00f08947 */ /* 0x004fea000383ffff */
[----:B------:R-:W-:Y:S05]  /*25d50*/  BRA `(.L_x_12016) ;  /* 0xffffffa400a87947 */ /* 0x000fea000383ffff */
.L_x_11856:
[----:B-1----:R1:W2:Y:S02]  /*25d60*/  SYNCS.PHASECHK.TRANS64.TRYWAIT P0, [R3+URZ+0x22840], R2 ;  /* 0x02284002030075a7 */ /* 0x0022a4000800017f */
[----:B--2---:R-:W-:Y:S05]  /*25d70*/  @!P0 NANOSLEEP.SYNCS 0x989680 ;  /* 0x009896800000895d */ /* 0x004fea0003900000 */
[----:B------:R-:W2:Y:S02]  /*25d80*/  @!P0 SYNCS.PHASECHK.TRANS64 P0, [R3+URZ+0x22840], R2 ;  /* 0x02284002030085a7 */ /* 0x000ea4000800007f */
[----:B--2---:R-:W-:Y:S05]  /*25d90*/  @!P0 BRA `(.L_x_11856) ;  /* 0xfffffffc00f08947 */ /* 0x004fea000383ffff */
[----:B------:R-:W-:Y:S05]  /*25da0*/  BRA `(.L_x_12017) ;  /* 0xffffffac00947947 */ /* 0x000fea000383ffff */
.L_x_11861:
[----:B0-----:R0:W2:Y:S02]  /*25db0*/  SYNCS.PHASECHK.TRANS64.TRYWAIT P0, [R3+URZ+0x22860], R2 ;  /* 0x02286002030075a7 */ /* 0x0010a4000800017f */
[----:B--2---:R-:W-:Y:S05]  /*25dc0*/  @!P0 NANOSLEEP.SYNCS 0x989680 ;  /* 0x009896800000895d */ /* 0x004fea0003900000 */
[----:B------:R-:W2:Y:S02]  /*25dd0*/  @!P0 SYNCS.PHASECHK.TRANS64 P0, [R3+URZ+0x22860], R2 ;  /* 0x02286002030085a7 */ /* 0x000ea4000800007f */
[----:B--2---:R-:W-:Y:S05]  /*25de0*/  @!P0 BRA `(.L_x_11861) ;  /* 0xfffffffc00f08947 */ /* 0x004fea000383ffff */
[----:B------:R-:W-:Y:S05]  /*25df0*/  BRA `(.L_x_12018) ;  /* 0xffffffb000107947 */ /* 0x000fea000383ffff */
.L_x_11872:
[----:B-1----:R1:W2:Y:S02]  /*25e00*/  SYNCS.PHASECHK.TRANS64.TRYWAIT P0, [R3+URZ+0x22840], R2 ;  /* 0x02284002030075a7 */ /* 0x0022a4000800017f */
[----:B--2---:R-:W-:Y:S05]  /*25e10*/  @!P0 NANOSLEEP.SYNCS 0x989680 ;  /* 0x009896800000895d */ /* 0x004fea0003900000 */
[----:B------:R-:W2:Y:S02]  /*25e20*/  @!P0 SYNCS.PHASECHK.TRANS64 P0, [R3+URZ+0x22840], R2 ;  /* 0x02284002030085a7 */ /* 0x000ea4000800007f */
[----:B--2---:R-:W-:Y:S05]  /*25e30*/  @!P0 BRA `(.L_x_11872) ;  /* 0xfffffffc00f08947 */ /* 0x004fea000383ffff */
[----:B------:R-:W-:Y:S05]  /*25e40*/  BRA `(.L_x_12019) ;  /* 0xffffffb400e07947 */ /* 0x000fea000383ffff */
.L_x_11877:
[----:B--2---:R2:W3:Y:S02]  /*25e50*/  SYNCS.PHASECHK.TRANS64.TRYWAIT P0, [R3+URZ+0x22860], R2 ;  /* 0x02286002030075a7 */ /* 0x0044e4000800017f */
[----:B---3--:R-:W-:Y:S05]  /*25e60*/  @!P0 NANOSLEEP.SYNCS 0x989680 ;  /* 0x009896800000895d */ /* 0x008fea0003900000 */
[----:B------:R-:W3:Y:S02]  /*25e70*/  @!P0 SYNCS.PHASECHK.TRANS64 P0, [R3+URZ+0x22860], R2 ;  /* 0x02286002030085a7 */ /* 0x000ee4000800007f */
[----:B---3--:R-:W-:Y:S05]  /*25e80*/  @!P0 BRA `(.L_x_11877) ;  /* 0xfffffffc00f08947 */ /* 0x008fea000383ffff */
[----:B------:R-:W-:Y:S05]  /*25e90*/  BRA `(.L_x_12020) ;  /* 0xffffffb800607947 */ /* 0x000fea000383ffff */
.L_x_11889:
[----:B---34-:R-:W3:Y:S01]  /*25ea0*/  LDL R0, [R1] ;  /* 0x0000000001007983 */ /* 0x018ee20000100800 */
[----:B------:R-:W-:Y:S01]  /*25eb0*/  BSSY B0, `(.L_x_12021) ;  /* 0x0000008000007945 */ /* 0x000fe20003800000 */
[----:B------:R-:W-:Y:S02]  /*25ec0*/  IMAD.MOV.U32 R12, RZ, RZ, RZ ;  /* 0x000000ffff0c7224 */ /* 0x000fe400078e00ff */
[----:B------:R-:W-:Y:S02]  /*25ed0*/  IMAD.MOV.U32 R11, RZ, RZ, 0x1f ;  /* 0x0000001fff0b7424 */ /* 0x000fe400078e00ff */
[----:B0-----:R-:W-:Y:S02]  /*25ee0*/  IMAD.MOV.U32 R15, RZ, RZ, -0x1 ;  /* 0xffffffffff0f7424 */ /* 0x001fe400078e00ff */
[----:B---3--:R-:W-:-:S07]  /*25ef0*/  IMAD.MOV.U32 R13, RZ, RZ, R0 ;  /* 0x000000ffff0d7224 */ /* 0x008fce00078e0000 */
[----:B-12---:R-:W-:Y:S05]  /*25f00*/  WARPSYNC.COLLECTIVE R15, `(.L_x_12022) ;  /* 0x000000000f087348 */ /* 0x006fea0003c00000 */
[----:B------:R0:W3:Y:S02]  /*25f10*/  SHFL.IDX P6, R14, R13, R12, R11 ;  /* 0x0000000c0d0e7389 */ /* 0x0000e400000c000b */
[----:B0123--:R-:W-:Y:S01]  /*25f20*/  ENDCOLLECTIVE ;  /* 0x000000000000791b */ /* 0x00ffe20003800000 */
.L_x_12022:
[----:B------:R-:W-:Y:S05]  /*25f30*/  BSYNC B0 ;  /* 0x0000000000007941 */ /* 0x000fea0003800000 */
.L_x_12021:
        /* <DEDUP_REMOVED lines=9> */
.L_x_12023:
        /* <DEDUP_REMOVED lines=26> */
.L_x_12024:
        /* <DEDUP_REMOVED lines=8> */
.L_x_12025:
        /* <DEDUP_REMOVED lines=8> */
.L_x_12026:
        /* <DEDUP_REMOVED lines=8> */
.L_x_12027:
        /* <DEDUP_REMOVED lines=8> */
.L_x_12028:
        /* <DEDUP_REMOVED lines=9> */
.L_x_12029:
[----:B------:R-:W-:Y:S01]  /*26400*/  IMAD.MOV.U32 R9, RZ, RZ, R14 ;  /* 0x000000ffff097224 */ /* 0x000fe200078e000e */
[----:B------:R-:W-:Y:S06]  /*26410*/  BRA `(.L_x_12030) ;  /* 0xffffffbc00b07947 */ /* 0x000fec000383ffff */
.L_x_11892:
        /* <DEDUP_REMOVED lines=8> */
.L_x_12032:
[----:B------:R-:W-:Y:S05]  /*264a0*/  BSYNC B0 ;  /* 0x0000000000007941 */ /* 0x000fea0003800000 */
.L_x_12031:
        /* <DEDUP_REMOVED lines=10> */
.L_x_12033:
        /* <DEDUP_REMOVED lines=8> */
.L_x_12034:
        /* <DEDUP_REMOVED lines=8> */
.L_x_12035:
        /* <DEDUP_REMOVED lines=8> */
.L_x_12036:
        /* <DEDUP_REMOVED lines=9> */
.L_x_12037:
[----:B------:R-:W-:Y:S01]  /*26760*/  IMAD.MOV.U32 R9, RZ, RZ, R14 ;  /* 0x000000ffff097224 */ /* 0x000fe200078e000e */
[----:B------:R-:W-:Y:S06]  /*26770*/  BRA `(.L_x_12038) ;  /* 0xffffffbc00847947 */ /* 0x000fec000383ffff */
.L_x_11894:
[----:B------:R-:W-:Y:S01]  /*26780*/  BSSY B0, `(.L_x_12039) ;  /* 0x0000006000007945 */ /* 0x000fe20003800000 */
[----:B------:R-:W-:Y:S01]  /*26790*/  PLOP3.LUT P6, PT, P6, PT, PT, 0x8, 0x0 ;  /* 0x000000000000781c */ /* 0x000fe200037ce170 */
[----:B------:R-:W-:-:S12]  /*267a0*/  IMAD.MOV.U32 R15, RZ, RZ, -0x1 ;  /* 0xffffffffff0f7424 */ /* 0x000fd800078e00ff */
[----:B0-----:R-:W-:Y:S05]  /*267b0*/  WARPSYNC.COLLECTIVE R15, `(.L_x_12040) ;  /* 0x000000000f087348 */ /* 0x001fea0003c00000 */
[----:B------:R-:W-:Y:S01]  /*267c0*/  VOTE.ANY R14, PT, P6 ;  /* 0x00000000000e7806 */ /* 0x000fe200030e0100 */
[----:B0-----:R-:W-:Y:S06]  /*267d0*/  ENDCOLLECTIVE ;  /* 0x000000000000791b */ /* 0x001fec0003800000 */
.L_x_12040:
[----:B------:R-:W-:Y:S05]  /*267e0*/  BSYNC B0 ;  /* 0x0000000000007941 */ /* 0x000fea0003800000 */
.L_x_12039:
        /* <DEDUP_REMOVED lines=10> */
.L_x_12041:
[----:B------:R-:W-:Y:S02]  /*26890*/  IMAD.MOV.U32 R13, RZ, RZ, R6 ;  /* 0x000000ffff0d7224 */ /* 0x000fe400078e0006 */
[----:B------:R-:W-:-:S07]  /*268a0*/  IMAD.MOV.U32 R4, RZ, RZ, R14 ;  /* 0x000000ffff047224 */ /* 0x000fce00078e000e */
[----:B------:R-:W-:Y:S05]  /*268b0*/  WARPSYNC.COLLECTIVE R15, `(.L_x_12042) ;  /* 0x000000000f087348 */ /* 0x000fea0003c00000 */
[----:B------:R0:W1:Y:S02]  /*268c0*/  SHFL.IDX P6, R14, R13, R12, R11 ;  /* 0x0000000c0d0e7389 */ /* 0x00006400000c000b */
[----:B01----:R-:W-:Y:S01]  /*268d0*/  ENDCOLLECTIVE ;  /* 0x000000000000791b */ /* 0x003fe20003800000 */
.L_x_12042:
[----:B------:R-:W-:Y:S02]  /*268e0*/  IMAD.MOV.U32 R6, RZ, RZ, R14 ;  /* 0x000000ffff067224 */ /* 0x000fe400078e000e */
[----:B------:R-:W-:-:S05]  /*268f0*/  IMAD.IADD R10, R3, 0x1, R10 ;  /* 0x00000001030a7824 */ /* 0x000fca00078e020a */
[----:B------:R2:W-:Y:S01]  /*26900*/  STL [R1+0xc], R10 ;  /* 0x00000c0a01007387 */ /* 0x0005e20000100800 */
[----:B------:R-:W-:Y:S05]  /*26910*/  BRA `(.L_x_12043) ;  /* 0xffffffbc00647947 */ /* 0x000fea000383ffff */
.L_x_11896:
        /* <DEDUP_REMOVED lines=8> */
.L_x_12045:
[----:B------:R-:W-:Y:S05]  /*269a0*/  BSYNC B0 ;  /* 0x0000000000007941 */ /* 0x000fea0003800000 */
.L_x_12044:
[----:B------:R-:W-:Y:S01]  /*269b0*/  IMAD.MOV.U32 R8, RZ, RZ, R14 ;  /* 0x000000ffff087224 */ /* 0x000fe200078e000e */
[----:B------:R-:W-:Y:S06]  /*269c0*/  BRA `(.L_x_11895) ;  /* 0xffffffbc00507947 */ /* 0x000fec000383ffff */
.L_x_11902:
[----:B0-----:R0:W1:Y:S02]  /*269d0*/  SYNCS.PHASECHK.TRANS64.TRYWAIT P0, [R0+URZ+0x22820], R3 ;  /* 0x02282003000075a7 */ /* 0x001064000800017f */
[----:B-1----:R-:W-:Y:S05]  /*269e0*/  @!P0 NANOSLEEP.SYNCS 0x989680 ;  /* 0x009896800000895d */ /* 0x002fea0003900000 */
[----:B------:R-:W1:Y:S02]  /*269f0*/  @!P0 SYNCS.PHASECHK.TRANS64 P0, [R0+URZ+0x22820], R3 ;  /* 0x02282003000085a7 */ /* 0x000e64000800007f */
[----:B-1----:R-:W-:Y:S05]  /*26a00*/  @!P0 BRA `(.L_x_11902) ;  /* 0xfffffffc00f08947 */ /* 0x002fea000383ffff */
[----:B------:R-:W-:Y:S05]  /*26a10*/  BRA `(.L_x_12046) ;  /* 0xffffffc400ec7947 */ /* 0x000fea000383ffff */
.L_x_11903:
        /* <DEDUP_REMOVED lines=11> */
.L_x_12048:
[----:B------:R-:W-:Y:S05]  /*26ad0*/  BSYNC B0 ;  /* 0x0000000000007941 */ /* 0x000fea0003800000 */
.L_x_12047:
[----:B------:R-:W-:Y:S05]  /*26ae0*/  BRA `(.L_x_12049) ;  /* 0xffffffc400d47947 */ /* 0x000fea000383ffff */
.L_x_11904:
[----:B------:R-:W-:Y:S01]  /*26af0*/  BSSY B0, `(.L_x_12050) ;  /* 0x0000006000007945 */ /* 0x000fe20003800000 */
[----:B------:R-:W-:-:S07]  /*26b00*/  IMAD.MOV.U32 R15, RZ, RZ, -0x1 ;  /* 0xffffffffff0f7424 */ /* 0x000fce00078e00ff */
[----:B01-3--:R-:W-:Y:S05]  /*26b10*/  WARPSYNC.COLLECTIVE R15, `(.L_x_12051) ;  /* 0x000000000f0c7348 */ /* 0x00bfea0003c00000 */
[----:B------:R-:W-:Y:S02]  /*26b20*/  ELECT P6, UR62, PT ;  /* 0x00000000003e782f */ /* 0x000fe400038c0000 */
[----:B------:R-:W-:Y:S01]  /*26b30*/  MOV R14, UR62 ;  /* 0x0000003e000e7c02 */ /* 0x000fe20008000f00 */
[----:B01-3--:R-:W-:Y:S10]  /*26b40*/  ENDCOLLECTIVE ;  /* 0x000000000000791b */ /* 0x00bff40003800000 */
.L_x_12051:
[----:B------:R-:W-:Y:S05]  /*26b50*/  BSYNC B0 ;  /* 0x0000000000007941 */ /* 0x000fea0003800000 */
.L_x_12050:
[----:B------:R-:W-:Y:S05]  /*26b60*/  BRA `(.L_x_12052) ;  /* 0xffffffc400c87947 */ /* 0x000fea000383ffff */
.L_x_11906:
[----:B0-----:R0:W1:Y:S02]  /*26b70*/  SYNCS.PHASECHK.TRANS64.TRYWAIT P0, [R6+URZ], R5 ;  /* 0x00000005060075a7 */ /* 0x001064000800017f */
[----:B-1----:R-:W-:Y:S05]  /*26b80*/  @!P0 NANOSLEEP.SYNCS 0x989680 ;  /* 0x009896800000895d */ /* 0x002fea0003900000 */
[----:B------:R-:W1:Y:S02]  /*26b90*/  @!P0 SYNCS.PHASECHK.TRANS64 P0, [R6+URZ], R5 ;  /* 0x00000005060085a7 */ /* 0x000e64000800007f */
[----:B-1----:R-:W-:Y:S05]  /*26ba0*/  @!P0 BRA `(.L_x_11906) ;  /* 0xfffffffc00f08947 */ /* 0x002fea000383ffff */
[----:B------:R-:W-:Y:S05]  /*26bb0*/  BRA `(.L_x_12053) ;  /* 0xffffffc800047947 */ /* 0x000fea000383ffff */
.L_x_11907:
[----:B-1----:R1:W2:Y:S02]  /*26bc0*/  SYNCS.PHASECHK.TRANS64.TRYWAIT P0, [R7+URZ], R2 ;  /* 0x00000002070075a7 */ /* 0x0022a4000800017f */
[----:B--2---:R-:W-:Y:S05]  /*26bd0*/  @!P0 NANOSLEEP.SYNCS 0x989680 ;  /* 0x009896800000895d */ /* 0x004fea0003900000 */
[----:B------:R-:W2:Y:S02]  /*26be0*/  @!P0 SYNCS.PHASECHK.TRANS64 P0, [R7+URZ], R2 ;  /* 0x00000002070085a7 */ /* 0x000ea4000800007f */
[----:B--2---:R-:W-:Y:S05]  /*26bf0*/  @!P0 BRA `(.L_x_11907) ;  /* 0xfffffffc00f08947 */ /* 0x004fea000383ffff */
[----:B------:R-:W-:Y:S05]  /*26c00*/  BRA `(.L_x_12054) ;  /* 0xffffffc400f87947 */ /* 0x000fea000383ffff */
.L_x_11909:
[----:B--2---:R2:W4:Y:S02]  /*26c10*/  SYNCS.PHASECHK.TRANS64.TRYWAIT P0, [R4+URZ], R5 ;  /* 0x00000005040075a7 */ /* 0x004524000800017f */
[----:B----4-:R-:W-:Y:S05]  /*26c20*/  @!P0 NANOSLEEP.SYNCS 0x989680 ;  /* 0x009896800000895d */ /* 0x010fea0003900000 */
[----:B------:R-:W4:Y:S02]  /*26c30*/  @!P0 SYNCS.PHASECHK.TRANS64 P0, [R4+URZ], R5 ;  /* 0x00000005040085a7 */ /* 0x000f24000800007f */
[----:B----4-:R-:W-:Y:S05]  /*26c40*/  @!P0 BRA `(.L_x_11909) ;  /* 0xfffffffc00f08947 */ /* 0x010fea000383ffff */
[----:B------:R-:W-:Y:S05]  /*26c50*/  BRA `(.L_x_12055) ;  /* 0xffffffc800007947 */ /* 0x000fea000383ffff */
.L_x_12056:
        /* <DEDUP_REMOVED lines=10> */
.L_x_15024:


//--------------------- .text._ZN7cutlass13device_kernelIN5flash11enable_sm90INS1_16FlashAttnFwdSm90INS1_25CollectiveMainloopFwdSm90ILi2EN4cute5tupleIJNS5_1CILi1EEES8_S8_EEENS6_IJNS7_ILi128EEENS7_ILi96EEENS7_ILi64EEEEEELi256ENS_6half_tEfNS_4arch4Sm90ELb0ELb1ELb0ELb1ELb0ELb0ELb1ELb1ELb0ELb1ELb1ELb0EEENS1_21CollectiveEpilogueFwdINS6_IJSA_NS7_ILi256EEESB_EEES9_SE_SG_Li256ELb1ELb1ELb1ELb0EEENS1_36VarlenDynamicPersistentTileSchedulerILi128ELi96ELi256ELi128ELb1ELb1ELb1ELb1ELb0ELb1EEEEEEEEEvNT_6ParamsE --------------------------
	.section	.text._ZN7cutlass13device_kernelIN5flash11enable_sm90INS1_16FlashAttnFwdSm90INS1_25CollectiveMainloopFwdSm90ILi2EN4cute5tupleIJNS5_1CILi1EEES8_S8_EEENS6_IJNS7_ILi128EEENS7_ILi96EEENS7_ILi64EEEEEELi256ENS_6half_tEfNS_4arch4Sm90ELb0ELb1ELb0ELb1ELb0ELb0ELb1ELb1ELb0ELb1ELb1ELb0EEENS1_21CollectiveEpilogueFwdINS6_IJSA_NS7_ILi256EEESB_EEES9_SE_SG_Li256ELb1ELb1ELb1ELb0EEENS1_36VarlenDynamicPersistentTileSchedulerILi128ELi96ELi256ELi128ELb1ELb1ELb1ELb1ELb0ELb1EEEEEEEEEvNT_6ParamsE,"ax",@progbits
	.align	128
.text._ZN7cutlass13device_kernelIN5flash11enable_sm90INS1_16FlashAttnFwdSm90INS1_25CollectiveMainloopFwdSm90ILi2EN4cute5tupleIJNS5_1CILi1EEES8_S8_EEENS6_IJNS7_ILi128EEENS7_ILi96EEENS7_ILi64EEEEEELi256ENS_6half_tEfNS_4arch4Sm90ELb0ELb1ELb0ELb1ELb0ELb0ELb1ELb1ELb0ELb1ELb1ELb0EEENS1_21CollectiveEpilogueFwdINS6_IJSA_NS7_ILi256EEESB_EEES9_SE_SG_Li256ELb1ELb1ELb1ELb0EEENS1_36VarlenDynamicPersistentTileSchedulerILi128ELi96ELi256ELi128ELb1ELb1ELb1ELb1ELb0ELb1EEEEEEEEEvNT_6ParamsE:
        .type           _ZN7cutlass13device_kernelIN5flash11enable_sm90INS1_16FlashAttnFwdSm90INS1_25CollectiveMainloopFwdSm90ILi2EN4cute5tupleIJNS5_1CILi1EEES8_S8_EEENS6_IJNS7_ILi128EEENS7_ILi96EEENS7_ILi64EEEEEELi256ENS_6half_tEfNS_4arch4Sm90ELb0ELb1ELb0ELb1ELb0ELb0ELb1ELb1ELb0ELb1ELb1ELb0EEENS1_21CollectiveEpilogueFwdINS6_IJSA_NS7_ILi256EEESB_EEES9_SE_SG_Li256ELb1ELb1ELb1ELb0EEENS1_36VarlenDynamicPersistentTileSchedulerILi128ELi96ELi256ELi128ELb1ELb1ELb1ELb1ELb0ELb1EEEEEEEEEvNT_6ParamsE,@function
        .size           _ZN7cutlass13device_kernelIN5flash11enable_sm90INS1_16FlashAttnFwdSm90INS1_25CollectiveMainloopFwdSm90ILi2EN4cute5tupleIJNS5_1CILi1EEES8_S8_EEENS6_IJNS7_ILi128EEENS7_ILi96EEENS7_ILi64EEEEEELi256ENS_6half_tEfNS_4arch4Sm90ELb0ELb1ELb0ELb1ELb0ELb0ELb1ELb1ELb0ELb1ELb1ELb0EEENS1_21CollectiveEpilogueFwdINS6_IJSA_NS7_ILi256EEESB_EEES9_SE_SG_Li256ELb1ELb1ELb1ELb0EEENS1_36VarlenDynamicPersistentTileSchedulerILi128ELi96ELi256ELi128ELb1ELb1ELb1ELb1ELb0ELb1EEEEEEEEEvNT_6ParamsE,(.L_x_15025 - _ZN7cutlass13device_kernelIN5flash11enable_sm90INS1_16FlashAttnFwdSm90INS1_25CollectiveMainloopFwdSm90ILi2EN4cute5tupleIJNS5_1CILi1EEES8_S8_EEENS6_IJNS7_ILi128EEENS7_ILi96EEENS7_ILi64EEEEEELi256ENS_6half_tEfNS_4arch4Sm90ELb0ELb1ELb0ELb1ELb0ELb0ELb1ELb1ELb0ELb1ELb1ELb0EEENS1_21CollectiveEpilogueFwdINS6_IJSA_NS7_ILi256EEESB_EEES9_SE_SG_Li256ELb1ELb1ELb1ELb0EEENS1_36VarlenDynamicPersistentTileSchedulerILi128ELi96ELi256ELi128ELb1ELb1ELb1ELb1ELb0ELb1EEEEEEEEEvNT_6ParamsE)
        .other          _ZN7cutlass13device_kernelIN5flash11enable_sm90INS1_16FlashAttnFwdSm90INS1_25CollectiveMainloopFwdSm90ILi2EN4cute5tupleIJNS5_1CILi1EEES8_S8_EEENS6_IJNS7_ILi128EEENS7_ILi96EEENS7_ILi64EEEEEELi256ENS_6half_tEfNS_4arch4Sm90ELb0ELb1ELb0ELb1ELb0ELb0ELb1ELb1ELb0ELb1ELb1ELb0EEENS1_21CollectiveEpilogueFwdINS6_IJSA_NS7_ILi256EEESB_EEES9_SE_SG_Li256ELb1ELb1ELb1ELb0EEENS1_36VarlenDynamicPersistentTileSchedulerILi128ELi96ELi256ELi128ELb1ELb1ELb1ELb1ELb0ELb1EEEEEEEEEvNT_6ParamsE,@"STO_CUDA_ENTRY STV_DEFAULT"
_ZN7cutlass13device_kernelIN5flash11enable_sm90INS1_16FlashAttnFwdSm90INS1_25CollectiveMainloopFwdSm90ILi2EN4cute5tupleIJNS5_1CILi1EEES8_S8_EEENS6_IJNS7_ILi128EEENS7_ILi96EEENS7_ILi64EEEEEELi256ENS_6half_tEfNS_4arch4Sm90ELb0ELb1ELb0ELb1ELb0ELb0ELb1ELb1ELb0ELb1ELb1ELb0EEENS1_21CollectiveEpilogueFwdINS6_IJSA_NS7_ILi256EEESB_EEES9_SE_SG_Li256ELb1ELb1ELb1ELb0EEENS1_36VarlenDynamicPersistentTileSchedulerILi128ELi96ELi256ELi128ELb1ELb1ELb1ELb1ELb0ELb1EEEEEEEEEvNT_6ParamsE:
        /* <DEDUP_REMOVED lines=22> */
.L_x_12058:
[----:B------:R-:W-:Y:S05]  /*0160*/  BSYNC B0 ;  /* 0x0000000000007941 */ /* 0x000fea0003800000 */
.L_x_12057:
        /* <DEDUP_REMOVED lines=43> */
.L_x_12059:
        /* <DEDUP_REMOVED lines=22> */
.L_x_12060:
        /* <DEDUP_REMOVED lines=18> */
.L_x_12061:
        /* <DEDUP_REMOVED lines=22> */
.L_x_12062:
        /* <DEDUP_REMOVED lines=22> */
.L_x_12063:
[----:B------:R-:W-:Y:S01]  /*0960*/  PLOP3.LUT P0, PT, PT, PT, UP0, 0x80, 0x0 ;  /* 0x000000000000781c */ /* 0x000fe20003f0f008 */
[----:B------:R-:W-:Y:S01]  /*0970*/  UMOV UR36, 0x1 ;  /* 0x0000000100247882 */ /* 0x000fe20000000000 */
[----:B------:R-:W-:Y:S01]  /*0980*/  NOP ;  /* 0x0000000000007918 */ /* 0x000fe20000000000 */
[----:B------:R-:W-:Y:S01]  /*0990*/  USEL UR36, UR36, 0x2, !UP0 ;  /* 0x0000000224247887 */ /* 0x000fe2000c000000 */
[----:B------:R-:W-:Y:S01]  /*09a0*/  IMAD.MOV.U32 R22, RZ, RZ, R16 ;  /* 0x000000ffff167224 */ /* 0x000fe200078e0010 */
[----:B------:R-:W-:Y:S01]  /*09b0*/  ULDC.64 UR40, c[0x0][0x208] ;  /* 0x0000820000287ab9 */ /* 0x000fe20000000a00 */
[----:B------:R-:W-:Y:S01]  /*09c0*/  IMAD.MOV.U32 R23, RZ, RZ, R17 ;  /* 0x000000ffff177224 */ /* 0x000fe200078e0011 */
[----:B0123--:R-:W-:Y:S06]  /*09d0*/  BAR.SYNC.DEFER_BLOCKING 0x0 ;  /* 0x0000000000007b1d */ /* 0x00ffec0000010000 */
[----:B------:R-:W-:Y:S05]  /*09e0*/  @!P0 BRA `(.L_x_12064) ;  /* 0x0000023400248947 */ /* 0x000fea0003800000 */
.L_x_12065:
        /* <DEDUP_REMOVED lines=8> */
[----:B------:R-:W-:Y:S01]  /*0a70*/  IADD3 R2, P1, R16, 0x210, RZ ;  /* 0x0000021010027810 */ /* 0x000fe20007f3e0ff */
[----:B------:R-:W-:Y:S04]  /*0a80*/  STL.64 [R1+0x210], RZ ;  /* 0x000210ff01007387 */ /* 0x000fe80000100a00 */
[----:B------:R2:W-:Y:S04]  /*0a90*/  STL [R1+0x4c0], R2 ;  /* 0x0004c00201007387 */ /* 0x0005e80000100800 */
[----:B------:R-:W-:Y:S04]  /*0aa0*/  STL [R1+0x218], RZ ;  /* 0x000218ff01007387 */ /* 0x000fe80000100800 */
[----:B------:R-:W-:Y:S01]  /*0ab0*/  STL [R1+0x21c], RZ ;  /* 0x00021cff01007387 */ /* 0x000fe20000100800 */
[----:B-1----:R-:W-:Y:S01]  /*0ac0*/  ULEA UR4, UR5, UR4, 0x18 ;  /* 0x0000000405047291 */ /* 0x002fe2000f8ec03f */
[----:B--2---:R-:W-:-:S05]  /*0ad0*/  IMAD.X R2, RZ, RZ, R17, P1 ;  /* 0x000000ffff027224 */ /* 0x004fca00008e0611 */
[----:B------:R-:W-:Y:S01]  /*0ae0*/  STL [R1+0x4bc], R2 ;  /* 0x0004bc0201007387 */ /* 0x000fe20000100800 */
[----:B0-----:R-:W-:-:S04]  /*0af0*/  SHF.R.U32.HI R0, RZ, 0x7, R0 ;  /* 0x00000007ff007819 */ /* 0x001fc80000011600 */
[----:B------:R-:W-:-:S13]  /*0b00*/  ISETP.NE.AND P0, PT, R0, 0x1, PT ;  /* 0x000000010000780c */ /* 0x000fda0003f05270 */
[----:B------:R-:W-:Y:S08]  /*0b10*/  @!P0 BAR.ARV 0x9, 0x100 ;  /* 0x0244000000008b1d */ /* 0x000ff00000002000 */
[----:B------:R-:W-:Y:S01]  /*0b20*/  BAR.SYNC.DEFER_BLOCKING 0x5, 0x180 ;  /* 0x0146000000007b1d */ /* 0x000fe20000010000 */
[----:B------:R-:W-:-:S05]  /*0b30*/  IADD3 R0, P2, R16, 0x21c, RZ ;  /* 0x0000021c10007810 */ /* 0x000fca0007f5e0ff */
[----:B------:R0:W-:Y:S02]  /*0b40*/  STL [R1+0x4c8], R0 ;  /* 0x0004c80001007387 */ /* 0x0001e40000100800 */
[----:B0-----:R-:W-:-:S05]  /*0b50*/  IMAD.X R0, RZ, RZ, R17, P2 ;  /* 0x000000ffff007224 */ /* 0x001fca00010e0611 */
[----:B------:R-:W-:Y:S04]  /*0b60*/  STL [R1+0x4c4], R0 ;  /* 0x0004c40001007387 */ /* 0x000fe80000100800 */
[----:B------:R-:W0:Y:S01]  /*0b70*/  LDS.128 R12, [UR4+0x324d0] ;  /* 0x0324d004ff0c7984 */ /* 0x000e220008000c00 */
[----:B------:R-:W-:Y:S01]  /*0b80*/  ULDC UR4, c[0x0][0xd3c] ;  /* 0x00034f0000047ab9 */ /* 0x000fe20000000800 */
[----:B------:R-:W-:Y:S06]  /*0b90*/  BAR.ARV 0x4, 0x180 ;  /* 0x0106000000007b1d */ /* 0x000fec0000002000 */
[----:B0-----:R-:W-:-:S13]  /*0ba0*/  ISETP.GE.AND P0, PT, R15, UR4, PT ;  /* 0x000000040f007c0c */ /* 0x001fda000bf06270 */
[----:B------:R-:W-:Y:S05]  /*0bb0*/  @P0 EXIT ;  /* 0x000000000000094d */ /* 0x000fea0003800000 */
[----:B------:R-:W0:Y:S01]  /*0bc0*/  S2R R0, SR_TID.X ;  /* 0x0000000000007919 */ /* 0x000e220000002100 */
[----:B------:R-:W-:Y:S02]  /*0bd0*/  R2UR UR5, R13 ;  /* 0x000000000d0572ca */ /* 0x000fe400000e0000 */
[----:B------:R-:W-:Y:S02]  /*0be0*/  R2UR UR7, R14 ;  /* 0x000000000e0772ca */ /* 0x000fe400000e0000 */
[----:B------:R-:W-:Y:S01]  /*0bf0*/  R2UR UR6, R15 ;  /* 0x000000000f0672ca */ /* 0x000fe200000e0000 */
[----:B0-----:R-:W-:-:S05]  /*0c00*/  VIADD R223, R0, 0xffffff80 ;  /* 0xffffff8000df7836 */ /* 0x001fca0000000000 */
[----:B------:R-:W-:-:S04]  /*0c10*/  SHF.R.S32.HI R0, RZ, 0x1f, R223 ;  /* 0x0000001fff007819 */ /* 0x000fc800000114df */
[CC--:B------:R-:W-:Y:S02]  /*0c20*/  LEA.HI R2, R0.reuse, R223.reuse, RZ, 0x7 ;  /* 0x000000df00027211 */ /* 0x0c0fe400078f38ff */
[-C--:B------:R-:W-:Y:S02]  /*0c30*/  LEA.HI R5, R0, R223.reuse, RZ, 0x4 ;  /* 0x000000df00057211 */ /* 0x080fe400078f20ff */
[----:B------:R-:W-:Y:S02]  /*0c40*/  LOP3.LUT R4, R2, 0xffffff80, RZ, 0xc0, !PT ;  /* 0xffffff8002047812 */ /* 0x000fe400078ec0ff */
[----:B------:R-:W-:Y:S02]  /*0c50*/  SHF.R.S32.HI R10, RZ, 0x4, R5 ;  /* 0x00000004ff0a7819 */ /* 0x000fe40000011405 */
[----:B------:R-:W-:Y:S01]  /*0c60*/  LOP3.LUT R8, R5, 0x3fffff0, RZ, 0xc0, !PT ;  /* 0x03fffff005087812 */ /* 0x000fe200078ec0ff */
[----:B------:R-:W-:Y:S01]  /*0c70*/  IMAD.IADD R11, R223, 0x1, -R4 ;  /* 0x00000001df0b7824 */ /* 0x000fe200078e0a04 */
[----:B------:R-:W-:-:S02]  /*0c80*/  LEA.HI R4, R0, R223, RZ, 0x5 ;  /* 0x000000df00047211 */ /* 0x000fc400078f28ff */
[----:B------:R-:W-:Y:S01]  /*0c90*/  LEA.HI R7, R5, R10, RZ, 0x1 ;  /* 0x0000000a05077211 */ /* 0x000fe200078f08ff */
[----:B------:R-:W-:Y:S01]  /*0ca0*/  IMAD.IADD R8, R223, 0x1, -R8 ;  /* 0x00000001df087824 */ /* 0x000fe200078e0a08 */
[----:B------:R-:W-:Y:S01]  /*0cb0*/  SHF.R.S32.HI R3, RZ, 0x1f, R11 ;  /* 0x0000001fff037819 */ /* 0x000fe2000001140b */
[----:B------:R-:W-:Y:S01]  /*0cc0*/  IMAD.SHL.U32 R6, R4, 0x20, RZ ;  /* 0x0000002004067824 */ /* 0x000fe200078e00ff */
[----:B------:R-:W-:Y:S01]  /*0cd0*/  LOP3.LUT R7, R7, 0x1ffffffe, RZ, 0xc0, !PT ;  /* 0x1ffffffe07077812 */ /* 0x000fe200078ec0ff */
[----:B------:R-:W-:Y:S01]  /*0ce0*/  STL [R1+0x4b8], R11 ;  /* 0x0004b80b01007387 */ /* 0x000fe20000100800 */
[----:B------:R-:W-:Y:S02]  /*0cf0*/  LEA.HI R4, R3, R11, RZ, 0x2 ;  /* 0x0000000b03047211 */ /* 0x000fe400078f10ff */
[----:B------:R-:W-:Y:S01]  /*0d00*/  LOP3.LUT R9, R6, 0xfffffc00, RZ, 0xc0, !PT ;  /* 0xfffffc0006097812 */ /* 0x000fe200078ec0ff */
[----:B------:R-:W-:Y:S01]  /*0d10*/  IMAD.IADD R7, R10, 0x1, -R7 ;  /* 0x000000010a077824 */ /* 0x000fe200078e0a07 */
[----:B------:R-:W-:-:S02]  /*0d20*/  SHF.R.S32.HI R5, RZ, 0x2, R4 ;  /* 0x00000002ff057819 */ /* 0x000fc40000011404 */
[----:B------:R-:W-:Y:S01]  /*0d30*/  SHF.R.S32.HI R6, RZ, 0x1f, R4 ;  /* 0x0000001fff067819 */ /* 0x000fe20000011404 */
[----:B------:R-:W-:Y:S01]  /*0d40*/  IMAD R8, R8, 0x40, R9 ;  /* 0x0000004008087824 */ /* 0x000fe200078e0209 */
[----:B------:R-:W-:Y:S02]  /*0d50*/  LOP3.LUT R4, R4, 0x7ffffffc, RZ, 0xc0, !PT ;  /* 0x7ffffffc04047812 */ /* 0x000fe400078ec0ff */
[----:B------:R-:W-:Y:S01]  /*0d60*/  LEA.HI R9, R0, R223, RZ, 0x2 ;  /* 0x000000df00097211 */ /* 0x000fe200078f10ff */
[----:B------:R-:W-:Y:S01]  /*0d70*/  IMAD R7, R7, 0x8, R8 ;  /* 0x0000000807077824 */ /* 0x000fe200078e0208 */
[----:B------:R-:W-:Y:S01]  /*0d80*/  LEA.HI R6, R6, R5, RZ, 0x3 ;  /* 0x0000000506067211 */ /* 0x000fe200078f18ff */
[----:B------:R-:W-:Y:S01]  /*0d90*/  IMAD.IADD R4, R11, 0x1, -R4 ;  /* 0x000000010b047824 */ /* 0x000fe200078e0a04 */
[----:B------:R-:W-:Y:S02]  /*0da0*/  LOP3.LUT R10, R9, 0xfffffffc, RZ, 0xc0, !PT ;  /* 0xfffffffc090a7812 */ /* 0x000fe400078ec0ff */
[----:B------:R-:W-:Y:S01]  /*0db0*/  SHF.R.S32.HI R9, RZ, 0x7, R2 ;  /* 0x00000007ff097819 */ /* 0x000fe20000011402 */
[----:B------:R-:W-:Y:S01]  /*0dc0*/  IMAD.SHL.U32 R179, R4, 0x2, RZ ;  /* 0x0000000204b37824 */ /* 0x000fe200078e00ff */
[----:B------:R-:W-:Y:S01]  /*0dd0*/  LOP3.LUT R6, R6, 0xfffffff8, RZ, 0xc0, !PT ;  /* 0xfffffff806067812 */ /* 0x000fe200078ec0ff */
[----:B------:R-:W-:Y:S01]  /*0de0*/  IMAD.IADD R10, R223, 0x1, -R10 ;  /* 0x00000001df0a7824 */ /* 0x000fe200078e0a0a */
[----:B------:R-:W-:Y:S01]  /*0df0*/  LEA.HI R3, R3, R11, RZ, 0x5 ;  /* 0x0000000b03037211 */ /* 0x000fe200078f28ff */
[----:B------:R-:W-:Y:S01]  /*0e00*/  VIADD R211, R179, 0x10 ;  /* 0x00000010b3d37836 */ /* 0x000fe20000000000 */
[----:B------:R-:W-:Y:S01]  /*0e10*/  LEA.HI R2, R2, R9, RZ, 0x1 ;  /* 0x0000000902027211 */ /* 0x000fe200078f08ff */
[----:B------:R-:W-:Y:S01]  /*0e20*/  IMAD.IADD R6, R5, 0x1, -R6 ;  /* 0x0000000105067824 */ /* 0x000fe200078e0a06 */
[----:B------:R-:W-:Y:S01]  /*0e30*/  LEA.HI R0, R0, R223, RZ, 0x3 ;  /* 0x000000df00007211 */ /* 0x000fe200078f18ff */
[C---:B------:R-:W-:Y:S01]  /*0e40*/  VIADD R212, R179.reuse, 0x8 ;  /* 0x00000008b3d47836 */ /* 0x040fe20000000000 */
[----:B------:R-:W-:Y:S01]  /*0e50*/  SHF.R.S32.HI R3, RZ, 0x5, R3 ;  /* 0x00000005ff037819 */ /* 0x000fe20000011403 */
[C---:B------:R-:W-:Y:S01]  /*0e60*/  VIADD R208, R179.reuse, 0x28 ;  /* 0x00000028b3d07836 */ /* 0x040fe20000000000 */
[----:B------:R-:W-:Y:S01]  /*0e70*/  LOP3.LUT R2, R2, 0x3fffffe, RZ, 0xc0, !PT ;  /* 0x03fffffe02027812 */ /* 0x000fe200078ec0ff */
[----:B------:R-:W-:Y:S01]  /*0e80*/  VIADD R210, R179, 0x18 ;  /* 0x00000018b3d27836 */ /* 0x000fe20000000000 */
[----:B------:R-:W-:Y:S01]  /*0e90*/  LOP3.LUT R224, R0, 0xfffffff8, RZ, 0xc0, !PT ;  /* 0xfffffff800e07812 */ /* 0x000fe200078ec0ff */
[----:B------:R-:W-:Y:S01]  /*0ea0*/  IMAD R3, R3, 0x10, R6 ;  /* 0x0000001003037824 */ /* 0x000fe200078e0206 */
[----:B------:R-:W-:Y:S01]  /*0eb0*/  SHF.R.S32.HI R222, RZ, 0x3, R0 ;  /* 0x00000003ffde7819 */ /* 0x000fe20000011400 */
[----:B------:R-:W-:Y:S01]  /*0ec0*/  IMAD.IADD R2, R9, 0x1, -R2 ;  /* 0x0000000109027824 */ /* 0x000fe200078e0a02 */
[----:B------:R-:W-:Y:S01]  /*0ed0*/  SHF.R.S32.HI R0, RZ, 0x1f, R211 ;  /* 0x0000001fff007819 */ /* 0x000fe200000114d3 */
[C---:B------:R-:W-:Y:S01]  /*0ee0*/  VIADD R209, R179.reuse, 0x20 ;  /* 0x00000020b3d17836 */ /* 0x040fe20000000000 */
[----:B------:R-:W-:Y:S01]  /*0ef0*/  LEA.HI R5, R10, R10, RZ, 0x1 ;  /* 0x0000000a0a057211 */ /* 0x000fe200078f08ff */
[----:B------:R-:W-:Y:S01]  /*0f00*/  IMAD R178, R2, 0x40, R3 ;  /* 0x0000004002b27824 */ /* 0x000fe200078e0203 */
[----:B------:R-:W-:Y:S01]  /*0f10*/  SHF.R.S32.HI R2, RZ, 0x1f, R212 ;  /* 0x0000001fff027819 */ /* 0x000fe200000114d4 */
[----:B------:R0:W-:Y:S01]  /*0f20*/  STL [R1+0x4b0], R0 ;  /* 0x0004b00001007387 */ /* 0x0001e20000100800 */
[C---:B------:R-:W-:Y:S01]  /*0f30*/  VIADD R205, R179.reuse, 0x40 ;  /* 0x00000040b3cd7836 */ /* 0x040fe20000000000 */
[----:B------:R-:W-:Y:S01]  /*0f40*/  SHF.R.S32.HI R3, RZ, 0x1f, R210 ;  /* 0x0000001fff037819 */ /* 0x000fe200000114d2 */
[C---:B------:R-:W-:Y:S01]  /*0f50*/  VIADD R207, R179.reuse, 0x30 ;  /* 0x00000030b3cf7836 */ /* 0x040fe20000000000 */
[----:B------:R1:W-:Y:S01]  /*0f60*/  STL [R1+0x4b4], R2 ;  /* 0x0004b40201007387 */ /* 0x0003e20000100800 */
[----:B------:R-:W-:Y:S01]  /*0f70*/  VIADD R206, R179, 0x38 ;  /* 0x00000038b3ce7836 */ /* 0x000fe20000000000 */
[----:B------:R-:W-:Y:S01]  /*0f80*/  LOP3.LUT R5, R5, 0x1ffffffe, RZ, 0xc0, !PT ;  /* 0x1ffffffe05057812 */ /* 0x000fe200078ec0ff */
[C---:B------:R-:W-:Y:S01]  /*0f90*/  VIADD R202, R179.reuse, 0x58 ;  /* 0x00000058b3ca7836 */ /* 0x040fe20000000000 */
[----:B------:R2:W-:Y:S01]  /*0fa0*/  STL [R1+0x4ac], R3 ;  /* 0x0004ac0301007387 */ /* 0x0005e20000100800 */
[C---:B------:R-:W-:Y:S01]  /*0fb0*/  VIADD R204, R179.reuse, 0x48 ;  /* 0x00000048b3cc7836 */ /* 0x040fe20000000000 */
[----:B0-----:R-:W-:Y:S01]  /*0fc0*/  SHF.R.S32.HI R0, RZ, 0x1f, R208 ;  /* 0x0000001fff007819 */ /* 0x001fe200000114d0 */
[C---:B------:R-:W-:Y:S01]  /*0fd0*/  VIADD R203, R179.reuse, 0x50 ;  /* 0x00000050b3cb7836 */ /* 0x040fe20000000000 */
[----:B------:R-:W-:Y:S01]  /*0fe0*/  STL [R1+0x4d4], R7 ;  /* 0x0004d40701007387 */ /* 0x000fe20000100800 */
[C---:B------:R-:W-:Y:S01]  /*0ff0*/  VIADD R199, R179.reuse, 0x70 ;  /* 0x00000070b3c77836 */ /* 0x040fe20000000000 */
[----:B-1----:R-:W-:Y:S01]  /*1000*/  SHF.R.S32.HI R2, RZ, 0x1f, R209 ;  /* 0x0000001fff027819 */ /* 0x002fe200000114d1 */
[C---:B------:R-:W-:Y:S01]  /*1010*/  VIADD R201, R179.reuse, 0x60 ;  /* 0x00000060b3c97836 */ /* 0x040fe20000000000 */
[----:B------:R0:W-:Y:S01]  /*1020*/  STL [R1+0x4a4], R0 ;  /* 0x0004a40001007387 */ /* 0x0001e20000100800 */
[C---:B------:R-:W-:Y:S01]  /*1030*/  VIADD R200, R179.reuse, 0x68 ;  /* 0x00000068b3c87836 */ /* 0x040fe20000000000 */
[----:B--2---:R-:W-:Y:S01]  /*1040*/  SHF.R.S32.HI R3, RZ, 0x1f, R207 ;  /* 0x0000001fff037819 */ /* 0x004fe200000114cf */
[C---:B------:R-:W-:Y:S01]  /*1050*/  VIADD R196, R179.reuse, 0x88 ;  /* 0x00000088b3c47836 */ /* 0x040fe20000000000 */
[----:B------:R1:W-:Y:S01]  /*1060*/  STL [R1+0x4a8], R2 ;  /* 0x0004a80201007387 */ /* 0x0003e20000100800 */
[----:B------:R-:W-:-:S02]  /*1070*/  VIADD R198, R179, 0x78 ;  /* 0x00000078b3c67836 */ /* 0x000fc40000000000 */
[C---:B------:R-:W-:Y:S01]  /*1080*/  VIADD R197, R179.reuse, 0x80 ;  /* 0x00000080b3c57836 */ /* 0x040fe20000000000 */
[----:B------:R2:W-:Y:S01]  /*1090*/  STL [R1+0x4a0], R3 ;  /* 0x0004a00301007387 */ /* 0x0005e20000100800 */
[C---:B------:R-:W-:Y:S01]  /*10a0*/  VIADD R193, R179.reuse, 0xa0 ;  /* 0x000000a0b3c17836 */ /* 0x040fe20000000000 */
[----:B0-----:R-:W-:Y:S01]  /*10b0*/  SHF.R.S32.HI R0, RZ, 0x1f, R205 ;  /* 0x0000001fff007819 */ /* 0x001fe200000114cd */
[C---:B------:R-:W-:Y:S01]  /*10c0*/  VIADD R195, R179.reuse, 0x90 ;  /* 0x00000090b3c37836 */ /* 0x040fe20000000000 */
[----:B------:R-:W-:Y:S01]  /*10d0*/  STL [R1+0x4cc], R9 ;  /* 0x0004cc0901007387 */ /* 0x000fe20000100800 */
[----:B------:R-:W-:Y:S01]  /*10e0*/  VIADD R194, R179, 0x98 ;  /* 0x00000098b3c27836 */ /* 0x000fe20000000000 */
[----:B-1----:R-:W-:Y:S01]  /*10f0*/  SHF.R.S32.HI R2, RZ, 0x1f, R206 ;  /* 0x0000001fff027819 */ /* 0x002fe200000114ce */
[----:B------:R-:W-:Y:S01]  /*1100*/  IMAD.IADD R5, R10, 0x1, -R5 ;  /* 0x000000010a057824 */ /* 0x000fe200078e0a05 */
[----:B------:R0:W-:Y:S01]  /*1110*/  STL [R1+0x498], R0 ;  /* 0x0004980001007387 */ /* 0x0001e20000100800 */
[----:B------:R-:W-:Y:S01]  /*1120*/  IMAD.IADD R224, R223, 0x1, -R224 ;  /* 0x00000001dfe07824 */ /* 0x000fe200078e0ae0 */
[----:B--2---:R-:W-:Y:S01]  /*1130*/  SHF.R.S32.HI R3, RZ, 0x1f, R204 ;  /* 0x0000001fff037819 */ /* 0x004fe200000114cc */
[----:B------:R-:W-:Y:S01]  /*1140*/  VIADD R192, R179, 0xa8 ;  /* 0x000000a8b3c07836 */ /* 0x000fe20000000000 */
[----:B------:R1:W-:Y:S01]  /*1150*/  STL [R1+0x49c], R2 ;  /* 0x00049c0201007387 */ /* 0x0003e20000100800 */
[----:B------:R-:W-:-:S02]  /*1160*/  IMAD.SHL.U32 R18, R224, 0x8, RZ ;  /* 0x00000008e0127824 */ /* 0x000fc400078e00ff */
[C---:B------:R-:W-:Y:S01]  /*1170*/  VIADD R191, R179.reuse, 0xb0 ;  /* 0x000000b0b3bf7836 */ /* 0x040fe20000000000 */
[----:B------:R2:W-:Y:S01]  /*1180*/  STL [R1+0x494], R3 ;  /* 0x0004940301007387 */ /* 0x0005e20000100800 */
[C---:B------:R-:W-:Y:S01]  /*1190*/  VIADD R176, R18.reuse, 0x40 ;  /* 0x0000004012b07836 */ /* 0x040fe20000000000 */
[----:B0-----:R-:W-:Y:S01]  /*11a0*/  SHF.R.S32.HI R0, RZ, 0x1f, R202 ;  /* 0x0000001fff007819 */ /* 0x001fe200000114ca */
[C---:B------:R-:W-:Y:S01]  /*11b0*/  VIADD R19, R18.reuse, 0x80 ;  /* 0x0000008012137836 */ /* 0x040fe20000000000 */
[----:B------:R-:W-:Y:S01]  /*11c0*/  SHF.R.S32.HI R183, RZ, 0x1f, R18 ;  /* 0x0000001fffb77819 */ /* 0x000fe20000011412 */
[----:B------:R-:W-:Y:S01]  /*11d0*/  VIADD R177, R18, 0xc0 ;  /* 0x000000c012b17836 */ /* 0x000fe20000000000 */
[----:B-1----:R-:W-:Y:S01]  /*11e0*/  SHF.R.S32.HI R2, RZ, 0x1f, R203 ;  /* 0x0000001fff027819 */ /* 0x002fe200000114cb */
[----:B------:R0:W-:Y:S01]  /*11f0*/  STL [R1+0x48c], R0 ;  /* 0x00048c0001007387 */ /* 0x0001e20000100800 */
[C---:B------:R-:W-:Y:S01]  /*1200*/  VIADD R190, R179.reuse, 0xb8 ;  /* 0x000000b8b3be7836 */ /* 0x040fe20000000000 */
[----:B------:R-:W-:Y:S01]  /*1210*/  SHF.R.S32.HI R182, RZ, 0x1f, R176 ;  /* 0x0000001fffb67819 */ /* 0x000fe200000114b0 */
[C---:B------:R-:W-:Y:S01]  /*1220*/  VIADD R189, R179.reuse, 0xc0 ;  /* 0x000000c0b3bd7836 */ /* 0x040fe20000000000 */
[----:B------:R1:W-:Y:S01]  /*1230*/  STL [R1+0x490], R2 ;  /* 0x0004900201007387 */ /* 0x0003e20000100800 */
[----:B--2---:R-:W-:Y:S01]  /*1240*/  SHF.R.S32.HI R3, RZ, 0x1f, R201 ;  /* 0x0000001fff037819 */ /* 0x004fe200000114c9 */
[C---:B------:R-:W-:Y:S01]  /*1250*/  VIADD R188, R179.reuse, 0xc8 ;  /* 0x000000c8b3bc7836 */ /* 0x040fe20000000000 */
[----:B------:R-:W-:Y:S01]  /*1260*/  SHF.R.S32.HI R181, RZ, 0x1f, R19 ;  /* 0x0000001fffb57819 */ /* 0x000fe20000011413 */
[C---:B------:R-:W-:Y:S01]  /*1270*/  VIADD R187, R179.reuse, 0xd0 ;  /* 0x000000d0b3bb7836 */ /* 0x040fe20000000000 */
[----:B------:R-:W-:Y:S01]  /*1280*/  SHF.R.S32.HI R180, RZ, 0x1f, R177 ;  /* 0x0000001fffb47819 */ /* 0x000fe200000114b1 */
[----:B------:R2:W-:Y:S01]  /*1290*/  STL [R1+0x488], R3 ;  /* 0x0004880301007387 */ /* 0x0005e20000100800 */
[----:B0-----:R-:W-:Y:S01]  /*12a0*/  SHF.R.S32.HI R0, RZ, 0x1f, R199 ;  /* 0x0000001fff007819 */ /* 0x001fe200000114c7 */
[C---:B------:R-:W-:Y:S01]  /*12b0*/  VIADD R186, R179.reuse, 0xd8 ;  /* 0x000000d8b3ba7836 */ /* 0x040fe20000000000 */
[----:B------:R-:W-:Y:S01]  /*12c0*/  SHF.R.S32.HI R237, RZ, 0x1f, R192 ;  /* 0x0000001fffed7819 */ /* 0x000fe200000114c0 */
[C---:B------:R-:W-:Y:S01]  /*12d0*/  VIADD R185, R179.reuse, 0xe0 ;  /* 0x000000e0b3b97836 */ /* 0x040fe20000000000 */
[----:B-1----:R-:W-:Y:S01]  /*12e0*/  SHF.R.S32.HI R2, RZ, 0x1f, R200 ;  /* 0x0000001fff027819 */ /* 0x002fe200000114c8 */
[----:B------:R0:W-:Y:S01]  /*12f0*/  STL [R1+0x47c], R0 ;  /* 0x00047c0001007387 */ /* 0x0001e20000100800 */
[C---:B------:R-:W-:Y:S01]  /*1300*/  VIADD R184, R179.reuse, 0xe8 ;  /* 0x000000e8b3b87836 */ /* 0x040fe20000000000 */
[----:B------:R-:W-:Y:S01]  /*1310*/  SHF.R.S32.HI R236, RZ, 0x1f, R191 ;  /* 0x0000001fffec7819 */ /* 0x000fe200000114bf */
[C---:B------:R-:W-:Y:S01]  /*1320*/  VIADD R214, R179.reuse, 0xf0 ;  /* 0x000000f0b3d67836 */ /* 0x040fe20000000000 */
[----:B------:R1:W-:Y:S01]  /*1330*/  STL [R1+0x484], R2 ;  /* 0x0004840201007387 */ /* 0x0003e20000100800 */
[----:B--2---:R-:W-:Y:S01]  /*1340*/  SHF.R.S32.HI R3, RZ, 0x1f, R198 ;  /* 0x0000001fff037819 */ /* 0x004fe200000114c6 */
[----:B------:R-:W-:Y:S01]  /*1350*/  VIADD R213, R179, 0xf8 ;  /* 0x000000f8b3d57836 */ /* 0x000fe20000000000 */
[----:B------:R-:W-:-:S02]  /*1360*/  SHF.R.S32.HI R235, RZ, 0x1f, R190 ;  /* 0x0000001fffeb7819 */ /* 0x000fc400000114be */
[----:B------:R-:W-:Y:S01]  /*1370*/  SHF.R.S32.HI R234, RZ, 0x1f, R189 ;  /* 0x0000001fffea7819 */ /* 0x000fe200000114bd */
[----:B------:R2:W-:Y:S01]  /*1380*/  STL [R1+0x478], R3 ;  /* 0x0004780301007387 */ /* 0x0005e20000100800 */
[----:B0-----:R-:W-:Y:S02]  /*1390*/  SHF.R.S32.HI R0, RZ, 0x1f, R196 ;  /* 0x0000001fff007819 */ /* 0x001fe400000114c4 */
[----:B------:R-:W-:Y:S02]  /*13a0*/  SHF.R.S32.HI R231, RZ, 0x1f, R188 ;  /* 0x0000001fffe77819 */ /* 0x000fe400000114bc */
[----:B-1----:R-:W-:Y:S01]  /*13b0*/  SHF.R.S32.HI R2, RZ, 0x1f, R197 ;  /* 0x0000001fff027819 */ /* 0x002fe200000114c5 */
[----:B------:R0:W-:Y:S01]  /*13c0*/  STL [R1+0x470], R0 ;  /* 0x0004700001007387 */ /* 0x0001e20000100800 */
[----:B------:R-:W-:Y:S02]  /*13d0*/  SHF.R.S32.HI R230, RZ, 0x1f, R187 ;  /* 0x0000001fffe67819 */ /* 0x000fe400000114bb */
[----:B------:R-:W-:Y:S01]  /*13e0*/  SHF.R.S32.HI R229, RZ, 0x1f, R186 ;  /* 0x0000001fffe57819 */ /* 0x000fe200000114ba */
[----:B------:R1:W-:Y:S01]  /*13f0*/  STL [R1+0x474], R2 ;  /* 0x0004740201007387 */ /* 0x0003e20000100800 */
[----:B--2---:R-:W-:-:S02]  /*1400*/  SHF.R.S32.HI R3, RZ, 0x1f, R195 ;  /* 0x0000001fff037819 */ /* 0x004fc400000114c3 */
[----:B------:R-:W-:Y:S02]  /*1410*/  SHF.R.S32.HI R228, RZ, 0x1f, R185 ;  /* 0x0000001fffe47819 */ /* 0x000fe400000114b9 */
[----:B------:R-:W-:Y:S01]  /*1420*/  SHF.R.S32.HI R227, RZ, 0x1f, R184 ;  /* 0x0000001fffe37819 */ /* 0x000fe200000114b8 */
[----:B------:R-:W-:Y:S01]  /*1430*/  STL [R1+0x46c], R3 ;  /* 0x00046c0301007387 */ /* 0x000fe20000100800 */
[----:B0-----:R-:W-:Y:S02]  /*1440*/  SHF.R.S32.HI R0, RZ, 0x1f, R193 ;  /* 0x0000001fff007819 */ /* 0x001fe400000114c1 */
[----:B------:R-:W-:Y:S02]  /*1450*/  SHF.R.S32.HI R226, RZ, 0x1f, R214 ;  /* 0x0000001fffe27819 */ /* 0x000fe400000114d6 */
[----:B-1----:R-:W-:Y:S01]  /*1460*/  SHF.R.S32.HI R2, RZ, 0x1f, R194 ;  /* 0x0000001fff027819 */ /* 0x002fe200000114c2 */
[----:B------:R0:W-:Y:S01]  /*1470*/  STL [R1+0x464], R0 ;  /* 0x0004640001007387 */ /* 0x0001e20000100800 */
[----:B------:R-:W-:-:S03]  /*1480*/  SHF.R.S32.HI R225, RZ, 0x1f, R213 ;  /* 0x0000001fffe17819 */ /* 0x000fc600000114d5 */
[----:B------:R1:W-:Y:S01]  /*1490*/  STL [R1+0x468], R2 ;  /* 0x0004680201007387 */ /* 0x0003e20000100800 */
[----:B0-----:R-:W-:-:S05]  /*14a0*/  IMAD R0, R5, 0x8, R178 ;  /* 0x0000000805007824 */ /* 0x001fca00078e02b2 */
[----:B------:R1:W-:Y:S02]  /*14b0*/  STL [R1+0x4d0], R0 ;  /* 0x0004d00001007387 */ /* 0x0003e40000100800 */
.L_x_12189:
[----:B------:R-:W-:Y:S01]  /*14c0*/  ULDC.64 UR8, c[0x0][0xb20] ;  /* 0x0002c80000087ab9 */ /* 0x000fe20000000a00 */
[----:B------:R-:W-:Y:S02]  /*14d0*/  ULOP3.LUT UR44, UR7, 0xff0000, URZ, 0xc0, !UPT ;  /* 0x00ff0000072c7892 */ /* 0x000fe4000f8ec03f */
[----:B------:R-:W-:Y:S01]  /*14e0*/  UISETP.NE.U32.AND UP0, UPT, UR8, URZ, UPT ;  /* 0x0000003f0800728c */ /* 0x000fe2000bf05070 */
[----:B------:R-:W-:-:S03]  /*14f0*/  ULDC UR48, c[0x0][0x2f0] ;  /* 0x0000bc0000307ab9 */ /* 0x000fc60000000800 */
        /* <DEDUP_REMOVED lines=9> */
[----:B01-34-:R-:W-:Y:S02]  /*1590*/  IMAD.U32 R2, RZ, RZ, UR8 ;  /* 0x00000008ff027e24 */ /* 0x01bfe4000f8e00ff */
[----:B------:R-:W-:Y:S01]  /*15a0*/  IMAD.U32 R3, RZ, RZ, UR9 ;  /* 0x00000009ff037e24 */ /* 0x000fe2000f8e00ff */
[----:B------:R-:W-:-:S03]  /*15b0*/  @UP1 UIMAD.WIDE UR8, UR6, 0x4, UR10 ;  /* 0x00000004060818a5 */ /* 0x000fc6000f8e020a */
[----:B------:R-:W-:Y:S01]  /*15c0*/  ULDC.64 UR10, c[0x0][0xb18] ;  /* 0x0002c600000a7ab9 */ /* 0x000fe20000000a00 */
[----:B--2---:R-:W2:Y:S02]  /*15d0*/  @P0 LDG.E R2, desc[UR40][R2.64] ;  /* 0x0000002802020981 */ /* 0x004ea4000c1e1900 */
[----:B------:R-:W-:Y:S02]  /*15e0*/  IMAD.U32 R4, RZ, RZ, UR8 ;  /* 0x00000008ff047e24 */ /* 0x000fe4000f8e00ff */
        /* <DEDUP_REMOVED lines=8> */
[----:B------:R-:W-:Y:S01]  /*1670*/  USHF.R.U32.HI UR8, URZ, 0x8, UR8 ;  /* 0x000000083f087899 */ /* 0x000fe20008011608 */
[----:B------:R-:W-:Y:S01]  /*1680*/  ULDC UR9, c[0x0][0x424] ;  /* 0x0001090000097ab9 */ /* 0x000fe20000000800 */
[----:B------:R-:W-:Y:S01]  /*1690*/  UMOV UR4, URZ ;  /* 0x0000003f00047c82 */ /* 0x000fe20008000000 */
[----:B------:R-:W-:Y:S01]  /*16a0*/  USEL UR9, UR9, 0x1, UP0 ;  /* 0x0000000109097887 */ /* 0x000fe20008000000 */
[----:B------:R-:W-:Y:S01]  /*16b0*/  ULDC UR47, c[0x0][0x288] ;  /* 0x0000a200002f7ab9 */ /* 0x000fe20000000800 */
[----:B------:R-:W-:-:S02]  /*16c0*/  ULEA.HI UR44, UR44, UR8, URZ, 0x10 ;  /* 0x000000082c2c7291 */ /* 0x000fc4000f8f803f */
[----:B------:R-:W-:Y:S02]  /*16d0*/  UIMAD UR48, UR9, UR48, URZ ;  /* 0x00000030093072a4 */ /* 0x000fe4000f8e023f */
        /* <DEDUP_REMOVED lines=17> */
.L_x_12066:
        /* <DEDUP_REMOVED lines=9> */
.L_x_12067:
        /* <DEDUP_REMOVED lines=13> */
.L_x_12068:
[----:B------:R-:W0:Y:S01]  /*1950*/  S2R R0, SR_TID.X ;  /* 0x0000000000007919 */ /* 0x000e220000002100 */
[----:B------:R-:W1:Y:S01]  /*1960*/  LDC R20, c[0x0][0xa80] ;  /* 0x0002a000ff147b82 */ /* 0x000e620000000800 */
[----:B------:R-:W-:Y:S01]  /*1970*/  MOV R72, 0x400 ;  /* 0x0000040000487802 */ /* 0x000fe20000000f00 */
[----:B------:R-:W-:Y:S01]  /*1980*/  IMAD.MOV.U32 R2, RZ, RZ, 0x3000 ;  /* 0x00003000ff027424 */ /* 0x000fe200078e00ff */
[----:B------:R-:W2:Y:S01]  /*1990*/  S2R R11, SR_CgaCtaId ;  /* 0x00000000000b7919 */ /* 0x000ea20000008800 */
[----:B------:R-:W-:Y:S01]  /*19a0*/  IMAD.U32 R3, RZ, RZ, UR36 ;  /* 0x00000024ff037e24 */ /* 0x000fe2000f8e00ff */
[----:B------:R-:W-:Y:S01]  /*19b0*/  UIADD3 UR48, -UR4, UR48, URZ ;  /* 0x0000003004307290 */ /* 0x000fe2000fffe13f */
[----:B------:R-:W-:Y:S01]  /*19c0*/  IMAD.MOV.U32 R12, RZ, RZ, 0x1 ;  /* 0x00000001ff0c7424 */ /* 0x000fe200078e00ff */
[----:B------:R-:W3:Y:S01]  /*19d0*/  S2R R9, SR_SWINHI ;  /* 0x0000000000097919 */ /* 0x000ee20000002f00 */
[----:B------:R-:W-:Y:S01]  /*19e0*/  IMAD.MOV.U32 R13, RZ, RZ, RZ ;  /* 0x000000ffff0d7224 */ /* 0x000fe200078e00ff */
[----:B------:R-:W-:Y:S01]  /*19f0*/  ULDC UR4, c[0x0][0x448] ;  /* 0x0001120000047ab9 */ /* 0x000fe20000000800 */
[----:B------:R-:W-:Y:S01]  /*1a00*/  IMAD.MOV.U32 R5, RZ, RZ, 0x100 ;  /* 0x00000100ff057424 */ /* 0x000fe200078e00ff */
[----:B------:R-:W-:Y:S01]  /*1a10*/  STL.64 [R1+0x18], R2 ;  /* 0x0000180201007387 */ /* 0x000fe20000100a00 */
[----:B------:R-:W-:Y:S01]  /*1a20*/  IMAD.MOV.U32 R6, RZ, RZ, 0x1 ;  /* 0x00000001ff067424 */ /* 0x000fe200078e00ff */
[----:B------:R-:W-:Y:S01]  /*1a30*/  UISETP.NE.AND UP0, UPT, UR4, 0x1, UPT ;  /* 0x000000010400788c */ /* 0x000fe2000bf05270 */
[----:B------:R-:W-:Y:S01]  /*1a40*/  IMAD.MOV.U32 R7, RZ, RZ, RZ ;  /* 0x000000ffff077224 */ /* 0x000fe200078e00ff */
[----:B------:R4:W-:Y:S01]  /*1a50*/  STL.64 [R1+0x60], R12 ;  /* 0x0000600c01007387 */ /* 0x0009e20000100a00 */
[----:B------:R-:W-:Y:S01]  /*1a60*/  IMAD.U32 R26, RZ, RZ, UR5 ;  /* 0x00000005ff1a7e24 */ /* 0x000fe2000f8e00ff */
[----:B------:R-:W-:Y:S01]  /*1a70*/  USHF.L.U32 UR39, UR5, 0x7, URZ ;  /* 0x0000000705277899 */ /* 0x000fe2000800063f */
[----:B------:R-:W-:Y:S01]  /*1a80*/  IMAD.MOV.U32 R8, RZ, RZ, 0xc000 ;  /* 0x0000c000ff087424 */ /* 0x000fe200078e00ff */
[----:B------:R-:W-:Y:S01]  /*1a90*/  STL.128 [R1+0x230], RZ ;  /* 0x000230ff01007387 */ /* 0x000fe20000100c00 */
[----:B------:R-:W-:Y:S01]  /*1aa0*/  ULDC.64 UR4, c[0x0][0xad8] ;  /* 0x0002b60000047ab9 */ /* 0x000fe20000000a00 */
[----:B------:R-:W-:-:S02]  /*1ab0*/  UIADD3 UR8, UR39, 0x7f, URZ ;  /* 0x0000007f27087890 */ /* 0x000fc4000fffe03f */
[----:B------:R-:W-:Y:S01]  /*1ac0*/  UISETP.GE.AND UP1, UPT, UR5, 0x1, UPT ;  /* 0x000000010500788c */ /* 0x000fe2000bf26270 */
[----:B------:R-:W-:Y:S01]  /*1ad0*/  STL [R1+0x70], R26 ;  /* 0x0000701a01007387 */ /* 0x000fe20000100800 */
[----:B------:R-:W-:Y:S01]  /*1ae0*/  @UP0 ULDC UR6, c[0x0][0x44c] ;  /* 0x0001130000060ab9 */ /* 0x000fe20000000800 */
[----:B------:R-:W-:Y:S01]  /*1af0*/  @UP0 ULDC UR9, c[0x0][0x450] ;  /* 0x0001140000090ab9 */ /* 0x000fe20000000800 */
[----:B------:R-:W-:Y:S01]  /*1b00*/  UIMAD.WIDE.U32 UR6, UR8, UR6, URZ ;  /* 0x00000006080672a5 */ /* 0x000fe2000f8e003f */
[----:B-1----:R-:W-:Y:S01]  /*1b10*/  STL [R1+0x250], R20 ;  /* 0x0002501401007387 */ /* 0x002fe20000100800 */
[----:B------:R-:W-:Y:S01]  /*1b20*/  UIADD3 UR42, UR48, 0x1, -UR47 ;  /* 0x00000001302a7890 */ /* 0x000fe2000fffe82f */
[----:B0-----:R-:W-:Y:S02]  /*1b30*/  LOP3.LUT R0, R0, 0x7f, RZ, 0xc0, !PT ;  /* 0x0000007f00007812 */ /* 0x001fe400078ec0ff */
[----:B------:R-:W-:Y:S01]  /*1b40*/  STL.128 [R1+0x240], RZ ;  /* 0x000240ff01007387 */ /* 0x000fe20000100c00 */
[----:B------:R-:W-:Y:S01]  /*1b50*/  @UP0 USHF.R.U32.HI UR8, URZ, UR9, UR7 ;  /* 0x000000093f080299 */ /* 0x000fe20008011607 */
[----:B--2---:R-:W-:Y:S01]  /*1b60*/  LEA R72, R11, R72, 0x18 ;  /* 0x000000480b487211 */ /* 0x004fe200078ec0ff */
[----:B------:R-:W-:Y:S01]  /*1b70*/  IMAD.MOV.U32 R11, RZ, RZ, 0x100 ;  /* 0x00000100ff0b7424 */ /* 0x000fe200078e00ff */
[----:B------:R-:W-:Y:S01]  /*1b80*/  ISETP.NE.AND P0, PT, R0, RZ, PT ;  /* 0x000000ff0000720c */ /* 0x000fe20003f05270 */
[----:B------:R-:W-:Y:S01]  /*1b90*/  STL.128 [R1+0x260], RZ ;  /* 0x000260ff01007387 */ /* 0x000fe20000100c00 */
[----:B------:R-:W-:-:S02]  /*1ba0*/  MOV R24, R72 ;  /* 0x0000004800187202 */ /* 0x000fc40000000f00 */
[----:B---3--:R-:W-:Y:S01]  /*1bb0*/  MOV R25, R9 ;  /* 0x0000000900197202 */ /* 0x008fe20000000f00 */
[----:B------:R-:W-:Y:S01]  /*1bc0*/  IMAD.U32 R9, RZ, RZ, UR36 ;  /* 0x00000024ff097e24 */ /* 0x000fe2000f8e00ff */
[----:B------:R-:W-:Y:S01]  /*1bd0*/  SEL R4, RZ, 0x1, P0 ;  /* 0x00000001ff047807 */ /* 0x000fe20000000000 */
[----:B------:R-:W-:Y:S01]  /*1be0*/  STL.128 [R1+0x270], RZ ;  /* 0x000270ff01007387 */ /* 0x000fe20000100c00 */
[C---:B------:R-:W-:Y:S01]  /*1bf0*/  IADD3 R0, P2, R24.reuse, 0x32450, RZ ;  /* 0x0003245018007810 */ /* 0x040fe20007f5e0ff */
[----:B------:R-:W-:Y:S01]  /*1c00*/  UIADD3 UR6, UR42, UR8, URZ ;  /* 0x000000082a067290 */ /* 0x000fe2000fffe03f */
[C---:B------:R-:W-:Y:S01]  /*1c10*/  IADD3 R14, P3, R24.reuse, 0x32460, RZ ;  /* 0x00032460180e7810 */ /* 0x040fe20007f7e0ff */
[----:B------:R0:W-:Y:S01]  /*1c20*/  STL.128 [R1+0x20], R4 ;  /* 0x0000200401007387 */ /* 0x0001e20000100c00 */
[C---:B----4-:R-:W-:Y:S01]  /*1c30*/  IADD3 R12, P0, R24.reuse, 0x32430, RZ ;  /* 0x00032430180c7810 */ /* 0x050fe20007f1e0ff */
[----:B------:R-:W-:Y:S01]  /*1c40*/  IMAD.MOV.U32 R10, RZ, RZ, R4 ;  /* 0x000000ffff0a7224 */ /* 0x000fe200078e0004 */
[----:B------:R-:W-:Y:S01]  /*1c50*/  IADD3 R2, P1, R24, 0x32440, RZ ;  /* 0x0003244018027810 */ /* 0x000fe20007f3e0ff */
[----:B------:R1:W-:Y:S01]  /*1c60*/  STL.128 [R1+0x280], RZ ;  /* 0x000280ff01007387 */ /* 0x0003e20000100c00 */
[----:B------:R-:W-:Y:S01]  /*1c70*/  UIADD3 UR4, UR6, UR4, URZ ;  /* 0x0000000406047290 */ /* 0x000fe2000fffe03f */
[--C-:B------:R-:W-:Y:S01]  /*1c80*/  IMAD.X R13, RZ, RZ, R25.reuse, P0 ;  /* 0x000000ffff0d7224 */ /* 0x100fe200000e0619 */
[C---:B------:R-:W-:Y:S01]  /*1c90*/  IADD3 R29, P0, R16.reuse, 0x230, RZ ;  /* 0x00000230101d7810 */ /* 0x040fe20007f1e0ff */
[----:B------:R-:W-:Y:S01]  /*1ca0*/  IMAD.X R3, RZ, RZ, R25, P1 ;  /* 0x000000ffff037224 */ /* 0x000fe200008e0619 */
[----:B------:R1:W-:Y:S01]  /*1cb0*/  STL.128 [R1+0x50], R8 ;  /* 0x0000500801007387 */ /* 0x0003e20000100c00 */
[----:B------:R-:W-:-:S02]  /*1cc0*/  IADD3 R28, P1, R16, 0x260, RZ ;  /* 0x00000260101c7810 */ /* 0x000fc40007f3e0ff */
[--C-:B------:R-:W-:Y:S01]  /*1cd0*/  IMAD.X R40, RZ, RZ, R17.reuse, P0 ;  /* 0x000000ffff287224 */ /* 0x100fe200000e0611 */
[----:B------:R1:W-:Y:S02]  /*1ce0*/  STL.64 [R1+0x8], R12 ;  /* 0x0000080c01007387 */ /* 0x0003e40000100a00 */
[----:B------:R-:W-:Y:S02]  /*1cf0*/  IMAD.X R39, RZ, RZ, R17, P1 ;  /* 0x000000ffff277224 */ /* 0x000fe400008e0611 */
[--C-:B0-----:R-:W-:Y:S01]  /*1d00*/  IMAD.X R5, RZ, RZ, R25.reuse, P2 ;  /* 0x000000ffff057224 */ /* 0x101fe200010e0619 */
[----:B------:R1:W-:Y:S01]  /*1d10*/  STL.64 [R1+0x10], R2 ;  /* 0x0000100201007387 */ /* 0x0003e20000100a00 */
[----:B------:R-:W-:Y:S01]  /*1d20*/  IMAD.X R7, RZ, RZ, R25, P3 ;  /* 0x000000ffff077224 */ /* 0x000fe200018e0619 */
[----:B------:R-:W-:Y:S01]  /*1d30*/  PLOP3.LUT P3, PT, PT, PT, UP1, 0x80, 0x0 ;  /* 0x000000000000781c */ /* 0x000fe20003f6f018 */
[----:B------:R-:W-:Y:S01]  /*1d40*/  IMAD.MOV.U32 R4, RZ, RZ, R0 ;  /* 0x000000ffff047224 */ /* 0x000fe200078e0000 */
[----:B------:R1:W-:Y:S01]  /*1d50*/  STL.64 [R1+0x30], R2 ;  /* 0x0000300201007387 */ /* 0x0003e20000100a00 */
[----:B------:R-:W-:Y:S01]  /*1d60*/  IMAD.MOV.U32 R6, RZ, RZ, R14 ;  /* 0x000000ffff067224 */ /* 0x000fe200078e000e */
[----:B------:R-:W-:-:S02]  /*1d70*/  IADD3 R38, P2, R16, 0x38, RZ ;  /* 0x0000003810267810 */ /* 0x000fc40007f5e0ff */
[----:B------:R1:W-:Y:S03]  /*1d80*/  STL.128 [R1+0x290], RZ ;  /* 0x000290ff01007387 */ /* 0x0003e60000100c00 */
[----:B------:R-:W-:Y:S01]  /*1d90*/  IMAD.X R53, RZ, RZ, R17, P2 ;  /* 0x000000ffff357224 */ /* 0x000fe200010e0611 */
[----:B------:R1:W-:Y:S04]  /*1da0*/  STL.128 [R1+0x40], R4 ;  /* 0x0000400401007387 */ /* 0x0003e80000100c00 */
[----:B------:R1:W-:Y:S04]  /*1db0*/  STL.64 [R1+0x68], R6 ;  /* 0x0000680601007387 */ /* 0x0003e80000100a00 */
[----:B------:R1:W-:Y:S04]  /*1dc0*/  STL.128 [R1+0x2a0], RZ ;  /* 0x0002a0ff01007387 */ /* 0x0003e80000100c00 */
        /* <DEDUP_REMOVED lines=27> */
[----:B------:R1:W-:Y:S04]  /*1f80*/  STL.64 [R1], RZ ;  /* 0x000000ff01007387 */ /* 0x0003e80000100a00 */
[----:B------:R1:W-:Y:S01]  /*1f90*/  STL.64 [R1+0x38], RZ ;  /* 0x000038ff01007387 */ /* 0x0003e20000100a00 */
        /* <DEDUP_REMOVED lines=11> */
.L_x_12070:
[----:B------:R-:W-:-:S11]  /*2050*/  UISETP.NE.AND UP1, UPT, UR5, 0x1, UPT ;  /* 0x000000010500788c */ /* 0x000fd6000bf25270 */
[----:B------:R-:W-:Y:S02]  /*2060*/  @UP1 ULDC.64 UR10, c[0x0][0xae0] ;  /* 0x0002b800000a1ab9 */ /* 0x000fe40000000a00 */
[----:B------:R-:W-:-:S04]  /*2070*/  UIMAD.WIDE.U32 UR6, UR8, UR10, URZ ;  /* 0x0000000a080672a5 */ /* 0x000fc8000f8e003f */
[----:B------:R-:W-:-:S12]  /*2080*/  @UP1 USHF.R.U32.HI UR8, URZ, UR11, UR7 ;  /* 0x0000000b3f081299 */ /* 0x000fd80008011607 */
.L_x_12071:
[----:B------:R-:W-:-:S04]  /*2090*/  UIMAD UR8, UR8, UR5, UR5 ;  /* 0x00000005080872a4 */ /* 0x000fc8000f8e0205 */
[----:B------:R-:W-:-:S04]  /*20a0*/  UISETP.LT.AND UP1, UPT, UR4, UR8, UPT ;  /* 0x000000080400728c */ /* 0x000fc8000bf21270 */
[----:B------:R-:W-:-:S12]  /*20b0*/  USEL UR4, UR4, UR8, UP1 ;  /* 0x0000000804047287 */ /* 0x000fd80008800000 */
.L_x_12069:
[----:B------:R-:W-:Y:S02]  /*20c0*/  UIADD3 UR6, UR48, 0x5f, URZ ;  /* 0x0000005f30067890 */ /* 0x000fe4000fffe03f */
[----:B------:R-:W-:Y:S02]  /*20d0*/  UIADD3 UR8, UR4, 0x5f, URZ ;  /* 0x0000005f04087890 */ /* 0x000fe4000fffe03f */
[----:B------:R-:W-:Y:S02]  /*20e0*/  UIMAD.WIDE UR6, UR6, 0x2aaaaaab, URZ ;  /* 0x2aaaaaab060678a5 */ /* 0x000fe4000f8e023f */
[----:B------:R-:W-:Y:S01]  /*20f0*/  UIMAD.WIDE UR8, UR8, 0x2aaaaaab, URZ ;  /* 0x2aaaaaab080878a5 */ /* 0x000fe2000f8e023f */
[----:B------:R-:W-:Y:S01]  /*2100*/  @UP0 ULDC UR10, c[0x0][0x44c] ;  /* 0x00011300000a0ab9 */ /* 0x000fe20000000800 */
[----:B------:R-:W-:Y:S02]  /*2110*/  USHF.R.U32.HI UR4, URZ, 0x1f, UR7 ;  /* 0x0000001f3f047899 */ /* 0x000fe40008011607 */
[----:B------:R-:W-:-:S02]  /*2120*/  UIMAD.WIDE.U32 UR10, UR39, UR10, URZ ;  /* 0x0000000a270a72a5 */ /* 0x000fc4000f8e003f */
[----:B------:R-:W-:Y:S01]  /*2130*/  USHF.R.U32.HI UR6, URZ, 0x1f, UR9 ;  /* 0x0000001f3f067899 */ /* 0x000fe20008011609 */
[----:B------:R-:W-:Y:S01]  /*2140*/  @UP0 ULDC UR13, c[0x0][0x450] ;  /* 0x00011400000d0ab9 */ /* 0x000fe20000000800 */
[----:B------:R-:W-:Y:S01]  /*2150*/  UMOV UR12, UR39 ;  /* 0x00000027000c7c82 */ /* 0x000fe20008000000 */
[----:B------:R-:W-:Y:S02]  /*2160*/  UIADD3 UR46, UR48, -UR47, URZ ;  /* 0x8000002f302e7290 */ /* 0x000fe4000fffe03f */
[----:B------:R-:W-:Y:S02]  /*2170*/  @UP0 USHF.R.U32.HI UR12, URZ, UR13, UR11 ;  /* 0x0000000d3f0c0299 */ /* 0x000fe4000801160b */
[----:B------:R-:W-:Y:S02]  /*2180*/  ULEA.HI.SX32 UR4, UR7, UR4, 0x1c ;  /* 0x0000000407047291 */ /* 0x000fe4000f8fe23f */
[----:B------:R-:W-:Y:S02]  /*2190*/  ULEA.HI.SX32 UR6, UR9, UR6, 0x1c ;  /* 0x0000000609067291 */ /* 0x000fe4000f8fe23f */
[----:B------:R-:W-:-:S02]  /*21a0*/  UIADD3 UR7, UR46, UR12, URZ ;  /* 0x0000000c2e077290 */ /* 0x000fc4000fffe03f */
        /* <DEDUP_REMOVED lines=15> */
.L_x_12073:
[----:B------:R-:W-:-:S11]  /*22a0*/  UISETP.NE.AND UP0, UPT, UR5, 0x1, UPT ;  /* 0x000000010500788c */ /* 0x000fd6000bf05270 */
[----:B------:R-:W-:Y:S02]  /*22b0*/  @UP0 ULDC.64 UR12, c[0x0][0xae0] ;  /* 0x0002b800000c0ab9 */ /* 0x000fe40000000a00 */
[----:B------:R-:W-:-:S04]  /*22c0*/  UIMAD.WIDE.U32 UR8, UR7, UR12, URZ ;  /* 0x0000000c070872a5 */ /* 0x000fc8000f8e003f */
[----:B------:R-:W-:-:S12]  /*22d0*/  @UP0 USHF.R.U32.HI UR7, URZ, UR13, UR9 ;  /* 0x0000000d3f070299 */ /* 0x000fd80008011609 */
.L_x_12074:
[----:B------:R-:W-:-:S04]  /*22e0*/  UIMAD UR5, UR7, UR5, URZ ;  /* 0x00000005070572a4 */ /* 0x000fc8000f8e023f */
[----:B------:R-:W-:-:S04]  /*22f0*/  UISETP.LT.AND UP0, UPT, UR10, UR5, UPT ;  /* 0x000000050a00728c */ /* 0x000fc8000bf01270 */
[----:B------:R-:W-:-:S12]  /*2300*/  USEL UR10, UR10, UR5, !UP0 ;  /* 0x000000050a0a7287 */ /* 0x000fd8000c000000 */
.L_x_12072:
[----:B------:R-:W-:Y:S02]  /*2310*/  UIMAD.WIDE UR4, UR10, 0x2aaaaaab, URZ ;  /* 0x2aaaaaab0a0478a5 */ /* 0x000fe4000f8e023f */
[----:B------:R-:W-:Y:S02]  /*2320*/  ULOP3.LUT UR43, UR44, 0xff, URZ, 0xc0, !UPT ;  /* 0x000000ff2c2b7892 */ /* 0x000fe4000f8ec03f */
[----:B------:R-:W-:Y:S02]  /*2330*/  USHF.R.U32.HI UR4, URZ, 0x1f, UR5 ;  /* 0x0000001f3f047899 */ /* 0x000fe40008011605 */
[----:B------:R-:W-:Y:S02]  /*2340*/  USHF.R.U32.HI UR44, URZ, 0x10, UR44 ;  /* 0x000000103f2c7899 */ /* 0x000fe4000801162c */
[----:B------:R-:W-:-:S04]  /*2350*/  ULEA.HI.SX32 UR4, UR5, UR4, 0x1c ;  /* 0x0000000405047291 */ /* 0x000fc8000f8fe23f */
[----:B------:R-:W-:-:S04]  /*2360*/  UISETP.LT.AND UP0, UPT, URZ, UR4, UPT ;  /* 0x000000043f00728c */ /* 0x000fc8000bf01270 */
[----:B------:R-:W-:-:S03]  /*2370*/  USEL UR45, URZ, UR4, !UP0 ;  /* 0x000000043f2d7287 */ /* 0x000fc6000c000000 */
[----:B------:R-:W-:Y:S01]  /*2380*/  UMOV UR4, URZ ;  /* 0x0000003f00047c82 */ /* 0x000fe20008000000 */
[----:B------:R-:W-:-:S06]  /*2390*/  UISETP.GT.AND UP0, UPT, UR6, UR45, UPT ;  /* 0x0000002d0600728c */ /* 0x000fcc000bf04270 */
[----:B------:R-:W-:-:S13]  /*23a0*/  PLOP3.LUT P0, PT, PT, PT, UP0, 0x80, 0x0 ;  /* 0x000000000000781c */ /* 0x000fda0003f0f008 */
[----:B------:R-:W-:Y:S05]  /*23b0*/  @!P0 BRA `(.L_x_12075) ;  /* 0x0000000000948947 */ /* 0x000fea0003800000 */
[----:B------:R-:W-:Y:S01]  /*23c0*/  UISETP.NE.AND UP0, UPT, UR44, URZ, UPT ;  /* 0x0000003f2c00728c */ /* 0x000fe2000bf05270 */
[----:B------:R-:W-:-:S03]  /*23d0*/  ULDC UR4, c[0x0][0xae8] ;  /* 0x0002ba0000047ab9 */ /* 0x000fc60000000800 */
[----:B------:R-:W-:-:S04]  /*23e0*/  USEL UR10, UR44, UR4, UP0 ;  /* 0x000000042c0a7287 */ /* 0x000fc80008000000 */
[----:B------:R-:W-:Y:S02]  /*23f0*/  UIADD3 UR4, UR10, -0x1, UR6 ;  /* 0xffffffff0a047890 */ /* 0x000fe4000fffe006 */
[----:B-1----:R-:W-:Y:S02]  /*2400*/  IMAD.U32 R3, RZ, RZ, UR10 ;  /* 0x0000000aff037e24 */ /* 0x002fe4000f8e00ff */
[----:B------:R-:W-:-:S03]  /*2410*/  UIADD3 UR7, -UR45, UR4, URZ ;  /* 0x000000042d077290 */ /* 0x000fc6000fffe13f */
[-C--:B------:R-:W-:Y:S01]  /*2420*/  IABS R0, R3.reuse ;  /* 0x0000000300007213 */ /* 0x080fe20000000000 */
[----:B------:R-:W-:Y:S01]  /*2430*/  UMOV UR4, URZ ;  /* 0x0000003f00047c82 */ /* 0x000fe20008000000 */
[----:B------:R-:W-:Y:S01]  /*2440*/  IABS R5, R3 ;  /* 0x0000000300057213 */ /* 0x000fe20000000000 */
[----:B------:R-:W-:Y:S01]  /*2450*/  IMAD.U32 R4, RZ, RZ, UR7 ;  /* 0x00000007ff047e24 */ /* 0x000fe2000f8e00ff */
[----:B------:R-:W-:Y:S01]  /*2460*/  R2UR UR11, R0 ;  /* 0x00000000000b72ca */ /* 0x000fe200000e0000 */
[----:B------:R-:W-:-:S03]  /*2470*/  ULOP3.LUT UR7, UR7, UR10, URZ, 0x3c, !UPT ;  /* 0x0000000a07077292 */ /* 0x000fc6000f8e3c3f */
[----:B------:R-:W-:-:S05]  /*2480*/  IABS R4, R4 ;  /* 0x0000000400047213 */ /* 0x000fca0000000000 */
[----:B------:R-:W-:-:S04]  /*2490*/  IMAD.MOV.U32 R3, RZ, RZ, R4 ;  /* 0x000000ffff037224 */ /* 0x000fc800078e0004 */
[----:B------:R-:W0:Y:S01]  /*24a0*/  I2F.RP R0, UR11 ;  /* 0x0000000b00007d06 */ /* 0x000e220008209400 */
[----:B------:R-:W-:-:S07]  /*24b0*/  R2UR UR9, R3 ;  /* 0x00000000030972ca */ /* 0x000fce00000e0000 */
        /* <DEDUP_REMOVED lines=21> */
.L_x_12075:
[----:B------:R-:W-:Y:S01]  /*2610*/  UIMAD UR45, UR43, UR4, UR45 ;  /* 0x000000042b2d72a4 */ /* 0x000fe2000f8e022d */
[----:B------:R-:W-:Y:S01]  /*2620*/  IMAD.U32 R0, RZ, RZ, UR6 ;  /* 0x00000006ff007e24 */ /* 0x000fe2000f8e00ff */
[----:B------:R-:W-:Y:S01]  /*2630*/  PLOP3.LUT P0, PT, PT, PT, PT, 0x80, 0x0 ;  /* 0x000000000000781c */ /* 0x000fe20003f0f070 */
[----:B-1----:R-:W-:-:S05]  /*2640*/  IMAD.U32 R3, RZ, RZ, UR4 ;  /* 0x00000004ff037e24 */ /* 0x002fca000f8e00ff */
[----:B------:R-:W-:-:S04]  /*2650*/  VIADDMNMX R0, R3, UR45, R0, PT ;  /* 0x0000002d03007c46 */ /* 0x000fc8000b800100 */
[----:B------:R-:W-:-:S13]  /*2660*/  R2UR UR49, R0 ;  /* 0x00000000003172ca */ /* 0x000fda00000e0000 */
[----:B------:R-:W-:-:S06]  /*2670*/  UISETP.GT.AND UP0, UPT, UR49, UR45, UPT ;  /* 0x0000002d3100728c */ /* 0x000fcc000bf04270 */
[----:B------:R-:W-:-:S13]  /*2680*/  PLOP3.LUT P1, PT, PT, PT, UP0, 0x80, 0x0 ;  /* 0x000000000000781c */ /* 0x000fda0003f2f008 */
[----:B------:R-:W-:Y:S05]  /*2690*/  @!P1 BRA `(.L_x_12076) ;  /* 0x000001cc00309947 */ /* 0x000fea0003800000 */
[----:B------:R-:W2:Y:S01]  /*26a0*/  LDL R2, [R1+0x4cc] ;  /* 0x0004cc0001027983 */ /* 0x000ea20000100800 */
[----:B------:R-:W-:Y:S01]  /*26b0*/  VIADD R8, R72, 0x400 ;  /* 0x0000040048087836 */ /* 0x000fe20000000000 */
[----:B------:R-:W-:Y:S01]  /*26c0*/  IADD3 R36, P5, R16, 0xa8, RZ ;  /* 0x000000a810247810 */ /* 0x000fe20007fbe0ff */
[----:B------:R-:W-:Y:S01]  /*26d0*/  IMAD.MOV.U32 R4, RZ, RZ, 0x1 ;  /* 0x00000001ff047424 */ /* 0x000fe200078e00ff */
[----:B------:R-:W-:Y:S01]  /*26e0*/  STL.64 [R1+0x78], RZ ;  /* 0x000078ff01007387 */ /* 0x000fe20000100a00 */
[----:B------:R-:W-:Y:S01]  /*26f0*/  IMAD.MOV.U32 R5, RZ, RZ, RZ ;  /* 0x000000ffff057224 */ /* 0x000fe200078e00ff */
[----:B------:R-:W-:Y:S01]  /*2700*/  SHF.R.U32.HI R8, RZ, 0x4, R8 ;  /* 0x00000004ff087819 */ /* 0x000fe20000011608 */
[----:B------:R-:W-:Y:S01]  /*2710*/  IMAD.MOV.U32 R6, RZ, RZ, 0x1 ;  /* 0x00000001ff067424 */ /* 0x000fe200078e00ff */
[----:B------:R-:W-:Y:S01]  /*2720*/  STL.128 [R1+0xb0], RZ ;  /* 0x0000b0ff01007387 */ /* 0x000fe20000100c00 */
[----:B------:R-:W-:Y:S01]  /*2730*/  IMAD.MOV.U32 R7, RZ, RZ, RZ ;  /* 0x000000ffff077224 */ /* 0x000fe200078e00ff */
[----:B------:R-:W-:Y:S01]  /*2740*/  LOP3.LUT R8, R8, 0x3fff, RZ, 0xc0, !PT ;  /* 0x00003fff08087812 */ /* 0x000fe200078ec0ff */
[----:B------:R-:W-:Y:S01]  /*2750*/  IMAD.MOV.U32 R10, RZ, RZ, 0x1 ;  /* 0x00000001ff0a7424 */ /* 0x000fe200078e00ff */
[----:B------:R-:W-:Y:S01]  /*2760*/  STL.128 [R1+0xc0], RZ ;  /* 0x0000c0ff01007387 */ /* 0x000fe20000100c00 */
[----:B------:R-:W-:Y:S01]  /*2770*/  IMAD.MOV.U32 R11, RZ, RZ, RZ ;  /* 0x000000ffff0b7224 */ /* 0x000fe200078e00ff */
[C---:B------:R-:W-:Y:S01]  /*2780*/  IADD3 R26, P6, R16.reuse, 0x78, RZ ;  /* 0x00000078101a7810 */ /* 0x040fe20007fde0ff */
[----:B------:R-:W-:Y:S01]  /*2790*/  IMAD.X R37, RZ, RZ, R17, P5 ;  /* 0x000000ffff257224 */ /* 0x000fe200028e0611 */
[----:B------:R0:W-:Y:S01]  /*27a0*/  STL.128 [R1+0x80], R4 ;  /* 0x0000800401007387 */ /* 0x0001e20000100c00 */
[----:B------:R-:W-:-:S02]  /*27b0*/  IADD3 R35, P1, R16, 0x80, RZ ;  /* 0x0000008010237810 */ /* 0x000fc40007f3e0ff */
[C---:B------:R-:W-:Y:S01]  /*27c0*/  IADD3 R34, P2, R16.reuse, 0x88, RZ ;  /* 0x0000008810227810 */ /* 0x040fe20007f5e0ff */
[----:B------:R-:W-:Y:S01]  /*27d0*/  STL.64 [R1+0x90], R10 ;  /* 0x0000900a01007387 */ /* 0x000fe20000100a00 */
[--C-:B------:R-:W-:Y:S01]  /*27e0*/  IMAD.X R27, RZ, RZ, R17.reuse, P6 ;  /* 0x000000ffff1b7224 */ /* 0x100fe200030e0611 */
[C---:B------:R-:W-:Y:S01]  /*27f0*/  IADD3 R33, P3, R16.reuse, 0x90, RZ ;  /* 0x0000009010217810 */ /* 0x040fe20007f7e0ff */
[--C-:B------:R-:W-:Y:S01]  /*2800*/  IMAD.X R50, RZ, RZ, R17.reuse, P1 ;  /* 0x000000ffff327224 */ /* 0x100fe200008e0611 */
[----:B------:R-:W-:Y:S01]  /*2810*/  STL.128 [R1+0xd0], RZ ;  /* 0x0000d0ff01007387 */ /* 0x000fe20000100c00 */
[--C-:B------:R-:W-:Y:S01]  /*2820*/  IMAD.X R51, RZ, RZ, R17.reuse, P2 ;  /* 0x000000ffff337224 */ /* 0x100fe200010e0611 */
[C---:B------:R-:W-:Y:S01]  /*2830*/  IADD3 R32, P4, R16.reuse, 0x98, RZ ;  /* 0x0000009810207810 */ /* 0x040fe20007f9e0ff */
[----:B------:R-:W-:Y:S01]  /*2840*/  IMAD.X R48, RZ, RZ, R17, P3 ;  /* 0x000000ffff307224 */ /* 0x000fe200018e0611 */
[----:B------:R-:W-:Y:S01]  /*2850*/  STL.128 [R1+0xe0], RZ ;  /* 0x0000e0ff01007387 */ /* 0x000fe20000100c00 */
[----:B------:R-:W-:-:S02]  /*2860*/  IADD3 R31, P5, R16, 0xa0, RZ ;  /* 0x000000a0101f7810 */ /* 0x000fc40007fbe0ff */
[----:B------:R-:W-:Y:S01]  /*2870*/  IADD3 R30, P6, R16, 0xb0, RZ ;  /* 0x000000b0101e7810 */ /* 0x000fe20007fde0ff */
[----:B0-----:R-:W-:Y:S01]  /*2880*/  IMAD.MOV.U32 R5, RZ, RZ, 0x40000040 ;  /* 0x40000040ff057424 */ /* 0x001fe200078e00ff */
[C---:B------:R-:W-:Y:S01]  /*2890*/  LOP3.LUT R6, R8.reuse, 0x3000000, RZ, 0xfc, !PT ;  /* 0x0300000008067812 */ /* 0x040fe200078efcff */
[----:B------:R-:W-:Y:S01]  /*28a0*/  IMAD.MOV.U32 R7, RZ, RZ, 0x40000040 ;  /* 0x40000040ff077424 */ /* 0x000fe200078e00ff */
[----:B------:R-:W-:Y:S01]  /*28b0*/  LOP3.LUT R8, R8, 0x10000, RZ, 0xfc, !PT ;  /* 0x0001000008087812 */ /* 0x000fe200078efcff */
[----:B------:R-:W-:Y:S01]  /*28c0*/  STL.128 [R1+0xf0], RZ ;  /* 0x0000f0ff01007387 */ /* 0x000fe20000100c00 */
[C---:B------:R-:W-:Y:S01]  /*28d0*/  IADD3 R44, P1, R16.reuse, 0x110, RZ ;  /* 0x00000110102c7810 */ /* 0x040fe20007f3e0ff */
[--C-:B------:R-:W-:Y:S01]  /*28e0*/  IMAD.X R49, RZ, RZ, R17.reuse, P4 ;  /* 0x000000ffff317224 */ /* 0x100fe200020e0611 */
[----:B------:R-:W-:Y:S01]  /*28f0*/  IADD3 R42, P2, R16, 0x118, RZ ;  /* 0x00000118102a7810 */ /* 0x000fe20007f5e0ff */
[----:B------:R-:W-:Y:S01]  /*2900*/  STL.128 [R1+0x100], RZ ;  /* 0x000100ff01007387 */ /* 0x000fe20000100c00 */
[----:B------:R-:W-:-:S02]  /*2910*/  IMAD.X R46, RZ, RZ, R17, P5 ;  /* 0x000000ffff2e7224 */ /* 0x000fc400028e0611 */
[--C-:B------:R-:W-:Y:S02]  /*2920*/  IMAD.X R47, RZ, RZ, R17.reuse, P6 ;  /* 0x000000ffff2f7224 */ /* 0x100fe400030e0611 */
[--C-:B------:R-:W-:Y:S02]  /*2930*/  IMAD.X R45, RZ, RZ, R17.reuse, P1 ;  /* 0x000000ffff2d7224 */ /* 0x100fe400008e0611 */
[----:B------:R-:W-:Y:S01]  /*2940*/  IMAD.X R43, RZ, RZ, R17, P2 ;  /* 0x000000ffff2b7224 */ /* 0x000fe200010e0611 */
[----:B--2---:R-:W0:Y:S02]  /*2950*/  SHFL.IDX PT, R0, R2, RZ, 0x1f ;  /* 0x00001fff02007589 */ /* 0x004e2400000e0000 */
[----:B0-----:R-:W-:-:S04]  /*2960*/  LEA.HI R2, R0, R0, RZ, 0x1 ;  /* 0x0000000000027211 */ /* 0x001fc800078f08ff */
[----:B------:R-:W-:Y:S01]  /*2970*/  LOP3.LUT R3, R2, 0x7fffe, RZ, 0xc0, !PT ;  /* 0x0007fffe02037812 */ /* 0x000fe200078ec0ff */
[----:B------:R-:W-:-:S04]  /*2980*/  VIADD R2, R72, 0x1c400 ;  /* 0x0001c40048027836 */ /* 0x000fc80000000000 */
[----:B------:R-:W-:Y:S01]  /*2990*/  IMAD.IADD R0, R0, 0x1, -R3 ;  /* 0x0000000100007824 */ /* 0x000fe200078e0a03 */
[----:B------:R-:W-:Y:S01]  /*29a0*/  SHF.R.U32.HI R2, RZ, 0x4, R2 ;  /* 0x00000004ff027819 */ /* 0x000fe20000011602 */
[----:B------:R-:W-:-:S03]  /*29b0*/  VIADD R3, R72, 0x18400 ;  /* 0x0001840048037836 */ /* 0x000fc60000000000 */
[----:B------:R-:W-:Y:S01]  /*29c0*/  LOP3.LUT R2, R2, 0x3fff, RZ, 0xc0, !PT ;  /* 0x00003fff02027812 */ /* 0x000fe200078ec0ff */
[----:B------:R-:W-:Y:S01]  /*29d0*/  IMAD R0, R0, 0x2000, R3 ;  /* 0x0000200000007824 */ /* 0x000fe200078e0203 */
[----:B------:R-:W-:Y:S02]  /*29e0*/  LOP3.LUT P0, RZ, R3, 0x1bf, RZ, 0xc0, !PT ;  /* 0x000001bf03ff7812 */ /* 0x000fe4000780c0ff */
[----:B------:R-:W-:Y:S01]  /*29f0*/  LOP3.LUT R4, R2, 0x10000, RZ, 0xfc, !PT ;  /* 0x0001000002047812 */ /* 0x000fe200078efcff */
[----:B------:R-:W-:Y:S01]  /*2a00*/  VIADD R3, R0, 0xa000 ;  /* 0x0000a00000037836 */ /* 0x000fe20000000000 */
[----:B------:R-:W-:-:S03]  /*2a10*/  SHF.R.U32.HI R0, RZ, 0x4, R0 ;  /* 0x00000004ff007819 */ /* 0x000fc60000011600 */
[----:B------:R0:W-:Y:S01]  /*2a20*/  STL.128 [R1+0xa0], R4 ;  /* 0x0000a00401007387 */ /* 0x0001e20000100c00 */
[----:B------:R-:W-:Y:S02]  /*2a30*/  SHF.R.U32.HI R3, RZ, 0x4, R3 ;  /* 0x00000004ff037819 */ /* 0x000fe40000011603 */
[----:B------:R-:W-:Y:S02]  /*2a40*/  LOP3.LUT R0, R0, 0x3fff, RZ, 0xc0, !PT ;  /* 0x00003fff00007812 */ /* 0x000fe400078ec0ff */
[----:B------:R-:W-:Y:S02]  /*2a50*/  LOP3.LUT R3, R3, 0x3fff, RZ, 0xc0, !PT ;  /* 0x00003fff03037812 */ /* 0x000fe400078ec0ff */
[----:B------:R-:W-:Y:S02]  /*2a60*/  LOP3.LUT R2, R0, 0x10000, RZ, 0xfc, !PT ;  /* 0x0001000000027812 */ /* 0x000fe400078efcff */
[----:B------:R-:W-:Y:S01]  /*2a70*/  LOP3.LUT R0, R3, 0x10000, RZ, 0xfc, !PT ;  /* 0x0001000003007812 */ /* 0x000fe200078efcff */
[----:B------:R-:W-:-:S05]  /*2a80*/  IMAD.MOV.U32 R3, RZ, RZ, 0x40000040 ;  /* 0x40000040ff037424 */ /* 0x000fca00078e00ff */
[----:B------:R1:W-:Y:S01]  /*2a90*/  STL.64 [R1+0x98], R2 ;  /* 0x0000980201007387 */ /* 0x0003e20000100a00 */
[----:B0-----:R-:W-:Y:S02]  /*2aa0*/  IMAD.MOV.U32 R6, RZ, RZ, R8 ;  /* 0x000000ffff067224 */ /* 0x001fe400078e0008 */
[----:B------:R-:W-:-:S05]  /*2ab0*/  IMAD.MOV.U32 R4, RZ, RZ, R0 ;  /* 0x000000ffff047224 */ /* 0x000fca00078e0000 */
[----:B------:R1:W-:Y:S01]  /*2ac0*/  STL.128 [R1+0x110], R4 ;  /* 0x0001100401007387 */ /* 0x0003e20000100c00 */
[----:B------:R-:W-:Y:S05]  /*2ad0*/  @!P0 BRA `(.L_x_12077) ;  /* 0x0000000000408947 */ /* 0x000fea0003800000 */
[----:B-1----:R-:W-:Y:S01]  /*2ae0*/  MOV R2, 0x0 ;  /* 0x0000000000027802 */ /* 0x002fe20000000f00 */
        /* <DEDUP_REMOVED lines=15> */
.L_x_12077:
[----:B------:R-:W2:Y:S01]  /*2be0*/  LDL R41, [R1+0x21c] ;  /* 0x00021c0001297983 */ /* 0x000ea20000100800 */
[----:B-1----:R-:W0:Y:S01]  /*2bf0*/  LDC.64 R4, c[0x0][0xad8] ;  /* 0x0002b600ff047b82 */ /* 0x002e220000000a00 */
[----:B------:R-:W-:Y:S01]  /*2c00*/  IADD3 R20, P0, R16, 0x120, RZ ;  /* 0x0000012010147810 */ /* 0x000fe20007f1e0ff */
[----:B------:R-:W-:Y:S01]  /*2c10*/  IMAD.U32 R9, RZ, RZ, UR48 ;  /* 0x00000030ff097e24 */ /* 0x000fe2000f8e00ff */
[----:B------:R-:W1:Y:S01]  /*2c20*/  S2R R52, SR_TID.X ;  /* 0x0000000000347919 */ /* 0x000e620000002100 */
[----:B------:R-:W-:Y:S01]  /*2c30*/  IMAD.U32 R8, RZ, RZ, UR47 ;  /* 0x0000002fff087e24 */ /* 0x000fe2000f8e00ff */
[----:B------:R-:W-:Y:S01]  /*2c40*/  BSSY B0, `(.L_x_12078) ;  /* 0x000001c000007945 */ /* 0x000fe20003800000 */
[----:B------:R-:W-:Y:S01]  /*2c50*/  IMAD.MOV.U32 R12, RZ, RZ, RZ ;  /* 0x000000ffff0c7224 */ /* 0x000fe200078e00ff */
[----:B------:R3:W-:Y:S01]  /*2c60*/  STL.64 [R1+0x130], R26 ;  /* 0x0001301a01007387 */ /* 0x0007e20000100a00 */
[----:B------:R-:W4:Y:S01]  /*2c70*/  LDC.64 R2, c[0x0][0xae0] ;  /* 0x0002b800ff027b82 */ /* 0x000f220000000a00 */
[----:B------:R-:W-:-:S02]  /*2c80*/  IMAD.X R21, RZ, RZ, R17, P0 ;  /* 0x000000ffff157224 */ /* 0x000fc400000e0611 */
[----:B------:R0:W-:Y:S04]  /*2c90*/  STL.64 [R1+0x120], R178 ;  /* 0x000120b201007387 */ /* 0x0001e80000100a00 */
[----:B------:R0:W-:Y:S01]  /*2ca0*/  STL.64 [R1+0x128], R20 ;  /* 0x0001281401007387 */ /* 0x0001e20000100a00 */
[----:B------:R-:W5:Y:S03]  /*2cb0*/  LDC R10, c[0x0][0xad4] ;  /* 0x0002b500ff0a7b82 */ /* 0x000f660000000800 */
[----:B------:R0:W-:Y:S04]  /*2cc0*/  STL.U8 [R1+0x138], RZ ;  /* 0x000138ff01007387 */ /* 0x0001e80000100000 */
[----:B------:R0:W-:Y:S01]  /*2cd0*/  STL.U8 [R1+0x16c], RZ ;  /* 0x00016cff01007387 */ /* 0x0001e20000100000 */
[----:B------:R-:W3:Y:S01]  /*2ce0*/  LDC.64 R6, c[0x0][0x448] ;  /* 0x00011200ff067b82 */ /* 0x000ee20000000a00 */
[----:B0-----:R-:W-:-:S02]  /*2cf0*/  IMAD.MOV.U32 R11, RZ, RZ, R4 ;  /* 0x000000ffff0b7224 */ /* 0x001fc400078e0004 */
[----:B------:R-:W-:-:S05]  /*2d00*/  IMAD.MOV.U32 R13, RZ, RZ, R5 ;  /* 0x000000ffff0d7224 */ /* 0x000fca00078e0005 */
[----:B------:R-:W0:Y:S01]  /*2d10*/  LDC R220, c[0x0][0x450] ;  /* 0x00011400ffdc7b82 */ /* 0x000e220000000800 */
[----:B----4-:R-:W-:Y:S02]  /*2d20*/  IMAD.MOV.U32 R14, RZ, RZ, R2 ;  /* 0x000000ffff0e7224 */ /* 0x010fe400078e0002 */
[----:B------:R-:W-:Y:S02]  /*2d30*/  IMAD.MOV.U32 R15, RZ, RZ, R3 ;  /* 0x000000ffff0f7224 */ /* 0x000fe400078e0003 */
[----:B-1----:R-:W-:Y:S01]  /*2d40*/  VIADD R223, R52, 0xffffff80 ;  /* 0xffffff8034df7836 */ /* 0x002fe20000000000 */
[----:B-----5:R1:W-:Y:S04]  /*2d50*/  STL.128 [R1+0x140], R8 ;  /* 0x0001400801007387 */ /* 0x0203e80000100c00 */
[----:B------:R1:W-:Y:S04]  /*2d60*/  STL.128 [R1+0x150], R12 ;  /* 0x0001500c01007387 */ /* 0x0003e80000100c00 */
[----:B------:R1:W-:Y:S04]  /*2d70*/  STL [R1+0x13c], R223 ;  /* 0x00013cdf01007387 */ /* 0x0003e80000100800 */
[----:B---3--:R1:W-:Y:S04]  /*2d80*/  STL.64 [R1+0x160], R6 ;  /* 0x0001600601007387 */ /* 0x0083e80000100a00 */
[----:B0-----:R1:W-:Y:S01]  /*2d90*/  STL [R1+0x168], R220 ;  /* 0x000168dc01007387 */ /* 0x0013e20000100800 */
[----:B--2---:R-:W-:-:S04]  /*2da0*/  LEA.HI R0, R41, R41, RZ, 0x1 ;  /* 0x0000002929007211 */ /* 0x004fc800078f08ff */
[----:B------:R-:W-:-:S05]  /*2db0*/  LOP3.LUT R0, R0, 0xfffffffe, RZ, 0xc0, !PT ;  /* 0xfffffffe00007812 */ /* 0x000fca00078ec0ff */
[----:B------:R-:W-:-:S05]  /*2dc0*/  IMAD.IADD R0, R41, 0x1, -R0 ;  /* 0x0000000129007824 */ /* 0x000fca00078e0a00 */
[----:B------:R-:W-:-:S04]  /*2dd0*/  SHF.L.U32 R27, R0, 0x1f, RZ ;  /* 0x0000001f001b7819 */ /* 0x000fc800000006ff */
[----:B------:R-:W0:Y:S02]  /*2de0*/  SYNCS.PHASECHK.TRANS64.TRYWAIT P0, [R72+URZ+0x32400], R27 ;  /* 0x0324001b480075a7 */ /* 0x000e24000800017f */
[----:B01----:R-:W-:Y:S05]  /*2df0*/  @!P0 BRA `(.L_x_12079) ;  /* 0x0000028c00c08947 */ /* 0x003fea0003800000 */
.L_x_12330:
[----:B------:R-:W-:Y:S05]  /*2e00*/  BSYNC B0 ;  /* 0x0000000000007941 */ /* 0x000fea0003800000 */
.L_x_12078:
[----:B------:R-:W2:Y:S04]  /*2e10*/  LDL R9, [R1+0x4bc] ;  /* 0x0004bc0001097983 */ /* 0x000ea80000100800 */
[----:B------:R-:W2:Y:S04]  /*2e20*/  LDL R8, [R1+0x4c0] ;  /* 0x0004c00001087983 */ /* 0x000ea80000100800 */
[----:B------:R-:W3:Y:S04]  /*2e30*/  LDL R0, [R1+0x4c8] ;  /* 0x0004c80001007983 */ /* 0x000ee80000100800 */
[----:B------:R-:W0:Y:S04]  /*2e40*/  LDL R14, [R1+0x4c4] ;  /* 0x0004c400010e7983 */ /* 0x000e280000100800 */
[----:B------:R-:W4:Y:S04]  /*2e50*/  LDL R41, [R1+0x1c] ;  /* 0x00001c0001297983 */ /* 0x000f280000100800 */
[----:B------:R1:W5:Y:S01]  /*2e60*/  LDL.64 R12, [R1+0x210] ;  /* 0x00021000010c7983 */ /* 0x0003620000100a00 */
[----:B------:R-:W-:-:S02]  /*2e70*/  IMAD.MOV.U32 R10, RZ, RZ, R35 ;  /* 0x000000ffff0a7224 */ /* 0x000fc400078e0023 */
[----:B------:R-:W-:Y:S01]  /*2e80*/  IMAD.MOV.U32 R11, RZ, RZ, R50 ;  /* 0x000000ffff0b7224 */ /* 0x000fe200078e0032 */
[----:B------:R-:W-:Y:S01]  /*2e90*/  IADD3 R20, P0, R16, 0x16c, RZ ;  /* 0x0000016c10147810 */ /* 0x000fe20007f1e0ff */
[----:B------:R-:W1:Y:S01]  /*2ea0*/  S2R R52, SR_TID.X ;  /* 0x0000000000347919 */ /* 0x000e620000002100 */
[----:B------:R-:W-:Y:S05]  /*2eb0*/  WARPSYNC.ALL ;  /* 0x0000000000007948 */ /* 0x000fea0003800000 */
[----:B------:R-:W-:Y:S01]  /*2ec0*/  BSSY B0, `(.L_x_12080) ;  /* 0x0000037000007945 */ /* 0x000fe20003800000 */
[----:B-1----:R-:W-:-:S05]  /*2ed0*/  SHF.R.U32.HI R35, RZ, 0x7, R52 ;  /* 0x00000007ff237819 */ /* 0x002fca0000011634 */
[----:B------:R-:W-:-:S05]  /*2ee0*/  VIADD R78, R35, 0x8 ;  /* 0x00000008234e7836 */ /* 0x000fca0000000000 */
[----:B------:R1:W-:Y:S06]  /*2ef0*/  BAR.SYNC.DEFER_BLOCKING R78, 0x100 ;  /* 0x0004004e0000751d */ /* 0x0003ec0000010000 */
[----:B--2---:R2:W-:Y:S01]  /*2f00*/  STL.128 [R1+0x170], R8 ;  /* 0x0001700801007387 */ /* 0x0045e20000100c00 */
[----:B---3--:R-:W-:Y:S01]  /*2f10*/  IMAD.MOV.U32 R26, RZ, RZ, R0 ;  /* 0x000000ffff1a7224 */ /* 0x008fe200078e0000 */
[----:B------:R-:W-:Y:S01]  /*2f20*/  IADD3 R0, P2, R16, 0x220, RZ ;  /* 0x0000022010007810 */ /* 0x000fe20007f5e0ff */
[----:B--2---:R-:W-:Y:S02]  /*2f30*/  IMAD.MOV.U32 R8, RZ, RZ, R32 ;  /* 0x000000ffff087224 */ /* 0x004fe400078e0020 */
[----:B------:R-:W-:-:S02]  /*2f40*/  IMAD.MOV.U32 R9, RZ, RZ, R49 ;  /* 0x000000ffff097224 */ /* 0x000fc400078e0031 */
[----:B------:R-:W-:Y:S02]  /*2f50*/  IMAD.MOV.U32 R10, RZ, RZ, R31 ;  /* 0x000000ffff0a7224 */ /* 0x000fe400078e001f */
[----:B------:R-:W-:-:S05]  /*2f60*/  IMAD.MOV.U32 R11, RZ, RZ, R46 ;  /* 0x000000ffff0b7224 */ /* 0x000fca00078e002e */
[----:B------:R2:W-:Y:S01]  /*2f70*/  STL.128 [R1+0x190], R8 ;  /* 0x0001900801007387 */ /* 0x0005e20000100c00 */
[----:B0-----:R-:W-:Y:S01]  /*2f80*/  IMAD.MOV.U32 R27, RZ, RZ, R14 ;  /* 0x000000ffff1b7224 */ /* 0x001fe200078e000e */
[----:B------:R-:W-:Y:S01]  /*2f90*/  IADD3 R14, P1, R16, 0x128, RZ ;  /* 0x00000128100e7810 */ /* 0x000fe20007f3e0ff */
[--C-:B------:R-:W-:Y:S02]  /*2fa0*/  IMAD.X R31, RZ, RZ, R17.reuse, P0 ;  /* 0x000000ffff1f7224 */ /* 0x100fe400000e0611 */
[----:B------:R-:W-:Y:S02]  /*2fb0*/  IMAD.X R15, RZ, RZ, R17, P2 ;  /* 0x000000ffff0f7224 */ /* 0x000fe400010e0611 */
[----:B--2---:R-:W-:Y:S02]  /*2fc0*/  IMAD.MOV.U32 R8, RZ, RZ, R38 ;  /* 0x000000ffff087224 */ /* 0x004fe400078e0026 */
[----:B------:R-:W-:Y:S02]  /*2fd0*/  IMAD.MOV.U32 R9, RZ, RZ, R53 ;  /* 0x000000ffff097224 */ /* 0x000fe400078e0035 */
[----:B------:R-:W-:-:S02]  /*2fe0*/  IMAD.MOV.U32 R10, RZ, RZ, R33 ;  /* 0x000000ffff0a7224 */ /* 0x000fc400078e0021 */
[----:B------:R-:W-:-:S05]  /*2ff0*/  IMAD.MOV.U32 R11, RZ, RZ, R48 ;  /* 0x000000ffff0b7224 */ /* 0x000fca00078e0030 */
[----:B------:R0:W-:Y:S01]  /*3000*/  STL.128 [R1+0x1b0], R8 ;  /* 0x0001b00801007387 */ /* 0x0001e20000100c00 */
[----:B------:R-:W-:Y:S02]  /*3010*/  IMAD.X R21, RZ, RZ, R17, P1 ;  /* 0x000000ffff157224 */ /* 0x000fe400008e0611 */
        /* <DEDUP_REMOVED lines=9> */
[----:B------:R0:W-:Y:S01]  /*30b0*/  STL.128 [R1+0x1d0], R8 ;  /* 0x0001d00801007387 */ /* 0x0001e20000100c00 */
[----:B------:R-:W-:Y:S01]  /*30c0*/  IADD3 R20, P0, R16, 0x138, RZ ;  /* 0x0000013810147810 */ /* 0x000fe20007f1e0ff */
[----:B0-----:R-:W-:Y:S02]  /*30d0*/  IMAD.MOV.U32 R8, RZ, RZ, R29 ;  /* 0x000000ffff087224 */ /* 0x001fe400078e001d */
[----:B------:R-:W-:Y:S02]  /*30e0*/  IMAD.MOV.U32 R9, RZ, RZ, R40 ;  /* 0x000000ffff097224 */ /* 0x000fe400078e0028 */
[----:B------:R-:W-:Y:S02]  /*30f0*/  IMAD.MOV.U32 R10, RZ, RZ, R14 ;  /* 0x000000ffff0a7224 */ /* 0x000fe400078e000e */
[----:B------:R-:W-:-:S05]  /*3100*/  IMAD.MOV.U32 R11, RZ, RZ, R21 ;  /* 0x000000ffff0b7224 */ /* 0x000fca00078e0015 */
[----:B------:R0:W-:Y:S01]  /*3110*/  STL.128 [R1+0x1e0], R8 ;  /* 0x0001e00801007387 */ /* 0x0001e20000100c00 */
[----:B------:R-:W-:Y:S01]  /*3120*/  IMAD.X R21, RZ, RZ, R17, P0 ;  /* 0x000000ffff157224 */ /* 0x000fe200000e0611 */
[----:B----4-:R-:W-:Y:S02]  /*3130*/  LOP3.LUT R0, R41, 0x1, RZ, 0xfc, !PT ;  /* 0x0000000129007812 */ /* 0x010fe400078efcff */
[----:B------:R-:W-:Y:S01]  /*3140*/  STL.128 [R1+0x1a0], R24 ;  /* 0x0001a01801007387 */ /* 0x000fe20000100c00 */
[----:B0-----:R-:W-:Y:S02]  /*3150*/  IMAD.MOV.U32 R8, RZ, RZ, R28 ;  /* 0x000000ffff087224 */ /* 0x001fe400078e001c */
[----:B------:R-:W-:Y:S02]  /*3160*/  IMAD.MOV.U32 R9, RZ, RZ, R39 ;  /* 0x000000ffff097224 */ /* 0x000fe400078e0027 */
[----:B------:R-:W-:Y:S02]  /*3170*/  IMAD.MOV.U32 R10, RZ, RZ, R34 ;  /* 0x000000ffff0a7224 */ /* 0x000fe400078e0022 */
[----:B------:R-:W-:-:S05]  /*3180*/  IMAD.MOV.U32 R11, RZ, RZ, R51 ;  /* 0x000000ffff0b7224 */ /* 0x000fca00078e0033 */
[----:B------:R0:W-:Y:S04]  /*3190*/  STL.128 [R1+0x1f0], R8 ;  /* 0x0001f00801007387 */ /* 0x0001e80000100c00 */
[----:B------:R1:W-:Y:S01]  /*31a0*/  STL.128 [R1+0x180], R20 ;  /* 0x0001801401007387 */ /* 0x0003e20000100c00 */
[----:B------:R-:W-:Y:S01]  /*31b0*/  ISETP.NE.AND P1, PT, R0, 0x3, PT ;  /* 0x000000030000780c */ /* 0x000fe20003f25270 */
[----:B0-----:R-:W-:Y:S02]  /*31c0*/  IMAD.MOV.U32 R8, RZ, RZ, R30 ;  /* 0x000000ffff087224 */ /* 0x001fe400078e001e */
[----:B------:R-:W-:Y:S02]  /*31d0*/  IMAD.MOV.U32 R9, RZ, RZ, R47 ;  /* 0x000000ffff097224 */ /* 0x000fe400078e002f */
[----:B------:R-:W-:-:S02]  /*31e0*/  IMAD.MOV.U32 R10, RZ, RZ, R36 ;  /* 0x000000ffff0a7224 */ /* 0x000fc400078e0024 */
[----:B------:R-:W-:-:S05]  /*31f0*/  IMAD.MOV.U32 R11, RZ, RZ, R37 ;  /* 0x000000ffff0b7224 */ /* 0x000fca00078e0025 */
[----:B------:R1:W-:Y:S01]  /*3200*/  STL.128 [R1+0x200], R8 ;  /* 0x0002000801007387 */ /* 0x0003e20000100c00 */
[----:B------:R-:W-:Y:S05]  /*3210*/  @!P1 BRA `(.L_x_12081) ;  /* 0x0000000000049947 */ /* 0x000fea0003800000 */
[----:B------:R-:W-:Y:S01]  /*3220*/  BPT.TRAP 0x1 ;  /* 0x000000040000795c */ /* 0x000fe20000300000 */
.L_x_12081:
[----:B------:R-:W-:Y:S05]  /*3230*/  BSYNC B0 ;  /* 0x0000000000007941 */ /* 0x000fea0003800000 */
.L_x_12080:
[----:B-1----:R-:W2:Y:S01]  /*3240*/  LDL.64 R8, [R1+0x8] ;  /* 0x0000080001087983 */ /* 0x002ea20000100a00 */
[----:B-----5:R-:W-:Y:S01]  /*3250*/  SHF.L.U32 R13, R13, 0x1f, RZ ;  /* 0x0000001f0d0d7819 */ /* 0x020fe200000006ff */
[----:B------:R-:W-:Y:S01]  /*3260*/  BSSY B0, `(.L_x_12082) ;  /* 0x0000006000007945 */ /* 0x000fe20003800000 */
[----:B--2---:R-:W-:-:S05]  /*3270*/  MOV R9, R8 ;  /* 0x0000000800097202 */ /* 0x004fca0000000f00 */
[----:B------:R-:W-:-:S04]  /*3280*/  IMAD R12, R12, 0x8, R9 ;  /* 0x000000080c0c7824 */ /* 0x000fc800078e0209 */
[----:B------:R0:W1:Y:S01]  /*3290*/  SYNCS.PHASECHK.TRANS64.TRYWAIT P0, [R12+URZ], R13 ;  /* 0x0000000d0c0075a7 */ /* 0x000062000800017f */
[----:B------:R-:W-:Y:S05]  /*32a0*/  @!P1 BRA `(.L_x_12083) ;  /* 0x0000000000049947 */ /* 0x000fea0003800000 */
[----:B------:R-:W-:Y:S01]  /*32b0*/  BPT.TRAP 0x1 ;  /* 0x000000040000795c */ /* 0x000fe20000300000 */
.L_x_12083:
[----:B------:R-:W-:Y:S05]  /*32c0*/  BSYNC B0 ;  /* 0x0000000000007941 */ /* 0x000fea0003800000 */
.L_x_12082:
[----:B------:R-:W-:Y:S04]  /*32d0*/  BSSY B0, `(.L_x_12084) ;  /* 0x0000004000007945 */ /* 0x000fe80003800000 */
[----:B-1----:R-:W-:Y:S05]  /*32e0*/  @P0 BRA `(.L_x_12085) ;  /* 0x0000000000080947 */ /* 0x002fea0003800000 */
[----:B------:R-:W1:Y:S02]  /*32f0*/  SYNCS.PHASECHK.TRANS64.TRYWAIT P0, [R12+URZ], R13 ;  /* 0x0000000d0c0075a7 */ /* 0x000e64000800017f */
[----:B-1----:R-:W-:Y:S05]  /*3300*/  @!P0 BRA `(.L_x_12086) ;  /* 0x0000028800908947 */ /* 0x002fea0003800000 */
.L_x_12085:
[----:B------:R-:W-:Y:S05]  /*3310*/  BSYNC B0 ;  /* 0x0000000000007941 */ /* 0x000fea0003800000 */
.L_x_12084:
[----:B------:R-:W2:Y:S04]  /*3320*/  LDL R21, [R1+0x210] ;  /* 0x0002100001157983 */ /* 0x000ea80000100800 */
[----:B------:R-:W2:Y:S01]  /*3330*/  LDL.64 R8, [R1+0xa0] ;  /* 0x0000a00001087983 */ /* 0x000ea20000100a00 */
[----:B------:R-:W-:Y:S05]  /*3340*/  WARPSYNC.ALL ;  /* 0x0000000000007948 */ /* 0x000fea0003800000 */
[----:B------:R-:W3:Y:S04]  /*3350*/  LDL.64 R24, [R1+0x98] ;  /* 0x0000980001187983 */ /* 0x000ee80000100a00 */
[----:B------:R-:W4:Y:S04]  /*3360*/  LDL.64 R10, [R1+0x98] ;  /* 0x00009800010a7983 */ /* 0x000f280000100a00 */
[----:B01----:R-:W5:Y:S01]  /*3370*/  LDL.64 R12, [R1+0x98] ;  /* 0x00009800010c7983 */ /* 0x003f620000100a00 */
[----:B--2---:R-:W-:-:S03]  /*3380*/  IMAD R8, R21, 0x300, R8 ;  /* 0x0000030015087824 */ /* 0x004fc600078e0208 */
[----:B------:R-:W2:Y:S01]  /*3390*/  LDL.64 R14, [R1+0x98] ;  /* 0x00009800010e7983 */ /* 0x000ea20000100a00 */
[----:B------:R-:W-:Y:S02]  /*33a0*/  R2UR UR7, R9 ;  /* 0x00000000090772ca */ /* 0x000fe400000e0000 */
[C---:B------:R-:W-:Y:S01]  /*33b0*/  R2UR UR6, R8.reuse ;  /* 0x00000000080672ca */ /* 0x040fe200000e0000 */
[----:B------:R-:W2:Y:S01]  /*33c0*/  LDL R73, [R1+0x21c] ;  /* 0x00021c0001497983 */ /* 0x000ea20000100800 */
[----:B------:R-:W-:Y:S01]  /*33d0*/  VIADD R20, R8, 0x2 ;  /* 0x0000000208147836 */ /* 0x000fe20000000000 */
[----:B------:R-:W-:Y:S01]  /*33e0*/  BSSY B0, `(.L_x_12087) ;  /* 0x000002e000007945 */ /* 0x000fe20003800000 */
[----:B------:R-:W-:Y:S01]  /*33f0*/  IMAD.MOV.U32 R21, RZ, RZ, R9 ;  /* 0x000000ffff157224 */ /* 0x000fe200078e0009 */
[----:B------:R0:W-:Y:S01]  /*3400*/  STL [R1+0x80], RZ ;  /* 0x000080ff01007387 */ /* 0x0001e20000100800 */
[----:B---3--:R-:W-:Y:S02]  /*3410*/  R2UR UR4, R24 ;  /* 0x00000000180472ca */ /* 0x008fe400000e0000 */
[----:B------:R-:W-:-:S02]  /*3420*/  R2UR UR5, R25 ;  /* 0x00000000190572ca */ /* 0x000fc400000e0000 */
[----:B------:R-:W-:Y:S01]  /*3430*/  WARPGROUP.ARRIVE ;  /* 0x00000000000079c5 */ /* 0x000fe20000000000 */
[----:B----4-:R-:W-:Y:S02]  /*3440*/  VIADD R10, R10, 0x2 ;  /* 0x000000020a0a7836 */ /* 0x010fe40000000000 */
[----:B-----5:R-:W-:Y:S02]  /*3450*/  VIADD R12, R12, 0x4 ;  /* 0x000000040c0c7836 */ /* 0x020fe40000000000 */
[----:B--2---:R-:W-:-:S06]  /*3460*/  VIADD R14, R14, 0x6 ;  /* 0x000000060e0e7836 */ /* 0x004fcc0000000000 */
[----:B------:R-:W-:Y:S01]  /*3470*/  HGMMA.64x96x16.F32 R24, gdesc[UR4], RZ, !UPT, gsb0 ;  /* 0x01600000041879f0 */ /* 0x000fe2000c0008ff */
[----:B------:R-:W-:Y:S02]  /*3480*/  R2UR UR6, R20 ;  /* 0x00000000140672ca */ /* 0x000fe400000e0000 */
[----:B------:R-:W-:Y:S02]  /*3490*/  R2UR UR7, R21 ;  /* 0x00000000150772ca */ /* 0x000fe400000e0000 */
[----:B------:R-:W-:Y:S01]  /*34a0*/  R2UR UR4, R10 ;  /* 0x000000000a0472ca */ /* 0x000fe200000e0000 */
[C---:B------:R-:W-:Y:S01]  /*34b0*/  VIADD R10, R8.reuse, 0x4 ;  /* 0x00000004080a7836 */ /* 0x040fe20000000000 */
[----:B------:R-:W-:Y:S01]  /*34c0*/  R2UR UR5, R11 ;  /* 0x000000000b0572ca */ /* 0x000fe200000e0000 */
[----:B------:R-:W-:Y:S01]  /*34d0*/  IMAD.MOV.U32 R11, RZ, RZ, R9 ;  /* 0x000000ffff0b7224 */ /* 0x000fe200078e0009 */
[----:B------:R-:W-:Y:S01]  /*34e0*/  LEA.HI R0, R73, R73, RZ, 0x1 ;  /* 0x0000004949007211 */ /* 0x000fe200078f08ff */
[----:B------:R-:W-:Y:S01]  /*34f0*/  VIADD R8, R8, 0x6 ;  /* 0x0000000608087836 */ /* 0x000fe20000000000 */
[----:B------:R-:W-:-:S02]  /*3500*/  WARPGROUP.DEPBAR.LE gsb0, 0x0 ;  /* 0x00008000000079c5 */ /* 0x000fc40000010000 */
        /* <DEDUP_REMOVED lines=13> */
[----:B------:R-:W-:Y:S01]  /*35e0*/  LOP3.LUT R8, R0, 0xfffffffe, RZ, 0xc0, !PT ;  /* 0xfffffffe00087812 */ /* 0x000fe200078ec0ff */
[----:B------:R-:W-:-:S04]  /*35f0*/  IMAD.MOV.U32 R0, RZ, RZ, 0x1 ;  /* 0x00000001ff007424 */ /* 0x000fc800078e00ff */
[----:B------:R-:W-:Y:S01]  /*3600*/  IMAD.IADD R8, R73, 0x1, -R8 ;  /* 0x0000000149087824 */ /* 0x000fe200078e0a08 */
[----:B------:R0:W-:Y:S04]  /*3610*/  STL [R1+0x80], R0 ;  /* 0x0000800001007387 */ /* 0x0001e80000100800 */
[----:B------:R-:W-:Y:S01]  /*3620*/  SHF.L.U32 R9, R8, 0x1f, RZ ;  /* 0x0000001f08097819 */ /* 0x000fe200000006ff */
[----:B------:R0:W-:Y:S04]  /*3630*/  STL [R1+0x80], R0 ;  /* 0x0000800001007387 */ /* 0x0001e80000100800 */
[----:B------:R0:W-:Y:S04]  /*3640*/  STL [R1+0x80], R0 ;  /* 0x0000800001007387 */ /* 0x0001e80000100800 */
[----:B------:R0:W-:Y:S01]  /*3650*/  STL [R1+0x80], R0 ;  /* 0x0000800001007387 */ /* 0x0001e20000100800 */
[----:B------:R-:W-:-:S02]  /*3660*/  WARPGROUP.DEPBAR.LE gsb0, 0x0 ;  /* 0x00008000000079c5 */ /* 0x000fc40000010000 */
[----:B------:R-:W-:-:S06]  /*3670*/  WARPGROUP.ARRIVE ;  /* 0x00000000000079c5 */ /* 0x000fcc0000000000 */
[----:B------:R-:W-:Y:S03]  /*3680*/  HGMMA.64x96x16.F32 R24, gdesc[UR4], R24, gsb0 ;  /* 0x01600000041879f0 */ /* 0x000fe60008000818 */
[----:B------:R-:W-:Y:S02]  /*3690*/  WARPGROUP.DEPBAR.LE gsb0, 0x0 ;  /* 0x00008000000079c5 */ /* 0x000fe40000010000 */
[----:B------:R-:W1:Y:S02]  /*36a0*/  SYNCS.PHASECHK.TRANS64.TRYWAIT P0, [R72+URZ+0x32410], R9 ;  /* 0x03241009480075a7 */ /* 0x000e64000800017f */
[----:B01----:R-:W-:Y:S05]  /*36b0*/  @!P0 BRA `(.L_x_12088) ;  /* 0x0000028400b88947 */ /* 0x003fea0003800000 */
.L_x_12331:
[----:B------:R-:W-:Y:S05]  /*36c0*/  BSYNC B0 ;  /* 0x0000000000007941 */ /* 0x000fea0003800000 */
.L_x_12087:
[----:B------:R-:W2:Y:S04]  /*36d0*/  LDL R10, [R1+0x54] ;  /* 0x00005400010a7983 */ /* 0x000ea80000100800 */
[----:B0-----:R0:W5:Y:S01]  /*36e0*/  LDL.64 R8, [R1+0x210] ;  /* 0x0002100001087983 */ /* 0x0011620000100a00 */
[----:B------:R-:W-:Y:S01]  /*36f0*/  BSSY B0, `(.L_x_12089) ;  /* 0x0000005000007945 */ /* 0x000fe20003800000 */
[----:B--2---:R-:W-:-:S04]  /*3700*/  LOP3.LUT R10, R10, 0x1, RZ, 0xfc, !PT ;  /* 0x000000010a0a7812 */ /* 0x004fc800078efcff */
[----:B------:R-:W-:-:S13]  /*3710*/  ISETP.NE.AND P1, PT, R10, 0x3, PT ;  /* 0x000000030a00780c */ /* 0x000fda0003f25270 */
[----:B0-----:R-:W-:Y:S05]  /*3720*/  @!P1 BRA `(.L_x_12090) ;  /* 0x0000000000049947 */ /* 0x001fea0003800000 */
[----:B------:R-:W-:Y:S01]  /*3730*/  BPT.TRAP 0x1 ;  /* 0x000000040000795c */ /* 0x000fe20000300000 */
.L_x_12090:
[----:B------:R-:W-:Y:S05]  /*3740*/  BSYNC B0 ;  /* 0x0000000000007941 */ /* 0x000fea0003800000 */
.L_x_12089:
        /* <DEDUP_REMOVED lines=8> */
.L_x_12092:
[----:B------:R-:W-:Y:S05]  /*37d0*/  BSYNC B0 ;  /* 0x0000000000007941 */ /* 0x000fea0003800000 */
.L_x_12091:
[----:B------:R-:W-:Y:S04]  /*37e0*/  BSSY B0, `(.L_x_12093) ;  /* 0x0000004000007945 */ /* 0x000fe80003800000 */
[----:B-1----:R-:W-:Y:S05]  /*37f0*/  @P0 BRA `(.L_x_12094) ;  /* 0x0000000000080947 */ /* 0x002fea0003800000 */
[----:B------:R-:W1:Y:S02]  /*3800*/  SYNCS.PHASECHK.TRANS64.TRYWAIT P0, [R8+URZ], R9 ;  /* 0x00000009080075a7 */ /* 0x000e64000800017f */
[----:B-1----:R-:W-:Y:S05]  /*3810*/  @!P0 BRA `(.L_x_12095) ;  /* 0x0000028400748947 */ /* 0x002fea0003800000 */
.L_x_12094:
[----:B------:R-:W-:Y:S05]  /*3820*/  BSYNC B0 ;  /* 0x0000000000007941 */ /* 0x000fea0003800000 */
.L_x_12093:
        /* <DEDUP_REMOVED lines=9> */
[----:B------:R-:W5:Y:S04]  /*38c0*/  LDL.64 R74, [R1+0x110] ;  /* 0x00011000014a7983 */ /* 0x000f680000100a00 */
[----:B------:R-:W5:Y:S01]  /*38d0*/  LDL.64 R76, [R1+0x110] ;  /* 0x00011000014c7983 */ /* 0x000f620000100a00 */
[----:B--2---:R-:W-:Y:S01]  /*38e0*/  IMAD R8, R73, 0xc00, R8 ;  /* 0x00000c0049087824 */ /* 0x004fe200078e0208 */
[----:B------:R-:W-:-:S02]  /*38f0*/  R2UR UR7, R9 ;  /* 0x00000000090772ca */ /* 0x000fc400000e0000 */
[----:B---3--:R-:W-:Y:S02]  /*3900*/  ISETP.NE.U32.AND P0, PT, R72, RZ, PT ;  /* 0x000000ff4800720c */ /* 0x008fe40003f05070 */
[----:B------:R-:W-:Y:S02]  /*3910*/  R2UR UR6, R8 ;  /* 0x00000000080672ca */ /* 0x000fe400000e0000 */
[----:B----4-:R-:W-:Y:S02]  /*3920*/  R2UR UR4, R20 ;  /* 0x00000000140472ca */ /* 0x010fe400000e0000 */
[----:B------:R-:W-:Y:S02]  /*3930*/  R2UR UR5, R21 ;  /* 0x00000000150572ca */ /* 0x000fe400000e0000 */
[----:B------:R-:W2:Y:S05]  /*3940*/  LDL.64 R20, [R1+0x110] ;  /* 0x0001100001147983 */ /* 0x000eaa0000100a00 */
        /* <DEDUP_REMOVED lines=53> */
[----:B------:R-:W3:Y:S01]  /*3ca0*/  LDL.64 R72, [R1+0x110] ;  /* 0x0001100001487983 */ /* 0x000ee20000100a00 */
[----:B----4-:R-:W-:Y:S01]  /*3cb0*/  VIADD R12, R12, 0x404 ;  /* 0x000004040c0c7836 */ /* 0x010fe20000000000 */
[----:B------:R-:W-:Y:S02]  /*3cc0*/  WARPGROUP.DEPBAR.LE gsb0, 0x0 ;  /* 0x00008000000079c5 */ /* 0x000fe40000010000 */
[----:B------:R-:W-:-:S08]  /*3cd0*/  WARPGROUP.ARRIVE ;  /* 0x00000000000079c5 */ /* 0x000fd00000000000 */
[----:B------:R-:W-:Y:S01]  /*3ce0*/  HGMMA.64x96x16.F32 R24, gdesc[UR4], R24, gsb0 ;  /* 0x01600000041879f0 */ /* 0x000fe20008000818 */
[----:B------:R-:W-:Y:S02]  /*3cf0*/  VIADD R10, R8, 0x304 ;  /* 0x00000304080a7836 */ /* 0x000fe40000000000 */
[----:B------:R-:W-:Y:S01]  /*3d00*/  IMAD.MOV.U32 R11, RZ, RZ, R9 ;  /* 0x000000ffff0b7224 */ /* 0x000fe200078e0009 */
[----:B------:R-:W-:Y:S02]  /*3d10*/  R2UR UR4, R12 ;  /* 0x000000000c0472ca */ /* 0x000fe400000e0000 */
[----:B------:R-:W-:Y:S02]  /*3d20*/  R2UR UR6, R10 ;  /* 0x000000000a0672ca */ /* 0x000fe400000e0000 */
[----:B------:R-:W-:Y:S02]  /*3d30*/  R2UR UR7, R11 ;  /* 0x000000000b0772ca */ /* 0x000fe400000e0000 */
[----:B------:R-:W-:Y:S01]  /*3d40*/  R2UR UR5, R13 ;  /* 0x000000000d0572ca */ /* 0x000fe200000e0000 */
[----:B-----5:R-:W-:-:S02]  /*3d50*/  VIADD R14, R14, 0x406 ;  /* 0x000004060e0e7836 */ /* 0x020fc40000000000 */
        /* <DEDUP_REMOVED lines=9> */
[----:B--2---:R-:W-:Y:S02]  /*3df0*/  VIADD R20, R20, 0x800 ;  /* 0x0000080014147836 */ /* 0x004fe40000000000 */
[----:B------:R-:W-:-:S02]  /*3e00*/  VIADD R10, R8, 0x600 ;  /* 0x00000600080a7836 */ /* 0x000fc40000000000 */
[----:B------:R-:W-:Y:S01]  /*3e10*/  IMAD.MOV.U32 R11, RZ, RZ, R9 ;  /* 0x000000ffff0b7224 */ /* 0x000fe200078e0009 */
[----:B------:R-:W-:Y:S02]  /*3e20*/  WARPGROUP.DEPBAR.LE gsb0, 0x0 ;  /* 0x00008000000079c5 */ /* 0x000fe40000010000 */
[----:B------:R-:W-:-:S06]  /*3e30*/  WARPGROUP.ARRIVE ;  /* 0x00000000000079c5 */ /* 0x000fcc0000000000 */
[----:B------:R-:W-:Y:S01]  /*3e40*/  HGMMA.64x96x16.F32 R24, gdesc[UR4], R24, gsb0 ;  /* 0x01600000041879f0 */ /* 0x000fe20008000818 */
[----:B------:R-:W-:Y:S02]  /*3e50*/  R2UR UR6, R10 ;  /* 0x000000000a0672ca */ /* 0x000fe400000e0000 */
[----:B------:R-:W-:Y:S02]  /*3e60*/  R2UR UR7, R11 ;  /* 0x000000000b0772ca */ /* 0x000fe400000e0000 */
[----:B------:R-:W-:Y:S01]  /*3e70*/  R2UR UR4, R20 ;  /* 0x00000000140472ca */ /* 0x000fe200000e0000 */
[----:B------:R-:W2:Y:S01]  /*3e80*/  LDL.64 R10, [R1+0x110] ;  /* 0x00011000010a7983 */ /* 0x000ea20000100a00 */
[----:B------:R-:W-:Y:S01]  /*3e90*/  R2UR UR5, R21 ;  /* 0x00000000150572ca */ /* 0x000fe200000e0000 */
[----:B---3--:R-:W-:Y:S02]  /*3ea0*/  VIADD R72, R72, 0x802 ;  /* 0x0000080248487836 */ /* 0x008fe40000000000 */
        /* <DEDUP_REMOVED lines=8> */
[----:B------:R-:W3:Y:S01]  /*3f30*/  LDL.64 R12, [R1+0x110] ;  /* 0x00011000010c7983 */ /* 0x000ee20000100a00 */
[----:B------:R-:W-:Y:S01]  /*3f40*/  R2UR UR5, R73 ;  /* 0x00000000490572ca */ /* 0x000fe200000e0000 */
[----:B------:R-:W-:Y:S02]  /*3f50*/  VIADD R74, R74, 0x804 ;  /* 0x000008044a4a7836 */ /* 0x000fe40000000000 */
[----:B------:R-:W-:Y:S01]  /*3f60*/  VIADD R14, R8, 0x604 ;  /* 0x00000604080e7836 */ /* 0x000fe20000000000 */
[----:B------:R-:W4:Y:S01]  /*3f70*/  LDL.64 R72, [R1+0x110] ;  /* 0x0001100001487983 */ /* 0x000f220000100a00 */
[----:B------:R-:W-:Y:S01]  /*3f80*/  IMAD.MOV.U32 R15, RZ, RZ, R9 ;  /* 0x000000ffff0f7224 */ /* 0x000fe200078e0009 */
[----:B------:R-:W-:-:S02]  /*3f90*/  WARPGROUP.DEPBAR.LE gsb0, 0x0 ;  /* 0x00008000000079c5 */ /* 0x000fc40000010000 */
[----:B------:R-:W-:-:S06]  /*3fa0*/  WARPGROUP.ARRIVE ;  /* 0x00000000000079c5 */ /* 0x000fcc0000000000 */
[----:B------:R-:W-:Y:S01]  /*3fb0*/  HGMMA.64x96x16.F32 R24, gdesc[UR4], R24, gsb0 ;  /* 0x01600000041879f0 */ /* 0x000fe20008000818 */
[----:B------:R-:W-:Y:S02]  /*3fc0*/  R2UR UR6, R14 ;  /* 0x000000000e0672ca */ /* 0x000fe400000e0000 */
[----:B------:R-:W-:Y:S02]  /*3fd0*/  R2UR UR7, R15 ;  /* 0x000000000f0772ca */ /* 0x000fe400000e0000 */
[----:B------:R-:W-:Y:S01]  /*3fe0*/  R2UR UR4, R74 ;  /* 0x000000004a0472ca */ /* 0x000fe200000e0000 */
[----:B------:R-:W5:Y:S01]  /*3ff0*/  LDL.64 R14, [R1+0x110] ;  /* 0x00011000010e7983 */ /* 0x000f620000100a00 */
        /* <DEDUP_REMOVED lines=21> */
[----:B------:R-:W0:Y:S01]  /*4150*/  S2R R79, SR_TID.X ;  /* 0x00000000004f7919 */ /* 0x000e220000002100 */
[----:B---3--:R-:W-:Y:S02]  /*4160*/  VIADD R12, R12, 0xc02 ;  /* 0x00000c020c0c7836 */ /* 0x008fe40000000000 */
[----:B------:R-:W-:-:S02]  /*4170*/  VIADD R10, R8, 0x902 ;  /* 0x00000902080a7836 */ /* 0x000fc40000000000 */
[----:B------:R-:W-:Y:S01]  /*4180*/  IMAD.MOV.U32 R11, RZ, RZ, R9 ;  /* 0x000000ffff0b7224 */ /* 0x000fe200078e0009 */
[----:B------:R-:W-:Y:S02]  /*4190*/  WARPGROUP.DEPBAR.LE gsb0, 0x0 ;  /* 0x00008000000079c5 */ /* 0x000fe40000010000 */
[----:B------:R-:W-:-:S06]  /*41a0*/  WARPGROUP.ARRIVE ;  /* 0x00000000000079c5 */ /* 0x000fcc0000000000 */
[----:B------:R-:W-:Y:S01]  /*41b0*/  HGMMA.64x96x16.F32 R24, gdesc[UR4], R24, gsb0 ;  /* 0x01600000041879f0 */ /* 0x000fe20008000818 */
[----:B0-----:R-:W-:-:S04]  /*41c0*/  LOP3.LUT R79, R79, 0x7f, RZ, 0xc0, !PT ;  /* 0x0000007f4f4f7812 */ /* 0x001fc800078ec0ff */
[----:B------:R-:W-:Y:S02]  /*41d0*/  ISETP.NE.AND P0, PT, R79, RZ, PT ;  /* 0x000000ff4f00720c */ /* 0x000fe40003f05270 */
[----:B------:R-:W-:Y:S02]  /*41e0*/  R2UR UR6, R10 ;  /* 0x000000000a0672ca */ /* 0x000fe400000e0000 */
[----:B------:R-:W-:-:S09]  /*41f0*/  R2UR UR7, R11 ;  /* 0x000000000b0772ca */ /* 0x000fd200000e0000 */
[----:B------:R-:W2:Y:S04]  /*4200*/  @!P0 LDL.64 R20, [R1+0x30] ;  /* 0x0000300001148983 */ /* 0x000ea80000100a00 */
[----:B------:R-:W3:Y:S01]  /*4210*/  @!P0 LDL R76, [R1+0x210] ;  /* 0x00021000014c8983 */ /* 0x000ee20000100800 */
[----:B------:R-:W-:Y:S02]  /*4220*/  R2UR UR4, R12 ;  /* 0x000000000c0472ca */ /* 0x000fe400000e0000 */
[----:B------:R-:W-:Y:S01]  /*4230*/  R2UR UR5, R13 ;  /* 0x000000000d0572ca */ /* 0x000fe200000e0000 */
[----:B------:R-:W-:Y:S02]  /*4240*/  WARPGROUP.DEPBAR.LE gsb0, 0x0 ;  /* 0x00008000000079c5 */ /* 0x000fe40000010000 */
[----:B------:R-:W-:-:S10]  /*4250*/  WARPGROUP.ARRIVE ;  /* 0x00000000000079c5 */ /* 0x000fd40000000000 */
[----:B------:R-:W-:Y:S01]  /*4260*/  HGMMA.64x96x16.F32 R24, gdesc[UR4], R24, gsb0 ;  /* 0x01600000041879f0 */ /* 0x000fe20008000818 */
[----:B-----5:R-:W-:Y:S02]  /*4270*/  VIADD R14, R14, 0xc04 ;  /* 0x00000c040e0e7836 */ /* 0x020fe40000000000 */
        /* <DEDUP_REMOVED lines=10> */
[----:B----4-:R-:W-:Y:S01]  /*4320*/  VIADD R72, R72, 0xc06 ;  /* 0x00000c0648487836 */ /* 0x010fe20000000000 */
[----:B------:R-:W-:Y:S02]  /*4330*/  R2UR UR6, R8 ;  /* 0x00000000080672ca */ /* 0x000fe400000e0000 */
[----:B------:R-:W-:Y:S02]  /*4340*/  R2UR UR7, R9 ;  /* 0x00000000090772ca */ /* 0x000fe400000e0000 */
[----:B------:R-:W-:Y:S02]  /*4350*/  R2UR UR4, R72 ;  /* 0x00000000480472ca */ /* 0x000fe400000e0000 */
[----:B------:R-:W-:Y:S01]  /*4360*/  R2UR UR5, R73 ;  /* 0x00000000490572ca */ /* 0x000fe200000e0000 */
[----:B------:R-:W0:Y:S01]  /*4370*/  S2R R79, SR_TID.X ;  /* 0x00000000004f7919 */ /* 0x000e220000002100 */
[----:B------:R-:W-:Y:S01]  /*4380*/  STL [R1+0x90], R0 ;  /* 0x0000900001007387 */ /* 0x000fe20000100800 */
[----:B------:R-:W-:-:S02]  /*4390*/  WARPGROUP.DEPBAR.LE gsb0, 0x0 ;  /* 0x00008000000079c5 */ /* 0x000fc40000010000 */
[----:B------:R-:W-:-:S08]  /*43a0*/  WARPGROUP.ARRIVE ;  /* 0x00000000000079c5 */ /* 0x000fd00000000000 */
[----:B------:R-:W-:Y:S01]  /*43b0*/  HGMMA.64x96x16.F32 R24, gdesc[UR4], R24, gsb0 ;  /* 0x01600000041879f0 */ /* 0x000fe20008000818 */
[----:B------:R-:W-:Y:S01]  /*43c0*/  STL [R1+0x90], R0 ;  /* 0x0000900001007387 */ /* 0x000fe20000100800 */
[----:B--2---:R-:W-:-:S03]  /*43d0*/  @!P0 MOV R21, R20 ;  /* 0x0000001400158202 */ /* 0x004fc60000000f00 */
[----:B------:R-:W-:Y:S01]  /*43e0*/  STL [R1+0x90], R0 ;  /* 0x0000900001007387 */ /* 0x000fe20000100800 */
[----:B0-----:R-:W-:-:S03]  /*43f0*/  SHF.R.U32.HI R77, RZ, 0x7, R79 ;  /* 0x00000007ff4d7819 */ /* 0x001fc6000001164f */
[----:B------:R-:W-:Y:S01]  /*4400*/  STL [R1+0x90], R0 ;  /* 0x0000900001007387 */ /* 0x000fe20000100800 */
[----:B---3--:R-:W-:-:S03]  /*4410*/  @!P0 IMAD R10, R76, 0x8, R21 ;  /* 0x000000084c0a8824 */ /* 0x008fc600078e0215 */
[----:B------:R-:W-:Y:S04]  /*4420*/  STL [R1+0x90], R0 ;  /* 0x0000900001007387 */ /* 0x000fe80000100800 */
[----:B------:R-:W-:Y:S04]  /*4430*/  STL [R1+0x90], R0 ;  /* 0x0000900001007387 */ /* 0x000fe80000100800 */
[----:B------:R-:W-:Y:S01]  /*4440*/  STL [R1+0x90], R0 ;  /* 0x0000900001007387 */ /* 0x000fe20000100800 */
[----:B------:R-:W-:-:S03]  /*4450*/  IADD3 R76, -R77, 0xb, RZ ;  /* 0x0000000b4d4c7810 */ /* 0x000fc60007ffe1ff */
[----:B------:R-:W-:Y:S04]  /*4460*/  STL [R1+0x90], R0 ;  /* 0x0000900001007387 */ /* 0x000fe80000100800 */
        /* <DEDUP_REMOVED lines=13> */
[----:B------:R-:W3:Y:S04]  /*4540*/  LDL R81, [R1+0x70] ;  /* 0x0000700001517983 */ /* 0x000ee80000100800 */
[----:B------:R-:W4:Y:S04]  /*4550*/  LDL.64 R20, [R1+0x160] ;  /* 0x0001600001147983 */ /* 0x000f280000100a00 */
[----:B------:R-:W5:Y:S04]  /*4560*/  LDL R82, [R1+0x168] ;  /* 0x0001680001527983 */ /* 0x000f680000100800 */
[----:B-1----:R-:W5:Y:S04]  /*4570*/  LDL.128 R8, [R1+0x140] ;  /* 0x0001400001087983 */ /* 0x002f680000100c00 */
[----:B------:R-:W5:Y:S01]  /*4580*/  LDL.128 R12, [R1+0x150] ;  /* 0x00015000010c7983 */ /* 0x000f620000100c00 */
[----:B------:R-:W-:-:S02]  /*4590*/  UMOV UR4, 0xffffffa0 ;  /* 0xffffffa000047882 */ /* 0x000fc40000000000 */
[----:B------:R-:W-:Y:S01]  /*45a0*/  UIMAD UR4, UR49, UR4, 0x60 ;  /* 0x00000060310474a4 */ /* 0x000fe2000f8e0204 */
[----:B------:R-:W-:Y:S01]  /*45b0*/  BSSY B0, `(.L_x_12096) ;  /* 0x0000044000007945 */ /* 0x000fe20003800000 */
[----:B--2---:R-:W-:-:S04]  /*45c0*/  SHF.R.S32.HI R73, RZ, 0x1f, R72 ;  /* 0x0000001fff497819 */ /* 0x004fc80000011448 */
[----:B------:R-:W-:-:S04]  /*45d0*/  LEA.HI R74, R73, R72, RZ, 0x7 ;  /* 0x00000048494a7211 */ /* 0x000fc800078f38ff */
[----:B------:R-:W-:-:S05]  /*45e0*/  LOP3.LUT R75, R74, 0xffffff80, RZ, 0xc0, !PT ;  /* 0xffffff804a4b7812 */ /* 0x000fca00078ec0ff */
[----:B------:R-:W-:-:S05]  /*45f0*/  IMAD.IADD R75, R72, 0x1, -R75 ;  /* 0x00000001484b7824 */ /* 0x000fca00078e0a4b */
[----:B0-----:R-:W-:-:S04]  /*4600*/  SHF.R.S32.HI R76, RZ, 0x1f, R75 ;  /* 0x0000001fff4c7819 */ /* 0x001fc8000001144b */
        /* <DEDUP_REMOVED lines=23> */
[----:B------:R-:W-:-:S04]  /*4780*/  @P1 IMAD.HI.U32 R21, R72, R21, RZ ;  /* 0x0000001548151227 */ /* 0x000fc800078e00ff */
[----:B------:R-:W-:Y:S01]  /*4790*/  IMAD.U32 R20, RZ, RZ, UR49 ;  /* 0x00000031ff147e24 */ /* 0x000fe2000f8e00ff */
[----:B-----5:R-:W-:-:S03]  /*47a0*/  @P1 SHF.R.U32.HI R72, RZ, R82, R21 ;  /* 0x00000052ff481219 */ /* 0x020fc60000011615 */
[----:B------:R-:W-:Y:S01]  /*47b0*/  IMAD R21, R20, -0x60, R9 ;  /* 0xffffffa014157824 */ /* 0x000fe200078e0209 */
[----:B------:R-:W-:Y:S01]  /*47c0*/  LOP3.LUT R20, R77, 0x7ffffffc, RZ, 0xc0, !PT ;  /* 0x7ffffffc4d147812 */ /* 0x000fe200078ec0ff */
[----:B------:R-:W0:Y:S02]  /*47d0*/  SHFL.IDX PT, R83, R72, RZ, 0x1c1f ;  /* 0x001c1fff48537589 */ /* 0x000e2400000e0000 */
[----:B------:R-:W-:Y:S02]  /*47e0*/  VIADD R73, R21, 0x61 ;  /* 0x0000006115497836 */ /* 0x000fe40000000000 */
[----:B------:R-:W-:Y:S01]  /*47f0*/  IMAD.IADD R20, R75, 0x1, -R20 ;  /* 0x000000014b147824 */ /* 0x000fe200078e0a14 */
[----:B------:R-:W-:-:S03]  /*4800*/  ISETP.GE.AND P2, PT, R13, 0x1, PT ;  /* 0x000000010d00780c */ /* 0x000fc60003f46270 */
[C---:B------:R-:W-:Y:S02]  /*4810*/  IMAD R73, R20.reuse, -0x2, R73 ;  /* 0xfffffffe14497824 */ /* 0x040fe400078e0249 */
[----:B------:R-:W-:Y:S02]  /*4820*/  VIADD R21, R21, 0x60 ;  /* 0x0000006015157836 */ /* 0x000fe40000000000 */
[----:B------:R-:W-:Y:S01]  /*4830*/  IMAD.IADD R74, R73, 0x1, -R8 ;  /* 0x00000001494a7824 */ /* 0x000fe200078e0a08 */
[----:B------:R-:W-:Y:S01]  /*4840*/  LOP3.LUT R73, RZ, R10, RZ, 0x33, !PT ;  /* 0x0000000aff497212 */ /* 0x000fe200078e33ff */
[----:B------:R-:W-:Y:S02]  /*4850*/  IMAD R76, R20, -0x2, R21 ;  /* 0xfffffffe144c7824 */ /* 0x000fe400078e0215 */
[----:B------:R-:W-:Y:S02]  /*4860*/  IMAD.IADD R79, R74, 0x1, R11 ;  /* 0x000000014a4f7824 */ /* 0x000fe400078e020b */
[----:B------:R-:W-:-:S02]  /*4870*/  IMAD.U32 R81, RZ, RZ, UR4 ;  /* 0x00000004ff517e24 */ /* 0x000fc4000f8e00ff */
[----:B------:R-:W-:Y:S02]  /*4880*/  IMAD.IADD R74, R74, 0x1, R73 ;  /* 0x000000014a4a7824 */ /* 0x000fe400078e0249 */
[----:B------:R-:W-:Y:S02]  /*4890*/  VIADD R80, R12, UR4 ;  /* 0x000000040c507c36 */ /* 0x000fe40008000000 */
[----:B------:R-:W-:Y:S01]  /*48a0*/  IMAD R81, R20, -0x2, R81 ;  /* 0xfffffffe14517824 */ /* 0x000fe200078e0251 */
[----:B0-----:R-:W-:Y:S01]  /*48b0*/  VIADDMNMX R10, R83, R79, R76, PT ;  /* 0x0000004f530a7246 */ /* 0x001fe2000380014c */
        /* <DEDUP_REMOVED lines=12> */
.L_x_12099:
[----:B------:R-:W-:-:S13]  /*4980*/  ISETP.NE.AND P1, PT, R13, 0x1, PT ;  /* 0x000000010d00780c */ /* 0x000fda0003f25270 */
[----:B------:R-:W-:-:S05]  /*4990*/  @P1 IMAD.HI.U32 R20, R12, R14, RZ ;  /* 0x0000000e0c141227 */ /* 0x000fca00078e00ff */
[----:B------:R-:W-:-:S07]  /*49a0*/  @P1 SHF.R.U32.HI R12, RZ, R15, R20 ;  /* 0x0000000fff0c1219 */ /* 0x000fce0000011614 */
.L_x_12100:
[----:B------:R-:W-:Y:S05]  /*49b0*/  BSYNC B1 ;  /* 0x0000000000017941 */ /* 0x000fea0003800000 */
.L_x_12098:
[----:B------:R-:W-:-:S05]  /*49c0*/  IMAD R12, R12, R13, R81 ;  /* 0x0000000d0c0c7224 */ /* 0x000fca00078e0251 */
[----:B------:R-:W-:Y:S02]  /*49d0*/  VIMNMX R11, R11, R12, !PT ;  /* 0x0000000c0b0b7248 */ /* 0x000fe40007fe0100 */
[----:B------:R-:W-:-:S07]  /*49e0*/  VIADDMNMX R10, R12, R13, R10, PT ;  /* 0x0000000d0c0a7246 */ /* 0x000fce000380010a */
.L_x_12097:
[----:B------:R-:W-:Y:S05]  /*49f0*/  BSYNC B0 ;  /* 0x0000000000007941 */ /* 0x000fea0003800000 */
.L_x_12096:
[C---:B------:R-:W-:Y:S01]  /*4a00*/  ISETP.GE.AND P1, PT, R80.reuse, 0x2, PT ;  /* 0x000000025000780c */ /* 0x040fe20003f26270 */
[----:B------:R-:W-:Y:S01]  /*4a10*/  BSSY B0, `(.L_x_12101) ;  /* 0x0000089000007945 */ /* 0x000fe20003800000 */
[C---:B------:R-:W-:Y:S02]  /*4a20*/  ISETP.GE.AND P5, PT, R80.reuse, 0xa, PT ;  /* 0x0000000a5000780c */ /* 0x040fe40003fa6270 */
[----:B------:R-:W-:Y:S02]  /*4a30*/  ISETP.GT.AND P3, PT, R11, 0x1, !P1 ;  /* 0x000000010b00780c */ /* 0x000fe40004f64270 */
[----:B------:R-:W-:Y:S02]  /*4a40*/  ISETP.GE.AND P2, PT, R80, 0x9, PT ;  /* 0x000000095000780c */ /* 0x000fe40003f46270 */
[----:B------:R-:W-:Y:S02]  /*4a50*/  ISETP.LT.OR P3, PT, R10, 0x2, P3 ;  /* 0x000000020a00780c */ /* 0x000fe40001f61670 */
[----:B------:R-:W-:-:S02]  /*4a60*/  P2R R20, PR, RZ, 0x20 ;  /* 0x00000020ff147803 */ /* 0x000fc40000000000 */
[----:B------:R-:W-:Y:S02]  /*4a70*/  FSEL R73, R25, -INF , !P3 ;  /* 0xff80000019497808 */ /* 0x000fe40005800000 */
[C---:B------:R-:W-:Y:S01]  /*4a80*/  ISETP.GT.AND P3, PT, R11.reuse, 0x9, !P5 ;  /* 0x000000090b00780c */ /* 0x040fe20006f64270 */
[----:B------:R-:W0:Y:S01]  /*4a90*/  SHFL.IDX PT, R25, R72, 0x1, 0x1c1f ;  /* 0x003c1f0048197f89 */ /* 0x000e2200000e0000 */
        /* <DEDUP_REMOVED lines=121> */
.L_x_12104:
[----:B------:R-:W-:-:S13]  /*5230*/  ISETP.NE.AND P6, PT, R13, 0x1, PT ;  /* 0x000000010d00780c */ /* 0x000fda0003fc5270 */
[----:B------:R-:W-:-:S05]  /*5240*/  @P6 IMAD.HI.U32 R14, R8, R14, RZ ;  /* 0x0000000e080e6227 */ /* 0x000fca00078e00ff */
[----:B------:R-:W-:-:S07]  /*5250*/  @P6 SHF.R.U32.HI R8, RZ, R15, R14 ;  /* 0x0000000fff086219 */ /* 0x000fce000001160e */
.L_x_12105:
[----:B------:R-:W-:Y:S05]  /*5260*/  BSYNC B1 ;  /* 0x0000000000017941 */ /* 0x000fea0003800000 */
.L_x_12103:
[----:B------:R-:W-:-:S05]  /*5270*/  IMAD R8, R8, R13, R81 ;  /* 0x0000000d08087224 */ /* 0x000fca00078e0251 */
[----:B------:R-:W-:Y:S02]  /*5280*/  VIADDMNMX R10, R8, R13, R10, PT ;  /* 0x0000000d080a7246 */ /* 0x000fe4000380010a */
[----:B------:R-:W-:-:S07]  /*5290*/  VIMNMX R11, R11, R8, !PT ;  /* 0x000000080b0b7248 */ /* 0x000fce0007fe0100 */
.L_x_12102:
[----:B------:R-:W-:Y:S05]  /*52a0*/  BSYNC B0 ;  /* 0x0000000000007941 */ /* 0x000fea0003800000 */
.L_x_12101:
        /* <DEDUP_REMOVED lines=13> */
[----:B------:R-:W5:Y:S01]  /*5380*/  LDL R30, [R1+0x298] ;  /* 0x00029800011e7983 */ /* 0x000f620000100800 */
[----:B------:R-:W-:Y:S02]  /*5390*/  ISETP.LT.OR P1, PT, R10, 0xa, P1 ;  /* 0x0000000a0a00780c */ /* 0x000fe40000f21670 */
[----:B------:R-:W-:Y:S01]  /*53a0*/  ISETP.NE.AND P6, PT, R36, RZ, PT ;  /* 0x000000ff2400720c */ /* 0x000fe20003fc5270 */
[----:B------:R-:W5:Y:S01]  /*53b0*/  LDL R32, [R1+0x270] ;  /* 0x0002700001207983 */ /* 0x000f620000100800 */
[----:B------:R-:W-:-:S02]  /*53c0*/  FSEL R140, R31, -INF , !P1 ;  /* 0xff8000001f8c7808 */ /* 0x000fc40004800000 */
[----:B------:R-:W-:Y:S01]  /*53d0*/  ISETP.NE.AND P1, PT, R28, RZ, PT ;  /* 0x000000ff1c00720c */ /* 0x000fe20003f25270 */
[----:B------:R-:W5:Y:S01]  /*53e0*/  LDL R36, [R1+0x2a4] ;  /* 0x0002a40001247983 */ /* 0x000f620000100800 */
[----:B------:R-:W-:Y:S02]  /*53f0*/  FMNMX.FTZ R8, R77, R73, !PT ;  /* 0x000000494d087209 */ /* 0x000fe40007810000 */
[----:B------:R-:W-:Y:S01]  /*5400*/  ISETP.GT.AND P1, PT, R11, 0x10, !P1 ;  /* 0x000000100b00780c */ /* 0x000fe20004f24270 */
[----:B------:R-:W5:Y:S01]  /*5410*/  LDL R28, [R1+0x2a8] ;  /* 0x0002a800011c7983 */ /* 0x000f620000100800 */
[----:B------:R-:W-:Y:S02]  /*5420*/  FMNMX.FTZ R8, R153, R8, !PT ;  /* 0x0000000899087209 */ /* 0x000fe40007810000 */
[----:B------:R-:W-:Y:S01]  /*5430*/  ISETP.LT.OR P1, PT, R10, 0x11, P1 ;  /* 0x000000110a00780c */ /* 0x000fe20000f21670 */
[----:B------:R-:W5:Y:S01]  /*5440*/  LDL R31, [R1+0x400] ;  /* 0x00040000011f7983 */ /* 0x000f620000100800 */
[----:B------:R-:W-:-:S02]  /*5450*/  FMNMX.FTZ R8, R135, R8, !PT ;  /* 0x0000000887087209 */ /* 0x000fc40007810000 */
[----:B------:R-:W-:Y:S01]  /*5460*/  FSEL R74, R34, -INF , !P1 ;  /* 0xff800000224a7808 */ /* 0x000fe20004800000 */
[----:B------:R0:W-:Y:S01]  /*5470*/  BAR.SYNC.DEFER_BLOCKING R78, 0x100 ;  /* 0x0004004e0000751d */ /* 0x0001e20000010000 */
[----:B------:R-:W-:Y:S02]  /*5480*/  ISETP.NE.AND P1, PT, R29, RZ, PT ;  /* 0x000000ff1d00720c */ /* 0x000fe40003f25270 */
[----:B------:R-:W-:Y:S02]  /*5490*/  FMNMX.FTZ R8, R151, R8, !PT ;  /* 0x0000000897087209 */ /* 0x000fe40007810000 */
[----:B------:R-:W-:Y:S02]  /*54a0*/  ISETP.GT.AND P1, PT, R11, 0x11, !P1 ;  /* 0x000000110b00780c */ /* 0x000fe40004f24270 */
[----:B------:R-:W-:Y:S01]  /*54b0*/  FMNMX.FTZ R8, R75, R8, !PT ;  /* 0x000000084b087209 */ /* 0x000fe20007810000 */
[----:B------:R-:W5:Y:S01]  /*54c0*/  LDL R34, [R1+0x2b4] ;  /* 0x0002b40001227983 */ /* 0x000f620000100800 */
[----:B------:R-:W-:-:S02]  /*54d0*/  ISETP.LT.OR P1, PT, R10, 0x12, P1 ;  /* 0x000000120a00780c */ /* 0x000fc40000f21670 */
[----:B------:R-:W-:Y:S01]  /*54e0*/  FMNMX.FTZ R8, R149, R8, !PT ;  /* 0x0000000895087209 */ /* 0x000fe20007810000 */
[----:B------:R-:W5:Y:S01]  /*54f0*/  LDL R29, [R1+0x250] ;  /* 0x00025000011d7983 */ /* 0x000f620000100800 */
[----:B------:R-:W-:Y:S02]  /*5500*/  FSEL R138, R35, -INF , !P1 ;  /* 0xff800000238a7808 */ /* 0x000fe40004800000 */
[----:B------:R-:W-:Y:S01]  /*5510*/  ISETP.GT.AND P1, PT, R11, 0x18, !P2 ;  /* 0x000000180b00780c */ /* 0x000fe20005724270 */
[----:B------:R-:W5:Y:S01]  /*5520*/  LDL R35, [R1+0x3e4] ;  /* 0x0003e40001237983 */ /* 0x000f620000100800 */
[----:B------:R-:W-:Y:S02]  /*5530*/  ISETP.NE.AND P2, PT, R56, RZ, PT ;  /* 0x000000ff3800720c */ /* 0x000fe40003f45270 */
[----:B------:R-:W-:Y:S01]  /*5540*/  ISETP.LT.OR P1, PT, R10, 0x19, P1 ;  /* 0x000000190a00780c */ /* 0x000fe20000f21670 */
[----:B------:R-:W5:Y:S01]  /*5550*/  LDL R56, [R1+0x28c] ;  /* 0x00028c0001387983 */ /* 0x000f620000100800 */
[----:B------:R-:W-:-:S02]  /*5560*/  FMNMX.FTZ R8, R37, R8, !PT ;  /* 0x0000000825087209 */ /* 0x000fc40007810000 */
[----:B------:R-:W-:Y:S01]  /*5570*/  FSEL R76, R38, -INF , !P1 ;  /* 0xff800000264c7808 */ /* 0x000fe20004800000 */
[----:B------:R-:W5:Y:S01]  /*5580*/  LDL R129, [R1+0x2c4] ;  /* 0x0002c40001817983 */ /* 0x000f620000100800 */
[----:B------:R-:W-:Y:S02]  /*5590*/  ISETP.GT.AND P1, PT, R11, 0x19, !P6 ;  /* 0x000000190b00780c */ /* 0x000fe40007724270 */
[----:B------:R-:W-:Y:S01]  /*55a0*/  ISETP.NE.AND P6, PT, R12, RZ, PT ;  /* 0x000000ff0c00720c */ /* 0x000fe20003fc5270 */
[----:B------:R-:W5:Y:S01]  /*55b0*/  LDL R38, [R1+0x294] ;  /* 0x0002940001267983 */ /* 0x000f620000100800 */
[----:B------:R-:W-:Y:S02]  /*55c0*/  ISETP.LT.OR P1, PT, R10, 0x1a, P1 ;  /* 0x0000001a0a00780c */ /* 0x000fe40000f21670 */
[----:B------:R-:W-:Y:S01]  /*55d0*/  FMNMX.FTZ R8, R147, R8, !PT ;  /* 0x0000000893087209 */ /* 0x000fe20007810000 */
        /* <DEDUP_REMOVED lines=12> */
[----:B------:R-:W5:Y:S01]  /*56a0*/  LDL R124, [R1+0x2dc] ;  /* 0x0002dc00017c7983 */ /* 0x000f620000100800 */
[----:B------:R-:W-:Y:S02]  /*56b0*/  ISETP.NE.AND P1, PT, R40, RZ, PT ;  /* 0x000000ff2800720c */ /* 0x000fe40003f25270 */
[----:B------:R-:W-:Y:S01]  /*56c0*/  FMNMX.FTZ R8, R173, R8, !PT ;  /* 0x00000008ad087209 */ /* 0x000fe20007810000 */
[----:B------:R-:W5:Y:S01]  /*56d0*/  LDL R40, [R1+0x264] ;  /* 0x0002640001287983 */ /* 0x000f620000100800 */
[----:B------:R-:W-:Y:S02]  /*56e0*/  ISETP.GT.AND P1, PT, R11, 0x21, !P1 ;  /* 0x000000210b00780c */ /* 0x000fe40004f24270 */
[----:B------:R-:W-:Y:S01]  /*56f0*/  FMNMX.FTZ R8, R49, R8, !PT ;  /* 0x0000000831087209 */ /* 0x000fe20007810000 */
[----:B------:R-:W5:Y:S01]  /*5700*/  LDL R123, [R1+0x2e0] ;  /* 0x0002e000017b7983 */ /* 0x000f620000100800 */
[----:B------:R-:W-:-:S02]  /*5710*/  ISETP.LT.OR P1, PT, R10, 0x22, P1 ;  /* 0x000000220a00780c */ /* 0x000fc40000f21670 */
[----:B------:R-:W-:Y:S01]  /*5720*/  FMNMX.FTZ R8, R175, R8, !PT ;  /* 0x00000008af087209 */ /* 0x000fe20007810000 */
[----:B------:R-:W5:Y:S01]  /*5730*/  LDL R122, [R1+0x2e4] ;  /* 0x0002e400017a7983 */ /* 0x000f620000100800 */
[----:B------:R-:W-:Y:S02]  /*5740*/  FSEL R80, R43, -INF , !P1 ;  /* 0xff8000002b507808 */ /* 0x000fe40004800000 */
[----:B------:R-:W-:Y:S01]  /*5750*/  ISETP.NE.AND P1, PT, R83, RZ, PT ;  /* 0x000000ff5300720c */ /* 0x000fe20003f25270 */
[----:B------:R-:W5:Y:S01]  /*5760*/  LDL R43, [R1+0x210] ;  /* 0x00021000012b7983 */ /* 0x000f620000100800 */
[----:B------:R-:W-:Y:S02]  /*5770*/  FMNMX.FTZ R8, R53, R8, !PT ;  /* 0x0000000835087209 */ /* 0x000fe40007810000 */
[----:B------:R-:W-:Y:S01]  /*5780*/  ISETP.GT.AND P1, PT, R11, 0x28, !P1 ;  /* 0x000000280b00780c */ /* 0x000fe20004f24270 */
[----:B------:R-:W5:Y:S01]  /*5790*/  LDL R121, [R1+0x2e8] ;  /* 0x0002e80001797983 */ /* 0x000f620000100800 */
[----:B------:R-:W-:-:S02]  /*57a0*/  FMNMX.FTZ R8, R167, R8, !PT ;  /* 0x00000008a7087209 */ /* 0x000fc40007810000 */
[----:B------:R-:W-:Y:S01]  /*57b0*/  ISETP.LT.OR P1, PT, R10, 0x29, P1 ;  /* 0x000000290a00780c */ /* 0x000fe20000f21670 */
[----:B------:R-:W5:Y:S01]  /*57c0*/  LDL R120, [R1+0x2f0] ;  /* 0x0002f00001787983 */ /* 0x000f620000100800 */
[----:B------:R-:W-:Y:S02]  /*57d0*/  FMNMX.FTZ R8, R57, R8, !PT ;  /* 0x0000000839087209 */ /* 0x000fe40007810000 */
[----:B------:R-:W-:Y:S01]  /*57e0*/  FSEL R134, R46, -INF , !P1 ;  /* 0xff8000002e867808 */ /* 0x000fe20004800000 */
[----:B------:R-:W5:Y:S01]  /*57f0*/  LDL R119, [R1+0x2f4] ;  /* 0x0002f40001777983 */ /* 0x000f620000100800 */
[----:B------:R-:W-:Y:S02]  /*5800*/  ISETP.NE.AND P1, PT, R44, RZ, PT ;  /* 0x000000ff2c00720c */ /* 0x000fe40003f25270 */
[----:B------:R-:W-:Y:S01]  /*5810*/  FMNMX.FTZ R8, R165, R8, !PT ;  /* 0x00000008a5087209 */ /* 0x000fe20007810000 */
[----:B------:R-:W5:Y:S01]  /*5820*/  LDL R46, [R1+0x2b0] ;  /* 0x0002b000012e7983 */ /* 0x000f620000100800 */
[----:B------:R-:W-:-:S02]  /*5830*/  ISETP.GT.AND P1, PT, R11, 0x29, !P1 ;  /* 0x000000290b00780c */ /* 0x000fc40004f24270 */
[----:B------:R-:W-:Y:S01]  /*5840*/  FMNMX.FTZ R8, R61, R8, !PT ;  /* 0x000000083d087209 */ /* 0x000fe20007810000 */
[----:B------:R-:W5:Y:S01]  /*5850*/  LDL R44, [R1+0x2b8] ;  /* 0x0002b800012c7983 */ /* 0x000f620000100800 */
[----:B------:R-:W-:Y:S02]  /*5860*/  ISETP.LT.OR P1, PT, R10, 0x2a, P1 ;  /* 0x0000002a0a00780c */ /* 0x000fe40000f21670 */
[----:B------:R-:W-:Y:S01]  /*5870*/  FMNMX.FTZ R8, R33, R8, !PT ;  /* 0x0000000821087209 */ /* 0x000fe20007810000 */
[----:B------:R-:W5:Y:S01]  /*5880*/  LDL R118, [R1+0x2f8] ;  /* 0x0002f80001767983 */ /* 0x000f620000100800 */
[----:B------:R-:W-:Y:S02]  /*5890*/  FSEL R82, R47, -INF , !P1 ;  /* 0xff8000002f527808 */ /* 0x000fe40004800000 */
[----:B------:R-:W-:Y:S01]  /*58a0*/  ISETP.NE.AND P1, PT, R84, RZ, PT ;  /* 0x000000ff5400720c */ /* 0x000fe20003f25270 */
[----:B------:R-:W5:Y:S01]  /*58b0*/  LDL R117, [R1+0x2fc] ;  /* 0x0002fc0001757983 */ /* 0x000f620000100800 */
[----:B------:R-:W-:-:S02]  /*58c0*/  ISETP.GT.AND P3, PT, R11, 0x50, !P3 ;  /* 0x000000500b00780c */ /* 0x000fc40005f64270 */
[----:B------:R-:W-:Y:S01]  /*58d0*/  ISETP.GT.AND P1, PT, R11, 0x30, !P1 ;  /* 0x000000300b00780c */ /* 0x000fe20004f24270 */
[----:B------:R-:W5:Y:S01]  /*58e0*/  LDL R116, [R1+0x300] ;  /* 0x0003000001747983 */ /* 0x000f620000100800 */
[----:B------:R-:W-:Y:S02]  /*58f0*/  FMNMX.FTZ R8, R65, R8, !PT ;  /* 0x0000000841087209 */ /* 0x000fe40007810000 */
[----:B------:R-:W-:Y:S01]  /*5900*/  ISETP.LT.OR P1, PT, R10, 0x31, P1 ;  /* 0x000000310a00780c */ /* 0x000fe20000f21670 */
[----:B------:R-:W5:Y:S01]  /*5910*/  LDL R39, [R1+0x304] ;  /* 0x0003040001277983 */ /* 0x000f620000100800 */
[----:B------:R-:W-:Y:S02]  /*5920*/  ISETP.GT.AND P4, PT, R11, 0x51, !P4 ;  /* 0x000000510b00780c */ /* 0x000fe40006784270 */
[----:B------:R-:W-:Y:S01]  /*5930*/  FSEL R216, R50, -INF , !P1 ;  /* 0xff80000032d87808 */ /* 0x000fe20004800000 */
[----:B------:R-:W5:Y:S01]  /*5940*/  LDL R115, [R1+0x308] ;  /* 0x0003080001737983 */ /* 0x000f620000100800 */
[----:B------:R-:W-:-:S02]  /*5950*/  ISETP.NE.AND P1, PT, R48, RZ, PT ;  /* 0x000000ff3000720c */ /* 0x000fc40003f25270 */
[C---:B------:R-:W-:Y:S01]  /*5960*/  ISETP.LT.OR P3, PT, R10.reuse, 0x51, P3 ;  /* 0x000000510a00780c */ /* 0x040fe20001f61670 */
[----:B------:R-:W5:Y:S01]  /*5970*/  LDL R50, [R1+0x2a0] ;  /* 0x0002a00001327983 */ /* 0x000f620000100800 */
[----:B------:R-:W-:Y:S02]  /*5980*/  ISETP.GT.AND P1, PT, R11, 0x31, !P1 ;  /* 0x000000310b00780c */ /* 0x000fe40004f24270 */
[----:B------:R-:W-:Y:S01]  /*5990*/  FMNMX.FTZ R8, R21, R8, !PT ;  /* 0x0000000815087209 */ /* 0x000fe20007810000 */
[----:B------:R-:W5:Y:S01]  /*59a0*/  LDL R48, [R1+0x2ac] ;  /* 0x0002ac0001307983 */ /* 0x000f620000100800 */
[----:B------:R-:W-:Y:S02]  /*59b0*/  ISETP.LT.OR P1, PT, R10, 0x32, P1 ;  /* 0x000000320a00780c */ /* 0x000fe40000f21670 */
[----:B------:R-:W-:Y:S01]  /*59c0*/  ISETP.GT.AND P5, PT, R11, 0x58, !P5 ;  /* 0x000000580b00780c */ /* 0x000fe20006fa4270 */
[----:B------:R-:W5:Y:S01]  /*59d0*/  LDL R114, [R1+0x30c] ;  /* 0x00030c0001727983 */ /* 0x000f620000100800 */
[----:B------:R-:W-:-:S02]  /*59e0*/  FSEL R84, R51, -INF , !P1 ;  /* 0xff80000033547808 */ /* 0x000fc40004800000 */
[----:B------:R-:W-:Y:S01]  /*59f0*/  ISETP.NE.AND P1, PT, R85, RZ, PT ;  /* 0x000000ff5500720c */ /* 0x000fe20003f25270 */
[----:B------:R-:W5:Y:S01]  /*5a00*/  LDL R113, [R1+0x310] ;  /* 0x0003100001717983 */ /* 0x000f620000100800 */
[----:B------:R-:W-:Y:S02]  /*5a10*/  ISETP.LT.OR P4, PT, R10, 0x52, P4 ;  /* 0x000000520a00780c */ /* 0x000fe40002781670 */
[----:B------:R-:W-:Y:S01]  /*5a20*/  ISETP.GT.AND P1, PT, R11, 0x38, !P1 ;  /* 0x000000380b00780c */ /* 0x000fe20004f24270 */
[----:B------:R-:W5:Y:S01]  /*5a30*/  LDL R112, [R1+0x314] ;  /* 0x0003140001707983 */ /* 0x000f620000100800 */
[----:B------:R-:W-:Y:S02]  /*5a40*/  FSEL R92, R66, -INF , !P3 ;  /* 0xff800000425c7808 */ /* 0x000fe40005800000 */
[----:B------:R-:W-:Y:S01]  /*5a50*/  ISETP.LT.OR P1, PT, R10, 0x39, P1 ;  /* 0x000000390a00780c */ /* 0x000fe20000f21670 */
[----:B------:R-:W5:Y:S01]  /*5a60*/  LDL R66, [R1+0x278] ;  /* 0x0002780001427983 */ /* 0x000f620000100800 */
[----:B------:R-:W-:-:S02]  /*5a70*/  FMNMX.FTZ R8, R69, R8, !PT ;  /* 0x0000000845087209 */ /* 0x000fc40007810000 */
[----:B------:R-:W-:Y:S01]  /*5a80*/  FSEL R218, R54, -INF , !P1 ;  /* 0xff80000036da7808 */ /* 0x000fe20004800000 */
[----:B------:R-:W5:Y:S01]  /*5a90*/  LDL R111, [R1+0x318] ;  /* 0x00031800016f7983 */ /* 0x000f620000100800 */
[----:B------:R-:W-:Y:S02]  /*5aa0*/  ISETP.NE.AND P1, PT, R52, RZ, PT ;  /* 0x000000ff3400720c */ /* 0x000fe40003f25270 */
[C---:B------:R-:W-:Y:S01]  /*5ab0*/  ISETP.LT.OR P5, PT, R10.reuse, 0x59, P5 ;  /* 0x000000590a00780c */ /* 0x040fe20002fa1670 */
[----:B------:R-:W5:Y:S01]  /*5ac0*/  LDL R54, [R1+0x290] ;  /* 0x0002900001367983 */ /* 0x000f620000100800 */
[----:B------:R-:W-:Y:S02]  /*5ad0*/  ISETP.GT.AND P1, PT, R11, 0x39, !P1 ;  /* 0x000000390b00780c */ /* 0x000fe40004f24270 */
[----:B------:R-:W-:Y:S01]  /*5ae0*/  FSEL R94, R67, -INF , !P4 ;  /* 0xff800000435e7808 */ /* 0x000fe20006000000 */
[----:B------:R-:W5:Y:S01]  /*5af0*/  LDL R52, [R1+0x29c] ;  /* 0x00029c0001347983 */ /* 0x000f620000100800 */
[----:B------:R-:W-:-:S02]  /*5b00*/  ISETP.LT.OR P1, PT, R10, 0x3a, P1 ;  /* 0x0000003a0a00780c */ /* 0x000fc40000f21670 */
[----:B------:R-:W-:Y:S01]  /*5b10*/  FSEL R96, R70, -INF , !P5 ;  /* 0xff80000046607808 */ /* 0x000fe20006800000 */
[----:B------:R-:W5:Y:S01]  /*5b20*/  LDL R110, [R1+0x31c] ;  /* 0x00031c00016e7983 */ /* 0x000f620000100800 */
[----:B------:R-:W-:Y:S02]  /*5b30*/  FSEL R86, R55, -INF , !P1 ;  /* 0xff80000037567808 */ /* 0x000fe40004800000 */
[----:B------:R-:W-:Y:S01]  /*5b40*/  ISETP.NE.AND P1, PT, R87, RZ, PT ;  /* 0x000000ff5700720c */ /* 0x000fe20003f25270 */
[----:B------:R-:W5:Y:S03]  /*5b50*/  LDL R70, [R1+0x284] ;  /* 0x0002840001467983 */ /* 0x000f660000100800 */
[C---:B------:R-:W-:Y:S01]  /*5b60*/  ISETP.GT.AND P1, PT, R11.reuse, 0x40, !P1 ;  /* 0x000000400b00780c */ /* 0x040fe20004f24270 */
[----:B------:R-:W5:Y:S03]  /*5b70*/  LDL R109, [R1+0x324] ;  /* 0x00032400016d7983 */ /* 0x000f660000100800 */
[----:B------:R-:W-:Y:S01]  /*5b80*/  ISETP.LT.OR P1, PT, R10, 0x41, P1 ;  /* 0x000000410a00780c */ /* 0x000fe20000f21670 */
[----:B------:R-:W5:Y:S03]  /*5b90*/  LDL R108, [R1+0x328] ;  /* 0x00032800016c7983 */ /* 0x000f660000100800 */
[----:B------:R-:W-:Y:S01]  /*5ba0*/  FSEL R168, R58, -INF , !P1 ;  /* 0xff8000003aa87808 */ /* 0x000fe20004800000 */
[----:B------:R-:W5:Y:S01]  /*5bb0*/  LDL R107, [R1+0x32c] ;  /* 0x00032c00016b7983 */ /* 0x000f620000100800 */
[----:B------:R-:W-:-:S02]  /*5bc0*/  ISETP.GT.AND P1, PT, R11, 0x41, !P2 ;  /* 0x000000410b00780c */ /* 0x000fc40005724270 */
[----:B------:R-:W-:Y:S01]  /*5bd0*/  ISETP.NE.AND P2, PT, R60, RZ, PT ;  /* 0x000000ff3c00720c */ /* 0x000fe20003f45270 */
[----:B------:R-:W5:Y:S01]  /*5be0*/  LDL R58, [R1+0x280] ;  /* 0x00028000013a7983 */ /* 0x000f620000100800 */
[C---:B------:R-:W-:Y:S02]  /*5bf0*/  ISETP.LT.OR P1, PT, R10.reuse, 0x42, P1 ;  /* 0x000000420a00780c */ /* 0x040fe40000f21670 */
[----:B------:R-:W-:Y:S01]  /*5c00*/  ISETP.GT.AND P2, PT, R11, 0x49, !P2 ;  /* 0x000000490b00780c */ /* 0x000fe20005744270 */
[----:B------:R-:W5:Y:S01]  /*5c10*/  LDL R60, [R1+0x268] ;  /* 0x00026800013c7983 */ /* 0x000f620000100800 */
[----:B------:R-:W-:Y:S02]  /*5c20*/  FSEL R88, R59, -INF , !P1 ;  /* 0xff8000003b587808 */ /* 0x000fe40004800000 */
[----:B------:R-:W-:Y:S01]  /*5c30*/  ISETP.GT.AND P1, PT, R11, RZ, !P6 ;  /* 0x000000ff0b00720c */ /* 0x000fe20007724270 */
[----:B------:R-:W5:Y:S01]  /*5c40*/  LDL R106, [R1+0x330] ;  /* 0x00033000016a7983 */ /* 0x000f620000100800 */
[----:B------:R-:W-:-:S02]  /*5c50*/  ISETP.LT.OR P2, PT, R10, 0x4a, P2 ;  /* 0x0000004a0a00780c */ /* 0x000fc40001741670 */
[----:B------:R-:W-:Y:S01]  /*5c60*/  ISETP.LT.OR P1, PT, R10, 0x1, P1 ;  /* 0x000000010a00780c */ /* 0x000fe20000f21670 */
[----:B------:R-:W5:Y:S01]  /*5c70*/  LDL R105, [R1+0x334] ;  /* 0x0003340001697983 */ /* 0x000f620000100800 */
[----:B------:R-:W-:Y:S02]  /*5c80*/  FSEL R90, R63, -INF , !P2 ;  /* 0xff8000003f5a7808 */ /* 0x000fe40005000000 */
        /* <DEDUP_REMOVED lines=12> */
[----:B------:R-:W-:Y:S01]  /*5d50*/  FMNMX.FTZ R9, R74, R9, !PT ;  /* 0x000000094a097209 */ /* 0x000fe20007810000 */
[----:B------:R-:W5:Y:S01]  /*5d60*/  LDL R62, [R1+0x26c] ;  /* 0x00026c00013e7983 */ /* 0x000f620000100800 */
[----:B------:R-:W-:-:S02]  /*5d70*/  ISETP.NE.AND P6, PT, R24, RZ, PT ;  /* 0x000000ff1800720c */ /* 0x000fc40003fc5270 */
[----:B------:R-:W-:Y:S01]  /*5d80*/  FMNMX.FTZ R9, R138, R9, !PT ;  /* 0x000000098a097209 */ /* 0x000fe20007810000 */
[----:B------:R-:W5:Y:S01]  /*5d90*/  LDL.64 R24, [R1+0xa8] ;  /* 0x0000a80001187983 */ /* 0x000f620000100a00 */
[----:B------:R-:W-:Y:S02]  /*5da0*/  ISETP.GT.AND P6, PT, R11, 0x59, !P6 ;  /* 0x000000590b00780c */ /* 0x000fe400077c4270 */
[----:B------:R-:W-:Y:S01]  /*5db0*/  FMNMX.FTZ R9, R76, R9, !PT ;  /* 0x000000094c097209 */ /* 0x000fe20007810000 */
[----:B------:R-:W1:Y:S01]  /*5dc0*/  SHFL.BFLY PT, R11, R8, 0x2, 0x1f ;  /* 0x0c401f00080b7f89 */ /* 0x000e6200000e0000 */
[----:B------:R-:W-:Y:S02]  /*5dd0*/  ISETP.LT.OR P6, PT, R10, 0x5a, P6 ;  /* 0x0000005a0a00780c */ /* 0x000fe400037c1670 */
[----:B------:R-:W-:Y:S01]  /*5de0*/  FMNMX.FTZ R9, R132, R9, !PT ;  /* 0x0000000984097209 */ /* 0x000fe20007810000 */
[----:B------:R-:W5:Y:S01]  /*5df0*/  LDL R101, [R1+0x348] ;  /* 0x0003480001657983 */ /* 0x000f620000100800 */
[----:B------:R-:W-:-:S02]  /*5e00*/  FSEL R98, R71, -INF , !P6 ;  /* 0xff80000047627808 */ /* 0x000fc40007000000 */
[----:B------:R-:W-:Y:S01]  /*5e10*/  FMNMX.FTZ R9, R42, R9, !PT ;  /* 0x000000092a097209 */ /* 0x000fe20007810000 */
[----:B------:R-:W5:Y:S03]  /*5e20*/  LDL R100, [R1+0x34c] ;  /* 0x00034c0001647983 */ /* 0x000f660000100800 */
        /* <DEDUP_REMOVED lines=23> */
[----:B0-----:R-:W5:Y:S03]  /*5fa0*/  LDL R78, [R1+0x3b4] ;  /* 0x0003b400014e7983 */ /* 0x001f660000100800 */
[----:B------:R-:W-:Y:S01]  /*5fb0*/  FMNMX.FTZ R9, R94, R9, !PT ;  /* 0x000000095e097209 */ /* 0x000fe20007810000 */
[----:B--2---:R-:W-:Y:S03]  /*5fc0*/  STL [R1+0x274], R64 ;  /* 0x0002744001007387 */ /* 0x004fe60000100800 */
[----:B------:R-:W-:Y:S01]  /*5fd0*/  FMNMX.FTZ R9, R96, R9, !PT ;  /* 0x0000000960097209 */ /* 0x000fe20007810000 */
[----:B---3--:R-:W-:Y:S03]  /*5fe0*/  STL [R1+0x27c], R68 ;  /* 0x00027c4401007387 */ /* 0x008fe60000100800 */
[----:B------:R-:W-:Y:S01]  /*5ff0*/  FMNMX.FTZ R9, R98, R9, !PT ;  /* 0x0000000962097209 */ /* 0x000fe20007810000 */
[----:B----4-:R-:W-:Y:S04]  /*6000*/  STL [R1+0x288], R72 ;  /* 0x0002884801007387 */ /* 0x010fe80000100800 */
[----:B------:R-:W-:Y:S04]  /*6010*/  STL.64 [R1+0x230], R8 ;  /* 0x0002300801007387 */ /* 0x000fe80000100a00 */
[----:B------:R-:W2:Y:S01]  /*6020*/  LDL R13, [R1+0x234] ;  /* 0x00023400010d7983 */ /* 0x000ea20000100800 */
[----:B-1----:R-:W-:-:S03]  /*6030*/  FMNMX.FTZ R10, R8, R11, !PT ;  /* 0x0000000b080a7209 */ /* 0x002fc60007810000 */
[----:B-----5:R0:W-:Y:S04]  /*6040*/  STL [R1+0x2bc], R27 ;  /* 0x0002bc1b01007387 */ /* 0x0201e80000100800 */
[----:B------:R-:W1:Y:S04]  /*6050*/  SHFL.BFLY PT, R11, R10, 0x1, 0x1f ;  /* 0x0c201f000a0b7f89 */ /* 0x000e6800000e0000 */
[----:B------:R3:W-:Y:S04]  /*6060*/  STL [R1+0x2a4], R36 ;  /* 0x0002a42401007387 */ /* 0x0007e80000100800 */
[----:B0-----:R-:W4:Y:S04]  /*6070*/  LDL R27, [R1+0x438] ;  /* 0x00043800011b7983 */ /* 0x001f280000100800 */
[----:B------:R0:W-:Y:S04]  /*6080*/  STL [R1+0x2a8], R28 ;  /* 0x0002a81c01007387 */ /* 0x0001e80000100800 */
[----:B---3--:R-:W3:Y:S04]  /*6090*/  LDL R36, [R1+0x3ac] ;  /* 0x0003ac0001247983 */ /* 0x008ee80000100800 */
[----:B------:R5:W-:Y:S01]  /*60a0*/  STL [R1+0x2b4], R34 ;  /* 0x0002b42201007387 */ /* 0x000be20000100800 */
[----:B-1----:R-:W-:-:S03]  /*60b0*/  FMNMX.FTZ R12, R10, R11, !PT ;  /* 0x0000000b0a0c7209 */ /* 0x002fc60007810000 */
[----:B0-----:R-:W4:Y:S04]  /*60c0*/  LDL R28, [R1+0x3c8] ;  /* 0x0003c800011c7983 */ /* 0x001f280000100800 */
[----:B------:R-:W-:Y:S04]  /*60d0*/  STL [R1+0x230], R12 ;  /* 0x0002300c01007387 */ /* 0x000fe80000100800 */
[----:B------:R-:W3:Y:S04]  /*60e0*/  LDL R14, [R1+0x230] ;  /* 0x00023000010e7983 */ /* 0x000ee80000100800 */
[----:B-----5:R-:W5:Y:S04]  /*60f0*/  LDL R34, [R1+0x41c] ;  /* 0x00041c0001227983 */ /* 0x020f680000100800 */
[----:B------:R0:W-:Y:S04]  /*6100*/  STL [R1+0x270], R32 ;  /* 0x0002702001007387 */ /* 0x0001e80000100800 */
[----:B------:R1:W-:Y:S04]  /*6110*/  STL [R1+0x298], R30 ;  /* 0x0002981e01007387 */ /* 0x0003e80000100800 */
[----:B------:R-:W-:Y:S04]  /*6120*/  STL [R1+0x28c], R56 ;  /* 0x00028c3801007387 */ /* 0x000fe80000100800 */
[----:B0-----:R-:W4:Y:S04]  /*6130*/  LDL R32, [R1+0x2ec] ;  /* 0x0002ec0001207983 */ /* 0x001f280000100800 */
[----:B-1----:R-:W4:Y:S04]  /*6140*/  LDL R30, [R1+0x358] ;  /* 0x00035800011e7983 */ /* 0x002f280000100800 */
[----:B------:R0:W-:Y:S04]  /*6150*/  STL [R1+0x294], R38 ;  /* 0x0002942601007387 */ /* 0x0001e80000100800 */
[----:B------:R1:W-:Y:S04]  /*6160*/  STL [R1+0x264], R40 ;  /* 0x0002642801007387 */ /* 0x0003e80000100800 */
[----:B------:R-:W4:Y:S04]  /*6170*/  LDL R72, [R1+0x3d0] ;  /* 0x0003d00001487983 */ /* 0x000f280000100800 */
[----:B0-----:R-:W4:Y:S04]  /*6180*/  LDL R38, [R1+0x33c] ;  /* 0x00033c0001267983 */ /* 0x001f280000100800 */
[----:B-1----:R-:W4:Y:S04]  /*6190*/  LDL R40, [R1+0x2d4] ;  /* 0x0002d40001287983 */ /* 0x002f280000100800 */
[----:B------:R-:W4:Y:S04]  /*61a0*/  LDL R71, [R1+0x3d4] ;  /* 0x0003d40001477983 */ /* 0x000f280000100800 */
[----:B------:R-:W4:Y:S04]  /*61b0*/  LDL R68, [R1+0x3e0] ;  /* 0x0003e00001447983 */ /* 0x000f280000100800 */
[----:B------:R-:W4:Y:S04]  /*61c0*/  LDL R67, [R1+0x3e8] ;  /* 0x0003e80001437983 */ /* 0x000f280000100800 */
[----:B------:R-:W-:Y:S04]  /*61d0*/  STL [R1+0x2b0], R46 ;  /* 0x0002b02e01007387 */ /* 0x000fe80000100800 */
[----:B------:R-:W-:Y:S04]  /*61e0*/  STL [R1+0x2b8], R44 ;  /* 0x0002b82c01007387 */ /* 0x000fe80000100800 */
[----:B------:R-:W4:Y:S04]  /*61f0*/  LDL R64, [R1+0x3f4] ;  /* 0x0003f40001407983 */ /* 0x000f280000100800 */
[----:B------:R-:W4:Y:S04]  /*6200*/  LDL R63, [R1+0x3f8] ;  /* 0x0003f800013f7983 */ /* 0x000f280000100800 */
[----:B------:R-:W4:Y:S04]  /*6210*/  LDL R59, [R1+0x40c] ;  /* 0x00040c00013b7983 */ /* 0x000f280000100800 */
[----:B------:R-:W4:Y:S04]  /*6220*/  LDL R56, [R1+0x418] ;  /* 0x0004180001387983 */ /* 0x000f280000100800 */
[----:B------:R-:W4:Y:S04]  /*6230*/  LDL R55, [R1+0x420] ;  /* 0x0004200001377983 */ /* 0x000f280000100800 */
[----:B------:R0:W-:Y:S04]  /*6240*/  STL [R1+0x2a0], R50 ;  /* 0x0002a03201007387 */ /* 0x0001e80000100800 */
[----:B------:R1:W-:Y:S04]  /*6250*/  STL [R1+0x2ac], R48 ;  /* 0x0002ac3001007387 */ /* 0x0003e80000100800 */
[----:B------:R-:W4:Y:S04]  /*6260*/  LDL R51, [R1+0x430] ;  /* 0x0004300001337983 */ /* 0x000f280000100800 */
[----:B0-----:R-:W4:Y:S04]  /*6270*/  LDL R50, [R1+0x434] ;  /* 0x0004340001327983 */ /* 0x001f280000100800 */
[----:B-1----:R-:W4:Y:S04]  /*6280*/  LDL R48, [R1+0x440] ;  /* 0x0004400001307983 */ /* 0x002f280000100800 */
[----:B------:R0:W-:Y:S04]  /*6290*/  STL [R1+0x278], R66 ;  /* 0x0002784201007387 */ /* 0x0001e80000100800 */
[----:B------:R-:W4:Y:S04]  /*62a0*/  LDL R47, [R1+0x444] ;  /* 0x00044400012f7983 */ /* 0x000f280000100800 */
[----:B------:R1:W-:Y:S04]  /*62b0*/  STL [R1+0x290], R54 ;  /* 0x0002903601007387 */ /* 0x0003e80000100800 */
[----:B------:R1:W-:Y:S04]  /*62c0*/  STL [R1+0x29c], R52 ;  /* 0x00029c3401007387 */ /* 0x0003e80000100800 */
[----:B0-----:R-:W4:Y:S04]  /*62d0*/  LDL R66, [R1+0x3ec] ;  /* 0x0003ec0001427983 */ /* 0x001f280000100800 */
[----:B------:R0:W-:Y:S04]  /*62e0*/  STL [R1+0x284], R70 ;  /* 0x0002844601007387 */ /* 0x0001e80000100800 */
[----:B-1----:R-:W4:Y:S04]  /*62f0*/  LDL R54, [R1+0x424] ;  /* 0x0004240001367983 */ /* 0x002f280000100800 */
[----:B------:R-:W4:Y:S04]  /*6300*/  LDL R52, [R1+0x42c] ;  /* 0x00042c0001347983 */ /* 0x000f280000100800 */
[----:B0-----:R-:W4:Y:S04]  /*6310*/  LDL R70, [R1+0x3d8] ;  /* 0x0003d80001467983 */ /* 0x001f280000100800 */
[----:B------:R0:W-:Y:S04]  /*6320*/  STL [R1+0x280], R58 ;  /* 0x0002803a01007387 */ /* 0x0001e80000100800 */
[----:B------:R1:W-:Y:S04]  /*6330*/  STL [R1+0x268], R60 ;  /* 0x0002683c01007387 */ /* 0x0003e80000100800 */
[----:B------:R-:W4:Y:S04]  /*6340*/  LDL R46, [R1+0x448] ;  /* 0x00044800012e7983 */ /* 0x000f280000100800 */
[----:B0-----:R-:W4:Y:S04]  /*6350*/  LDL R58, [R1+0x410] ;  /* 0x00041000013a7983 */ /* 0x001f280000100800 */
[----:B-1----:R-:W4:Y:S04]  /*6360*/  LDL R60, [R1+0x408] ;  /* 0x00040800013c7983 */ /* 0x002f280000100800 */
[----:B------:R0:W-:Y:S04]  /*6370*/  STL [R1+0x260], R26 ;  /* 0x0002601a01007387 */ /* 0x0001e80000100800 */
[----:B------:R-:W4:Y:S04]  /*6380*/  LDL R44, [R1+0x450] ;  /* 0x00045000012c7983 */ /* 0x000f280000100800 */
[----:B0-----:R-:W4:Y:S04]  /*6390*/  LDL R26, [R1+0x2c0] ;  /* 0x0002c000011a7983 */ /* 0x001f280000100800 */
[----:B--2---:R-:W0:Y:S02]  /*63a0*/  SHFL.BFLY PT, R8, R13, 0x2, 0x1f ;  /* 0x0c401f000d087f89 */ /* 0x004e2400000e0000 */
[----:B0-----:R-:W-:-:S05]  /*63b0*/  FMNMX.FTZ R9, R8, R13, !PT ;  /* 0x0000000d08097209 */ /* 0x001fca0007810000 */
[----:B------:R-:W0:Y:S01]  /*63c0*/  SHFL.BFLY PT, R8, R9, 0x1, 0x1f ;  /* 0x0c201f0009087f89 */ /* 0x000e2200000e0000 */
[----:B---3--:R-:W-:Y:S01]  /*63d0*/  FMUL.FTZ R10, R29, R14 ;  /* 0x0000000e1d0a7220 */ /* 0x008fe20000410000 */
[----:B------:R-:W-:-:S04]  /*63e0*/  FSETP.NEU.FTZ.AND P1, PT, R14, -INF , PT ;  /* 0xff8000000e00780b */ /* 0x000fc80003f3d000 */
[----:B------:R-:W-:-:S05]  /*63f0*/  FSEL R14, R10, RZ, P1 ;  /* 0x000000ff0a0e7208 */ /* 0x000fca0000800000 */
[-C--:B------:R-:W-:Y:S01]  /*6400*/  FFMA.FTZ R148, R37, R29.reuse, -R14 ;  /* 0x0000001d25947223 */ /* 0x080fe2000001080e */
[----:B0-----:R-:W-:Y:S01]  /*6410*/  FMNMX.FTZ R8, R9, R8, !PT ;  /* 0x0000000809087209 */ /* 0x001fe20007810000 */
[----:B------:R-:W2:Y:S03]  /*6420*/  LDL R37, [R1+0x374] ;  /* 0x0003740001257983 */ /* 0x000ea60000100800 */
[C---:B------:R-:W-:Y:S01]  /*6430*/  FSETP.NEU.FTZ.AND P1, PT, R8.reuse, -INF , PT ;  /* 0xff8000000800780b */ /* 0x040fe20003f3d000 */
[----:B------:R-:W-:-:S05]  /*6440*/  FMUL.FTZ R9, R8, R29 ;  /* 0x0000001d08097220 */ /* 0x000fca0000410000 */
        /* <DEDUP_REMOVED lines=26> */
[----:B------:R-:W-:-:S02]  /*65f0*/  IMAD R42, R43, 0xc00, R24 ;  /* 0x00000c002b2a7824 */ /* 0x000fc400078e0218 */
        /* <DEDUP_REMOVED lines=21> */
[----:B------:R-:W3:Y:S01]  /*6750*/  LDL R24, [R1+0x320] ;  /* 0x0003200001187983 */ /* 0x000ee20000100800 */
[----:B------:R-:W-:-:S03]  /*6760*/  FFMA.FTZ R9, R98, R29, -R9 ;  /* 0x0000001d62097223 */ /* 0x000fc60000010809 */
[----:B------:R-:W3:Y:S04]  /*6770*/  LDL R29, [R1+0x390] ;  /* 0x00039000011d7983 */ /* 0x000ee80000100800 */
[----:B------:R-:W3:Y:S04]  /*6780*/  LDL R33, [R1+0x454] ;  /* 0x0004540001217983 */ /* 0x000ee80000100800 */
[----:B------:R-:W3:Y:S04]  /*6790*/  LDL R43, [R1+0x458] ;  /* 0x00045800012b7983 */ /* 0x000ee80000100800 */
[----:B------:R0:W-:Y:S04]  /*67a0*/  STL [R1+0x26c], R62 ;  /* 0x00026c3e01007387 */ /* 0x0001e80000100800 */
        /* <DEDUP_REMOVED lines=17> */
[----:B0-----:R-:W3:Y:S04]  /*68c0*/  LDL R62, [R1+0x3fc] ;  /* 0x0003fc00013e7983 */ /* 0x001ee80000100800 */
[----:B------:R-:W3:Y:S04]  /*68d0*/  LDL R61, [R1+0x404] ;  /* 0x00040400013d7983 */ /* 0x000ee80000100800 */
[----:B------:R-:W3:Y:S04]  /*68e0*/  LDL R57, [R1+0x414] ;  /* 0x0004140001397983 */ /* 0x000ee80000100800 */
[----:B------:R-:W3:Y:S04]  /*68f0*/  LDL R53, [R1+0x428] ;  /* 0x0004280001357983 */ /* 0x000ee80000100800 */
[----:B------:R-:W3:Y:S04]  /*6900*/  LDL R49, [R1+0x43c] ;  /* 0x00043c0001317983 */ /* 0x000ee80000100800 */
[----:B------:R-:W3:Y:S04]  /*6910*/  LDL R45, [R1+0x44c] ;  /* 0x00044c00012d7983 */ /* 0x000ee80000100800 */
[----:B------:R-:W3:Y:S01]  /*6920*/  LDL R41, [R1+0x45c] ;  /* 0x00045c0001297983 */ /* 0x000ee20000100800 */
[----:B------:R-:W-:Y:S08]  /*6930*/  MUFU.EX2 R152, R152 ;  /* 0x0000009800987308 */ /* 0x000ff00000000800 */
[----:B------:R-:W0:Y:S08]  /*6940*/  MUFU.EX2 R130, R130 ;  /* 0x0000008200827308 */ /* 0x000e300000000800 */
[----:B------:R-:W1:Y:S08]  /*6950*/  MUFU.EX2 R153, R153 ;  /* 0x0000009900997308 */ /* 0x000e700000000800 */
[----:B------:R-:W4:Y:S01]  /*6960*/  MUFU.EX2 R135, R135 ;  /* 0x0000008700877308 */ /* 0x000f220000000800 */
[----:B-----5:R0:W-:Y:S07]  /*6970*/  STL [R1+0x41c], R34 ;  /* 0x00041c2201007387 */ /* 0x0201ee0000100800 */
[----:B------:R-:W-:Y:S08]  /*6980*/  MUFU.EX2 R143, R143 ;  /* 0x0000008f008f7308 */ /* 0x000ff00000000800 */
[----:B------:R-:W5:Y:S01]  /*6990*/  MUFU.EX2 R142, R142 ;  /* 0x0000008e008e7308 */ /* 0x000f620000000800 */
[----:B0-----:R-:W-:-:S07]  /*69a0*/  FADD.FTZ R34, R152, R130 ;  /* 0x0000008298227221 */ /* 0x001fce0000010000 */
[----:B------:R-:W-:Y:S08]  /*69b0*/  MUFU.EX2 R151, R151 ;  /* 0x0000009700977308 */ /* 0x000ff00000000800 */
[----:B------:R-:W0:Y:S01]  /*69c0*/  MUFU.EX2 R141, R141 ;  /* 0x0000008d008d7308 */ /* 0x000e220000000800 */
[----:B-1----:R-:W-:-:S07]  /*69d0*/  FADD.FTZ R34, R153, R34 ;  /* 0x0000002299227221 */ /* 0x002fce0000010000 */
[----:B------:R-:W-:Y:S01]  /*69e0*/  MUFU.EX2 R150, R150 ;  /* 0x0000009600967308 */ /* 0x000fe20000000800 */
[----:B------:R4:W-:Y:S07]  /*69f0*/  STL [R1+0x3ac], R36 ;  /* 0x0003ac2401007387 */ /* 0x0009ee0000100800 */
[----:B------:R-:W1:Y:S01]  /*6a00*/  MUFU.EX2 R140, R140 ;  /* 0x0000008c008c7308 */ /* 0x000e620000000800 */
[----:B----4-:R-:W-:-:S07]  /*6a10*/  FADD.FTZ R36, R135, R34 ;  /* 0x0000002287247221 */ /* 0x010fce0000010000 */
[----:B------:R-:W-:Y:S01]  /*6a20*/  MUFU.EX2 R149, R149 ;  /* 0x0000009500957308 */ /* 0x000fe20000000800 */
[----:B-----5:R-:W-:-:S07]  /*6a30*/  FADD.FTZ R34, R143, R142 ;  /* 0x0000008e8f227221 */ /* 0x020fce0000010000 */
[----:B------:R-:W4:Y:S01]  /*6a40*/  MUFU.EX2 R139, R139 ;  /* 0x0000008b008b7308 */ /* 0x000f220000000800 */
[----:B------:R0:W-:Y:S07]  /*6a50*/  STL [R1+0x3e4], R35 ;  /* 0x0003e42301007387 */ /* 0x0001ee0000100800 */
[----:B------:R-:W5:Y:S01]  /*6a60*/  MUFU.EX2 R148, R148 ;  /* 0x0000009400947308 */ /* 0x000f620000000800 */
[----:B------:R1:W-:Y:S01]  /*6a70*/  STL [R1+0x400], R31 ;  /* 0x0004001f01007387 */ /* 0x0003e20000100800 */
[----:B0-----:R-:W-:-:S06]  /*6a80*/  FADD.FTZ R35, R141, R34 ;  /* 0x000000228d237221 */ /* 0x001fcc0000010000 */
[----:B------:R-:W0:Y:S01]  /*6a90*/  MUFU.EX2 R138, R138 ;  /* 0x0000008a008a7308 */ /* 0x000e220000000800 */
[----:B------:R4:W-:Y:S01]  /*6aa0*/  STL [R1+0x438], R27 ;  /* 0x0004381b01007387 */ /* 0x0009e20000100800 */
[----:B-1----:R-:W-:-:S06]  /*6ab0*/  IMAD.MOV.U32 R31, RZ, RZ, R25 ;  /* 0x000000ffff1f7224 */ /* 0x002fcc00078e0019 */
[----:B------:R-:W1:Y:S01]  /*6ac0*/  MUFU.EX2 R147, R147 ;  /* 0x0000009300937308 */ /* 0x000e620000000800 */
[----:B------:R5:W-:Y:S01]  /*6ad0*/  STL [R1+0x3c8], R28 ;  /* 0x0003c81c01007387 */ /* 0x000be20000100800 */
[----:B----4-:R-:W-:-:S06]  /*6ae0*/  IMAD.MOV.U32 R27, RZ, RZ, R25 ;  /* 0x000000ffff1b7224 */ /* 0x010fcc00078e0019 */
[----:B------:R-:W4:Y:S01]  /*6af0*/  MUFU.EX2 R137, R137 ;  /* 0x0000008900897308 */ /* 0x000f220000000800 */
[----:B------:R-:W-:Y:S01]  /*6b00*/  FADD.FTZ R34, R140, R35 ;  /* 0x000000238c227221 */ /* 0x000fe20000010000 */
[----:B------:R0:W-:Y:S01]  /*6b10*/  STL [R1+0x2c0], R26 ;  /* 0x0002c01a01007387 */ /* 0x0001e20000100800 */
[----:B-----5:R-:W-:-:S03]  /*6b20*/  VIADD R28, R42, 0x180 ;  /* 0x000001802a1c7836 */ /* 0x020fc60000000000 */
[----:B--2---:R2:W-:Y:S02]  /*6b30*/  STL [R1+0x374], R37 ;  /* 0x0003742501007387 */ /* 0x0045e40000100800 */
[----:B------:R-:W5:Y:S01]  /*6b40*/  MUFU.EX2 R146, R146 ;  /* 0x0000009200927308 */ /* 0x000f620000000800 */
[----:B0-----:R-:W-:Y:S01]  /*6b50*/  VIADD R26, R42, 0x80 ;  /* 0x000000802a1a7836 */ /* 0x001fe20000000000 */
[----:B------:R-:W-:Y:S01]  /*6b60*/  R2UR UR15, R31 ;  /* 0x000000001f0f72ca */ /* 0x000fe200000e0000 */
[----:B--2---:R-:W-:-:S05]  /*6b70*/  FADD.FTZ R37, R151, R36 ;  /* 0x0000002497257221 */ /* 0x004fca0000010000 */
[----:B------:R-:W0:Y:S01]  /*6b80*/  MUFU.EX2 R132, R132 ;  /* 0x0000008400847308 */ /* 0x000e220000000800 */
[----:B------:R-:W-:Y:S01]  /*6b90*/  FADD.FTZ R36, R150, R37 ;  /* 0x0000002596247221 */ /* 0x000fe20000010000 */
[----:B------:R-:W-:Y:S01]  /*6ba0*/  R2UR UR11, R27 ;  /* 0x000000001b0b72ca */ /* 0x000fe200000e0000 */
[----:B------:R-:W-:Y:S02]  /*6bb0*/  FADD.FTZ R27, R139, R34 ;  /* 0x000000228b1b7221 */ /* 0x000fe40000010000 */
[----:B------:R-:W-:-:S03]  /*6bc0*/  FADD.FTZ R31, R149, R36 ;  /* 0x00000024951f7221 */ /* 0x000fc60000010000 */
[----:B------:R-:W2:Y:S01]  /*6bd0*/  MUFU.EX2 R145, R145 ;  /* 0x0000009100917308 */ /* 0x000ea20000000800 */
[----:B------:R-:W-:Y:S02]  /*6be0*/  R2UR UR18, R28 ;  /* 0x000000001c1272ca */ /* 0x000fe400000e0000 */
[----:B------:R-:W-:Y:S01]  /*6bf0*/  R2UR UR10, R26 ;  /* 0x000000001a0a72ca */ /* 0x000fe200000e0000 */
[----:B------:R-:W-:-:S04]  /*6c00*/  FADD.FTZ R28, R148, R31 ;  /* 0x0000001f941c7221 */ /* 0x000fc80000010000 */
[----:B------:R-:W2:Y:S01]  /*6c10*/  MUFU.EX2 R136, R136 ;  /* 0x0000008800887308 */ /* 0x000ea20000000800 */
[----:B------:R-:W-:Y:S01]  /*6c20*/  FADD.FTZ R26, R138, R27 ;  /* 0x0000001b8a1a7221 */ /* 0x000fe20000010000 */
[----:B------:R-:W-:Y:S01]  /*6c30*/  R2UR UR23, R25 ;  /* 0x00000000191772ca */ /* 0x000fe200000e0000 */
[----:B-1----:R-:W-:-:S05]  /*6c40*/  FADD.FTZ R27, R147, R28 ;  /* 0x0000001c931b7221 */ /* 0x002fca0000010000 */
[----:B------:R-:W1:Y:S08]  /*6c50*/  MUFU.EX2 R133, R133 ;  /* 0x0000008500857308 */ /* 0x000e700000000800 */
[----:B------:R-:W1:Y:S01]  /*6c60*/  MUFU.EX2 R134, R134 ;  /* 0x0000008600867308 */ /* 0x000e620000000800 */
[----:B---3--:R3:W-:Y:S04]  /*6c70*/  STL [R1+0x320], R24 ;  /* 0x0003201801007387 */ /* 0x0087e80000100800 */
[----:B------:R4:W-:Y:S04]  /*6c80*/  STL [R1+0x390], R29 ;  /* 0x0003901d01007387 */ /* 0x0009e80000100800 */
[----:B------:R5:W-:Y:S01]  /*6c90*/  STL [R1+0x454], R33 ;  /* 0x0004542101007387 */ /* 0x000be20000100800 */
[----:B---3--:R-:W-:-:S03]  /*6ca0*/  VIADD R24, R42, 0x200 ;  /* 0x000002002a187836 */ /* 0x008fc60000000000 */
[----:B------:R3:W-:Y:S01]  /*6cb0*/  STL [R1+0x458], R43 ;  /* 0x0004582b01007387 */ /* 0x0007e20000100800 */
[--C-:B----4-:R-:W-:Y:S01]  /*6cc0*/  IMAD.MOV.U32 R29, RZ, RZ, R25.reuse ;  /* 0x000000ffff1d7224 */ /* 0x110fe200078e0019 */
[----:B------:R-:W-:Y:S01]  /*6cd0*/  R2UR UR22, R24 ;  /* 0x00000000181672ca */ /* 0x000fe200000e0000 */
[--C-:B-----5:R-:W-:Y:S02]  /*6ce0*/  IMAD.MOV.U32 R33, RZ, RZ, R25.reuse ;  /* 0x000000ffff217224 */ /* 0x120fe400078e0019 */
[----:B---3--:R-:W-:Y:S02]  /*6cf0*/  IMAD.MOV.U32 R43, RZ, RZ, R25 ;  /* 0x000000ffff2b7224 */ /* 0x008fe400078e0019 */
[----:B------:R-:W-:Y:S01]  /*6d00*/  FADD.FTZ R25, R137, R26 ;  /* 0x0000001a89197221 */ /* 0x000fe20000010000 */
[----:B------:R-:W3:Y:S01]  /*6d10*/  MUFU.EX2 R144, R144 ;  /* 0x0000009000907308 */ /* 0x000ee20000000800 */
[----:B------:R-:W-:Y:S02]  /*6d20*/  FADD.FTZ R24, R146, R27 ;  /* 0x0000001b92187221 */ /* 0x000fe40000010000 */
[----:B0-----:R-:W-:-:S05]  /*6d30*/  FADD.FTZ R25, R132, R25 ;  /* 0x0000001984197221 */ /* 0x001fca0000010000 */
[----:B------:R-:W0:Y:S01]  /*6d40*/  MUFU.EX2 R131, R131 ;  /* 0x0000008300837308 */ /* 0x000e220000000800 */
[----:B--2---:R-:W-:Y:S01]  /*6d50*/  FADD.FTZ R219, R145, R24 ;  /* 0x0000001891db7221 */ /* 0x004fe20000010000 */
[----:B------:R-:W-:Y:S01]  /*6d60*/  FADD.FTZ R24, R136, R25 ;  /* 0x0000001988187221 */ /* 0x000fe20000010000 */
[----:B------:R2:W-:Y:S01]  /*6d70*/  STL [R1+0x2ec], R32 ;  /* 0x0002ec2001007387 */ /* 0x0005e20000100800 */
[----:B------:R-:W-:Y:S02]  /*6d80*/  R2UR UR6, R42 ;  /* 0x000000002a0672ca */ /* 0x000fe400000e0000 */
[----:B-1----:R-:W-:Y:S01]  /*6d90*/  FADD.FTZ R25, R133, R24 ;  /* 0x0000001885197221 */ /* 0x002fe20000010000 */
[----:B------:R1:W-:Y:S01]  /*6da0*/  STL [R1+0x358], R30 ;  /* 0x0003581e01007387 */ /* 0x0003e20000100800 */
[----:B------:R-:W-:Y:S02]  /*6db0*/  R2UR UR7, R43 ;  /* 0x000000002b0772ca */ /* 0x000fe400000e0000 */
[----:B------:R-:W-:Y:S01]  /*6dc0*/  F2FP.F16.F32.PACK_AB R154, R135, R153 ;  /* 0x00000099879a723e */ /* 0x000fe200000000ff */
[----:B------:R-:W-:Y:S01]  /*6dd0*/  FADD.FTZ R172, R134, R25 ;  /* 0x0000001986ac7221 */ /* 0x000fe20000010000 */
[----:B--2---:R-:W-:Y:S01]  /*6de0*/  VIADD R32, R42, 0x280 ;  /* 0x000002802a207836 */ /* 0x004fe20000000000 */
[----:B------:R-:W-:Y:S01]  /*6df0*/  F2FP.F16.F32.PACK_AB R152, R130, R152 ;  /* 0x000000988298723e */ /* 0x000fe200000000ff */
[----:B-1----:R-:W-:Y:S01]  /*6e00*/  VIADD R30, R42, 0x100 ;  /* 0x000001002a1e7836 */ /* 0x002fe20000000000 */
[----:B------:R-:W-:-:S02]  /*6e10*/  F2FP.F16.F32.PACK_AB R153, R142, R143 ;  /* 0x0000008f8e99723e */ /* 0x000fc400000000ff */
[----:B------:R-:W-:Y:S01]  /*6e20*/  F2FP.F16.F32.PACK_AB R155, R140, R141 ;  /* 0x0000008d8c9b723e */ /* 0x000fe200000000ff */
[----:B------:R-:W-:Y:S01]  /*6e30*/  STL [R1+0x2c4], R129 ;  /* 0x0002c48101007387 */ /* 0x000fe20000100800 */
[----:B------:R-:W-:Y:S01]  /*6e40*/  R2UR UR14, R30 ;  /* 0x000000001e0e72ca */ /* 0x000fe200000e0000 */
[----:B---3--:R-:W-:Y:S01]  /*6e50*/  FADD.FTZ R219, R144, R219 ;  /* 0x000000db90db7221 */ /* 0x008fe20000010000 */
[----:B------:R-:W-:Y:S01]  /*6e60*/  R2UR UR19, R29 ;  /* 0x000000001d1372ca */ /* 0x000fe200000e0000 */
[----:B------:R-:W-:Y:S01]  /*6e70*/  STL [R1+0x2c8], R128 ;  /* 0x0002c88001007387 */ /* 0x000fe20000100800 */
[----:B------:R-:W-:Y:S01]  /*6e80*/  R2UR UR26, R32 ;  /* 0x00000000201a72ca */ /* 0x000fe200000e0000 */
[----:B0-----:R-:W-:Y:S01]  /*6e90*/  FADD.FTZ R172, R131, R172 ;  /* 0x000000ac83ac7221 */ /* 0x001fe20000010000 */
[----:B------:R-:W-:Y:S01]  /*6ea0*/  R2UR UR27, R33 ;  /* 0x00000000211b72ca */ /* 0x000fe200000e0000 */
[----:B------:R-:W-:Y:S01]  /*6eb0*/  STL [R1+0x2cc], R127 ;  /* 0x0002cc7f01007387 */ /* 0x000fe20000100800 */
[----:B------:R-:W-:-:S02]  /*6ec0*/  F2FP.F16.F32.PACK_AB R156, R150, R151 ;  /* 0x00000097969c723e */ /* 0x000fc400000000ff */
[----:B------:R-:W-:Y:S01]  /*6ed0*/  F2FP.F16.F32.PACK_AB R158, R148, R149 ;  /* 0x00000095949e723e */ /* 0x000fe200000000ff */
[----:B------:R-:W-:Y:S01]  /*6ee0*/  STL [R1+0x2d0], R126 ;  /* 0x0002d07e01007387 */ /* 0x000fe20000100800 */
[----:B------:R-:W-:Y:S02]  /*6ef0*/  F2FP.F16.F32.PACK_AB R160, R146, R147 ;  /* 0x0000009392a0723e */ /* 0x000fe400000000ff */
[----:B------:R-:W-:Y:S01]  /*6f00*/  F2FP.F16.F32.PACK_AB R162, R144, R145 ;  /* 0x0000009190a2723e */ /* 0x000fe200000000ff */
[----:B------:R-:W-:Y:S01]  /*6f10*/  STL [R1+0x2d4], R40 ;  /* 0x0002d42801007387 */ /* 0x000fe20000100800 */
[----:B------:R-:W-:Y:S02]  /*6f20*/  F2FP.F16.F32.PACK_AB R157, R138, R139 ;  /* 0x0000008b8a9d723e */ /* 0x000fe400000000ff */
[----:B------:R-:W-:Y:S01]  /*6f30*/  F2FP.F16.F32.PACK_AB R159, R132, R137 ;  /* 0x00000089849f723e */ /* 0x000fe200000000ff */
[----:B------:R-:W-:Y:S01]  /*6f40*/  STL [R1+0x2d8], R125 ;  /* 0x0002d87d01007387 */ /* 0x000fe20000100800 */
[----:B------:R-:W-:-:S02]  /*6f50*/  F2FP.F16.F32.PACK_AB R161, R133, R136 ;  /* 0x0000008885a1723e */ /* 0x000fc400000000ff */
[----:B------:R-:W-:Y:S01]  /*6f60*/  F2FP.F16.F32.PACK_AB R163, R131, R134 ;  /* 0x0000008683a3723e */ /* 0x000fe200000000ff */
        /* <DEDUP_REMOVED lines=83> */
[----:B------:R0:W-:Y:S02]  /*74a0*/  STL [R1+0x45c], R41 ;  /* 0x00045c2901007387 */ /* 0x0001e40000100800 */
[----:B0-----:R-:W-:-:S06]  /*74b0*/  WARPGROUP.ARRIVE ;  /* 0x00000000000079c5 */ /* 0x001fcc0000000000 */
[----:B------:R-:W-:Y:S03]  /*74c0*/  HGMMA.64x256x16.F32 R24, R152, gdesc[UR4].tnspB, RZ, !UPT, gsb0 ;  /* 0x43e0000498187df0 */ /* 0x000fe6000c0008ff */
        /* <DEDUP_REMOVED lines=35> */
[----:B------:R-:W0:Y:S08]  /*7700*/  MUFU.EX2 R152, R173 ;  /* 0x000000ad00987308 */ /* 0x000e300000000800 */
[----:B------:R-:W-:Y:S08]  /*7710*/  MUFU.EX2 R174, R174 ;  /* 0x000000ae00ae7308 */ /* 0x000ff00000000800 */
[----:B------:R-:W-:Y:S08]  /*7720*/  MUFU.EX2 R154, R175 ;  /* 0x000000af009a7308 */ /* 0x000ff00000000800 */
[----:B------:R-:W1:Y:S08]  /*7730*/  MUFU.EX2 R153, R216 ;  /* 0x000000d800997308 */ /* 0x000e700000000800 */
[----:B------:R-:W-:Y:S08]  /*7740*/  MUFU.EX2 R215, R215 ;  /* 0x000000d700d77308 */ /* 0x000ff00000000800 */
[----:B------:R-:W2:Y:S08]  /*7750*/  MUFU.EX2 R217, R217 ;  /* 0x000000d900d97308 */ /* 0x000eb00000000800 */
[----:B------:R-:W-:Y:S08]  /*7760*/  MUFU.EX2 R218, R218 ;  /* 0x000000da00da7308 */ /* 0x000ff00000000800 */
[----:B------:R-:W3:Y:S01]  /*7770*/  MUFU.EX2 R171, R171 ;  /* 0x000000ab00ab7308 */ /* 0x000ee20000000800 */
[----:B0-----:R-:W-:Y:S01]  /*7780*/  FADD.FTZ R219, R152, R219 ;  /* 0x000000db98db7221 */ /* 0x001fe20000010000 */
[----:B-1----:R-:W-:Y:S01]  /*7790*/  FADD.FTZ R172, R153, R172 ;  /* 0x000000ac99ac7221 */ /* 0x002fe20000010000 */
[----:B------:R-:W-:-:S02]  /*77a0*/  F2FP.F16.F32.PACK_AB R152, R174, R152 ;  /* 0x00000098ae98723e */ /* 0x000fc400000000ff */
[----:B--2---:R-:W-:Y:S02]  /*77b0*/  F2FP.F16.F32.PACK_AB R153, R217, R153 ;  /* 0x00000099d999723e */ /* 0x004fe400000000ff */
[----:B---3--:R-:W-:Y:S01]  /*77c0*/  F2FP.F16.F32.PACK_AB R155, R171, R218 ;  /* 0x000000daab9b723e */ /* 0x008fe200000000ff */
        /* <DEDUP_REMOVED lines=35> */
[----:B------:R-:W-:-:S04]  /*7a00*/  FADD.FTZ R156, R174, R219 ;  /* 0x000000dbae9c7221 */ /* 0x000fc80000010000 */
[----:B------:R-:W-:Y:S01]  /*7a10*/  FADD.FTZ R156, R154, R156 ;  /* 0x0000009c9a9c7221 */ /* 0x000fe20000010000 */
[----:B------:R-:W-:Y:S01]  /*7a20*/  F2FP.F16.F32.PACK_AB R154, R215, R154 ;  /* 0x0000009ad79a723e */ /* 0x000fe200000000ff */
[----:B------:R-:W-:Y:S01]  /*7a30*/  MUFU.EX2 R166, R166 ;  /* 0x000000a600a67308 */ /* 0x000fe20000000800 */
[----:B------:R-:W-:Y:S01]  /*7a40*/  FADD.FTZ R172, R217, R172 ;  /* 0x000000acd9ac7221 */ /* 0x000fe20000010000 */
[----:B------:R-:W-:-:S06]  /*7a50*/  FADD.FTZ R156, R215, R156 ;  /* 0x0000009cd79c7221 */ /* 0x000fcc0000010000 */
[----:B------:R-:W-:Y:S08]  /*7a60*/  MUFU.EX2 R164, R164 ;  /* 0x000000a400a47308 */ /* 0x000ff00000000800 */
[----:B------:R-:W-:Y:S08]  /*7a70*/  MUFU.EX2 R169, R169 ;  /* 0x000000a900a97308 */ /* 0x000ff00000000800 */
[----:B------:R-:W-:Y:S08]  /*7a80*/  MUFU.EX2 R170, R170 ;  /* 0x000000aa00aa7308 */ /* 0x000ff00000000800 */
[----:B------:R-:W-:Y:S01]  /*7a90*/  MUFU.EX2 R21, R21 ;  /* 0x0000001500157308 */ /* 0x000fe20000000800 */
[----:B------:R-:W-:-:S04]  /*7aa0*/  FADD.FTZ R172, R218, R172 ;  /* 0x000000acdaac7221 */ /* 0x000fc80000010000 */
        /* <DEDUP_REMOVED lines=45> */
[----:B------:R-:W0:Y:S08]  /*7d80*/  MUFU.EX2 R152, R167 ;  /* 0x000000a700987308 */ /* 0x000e300000000800 */
[----:B------:R-:W1:Y:S08]  /*7d90*/  MUFU.EX2 R154, R165 ;  /* 0x000000a5009a7308 */ /* 0x000e700000000800 */
[----:B------:R-:W2:Y:S01]  /*7da0*/  MUFU.EX2 R153, R168 ;  /* 0x000000a800997308 */ /* 0x000ea20000000800 */
[----:B0-----:R-:W-:-:S04]  /*7db0*/  FADD.FTZ R156, R152, R156 ;  /* 0x0000009c989c7221 */ /* 0x001fc80000010000 */
[C---:B------:R-:W-:Y:S01]  /*7dc0*/  FADD.FTZ R156, R166.reuse, R156 ;  /* 0x0000009ca69c7221 */ /* 0x040fe20000010000 */
[----:B------:R-:W-:Y:S02]  /*7dd0*/  F2FP.F16.F32.PACK_AB R152, R166, R152 ;  /* 0x00000098a698723e */ /* 0x000fe400000000ff */
[----:B------:R-:W-:Y:S01]  /*7de0*/  F2FP.F16.F32.PACK_AB R155, R21, R170 ;  /* 0x000000aa159b723e */ /* 0x000fe200000000ff */
[----:B-1----:R-:W-:Y:S01]  /*7df0*/  FADD.FTZ R156, R154, R156 ;  /* 0x0000009c9a9c7221 */ /* 0x002fe20000010000 */
[----:B------:R-:W-:Y:S01]  /*7e00*/  F2FP.F16.F32.PACK_AB R154, R164, R154 ;  /* 0x0000009aa49a723e */ /* 0x000fe200000000ff */
[----:B------:R-:W-:Y:S01]  /*7e10*/  STL.128 [R1+0x260], R24 ;  /* 0x0002601801007387 */ /* 0x000fe20000100c00 */
[----:B--2---:R-:W-:Y:S01]  /*7e20*/  FADD.FTZ R171, R153, R171 ;  /* 0x000000ab99ab7221 */ /* 0x004fe20000010000 */
[----:B------:R-:W-:Y:S02]  /*7e30*/  F2FP.F16.F32.PACK_AB R153, R169, R153 ;  /* 0x00000099a999723e */ /* 0x000fe400000000ff */
        /* <DEDUP_REMOVED lines=35> */
[----:B------:R-:W-:-:S04]  /*8070*/  FADD.FTZ R171, R170, R171 ;  /* 0x000000abaaab7221 */ /* 0x000fc80000010000 */
[----:B------:R-:W-:Y:S01]  /*8080*/  FADD.FTZ R171, R21, R171 ;  /* 0x000000ab15ab7221 */ /* 0x000fe20000010000 */
[----:B------:R-:W-:-:S04]  /*8090*/  FADD.FTZ R21, R10, R156 ;  /* 0x0000009c0a157221 */ /* 0x000fc80000010000 */
[----:B------:R-:W-:Y:S01]  /*80a0*/  FADD.FTZ R21, R11, R21 ;  /* 0x000000150b157221 */ /* 0x000fe20000010000 */
[----:B------:R-:W-:-:S04]  /*80b0*/  FADD.FTZ R171, R14, R171 ;  /* 0x000000ab0eab7221 */ /* 0x000fc80000010000 */
[----:B------:R-:W-:Y:S01]  /*80c0*/  FADD.FTZ R171, R15, R171 ;  /* 0x000000ab0fab7221 */ /* 0x000fe20000010000 */
[----:B------:R-:W-:Y:S02]  /*80d0*/  WARPGROUP.DEPBAR.LE gsb0, 0x0 ;  /* 0x00008000000079c5 */ /* 0x000fe40000010000 */
[----:B------:R-:W-:Y:S02]  /*80e0*/  F2FP.F16.F32.PACK_AB R152, R11, R10 ;  /* 0x0000000a0b98723e */ /* 0x000fe400000000ff */
[----:B------:R-:W-:Y:S02]  /*80f0*/  F2FP.F16.F32.PACK_AB R153, R15, R14 ;  /* 0x0000000e0f99723e */ /* 0x000fe400000000ff */
        /* <DEDUP_REMOVED lines=34> */
[----:B------:R-:W2:Y:S01]  /*8320*/  @!P0 LDL.64 R10, [R1+0x68] ;  /* 0x00006800010a8983 */ /* 0x000ea20000100a00 */
[----:B0-----:R-:W-:-:S06]  /*8330*/  WARPGROUP.ARRIVE ;  /* 0x00000000000079c5 */ /* 0x001fcc0000000000 */
[----:B------:R-:W-:Y:S03]  /*8340*/  HGMMA.64x256x16.F32 R24, R152, gdesc[UR24].tnspB, R24, gsb0 ;  /* 0x43e0001898187df0 */ /* 0x000fe60008000818 */
[----:B------:R-:W-:Y:S02]  /*8350*/  WARPGROUP.DEPBAR.LE gsb0, 0x0 ;  /* 0x00008000000079c5 */ /* 0x000fe40000010000 */
[----:B------:R0:W-:Y:S04]  /*8360*/  STL.128 [R1+0x440], R144 ;  /* 0x0004409001007387 */ /* 0x0001e80000100c00 */
[----:B------:R1:W-:Y:S04]  /*8370*/  STL.128 [R1+0x260], R24 ;  /* 0x0002601801007387 */ /* 0x0003e80000100c00 */
[----:B------:R3:W-:Y:S04]  /*8380*/  STL.128 [R1+0x270], R28 ;  /* 0x0002701c01007387 */ /* 0x0007e80000100c00 */
[----:B------:R4:W-:Y:S04]  /*8390*/  STL.128 [R1+0x280], R32 ;  /* 0x0002802001007387 */ /* 0x0009e80000100c00 */
[----:B0-----:R-:W5:Y:S04]  /*83a0*/  @!P0 LDL R144, [R1+0x210] ;  /* 0x0002100001908983 */ /* 0x001f680000100800 */
        /* <DEDUP_REMOVED lines=28> */
[----:B------:R-:W5:Y:S04]  /*8570*/  LDL R14, [R1+0x260] ;  /* 0x00026000010e7983 */ /* 0x000f680000100800 */
[----:B------:R-:W5:Y:S04]  /*8580*/  LDL R15, [R1+0x264] ;  /* 0x00026400010f7983 */ /* 0x000f680000100800 */
[----:B-1----:R-:W5:Y:S04]  /*8590*/  LDL R24, [R1+0x268] ;  /* 0x0002680001187983 */ /* 0x002f680000100800 */
[----:B------:R-:W5:Y:S04]  /*85a0*/  LDL R25, [R1+0x26c] ;  /* 0x00026c0001197983 */ /* 0x000f680000100800 */
[----:B------:R-:W5:Y:S04]  /*85b0*/  LDL R26, [R1+0x270] ;  /* 0x00027000011a7983 */ /* 0x000f680000100800 */
[----:B------:R-:W5:Y:S04]  /*85c0*/  LDL R27, [R1+0x274] ;  /* 0x00027400011b7983 */ /* 0x000f680000100800 */
[----:B---3--:R-:W3:Y:S04]  /*85d0*/  LDL R28, [R1+0x278] ;  /* 0x00027800011c7983 */ /* 0x008ee80000100800 */
[----:B------:R-:W3:Y:S04]  /*85e0*/  LDL R29, [R1+0x27c] ;  /* 0x00027c00011d7983 */ /* 0x000ee80000100800 */
[----:B------:R-:W3:Y:S04]  /*85f0*/  LDL R30, [R1+0x280] ;  /* 0x00028000011e7983 */ /* 0x000ee80000100800 */
[----:B------:R-:W3:Y:S04]  /*8600*/  LDL R31, [R1+0x284] ;  /* 0x00028400011f7983 */ /* 0x000ee80000100800 */
[----:B----4-:R-:W4:Y:S04]  /*8610*/  LDL R32, [R1+0x288] ;  /* 0x0002880001207983 */ /* 0x010f280000100800 */
[----:B------:R-:W4:Y:S04]  /*8620*/  LDL R33, [R1+0x28c] ;  /* 0x00028c0001217983 */ /* 0x000f280000100800 */
[----:B------:R-:W4:Y:S04]  /*8630*/  LDL R34, [R1+0x290] ;  /* 0x0002900001227983 */ /* 0x000f280000100800 */
[----:B------:R-:W4:Y:S04]  /*8640*/  LDL R35, [R1+0x294] ;  /* 0x0002940001237983 */ /* 0x000f280000100800 */
        /* <DEDUP_REMOVED lines=52> */
[----:B--2---:R-:W2:Y:S04]  /*8990*/  LDL R88, [R1+0x368] ;  /* 0x0003680001587983 */ /* 0x004ea80000100800 */
        /* <DEDUP_REMOVED lines=47> */
[----:B-----5:R-:W5:Y:S04]  /*8c90*/  LDL R136, [R1+0x428] ;  /* 0x0004280001887983 */ /* 0x020f680000100800 */
        /* <DEDUP_REMOVED lines=13> */
[----:B------:R-:W-:Y:S01]  /*8d70*/  @!P0 MOV R11, R10 ;  /* 0x0000000a000b8202 */ /* 0x000fe20000000f00 */
[----:B------:R-:W-:Y:S01]  /*8d80*/  FADD.FTZ R12, R12, R21 ;  /* 0x000000150c0c7221 */ /* 0x000fe20000010000 */
[----:B------:R-:W-:Y:S01]  /*8d90*/  FADD.FTZ R20, R20, R171 ;  /* 0x000000ab14147221 */ /* 0x000fe20000010000 */
[----:B------:R-:W-:Y:S02]  /*8da0*/  STL [R1+0x88], RZ ;  /* 0x000088ff01007387 */ /* 0x000fe40000100800 */
[----:B------:R-:W-:-:S02]  /*8db0*/  @!P0 IMAD R144, R144, 0x8, R11 ;  /* 0x0000000890908824 */ /* 0x000fc400078e020b */
        /* <DEDUP_REMOVED lines=8> */
[----:B------:R0:W-:Y:S04]  /*8e40*/  STL [R1+0x88], R0 ;  /* 0x0000880001007387 */ /* 0x0001e80000100800 */
[----:B------:R1:W-:Y:S04]  /*8e50*/  STL [R1+0x234], R8 ;  /* 0x0002340801007387 */ /* 0x0003e80000100800 */
[----:B------:R1:W-:Y:S04]  /*8e60*/  STL.64 [R1+0x240], R12 ;  /* 0x0002400c01007387 */ /* 0x0003e80000100a00 */
[----:B------:R1:W-:Y:S04]  /*8e70*/  STL [R1+0x260], R14 ;  /* 0x0002600e01007387 */ /* 0x0003e80000100800 */
[----:B------:R1:W-:Y:S04]  /*8e80*/  STL [R1+0x264], R15 ;  /* 0x0002640f01007387 */ /* 0x0003e80000100800 */
[----:B------:R1:W-:Y:S04]  /*8e90*/  STL [R1+0x268], R24 ;  /* 0x0002681801007387 */ /* 0x0003e80000100800 */
[----:B------:R1:W-:Y:S04]  /*8ea0*/  STL [R1+0x26c], R25 ;  /* 0x00026c1901007387 */ /* 0x0003e80000100800 */
[----:B------:R1:W-:Y:S04]  /*8eb0*/  STL [R1+0x270], R26 ;  /* 0x0002701a01007387 */ /* 0x0003e80000100800 */
[----:B------:R1:W-:Y:S04]  /*8ec0*/  STL [R1+0x274], R27 ;  /* 0x0002741b01007387 */ /* 0x0003e80000100800 */
[----:B---3--:R1:W-:Y:S04]  /*8ed0*/  STL [R1+0x278], R28 ;  /* 0x0002781c01007387 */ /* 0x0083e80000100800 */
[----:B------:R1:W-:Y:S04]  /*8ee0*/  STL [R1+0x27c], R29 ;  /* 0x00027c1d01007387 */ /* 0x0003e80000100800 */
[----:B------:R1:W-:Y:S04]  /*8ef0*/  STL [R1+0x280], R30 ;  /* 0x0002801e01007387 */ /* 0x0003e80000100800 */
[----:B------:R1:W-:Y:S04]  /*8f00*/  STL [R1+0x284], R31 ;  /* 0x0002841f01007387 */ /* 0x0003e80000100800 */
[----:B----4-:R1:W-:Y:S04]  /*8f10*/  STL [R1+0x288], R32 ;  /* 0x0002882001007387 */ /* 0x0103e80000100800 */
        /* <DEDUP_REMOVED lines=55> */
[----:B--2---:R1:W-:Y:S04]  /*9290*/  STL [R1+0x368], R88 ;  /* 0x0003685801007387 */ /* 0x0043e80000100800 */
        /* <DEDUP_REMOVED lines=64> */
[----:B------:R-:W-:-:S06]  /*96a0*/  UIADD3 UR49, UR49, -0x2, URZ ;  /* 0xfffffffe31317890 */ /* 0x000fcc000fffe03f */
[----:B------:R-:W-:Y:S02]  /*96b0*/  IMAD.U32 R10, RZ, RZ, UR49 ;  /* 0x00000031ff0a7e24 */ /* 0x000fe4000f8e00ff */
[----:B--2---:R-:W-:-:S04]  /*96c0*/  IMAD.SHL.U32 R0, R0, 0x80, RZ ;  /* 0x0000008000007824 */ /* 0x004fc800078e00ff */
[----:B------:R-:W-:-:S04]  /*96d0*/  @P1 IMAD.HI.U32 R7, R0, R7, RZ ;  /* 0x0000000700071227 */ /* 0x000fc800078e00ff */
[----:B------:R-:W-:Y:S01]  /*96e0*/  IMAD.MOV.U32 R6, RZ, RZ, R0 ;  /* 0x000000ffff067224 */ /* 0x000fe200078e0000 */
[----:B------:R-:W-:Y:S02]  /*96f0*/  @P1 SHF.R.U32.HI R6, RZ, R220, R7 ;  /* 0x000000dcff061219 */ /* 0x000fe40000011607 */
[----:B------:R-:W-:-:S03]  /*9700*/  ISETP.GE.AND P1, PT, R5, 0x1, PT ;  /* 0x000000010500780c */ /* 0x000fc60003f26270 */
[----:B------:R-:W-:-:S04]  /*9710*/  VIADD R7, R6, UR46 ;  /* 0x0000002e06077c36 */ /* 0x000fc80008000000 */
        /* <DEDUP_REMOVED lines=12> */
.L_x_12108:
[----:B------:R-:W-:-:S13]  /*97e0*/  ISETP.NE.AND P1, PT, R5, 0x1, PT ;  /* 0x000000010500780c */ /* 0x000fda0003f25270 */
[----:B------:R-:W-:-:S05]  /*97f0*/  @P1 IMAD.HI.U32 R2, R6, R2, RZ ;  /* 0x0000000206021227 */ /* 0x000fca00078e00ff */
[----:B------:R-:W-:-:S07]  /*9800*/  @P1 SHF.R.U32.HI R6, RZ, R3, R2 ;  /* 0x00000003ff061219 */ /* 0x000fce0000011602 */
.L_x_12109:
[----:B------:R-:W-:Y:S05]  /*9810*/  BSYNC B0 ;  /* 0x0000000000007941 */ /* 0x000fea0003800000 */
.L_x_12107:
[----:B------:R-:W-:-:S05]  /*9820*/  IMAD R5, R6, R5, R5 ;  /* 0x0000000506057224 */ /* 0x000fca00078e0205 */
[----:B------:R-:W-:-:S07]  /*9830*/  VIMNMX R4, R4, R5, PT ;  /* 0x0000000504047248 */ /* 0x000fce0003fe0100 */
.L_x_12106:
[----:B------:R-:W-:Y:S01]  /*9840*/  IMAD.HI R4, R4, 0x2aaaaaab, RZ ;  /* 0x2aaaaaab04047827 */ /* 0x000fe200078e02ff */
[----:B------:R-:W-:Y:S04]  /*9850*/  BSSY B2, `(.L_x_12110) ;  /* 0x0000016000027945 */ /* 0x000fe80003800000 */
[----:B------:R-:W-:-:S04]  /*9860*/  SHF.R.U32.HI R3, RZ, 0x1f, R4 ;  /* 0x0000001fff037819 */ /* 0x000fc80000011604 */
[----:B------:R-:W-:-:S04]  /*9870*/  LEA.HI.SX32 R3, R4, R3, 0x1c ;  /* 0x0000000304037211 */ /* 0x000fc800078fe2ff */
[----:B------:R-:W-:-:S04]  /*9880*/  VIMNMX R11, R3, UR45, !PT ;  /* 0x0000002d030b7c48 */ /* 0x000fc8000ffe0100 */
[----:B------:R-:W-:-:S13]  /*9890*/  ISETP.GE.AND P1, PT, R10, R11, PT ;  /* 0x0000000b0a00720c */ /* 0x000fda0003f26270 */
[----:B------:R-:W-:Y:S05]  /*98a0*/  @!P1 BRA `(.L_x_12111) ;  /* 0x0000000000409947 */ /* 0x000fea0003800000 */
[----:B------:R-:W-:Y:S01]  /*98b0*/  BSSY B1, `(.L_x_12112) ;  /* 0x000000d000017945 */ /* 0x000fe20003800000 */
.L_x_12114:
[C---:B------:R-:W-:Y:S01]  /*98c0*/  IADD3 R2, P1, R16.reuse, 0x70, RZ ;  /* 0x0000007010027810 */ /* 0x040fe20007f3e0ff */
[----:B------:R-:W-:Y:S01]  /*98d0*/  BSSY B0, `(.L_x_12113) ;  /* 0x0000007000007945 */ /* 0x000fe20003800000 */
[C---:B------:R-:W-:Y:S01]  /*98e0*/  IADD3 R26, P2, R16.reuse, 0x13c, RZ ;  /* 0x0000013c101a7810 */ /* 0x040fe20007f5e0ff */
[----:B------:R-:W-:Y:S01]  /*98f0*/  VIADD R0, R16, 0x170 ;  /* 0x0000017010007836 */ /* 0x000fe20000000000 */
[----:B------:R-:W-:Y:S01]  /*9900*/  MOV R215, 0x9940 ;  /* 0x0000994000d77802 */ /* 0x000fe20000000f00 */
[--C-:B------:R-:W-:Y:S02]  /*9910*/  IMAD.X R3, RZ, RZ, R17.reuse, P1 ;  /* 0x000000ffff037224 */ /* 0x100fe400008e0611 */
[----:B------:R-:W-:-:S08]  /*9920*/  IMAD.X R27, RZ, RZ, R17, P2 ;  /* 0x000000ffff1b7224 */ /* 0x000fd000010e0611 */
[----:B------:R-:W-:Y:S05]  /*9930*/  CALL.REL.NOINC `($_ZN7cutlass13device_kernelIN5flash11enable_sm90INS1_16FlashAttnFwdSm90INS1_25CollectiveMainloopFwdSm90ILi2EN4cute5tupleIJNS5_1CILi1EEES8_S8_EEENS6_IJNS7_ILi128EEENS7_ILi96EEENS7_ILi64EEEEEELi256ENS_6half_tEfNS_4arch4Sm90ELb0ELb1ELb0ELb1ELb0ELb0ELb1ELb1ELb0ELb1ELb1ELb0EEENS1_21CollectiveEpilogueFwdINS6_IJSA_NS7_ILi256EEESB_EEES9_SE_SG_Li256ELb1ELb1ELb1ELb0EEENS1_36VarlenDynamicPersistentTileSchedulerILi128ELi96ELi256ELi128ELb1ELb1ELb1ELb1ELb0ELb1EEEEEEEEEvNT_6ParamsE$_ZZN5flash25CollectiveMainloopFwdSm90ILi2EN4cute5tupleIJNS1_1CILi1EEES4_S4_EEENS2_IJNS3_ILi128EEENS3_ILi96EEENS3_ILi64EEEEEELi256EN7cutlass6half_tEfNSA_4arch4Sm90ELb0ELb1ELb0ELb1ELb0ELb0ELb1ELb1ELb0ELb1ELb1ELb0EE3mmaINS_16FlashAttnFwdSm90ISE_NS_21CollectiveEpilogueFwdINS2_IJS6_NS3_ILi256EEES7_EEES5_SB_SD_Li256ELb1ELb1ELb1ELb0EEENS_36VarlenDynamicPersistentTileSchedulerILi128ELi96ELi256ELi128ELb1ELb1ELb1ELb1ELb0ELb1EEEE13SharedStorageENS1_6TensorINS1_11ArrayEngineIfLm128EEENS1_6LayoutINS2_IJNS2_IJNS3_ILi2EEEST_NS3_ILi32EEEEEES4_S4_EEENS2_IJNS2_IJS4_ST_NS3_ILi4EEEEEENS3_ILi0EEESZ_EEEEEEENS_7SoftmaxILi2ELi0EEEEEbRKNSE_6ParamsENSA_25PipelineTmaAsyncNoClusterILi2ENSA_16PipelineTmaAsyncILi2EEEEES1B_RNSA_13PipelineStateILj2EEERT0_RT1_iRiRKNS_16SeqlenInfoQKNewKILb1ELb0EEENS2_IJiiiiEEERT_ENKUliT_T0_T1_E_clIZSF_ISO_S12_S14_EbS17_S1B_S1B_S1E_S1G_S1I_iS1J_S1N_S1O_S1Q_EUlRS1R_iE1_NS3_ILb0EEENS3_ILb1EEEEEDaiS1R_S1S_S1T_) ;  /* 0x0000025000307944 */ /* 0x000fea0003c00000 */
[----:B------:R-:W-:Y:S05]  /*9940*/  BSYNC B0 ;  /* 0x0000000000007941 */ /* 0x000fea0003800000 */
.L_x_12113:
[C---:B------:R-:W-:Y:S01]  /*9950*/  ISETP.GT.AND P1, PT, R10.reuse, R11, PT ;  /* 0x0000000b0a00720c */ /* 0x040fe20003f24270 */
[----:B------:R-:W-:-:S12]  /*9960*/  VIADD R10, R10, 0xffffffff ;  /* 0xffffffff0a0a7836 */ /* 0x000fd80000000000 */
[----:B------:R-:W-:Y:S05]  /*9970*/  @P1 BRA `(.L_x_12114) ;  /* 0xfffffffc00d01947 */ /* 0x000fea000383ffff */
[----:B------:R-:W-:Y:S05]  /*9980*/  BSYNC B1 ;  /* 0x0000000000017941 */ /* 0x000fea0003800000 */
.L_x_12112:
[----:B------:R-:W2:Y:S02]  /*9990*/  LDL R0, [R1+0x70] ;  /* 0x0000700001007983 */ /* 0x000ea40000100800 */
[----:B--2---:R-:W-:-:S07]  /*99a0*/  IMAD.SHL.U32 R0, R0, 0x80, RZ ;  /* 0x0000008000007824 */ /* 0x004fce00078e00ff */
.L_x_12111:
[----:B------:R-:W-:Y:S05]  /*99b0*/  BSYNC B2 ;  /* 0x0000000000027941 */ /* 0x000fea0003800000 */
.L_x_12110:
        /* <DEDUP_REMOVED lines=10> */
[----:B------:R-:W-:-:S04]  /*9a60*/  VIADD R0, R0, UR42 ;  /* 0x0000002a00007c36 */ /* 0x000fc80008000000 */
        /* <DEDUP_REMOVED lines=12> */
.L_x_12117:
[----:B------:R-:W-:-:S13]  /*9b30*/  ISETP.NE.AND P1, PT, R7, 0x1, PT ;  /* 0x000000010700780c */ /* 0x000fda0003f25270 */
[----:B------:R-:W0:Y:S02]  /*9b40*/  @P1 LDC.64 R4, c[0x0][0xae0] ;  /* 0x0002b800ff041b82 */ /* 0x000e240000000a00 */
[----:B0-----:R-:W-:-:S05]  /*9b50*/  @P1 IMAD.HI.U32 R4, R0, R4, RZ ;  /* 0x0000000400041227 */ /* 0x001fca00078e00ff */
[----:B------:R-:W-:-:S07]  /*9b60*/  @P1 SHF.R.U32.HI R0, RZ, R5, R4 ;  /* 0x00000005ff001219 */ /* 0x000fce0000011604 */
.L_x_12118:
[----:B------:R-:W-:Y:S05]  /*9b70*/  BSYNC B0 ;  /* 0x0000000000007941 */ /* 0x000fea0003800000 */
.L_x_12116:
[----:B------:R-:W-:-:S05]  /*9b80*/  IMAD R3, R0, R7, RZ ;  /* 0x0000000700037224 */ /* 0x000fca00078e02ff */
[----:B------:R-:W-:-:S07]  /*9b90*/  VIMNMX R2, R2, R3, !PT ;  /* 0x0000000302027248 */ /* 0x000fce0007fe0100 */
.L_x_12115:
[----:B------:R-:W-:-:S04]  /*9ba0*/  VIADD R2, R2, 0x5f ;  /* 0x0000005f02027836 */ /* 0x000fc80000000000 */
[----:B------:R-:W-:-:S05]  /*9bb0*/  IMAD.HI R2, R2, 0x2aaaaaab, RZ ;  /* 0x2aaaaaab02027827 */ /* 0x000fca00078e02ff */
[----:B------:R-:W-:-:S04]  /*9bc0*/  SHF.R.U32.HI R3, RZ, 0x1f, R2 ;  /* 0x0000001fff037819 */ /* 0x000fc80000011602 */
[----:B------:R-:W-:-:S04]  /*9bd0*/  LEA.HI.SX32 R2, R2, R3, 0x1c ;  /* 0x0000000302027211 */ /* 0x000fc800078fe2ff */
[----:B------:R-:W-:-:S04]  /*9be0*/  VIMNMX R2, R2, UR45, !PT ;  /* 0x0000002d02027c48 */ /* 0x000fc8000ffe0100 */
[----:B------:R-:W-:-:S13]  /*9bf0*/  ISETP.GE.AND P1, PT, R10, R2, PT ;  /* 0x000000020a00720c */ /* 0x000fda0003f26270 */
[----:B------:R-:W-:Y:S05]  /*9c00*/  @!P1 BRA `(.L_x_12119) ;  /* 0x0000009800109947 */ /* 0x000fea0003800000 */
.L_x_12136:
[----:B0-----:R-:W2:Y:S04]  /*9c10*/  LD.E R3, desc[UR40][R22.64+0x210] ;  /* 0x0002102816037980 */ /* 0x001ea8000c101900 */
        /* <DEDUP_REMOVED lines=13> */
[----:B------:R-:W-:Y:S01]  /*9cf0*/  IMAD.MOV.U32 R5, RZ, RZ, R10 ;  /* 0x000000ffff057224 */ /* 0x000fe200078e000a */
[----:B------:R-:W-:Y:S05]  /*9d00*/  YIELD ;  /* 0x0000000000007946 */ /* 0x000fea0003800000 */
[----:B------:R-:W-:Y:S01]  /*9d10*/  BSSY B0, `(.L_x_12120) ;  /* 0x0000008000007945 */ /* 0x000fe20003800000 */
[----:B------:R-:W-:Y:S01]  /*9d20*/  VIADD R10, R10, 0xffffffff ;  /* 0xffffffff0a0a7836 */ /* 0x000fe20000000000 */
[----:B------:R-:W-:Y:S01]  /*9d30*/  ISETP.GT.AND P1, PT, R5, R2, PT ;  /* 0x000000020500720c */ /* 0x000fe20003f24270 */
[----:B-1----:R-:W-:Y:S01]  /*9d40*/  @!P2 IMAD.MOV.U32 R3, RZ, RZ, RZ ;  /* 0x000000ffff03a224 */ /* 0x002fe200078e00ff */
[----:B--2---:R-:W-:-:S04]  /*9d50*/  LOP3.LUT R0, R0, 0x1, RZ, 0xfc, !PT ;  /* 0x0000000100007812 */ /* 0x004fc800078efcff */
[----:B------:R-:W-:-:S13]  /*9d60*/  ISETP.NE.AND P3, PT, R0, 0x3, PT ;  /* 0x000000030000780c */ /* 0x000fda0003f65270 */
[----:B0-----:R-:W-:Y:S05]  /*9d70*/  @!P3 BRA `(.L_x_12121) ;  /* 0x000000000004b947 */ /* 0x001fea0003800000 */
[----:B------:R-:W-:Y:S01]  /*9d80*/  BPT.TRAP 0x1 ;  /* 0x000000040000795c */ /* 0x000fe20000300000 */
.L_x_12121:
[----:B------:R-:W-:Y:S05]  /*9d90*/  BSYNC B0 ;  /* 0x0000000000007941 */ /* 0x000fea0003800000 */
.L_x_12120:
[----:B------:R-:W2:Y:S01]  /*9da0*/  LD.E.64 R4, desc[UR40][R20.64+0x8] ;  /* 0x0000082814047980 */ /* 0x000ea2000c101b00 */
[----:B-----5:R-:W-:Y:S02]  /*9db0*/  SHF.L.U32 R8, R9, 0x1f, RZ ;  /* 0x0000001f09087819 */ /* 0x020fe400000006ff */
[----:B--2---:R-:W-:-:S05]  /*9dc0*/  MOV R4, R4 ;  /* 0x0000000400047202 */ /* 0x004fca0000000f00 */
[----:B------:R-:W-:-:S04]  /*9dd0*/  IMAD R3, R3, 0x8, R4 ;  /* 0x0000000803037824 */ /* 0x000fc800078e0204 */
[----:B------:R0:W1:Y:S01]  /*9de0*/  SYNCS.PHASECHK.TRANS64.TRYWAIT P2, [R3+URZ], R8 ;  /* 0x00000008030075a7 */ /* 0x000062000804017f */
[----:B------:R-:W2:Y:S04]  /*9df0*/  LD.E R4, desc[UR40][R20.64+0x1c] ;  /* 0x00001c2814047980 */ /* 0x000ea8000c101900 */
[----:B------:R0:W5:Y:S04]  /*9e00*/  LD.E R0, desc[UR40][R22.64+0x210] ;  /* 0x0002102816007980 */ /* 0x000168000c101900 */
[----:B------:R0:W5:Y:S01]  /*9e10*/  LD.E R6, desc[UR40][R22.64+0x214] ;  /* 0x0002142816067980 */ /* 0x000162000c101900 */
[----:B------:R-:W-:Y:S01]  /*9e20*/  BSSY B0, `(.L_x_12122) ;  /* 0x0000005000007945 */ /* 0x000fe20003800000 */
[----:B--2---:R-:W-:-:S04]  /*9e30*/  LOP3.LUT R4, R4, 0x1, RZ, 0xfc, !PT ;  /* 0x0000000104047812 */ /* 0x004fc800078efcff */
[----:B------:R-:W-:-:S13]  /*9e40*/  ISETP.NE.AND P3, PT, R4, 0x3, PT ;  /* 0x000000030400780c */ /* 0x000fda0003f65270 */
[----:B01----:R-:W-:Y:S05]  /*9e50*/  @!P3 BRA `(.L_x_12123) ;  /* 0x000000000004b947 */ /* 0x003fea0003800000 */
[----:B------:R-:W-:Y:S01]  /*9e60*/  BPT.TRAP 0x1 ;  /* 0x000000040000795c */ /* 0x000fe20000300000 */
.L_x_12123:
[----:B------:R-:W-:Y:S05]  /*9e70*/  BSYNC B0 ;  /* 0x0000000000007941 */ /* 0x000fea0003800000 */
.L_x_12122:
[----:B------:R-:W-:Y:S04]  /*9e80*/  BSSY B0, `(.L_x_12124) ;  /* 0x0000008000007945 */ /* 0x000fe80003800000 */
[----:B------:R-:W-:Y:S05]  /*9e90*/  @P2 BRA `(.L_x_12125) ;  /* 0x0000000000182947 */ /* 0x000fea0003800000 */
[----:B------:R-:W2:Y:S01]  /*9ea0*/  LD.E.64 R4, desc[UR40][R20.64+0x8] ;  /* 0x0000082814047980 */ /* 0x000ea2000c101b00 */
[----:B-----5:R-:W-:Y:S02]  /*9eb0*/  SHF.L.U32 R3, R6, 0x1f, RZ ;  /* 0x0000001f06037819 */ /* 0x020fe400000006ff */
[----:B--2---:R-:W-:-:S05]  /*9ec0*/  MOV R5, R4 ;  /* 0x0000000400057202 */ /* 0x004fca0000000f00 */
[----:B------:R-:W-:-:S04]  /*9ed0*/  IMAD R0, R0, 0x8, R5 ;  /* 0x0000000800007824 */ /* 0x000fc800078e0205 */
[----:B------:R-:W0:Y:S02]  /*9ee0*/  SYNCS.PHASECHK.TRANS64.TRYWAIT P2, [R0+URZ], R3 ;  /* 0x00000003000075a7 */ /* 0x000e24000804017f */
[----:B0-----:R-:W-:Y:S05]  /*9ef0*/  @!P2 BRA `(.L_x_12126) ;  /* 0x0000021c00d0a947 */ /* 0x001fea0003800000 */
.L_x_12125:
[----:B------:R-:W-:Y:S05]  /*9f00*/  BSYNC B0 ;  /* 0x0000000000007941 */ /* 0x000fea0003800000 */
.L_x_12124:
[----:B0-----:R-:W2:Y:S04]  /*9f10*/  LD.E R3, desc[UR40][R22.64+0x210] ;  /* 0x0002102816037980 */ /* 0x001ea8000c101900 */
[----:B------:R-:W2:Y:S01]  /*9f20*/  LDL.64 R12, [R1+0xa0] ;  /* 0x0000a000010c7983 */ /* 0x000ea20000100a00 */
[----:B------:R-:W-:Y:S05]  /*9f30*/  WARPSYNC.ALL ;  /* 0x0000000000007948 */ /* 0x000fea0003800000 */
[----:B------:R-:W3:Y:S04]  /*9f40*/  LDL.64 R14, [R1+0x98] ;  /* 0x00009800010e7983 */ /* 0x000ee80000100a00 */
[----:B------:R-:W4:Y:S04]  /*9f50*/  LDL.64 R4, [R1+0x98] ;  /* 0x0000980001047983 */ /* 0x000f280000100a00 */
[----:B-----5:R-:W4:Y:S01]  /*9f60*/  LDL.64 R6, [R1+0x98] ;  /* 0x0000980001067983 */ /* 0x020f220000100a00 */
[----:B--2---:R-:W-:-:S03]  /*9f70*/  IMAD R12, R3, 0x300, R12 ;  /* 0x00000300030c7824 */ /* 0x004fc600078e020c */
[----:B------:R-:W2:Y:S01]  /*9f80*/  LDL.64 R8, [R1+0x98] ;  /* 0x0000980001087983 */ /* 0x000ea20000100a00 */
[----:B------:R-:W-:Y:S01]  /*9f90*/  R2UR UR7, R13 ;  /* 0x000000000d0772ca */ /* 0x000fe200000e0000 */
[----:B------:R-:W-:Y:S01]  /*9fa0*/  WARPGROUP.ARRIVE ;  /* 0x00000000000079c5 */ /* 0x000fe20000000000 */
[----:B------:R-:W-:Y:S01]  /*9fb0*/  R2UR UR6, R12 ;  /* 0x000000000c0672ca */ /* 0x000fe200000e0000 */
[----:B------:R-:W2:Y:S01]  /*9fc0*/  LDL R72, [R1+0x54] ;  /* 0x0000540001487983 */ /* 0x000ea20000100800 */
[----:B------:R-:W-:-:S03]  /*9fd0*/  IMAD.MOV.U32 R0, RZ, RZ, 0x1 ;  /* 0x00000001ff007424 */ /* 0x000fc600078e00ff */
        /* <DEDUP_REMOVED lines=17> */
[----:B------:R0:W5:Y:S04]  /*a0f0*/  LD.E R3, desc[UR40][R22.64+0x210] ;  /* 0x0002102816037980 */ /* 0x000168000c101900 */
[----:B------:R0:W5:Y:S01]  /*a100*/  LD.E R11, desc[UR40][R22.64+0x214] ;  /* 0x00021428160b7980 */ /* 0x000162000c101900 */
[----:B------:R-:W-:-:S06]  /*a110*/  WARPGROUP.ARRIVE ;  /* 0x00000000000079c5 */ /* 0x000fcc0000000000 */
[----:B------:R-:W-:Y:S01]  /*a120*/  HGMMA.64x96x16.F32 R24, gdesc[UR4], R24, gsb0 ;  /* 0x01600000041879f0 */ /* 0x000fe20008000818 */
[----:B------:R-:W-:Y:S02]  /*a130*/  VIADD R4, R12, 0x4 ;  /* 0x000000040c047836 */ /* 0x000fe40000000000 */
[----:B------:R-:W-:Y:S01]  /*a140*/  IMAD.MOV.U32 R5, RZ, RZ, R13 ;  /* 0x000000ffff057224 */ /* 0x000fe200078e000d */
[----:B------:R-:W-:Y:S02]  /*a150*/  R2UR UR4, R6 ;  /* 0x00000000060472ca */ /* 0x000fe400000e0000 */
[----:B------:R-:W-:Y:S02]  /*a160*/  R2UR UR6, R4 ;  /* 0x00000000040672ca */ /* 0x000fe400000e0000 */
[----:B------:R-:W-:Y:S02]  /*a170*/  R2UR UR7, R5 ;  /* 0x00000000050772ca */ /* 0x000fe400000e0000 */
[----:B------:R-:W-:Y:S01]  /*a180*/  R2UR UR5, R7 ;  /* 0x00000000070572ca */ /* 0x000fe200000e0000 */
[----:B------:R-:W-:-:S02]  /*a190*/  VIADD R4, R12, 0x6 ;  /* 0x000000060c047836 */ /* 0x000fc40000000000 */
[----:B--2---:R-:W-:Y:S01]  /*a1a0*/  VIADD R8, R8, 0x6 ;  /* 0x0000000608087836 */ /* 0x004fe20000000000 */
[----:B------:R-:W-:Y:S02]  /*a1b0*/  WARPGROUP.DEPBAR.LE gsb0, 0x0 ;  /* 0x00008000000079c5 */ /* 0x000fe40000010000 */
[----:B------:R-:W-:-:S07]  /*a1c0*/  WARPGROUP.ARRIVE ;  /* 0x00000000000079c5 */ /* 0x000fce0000000000 */
[----:B------:R-:W-:Y:S01]  /*a1d0*/  HGMMA.64x96x16.F32 R24, gdesc[UR4], R24, gsb0 ;  /* 0x01600000041879f0 */ /* 0x000fe20008000818 */
[----:B------:R-:W-:Y:S01]  /*a1e0*/  IMAD.MOV.U32 R5, RZ, RZ, R13 ;  /* 0x000000ffff057224 */ /* 0x000fe200078e000d */
        /* <DEDUP_REMOVED lines=11> */
[----:B0-----:R-:W-:Y:S05]  /*a2a0*/  @!P3 BRA `(.L_x_12128) ;  /* 0x000000000004b947 */ /* 0x001fea0003800000 */
[----:B------:R-:W-:Y:S01]  /*a2b0*/  BPT.TRAP 0x1 ;  /* 0x000000040000795c */ /* 0x000fe20000300000 */
.L_x_12128:
[----:B------:R-:W-:Y:S05]  /*a2c0*/  BSYNC B0 ;  /* 0x0000000000007941 */ /* 0x000fea0003800000 */
.L_x_12127:
[----:B------:R-:W2:Y:S01]  /*a2d0*/  LDL.64 R4, [R1+0x40] ;  /* 0x0000400001047983 */ /* 0x000ea20000100a00 */
[----:B-----5:R-:W-:Y:S02]  /*a2e0*/  SHF.L.U32 R8, R11, 0x1f, RZ ;  /* 0x0000001f0b087819 */ /* 0x020fe400000006ff */
[----:B--2---:R-:W-:-:S05]  /*a2f0*/  MOV R6, R4 ;  /* 0x0000000400067202 */ /* 0x004fca0000000f00 */
[----:B------:R-:W-:-:S04]  /*a300*/  IMAD R3, R3, 0x8, R6 ;  /* 0x0000000803037824 */ /* 0x000fc800078e0206 */
[----:B------:R0:W1:Y:S01]  /*a310*/  SYNCS.PHASECHK.TRANS64.TRYWAIT P2, [R3+URZ], R8 ;  /* 0x00000008030075a7 */ /* 0x000062000804017f */
[----:B------:R0:W5:Y:S04]  /*a320*/  LD.E R4, desc[UR40][R22.64+0x210] ;  /* 0x0002102816047980 */ /* 0x000168000c101900 */
[----:B------:R0:W5:Y:S01]  /*a330*/  LD.E R5, desc[UR40][R22.64+0x214] ;  /* 0x0002142816057980 */ /* 0x000162000c101900 */
[----:B------:R-:W-:Y:S04]  /*a340*/  BSSY B0, `(.L_x_12129) ;  /* 0x0000003000007945 */ /* 0x000fe80003800000 */
[----:B------:R-:W-:Y:S05]  /*a350*/  @!P3 BRA `(.L_x_12130) ;  /* 0x000000000004b947 */ /* 0x000fea0003800000 */
[----:B------:R-:W-:Y:S01]  /*a360*/  BPT.TRAP 0x1 ;  /* 0x000000040000795c */ /* 0x000fe20000300000 */
.L_x_12130:
[----:B------:R-:W-:Y:S05]  /*a370*/  BSYNC B0 ;  /* 0x0000000000007941 */ /* 0x000fea0003800000 */
.L_x_12129:
[----:B------:R-:W-:Y:S04]  /*a380*/  BSSY B0, `(.L_x_12131) ;  /* 0x0000006000007945 */ /* 0x000fe80003800000 */
[----:B-1----:R-:W-:Y:S05]  /*a390*/  @P2 BRA `(.L_x_12132) ;  /* 0x0000000000102947 */ /* 0x002fea0003800000 */
[----:B-----5:R-:W-:Y:S01]  /*a3a0*/  IMAD R4, R4, 0x8, R6 ;  /* 0x0000000804047824 */ /* 0x020fe200078e0206 */
[----:B------:R-:W-:-:S04]  /*a3b0*/  SHF.L.U32 R5, R5, 0x1f, RZ ;  /* 0x0000001f05057819 */ /* 0x000fc800000006ff */
[----:B------:R-:W1:Y:S02]  /*a3c0*/  SYNCS.PHASECHK.TRANS64.TRYWAIT P2, [R4+URZ], R5 ;  /* 0x00000005040075a7 */ /* 0x000e64000804017f */
[----:B-1----:R-:W-:Y:S05]  /*a3d0*/  @!P2 BRA `(.L_x_12133) ;  /* 0x0000021800aca947 */ /* 0x002fea0003800000 */
.L_x_12132:
[----:B------:R-:W-:Y:S05]  /*a3e0*/  BSYNC B0 ;  /* 0x0000000000007941 */ /* 0x000fea0003800000 */
.L_x_12131:
[----:B------:R-:W2:Y:S04]  /*a3f0*/  LD.E R11, desc[UR40][R22.64+0x210] ;  /* 0x00021028160b7980 */ /* 0x000ea8000c101900 */
[----:B-1---5:R-:W2:Y:S04]  /*a400*/  LDL.64 R4, [R1+0x118] ;  /* 0x0001180001047983 */ /* 0x022ea80000100a00 */
[----:B0-----:R-:W3:Y:S04]  /*a410*/  LDL R3, [R1+0x90] ;  /* 0x0000900001037983 */ /* 0x001ee80000100800 */
[----:B------:R-:W4:Y:S04]  /*a420*/  LDL.64 R6, [R1+0x110] ;  /* 0x0001100001067983 */ /* 0x000f280000100a00 */
[----:B------:R-:W4:Y:S04]  /*a430*/  LDL.64 R14, [R1+0x110] ;  /* 0x00011000010e7983 */ /* 0x000f280000100a00 */
[----:B------:R-:W4:Y:S04]  /*a440*/  LDL.64 R12, [R1+0x110] ;  /* 0x00011000010c7983 */ /* 0x000f280000100a00 */
[----:B------:R-:W4:Y:S01]  /*a450*/  LDL.64 R8, [R1+0x110] ;  /* 0x0001100001087983 */ /* 0x000f220000100a00 */
[----:B------:R-:W-:Y:S05]  /*a460*/  WARPSYNC.ALL ;  /* 0x0000000000007948 */ /* 0x000fea0003800000 */
[----:B------:R-:W-:Y:S01]  /*a470*/  WARPGROUP.ARRIVE ;  /* 0x00000000000079c5 */ /* 0x000fe20000000000 */
        /* <DEDUP_REMOVED lines=137> */
[----:B---3--:R-:W-:Y:S01]  /*ad10*/  VIADD R14, R14, 0xc02 ;  /* 0x00000c020e0e7836 */ /* 0x008fe20000000000 */
        /* <DEDUP_REMOVED lines=28> */
[----:B------:R-:W0:Y:S01]  /*aee0*/  S2R R74, SR_TID.X ;  /* 0x00000000004a7919 */ /* 0x000e220000002100 */
[----:B------:R-:W-:Y:S04]  /*aef0*/  STL [R1+0x90], R0 ;  /* 0x0000900001007387 */ /* 0x000fe80000100800 */
[----:B------:R-:W-:Y:S01]  /*af00*/  STL [R1+0x90], R0 ;  /* 0x0000900001007387 */ /* 0x000fe20000100800 */
[----:B------:R-:W-:-:S02]  /*af10*/  WARPGROUP.DEPBAR.LE gsb0, 0x0 ;  /* 0x00008000000079c5 */ /* 0x000fc40000010000 */
[----:B------:R-:W-:-:S06]  /*af20*/  WARPGROUP.ARRIVE ;  /* 0x00000000000079c5 */ /* 0x000fcc0000000000 */
[----:B------:R-:W-:Y:S01]  /*af30*/  HGMMA.64x96x16.F32 R24, gdesc[UR4], R24, gsb0 ;  /* 0x01600000041879f0 */ /* 0x000fe20008000818 */
[----:B------:R-:W-:Y:S01]  /*af40*/  STL [R1+0x90], R0 ;  /* 0x0000900001007387 */ /* 0x000fe20000100800 */
[----:B0-----:R-:W-:-:S03]  /*af50*/  SHF.R.U32.HI R74, RZ, 0x7, R74 ;  /* 0x00000007ff4a7819 */ /* 0x001fc6000001164a */
[----:B------:R-:W-:Y:S04]  /*af60*/  STL [R1+0x90], R0 ;  /* 0x0000900001007387 */ /* 0x000fe80000100800 */
[----:B------:R-:W-:Y:S04]  /*af70*/  STL [R1+0x90], R0 ;  /* 0x0000900001007387 */ /* 0x000fe80000100800 */
[----:B------:R-:W-:Y:S04]  /*af80*/  STL [R1+0x90], R0 ;  /* 0x0000900001007387 */ /* 0x000fe80000100800 */
[----:B------:R-:W-:Y:S01]  /*af90*/  STL [R1+0x90], R0 ;  /* 0x0000900001007387 */ /* 0x000fe20000100800 */
[----:B------:R-:W-:-:S03]  /*afa0*/  IADD3 R5, -R74, 0xb, RZ ;  /* 0x0000000b4a057810 */ /* 0x000fc60007ffe1ff */
        /* <DEDUP_REMOVED lines=17> */
[----:B------:R-:W2:Y:S02]  /*b0c0*/  LDL.64 R6, [R1+0x230] ;  /* 0x0002300001067983 */ /* 0x000ea40000100a00 */
[----:B--2---:R-:W-:-:S04]  /*b0d0*/  FMNMX.FTZ R4, R24, R6, !PT ;  /* 0x0000000618047209 */ /* 0x004fc80007810000 */
        /* <DEDUP_REMOVED lines=16> */
[----:B0-----:R-:W-:Y:S02]  /*b1e0*/  FMNMX.FTZ R5, R53, R8, !PT ;  /* 0x0000000835057209 */ /* 0x001fe40007810000 */
        /* <DEDUP_REMOVED lines=33> */
[----:B------:R-:W2:Y:S01]  /*b400*/  LDL R8, [R1+0x250] ;  /* 0x0002500001087983 */ /* 0x000ea20000100800 */
[----:B0-----:R-:W-:-:S03]  /*b410*/  FMNMX.FTZ R12, R9, R12, !PT ;  /* 0x0000000c090c7209 */ /* 0x001fc60007810000 */
[----:B------:R0:W-:Y:S04]  /*b420*/  STL.64 [R1+0x230], R4 ;  /* 0x0002300401007387 */ /* 0x0001e80000100a00 */
[----:B------:R-:W-:Y:S04]  /*b430*/  STL [R1+0x230], R12 ;  /* 0x0002300c01007387 */ /* 0x000fe80000100800 */
[----:B------:R-:W3:Y:S04]  /*b440*/  LDL R13, [R1+0x230] ;  /* 0x00023000010d7983 */ /* 0x000ee80000100800 */
[----:B------:R-:W4:Y:S04]  /*b450*/  LDL R11, [R1+0x234] ;  /* 0x00023400010b7983 */ /* 0x000f280000100800 */
[----:B0-----:R-:W2:Y:S01]  /*b460*/  LDL.64 R4, [R1+0x240] ;  /* 0x0002400001047983 */ /* 0x001ea20000100a00 */
[----:B---3--:R-:W-:-:S03]  /*b470*/  FADD.FTZ R3, R6, -R13 ;  /* 0x8000000d06037221 */ /* 0x008fc60000010000 */
[----:B----4-:R-:W0:Y:S02]  /*b480*/  SHFL.BFLY PT, R6, R11, 0x2, 0x1f ;  /* 0x0c401f000b067f89 */ /* 0x010e2400000e0000 */
[----:B0-----:R-:W-:-:S05]  /*b490*/  FMNMX.FTZ R12, R6, R11, !PT ;  /* 0x0000000b060c7209 */ /* 0x001fca0007810000 */
[----:B------:R-:W0:Y:S01]  /*b4a0*/  SHFL.BFLY PT, R11, R12, 0x1, 0x1f ;  /* 0x0c201f000c0b7f89 */ /* 0x000e2200000e0000 */
[----:B--2---:R-:W-:Y:S01]  /*b4b0*/  FMUL.FTZ R13, R8, R13 ;  /* 0x0000000d080d7220 */ /* 0x004fe20000410000 */
[----:B------:R-:W-:-:S03]  /*b4c0*/  FMUL.FTZ R3, R3, R8 ;  /* 0x0000000803037220 */ /* 0x000fc60000410000 */
        /* <DEDUP_REMOVED lines=16> */
[----:B0-----:R-:W-:Y:S01]  /*b5d0*/  FMNMX.FTZ R6, R12, R11, !PT ;  /* 0x0000000b0c067209 */ /* 0x001fe20007810000 */
[-CC-:B------:R-:W-:Y:S01]  /*b5e0*/  FFMA.FTZ R165, R53, R8.reuse, -R13.reuse ;  /* 0x0000000835a57223 */ /* 0x180fe2000001080d */
[-CC-:B------:R-:W-:Y:S01]  /*b5f0*/  FFMA.FTZ R14, R56, R8.reuse, -R13.reuse ;  /* 0x00000008380e7223 */ /* 0x180fe2000001080d */
[-CC-:B------:R-:W-:Y:S01]  /*b600*/  FFMA.FTZ R166, R57, R8.reuse, -R13.reuse ;  /* 0x0000000839a67223 */ /* 0x180fe2000001080d */
[-CC-:B------:R-:W-:Y:S01]  /*b610*/  FFMA.FTZ R15, R60, R8.reuse, -R13.reuse ;  /* 0x000000083c0f7223 */ /* 0x180fe2000001080d */
[-CC-:B------:R-:W-:Y:S01]  /*b620*/  FFMA.FTZ R167, R61, R8.reuse, -R13.reuse ;  /* 0x000000083da77223 */ /* 0x180fe2000001080d */
[-CC-:B-1----:R-:W-:Y:S01]  /*b630*/  FFMA.FTZ R3, R64, R8.reuse, -R13.reuse ;  /* 0x0000000840037223 */ /* 0x182fe2000001080d */
[-CC-:B------:R-:W-:Y:S01]  /*b640*/  FFMA.FTZ R168, R65, R8.reuse, -R13.reuse ;  /* 0x0000000841a87223 */ /* 0x180fe2000001080d */
[-CC-:B------:R-:W-:Y:S01]  /*b650*/  FFMA.FTZ R68, R68, R8.reuse, -R13.reuse ;  /* 0x0000000844447223 */ /* 0x180fe2000001080d */
[-C--:B------:R-:W-:Y:S01]  /*b660*/  FFMA.FTZ R169, R69, R8.reuse, -R13 ;  /* 0x0000000845a97223 */ /* 0x080fe2000001080d */
[----:B------:R-:W-:Y:S01]  /*b670*/  FMUL.FTZ R13, R6, R8 ;  /* 0x00000008060d7220 */ /* 0x000fe20000410000 */
[----:B------:R-:W-:-:S03]  /*b680*/  FADD.FTZ R7, R7, -R6 ;  /* 0x8000000607077221 */ /* 0x000fc60000010000 */
[-CC-:B------:R-:W-:Y:S01]  /*b690*/  FFMA.FTZ R153, R26, R8.reuse, -R13.reuse ;  /* 0x000000081a997223 */ /* 0x180fe2000001080d */
[----:B------:R-:W-:Y:S01]  /*b6a0*/  FMUL.FTZ R7, R8, R7 ;  /* 0x0000000708077220 */ /* 0x000fe20000410000 */
[-CC-:B------:R-:W-:Y:S01]  /*b6b0*/  FFMA.FTZ R36, R27, R8.reuse, -R13.reuse ;  /* 0x000000081b247223 */ /* 0x180fe2000001080d */
[----:B------:R-:W-:Y:S01]  /*b6c0*/  MUFU.EX2 R152, R152 ;  /* 0x0000009800987308 */ /* 0x000fe20000000800 */
[-CC-:B------:R-:W-:Y:S01]  /*b6d0*/  FFMA.FTZ R155, R30, R8.reuse, -R13.reuse ;  /* 0x000000081e9b7223 */ /* 0x180fe2000001080d */
[----:B------:R-:W-:-:S06]  /*b6e0*/  FFMA.FTZ R37, R31, R8, -R13 ;  /* 0x000000081f257223 */ /* 0x000fcc000001080d */
[----:B------:R-:W-:Y:S08]  /*b6f0*/  MUFU.EX2 R24, R7 ;  /* 0x0000000700187308 */ /* 0x000ff00000000800 */
[----:B------:R-:W0:Y:S01]  /*b700*/  MUFU.EX2 R153, R153 ;  /* 0x0000009900997308 */ /* 0x000e220000000800 */
[----:B------:R-:W-:-:S07]  /*b710*/  FFMA.FTZ R157, R34, R8, -R13 ;  /* 0x00000008229d7223 */ /* 0x000fce000001080d */
[----:B------:R-:W1:Y:S08]  /*b720*/  MUFU.EX2 R36, R36 ;  /* 0x0000002400247308 */ /* 0x000e700000000800 */
[----:B------:R-:W2:Y:S01]  /*b730*/  MUFU.EX2 R72, R72 ;  /* 0x0000004800487308 */ /* 0x000ea20000000800 */
[----:B------:R-:W-:-:S07]  /*b740*/  FFMA.FTZ R31, R35, R8, -R13 ;  /* 0x00000008231f7223 */ /* 0x000fce000001080d */
[----:B------:R-:W3:Y:S08]  /*b750*/  MUFU.EX2 R155, R155 ;  /* 0x0000009b009b7308 */ /* 0x000ef00000000800 */
[----:B------:R-:W4:Y:S01]  /*b760*/  MUFU.EX2 R154, R154 ;  /* 0x0000009a009a7308 */ /* 0x000f220000000800 */
[----:B0-----:R-:W-:Y:S01]  /*b770*/  FFMA.FTZ R7, R5, R24, R153 ;  /* 0x0000001805077223 */ /* 0x001fe20000010099 */
[----:B------:R-:W-:-:S06]  /*b780*/  FFMA.FTZ R159, R38, R8, -R13 ;  /* 0x00000008269f7223 */ /* 0x000fcc000001080d */
[----:B------:R-:W0:Y:S01]  /*b790*/  MUFU.EX2 R37, R37 ;  /* 0x0000002500257308 */ /* 0x000e220000000800 */
[----:B------:R-:W-:-:S07]  /*b7a0*/  FFMA.FTZ R5, R9, R4, R152 ;  /* 0x0000000409057223 */ /* 0x000fce0000010098 */
[----:B------:R-:W0:Y:S01]  /*b7b0*/  MUFU.EX2 R73, R73 ;  /* 0x0000004900497308 */ /* 0x000e220000000800 */
[----:B-1----:R-:W-:Y:S01]  /*b7c0*/  FADD.FTZ R4, R36, R7 ;  /* 0x0000000724047221 */ /* 0x002fe20000010000 */
[----:B------:R-:W-:-:S06]  /*b7d0*/  FFMA.FTZ R34, R39, R8, -R13 ;  /* 0x0000000827227223 */ /* 0x000fcc000001080d */
[----:B------:R-:W1:Y:S01]  /*b7e0*/  MUFU.EX2 R157, R157 ;  /* 0x0000009d009d7308 */ /* 0x000e620000000800 */
[----:B--2---:R-:W-:-:S07]  /*b7f0*/  FADD.FTZ R5, R72, R5 ;  /* 0x0000000548057221 */ /* 0x004fce0000010000 */
[----:B------:R-:W2:Y:S01]  /*b800*/  MUFU.EX2 R156, R156 ;  /* 0x0000009c009c7308 */ /* 0x000ea20000000800 */
[----:B---3--:R-:W-:Y:S01]  /*b810*/  FADD.FTZ R12, R155, R4 ;  /* 0x000000049b0c7221 */ /* 0x008fe20000010000 */
[----:B------:R-:W-:-:S06]  /*b820*/  FFMA.FTZ R161, R42, R8, -R13 ;  /* 0x000000082aa17223 */ /* 0x000fcc000001080d */
[----:B------:R-:W3:Y:S01]  /*b830*/  MUFU.EX2 R31, R31 ;  /* 0x0000001f001f7308 */ /* 0x000ee20000000800 */
[----:B----4-:R-:W-:-:S07]  /*b840*/  FADD.FTZ R4, R154, R5 ;  /* 0x000000059a047221 */ /* 0x010fce0000010000 */
[----:B------:R-:W4:Y:S01]  /*b850*/  MUFU.EX2 R29, R29 ;  /* 0x0000001d001d7308 */ /* 0x000f220000000800 */
[----:B0-----:R-:W-:Y:S01]  /*b860*/  FADD.FTZ R12, R37, R12 ;  /* 0x0000000c250c7221 */ /* 0x001fe20000010000 */
[----:B------:R-:W-:-:S06]  /*b870*/  FFMA.FTZ R30, R43, R8, -R13 ;  /* 0x000000082b1e7223 */ /* 0x000fcc000001080d */
[----:B------:R-:W0:Y:S01]  /*b880*/  MUFU.EX2 R159, R159 ;  /* 0x0000009f009f7308 */ /* 0x000e220000000800 */
[----:B------:R-:W-:-:S07]  /*b890*/  FADD.FTZ R5, R73, R4 ;  /* 0x0000000449057221 */ /* 0x000fce0000010000 */
        /* <DEDUP_REMOVED lines=57> */
[----:B------:R-:W-:-:S06]  /*bc30*/  FADD.FTZ R5, R165, R4 ;  /* 0x00000004a5057221 */ /* 0x000fcc0000010000 */
[----:B------:R-:W0:Y:S01]  /*bc40*/  MUFU.EX2 R175, R175 ;  /* 0x000000af00af7308 */ /* 0x000e220000000800 */
[----:B------:R-:W-:-:S07]  /*bc50*/  FFMA.FTZ R172, R67, R8, -R13 ;  /* 0x0000000843ac7223 */ /* 0x000fce000001080d */
[----:B------:R-:W0:Y:S01]  /*bc60*/  MUFU.EX2 R15, R15 ;  /* 0x0000000f000f7308 */ /* 0x000e220000000800 */
[----:B-1----:R-:W-:Y:S01]  /*bc70*/  FADD.FTZ R4, R174, R7 ;  /* 0x00000007ae047221 */ /* 0x002fe20000010000 */
[----:B--2---:R-:W-:-:S06]  /*bc80*/  FADD.FTZ R5, R14, R5 ;  /* 0x000000050e057221 */ /* 0x004fcc0000010000 */
[----:B------:R-:W1:Y:S01]  /*bc90*/  MUFU.EX2 R216, R216 ;  /* 0x000000d800d87308 */ /* 0x000e620000000800 */
[----:B------:R-:W-:-:S07]  /*bca0*/  FFMA.FTZ R171, R70, R8, -R13 ;  /* 0x0000000846ab7223 */ /* 0x000fce000001080d */
[----:B------:R-:W2:Y:S01]  /*bcb0*/  MUFU.EX2 R167, R167 ;  /* 0x000000a700a77308 */ /* 0x000ea20000000800 */
[----:B---3--:R-:W-:Y:S01]  /*bcc0*/  FADD.FTZ R12, R215, R4 ;  /* 0x00000004d70c7221 */ /* 0x008fe20000010000 */
[----:B----4-:R-:W-:-:S06]  /*bcd0*/  FADD.FTZ R4, R166, R5 ;  /* 0x00000005a6047221 */ /* 0x010fcc0000010000 */
[----:B------:R-:W3:Y:S01]  /*bce0*/  MUFU.EX2 R170, R170 ;  /* 0x000000aa00aa7308 */ /* 0x000ee20000000800 */
[----:B------:R-:W-:-:S07]  /*bcf0*/  FFMA.FTZ R173, R71, R8, -R13 ;  /* 0x0000000847ad7223 */ /* 0x000fce000001080d */
[----:B------:R-:W4:Y:S01]  /*bd00*/  MUFU.EX2 R3, R3 ;  /* 0x0000000300037308 */ /* 0x000f220000000800 */
[----:B0-----:R-:W-:Y:S01]  /*bd10*/  FADD.FTZ R5, R175, R12 ;  /* 0x0000000caf057221 */ /* 0x001fe20000010000 */
[----:B------:R-:W-:-:S06]  /*bd20*/  FADD.FTZ R4, R15, R4 ;  /* 0x000000040f047221 */ /* 0x000fcc0000010000 */
[----:B------:R-:W-:Y:S08]  /*bd30*/  MUFU.EX2 R168, R168 ;  /* 0x000000a800a87308 */ /* 0x000ff00000000800 */
[----:B------:R-:W0:Y:S01]  /*bd40*/  MUFU.EX2 R172, R172 ;  /* 0x000000ac00ac7308 */ /* 0x000e220000000800 */
[----:B-1----:R-:W-:Y:S01]  /*bd50*/  FADD.FTZ R5, R216, R5 ;  /* 0x00000005d8057221 */ /* 0x002fe20000010000 */
[----:B--2---:R-:W-:-:S06]  /*bd60*/  FADD.FTZ R4, R167, R4 ;  /* 0x00000004a7047221 */ /* 0x004fcc0000010000 */
[----:B------:R-:W-:Y:S08]  /*bd70*/  MUFU.EX2 R11, R68 ;  /* 0x00000044000b7308 */ /* 0x000ff00000000800 */
[----:B------:R-:W1:Y:S01]  /*bd80*/  MUFU.EX2 R171, R171 ;  /* 0x000000ab00ab7308 */ /* 0x000e620000000800 */
[----:B---3--:R-:W-:Y:S01]  /*bd90*/  FADD.FTZ R7, R170, R5 ;  /* 0x00000005aa077221 */ /* 0x008fe20000010000 */
[----:B----4-:R-:W-:-:S06]  /*bda0*/  FADD.FTZ R5, R3, R4 ;  /* 0x0000000403057221 */ /* 0x010fcc0000010000 */
[----:B------:R-:W2:Y:S08]  /*bdb0*/  MUFU.EX2 R169, R169 ;  /* 0x000000a900a97308 */ /* 0x000eb00000000800 */
[----:B------:R-:W3:Y:S01]  /*bdc0*/  MUFU.EX2 R173, R173 ;  /* 0x000000ad00ad7308 */ /* 0x000ee20000000800 */
[----:B0-----:R-:W-:Y:S01]  /*bdd0*/  FADD.FTZ R8, R172, R7 ;  /* 0x00000007ac087221 */ /* 0x001fe20000010000 */
[----:B------:R-:W-:-:S03]  /*bde0*/  FADD.FTZ R4, R168, R5 ;  /* 0x00000005a8047221 */ /* 0x000fc60000010000 */
[----:B-1----:R-:W-:Y:S01]  /*bdf0*/  FADD.FTZ R8, R171, R8 ;  /* 0x00000008ab087221 */ /* 0x002fe20000010000 */
[----:B------:R-:W-:-:S04]  /*be00*/  FADD.FTZ R4, R11, R4 ;  /* 0x000000040b047221 */ /* 0x000fc80000010000 */
[----:B--2---:R-:W-:Y:S01]  /*be10*/  FADD.FTZ R4, R169, R4 ;  /* 0x00000004a9047221 */ /* 0x004fe20000010000 */
[----:B------:R-:W-:Y:S01]  /*be20*/  STL [R1+0x234], R6 ;  /* 0x0002340601007387 */ /* 0x000fe20000100800 */
[----:B---3--:R-:W-:-:S05]  /*be30*/  FADD.FTZ R5, R173, R8 ;  /* 0x00000008ad057221 */ /* 0x008fca0000010000 */
[----:B------:R0:W-:Y:S04]  /*be40*/  STL.64 [R1+0x240], R4 ;  /* 0x0002400401007387 */ /* 0x0001e80000100a00 */
[----:B------:R-:W2:Y:S01]  /*be50*/  LD.E R8, desc[UR40][R22.64+0x260] ;  /* 0x0002602816087980 */ /* 0x000ea2000c101900 */
[----:B------:R-:W-:-:S05]  /*be60*/  IADD3 R12, P2, R16, 0x260, RZ ;  /* 0x00000260100c7810 */ /* 0x000fca0007f5e0ff */
[----:B0-----:R-:W-:Y:S01]  /*be70*/  IMAD.X R5, RZ, RZ, R17, P2 ;  /* 0x000000ffff057224 */ /* 0x001fe200010e0611 */
[----:B------:R-:W-:Y:S01]  /*be80*/  LOP3.LUT R4, R12, 0x4, RZ, 0xfc, !PT ;  /* 0x000000040c047812 */ /* 0x000fe200078efcff */
[----:B--2---:R-:W-:-:S05]  /*be90*/  FMUL.FTZ R7, R9, R8 ;  /* 0x0000000809077220 */ /* 0x004fca0000410000 */
[----:B------:R0:W-:Y:S04]  /*bea0*/  ST.E desc[UR40][R22.64+0x260], R7 ;  /* 0x0002600716007985 */ /* 0x0001e8000c101928 */
[----:B------:R-:W2:Y:S02]  /*beb0*/  LD.E R8, desc[UR40][R4.64] ;  /* 0x0000002804087980 */ /* 0x000ea4000c101900 */
[----:B--2---:R-:W-:-:S05]  /*bec0*/  FMUL.FTZ R13, R9, R8 ;  /* 0x00000008090d7220 */ /* 0x004fca0000410000 */
[----:B------:R1:W-:Y:S04]  /*bed0*/  ST.E desc[UR40][R4.64], R13 ;  /* 0x0000000d04007985 */ /* 0x0003e8000c101928 */
[----:B------:R-:W0:Y:S04]  /*bee0*/  LD.E R104, desc[UR40][R22.64+0x270] ;  /* 0x0002702816687980 */ /* 0x000e28000c101900 */
[----:B------:R-:W2:Y:S04]  /*bef0*/  LD.E R6, desc[UR40][R22.64+0x454] ;  /* 0x0004542816067980 */ /* 0x000ea8000c101900 */
[----:B------:R-:W1:Y:S04]  /*bf00*/  LD.E R106, desc[UR40][R22.64+0x274] ;  /* 0x00027428166a7980 */ /* 0x000e68000c101900 */
[----:B------:R-:W3:Y:S04]  /*bf10*/  LD.E R108, desc[UR40][R22.64+0x280] ;  /* 0x00028028166c7980 */ /* 0x000ee8000c101900 */
        /* <DEDUP_REMOVED lines=58> */
[C---:B0-----:R-:W-:Y:S01]  /*c2c0*/  FMUL.FTZ R7, R9.reuse, R104 ;  /* 0x0000006809077220 */ /* 0x041fe20000410000 */
[----:B--2---:R-:W-:-:S04]  /*c2d0*/  FMUL.FTZ R43, R9, R6 ;  /* 0x00000006092b7220 */ /* 0x004fc80000410000 */
[----:B------:R0:W-:Y:S01]  /*c2e0*/  ST.E desc[UR40][R22.64+0x270], R7 ;  /* 0x0002700716007985 */ /* 0x0001e2000c101928 */
[C---:B-1----:R-:W-:Y:S01]  /*c2f0*/  FMUL.FTZ R13, R9.reuse, R106 ;  /* 0x0000006a090d7220 */ /* 0x042fe20000410000 */
[C---:B---3--:R-:W-:Y:S01]  /*c300*/  FMUL.FTZ R25, R9.reuse, R108 ;  /* 0x0000006c09197220 */ /* 0x048fe20000410000 */
[C---:B----4-:R-:W-:Y:S01]  /*c310*/  FMUL.FTZ R27, R9.reuse, R110 ;  /* 0x0000006e091b7220 */ /* 0x050fe20000410000 */
[C---:B------:R-:W-:Y:S01]  /*c320*/  FMUL.FTZ R35, R9.reuse, R112 ;  /* 0x0000007009237220 */ /* 0x040fe20000410000 */
[C---:B------:R-:W-:Y:S01]  /*c330*/  FMUL.FTZ R39, R9.reuse, R114 ;  /* 0x0000007209277220 */ /* 0x040fe20000410000 */
[C---:B------:R-:W-:Y:S01]  /*c340*/  FMUL.FTZ R41, R9.reuse, R116 ;  /* 0x0000007409297220 */ /* 0x040fe20000410000 */
[C---:B0-----:R-:W-:Y:S01]  /*c350*/  FMUL.FTZ R7, R9.reuse, R118 ;  /* 0x0000007609077220 */ /* 0x041fe20000410000 */
[----:B------:R0:W-:Y:S04]  /*c360*/  ST.E desc[UR40][R22.64+0x454], R43 ;  /* 0x0004542b16007985 */ /* 0x0001e8000c101928 */
[----:B------:R1:W-:Y:S04]  /*c370*/  ST.E desc[UR40][R22.64+0x274], R13 ;  /* 0x0002740d16007985 */ /* 0x0003e8000c101928 */
[----:B------:R2:W-:Y:S01]  /*c380*/  ST.E desc[UR40][R22.64+0x280], R25 ;  /* 0x0002801916007985 */ /* 0x0005e2000c101928 */
[----:B------:R-:W-:-:S03]  /*c390*/  FMUL.FTZ R45, R9, R124 ;  /* 0x0000007c092d7220 */ /* 0x000fc60000410000 */
[----:B------:R3:W-:Y:S01]  /*c3a0*/  ST.E desc[UR40][R22.64+0x284], R27 ;  /* 0x0002841b16007985 */ /* 0x0007e2000c101928 */
[C---:B0-----:R-:W-:Y:S01]  /*c3b0*/  FMUL.FTZ R43, R9.reuse, R122 ;  /* 0x0000007a092b7220 */ /* 0x041fe20000410000 */
[C---:B------:R-:W-:Y:S02]  /*c3c0*/  FMUL.FTZ R47, R9.reuse, R126 ;  /* 0x0000007e092f7220 */ /* 0x040fe40000410000 */
        /* <DEDUP_REMOVED lines=71> */
[----:B------:R0:W-:Y:S01]  /*c840*/  ST.E desc[UR40][R22.64+0x3a0], R13 ;  /* 0x0003a00d16007985 */ /* 0x0001e2000c101928 */
[C---:B------:R-:W-:Y:S01]  /*c850*/  FMUL.FTZ R49, R9.reuse, R49 ;  /* 0x0000003109317220 */ /* 0x040fe20000410000 */
[C---:B------:R-:W-:Y:S02]  /*c860*/  FMUL.FTZ R51, R9.reuse, R51 ;  /* 0x0000003309337220 */ /* 0x040fe40000410000 */
        /* <DEDUP_REMOVED lines=26> */
[----:B------:R-:W-:Y:S04]  /*ca10*/  ST.E desc[UR40][R22.64+0x404], R43 ;  /* 0x0004042b16007985 */ /* 0x000fe8000c101928 */
[----:B------:R1:W-:Y:S04]  /*ca20*/  ST.E desc[UR40][R22.64+0x410], R25 ;  /* 0x0004101916007985 */ /* 0x0003e8000c101928 */
[----:B------:R2:W-:Y:S04]  /*ca30*/  ST.E desc[UR40][R22.64+0x414], R27 ;  /* 0x0004141b16007985 */ /* 0x0005e8000c101928 */
[----:B------:R-:W-:Y:S04]  /*ca40*/  ST.E desc[UR40][R22.64+0x420], R35 ;  /* 0x0004202316007985 */ /* 0x000fe8000c101928 */
[----:B------:R-:W-:Y:S04]  /*ca50*/  ST.E desc[UR40][R22.64+0x424], R45 ;  /* 0x0004242d16007985 */ /* 0x000fe8000c101928 */
[----:B------:R3:W-:Y:S04]  /*ca60*/  ST.E desc[UR40][R22.64+0x430], R47 ;  /* 0x0004302f16007985 */ /* 0x0007e8000c101928 */
[----:B------:R-:W-:Y:S04]  /*ca70*/  ST.E desc[UR40][R22.64+0x434], R7 ;  /* 0x0004340716007985 */ /* 0x000fe8000c101928 */
[----:B------:R4:W-:Y:S04]  /*ca80*/  ST.E desc[UR40][R22.64+0x440], R39 ;  /* 0x0004402716007985 */ /* 0x0009e8000c101928 */
[----:B------:R4:W-:Y:S04]  /*ca90*/  ST.E desc[UR40][R22.64+0x444], R41 ;  /* 0x0004442916007985 */ /* 0x0009e8000c101928 */
[----:B0-----:R-:W1:Y:S01]  /*caa0*/  LD.E R13, desc[UR40][R8.64] ;  /* 0x00000028080d7980 */ /* 0x001e62000c101900 */
[----:B------:R-:W-:Y:S01]  /*cab0*/  LOP3.LUT R12, R12, 0xc, RZ, 0xfc, !PT ;  /* 0x0000000c0c0c7812 */ /* 0x000fe200078efcff */
[----:B-1----:R-:W-:Y:S01]  /*cac0*/  FMUL.FTZ R25, R24, R13 ;  /* 0x0000000d18197220 */ /* 0x002fe20000410000 */
[----:B------:R-:W-:-:S04]  /*cad0*/  IMAD.MOV.U32 R13, RZ, RZ, R5 ;  /* 0x000000ffff0d7224 */ /* 0x000fc800078e0005 */
[----:B------:R0:W-:Y:S04]  /*cae0*/  ST.E desc[UR40][R8.64], R25 ;  /* 0x0000001908007985 */ /* 0x0001e8000c101928 */
[----:B--2---:R-:W2:Y:S01]  /*caf0*/  LD.E R27, desc[UR40][R12.64] ;  /* 0x000000280c1b7980 */ /* 0x004ea2000c101900 */
[----:B------:R-:W1:Y:S01]  /*cb00*/  S2R R104, SR_TID.X ;  /* 0x0000000000687919 */ /* 0x000e620000002100 */
[----:B--2---:R-:W-:-:S05]  /*cb10*/  FMUL.FTZ R27, R24, R27 ;  /* 0x0000001b181b7220 */ /* 0x004fca0000410000 */
[----:B------:R2:W-:Y:S04]  /*cb20*/  ST.E desc[UR40][R12.64], R27 ;  /* 0x0000001b0c007985 */ /* 0x0005e8000c101928 */
        /* <DEDUP_REMOVED lines=53> */
[----:B---3--:R-:W3:Y:S04]  /*ce80*/  LD.E R47, desc[UR40][R22.64+0x418] ;  /* 0x00041828162f7980 */ /* 0x008ee8000c101900 */
[----:B----4-:R-:W4:Y:S04]  /*ce90*/  LD.E R39, desc[UR40][R22.64+0x41c] ;  /* 0x00041c2816277980 */ /* 0x010f28000c101900 */
[----:B------:R-:W4:Y:S04]  /*cea0*/  LD.E R45, desc[UR40][R22.64+0x428] ;  /* 0x00042828162d7980 */ /* 0x000f28000c101900 */
[----:B------:R-:W4:Y:S04]  /*ceb0*/  LD.E R43, desc[UR40][R22.64+0x42c] ;  /* 0x00042c28162b7980 */ /* 0x000f28000c101900 */
[----:B------:R-:W4:Y:S04]  /*cec0*/  LD.E R41, desc[UR40][R22.64+0x438] ;  /* 0x0004382816297980 */ /* 0x000f28000c101900 */
[----:B------:R-:W4:Y:S04]  /*ced0*/  LD.E R35, desc[UR40][R22.64+0x43c] ;  /* 0x00043c2816237980 */ /* 0x000f28000c101900 */
[----:B------:R-:W4:Y:S04]  /*cee0*/  LD.E R7, desc[UR40][R22.64+0x448] ;  /* 0x0004482816077980 */ /* 0x000f28000c101900 */
[----:B0-----:R-:W4:Y:S04]  /*cef0*/  LD.E R25, desc[UR40][R22.64+0x44c] ;  /* 0x00044c2816197980 */ /* 0x001f28000c101900 */
[----:B--2---:R-:W2:Y:S01]  /*cf00*/  LD.E R27, desc[UR40][R22.64+0x458] ;  /* 0x00045828161b7980 */ /* 0x004ea2000c101900 */
[----:B-1----:R-:W-:-:S05]  /*cf10*/  SHF.R.U32.HI R104, RZ, 0x7, R104 ;  /* 0x00000007ff687819 */ /* 0x002fca0000011668 */
[----:B------:R-:W-:Y:S02]  /*cf20*/  VIADD R26, R104, 0x8 ;  /* 0x00000008681a7836 */ /* 0x000fe40000000000 */
[C---:B------:R-:W-:Y:S01]  /*cf30*/  FMUL.FTZ R49, R24.reuse, R49 ;  /* 0x0000003118317220 */ /* 0x040fe20000410000 */
[----:B------:R-:W-:-:S04]  /*cf40*/  FMUL.FTZ R6, R24, R6 ;  /* 0x0000000618067220 */ /* 0x000fc80000410000 */
[----:B------:R0:W-:Y:S01]  /*cf50*/  ST.E desc[UR40][R22.64+0x3f8], R49 ;  /* 0x0003f83116007985 */ /* 0x0001e2000c101928 */
        /* <DEDUP_REMOVED lines=51> */
[C---:B---3--:R-:W-:Y:S01]  /*d290*/  FMUL.FTZ R47, R24.reuse, R47 ;  /* 0x0000002f182f7220 */ /* 0x048fe20000410000 */
[C---:B----4-:R-:W-:Y:S01]  /*d2a0*/  FMUL.FTZ R39, R24.reuse, R39 ;  /* 0x0000002718277220 */ /* 0x050fe20000410000 */
[C---:B------:R-:W-:Y:S01]  /*d2b0*/  FMUL.FTZ R45, R24.reuse, R45 ;  /* 0x0000002d182d7220 */ /* 0x040fe20000410000 */
[C---:B------:R-:W-:Y:S01]  /*d2c0*/  FMUL.FTZ R43, R24.reuse, R43 ;  /* 0x0000002b182b7220 */ /* 0x040fe20000410000 */
[C---:B------:R-:W-:Y:S01]  /*d2d0*/  FMUL.FTZ R41, R24.reuse, R41 ;  /* 0x0000002918297220 */ /* 0x040fe20000410000 */
[C---:B------:R-:W-:Y:S01]  /*d2e0*/  FMUL.FTZ R35, R24.reuse, R35 ;  /* 0x0000002318237220 */ /* 0x040fe20000410000 */
[C---:B0-----:R-:W-:Y:S01]  /*d2f0*/  FMUL.FTZ R49, R24.reuse, R7 ;  /* 0x0000000718317220 */ /* 0x041fe20000410000 */
[C---:B------:R-:W-:Y:S01]  /*d300*/  FMUL.FTZ R25, R24.reuse, R25 ;  /* 0x0000001918197220 */ /* 0x040fe20000410000 */
[----:B--2---:R-:W-:Y:S01]  /*d310*/  FMUL.FTZ R27, R24, R27 ;  /* 0x0000001b181b7220 */ /* 0x004fe20000410000 */
        /* <DEDUP_REMOVED lines=57> */
[----:B------:R2:W-:Y:S04]  /*d6b0*/  ST.E desc[UR40][R22.64+0x43c], R35 ;  /* 0x00043c2316007985 */ /* 0x0005e8000c101928 */
[----:B------:R-:W-:Y:S04]  /*d6c0*/  ST.E desc[UR40][R22.64+0x448], R49 ;  /* 0x0004483116007985 */ /* 0x000fe8000c101928 */
[----:B------:R3:W-:Y:S04]  /*d6d0*/  ST.E desc[UR40][R22.64+0x44c], R25 ;  /* 0x00044c1916007985 */ /* 0x0007e8000c101928 */
[----:B------:R4:W-:Y:S01]  /*d6e0*/  ST.E desc[UR40][R22.64+0x458], R27 ;  /* 0x0004581b16007985 */ /* 0x0009e2000c101928 */
[----:B------:R4:W-:Y:S06]  /*d6f0*/  BAR.SYNC.DEFER_BLOCKING R26, 0x100 ;  /* 0x0004001a0000751d */ /* 0x0009ec0000010000 */
[----:B0-----:R-:W2:Y:S04]  /*d700*/  LD.E R39, desc[UR40][R22.64+0x260] ;  /* 0x0002602816277980 */ /* 0x001ea8000c101900 */
[----:B------:R-:W4:Y:S04]  /*d710*/  LD.E R24, desc[UR40][R22.64+0x210] ;  /* 0x0002102816187980 */ /* 0x000f28000c101900 */
[----:B------:R-:W4:Y:S04]  /*d720*/  LD.E.64 R6, desc[UR40][R22.64+0xa8] ;  /* 0x0000a82816067980 */ /* 0x000f28000c101b00 */
[----:B--2---:R0:W-:Y:S04]  /*d730*/  ST.E desc[UR40][R22.64+0x260], R39 ;  /* 0x0002602716007985 */ /* 0x0041e8000c101928 */
[----:B-1----:R-:W2:Y:S04]  /*d740*/  LD.E R41, desc[UR40][R4.64] ;  /* 0x0000002804297980 */ /* 0x002ea8000c101900 */
[----:B--2---:R1:W-:Y:S04]  /*d750*/  ST.E desc[UR40][R4.64], R41 ;  /* 0x0000002904007985 */ /* 0x0043e8000c101928 */
[----:B------:R-:W2:Y:S04]  /*d760*/  LD.E R35, desc[UR40][R8.64] ;  /* 0x0000002808237980 */ /* 0x000ea8000c101900 */
[----:B--2---:R2:W-:Y:S04]  /*d770*/  ST.E desc[UR40][R8.64], R35 ;  /* 0x0000002308007985 */ /* 0x0045e8000c101928 */
[----:B---3--:R-:W3:Y:S04]  /*d780*/  LD.E R25, desc[UR40][R12.64] ;  /* 0x000000280c197980 */ /* 0x008ee8000c101900 */
[----:B---3--:R3:W-:Y:S04]  /*d790*/  ST.E desc[UR40][R12.64], R25 ;  /* 0x000000190c007985 */ /* 0x0087e8000c101928 */
[----:B----4-:R-:W4:Y:S04]  /*d7a0*/  LD.E R27, desc[UR40][R22.64+0x270] ;  /* 0x00027028161b7980 */ /* 0x010f28000c101900 */
[----:B------:R-:W4:Y:S04]  /*d7b0*/  LD.E R43, desc[UR40][R22.64+0x274] ;  /* 0x00027428162b7980 */ /* 0x000f28000c101900 */
[----:B0-----:R-:W4:Y:S04]  /*d7c0*/  LD.E R39, desc[UR40][R22.64+0x278] ;  /* 0x0002782816277980 */ /* 0x001f28000c101900 */
[----:B------:R-:W4:Y:S04]  /*d7d0*/  LD.E R45, desc[UR40][R22.64+0x27c] ;  /* 0x00027c28162d7980 */ /* 0x000f28000c101900 */
[----:B------:R-:W4:Y:S04]  /*d7e0*/  LD.E R47, desc[UR40][R22.64+0x280] ;  /* 0x00028028162f7980 */ /* 0x000f28000c101900 */
[----:B------:R-:W4:Y:S04]  /*d7f0*/  LD.E R49, desc[UR40][R22.64+0x284] ;  /* 0x0002842816317980 */ /* 0x000f28000c101900 */
[----:B-1----:R-:W4:Y:S04]  /*d800*/  LD.E R41, desc[UR40][R22.64+0x288] ;  /* 0x0002882816297980 */ /* 0x002f28000c101900 */
[----:B------:R-:W4:Y:S04]  /*d810*/  LD.E R51, desc[UR40][R22.64+0x28c] ;  /* 0x00028c2816337980 */ /* 0x000f28000c101900 */
[----:B--2---:R-:W2:Y:S04]  /*d820*/  LD.E R35, desc[UR40][R22.64+0x290] ;  /* 0x0002902816237980 */ /* 0x004ea8000c101900 */
        /* <DEDUP_REMOVED lines=67> */
[----:B------:R-:W-:Y:S04]  /*dc60*/  ST.E desc[UR40][R22.64+0x274], R43 ;  /* 0x0002742b16007985 */ /* 0x000fe8000c101928 */
[----:B------:R-:W-:Y:S04]  /*dc70*/  ST.E desc[UR40][R22.64+0x278], R39 ;  /* 0x0002782716007985 */ /* 0x000fe8000c101928 */
[----:B------:R-:W-:Y:S04]  /*dc80*/  ST.E desc[UR40][R22.64+0x27c], R45 ;  /* 0x00027c2d16007985 */ /* 0x000fe8000c101928 */
[----:B------:R-:W-:Y:S04]  /*dc90*/  ST.E desc[UR40][R22.64+0x280], R47 ;  /* 0x0002802f16007985 */ /* 0x000fe8000c101928 */
[----:B------:R-:W-:Y:S04]  /*dca0*/  ST.E desc[UR40][R22.64+0x284], R49 ;  /* 0x0002843116007985 */ /* 0x000fe8000c101928 */
[----:B------:R-:W-:Y:S04]  /*dcb0*/  ST.E desc[UR40][R22.64+0x288], R41 ;  /* 0x0002882916007985 */ /* 0x000fe8000c101928 */
[----:B------:R-:W-:Y:S04]  /*dcc0*/  ST.E desc[UR40][R22.64+0x28c], R51 ;  /* 0x00028c3316007985 */ /* 0x000fe8000c101928 */
[----:B--2---:R1:W-:Y:S04]  /*dcd0*/  ST.E desc[UR40][R22.64+0x290], R35 ;  /* 0x0002902316007985 */ /* 0x0043e8000c101928 */
[----:B------:R2:W-:Y:S04]  /*dce0*/  ST.E desc[UR40][R22.64+0x294], R53 ;  /* 0x0002943516007985 */ /* 0x0005e8000c101928 */
[----:B------:R4:W-:Y:S04]  /*dcf0*/  ST.E desc[UR40][R22.64+0x298], R55 ;  /* 0x0002983716007985 */ /* 0x0009e8000c101928 */
[----:B------:R4:W-:Y:S04]  /*dd00*/  ST.E desc[UR40][R22.64+0x29c], R57 ;  /* 0x00029c3916007985 */ /* 0x0009e8000c101928 */
[----:B------:R4:W-:Y:S04]  /*dd10*/  ST.E desc[UR40][R22.64+0x2a0], R59 ;  /* 0x0002a03b16007985 */ /* 0x0009e8000c101928 */
[----:B------:R4:W-:Y:S04]  /*dd20*/  ST.E desc[UR40][R22.64+0x2a4], R61 ;  /* 0x0002a43d16007985 */ /* 0x0009e8000c101928 */
[----:B------:R4:W-:Y:S04]  /*dd30*/  ST.E desc[UR40][R22.64+0x2a8], R63 ;  /* 0x0002a83f16007985 */ /* 0x0009e8000c101928 */
[----:B------:R4:W-:Y:S04]  /*dd40*/  ST.E desc[UR40][R22.64+0x2ac], R65 ;  /* 0x0002ac4116007985 */ /* 0x0009e8000c101928 */
[----:B0-----:R-:W3:Y:S04]  /*dd50*/  LD.E R27, desc[UR40][R22.64+0x2b8] ;  /* 0x0002b828161b7980 */ /* 0x001ee8000c101900 */
        /* <DEDUP_REMOVED lines=8> */
[----:B--2---:R-:W2:Y:S04]  /*dde0*/  LD.E R53, desc[UR40][R22.64+0x2fc] ;  /* 0x0002fc2816357980 */ /* 0x004ea8000c101900 */
[----:B----4-:R-:W4:Y:S04]  /*ddf0*/  LD.E R55, desc[UR40][R22.64+0x304] ;  /* 0x0003042816377980 */ /* 0x010f28000c101900 */
        /* <DEDUP_REMOVED lines=38> */
[----:B---3--:R0:W-:Y:S04]  /*e060*/  ST.E desc[UR40][R22.64+0x2b0], R25 ;  /* 0x0002b01916007985 */ /* 0x0081e8000c101928 */
        /* <DEDUP_REMOVED lines=34> */
[----:B--2---:R2:W-:Y:S04]  /*e290*/  ST.E desc[UR40][R22.64+0x2fc], R53 ;  /* 0x0002fc3516007985 */ /* 0x0045e8000c101928 */
[----:B----4-:R4:W-:Y:S04]  /*e2a0*/  ST.E desc[UR40][R22.64+0x304], R55 ;  /* 0x0003043716007985 */ /* 0x0109e8000c101928 */
        /* <DEDUP_REMOVED lines=71> */
[----:B0-----:R-:W4:Y:S01]  /*e720*/  LDL R25, [R1+0x88] ;  /* 0x0000880001197983 */ /* 0x001f220000100800 */
[----:B------:R-:W-:-:S02]  /*e730*/  IMAD R6, R24, 0xc00, R6 ;  /* 0x00000c0018067824 */ /* 0x000fc400078e0206 */
[----:B-1----:R-:W-:Y:S01]  /*e740*/  IMAD.MOV.U32 R27, RZ, RZ, R7 ;  /* 0x000000ffff1b7224 */ /* 0x002fe200078e0007 */
[----:B------:R-:W-:Y:S01]  /*e750*/  F2FP.F16.F32.PACK_AB R152, R72, R152 ;  /* 0x000000984898723e */ /* 0x000fe200000000ff */
[----:B------:R-:W-:Y:S01]  /*e760*/  VIADD R24, R6, 0x80 ;  /* 0x0000008006187836 */ /* 0x000fe20000000000 */
[----:B------:R-:W-:Y:S01]  /*e770*/  F2FP.F16.F32.PACK_AB R153, R36, R153 ;  /* 0x000000992499723e */ /* 0x000fe200000000ff */
[----:B------:R-:W-:Y:S01]  /*e780*/  VIADD R26, R6, 0x100 ;  /* 0x00000100061a7836 */ /* 0x000fe20000000000 */
[----:B------:R-:W-:Y:S01]  /*e790*/  R2UR UR15, R27 ;  /* 0x000000001b0f72ca */ /* 0x000fe200000e0000 */
[----:B---3--:R-:W3:Y:S01]  /*e7a0*/  LD.E R35, desc[UR40][R22.64+0x28c] ;  /* 0x00028c2816237980 */ /* 0x008ee2000c101900 */
[----:B------:R-:W-:Y:S02]  /*e7b0*/  R2UR UR10, R24 ;  /* 0x00000000180a72ca */ /* 0x000fe400000e0000 */
[----:B------:R-:W-:Y:S01]  /*e7c0*/  R2UR UR14, R26 ;  /* 0x000000001a0e72ca */ /* 0x000fe200000e0000 */
[----:B------:R-:W3:Y:S01]  /*e7d0*/  LD.E R24, desc[UR40][R22.64+0x260] ;  /* 0x0002602816187980 */ /* 0x000ee2000c101900 */
[----:B------:R-:W-:-:S02]  /*e7e0*/  F2FP.F16.F32.PACK_AB R154, R73, R154 ;  /* 0x0000009a499a723e */ /* 0x000fc400000000ff */
[----:B------:R-:W-:Y:S01]  /*e7f0*/  F2FP.F16.F32.PACK_AB R155, R37, R155 ;  /* 0x0000009b259b723e */ /* 0x000fe200000000ff */
[----:B------:R-:W3:Y:S01]  /*e800*/  LD.E R36, desc[UR40][R22.64+0x290] ;  /* 0x0002902816247980 */ /* 0x000ee2000c101900 */
[----:B------:R-:W-:Y:S02]  /*e810*/  F2FP.F16.F32.PACK_AB R156, R29, R156 ;  /* 0x0000009c1d9c723e */ /* 0x000fe400000000ff */
[----:B------:R-:W-:Y:S01]  /*e820*/  F2FP.F16.F32.PACK_AB R157, R31, R157 ;  /* 0x0000009d1f9d723e */ /* 0x000fe200000000ff */
[----:B------:R-:W3:Y:S01]  /*e830*/  LD.E R29, desc[UR40][R22.64+0x274] ;  /* 0x00027428161d7980 */ /* 0x000ee2000c101900 */
[----:B------:R-:W-:Y:S02]  /*e840*/  F2FP.F16.F32.PACK_AB R158, R32, R158 ;  /* 0x0000009e209e723e */ /* 0x000fe400000000ff */
[----:B------:R-:W-:Y:S01]  /*e850*/  F2FP.F16.F32.PACK_AB R159, R34, R159 ;  /* 0x0000009f229f723e */ /* 0x000fe200000000ff */
[----:B------:R-:W3:Y:S01]  /*e860*/  LD.E R31, desc[UR40][R22.64+0x27c] ;  /* 0x00027c28161f7980 */ /* 0x000ee2000c101900 */
[----:B------:R-:W-:-:S02]  /*e870*/  F2FP.F16.F32.PACK_AB R160, R33, R160 ;  /* 0x000000a021a0723e */ /* 0x000fc400000000ff */
[----:B------:R-:W-:Y:S01]  /*e880*/  F2FP.F16.F32.PACK_AB R161, R30, R161 ;  /* 0x000000a11ea1723e */ /* 0x000fe200000000ff */
[----:B------:R-:W3:Y:S01]  /*e890*/  LD.E R32, desc[UR40][R22.64+0x280] ;  /* 0x0002802816207980 */ /* 0x000ee2000c101900 */
[----:B------:R-:W-:-:S03]  /*e8a0*/  F2FP.F16.F32.PACK_AB R162, R28, R162 ;  /* 0x000000a21ca2723e */ /* 0x000fc600000000ff */
        /* <DEDUP_REMOVED lines=20> */
[----:B--2---:R-:W3:Y:S04]  /*e9f0*/  LD.E R53, desc[UR40][R22.64+0x2d4] ;  /* 0x0002d42816357980 */ /* 0x004ee8000c101900 */
[----:B------:R-:W3:Y:S04]  /*ea00*/  LD.E R54, desc[UR40][R22.64+0x2d8] ;  /* 0x0002d82816367980 */ /* 0x000ee8000c101900 */
[----:B----4-:R-:W3:Y:S04]  /*ea10*/  LD.E R55, desc[UR40][R22.64+0x2dc] ;  /* 0x0002dc2816377980 */ /* 0x010ee8000c101900 */
        /* <DEDUP_REMOVED lines=44> */
[----:B------:R-:W-:Y:S01]  /*ece0*/  ISETP.NE.U32.AND P2, PT, R25, RZ, PT ;  /* 0x000000ff1900720c */ /* 0x000fe20003f45070 */
[----:B------:R-:W-:-:S02]  /*ecf0*/  IMAD.MOV.U32 R25, RZ, RZ, R7 ;  /* 0x000000ffff197224 */ /* 0x000fc400078e0007 */
[----:B------:R-:W3:Y:S03]  /*ed00*/  LD.E R100, desc[UR40][R22.64+0x390] ;  /* 0x0003902816647980 */ /* 0x000ee6000c101900 */
[----:B------:R-:W-:Y:S01]  /*ed10*/  R2UR UR11, R25 ;  /* 0x00000000190b72ca */ /* 0x000fe200000e0000 */
        /* <DEDUP_REMOVED lines=54> */
[----:B------:R-:W-:-:S02]  /*f080*/  R2UR UR6, R6 ;  /* 0x00000000060672ca */ /* 0x000fc400000e0000 */
[----:B------:R-:W-:Y:S01]  /*f090*/  R2UR UR7, R7 ;  /* 0x00000000070772ca */ /* 0x000fe200000e0000 */
[----:B------:R-:W-:Y:S01]  /*f0a0*/  VOTEU.ANY UP0, P2 ;  /* 0x00000000003f7886 */ /* 0x000fe20001000100 */
[----:B---3--:R-:W-:-:S11]  /*f0b0*/  WARPGROUP.ARRIVE ;  /* 0x00000000000079c5 */ /* 0x008fd60000000000 */
[----:B------:R-:W-:Y:S01]  /*f0c0*/  HGMMA.64x256x16.F32 R24, R152, gdesc[UR4].tnspB, R24, UP0, gsb0 ;  /* 0x43e0000498187df0 */ /* 0x000fe2000b800818 */
[----:B------:R-:W-:Y:S02]  /*f0d0*/  F2FP.F16.F32.PACK_AB R163, R221, R163 ;  /* 0x000000a3dda3723e */ /* 0x000fe400000000ff */
        /* <DEDUP_REMOVED lines=131> */
[----:B------:R-:W-:Y:S01]  /*f910*/  STL [R1+0x88], R0 ;  /* 0x0000880001007387 */ /* 0x000fe20000100800 */
[----:B------:R-:W-:Y:S02]  /*f920*/  VIADD R152, R6, 0x180 ;  /* 0x0000018006987836 */ /* 0x000fe40000000000 */
[----:B------:R-:W-:-:S03]  /*f930*/  IMAD.MOV.U32 R153, RZ, RZ, R7 ;  /* 0x000000ffff997224 */ /* 0x000fc600078e0007 */
[----:B------:R-:W-:Y:S02]  /*f940*/  R2UR UR6, R152 ;  /* 0x00000000980672ca */ /* 0x000fe400000e0000 */
[----:B------:R-:W-:Y:S02]  /*f950*/  R2UR UR7, R153 ;  /* 0x00000000990772ca */ /* 0x000fe400000e0000 */
[----:B------:R-:W-:Y:S02]  /*f960*/  F2FP.F16.F32.PACK_AB R152, R164, R20 ;  /* 0x00000014a498723e */ /* 0x000fe400000000ff */
        /* <DEDUP_REMOVED lines=136> */
[----:B------:R-:W-:Y:S01]  /*101f0*/  IMAD.MOV.U32 R21, RZ, RZ, R7 ;  /* 0x000000ffff157224 */ /* 0x000fe200078e0007 */
        /* <DEDUP_REMOVED lines=411> */
[----:B------:R0:W-:Y:S04]  /*11bb0*/  ST.E desc[UR40][R4.64], R25 ;  /* 0x0000001904007985 */ /* 0x0001e8000c101928 */
[----:B------:R-:W-:Y:S04]  /*11bc0*/  ST.E desc[UR40][R8.64], R26 ;  /* 0x0000001a08007985 */ /* 0x000fe8000c101928 */
[----:B------:R1:W-:Y:S04]  /*11bd0*/  ST.E desc[UR40][R12.64], R27 ;  /* 0x0000001b0c007985 */ /* 0x0003e8000c101928 */
        /* <DEDUP_REMOVED lines=125> */
[----:B------:R-:W3:Y:S04]  /*123b0*/  LD.E R3, desc[UR40][R22.64+0x260] ;  /* 0x0002602816037980 */ /* 0x000ee8000c101900 */
[----:B---3--:R3:W-:Y:S04]  /*123c0*/  ST.E desc[UR40][R22.64+0x260], R3 ;  /* 0x0002600316007985 */ /* 0x0087e8000c101928 */
[----:B------:R-:W4:Y:S04]  /*123d0*/  LD.E R7, desc[UR40][R4.64] ;  /* 0x0000002804077980 */ /* 0x000f28000c101900 */
[----:B----4-:R4:W-:Y:S04]  /*123e0*/  ST.E desc[UR40][R4.64], R7 ;  /* 0x0000000704007985 */ /* 0x0109e8000c101928 */
[----:B------:R-:W2:Y:S04]  /*123f0*/  LD.E R11, desc[UR40][R8.64] ;  /* 0x00000028080b7980 */ /* 0x000ea8000c101900 */
[----:B--2---:R2:W-:Y:S04]  /*12400*/  ST.E desc[UR40][R8.64], R11 ;  /* 0x0000000b08007985 */ /* 0x0045e8000c101928 */
[----:B------:R-:W3:Y:S04]  /*12410*/  LD.E R15, desc[UR40][R12.64] ;  /* 0x000000280c0f7980 */ /* 0x000ee8000c101900 */
[----:B---3--:R3:W-:Y:S04]  /*12420*/  ST.E desc[UR40][R12.64], R15 ;  /* 0x0000000f0c007985 */ /* 0x0087e8000c101928 */
[----:B------:R-:W3:Y:S04]  /*12430*/  LD.E R21, desc[UR40][R22.64+0x270] ;  /* 0x0002702816157980 */ /* 0x000ee8000c101900 */
[----:B0-----:R-:W3:Y:S04]  /*12440*/  LD.E R25, desc[UR40][R22.64+0x274] ;  /* 0x0002742816197980 */ /* 0x001ee8000c101900 */
[----:B-1----:R-:W3:Y:S04]  /*12450*/  LD.E R27, desc[UR40][R22.64+0x278] ;  /* 0x00027828161b7980 */ /* 0x002ee8000c101900 */
[----:B------:R-:W3:Y:S04]  /*12460*/  LD.E R29, desc[UR40][R22.64+0x27c] ;  /* 0x00027c28161d7980 */ /* 0x000ee8000c101900 */
[----:B------:R-:W3:Y:S04]  /*12470*/  LD.E R3, desc[UR40][R22.64+0x280] ;  /* 0x0002802816037980 */ /* 0x000ee8000c101900 */
[----:B------:R-:W3:Y:S04]  /*12480*/  LD.E R31, desc[UR40][R22.64+0x284] ;  /* 0x00028428161f7980 */ /* 0x000ee8000c101900 */
[----:B----4-:R-:W4:Y:S04]  /*12490*/  LD.E R5, desc[UR40][R22.64+0x288] ;  /* 0x0002882816057980 */ /* 0x010f28000c101900 */
[----:B------:R-:W4:Y:S04]  /*124a0*/  LD.E R7, desc[UR40][R22.64+0x28c] ;  /* 0x00028c2816077980 */ /* 0x000f28000c101900 */
        /* <DEDUP_REMOVED lines=116> */
[----:B------:R0:W-:Y:S04]  /*12bf0*/  ST.E desc[UR40][R22.64+0x270], R21 ;  /* 0x0002701516007985 */ /* 0x0001e8000c101928 */
[----:B------:R0:W-:Y:S04]  /*12c00*/  ST.E desc[UR40][R22.64+0x274], R25 ;  /* 0x0002741916007985 */ /* 0x0001e8000c101928 */
[----:B------:R0:W-:Y:S04]  /*12c10*/  ST.E desc[UR40][R22.64+0x278], R27 ;  /* 0x0002781b16007985 */ /* 0x0001e8000c101928 */
[----:B------:R0:W-:Y:S04]  /*12c20*/  ST.E desc[UR40][R22.64+0x27c], R29 ;  /* 0x00027c1d16007985 */ /* 0x0001e8000c101928 */
[----:B------:R0:W-:Y:S04]  /*12c30*/  ST.E desc[UR40][R22.64+0x280], R3 ;  /* 0x0002800316007985 */ /* 0x0001e8000c101928 */
[----:B------:R0:W-:Y:S04]  /*12c40*/  ST.E desc[UR40][R22.64+0x284], R31 ;  /* 0x0002841f16007985 */ /* 0x0001e8000c101928 */
[----:B----4-:R0:W-:Y:S04]  /*12c50*/  ST.E desc[UR40][R22.64+0x288], R5 ;  /* 0x0002880516007985 */ /* 0x0101e8000c101928 */
        /* <DEDUP_REMOVED lines=125> */
.L_x_12135:
[----:B------:R-:W-:Y:S05]  /*13430*/  BSYNC B0 ;  /* 0x0000000000007941 */ /* 0x000fea0003800000 */
.L_x_12134:
[----:B------:R-:W-:Y:S05]  /*13440*/  @P1 BRA `(.L_x_12136) ;  /* 0xffffff6400f01947 */ /* 0x000fea000383ffff */
.L_x_12119:
[----:B------:R-:W-:-:S13]  /*13450*/  ISETP.GE.AND P1, PT, R10, UR45, PT ;  /* 0x0000002d0a007c0c */ /* 0x000fda000bf26270 */
[----:B------:R-:W-:Y:S05]  /*13460*/  @!P1 BRA `(.L_x_12137) ;  /* 0x000000a800dc9947 */ /* 0x000fea0003800000 */
[----:B0-----:R0:W5:Y:S02]  /*13470*/  LDL.64 R2, [R1+0x170] ;  /* 0x0001700001027983 */ /* 0x0011640000100a00 */
.L_x_12164:
        /* <DEDUP_REMOVED lines=21> */
.L_x_12139:
[----:B------:R-:W-:Y:S05]  /*135d0*/  BSYNC B0 ;  /* 0x0000000000007941 */ /* 0x000fea0003800000 */
.L_x_12138:
        /* <DEDUP_REMOVED lines=13> */
.L_x_12141:
[----:B------:R-:W-:Y:S05]  /*136b0*/  BSYNC B0 ;  /* 0x0000000000007941 */ /* 0x000fea0003800000 */
.L_x_12140:
        /* <DEDUP_REMOVED lines=8> */
.L_x_12143:
[----:B------:R-:W-:Y:S05]  /*13740*/  BSYNC B0 ;  /* 0x0000000000007941 */ /* 0x000fea0003800000 */
.L_x_12142:
[----:B------:R-:W2:Y:S04]  /*13750*/  LD.E R11, desc[UR40][R2.64] ;  /* 0x00000028020b7980 */ /* 0x000ea8000c101900 */
[----:B------:R-:W2:Y:S01]  /*13760*/  LDL.64 R12, [R1+0xa0] ;  /* 0x0000a000010c7983 */ /* 0x000ea20000100a00 */
[----:B------:R-:W-:Y:S05]  /*13770*/  WARPSYNC.ALL ;  /* 0x0000000000007948 */ /* 0x000fea0003800000 */
[----:B------:R-:W3:Y:S04]  /*13780*/  LDL.64 R14, [R1+0x98] ;  /* 0x00009800010e7983 */ /* 0x000ee80000100a00 */
[----:B------:R-:W4:Y:S04]  /*13790*/  LDL.64 R4, [R1+0x98] ;  /* 0x0000980001047983 */ /* 0x000f280000100a00 */
[----:B-1---5:R-:W4:Y:S01]  /*137a0*/  LDL.64 R6, [R1+0x98] ;  /* 0x0000980001067983 */ /* 0x022f220000100a00 */
        /* <DEDUP_REMOVED lines=53> */
.L_x_12146:
[----:B------:R-:W-:Y:S05]  /*13b00*/  BSYNC B0 ;  /* 0x0000000000007941 */ /* 0x000fea0003800000 */
.L_x_12145:
        /* <DEDUP_REMOVED lines=10> */
.L_x_12148:
[----:B------:R-:W-:Y:S05]  /*13bb0*/  BSYNC B0 ;  /* 0x0000000000007941 */ /* 0x000fea0003800000 */
.L_x_12147:
[----:B------:R-:W-:Y:S04]  /*13bc0*/  BSSY B0, `(.L_x_12149) ;  /* 0x0000006000007945 */ /* 0x000fe80003800000 */
[----:B--2---:R-:W-:Y:S05]  /*13bd0*/  @P1 BRA `(.L_x_12150) ;  /* 0x0000000000101947 */ /* 0x004fea0003800000 */
[----:B-----5:R-:W-:Y:S01]  /*13be0*/  IMAD R4, R4, 0x8, R6 ;  /* 0x0000000804047824 */ /* 0x020fe200078e0206 */
[----:B------:R-:W-:-:S04]  /*13bf0*/  SHF.L.U32 R5, R5, 0x1f, RZ ;  /* 0x0000001f05057819 */ /* 0x000fc800000006ff */
[----:B------:R-:W2:Y:S02]  /*13c00*/  SYNCS.PHASECHK.TRANS64.TRYWAIT P1, [R4+URZ], R5 ;  /* 0x00000005040075a7 */ /* 0x000ea4000802017f */
[----:B--2---:R-:W-:Y:S05]  /*13c10*/  @!P1 BRA `(.L_x_12151) ;  /* 0x0000018000c49947 */ /* 0x004fea0003800000 */
.L_x_12150:
[----:B------:R-:W-:Y:S05]  /*13c20*/  BSYNC B0 ;  /* 0x0000000000007941 */ /* 0x000fea0003800000 */
.L_x_12149:
[----:B------:R-:W3:Y:S04]  /*13c30*/  LD.E R73, desc[UR40][R2.64] ;  /* 0x0000002802497980 */ /* 0x000ee8000c101900 */
[----:B--2--5:R-:W3:Y:S04]  /*13c40*/  LDL.64 R4, [R1+0x118] ;  /* 0x0001180001047983 */ /* 0x024ee80000100a00 */
[----:B-1----:R-:W2:Y:S04]  /*13c50*/  LDL R11, [R1+0x90] ;  /* 0x00009000010b7983 */ /* 0x002ea80000100800 */
[----:B------:R-:W4:Y:S04]  /*13c60*/  LDL.64 R6, [R1+0x110] ;  /* 0x0001100001067983 */ /* 0x000f280000100a00 */
[----:B------:R-:W4:Y:S04]  /*13c70*/  LDL.64 R14, [R1+0x110] ;  /* 0x00011000010e7983 */ /* 0x000f280000100a00 */
[----:B------:R-:W4:Y:S04]  /*13c80*/  LDL.64 R12, [R1+0x110] ;  /* 0x00011000010c7983 */ /* 0x000f280000100a00 */
[----:B------:R-:W4:Y:S01]  /*13c90*/  LDL.64 R8, [R1+0x110] ;  /* 0x0001100001087983 */ /* 0x000f220000100a00 */
[----:B------:R-:W-:Y:S05]  /*13ca0*/  WARPSYNC.ALL ;  /* 0x0000000000007948 */ /* 0x000fea0003800000 */
[----:B------:R-:W-:Y:S01]  /*13cb0*/  WARPGROUP.ARRIVE ;  /* 0x00000000000079c5 */ /* 0x000fe20000000000 */
[----:B---3--:R-:W-:Y:S01]  /*13cc0*/  IMAD R4, R73, 0xc00, R4 ;  /* 0x00000c0049047824 */ /* 0x008fe200078e0204 */
[----:B------:R-:W-:-:S02]  /*13cd0*/  R2UR UR7, R5 ;  /* 0x00000000050772ca */ /* 0x000fc400000e0000 */
[----:B--2---:R-:W-:Y:S02]  /*13ce0*/  ISETP.NE.U32.AND P1, PT, R11, RZ, PT ;  /* 0x000000ff0b00720c */ /* 0x004fe40003f25070 */
        /* <DEDUP_REMOVED lines=163> */
[----:B------:R-:W1:Y:S01]  /*14720*/  S2R R74, SR_TID.X ;  /* 0x00000000004a7919 */ /* 0x000e620000002100 */
[----:B------:R-:W-:Y:S04]  /*14730*/  STL [R1+0x90], R0 ;  /* 0x0000900001007387 */ /* 0x000fe80000100800 */
[----:B------:R-:W-:Y:S01]  /*14740*/  STL [R1+0x90], R0 ;  /* 0x0000900001007387 */ /* 0x000fe20000100800 */
[----:B------:R-:W-:-:S02]  /*14750*/  WARPGROUP.DEPBAR.LE gsb0, 0x0 ;  /* 0x00008000000079c5 */ /* 0x000fc40000010000 */
[----:B------:R-:W-:-:S06]  /*14760*/  WARPGROUP.ARRIVE ;  /* 0x00000000000079c5 */ /* 0x000fcc0000000000 */
[----:B------:R-:W-:Y:S01]  /*14770*/  HGMMA.64x96x16.F32 R24, gdesc[UR4], R24, gsb0 ;  /* 0x01600000041879f0 */ /* 0x000fe20008000818 */
[----:B------:R-:W-:Y:S01]  /*14780*/  STL [R1+0x90], R0 ;  /* 0x0000900001007387 */ /* 0x000fe20000100800 */
[----:B-1----:R-:W-:-:S03]  /*14790*/  SHF.R.U32.HI R74, RZ, 0x7, R74 ;  /* 0x00000007ff4a7819 */ /* 0x002fc6000001164a */
        /* <DEDUP_REMOVED lines=22> */
[----:B------:R-:W2:Y:S04]  /*14900*/  LDL R11, [R1+0x13c] ;  /* 0x00013c00010b7983 */ /* 0x000ea80000100800 */
[----:B------:R-:W3:Y:S04]  /*14910*/  LDL R77, [R1+0x70] ;  /* 0x00007000014d7983 */ /* 0x000ee80000100800 */
[----:B------:R-:W4:Y:S04]  /*14920*/  LDL.64 R8, [R1+0x160] ;  /* 0x0001600001087983 */ /* 0x000f280000100a00 */
[----:B------:R-:W4:Y:S04]  /*14930*/  LDL R78, [R1+0x168] ;  /* 0x00016800014e7983 */ /* 0x000f280000100800 */
[----:B------:R-:W4:Y:S04]  /*14940*/  LDL.128 R12, [R1+0x150] ;  /* 0x00015000010c7983 */ /* 0x000f280000100c00 */
[----:B-1----:R-:W4:Y:S01]  /*14950*/  LDL.128 R4, [R1+0x140] ;  /* 0x0001400001047983 */ /* 0x002f220000100c00 */
        /* <DEDUP_REMOVED lines=33> */
[----:B------:R-:W1:Y:S01]  /*14b70*/  SHFL.IDX PT, R76, R8, RZ, 0x1c1f ;  /* 0x001c1fff084c7589 */ /* 0x000e6200000e0000 */
        /* <DEDUP_REMOVED lines=10> */
[--C-:B-1----:R-:W-:Y:S02]  /*14c20*/  IMAD.IADD R6, R21, 0x1, R76.reuse ;  /* 0x0000000115067824 */ /* 0x102fe400078e024c */
        /* <DEDUP_REMOVED lines=12> */
.L_x_12155:
[----:B------:R-:W-:-:S13]  /*14cf0*/  ISETP.NE.AND P1, PT, R13, 0x1, PT ;  /* 0x000000010d00780c */ /* 0x000fda0003f25270 */
[----:B------:R-:W-:-:S05]  /*14d00*/  @P1 IMAD.HI.U32 R12, R9, R14, RZ ;  /* 0x0000000e090c1227 */ /* 0x000fca00078e00ff */
[----:B------:R-:W-:-:S07]  /*14d10*/  @P1 SHF.R.U32.HI R9, RZ, R15, R12 ;  /* 0x0000000fff091219 */ /* 0x000fce000001160c */
.L_x_12156:
[----:B------:R-:W-:Y:S05]  /*14d20*/  BSYNC B1 ;  /* 0x0000000000017941 */ /* 0x000fea0003800000 */
.L_x_12154:
[----:B------:R-:W-:-:S05]  /*14d30*/  IMAD R12, R9, R13, R92 ;  /* 0x0000000d090c7224 */ /* 0x000fca00078e025c */
[----:B------:R-:W-:Y:S02]  /*14d40*/  VIMNMX R7, R7, R12, !PT ;  /* 0x0000000c07077248 */ /* 0x000fe40007fe0100 */
[----:B------:R-:W-:-:S07]  /*14d50*/  VIADDMNMX R6, R12, R13, R6, PT ;  /* 0x0000000d0c067246 */ /* 0x000fce0003800106 */
.L_x_12153:
[----:B------:R-:W-:Y:S05]  /*14d60*/  BSYNC B0 ;  /* 0x0000000000007941 */ /* 0x000fea0003800000 */
.L_x_12152:
[C---:B------:R-:W-:Y:S01]  /*14d70*/  ISETP.GE.AND P1, PT, R73.reuse, 0x2, PT ;  /* 0x000000024900780c */ /* 0x040fe20003f26270 */
[----:B------:R-:W1:Y:S01]  /*14d80*/  SHFL.IDX PT, R8, R8, 0x1, 0x1c1f ;  /* 0x003c1f0008087f89 */ /* 0x000e6200000e0000 */
[----:B------:R-:W-:Y:S01]  /*14d90*/  ISETP.GE.AND P3, PT, R73, 0xa, PT ;  /* 0x0000000a4900780c */ /* 0x000fe20003f66270 */
[----:B------:R-:W-:Y:S01]  /*14da0*/  BSSY B0, `(.L_x_12157) ;  /* 0x0000087000007945 */ /* 0x000fe20003800000 */
[----:B------:R-:W-:Y:S02]  /*14db0*/  P2R R75, PR, RZ, 0x2 ;  /* 0x00000002ff4b7803 */ /* 0x000fe40000000000 */
[----:B------:R-:W-:Y:S02]  /*14dc0*/  ISETP.GT.AND P1, PT, R7, 0x1, !P1 ;  /* 0x000000010700780c */ /* 0x000fe40004f24270 */
[----:B------:R-:W-:Y:S02]  /*14dd0*/  ISETP.GE.AND P2, PT, R73, 0x9, PT ;  /* 0x000000094900780c */ /* 0x000fe40003f46270 */
[----:B------:R-:W-:-:S02]  /*14de0*/  ISETP.LT.OR P1, PT, R6, 0x2, P1 ;  /* 0x000000020600780c */ /* 0x000fc40000f21670 */
[----:B------:R-:W-:Y:S02]  /*14df0*/  P2R R77, PR, RZ, 0x4 ;  /* 0x00000004ff4d7803 */ /* 0x000fe40000000000 */
[----:B------:R-:W-:Y:S02]  /*14e00*/  FSEL R90, R25, -INF , !P1 ;  /* 0xff800000195a7808 */ /* 0x000fe40004800000 */
[C---:B------:R-:W-:Y:S02]  /*14e10*/  ISETP.GT.AND P1, PT, R7.reuse, 0x9, !P3 ;  /* 0x000000090700780c */ /* 0x040fe40005f24270 */
[----:B------:R-:W-:Y:S02]  /*14e20*/  P2R R25, PR, RZ, 0x8 ;  /* 0x00000008ff197803 */ /* 0x000fe40000000000 */
[----:B------:R-:W-:Y:S02]  /*14e30*/  ISETP.LT.OR P1, PT, R6, 0xa, P1 ;  /* 0x0000000a0600780c */ /* 0x000fe40000f21670 */
[----:B------:R-:W-:-:S02]  /*14e40*/  ISETP.GT.AND P2, PT, R7, 0x8, !P2 ;  /* 0x000000080700780c */ /* 0x000fc40005744270 */
[----:B------:R-:W-:Y:S01]  /*14e50*/  ISETP.GE.AND P3, PT, R73, 0x11, PT ;  /* 0x000000114900780c */ /* 0x000fe20003f66270 */
[--C-:B-1----:R-:W-:Y:S01]  /*14e60*/  IMAD.IADD R12, R21, 0x1, R8.reuse ;  /* 0x00000001150c7824 */ /* 0x102fe200078e0208 */
[----:B------:R-:W-:Y:S01]  /*14e70*/  FSEL R88, R29, -INF , !P1 ;  /* 0xff8000001d587808 */ /* 0x000fe20004800000 */
[----:B------:R-:W-:Y:S01]  /*14e80*/  IMAD.IADD R9, R11, 0x1, R8 ;  /* 0x000000010b097824 */ /* 0x000fe200078e0208 */
[----:B------:R-:W-:Y:S02]  /*14e90*/  ISETP.LT.OR P2, PT, R6, 0x9, P2 ;  /* 0x000000090600780c */ /* 0x000fe40001741670 */
[----:B------:R-:W-:Y:S02]  /*14ea0*/  ISETP.GT.AND P1, PT, R7, 0x10, !P3 ;  /* 0x000000100700780c */ /* 0x000fe40005f24270 */
[----:B------:R-:W-:Y:S02]  /*14eb0*/  FSEL R154, R28, -INF , !P2 ;  /* 0xff8000001c9a7808 */ /* 0x000fe40005000000 */
        /* <DEDUP_REMOVED lines=71> */
[----:B------:R-:W-:Y:S02]  /*15330*/  P2R R79, PR, RZ, 0x8 ;  /* 0x00000008ff4f7803 */ /* 0x000fe40000000000 */
[----:B------:R-:W-:-:S02]  /*15340*/  FSEL R60, R60, -INF , !P1 ;  /* 0xff8000003c3c7808 */ /* 0x000fc40004800000 */
        /* <DEDUP_REMOVED lines=37> */
.L_x_12160:
[----:B------:R-:W-:-:S13]  /*155a0*/  ISETP.NE.AND P6, PT, R13, 0x1, PT ;  /* 0x000000010d00780c */ /* 0x000fda0003fc5270 */
[----:B------:R-:W-:-:S05]  /*155b0*/  @P6 IMAD.HI.U32 R14, R4, R14, RZ ;  /* 0x0000000e040e6227 */ /* 0x000fca00078e00ff */
[----:B------:R-:W-:-:S07]  /*155c0*/  @P6 SHF.R.U32.HI R4, RZ, R15, R14 ;  /* 0x0000000fff046219 */ /* 0x000fce000001160e */
.L_x_12161:
[----:B------:R-:W-:Y:S05]  /*155d0*/  BSYNC B1 ;  /* 0x0000000000017941 */ /* 0x000fea0003800000 */
.L_x_12159:
[----:B------:R-:W-:-:S05]  /*155e0*/  IMAD R4, R4, R13, R92 ;  /* 0x0000000d04047224 */ /* 0x000fca00078e025c */
[----:B------:R-:W-:Y:S02]  /*155f0*/  VIADDMNMX R12, R4, R13, R12, PT ;  /* 0x0000000d040c7246 */ /* 0x000fe4000380010c */
[----:B------:R-:W-:-:S07]  /*15600*/  VIMNMX R9, R9, R4, !PT ;  /* 0x0000000409097248 */ /* 0x000fce0007fe0100 */
.L_x_12158:
[----:B------:R-:W-:Y:S05]  /*15610*/  BSYNC B0 ;  /* 0x0000000000007941 */ /* 0x000fea0003800000 */
.L_x_12157:
[----:B------:R-:W2:Y:S01]  /*15620*/  LDL.64 R6, [R1+0x230] ;  /* 0x0002300001067983 */ /* 0x000ea20000100a00 */
[----:B------:R-:W-:Y:S02]  /*15630*/  ISETP.GT.AND P5, PT, R9, RZ, !P5 ;  /* 0x000000ff0900720c */ /* 0x000fe40006fa4270 */
        /* <DEDUP_REMOVED lines=39> */
[----:B------:R-:W-:Y:S02]  /*158b0*/  ISETP.NE.AND P5, PT, R41, RZ, PT ;  /* 0x000000ff2900720c */ /* 0x000fe40003fa5270 */
[C---:B------:R-:W-:Y:S01]  /*158c0*/  ISETP.GT.AND P1, PT, R9.reuse, 0x49, !P1 ;  /* 0x000000490900780c */ /* 0x040fe20004f24270 */
[----:B------:R-:W3:Y:S01]  /*158d0*/  LDL R41, [R1+0x250] ;  /* 0x0002500001297983 */ /* 0x000ee20000100800 */
        /* <DEDUP_REMOVED lines=28> */
[----:B--2---:R-:W-:Y:S02]  /*15aa0*/  FMNMX.FTZ R4, R152, R6, !PT ;  /* 0x0000000698047209 */ /* 0x004fe40007810000 */
[----:B------:R-:W-:Y:S02]  /*15ab0*/  ISETP.LT.OR P5, PT, R12, 0x42, P5 ;  /* 0x000000420c00780c */ /* 0x000fe40002fa1670 */
[----:B------:R-:W-:Y:S02]  /*15ac0*/  FMNMX.FTZ R4, R90, R4, !PT ;  /* 0x000000045a047209 */ /* 0x000fe40007810000 */
[----:B------:R-:W-:-:S02]  /*15ad0*/  FSEL R59, R59, -INF , !P5 ;  /* 0xff8000003b3b7808 */ /* 0x000fc40006800000 */
[----:B------:R-:W-:Y:S02]  /*15ae0*/  FMNMX.FTZ R4, R154, R4, !PT ;  /* 0x000000049a047209 */ /* 0x000fe40007810000 */
[----:B------:R-:W-:Y:S02]  /*15af0*/  ISETP.NE.AND P5, PT, R57, RZ, PT ;  /* 0x000000ff3900720c */ /* 0x000fe40003fa5270 */
[----:B------:R-:W-:Y:S02]  /*15b00*/  FMNMX.FTZ R4, R88, R4, !PT ;  /* 0x0000000458047209 */ /* 0x000fe40007810000 */
[----:B------:R-:W-:Y:S02]  /*15b10*/  ISETP.GT.AND P2, PT, R9, 0x50, !P2 ;  /* 0x000000500900780c */ /* 0x000fe40005744270 */
[----:B------:R-:W-:Y:S02]  /*15b20*/  FMNMX.FTZ R4, R76, R4, !PT ;  /* 0x000000044c047209 */ /* 0x000fe40007810000 */
[----:B------:R-:W-:-:S02]  /*15b30*/  ISETP.LT.OR P1, PT, R12, 0x4a, P1 ;  /* 0x0000004a0c00780c */ /* 0x000fc40000f21670 */
        /* <DEDUP_REMOVED lines=9> */
[----:B------:R-:W-:Y:S02]  /*15bd0*/  FMNMX.FTZ R5, R48, R5, !PT ;  /* 0x0000000530057209 */ /* 0x000fe40007810000 */
[----:B------:R-:W-:Y:S02]  /*15be0*/  FMNMX.FTZ R4, R26, R7, !PT ;  /* 0x000000071a047209 */ /* 0x000fe40007810000 */
[----:B------:R-:W-:-:S04]  /*15bf0*/  FMNMX.FTZ R5, R40, R5, !PT ;  /* 0x0000000528057209 */ /* 0x000fc80007810000 */
        /* <DEDUP_REMOVED lines=19> */
[----:B------:R-:W-:Y:S02]  /*15d30*/  ISETP.GT.AND P5, PT, R9, 0x48, !P5 ;  /* 0x000000480900780c */ /* 0x000fe40006fa4270 */
[----:B------:R-:W-:Y:S02]  /*15d40*/  FMNMX.FTZ R5, R55, R4, !PT ;  /* 0x0000000437057209 */ /* 0x000fe40007810000 */
[----:B------:R-:W-:-:S02]  /*15d50*/  FMNMX.FTZ R11, R32, R11, !PT ;  /* 0x0000000b200b7209 */ /* 0x000fc40007810000 */
[----:B------:R-:W-:Y:S02]  /*15d60*/  ISETP.LT.OR P5, PT, R12, 0x49, P5 ;  /* 0x000000490c00780c */ /* 0x000fe40002fa1670 */
[----:B------:R-:W-:Y:S02]  /*15d70*/  FMNMX.FTZ R4, R58, R5, !PT ;  /* 0x000000053a047209 */ /* 0x000fe40007810000 */
[----:B------:R-:W-:Y:S02]  /*15d80*/  FMNMX.FTZ R11, R64, R11, !PT ;  /* 0x0000000b400b7209 */ /* 0x000fe40007810000 */
[----:B------:R-:W-:Y:S02]  /*15d90*/  FSEL R62, R62, -INF , !P5 ;  /* 0xff8000003e3e7808 */ /* 0x000fe40006800000 */
[----:B------:R-:W-:Y:S02]  /*15da0*/  FMNMX.FTZ R5, R59, R4, !PT ;  /* 0x000000043b057209 */ /* 0x000fe40007810000 */
[----:B------:R-:W-:-:S02]  /*15db0*/  FMNMX.FTZ R11, R20, R11, !PT ;  /* 0x0000000b140b7209 */ /* 0x000fc40007810000 */
[----:B------:R-:W-:Y:S02]  /*15dc0*/  ISETP.LT.OR P2, PT, R12, 0x51, P2 ;  /* 0x000000510c00780c */ /* 0x000fe40001741670 */
[----:B------:R-:W-:Y:S02]  /*15dd0*/  FSEL R63, R63, -INF , !P1 ;  /* 0xff8000003f3f7808 */ /* 0x000fe40004800000 */
[----:B------:R-:W-:Y:S02]  /*15de0*/  FMNMX.FTZ R4, R62, R5, !PT ;  /* 0x000000053e047209 */ /* 0x000fe40007810000 */
[----:B------:R-:W-:Y:S02]  /*15df0*/  FMNMX.FTZ R11, R68, R11, !PT ;  /* 0x0000000b440b7209 */ /* 0x000fe40007810000 */
[----:B------:R-:W-:Y:S02]  /*15e00*/  ISETP.GT.AND P4, PT, R9, 0x58, !P4 ;  /* 0x000000580900780c */ /* 0x000fe40006784270 */
[----:B------:R-:W-:-:S02]  /*15e10*/  ISETP.LT.OR P3, PT, R12, 0x52, P3 ;  /* 0x000000520c00780c */ /* 0x000fc40001f61670 */
[----:B------:R-:W-:Y:S02]  /*15e20*/  FSEL R66, R66, -INF , !P2 ;  /* 0xff80000042427808 */ /* 0x000fe40005000000 */
[----:B------:R-:W-:Y:S02]  /*15e30*/  FMNMX.FTZ R5, R63, R4, !PT ;  /* 0x000000043f057209 */ /* 0x000fe40007810000 */
[----:B------:R-:W-:Y:S02]  /*15e40*/  FMNMX.FTZ R8, R24, R11, !PT ;  /* 0x0000000b18087209 */ /* 0x000fe40007810000 */
[----:B------:R-:W-:Y:S02]  /*15e50*/  ISETP.GT.AND P1, PT, R9, 0x59, !P6 ;  /* 0x000000590900780c */ /* 0x000fe40007724270 */
[----:B------:R-:W-:Y:S02]  /*15e60*/  ISETP.LT.OR P4, PT, R12, 0x59, P4 ;  /* 0x000000590c00780c */ /* 0x000fe40002781670 */
[----:B------:R-:W-:-:S02]  /*15e70*/  FSEL R67, R67, -INF , !P3 ;  /* 0xff80000043437808 */ /* 0x000fc40005800000 */
[----:B------:R-:W-:Y:S01]  /*15e80*/  FMNMX.FTZ R4, R66, R5, !PT ;  /* 0x0000000542047209 */ /* 0x000fe20007810000 */
[----:B------:R-:W1:Y:S01]  /*15e90*/  SHFL.BFLY PT, R11, R8, 0x2, 0x1f ;  /* 0x0c401f00080b7f89 */ /* 0x000e6200000e0000 */
[----:B------:R-:W-:Y:S02]  /*15ea0*/  ISETP.LT.OR P1, PT, R12, 0x5a, P1 ;  /* 0x0000005a0c00780c */ /* 0x000fe40000f21670 */
[----:B------:R-:W-:Y:S02]  /*15eb0*/  FSEL R70, R70, -INF , !P4 ;  /* 0xff80000046467808 */ /* 0x000fe40006000000 */
[----:B------:R-:W-:Y:S02]  /*15ec0*/  FMNMX.FTZ R5, R67, R4, !PT ;  /* 0x0000000443057209 */ /* 0x000fe40007810000 */
[----:B------:R-:W-:Y:S02]  /*15ed0*/  FSEL R71, R71, -INF , !P1 ;  /* 0xff80000047477808 */ /* 0x000fe40004800000 */
[----:B------:R-:W-:-:S04]  /*15ee0*/  FMNMX.FTZ R4, R70, R5, !PT ;  /* 0x0000000546047209 */ /* 0x000fc80007810000 */
[----:B------:R-:W-:Y:S02]  /*15ef0*/  FMNMX.FTZ R9, R71, R4, !PT ;  /* 0x0000000447097209 */ /* 0x000fe40007810000 */
[----:B------:R-:W2:Y:S04]  /*15f00*/  LDL.64 R4, [R1+0x240] ;  /* 0x0002400001047983 */ /* 0x000ea80000100a00 */
[----:B------:R-:W-:Y:S04]  /*15f10*/  STL.64 [R1+0x230], R8 ;  /* 0x0002300801007387 */ /* 0x000fe80000100a00 */
[----:B------:R-:W4:Y:S01]  /*15f20*/  LDL R13, [R1+0x234] ;  /* 0x00023400010d7983 */ /* 0x000f220000100800 */
[----:B-1----:R-:W-:-:S05]  /*15f30*/  FMNMX.FTZ R11, R8, R11, !PT ;  /* 0x0000000b080b7209 */ /* 0x002fca0007810000 */
[----:B------:R-:W1:Y:S02]  /*15f40*/  SHFL.BFLY PT, R14, R11, 0x1, 0x1f ;  /* 0x0c201f000b0e7f89 */ /* 0x000e6400000e0000 */
[----:B-1----:R-:W-:-:S05]  /*15f50*/  FMNMX.FTZ R12, R11, R14, !PT ;  /* 0x0000000e0b0c7209 */ /* 0x002fca0007810000 */
[----:B------:R-:W-:Y:S04]  /*15f60*/  STL [R1+0x230], R12 ;  /* 0x0002300c01007387 */ /* 0x000fe80000100800 */
[----:B------:R-:W5:Y:S04]  /*15f70*/  LDL R14, [R1+0x230] ;  /* 0x00023000010e7983 */ /* 0x000f680000100800 */
[----:B----4-:R-:W1:Y:S02]  /*15f80*/  SHFL.BFLY PT, R8, R13, 0x2, 0x1f ;  /* 0x0c401f000d087f89 */ /* 0x010e6400000e0000 */
[----:B-1----:R-:W-:-:S05]  /*15f90*/  FMNMX.FTZ R8, R8, R13, !PT ;  /* 0x0000000d08087209 */ /* 0x002fca0007810000 */
[----:B------:R-:W1:Y:S01]  /*15fa0*/  SHFL.BFLY PT, R9, R8, 0x1, 0x1f ;  /* 0x0c201f0008097f89 */ /* 0x000e6200000e0000 */
[----:B-----5:R-:W-:-:S04]  /*15fb0*/  FSETP.NEU.FTZ.AND P1, PT, R14, -INF , PT ;  /* 0xff8000000e00780b */ /* 0x020fc80003f3d000 */
[----:B------:R-:W-:Y:S01]  /*15fc0*/  FSEL R13, R14, RZ, P1 ;  /* 0x000000ff0e0d7208 */ /* 0x000fe20000800000 */
[----:B---3--:R-:W-:-:S04]  /*15fd0*/  FMUL.FTZ R11, R41, R14 ;  /* 0x0000000e290b7220 */ /* 0x008fc80000410000 */
[----:B------:R-:W-:Y:S01]  /*15fe0*/  FADD.FTZ R6, R6, -R13 ;  /* 0x8000000d06067221 */ /* 0x000fe20000010000 */
[----:B------:R-:W-:Y:S02]  /*15ff0*/  FSEL R11, R11, RZ, P1 ;  /* 0x000000ff0b0b7208 */ /* 0x000fe40000800000 */
[----:B-1----:R-:W-:Y:S01]  /*16000*/  FMNMX.FTZ R8, R8, R9, !PT ;  /* 0x0000000908087209 */ /* 0x002fe20007810000 */
[----:B------:R-:W-:-:S03]  /*16010*/  FMUL.FTZ R6, R6, R41 ;  /* 0x0000002906067220 */ /* 0x000fc60000410000 */
[C---:B------:R-:W-:Y:S01]  /*16020*/  FSETP.NEU.FTZ.AND P1, PT, R8.reuse, -INF , PT ;  /* 0xff8000000800780b */ /* 0x040fe20003f3d000 */
[-C--:B------:R-:W-:Y:S01]  /*16030*/  FMUL.FTZ R9, R8, R41.reuse ;  /* 0x0000002908097220 */ /* 0x080fe20000410000 */
[----:B------:R1:W-:Y:S01]  /*16040*/  MUFU.EX2 R13, R6 ;  /* 0x00000006000d7308 */ /* 0x0003e20000000800 */
[----:B------:R-:W-:-:S03]  /*16050*/  FFMA.FTZ R168, R20, R41, -R11 ;  /* 0x0000002914a87223 */ /* 0x000fc6000001080b */
[----:B------:R-:W-:Y:S02]  /*16060*/  FSEL R20, R9, RZ, P1 ;  /* 0x000000ff09147208 */ /* 0x000fe40000800000 */
[----:B-1----:R-:W-:Y:S01]  /*16070*/  FSEL R6, R8, RZ, P1 ;  /* 0x000000ff08067208 */ /* 0x002fe20000800000 */
[-CC-:B------:R-:W-:Y:S01]  /*16080*/  FFMA.FTZ R152, R152, R41.reuse, -R11.reuse ;  /* 0x0000002998987223 */ /* 0x180fe2000001080b */
[-CC-:B------:R-:W-:Y:S01]  /*16090*/  FFMA.FTZ R173, R32, R41.reuse, -R11.reuse ;  /* 0x0000002920ad7223 */ /* 0x180fe2000001080b */
[-C--:B------:R-:W-:Y:S02]  /*160a0*/  FFMA.FTZ R32, R26, R41.reuse, -R20 ;  /* 0x000000291a207223 */ /* 0x080fe40000010814 */
[----:B------:R-:W-:Y:S01]  /*160b0*/  FADD.FTZ R6, R7, -R6 ;  /* 0x8000000607067221 */ /* 0x000fe20000010000 */
[-CC-:B------:R-:W-:Y:S01]  /*160c0*/  FFMA.FTZ R15, R90, R41.reuse, -R11.reuse ;  /* 0x000000295a0f7223 */ /* 0x180fe2000001080b */
[-CC-:B------:R-:W-:Y:S02]  /*160d0*/  FFMA.FTZ R153, R29, R41.reuse, -R20.reuse ;  /* 0x000000291d997223 */ /* 0x180fe40000010814 */
[----:B------:R-:W-:Y:S01]  /*160e0*/  FMUL.FTZ R6, R41, R6 ;  /* 0x0000000629067220 */ /* 0x000fe20000410000 */
[----:B------:R-:W2:Y:S01]  /*160f0*/  MUFU.EX2 R152, R152 ;  /* 0x0000009800987308 */ /* 0x000ea20000000800 */
[-CC-:B------:R-:W-:Y:S01]  /*16100*/  FFMA.FTZ R154, R154, R41.reuse, -R11.reuse ;  /* 0x000000299a9a7223 */ /* 0x180fe2000001080b */
[-C--:B------:R-:W-:Y:S01]  /*16110*/  FFMA.FTZ R31, R30, R41.reuse, -R20 ;  /* 0x000000291e1f7223 */ /* 0x080fe20000010814 */
[----:B------:R-:W-:-:S05]  /*16120*/  FFMA.FTZ R37, R88, R41, -R11 ;  /* 0x0000002958257223 */ /* 0x000fca000001080b */
[----:B------:R-:W-:Y:S01]  /*16130*/  MUFU.EX2 R32, R32 ;  /* 0x0000002000207308 */ /* 0x000fe20000000800 */
[----:B------:R-:W-:-:S07]  /*16140*/  FFMA.FTZ R155, R27, R41, -R20 ;  /* 0x000000291b9b7223 */ /* 0x000fce0000010814 */
[----:B------:R-:W1:Y:S01]  /*16150*/  MUFU.EX2 R12, R6 ;  /* 0x00000006000c7308 */ /* 0x000e620000000800 */
[----:B------:R-:W-:-:S07]  /*16160*/  FFMA.FTZ R36, R76, R41, -R11 ;  /* 0x000000294c247223 */ /* 0x000fce000001080b */
[----:B------:R-:W3:Y:S01]  /*16170*/  MUFU.EX2 R15, R15 ;  /* 0x0000000f000f7308 */ /* 0x000ee20000000800 */
[----:B------:R-:W-:-:S07]  /*16180*/  FFMA.FTZ R30, R21, R41, -R20 ;  /* 0x00000029151e7223 */ /* 0x000fce0000010814 */
[----:B------:R-:W4:Y:S01]  /*16190*/  MUFU.EX2 R153, R153 ;  /* 0x0000009900997308 */ /* 0x000f220000000800 */
[----:B------:R-:W-:-:S07]  /*161a0*/  FFMA.FTZ R156, R86, R41, -R11 ;  /* 0x00000029569c7223 */ /* 0x000fce000001080b */
[----:B------:R-:W5:Y:S01]  /*161b0*/  MUFU.EX2 R154, R154 ;  /* 0x0000009a009a7308 */ /* 0x000f620000000800 */
[----:B------:R-:W-:-:S07]  /*161c0*/  FFMA.FTZ R157, R25, R41, -R20 ;  /* 0x00000029199d7223 */ /* 0x000fce0000010814 */
[----:B------:R-:W0:Y:S01]  /*161d0*/  MUFU.EX2 R31, R31 ;  /* 0x0000001f001f7308 */ /* 0x000e220000000800 */
[----:B------:R-:W-:Y:S01]  /*161e0*/  FFMA.FTZ R165, R24, R41, -R11 ;  /* 0x0000002918a57223 */ /* 0x000fe2000001080b */
[----:B--2---:R-:W-:-:S06]  /*161f0*/  FFMA.FTZ R4, R13, R4, R152 ;  /* 0x000000040d047223 */ /* 0x004fcc0000010098 */
[----:B------:R-:W2:Y:S01]  /*16200*/  MUFU.EX2 R37, R37 ;  /* 0x0000002500257308 */ /* 0x000ea20000000800 */
[----:B------:R-:W-:Y:S01]  /*16210*/  FFMA.FTZ R35, R78, R41, -R11 ;  /* 0x000000294e237223 */ /* 0x000fe2000001080b */
[----:B-1----:R-:W-:-:S06]  /*16220*/  FFMA.FTZ R24, R5, R12, R32 ;  /* 0x0000000c05187223 */ /* 0x002fcc0000010020 */
[----:B------:R-:W1:Y:S01]  /*16230*/  MUFU.EX2 R155, R155 ;  /* 0x0000009b009b7308 */ /* 0x000e620000000800 */
[----:B------:R-:W-:Y:S01]  /*16240*/  FFMA.FTZ R29, R38, R41, -R20 ;  /* 0x00000029261d7223 */ /* 0x000fe20000010814 */
[----:B---3--:R-:W-:-:S06]  /*16250*/  FADD.FTZ R5, R15, R4 ;  /* 0x000000040f057221 */ /* 0x008fcc0000010000 */
[----:B------:R-:W3:Y:S01]  /*16260*/  MUFU.EX2 R36, R36 ;  /* 0x0000002400247308 */ /* 0x000ee20000000800 */
[----:B------:R-:W-:Y:S01]  /*16270*/  FFMA.FTZ R158, R84, R41, -R11 ;  /* 0x00000029549e7223 */ /* 0x000fe2000001080b */
[----:B----4-:R-:W-:-:S06]  /*16280*/  FADD.FTZ R24, R153, R24 ;  /* 0x0000001899187221 */ /* 0x010fcc0000010000 */
[----:B------:R-:W4:Y:S01]  /*16290*/  MUFU.EX2 R30, R30 ;  /* 0x0000001e001e7308 */ /* 0x000f220000000800 */
[----:B------:R-:W-:Y:S01]  /*162a0*/  FFMA.FTZ R159, R39, R41, -R20 ;  /* 0x00000029279f7223 */ /* 0x000fe20000010814 */
[----:B-----5:R-:W-:-:S06]  /*162b0*/  FADD.FTZ R4, R154, R5 ;  /* 0x000000059a047221 */ /* 0x020fcc0000010000 */
[----:B------:R-:W5:Y:S01]  /*162c0*/  MUFU.EX2 R156, R156 ;  /* 0x0000009c009c7308 */ /* 0x000f620000000800 */
[-CC-:B------:R-:W-:Y:S01]  /*162d0*/  FFMA.FTZ R34, R72, R41.reuse, -R11.reuse ;  /* 0x0000002948227223 */ /* 0x180fe2000001080b */
[----:B------:R-:W-:Y:S01]  /*162e0*/  FFMA.FTZ R175, R28, R41, -R11 ;  /* 0x000000291caf7223 */ /* 0x000fe2000001080b */
[----:B0-----:R-:W-:-:S05]  /*162f0*/  FADD.FTZ R24, R31, R24 ;  /* 0x000000181f187221 */ /* 0x001fca0000010000 */
[----:B------:R-:W0:Y:S01]  /*16300*/  MUFU.EX2 R157, R157 ;  /* 0x0000009d009d7308 */ /* 0x000e220000000800 */
[----:B------:R-:W-:Y:S01]  /*16310*/  FFMA.FTZ R28, R42, R41, -R20 ;  /* 0x000000292a1c7223 */ /* 0x000fe20000010814 */
[----:B--2---:R-:W-:-:S06]  /*16320*/  FADD.FTZ R5, R37, R4 ;  /* 0x0000000425057221 */ /* 0x004fcc0000010000 */
[----:B------:R-:W2:Y:S01]  /*16330*/  MUFU.EX2 R35, R35 ;  /* 0x0000002300237308 */ /* 0x000ea20000000800 */
[----:B------:R-:W-:Y:S01]  /*16340*/  FFMA.FTZ R160, R82, R41, -R11 ;  /* 0x0000002952a07223 */ /* 0x000fe2000001080b */
[----:B-1----:R-:W-:-:S06]  /*16350*/  FADD.FTZ R7, R155, R24 ;  /* 0x000000189b077221 */ /* 0x002fcc0000010000 */
        /* <DEDUP_REMOVED lines=10> */
[----:B------:R-:W-:Y:S01]  /*16400*/  FFMA.FTZ R162, R80, R41, -R11 ;  /* 0x0000002950a27223 */ /* 0x000fe2000001080b */
[----:B0-----:R-:W-:-:S06]  /*16410*/  FADD.FTZ R4, R157, R4 ;  /* 0x000000049d047221 */ /* 0x001fcc0000010000 */
        /* <DEDUP_REMOVED lines=34> */
[----:B0-----:R-:W-:Y:S01]  /*16640*/  FADD.FTZ R7, R14, R7 ;  /* 0x000000070e077221 */ /* 0x001fe20000010000 */
[----:B------:R-:W-:-:S06]  /*16650*/  FFMA.FTZ R172, R59, R41, -R20 ;  /* 0x000000293bac7223 */ /* 0x000fcc0000010814 */
[----:B------:R-:W0:Y:S01]  /*16660*/  MUFU.EX2 R216, R216 ;  /* 0x000000d800d87308 */ /* 0x000e220000000800 */
[----:B--2---:R-:W-:Y:S01]  /*16670*/  FADD.FTZ R4, R232, R5 ;  /* 0x00000005e8047221 */ /* 0x004fe20000010000 */
[----:B------:R-:W-:-:S06]  /*16680*/  FFMA.FTZ R174, R60, R41, -R11 ;  /* 0x000000293cae7223 */ /* 0x000fcc000001080b */
[----:B------:R-:W2:Y:S01]  /*16690*/  MUFU.EX2 R221, R221 ;  /* 0x000000dd00dd7308 */ /* 0x000ea20000000800 */
[----:B-1----:R-:W-:Y:S01]  /*166a0*/  FADD.FTZ R6, R218, R7 ;  /* 0x00000007da067221 */ /* 0x002fe20000010000 */
[----:B------:R-:W-:-:S06]  /*166b0*/  FFMA.FTZ R169, R62, R41, -R20 ;  /* 0x000000293ea97223 */ /* 0x000fcc0000010814 */
[----:B------:R-:W1:Y:S01]  /*166c0*/  MUFU.EX2 R217, R217 ;  /* 0x000000d900d97308 */ /* 0x000e620000000800 */
[----:B---3--:R-:W-:Y:S01]  /*166d0*/  FADD.FTZ R5, R233, R4 ;  /* 0x00000004e9057221 */ /* 0x008fe20000010000 */
[----:B----4-:R-:W-:-:S06]  /*166e0*/  FADD.FTZ R7, R219, R6 ;  /* 0x00000006db077221 */ /* 0x010fcc0000010000 */
[----:B------:R-:W3:Y:S01]  /*166f0*/  MUFU.EX2 R215, R215 ;  /* 0x000000d700d77308 */ /* 0x000ee20000000800 */
[----:B------:R-:W-:-:S07]  /*16700*/  FFMA.FTZ R170, R63, R41, -R20 ;  /* 0x000000293faa7223 */ /* 0x000fce0000010814 */
[----:B------:R-:W4:Y:S01]  /*16710*/  MUFU.EX2 R171, R171 ;  /* 0x000000ab00ab7308 */ /* 0x000f220000000800 */
[----:B-----5:R-:W-:Y:S01]  /*16720*/  FADD.FTZ R4, R220, R5 ;  /* 0x00000005dc047221 */ /* 0x020fe20000010000 */
[----:B------:R-:W-:-:S06]  /*16730*/  FFMA.FTZ R167, R64, R41, -R11 ;  /* 0x0000002940a77223 */ /* 0x000fcc000001080b */
[----:B------:R-:W5:Y:S01]  /*16740*/  MUFU.EX2 R175, R175 ;  /* 0x000000af00af7308 */ /* 0x000f620000000800 */
[----:B0-----:R-:W-:Y:S01]  /*16750*/  FADD.FTZ R6, R216, R7 ;  /* 0x00000007d8067221 */ /* 0x001fe20000010000 */
[----:B------:R-:W-:-:S06]  /*16760*/  FFMA.FTZ R21, R66, R41, -R20 ;  /* 0x0000002942157223 */ /* 0x000fcc0000010814 */
[----:B------:R-:W0:Y:S01]  /*16770*/  MUFU.EX2 R172, R172 ;  /* 0x000000ac00ac7308 */ /* 0x000e220000000800 */
[----:B--2---:R-:W-:Y:S01]  /*16780*/  FADD.FTZ R4, R221, R4 ;  /* 0x00000004dd047221 */ /* 0x004fe20000010000 */
[----:B-1----:R-:W-:-:S06]  /*16790*/  FADD.FTZ R6, R217, R6 ;  /* 0x00000006d9067221 */ /* 0x002fcc0000010000 */
[----:B------:R-:W1:Y:S01]  /*167a0*/  MUFU.EX2 R174, R174 ;  /* 0x000000ae00ae7308 */ /* 0x000e620000000800 */
[----:B------:R-:W-:-:S07]  /*167b0*/  FFMA.FTZ R164, R67, R41, -R20 ;  /* 0x0000002943a47223 */ /* 0x000fce0000010814 */
[----:B------:R-:W2:Y:S01]  /*167c0*/  MUFU.EX2 R169, R169 ;  /* 0x000000a900a97308 */ /* 0x000ea20000000800 */
[----:B---3--:R-:W-:Y:S01]  /*167d0*/  FADD.FTZ R4, R215, R4 ;  /* 0x00000004d7047221 */ /* 0x008fe20000010000 */
[----:B------:R-:W-:-:S06]  /*167e0*/  FFMA.FTZ R166, R68, R41, -R11 ;  /* 0x0000002944a67223 */ /* 0x000fcc000001080b */
[----:B------:R-:W3:Y:S01]  /*167f0*/  MUFU.EX2 R173, R173 ;  /* 0x000000ad00ad7308 */ /* 0x000ee20000000800 */
[----:B----4-:R-:W-:Y:S01]  /*16800*/  FADD.FTZ R5, R171, R6 ;  /* 0x00000006ab057221 */ /* 0x010fe20000010000 */
[----:B------:R-:W-:-:S06]  /*16810*/  FFMA.FTZ R11, R70, R41, -R20 ;  /* 0x00000029460b7223 */ /* 0x000fcc0000010814 */
[----:B------:R-:W4:Y:S01]  /*16820*/  MUFU.EX2 R170, R170 ;  /* 0x000000aa00aa7308 */ /* 0x000f220000000800 */
[----:B-----5:R-:W-:Y:S01]  /*16830*/  FADD.FTZ R7, R175, R4 ;  /* 0x00000004af077221 */ /* 0x020fe20000010000 */
[----:B0-----:R-:W-:-:S06]  /*16840*/  FADD.FTZ R4, R172, R5 ;  /* 0x00000005ac047221 */ /* 0x001fcc0000010000 */
[----:B------:R-:W0:Y:S01]  /*16850*/  MUFU.EX2 R167, R167 ;  /* 0x000000a700a77308 */ /* 0x000e220000000800 */
[----:B------:R-:W-:-:S07]  /*16860*/  FFMA.FTZ R20, R71, R41, -R20 ;  /* 0x0000002947147223 */ /* 0x000fce0000010814 */
[----:B------:R-:W5:Y:S01]  /*16870*/  MUFU.EX2 R21, R21 ;  /* 0x0000001500157308 */ /* 0x000f620000000800 */
[----:B-1----:R-:W-:Y:S01]  /*16880*/  FADD.FTZ R6, R174, R7 ;  /* 0x00000007ae067221 */ /* 0x002fe20000010000 */
[----:B--2---:R-:W-:-:S06]  /*16890*/  FADD.FTZ R5, R169, R4 ;  /* 0x00000004a9057221 */ /* 0x004fcc0000010000 */
[----:B------:R-:W1:Y:S08]  /*168a0*/  MUFU.EX2 R168, R168 ;  /* 0x000000a800a87308 */ /* 0x000e700000000800 */
[----:B------:R-:W2:Y:S01]  /*168b0*/  MUFU.EX2 R164, R164 ;  /* 0x000000a400a47308 */ /* 0x000ea20000000800 */
[----:B---3--:R-:W-:Y:S01]  /*168c0*/  FADD.FTZ R6, R173, R6 ;  /* 0x00000006ad067221 */ /* 0x008fe20000010000 */
[----:B----4-:R-:W-:-:S06]  /*168d0*/  FADD.FTZ R4, R170, R5 ;  /* 0x00000005aa047221 */ /* 0x010fcc0000010000 */
[----:B------:R-:W3:Y:S08]  /*168e0*/  MUFU.EX2 R166, R166 ;  /* 0x000000a600a67308 */ /* 0x000ef00000000800 */
[----:B------:R-:W4:Y:S01]  /*168f0*/  MUFU.EX2 R11, R11 ;  /* 0x0000000b000b7308 */ /* 0x000f220000000800 */
[----:B0-----:R-:W-:Y:S01]  /*16900*/  FADD.FTZ R5, R167, R6 ;  /* 0x00000006a7057221 */ /* 0x001fe20000010000 */
[----:B-----5:R-:W-:-:S06]  /*16910*/  FADD.FTZ R7, R21, R4 ;  /* 0x0000000415077221 */ /* 0x020fcc0000010000 */
[----:B------:R-:W0:Y:S08]  /*16920*/  MUFU.EX2 R165, R165 ;  /* 0x000000a500a57308 */ /* 0x000e300000000800 */
[----:B------:R-:W5:Y:S01]  /*16930*/  MUFU.EX2 R20, R20 ;  /* 0x0000001400147308 */ /* 0x000f620000000800 */
[----:B-1----:R-:W-:Y:S01]  /*16940*/  FADD.FTZ R5, R168, R5 ;  /* 0x00000005a8057221 */ /* 0x002fe20000010000 */
[----:B--2---:R-:W-:-:S03]  /*16950*/  FADD.FTZ R4, R164, R7 ;  /* 0x00000007a4047221 */ /* 0x004fc60000010000 */
[----:B---3--:R-:W-:Y:S01]  /*16960*/  FADD.FTZ R6, R166, R5 ;  /* 0x00000005a6067221 */ /* 0x008fe20000010000 */
[----:B----4-:R-:W-:-:S03]  /*16970*/  FADD.FTZ R5, R11, R4 ;  /* 0x000000040b057221 */ /* 0x010fc60000010000 */
[----:B0-----:R-:W-:Y:S01]  /*16980*/  FADD.FTZ R4, R165, R6 ;  /* 0x00000006a5047221 */ /* 0x001fe20000010000 */
[----:B------:R-:W-:Y:S01]  /*16990*/  STL [R1+0x234], R8 ;  /* 0x0002340801007387 */ /* 0x000fe20000100800 */
[----:B-----5:R-:W-:-:S05]  /*169a0*/  FADD.FTZ R5, R20, R5 ;  /* 0x0000000514057221 */ /* 0x020fca0000010000 */
[----:B------:R0:W-:Y:S04]  /*169b0*/  STL.64 [R1+0x240], R4 ;  /* 0x0002400401007387 */ /* 0x0001e80000100a00 */
[----:B------:R-:W2:Y:S01]  /*169c0*/  LD.E R7, desc[UR40][R22.64+0x260] ;  /* 0x0002602816077980 */ /* 0x000ea2000c101900 */
[----:B------:R-:W-:-:S05]  /*169d0*/  IADD3 R6, P1, R16, 0x260, RZ ;  /* 0x0000026010067810 */ /* 0x000fca0007f3e0ff */
[----:B0-----:R-:W-:Y:S01]  /*169e0*/  IMAD.X R5, RZ, RZ, R17, P1 ;  /* 0x000000ffff057224 */ /* 0x001fe200008e0611 */
[----:B------:R-:W-:Y:S01]  /*169f0*/  LOP3.LUT R4, R6, 0x4, RZ, 0xfc, !PT ;  /* 0x0000000406047812 */ /* 0x000fe200078efcff */
[----:B--2---:R-:W-:-:S05]  /*16a00*/  FMUL.FTZ R7, R13, R7 ;  /* 0x000000070d077220 */ /* 0x004fca0000410000 */
[----:B------:R-:W-:Y:S04]  /*16a10*/  ST.E desc[UR40][R22.64+0x260], R7 ;  /* 0x0002600716007985 */ /* 0x000fe8000c101928 */
[----:B------:R-:W2:Y:S02]  /*16a20*/  LD.E R9, desc[UR40][R4.64] ;  /* 0x0000002804097980 */ /* 0x000ea4000c101900 */
[----:B--2---:R-:W-:-:S05]  /*16a30*/  FMUL.FTZ R9, R13, R9 ;  /* 0x000000090d097220 */ /* 0x004fca0000410000 */
[----:B------:R0:W-:Y:S04]  /*16a40*/  ST.E desc[UR40][R4.64], R9 ;  /* 0x0000000904007985 */ /* 0x0001e8000c101928 */
[----:B------:R-:W0:Y:S04]  /*16a50*/  LD.E R104, desc[UR40][R22.64+0x274] ;  /* 0x0002742816687980 */ /* 0x000e28000c101900 */
[----:B------:R-:W2:Y:S04]  /*16a60*/  LD.E R118, desc[UR40][R22.64+0x2b0] ;  /* 0x0002b02816767980 */ /* 0x000ea8000c101900 */
[----:B------:R-:W3:Y:S04]  /*16a70*/  LD.E R8, desc[UR40][R22.64+0x454] ;  /* 0x0004542816087980 */ /* 0x000ee8000c101900 */
[----:B------:R-:W4:Y:S04]  /*16a80*/  LD.E R102, desc[UR40][R22.64+0x270] ;  /* 0x0002702816667980 */ /* 0x000f28000c101900 */
        /* <DEDUP_REMOVED lines=58> */
[----:B0-----:R-:W-:-:S05]  /*16e30*/  FMUL.FTZ R9, R13, R104 ;  /* 0x000000680d097220 */ /* 0x001fca0000410000 */
[----:B------:R2:W-:Y:S01]  /*16e40*/  ST.E desc[UR40][R22.64+0x274], R9 ;  /* 0x0002740916007985 */ /* 0x0005e2000c101928 */
[C---:B---3--:R-:W-:Y:S01]  /*16e50*/  FMUL.FTZ R45, R13.reuse, R8 ;  /* 0x000000080d2d7220 */ /* 0x048fe20000410000 */
[C---:B----4-:R-:W-:Y:S01]  /*16e60*/  FMUL.FTZ R7, R13.reuse, R102 ;  /* 0x000000660d077220 */ /* 0x050fe20000410000 */
[C---:B--2---:R-:W-:Y:S01]  /*16e70*/  FMUL.FTZ R9, R13.reuse, R118 ;  /* 0x000000760d097220 */ /* 0x044fe20000410000 */
[C---:B-----5:R-:W-:Y:S01]  /*16e80*/  FMUL.FTZ R25, R13.reuse, R106 ;  /* 0x0000006a0d197220 */ /* 0x060fe20000410000 */
[----:B------:R-:W-:-:S03]  /*16e90*/  FMUL.FTZ R27, R13, R108 ;  /* 0x0000006c0d1b7220 */ /* 0x000fc60000410000 */
[----:B------:R0:W-:Y:S01]  /*16ea0*/  ST.E desc[UR40][R22.64+0x2b0], R9 ;  /* 0x0002b00916007985 */ /* 0x0001e2000c101928 */
[C---:B------:R-:W-:Y:S01]  /*16eb0*/  FMUL.FTZ R39, R13.reuse, R110 ;  /* 0x0000006e0d277220 */ /* 0x040fe20000410000 */
[C---:B------:R-:W-:Y:S01]  /*16ec0*/  FMUL.FTZ R41, R13.reuse, R112 ;  /* 0x000000700d297220 */ /* 0x040fe20000410000 */
[C---:B------:R-:W-:Y:S01]  /*16ed0*/  FMUL.FTZ R43, R13.reuse, R114 ;  /* 0x000000720d2b7220 */ /* 0x040fe20000410000 */
[----:B------:R1:W-:Y:S01]  /*16ee0*/  ST.E desc[UR40][R22.64+0x454], R45 ;  /* 0x0004542d16007985 */ /* 0x0003e2000c101928 */
[----:B0-----:R-:W-:-:S03]  /*16ef0*/  FMUL.FTZ R9, R13, R138 ;  /* 0x0000008a0d097220 */ /* 0x001fc60000410000 */
[----:B------:R0:W-:Y:S04]  /*16f00*/  ST.E desc[UR40][R22.64+0x270], R7 ;  /* 0x0002700716007985 */ /* 0x0001e8000c101928 */
[----:B------:R2:W-:Y:S04]  /*16f10*/  ST.E desc[UR40][R22.64+0x280], R25 ;  /* 0x0002801916007985 */ /* 0x0005e8000c101928 */
[----:B------:R3:W-:Y:S01]  /*16f20*/  ST.E desc[UR40][R22.64+0x284], R27 ;  /* 0x0002841b16007985 */ /* 0x0007e2000c101928 */
[C---:B-1----:R-:W-:Y:S01]  /*16f30*/  FMUL.FTZ R45, R13.reuse, R120 ;  /* 0x000000780d2d7220 */ /* 0x042fe20000410000 */
[----:B------:R-:W-:-:S02]  /*16f40*/  FMUL.FTZ R47, R13, R122 ;  /* 0x0000007a0d2f7220 */ /* 0x000fc40000410000 */
[----:B------:R1:W-:Y:S01]  /*16f50*/  ST.E desc[UR40][R22.64+0x290], R39 ;  /* 0x0002902716007985 */ /* 0x0003e2000c101928 */
[C---:B0-----:R-:W-:Y:S01]  /*16f60*/  FMUL.FTZ R7, R13.reuse, R116 ;  /* 0x000000740d077220 */ /* 0x041fe20000410000 */
[C---:B------:R-:W-:Y:S02]  /*16f70*/  FMUL.FTZ R49, R13.reuse, R124 ;  /* 0x0000007c0d317220 */ /* 0x040fe40000410000 */
[----:B------:R0:W-:Y:S01]  /*16f80*/  ST.E desc[UR40][R22.64+0x294], R41 ;  /* 0x0002942916007985 */ /* 0x0001e2000c101928 */
[----:B--2---:R-:W-:-:S03]  /*16f90*/  FMUL.FTZ R25, R13, R126 ;  /* 0x0000007e0d197220 */ /* 0x004fc60000410000 */
[----:B------:R2:W-:Y:S01]  /*16fa0*/  ST.E desc[UR40][R22.64+0x2a0], R43 ;  /* 0x0002a02b16007985 */ /* 0x0005e2000c101928 */
[----:B---3--:R-:W-:-:S03]  /*16fb0*/  FMUL.FTZ R27, R13, R128 ;  /* 0x000000800d1b7220 */ /* 0x008fc60000410000 */
[----:B------:R3:W-:Y:S01]  /*16fc0*/  ST.E desc[UR40][R22.64+0x300], R9 ;  /* 0x0003000916007985 */ /* 0x0007e2000c101928 */
[C---:B-1----:R-:W-:Y:S01]  /*16fd0*/  FMUL.FTZ R39, R13.reuse, R130 ;  /* 0x000000820d277220 */ /* 0x042fe20000410000 */
[C---:B0-----:R-:W-:Y:S01]  /*16fe0*/  FMUL.FTZ R41, R13.reuse, R132 ;  /* 0x000000840d297220 */ /* 0x041fe20000410000 */
[C---:B--2---:R-:W-:Y:S01]  /*16ff0*/  FMUL.FTZ R43, R13.reuse, R134 ;  /* 0x000000860d2b7220 */ /* 0x044fe20000410000 */
[----:B------:R0:W-:Y:S01]  /*17000*/  ST.E desc[UR40][R22.64+0x2a4], R7 ;  /* 0x0002a40716007985 */ /* 0x0001e2000c101928 */
[----:B---3--:R-:W-:-:S03]  /*17010*/  FMUL.FTZ R9, R13, R98 ;  /* 0x000000620d097220 */ /* 0x008fc60000410000 */
        /* <DEDUP_REMOVED lines=13> */
[C---:B-1----:R-:W-:Y:S01]  /*170f0*/  FMUL.FTZ R27, R13.reuse, R148 ;  /* 0x000000940d1b7220 */ /* 0x042fe20000410000 */
[C---:B--2---:R-:W-:Y:S02]  /*17100*/  FMUL.FTZ R39, R13.reuse, R150 ;  /* 0x000000960d277220 */ /* 0x044fe40000410000 */
[----:B------:R1:W-:Y:S01]  /*17110*/  ST.E desc[UR40][R22.64+0x350], R9 ;  /* 0x0003500916007985 */ /* 0x0003e2000c101928 */
[C---:B---3--:R-:W-:Y:S01]  /*17120*/  FMUL.FTZ R41, R13.reuse, R96 ;  /* 0x000000600d297220 */ /* 0x048fe20000410000 */
[C---:B0-----:R-:W-:Y:S02]  /*17130*/  FMUL.FTZ R43, R13.reuse, R94 ;  /* 0x0000005e0d2b7220 */ /* 0x041fe40000410000 */
[----:B------:R0:W-:Y:S01]  /*17140*/  ST.E desc[UR40][R22.64+0x2f4], R7 ;  /* 0x0002f40716007985 */ /* 0x0001e2000c101928 */
[----:B-1----:R-:W-:-:S03]  /*17150*/  FMUL.FTZ R9, R13, R72 ;  /* 0x000000480d097220 */ /* 0x002fc60000410000 */
[----:B------:R1:W-:Y:S04]  /*17160*/  ST.E desc[UR40][R22.64+0x304], R45 ;  /* 0x0003042d16007985 */ /* 0x0003e8000c101928 */
[----:B------:R2:W-:Y:S01]  /*17170*/  ST.E desc[UR40][R22.64+0x310], R47 ;  /* 0x0003102f16007985 */ /* 0x0005e2000c101928 */
[----:B0-----:R-:W-:-:S03]  /*17180*/  FMUL.FTZ R7, R13, R100 ;  /* 0x000000640d077220 */ /* 0x001fc60000410000 */
[----:B------:R0:W-:Y:S04]  /*17190*/  ST.E desc[UR40][R22.64+0x314], R49 ;  /* 0x0003143116007985 */ /* 0x0001e8000c101928 */
[----:B------:R3:W-:Y:S01]  /*171a0*/  ST.E desc[UR40][R22.64+0x320], R25 ;  /* 0x0003201916007985 */ /* 0x0007e2000c101928 */
[----:B-1----:R-:W-:-:S03]  /*171b0*/  FMUL.FTZ R45, R13, R92 ;  /* 0x0000005c0d2d7220 */ /* 0x002fc60000410000 */
[----:B------:R1:W-:Y:S01]  /*171c0*/  ST.E desc[UR40][R22.64+0x324], R27 ;  /* 0x0003241b16007985 */ /* 0x0003e2000c101928 */
[----:B--2---:R-:W-:-:S03]  /*171d0*/  FMUL.FTZ R47, R13, R86 ;  /* 0x000000560d2f7220 */ /* 0x004fc60000410000 */
[----:B------:R2:W-:Y:S01]  /*171e0*/  ST.E desc[UR40][R22.64+0x330], R39 ;  /* 0x0003302716007985 */ /* 0x0005e2000c101928 */
[----:B0-----:R-:W-:-:S03]  /*171f0*/  FMUL.FTZ R49, R13, R84 ;  /* 0x000000540d317220 */ /* 0x001fc60000410000 */
[----:B------:R0:W-:Y:S01]  /*17200*/  ST.E desc[UR40][R22.64+0x354], R41 ;  /* 0x0003542916007985 */ /* 0x0001e2000c101928 */
[----:B---3--:R-:W-:-:S03]  /*17210*/  FMUL.FTZ R25, R13, R90 ;  /* 0x0000005a0d197220 */ /* 0x008fc60000410000 */
[----:B------:R3:W-:Y:S01]  /*17220*/  ST.E desc[UR40][R22.64+0x360], R43 ;  /* 0x0003602b16007985 */ /* 0x0007e2000c101928 */
[C---:B-1----:R-:W-:Y:S01]  /*17230*/  FMUL.FTZ R27, R13.reuse, R82 ;  /* 0x000000520d1b7220 */ /* 0x042fe20000410000 */
[C---:B--2---:R-:W-:Y:S02]  /*17240*/  FMUL.FTZ R39, R13.reuse, R88 ;  /* 0x000000580d277220 */ /* 0x044fe40000410000 */
[----:B------:R1:W-:Y:S01]  /*17250*/  ST.E desc[UR40][R22.64+0x3a0], R9 ;  /* 0x0003a00916007985 */ /* 0x0003e2000c101928 */
[C---:B0-----:R-:W-:Y:S01]  /*17260*/  FMUL.FTZ R41, R13.reuse, R78 ;  /* 0x0000004e0d297220 */ /* 0x041fe20000410000 */
[C---:B---3--:R-:W-:Y:S02]  /*17270*/  FMUL.FTZ R43, R13.reuse, R76 ;  /* 0x0000004c0d2b7220 */ /* 0x048fe40000410000 */
        /* <DEDUP_REMOVED lines=22> */
[----:B------:R1:W-:Y:S01]  /*173e0*/  ST.E desc[UR40][R22.64+0x3b4], R45 ;  /* 0x0003b42d16007985 */ /* 0x0003e2000c101928 */
[C---:B------:R-:W-:Y:S01]  /*173f0*/  FMUL.FTZ R51, R13.reuse, R51 ;  /* 0x000000330d337220 */ /* 0x040fe20000410000 */
[C---:B------:R-:W-:Y:S02]  /*17400*/  FMUL.FTZ R53, R13.reuse, R53 ;  /* 0x000000350d357220 */ /* 0x040fe40000410000 */
[----:B------:R2:W-:Y:S01]  /*17410*/  ST.E desc[UR40][R22.64+0x3c0], R25 ;  /* 0x0003c01916007985 */ /* 0x0005e2000c101928 */
[----:B------:R-:W-:Y:S01]  /*17420*/  LOP3.LUT R8, R6, 0x8, RZ, 0xfc, !PT ;  /* 0x0000000806087812 */ /* 0x000fe200078efcff */
[C---:B0-----:R-:W-:Y:S02]  /*17430*/  FMUL.FTZ R7, R13.reuse, R60 ;  /* 0x0000003c0d077220 */ /* 0x041fe40000410000 */
        /* <DEDUP_REMOVED lines=14> */
[C---:B---3--:R-:W-:Y:S01]  /*17520*/  FMUL.FTZ R43, R13.reuse, R26 ;  /* 0x0000001a0d2b7220 */ /* 0x048fe20000410000 */
[----:B------:R-:W-:Y:S01]  /*17530*/  FMUL.FTZ R13, R13, R38 ;  /* 0x000000260d0d7220 */ /* 0x000fe20000410000 */
[--C-:B-1----:R-:W-:Y:S01]  /*17540*/  IMAD.MOV.U32 R9, RZ, RZ, R5.reuse ;  /* 0x000000ffff097224 */ /* 0x102fe200078e0005 */
[----:B------:R-:W-:Y:S04]  /*17550*/  ST.E desc[UR40][R22.64+0x334], R51 ;  /* 0x0003343316007985 */ /* 0x000fe8000c101928 */
[----:B------:R-:W-:Y:S04]  /*17560*/  ST.E desc[UR40][R22.64+0x340], R53 ;  /* 0x0003403516007985 */ /* 0x000fe8000c101928 */
[----:B------:R0:W-:Y:S04]  /*17570*/  ST.E desc[UR40][R22.64+0x3e4], R7 ;  /* 0x0003e40716007985 */ /* 0x0001e8000c101928 */
[----:B------:R-:W-:Y:S04]  /*17580*/  ST.E desc[UR40][R22.64+0x404], R45 ;  /* 0x0004042d16007985 */ /* 0x000fe8000c101928 */
[----:B------:R1:W-:Y:S04]  /*17590*/  ST.E desc[UR40][R22.64+0x410], R25 ;  /* 0x0004101916007985 */ /* 0x0003e8000c101928 */
[----:B------:R2:W-:Y:S04]  /*175a0*/  ST.E desc[UR40][R22.64+0x414], R27 ;  /* 0x0004141b16007985 */ /* 0x0005e8000c101928 */
[----:B------:R-:W-:Y:S04]  /*175b0*/  ST.E desc[UR40][R22.64+0x420], R39 ;  /* 0x0004202716007985 */ /* 0x000fe8000c101928 */
[----:B------:R-:W-:Y:S04]  /*175c0*/  ST.E desc[UR40][R22.64+0x424], R47 ;  /* 0x0004242f16007985 */ /* 0x000fe8000c101928 */
[----:B------:R3:W-:Y:S04]  /*175d0*/  ST.E desc[UR40][R22.64+0x430], R49 ;  /* 0x0004303116007985 */ /* 0x0007e8000c101928 */
        /* <DEDUP_REMOVED lines=69> */
[----:B-----5:R-:W5:Y:S04]  /*17a30*/  LD.E R43, desc[UR40][R22.64+0x438] ;  /* 0x00043828162b7980 */ /* 0x020f68000c101900 */
[----:B------:R-:W5:Y:S04]  /*17a40*/  LD.E R39, desc[UR40][R22.64+0x43c] ;  /* 0x00043c2816277980 */ /* 0x000f68000c101900 */
[----:B------:R-:W5:Y:S04]  /*17a50*/  LD.E R13, desc[UR40][R22.64+0x448] ;  /* 0x00044828160d7980 */ /* 0x000f68000c101900 */
[----:B0-----:R-:W5:Y:S04]  /*17a60*/  LD.E R25, desc[UR40][R22.64+0x44c] ;  /* 0x00044c2816197980 */ /* 0x001f68000c101900 */
[----:B--2---:R-:W2:Y:S01]  /*17a70*/  LD.E R27, desc[UR40][R22.64+0x458] ;  /* 0x00045828161b7980 */ /* 0x004ea2000c101900 */
[----:B-1----:R-:W-:Y:S01]  /*17a80*/  SHF.R.U32.HI R102, RZ, 0x7, R102 ;  /* 0x00000007ff667819 */ /* 0x002fe20000011666 */
[C---:B------:R-:W-:Y:S01]  /*17a90*/  FMUL.FTZ R105, R12.reuse, R105 ;  /* 0x000000690c697220 */ /* 0x040fe20000410000 */
[C---:B------:R-:W-:Y:S01]  /*17aa0*/  FMUL.FTZ R51, R12.reuse, R51 ;  /* 0x000000330c337220 */ /* 0x040fe20000410000 */
[----:B------:R-:W-:-:S03]  /*17ab0*/  FMUL.FTZ R26, R12, R26 ;  /* 0x0000001a0c1a7220 */ /* 0x000fc60000410000 */
[----:B------:R-:W-:Y:S01]  /*17ac0*/  ST.E desc[UR40][R22.64+0x278], R105 ;  /* 0x0002786916007985 */ /* 0x000fe2000c101928 */
[----:B------:R-:W-:-:S03]  /*17ad0*/  FMUL.FTZ R107, R12, R107 ;  /* 0x0000006b0c6b7220 */ /* 0x000fc60000410000 */
[----:B------:R-:W-:Y:S01]  /*17ae0*/  ST.E desc[UR40][R22.64+0x3f8], R51 ;  /* 0x0003f83316007985 */ /* 0x000fe2000c101928 */
[----:B------:R-:W-:-:S03]  /*17af0*/  FMUL.FTZ R109, R12, R109 ;  /* 0x0000006d0c6d7220 */ /* 0x000fc60000410000 */
[----:B------:R0:W-:Y:S01]  /*17b00*/  ST.E desc[UR40][R22.64+0x45c], R26 ;  /* 0x00045c1a16007985 */ /* 0x0001e2000c101928 */
[C---:B------:R-:W-:Y:S01]  /*17b10*/  FMUL.FTZ R111, R12.reuse, R111 ;  /* 0x0000006f0c6f7220 */ /* 0x040fe20000410000 */
[C---:B------:R-:W-:Y:S01]  /*17b20*/  FMUL.FTZ R113, R12.reuse, R113 ;  /* 0x000000710c717220 */ /* 0x040fe20000410000 */
[----:B------:R-:W-:Y:S01]  /*17b30*/  FMUL.FTZ R115, R12, R115 ;  /* 0x000000730c737220 */ /* 0x000fe20000410000 */
[----:B0-----:R-:W-:Y:S02]  /*17b40*/  VIADD R26, R102, 0x8 ;  /* 0x00000008661a7836 */ /* 0x001fe40000000000 */
        /* <DEDUP_REMOVED lines=115> */
[----:B------:R-:W5:Y:S04]  /*18280*/  LD.E R24, desc[UR40][R2.64] ;  /* 0x0000002802187980 */ /* 0x000f68000c101900 */
[----:B------:R-:W5:Y:S04]  /*18290*/  LD.E.64 R12, desc[UR40][R22.64+0xa8] ;  /* 0x0000a828160c7980 */ /* 0x000f68000c101b00 */
        /* <DEDUP_REMOVED lines=9> */
[----:B------:R-:W4:Y:S04]  /*18330*/  LD.E R47, desc[UR40][R22.64+0x278] ;  /* 0x00027828162f7980 */ /* 0x000f28000c101900 */
[----:B0-----:R-:W4:Y:S04]  /*18340*/  LD.E R41, desc[UR40][R22.64+0x27c] ;  /* 0x00027c2816297980 */ /* 0x001f28000c101900 */
        /* <DEDUP_REMOVED lines=87> */
[----:B0-----:R-:W5:Y:S04]  /*188c0*/  LD.E R27, desc[UR40][R22.64+0x2b8] ;  /* 0x0002b828161b7980 */ /* 0x001f68000c101900 */
        /* <DEDUP_REMOVED lines=8> */
[----:B--2---:R-:W2:Y:S04]  /*18950*/  LD.E R55, desc[UR40][R22.64+0x300] ;  /* 0x0003002816377980 */ /* 0x004ea8000c101900 */
[----:B----4-:R-:W4:Y:S04]  /*18960*/  LD.E R57, desc[UR40][R22.64+0x308] ;  /* 0x0003082816397980 */ /* 0x010f28000c101900 */
[----:B------:R-:W4:Y:S04]  /*18970*/  LD.E R59, desc[UR40][R22.64+0x310] ;  /* 0x00031028163b7980 */ /* 0x000f28000c101900 */
        /* <DEDUP_REMOVED lines=145> */
[----:B0-----:R-:W3:Y:S01]  /*19290*/  LDL R25, [R1+0x88] ;  /* 0x0000880001197983 */ /* 0x001ee20000100800 */
[----:B------:R-:W-:-:S02]  /*192a0*/  IMAD R12, R24, 0xc00, R12 ;  /* 0x00000c00180c7824 */ /* 0x000fc400078e020c */
[----:B-1----:R-:W-:Y:S01]  /*192b0*/  IMAD.MOV.U32 R27, RZ, RZ, R13 ;  /* 0x000000ffff1b7224 */ /* 0x002fe200078e000d */
[----:B------:R-:W-:Y:S01]  /*192c0*/  F2FP.F16.F32.PACK_AB R154, R37, R154 ;  /* 0x0000009a259a723e */ /* 0x000fe200000000ff */
[----:B------:R-:W-:Y:S01]  /*192d0*/  VIADD R24, R12, 0x80 ;  /* 0x000000800c187836 */ /* 0x000fe20000000000 */
[----:B------:R-:W-:Y:S01]  /*192e0*/  F2FP.F16.F32.PACK_AB R156, R156, R36 ;  /* 0x000000249c9c723e */ /* 0x000fe200000000ff */
[----:B------:R-:W-:Y:S01]  /*192f0*/  VIADD R26, R12, 0x100 ;  /* 0x000001000c1a7836 */ /* 0x000fe20000000000 */
[----:B------:R-:W-:Y:S01]  /*19300*/  R2UR UR15, R27 ;  /* 0x000000001b0f72ca */ /* 0x000fe200000e0000 */
[----:B------:R-:W3:Y:S01]  /*19310*/  LD.E R36, desc[UR40][R22.64+0x290] ;  /* 0x0002902816247980 */ /* 0x000ee2000c101900 */
        /* <DEDUP_REMOVED lines=14> */
[----:B------:R-:W3:Y:S04]  /*19400*/  LD.E R29, desc[UR40][R22.64+0x274] ;  /* 0x00027428161d7980 */ /* 0x000ee8000c101900 */
[----:B------:R-:W3:Y:S04]  /*19410*/  LD.E R28, desc[UR40][R22.64+0x270] ;  /* 0x00027028161c7980 */ /* 0x000ee8000c101900 */
[----:B------:R-:W3:Y:S04]  /*19420*/  LD.E R30, desc[UR40][R22.64+0x278] ;  /* 0x00027828161e7980 */ /* 0x000ee8000c101900 */
[----:B------:R-:W3:Y:S04]  /*19430*/  LD.E R32, desc[UR40][R22.64+0x280] ;  /* 0x0002802816207980 */ /* 0x000ee8000c101900 */
[----:B------:R-:W3:Y:S04]  /*19440*/  LD.E R34, desc[UR40][R22.64+0x288] ;  /* 0x0002882816227980 */ /* 0x000ee8000c101900 */
[----:B------:R-:W3:Y:S04]  /*19450*/  LD.E R37, desc[UR40][R22.64+0x294] ;  /* 0x0002942816257980 */ /* 0x000ee8000c101900 */
        /* <DEDUP_REMOVED lines=17> */
[----:B--2---:R-:W5:Y:S04]  /*19570*/  LD.E R55, desc[UR40][R22.64+0x2dc] ;  /* 0x0002dc2816377980 */ /* 0x004f68000c101900 */
[----:B------:R-:W5:Y:S04]  /*19580*/  LD.E R56, desc[UR40][R22.64+0x2e0] ;  /* 0x0002e02816387980 */ /* 0x000f68000c101900 */
[----:B----4-:R-:W5:Y:S04]  /*19590*/  LD.E R57, desc[UR40][R22.64+0x2e4] ;  /* 0x0002e42816397980 */ /* 0x010f68000c101900 */
[----:B------:R-:W5:Y:S04]  /*195a0*/  LD.E R58, desc[UR40][R22.64+0x2e8] ;  /* 0x0002e828163a7980 */ /* 0x000f68000c101900 */
[----:B------:R-:W5:Y:S04]  /*195b0*/  LD.E R59, desc[UR40][R22.64+0x2ec] ;  /* 0x0002ec28163b7980 */ /* 0x000f68000c101900 */
[----:B------:R-:W5:Y:S04]  /*195c0*/  LD.E R60, desc[UR40][R22.64+0x2f0] ;  /* 0x0002f028163c7980 */ /* 0x000f68000c101900 */
[----:B---3--:R-:W5:Y:S04]  /*195d0*/  LD.E R61, desc[UR40][R22.64+0x2f4] ;  /* 0x0002f428163d7980 */ /* 0x008f68000c101900 */
        /* <DEDUP_REMOVED lines=38> */
[----:B------:R-:W-:Y:S01]  /*19840*/  ISETP.NE.U32.AND P1, PT, R25, RZ, PT ;  /* 0x000000ff1900720c */ /* 0x000fe20003f25070 */
[----:B------:R-:W-:-:S02]  /*19850*/  IMAD.MOV.U32 R25, RZ, RZ, R13 ;  /* 0x000000ffff197224 */ /* 0x000fc400078e000d */
[----:B------:R-:W5:Y:S03]  /*19860*/  LD.E R100, desc[UR40][R22.64+0x390] ;  /* 0x0003902816647980 */ /* 0x000f66000c101900 */
        /* <DEDUP_REMOVED lines=55> */
[----:B------:R-:W-:-:S02]  /*19be0*/  R2UR UR6, R12 ;  /* 0x000000000c0672ca */ /* 0x000fc400000e0000 */
[----:B------:R-:W-:Y:S02]  /*19bf0*/  R2UR UR7, R13 ;  /* 0x000000000d0772ca */ /* 0x000fe400000e0000 */
[----:B------:R-:W-:Y:S01]  /*19c00*/  F2FP.F16.F32.PACK_AB R152, R15, R152 ;  /* 0x000000980f98723e */ /* 0x000fe200000000ff */
[----:B------:R-:W-:-:S03]  /*19c10*/  VOTEU.ANY UP0, P1 ;  /* 0x00000000003f7886 */ /* 0x000fc60000800100 */
[----:B-----5:R-:W-:-:S07]  /*19c20*/  WARPGROUP.ARRIVE ;  /* 0x00000000000079c5 */ /* 0x020fce0000000000 */
        /* <DEDUP_REMOVED lines=815> */
[----:B------:R-:W4:Y:S04]  /*1cf20*/  LD.E R11, desc[UR40][R22.64+0x260] ;  /* 0x00026028160b7980 */ /* 0x000f28000c101900 */
[----:B----4-:R4:W-:Y:S04]  /*1cf30*/  ST.E desc[UR40][R22.64+0x260], R11 ;  /* 0x0002600b16007985 */ /* 0x0109e8000c101928 */
[----:B------:R-:W5:Y:S04]  /*1cf40*/  LD.E R13, desc[UR40][R4.64] ;  /* 0x00000028040d7980 */ /* 0x000f68000c101900 */
[----:B-----5:R5:W-:Y:S04]  /*1cf50*/  ST.E desc[UR40][R4.64], R13 ;  /* 0x0000000d04007985 */ /* 0x020be8000c101928 */
[----:B------:R-:W2:Y:S04]  /*1cf60*/  LD.E R15, desc[UR40][R8.64] ;  /* 0x00000028080f7980 */ /* 0x000ea8000c101900 */
[----:B--2---:R2:W-:Y:S04]  /*1cf70*/  ST.E desc[UR40][R8.64], R15 ;  /* 0x0000000f08007985 */ /* 0x0045e8000c101928 */
[----:B------:R-:W3:Y:S04]  /*1cf80*/  LD.E R21, desc[UR40][R6.64] ;  /* 0x0000002806157980 */ /* 0x000ee8000c101900 */
[----:B---3--:R3:W-:Y:S04]  /*1cf90*/  ST.E desc[UR40][R6.64], R21 ;  /* 0x0000001506007985 */ /* 0x0087e8000c101928 */
[----:B0-----:R-:W3:Y:S04]  /*1cfa0*/  LD.E R25, desc[UR40][R22.64+0x270] ;  /* 0x0002702816197980 */ /* 0x001ee8000c101900 */
[----:B-1----:R-:W3:Y:S04]  /*1cfb0*/  LD.E R27, desc[UR40][R22.64+0x274] ;  /* 0x00027428161b7980 */ /* 0x002ee8000c101900 */
[----:B------:R-:W3:Y:S04]  /*1cfc0*/  LD.E R29, desc[UR40][R22.64+0x278] ;  /* 0x00027828161d7980 */ /* 0x000ee8000c101900 */
[----:B------:R-:W3:Y:S04]  /*1cfd0*/  LD.E R31, desc[UR40][R22.64+0x27c] ;  /* 0x00027c28161f7980 */ /* 0x000ee8000c101900 */
[----:B----4-:R-:W4:Y:S04]  /*1cfe0*/  LD.E R11, desc[UR40][R22.64+0x280] ;  /* 0x00028028160b7980 */ /* 0x010f28000c101900 */
[----:B------:R-:W4:Y:S04]  /*1cff0*/  LD.E R33, desc[UR40][R22.64+0x284] ;  /* 0x0002842816217980 */ /* 0x000f28000c101900 */
[----:B-----5:R-:W5:Y:S04]  /*1d000*/  LD.E R5, desc[UR40][R22.64+0x288] ;  /* 0x0002882816057980 */ /* 0x020f68000c101900 */
        /* <DEDUP_REMOVED lines=121> */
[----:B----4-:R0:W-:Y:S04]  /*1d7a0*/  ST.E desc[UR40][R22.64+0x280], R11 ;  /* 0x0002800b16007985 */ /* 0x0101e8000c101928 */
[----:B------:R0:W-:Y:S04]  /*1d7b0*/  ST.E desc[UR40][R22.64+0x284], R33 ;  /* 0x0002842116007985 */ /* 0x0001e8000c101928 */
[----:B-----5:R0:W-:Y:S04]  /*1d7c0*/  ST.E desc[UR40][R22.64+0x288], R5 ;  /* 0x0002880516007985 */ /* 0x0201e8000c101928 */
        /* <DEDUP_REMOVED lines=125> */
.L_x_12163:
[----:B------:R-:W-:Y:S05]  /*1dfa0*/  BSYNC B0 ;  /* 0x0000000000007941 */ /* 0x000fea0003800000 */
.L_x_12162:
[C---:B------:R-:W-:Y:S01]  /*1dfb0*/  ISETP.GT.AND P1, PT, R10.reuse, UR45, PT ;  /* 0x0000002d0a007c0c */ /* 0x040fe2000bf24270 */
[----:B------:R-:W-:-:S12]  /*1dfc0*/  VIADD R10, R10, 0xffffffff ;  /* 0xffffffff0a0a7836 */ /* 0x000fd80000000000 */
[----:B------:R-:W-:Y:S05]  /*1dfd0*/  @P1 BRA `(.L_x_12164) ;  /* 0xffffff5400281947 */ /* 0x000fea000383ffff */
.L_x_12137:
[----:B01----:R-:W0:Y:S01]  /*1dfe0*/  S2R R0, SR_TID.X ;  /* 0x0000000000007919 */ /* 0x003e220000002100 */
[----:B------:R-:W-:Y:S05]  /*1dff0*/  WARPSYNC.ALL ;  /* 0x0000000000007948 */ /* 0x000fea0003800000 */
[----:B0-----:R-:W-:-:S04]  /*1e000*/  SHF.R.U32.HI R0, RZ, 0x7, R0 ;  /* 0x00000007ff007819 */ /* 0x001fc80000011600 */
[----:B------:R-:W-:Y:S01]  /*1e010*/  IADD3 R145, -R0, 0xb, RZ ;  /* 0x0000000b00917810 */ /* 0x000fe20007ffe1ff */
[----:B------:R-:W2:Y:S04]  /*1e020*/  LDL R5, [R1+0x240] ;  /* 0x0002400001057983 */ /* 0x000ea80000100800 */
        /* <DEDUP_REMOVED lines=64> */
[----:B------:R-:W5:Y:S04]  /*1e430*/  LDL R138, [R1+0x21c] ;  /* 0x00021c00018a7983 */ /* 0x000f680000100800 */
[----:B--2---:R-:W0:Y:S02]  /*1e440*/  SHFL.BFLY PT, R0, R5, 0x2, 0x1f ;  /* 0x0c401f0005007f89 */ /* 0x004e2400000e0000 */
[----:B0-----:R-:W-:-:S05]  /*1e450*/  FADD.FTZ R0, R5, R0 ;  /* 0x0000000005007221 */ /* 0x001fca0000010000 */
[----:B------:R-:W0:Y:S02]  /*1e460*/  SHFL.BFLY PT, R3, R0, 0x1, 0x1f ;  /* 0x0c201f0000037f89 */ /* 0x000e2400000e0000 */
[----:B0-----:R-:W-:-:S05]  /*1e470*/  FADD.FTZ R2, R0, R3 ;  /* 0x0000000300027221 */ /* 0x001fca0000010000 */
[----:B------:R-:W-:Y:S04]  /*1e480*/  STL [R1+0x240], R2 ;  /* 0x0002400201007387 */ /* 0x000fe80000100800 */
[----:B------:R-:W2:Y:S04]  /*1e490*/  LDL R143, [R1+0x240] ;  /* 0x00024000018f7983 */ /* 0x000ea80000100800 */
[----:B---3--:R-:W0:Y:S02]  /*1e4a0*/  SHFL.BFLY PT, R3, R6, 0x2, 0x1f ;  /* 0x0c401f0006037f89 */ /* 0x008e2400000e0000 */
[----:B0-----:R-:W-:Y:S01]  /*1e4b0*/  FADD.FTZ R3, R3, R6 ;  /* 0x0000000603037221 */ /* 0x001fe20000010000 */
[----:B----4-:R-:W-:Y:S01]  /*1e4c0*/  VIADD R0, R4, 0x1 ;  /* 0x0000000104007836 */ /* 0x010fe20000000000 */
[----:B------:R-:W3:Y:S04]  /*1e4d0*/  LDL.64 R6, [R1+0x428] ;  /* 0x0004280001067983 */ /* 0x000ee80000100a00 */
[----:B------:R-:W0:Y:S01]  /*1e4e0*/  SHFL.BFLY PT, R140, R3, 0x1, 0x1f ;  /* 0x0c201f00038c7f89 */ /* 0x000e2200000e0000 */
[----:B------:R-:W-:-:S03]  /*1e4f0*/  ISETP.NE.AND P2, PT, R0, 0x2, PT ;  /* 0x000000020000780c */ /* 0x000fc60003f45270 */
[----:B------:R-:W4:Y:S10]  /*1e500*/  LDL.64 R4, [R1+0x448] ;  /* 0x0004480001047983 */ /* 0x000f340000100a00 */
[----:B------:R-:W4:Y:S01]  /*1e510*/  @!P2 LDL R137, [R1+0x214] ;  /* 0x000214000189a983 */ /* 0x000f220000100800 */
[----:B0-----:R-:W-:-:S03]  /*1e520*/  FADD.FTZ R140, R3, R140 ;  /* 0x0000008c038c7221 */ /* 0x001fc60000010000 */
[----:B------:R-:W3:Y:S01]  /*1e530*/  LDL.64 R2, [R1+0x290] ;  /* 0x0002900001027983 */ /* 0x000ee20000100a00 */
[----:B------:R0:W-:Y:S08]  /*1e540*/  BAR.ARV R145, 0x100 ;  /* 0x000400910000751d */ /* 0x0001f00000002000 */
[----:B------:R-:W-:Y:S06]  /*1e550*/  BAR.ARV 0x8, 0x180 ;  /* 0x0206000000007b1d */ /* 0x000fec0000002000 */
[----:B------:R-:W-:-:S13]  /*1e560*/  FSETP.NE.FTZ.AND P1, PT, R140, RZ, PT ;  /* 0x000000ff8c00720b */ /* 0x000fda0003f35000 */
[----:B------:R-:W4:Y:S04]  /*1e570*/  @P1 LDL R142, [R1+0x250] ;  /* 0x00025000018e1983 */ /* 0x000f280000100800 */
[----:B------:R-:W4:Y:S01]  /*1e580*/  @P1 LDL R141, [R1+0x234] ;  /* 0x00023400018d1983 */ /* 0x000f220000100800 */
[----:B--2---:R-:W-:-:S13]  /*1e590*/  FSETP.NE.FTZ.AND P0, PT, R143, RZ, PT ;  /* 0x000000ff8f00720b */ /* 0x004fda0003f15000 */
[----:B------:R-:W2:Y:S04]  /*1e5a0*/  @P0 LDL R144, [R1+0x250] ;  /* 0x0002500001900983 */ /* 0x000ea80000100800 */
[----:B------:R-:W2:Y:S01]  /*1e5b0*/  @P0 LDL R147, [R1+0x230] ;  /* 0x0002300001930983 */ /* 0x000ea20000100800 */
[----:B------:R-:W-:-:S06]  /*1e5c0*/  IMAD.MOV.U32 R139, RZ, RZ, RZ ;  /* 0x000000ffff8b7224 */ /* 0x000fcc00078e00ff */
[----:B------:R-:W5:Y:S08]  /*1e5d0*/  @P0 MUFU.RCP R139, R143 ;  /* 0x0000008f008b0308 */ /* 0x000f700000001000 */
[----:B------:R-:W1:Y:S01]  /*1e5e0*/  @P0 MUFU.LG2 R146, R143 ;  /* 0x0000008f00920308 */ /* 0x000e620000000c00 */
[-C--:B-----5:R-:W-:Y:S01]  /*1e5f0*/  FMUL.FTZ R131, R131, R139.reuse ;  /* 0x0000008b83837220 */ /* 0x0a0fe20000410000 */
[----:B------:R-:W-:-:S06]  /*1e600*/  FMUL.FTZ R130, R130, R139 ;  /* 0x0000008b82827220 */ /* 0x000fcc0000410000 */
[----:B------:R-:W-:Y:S01]  /*1e610*/  @P1 MUFU.LG2 R148, R140 ;  /* 0x0000008c00941308 */ /* 0x000fe20000000c00 */
[----:B------:R5:W-:Y:S02]  /*1e620*/  STL.64 [R1+0x280], R130 ;  /* 0x0002808201007387 */ /* 0x000be40000100a00 */
[----:B-----5:R-:W-:-:S06]  /*1e630*/  IMAD.MOV.U32 R130, RZ, RZ, RZ ;  /* 0x000000ffff827224 */ /* 0x020fcc00078e00ff */
[----:B------:R-:W5:Y:S01]  /*1e640*/  @P1 MUFU.RCP R130, R140 ;  /* 0x0000008c00821308 */ /* 0x000f620000001000 */
[----:B-1----:R-:W-:Y:S01]  /*1e650*/  @P0 FMUL.FTZ R149, R146, 0.69314718246459960938 ;  /* 0x3f31721892950820 */ /* 0x002fe20000410000 */
[-C--:B---3--:R-:W-:Y:S01]  /*1e660*/  FMUL.FTZ R3, R3, R139.reuse ;  /* 0x0000008b03037220 */ /* 0x088fe20000410000 */
        /* <DEDUP_REMOVED lines=122> */
[-C--:B----4-:R-:W-:Y:S01]  /*1ee10*/  FMUL.FTZ R5, R5, R130.reuse ;  /* 0x0000008205057220 */ /* 0x090fe20000410000 */
[-C--:B------:R-:W-:Y:S01]  /*1ee20*/  FMUL.FTZ R4, R4, R130.reuse ;  /* 0x0000008204047220 */ /* 0x080fe20000410000 */
[-C--:B------:R-:W-:Y:S01]  /*1ee30*/  FMUL.FTZ R9, R9, R130.reuse ;  /* 0x0000008209097220 */ /* 0x080fe20000410000 */
[----:B------:R-:W-:Y:S01]  /*1ee40*/  FMUL.FTZ R8, R8, R130 ;  /* 0x0000008208087220 */ /* 0x000fe20000410000 */
[----:B------:R-:W-:Y:S01]  /*1ee50*/  VIADD R136, R136, 0x1 ;  /* 0x0000000188887836 */ /* 0x000fe20000000000 */
[----:B-1----:R-:W-:Y:S01]  /*1ee60*/  @!P2 LOP3.LUT R2, R137, 0x1, RZ, 0x3c, !PT ;  /* 0x000000018902a812 */ /* 0x002fe200078e3cff */
[----:B------:R-:W-:Y:S01]  /*1ee70*/  VIADD R138, R138, 0x1 ;  /* 0x000000018a8a7836 */ /* 0x000fe20000000000 */
[----:B------:R0:W-:Y:S04]  /*1ee80*/  STL [R1+0x244], R140 ;  /* 0x0002448c01007387 */ /* 0x0001e80000100800 */
        /* <DEDUP_REMOVED lines=24> */
[----:B------:R0:W-:Y:S01]  /*1f010*/  STL.64 [R1+0x3f0], R88 ;  /* 0x0003f05801007387 */ /* 0x0001e20000100a00 */
[----:B--2---:R-:W-:Y:S01]  /*1f020*/  @P0 FMUL.FTZ R146, R144, 0.69314718246459960938 ;  /* 0x3f31721890920820 */ /* 0x004fe20000410000 */
[----:B------:R-:W-:-:S03]  /*1f030*/  IMAD.MOV.U32 R144, RZ, RZ, -0x800000 ;  /* 0xff800000ff907424 */ /* 0x000fc600078e00ff */
[----:B------:R-:W-:Y:S01]  /*1f040*/  @P0 FFMA.FTZ R144, R146, R147, R149 ;  /* 0x0000009392900223 */ /* 0x000fe20000010095 */
[----:B------:R-:W-:Y:S01]  /*1f050*/  @P1 FMUL.FTZ R147, R148, 0.69314718246459960938 ;  /* 0x3f31721894931820 */ /* 0x000fe20000410000 */
[----:B------:R-:W-:Y:S01]  /*1f060*/  @P1 FMUL.FTZ R146, R142, 0.69314718246459960938 ;  /* 0x3f3172188e921820 */ /* 0x000fe20000410000 */
[----:B------:R-:W-:-:S03]  /*1f070*/  IMAD.MOV.U32 R142, RZ, RZ, -0x800000 ;  /* 0xff800000ff8e7424 */ /* 0x000fc600078e00ff */
[----:B------:R-:W-:Y:S01]  /*1f080*/  @P1 FFMA.FTZ R142, R146, R141, R147 ;  /* 0x0000008d928e1223 */ /* 0x000fe20000010093 */
        /* <DEDUP_REMOVED lines=40> */
[----:B------:R0:W-:Y:S04]  /*1f310*/  STL [R1+0x218], R136 ;  /* 0x0002188801007387 */ /* 0x0001e80000100800 */
[----:B------:R0:W-:Y:S04]  /*1f320*/  @!P2 STL [R1+0x214], R2 ;  /* 0x000214020100a387 */ /* 0x0001e80000100800 */
[----:B------:R0:W-:Y:S04]  /*1f330*/  STL [R1+0x21c], R138 ;  /* 0x00021c8a01007387 */ /* 0x0001e80000100800 */
[----:B------:R0:W-:Y:S01]  /*1f340*/  @!P2 STL [R1+0x210], RZ ;  /* 0x000210ff0100a387 */ /* 0x0001e20000100800 */
[----:B------:R-:W-:-:S13]  /*1f350*/  PLOP3.LUT P0, PT, PT, PT, PT, 0x8, 0x0 ;  /* 0x000000000000781c */ /* 0x000fda0003f0e170 */
.L_x_12076:
[----:B------:R-:W1:Y:S01]  /*1f360*/  S2R R3, SR_CgaCtaId ;  /* 0x0000000000037919 */ /* 0x000e620000008800 */
[----:B0-----:R-:W-:Y:S01]  /*1f370*/  MOV R0, 0x400 ;  /* 0x0000040000007802 */ /* 0x001fe20000000f00 */
[----:B------:R-:W-:Y:S01]  /*1f380*/  BSSY B0, `(.L_x_12165) ;  /* 0x00004aa000007945 */ /* 0x000fe20003800000 */
[----:B------:R-:W-:Y:S02]  /*1f390*/  BAR.SYNC.DEFER_BLOCKING 0x5, 0x180 ;  /* 0x0146000000007b1d */ /* 0x000fe40000010000 */
[----:B-1----:R-:W-:-:S05]  /*1f3a0*/  LEA R0, R3, R0, 0x18 ;  /* 0x0000000003007211 */ /* 0x002fca00078ec0ff */
[----:B------:R-:W0:Y:S02]  /*1f3b0*/  LDS.128 R4, [R0+0x324d0] ;  /* 0x0324d00000047984 */ /* 0x000e240000000c00 */
[----:B0-----:R-:W-:Y:S02]  /*1f3c0*/  R2UR UR5, R5 ;  /* 0x00000000050572ca */ /* 0x001fe400000e0000 */
[----:B------:R-:W-:Y:S02]  /*1f3d0*/  R2UR UR7, R6 ;  /* 0x00000000060772ca */ /* 0x000fe400000e0000 */
[----:B------:R-:W-:Y:S01]  /*1f3e0*/  R2UR UR6, R7 ;  /* 0x00000000070672ca */ /* 0x000fe200000e0000 */
[----:B------:R-:W-:Y:S06]  /*1f3f0*/  BAR.ARV 0x4, 0x180 ;  /* 0x0106000000007b1d */ /* 0x000fec0000002000 */
[----:B------:R-:W-:Y:S08]  /*1f400*/  @P0 BRA `(.L_x_12166) ;  /* 0x0000003800ec0947 */ /* 0x000ff00003800000 */
[----:B------:R-:W2:Y:S01]  /*1f410*/  LDL R20, [R1+0x4d4] ;  /* 0x0004d40001147983 */ /* 0x000ea20000100800 */
[----:B------:R-:W-:Y:S01]  /*1f420*/  ULDC.64 UR8, c[0x0][0xd00] ;  /* 0x0003400000087ab9 */ /* 0x000fe20000000a00 */
[----:B------:R-:W-:Y:S02]  /*1f430*/  ULDC.64 UR10, c[0x0][0xd00] ;  /* 0x00034000000a7ab9 */ /* 0x000fe40000000a00 */
[----:B------:R-:W3:Y:S04]  /*1f440*/  LDL.128 R136, [R1+0x260] ;  /* 0x0002600001887983 */ /* 0x000ee80000100c00 */
[----:B------:R-:W4:Y:S04]  /*1f450*/  LDL.128 R4, [R1+0x270] ;  /* 0x0002700001047983 */ /* 0x000f280000100c00 */
        /* <DEDUP_REMOVED lines=29> */
[----:B------:R-:W4:Y:S01]  /*1f630*/  LDL.128 R132, [R1+0x450] ;  /* 0x0004500001847983 */ /* 0x000f220000100c00 */
[----:B------:R-:W0:Y:S01]  /*1f640*/  S2R R21, SR_SWINHI ;  /* 0x0000000000157919 */ /* 0x000e220000002f00 */
[----:B------:R-:W-:-:S02]  /*1f650*/  MOV R2, R0 ;  /* 0x0000000000027202 */ /* 0x000fc40000000f00 */
[----:B0-----:R-:W-:Y:S01]  /*1f660*/  MOV R3, R21 ;  /* 0x0000001500037202 */ /* 0x001fe20000000f00 */
[----:B------:R-:W-:Y:S01]  /*1f670*/  UIMAD.WIDE UR8, UR38, 0x4, UR8 ;  /* 0x00000004260878a5 */ /* 0x000fe2000f8e0208 */
[----:B------:R-:W-:Y:S01]  /*1f680*/  ULDC UR4, c[0x0][0xb88] ;  /* 0x0002e20000047ab9 */ /* 0x000fe20000000800 */
[----:B--2---:R-:W-:-:S03]  /*1f690*/  IMAD.WIDE R20, R20, 0x2, R2 ;  /* 0x0000000214147825 */ /* 0x004fc600078e0202 */
[----:B------:R-:W-:Y:S02]  /*1f6a0*/  LOP3.LUT R141, R20, 0x380, RZ, 0xc0, !PT ;  /* 0x00000380148d7812 */ /* 0x000fe400078ec0ff */
[----:B---3--:R-:W-:Y:S02]  /*1f6b0*/  F2FP.F16.F32.PACK_AB R136, R137, R136 ;  /* 0x000000888988723e */ /* 0x008fe400000000ff */
[----:B------:R-:W-:Y:S02]  /*1f6c0*/  SHF.R.U64 R141, R141, 0x3, RZ ;  /* 0x000000038d8d7819 */ /* 0x000fe400000012ff */
[----:B------:R-:W-:Y:S02]  /*1f6d0*/  F2FP.F16.F32.PACK_AB R137, R139, R138 ;  /* 0x0000008a8b89723e */ /* 0x000fe400000000ff */
[----:B------:R-:W-:Y:S01]  /*1f6e0*/  LOP3.LUT R140, R141, R20, RZ, 0x3c, !PT ;  /* 0x000000148d8c7212 */ /* 0x000fe200078e3cff */
[----:B------:R-:W-:Y:S01]  /*1f6f0*/  IMAD.MOV.U32 R141, RZ, RZ, R21 ;  /* 0x000000ffff8d7224 */ /* 0x000fe200078e0015 */
[----:B----4-:R-:W-:-:S02]  /*1f700*/  F2FP.F16.F32.PACK_AB R138, R5, R4 ;  /* 0x00000004058a723e */ /* 0x010fc400000000ff */
[C---:B------:R-:W-:Y:S02]  /*1f710*/  IADD3 R5, P1, R20.reuse, 0x20, RZ ;  /* 0x0000002014057810 */ /* 0x040fe40007f3e0ff */
[----:B------:R-:W-:Y:S02]  /*1f720*/  F2FP.F16.F32.PACK_AB R139, R7, R6 ;  /* 0x00000006078b723e */ /* 0x000fe400000000ff */
[----:B------:R-:W-:Y:S02]  /*1f730*/  LOP3.LUT R4, R5, 0x380, RZ, 0xc0, !PT ;  /* 0x0000038005047812 */ /* 0x000fe400078ec0ff */
[----:B------:R-:W-:Y:S01]  /*1f740*/  MOV R140, R140 ;  /* 0x0000008c008c7202 */ /* 0x000fe20000000f00 */
[----:B------:R-:W-:Y:S01]  /*1f750*/  BAR.SYNC.DEFER_BLOCKING 0x1, 0x100 ;  /* 0x0044000000007b1d */ /* 0x000fe20000010000 */
[----:B------:R-:W-:Y:S02]  /*1f760*/  IADD3 R7, P0, R20, 0x40, RZ ;  /* 0x0000004014077810 */ /* 0x000fe40007f1e0ff */
[----:B------:R-:W-:-:S02]  /*1f770*/  SHF.R.U64 R4, R4, 0x3, RZ ;  /* 0x0000000304047819 */ /* 0x000fc400000012ff */
[----:B------:R-:W-:Y:S02]  /*1f780*/  LOP3.LUT R6, R7, 0x380, RZ, 0xc0, !PT ;  /* 0x0000038007067812 */ /* 0x000fe400078ec0ff */
[----:B------:R-:W-:Y:S02]  /*1f790*/  F2FP.F16.F32.PACK_AB R8, R9, R8 ;  /* 0x000000080908723e */ /* 0x000fe400000000ff */
[----:B------:R-:W-:Y:S02]  /*1f7a0*/  F2FP.F16.F32.PACK_AB R9, R11, R10 ;  /* 0x0000000a0b09723e */ /* 0x000fe400000000ff */
[----:B------:R-:W-:Y:S02]  /*1f7b0*/  F2FP.F16.F32.PACK_AB R10, R13, R12 ;  /* 0x0000000c0d0a723e */ /* 0x000fe400000000ff */
[----:B------:R-:W-:Y:S01]  /*1f7c0*/  IADD3 R149, P5, R20, 0x4040, RZ ;  /* 0x0000404014957810 */ /* 0x000fe20007fbe0ff */
[----:B------:R0:W-:Y:S03]  /*1f7d0*/  STSM.16.M88.4 [R140], R136 ;  /* 0x000000888c007844 */ /* 0x0001e60000000200 */
[----:B------:R-:W-:Y:S01]  /*1f7e0*/  LOP3.LUT R148, R149, 0x380, RZ, 0xc0, !PT ;  /* 0x0000038095947812 */ /* 0x000fe200078ec0ff */
[----:B0-----:R-:W-:Y:S01]  /*1f7f0*/  IMAD.X R137, RZ, RZ, R21, P1 ;  /* 0x000000ffff897224 */ /* 0x001fe200008e0615 */
[----:B------:R-:W-:-:S02]  /*1f800*/  LOP3.LUT R136, R4, R5, RZ, 0x3c, !PT ;  /* 0x0000000504887212 */ /* 0x000fc400078e3cff */
[----:B------:R-:W-:Y:S02]  /*1f810*/  SHF.R.U64 R4, R6, 0x3, RZ ;  /* 0x0000000306047819 */ /* 0x000fe400000012ff */
[----:B------:R-:W-:Y:S02]  /*1f820*/  MOV R136, R136 ;  /* 0x0000008800887202 */ /* 0x000fe40000000f00 */
[----:B------:R-:W-:Y:S02]  /*1f830*/  IADD3 R137, P6, R20, 0x4020, RZ ;  /* 0x0000402014897810 */ /* 0x000fe40007fde0ff */
[----:B------:R-:W-:Y:S02]  /*1f840*/  LOP3.LUT R4, R4, R7, RZ, 0x3c, !PT ;  /* 0x0000000704047212 */ /* 0x000fe400078e3cff */
[----:B------:R-:W-:Y:S02]  /*1f850*/  IADD3 R7, P3, R20, 0x4000, RZ ;  /* 0x0000400014077810 */ /* 0x000fe40007f7e0ff */
[----:B------:R-:W-:-:S02]  /*1f860*/  LOP3.LUT R12, R137, 0x380, RZ, 0xc0, !PT ;  /* 0x00000380890c7812 */ /* 0x000fc400078ec0ff */
[----:B------:R-:W-:Y:S02]  /*1f870*/  LOP3.LUT R5, R7, 0x380, RZ, 0xc0, !PT ;  /* 0x0000038007057812 */ /* 0x000fe400078ec0ff */
[----:B------:R-:W-:Y:S02]  /*1f880*/  SHF.R.U64 R12, R12, 0x3, RZ ;  /* 0x000000030c0c7819 */ /* 0x000fe400000012ff */
[----:B------:R-:W-:Y:S02]  /*1f890*/  IADD3 R141, P4, R20, 0x60, RZ ;  /* 0x00000060148d7810 */ /* 0x000fe40007f9e0ff */
[----:B------:R-:W-:Y:S02]  /*1f8a0*/  F2FP.F16.F32.PACK_AB R11, R15, R14 ;  /* 0x0000000e0f0b723e */ /* 0x000fe400000000ff */
[----:B------:R-:W-:Y:S02]  /*1f8b0*/  SHF.R.U64 R148, R148, 0x3, RZ ;  /* 0x0000000394947819 */ /* 0x000fe400000012ff */
[----:B------:R-:W-:-:S02]  /*1f8c0*/  SHF.R.U64 R14, R5, 0x3, RZ ;  /* 0x00000003050e7819 */ /* 0x000fc400000012ff */
[----:B------:R-:W-:Y:S02]  /*1f8d0*/  LOP3.LUT R12, R12, R137, RZ, 0x3c, !PT ;  /* 0x000000890c0c7212 */ /* 0x000fe400078e3cff */
[C---:B------:R-:W-:Y:S02]  /*1f8e0*/  IADD3 R147, P2, R20.reuse, 0x4060, RZ ;  /* 0x0000406014937810 */ /* 0x040fe40007f5e0ff */
[----:B------:R-:W-:Y:S01]  /*1f8f0*/  IADD3 R137, P1, R20, 0x8000, RZ ;  /* 0x0000800014897810 */ /* 0x000fe20007f3e0ff */
[----:B------:R0:W-:Y:S01]  /*1f900*/  STSM.16.M88.4 [R136], R8 ;  /* 0x0000000888007844 */ /* 0x0001e20000000200 */
[----:B------:R-:W-:Y:S02]  /*1f910*/  LOP3.LUT R6, R141, 0x380, RZ, 0xc0, !PT ;  /* 0x000003808d067812 */ /* 0x000fe400078ec0ff */
[----:B------:R-:W-:Y:S01]  /*1f920*/  LOP3.LUT R148, R148, R149, RZ, 0x3c, !PT ;  /* 0x0000009594947212 */ /* 0x000fe200078e3cff */
[----:B------:R-:W-:Y:S01]  /*1f930*/  IMAD.X R149, RZ, RZ, R21, P5 ;  /* 0x000000ffff957224 */ /* 0x000fe200028e0615 */
[----:B------:R-:W-:-:S02]  /*1f940*/  LOP3.LUT R14, R14, R7, RZ, 0x3c, !PT ;  /* 0x000000070e0e7212 */ /* 0x000fc400078e3cff */
[----:B------:R-:W-:Y:S02]  /*1f950*/  LOP3.LUT R146, R147, 0x380, RZ, 0xc0, !PT ;  /* 0x0000038093927812 */ /* 0x000fe400078ec0ff */
[----:B------:R-:W-:Y:S02]  /*1f960*/  LOP3.LUT R7, R137, 0x380, RZ, 0xc0, !PT ;  /* 0x0000038089077812 */ /* 0x000fe400078ec0ff */
[----:B------:R-:W-:Y:S01]  /*1f970*/  SHF.R.U64 R6, R6, 0x3, RZ ;  /* 0x0000000306067819 */ /* 0x000fe200000012ff */
[--C-:B------:R-:W-:Y:S01]  /*1f980*/  IMAD.X R5, RZ, RZ, R21.reuse, P0 ;  /* 0x000000ffff057224 */ /* 0x100fe200000e0615 */
[----:B------:R-:W-:Y:S02]  /*1f990*/  SHF.R.U64 R146, R146, 0x3, RZ ;  /* 0x0000000392927819 */ /* 0x000fe400000012ff */
[C---:B0-----:R-:W-:Y:S02]  /*1f9a0*/  IADD3 R11, P5, R20.reuse, 0xc020, RZ ;  /* 0x0000c020140b7810 */ /* 0x041fe40007fbe0ff */
[----:B------:R-:W-:Y:S01]  /*1f9b0*/  SHF.R.U64 R136, R7, 0x3, RZ ;  /* 0x0000000307887819 */ /* 0x000fe200000012ff */
[--C-:B------:R-:W-:Y:S01]  /*1f9c0*/  IMAD.X R7, RZ, RZ, R21.reuse, P4 ;  /* 0x000000ffff077224 */ /* 0x100fe200020e0615 */
[----:B------:R-:W-:Y:S01]  /*1f9d0*/  LOP3.LUT R10, R11, 0x380, RZ, 0xc0, !PT ;  /* 0x000003800b0a7812 */ /* 0x000fe200078ec0ff */
[--C-:B------:R-:W-:Y:S01]  /*1f9e0*/  IMAD.X R15, RZ, RZ, R21.reuse, P3 ;  /* 0x000000ffff0f7224 */ /* 0x100fe200018e0615 */
[----:B------:R-:W-:Y:S01]  /*1f9f0*/  IADD3 R145, P0, R20, 0x8020, RZ ;  /* 0x0000802014917810 */ /* 0x000fe20007f1e0ff */
[----:B------:R-:W-:Y:S01]  /*1fa00*/  IMAD.X R13, RZ, RZ, R21, P6 ;  /* 0x000000ffff0d7224 */ /* 0x000fe200030e0615 */
[----:B------:R-:W-:-:S02]  /*1fa10*/  LOP3.LUT R6, R6, R141, RZ, 0x3c, !PT ;  /* 0x0000008d06067212 */ /* 0x000fc400078e3cff */
[----:B------:R-:W-:Y:S02]  /*1fa20*/  IADD3 R143, P4, R20, 0x8040, RZ ;  /* 0x00008040148f7810 */ /* 0x000fe40007f9e0ff */
[----:B------:R-:W-:Y:S01]  /*1fa30*/  LOP3.LUT R146, R146, R147, RZ, 0x3c, !PT ;  /* 0x0000009392927212 */ /* 0x000fe200078e3cff */
[--C-:B------:R-:W-:Y:S01]  /*1fa40*/  IMAD.X R147, RZ, RZ, R21.reuse, P2 ;  /* 0x000000ffff937224 */ /* 0x100fe200010e0615 */
[----:B------:R-:W-:Y:S02]  /*1fa50*/  IADD3 R141, P3, R20, 0x8060, RZ ;  /* 0x00008060148d7810 */ /* 0x000fe40007f7e0ff */
[----:B------:R-:W-:Y:S01]  /*1fa60*/  LOP3.LUT R136, R136, R137, RZ, 0x3c, !PT ;  /* 0x0000008988887212 */ /* 0x000fe200078e3cff */
[----:B------:R-:W-:Y:S01]  /*1fa70*/  IMAD.X R137, RZ, RZ, R21, P1 ;  /* 0x000000ffff897224 */ /* 0x000fe200008e0615 */
[----:B------:R-:W-:Y:S02]  /*1fa80*/  IADD3 R139, P6, R20, 0xc000, RZ ;  /* 0x0000c000148b7810 */ /* 0x000fe40007fde0ff */
[----:B------:R-:W-:-:S02]  /*1fa90*/  SHF.R.U64 R10, R10, 0x3, RZ ;  /* 0x000000030a0a7819 */ /* 0x000fc400000012ff */
[----:B------:R-:W-:Y:S02]  /*1faa0*/  LOP3.LUT R144, R145, 0x380, RZ, 0xc0, !PT ;  /* 0x0000038091907812 */ /* 0x000fe400078ec0ff */
[C---:B------:R-:W-:Y:S02]  /*1fab0*/  IADD3 R8, P2, R20.reuse, 0xc040, RZ ;  /* 0x0000c04014087810 */ /* 0x040fe40007f5e0ff */
[----:B------:R-:W-:Y:S02]  /*1fac0*/  LOP3.LUT R142, R143, 0x380, RZ, 0xc0, !PT ;  /* 0x000003808f8e7812 */ /* 0x000fe400078ec0ff */
[----:B------:R-:W-:Y:S02]  /*1fad0*/  IADD3 R20, P1, R20, 0xc060, RZ ;  /* 0x0000c06014147810 */ /* 0x000fe40007f3e0ff */
[----:B------:R-:W-:Y:S02]  /*1fae0*/  LOP3.LUT R140, R141, 0x380, RZ, 0xc0, !PT ;  /* 0x000003808d8c7812 */ /* 0x000fe400078ec0ff */
[----:B------:R-:W-:-:S02]  /*1faf0*/  LOP3.LUT R138, R139, 0x380, RZ, 0xc0, !PT ;  /* 0x000003808b8a7812 */ /* 0x000fc400078ec0ff */
[----:B------:R-:W-:Y:S02]  /*1fb00*/  LOP3.LUT R10, R10, R11, RZ, 0x3c, !PT ;  /* 0x0000000b0a0a7212 */ /* 0x000fe400078e3cff */
[----:B------:R-:W-:Y:S02]  /*1fb10*/  SHF.R.U64 R144, R144, 0x3, RZ ;  /* 0x0000000390907819 */ /* 0x000fe400000012ff */
[----:B------:R-:W-:Y:S02]  /*1fb20*/  LOP3.LUT R11, R8, 0x380, RZ, 0xc0, !PT ;  /* 0x00000380080b7812 */ /* 0x000fe400078ec0ff */
[----:B------:R-:W-:Y:S02]  /*1fb30*/  SHF.R.U64 R142, R142, 0x3, RZ ;  /* 0x000000038e8e7819 */ /* 0x000fe400000012ff */
[----:B------:R-:W-:Y:S02]  /*1fb40*/  LOP3.LUT R9, R20, 0x380, RZ, 0xc0, !PT ;  /* 0x0000038014097812 */ /* 0x000fe400078ec0ff */
[----:B------:R-:W-:-:S02]  /*1fb50*/  F2FP.F16.F32.PACK_AB R24, R25, R24 ;  /* 0x000000181918723e */ /* 0x000fc400000000ff */
[----:B------:R-:W-:Y:S02]  /*1fb60*/  SHF.R.U64 R140, R140, 0x3, RZ ;  /* 0x000000038c8c7819 */ /* 0x000fe400000012ff */
[----:B------:R-:W-:Y:S02]  /*1fb70*/  F2FP.F16.F32.PACK_AB R25, R27, R26 ;  /* 0x0000001a1b19723e */ /* 0x000fe400000000ff */
[----:B------:R-:W-:Y:S02]  /*1fb80*/  F2FP.F16.F32.PACK_AB R32, R33, R32 ;  /* 0x000000202120723e */ /* 0x000fe400000000ff */
[----:B------:R-:W-:Y:S02]  /*1fb90*/  SHF.R.U64 R138, R138, 0x3, RZ ;  /* 0x000000038a8a7819 */ /* 0x000fe400000012ff */
[----:B------:R-:W-:Y:S02]  /*1fba0*/  MOV R4, R4 ;  /* 0x0000000400047202 */ /* 0x000fe40000000f00 */
[----:B------:R-:W-:-:S02]  /*1fbb0*/  F2FP.F16.F32.PACK_AB R26, R29, R28 ;  /* 0x0000001c1d1a723e */ /* 0x000fc400000000ff */
[----:B------:R-:W-:Y:S02]  /*1fbc0*/  F2FP.F16.F32.PACK_AB R27, R31, R30 ;  /* 0x0000001e1f1b723e */ /* 0x000fe400000000ff */
[----:B------:R-:W-:Y:S02]  /*1fbd0*/  F2FP.F16.F32.PACK_AB R33, R35, R34 ;  /* 0x000000222321723e */ /* 0x000fe400000000ff */
[----:B------:R-:W-:Y:S02]  /*1fbe0*/  F2FP.F16.F32.PACK_AB R40, R41, R40 ;  /* 0x000000282928723e */ /* 0x000fe400000000ff */
[----:B------:R-:W-:Y:S01]  /*1fbf0*/  LOP3.LUT R144, R144, R145, RZ, 0x3c, !PT ;  /* 0x0000009190907212 */ /* 0x000fe200078e3cff */
[----:B------:R-:W-:Y:S01]  /*1fc00*/  IMAD.X R145, RZ, RZ, R21, P0 ;  /* 0x000000ffff917224 */ /* 0x000fe200000e0615 */
[----:B------:R-:W-:Y:S02]  /*1fc10*/  SHF.R.U64 R11, R11, 0x3, RZ ;  /* 0x000000030b0b7819 */ /* 0x000fe400000012ff */
[----:B------:R-:W-:-:S02]  /*1fc20*/  MOV R6, R6 ;  /* 0x0000000600067202 */ /* 0x000fc40000000f00 */
[----:B------:R-:W-:Y:S02]  /*1fc30*/  F2FP.F16.F32.PACK_AB R34, R37, R36 ;  /* 0x000000242522723e */ /* 0x000fe400000000ff */
[----:B------:R-:W-:Y:S02]  /*1fc40*/  F2FP.F16.F32.PACK_AB R35, R39, R38 ;  /* 0x000000262723723e */ /* 0x000fe400000000ff */
[----:B------:R-:W-:Y:S02]  /*1fc50*/  F2FP.F16.F32.PACK_AB R41, R43, R42 ;  /* 0x0000002a2b29723e */ /* 0x000fe400000000ff */
[----:B------:R-:W-:Y:S02]  /*1fc60*/  F2FP.F16.F32.PACK_AB R48, R49, R48 ;  /* 0x000000303130723e */ /* 0x000fe400000000ff */
[----:B------:R-:W-:Y:S01]  /*1fc70*/  LOP3.LUT R142, R142, R143, RZ, 0x3c, !PT ;  /* 0x0000008f8e8e7212 */ /* 0x000fe200078e3cff */
[----:B------:R-:W-:Y:S01]  /*1fc80*/  IMAD.X R143, RZ, RZ, R21, P4 ;  /* 0x000000ffff8f7224 */ /* 0x000fe200020e0615 */
[----:B------:R-:W-:-:S02]  /*1fc90*/  SHF.R.U64 R9, R9, 0x3, RZ ;  /* 0x0000000309097819 */ /* 0x000fc400000012ff */
[----:B------:R-:W-:Y:S02]  /*1fca0*/  MOV R14, R14 ;  /* 0x0000000e000e7202 */ /* 0x000fe40000000f00 */
[----:B------:R-:W-:Y:S02]  /*1fcb0*/  F2FP.F16.F32.PACK_AB R42, R45, R44 ;  /* 0x0000002c2d2a723e */ /* 0x000fe400000000ff */
[----:B------:R-:W-:Y:S02]  /*1fcc0*/  F2FP.F16.F32.PACK_AB R43, R47, R46 ;  /* 0x0000002e2f2b723e */ /* 0x000fe400000000ff */
[----:B------:R-:W-:Y:S02]  /*1fcd0*/  F2FP.F16.F32.PACK_AB R49, R51, R50 ;  /* 0x000000323331723e */ /* 0x000fe400000000ff */
[----:B------:R-:W-:Y:S02]  /*1fce0*/  F2FP.F16.F32.PACK_AB R56, R57, R56 ;  /* 0x000000383938723e */ /* 0x000fe400000000ff */
[----:B------:R-:W-:Y:S01]  /*1fcf0*/  LOP3.LUT R140, R140, R141, RZ, 0x3c, !PT ;  /* 0x0000008d8c8c7212 */ /* 0x000fe200078e3cff */
[----:B------:R-:W-:Y:S01]  /*1fd00*/  IMAD.X R141, RZ, RZ, R21, P3 ;  /* 0x000000ffff8d7224 */ /* 0x000fe200018e0615 */
[----:B------:R-:W-:-:S02]  /*1fd10*/  MOV R12, R12 ;  /* 0x0000000c000c7202 */ /* 0x000fc40000000f00 */
[----:B------:R-:W-:Y:S02]  /*1fd20*/  F2FP.F16.F32.PACK_AB R50, R53, R52 ;  /* 0x000000343532723e */ /* 0x000fe400000000ff */
[----:B------:R-:W-:Y:S02]  /*1fd30*/  F2FP.F16.F32.PACK_AB R51, R55, R54 ;  /* 0x000000363733723e */ /* 0x000fe400000000ff */
[----:B------:R-:W-:Y:S02]  /*1fd40*/  F2FP.F16.F32.PACK_AB R57, R59, R58 ;  /* 0x0000003a3b39723e */ /* 0x000fe400000000ff */
[----:B------:R-:W-:Y:S01]  /*1fd50*/  F2FP.F16.F32.PACK_AB R64, R65, R64 ;  /* 0x000000404140723e */ /* 0x000fe200000000ff */
[----:B------:R0:W-:Y:S01]  /*1fd60*/  STSM.16.M88.4 [R4], R24 ;  /* 0x0000001804007844 */ /* 0x0001e20000000200 */
        /* <DEDUP_REMOVED lines=23> */
[----:B------:R-:W-:Y:S01]  /*1fee0*/  IMAD.X R21, RZ, RZ, R21, P1 ;  /* 0x000000ffff157224 */ /* 0x000fe200008e0615 */
[----:B------:R-:W-:Y:S01]  /*1fef0*/  MOV R144, R144 ;  /* 0x0000009000907202 */ /* 0x000fe20000000f00 */
[----:B------:R2:W-:Y:S01]  /*1ff00*/  STSM.16.M88.4 [R12], R48 ;  /* 0x000000300c007844 */ /* 0x0005e20000000200 */
[----:B------:R-:W-:-:S02]  /*1ff10*/  F2FP.F16.F32.PACK_AB R82, R85, R84 ;  /* 0x000000545552723e */ /* 0x000fc400000000ff */
[----:B------:R-:W-:Y:S02]  /*1ff20*/  F2FP.F16.F32.PACK_AB R96, R97, R96 ;  /* 0x000000606160723e */ /* 0x000fe400000000ff */
[----:B------:R-:W-:Y:S02]  /*1ff30*/  MOV R142, R142 ;  /* 0x0000008e008e7202 */ /* 0x000fe40000000f00 */
[----:B------:R-:W-:Y:S02]  /*1ff40*/  F2FP.F16.F32.PACK_AB R104, R105, R104 ;  /* 0x000000686968723e */ /* 0x000fe400000000ff */
[----:B------:R-:W-:Y:S02]  /*1ff50*/  MOV R140, R140 ;  /* 0x0000008c008c7202 */ /* 0x000fe40000000f00 */
[----:B------:R-:W-:Y:S02]  /*1ff60*/  F2FP.F16.F32.PACK_AB R112, R113, R112 ;  /* 0x000000707170723e */ /* 0x000fe400000000ff */
[----:B------:R-:W-:Y:S01]  /*1ff70*/  F2FP.F16.F32.PACK_AB R120, R121, R120 ;  /* 0x000000787978723e */ /* 0x000fe200000000ff */
[----:B0-----:R-:W-:Y:S01]  /*1ff80*/  IMAD.U32 R4, RZ, RZ, UR8 ;  /* 0x00000008ff047e24 */ /* 0x001fe2000f8e00ff */
[----:B------:R-:W-:Y:S01]  /*1ff90*/  F2FP.F16.F32.PACK_AB R83, R87, R86 ;  /* 0x000000565753723e */ /* 0x000fe200000000ff */
[----:B------:R-:W-:Y:S01]  /*1ffa0*/  IMAD.U32 R5, RZ, RZ, UR9 ;  /* 0x00000009ff057e24 */ /* 0x000fe2000f8e00ff */
[----:B------:R-:W-:Y:S01]  /*1ffb0*/  F2FP.F16.F32.PACK_AB R89, R91, R90 ;  /* 0x0000005a5b59723e */ /* 0x000fe200000000ff */
[----:B------:R2:W-:Y:S01]  /*1ffc0*/  STSM.16.M88.4 [R148], R56 ;  /* 0x0000003894007844 */ /* 0x0005e20000000200 */
[----:B------:R-:W-:Y:S01]  /*1ffd0*/  F2FP.F16.F32.PACK_AB R90, R93, R92 ;  /* 0x0000005c5d5a723e */ /* 0x000fe200000000ff */
[----:B------:R-:W-:Y:S01]  /*1ffe0*/  ULDC.64 UR8, c[0x0][0xd08] ;  /* 0x0003420000087ab9 */ /* 0x000fe20000000a00 */
[----:B------:R-:W-:Y:S01]  /*1fff0*/  F2FP.F16.F32.PACK_AB R91, R95, R94 ;  /* 0x0000005e5f5b723e */ /* 0x000fe200000000ff */
[----:B------:R-:W0:Y:S01]  /*20000*/  LDC R76, c[0x0][0xce8] ;  /* 0x00033a00ff4c7b82 */ /* 0x000e220000000800 */
[----:B------:R-:W-:Y:S01]  /*20010*/  F2FP.F16.F32.PACK_AB R97, R99, R98 ;  /* 0x000000626361723e */ /* 0x000fe200000000ff */
[----:B------:R2:W-:Y:S01]  /*20020*/  STSM.16.M88.4 [R146], R64 ;  /* 0x0000004092007844 */ /* 0x0005e20000000200 */
[----:B------:R-:W-:-:S02]  /*20030*/  F2FP.F16.F32.PACK_AB R98, R101, R100 ;  /* 0x000000646562723e */ /* 0x000fc400000000ff */
[----:B------:R-:W-:Y:S02]  /*20040*/  F2FP.F16.F32.PACK_AB R99, R103, R102 ;  /* 0x000000666763723e */ /* 0x000fe400000000ff */
[----:B------:R-:W-:Y:S01]  /*20050*/  F2FP.F16.F32.PACK_AB R105, R107, R106 ;  /* 0x0000006a6b69723e */ /* 0x000fe200000000ff */
[----:B------:R2:W-:Y:S01]  /*20060*/  STSM.16.M88.4 [R136], R72 ;  /* 0x0000004888007844 */ /* 0x0005e20000000200 */
[----:B------:R-:W-:Y:S02]  /*20070*/  MOV R138, R138 ;  /* 0x0000008a008a7202 */ /* 0x000fe40000000f00 */
[----:B------:R-:W-:Y:S02]  /*20080*/  F2FP.F16.F32.PACK_AB R106, R109, R108 ;  /* 0x0000006c6d6a723e */ /* 0x000fe400000000ff */
[----:B------:R-:W-:Y:S02]  /*20090*/  F2FP.F16.F32.PACK_AB R107, R111, R110 ;  /* 0x0000006e6f6b723e */ /* 0x000fe400000000ff */
[----:B------:R-:W-:Y:S01]  /*200a0*/  F2FP.F16.F32.PACK_AB R113, R115, R114 ;  /* 0x000000727371723e */ /* 0x000fe200000000ff */
[----:B------:R2:W-:Y:S01]  /*200b0*/  STSM.16.M88.4 [R144], R80 ;  /* 0x0000005090007844 */ /* 0x0005e20000000200 */
[----:B------:R-:W-:-:S02]  /*200c0*/  MOV R10, R10 ;  /* 0x0000000a000a7202 */ /* 0x000fc40000000f00 */
[----:B------:R-:W-:Y:S02]  /*200d0*/  F2FP.F16.F32.PACK_AB R114, R117, R116 ;  /* 0x000000747572723e */ /* 0x000fe400000000ff */
[----:B------:R-:W-:Y:S02]  /*200e0*/  F2FP.F16.F32.PACK_AB R115, R119, R118 ;  /* 0x000000767773723e */ /* 0x000fe400000000ff */
[----:B------:R-:W-:Y:S02]  /*200f0*/  F2FP.F16.F32.PACK_AB R121, R123, R122 ;  /* 0x0000007a7b79723e */ /* 0x000fe400000000ff */
[----:B------:R-:W-:Y:S01]  /*20100*/  F2FP.F16.F32.PACK_AB R128, R129, R128 ;  /* 0x000000808180723e */ /* 0x000fe200000000ff */
[----:B------:R2:W-:Y:S01]  /*20110*/  STSM.16.M88.4 [R142], R88 ;  /* 0x000000588e007844 */ /* 0x0005e20000000200 */
[----:B------:R-:W-:Y:S02]  /*20120*/  MOV R8, R8 ;  /* 0x0000000800087202 */ /* 0x000fe40000000f00 */
[----:B------:R-:W-:-:S02]  /*20130*/  F2FP.F16.F32.PACK_AB R122, R125, R124 ;  /* 0x0000007c7d7a723e */ /* 0x000fc400000000ff */
[----:B------:R-:W-:Y:S02]  /*20140*/  F2FP.F16.F32.PACK_AB R123, R127, R126 ;  /* 0x0000007e7f7b723e */ /* 0x000fe400000000ff */
[----:B------:R-:W-:Y:S01]  /*20150*/  F2FP.F16.F32.PACK_AB R129, R131, R130 ;  /* 0x000000828381723e */ /* 0x000fe200000000ff */
[----:B------:R2:W-:Y:S01]  /*20160*/  STSM.16.M88.4 [R140], R96 ;  /* 0x000000608c007844 */ /* 0x0005e20000000200 */
[----:B------:R-:W-:Y:S02]  /*20170*/  MOV R20, R20 ;  /* 0x0000001400147202 */ /* 0x000fe40000000f00 */
[----:B------:R-:W-:Y:S02]  /*20180*/  F2FP.F16.F32.PACK_AB R130, R133, R132 ;  /* 0x000000848582723e */ /* 0x000fe400000000ff */
[----:B------:R-:W-:Y:S01]  /*20190*/  F2FP.F16.F32.PACK_AB R131, R135, R134 ;  /* 0x000000868783723e */ /* 0x000fe200000000ff */
[----:B------:R2:W-:Y:S01]  /*201a0*/  STSM.16.M88.4 [R138], R104 ;  /* 0x000000688a007844 */ /* 0x0005e20000000200 */
[----:B------:R-:W-:-:S03]  /*201b0*/  UISETP.NE.U32.AND UP0, UPT, UR8, URZ, UPT ;  /* 0x0000003f0800728c */ /* 0x000fc6000bf05070 */
[----:B------:R2:W-:Y:S01]  /*201c0*/  STSM.16.M88.4 [R10], R112 ;  /* 0x000000700a007844 */ /* 0x0005e20000000200 */
[----:B------:R-:W-:-:S03]  /*201d0*/  UISETP.NE.AND.EX UP0, UPT, UR9, URZ, UPT, UP0 ;  /* 0x0000003f0900728c */ /* 0x000fc6000bf05300 */
[----:B------:R2:W-:Y:S04]  /*201e0*/  STSM.16.M88.4 [R8], R120 ;  /* 0x0000007808007844 */ /* 0x0005e80000000200 */
[----:B------:R2:W-:Y:S01]  /*201f0*/  STSM.16.M88.4 [R20], R128 ;  /* 0x0000008014007844 */ /* 0x0005e20000000200 */
[----:B------:R-:W-:Y:S01]  /*20200*/  BAR.SYNC.DEFER_BLOCKING 0x1, 0x100 ;  /* 0x0044000000007b1d */ /* 0x000fe20000010000 */
[----:B------:R-:W-:Y:S02]  /*20210*/  ISETP.NE.U32.AND P1, PT, RZ, UR10, PT ;  /* 0x0000000aff007c0c */ /* 0x000fe4000bf25070 */
[----:B------:R-:W-:Y:S02]  /*20220*/  PLOP3.LUT P0, PT, PT, PT, UP0, 0x80, 0x0 ;  /* 0x000000000000781c */ /* 0x000fe40003f0f008 */
[----:B------:R-:W-:Y:S01]  /*20230*/  ISETP.NE.AND.EX P1, PT, RZ, UR11, PT, P1 ;  /* 0x0000000bff007c0c */ /* 0x000fe2000bf25310 */
[----:B------:R-:W-:-:S02]  /*20240*/  @UP0 ULDC.64 UR8, c[0x0][0xd08] ;  /* 0x0003420000080ab9 */ /* 0x000fc40000000a00 */
[----:B------:R-:W-:Y:S01]  /*20250*/  @UP0 UIMAD.WIDE UR8, UR38, 0x4, UR8 ;  /* 0x00000004260808a5 */ /* 0x000fe2000f8e0208 */
[----:B------:R-:W-:-:S09]  /*20260*/  IMAD.U32 R9, RZ, RZ, UR4 ;  /* 0x00000004ff097e24 */ /* 0x000fd2000f8e00ff */
[----:B------:R2:W5:Y:S01]  /*20270*/  @P1 LDG.E R11, desc[UR40][R4.64] ;  /* 0x00000028040b1981 */ /* 0x000562000c1e1900 */
[----:B-1----:R-:W-:Y:S01]  /*20280*/  IMAD.U32 R6, RZ, RZ, UR8 ;  /* 0x00000008ff067e24 */ /* 0x002fe2000f8e00ff */
[----:B------:R-:W-:Y:S01]  /*20290*/  UISETP.NE.AND UP0, UPT, UR44, URZ, UPT ;  /* 0x0000003f2c00728c */ /* 0x000fe2000bf05270 */
[----:B------:R-:W-:Y:S01]  /*202a0*/  IMAD.U32 R7, RZ, RZ, UR9 ;  /* 0x00000009ff077e24 */ /* 0x000fe2000f8e00ff */
[----:B------:R-:W-:-:S04]  /*202b0*/  ULDC UR4, c[0x0][0xbd4] ;  /* 0x0002f50000047ab9 */ /* 0x000fc80000000800 */
[----:B------:R2:W5:Y:S01]  /*202c0*/  @P0 LDG.E R9, desc[UR40][R6.64] ;  /* 0x0000002806090981 */ /* 0x000562000c1e1900 */
[----:B------:R-:W-:Y:S01]  /*202d0*/  USEL UR4, UR44, UR4, UP0 ;  /* 0x000000042c047287 */ /* 0x000fe20008000000 */
[----:B0-----:R-:W-:Y:S11]  /*202e0*/  @P0 BRA `(.L_x_12167) ;  /* 0x0000000000100947 */ /* 0x001ff60003800000 */
[----:B------:R-:W-:Y:S05]  /*202f0*/  @!P1 BRA `(.L_x_12167) ;  /* 0x00000000000c9947 */ /* 0x000fea0003800000 */
[----:B--2---:R-:W2:Y:S04]  /*20300*/  LDG.E R6, desc[UR40][R4.64] ;  /* 0x0000002804067981 */ /* 0x004ea8000c1e1900 */
[----:B-----5:R-:W2:Y:S02]  /*20310*/  LDG.E R9, desc[UR40][R4.64+0x4] ;  /* 0x0000042804097981 */ /* 0x020ea4000c1e1900 */
[----:B--2---:R-:W-:-:S07]  /*20320*/  IMAD.IADD R9, R9, 0x1, -R6 ;  /* 0x0000000109097824 */ /* 0x004fce00078e0a06 */
.L_x_12167:
[----:B--2---:R-:W2:Y:S04]  /*20330*/  LDL R4, [R1+0x4b8] ;  /* 0x0004b80001047983 */ /* 0x004ea80000100800 */
[----:B------:R-:W3:Y:S01]  /*20340*/  LDL R6, [R1+0x4d0] ;  /* 0x0004d00001067983 */ /* 0x000ee20000100800 */
[----:B-----5:R-:W-:Y:S02]  /*20350*/  IMAD R80, R9, R76, RZ ;  /* 0x0000004c09507224 */ /* 0x020fe400078e02ff */
[----:B------:R-:W-:Y:S01]  /*20360*/  VIADD R15, R178, UR39 ;  /* 0x00000027b20f7c36 */ /* 0x000fe20008000000 */
[----:B------:R-:W-:Y:S01]  /*20370*/  ISETP.NE.AND P2, PT, R76, 0x1, PT ;  /* 0x000000014c00780c */ /* 0x000fe20003f45270 */
[----:B------:R-:W-:Y:S01]  /*20380*/  UISETP.GT.AND UP1, UPT, UR4, 0x1, UPT ;  /* 0x000000010400788c */ /* 0x000fe2000bf24270 */
[----:B------:R-:W-:-:S03]  /*20390*/  UMOV UR19, 0xab8 ;  /* 0x00000ab800137882 */ /* 0x000fc60000000000 */
[----:B------:R-:W-:-:S08]  /*203a0*/  USEL UR19, UR19, 0xa78, UP1 ;  /* 0x00000a7813137887 */ /* 0x000fd00008800000 */
[----:B------:R-:W0:Y:S01]  /*203b0*/  @P2 LDC R5, c[0x0][0xcf0] ;  /* 0x00033c00ff052b82 */ /* 0x000e220000000800 */
[----:B------:R-:W-:Y:S01]  /*203c0*/  UISETP.NE.U32.AND UP0, UPT, UR10, URZ, UPT ;  /* 0x0000003f0a00728c */ /* 0x000fe2000bf05070 */
[----:B------:R-:W-:Y:S01]  /*203d0*/  UMOV UR4, URZ ;  /* 0x0000003f00047c82 */ /* 0x000fe20008000000 */
[----:B------:R-:W-:Y:S01]  /*203e0*/  USHF.R.S32.HI UR10, URZ, 0x1f, UR38 ;  /* 0x0000001f3f0a7899 */ /* 0x000fe20008011426 */
[----:B------:R-:W-:Y:S01]  /*203f0*/  @P1 R2UR UR4, R11 ;  /* 0x000000000b0412ca */ /* 0x000fe200000e0000 */
[----:B------:R-:W-:Y:S02]  /*20400*/  UISETP.NE.AND.EX UP0, UPT, UR11, URZ, UPT, UP0 ;  /* 0x0000003f0b00728c */ /* 0x000fe4000bf05300 */
[----:B------:R-:W-:Y:S02]  /*20410*/  USEL UR9, UR43, URZ, UP1 ;  /* 0x0000003f2b097287 */ /* 0x000fe40008800000 */
[----:B------:R-:W-:Y:S02]  /*20420*/  USEL UR8, UR38, URZ, !UP0 ;  /* 0x0000003f26087287 */ /* 0x000fe4000c000000 */
[----:B------:R-:W-:Y:S01]  /*20430*/  USEL UR18, UR10, URZ, !UP0 ;  /* 0x0000003f0a127287 */ /* 0x000fe2000c000000 */
[----:B------:R-:W-:-:S02]  /*20440*/  ULDC.64 UR12, c[0x0][UR19+0x220] ;  /* 0x00008800130c7abb */ /* 0x000fc40008000a00 */
[----:B------:R-:W-:Y:S01]  /*20450*/  ULDC.64 UR10, c[0x0][UR19+0x218] ;  /* 0x00008600130a7abb */ /* 0x000fe20008000a00 */
[----:B------:R-:W-:Y:S01]  /*20460*/  ULDC.64 UR14, c[0x0][UR19+0x228] ;  /* 0x00008a00130e7abb */ /* 0x000fe20008000a00 */
[----:B------:R-:W-:Y:S02]  /*20470*/  UIMAD UR13, UR13, UR8, URZ ;  /* 0x000000080d0d72a4 */ /* 0x000fe4000f8e023f */
[----:B------:R-:W-:Y:S02]  /*20480*/  UIMAD.WIDE.U32 UR16, UR10, UR37, URZ ;  /* 0x000000250a1072a5 */ /* 0x000fe4000f8e003f */
[----:B------:R-:W-:Y:S01]  /*20490*/  UIMAD UR20, UR11, UR37, URZ ;  /* 0x000000250b1472a4 */ /* 0x000fe2000f8e023f */
[----:B--2---:R-:W-:Y:S02]  /*204a0*/  LOP3.LUT P0, RZ, R4, 0x3, RZ, 0xc0, !PT ;  /* 0x0000000304ff7812 */ /* 0x004fe4000780c0ff */
[----:B------:R-:W1:Y:S02]  /*204b0*/  @P2 LDC R4, c[0x0][0xcec] ;  /* 0x00033b00ff042b82 */ /* 0x000e640000000800 */
[----:B------:R-:W-:-:S13]  /*204c0*/  ISETP.GE.OR P3, PT, R15, R80, P0 ;  /* 0x000000500f00720c */ /* 0x000fda0000766670 */
[----:B------:R-:W2:Y:S01]  /*204d0*/  @!P3 LDL R13, [R1+0x240] ;  /* 0x00024000010db983 */ /* 0x000ea20000100800 */
[----:B---3--:R-:W-:Y:S01]  /*204e0*/  VIADD R11, R6, UR39 ;  /* 0x00000027060b7c36 */ /* 0x008fe20008000000 */
[----:B------:R-:W-:Y:S01]  /*204f0*/  UIMAD.WIDE.U32 UR10, UR12, UR8, URZ ;  /* 0x000000080c0a72a5 */ /* 0x000fe2000f8e003f */
[----:B------:R-:W-:Y:S01]  /*20500*/  VIADD R21, R15, 0x8 ;  /* 0x000000080f157836 */ /* 0x000fe20000000000 */
[----:B------:R-:W-:Y:S01]  /*20510*/  UIMAD.WIDE.U32 UR22, UR14, UR9, URZ ;  /* 0x000000090e1672a5 */ /* 0x000fe2000f8e003f */
[----:B------:R-:W-:Y:S01]  /*20520*/  IMAD.MOV.U32 R7, RZ, RZ, R11 ;  /* 0x000000ffff077224 */ /* 0x000fe200078e000b */
[----:B------:R-:W-:Y:S02]  /*20530*/  UIMAD UR9, UR15, UR9, URZ ;  /* 0x000000090f0972a4 */ /* 0x000fe4000f8e023f */
[----:B------:R-:W-:Y:S01]  /*20540*/  UIMAD UR13, UR12, UR18, UR13 ;  /* 0x000000120c0d72a4 */ /* 0x000fe2000f8e020d */
[----:B-1----:R-:W-:Y:S01]  /*20550*/  @P2 IMAD.HI.U32 R4, R11, R4, RZ ;  /* 0x000000040b042227 */ /* 0x002fe200078e00ff */
[----:B------:R-:W-:Y:S01]  /*20560*/  UIADD3 UR16, UP0, UP2, UR10, UR16, UR4 ;  /* 0x000000100a107290 */ /* 0x000fe2000fa1e004 */
[----:B------:R-:W-:Y:S01]  /*20570*/  ISETP.GE.OR P0, PT, R21, R80, P0 ;  /* 0x000000501500720c */ /* 0x000fe20000706670 */
[----:B------:R-:W-:-:S02]  /*20580*/  UIADD3 UR10, UR23, UR9, URZ ;  /* 0x00000009170a7290 */ /* 0x000fc4000fffe03f */
[----:B0-----:R-:W-:Y:S01]  /*20590*/  @P2 SHF.R.U32.HI R7, RZ, R5, R4 ;  /* 0x00000005ff072219 */ /* 0x001fe20000011604 */
[----:B------:R-:W-:Y:S01]  /*205a0*/  UIADD3 UR20, UR17, UR20, URZ ;  /* 0x0000001411147290 */ /* 0x000fe2000fffe03f */
[----:B------:R-:W-:Y:S01]  /*205b0*/  IMAD.U32 R4, RZ, RZ, UR22 ;  /* 0x00000016ff047e24 */ /* 0x000fe2000f8e00ff */
[----:B------:R-:W-:Y:S01]  /*205c0*/  UIADD3 UR9, UR11, UR13, URZ ;  /* 0x0000000d0b097290 */ /* 0x000fe2000fffe03f */
[----:B------:R-:W-:Y:S01]  /*205d0*/  IMAD.U32 R5, RZ, RZ, UR23 ;  /* 0x00000017ff057e24 */ /* 0x000fe2000f8e00ff */
[----:B------:R-:W-:Y:S01]  /*205e0*/  USHF.R.S32.HI UR14, URZ, 0x1f, UR4 ;  /* 0x0000001f3f0e7899 */ /* 0x000fe20008011404 */
[----:B------:R-:W-:Y:S01]  /*205f0*/  IMAD.MOV R9, RZ, RZ, -R7 ;  /* 0x000000ffff097224 */ /* 0x000fe200078e0a07 */
[----:B------:R-:W-:Y:S01]  /*20600*/  IADD3 R4, P1, P4, R7, UR16, R4 ;  /* 0x0000001007047c10 */ /* 0x000fe2000fc3e004 */
[----:B------:R-:W-:Y:S01]  /*20610*/  IMAD.U32 R8, RZ, RZ, UR10 ;  /* 0x0000000aff087e24 */ /* 0x000fe2000f8e00ff */
[----:B------:R-:W-:Y:S01]  /*20620*/  UIADD3.X UR9, UR9, UR20, UR14, UP0, UP2 ;  /* 0x0000001409097290 */ /* 0x000fe200087e440e */
[----:B------:R-:W-:Y:S01]  /*20630*/  IMAD R9, R76, R9, R11 ;  /* 0x000000094c097224 */ /* 0x000fe200078e020b */
[----:B------:R-:W-:Y:S01]  /*20640*/  SHF.R.S32.HI R5, RZ, 0x1f, R7 ;  /* 0x0000001fff057819 */ /* 0x000fe20000011407 */
[----:B------:R-:W-:Y:S01]  /*20650*/  ULDC.64 UR10, c[0x0][UR19+0x210] ;  /* 0x00008400130a7abb */ /* 0x000fe20008000a00 */
[----:B------:R-:W-:Y:S01]  /*20660*/  ULDC.64 UR12, c[0x0][0xca8] ;  /* 0x00032a00000c7ab9 */ /* 0x000fe20000000a00 */
[----:B------:R-:W-:Y:S01]  /*20670*/  IMAD R7, R9, UR11, RZ ;  /* 0x0000000b09077c24 */ /* 0x000fe2000f8e02ff */
[----:B------:R-:W-:Y:S01]  /*20680*/  SHF.R.S32.HI R6, RZ, 0x1f, R9 ;  /* 0x0000001fff067819 */ /* 0x000fe20000011409 */
[----:B------:R-:W-:Y:S01]  /*20690*/  @!UP1 ULDC UR12, c[0x0][0xc50] ;  /* 0x00031400000c9ab9 */ /* 0x000fe20000000800 */
[----:B------:R-:W-:Y:S01]  /*206a0*/  IADD3.X R5, R5, UR9, R8, P1, P4 ;  /* 0x0000000905057c10 */ /* 0x000fe20008fe8408 */
[----:B------:R-:W-:-:S02]  /*206b0*/  @!UP1 ULDC UR13, c[0x0][0xc54] ;  /* 0x00031500000d9ab9 */ /* 0x000fc40000000800 */
[----:B------:R-:W-:Y:S02]  /*206c0*/  IMAD R7, R6, UR10, R7 ;  /* 0x0000000a06077c24 */ /* 0x000fe4000f8e0207 */
[----:B------:R-:W-:-:S04]  /*206d0*/  IMAD.WIDE.U32 R4, R9, UR10, R4 ;  /* 0x0000000a09047c25 */ /* 0x000fc8000f8e0004 */
[----:B------:R-:W-:Y:S01]  /*206e0*/  IMAD.IADD R5, R5, 0x1, R7 ;  /* 0x0000000105057824 */ /* 0x000fe200078e0207 */
[----:B------:R-:W-:-:S04]  /*206f0*/  LEA R8, P1, R4, UR12, 0x2 ;  /* 0x0000000c04087c11 */ /* 0x000fc8000f8210ff */
[----:B------:R-:W-:Y:S01]  /*20700*/  LEA.HI.X R10, R4, UR13, R5, 0x2, P1 ;  /* 0x0000000d040a7c11 */ /* 0x000fe200088f1405 */
[----:B------:R-:W-:Y:S04]  /*20710*/  SHFL.IDX PT, R6, R8, RZ, 0x1c1f ;  /* 0x001c1fff08067589 */ /* 0x000fe800000e0000 */
[----:B------:R-:W2:Y:S04]  /*20720*/  SHFL.IDX PT, R7, R10, RZ, 0x1c1f ;  /* 0x001c1fff0a077589 */ /* 0x000ea800000e0000 */
[----:B--2---:R-:W-:Y:S04]  /*20730*/  @!P3 ST.E desc[UR40][R6.64], R13 ;  /* 0x0000000d0600b985 */ /* 0x004fe8000c101928 */
[----:B------:R-:W2:Y:S04]  /*20740*/  @!P0 LDL R9, [R1+0x244] ;  /* 0x0002440001098983 */ /* 0x000ea80000100800 */
[----:B------:R-:W-:Y:S04]  /*20750*/  SHFL.IDX PT, R4, R8, 0x1, 0x1c1f ;  /* 0x003c1f0008047f89 */ /* 0x000fe800000e0000 */
[----:B------:R-:W2:Y:S04]  /*20760*/  SHFL.IDX PT, R5, R10, 0x1, 0x1c1f ;  /* 0x003c1f000a057f89 */ /* 0x000ea800000e0000 */
[----:B--2---:R0:W-:Y:S01]  /*20770*/  @!P0 ST.E desc[UR40][R4.64], R9 ;  /* 0x0000000904008985 */ /* 0x0041e2000c101928 */
[----:B------:R-:W-:-:S13]  /*20780*/  PLOP3.LUT P0, PT, PT, PT, UP1, 0x80, 0x0 ;  /* 0x000000000000781c */ /* 0x000fda0003f0f018 */
[----:B0-----:R-:W-:Y:S05]  /*20790*/  @P0 BRA `(.L_x_12168) ;  /* 0x0000000c00c80947 */ /* 0x001fea0003800000 */
[----:B------:R-:W-:Y:S01]  /*207a0*/  IMAD R5, R222, 0x40, R18 ;  /* 0x00000040de057824 */ /* 0x000fe200078e0212 */
[----:B------:R-:W-:Y:S01]  /*207b0*/  ULDC.64 UR12, c[0x0][0xba0] ;  /* 0x0002e800000c7ab9 */ /* 0x000fe20000000a00 */
[----:B------:R-:W0:Y:S02]  /*207c0*/  @P2 LDC R77, c[0x0][0xcf0] ;  /* 0x00033c00ff4d2b82 */ /* 0x000e240000000800 */
[----:B------:R-:W-:-:S03]  /*207d0*/  IMAD.WIDE R2, R5, 0x2, R2 ;  /* 0x0000000205027825 */ /* 0x000fc600078e0202 */
[C---:B------:R-:W-:Y:S02]  /*207e0*/  IADD3 R25, P1, R2.reuse, 0x3000, RZ ;  /* 0x0000300002197810 */ /* 0x040fe40007f3e0ff */
[C---:B------:R-:W-:Y:S02]  /*207f0*/  IADD3 R9, P4, R2.reuse, 0x1000, RZ ;  /* 0x0000100002097810 */ /* 0x040fe40007f9e0ff */
[----:B------:R-:W-:Y:S02]  /*20800*/  IADD3 R13, P3, R2, 0x2000, RZ ;  /* 0x00002000020d7810 */ /* 0x000fe40007f7e0ff */
[----:B------:R-:W-:Y:S02]  /*20810*/  LOP3.LUT R24, R25, 0x380, RZ, 0xc0, !PT ;  /* 0x0000038019187812 */ /* 0x000fe400078ec0ff */
[----:B------:R-:W-:Y:S02]  /*20820*/  LOP3.LUT R8, R9, 0x380, RZ, 0xc0, !PT ;  /* 0x0000038009087812 */ /* 0x000fe400078ec0ff */
[----:B------:R-:W-:-:S02]  /*20830*/  LOP3.LUT R12, R13, 0x380, RZ, 0xc0, !PT ;  /* 0x000003800d0c7812 */ /* 0x000fc400078ec0ff */
[----:B------:R-:W-:Y:S02]  /*20840*/  SHF.R.U64 R24, R24, 0x3, RZ ;  /* 0x0000000318187819 */ /* 0x000fe400000012ff */
[----:B------:R-:W-:Y:S02]  /*20850*/  SHF.R.U64 R8, R8, 0x3, RZ ;  /* 0x0000000308087819 */ /* 0x000fe400000012ff */
[----:B------:R-:W-:Y:S02]  /*20860*/  SHF.R.U64 R12, R12, 0x3, RZ ;  /* 0x000000030c0c7819 */ /* 0x000fe400000012ff */
[----:B------:R-:W-:Y:S01]  /*20870*/  LOP3.LUT R24, R24, R25, RZ, 0x3c, !PT ;  /* 0x0000001918187212 */ /* 0x000fe200078e3cff */
[--C-:B------:R-:W-:Y:S01]  /*20880*/  IMAD.X R25, RZ, RZ, R3.reuse, P1 ;  /* 0x000000ffff197224 */ /* 0x100fe200008e0603 */
[----:B------:R-:W-:Y:S01]  /*20890*/  LOP3.LUT R8, R8, R9, RZ, 0x3c, !PT ;  /* 0x0000000908087212 */ /* 0x000fe200078e3cff */
[--C-:B------:R-:W-:Y:S01]  /*208a0*/  IMAD.X R9, RZ, RZ, R3.reuse, P4 ;  /* 0x000000ffff097224 */ /* 0x100fe200020e0603 */
[----:B------:R-:W-:Y:S01]  /*208b0*/  LOP3.LUT R12, R12, R13, RZ, 0x3c, !PT ;  /* 0x0000000d0c0c7212 */ /* 0x000fe200078e3cff */
[----:B------:R-:W-:Y:S01]  /*208c0*/  IMAD.X R13, RZ, RZ, R3, P3 ;  /* 0x000000ffff0d7224 */ /* 0x000fe200018e0603 */
[C---:B------:R-:W-:Y:S01]  /*208d0*/  IADD3 R49, P1, R2.reuse, 0x9000, RZ ;  /* 0x0000900002317810 */ /* 0x040fe20007f3e0ff */
[----:B------:R-:W-:Y:S01]  /*208e0*/  UIMAD UR9, UR14, UR12, URZ ;  /* 0x0000000c0e0972a4 */ /* 0x000fe2000f8e023f */
[C---:B------:R-:W-:Y:S01]  /*208f0*/  IADD3 R29, P0, R2.reuse, 0x4000, RZ ;  /* 0x00004000021d7810 */ /* 0x040fe20007f1e0ff */
[----:B------:R-:W-:Y:S01]  /*20900*/  UIMAD.WIDE.U32 UR10, UR4, UR12, URZ ;  /* 0x0000000c040a72a5 */ /* 0x000fe2000f8e003f */
[C---:B------:R-:W-:Y:S01]  /*20910*/  IADD3 R33, P6, R2.reuse, 0x5000, RZ ;  /* 0x0000500002217810 */ /* 0x040fe20007fde0ff */
[----:B------:R-:W5:Y:S01]  /*20920*/  LD.E.128 R8, desc[UR40][R8.64] ;  /* 0x0000002808087980 */ /* 0x000f62000c101d00 */
[----:B------:R-:W-:-:S02]  /*20930*/  IADD3 R37, P5, R2, 0x6000, RZ ;  /* 0x0000600002257810 */ /* 0x000fc40007fbe0ff */
[C---:B------:R-:W-:Y:S01]  /*20940*/  IADD3 R41, P4, R2.reuse, 0x7000, RZ ;  /* 0x0000700002297810 */ /* 0x040fe20007f9e0ff */
[----:B------:R-:W5:Y:S01]  /*20950*/  LD.E.128 R12, desc[UR40][R12.64] ;  /* 0x000000280c0c7980 */ /* 0x000f62000c101d00 */
[----:B------:R-:W-:Y:S02]  /*20960*/  IADD3 R45, P3, R2, 0x8000, RZ ;  /* 0x00008000022d7810 */ /* 0x000fe40007f7e0ff */
[----:B------:R-:W-:Y:S01]  /*20970*/  LOP3.LUT R48, R49, 0x380, RZ, 0xc0, !PT ;  /* 0x0000038031307812 */ /* 0x000fe200078ec0ff */
[----:B------:R-:W5:Y:S01]  /*20980*/  LD.E.128 R24, desc[UR40][R24.64] ;  /* 0x0000002818187980 */ /* 0x000f62000c101d00 */
[----:B------:R-:W-:Y:S02]  /*20990*/  LOP3.LUT R28, R29, 0x380, RZ, 0xc0, !PT ;  /* 0x000003801d1c7812 */ /* 0x000fe400078ec0ff */
[----:B------:R-:W-:Y:S02]  /*209a0*/  LOP3.LUT R32, R33, 0x380, RZ, 0xc0, !PT ;  /* 0x0000038021207812 */ /* 0x000fe400078ec0ff */
[----:B------:R-:W-:-:S02]  /*209b0*/  LOP3.LUT R36, R37, 0x380, RZ, 0xc0, !PT ;  /* 0x0000038025247812 */ /* 0x000fc400078ec0ff */
[----:B------:R-:W-:Y:S02]  /*209c0*/  LOP3.LUT R40, R41, 0x380, RZ, 0xc0, !PT ;  /* 0x0000038029287812 */ /* 0x000fe400078ec0ff */
[----:B------:R-:W-:Y:S02]  /*209d0*/  LOP3.LUT R44, R45, 0x380, RZ, 0xc0, !PT ;  /* 0x000003802d2c7812 */ /* 0x000fe400078ec0ff */
[----:B------:R-:W-:Y:S02]  /*209e0*/  SHF.R.U64 R48, R48, 0x3, RZ ;  /* 0x0000000330307819 */ /* 0x000fe400000012ff */
[----:B------:R-:W-:Y:S02]  /*209f0*/  SHF.R.U64 R28, R28, 0x3, RZ ;  /* 0x000000031c1c7819 */ /* 0x000fe400000012ff */
[----:B------:R-:W-:Y:S02]  /*20a00*/  SHF.R.U64 R32, R32, 0x3, RZ ;  /* 0x0000000320207819 */ /* 0x000fe400000012ff */
[----:B------:R-:W-:-:S02]  /*20a10*/  SHF.R.U64 R36, R36, 0x3, RZ ;  /* 0x0000000324247819 */ /* 0x000fc400000012ff */
[----:B------:R-:W-:Y:S02]  /*20a20*/  SHF.R.U64 R40, R40, 0x3, RZ ;  /* 0x0000000328287819 */ /* 0x000fe400000012ff */
        /* <DEDUP_REMOVED lines=14> */
[C---:B------:R-:W-:Y:S01]  /*20b10*/  LOP3.LUT R7, R2.reuse, 0x380, RZ, 0xc0, !PT ;  /* 0x0000038002077812 */ /* 0x040fe200078ec0ff */
[----:B------:R-:W-:Y:S01]  /*20b20*/  UIMAD UR9, UR4, UR13, UR9 ;  /* 0x0000000d040972a4 */ /* 0x000fe2000f8e0209 */
[C---:B------:R-:W-:Y:S01]  /*20b30*/  IADD3 R53, P0, R2.reuse, 0xa000, RZ ;  /* 0x0000a00002357810 */ /* 0x040fe20007f1e0ff */
[----:B------:R-:W-:Y:S01]  /*20b40*/  IMAD.X R73, RZ, RZ, R3, P1 ;  /* 0x000000ffff497224 */ /* 0x000fe200008e0603 */
[C---:B------:R-:W-:Y:S01]  /*20b50*/  IADD3 R57, P6, R2.reuse, 0xb000, RZ ;  /* 0x0000b00002397810 */ /* 0x040fe20007fde0ff */
[----:B------:R-:W-:Y:S01]  /*20b60*/  ULDC.64 UR12, c[0x0][0xbe8] ;  /* 0x0002fa00000c7ab9 */ /* 0x000fe20000000a00 */
[C---:B------:R-:W-:Y:S01]  /*20b70*/  IADD3 R61, P5, R2.reuse, 0xc000, RZ ;  /* 0x0000c000023d7810 */ /* 0x040fe20007fbe0ff */
[----:B------:R-:W5:Y:S01]  /*20b80*/  LD.E.128 R28, desc[UR40][R28.64] ;  /* 0x000000281c1c7980 */ /* 0x000f62000c101d00 */
[C---:B------:R-:W-:Y:S02]  /*20b90*/  IADD3 R65, P4, R2.reuse, 0xd000, RZ ;  /* 0x0000d00002417810 */ /* 0x040fe40007f9e0ff */
[----:B------:R-:W-:Y:S01]  /*20ba0*/  IADD3 R69, P3, R2, 0xe000, RZ ;  /* 0x0000e00002457810 */ /* 0x000fe20007f7e0ff */
        /* <DEDUP_REMOVED lines=11> */
[----:B------:R-:W-:Y:S01]  /*20c60*/  SHF.R.U64 R4, R4, 0x3, RZ ;  /* 0x0000000304047819 */ /* 0x000fe200000012ff */
[----:B------:R-:W5:Y:S01]  /*20c70*/  LD.E.128 R48, desc[UR40][R48.64] ;  /* 0x0000002830307980 */ /* 0x000f62000c101d00 */
[----:B------:R-:W-:Y:S02]  /*20c80*/  SHF.R.U64 R52, R52, 0x3, RZ ;  /* 0x0000000334347819 */ /* 0x000fe400000012ff */
[----:B------:R-:W-:Y:S02]  /*20c90*/  SHF.R.U64 R56, R56, 0x3, RZ ;  /* 0x0000000338387819 */ /* 0x000fe400000012ff */
[----:B------:R-:W-:Y:S02]  /*20ca0*/  SHF.R.U64 R60, R60, 0x3, RZ ;  /* 0x000000033c3c7819 */ /* 0x000fe400000012ff */
        /* <DEDUP_REMOVED lines=14> */
[----:B------:R-:W-:Y:S01]  /*20d90*/  UIADD3 UR11, UR11, UR9, URZ ;  /* 0x000000090b0b7290 */ /* 0x000fe2000fffe03f */
[----:B------:R1:W5:Y:S01]  /*20da0*/  LD.E.128 R4, desc[UR40][R2.64] ;  /* 0x0000002802047980 */ /* 0x000362000c101d00 */
[----:B------:R-:W-:-:S03]  /*20db0*/  USHF.R.S32.HI UR4, URZ, 0x1f, UR8 ;  /* 0x0000001f3f047899 */ /* 0x000fc60008011408 */
[----:B------:R-:W5:Y:S04]  /*20dc0*/  LD.E.128 R52, desc[UR40][R52.64] ;  /* 0x0000002834347980 */ /* 0x000f68000c101d00 */
[----:B------:R-:W5:Y:S01]  /*20dd0*/  LD.E.128 R56, desc[UR40][R56.64] ;  /* 0x0000002838387980 */ /* 0x000f62000c101d00 */
[----:B-1----:R-:W1:Y:S01]  /*20de0*/  @P2 LDC R3, c[0x0][0xcec] ;  /* 0x00033b00ff032b82 */ /* 0x002e620000000800 */
[----:B------:R-:W-:Y:S01]  /*20df0*/  IMAD R2, R224, 0x20, R222 ;  /* 0x00000020e0027824 */ /* 0x000fe200078e02de */
[----:B------:R-:W-:Y:S01]  /*20e00*/  UIMAD.WIDE.U32 UR10, UR37, UR12, UR10 ;  /* 0x0000000c250a72a5 */ /* 0x000fe2000f8e000a */
[----:B------:R-:W5:Y:S02]  /*20e10*/  LD.E.128 R60, desc[UR40][R60.64] ;  /* 0x000000283c3c7980 */ /* 0x000f64000c101d00 */
[----:B------:R-:W-:Y:S01]  /*20e20*/  VIADD R78, R2, UR39 ;  /* 0x00000027024e7c36 */ /* 0x000fe20008000000 */
[----:B------:R-:W-:Y:S01]  /*20e30*/  UIMAD UR11, UR37, UR13, UR11 ;  /* 0x0000000d250b72a4 */ /* 0x000fe2000f8e020b */
[----:B------:R-:W5:Y:S02]  /*20e40*/  LD.E.128 R64, desc[UR40][R64.64] ;  /* 0x0000002840407980 */ /* 0x000f64000c101d00 */
[----:B------:R-:W-:-:S02]  /*20e50*/  ULDC.64 UR12, c[0x0][0xbf0] ;  /* 0x0002fc00000c7ab9 */ /* 0x000fc40000000a00 */
[----:B------:R-:W-:Y:S01]  /*20e60*/  UIMAD UR4, UR4, UR12, URZ ;  /* 0x0000000c040472a4 */ /* 0x000fe2000f8e023f */
[----:B------:R-:W-:Y:S01]  /*20e70*/  IMAD.MOV.U32 R21, RZ, RZ, R78 ;  /* 0x000000ffff157224 */ /* 0x000fe200078e004e */
[----:B------:R-:W5:Y:S02]  /*20e80*/  LD.E.128 R68, desc[UR40][R68.64] ;  /* 0x0000002844447980 */ /* 0x000f64000c101d00 */
[----:B------:R-:W-:Y:S02]  /*20e90*/  UIMAD UR4, UR8, UR13, UR4 ;  /* 0x0000000d080472a4 */ /* 0x000fe4000f8e0204 */
[----:B------:R-:W-:Y:S01]  /*20ea0*/  UIMAD.WIDE.U32 UR8, UR8, UR12, UR10 ;  /* 0x0000000c080872a5 */ /* 0x000fe2000f8e000a */
[----:B------:R-:W5:Y:S02]  /*20eb0*/  LD.E.128 R72, desc[UR40][R72.64] ;  /* 0x0000002848487980 */ /* 0x000f64000c101d00 */
[----:B------:R-:W-:Y:S01]  /*20ec0*/  ULDC.64 UR10, c[0x0][0xbe0] ;  /* 0x0002f800000a7ab9 */ /* 0x000fe20000000a00 */
[----:B-1----:R-:W-:Y:S01]  /*20ed0*/  @P2 IMAD.HI.U32 R2, R78, R3, RZ ;  /* 0x000000034e022227 */ /* 0x002fe200078e00ff */
[----:B------:R-:W-:Y:S01]  /*20ee0*/  UIADD3 UR4, UR9, UR4, URZ ;  /* 0x0000000409047290 */ /* 0x000fe2000fffe03f */
[----:B------:R-:W-:Y:S01]  /*20ef0*/  @!PT LDS RZ, [RZ] ;  /* 0x00000000fffff984 */ /* 0x000fe20000000800 */
[----:B------:R-:W-:Y:S01]  /*20f00*/  @!PT LDS RZ, [RZ] ;  /* 0x00000000fffff984 */ /* 0x000fe20000000800 */
[----:B------:R-:W-:Y:S01]  /*20f10*/  @!PT LDS RZ, [RZ] ;  /* 0x00000000fffff984 */ /* 0x000fe20000000800 */
[----:B------:R-:W-:Y:S01]  /*20f20*/  @!PT LDS RZ, [RZ] ;  /* 0x00000000fffff984 */ /* 0x000fe20000000800 */
[----:B------:R1:W-:Y:S06]  /*20f30*/  MEMBAR.ALL.CTA ;  /* 0x0000000000007992 */ /* 0x0003ec0000008000 */
[----:B-1----:R-:W1:Y:S01]  /*20f40*/  FENCE.VIEW.ASYNC.S ;  /* 0x00000000000073c6 */ /* 0x002e620000000000 */
[----:B0-----:R-:W-:-:S04]  /*20f50*/  @P2 SHF.R.U32.HI R21, RZ, R77, R2 ;  /* 0x0000004dff152219 */ /* 0x001fc80000011602 */
[--C-:B------:R-:W-:Y:S01]  /*20f60*/  SHF.R.S32.HI R20, RZ, 0x1f, R21.reuse ;  /* 0x0000001fff147819 */ /* 0x100fe20000011415 */
[----:B------:R-:W-:Y:S02]  /*20f70*/  IMAD.MOV R77, RZ, RZ, -R21 ;  /* 0x000000ffff4d7224 */ /* 0x000fe400078e0a15 */
[----:B------:R-:W-:Y:S02]  /*20f80*/  IMAD.U32 R3, RZ, RZ, UR9 ;  /* 0x00000009ff037e24 */ /* 0x000fe4000f8e00ff */
[----:B------:R-:W-:Y:S02]  /*20f90*/  IMAD R20, R20, UR10, RZ ;  /* 0x0000000a14147c24 */ /* 0x000fe4000f8e02ff */
[----:B------:R-:W-:Y:S02]  /*20fa0*/  IMAD R77, R76, R77, R78 ;  /* 0x0000004d4c4d7224 */ /* 0x000fe400078e024e */
[----:B------:R-:W-:Y:S01]  /*20fb0*/  IMAD.U32 R2, RZ, RZ, UR8 ;  /* 0x00000008ff027e24 */ /* 0x000fe2000f8e00ff */
[----:B------:R-:W-:Y:S01]  /*20fc0*/  ULDC.64 UR8, c[0x0][0xbd8] ;  /* 0x0002f60000087ab9 */ /* 0x000fe20000000a00 */
[----:B------:R-:W-:-:S02]  /*20fd0*/  IMAD.U32 R3, RZ, RZ, UR4 ;  /* 0x00000004ff037e24 */ /* 0x000fc4000f8e00ff */
        /* <DEDUP_REMOVED lines=11> */
[C---:B------:R-:W-:Y:S01]  /*21090*/  LEA R81, P3, R2.reuse, UR8, 0x1 ;  /* 0x0000000802517c11 */ /* 0x040fe2000f8608ff */
[----:B------:R-:W-:Y:S02]  /*210a0*/  IMAD.IADD R3, R3, 0x1, R79 ;  /* 0x0000000103037824 */ /* 0x000fe400078e024f */
[----:B------:R-:W-:Y:S01]  /*210b0*/  VIADD R21, R83, 0x20 ;  /* 0x0000002053157836 */ /* 0x000fe20000000000 */
[----:B------:R-:W-:Y:S02]  /*210c0*/  PRMT R0, RZ, 0x654, R0 ;  /* 0x00000654ff007816 */ /* 0x000fe40000000000 */
[----:B------:R-:W-:Y:S02]  /*210d0*/  LEA.HI.X R82, R2, UR9, R3, 0x1, P3 ;  /* 0x0000000902527c11 */ /* 0x000fe400098f0c03 */
[-C--:B------:R-:W-:Y:S01]  /*210e0*/  ISETP.GE.AND P1, PT, R21, R80.reuse, PT ;  /* 0x000000501500720c */ /* 0x080fe20003f26270 */
[----:B------:R-:W-:Y:S01]  /*210f0*/  VIADD R21, R83, 0x40 ;  /* 0x0000004053157836 */ /* 0x000fe20000000000 */
[----:B-1----:R0:W-:Y:S01]  /*21100*/  SYNCS.ARRIVE.TRANS64.RED.A1T0 RZ, [R0+URZ], RZ ;  /* 0x000000ff00ff79a7 */ /* 0x0021e2000810043f */
[----:B------:R1:W2:Y:S01]  /*21110*/  SHFL.IDX PT, R78, R81, RZ, 0x181f ;  /* 0x00181fff514e7589 */ /* 0x0002a200000e0000 */
[----:B------:R-:W-:Y:S02]  /*21120*/  BSSY B1, `(.L_x_12169) ;  /* 0x0000015000017945 */ /* 0x000fe40003800000 */
[----:B------:R-:W-:Y:S01]  /*21130*/  ISETP.GE.AND P0, PT, R21, R80, PT ;  /* 0x000000501500720c */ /* 0x000fe20003f06270 */
[----:B0-----:R1:W0:Y:S01]  /*21140*/  SHFL.IDX PT, R0, R82, RZ, 0x181f ;  /* 0x00181fff52007589 */ /* 0x00122200000e0000 */
[----:B------:R-:W-:Y:S11]  /*21150*/  @P2 BRA `(.L_x_12170) ;  /* 0x0000000000442947 */ /* 0x000ff60003800000 */
[----:B------:R-:W-:Y:S02]  /*21160*/  ULDC UR4, c[0x0][0xbc8] ;  /* 0x0002f20000047ab9 */ /* 0x000fe40000000800 */
[----:B------:R-:W-:Y:S02]  /*21170*/  ISETP.GE.AND P5, PT, R18, UR4, PT ;  /* 0x0000000412007c0c */ /* 0x000fe4000bfa6270 */
[----:B------:R-:W-:Y:S02]  /*21180*/  ISETP.GE.AND P4, PT, R176, UR4, PT ;  /* 0x00000004b0007c0c */ /* 0x000fe4000bf86270 */
[----:B------:R-:W-:Y:S02]  /*21190*/  ISETP.GE.AND P3, PT, R19, UR4, PT ;  /* 0x0000000413007c0c */ /* 0x000fe4000bf66270 */
[----:B------:R-:W-:-:S07]  /*211a0*/  ISETP.GE.AND P2, PT, R177, UR4, PT ;  /* 0x00000004b1007c0c */ /* 0x000fce000bf46270 */
[----:B--2---:R-:W-:-:S04]  /*211b0*/  @!P5 LEA R2, P6, R18, R78, 0x1 ;  /* 0x0000004e1202d211 */ /* 0x004fc800078c08ff */
[----:B0-----:R-:W-:Y:S02]  /*211c0*/  @!P5 LEA.HI.X R3, R18, R0, R183, 0x1, P6 ;  /* 0x000000001203d211 */ /* 0x001fe400030f0cb7 */
        /* <DEDUP_REMOVED lines=10> */
.L_x_12170:
[----:B------:R-:W-:Y:S05]  /*21270*/  BSYNC B1 ;  /* 0x0000000000017941 */ /* 0x000fea0003800000 */
.L_x_12169:
[----:B0-----:R0:W4:Y:S01]  /*21280*/  SHFL.IDX PT, R0, R82, 0x1, 0x181f ;  /* 0x00381f0052007f89 */ /* 0x00112200000e0000 */
[----:B------:R-:W-:Y:S03]  /*21290*/  BSSY B1, `(.L_x_12171) ;  /* 0x0000014000017945 */ /* 0x000fe60003800000 */
[----:B---3--:R0:W3:Y:S01]  /*212a0*/  SHFL.IDX PT, R20, R81, 0x1, 0x181f ;  /* 0x00381f0051147f89 */ /* 0x0080e200000e0000 */
[----:B------:R-:W-:Y:S05]  /*212b0*/  @P1 BRA `(.L_x_12172) ;  /* 0x0000000000441947 */ /* 0x000fea0003800000 */
[----:B------:R-:W-:Y:S02]  /*212c0*/  ULDC UR4, c[0x0][0xbc8] ;  /* 0x0002f20000047ab9 */ /* 0x000fe40000000800 */
[----:B------:R-:W-:Y:S02]  /*212d0*/  ISETP.GE.AND P4, PT, R18, UR4, PT ;  /* 0x0000000412007c0c */ /* 0x000fe4000bf86270 */
[----:B------:R-:W-:Y:S02]  /*212e0*/  ISETP.GE.AND P3, PT, R176, UR4, PT ;  /* 0x00000004b0007c0c */ /* 0x000fe4000bf66270 */
[----:B------:R-:W-:Y:S02]  /*212f0*/  ISETP.GE.AND P2, PT, R19, UR4, PT ;  /* 0x0000000413007c0c */ /* 0x000fe4000bf46270 */
[----:B------:R-:W-:-:S07]  /*21300*/  ISETP.GE.AND P1, PT, R177, UR4, PT ;  /* 0x00000004b1007c0c */ /* 0x000fce000bf26270 */
[-C--:B---3--:R-:W-:Y:S02]  /*21310*/  @!P4 LEA R2, P6, R18, R20.reuse, 0x1 ;  /* 0x000000141202c211 */ /* 0x088fe400078c08ff */
[----:B-----5:R-:W-:Y:S02]  /*21320*/  @!P3 LEA R4, P5, R176, R20, 0x1 ;  /* 0x00000014b004b211 */ /* 0x020fe400078a08ff */
[----:B----4-:R-:W-:Y:S02]  /*21330*/  @!P4 LEA.HI.X R3, R18, R0, R183, 0x1, P6 ;  /* 0x000000001203c211 */ /* 0x010fe400030f0cb7 */
        /* <DEDUP_REMOVED lines=9> */
.L_x_12172:
[----:B------:R-:W-:Y:S05]  /*213d0*/  BSYNC B1 ;  /* 0x0000000000017941 */ /* 0x000fea0003800000 */
.L_x_12171:
[----:B----4-:R4:W0:Y:S01]  /*213e0*/  SHFL.IDX PT, R0, R82, 0x2, 0x181f ;  /* 0x00581f0052007f89 */ /* 0x01082200000e0000 */
[----:B------:R-:W-:Y:S03]  /*213f0*/  BSSY B1, `(.L_x_12173) ;  /* 0x0000014000017945 */ /* 0x000fe60003800000 */
[----:B---3-5:R4:W3:Y:S01]  /*21400*/  SHFL.IDX PT, R8, R81, 0x2, 0x181f ;  /* 0x00581f0051087f89 */ /* 0x0288e200000e0000 */
[----:B------:R-:W-:Y:S05]  /*21410*/  @P0 BRA `(.L_x_12174) ;  /* 0x0000000000440947 */ /* 0x000fea0003800000 */
[----:B------:R-:W-:Y:S02]  /*21420*/  ULDC UR4, c[0x0][0xbc8] ;  /* 0x0002f20000047ab9 */ /* 0x000fe40000000800 */
[----:B------:R-:W-:Y:S02]  /*21430*/  ISETP.GE.AND P3, PT, R18, UR4, PT ;  /* 0x0000000412007c0c */ /* 0x000fe4000bf66270 */
[----:B------:R-:W-:Y:S02]  /*21440*/  ISETP.GE.AND P2, PT, R176, UR4, PT ;  /* 0x00000004b0007c0c */ /* 0x000fe4000bf46270 */
[----:B------:R-:W-:Y:S02]  /*21450*/  ISETP.GE.AND P1, PT, R19, UR4, PT ;  /* 0x0000000413007c0c */ /* 0x000fe4000bf26270 */
[----:B------:R-:W-:-:S07]  /*21460*/  ISETP.GE.AND P0, PT, R177, UR4, PT ;  /* 0x00000004b1007c0c */ /* 0x000fce000bf06270 */
[-C--:B---3--:R-:W-:Y:S02]  /*21470*/  @!P3 LEA R2, P6, R18, R8.reuse, 0x1 ;  /* 0x000000081202b211 */ /* 0x088fe400078c08ff */
        /* <DEDUP_REMOVED lines=11> */
.L_x_12174:
[----:B------:R-:W-:Y:S05]  /*21530*/  BSYNC B1 ;  /* 0x0000000000017941 */ /* 0x000fea0003800000 */
.L_x_12173:
[----:B0-----:R-:W-:Y:S01]  /*21540*/  VIADD R3, R83, 0x60 ;  /* 0x0000006053037836 */ /* 0x001fe20000000000 */
[----:B-1--4-:R-:W0:Y:S04]  /*21550*/  SHFL.IDX PT, R82, R82, 0x3, 0x181f ;  /* 0x00781f0052527f89 */ /* 0x012e2800000e0000 */
[----:B------:R-:W-:Y:S01]  /*21560*/  ISETP.GE.AND P0, PT, R3, R80, PT ;  /* 0x000000500300720c */ /* 0x000fe20003f06270 */
[----:B------:R-:W1:-:S12]  /*21570*/  SHFL.IDX PT, R81, R81, 0x3, 0x181f ;  /* 0x00781f0051517f89 */ /* 0x000e5800000e0000 */
[----:B------:R-:W-:Y:S05]  /*21580*/  @P0 BRA `(.L_x_12175) ;  /* 0x0000002800240947 */ /* 0x000fea0003800000 */
[----:B------:R-:W-:Y:S02]  /*21590*/  ULDC UR4, c[0x0][0xbc8] ;  /* 0x0002f20000047ab9 */ /* 0x000fe40000000800 */
[----:B------:R-:W-:Y:S02]  /*215a0*/  ISETP.GE.AND P3, PT, R18, UR4, PT ;  /* 0x0000000412007c0c */ /* 0x000fe4000bf66270 */
[----:B------:R-:W-:Y:S02]  /*215b0*/  ISETP.GE.AND P4, PT, R176, UR4, PT ;  /* 0x00000004b0007c0c */ /* 0x000fe4000bf86270 */
[----:B------:R-:W-:-:S09]  /*215c0*/  ISETP.GE.AND P5, PT, R19, UR4, PT ;  /* 0x0000000413007c0c */ /* 0x000fd2000bfa6270 */
[-C--:B-1----:R-:W-:Y:S02]  /*215d0*/  @!P3 LEA R2, P0, R18, R81.reuse, 0x1 ;  /* 0x000000511202b211 */ /* 0x082fe400078008ff */
[-C--:B------:R-:W-:Y:S02]  /*215e0*/  @!P4 LEA R4, P1, R176, R81.reuse, 0x1 ;  /* 0x00000051b004c211 */ /* 0x080fe400078208ff */
[C---:B------:R-:W-:Y:S02]  /*215f0*/  @!P5 LEA R6, P2, R19.reuse, R81, 0x1 ;  /* 0x000000511306d211 */ /* 0x040fe400078408ff */
        /* <DEDUP_REMOVED lines=12> */
.L_x_12168:
[----:B------:R0:W5:Y:S01]  /*216c0*/  LDL R43, [R1+0x4b4] ;  /* 0x0004b400012b7983 */ /* 0x0001620000100800 */
[----:B------:R-:W-:Y:S01]  /*216d0*/  ULDC.64 UR12, c[0x0][0xc08] ;  /* 0x00030200000c7ab9 */ /* 0x000fe20000000a00 */
[----:B------:R-:W1:Y:S02]  /*216e0*/  @P2 LDC R2, c[0x0][0xcec] ;  /* 0x00033b00ff022b82 */ /* 0x000e640000000800 */
[----:B------:R0:W5:Y:S04]  /*216f0*/  LDL R42, [R1+0x4b0] ;  /* 0x0004b000012a7983 */ /* 0x0001680000100800 */
        /* <DEDUP_REMOVED lines=17> */
[----:B------:R0:W5:Y:S01]  /*21810*/  LDL R24, [R1+0x464] ;  /* 0x0004640001187983 */ /* 0x0001620000100800 */
[----:B------:R-:W-:Y:S01]  /*21820*/  UIMAD UR9, UR14, UR12, URZ ;  /* 0x0000000c0e0972a4 */ /* 0x000fe2000f8e023f */
[----:B------:R-:W2:Y:S01]  /*21830*/  @P2 LDC R3, c[0x0][0xcf0] ;  /* 0x00033c00ff032b82 */ /* 0x000ea20000000800 */
[----:B------:R-:W-:Y:S01]  /*21840*/  UIMAD.WIDE.U32 UR10, UR4, UR12, URZ ;  /* 0x0000000c040a72a5 */ /* 0x000fe2000f8e003f */
[----:B-1----:R-:W-:Y:S01]  /*21850*/  @P2 IMAD.HI.U32 R2, R11, R2, RZ ;  /* 0x000000020b022227 */ /* 0x002fe200078e00ff */
[----:B------:R-:W-:Y:S01]  /*21860*/  UIMAD UR9, UR4, UR13, UR9 ;  /* 0x0000000d040972a4 */ /* 0x000fe2000f8e0209 */
[----:B------:R-:W-:Y:S01]  /*21870*/  ISETP.GE.AND P0, PT, R15, R80, PT ;  /* 0x000000500f00720c */ /* 0x000fe20003f06270 */
[----:B------:R-:W-:Y:S01]  /*21880*/  USHF.R.S32.HI UR4, URZ, 0x1f, UR8 ;  /* 0x0000001f3f047899 */ /* 0x000fe20008011408 */
[----:B------:R-:W-:Y:S01]  /*21890*/  IMAD.MOV.U32 R5, RZ, RZ, R11 ;  /* 0x000000ffff057224 */ /* 0x000fe200078e000b */
[----:B------:R-:W-:Y:S01]  /*218a0*/  UIADD3 UR11, UR11, UR9, URZ ;  /* 0x000000090b0b7290 */ /* 0x000fe2000fffe03f */
[----:B------:R-:W-:Y:S01]  /*218b0*/  BSSY B1, `(.L_x_12176) ;  /* 0x00000c7000017945 */ /* 0x000fe20003800000 */
[----:B------:R-:W-:-:S02]  /*218c0*/  ULDC.64 UR12, c[0x0][0xc38] ;  /* 0x00030e00000c7ab9 */ /* 0x000fc40000000a00 */
[----:B------:R-:W-:-:S04]  /*218d0*/  UIMAD.WIDE.U32 UR10, UR37, UR12, UR10 ;  /* 0x0000000c250a72a5 */ /* 0x000fc8000f8e000a */
[----:B------:R-:W-:-:S03]  /*218e0*/  UIMAD UR11, UR37, UR13, UR11 ;  /* 0x0000000d250b72a4 */ /* 0x000fc6000f8e020b */
[----:B------:R-:W-:Y:S02]  /*218f0*/  ULDC.64 UR12, c[0x0][0xc40] ;  /* 0x00031000000c7ab9 */ /* 0x000fe40000000a00 */
[----:B------:R-:W-:-:S04]  /*21900*/  UIMAD UR4, UR4, UR12, URZ ;  /* 0x0000000c040472a4 */ /* 0x000fc8000f8e023f */
[----:B------:R-:W-:Y:S01]  /*21910*/  UIMAD UR4, UR8, UR13, UR4 ;  /* 0x0000000d080472a4 */ /* 0x000fe2000f8e0204 */
[----:B--2---:R-:W-:Y:S01]  /*21920*/  @P2 SHF.R.U32.HI R5, RZ, R3, R2 ;  /* 0x00000003ff052219 */ /* 0x004fe20000011602 */
[----:B------:R-:W-:-:S03]  /*21930*/  UIMAD.WIDE.U32 UR8, UR8, UR12, UR10 ;  /* 0x0000000c080872a5 */ /* 0x000fc6000f8e000a */
[----:B------:R-:W-:Y:S01]  /*21940*/  ULDC.64 UR10, c[0x0][0xc48] ;  /* 0x00031200000a7ab9 */ /* 0x000fe20000000a00 */
[----:B------:R-:W-:Y:S01]  /*21950*/  UIADD3 UR9, UR9, UR4, URZ ;  /* 0x0000000409097290 */ /* 0x000fe2000fffe03f */
[--C-:B------:R-:W-:Y:S01]  /*21960*/  SHF.R.S32.HI R2, RZ, 0x1f, R5.reuse ;  /* 0x0000001fff027819 */ /* 0x100fe20000011405 */
[----:B------:R-:W-:Y:S02]  /*21970*/  IMAD.MOV R7, RZ, RZ, -R5 ;  /* 0x000000ffff077224 */ /* 0x000fe400078e0a05 */
[----:B------:R-:W-:Y:S02]  /*21980*/  UIMAD.WIDE.U32 UR8, UR43, UR10, UR8 ;  /* 0x0000000a2b0872a5 */ /* 0x000fe4000f8e0008 */
[----:B------:R-:W-:Y:S02]  /*21990*/  IMAD R7, R76, R7, R11 ;  /* 0x000000074c077224 */ /* 0x000fe400078e020b */
[----:B------:R-:W-:Y:S02]  /*219a0*/  UIMAD UR43, UR43, UR11, UR9 ;  /* 0x0000000b2b2b72a4 */ /* 0x000fe4000f8e0209 */
[----:B------:R-:W-:Y:S01]  /*219b0*/  IMAD.U32 R3, RZ, RZ, UR9 ;  /* 0x00000009ff037e24 */ /* 0x000fe2000f8e00ff */
[----:B------:R-:W-:-:S02]  /*219c0*/  ULDC.64 UR10, c[0x0][0xc30] ;  /* 0x00030c00000a7ab9 */ /* 0x000fc40000000a00 */
[----:B------:R-:W-:Y:S02]  /*219d0*/  IMAD R4, R2, UR10, RZ ;  /* 0x0000000a02047c24 */ /* 0x000fe4000f8e02ff */
        /* <DEDUP_REMOVED lines=14> */
[----:B------:R-:W-:Y:S01]  /*21ac0*/  PRMT R4, RZ, 0x654, R4 ;  /* 0x00000654ff047816 */ /* 0x000fe20000000004 */
[----:B------:R0:W1:Y:S01]  /*21ad0*/  SHFL.IDX PT, R8, R0, RZ, 0x1c1f ;  /* 0x001c1fff00087589 */ /* 0x00006200000e0000 */
[----:B------:R-:W-:Y:S02]  /*21ae0*/  LEA.HI.X R20, R2, UR9, R3, 0x2, P1 ;  /* 0x0000000902147c11 */ /* 0x000fe400088f1403 */
[----:B------:R0:W-:Y:S03]  /*21af0*/  SYNCS.ARRIVE.TRANS64.RED.A1T0 RZ, [R4+URZ], RZ ;  /* 0x000000ff04ff79a7 */ /* 0x0001e6000810043f */
[----:B------:R0:W2:Y:S01]  /*21b00*/  SHFL.IDX PT, R9, R20, RZ, 0x1c1f ;  /* 0x001c1fff14097589 */ /* 0x0000a200000e0000 */
[----:B------:R-:W-:Y:S05]  /*21b10*/  @P0 BRA `(.L_x_12177) ;  /* 0x0000000800800947 */ /* 0x000fea0003800000 */
[----:B------:R-:W-:Y:S02]  /*21b20*/  ULDC UR4, c[0x0][0xbc8] ;  /* 0x0002f20000047ab9 */ /* 0x000fe40000000800 */
[----:B------:R-:W-:-:S13]  /*21b30*/  ISETP.GE.AND P0, PT, R179, UR4, PT ;  /* 0x00000004b3007c0c */ /* 0x000fda000bf06270 */
[----:B------:R-:W3:Y:S01]  /*21b40*/  @!P0 LDL.64 R14, [R1+0x260] ;  /* 0x00026000010e8983 */ /* 0x000ee20000100a00 */
[----:B------:R-:W-:Y:S01]  /*21b50*/  ISETP.GE.AND P1, PT, R212, UR4, PT ;  /* 0x00000004d4007c0c */ /* 0x000fe2000bf26270 */
[----:B-12---:R-:W-:-:S05]  /*21b60*/  @!P0 IMAD.WIDE R2, R179, 0x4, R8 ;  /* 0x00000004b3028825 */ /* 0x006fca00078e0208 */
[----:B---3--:R1:W-:Y:S07]  /*21b70*/  @!P0 ST.E.64 desc[UR40][R2.64], R14 ;  /* 0x0000000e02008985 */ /* 0x0083ee000c101b28 */
[----:B0-----:R-:W2:Y:S01]  /*21b80*/  @!P1 LDL.64 R4, [R1+0x270] ;  /* 0x0002700001049983 */ /* 0x001ea20000100a00 */
[----:B------:R-:W-:Y:S02]  /*21b90*/  ISETP.GE.AND P0, PT, R211, UR4, PT ;  /* 0x00000004d3007c0c */ /* 0x000fe4000bf06270 */
[----:B------:R-:W-:-:S04]  /*21ba0*/  @!P1 LEA R10, P2, R212, R8, 0x2 ;  /* 0x00000008d40a9211 */ /* 0x000fc800078410ff */
[----:B-----5:R-:W-:-:S05]  /*21bb0*/  @!P1 LEA.HI.X R11, R212, R9, R43, 0x2, P2 ;  /* 0x00000009d40b9211 */ /* 0x020fca00010f142b */
[----:B--2---:R0:W-:Y:S04]  /*21bc0*/  @!P1 ST.E.64 desc[UR40][R10.64], R4 ;  /* 0x000000040a009985 */ /* 0x0041e8000c101b28 */
[----:B------:R-:W2:Y:S01]  /*21bd0*/  @!P0 LDL.64 R6, [R1+0x280] ;  /* 0x0002800001068983 */ /* 0x000ea20000100a00 */
[----:B------:R-:W-:Y:S02]  /*21be0*/  ISETP.GE.AND P1, PT, R210, UR4, PT ;  /* 0x00000004d2007c0c */ /* 0x000fe4000bf26270 */
[----:B------:R-:W-:-:S04]  /*21bf0*/  @!P0 LEA R12, P2, R211, R8, 0x2 ;  /* 0x00000008d30c8211 */ /* 0x000fc800078410ff */
[----:B------:R-:W-:-:S05]  /*21c00*/  @!P0 LEA.HI.X R13, R211, R9, R42, 0x2, P2 ;  /* 0x00000009d30d8211 */ /* 0x000fca00010f142a */
[----:B--2---:R2:W-:Y:S04]  /*21c10*/  @!P0 ST.E.64 desc[UR40][R12.64], R6 ;  /* 0x000000060c008985 */ /* 0x0045e8000c101b28 */
[----:B-1----:R-:W3:Y:S01]  /*21c20*/  @!P1 LDL.64 R2, [R1+0x290] ;  /* 0x0002900001029983 */ /* 0x002ee20000100a00 */
[----:B------:R-:W-:Y:S02]  /*21c30*/  ISETP.GE.AND P0, PT, R209, UR4, PT ;  /* 0x00000004d1007c0c */ /* 0x000fe4000bf06270 */
[----:B------:R-:W-:-:S04]  /*21c40*/  @!P1 LEA R14, P2, R210, R8, 0x2 ;  /* 0x00000008d20e9211 */ /* 0x000fc800078410ff */
[----:B------:R-:W-:-:S05]  /*21c50*/  @!P1 LEA.HI.X R15, R210, R9, R41, 0x2, P2 ;  /* 0x00000009d20f9211 */ /* 0x000fca00010f1429 */
[----:B---3--:R1:W-:Y:S04]  /*21c60*/  @!P1 ST.E.64 desc[UR40][R14.64], R2 ;  /* 0x000000020e009985 */ /* 0x0083e8000c101b28 */
[----:B0-----:R-:W3:Y:S01]  /*21c70*/  @!P0 LDL.64 R4, [R1+0x2a0] ;  /* 0x0002a00001048983 */ /* 0x001ee20000100a00 */
[----:B------:R-:W-:Y:S02]  /*21c80*/  ISETP.GE.AND P1, PT, R208, UR4, PT ;  /* 0x00000004d0007c0c */ /* 0x000fe4000bf26270 */
[----:B------:R-:W-:-:S04]  /*21c90*/  @!P0 LEA R10, P2, R209, R8, 0x2 ;  /* 0x00000008d10a8211 */ /* 0x000fc800078410ff */
[----:B------:R-:W-:-:S05]  /*21ca0*/  @!P0 LEA.HI.X R11, R209, R9, R40, 0x2, P2 ;  /* 0x00000009d10b8211 */ /* 0x000fca00010f1428 */
[----:B---3--:R0:W-:Y:S04]  /*21cb0*/  @!P0 ST.E.64 desc[UR40][R10.64], R4 ;  /* 0x000000040a008985 */ /* 0x0081e8000c101b28 */
[----:B--2---:R-:W2:Y:S01]  /*21cc0*/  @!P1 LDL.64 R6, [R1+0x2b0] ;  /* 0x0002b00001069983 */ /* 0x004ea20000100a00 */
        /* <DEDUP_REMOVED lines=124> */
[----:B-1----:R-:W2:Y:S01]  /*22490*/  @!P0 LDL.64 R2, [R1+0x440] ;  /* 0x0004400001028983 */ /* 0x002ea20000100a00 */
[----:B------:R-:W-:Y:S02]  /*224a0*/  ISETP.GE.AND P1, PT, R213, UR4, PT ;  /* 0x00000004d5007c0c */ /* 0x000fe4000bf26270 */
[----:B------:R-:W-:-:S04]  /*224b0*/  @!P0 LEA R14, P2, R214, R8, 0x2 ;  /* 0x00000008d60e8211 */ /* 0x000fc800078410ff */
[----:B------:R-:W-:-:S05]  /*224c0*/  @!P0 LEA.HI.X R15, R214, R9, R226, 0x2, P2 ;  /* 0x00000009d60f8211 */ /* 0x000fca00010f14e2 */
[----:B--2---:R3:W-:Y:S04]  /*224d0*/  @!P0 ST.E.64 desc[UR40][R14.64], R2 ;  /* 0x000000020e008985 */ /* 0x0047e8000c101b28 */
[----:B0-----:R-:W2:Y:S01]  /*224e0*/  @!P1 LDL.64 R4, [R1+0x450] ;  /* 0x0004500001049983 */ /* 0x001ea20000100a00 */
[----:B------:R-:W-:-:S04]  /*224f0*/  @!P1 LEA R8, P0, R213, R8, 0x2 ;  /* 0x00000008d5089211 */ /* 0x000fc800078010ff */
[----:B------:R-:W-:-:S05]  /*22500*/  @!P1 LEA.HI.X R9, R213, R9, R225, 0x2, P0 ;  /* 0x00000009d5099211 */ /* 0x000fca00000f14e1 */
[----:B--2---:R3:W-:Y:S04]  /*22510*/  @!P1 ST.E.64 desc[UR40][R8.64], R4 ;  /* 0x0000000408009985 */ /* 0x0047e8000c101b28 */
.L_x_12177:
[----:B------:R-:W-:Y:S05]  /*22520*/  BSYNC B1 ;  /* 0x0000000000017941 */ /* 0x000fea0003800000 */
.L_x_12176:
[----:B------:R-:W-:Y:S01]  /*22530*/  ISETP.GE.AND P0, PT, R21, R80, PT ;  /* 0x000000501500720c */ /* 0x000fe20003f06270 */
[----:B--23--:R4:W2:Y:S04]  /*22540*/  SHFL.IDX PT, R9, R20, 0x1, 0x1c1f ;  /* 0x003c1f0014097f89 */ /* 0x00c8a800000e0000 */
[----:B-1----:R4:W1:Y:S08]  /*22550*/  SHFL.IDX PT, R8, R0, 0x1, 0x1c1f ;  /* 0x003c1f0000087f89 */ /* 0x00287000000e0000 */
[----:B----4-:R-:W-:Y:S05]  /*22560*/  @P0 BRA `(.L_x_12175) ;  /* 0x00000018002c0947 */ /* 0x010fea0003800000 */
[----:B0-----:R-:W0:Y:S02]  /*22570*/  LDC R0, c[0x0][0xbc8] ;  /* 0x0002f200ff007b82 */ /* 0x001e240000000800 */
[----:B0-----:R-:W-:-:S13]  /*22580*/  ISETP.GE.AND P0, PT, R179, R0, PT ;  /* 0x00000000b300720c */ /* 0x001fda0003f06270 */
[----:B------:R-:W3:Y:S01]  /*22590*/  @!P0 LDL.64 R14, [R1+0x268] ;  /* 0x00026800010e8983 */ /* 0x000ee20000100a00 */
[-C--:B------:R-:W-:Y:S01]  /*225a0*/  ISETP.GE.AND P1, PT, R212, R0.reuse, PT ;  /* 0x00000000d400720c */ /* 0x080fe20003f26270 */
[----:B-12---:R-:W-:Y:S01]  /*225b0*/  @!P0 IMAD.WIDE R2, R179, 0x4, R8 ;  /* 0x00000004b3028825 */ /* 0x006fe200078e0208 */
[----:B------:R-:W-:-:S04]  /*225c0*/  ISETP.GE.AND P2, PT, R211, R0, PT ;  /* 0x00000000d300720c */ /* 0x000fc80003f46270 */
[----:B---3--:R0:W-:Y:S07]  /*225d0*/  @!P0 ST.E.64 desc[UR40][R2.64], R14 ;  /* 0x0000000e02008985 */ /* 0x0081ee000c101b28 */
[----:B------:R-:W2:Y:S01]  /*225e0*/  @!P1 LDL.64 R4, [R1+0x278] ;  /* 0x0002780001049983 */ /* 0x000ea20000100a00 */
[----:B------:R-:W-:-:S04]  /*225f0*/  @!P1 LEA R10, P0, R212, R8, 0x2 ;  /* 0x00000008d40a9211 */ /* 0x000fc800078010ff */
[----:B-----5:R-:W-:Y:S02]  /*22600*/  @!P1 LEA.HI.X R11, R212, R9, R43, 0x2, P0 ;  /* 0x00000009d40b9211 */ /* 0x020fe400000f142b */
[----:B------:R-:W-:-:S03]  /*22610*/  @!P2 LEA R12, P0, R211, R8, 0x2 ;  /* 0x00000008d30ca211 */ /* 0x000fc600078010ff */
[----:B--2---:R1:W-:Y:S04]  /*22620*/  @!P1 ST.E.64 desc[UR40][R10.64], R4 ;  /* 0x000000040a009985 */ /* 0x0043e8000c101b28 */
[----:B------:R-:W2:Y:S01]  /*22630*/  @!P2 LDL.64 R6, [R1+0x288] ;  /* 0x000288000106a983 */ /* 0x000ea20000100a00 */
[----:B------:R-:W-:Y:S02]  /*22640*/  ISETP.GE.AND P1, PT, R210, R0, PT ;  /* 0x00000000d200720c */ /* 0x000fe40003f26270 */
[----:B------:R-:W-:-:S05]  /*22650*/  @!P2 LEA.HI.X R13, R211, R9, R42, 0x2, P0 ;  /* 0x00000009d30da211 */ /* 0x000fca00000f142a */
[----:B--2---:R2:W-:Y:S06]  /*22660*/  @!P2 ST.E.64 desc[UR40][R12.64], R6 ;  /* 0x000000060c00a985 */ /* 0x0045ec000c101b28 */
[----:B0-----:R-:W3:Y:S01]  /*22670*/  @!P1 LDL.64 R2, [R1+0x298] ;  /* 0x0002980001029983 */ /* 0x001ee20000100a00 */
[----:B------:R-:W-:Y:S02]  /*22680*/  ISETP.GE.AND P2, PT, R209, R0, PT ;  /* 0x00000000d100720c */ /* 0x000fe40003f46270 */
[----:B------:R-:W-:-:S04]  /*22690*/  @!P1 LEA R14, P0, R210, R8, 0x2 ;  /* 0x00000008d20e9211 */ /* 0x000fc800078010ff */
[----:B------:R-:W-:-:S05]  /*226a0*/  @!P1 LEA.HI.X R15, R210, R9, R41, 0x2, P0 ;  /* 0x00000009d20f9211 */ /* 0x000fca00000f1429 */
[----:B---3--:R0:W-:Y:S04]  /*226b0*/  @!P1 ST.E.64 desc[UR40][R14.64], R2 ;  /* 0x000000020e009985 */ /* 0x0081e8000c101b28 */
[----:B-1----:R-:W3:Y:S01]  /*226c0*/  @!P2 LDL.64 R4, [R1+0x2a8] ;  /* 0x0002a8000104a983 */ /* 0x002ee20000100a00 */
[----:B------:R-:W-:Y:S02]  /*226d0*/  ISETP.GE.AND P1, PT, R208, R0, PT ;  /* 0x00000000d000720c */ /* 0x000fe40003f26270 */
[----:B------:R-:W-:-:S04]  /*226e0*/  @!P2 LEA R10, P0, R209, R8, 0x2 ;  /* 0x00000008d10aa211 */ /* 0x000fc800078010ff */
[----:B------:R-:W-:-:S05]  /*226f0*/  @!P2 LEA.HI.X R11, R209, R9, R40, 0x2, P0 ;  /* 0x00000009d10ba211 */ /* 0x000fca00000f1428 */
[----:B---3--:R1:W-:Y:S04]  /*22700*/  @!P2 ST.E.64 desc[UR40][R10.64], R4 ;  /* 0x000000040a00a985 */ /* 0x0083e8000c101b28 */
[----:B--2---:R-:W2:Y:S01]  /*22710*/  @!P1 LDL.64 R6, [R1+0x2b8] ;  /* 0x0002b80001069983 */ /* 0x004ea20000100a00 */
[----:B------:R-:W-:Y:S02]  /*22720*/  ISETP.GE.AND P2, PT, R207, R0, PT ;  /* 0x00000000cf00720c */ /* 0x000fe40003f46270 */
[----:B------:R-:W-:-:S04]  /*22730*/  @!P1 LEA R12, P0, R208, R8, 0x2 ;  /* 0x00000008d00c9211 */ /* 0x000fc800078010ff */
[----:B------:R-:W-:-:S05]  /*22740*/  @!P1 LEA.HI.X R13, R208, R9, R39, 0x2, P0 ;  /* 0x00000009d00d9211 */ /* 0x000fca00000f1427 */
[----:B--2---:R2:W-:Y:S04]  /*22750*/  @!P1 ST.E.64 desc[UR40][R12.64], R6 ;  /* 0x000000060c009985 */ /* 0x0045e8000c101b28 */
        /* <DEDUP_REMOVED lines=113> */
[----:B------:R-:W-:-:S07]  /*22e70*/  @!P2 LEA.HI.X R11, R185, R9, R228, 0x2, P0 ;  /* 0x00000009b90ba211 */ /* 0x000fce00000f14e4 */
[C---:B--2---:R-:W-:Y:S01]  /*22e80*/  @!P1 LEA R12, P0, R184.reuse, R8, 0x2 ;  /* 0x00000008b80c9211 */ /* 0x044fe200078010ff */
[----:B---3--:R0:W-:Y:S04]  /*22e90*/  @!P2 ST.E.64 desc[UR40][R10.64], R4 ;  /* 0x000000040a00a985 */ /* 0x0081e8000c101b28 */
[----:B------:R-:W2:Y:S01]  /*22ea0*/  @!P1 LDL.64 R6, [R1+0x438] ;  /* 0x0004380001069983 */ /* 0x000ea20000100a00 */
[----:B------:R-:W-:Y:S01]  /*22eb0*/  @!P1 LEA.HI.X R13, R184, R9, R227, 0x2, P0 ;  /* 0x00000009b80d9211 */ /* 0x000fe200000f14e3 */
[----:B------:R-:W-:Y:S01]  /*22ec0*/  BSSY B1, `(.L_x_12178) ;  /* 0x0000009000017945 */ /* 0x000fe20003800000 */
[----:B------:R-:W-:-:S03]  /*22ed0*/  ISETP.GE.AND P0, PT, R214, R0, PT ;  /* 0x00000000d600720c */ /* 0x000fc60003f06270 */
[----:B--2---:R0:W-:Y:S01]  /*22ee0*/  @!P1 ST.E.64 desc[UR40][R12.64], R6 ;  /* 0x000000060c009985 */ /* 0x0041e2000c101b28 */
[----:B------:R-:W-:-:S09]  /*22ef0*/  ISETP.GE.AND P1, PT, R213, R0, PT ;  /* 0x00000000d500720c */ /* 0x000fd20003f26270 */
[----:B------:R-:W-:Y:S05]  /*22f00*/  @P0 BRA `(.L_x_12179) ;  /* 0x0000000000100947 */ /* 0x000fea0003800000 */
[----:B0-----:R-:W2:Y:S01]  /*22f10*/  LDL.64 R4, [R1+0x448] ;  /* 0x0004480001047983 */ /* 0x001ea20000100a00 */
[----:B------:R-:W-:-:S04]  /*22f20*/  LEA R2, P0, R214, R8, 0x2 ;  /* 0x00000008d6027211 */ /* 0x000fc800078010ff */
[----:B------:R-:W-:-:S05]  /*22f30*/  LEA.HI.X R3, R214, R9, R226, 0x2, P0 ;  /* 0x00000009d6037211 */ /* 0x000fca00000f14e2 */
[----:B--2---:R1:W-:Y:S04]  /*22f40*/  ST.E.64 desc[UR40][R2.64], R4 ;  /* 0x0000000402007985 */ /* 0x0043e8000c101b28 */
.L_x_12179:
[----:B------:R-:W-:Y:S05]  /*22f50*/  BSYNC B1 ;  /* 0x0000000000017941 */ /* 0x000fea0003800000 */
.L_x_12178:
[----:B------:R-:W-:Y:S05]  /*22f60*/  @P1 BRA `(.L_x_12175) ;  /* 0x0000000c00ac1947 */ /* 0x000fea0003800000 */
[----:B01----:R-:W2:Y:S01]  /*22f70*/  LDL.64 R4, [R1+0x458] ;  /* 0x0004580001047983 */ /* 0x003ea20000100a00 */
[----:B------:R-:W-:-:S04]  /*22f80*/  LEA R2, P0, R213, R8, 0x2 ;  /* 0x00000008d5027211 */ /* 0x000fc800078010ff */
[----:B------:R-:W-:-:S05]  /*22f90*/  LEA.HI.X R3, R213, R9, R225, 0x2, P0 ;  /* 0x00000009d5037211 */ /* 0x000fca00000f14e1 */
[----:B--2---:R4:W-:Y:S01]  /*22fa0*/  ST.E.64 desc[UR40][R2.64], R4 ;  /* 0x0000000402007985 */ /* 0x0049e2000c101b28 */
[----:B------:R-:W-:Y:S05]  /*22fb0*/  BRA `(.L_x_12175) ;  /* 0x0000000c00987947 */ /* 0x000fea0003800000 */
.L_x_12166:
        /* <DEDUP_REMOVED lines=21> */
[----:B------:R-:W-:Y:S01]  /*23110*/  ISETP.GT.AND P0, PT, R223, 0x7f, PT ;  /* 0x0000007fdf00780c */ /* 0x000fe20003f04270 */
[----:B------:R-:W-:-:S09]  /*23120*/  UMOV UR4, URZ ;  /* 0x0000003f00047c82 */ /* 0x000fd20008000000 */
[----:B------:R-:W-:Y:S01]  /*23130*/  @!UP1 ULDC UR44, c[0x0][0xbd4] ;  /* 0x0002f500002c9ab9 */ /* 0x000fe20000000800 */
[----:B--2---:R-:W-:Y:S01]  /*23140*/  @P1 R2UR UR4, R6 ;  /* 0x00000000060412ca */ /* 0x004fe200000e0000 */
[----:B0-----:R-:W-:-:S14]  /*23150*/  @P2 BRA `(.L_x_12180) ;  /* 0x0000000000102947 */ /* 0x001fdc0003800000 */
[----:B------:R-:W-:Y:S05]  /*23160*/  @!P1 BRA `(.L_x_12180) ;  /* 0x00000000000c9947 */ /* 0x000fea0003800000 */
[----:B------:R-:W2:Y:S04]  /*23170*/  LDG.E R5, desc[UR40][R2.64] ;  /* 0x0000002802057981 */ /* 0x000ea8000c1e1900 */
[----:B-----5:R-:W2:Y:S02]  /*23180*/  LDG.E R0, desc[UR40][R2.64+0x4] ;  /* 0x0000042802007981 */ /* 0x020ea4000c1e1900 */
[----:B--2---:R-:W-:-:S07]  /*23190*/  IMAD.IADD R0, R0, 0x1, -R5 ;  /* 0x0000000100007824 */ /* 0x004fce00078e0a05 */
.L_x_12180:
[----:B------:R-:W-:Y:S01]  /*231a0*/  USHF.R.S32.HI UR21, URZ, 0x1f, UR38 ;  /* 0x0000001f3f157899 */ /* 0x000fe20008011426 */
[----:B------:R-:W-:Y:S01]  /*231b0*/  BSSY B1, `(.L_x_12181) ;  /* 0x000003a000017945 */ /* 0x000fe20003800000 */
[----:B------:R-:W-:Y:S02]  /*231c0*/  USHF.R.S32.HI UR20, URZ, 0x1f, UR4 ;  /* 0x0000001f3f147899 */ /* 0x000fe40008011404 */
[----:B------:R-:W-:Y:S02]  /*231d0*/  USEL UR8, UR38, URZ, !UP0 ;  /* 0x0000003f26087287 */ /* 0x000fe4000c000000 */
[----:B------:R-:W-:Y:S01]  /*231e0*/  USEL UR21, UR21, URZ, !UP0 ;  /* 0x0000003f15157287 */ /* 0x000fe2000c000000 */
[----:B------:R-:W-:Y:S11]  /*231f0*/  @P0 BRA `(.L_x_12182) ;  /* 0x0000000000d40947 */ /* 0x000ff60003800000 */
        /* <DEDUP_REMOVED lines=9> */
[----:B------:R-:W-:Y:S01]  /*23290*/  IMAD.MOV.U32 R5, RZ, RZ, R4 ;  /* 0x000000ffff057224 */ /* 0x000fe200078e0004 */
[----:B------:R-:W-:Y:S02]  /*232a0*/  UMOV UR18, 0xab8 ;  /* 0x00000ab800127882 */ /* 0x000fe40000000000 */
[----:B------:R-:W-:Y:S02]  /*232b0*/  USEL UR18, UR18, 0xa78, UP0 ;  /* 0x00000a7812127887 */ /* 0x000fe40008000000 */
[----:B------:R-:W-:-:S06]  /*232c0*/  USEL UR9, UR43, URZ, UP0 ;  /* 0x0000003f2b097287 */ /* 0x000fcc0008000000 */
[----:B------:R-:W0:Y:S04]  /*232d0*/  @P0 LDC R3, c[0x0][0xcec] ;  /* 0x00033b00ff030b82 */ /* 0x000e280000000800 */
[----:B------:R-:W-:Y:S01]  /*232e0*/  ULDC.64 UR12, c[0x0][UR18+0x220] ;  /* 0x00008800120c7abb */ /* 0x000fe20008000a00 */
[----:B------:R-:W-:Y:S01]  /*232f0*/  ULDC.64 UR10, c[0x0][UR18+0x218] ;  /* 0x00008600120a7abb */ /* 0x000fe20008000a00 */
[----:B------:R-:W-:Y:S01]  /*23300*/  ULDC.64 UR14, c[0x0][UR18+0x228] ;  /* 0x00008a00120e7abb */ /* 0x000fe20008000a00 */
[----:B------:R-:W-:Y:S01]  /*23310*/  UIMAD UR13, UR13, UR8, URZ ;  /* 0x000000080d0d72a4 */ /* 0x000fe2000f8e023f */
[----:B------:R-:W1:Y:S01]  /*23320*/  @P0 LDC R7, c[0x0][0xcf0] ;  /* 0x00033c00ff070b82 */ /* 0x000e620000000800 */
[----:B------:R-:W-:Y:S02]  /*23330*/  UIMAD.WIDE.U32 UR16, UR10, UR37, URZ ;  /* 0x000000250a1072a5 */ /* 0x000fe4000f8e003f */
        /* <DEDUP_REMOVED lines=10> */
[----:B------:R-:W-:Y:S02]  /*233e0*/  IMAD.U32 R3, RZ, RZ, UR23 ;  /* 0x00000017ff037e24 */ /* 0x000fe4000f8e00ff */
[----:B------:R-:W-:Y:S01]  /*233f0*/  IMAD.U32 R6, RZ, RZ, UR10 ;  /* 0x0000000aff067e24 */ /* 0x000fe2000f8e00ff */
[----:B------:R-:W-:Y:S01]  /*23400*/  UIADD3.X UR9, UR9, UR19, UR20, UP1, UP2 ;  /* 0x0000001309097290 */ /* 0x000fe20008fe4414 */
[----:B-1----:R-:W-:Y:S01]  /*23410*/  @P0 SHF.R.U32.HI R5, RZ, R7, R2 ;  /* 0x00000007ff050219 */ /* 0x002fe20000011602 */
[----:B------:R-:W-:Y:S01]  /*23420*/  IMAD.U32 R2, RZ, RZ, UR22 ;  /* 0x00000016ff027e24 */ /* 0x000fe2000f8e00ff */
[----:B------:R-:W-:Y:S01]  /*23430*/  ULDC.64 UR10, c[0x0][UR18+0x210] ;  /* 0x00008400120a7abb */ /* 0x000fe20008000a00 */
[----:B------:R-:W-:Y:S01]  /*23440*/  ULDC.64 UR12, c[0x0][0xca8] ;  /* 0x00032a00000c7ab9 */ /* 0x000fe20000000a00 */
[----:B------:R-:W-:Y:S01]  /*23450*/  @!UP0 ULDC UR12, c[0x0][0xc50] ;  /* 0x00031400000c8ab9 */ /* 0x000fe20000000800 */
[--C-:B------:R-:W-:Y:S01]  /*23460*/  IMAD.MOV R7, RZ, RZ, -R5.reuse ;  /* 0x000000ffff077224 */ /* 0x100fe200078e0a05 */
[----:B------:R-:W-:Y:S01]  /*23470*/  IADD3 R2, P0, P1, R5, UR16, R2 ;  /* 0x0000001005027c10 */ /* 0x000fe2000f91e002 */
[----:B------:R-:W-:Y:S01]  /*23480*/  @!UP0 ULDC UR13, c[0x0][0xc54] ;  /* 0x00031500000d8ab9 */ /* 0x000fe20000000800 */
[----:B------:R-:W-:Y:S01]  /*23490*/  SHF.R.S32.HI R5, RZ, 0x1f, R5 ;  /* 0x0000001fff057819 */ /* 0x000fe20000011405 */
[----:B------:R-:W-:-:S03]  /*234a0*/  IMAD R7, R9, R7, R4 ;  /* 0x0000000709077224 */ /* 0x000fc600078e0204 */
[----:B------:R-:W-:Y:S01]  /*234b0*/  IADD3.X R3, R5, UR9, R6, P0, P1 ;  /* 0x0000000905037c10 */ /* 0x000fe200087e2406 */
        /* <DEDUP_REMOVED lines=9> */
.L_x_12182:
[----:B------:R-:W-:Y:S05]  /*23550*/  BSYNC B1 ;  /* 0x0000000000017941 */ /* 0x000fea0003800000 */
.L_x_12181:
[----:B------:R-:W-:-:S06]  /*23560*/  UISETP.GT.AND UP0, UPT, UR44, 0x1, UPT ;  /* 0x000000012c00788c */ /* 0x000fcc000bf04270 */
[----:B------:R-:W-:-:S13]  /*23570*/  PLOP3.LUT P0, PT, PT, PT, UP0, 0x80, 0x0 ;  /* 0x000000000000781c */ /* 0x000fda0003f0f008 */
[----:B------:R-:W-:Y:S05]  /*23580*/  @P0 BRA `(.L_x_12175) ;  /* 0x0000000800240947 */ /* 0x000fea0003800000 */
[----:B------:R-:W1:Y:S01]  /*23590*/  LDC R11, c[0x0][0xce8] ;  /* 0x00033a00ff0b7b82 */ /* 0x000e620000000800 */
[----:B------:R-:W-:Y:S01]  /*235a0*/  ULDC.64 UR12, c[0x0][0xba0] ;  /* 0x0002e800000c7ab9 */ /* 0x000fe20000000a00 */
[----:B------:R-:W-:Y:S01]  /*235b0*/  IMAD R2, R224, 0x20, R222 ;  /* 0x00000020e0027824 */ /* 0x000fe200078e02de */
[----:B------:R-:W-:Y:S01]  /*235c0*/  UIMAD UR9, UR20, UR12, URZ ;  /* 0x0000000c140972a4 */ /* 0x000fe2000f8e023f */
[----:B------:R-:W-:Y:S01]  /*235d0*/  BSSY B1, `(.L_x_12183) ;  /* 0x0000042000017945 */ /* 0x000fe20003800000 */
[----:B------:R-:W-:Y:S01]  /*235e0*/  UIMAD.WIDE.U32 UR10, UR4, UR12, URZ ;  /* 0x0000000c040a72a5 */ /* 0x000fe2000f8e003f */
[----:B------:R-:W-:Y:S01]  /*235f0*/  VIADD R6, R2, UR39 ;  /* 0x0000002702067c36 */ /* 0x000fe20008000000 */
[----:B------:R-:W-:-:S03]  /*23600*/  UIMAD UR9, UR4, UR13, UR9 ;  /* 0x0000000d040972a4 */ /* 0x000fc6000f8e0209 */
[----:B------:R-:W-:Y:S01]  /*23610*/  ULDC.64 UR12, c[0x0][0xbe8] ;  /* 0x0002fa00000c7ab9 */ /* 0x000fe20000000a00 */
[----:B------:R-:W-:Y:S01]  /*23620*/  UIADD3 UR11, UR11, UR9, URZ ;  /* 0x000000090b0b7290 */ /* 0x000fe2000fffe03f */
[----:B0-----:R-:W-:-:S03]  /*23630*/  IMAD.MOV.U32 R5, RZ, RZ, R6 ;  /* 0x000000ffff057224 */ /* 0x001fc600078e0006 */
[----:B------:R-:W-:-:S04]  /*23640*/  UIMAD.WIDE.U32 UR10, UR37, UR12, UR10 ;  /* 0x0000000c250a72a5 */ /* 0x000fc8000f8e000a */
[----:B------:R-:W-:-:S03]  /*23650*/  UIMAD UR11, UR37, UR13, UR11 ;  /* 0x0000000d250b72a4 */ /* 0x000fc6000f8e020b */
[----:B------:R-:W-:Y:S01]  /*23660*/  ULDC.64 UR12, c[0x0][0xbf0] ;  /* 0x0002fc00000c7ab9 */ /* 0x000fe20000000a00 */
[----:B-1----:R-:W-:Y:S01]  /*23670*/  ISETP.NE.AND P0, PT, R11, 0x1, PT ;  /* 0x000000010b00780c */ /* 0x002fe20003f05270 */
[----:B------:R-:W-:-:S04]  /*23680*/  UIMAD UR4, UR21, UR12, URZ ;  /* 0x0000000c150472a4 */ /* 0x000fc8000f8e023f */
[----:B------:R-:W-:Y:S02]  /*23690*/  UIMAD UR4, UR8, UR13, UR4 ;  /* 0x0000000d080472a4 */ /* 0x000fe4000f8e0204 */
[----:B------:R-:W-:-:S03]  /*236a0*/  UIMAD.WIDE.U32 UR8, UR8, UR12, UR10 ;  /* 0x0000000c080872a5 */ /* 0x000fc6000f8e000a */
[----:B------:R-:W-:Y:S01]  /*236b0*/  ULDC.64 UR10, c[0x0][0xbe0] ;  /* 0x0002f800000a7ab9 */ /* 0x000fe20000000a00 */
[----:B------:R-:W-:Y:S02]  /*236c0*/  UIADD3 UR4, UR9, UR4, URZ ;  /* 0x0000000409047290 */ /* 0x000fe4000fffe03f */
[----:B------:R-:W0:Y:S08]  /*236d0*/  @P0 LDC R3, c[0x0][0xcec] ;  /* 0x00033b00ff030b82 */ /* 0x000e300000000800 */
[----:B------:R-:W1:Y:S01]  /*236e0*/  @P0 LDC R7, c[0x0][0xcf0] ;  /* 0x00033c00ff070b82 */ /* 0x000e620000000800 */
        /* <DEDUP_REMOVED lines=16> */
[----:B-----5:R-:W-:Y:S02]  /*237f0*/  IMAD R11, R0, R11, RZ ;  /* 0x0000000b000b7224 */ /* 0x020fe400078e02ff */
        /* <DEDUP_REMOVED lines=31> */
.L_x_12184:
[----:B------:R-:W-:Y:S05]  /*239f0*/  BSYNC B1 ;  /* 0x0000000000017941 */ /* 0x000fea0003800000 */
.L_x_12183:
        /* <DEDUP_REMOVED lines=21> */
.L_x_12186:
[----:B------:R-:W-:Y:S05]  /*23b50*/  BSYNC B1 ;  /* 0x0000000000017941 */ /* 0x000fea0003800000 */
.L_x_12185:
        /* <DEDUP_REMOVED lines=21> */
.L_x_12188:
[----:B------:R-:W-:Y:S05]  /*23cb0*/  BSYNC B1 ;  /* 0x0000000000017941 */ /* 0x000fea0003800000 */
.L_x_12187:
        /* <DEDUP_REMOVED lines=10> */
[-C--:B---3--:R-:W-:Y:S02]  /*23d60*/  @!P3 LEA R6, P6, R18, R2.reuse, 0x1 ;  /* 0x000000021206b211 */ /* 0x088fe400078c08ff */
[-C--:B------:R-:W-:Y:S02]  /*23d70*/  @!P2 LEA R8, P5, R176, R2.reuse, 0x1 ;  /* 0x00000002b008a211 */ /* 0x080fe400078a08ff */
[-C--:B------:R-:W-:Y:S02]  /*23d80*/  @!P1 LEA R10, P4, R19, R2.reuse, 0x1 ;  /* 0x00000002130a9211 */ /* 0x080fe400078808ff */
[-C--:B--2---:R-:W-:Y:S02]  /*23d90*/  @!P3 LEA.HI.X R7, R18, R5.reuse, R183, 0x1, P6 ;  /* 0x000000051207b211 */ /* 0x084fe400030f0cb7 */
        /* <DEDUP_REMOVED lines=8> */
.L_x_12175:
[----:B------:R-:W-:Y:S05]  /*23e20*/  BSYNC B0 ;  /* 0x0000000000007941 */ /* 0x000fea0003800000 */
.L_x_12165:
[----:B------:R-:W-:Y:S02]  /*23e30*/  ULDC UR4, c[0x0][0xd3c] ;  /* 0x00034f0000047ab9 */ /* 0x000fe40000000800 */
[----:B------:R-:W-:-:S06]  /*23e40*/  UISETP.GE.AND UP0, UPT, UR6, UR4, UPT ;  /* 0x000000040600728c */ /* 0x000fcc000bf06270 */
[----:B------:R-:W-:-:S13]  /*23e50*/  PLOP3.LUT P0, PT, PT, PT, UP0, 0x80, 0x0 ;  /* 0x000000000000781c */ /* 0x000fda0003f0f008 */
[----:B------:R-:W-:Y:S05]  /*23e60*/  @!P0 BRA `(.L_x_12189) ;  /* 0xfffffdd400948947 */ /* 0x000fea000383ffff */
[----:B------:R-:W-:Y:S05]  /*23e70*/  EXIT ;  /* 0x000000000000794d */ /* 0x000fea0003800000 */
.L_x_12064:
        /* <DEDUP_REMOVED lines=16> */
[----:B-1----:R3:W-:Y:S01]  /*23f80*/  STL.128 [R1+0x460], R4 ;  /* 0x0004600401007387 */ /* 0x0027e20000100c00 */
[----:B------:R-:W-:Y:S06]  /*23f90*/  BAR.ARV 0x4, 0x180 ;  /* 0x0106000000007b1d */ /* 0x000fec0000002000 */
[----:B------:R-:W-:Y:S05]  /*23fa0*/  BRA `(.L_x_12191) ;  /* 0x0000000c00b47947 */ /* 0x000fea0003800000 */
.L_x_12190:
[----:B------:R-:W1:Y:S01]  /*23fb0*/  S2R R0, SR_TID.X ;  /* 0x0000000000007919 */ /* 0x000e620000002100 */
[----:B------:R-:W-:Y:S01]  /*23fc0*/  ULDC UR4, c[0x0][0xd3c] ;  /* 0x00034f0000047ab9 */ /* 0x000fe20000000800 */
        /* <DEDUP_REMOVED lines=9> */
[----:B-1----:R-:W-:-:S04]  /*24060*/  @!P1 IMAD.WIDE.U32 R2, R0, 0x4, R4 ;  /* 0x0000000400029825 */ /* 0x002fc800078e0004 */
        /* <DEDUP_REMOVED lines=32> */
.L_x_12194:
        /* <DEDUP_REMOVED lines=39> */
.L_x_12192:
        /* <DEDUP_REMOVED lines=12> */
.L_x_12195:
[----:B----4-:R-:W-:Y:S01]  /*245a0*/  IMAD R2, R8, UR5, R9 ;  /* 0x0000000508027c24 */ /* 0x010fe2000f8e0209 */
[----:B-1----:R-:W-:Y:S01]  /*245b0*/  ISETP.NE.AND P0, PT, R7, 0x1, PT ;  /* 0x000000010700780c */ /* 0x002fe20003f05270 */
[----:B------:R-:W-:-:S03]  /*245c0*/  VIADD R12, R10, UR4 ;  /* 0x000000040a0c7c36 */ /* 0x000fc60008000000 */
[----:B------:R1:W-:Y:S01]  /*245d0*/  STL [R1+0x460], R2 ;  /* 0x0004600201007387 */ /* 0x0003e20000100800 */
[----:B0-----:R-:W-:-:S03]  /*245e0*/  IADD3 R5, -R2, UR6, RZ ;  /* 0x0000000602057c10 */ /* 0x001fc6000fffe1ff */
[----:B------:R1:W-:Y:S05]  /*245f0*/  STL [R1+0x46c], R12 ;  /* 0x00046c0c01007387 */ /* 0x0003ea0000100800 */
[----:B------:R-:W-:Y:S05]  /*24600*/  @!P0 BRA `(.L_x_12196) ;  /* 0x0000000000e08947 */ /* 0x000fea0003800000 */
[-C--:B--2---:R-:W-:Y:S02]  /*24610*/  IABS R6, R4.reuse ;  /* 0x0000000400067213 */ /* 0x084fe40000000000 */
[----:B------:R-:W-:Y:S02]  /*24620*/  IABS R8, R7 ;  /* 0x0000000700087213 */ /* 0x000fe40000000000 */
[----:B------:R-:W0:Y:S08]  /*24630*/  I2F.RP R9, R6 ;  /* 0x0000000600097306 */ /* 0x000e300000209400 */
[----:B------:R-:W2:Y:S08]  /*24640*/  I2F.RP R10, R8 ;  /* 0x00000008000a7306 */ /* 0x000eb00000209400 */
[----:B0-----:R-:W1:Y:S08]  /*24650*/  MUFU.RCP R9, R9 ;  /* 0x0000000900097308 */ /* 0x001e700000001000 */
[----:B--2---:R-:W-:Y:S01]  /*24660*/  MUFU.RCP R10, R10 ;  /* 0x0000000a000a7308 */ /* 0x004fe20000001000 */
[----:B-1----:R-:W-:Y:S01]  /*24670*/  VIADD R2, R9, 0xffffffe ;  /* 0x0ffffffe09027836 */ /* 0x002fe20000000000 */
[----:B------:R-:W-:-:S06]  /*24680*/  IABS R9, R4 ;  /* 0x0000000400097213 */ /* 0x000fcc0000000000 */
[----:B---3--:R0:W1:Y:S02]  /*24690*/  F2I.FTZ.U32.TRUNC.NTZ R3, R2 ;  /* 0x0000000200037305 */ /* 0x008064000021f000 */
        /* <DEDUP_REMOVED lines=8> */
[----:B------:R-:W-:Y:S02]  /*24720*/  VIADD R3, R10, 0xffffffe ;  /* 0x0ffffffe0a037836 */ /* 0x000fe40000000000 */
[----:B------:R-:W-:Y:S01]  /*24730*/  IMAD.MOV.U32 R2, RZ, RZ, RZ ;  /* 0x000000ffff027224 */ /* 0x000fe200078e00ff */
[----:B------:R-:W-:-:S03]  /*24740*/  ISETP.GT.U32.AND P1, PT, R6, R11, PT ;  /* 0x0000000b0600720c */ /* 0x000fc60003f24070 */
        /* <DEDUP_REMOVED lines=36> */
.L_x_12196:
[----:B-1-3--:R-:W0:Y:S02]  /*24990*/  LDC.64 R2, c[0x0][0xd90] ;  /* 0x00036400ff027b82 */ /* 0x00ae240000000a00 */
        /* <DEDUP_REMOVED lines=60> */
.L_x_12197:
[----:B01----:R-:W-:-:S05]  /*24d60*/  LOP3.LUT R3, RZ, R2, RZ, 0x33, !PT ;  /* 0x00000002ff037212 */ /* 0x003fca00078e33ff */
[----:B------:R-:W-:-:S05]  /*24d70*/  IMAD.IADD R2, R4, 0x1, R3 ;  /* 0x0000000104027824 */ /* 0x000fca00078e0203 */
[----:B------:R1:W-:Y:S01]  /*24d80*/  STL [R1+0x464], R2 ;  /* 0x0004640201007387 */ /* 0x0003e20000100800 */
[----:B------:R-:W-:Y:S05]  /*24d90*/  BRA `(.L_x_12198) ;  /* 0x0000000000107947 */ /* 0x000fea0003800000 */
.L_x_12193:
[----:B------:R-:W-:Y:S01]  /*24da0*/  IMAD.U32 R2, RZ, RZ, UR6 ;  /* 0x00000006ff027e24 */ /* 0x000fe2000f8e00ff */
[----:B------:R0:W-:Y:S04]  /*24db0*/  STL [R1+0x464], RZ ;  /* 0x000464ff01007387 */ /* 0x0001e80000100800 */
[----:B------:R0:W-:Y:S04]  /*24dc0*/  STL [R1+0x468], RZ ;  /* 0x000468ff01007387 */ /* 0x0001e80000100800 */
[----:B------:R0:W-:Y:S02]  /*24dd0*/  STL [R1+0x460], R2 ;  /* 0x0004600201007387 */ /* 0x0001e40000100800 */
.L_x_12198:
[----:B------:R-:W2:Y:S04]  /*24de0*/  LDL R4, [R1+0x460] ;  /* 0x0004600001047983 */ /* 0x000ea80000100800 */
        /* <DEDUP_REMOVED lines=9> */
.L_x_12191:
[----:B--2---:R-:W2:Y:S01]  /*24e80*/  LDL R0, [R1+0x46c] ;  /* 0x00046c0001007983 */ /* 0x004ea20000100800 */
        /* <DEDUP_REMOVED lines=11> */
[----:B------:R-:W-:Y:S01]  /*24f40*/  STL [R1+0x4d8], RZ ;  /* 0x0004d8ff01007387 */ /* 0x000fe20000100800 */
[----:B------:R-:W-:Y:S01]  /*24f50*/  IMAD.MOV.U32 R19, RZ, RZ, RZ ;  /* 0x000000ffff137224 */ /* 0x000fe200078e00ff */
[----:B------:R-:W-:Y:S01]  /*24f60*/  ULDC UR37, c[0x0][0xc] ;  /* 0x0000030000257ab9 */ /* 0x000fe20000000800 */
[----:B------:R-:W-:Y:S01]  /*24f70*/  ULDC.64 UR38, c[0x0][0x198] ;  /* 0x0000660000267ab9 */ /* 0x000fe20000000a00 */
[----:B---3--:R-:W-:-:S06]  /*24f80*/  ULEA UR4, UR5, UR4, 0x18 ;  /* 0x0000000405047291 */ /* 0x008fcc000f8ec03f */
[----:B------:R-:W-:Y:S01]  /*24f90*/  IMAD.U32 R18, RZ, RZ, UR4 ;  /* 0x00000004ff127e24 */ /* 0x000fe2000f8e00ff */
[C---:B--2---:R-:W-:Y:S01]  /*24fa0*/  LOP3.LUT R4, R5.reuse, 0x7f, RZ, 0xc0, !PT ;  /* 0x0000007f05047812 */ /* 0x044fe200078ec0ff */
[----:B----4-:R-:W-:-:S05]  /*24fb0*/  IMAD.SHL.U32 R0, R5, 0x8, RZ ;  /* 0x0000000805007824 */ /* 0x010fca00078e00ff */
[C---:B01----:R-:W-:Y:S02]  /*24fc0*/  LOP3.LUT R2, R0.reuse, 0x1f8, RZ, 0xc0, !PT ;  /* 0x000001f800027812 */ /* 0x043fe400078ec0ff */
        /* <DEDUP_REMOVED lines=10> */
[----:B------:R1:W-:Y:S01]  /*25070*/  STL [R1+0x474], R2 ;  /* 0x0004740201007387 */ /* 0x0003e20000100800 */
[C---:B0-----:R-:W-:Y:S02]  /*25080*/  LOP3.LUT R3, R0.reuse, 0x40, RZ, 0xfc, !PT ;  /* 0x0000004000037812 */ /* 0x041fe400078efcff */
[C---:B-1----:R-:W-:Y:S02]  /*25090*/  LOP3.LUT R2, R0.reuse, 0x80, RZ, 0xfc, !PT ;  /* 0x0000008000027812 */ /* 0x042fe400078efcff */
[----:B------:R-:W-:-:S07]  /*250a0*/  LOP3.LUT R0, R0, 0xc0, RZ, 0xfc, !PT ;  /* 0x000000c000007812 */ /* 0x000fce00078efcff */
.L_x_12317:
[----:B------:R-:W2:Y:S01]  /*250b0*/  LDL R11, [R1+0x46c] ;  /* 0x00046c00010b7983 */ /* 0x000ea20000100800 */
[----:B------:R-:W-:Y:S05]  /*250c0*/  YIELD ;  /* 0x0000000000007946 */ /* 0x000fea0003800000 */
[----:B------:R-:W-:Y:S01]  /*250d0*/  ULDC.64 UR4, c[0x0][0xb20] ;  /* 0x0002c80000047ab9 */ /* 0x000fe20000000a00 */
[----:B------:R-:W-:Y:S01]  /*250e0*/  IMAD.MOV.U32 R0, RZ, RZ, RZ ;  /* 0x000000ffff007224 */ /* 0x000fe200078e00ff */
[----:B------:R-:W-:Y:S01]  /*250f0*/  ISETP.NE.U32.AND P0, PT, RZ, UR4, PT ;  /* 0x00000004ff007c0c */ /* 0x000fe2000bf05070 */
[----:B01----:R-:W0:Y:S01]  /*25100*/  LDC.64 R4, c[0x0][0xaf8] ;  /* 0x0002be00ff047b82 */ /* 0x003e220000000a00 */
[----:B------:R-:W-:Y:S01]  /*25110*/  CS2R R6, SRZ ;  /* 0x0000000000067805 */ /* 0x000fe2000001ff00 */
        /* <DEDUP_REMOVED lines=11> */
[----:B------:R-:W-:Y:S02]  /*251d0*/  ISETP.NE.AND.EX P1, PT, RZ, UR7, PT, P1 ;  /* 0x00000007ff007c0c */ /* 0x000fe4000bf25310 */
[----:B------:R-:W-:Y:S01]  /*251e0*/  ISETP.NE.U32.AND P0, PT, RZ, UR4, PT ;  /* 0x00000004ff007c0c */ /* 0x000fe2000bf05070 */
[----:B-1----:R-:W0:Y:S03]  /*251f0*/  LDC.64 R2, c[0x0][0xb00] ;  /* 0x0002c000ff027b82 */ /* 0x002e260000000a00 */
[----:B------:R-:W-:-:S05]  /*25200*/  ISETP.NE.AND.EX P0, PT, RZ, UR5, PT, P0 ;  /* 0x00000005ff007c0c */ /* 0x000fca000bf05300 */
[----:B------:R-:W1:Y:S08]  /*25210*/  @P2 LDC.64 R8, c[0x0][0xb10] ;  /* 0x0002c400ff082b82 */ /* 0x000e700000000a00 */
[----:B------:R-:W2:Y:S01]  /*25220*/  @P0 LDG.E R6, desc[UR40][R4.64] ;  /* 0x0000002804060981 */ /* 0x000ea2000c1e1900 */
[----:B------:R-:W-:Y:S01]  /*25230*/  ULDC UR4, c[0x0][0x288] ;  /* 0x0000a20000047ab9 */ /* 0x000fe20000000800 */
[----:B0-----:R-:W-:-:S05]  /*25240*/  IMAD.WIDE R2, R11, 0x4, R2 ;  /* 0x000000040b027825 */ /* 0x001fca00078e0202 */
[----:B------:R0:W5:Y:S01]  /*25250*/  @P1 LDG.E R7, desc[UR40][R2.64] ;  /* 0x0000002802071981 */ /* 0x000162000c1e1900 */
[----:B-1----:R-:W-:-:S03]  /*25260*/  @P2 IMAD.WIDE R8, R11, 0x4, R8 ;  /* 0x000000040b082825 */ /* 0x002fc600078e0208 */
        /* <DEDUP_REMOVED lines=8> */
[----:B------:R-:W-:-:S04]  /*252f0*/  USEL UR4, UR4, 0x1, UP0 ;  /* 0x0000000104047887 */ /* 0x000fc80008000000 */
[----:B------:R-:W-:Y:S01]  /*25300*/  UIMAD UR4, UR4, UR5, URZ ;  /* 0x00000005040472a4 */ /* 0x000fe2000f8e023f */
[----:B--2---:R1:W-:Y:S01]  /*25310*/  STL [R1+0x490], R6 ;  /* 0x0004900601007387 */ /* 0x0043e20000100800 */
[----:B------:R-:W-:-:S04]  /*25320*/  IMAD.MOV.U32 R10, RZ, RZ, R6 ;  /* 0x000000ffff0a7224 */ /* 0x000fc800078e0006 */
[----:B-1----:R-:W-:Y:S01]  /*25330*/  IMAD.U32 R6, RZ, RZ, UR4 ;  /* 0x00000004ff067e24 */ /* 0x002fe2000f8e00ff */
[----:B0-----:R-:W-:Y:S06]  /*25340*/  @P2 BRA `(.L_x_12200) ;  /* 0x0000000000142947 */ /* 0x001fec0003800000 */
[----:B------:R-:W-:Y:S05]  /*25350*/  @!P0 BRA `(.L_x_12200) ;  /* 0x0000000000108947 */ /* 0x000fea0003800000 */
[----:B------:R-:W2:Y:S04]  /*25360*/  LDG.E R8, desc[UR40][R4.64] ;  /* 0x0000002804087981 */ /* 0x000ea8000c1e1900 */
[----:B------:R-:W2:Y:S02]  /*25370*/  LDG.E R4, desc[UR40][R4.64+0x4] ;  /* 0x0000042804047981 */ /* 0x000ea4000c1e1900 */
[----:B--2---:R-:W-:-:S05]  /*25380*/  IMAD.IADD R10, R4, 0x1, -R8 ;  /* 0x00000001040a7824 */ /* 0x004fca00078e0a08 */
[----:B------:R0:W-:Y:S02]  /*25390*/  STL [R1+0x490], R10 ;  /* 0x0004900a01007387 */ /* 0x0001e40000100800 */
.L_x_12200:
        /* <DEDUP_REMOVED lines=12> */
[----:B------:R-:W2:Y:S02]  /*25460*/  LDC.64 R6, c[0x0][0xb18] ;  /* 0x0002c600ff067b82 */ /* 0x000ea40000000a00 */
[----:B--2---:R-:W-:-:S06]  /*25470*/  IMAD.WIDE R6, R11, 0x4, R6 ;  /* 0x000000040b067825 */ /* 0x004fcc00078e0206 */
[----:B------:R2:W5:Y:S01]  /*25480*/  LDG.E R6, desc[UR40][R6.64] ;  /* 0x0000002806067981 */ /* 0x000562000c1e1900 */
[----:B------:R-:W-:Y:S05]  /*25490*/  BRA `(.L_x_12202) ;  /* 0x0000000000107947 */ /* 0x000fea0003800000 */
.L_x_12201:
[----:B------:R-:W-:Y:S05]  /*254a0*/  @!P1 BRA `(.L_x_12202) ;  /* 0x00000000000c9947 */ /* 0x000fea0003800000 */
[----:B------:R-:W2:Y:S04]  /*254b0*/  LDG.E R6, desc[UR40][R2.64] ;  /* 0x0000002802067981 */ /* 0x000ea8000c1e1900 */
[----:B------:R-:W2:Y:S02]  /*254c0*/  LDG.E R2, desc[UR40][R2.64+0x4] ;  /* 0x0000042802027981 */ /* 0x000ea4000c1e1900 */
[----:B--2---:R-:W-:-:S07]  /*254d0*/  IMAD.IADD R6, R2, 0x1, -R6 ;  /* 0x0000000102067824 */ /* 0x004fce00078e0a06 */
.L_x_12202:
[----:B------:R-:W3:Y:S01]  /*254e0*/  LDL.LU R3, [R1+0x464] ;  /* 0x0004640001037983 */ /* 0x000ee20000300800 */
[----:B------:R-:W4:Y:S01]  /*254f0*/  LDC R2, c[0x0][0x448] ;  /* 0x00011200ff027b82 */ /* 0x000f220000000800 */
[----:B-----5:R-:W-:Y:S01]  /*25500*/  IMAD.IADD R0, R6, 0x1, -R0 ;  /* 0x0000000106007824 */ /* 0x020fe200078e0a00 */
[----:B----4-:R-:W-:-:S13]  /*25510*/  ISETP.NE.AND P1, PT, R2, 0x1, PT ;  /* 0x000000010200780c */ /* 0x010fda0003f25270 */
[----:B------:R-:W4:Y:S08]  /*25520*/  @P1 LDC R2, c[0x0][0x44c] ;  /* 0x00011300ff021b82 */ /* 0x000f300000000800 */
[----:B-1----:R-:W1:Y:S01]  /*25530*/  @P1 LDC R4, c[0x0][0x450] ;  /* 0x00011400ff041b82 */ /* 0x002e620000000800 */
[----:B---3--:R-:W-:-:S04]  /*25540*/  IMAD.SHL.U32 R11, R3, 0x80, RZ ;  /* 0x00000080030b7824 */ /* 0x008fc800078e00ff */
[----:B------:R-:W-:Y:S01]  /*25550*/  VIADD R3, R11, 0x7f ;  /* 0x0000007f0b037836 */ /* 0x000fe20000000000 */
[----:B------:R3:W-:Y:S03]  /*25560*/  STL [R1+0x484], R11 ;  /* 0x0004840b01007387 */ /* 0x0007e60000100800 */
[----:B----4-:R-:W-:-:S04]  /*25570*/  @P1 IMAD.HI.U32 R2, R3, R2, RZ ;  /* 0x0000000203021227 */ /* 0x010fc800078e00ff */
[----:B------:R-:W-:Y:S01]  /*25580*/  IMAD.MOV.U32 R6, RZ, RZ, R3 ;  /* 0x000000ffff067224 */ /* 0x000fe200078e0003 */
[----:B-1----:R-:W-:Y:S01]  /*25590*/  @P1 SHF.R.U32.HI R6, RZ, R4, R2 ;  /* 0x00000004ff061219 */ /* 0x002fe20000011602 */
[----:B------:R-:W-:-:S04]  /*255a0*/  VIADD R2, R0, 0x5f ;  /* 0x0000005f00027836 */ /* 0x000fc80000000000 */
[----:B------:R-:W-:-:S05]  /*255b0*/  IMAD.HI R2, R2, 0x2aaaaaab, RZ ;  /* 0x2aaaaaab02027827 */ /* 0x000fca00078e02ff */
[----:B------:R-:W-:-:S04]  /*255c0*/  SHF.R.U32.HI R3, RZ, 0x1f, R2 ;  /* 0x0000001fff037819 */ /* 0x000fc80000011602 */
[----:B------:R-:W-:Y:S02]  /*255d0*/  LEA.HI.SX32 R9, R2, R3, 0x1c ;  /* 0x0000000302097211 */ /* 0x000fe400078fe2ff */
[----:B------:R-:W-:-:S03]  /*255e0*/  IADD3 R2, R0, 0x1, -R10 ;  /* 0x0000000100027810 */ /* 0x000fc60007ffe80a */
[----:B------:R3:W-:Y:S02]  /*255f0*/  STL [R1+0x4e4], R9 ;  /* 0x0004e40901007387 */ /* 0x0007e40000100800 */
[----:B------:R-:W-:Y:S02]  /*25600*/  IMAD.IADD R6, R2, 0x1, R6 ;  /* 0x0000000102067824 */ /* 0x000fe400078e0206 */
[----:B------:R-:W1:Y:S02]  /*25610*/  LDC.64 R2, c[0x0][0xad8] ;  /* 0x0002b600ff027b82 */ /* 0x000e640000000a00 */
[----:B-1----:R-:W-:Y:S01]  /*25620*/  ISETP.GE.AND P2, PT, R3, 0x1, PT ;  /* 0x000000010300780c */ /* 0x002fe20003f46270 */
[----:B------:R-:W-:-:S12]  /*25630*/  IMAD.IADD R2, R6, 0x1, R2 ;  /* 0x0000000106027824 */ /* 0x000fd800078e0202 */
[----:B---3--:R-:W-:Y:S05]  /*25640*/  @!P2 BRA `(.L_x_12203) ;  /* 0x000000000048a947 */ /* 0x008fea0003800000 */
        /* <DEDUP_REMOVED lines=11> */
.L_x_12205:
[----:B------:R-:W-:-:S13]  /*25700*/  ISETP.NE.AND P0, PT, R3, 0x1, PT ;  /* 0x000000010300780c */ /* 0x000fda0003f05270 */
[----:B------:R-:W1:Y:S02]  /*25710*/  @P0 LDC.64 R4, c[0x0][0xae0] ;  /* 0x0002b800ff040b82 */ /* 0x000e640000000a00 */
[----:B-1----:R-:W-:-:S05]  /*25720*/  @P0 IMAD.HI.U32 R4, R7, R4, RZ ;  /* 0x0000000407040227 */ /* 0x002fca00078e00ff */
[----:B------:R-:W-:-:S07]  /*25730*/  @P0 SHF.R.U32.HI R7, RZ, R5, R4 ;  /* 0x00000005ff070219 */ /* 0x000fce0000011604 */
.L_x_12206:
[----:B------:R-:W-:Y:S05]  /*25740*/  BSYNC B0 ;  /* 0x0000000000007941 */ /* 0x000fea0003800000 */
.L_x_12204:
[----:B------:R-:W-:-:S05]  /*25750*/  IMAD R7, R7, R3, R3 ;  /* 0x0000000307077224 */ /* 0x000fca00078e0203 */
[----:B------:R-:W-:-:S07]  /*25760*/  VIMNMX R2, R2, R7, PT ;  /* 0x0000000702027248 */ /* 0x000fce0003fe0100 */
.L_x_12203:
[----:B------:R-:W1:Y:S01]  /*25770*/  @P1 LDC R4, c[0x0][0x44c] ;  /* 0x00011300ff041b82 */ /* 0x000e620000000800 */
[----:B------:R-:W-:Y:S01]  /*25780*/  VIADD R2, R2, 0x5f ;  /* 0x0000005f02027836 */ /* 0x000fe20000000000 */
[----:B------:R-:W-:Y:S01]  /*25790*/  ULDC UR4, c[0x0][0xad4] ;  /* 0x0002b50000047ab9 */ /* 0x000fe20000000800 */
[----:B------:R-:W-:Y:S02]  /*257a0*/  IMAD.MOV.U32 R5, RZ, RZ, R11 ;  /* 0x000000ffff057224 */ /* 0x000fe400078e000b */
[----:B------:R-:W-:-:S03]  /*257b0*/  IMAD.HI R2, R2, 0x2aaaaaab, RZ ;  /* 0x2aaaaaab02027827 */ /* 0x000fc600078e02ff */
[----:B------:R-:W3:Y:S01]  /*257c0*/  @P1 LDC R6, c[0x0][0x450] ;  /* 0x00011400ff061b82 */ /* 0x000ee20000000800 */
[----:B-1----:R-:W-:-:S05]  /*257d0*/  @P1 IMAD.HI.U32 R4, R11, R4, RZ ;  /* 0x000000040b041227 */ /* 0x002fca00078e00ff */
        /* <DEDUP_REMOVED lines=13> */
[----:B-1----:R-:W1:Y:S02]  /*258b0*/  @P0 LDC.64 R4, c[0x0][0xae0] ;  /* 0x0002b800ff040b82 */ /* 0x002e640000000a00 */
[----:B-1----:R-:W-:-:S05]  /*258c0*/  @P0 IMAD.HI.U32 R4, R6, R4, RZ ;  /* 0x0000000406040227 */ /* 0x002fca00078e00ff */
[----:B------:R-:W-:-:S04]  /*258d0*/  @P0 SHF.R.U32.HI R6, RZ, R5, R4 ;  /* 0x00000005ff060219 */ /* 0x000fc80000011604 */
[----:B------:R-:W-:Y:S01]  /*258e0*/  LOP3.LUT R6, RZ, R6, RZ, 0x33, !PT ;  /* 0x00000006ff067212 */ /* 0x000fe200078e33ff */
[----:B------:R-:W-:Y:S06]  /*258f0*/  BRA `(.L_x_12210) ;  /* 0x0000000000107947 */ /* 0x000fec0003800000 */
.L_x_12209:
[----:B------:R-:W-:-:S13]  /*25900*/  ISETP.NE.AND P0, PT, R3, 0x1, PT ;  /* 0x000000010300780c */ /* 0x000fda0003f05270 */
[----:B-1----:R-:W1:Y:S02]  /*25910*/  @P0 LDC.64 R4, c[0x0][0xae0] ;  /* 0x0002b800ff040b82 */ /* 0x002e640000000a00 */
[----:B-1----:R-:W-:-:S05]  /*25920*/  @P0 IMAD.HI.U32 R4, R6, R4, RZ ;  /* 0x0000000406040227 */ /* 0x002fca00078e00ff */
[----:B------:R-:W-:-:S07]  /*25930*/  @P0 SHF.R.U32.HI R6, RZ, R5, R4 ;  /* 0x00000005ff060219 */ /* 0x000fce0000011604 */
.L_x_12210:
[----:B------:R-:W-:Y:S05]  /*25940*/  BSYNC B0 ;  /* 0x0000000000007941 */ /* 0x000fea0003800000 */
.L_x_12208:
[----:B------:R-:W-:-:S05]  /*25950*/  IMAD R3, R6, R3, RZ ;  /* 0x0000000306037224 */ /* 0x000fca00078e02ff */
[----:B------:R-:W-:-:S07]  /*25960*/  VIMNMX R2, R2, R3, !PT ;  /* 0x0000000302027248 */ /* 0x000fce0007fe0100 */
.L_x_12207:
[----:B------:R-:W-:Y:S01]  /*25970*/  IMAD.HI R2, R2, 0x2aaaaaab, RZ ;  /* 0x2aaaaaab02027827 */ /* 0x000fe200078e02ff */
[----:B-1----:R-:W-:Y:S01]  /*25980*/  SHF.R.U32.HI R4, RZ, 0x10, R8 ;  /* 0x00000010ff047819 */ /* 0x002fe20000011608 */
[----:B------:R-:W-:Y:S01]  /*25990*/  BSSY B0, `(.L_x_12211) ;  /* 0x000002a000007945 */ /* 0x000fe20003800000 */
[----:B------:R-:W-:Y:S01]  /*259a0*/  LOP3.LUT R9, R8, 0xff, RZ, 0xc0, !PT ;  /* 0x000000ff08097812 */ /* 0x000fe200078ec0ff */
[----:B------:R-:W-:Y:S01]  /*259b0*/  IMAD.MOV.U32 R5, RZ, RZ, RZ ;  /* 0x000000ffff057224 */ /* 0x000fe200078e00ff */
[----:B------:R-:W-:Y:S02]  /*259c0*/  SHF.R.U32.HI R3, RZ, 0x1f, R2 ;  /* 0x0000001fff037819 */ /* 0x000fe40000011602 */
[----:B------:R-:W-:Y:S01]  /*259d0*/  ISETP.NE.AND P0, PT, R4, RZ, PT ;  /* 0x000000ff0400720c */ /* 0x000fe20003f05270 */
[----:B------:R1:W-:Y:S01]  /*259e0*/  STL [R1+0x4dc], R9 ;  /* 0x0004dc0901007387 */ /* 0x0003e20000100800 */
[----:B------:R-:W-:Y:S01]  /*259f0*/  LEA.HI.SX32 R3, R2, R3, 0x1c ;  /* 0x0000000302037211 */ /* 0x000fe200078fe2ff */
[----:B------:R-:W-:-:S02]  /*25a00*/  IMAD.MOV.U32 R8, RZ, RZ, R5 ;  /* 0x000000ffff087224 */ /* 0x000fc400078e0005 */
[----:B------:R1:W-:Y:S01]  /*25a10*/  STL [R1+0x4ac], R5 ;  /* 0x0004ac0501007387 */ /* 0x0003e20000100800 */
[----:B0-----:R-:W-:-:S04]  /*25a20*/  VIMNMX R10, RZ, R3, !PT ;  /* 0x00000003ff0a7248 */ /* 0x001fc80007fe0100 */
[----:B------:R-:W-:Y:S01]  /*25a30*/  ISETP.GT.AND P1, PT, R0, R10, PT ;  /* 0x0000000a0000720c */ /* 0x000fe20003f24270 */
[----:B------:R1:W-:Y:S02]  /*25a40*/  STL [R1+0x4a8], R10 ;  /* 0x0004a80a01007387 */ /* 0x0003e40000100800 */
[----:B------:R-:W0:Y:S10]  /*25a50*/  @!P0 LDC R4, c[0x0][0xae8] ;  /* 0x0002ba00ff048b82 */ /* 0x000e340000000800 */
[----:B-1----:R-:W-:Y:S05]  /*25a60*/  @!P1 BRA `(.L_x_12212) ;  /* 0x0000000000709947 */ /* 0x002fea0003800000 */
[-C--:B0-----:R-:W-:Y:S02]  /*25a70*/  IABS R5, R4.reuse ;  /* 0x0000000400057213 */ /* 0x081fe40000000000 */
[----:B--2---:R-:W-:Y:S02]  /*25a80*/  IABS R7, R4 ;  /* 0x0000000400077213 */ /* 0x004fe40000000000 */
        /* <DEDUP_REMOVED lines=26> */
.L_x_12212:
[----:B------:R-:W-:Y:S05]  /*25c30*/  BSYNC B0 ;  /* 0x0000000000007941 */ /* 0x000fea0003800000 */
.L_x_12211:
        /* <DEDUP_REMOVED lines=15> */
[----:B------:R-:W4:Y:S01]  /*25d30*/  POPC R5, UR4 ;  /* 0x0000000400057d09 */ /* 0x000f220008000000 */
[----:B---3--:R-:W-:-:S02]  /*25d40*/  ISETP.EQ.U32.AND P0, PT, R0, R3, PT ;  /* 0x000000030000720c */ /* 0x008fc40003f02070 */
[----:B------:R-:W4:Y:S11]  /*25d50*/  LDC.64 R2, c[0x0][0xd60] ;  /* 0x00035800ff027b82 */ /* 0x000f360000000a00 */
[----:B----4-:R-:W3:Y:S01]  /*25d60*/  @P0 ATOMG.E.ADD.STRONG.GPU PT, R3, desc[UR40][R2.64], R5 ;  /* 0x00000005020309a8 */ /* 0x010ee200081ee1e8 */
[----:B0-----:R-:W0:Y:S02]  /*25d70*/  S2R R4, SR_LTMASK ;  /* 0x0000000000047919 */ /* 0x001e240000003900 */
[----:B0-----:R-:W-:-:S04]  /*25d80*/  LOP3.LUT R4, R4, UR4, RZ, 0xc0, !PT ;  /* 0x0000000404047c12 */ /* 0x001fc8000f8ec0ff */
[----:B--2---:R-:W0:Y:S01]  /*25d90*/  POPC R7, R4 ;  /* 0x0000000400077309 */ /* 0x004e220000000000 */
[----:B---3--:R-:W0:Y:S02]  /*25da0*/  SHFL.IDX PT, R0, R3, R0, 0x1f ;  /* 0x00001f0003007589 */ /* 0x008e2400000e0000 */
[----:B0-----:R-:W-:-:S05]  /*25db0*/  IADD3 R0, R0, UR37, R7 ;  /* 0x0000002500007c10 */ /* 0x001fca000fffe007 */
[----:B------:R3:W-:Y:S01]  /*25dc0*/  STL [R1+0x460], R0 ;  /* 0x0004600001007387 */ /* 0x0007e20000100800 */
[----:B------:R-:W-:Y:S05]  /*25dd0*/  BRA `(.L_x_12215) ;  /* 0x00000048005c7947 */ /* 0x000fea0003800000 */
.L_x_12214:
        /* <DEDUP_REMOVED lines=12> */
[----:B--2---:R-:W-:-:S02]  /*25ea0*/  IMAD.U32 R7, RZ, RZ, UR9 ;  /* 0x00000009ff077e24 */ /* 0x004fc4000f8e00ff */
[----:B------:R-:W-:Y:S02]  /*25eb0*/  IMAD.U32 R10, RZ, RZ, UR4 ;  /* 0x00000004ff0a7e24 */ /* 0x000fe4000f8e00ff */
[----:B------:R-:W-:Y:S02]  /*25ec0*/  IMAD.U32 R11, RZ, RZ, UR5 ;  /* 0x00000005ff0b7e24 */ /* 0x000fe4000f8e00ff */
[----:B-1----:R-:W-:Y:S02]  /*25ed0*/  IMAD.MOV.U32 R8, RZ, RZ, 0x70 ;  /* 0x00000070ff087424 */ /* 0x002fe400078e00ff */
[----:B------:R-:W-:Y:S02]  /*25ee0*/  IMAD.MOV.U32 R12, RZ, RZ, 0x1 ;  /* 0x00000001ff0c7424 */ /* 0x000fe400078e00ff */
[----:B------:R-:W-:-:S07]  /*25ef0*/  IMAD.MOV.U32 R13, RZ, RZ, RZ ;  /* 0x000000ffff0d7224 */ /* 0x000fce00078e00ff */
[----:B------:R-:W-:-:S07]  /*25f00*/  LEPC R20, `(.L_x_12217) ;  /* 0x000000001014794e */ /* 0x000fce0000000000 */
[----:B0-----:R-:W-:Y:S05]  /*25f10*/  CALL.ABS.NOINC R2 ;  /* 0x0000000002007343 */ /* 0x001fea0003c00000 */
.L_x_12217:
[----:B------:R-:W-:Y:S05]  /*25f20*/  BSYNC B6 ;  /* 0x0000000000067941 */ /* 0x000fea0003800000 */
.L_x_12216:
        /* <DEDUP_REMOVED lines=9> */
[----:B0-----:R-:W-:Y:S02]  /*25fc0*/  IMAD.U32 R4, RZ, RZ, UR6 ;  /* 0x00000006ff047e24 */ /* 0x001fe4000f8e00ff */
[----:B------:R-:W-:Y:S02]  /*25fd0*/  IMAD.U32 R5, RZ, RZ, UR7 ;  /* 0x00000007ff057e24 */ /* 0x000fe4000f8e00ff */
[----:B------:R-:W-:Y:S02]  /*25fe0*/  IMAD.U32 R6, RZ, RZ, UR8 ;  /* 0x00000008ff067e24 */ /* 0x000fe4000f8e00ff */
[----:B--2---:R-:W-:-:S02]  /*25ff0*/  IMAD.U32 R7, RZ, RZ, UR9 ;  /* 0x00000009ff077e24 */ /* 0x004fc4000f8e00ff */
[----:B------:R-:W-:Y:S02]  /*26000*/  IMAD.U32 R10, RZ, RZ, UR4 ;  /* 0x00000004ff0a7e24 */ /* 0x000fe4000f8e00ff */
[----:B------:R-:W-:Y:S02]  /*26010*/  IMAD.U32 R11, RZ, RZ, UR5 ;  /* 0x00000005ff0b7e24 */ /* 0x000fe4000f8e00ff */
[----:B-1----:R-:W-:Y:S02]  /*26020*/  IMAD.MOV.U32 R8, RZ, RZ, 0x70 ;  /* 0x00000070ff087424 */ /* 0x002fe400078e00ff */
[----:B------:R-:W-:Y:S02]  /*26030*/  IMAD.MOV.U32 R12, RZ, RZ, 0x1 ;  /* 0x00000001ff0c7424 */ /* 0x000fe400078e00ff */
[----:B---3--:R-:W-:-:S07]  /*26040*/  IMAD.MOV.U32 R13, RZ, RZ, RZ ;  /* 0x000000ffff0d7224 */ /* 0x008fce00078e00ff */
[----:B------:R-:W-:-:S07]  /*26050*/  LEPC R20, `(.L_x_12220) ;  /* 0x000000001014794e */ /* 0x000fce0000000000 */
[----:B----4-:R-:W-:Y:S05]  /*26060*/  CALL.ABS.NOINC R2 ;  /* 0x0000000002007343 */ /* 0x010fea0003c00000 */
.L_x_12220:
        /* <DEDUP_REMOVED lines=15> */
.L_x_12219:
[----:B------:R-:W-:Y:S05]  /*26160*/  BSYNC B6 ;  /* 0x0000000000067941 */ /* 0x000fea0003800000 */
.L_x_12218:
        /* <DEDUP_REMOVED lines=9> */
[----:B------:R2:W1:Y:S01]  /*26200*/  @P0 LDG.E R7, desc[UR40][R2.64] ;  /* 0x0000002802070981 */ /* 0x000462000c1e1900 */
[----:B---3--:R-:W-:Y:S01]  /*26210*/  VIADD R0, R16, 0xffffffff ;  /* 0xffffffff10007836 */ /* 0x008fe20000000000 */
[----:B--2---:R-:W2:Y:S02]  /*26220*/  LDC.64 R2, c[0x0][0x418] ;  /* 0x00010600ff027b82 */ /* 0x004ea40000000a00 */
[----:B--2---:R-:W-:Y:S01]  /*26230*/  LOP3.LUT P0, RZ, R2, UR4, RZ, 0xfc, !PT ;  /* 0x0000000402ff7c12 */ /* 0x004fe2000f80fcff */
[----:B------:R-:W-:-:S03]  /*26240*/  UMOV UR4, 0xffffffff ;  /* 0xffffffff00047882 */ /* 0x000fc60000000000 */
[----:B------:R-:W-:Y:S02]  /*26250*/  LOP3.LUT P0, RZ, R3, UR5, RZ, 0xfc, P0 ;  /* 0x0000000503ff7c12 */ /* 0x000fe4000800fcff */
[----:B-1----:R-:W-:Y:S01]  /*26260*/  SHF.R.S32.HI R8, RZ, 0x1f, R7 ;  /* 0x0000001fff087819 */ /* 0x002fe20000011407 */
[----:B------:R1:W-:Y:S01]  /*26270*/  STL [R1+0x464], R7 ;  /* 0x0004640701007387 */ /* 0x0003e20000100800 */
[----:B------:R-:W-:-:S03]  /*26280*/  SEL R16, R7, RZ, !P0 ;  /* 0x000000ff07107207 */ /* 0x000fc60004000000 */
[----:B------:R1:W-:Y:S01]  /*26290*/  STL [R1+0x468], R8 ;  /* 0x0004680801007387 */ /* 0x0003e20000100800 */
[----:B------:R-:W-:Y:S05]  /*262a0*/  BRA.DIV UR4, `(.L_x_12221) ;  /* 0x0000005e04347947 */ /* 0x000fea000b800000 */
[----:B0-----:R-:W0:Y:S02]  /*262b0*/  S2R R4, SR_TID.X ;  /* 0x0000000000047919 */ /* 0x001e240000002100 */
[----:B0-----:R-:W-:-:S04]  /*262c0*/  SHF.R.U32.HI R4, RZ, 0x5, R4 ;  /* 0x00000005ff047819 */ /* 0x001fc80000011604 */
[----:B------:R-:W-:-:S05]  /*262d0*/  LOP3.LUT R4, R4, 0x3, RZ, 0xc0, !PT ;  /* 0x0000000304047812 */ /* 0x000fca00078ec0ff */
[----:B------:R0:W2:Y:S02]  /*262e0*/  SHFL.IDX PT, R14, R4, RZ, 0x1f ;  /* 0x00001fff040e7589 */ /* 0x0000a400000e0000 */
.L_x_12334:
[----:B0-----:R-:W3:Y:S01]  /*262f0*/  LDL.LU R4, [R1+0x480] ;  /* 0x0004800001047983 */ /* 0x001ee20000300800 */
[----:B------:R-:W-:Y:S02]  /*26300*/  PLOP3.LUT P1, PT, PT, PT, PT, 0x8, 0x0 ;  /* 0x000000000000781c */ /* 0x000fe40003f2e170 */
[----:B--2---:R-:W-:Y:S01]  /*26310*/  ISETP.NE.AND P0, PT, R14, RZ, PT ;  /* 0x000000ff0e00720c */ /* 0x004fe20003f05270 */
[----:B------:R0:W-:Y:S01]  /*26320*/  STL [R1+0x494], R0 ;  /* 0x0004940001007387 */ /* 0x0001e20000100800 */
[----:B---3--:R-:W-:-:S09]  /*26330*/  LOP3.LUT R4, R4, 0xfffffffe, RZ, 0xc0, !PT ;  /* 0xfffffffe04047812 */ /* 0x008fd200078ec0ff */
[----:B------:R-:W-:-:S05]  /*26340*/  @P1 LOP3.LUT R4, R4, 0x1, RZ, 0xfc, !PT ;  /* 0x0000000104041812 */ /* 0x000fca00078efcff */
[----:B------:R0:W-:Y:S01]  /*26350*/  STL [R1+0x480], R4 ;  /* 0x0004800401007387 */ /* 0x0001e20000100800 */
[----:B------:R-:W-:Y:S05]  /*26360*/  @P0 BRA `(.L_x_12222) ;  /* 0x00000004000c0947 */ /* 0x000fea0003800000 */
[----:B------:R-:W-:-:S03]  /*26370*/  UMOV UR4, 0xffffffff ;  /* 0xffffffff00047882 */ /* 0x000fc60000000000 */
[----:B------:R-:W-:Y:S05]  /*26380*/  BRA.DIV UR4, `(.L_x_12223) ;  /* 0x0000005e04307947 */ /* 0x000fea000b800000 */
[----:B------:R-:W-:-:S13]  /*26390*/  ELECT P6, URZ, PT ;  /* 0x00000000003f782f */ /* 0x000fda00038c0000 */
.L_x_12337:
[----:B------:R-:W-:Y:S05]  /*263a0*/  @!P6 BRA `(.L_x_12222) ;  /* 0x0000000000fce947 */ /* 0x000fea0003800000 */
[----:B------:R-:W-:-:S04]  /*263b0*/  ISETP.NE.U32.AND P0, PT, R2, RZ, PT ;  /* 0x000000ff0200720c */ /* 0x000fc80003f05070 */
[----:B------:R-:W-:-:S13]  /*263c0*/  ISETP.NE.AND.EX P0, PT, R3, RZ, PT, P0 ;  /* 0x000000ff0300720c */ /* 0x000fda0003f05300 */
[----:B------:R-:W-:Y:S05]  /*263d0*/  @!P0 BRA `(.L_x_12224) ;  /* 0x0000000000508947 */ /* 0x000fea0003800000 */
[----:B------:R-:W2:Y:S01]  /*263e0*/  LDC R6, c[0x0][0x43c] ;  /* 0x00010f00ff067b82 */ /* 0x000ea20000000800 */
[----:B------:R-:W-:Y:S01]  /*263f0*/  IMAD.MOV.U32 R9, RZ, RZ, R0 ;  /* 0x000000ffff097224 */ /* 0x000fe200078e0000 */
[----:B------:R-:W-:-:S03]  /*26400*/  ULDC.64 UR4, c[0x0][0x428] ;  /* 0x00010a0000047ab9 */ /* 0x000fc60000000a00 */
[----:B0-----:R-:W-:Y:S01]  /*26410*/  IMAD.MOV.U32 R0, RZ, RZ, R9 ;  /* 0x000000ffff007224 */ /* 0x001fe200078e0009 */
[----:B--2---:R-:W-:-:S13]  /*26420*/  ISETP.NE.AND P0, PT, R6, 0x1, PT ;  /* 0x000000010600780c */ /* 0x004fda0003f05270 */
        /* <DEDUP_REMOVED lines=15> */
.L_x_12224:
[----:B--2---:R-:W2:Y:S01]  /*26520*/  LDL R2, [R1+0x474] ;  /* 0x0004740001027983 */ /* 0x004ea20000100800 */
[----:B0-----:R-:W-:Y:S01]  /*26530*/  IMAD R0, R19, 0x8, R18 ;  /* 0x0000000813007824 */ /* 0x001fe200078e0212 */
[----:B--2---:R-:W-:-:S04]  /*26540*/  SHF.L.U32 R2, R2, 0x1f, RZ ;  /* 0x0000001f02027819 */ /* 0x004fc800000006ff */
[----:B------:R-:W0:Y:S02]  /*26550*/  SYNCS.PHASECHK.TRANS64.TRYWAIT P0, [R0+URZ+0x32440], R2 ;  /* 0x03244002000075a7 */ /* 0x000e24000800017f */
[----:B0-----:R-:W-:Y:S05]  /*26560*/  @!P0 BRA `(.L_x_12225) ;  /* 0x0000005800d88947 */ /* 0x001fea0003800000 */
.L_x_12338:
[----:B------:R-:W2:Y:S02]  /*26570*/  S2R R3, SR_TID.X ;  /* 0x0000000000037919 */ /* 0x000ea40000002100 */
[----:B--2---:R-:W-:-:S04]  /*26580*/  LOP3.LUT R3, R3, 0x7f, RZ, 0xc0, !PT ;  /* 0x0000007f03037812 */ /* 0x004fc800078ec0ff */
[----:B------:R-:W-:-:S13]  /*26590*/  ISETP.NE.AND P0, PT, R3, RZ, PT ;  /* 0x000000ff0300720c */ /* 0x000fda0003f05270 */
        /* <DEDUP_REMOVED lines=8> */
.L_x_12226:
        /* <DEDUP_REMOVED lines=24> */
.L_x_12222:
[----:B--2---:R-:W2:Y:S04]  /*267a0*/  LDL R2, [R1+0x46c] ;  /* 0x00046c0001027983 */ /* 0x004ea80000100800 */
[----:B------:R-:W3:Y:S01]  /*267b0*/  LDL R3, [R1+0x48c] ;  /* 0x00048c0001037983 */ /* 0x000ee20000100800 */
[----:B------:R-:W-:Y:S05]  /*267c0*/  WARPSYNC.ALL ;  /* 0x0000000000007948 */ /* 0x000fea0003800000 */
[----:B------:R-:W-:Y:S01]  /*267d0*/  ULDC.64 UR4, c[0x0][0xaf8] ;  /* 0x0002be0000047ab9 */ /* 0x000fe20000000a00 */
[----:B0-----:R-:W-:Y:S01]  /*267e0*/  VIADD R0, R18, 0x18400 ;  /* 0x0001840012007836 */ /* 0x001fe20000000000 */
[----:B------:R-:W-:Y:S01]  /*267f0*/  BAR.SYNC.DEFER_BLOCKING 0x8, 0x180 ;  /* 0x0206000000007b1d */ /* 0x000fe20000010000 */
[----:B------:R-:W-:-:S03]  /*26800*/  ISETP.NE.U32.AND P0, PT, RZ, UR4, PT ;  /* 0x00000004ff007c0c */ /* 0x000fc6000bf05070 */
[----:B------:R-:W-:Y:S02]  /*26810*/  LOP3.LUT P1, RZ, R0, 0x3ff, RZ, 0xc0, !PT ;  /* 0x000003ff00ff7812 */ /* 0x000fe4000782c0ff */
[----:B------:R-:W-:Y:S01]  /*26820*/  ISETP.NE.AND.EX P0, PT, RZ, UR5, PT, P0 ;  /* 0x00000005ff007c0c */ /* 0x000fe2000bf05300 */
[----:B------:R-:W-:Y:S01]  /*26830*/  BSSY B6, `(.L_x_12227) ;  /* 0x0000019000067945 */ /* 0x000fe20003800000 */
[----:B--2---:R-:W-:-:S04]  /*26840*/  SHF.R.S32.HI R0, RZ, 0x1f, R2 ;  /* 0x0000001fff007819 */ /* 0x004fc80000011402 */
[----:B------:R-:W-:Y:S02]  /*26850*/  SEL R4, R0, RZ, !P0 ;  /* 0x000000ff00047207 */ /* 0x000fe40004000000 */
[----:B---3--:R-:W-:Y:S02]  /*26860*/  SHF.R.S32.HI R3, RZ, 0x1f, R3 ;  /* 0x0000001fff037819 */ /* 0x008fe40000011403 */
[----:B------:R-:W-:Y:S01]  /*26870*/  SEL R0, R2, RZ, !P0 ;  /* 0x000000ff02007207 */ /* 0x000fe20004000000 */
        /* <DEDUP_REMOVED lines=19> */
[----:B0-----:R-:W-:Y:S05]  /*269b0*/  CALL.ABS.NOINC R2 ;  /* 0x0000000002007343 */ /* 0x001fea0003c00000 */
.L_x_12228:
[----:B------:R-:W-:Y:S05]  /*269c0*/  BSYNC B6 ;  /* 0x0000000000067941 */ /* 0x000fea0003800000 */
.L_x_12227:
[----:B------:R-:W2:Y:S01]  /*269d0*/  LDL R11, [R1+0x484] ;  /* 0x00048400010b7983 */ /* 0x000ea20000100800 */
[----:B-1----:R-:W1:Y:S01]  /*269e0*/  LDC R7, c[0x0][0x448] ;  /* 0x00011200ff077b82 */ /* 0x002e620000000800 */
        /* <DEDUP_REMOVED lines=15> */
[----:B--2---:R-:W-:-:S04]  /*26ae0*/  IMAD.IADD R5, R0, 0x1, R11 ;  /* 0x0000000100057824 */ /* 0x004fc800078e020b */
        /* <DEDUP_REMOVED lines=8> */
[----:B------:R-:W-:-:S04]  /*26b70*/  IMAD.WIDE.U32 R2, R17, UR4, R2 ;  /* 0x0000000411027c25 */ /* 0x000fc8000f8e0002 */
[----:B------:R-:W-:Y:S01]  /*26b80*/  IMAD R3, R17, UR5, R3 ;  /* 0x0000000511037c24 */ /* 0x000fe2000f8e0203 */
[----:B------:R-:W-:Y:S02]  /*26b90*/  ULDC.64 UR4, c[0x0][0x2e0] ;  /* 0x0000b80000047ab9 */ /* 0x000fe40000000a00 */
[----:B------:R-:W-:Y:S02]  /*26ba0*/  IMAD R4, R8, UR4, RZ ;  /* 0x0000000408047c24 */ /* 0x000fe4000f8e02ff */
[----:B------:R0:W5:Y:S01]  /*26bb0*/  LDL R8, [R1+0x470] ;  /* 0x0004700001087983 */ /* 0x0001620000100800 */
[C---:B------:R-:W-:Y:S01]  /*26bc0*/  IMAD.WIDE.U32 R2, R6.reuse, UR4, R2 ;  /* 0x0000000406027c25 */ /* 0x040fe2000f8e0002 */
[----:B------:R-:W1:Y:S03]  /*26bd0*/  S2R R10, SR_TID.X ;  /* 0x00000000000a7919 */ /* 0x000e660000002100 */
        /* <DEDUP_REMOVED lines=11> */
[----:B------:R-:W-:Y:S01]  /*26c90*/  IMAD.IADD R3, R3, 0x1, R4 ;  /* 0x0000000103037824 */ /* 0x000fe200078e0204 */
[----:B------:R2:W-:Y:S01]  /*26ca0*/  STL [R1+0x488], R5 ;  /* 0x0004880501007387 */ /* 0x0005e20000100800 */
[----:B-1----:R-:W-:Y:S02]  /*26cb0*/  IMAD.SHL.U32 R9, R10, 0x8, RZ ;  /* 0x000000080a097824 */ /* 0x002fe400078e00ff */
[----:B------:R-:W-:-:S03]  /*26cc0*/  IMAD R6, R6, UR4, RZ ;  /* 0x0000000406067c24 */ /* 0x000fc6000f8e02ff */
[----:B------:R-:W-:Y:S01]  /*26cd0*/  LOP3.LUT R9, R9, 0x38, RZ, 0xc0, !PT ;  /* 0x0000003809097812 */ /* 0x000fe200078ec0ff */
[----:B--2---:R-:W-:Y:S01]  /*26ce0*/  IMAD.WIDE.U32 R4, R0, UR4, R2 ;  /* 0x0000000400047c25 */ /* 0x004fe2000f8e0002 */
[----:B------:R-:W-:-:S03]  /*26cf0*/  ULDC UR4, c[0x0][0x2b8] ;  /* 0x0000ae0000047ab9 */ /* 0x000fc60000000800 */
[----:B------:R-:W-:Y:S01]  /*26d00*/  IMAD R0, R0, UR5, R6 ;  /* 0x0000000500007c24 */ /* 0x000fe2000f8e0206 */
[----:B------:R-:W-:-:S03]  /*26d10*/  LEA R3, P1, R4, UR6, 0x1 ;  /* 0x0000000604037c11 */ /* 0x000fc6000f8208ff */
[----:B------:R-:W-:Y:S01]  /*26d20*/  IMAD.IADD R0, R5, 0x1, R0 ;  /* 0x0000000105007824 */ /* 0x000fe200078e0200 */
[----:B------:R-:W-:Y:S01]  /*26d30*/  ISETP.GE.AND P0, PT, R9, UR4, PT ;  /* 0x0000000409007c0c */ /* 0x000fe2000bf06270 */
[----:B------:R-:W-:Y:S01]  /*26d40*/  UMOV UR4, 0xffffffff ;  /* 0xffffffff00047882 */ /* 0x000fe20000000000 */
[----:B------:R-:W-:Y:S02]  /*26d50*/  LOP3.LUT R10, R10, 0x7f, RZ, 0xc0, !PT ;  /* 0x0000007f0a0a7812 */ /* 0x000fe400078ec0ff */
[----:B------:R-:W-:Y:S02]  /*26d60*/  LEA.HI.X R0, R4, UR7, R0, 0x1, P1 ;  /* 0x0000000704007c11 */ /* 0x000fe400088f0c00 */
[----:B------:R-:W-:Y:S01]  /*26d70*/  SHF.R.U32.HI R10, RZ, 0x3, R10 ;  /* 0x00000003ff0a7819 */ /* 0x000fe2000001160a */
[----:B0-----:R-:W-:Y:S06]  /*26d80*/  BRA.DIV UR4, `(.L_x_12229) ;  /* 0x0000005204e47947 */ /* 0x001fec000b800000 */
[----:B------:R-:W2:Y:S04]  /*26d90*/  LDL R4, [R1+0x490] ;  /* 0x0004900001047983 */ /* 0x000ea80000100800 */
[----:B------:R-:W3:Y:S04]  /*26da0*/  LDL.LU R6, [R1+0x484] ;  /* 0x0004840001067983 */ /* 0x000ee80000300800 */
[----:B------:R-:W0:Y:S01]  /*26db0*/  SHFL.IDX PT, R5, R3, RZ, 0x181f ;  /* 0x00181fff03057589 */ /* 0x000e2200000e0000 */
[----:B--2---:R-:W-:-:S03]  /*26dc0*/  IMAD R2, R4, R7, RZ ;  /* 0x0000000704027224 */ /* 0x004fc600078e02ff */
[----:B------:R-:W1:Y:S01]  /*26dd0*/  SHFL.IDX PT, R4, R0, RZ, 0x181f ;  /* 0x00181fff00047589 */ /* 0x000e6200000e0000 */
[----:B---3--:R-:W-:-:S03]  /*26de0*/  IMAD.IADD R10, R10, 0x1, R6 ;  /* 0x000000010a0a7824 */ /* 0x008fc600078e0206 */
[----:B------:R-:W2:Y:S01]  /*26df0*/  SHFL.IDX PT, R6, R3, 0x1, 0x181f ;  /* 0x00381f0003067f89 */ /* 0x000ea200000e0000 */
[C---:B------:R-:W-:Y:S01]  /*26e00*/  VIADD R11, R10.reuse, 0x10 ;  /* 0x000000100a0b7836 */ /* 0x040fe20000000000 */
[CC--:B------:R-:W-:Y:S02]  /*26e10*/  ISETP.GE.AND P1, PT, R10.reuse, R2.reuse, PT ;  /* 0x000000020a00720c */ /* 0x0c0fe40003f26270 */
[----:B------:R-:W3:Y:S02]  /*26e20*/  SHFL.IDX PT, R7, R0, 0x1, 0x181f ;  /* 0x00381f0000077f89 */ /* 0x000ee400000e0000 */
[----:B------:R-:W-:Y:S02]  /*26e30*/  ISETP.GE.AND P2, PT, R11, R2, PT ;  /* 0x000000020b00720c */ /* 0x000fe40003f46270 */
[----:B------:R4:W-:Y:S04]  /*26e40*/  STL [R1+0x4b8], R11 ;  /* 0x0004b80b01007387 */ /* 0x0009e80000100800 */
[----:B------:R-:W-:Y:S03]  /*26e50*/  STL [R1+0x484], R10 ;  /* 0x0004840a01007387 */ /* 0x000fe60000100800 */
[----:B0-----:R-:W-:Y:S01]  /*26e60*/  @!P1 LEA R5, P3, R9, R5, 0x1 ;  /* 0x0000000509059211 */ /* 0x001fe200078608ff */
[----:B----4-:R-:W-:-:S04]  /*26e70*/  VIADD R11, R10, 0x20 ;  /* 0x000000200a0b7836 */ /* 0x010fc80000000000 */
[----:B-1----:R-:W-:Y:S01]  /*26e80*/  @!P1 IMAD.X R4, RZ, RZ, R4, P3 ;  /* 0x000000ffff049224 */ /* 0x002fe200018e0604 */
[----:B------:R-:W-:Y:S04]  /*26e90*/  STL [R1+0x4bc], R11 ;  /* 0x0004bc0b01007387 */ /* 0x000fe80000100800 */
[----:B------:R-:W-:-:S04]  /*26ea0*/  @!P1 LOP3.LUT R5, R5, R4, RZ, 0x3c, !PT ;  /* 0x0000000405059212 */ /* 0x000fc800078e3cff */
[----:B------:R-:W-:-:S04]  /*26eb0*/  @!P1 LOP3.LUT R4, R5, R4, RZ, 0x3c, !PT ;  /* 0x0000000405049212 */ /* 0x000fc800078e3cff */
[----:B------:R-:W-:-:S05]  /*26ec0*/  @!P1 LOP3.LUT R5, R5, R4, RZ, 0x3c, !PT ;  /* 0x0000000405059212 */ /* 0x000fca00078e3cff */
[----:B-----5:R2:W-:Y:S02]  /*26ed0*/  @!P1 LDGSTS.E.BYPASS.LTC128B.128 [R8+0x18400], desc[UR40][R4.64], !P0 ;  /* 0x1840000004089fae */ /* 0x0205e4000c101d68 */
[----:B--2---:R-:W-:Y:S02]  /*26ee0*/  @!P2 LEA R5, P1, R9, R6, 0x1 ;  /* 0x000000060905a211 */ /* 0x004fe400078208ff */
[----:B------:R-:W-:Y:S03]  /*26ef0*/  SHFL.IDX PT, R6, R0, 0x2, 0x181f ;  /* 0x00581f0000067f89 */ /* 0x000fe600000e0000 */
[----:B---3--:R-:W-:Y:S01]  /*26f00*/  @!P2 IMAD.X R4, RZ, RZ, R7, P1 ;  /* 0x000000ffff04a224 */ /* 0x008fe200008e0607 */
        /* <DEDUP_REMOVED lines=58> */
.L_x_12355:
        /* <DEDUP_REMOVED lines=12> */
.L_x_12230:
        /* <DEDUP_REMOVED lines=8> */
[----:B------:R-:W-:-:S03]  /*273f0*/  ULDC.64 UR4, c[0x0][0x398] ;  /* 0x0000e60000047ab9 */ /* 0x000fc60000000a00 */
[----:B0-----:R-:W3:Y:S01]  /*27400*/  LDL.LU R3, [R1+0x48c] ;  /* 0x00048c0001037983 */ /* 0x001ee20000300800 */
[----:B------:R-:W-:Y:S01]  /*27410*/  VIADD R2, R18, 0x22400 ;  /* 0x0002240012027836 */ /* 0x000fe20000000000 */
[----:B------:R0:W-:Y:S01]  /*27420*/  SYNCS.ARRIVE.TRANS64.A1T0 RZ, [R18+URZ+0x32400], RZ ;  /* 0x032400ff12ff79a7 */ /* 0x0001e2000810003f */
[----:B------:R-:W-:Y:S03]  /*27430*/  BSSY B6, `(.L_x_12231) ;  /* 0x0000019000067945 */ /* 0x000fe60003800000 */
        /* <DEDUP_REMOVED lines=24> */
.L_x_12232:
[----:B------:R-:W-:Y:S05]  /*275c0*/  BSYNC B6 ;  /* 0x0000000000067941 */ /* 0x000fea0003800000 */
.L_x_12231:
[----:B------:R-:W2:Y:S01]  /*275d0*/  LDL.LU R5, [R1+0x48c] ;  /* 0x00048c0001057983 */ /* 0x000ea20000300800 */
[----:B------:R-:W1:Y:S01]  /*275e0*/  LDC R7, c[0x0][0x448] ;  /* 0x00011200ff077b82 */ /* 0x000e620000000800 */
[----:B------:R-:W-:Y:S01]  /*275f0*/  ULDC.64 UR4, c[0x0][0x3d8] ;  /* 0x0000f60000047ab9 */ /* 0x000fe20000000a00 */
[----:B------:R-:W-:Y:S01]  /*27600*/  ULDC.64 UR6, c[0x0][0x390] ;  /* 0x0000e40000067ab9 */ /* 0x000fe20000000a00 */
[----:B0-----:R-:W2:Y:S04]  /*27610*/  LDL.LU.64 R2, [R1+0x4b0] ;  /* 0x0004b00001027983 */ /* 0x001ea80000300a00 */
[----:B------:R-:W3:Y:S04]  /*27620*/  LDL.LU R0, [R1+0x4c0] ;  /* 0x0004c00001007983 */ /* 0x000ee80000300800 */
[----:B------:R-:W4:Y:S04]  /*27630*/  LDL.LU R4, [R1+0x49c] ;  /* 0x00049c0001047983 */ /* 0x000f280000300800 */
[----:B------:R-:W5:Y:S01]  /*27640*/  LDL.LU R8, [R1+0x488] ;  /* 0x0004880001087983 */ /* 0x000f620000300800 */
[----:B------:R-:W0:Y:S01]  /*27650*/  S2R R9, SR_TID.X ;  /* 0x0000000000097919 */ /* 0x000e220000002100 */
[----:B-1----:R-:W-:Y:S01]  /*27660*/  ISETP.NE.AND P0, PT, R7, 0x1, PT ;  /* 0x000000010700780c */ /* 0x002fe20003f05270 */
[----:B--2---:R-:W-:-:S12]  /*27670*/  IMAD.MOV.U32 R3, RZ, RZ, R5 ;  /* 0x000000ffff037224 */ /* 0x004fd800078e0005 */
[----:B------:R-:W1:Y:S01]  /*27680*/  @P0 LDC R5, c[0x0][0x450] ;  /* 0x00011400ff050b82 */ /* 0x000e620000000800 */
[----:B------:R-:W-:-:S04]  /*27690*/  IMAD.WIDE.U32 R2, R17, UR4, R2 ;  /* 0x0000000411027c25 */ /* 0x000fc8000f8e0002 */
[----:B------:R-:W-:Y:S01]  /*276a0*/  IMAD R3, R17, UR5, R3 ;  /* 0x0000000511037c24 */ /* 0x000fe2000f8e0203 */
[----:B------:R-:W-:Y:S02]  /*276b0*/  ULDC.64 UR4, c[0x0][0x3e0] ;  /* 0x0000f80000047ab9 */ /* 0x000fe40000000a00 */
[----:B---3--:R-:W-:Y:S02]  /*276c0*/  IMAD R0, R0, UR4, RZ ;  /* 0x0000000400007c24 */ /* 0x008fe4000f8e02ff */
[----:B----4-:R-:W-:-:S04]  /*276d0*/  IMAD.WIDE.U32 R2, R4, UR4, R2 ;  /* 0x0000000404027c25 */ /* 0x010fc8000f8e0002 */
[----:B------:R-:W-:Y:S01]  /*276e0*/  IMAD R0, R4, UR5, R0 ;  /* 0x0000000504007c24 */ /* 0x000fe2000f8e0200 */
[----:B------:R-:W-:Y:S01]  /*276f0*/  ULDC.64 UR4, c[0x0][0x3d0] ;  /* 0x0000f40000047ab9 */ /* 0x000fe20000000a00 */
[----:B------:R-:W2:Y:S02]  /*27700*/  @P0 LDC R4, c[0x0][0x44c] ;  /* 0x00011300ff040b82 */ /* 0x000ea40000000800 */
[----:B------:R-:W-:Y:S02]  /*27710*/  IMAD.IADD R3, R3, 0x1, R0 ;  /* 0x0000000103037824 */ /* 0x000fe400078e0200 */
[----:B-----5:R-:W-:Y:S02]  /*27720*/  IMAD.MOV.U32 R0, RZ, RZ, R8 ;  /* 0x000000ffff007224 */ /* 0x020fe400078e0008 */
[----:B--2---:R-:W-:-:S05]  /*27730*/  @P0 IMAD.HI.U32 R4, R8, R4, RZ ;  /* 0x0000000408040227 */ /* 0x004fca00078e00ff */
[----:B-1----:R-:W-:-:S04]  /*27740*/  @P0 SHF.R.U32.HI R0, RZ, R5, R4 ;  /* 0x00000005ff000219 */ /* 0x002fc80000011604 */
[--C-:B------:R-:W-:Y:S01]  /*27750*/  SHF.R.S32.HI R4, RZ, 0x1f, R0.reuse ;  /* 0x0000001fff047819 */ /* 0x100fe20000011400 */
[----:B------:R-:W-:Y:S02]  /*27760*/  IMAD.MOV R6, RZ, RZ, -R0 ;  /* 0x000000ffff067224 */ /* 0x000fe400078e0a00 */
[----:B------:R-:W-:-:S04]  /*27770*/  IMAD.WIDE.U32 R2, R0, UR4, R2 ;  /* 0x0000000400027c25 */ /* 0x000fc8000f8e0002 */
[----:B------:R-:W-:Y:S02]  /*27780*/  IMAD R4, R4, UR4, RZ ;  /* 0x0000000404047c24 */ /* 0x000fe4000f8e02ff */
[----:B------:R-:W-:Y:S02]  /*27790*/  IMAD R6, R7, R6, R8 ;  /* 0x0000000607067224 */ /* 0x000fe400078e0208 */
[----:B------:R-:W-:Y:S01]  /*277a0*/  IMAD R0, R0, UR5, R4 ;  /* 0x0000000500007c24 */ /* 0x000fe2000f8e0204 */
[----:B------:R-:W-:Y:S01]  /*277b0*/  ULDC.64 UR4, c[0x0][0x3c8] ;  /* 0x0000f20000047ab9 */ /* 0x000fe20000000a00 */
[----:B0-----:R-:W-:Y:S02]  /*277c0*/  IMAD.SHL.U32 R8, R9, 0x8, RZ ;  /* 0x0000000809087824 */ /* 0x001fe400078e00ff */
[----:B------:R-:W-:Y:S01]  /*277d0*/  IMAD.IADD R3, R3, 0x1, R0 ;  /* 0x0000000103037824 */ /* 0x000fe200078e0200 */
[----:B------:R-:W-:Y:S01]  /*277e0*/  SHF.R.S32.HI R0, RZ, 0x1f, R6 ;  /* 0x0000001fff007819 */ /* 0x000fe20000011406 */
[----:B------:R-:W-:Y:S01]  /*277f0*/  IMAD.SHL.U32 R9, R9, 0x8, RZ ;  /* 0x0000000809097824 */ /* 0x000fe200078e00ff */
[----:B------:R-:W-:Y:S01]  /*27800*/  LOP3.LUT R8, R8, 0x38, RZ, 0xc0, !PT ;  /* 0x0000003808087812 */ /* 0x000fe200078ec0ff */
[----:B------:R-:W-:-:S03]  /*27810*/  IMAD.WIDE.U32 R4, R6, UR4, R2 ;  /* 0x0000000406047c25 */ /* 0x000fc6000f8e0002 */
[----:B------:R-:W-:Y:S01]  /*27820*/  LOP3.LUT R9, R9, 0x38, RZ, 0xc0, !PT ;  /* 0x0000003809097812 */ /* 0x000fe200078ec0ff */
[----:B------:R-:W-:Y:S01]  /*27830*/  IMAD R0, R0, UR4, RZ ;  /* 0x0000000400007c24 */ /* 0x000fe2000f8e02ff */
[----:B------:R-:W-:Y:S01]  /*27840*/  ULDC UR4, c[0x0][0x3b8] ;  /* 0x0000ee0000047ab9 */ /* 0x000fe20000000800 */
[----:B------:R-:W-:Y:S02]  /*27850*/  LEA R2, P4, R4, UR6, 0x1 ;  /* 0x0000000604027c11 */ /* 0x000fe4000f8808ff */
[----:B------:R-:W-:Y:S01]  /*27860*/  IMAD R6, R6, UR5, R0 ;  /* 0x0000000506067c24 */ /* 0x000fe2000f8e0200 */
[C---:B------:R-:W-:Y:S02]  /*27870*/  LOP3.LUT R11, R9.reuse, 0x40, RZ, 0xfc, !PT ;  /* 0x00000040090b7812 */ /* 0x040fe400078efcff */
[----:B------:R-:W-:Y:S01]  /*27880*/  LOP3.LUT R10, R9, 0x80, RZ, 0xfc, !PT ;  /* 0x00000080090a7812 */ /* 0x000fe200078efcff */
[----:B------:R-:W-:Y:S01]  /*27890*/  IMAD.IADD R0, R5, 0x1, R6 ;  /* 0x0000000105007824 */ /* 0x000fe200078e0206 */
[----:B------:R-:W-:-:S02]  /*278a0*/  LOP3.LUT R9, R9, 0xc0, RZ, 0xfc, !PT ;  /* 0x000000c009097812 */ /* 0x000fc400078efcff */
[----:B------:R-:W-:Y:S02]  /*278b0*/  ISETP.GE.AND P3, PT, R8, UR4, PT ;  /* 0x0000000408007c0c */ /* 0x000fe4000bf66270 */
[----:B------:R-:W-:Y:S02]  /*278c0*/  ISETP.GE.AND P2, PT, R11, UR4, PT ;  /* 0x000000040b007c0c */ /* 0x000fe4000bf46270 */
[----:B------:R-:W-:Y:S02]  /*278d0*/  ISETP.GE.AND P1, PT, R10, UR4, PT ;  /* 0x000000040a007c0c */ /* 0x000fe4000bf26270 */
[----:B------:R-:W-:Y:S01]  /*278e0*/  ISETP.GE.AND P0, PT, R9, UR4, PT ;  /* 0x0000000409007c0c */ /* 0x000fe2000bf06270 */
[----:B------:R-:W-:Y:S01]  /*278f0*/  UMOV UR4, 0xffffffff ;  /* 0xffffffff00047882 */ /* 0x000fe20000000000 */
[----:B------:R-:W-:Y:S02]  /*27900*/  LEA.HI.X R0, R4, UR7, R0, 0x1, P4 ;  /* 0x0000000704007c11 */ /* 0x000fe4000a0f0c00 */
[----:B------:R-:W-:Y:S09]  /*27910*/  BRA.DIV UR4, `(.L_x_12233) ;  /* 0x0000005204c87947 */ /* 0x000ff2000b800000 */
[----:B------:R-:W2:Y:S04]  /*27920*/  LDL.LU R10, [R1+0x490] ;  /* 0x00049000010a7983 */ /* 0x000ea80000300800 */
[----:B------:R-:W3:Y:S04]  /*27930*/  LDL.LU R5, [R1+0x484] ;  /* 0x0004840001057983 */ /* 0x000ee80000300800 */
[----:B------:R-:W4:Y:S04]  /*27940*/  LDL.LU R4, [R1+0x4b8] ;  /* 0x0004b80001047983 */ /* 0x000f280000300800 */
[----:B------:R-:W5:Y:S04]  /*27950*/  LDL R9, [R1+0x470] ;  /* 0x0004700001097983 */ /* 0x000f680000100800 */
[----:B------:R-:W5:Y:S04]  /*27960*/  LDL.LU R11, [R1+0x4bc] ;  /* 0x0004bc00010b7983 */ /* 0x000f680000300800 */
[----:B------:R-:W5:Y:S04]  /*27970*/  LDL.LU R12, [R1+0x4c8] ;  /* 0x0004c800010c7983 */ /* 0x000f680000300800 */
[----:B------:R-:W-:Y:S01]  /*27980*/  SHFL.IDX PT, R6, R0, 0x1, 0x181f ;  /* 0x00381f0000067f89 */ /* 0x000fe200000e0000 */
[----:B--2---:R-:W-:-:S03]  /*27990*/  IMAD R3, R10, R7, RZ ;  /* 0x000000070a037224 */ /* 0x004fc600078e02ff */
[----:B------:R-:W2:Y:S02]  /*279a0*/  LDL.LU R10, [R1+0x4c4] ;  /* 0x0004c400010a7983 */ /* 0x000ea40000300800 */
[-C--:B---3--:R-:W-:Y:S02]  /*279b0*/  ISETP.GE.AND P5, PT, R5, R3.reuse, PT ;  /* 0x000000030500720c */ /* 0x088fe40003fa6270 */
[----:B------:R-:W0:Y:S01]  /*279c0*/  SHFL.IDX PT, R5, R2, RZ, 0x181f ;  /* 0x00181fff02057589 */ /* 0x000e2200000e0000 */
[----:B----4-:R-:W-:-:S03]  /*279d0*/  ISETP.GE.AND P4, PT, R4, R3, PT ;  /* 0x000000030400720c */ /* 0x010fc60003f86270 */
[----:B------:R-:W1:Y:S07]  /*279e0*/  SHFL.IDX PT, R4, R0, RZ, 0x181f ;  /* 0x00181fff00047589 */ /* 0x000e6e00000e0000 */
        /* <DEDUP_REMOVED lines=17> */
[----:B------:R-:W3:Y:S04]  /*27b00*/  LDL.LU R11, [R1+0x4cc] ;  /* 0x0004cc00010b7983 */ /* 0x000ee80000300800 */
        /* <DEDUP_REMOVED lines=47> */
.L_x_12373:
        /* <DEDUP_REMOVED lines=14> */
.L_x_12235:
[----:B------:R-:W-:Y:S05]  /*27ee0*/  BSYNC B0 ;  /* 0x0000000000007941 */ /* 0x000fea0003800000 */
.L_x_12234:
[----:B------:R-:W-:Y:S01]  /*27ef0*/  NOP ;  /* 0x0000000000007918 */ /* 0x000fe20000000000 */
[----:B------:R-:W-:-:S13]  /*27f00*/  PLOP3.LUT P0, PT, PT, PT, PT, 0x80, 0x0 ;  /* 0x000000000000781c */ /* 0x000fda0003f0f070 */
.L_x_12236:
        /* <DEDUP_REMOVED lines=18> */
.L_x_12374:
[----:B------:R-:W-:Y:S05]  /*28030*/  BSYNC B0 ;  /* 0x0000000000007941 */ /* 0x000fea0003800000 */
.L_x_12237:
        /* <DEDUP_REMOVED lines=13> */
.L_x_12375:
[----:B------:R-:W-:Y:S05]  /*28110*/  BSYNC B1 ;  /* 0x0000000000017941 */ /* 0x000fea0003800000 */
.L_x_12241:
        /* <DEDUP_REMOVED lines=9> */
.L_x_12244:
[----:B------:R-:W-:Y:S05]  /*281b0*/  BSYNC B1 ;  /* 0x0000000000017941 */ /* 0x000fea0003800000 */
.L_x_12243:
        /* <DEDUP_REMOVED lines=12> */
.L_x_12245:
        /* <DEDUP_REMOVED lines=15> */
.L_x_12246:
        /* <DEDUP_REMOVED lines=15> */
.L_x_12247:
        /* <DEDUP_REMOVED lines=15> */
.L_x_12248:
        /* <DEDUP_REMOVED lines=10> */
.L_x_12240:
[----:B------:R-:W-:Y:S05]  /*285f0*/  BSYNC B0 ;  /* 0x0000000000007941 */ /* 0x000fea0003800000 */
.L_x_12239:
        /* <DEDUP_REMOVED lines=8> */
[----:B------:R-:W5:Y:S04]  /*28680*/  LDL.LU R7, [R1+0x4e0] ;  /* 0x0004e00001077983 */ /* 0x000f680000300800 */
[----:B--2---:R-:W2:Y:S04]  /*28690*/  LDL.LU R6, [R1+0x4a8] ;  /* 0x0004a80001067983 */ /* 0x004ea80000300800 */
[----:B------:R-:W2:Y:S01]  /*286a0*/  LDL.LU R4, [R1+0x4e4] ;  /* 0x0004e40001047983 */ /* 0x000ea20000300800 */
[----:B------:R-:W-:Y:S01]  /*286b0*/  BSSY B2, `(.L_x_12251) ;  /* 0x00000ad000027945 */ /* 0x000fe20003800000 */
[----:B---3--:R-:W-:-:S04]  /*286c0*/  VIADD R2, R9, 0x1 ;  /* 0x0000000109027836 */ /* 0x008fc80000000000 */
[----:B----4-:R-:W-:Y:S01]  /*286d0*/  IMAD R2, R2, R8, RZ ;  /* 0x0000000802027224 */ /* 0x010fe200078e02ff */
[----:B------:R-:W-:Y:S02]  /*286e0*/  LOP3.LUT R8, RZ, R5, RZ, 0x33, !PT ;  /* 0x00000005ff087212 */ /* 0x000fe400078e33ff */
[----:B-----5:R-:W-:Y:S02]  /*286f0*/  LOP3.LUT R3, RZ, R7, RZ, 0x33, !PT ;  /* 0x00000007ff037212 */ /* 0x020fe400078e33ff */
[----:B------:R-:W-:-:S04]  /*28700*/  LOP3.LUT R2, RZ, R2, RZ, 0x33, !PT ;  /* 0x00000002ff027212 */ /* 0x000fc800078e33ff */
[----:B--2---:R-:W-:Y:S02]  /*28710*/  VIADDMNMX R2, R2, -R6, R3, !PT ;  /* 0x8000000602027246 */ /* 0x004fe40007800103 */
        /* <DEDUP_REMOVED lines=9> */
[----:B------:R-:W3:Y:S01]  /*287b0*/  LDL R5, [R1+0x480] ;  /* 0x0004800001057983 */ /* 0x000ee20000100800 */
[----:B------:R-:W-:-:S05]  /*287c0*/  VIADD R19, R19, 0x1 ;  /* 0x0000000113137836 */ /* 0x000fca0000000000 */
[----:B------:R-:W-:-:S04]  /*287d0*/  ISETP.NE.AND P0, PT, R19, 0x2, PT ;  /* 0x000000021300780c */ /* 0x000fc80003f05270 */
[----:B------:R-:W-:Y:S01]  /*287e0*/  SEL R2, RZ, 0x1, P0 ;  /* 0x00000001ff027807 */ /* 0x000fe20000000000 */
[----:B------:R-:W-:Y:S01]  /*287f0*/  BSSY B1, `(.L_x_12253) ;  /* 0x0000096000017945 */ /* 0x000fe20003800000 */
[----:B------:R-:W-:Y:S02]  /*28800*/  SEL R19, R19, RZ, P0 ;  /* 0x000000ff13137207 */ /* 0x000fe40000000000 */
[----:B--2---:R-:W-:-:S05]  /*28810*/  LOP3.LUT R9, R9, R2, RZ, 0x3c, !PT ;  /* 0x0000000209097212 */ /* 0x004fca00078e3cff */
[----:B------:R0:W-:Y:S01]  /*28820*/  STL [R1+0x474], R9 ;  /* 0x0004740901007387 */ /* 0x0001e20000100800 */
[----:B---3--:R-:W-:-:S13]  /*28830*/  LOP3.LUT P2, RZ, R5, 0x1, RZ, 0xc0, !PT ;  /* 0x0000000105ff7812 */ /* 0x008fda000784c0ff */
[----:B0-----:R-:W-:Y:S05]  /*28840*/  @!P2 BRA `(.L_x_12254) ;  /* 0x000000080040a947 */ /* 0x001fea0003800000 */
[----:B------:R-:W-:Y:S02]  /*28850*/  ULDC.64 UR4, c[0x0][0x418] ;  /* 0x0001060000047ab9 */ /* 0x000fe40000000a00 */
        /* <DEDUP_REMOVED lines=22> */
.L_x_12255:
[----:B------:R-:W1:Y:S01]  /*289c0*/  S2R R2, SR_TID.X ;  /* 0x0000000000027919 */ /* 0x000e620000002100 */
[----:B0-----:R-:W-:Y:S01]  /*289d0*/  SHF.L.U32 R6, R9, 0x1f, RZ ;  /* 0x0000001f09067819 */ /* 0x001fe200000006ff */
[----:B------:R-:W-:Y:S01]  /*289e0*/  BSSY B3, `(.L_x_12256) ;  /* 0x0000006000037945 */ /* 0x000fe20003800000 */
[----:B-1----:R-:W-:Y:S01]  /*289f0*/  LOP3.LUT R3, R2, 0x7f, RZ, 0xc0, !PT ;  /* 0x0000007f02037812 */ /* 0x002fe200078ec0ff */
[----:B------:R-:W-:-:S03]  /*28a00*/  IMAD R2, R19, 0x8, R18 ;  /* 0x0000000813027824 */ /* 0x000fc600078e0212 */
[----:B------:R-:W-:Y:S01]  /*28a10*/  ISETP.NE.AND P1, PT, R3, RZ, PT ;  /* 0x000000ff0300720c */ /* 0x000fe20003f25270 */
[----:B------:R-:W0:Y:S02]  /*28a20*/  SYNCS.PHASECHK.TRANS64.TRYWAIT P0, [R2+URZ+0x32440], R6 ;  /* 0x03244006020075a7 */ /* 0x000e24000800017f */
[----:B0-----:R-:W-:Y:S10]  /*28a30*/  @!P0 BRA `(.L_x_12257) ;  /* 0x0000005000088947 */ /* 0x001ff40003800000 */
.L_x_12376:
[----:B------:R-:W-:Y:S05]  /*28a40*/  BSYNC B3 ;  /* 0x0000000000037941 */ /* 0x000fea0003800000 */
.L_x_12256:
[----:B------:R-:W-:Y:S04]  /*28a50*/  BSSY B3, `(.L_x_12258) ;  /* 0x0000009000037945 */ /* 0x000fe80003800000 */
[----:B------:R-:W-:Y:S05]  /*28a60*/  @P1 BRA `(.L_x_12259) ;  /* 0x00000000001c1947 */ /* 0x000fea0003800000 */
[----:B------:R-:W1:Y:S02]  /*28a70*/  S2R R3, SR_TID.X ;  /* 0x0000000000037919 */ /* 0x000e640000002100 */
[----:B-1----:R-:W-:Y:S01]  /*28a80*/  LOP3.LUT R5, R3, 0x1f, RZ, 0xc0, !PT ;  /* 0x0000001f03057812 */ /* 0x002fe200078ec0ff */
[----:B------:R-:W-:-:S03]  /*28a90*/  IMAD.MOV.U32 R3, RZ, RZ, 0x3000 ;  /* 0x00003000ff037424 */ /* 0x000fc600078e00ff */
[----:B------:R-:W-:Y:S01]  /*28aa0*/  ISETP.NE.AND P0, PT, R5, RZ, PT ;  /* 0x000000ff0500720c */ /* 0x000fe20003f05270 */
[----:B------:R1:W-:-:S12]  /*28ab0*/  SYNCS.ARRIVE.TRANS64 RZ, [R2+URZ+0x32430], R3 ;  /* 0x0324300302ff79a7 */ /* 0x0003d8000800003f */
[----:B-1----:R-:W-:Y:S05]  /*28ac0*/  @!P0 BRA `(.L_x_12259) ;  /* 0x0000000000048947 */ /* 0x002fea0003800000 */
[----:B------:R-:W-:Y:S01]  /*28ad0*/  BPT.TRAP 0x1 ;  /* 0x000000040000795c */ /* 0x000fe20000300000 */
.L_x_12259:
[----:B------:R-:W-:Y:S05]  /*28ae0*/  BSYNC B3 ;  /* 0x0000000000037941 */ /* 0x000fea0003800000 */
.L_x_12258:
        /* <DEDUP_REMOVED lines=12> */
.L_x_12260:
        /* <DEDUP_REMOVED lines=13> */
.L_x_12377:
[----:B------:R-:W-:Y:S05]  /*28c80*/  BSYNC B3 ;  /* 0x0000000000037941 */ /* 0x000fea0003800000 */
.L_x_12261:
        /* <DEDUP_REMOVED lines=11> */
.L_x_12264:
[----:B------:R-:W-:Y:S05]  /*28d40*/  BSYNC B3 ;  /* 0x0000000000037941 */ /* 0x000fea0003800000 */
.L_x_12263:
        /* <DEDUP_REMOVED lines=9> */
.L_x_12265:
        /* <DEDUP_REMOVED lines=15> */
.L_x_12266:
        /* <DEDUP_REMOVED lines=15> */
.L_x_12267:
        /* <DEDUP_REMOVED lines=15> */
.L_x_12268:
        /* <DEDUP_REMOVED lines=10> */
.L_x_12254:
[----:B------:R-:W-:Y:S05]  /*29150*/  BSYNC B1 ;  /* 0x0000000000017941 */ /* 0x000fea0003800000 */
.L_x_12253:
[----:B------:R-:W2:Y:S02]  /*29160*/  LDL.LU R5, [R1+0x4a4] ;  /* 0x0004a40001057983 */ /* 0x000ea40000300800 */
[----:B--2---:R-:W-:-:S07]  /*29170*/  VIADD R0, R5, 0xfffffffd ;  /* 0xfffffffd05007836 */ /* 0x004fce0000000000 */
.L_x_12252:
[----:B------:R-:W-:Y:S05]  /*29180*/  BSYNC B2 ;  /* 0x0000000000027941 */ /* 0x000fea0003800000 */
.L_x_12251:
[----:B------:R-:W-:-:S05]  /*29190*/  VIADD R8, R8, 0xfffffffe ;  /* 0xfffffffe08087836 */ /* 0x000fca0000000000 */
[----:B------:R-:W-:-:S13]  /*291a0*/  ISETP.NE.AND P0, PT, R8, R4, PT ;  /* 0x000000040800720c */ /* 0x000fda0003f05270 */
[----:B------:R-:W-:Y:S05]  /*291b0*/  @!P0 BRA `(.L_x_12250) ;  /* 0x0000001000f88947 */ /* 0x000fea0003800000 */
.L_x_12301:
        /* <DEDUP_REMOVED lines=35> */
.L_x_12271:
[----:B------:R-:W0:Y:S01]  /*293f0*/  S2R R2, SR_TID.X ;  /* 0x0000000000027919 */ /* 0x000e220000002100 */
[----:B------:R-:W-:Y:S01]  /*29400*/  SHF.L.U32 R3, R6, 0x1f, RZ ;  /* 0x0000001f06037819 */ /* 0x000fe200000006ff */
[----:B------:R-:W-:Y:S01]  /*29410*/  BSSY B2, `(.L_x_12272) ;  /* 0x0000006000027945 */ /* 0x000fe20003800000 */
[----:B0-----:R-:W-:Y:S01]  /*29420*/  LOP3.LUT R4, R2, 0x7f, RZ, 0xc0, !PT ;  /* 0x0000007f02047812 */ /* 0x001fe200078ec0ff */
[----:B------:R-:W-:-:S03]  /*29430*/  IMAD R2, R7, 0x8, R18 ;  /* 0x0000000807027824 */ /* 0x000fc600078e0212 */
[----:B------:R-:W-:Y:S01]  /*29440*/  ISETP.NE.AND P1, PT, R4, RZ, PT ;  /* 0x000000ff0400720c */ /* 0x000fe20003f25270 */
[----:B------:R-:W0:Y:S02]  /*29450*/  SYNCS.PHASECHK.TRANS64.TRYWAIT P0, [R2+URZ+0x32440], R3 ;  /* 0x03244003020075a7 */ /* 0x000e24000800017f */
[----:B0-----:R-:W-:Y:S10]  /*29460*/  @!P0 BRA `(.L_x_12273) ;  /* 0x0000004400a48947 */ /* 0x001ff40003800000 */
.L_x_12378:
[----:B------:R-:W-:Y:S05]  /*29470*/  BSYNC B2 ;  /* 0x0000000000027941 */ /* 0x000fea0003800000 */
.L_x_12272:
        /* <DEDUP_REMOVED lines=9> */
.L_x_12275:
[----:B------:R-:W-:Y:S05]  /*29510*/  BSYNC B2 ;  /* 0x0000000000027941 */ /* 0x000fea0003800000 */
.L_x_12274:
        /* <DEDUP_REMOVED lines=12> */
.L_x_12276:
        /* <DEDUP_REMOVED lines=13> */
.L_x_12379:
[----:B------:R-:W-:Y:S05]  /*296b0*/  BSYNC B2 ;  /* 0x0000000000027941 */ /* 0x000fea0003800000 */
.L_x_12277:
        /* <DEDUP_REMOVED lines=11> */
.L_x_12280:
[----:B------:R-:W-:Y:S05]  /*29770*/  BSYNC B2 ;  /* 0x0000000000027941 */ /* 0x000fea0003800000 */
.L_x_12279:
        /* <DEDUP_REMOVED lines=9> */
.L_x_12281:
        /* <DEDUP_REMOVED lines=15> */
.L_x_12282:
        /* <DEDUP_REMOVED lines=15> */
.L_x_12283:
        /* <DEDUP_REMOVED lines=15> */
.L_x_12284:
        /* <DEDUP_REMOVED lines=10> */
.L_x_12270:
[----:B------:R-:W-:Y:S05]  /*29b80*/  BSYNC B1 ;  /* 0x0000000000017941 */ /* 0x000fea0003800000 */
.L_x_12269:
        /* <DEDUP_REMOVED lines=10> */
[----:B0-----:R-:W-:Y:S05]  /*29c30*/  @!P2 BRA `(.L_x_12286) ;  /* 0x000000080044a947 */ /* 0x001fea0003800000 */
        /* <DEDUP_REMOVED lines=24> */
.L_x_12287:
[----:B------:R-:W0:Y:S01]  /*29dc0*/  S2R R2, SR_TID.X ;  /* 0x0000000000027919 */ /* 0x000e220000002100 */
[----:B------:R-:W-:Y:S01]  /*29dd0*/  IMAD R3, R19, 0x8, R18 ;  /* 0x0000000813037824 */ /* 0x000fe200078e0212 */
[----:B------:R-:W-:Y:S01]  /*29de0*/  BSSY B2, `(.L_x_12288) ;  /* 0x0000006000027945 */ /* 0x000fe20003800000 */
[----:B0-----:R-:W-:Y:S02]  /*29df0*/  LOP3.LUT R4, R2, 0x7f, RZ, 0xc0, !PT ;  /* 0x0000007f02047812 */ /* 0x001fe400078ec0ff */
[----:B------:R-:W-:Y:S02]  /*29e00*/  SHF.L.U32 R2, R8, 0x1f, RZ ;  /* 0x0000001f08027819 */ /* 0x000fe400000006ff */
[----:B------:R-:W-:Y:S02]  /*29e10*/  ISETP.NE.AND P1, PT, R4, RZ, PT ;  /* 0x000000ff0400720c */ /* 0x000fe40003f25270 */
[----:B------:R-:W0:Y:S02]  /*29e20*/  SYNCS.PHASECHK.TRANS64.TRYWAIT P0, [R3+URZ+0x32440], R2 ;  /* 0x03244002030075a7 */ /* 0x000e24000800017f */
[----:B0-----:R-:W-:Y:S09]  /*29e30*/  @!P0 BRA `(.L_x_12289) ;  /* 0x0000003c00588947 */ /* 0x001ff20003800000 */
.L_x_12380:
[----:B------:R-:W-:Y:S05]  /*29e40*/  BSYNC B2 ;  /* 0x0000000000027941 */ /* 0x000fea0003800000 */
.L_x_12288:
        /* <DEDUP_REMOVED lines=9> */
.L_x_12291:
[----:B------:R-:W-:Y:S05]  /*29ee0*/  BSYNC B2 ;  /* 0x0000000000027941 */ /* 0x000fea0003800000 */
.L_x_12290:
        /* <DEDUP_REMOVED lines=12> */
.L_x_12292:
        /* <DEDUP_REMOVED lines=13> */
.L_x_12381:
[----:B------:R-:W-:Y:S05]  /*2a080*/  BSYNC B2 ;  /* 0x0000000000027941 */ /* 0x000fea0003800000 */
.L_x_12293:
        /* <DEDUP_REMOVED lines=11> */
.L_x_12296:
[----:B------:R-:W-:Y:S05]  /*2a140*/  BSYNC B2 ;  /* 0x0000000000027941 */ /* 0x000fea0003800000 */
.L_x_12295:
        /* <DEDUP_REMOVED lines=9> */
.L_x_12297:
        /* <DEDUP_REMOVED lines=15> */
.L_x_12298:
        /* <DEDUP_REMOVED lines=15> */
.L_x_12299:
        /* <DEDUP_REMOVED lines=15> */
.L_x_12300:
        /* <DEDUP_REMOVED lines=10> */
.L_x_12286:
[----:B------:R-:W-:Y:S05]  /*2a550*/  BSYNC B1 ;  /* 0x0000000000017941 */ /* 0x000fea0003800000 */
.L_x_12285:
[----:B------:R-:W2:Y:S01]  /*2a560*/  LDL R5, [R1+0x47c] ;  /* 0x00047c0001057983 */ /* 0x000ea20000100800 */
[----:B------:R-:W-:Y:S01]  /*2a570*/  VIADD R0, R0, 0xfffffffe ;  /* 0xfffffffe00007836 */ /* 0x000fe20000000000 */
[----:B--2---:R-:W-:-:S13]  /*2a580*/  ISETP.GT.AND P0, PT, R6, R5, PT ;  /* 0x000000050600720c */ /* 0x004fda0003f04270 */
[----:B------:R-:W-:Y:S05]  /*2a590*/  @P0 BRA `(.L_x_12301) ;  /* 0xffffffec00080947 */ /* 0x000fea000383ffff */
.L_x_12250:
[----:B------:R-:W-:Y:S05]  /*2a5a0*/  BSYNC B0 ;  /* 0x0000000000007941 */ /* 0x000fea0003800000 */
.L_x_12249:
[----:B------:R-:W0:Y:S02]  /*2a5b0*/  S2R R2, SR_TID.X ;  /* 0x0000000000027919 */ /* 0x000e240000002100 */
[----:B0-----:R-:W-:Y:S02]  /*2a5c0*/  LOP3.LUT R3, R2, 0x7f, RZ, 0xc0, !PT ;  /* 0x0000007f02037812 */ /* 0x001fe400078ec0ff */
        /* <DEDUP_REMOVED lines=9> */
[----:B------:R-:W1:Y:S01]  /*2a660*/  S2R R3, SR_LANEID ;  /* 0x0000000000037919 */ /* 0x000e620000000000 */
[----:B------:R-:W-:Y:S02]  /*2a670*/  VOTEU.ANY UR4, UPT, PT ;  /* 0x0000000000047886 */ /* 0x000fe400038e0100 */
[----:B------:R-:W1:Y:S08]  /*2a680*/  FLO.U32 R0, UR4 ;  /* 0x0000000400007d00 */ /* 0x000e7000080e0000 */
[----:B------:R-:W3:Y:S01]  /*2a690*/  POPC R5, UR4 ;  /* 0x0000000400057d09 */ /* 0x000ee20008000000 */
[----:B-1----:R-:W-:-:S02]  /*2a6a0*/  ISETP.EQ.U32.AND P1, PT, R0, R3, PT ;  /* 0x000000030000720c */ /* 0x002fc40003f22070 */
[----:B0-----:R-:W3:Y:S11]  /*2a6b0*/  LDC.64 R2, c[0x0][0xd60] ;  /* 0x00035800ff027b82 */ /* 0x001ef60000000a00 */
[----:B---3--:R-:W3:Y:S01]  /*2a6c0*/  @P1 ATOMG.E.ADD.STRONG.GPU PT, R3, desc[UR40][R2.64], R5 ;  /* 0x00000005020319a8 */ /* 0x008ee200081ee1e8 */
[----:B------:R-:W0:Y:S02]  /*2a6d0*/  S2R R4, SR_LTMASK ;  /* 0x0000000000047919 */ /* 0x000e240000003900 */
[----:B0-----:R-:W-:-:S04]  /*2a6e0*/  LOP3.LUT R4, R4, UR4, RZ, 0xc0, !PT ;  /* 0x0000000404047c12 */ /* 0x001fc8000f8ec0ff */
[----:B------:R-:W0:Y:S01]  /*2a6f0*/  POPC R7, R4 ;  /* 0x0000000400077309 */ /* 0x000e220000000000 */
[----:B---3--:R-:W0:Y:S02]  /*2a700*/  SHFL.IDX PT, R0, R3, R0, 0x1f ;  /* 0x00001f0003007589 */ /* 0x008e2400000e0000 */
[----:B0-----:R-:W-:-:S05]  /*2a710*/  IADD3 R0, R0, UR37, R7 ;  /* 0x0000002500007c10 */ /* 0x001fca000fffe007 */
[----:B------:R1:W-:Y:S02]  /*2a720*/  STL [R1+0x460], R0 ;  /* 0x0004600001007387 */ /* 0x0003e40000100800 */
.L_x_12303:
[----:B------:R-:W-:Y:S05]  /*2a730*/  BSYNC B0 ;  /* 0x0000000000007941 */ /* 0x000fea0003800000 */
.L_x_12302:
[----:B------:R-:W-:-:S07]  /*2a740*/  SEL R19, R19, RZ, P0 ;  /* 0x000000ff13137207 */ /* 0x000fce0000000000 */
.L_x_12215:
[----:B------:R-:W-:Y:S05]  /*2a750*/  BSYNC B7 ;  /* 0x0000000000077941 */ /* 0x000fea0003800000 */
.L_x_12213:
[----:B-1-3--:R-:W3:Y:S02]  /*2a760*/  LDL R0, [R1+0x480] ;  /* 0x0004800001007983 */ /* 0x00aee40000100800 */
[----:B---3--:R-:W-:-:S13]  /*2a770*/  LOP3.LUT P0, RZ, R0, 0x40, RZ, 0xc0, !PT ;  /* 0x0000004000ff7812 */ /* 0x008fda000780c0ff */
[----:B------:R-:W-:Y:S05]  /*2a780*/  @!P0 BRA `(.L_x_12304) ;  /* 0x0000000000288947 */ /* 0x000fea0003800000 */
[----:B------:R-:W-:Y:S05]  /*2a790*/  WARPSYNC.ALL ;  /* 0x0000000000007948 */ /* 0x000fea0003800000 */
[----:B------:R-:W1:Y:S08]  /*2a7a0*/  S2UR UR5, SR_CgaCtaId ;  /* 0x00000000000579c3 */ /* 0x000e700000008800 */
[----:B------:R-:W-:Y:S06]  /*2a7b0*/  BAR.SYNC.DEFER_BLOCKING 0x5, 0x180 ;  /* 0x0146000000007b1d */ /* 0x000fec0000010000 */
[----:B------:R-:W-:-:S02]  /*2a7c0*/  UMOV UR4, 0x400 ;  /* 0x0000040000047882 */ /* 0x000fc40000000000 */
[----:B-1----:R-:W-:-:S06]  /*2a7d0*/  ULEA UR4, UR5, UR4, 0x18 ;  /* 0x0000000405047291 */ /* 0x002fcc000f8ec03f */
[----:B------:R-:W-:-:S05]  /*2a7e0*/  IMAD.U32 R18, RZ, RZ, UR4 ;  /* 0x00000004ff127e24 */ /* 0x000fca000f8e00ff */
[----:B0-2---:R-:W0:Y:S04]  /*2a7f0*/  LDS.128 R4, [R18+0x324d0] ;  /* 0x0324d00012047984 */ /* 0x005e280000000c00 */
[----:B0-----:R1:W-:Y:S01]  /*2a800*/  STL.128 [R1+0x460], R4 ;  /* 0x0004600401007387 */ /* 0x0013e20000100c00 */
[----:B------:R-:W-:Y:S06]  /*2a810*/  BAR.ARV 0x4, 0x180 ;  /* 0x0106000000007b1d */ /* 0x000fec0000002000 */
[----:B------:R-:W-:Y:S05]  /*2a820*/  BRA `(.L_x_12305) ;  /* 0x0000001000347947 */ /* 0x000fea0003800000 */
.L_x_12304:
[----:B------:R-:W1:Y:S01]  /*2a830*/  S2R R0, SR_TID.X ;  /* 0x0000000000007919 */ /* 0x000e620000002100 */
[----:B------:R-:W-:Y:S01]  /*2a840*/  UMOV UR4, 0xffffffff ;  /* 0xffffffff00047882 */ /* 0x000fe20000000000 */
[----:B-1----:R-:W-:-:S04]  /*2a850*/  LOP3.LUT R16, R0, 0x1f, RZ, 0xc0, !PT ;  /* 0x0000001f00107812 */ /* 0x002fc800078ec0ff */
[----:B------:R-:W-:Y:S01]  /*2a860*/  ISETP.NE.AND P0, PT, R16, 0x1f, PT ;  /* 0x0000001f1000780c */ /* 0x000fe20003f05270 */
[----:B------:R-:W-:-:S12]  /*2a870*/  BRA.DIV UR4, `(.L_x_12306) ;  /* 0x0000003204f07947 */ /* 0x000fd8000b800000 */
[----:B0-----:R-:W3:Y:S01]  /*2a880*/  LDL R4, [R1+0x46c] ;  /* 0x00046c0001047983 */ /* 0x001ee20000100800 */
[----:B------:R-:W-:-:S03]  /*2a890*/  ULDC UR4, c[0x0][0xd3c] ;  /* 0x00034f0000047ab9 */ /* 0x000fc60000000800 */
[----:B------:R-:W4:Y:S01]  /*2a8a0*/  LDL.LU R3, [R1+0x460] ;  /* 0x0004600001037983 */ /* 0x000f220000300800 */
[----:B---3--:R-:W-:-:S05]  /*2a8b0*/  IMAD.IADD R0, R4, 0x1, R16 ;  /* 0x0000000104007824 */ /* 0x008fca00078e0210 */
[----:B------:R-:W-:Y:S01]  /*2a8c0*/  ISETP.GE.OR P1, PT, R0, UR4, !P0 ;  /* 0x0000000400007c0c */ /* 0x000fe2000c726670 */
[----:B----4-:R-:W-:-:S12]  /*2a8d0*/  IMAD.MOV.U32 R11, RZ, RZ, R3 ;  /* 0x000000ffff0b7224 */ /* 0x010fd800078e0003 */
[----:B------:R-:W0:Y:S08]  /*2a8e0*/  @!P1 LDC.64 R2, c[0x0][0xd80] ;  /* 0x00036000ff029b82 */ /* 0x000e300000000a00 */
[----:B------:R-:W1:Y:S01]  /*2a8f0*/  @!P1 LDC.64 R4, c[0x0][0xd78] ;  /* 0x00035e00ff049b82 */ /* 0x000e620000000a00 */
[----:B0-----:R-:W-:-:S05]  /*2a900*/  @!P1 IMAD.WIDE R2, R0, 0x4, R2 ;  /* 0x0000000400029825 */ /* 0x001fca00078e0202 */
[----:B--2---:R1:W2:Y:S02]  /*2a910*/  @!P1 LDG.E R6, desc[UR40][R2.64] ;  /* 0x0000002802069981 */ /* 0x0042a4000c1e1900 */
[----:B-1----:R-:W-:-:S06]  /*2a920*/  @!P1 IMAD.WIDE R2, R0, 0x4, R4 ;  /* 0x0000000400029825 */ /* 0x002fcc00078e0204 */
[----:B------:R-:W3:Y:S01]  /*2a930*/  @!P1 LDG.E R2, desc[UR40][R2.64] ;  /* 0x0000002802029981 */ /* 0x000ee2000c1e1900 */
[----:B------:R-:W-:Y:S01]  /*2a940*/  IMAD.MOV.U32 R5, RZ, RZ, RZ ;  /* 0x000000ffff057224 */ /* 0x000fe200078e00ff */
[C---:B------:R-:W-:Y:S02]  /*2a950*/  ISETP.GE.U32.AND P2, PT, R16.reuse, 0x2, PT ;  /* 0x000000021000780c */ /* 0x040fe40003f46070 */
[C---:B------:R-:W-:Y:S02]  /*2a960*/  ISETP.GE.U32.AND P3, PT, R16.reuse, 0x4, PT ;  /* 0x000000041000780c */ /* 0x040fe40003f66070 */
[C---:B------:R-:W-:Y:S02]  /*2a970*/  ISETP.GE.U32.AND P4, PT, R16.reuse, 0x8, PT ;  /* 0x000000081000780c */ /* 0x040fe40003f86070 */
[----:B------:R-:W-:Y:S01]  /*2a980*/  ISETP.GE.U32.AND P5, PT, R16, 0x10, PT ;  /* 0x000000101000780c */ /* 0x000fe20003fa6070 */
[----:B------:R-:W-:Y:S04]  /*2a990*/  SHFL.IDX PT, R0, R11, RZ, 0x1f ;  /* 0x00001fff0b007589 */ /* 0x000fe800000e0000 */
[----:B------:R-:W-:Y:S01]  /*2a9a0*/  SHFL.IDX PT, R9, R11, 0x1, 0x1f ;  /* 0x00201f000b097f89 */ /* 0x000fe200000e0000 */
[----:B------:R-:W-:-:S02]  /*2a9b0*/  IMAD.MOV.U32 R8, RZ, RZ, RZ ;  /* 0x000000ffff087224 */ /* 0x000fc400078e00ff */
[----:B--2---:R-:W-:Y:S02]  /*2a9c0*/  @!P1 IMAD.MOV.U32 R5, RZ, RZ, R6 ;  /* 0x000000ffff059224 */ /* 0x004fe400078e0006 */
[----:B------:R-:W-:Y:S02]  /*2a9d0*/  IMAD.MOV.U32 R6, RZ, RZ, RZ ;  /* 0x000000ffff067224 */ /* 0x000fe400078e00ff */
[----:B---3--:R-:W-:-:S04]  /*2a9e0*/  @!P1 IMAD.MOV.U32 R6, RZ, RZ, R2 ;  /* 0x000000ffff069224 */ /* 0x008fc800078e0002 */
[----:B------:R-:W-:-:S05]  /*2a9f0*/  IMAD R2, R6, R5, RZ ;  /* 0x0000000506027224 */ /* 0x000fca00078e02ff */
[----:B------:R-:W0:Y:S01]  /*2aa00*/  SHFL.UP PT, R3, R2, 0x1, RZ ;  /* 0x0420000002037989 */ /* 0x000e2200000e00ff */
[----:B------:R-:W-:-:S04]  /*2aa10*/  ISETP.NE.AND P1, PT, R16, RZ, PT ;  /* 0x000000ff1000720c */ /* 0x000fc80003f25270 */
        /* <DEDUP_REMOVED lines=15> */
.L_x_12391:
[----:B------:R-:W-:Y:S02]  /*2ab10*/  ULDC UR4, c[0x0][0xd38] ;  /* 0x00034e0000047ab9 */ /* 0x000fe40000000800 */
[----:B------:R-:W-:-:S04]  /*2ab20*/  IMAD.U32 R7, RZ, RZ, UR4 ;  /* 0x00000004ff077e24 */ /* 0x000fc8000f8e00ff */
[----:B-1----:R-:W-:-:S04]  /*2ab30*/  IMAD R10, R10, R7, RZ ;  /* 0x000000070a0a7224 */ /* 0x002fc800078e02ff */
[----:B------:R-:W-:-:S05]  /*2ab40*/  IMAD.IADD R4, R9, 0x1, R10 ;  /* 0x0000000109047824 */ /* 0x000fca00078e020a */
[----:B------:R-:W-:-:S13]  /*2ab50*/  ISETP.GT.AND P6, PT, R4, R0, PT ;  /* 0x000000000400720c */ /* 0x000fda0003fc4270 */
[----:B------:R-:W-:Y:S05]  /*2ab60*/  @P6 BRA `(.L_x_12307) ;  /* 0x0000000000ac6947 */ /* 0x000fea0003800000 */
.L_x_12310:
        /* <DEDUP_REMOVED lines=37> */
.L_x_12399:
[----:B------:R-:W-:Y:S02]  /*2adc0*/  ULDC UR4, c[0x0][0xd38] ;  /* 0x00034e0000047ab9 */ /* 0x000fe40000000800 */
[----:B------:R-:W-:-:S04]  /*2add0*/  IMAD.U32 R7, RZ, RZ, UR4 ;  /* 0x00000004ff077e24 */ /* 0x000fc8000f8e00ff */
[----:B-1----:R-:W-:-:S04]  /*2ade0*/  IMAD R10, R10, R7, RZ ;  /* 0x000000070a0a7224 */ /* 0x002fc800078e02ff */
[----:B------:R-:W-:-:S05]  /*2adf0*/  IMAD.IADD R4, R10, 0x1, R4 ;  /* 0x000000010a047824 */ /* 0x000fca00078e0204 */
[----:B------:R-:W-:-:S13]  /*2ae00*/  ISETP.GT.AND P6, PT, R4, R0, PT ;  /* 0x000000000400720c */ /* 0x000fda0003fc4270 */
[----:B------:R-:W-:Y:S05]  /*2ae10*/  @!P6 BRA `(.L_x_12310) ;  /* 0xfffffffc0054e947 */ /* 0x000fea000383ffff */
.L_x_12307:
        /* <DEDUP_REMOVED lines=12> */
.L_x_12404:
[----:B------:R-:W-:-:S13]  /*2aee0*/  ISETP.NE.AND P0, PT, R3, RZ, PT ;  /* 0x000000ff0300720c */ /* 0x000fda0003f05270 */
[----:B------:R-:W-:Y:S05]  /*2aef0*/  @!P0 BRA `(.L_x_12312) ;  /* 0x0000000000148947 */ /* 0x000fea0003800000 */
[----:B------:R-:W-:Y:S01]  /*2af00*/  UMOV UR4, 0xffffffff ;  /* 0xffffffff00047882 */ /* 0x000fe20000000000 */
[----:B---3--:R-:W-:Y:S02]  /*2af10*/  VIADD R9, R9, 0xffffffff ;  /* 0xffffffff09097836 */ /* 0x008fe40000000000 */
[----:B------:R-:W-:Y:S05]  /*2af20*/  BRA.DIV UR4, `(.L_x_12313) ;  /* 0x0000003604e47947 */ /* 0x000fea000b800000 */
[----:B0-----:R0:W2:Y:S02]  /*2af30*/  SHFL.IDX PT, R2, R2, R9, 0x1f ;  /* 0x00001f0902027589 */ /* 0x0010a400000e0000 */
.L_x_12407:
[----:B--2---:R-:W-:-:S07]  /*2af40*/  IMAD.MOV.U32 R8, RZ, RZ, R2 ;  /* 0x000000ffff087224 */ /* 0x004fce00078e0002 */
.L_x_12312:
[----:B0-----:R-:W-:Y:S01]  /*2af50*/  IMAD R2, R8, R7, R10 ;  /* 0x0000000708027224 */ /* 0x001fe200078e020a */
[----:B------:R-:W-:-:S03]  /*2af60*/  ISETP.NE.AND P0, PT, R6, 0x1, PT ;  /* 0x000000010600780c */ /* 0x000fc60003f05270 */
[----:B------:R-:W-:Y:S01]  /*2af70*/  IMAD.IADD R0, R0, 0x1, -R2 ;  /* 0x0000000100007824 */ /* 0x000fe200078e0a02 */
[----:B------:R0:W-:Y:S09]  /*2af80*/  STL [R1+0x460], R2 ;  /* 0x0004600201007387 */ /* 0x0001f20000100800 */
        /* <DEDUP_REMOVED lines=58> */
.L_x_12314:
        /* <DEDUP_REMOVED lines=54> */
[----:B------:R-:W-:Y:S02]  /*2b690*/  ISETP.GE.AND P2, PT, R3, RZ, PT ;  /* 0x000000ff0300720c */ /* 0x000fe40003f46270 */
[----:B------:R-:W-:-:S05]  /*2b6a0*/  IADD3 R3, R8, 0x1000000, R0 ;  /* 0x0100000008037810 */ /* 0x000fca0007ffe000 */
[----:B------:R-:W-:-:S06]  /*2b6b0*/  @P0 VIADD R2, R2, 0x1 ;  /* 0x0000000102020836 */ /* 0x000fcc0000000000 */
[----:B------:R-:W-:Y:S01]  /*2b6c0*/  @!P2 IMAD.MOV R2, RZ, RZ, -R2 ;  /* 0x000000ffff02a224 */ /* 0x000fe200078e0a02 */
[----:B------:R-:W-:Y:S01]  /*2b6d0*/  @!P1 LOP3.LUT R2, RZ, R6, RZ, 0x33, !PT ;  /* 0x00000006ff029212 */ /* 0x000fe200078e33ff */
[----:B------:R-:W-:-:S04]  /*2b6e0*/  IMAD.MOV R6, RZ, RZ, -R6 ;  /* 0x000000ffff067224 */ /* 0x000fc800078e0a06 */
[----:B------:R-:W-:Y:S02]  /*2b6f0*/  IMAD R3, R2, R6, R3 ;  /* 0x0000000602037224 */ /* 0x000fe400078e0203 */
[----:B------:R-:W-:-:S03]  /*2b700*/  IMAD.MOV.U32 R0, RZ, RZ, R2 ;  /* 0x000000ffff007224 */ /* 0x000fc600078e0002 */
[----:B------:R1:W-:Y:S04]  /*2b710*/  STL [R1+0x468], R3 ;  /* 0x0004680301007387 */ /* 0x0003e80000100800 */
.L_x_12315:
[----:B-1----:R-:W-:-:S05]  /*2b720*/  LOP3.LUT R3, RZ, R0, RZ, 0x33, !PT ;  /* 0x00000000ff037212 */ /* 0x002fca00078e33ff */
[----:B------:R-:W-:-:S05]  /*2b730*/  IMAD.IADD R0, R4, 0x1, R3 ;  /* 0x0000000104007824 */ /* 0x000fca00078e0203 */
[----:B------:R2:W-:Y:S01]  /*2b740*/  STL [R1+0x464], R0 ;  /* 0x0004640001007387 */ /* 0x0005e20000100800 */
[----:B------:R-:W-:Y:S05]  /*2b750*/  BRA `(.L_x_12316) ;  /* 0x0000000000287947 */ /* 0x000fea0003800000 */
.L_x_12308:
[----:B------:R-:W-:Y:S01]  /*2b760*/  UMOV UR4, URZ ;  /* 0x0000003f00047c82 */ /* 0x000fe20008000000 */
[----:B------:R-:W-:Y:S01]  /*2b770*/  UMOV UR5, URZ ;  /* 0x0000003f00057c82 */ /* 0x000fe20008000000 */
[----:B------:R-:W-:Y:S01]  /*2b780*/  ULDC UR6, c[0x0][0xd3c] ;  /* 0x00034f0000067ab9 */ /* 0x000fe20000000800 */
[----:B------:R0:W-:Y:S01]  /*2b790*/  STL [R1+0x460], R0 ;  /* 0x0004600001007387 */ /* 0x0001e20000100800 */
[----:B------:R-:W-:Y:S02]  /*2b7a0*/  IMAD.U32 R3, RZ, RZ, UR4 ;  /* 0x00000004ff037e24 */ /* 0x000fe4000f8e00ff */
[----:B------:R-:W-:-:S03]  /*2b7b0*/  IMAD.U32 R2, RZ, RZ, UR5 ;  /* 0x00000005ff027e24 */ /* 0x000fc6000f8e00ff */
[----:B------:R1:W-:Y:S01]  /*2b7c0*/  STL [R1+0x464], R3 ;  /* 0x0004640301007387 */ /* 0x0003e20000100800 */
[----:B0-----:R-:W-:-:S03]  /*2b7d0*/  IMAD.U32 R0, RZ, RZ, UR6 ;  /* 0x00000006ff007e24 */ /* 0x001fc6000f8e00ff */
[----:B------:R1:W-:Y:S04]  /*2b7e0*/  STL [R1+0x468], R2 ;  /* 0x0004680201007387 */ /* 0x0003e80000100800 */
[----:B------:R1:W-:Y:S02]  /*2b7f0*/  STL [R1+0x46c], R0 ;  /* 0x00046c0001007387 */ /* 0x0003e40000100800 */
.L_x_12316:
[----:B-1----:R-:W3:Y:S04]  /*2b800*/  LDL R3, [R1+0x468] ;  /* 0x0004680001037983 */ /* 0x002ee80000100800 */
[----:B0-----:R-:W4:Y:S04]  /*2b810*/  LDL R2, [R1+0x46c] ;  /* 0x00046c0001027983 */ /* 0x001f280000100800 */
[----:B------:R-:W5:Y:S04]  /*2b820*/  LDL R4, [R1+0x460] ;  /* 0x0004600001047983 */ /* 0x000f680000100800 */
        /* <DEDUP_REMOVED lines=13> */
.L_x_12305:
[----:B------:R-:W2:Y:S01]  /*2b900*/  LDL R0, [R1+0x46c] ;  /* 0x00046c0001007983 */ /* 0x000ea20000100800 */
[----:B------:R-:W-:Y:S02]  /*2b910*/  ULDC UR4, c[0x0][0xd3c] ;  /* 0x00034f0000047ab9 */ /* 0x000fe40000000800 */
[----:B--2---:R-:W-:-:S13]  /*2b920*/  ISETP.GE.AND P0, PT, R0, UR4, PT ;  /* 0x0000000400007c0c */ /* 0x004fda000bf06270 */
[----:B------:R-:W-:Y:S05]  /*2b930*/  @!P0 BRA `(.L_x_12317) ;  /* 0xffffff9400dc8947 */ /* 0x000fea000383ffff */
[----:B------:R-:W-:Y:S05]  /*2b940*/  BSYNC B8 ;  /* 0x0000000000087941 */ /* 0x000fea0003800000 */
.L_x_12199:
[----:B----4-:R-:W2:Y:S01]  /*2b950*/  LDL.LU R0, [R1+0x4d8] ;  /* 0x0004d80001007983 */ /* 0x010ea20000300800 */
[----:B------:R-:W-:Y:S01]  /*2b960*/  BSSY B0, `(.L_x_12318) ;  /* 0x000000b000007945 */ /* 0x000fe20003800000 */
[----:B01-3--:R-:W0:Y:S01]  /*2b970*/  S2R R5, SR_CgaCtaId ;  /* 0x0000000000057919 */ /* 0x00be220000008800 */
        /* <DEDUP_REMOVED lines=9> */
.L_x_12408:
[----:B------:R-:W-:Y:S05]  /*2ba10*/  BSYNC B0 ;  /* 0x0000000000007941 */ /* 0x000fea0003800000 */
.L_x_12318:
[----:B------:R-:W-:-:S03]  /*2ba20*/  UMOV UR4, 0xffffffff ;  /* 0xffffffff00047882 */ /* 0x000fc60000000000 */
[----:B------:R-:W-:Y:S05]  /*2ba30*/  BRA.DIV UR4, `(.L_x_12320) ;  /* 0x0000002e04607947 */ /* 0x000fea000b800000 */
[----:B------:R-:W1:Y:S02]  /*2ba40*/  S2R R2, SR_TID.X ;  /* 0x0000000000027919 */ /* 0x000e640000002100 */
[----:B-1----:R-:W-:-:S04]  /*2ba50*/  SHF.R.U32.HI R2, RZ, 0x5, R2 ;  /* 0x00000005ff027819 */ /* 0x002fc80000011602 */
[----:B------:R-:W-:-:S05]  /*2ba60*/  LOP3.LUT R2, R2, 0x3, RZ, 0xc0, !PT ;  /* 0x0000000302027812 */ /* 0x000fca00078ec0ff */
[----:B------:R1:W2:Y:S02]  /*2ba70*/  SHFL.IDX PT, R14, R2, RZ, 0x1f ;  /* 0x00001fff020e7589 */ /* 0x0002a400000e0000 */
.L_x_12411:
[----:B--2---:R-:W-:Y:S01]  /*2ba80*/  ISETP.NE.AND P0, PT, R14, RZ, PT ;  /* 0x000000ff0e00720c */ /* 0x004fe20003f05270 */
[----:B------:R-:W-:-:S12]  /*2ba90*/  BSSY B0, `(.L_x_12321) ;  /* 0x0000025000007945 */ /* 0x000fd80003800000 */
[----:B------:R-:W-:Y:S05]  /*2baa0*/  @P0 BRA `(.L_x_12322) ;  /* 0x00000000008c0947 */ /* 0x000fea0003800000 */
[----:B------:R-:W-:-:S03]  /*2bab0*/  UMOV UR4, 0xffffffff ;  /* 0xffffffff00047882 */ /* 0x000fc60000000000 */
[----:B------:R-:W-:Y:S05]  /*2bac0*/  BRA.DIV UR4, `(.L_x_12323) ;  /* 0x0000002e04707947 */ /* 0x000fea000b800000 */
[----:B------:R-:W-:-:S13]  /*2bad0*/  ELECT P6, URZ, PT ;  /* 0x00000000003f782f */ /* 0x000fda00038c0000 */
.L_x_12414:
[----:B------:R-:W-:Y:S05]  /*2bae0*/  @!P6 BRA `(.L_x_12322) ;  /* 0x00000000007ce947 */ /* 0x000fea0003800000 */
[----:B------:R-:W-:-:S06]  /*2baf0*/  ULOP3.LUT UR4, UR36, 0x2, URZ, 0xfc, !UPT ;  /* 0x0000000224047892 */ /* 0x000fcc000f8efc3f */
[----:B-1----:R-:W-:-:S05]  /*2bb00*/  IMAD.U32 R2, RZ, RZ, UR4 ;  /* 0x00000004ff027e24 */ /* 0x002fca000f8e00ff */
[----:B------:R-:W-:-:S13]  /*2bb10*/  ISETP.NE.AND P2, PT, R2, 0x3, PT ;  /* 0x000000030200780c */ /* 0x000fda0003f45270 */
[----:B------:R-:W-:Y:S05]  /*2bb20*/  @!P2 BRA `(.L_x_12324) ;  /* 0x000000000004a947 */ /* 0x000fea0003800000 */
[----:B------:R-:W-:Y:S01]  /*2bb30*/  BPT.TRAP 0x1 ;  /* 0x000000040000795c */ /* 0x000fe20000300000 */
.L_x_12324:
        /* <DEDUP_REMOVED lines=13> */
.L_x_12415:
[----:B------:R-:W1:Y:S02]  /*2bc10*/  SYNCS.PHASECHK.TRANS64.TRYWAIT P0, [R7+URZ], R2 ;  /* 0x00000002070075a7 */ /* 0x000e64000800017f */
[----:B-1----:R-:W-:Y:S05]  /*2bc20*/  @!P0 BRA `(.L_x_12326) ;  /* 0x0000002c004c8947 */ /* 0x002fea0003800000 */
.L_x_12416:
[----:B------:R-:W-:Y:S05]  /*2bc30*/  @!P2 BRA `(.L_x_12327) ;  /* 0x000000000004a947 */ /* 0x000fea0003800000 */
[----:B------:R-:W-:Y:S01]  /*2bc40*/  BPT.TRAP 0x1 ;  /* 0x000000040000795c */ /* 0x000fe20000300000 */
.L_x_12327:
[----:B------:R-:W-:-:S04]  /*2bc50*/  VIADD R0, R0, 0x32460 ;  /* 0x0003246000007836 */ /* 0x000fc80000000000 */
[----:B------:R-:W-:-:S04]  /*2bc60*/  IMAD R4, R19, 0x8, R0 ;  /* 0x0000000813047824 */ /* 0x000fc800078e0200 */
[----:B------:R-:W2:Y:S02]  /*2bc70*/  SYNCS.PHASECHK.TRANS64.TRYWAIT P0, [R4+URZ], R5 ;  /* 0x00000005040075a7 */ /* 0x000ea4000800017f */
[----:B--2---:R-:W-:Y:S05]  /*2bc80*/  @!P0 BRA `(.L_x_12328) ;  /* 0x0000002c00488947 */ /* 0x004fea0003800000 */
.L_x_12417:
[----:B------:R-:W-:-:S07]  /*2bc90*/  IMAD R3, R3, 0x8, R0 ;  /* 0x0000000803037824 */ /* 0x000fce00078e0200 */
.L_x_12329:
[----:B---3--:R3:W4:Y:S02]  /*2bca0*/  SYNCS.PHASECHK.TRANS64.TRYWAIT P0, [R3+URZ], R2 ;  /* 0x00000002030075a7 */ /* 0x008724000800017f */
[----:B----4-:R-:W-:Y:S05]  /*2bcb0*/  @!P0 NANOSLEEP.SYNCS 0x989680 ;  /* 0x009896800000895d */ /* 0x010fea0003900000 */
[----:B------:R-:W4:Y:S02]  /*2bcc0*/  @!P0 SYNCS.PHASECHK.TRANS64 P0, [R3+URZ], R2 ;  /* 0x00000002030085a7 */ /* 0x000f24000800007f */
[----:B----4-:R-:W-:Y:S05]  /*2bcd0*/  @!P0 BRA `(.L_x_12329) ;  /* 0xfffffffc00f08947 */ /* 0x010fea000383ffff */
.L_x_12322:
[----:B------:R-:W-:Y:S05]  /*2bce0*/  BSYNC B0 ;  /* 0x0000000000007941 */ /* 0x000fea0003800000 */
.L_x_12321:
[----:B------:R-:W-:Y:S05]  /*2bcf0*/  EXIT ;  /* 0x000000000000794d */ /* 0x000fea0003800000 */
.L_x_12079:
[----:B0-----:R0:W1:Y:S02]  /*2bd00*/  SYNCS.PHASECHK.TRANS64.TRYWAIT P0, [R72+URZ+0x32400], R27 ;  /* 0x0324001b480075a7 */ /* 0x001064000800017f */
[----:B-1----:R-:W-:Y:S05]  /*2bd10*/  @!P0 NANOSLEEP.SYNCS 0x989680 ;  /* 0x009896800000895d */ /* 0x002fea0003900000 */
[----:B------:R-:W1:Y:S02]  /*2bd20*/  @!P0 SYNCS.PHASECHK.TRANS64 P0, [R72+URZ+0x32400], R27 ;  /* 0x0324001b480085a7 */ /* 0x000e64000800007f */
[----:B-1----:R-:W-:Y:S05]  /*2bd30*/  @!P0 BRA `(.L_x_12079) ;  /* 0xfffffffc00f08947 */ /* 0x002fea000383ffff */
[----:B------:R-:W-:Y:S05]  /*2bd40*/  BRA `(.L_x_12330) ;  /* 0xfffffd70002c7947 */ /* 0x000fea000383ffff */
.L_x_12086:
[----:B-1----:R1:W2:Y:S02]  /*2bd50*/  SYNCS.PHASECHK.TRANS64.TRYWAIT P0, [R12+URZ], R13 ;  /* 0x0000000d0c0075a7 */ /* 0x0022a4000800017f */
[----:B--2---:R-:W-:Y:S05]  /*2bd60*/  @!P0 NANOSLEEP.SYNCS 0x989680 ;  /* 0x009896800000895d */ /* 0x004fea0003900000 */
[----:B------:R-:W2:Y:S02]  /*2bd70*/  @!P0 SYNCS.PHASECHK.TRANS64 P0, [R12+URZ], R13 ;  /* 0x0000000d0c0085a7 */ /* 0x000ea4000800007f */
[----:B--2---:R-:W-:Y:S05]  /*2bd80*/  @!P0 BRA `(.L_x_12086) ;  /* 0xfffffffc00f08947 */ /* 0x004fea000383ffff */
[----:B------:R-:W-:Y:S05]  /*2bd90*/  BRA `(.L_x_12085) ;  /* 0xfffffd74005c7947 */ /* 0x000fea000383ffff */
.L_x_12088:
[----:B0-----:R0:W1:Y:S02]  /*2bda0*/  SYNCS.PHASECHK.TRANS64.TRYWAIT P0, [R72+URZ+0x32410], R9 ;  /* 0x03241009480075a7 */ /* 0x001064000800017f */
[----:B-1----:R-:W-:Y:S05]  /*2bdb0*/  @!P0 NANOSLEEP.SYNCS 0x989680 ;  /* 0x009896800000895d */ /* 0x002fea0003900000 */
[----:B------:R-:W1:Y:S02]  /*2bdc0*/  @!P0 SYNCS.PHASECHK.TRANS64 P0, [R72+URZ+0x32410], R9 ;  /* 0x03241009480085a7 */ /* 0x000e64000800007f */
[----:B-1----:R-:W-:Y:S05]  /*2bdd0*/  @!P0 BRA `(.L_x_12088) ;  /* 0xfffffffc00f08947 */ /* 0x002fea000383ffff */
[----:B------:R-:W-:Y:S05]  /*2bde0*/  BRA `(.L_x_12331) ;  /* 0xfffffd7800347947 */ /* 0x000fea000383ffff */
.L_x_12095:
[----:B-1----:R1:W2:Y:S02]  /*2bdf0*/  SYNCS.PHASECHK.TRANS64.TRYWAIT P0, [R8+URZ], R9 ;  /* 0x00000009080075a7 */ /* 0x0022a4000800017f */
[----:B--2---:R-:W-:Y:S05]  /*2be00*/  @!P0 NANOSLEEP.SYNCS 0x989680 ;  /* 0x009896800000895d */ /* 0x004fea0003900000 */
[----:B------:R-:W2:Y:S02]  /*2be10*/  @!P0 SYNCS.PHASECHK.TRANS64 P0, [R8+URZ], R9 ;  /* 0x00000009080085a7 */ /* 0x000ea4000800007f */
[----:B--2---:R-:W-:Y:S05]  /*2be20*/  @!P0 BRA `(.L_x_12095) ;  /* 0xfffffffc00f08947 */ /* 0x004fea000383ffff */
[----:B------:R-:W-:Y:S05]  /*2be30*/  BRA `(.L_x_12094) ;  /* 0xfffffd7800787947 */ /* 0x000fea000383ffff */
.L_x_12126:
[----:B0-----:R0:W1:Y:S02]  /*2be40*/  SYNCS.PHASECHK.TRANS64.TRYWAIT P2, [R0+URZ], R3 ;  /* 0x00000003000075a7 */ /* 0x001064000804017f */
[----:B-1----:R-:W-:Y:S05]  /*2be50*/  @!P2 NANOSLEEP.SYNCS 0x989680 ;  /* 0x009896800000a95d */ /* 0x002fea0003900000 */
[----:B------:R-:W1:Y:S02]  /*2be60*/  @!P2 SYNCS.PHASECHK.TRANS64 P2, [R0+URZ], R3 ;  /* 0x000000030000a5a7 */ /* 0x000e64000804007f */
[----:B-1----:R-:W-:Y:S05]  /*2be70*/  @!P2 BRA `(.L_x_12126) ;  /* 0xfffffffc00f0a947 */ /* 0x002fea000383ffff */
[----:B------:R-:W-:Y:S05]  /*2be80*/  BRA `(.L_x_12125) ;  /* 0xfffffde0001c7947 */ /* 0x000fea000383ffff */
.L_x_12133:
[----:B-1----:R1:W2:Y:S02]  /*2be90*/  SYNCS.PHASECHK.TRANS64.TRYWAIT P2, [R4+URZ], R5 ;  /* 0x00000005040075a7 */ /* 0x0022a4000804017f */
[----:B--2---:R-:W-:Y:S05]  /*2bea0*/  @!P2 NANOSLEEP.SYNCS 0x989680 ;  /* 0x009896800000a95d */ /* 0x004fea0003900000 */
[----:B------:R-:W2:Y:S02]  /*2beb0*/  @!P2 SYNCS.PHASECHK.TRANS64 P2, [R4+URZ], R5 ;  /* 0x000000050400a5a7 */ /* 0x000ea4000804007f */
[----:B--2---:R-:W-:Y:S05]  /*2bec0*/  @!P2 BRA `(.L_x_12133) ;  /* 0xfffffffc00f0a947 */ /* 0x004fea000383ffff */
[----:B------:R-:W-:Y:S05]  /*2bed0*/  BRA `(.L_x_12132) ;  /* 0xfffffde400407947 */ /* 0x000fea000383ffff */
.L_x_12144:
[----:B-1----:R1:W2:Y:S02]  /*2bee0*/  SYNCS.PHASECHK.TRANS64.TRYWAIT P1, [R0+URZ], R7 ;  /* 0x00000007000075a7 */ /* 0x0022a4000802017f */
[----:B--2---:R-:W-:Y:S05]  /*2bef0*/  @!P1 NANOSLEEP.SYNCS 0x989680 ;  /* 0x009896800000995d */ /* 0x004fea0003900000 */
[----:B------:R-:W2:Y:S02]  /*2bf00*/  @!P1 SYNCS.PHASECHK.TRANS64 P1, [R0+URZ], R7 ;  /* 0x00000007000095a7 */ /* 0x000ea4000802007f */
[----:B--2---:R-:W-:Y:S05]  /*2bf10*/  @!P1 BRA `(.L_x_12144) ;  /* 0xfffffffc00f09947 */ /* 0x004fea000383ffff */
[----:B------:R-:W-:Y:S05]  /*2bf20*/  BRA `(.L_x_12143) ;  /* 0xfffffe7800047947 */ /* 0x000fea000383ffff */
.L_x_12151:
[----:B--2---:R2:W3:Y:S02]  /*2bf30*/  SYNCS.PHASECHK.TRANS64.TRYWAIT P1, [R4+URZ], R5 ;  /* 0x00000005040075a7 */ /* 0x0044e4000802017f */
[----:B---3--:R-:W-:Y:S05]  /*2bf40*/  @!P1 NANOSLEEP.SYNCS 0x989680 ;  /* 0x009896800000995d */ /* 0x008fea0003900000 */
[----:B------:R-:W3:Y:S02]  /*2bf50*/  @!P1 SYNCS.PHASECHK.TRANS64 P1, [R4+URZ], R5 ;  /* 0x00000005040095a7 */ /* 0x000ee4000802007f */
[----:B---3--:R-:W-:Y:S05]  /*2bf60*/  @!P1 BRA `(.L_x_12151) ;  /* 0xfffffffc00f09947 */ /* 0x008fea000383ffff */
[----:B------:R-:W-:Y:S05]  /*2bf70*/  BRA `(.L_x_12150) ;  /* 0xfffffe7c00287947 */ /* 0x000fea000383ffff */
.L_x_12221:
[----:B0-----:R-:W0:Y:S01]  /*2bf80*/  S2R R4, SR_TID.X ;  /* 0x0000000000047919 */ /* 0x001e220000002100 */
[----:B------:R-:W-:Y:S01]  /*2bf90*/  BSSY B0, `(.L_x_12332) ;  /* 0x000000a000007945 */ /* 0x000fe20003800000 */
[----:B------:R-:W-:Y:S02]  /*2bfa0*/  IMAD.MOV.U32 R12, RZ, RZ, RZ ;  /* 0x000000ffff0c7224 */ /* 0x000fe400078e00ff */
[----:B------:R-:W-:Y:S02]  /*2bfb0*/  IMAD.MOV.U32 R11, RZ, RZ, 0x1f ;  /* 0x0000001fff0b7424 */ /* 0x000fe400078e00ff */
[----:B------:R-:W-:Y:S01]  /*2bfc0*/  IMAD.MOV.U32 R15, RZ, RZ, -0x1 ;  /* 0xffffffffff0f7424 */ /* 0x000fe200078e00ff */
[----:B0-----:R-:W-:-:S04]  /*2bfd0*/  SHF.R.U32.HI R4, RZ, 0x5, R4 ;  /* 0x00000005ff047819 */ /* 0x001fc80000011604 */
[----:B------:R-:W-:-:S05]  /*2bfe0*/  LOP3.LUT R4, R4, 0x3, RZ, 0xc0, !PT ;  /* 0x0000000304047812 */ /* 0x000fca00078ec0ff */
[----:B------:R-:W-:-:S07]  /*2bff0*/  IMAD.MOV.U32 R13, RZ, RZ, R4 ;  /* 0x000000ffff0d7224 */ /* 0x000fce00078e0004 */
[----:B-1----:R-:W-:Y:S05]  /*2c000*/  WARPSYNC.COLLECTIVE R15, `(.L_x_12333) ;  /* 0x000000000f087348 */ /* 0x002fea0003c00000 */
[----:B------:R0:W2:Y:S02]  /*2c010*/  SHFL.IDX P6, R14, R13, R12, R11 ;  /* 0x0000000c0d0e7389 */ /* 0x0000a400000c000b */
[----:B012---:R-:W-:Y:S01]  /*2c020*/  ENDCOLLECTIVE ;  /* 0x000000000000791b */ /* 0x007fe20003800000 */
.L_x_12333:
[----:B------:R-:W-:Y:S05]  /*2c030*/  BSYNC B0 ;  /* 0x0000000000007941 */ /* 0x000fea0003800000 */
.L_x_12332:
[----:B------:R-:W-:Y:S05]  /*2c040*/  BRA `(.L_x_12334) ;  /* 0xffffffa000a87947 */ /* 0x000fea000383ffff */
.L_x_12223:
[----:B------:R-:W-:Y:S01]  /*2c050*/  BSSY B0, `(.L_x_12335) ;  /* 0x0000006000007945 */ /* 0x000fe20003800000 */
[----:B------:R-:W-:-:S07]  /*2c060*/  IMAD.MOV.U32 R15, RZ, RZ, -0x1 ;  /* 0xffffffffff0f7424 */ /* 0x000fce00078e00ff */
[----:B01----:R-:W-:Y:S05]  /*2c070*/  WARPSYNC.COLLECTIVE R15, `(.L_x_12336) ;  /* 0x000000000f0c7348 */ /* 0x003fea0003c00000 */
[----:B------:R-:W-:Y:S02]  /*2c080*/  ELECT P6, UR62, PT ;  /* 0x00000000003e782f */ /* 0x000fe400038c0000 */
[----:B------:R-:W-:Y:S01]  /*2c090*/  MOV R14, UR62 ;  /* 0x0000003e000e7c02 */ /* 0x000fe20008000f00 */
[----:B01----:R-:W-:Y:S10]  /*2c0a0*/  ENDCOLLECTIVE ;  /* 0x000000000000791b */ /* 0x003ff40003800000 */
.L_x_12336:
[----:B------:R-:W-:Y:S05]  /*2c0b0*/  BSYNC B0 ;  /* 0x0000000000007941 */ /* 0x000fea0003800000 */
.L_x_12335:
[----:B------:R-:W-:Y:S05]  /*2c0c0*/  BRA `(.L_x_12337) ;  /* 0xffffffa000b47947 */ /* 0x000fea000383ffff */
.L_x_12225:
[----:B0-----:R0:W2:Y:S02]  /*2c0d0*/  SYNCS.PHASECHK.TRANS64.TRYWAIT P0, [R0+URZ+0x32440], R2 ;  /* 0x03244002000075a7 */ /* 0x0010a4000800017f */
[----:B--2---:R-:W-:Y:S05]  /*2c0e0*/  @!P0 NANOSLEEP.SYNCS 0x989680 ;  /* 0x009896800000895d */ /* 0x004fea0003900000 */
[----:B------:R-:W2:Y:S02]  /*2c0f0*/  @!P0 SYNCS.PHASECHK.TRANS64 P0, [R0+URZ+0x32440], R2 ;  /* 0x03244002000085a7 */ /* 0x000ea4000800007f */
[----:B--2---:R-:W-:Y:S05]  /*2c100*/  @!P0 BRA `(.L_x_12225) ;  /* 0xfffffffc00f08947 */ /* 0x004fea000383ffff */
[----:B------:R-:W-:Y:S05]  /*2c110*/  BRA `(.L_x_12338) ;  /* 0xffffffa400147947 */ /* 0x000fea000383ffff */
.L_x_12229:
        /* <DEDUP_REMOVED lines=10> */
.L_x_12339:
[----:B------:R0:W-:Y:S01]  /*2c1c0*/  STL [R1+0x484], R10 ;  /* 0x0004840a01007387 */ /* 0x0001e20000100800 */
[----:B------:R-:W-:Y:S02]  /*2c1d0*/  IMAD.MOV.U32 R13, RZ, RZ, R3 ;  /* 0x000000ffff0d7224 */ /* 0x000fe400078e0003 */
[----:B------:R-:W-:-:S07]  /*2c1e0*/  IMAD.MOV.U32 R4, RZ, RZ, R14 ;  /* 0x000000ffff047224 */ /* 0x000fce00078e000e */
[----:B0-----:R-:W-:Y:S05]  /*2c1f0*/  WARPSYNC.COLLECTIVE R15, `(.L_x_12340) ;  /* 0x000000000f087348 */ /* 0x001fea0003c00000 */
[----:B------:R1:W2:Y:S02]  /*2c200*/  SHFL.IDX P6, R14, R13, R12, R11 ;  /* 0x0000000c0d0e7389 */ /* 0x0002a400000c000b */
[----:B012---:R-:W-:Y:S01]  /*2c210*/  ENDCOLLECTIVE ;  /* 0x000000000000791b */ /* 0x007fe20003800000 */
.L_x_12340:
[----:B------:R-:W-:Y:S02]  /*2c220*/  IMAD.MOV.U32 R13, RZ, RZ, R0 ;  /* 0x000000ffff0d7224 */ /* 0x000fe400078e0000 */
[----:B------:R-:W-:Y:S02]  /*2c230*/  IMAD.MOV.U32 R12, RZ, RZ, 0x1 ;  /* 0x00000001ff0c7424 */ /* 0x000fe400078e00ff */
[----:B------:R-:W-:-:S07]  /*2c240*/  IMAD.MOV.U32 R5, RZ, RZ, R14 ;  /* 0x000000ffff057224 */ /* 0x000fce00078e000e */
[----:B------:R-:W-:Y:S05]  /*2c250*/  WARPSYNC.COLLECTIVE R15, `(.L_x_12341) ;  /* 0x000000000f087348 */ /* 0x000fea0003c00000 */
[----:B------:R0:W1:Y:S02]  /*2c260*/  SHFL.IDX P6, R14, R13, R12, R11 ;  /* 0x0000000c0d0e7389 */ /* 0x00006400000c000b */
[----:B01----:R-:W-:Y:S01]  /*2c270*/  ENDCOLLECTIVE ;  /* 0x000000000000791b */ /* 0x003fe20003800000 */
.L_x_12341:
[----:B------:R-:W-:Y:S02]  /*2c280*/  IMAD.MOV.U32 R13, RZ, RZ, R3 ;  /* 0x000000ffff0d7224 */ /* 0x000fe400078e0003 */
[----:B------:R-:W-:Y:S02]  /*2c290*/  IMAD R2, R2, R7, RZ ;  /* 0x0000000702027224 */ /* 0x000fe400078e02ff */
[----:B------:R-:W-:-:S07]  /*2c2a0*/  IMAD.MOV.U32 R7, RZ, RZ, R14 ;  /* 0x000000ffff077224 */ /* 0x000fce00078e000e */
[----:B------:R-:W-:Y:S05]  /*2c2b0*/  WARPSYNC.COLLECTIVE R15, `(.L_x_12342) ;  /* 0x000000000f087348 */ /* 0x000fea0003c00000 */
[----:B------:R0:W1:Y:S02]  /*2c2c0*/  SHFL.IDX P6, R14, R13, R12, R11 ;  /* 0x0000000c0d0e7389 */ /* 0x00006400000c000b */
[----:B01----:R-:W-:Y:S01]  /*2c2d0*/  ENDCOLLECTIVE ;  /* 0x000000000000791b */ /* 0x003fe20003800000 */
.L_x_12342:
[----:B------:R-:W-:-:S13]  /*2c2e0*/  ISETP.GE.AND P1, PT, R10, R2, PT ;  /* 0x000000020a00720c */ /* 0x000fda0003f26270 */
[----:B------:R-:W-:Y:S01]  /*2c2f0*/  @!P1 LEA R5, P3, R9, R5, 0x1 ;  /* 0x0000000509059211 */ /* 0x000fe200078608ff */
[----:B------:R-:W-:Y:S02]  /*2c300*/  IMAD.MOV.U32 R13, RZ, RZ, R0 ;  /* 0x000000ffff0d7224 */ /* 0x000fe400078e0000 */
[----:B------:R-:W-:Y:S02]  /*2c310*/  IMAD.MOV.U32 R12, RZ, RZ, 0x2 ;  /* 0x00000002ff0c7424 */ /* 0x000fe400078e00ff */
[----:B------:R-:W-:-:S05]  /*2c320*/  @!P1 IMAD.X R4, RZ, RZ, R4, P3 ;  /* 0x000000ffff049224 */ /* 0x000fca00018e0604 */
[----:B------:R-:W-:Y:S01]  /*2c330*/  @!P1 LOP3.LUT R5, R5, R4, RZ, 0x3c, !PT ;  /* 0x0000000405059212 */ /* 0x000fe200078e3cff */
[----:B------:R-:W-:-:S07]  /*2c340*/  IMAD.MOV.U32 R6, RZ, RZ, R14 ;  /* 0x000000ffff067224 */ /* 0x000fce00078e000e */
[----:B------:R-:W-:Y:S05]  /*2c350*/  WARPSYNC.COLLECTIVE R15, `(.L_x_12343) ;  /* 0x000000000f087348 */ /* 0x000fea0003c00000 */
[----:B------:R0:W1:Y:S02]  /*2c360*/  SHFL.IDX P6, R14, R13, R12, R11 ;  /* 0x0000000c0d0e7389 */ /* 0x00006400000c000b */
[----:B01----:R-:W-:Y:S01]  /*2c370*/  ENDCOLLECTIVE ;  /* 0x000000000000791b */ /* 0x003fe20003800000 */
.L_x_12343:
        /* <DEDUP_REMOVED lines=15> */
.L_x_12344:
        /* <DEDUP_REMOVED lines=19> */
.L_x_12345:
        /* <DEDUP_REMOVED lines=10> */
.L_x_12346:
        /* <DEDUP_REMOVED lines=13> */
.L_x_12347:
        /* <DEDUP_REMOVED lines=10> */
.L_x_12348:
        /* <DEDUP_REMOVED lines=13> */
.L_x_12349:
        /* <DEDUP_REMOVED lines=10> */
.L_x_12350:
        /* <DEDUP_REMOVED lines=13> */
.L_x_12351:
        /* <DEDUP_REMOVED lines=10> */
.L_x_12352:
        /* <DEDUP_REMOVED lines=11> */
.L_x_12353:
        /* <DEDUP_REMOVED lines=10> */
.L_x_12354:
[----:B------:R-:W-:Y:S01]  /*2cbe0*/  @!PT LDS RZ, [RZ] ;  /* 0x00000000fffff984 */ /* 0x000fe20000000800 */
[----:B------:R-:W-:Y:S01]  /*2cbf0*/  @!PT LDS RZ, [RZ] ;  /* 0x00000000fffff984 */ /* 0x000fe20000000800 */
[----:B------:R-:W-:Y:S01]  /*2cc00*/  @!PT LDS RZ, [RZ] ;  /* 0x00000000fffff984 */ /* 0x000fe20000000800 */
[----:B------:R1:W-:Y:S01]  /*2cc10*/  @!P1 LDGSTS.E.BYPASS.LTC128B.128 [R8+0x1b400], desc[UR40][R4.64], !P0 ;  /* 0x1b40000004089fae */ /* 0x0003e2000c101d68 */
[----:B------:R-:W-:Y:S01]  /*2cc20*/  IMAD.MOV.U32 R3, RZ, RZ, R14 ;  /* 0x000000ffff037224 */ /* 0x000fe200078e000e */
[----:B------:R-:W-:Y:S06]  /*2cc30*/  BRA `(.L_x_12355) ;  /* 0xffffffa4009c7947 */ /* 0x000fec000383ffff */
.L_x_12233:
        /* <DEDUP_REMOVED lines=11> */
[-C--:B---3--:R-:W-:Y:S02]  /*2ccf0*/  ISETP.GE.AND P4, PT, R6, R3.reuse, PT ;  /* 0x000000030600720c */ /* 0x088fe40003f86270 */
[----:B----4-:R-:W-:Y:S02]  /*2cd00*/  ISETP.GE.AND P5, PT, R15, R3, PT ;  /* 0x000000030f00720c */ /* 0x010fe40003fa6270 */
[----:B-----5:R-:W-:-:S09]  /*2cd10*/  LOP3.LUT R9, R9, 0xffffffef, RZ, 0xc0, !PT ;  /* 0xffffffef09097812 */ /* 0x020fd200078ec0ff */
        /* <DEDUP_REMOVED lines=9> */
[----:B------:R-:W-:-:S04]  /*2cdb0*/  @P4 LOP3.LUT R9, R9, 0x2, RZ, 0xfc, !PT ;  /* 0x0000000209094812 */ /* 0x000fc800078efcff */
[----:B------:R-:W-:-:S04]  /*2cdc0*/  LOP3.LUT R9, R9, 0xffffffdf, RZ, 0xc0, !PT ;  /* 0xffffffdf09097812 */ /* 0x000fc800078ec0ff */
[----:B------:R-:W-:-:S05]  /*2cdd0*/  @P6 LOP3.LUT R9, R9, 0x20, RZ, 0xfc, !PT ;  /* 0x0000002009096812 */ /* 0x000fca00078efcff */
[----:B------:R0:W-:Y:S01]  /*2cde0*/  STL [R1+0x480], R9 ;  /* 0x0004800901007387 */ /* 0x0001e20000100800 */
[-C--:B------:R-:W-:Y:S01]  /*2cdf0*/  ISETP.GE.AND P5, PT, R12, R3.reuse, PT ;  /* 0x000000030c00720c */ /* 0x080fe20003fa6270 */
[----:B------:R-:W-:Y:S01]  /*2ce00*/  IMAD.MOV.U32 R13, RZ, RZ, R0 ;  /* 0x000000ffff0d7224 */ /* 0x000fe200078e0000 */
[----:B------:R-:W-:Y:S01]  /*2ce10*/  ISETP.GE.AND P4, PT, R10, R3, PT ;  /* 0x000000030a00720c */ /* 0x000fe20003f86270 */
[----:B------:R-:W-:Y:S02]  /*2ce20*/  IMAD.MOV.U32 R12, RZ, RZ, RZ ;  /* 0x000000ffff0c7224 */ /* 0x000fe400078e00ff */
[----:B------:R-:W-:Y:S02]  /*2ce30*/  IMAD.MOV.U32 R11, RZ, RZ, 0x181f ;  /* 0x0000181fff0b7424 */ /* 0x000fe400078e00ff */
[----:B------:R-:W-:-:S08]  /*2ce40*/  IMAD.MOV.U32 R15, RZ, RZ, -0x1 ;  /* 0xffffffffff0f7424 */ /* 0x000fd000078e00ff */
[----:B0-----:R-:W-:Y:S05]  /*2ce50*/  WARPSYNC.COLLECTIVE R15, `(.L_x_12357) ;  /* 0x000000000f087348 */ /* 0x001fea0003c00000 */
[----:B------:R1:W2:Y:S02]  /*2ce60*/  SHFL.IDX P6, R14, R13, R12, R11 ;  /* 0x0000000c0d0e7389 */ /* 0x0002a400000c000b */
[----:B012---:R-:W-:Y:S01]  /*2ce70*/  ENDCOLLECTIVE ;  /* 0x000000000000791b */ /* 0x007fe20003800000 */
.L_x_12357:
[----:B------:R-:W-:Y:S05]  /*2ce80*/  BSYNC B0 ;  /* 0x0000000000007941 */ /* 0x000fea0003800000 */
.L_x_12356:
        /* <DEDUP_REMOVED lines=10> */
.L_x_12358:
        /* <DEDUP_REMOVED lines=16> */
.L_x_12359:
        /* <DEDUP_REMOVED lines=15> */
.L_x_12360:
        /* <DEDUP_REMOVED lines=12> */
.L_x_12361:
        /* <DEDUP_REMOVED lines=12> */
.L_x_12362:
        /* <DEDUP_REMOVED lines=12> */
.L_x_12363:
        /* <DEDUP_REMOVED lines=12> */
.L_x_12364:
        /* <DEDUP_REMOVED lines=12> */
.L_x_12365:
        /* <DEDUP_REMOVED lines=12> */
.L_x_12366:
        /* <DEDUP_REMOVED lines=12> */
.L_x_12367:
        /* <DEDUP_REMOVED lines=11> */
.L_x_12368:
        /* <DEDUP_REMOVED lines=16> */
.L_x_12369:
[----:B------:R-:W-:Y:S02]  /*2d810*/  IMAD.MOV.U32 R13, RZ, RZ, R2 ;  /* 0x000000ffff0d7224 */ /* 0x000fe400078e0002 */
[----:B------:R-:W-:-:S07]  /*2d820*/  IMAD.MOV.U32 R6, RZ, RZ, R14 ;  /* 0x000000ffff067224 */ /* 0x000fce00078e000e */
[----:B------:R-:W-:Y:S05]  /*2d830*/  WARPSYNC.COLLECTIVE R15, `(.L_x_12370) ;  /* 0x000000000f087348 */ /* 0x000fea0003c00000 */
[----:B------:R0:W1:Y:S02]  /*2d840*/  SHFL.IDX P6, R14, R13, R12, R11 ;  /* 0x0000000c0d0e7389 */ /* 0x00006400000c000b */
[----:B01----:R-:W-:Y:S01]  /*2d850*/  ENDCOLLECTIVE ;  /* 0x000000000000791b */ /* 0x003fe20003800000 */
.L_x_12370:
[----:B------:R-:W-:Y:S02]  /*2d860*/  IMAD.MOV.U32 R13, RZ, RZ, R0 ;  /* 0x000000ffff0d7224 */ /* 0x000fe400078e0000 */
[----:B------:R-:W-:Y:S02]  /*2d870*/  IMAD.MOV.U32 R12, RZ, RZ, 0x7 ;  /* 0x00000007ff0c7424 */ /* 0x000fe400078e00ff */
[----:B------:R-:W-:-:S07]  /*2d880*/  IMAD.MOV.U32 R4, RZ, RZ, R14 ;  /* 0x000000ffff047224 */ /* 0x000fce00078e000e */
[----:B------:R-:W-:Y:S05]  /*2d890*/  WARPSYNC.COLLECTIVE R15, `(.L_x_12371) ;  /* 0x000000000f087348 */ /* 0x000fea0003c00000 */
[----:B------:R0:W1:Y:S02]  /*2d8a0*/  SHFL.IDX P6, R14, R13, R12, R11 ;  /* 0x0000000c0d0e7389 */ /* 0x00006400000c000b */
[----:B01----:R-:W-:Y:S01]  /*2d8b0*/  ENDCOLLECTIVE ;  /* 0x000000000000791b */ /* 0x003fe20003800000 */
.L_x_12371:
        /* <DEDUP_REMOVED lines=14> */
.L_x_12372:
[----:B------:R-:W-:Y:S01]  /*2d9a0*/  IMAD.MOV.U32 R2, RZ, RZ, R14 ;  /* 0x000000ffff027224 */ /* 0x000fe200078e000e */
[----:B------:R-:W-:Y:S06]  /*2d9b0*/  BRA `(.L_x_12373) ;  /* 0xffffffa400107947 */ /* 0x000fec000383ffff */
.L_x_12238:
[----:B0-----:R0:W1:Y:S02]  /*2d9c0*/  SYNCS.PHASECHK.TRANS64.TRYWAIT P0, [R18+URZ+0x32420], R0 ;  /* 0x03242000120075a7 */ /* 0x001064000800017f */
[----:B-1----:R-:W-:Y:S05]  /*2d9d0*/  @!P0 NANOSLEEP.SYNCS 0x989680 ;  /* 0x009896800000895d */ /* 0x002fea0003900000 */
[----:B------:R-:W1:Y:S02]  /*2d9e0*/  @!P0 SYNCS.PHASECHK.TRANS64 P0, [R18+URZ+0x32420], R0 ;  /* 0x03242000120085a7 */ /* 0x000e64000800007f */
[----:B-1----:R-:W-:Y:S05]  /*2d9f0*/  @!P0 BRA `(.L_x_12238) ;  /* 0xfffffffc00f08947 */ /* 0x002fea000383ffff */
[----:B------:R-:W-:Y:S05]  /*2da00*/  BRA `(.L_x_12374) ;  /* 0xffffffa400887947 */ /* 0x000fea000383ffff */
.L_x_12242:
[----:B0-----:R0:W1:Y:S02]  /*2da10*/  SYNCS.PHASECHK.TRANS64.TRYWAIT P0, [R2+URZ+0x32460], R0 ;  /* 0x03246000020075a7 */ /* 0x001064000800017f */
[----:B-1----:R-:W-:Y:S05]  /*2da20*/  @!P0 NANOSLEEP.SYNCS 0x989680 ;  /* 0x009896800000895d */ /* 0x002fea0003900000 */
[----:B------:R-:W1:Y:S02]  /*2da30*/  @!P0 SYNCS.PHASECHK.TRANS64 P0, [R2+URZ+0x32460], R0 ;  /* 0x03246000020085a7 */ /* 0x000e64000800007f */
[----:B-1----:R-:W-:Y:S05]  /*2da40*/  @!P0 BRA `(.L_x_12242) ;  /* 0xfffffffc00f08947 */ /* 0x002fea000383ffff */
[----:B------:R-:W-:Y:S05]  /*2da50*/  BRA `(.L_x_12375) ;  /* 0xffffffa400ac7947 */ /* 0x000fea000383ffff */
.L_x_12257:
[----:B0-----:R0:W1:Y:S02]  /*2da60*/  SYNCS.PHASECHK.TRANS64.TRYWAIT P0, [R2+URZ+0x32440], R6 ;  /* 0x03244006020075a7 */ /* 0x001064000800017f */
[----:B-1----:R-:W-:Y:S05]  /*2da70*/  @!P0 NANOSLEEP.SYNCS 0x989680 ;  /* 0x009896800000895d */ /* 0x002fea0003900000 */
[----:B------:R-:W1:Y:S02]  /*2da80*/  @!P0 SYNCS.PHASECHK.TRANS64 P0, [R2+URZ+0x32440], R6 ;  /* 0x03244006020085a7 */ /* 0x000e64000800007f */
[----:B-1----:R-:W-:Y:S05]  /*2da90*/  @!P0 BRA `(.L_x_12257) ;  /* 0xfffffffc00f08947 */ /* 0x002fea000383ffff */
[----:B------:R-:W-:Y:S05]  /*2daa0*/  BRA `(.L_x_12376) ;  /* 0xffffffac00e47947 */ /* 0x000fea000383ffff */
.L_x_12262:
[----:B-1----:R1:W2:Y:S02]  /*2dab0*/  SYNCS.PHASECHK.TRANS64.TRYWAIT P0, [R2+URZ+0x32460], R6 ;  /* 0x03246006020075a7 */ /* 0x0022a4000800017f */
[----:B--2---:R-:W-:Y:S05]  /*2dac0*/  @!P0 NANOSLEEP.SYNCS 0x989680 ;  /* 0x009896800000895d */ /* 0x004fea0003900000 */
[----:B------:R-:W2:Y:S02]  /*2dad0*/  @!P0 SYNCS.PHASECHK.TRANS64 P0, [R2+URZ+0x32460], R6 ;  /* 0x03246006020085a7 */ /* 0x000ea4000800007f */
[----:B--2---:R-:W-:Y:S05]  /*2dae0*/  @!P0 BRA `(.L_x_12262) ;  /* 0xfffffffc00f08947 */ /* 0x004fea000383ffff */
[----:B------:R-:W-:Y:S05]  /*2daf0*/  BRA `(.L_x_12377) ;  /* 0xffffffb000607947 */ /* 0x000fea000383ffff */
.L_x_12273:
[----:B0-----:R0:W1:Y:S02]  /*2db00*/  SYNCS.PHASECHK.TRANS64.TRYWAIT P0, [R2+URZ+0x32440], R3 ;  /* 0x03244003020075a7 */ /* 0x001064000800017f */
[----:B-1----:R-:W-:Y:S05]  /*2db10*/  @!P0 NANOSLEEP.SYNCS 0x989680 ;  /* 0x009896800000895d */ /* 0x002fea0003900000 */
[----:B------:R-:W1:Y:S02]  /*2db20*/  @!P0 SYNCS.PHASECHK.TRANS64 P0, [R2+URZ+0x32440], R3 ;  /* 0x03244003020085a7 */ /* 0x000e64000800007f */
[----:B-1----:R-:W-:Y:S05]  /*2db30*/  @!P0 BRA `(.L_x_12273) ;  /* 0xfffffffc00f08947 */ /* 0x002fea000383ffff */
[----:B------:R-:W-:Y:S05]  /*2db40*/  BRA `(.L_x_12378) ;  /* 0xffffffb800487947 */ /* 0x000fea000383ffff */
.L_x_12278:
[----:B-1----:R1:W2:Y:S02]  /*2db50*/  SYNCS.PHASECHK.TRANS64.TRYWAIT P0, [R2+URZ+0x32460], R3 ;  /* 0x03246003020075a7 */ /* 0x0022a4000800017f */
[----:B--2---:R-:W-:Y:S05]  /*2db60*/  @!P0 NANOSLEEP.SYNCS 0x989680 ;  /* 0x009896800000895d */ /* 0x004fea0003900000 */
[----:B------:R-:W2:Y:S02]  /*2db70*/  @!P0 SYNCS.PHASECHK.TRANS64 P0, [R2+URZ+0x32460], R3 ;  /* 0x03246003020085a7 */ /* 0x000ea4000800007f */
[----:B--2---:R-:W-:Y:S05]  /*2db80*/  @!P0 BRA `(.L_x_12278) ;  /* 0xfffffffc00f08947 */ /* 0x004fea000383ffff */
[----:B------:R-:W-:Y:S05]  /*2db90*/  BRA `(.L_x_12379) ;  /* 0xffffffb800c47947 */ /* 0x000fea000383ffff */
.L_x_12289:
[----:B0-----:R0:W1:Y:S02]  /*2dba0*/  SYNCS.PHASECHK.TRANS64.TRYWAIT P0, [R3+URZ+0x32440], R2 ;  /* 0x03244002030075a7 */ /* 0x001064000800017f */
[----:B-1----:R-:W-:Y:S05]  /*2dbb0*/  @!P0 NANOSLEEP.SYNCS 0x989680 ;  /* 0x009896800000895d */ /* 0x002fea0003900000 */
[----:B------:R-:W1:Y:S02]  /*2dbc0*/  @!P0 SYNCS.PHASECHK.TRANS64 P0, [R3+URZ+0x32440], R2 ;  /* 0x03244002030085a7 */ /* 0x000e64000800007f */
[----:B-1----:R-:W-:Y:S05]  /*2dbd0*/  @!P0 BRA `(.L_x_12289) ;  /* 0xfffffffc00f08947 */ /* 0x002fea000383ffff */
[----:B------:R-:W-:Y:S05]  /*2dbe0*/  BRA `(.L_x_12380) ;  /* 0xffffffc000947947 */ /* 0x000fea000383ffff */
.L_x_12294:
[----:B-1----:R1:W2:Y:S02]  /*2dbf0*/  SYNCS.PHASECHK.TRANS64.TRYWAIT P0, [R3+URZ+0x32460], R2 ;  /* 0x03246002030075a7 */ /* 0x0022a4000800017f */
[----:B--2---:R-:W-:Y:S05]  /*2dc00*/  @!P0 NANOSLEEP.SYNCS 0x989680 ;  /* 0x009896800000895d */ /* 0x004fea0003900000 */
[----:B------:R-:W2:Y:S02]  /*2dc10*/  @!P0 SYNCS.PHASECHK.TRANS64 P0, [R3+URZ+0x32460], R2 ;  /* 0x03246002030085a7 */ /* 0x000ea4000800007f */
[----:B--2---:R-:W-:Y:S05]  /*2dc20*/  @!P0 BRA `(.L_x_12294) ;  /* 0xfffffffc00f08947 */ /* 0x004fea000383ffff */
[----:B------:R-:W-:Y:S05]  /*2dc30*/  BRA `(.L_x_12381) ;  /* 0xffffffc400107947 */ /* 0x000fea000383ffff */
.L_x_12306:
[----:B------:R-:W3:Y:S01]  /*2dc40*/  LDL R3, [R1+0x460] ;  /* 0x0004600001037983 */ /* 0x000ee20000100800 */
[----:B------:R-:W-:Y:S01]  /*2dc50*/  BSSY B0, `(.L_x_12382) ;  /* 0x0000008000007945 */ /* 0x000fe20003800000 */
[----:B------:R-:W-:Y:S02]  /*2dc60*/  IMAD.MOV.U32 R12, RZ, RZ, RZ ;  /* 0x000000ffff0c7224 */ /* 0x000fe400078e00ff */
[----:B------:R-:W-:Y:S02]  /*2dc70*/  IMAD.MOV.U32 R11, RZ, RZ, 0x1f ;  /* 0x0000001fff0b7424 */ /* 0x000fe400078e00ff */
[----:B------:R-:W-:Y:S02]  /*2dc80*/  IMAD.MOV.U32 R15, RZ, RZ, -0x1 ;  /* 0xffffffffff0f7424 */ /* 0x000fe400078e00ff */
[----:B---3--:R-:W-:-:S07]  /*2dc90*/  IMAD.MOV.U32 R13, RZ, RZ, R3 ;  /* 0x000000ffff0d7224 */ /* 0x008fce00078e0003 */
[----:B0-2---:R-:W-:Y:S05]  /*2dca0*/  WARPSYNC.COLLECTIVE R15, `(.L_x_12383) ;  /* 0x000000000f087348 */ /* 0x005fea0003c00000 */
[----:B------:R1:W3:Y:S02]  /*2dcb0*/  SHFL.IDX P6, R14, R13, R12, R11 ;  /* 0x0000000c0d0e7389 */ /* 0x0002e400000c000b */
[----:B0123--:R-:W-:Y:S01]  /*2dcc0*/  ENDCOLLECTIVE ;  /* 0x000000000000791b */ /* 0x00ffe20003800000 */
.L_x_12383:
[----:B------:R-:W-:Y:S05]  /*2dcd0*/  BSYNC B0 ;  /* 0x0000000000007941 */ /* 0x000fea0003800000 */
.L_x_12382:
        /* <DEDUP_REMOVED lines=9> */
.L_x_12384:
        /* <DEDUP_REMOVED lines=26> */
.L_x_12385:
        /* <DEDUP_REMOVED lines=8> */
.L_x_12386:
        /* <DEDUP_REMOVED lines=8> */
.L_x_12387:
        /* <DEDUP_REMOVED lines=8> */
.L_x_12388:
        /* <DEDUP_REMOVED lines=8> */
.L_x_12389:
        /* <DEDUP_REMOVED lines=9> */
.L_x_12390:
[----:B------:R-:W-:Y:S01]  /*2e1a0*/  IMAD.MOV.U32 R10, RZ, RZ, R14 ;  /* 0x000000ffff0a7224 */ /* 0x000fe200078e000e */
[----:B------:R-:W-:Y:S06]  /*2e1b0*/  BRA `(.L_x_12391) ;  /* 0xffffffc800547947 */ /* 0x000fec000383ffff */
.L_x_12309:
        /* <DEDUP_REMOVED lines=8> */
.L_x_12393:
[----:B------:R-:W-:Y:S05]  /*2e240*/  BSYNC B0 ;  /* 0x0000000000007941 */ /* 0x000fea0003800000 */
.L_x_12392:
        /* <DEDUP_REMOVED lines=10> */
.L_x_12394:
        /* <DEDUP_REMOVED lines=8> */
.L_x_12395:
        /* <DEDUP_REMOVED lines=8> */
.L_x_12396:
        /* <DEDUP_REMOVED lines=8> */
.L_x_12397:
        /* <DEDUP_REMOVED lines=9> */
.L_x_12398:
[----:B------:R-:W-:Y:S01]  /*2e500*/  IMAD.MOV.U32 R10, RZ, RZ, R14 ;  /* 0x000000ffff0a7224 */ /* 0x000fe200078e000e */
[----:B------:R-:W-:Y:S06]  /*2e510*/  BRA `(.L_x_12399) ;  /* 0xffffffc800287947 */ /* 0x000fec000383ffff */
.L_x_12311:
[----:B------:R-:W-:Y:S01]  /*2e520*/  BSSY B0, `(.L_x_12400) ;  /* 0x0000006000007945 */ /* 0x000fe20003800000 */
[----:B------:R-:W-:Y:S01]  /*2e530*/  PLOP3.LUT P6, PT, P6, PT, PT, 0x8, 0x0 ;  /* 0x000000000000781c */ /* 0x000fe200037ce170 */
[----:B------:R-:W-:-:S12]  /*2e540*/  IMAD.MOV.U32 R15, RZ, RZ, -0x1 ;  /* 0xffffffffff0f7424 */ /* 0x000fd800078e00ff */
[----:B0-----:R-:W-:Y:S05]  /*2e550*/  WARPSYNC.COLLECTIVE R15, `(.L_x_12401) ;  /* 0x000000000f087348 */ /* 0x001fea0003c00000 */
[----:B------:R-:W-:Y:S01]  /*2e560*/  VOTE.ANY R14, PT, P6 ;  /* 0x00000000000e7806 */ /* 0x000fe200030e0100 */
[----:B0-----:R-:W-:Y:S06]  /*2e570*/  ENDCOLLECTIVE ;  /* 0x000000000000791b */ /* 0x001fec0003800000 */
.L_x_12401:
[----:B------:R-:W-:Y:S05]  /*2e580*/  BSYNC B0 ;  /* 0x0000000000007941 */ /* 0x000fea0003800000 */
.L_x_12400:
        /* <DEDUP_REMOVED lines=10> */
.L_x_12402:
[----:B------:R-:W-:Y:S02]  /*2e630*/  IMAD.MOV.U32 R13, RZ, RZ, R6 ;  /* 0x000000ffff0d7224 */ /* 0x000fe400078e0006 */
[----:B------:R-:W-:-:S07]  /*2e640*/  IMAD.MOV.U32 R4, RZ, RZ, R14 ;  /* 0x000000ffff047224 */ /* 0x000fce00078e000e */
[----:B------:R-:W-:Y:S05]  /*2e650*/  WARPSYNC.COLLECTIVE R15, `(.L_x_12403) ;  /* 0x000000000f087348 */ /* 0x000fea0003c00000 */
[----:B------:R0:W1:Y:S02]  /*2e660*/  SHFL.IDX P6, R14, R13, R12, R11 ;  /* 0x0000000c0d0e7389 */ /* 0x00006400000c000b */
[----:B01----:R-:W-:Y:S01]  /*2e670*/  ENDCOLLECTIVE ;  /* 0x000000000000791b */ /* 0x003fe20003800000 */
.L_x_12403:
[----:B------:R-:W-:Y:S02]  /*2e680*/  IMAD.MOV.U32 R6, RZ, RZ, R14 ;  /* 0x000000ffff067224 */ /* 0x000fe400078e000e */
[----:B------:R-:W-:-:S05]  /*2e690*/  IMAD.IADD R5, R9, 0x1, R16 ;  /* 0x0000000109057824 */ /* 0x000fca00078e0210 */
[----:B------:R1:W-:Y:S01]  /*2e6a0*/  STL [R1+0x46c], R5 ;  /* 0x00046c0501007387 */ /* 0x0003e20000100800 */
[----:B------:R-:W-:Y:S05]  /*2e6b0*/  BRA `(.L_x_12404) ;  /* 0xffffffc800087947 */ /* 0x000fea000383ffff */
.L_x_12313:
        /* <DEDUP_REMOVED lines=8> */
.L_x_12406:
[----:B------:R-:W-:Y:S05]  /*2e740*/  BSYNC B0 ;  /* 0x0000000000007941 */ /* 0x000fea0003800000 */
.L_x_12405:
[----:B------:R-:W-:Y:S01]  /*2e750*/  IMAD.MOV.U32 R2, RZ, RZ, R14 ;  /* 0x000000ffff027224 */ /* 0x000fe200078e000e */
[----:B------:R-:W-:Y:S06]  /*2e760*/  BRA `(.L_x_12407) ;  /* 0xffffffc400f47947 */ /* 0x000fec000383ffff */
.L_x_12319:
[----:B0-----:R0:W1:Y:S02]  /*2e770*/  SYNCS.PHASECHK.TRANS64.TRYWAIT P0, [R0+URZ+0x32420], R3 ;  /* 0x03242003000075a7 */ /* 0x001064000800017f */
[----:B-1----:R-:W-:Y:S05]  /*2e780*/  @!P0 NANOSLEEP.SYNCS 0x989680 ;  /* 0x009896800000895d */ /* 0x002fea0003900000 */
[----:B------:R-:W1:Y:S02]  /*2e790*/  @!P0 SYNCS.PHASECHK.TRANS64 P0, [R0+URZ+0x32420], R3 ;  /* 0x03242003000085a7 */ /* 0x000e64000800007f */
[----:B-1----:R-:W-:Y:S05]  /*2e7a0*/  @!P0 BRA `(.L_x_12319) ;  /* 0xfffffffc00f08947 */ /* 0x002fea000383ffff */
[----:B------:R-:W-:Y:S05]  /*2e7b0*/  BRA `(.L_x_12408) ;  /* 0xffffffd000947947 */ /* 0x000fea000383ffff */
.L_x_12320:
        /* <DEDUP_REMOVED lines=11> */
.L_x_12410:
[----:B------:R-:W-:Y:S05]  /*2e870*/  BSYNC B0 ;  /* 0x0000000000007941 */ /* 0x000fea0003800000 */
.L_x_12409:
[----:B------:R-:W-:Y:S05]  /*2e880*/  BRA `(.L_x_12411) ;  /* 0xffffffd0007c7947 */ /* 0x000fea000383ffff */
.L_x_12323:
[----:B------:R-:W-:Y:S01]  /*2e890*/  BSSY B1, `(.L_x_12412) ;  /* 0x0000006000017945 */ /* 0x000fe20003800000 */
[----:B------:R-:W-:-:S07]  /*2e8a0*/  IMAD.MOV.U32 R15, RZ, RZ, -0x1 ;  /* 0xffffffffff0f7424 */ /* 0x000fce00078e00ff */
[----:B01----:R-:W-:Y:S05]  /*2e8b0*/  WARPSYNC.COLLECTIVE R15, `(.L_x_12413) ;  /* 0x000000000f0c7348 */ /* 0x003fea0003c00000 */
[----:B------:R-:W-:Y:S02]  /*2e8c0*/  ELECT P6, UR62, PT ;  /* 0x00000000003e782f */ /* 0x000fe400038c0000 */
[----:B------:R-:W-:Y:S01]  /*2e8d0*/  MOV R14, UR62 ;  /* 0x0000003e000e7c02 */ /* 0x000fe20008000f00 */
[----:B01----:R-:W-:Y:S10]  /*2e8e0*/  ENDCOLLECTIVE ;  /* 0x000000000000791b */ /* 0x003ff40003800000 */
.L_x_12413:
[----:B------:R-:W-:Y:S05]  /*2e8f0*/  BSYNC B1 ;  /* 0x0000000000017941 */ /* 0x000fea0003800000 */
.L_x_12412:
[----:B------:R-:W-:Y:S05]  /*2e900*/  BRA `(.L_x_12414) ;  /* 0xffffffd000747947 */ /* 0x000fea000383ffff */
.L_x_12325:
[----:B0-----:R0:W1:Y:S02]  /*2e910*/  SYNCS.PHASECHK.TRANS64.TRYWAIT P0, [R6+URZ], R5 ;  /* 0x00000005060075a7 */ /* 0x001064000800017f */
[----:B-1----:R-:W-:Y:S05]  /*2e920*/  @!P0 NANOSLEEP.SYNCS 0x989680 ;  /* 0x009896800000895d */ /* 0x002fea0003900000 */
[----:B------:R-:W1:Y:S02]  /*2e930*/  @!P0 SYNCS.PHASECHK.TRANS64 P0, [R6+URZ], R5 ;  /* 0x00000005060085a7 */ /* 0x000e64000800007f */
[----:B-1----:R-:W-:Y:S05]  /*2e940*/  @!P0 BRA `(.L_x_12325) ;  /* 0xfffffffc00f08947 */ /* 0x002fea000383ffff */
[----:B------:R-:W-:Y:S05]  /*2e950*/  BRA `(.L_x_12415) ;  /* 0xffffffd000ac7947 */ /* 0x000fea000383ffff */
.L_x_12326:
[----:B-1----:R1:W2:Y:S02]  /*2e960*/  SYNCS.PHASECHK.TRANS64.TRYWAIT P0, [R7+URZ], R2 ;  /* 0x00000002070075a7 */ /* 0x0022a4000800017f */
[----:B--2---:R-:W-:Y:S05]  /*2e970*/  @!P0 NANOSLEEP.SYNCS 0x989680 ;  /* 0x009896800000895d */ /* 0x004fea0003900000 */
[----:B------:R-:W2:Y:S02]  /*2e980*/  @!P0 SYNCS.PHASECHK.TRANS64 P0, [R7+URZ], R2 ;  /* 0x00000002070085a7 */ /* 0x000ea4000800007f */
[----:B--2---:R-:W-:Y:S05]  /*2e990*/  @!P0 BRA `(.L_x_12326) ;  /* 0xfffffffc00f08947 */ /* 0x004fea000383ffff */
[----:B------:R-:W-:Y:S05]  /*2e9a0*/  BRA `(.L_x_12416) ;  /* 0xffffffd000a07947 */ /* 0x000fea000383ffff */
.L_x_12328:
[----:B--2---:R2:W3:Y:S02]  /*2e9b0*/  SYNCS.PHASECHK.TRANS64.TRYWAIT P0, [R4+URZ], R5 ;  /* 0x00000005040075a7 */ /* 0x0044e4000800017f */
[----:B---3--:R-:W-:Y:S05]  /*2e9c0*/  @!P0 NANOSLEEP.SYNCS 0x989680 ;  /* 0x009896800000895d */ /* 0x008fea0003900000 */
[----:B------:R-:W3:Y:S02]  /*2e9d0*/  @!P0 SYNCS.PHASECHK.TRANS64 P0, [R4+URZ], R5 ;  /* 0x00000005040085a7 */ /* 0x000ee4000800007f */
[----:B---3--:R-:W-:Y:S05]  /*2e9e0*/  @!P0 BRA `(.L_x_12328) ;  /* 0xfffffffc00f08947 */ /* 0x008fea000383ffff */
[----:B------:R-:W-:Y:S05]  /*2e9f0*/  BRA `(.L_x_12417) ;  /* 0xffffffd000a47947 */ /* 0x000fea000383ffff */
        .type           $_ZN7cutlass13device_kernelIN5flash11enable_sm90INS1_16FlashAttnFwdSm90INS1_25CollectiveMainloopFwdSm90ILi2EN4cute5tupleIJNS5_1CILi1EEES8_S8_EEENS6_IJNS7_ILi128EEENS7_ILi96EEENS7_ILi64EEEEEELi256ENS_6half_tEfNS_4arch4Sm90ELb0ELb1ELb0ELb1ELb0ELb0ELb1ELb1ELb0ELb1ELb1ELb0EEENS1_21CollectiveEpilogueFwdINS6_IJSA_NS7_ILi256EEESB_EEES9_SE_SG_Li256ELb1ELb1ELb1ELb0EEENS1_36VarlenDynamicPersistentTileSchedulerILi128ELi96ELi256ELi128ELb1ELb1ELb1ELb1ELb0ELb1EEEEEEEEEvNT_6ParamsE$_ZZN5flash25CollectiveMainloopFwdSm90ILi2EN4cute5tupleIJNS1_1CILi1EEES4_S4_EEENS2_IJNS3_ILi128EEENS3_ILi96EEENS3_ILi64EEEEEELi256EN7cutlass6half_tEfNSA_4arch4Sm90ELb0ELb1ELb0ELb1ELb0ELb0ELb1ELb1ELb0ELb1ELb1ELb0EE3mmaINS_16FlashAttnFwdSm90ISE_NS_21CollectiveEpilogueFwdINS2_IJS6_NS3_ILi256EEES7_EEES5_SB_SD_Li256ELb1ELb1ELb1ELb0EEENS_36VarlenDynamicPersistentTileSchedulerILi128ELi96ELi256ELi128ELb1ELb1ELb1ELb1ELb0ELb1EEEE13SharedStorageENS1_6TensorINS1_11ArrayEngineIfLm128EEENS1_6LayoutINS2_IJNS2_IJNS3_ILi2EEEST_NS3_ILi32EEEEEES4_S4_EEENS2_IJNS2_IJS4_ST_NS3_ILi4EEEEEENS3_ILi0EEESZ_EEEEEEENS_7SoftmaxILi2ELi0EEEEEbRKNSE_6ParamsENSA_25PipelineTmaAsyncNoClusterILi2ENSA_16PipelineTmaAsyncILi2EEEEES1B_RNSA_13PipelineStateILj2EEERT0_RT1_iRiRKNS_16SeqlenInfoQKNewKILb1ELb0EEENS2_IJiiiiEEERT_ENKUliT_T0_T1_E_clIZSF_ISO_S12_S14_EbS17_S1B_S1B_S1E_S1G_S1I_iS1J_S1N_S1O_S1Q_EUlRS1R_iE1_NS3_ILb0EEENS3_ILb1EEEEEDaiS1R_S1S_S1T_,@function
        .size           $_ZN7cutlass13device_kernelIN5flash11enable_sm90INS1_16FlashAttnFwdSm90INS1_25CollectiveMainloopFwdSm90ILi2EN4cute5tupleIJNS5_1CILi1EEES8_S8_EEENS6_IJNS7_ILi128EEENS7_ILi96EEENS7_ILi64EEEEEELi256ENS_6half_tEfNS_4arch4Sm90ELb0ELb1ELb0ELb1ELb0ELb0ELb1ELb1ELb0ELb1ELb1ELb0EEENS1_21CollectiveEpilogueFwdINS6_IJSA_NS7_ILi256EEESB_EEES9_SE_SG_Li256ELb1ELb1ELb1ELb0EEENS1_36VarlenDynamicPersistentTileSchedulerILi128ELi96ELi256ELi128ELb1ELb1ELb1ELb1ELb0ELb1EEEEEEEEEvNT_6ParamsE$_ZZN5flash25CollectiveMainloopFwdSm90ILi2EN4cute5tupleIJNS1_1CILi1EEES4_S4_EEENS2_IJNS3_ILi128EEENS3_ILi96EEENS3_ILi64EEEEEELi256EN7cutlass6half_tEfNSA_4arch4Sm90ELb0ELb1ELb0ELb1ELb0ELb0ELb1ELb1ELb0ELb1ELb1ELb0EE3mmaINS_16FlashAttnFwdSm90ISE_NS_21CollectiveEpilogueFwdINS2_IJS6_NS3_ILi256EEES7_EEES5_SB_SD_Li256ELb1ELb1ELb1ELb0EEENS_36VarlenDynamicPersistentTileSchedulerILi128ELi96ELi256ELi128ELb1ELb1ELb1ELb1ELb0ELb1EEEE13SharedStorageENS1_6TensorINS1_11ArrayEngineIfLm128EEENS1_6LayoutINS2_IJNS2_IJNS3_ILi2EEEST_NS3_ILi32EEEEEES4_S4_EEENS2_IJNS2_IJS4_ST_NS3_ILi4EEEEEENS3_ILi0EEESZ_EEEEEEENS_7SoftmaxILi2ELi0EEEEEbRKNSE_6ParamsENSA_25PipelineTmaAsyncNoClusterILi2ENSA_16PipelineTmaAsyncILi2EEEEES1B_RNSA_13PipelineStateILj2EEERT0_RT1_iRiRKNS_16SeqlenInfoQKNewKILb1ELb0EEENS2_IJiiiiEEERT_ENKUliT_T0_T1_E_clIZSF_ISO_S12_S14_EbS17_S1B_S1B_S1E_S1G_S1I_iS1J_S1N_S1O_S1Q_EUlRS1R_iE1_NS3_ILb0EEENS3_ILb1EEEEEDaiS1R_S1S_S1T_,(.L_x_15025 - $_ZN7cutlass13device_kernelIN5flash11enable_sm90INS1_16FlashAttnFwdSm90INS1_25CollectiveMainloopFwdSm90ILi2EN4cute5tupleIJNS5_1CILi1EEES8_S8_EEENS6_IJNS7_ILi128EEENS7_ILi96EEENS7_ILi64EEEEEELi256ENS_6half_tEfNS_4arch4Sm90ELb0ELb1ELb0ELb1ELb0ELb0ELb1ELb1ELb0ELb1ELb1ELb0EEENS1_21CollectiveEpilogueFwdINS6_IJSA_NS7_ILi256EEESB_EEES9_SE_SG_Li256ELb1ELb1ELb1ELb0EEENS1_36VarlenDynamicPersistentTileSchedulerILi128ELi96ELi256ELi128ELb1ELb1ELb1ELb1ELb0ELb1EEEEEEEEEvNT_6ParamsE$_ZZN5flash25CollectiveMainloopFwdSm90ILi2EN4cute5tupleIJNS1_1CILi1EEES4_S4_EEENS2_IJNS3_ILi128EEENS3_ILi96EEENS3_ILi64EEEEEELi256EN7cutlass6half_tEfNSA_4arch4Sm90ELb0ELb1ELb0ELb1ELb0ELb0ELb1ELb1ELb0ELb1ELb1ELb0EE3mmaINS_16FlashAttnFwdSm90ISE_NS_21CollectiveEpilogueFwdINS2_IJS6_NS3_ILi256EEES7_EEES5_SB_SD_Li256ELb1ELb1ELb1ELb0EEENS_36VarlenDynamicPersistentTileSchedulerILi128ELi96ELi256ELi128ELb1ELb1ELb1ELb1ELb0ELb1EEEE13SharedStorageENS1_6TensorINS1_11ArrayEngineIfLm128EEENS1_6LayoutINS2_IJNS2_IJNS3_ILi2EEEST_NS3_ILi32EEEEEES4_S4_EEENS2_IJNS2_IJS4_ST_NS3_ILi4EEEEEENS3_ILi0EEESZ_EEEEEEENS_7SoftmaxILi2ELi0EEEEEbRKNSE_6ParamsENSA_25PipelineTmaAsyncNoClusterILi2ENSA_16PipelineTmaAsyncILi2EEEEES1B_RNSA_13PipelineStateILj2EEERT0_RT1_iRiRKNS_16SeqlenInfoQKNewKILb1ELb0EEENS2_IJiiiiEEERT_ENKUliT_T0_T1_E_clIZSF_ISO_S12_S14_EbS17_S1B_S1B_S1E_S1G_S1I_iS1J_S1N_S1O_S1Q_EUlRS1R_iE1_NS3_ILb0EEENS3_ILb1EEEEEDaiS1R_S1S_S1T_)
$_ZN7cutlass13device_kernelIN5flash11enable_sm90INS1_16FlashAttnFwdSm90INS1_25CollectiveMainloopFwdSm90ILi2EN4cute5tupleIJNS5_1CILi1EEES8_S8_EEENS6_IJNS7_ILi128EEENS7_ILi96EEENS7_ILi64EEEEEELi256ENS_6half_tEfNS_4arch4Sm90ELb0ELb1ELb0ELb1ELb0ELb0ELb1ELb1ELb0ELb1ELb1ELb0EEENS1_21CollectiveEpilogueFwdINS6_IJSA_NS7_ILi256EEESB_EEES9_SE_SG_Li256ELb1ELb1ELb1ELb0EEENS1_36VarlenDynamicPersistentTileSchedulerILi128ELi96ELi256ELi128ELb1ELb1ELb1ELb1ELb0ELb1EEEEEEEEEvNT_6ParamsE$_ZZN5flash25CollectiveMainloopFwdSm90ILi2EN4cute5tupleIJNS1_1CILi1EEES4_S4_EEENS2_IJNS3_ILi128EEENS3_ILi96EEENS3_ILi64EEEEEELi256EN7cutlass6half_tEfNSA_4arch4Sm90ELb0ELb1ELb0ELb1ELb0ELb0ELb1ELb1ELb0ELb1ELb1ELb0EE3mmaINS_16FlashAttnFwdSm90ISE_NS_21CollectiveEpilogueFwdINS2_IJS6_NS3_ILi256EEES7_EEES5_SB_SD_Li256ELb1ELb1ELb1ELb0EEENS_36VarlenDynamicPersistentTileSchedulerILi128ELi96ELi256ELi128ELb1ELb1ELb1ELb1ELb0ELb1EEEE13SharedStorageENS1_6TensorINS1_11ArrayEngineIfLm128EEENS1_6LayoutINS2_IJNS2_IJNS3_ILi2EEEST_NS3_ILi32EEEEEES4_S4_EEENS2_IJNS2_IJS4_ST_NS3_ILi4EEEEEENS3_ILi0EEESZ_EEEEEEENS_7SoftmaxILi2ELi0EEEEEbRKNSE_6ParamsENSA_25PipelineTmaAsyncNoClusterILi2ENSA_16PipelineTmaAsyncILi2EEEEES1B_RNSA_13PipelineStateILj2EEERT0_RT1_iRiRKNS_16SeqlenInfoQKNewKILb1ELb0EEENS2_IJiiiiEEERT_ENKUliT_T0_T1_E_clIZSF_ISO_S12_S14_EbS17_S1B_S1B_S1E_S1G_S1I_iS1J_S1N_S1O_S1Q_EUlRS1R_iE1_NS3_ILb0EEENS3_ILb1EEEEEDaiS1R_S1S_S1T_:
        /* <DEDUP_REMOVED lines=48> */
.L_x_12419:
[----:B------:R-:W-:Y:S05]  /*2ed00*/  BSYNC B3 ;  /* 0x0000000000037941 */ /* 0x000fea0003800000 */
.L_x_12418:
        /* <DEDUP_REMOVED lines=17> */
.L_x_12421:
[----:B------:R-:W-:Y:S05]  /*2ee20*/  BSYNC B3 ;  /* 0x0000000000037941 */ /* 0x000fea0003800000 */
.L_x_12420:
        /* <DEDUP_REMOVED lines=10> */
.L_x_12423:
[----:B------:R-:W-:Y:S05]  /*2eed0*/  BSYNC B3 ;  /* 0x0000000000037941 */ /* 0x000fea0003800000 */
.L_x_12422:
[----:B------:R-:W2:Y:S04]  /*2eee0*/  LDL.64 R12, [R0] ;  /* 0x00000000000c7983 */ /* 0x000ea80000100a00 */
[----:B------:R-:W3:Y:S01]  /*2eef0*/  LDL.64 R8, [R0+0x28] ;  /* 0x0000280000087983 */ /* 0x000ee20000100a00 */
[C---:B------:R-:W-:Y:S02]  /*2ef00*/  R2UR UR6, R4.reuse ;  /* 0x00000000040672ca */ /* 0x040fe400000e0000 */
[C---:B------:R-:W-:Y:S01]  /*2ef10*/  R2UR UR7, R5.reuse ;  /* 0x00000000050772ca */ /* 0x040fe200000e0000 */
[----:B------:R-:W4:Y:S01]  /*2ef20*/  LDL.64 R20, [R0+0x20] ;  /* 0x0000200000147983 */ /* 0x000f220000100a00 */
[C---:B------:R-:W-:Y:S02]  /*2ef30*/  R2UR UR4, R4.reuse ;  /* 0x00000000040472ca */ /* 0x040fe400000e0000 */
[----:B------:R-:W-:Y:S01]  /*2ef40*/  R2UR UR5, R5 ;  /* 0x00000000050572ca */ /* 0x000fe200000e0000 */
[----:B0----5:R-:W4:Y:S08]  /*2ef50*/  LDL.64 R14, [R0+0x8] ;  /* 0x00000800000e7983 */ /* 0x021f300000100a00 */
[----:B--2---:R-:W2:Y:S04]  /*2ef60*/  LD.E R25, desc[UR6][R12.64] ;  /* 0x000000060c197980 */ /* 0x004ea8000c101900 */
[----:B---3--:R-:W2:Y:S01]  /*2ef70*/  LD.E.64 R8, desc[UR4][R8.64] ;  /* 0x0000000408087980 */ /* 0x008ea2000c101b00 */
[----:B------:R-:W-:Y:S05]  /*2ef80*/  WARPSYNC.ALL ;  /* 0x0000000000007948 */ /* 0x000fea0003800000 */
[----:B------:R-:W-:-:S02]  /*2ef90*/  R2UR UR4, R4 ;  /* 0x00000000040472ca */ /* 0x000fc400000e0000 */
[C---:B------:R-:W-:Y:S02]  /*2efa0*/  R2UR UR5, R5.reuse ;  /* 0x00000000050572ca */ /* 0x040fe400000e0000 */
[----:B------:R-:W-:Y:S02]  /*2efb0*/  R2UR UR6, R4 ;  /* 0x00000000040672ca */ /* 0x000fe400000e0000 */
[----:B------:R-:W-:-:S09]  /*2efc0*/  R2UR UR7, R5 ;  /* 0x00000000050772ca */ /* 0x000fd200000e0000 */
[----:B----4-:R-:W-:Y:S04]  /*2efd0*/  ST.E desc[UR4][R14.64], RZ ;  /* 0x000000ff0e007985 */ /* 0x010fe8000c101904 */
[----:B------:R-:W3:Y:S01]  /*2efe0*/  LD.E.64 R12, desc[UR6][R20.64] ;  /* 0x00000006140c7980 */ /* 0x000ee2000c101b00 */
[----:B--2---:R-:W-:Y:S01]  /*2eff0*/  IMAD R8, R25, 0x300, R8 ;  /* 0x0000030019087824 */ /* 0x004fe200078e0208 */
[----:B------:R-:W-:Y:S01]  /*2f000*/  R2UR UR7, R9 ;  /* 0x00000000090772ca */ /* 0x000fe200000e0000 */
[----:B------:R-:W-:Y:S01]  /*2f010*/  WARPGROUP.ARRIVE ;  /* 0x00000000000079c5 */ /* 0x000fe20000000000 */
[----:B------:R-:W-:Y:S02]  /*2f020*/  R2UR UR8, R4 ;  /* 0x00000000040872ca */ /* 0x000fe400000e0000 */
[----:B------:R-:W-:-:S02]  /*2f030*/  R2UR UR6, R8 ;  /* 0x00000000080672ca */ /* 0x000fc400000e0000 */
[C---:B------:R-:W-:Y:S02]  /*2f040*/  R2UR UR9, R5.reuse ;  /* 0x00000000050972ca */ /* 0x040fe400000e0000 */
[----:B------:R-:W-:Y:S02]  /*2f050*/  R2UR UR10, R4 ;  /* 0x00000000040a72ca */ /* 0x000fe400000e0000 */
[----:B------:R-:W-:Y:S02]  /*2f060*/  R2UR UR11, R5 ;  /* 0x00000000050b72ca */ /* 0x000fe400000e0000 */
[----:B---3--:R-:W-:Y:S01]  /*2f070*/  R2UR UR4, R12 ;  /* 0x000000000c0472ca */ /* 0x008fe200000e0000 */
[----:B------:R-:W-:Y:S01]  /*2f080*/  IMAD.MOV.U32 R12, RZ, RZ, 0x1 ;  /* 0x00000001ff0c7424 */ /* 0x000fe200078e00ff */
[----:B------:R-:W-:-:S13]  /*2f090*/  R2UR UR5, R13 ;  /* 0x000000000d0572ca */ /* 0x000fda00000e0000 */
[----:B------:R-:W-:Y:S03]  /*2f0a0*/  HGMMA.64x96x16.F32 R24, gdesc[UR4], RZ, !UPT, gsb0 ;  /* 0x01600000041879f0 */ /* 0x000fe6000c0008ff */
[----:B------:R-:W-:Y:S02]  /*2f0b0*/  WARPGROUP.DEPBAR.LE gsb0, 0x0 ;  /* 0x00008000000079c5 */ /* 0x000fe40000010000 */
[----:B------:R-:W-:Y:S04]  /*2f0c0*/  ST.E desc[UR8][R14.64], R12 ;  /* 0x0000000c0e007985 */ /* 0x000fe8000c101908 */
[----:B------:R-:W2:Y:S01]  /*2f0d0*/  LD.E.64 R72, desc[UR10][R20.64] ;  /* 0x0000000a14487980 */ /* 0x000ea2000c101b00 */
[----:B------:R-:W-:Y:S01]  /*2f0e0*/  VIADD R74, R8, 0x2 ;  /* 0x00000002084a7836 */ /* 0x000fe20000000000 */
[----:B------:R-:W-:Y:S01]  /*2f0f0*/  WARPGROUP.ARRIVE ;  /* 0x00000000000079c5 */ /* 0x000fe20000000000 */
[----:B------:R-:W-:Y:S01]  /*2f100*/  IMAD.MOV.U32 R75, RZ, RZ, R9 ;  /* 0x000000ffff4b7224 */ /* 0x000fe200078e0009 */
[----:B------:R-:W-:-:S02]  /*2f110*/  R2UR UR8, R4 ;  /* 0x00000000040872ca */ /* 0x000fc400000e0000 */
[----:B------:R-:W-:Y:S02]  /*2f120*/  R2UR UR6, R74 ;  /* 0x000000004a0672ca */ /* 0x000fe400000e0000 */
        /* <DEDUP_REMOVED lines=28> */
[----:B------:R-:W-:Y:S01]  /*2f2f0*/  R2UR UR7, R9 ;  /* 0x00000000090772ca */ /* 0x000fe200000e0000 */
[----:B------:R-:W-:Y:S01]  /*2f300*/  WARPGROUP.ARRIVE ;  /* 0x00000000000079c5 */ /* 0x000fe20000000000 */
[----:B------:R-:W-:-:S02]  /*2f310*/  R2UR UR8, R4 ;  /* 0x00000000040872ca */ /* 0x000fc400000e0000 */
        /* <DEDUP_REMOVED lines=11> */
[----:B0-----:R-:W3:-:S12]  /*2f3d0*/  LDL.64 R14, [R0] ;  /* 0x00000000000e7983 */ /* 0x001ed80000100a00 */
        /* <DEDUP_REMOVED lines=12> */
.L_x_12426:
[----:B------:R-:W-:Y:S05]  /*2f4a0*/  BSYNC B3 ;  /* 0x0000000000037941 */ /* 0x000fea0003800000 */
.L_x_12425:
        /* <DEDUP_REMOVED lines=17> */
.L_x_12428:
[----:B------:R-:W-:Y:S05]  /*2f5c0*/  BSYNC B3 ;  /* 0x0000000000037941 */ /* 0x000fea0003800000 */
.L_x_12427:
        /* <DEDUP_REMOVED lines=10> */
.L_x_12430:
[----:B------:R-:W-:Y:S05]  /*2f670*/  BSYNC B3 ;  /* 0x0000000000037941 */ /* 0x000fea0003800000 */
.L_x_12429:
[----:B------:R-:W2:Y:S04]  /*2f680*/  LDL.64 R14, [R0] ;  /* 0x00000000000e7983 */ /* 0x000ea80000100a00 */
[----:B------:R-:W3:Y:S04]  /*2f690*/  LDL.64 R72, [R0+0x58] ;  /* 0x0000580000487983 */ /* 0x000ee80000100a00 */
[----:B------:R-:W4:Y:S04]  /*2f6a0*/  LDL.64 R8, [R0+0x48] ;  /* 0x0000480000087983 */ /* 0x000f280000100a00 */
[----:B0----5:R-:W4:Y:S01]  /*2f6b0*/  LDL.64 R20, [R0+0x50] ;  /* 0x0000500000147983 */ /* 0x021f220000100a00 */
[----:B------:R-:W-:-:S02]  /*2f6c0*/  R2UR UR6, R4 ;  /* 0x00000000040672ca */ /* 0x000fc400000e0000 */
[C---:B------:R-:W-:Y:S01]  /*2f6d0*/  R2UR UR7, R5.reuse ;  /* 0x00000000050772ca */ /* 0x040fe200000e0000 */
[----:B------:R-:W4:Y:S01]  /*2f6e0*/  LDL.LU R76, [R1+0x480] ;  /* 0x00048000014c7983 */ /* 0x000f220000300800 */
        /* <DEDUP_REMOVED lines=16> */
[----:B--2---:R-:W-:Y:S01]  /*2f7f0*/  IMAD R14, R13, 0xc00, R14 ;  /* 0x00000c000d0e7824 */ /* 0x004fe200078e020e */
[----:B------:R-:W-:-:S04]  /*2f800*/  R2UR UR7, R15 ;  /* 0x000000000f0772ca */ /* 0x000fc800000e0000 */
        /* <DEDUP_REMOVED lines=9> */
[----:B------:R-:W-:-:S02]  /*2f8a0*/  VIADD R74, R14, 0x2 ;  /* 0x000000020e4a7836 */ /* 0x000fc40000000000 */
[----:B------:R-:W-:-:S03]  /*2f8b0*/  IMAD.MOV.U32 R75, RZ, RZ, R15 ;  /* 0x000000ffff4b7224 */ /* 0x000fc600078e000f */
[----:B------:R-:W-:Y:S02]  /*2f8c0*/  R2UR UR6, R74 ;  /* 0x000000004a0672ca */ /* 0x000fe400000e0000 */
        /* <DEDUP_REMOVED lines=236> */
[----:B0-----:R-:W3:Y:S01]  /*30790*/  @!P2 LDL.64 R8, [R0] ;  /* 0x000000000008a983 */ /* 0x001ee20000100a00 */
[----:B------:R-:W-:-:S02]  /*307a0*/  @!P2 R2UR UR4, R4 ;  /* 0x000000000404a2ca */ /* 0x000fc400000e0000 */
[C---:B------:R-:W-:Y:S02]  /*307b0*/  @!P2 R2UR UR5, R5.reuse ;  /* 0x000000000505a2ca */ /* 0x040fe400000e0000 */
[----:B------:R-:W-:Y:S02]  /*307c0*/  SHF.R.U32.HI R20, RZ, 0x7, R13 ;  /* 0x00000007ff147819 */ /* 0x000fe4000001160d */
[----:B------:R-:W-:Y:S02]  /*307d0*/  @!P2 R2UR UR6, R4 ;  /* 0x000000000406a2ca */ /* 0x000fe400000e0000 */
[----:B------:R-:W-:Y:S02]  /*307e0*/  @!P2 R2UR UR7, R5 ;  /* 0x000000000507a2ca */ /* 0x000fe400000e0000 */
[----:B------:R-:W-:-:S05]  /*307f0*/  IADD3 R20, -R20, 0xb, RZ ;  /* 0x0000000b14147810 */ /* 0x000fca0007ffe1ff */
[----:B------:R0:W-:Y:S06]  /*30800*/  BAR.ARV R20, 0x100 ;  /* 0x000400140000751d */ /* 0x0001ec0000002000 */
[----:B--2---:R-:W2:Y:S04]  /*30810*/  @!P2 LD.E.64 R14, desc[UR4][R14.64+0x30] ;  /* 0x000030040e0ea980 */ /* 0x004ea8000c101b00 */
[----:B---3--:R-:W3:Y:S01]  /*30820*/  @!P2 LD.E R21, desc[UR6][R8.64] ;  /* 0x000000060815a980 */ /* 0x008ee2000c101900 */
[----:B------:R-:W-:-:S02]  /*30830*/  R2UR UR4, R4 ;  /* 0x00000000040472ca */ /* 0x000fc400000e0000 */
[----:B------:R-:W-:Y:S02]  /*30840*/  R2UR UR5, R5 ;  /* 0x00000000050572ca */ /* 0x000fe400000e0000 */
[----:B--2---:R-:W-:-:S05]  /*30850*/  @!P2 MOV R72, R14 ;  /* 0x0000000e0048a202 */ /* 0x004fca0000000f00 */
[----:B---3--:R-:W-:-:S05]  /*30860*/  @!P2 IMAD R21, R21, 0x8, R72 ;  /* 0x000000081515a824 */ /* 0x008fca00078e0248 */
[----:B------:R-:W-:-:S04]  /*30870*/  @!P2 PRMT R21, RZ, 0x654, R21 ;  /* 0x00000654ff15a816 */ /* 0x000fc80000000015 */
[----:B------:R1:W-:Y:S01]  /*30880*/  @!P2 SYNCS.ARRIVE.TRANS64.RED.A1T0 RZ, [R21+URZ], RZ ;  /* 0x000000ff15ffa9a7 */ /* 0x0003e2000810043f */
[----:B------:R-:W2:Y:S01]  /*30890*/  LD.E R72, desc[UR4][R6.64+0x24] ;  /* 0x0000240406487980 */ /* 0x000ea2000c101900 */
[----:B------:R-:W-:Y:S02]  /*308a0*/  R2UR UR4, R4 ;  /* 0x00000000040472ca */ /* 0x000fe400000e0000 */
[----:B------:R-:W-:-:S13]  /*308b0*/  R2UR UR5, R5 ;  /* 0x00000000050572ca */ /* 0x000fda00000e0000 */
[----:B-1----:R-:W3:Y:S01]  /*308c0*/  LD.E R21, desc[UR4][R6.64] ;  /* 0x0000000406157980 */ /* 0x002ee2000c101900 */
[----:B------:R-:W-:Y:S02]  /*308d0*/  R2UR UR4, R4 ;  /* 0x00000000040472ca */ /* 0x000fe400000e0000 */
[----:B------:R-:W-:Y:S02]  /*308e0*/  R2UR UR5, R5 ;  /* 0x00000000050572ca */ /* 0x000fe400000e0000 */
[----:B------:R-:W-:-:S04]  /*308f0*/  LOP3.LUT R76, R76, 0xfff7ffff, RZ, 0xc0, !PT ;  /* 0xfff7ffff4c4c7812 */ /* 0x000fc800078ec0ff */
[----:B------:R-:W-:-:S05]  /*30900*/  @P2 LOP3.LUT R76, R76, 0x80000, RZ, 0xfc, !PT ;  /* 0x000800004c4c2812 */ /* 0x000fca00078efcff */
[----:B------:R1:W-:Y:S04]  /*30910*/  STL [R1+0x480], R76 ;  /* 0x0004804c01007387 */ /* 0x0003e80000100800 */
[----:B-1----:R-:W4:Y:S01]  /*30920*/  LD.E R76, desc[UR4][R2.64] ;  /* 0x00000004024c7980 */ /* 0x002f22000c101900 */
        /* <DEDUP_REMOVED lines=12> */
[----:B--2---:R-:W-:-:S13]  /*309f0*/  ISETP.NE.AND P1, PT, R72, 0x1, PT ;  /* 0x000000014800780c */ /* 0x004fda0003f25270 */
[C---:B------:R-:W-:Y:S02]  /*30a00*/  @P1 R2UR UR4, R4.reuse ;  /* 0x00000000040412ca */ /* 0x040fe400000e0000 */
[C---:B------:R-:W-:Y:S02]  /*30a10*/  @P1 R2UR UR5, R5.reuse ;  /* 0x00000000050512ca */ /* 0x040fe400000e0000 */
[----:B------:R-:W-:Y:S02]  /*30a20*/  @P1 R2UR UR6, R4 ;  /* 0x00000000040612ca */ /* 0x000fe400000e0000 */
        /* <DEDUP_REMOVED lines=11> */
[----:B0-----:R-:W-:-:S05]  /*30ae0*/  LOP3.LUT R20, R9, 0xffffff80, RZ, 0xc0, !PT ;  /* 0xffffff8009147812 */ /* 0x001fca00078ec0ff */
[----:B------:R-:W-:-:S05]  /*30af0*/  IMAD.IADD R20, R21, 0x1, -R20 ;  /* 0x0000000115147824 */ /* 0x000fca00078e0a14 */
[----:B------:R-:W-:Y:S02]  /*30b00*/  SHF.R.S32.HI R15, RZ, 0x1f, R20 ;  /* 0x0000001fff0f7819 */ /* 0x000fe40000011414 */
[----:B------:R-:W-:Y:S02]  /*30b10*/  LEA.HI R75, R14, R21, RZ, 0x2 ;  /* 0x000000150e4b7211 */ /* 0x000fe400078f10ff */
[CC--:B------:R-:W-:Y:S02]  /*30b20*/  LEA.HI R72, R15.reuse, R20.reuse, RZ, 0x2 ;  /* 0x000000140f487211 */ /* 0x0c0fe400078f10ff */
[----:B------:R-:W-:Y:S02]  /*30b30*/  LEA.HI R15, R15, R20, RZ, 0x5 ;  /* 0x000000140f0f7211 */ /* 0x000fe400078f28ff */
[--C-:B------:R-:W-:Y:S02]  /*30b40*/  SHF.R.S32.HI R73, RZ, 0x2, R72.reuse ;  /* 0x00000002ff497819 */ /* 0x100fe40000011448 */
[----:B------:R-:W-:-:S02]  /*30b50*/  SHF.R.S32.HI R74, RZ, 0x1f, R72 ;  /* 0x0000001fff4a7819 */ /* 0x000fc40000011448 */
[----:B------:R-:W-:Y:S02]  /*30b60*/  LOP3.LUT R78, R75, 0xfffffffc, RZ, 0xc0, !PT ;  /* 0xfffffffc4b4e7812 */ /* 0x000fe400078ec0ff */
[----:B------:R-:W-:Y:S02]  /*30b70*/  SHF.R.S32.HI R14, RZ, 0x7, R9 ;  /* 0x00000007ff0e7819 */ /* 0x000fe40000011409 */
[----:B------:R-:W-:Y:S01]  /*30b80*/  LEA.HI R74, R74, R73, RZ, 0x3 ;  /* 0x000000494a4a7211 */ /* 0x000fe200078f18ff */
[----:B------:R-:W-:Y:S01]  /*30b90*/  IMAD.IADD R78, R21, 0x1, -R78 ;  /* 0x00000001154e7824 */ /* 0x000fe200078e0a4e */
[----:B------:R-:W-:Y:S02]  /*30ba0*/  SHF.R.S32.HI R15, RZ, 0x5, R15 ;  /* 0x00000005ff0f7819 */ /* 0x000fe4000001140f */
[----:B------:R-:W-:Y:S02]  /*30bb0*/  LEA.HI R9, R9, R14, RZ, 0x1 ;  /* 0x0000000e09097211 */ /* 0x000fe400078f08ff */
[----:B------:R-:W-:Y:S01]  /*30bc0*/  LOP3.LUT R74, R74, 0xfffffff8, RZ, 0xc0, !PT ;  /* 0xfffffff84a4a7812 */ /* 0x000fe200078ec0ff */
[----:B----4-:R-:W-:Y:S01]  /*30bd0*/  IMAD R21, R76, 0x8, R15 ;  /* 0x000000084c157824 */ /* 0x010fe200078e020f */
[----:B------:R-:W-:-:S02]  /*30be0*/  LOP3.LUT R9, R9, 0x3fffffe, RZ, 0xc0, !PT ;  /* 0x03fffffe09097812 */ /* 0x000fc400078ec0ff */
[----:B------:R-:W-:Y:S01]  /*30bf0*/  LEA.HI R15, R78, R78, RZ, 0x1 ;  /* 0x0000004e4e0f7211 */ /* 0x000fe200078f08ff */
[----:B------:R-:W-:Y:S02]  /*30c00*/  IMAD.IADD R74, R73, 0x1, -R74 ;  /* 0x00000001494a7824 */ /* 0x000fe400078e0a4a */
[----:B------:R-:W-:Y:S01]  /*30c10*/  IMAD.IADD R9, R14, 0x1, -R9 ;  /* 0x000000010e097824 */ /* 0x000fe200078e0a09 */
[----:B------:R-:W-:Y:S01]  /*30c20*/  LOP3.LUT R15, R15, 0x1ffffffe, RZ, 0xc0, !PT ;  /* 0x1ffffffe0f0f7812 */ /* 0x000fe200078ec0ff */
[----:B------:R-:W-:-:S04]  /*30c30*/  IMAD.U32 R74, R21, 0x10, R74 ;  /* 0x00000010154a7824 */ /* 0x000fc800078e004a */
[----:B------:R-:W-:Y:S02]  /*30c40*/  IMAD.IADD R15, R78, 0x1, -R15 ;  /* 0x000000014e0f7824 */ /* 0x000fe400078e0a0f */
[----:B------:R-:W-:-:S04]  /*30c50*/  IMAD R74, R9, 0x40, R74 ;  /* 0x00000040094a7824 */ /* 0x000fc800078e024a */
[----:B------:R-:W-:Y:S01]  /*30c60*/  IMAD R74, R15, 0x8, R74 ;  /* 0x000000080f4a7824 */ /* 0x000fe200078e024a */
[----:B------:R-:W-:Y:S01]  /*30c70*/  LOP3.LUT R9, R72, 0x7ffffffc, RZ, 0xc0, !PT ;  /* 0x7ffffffc48097812 */ /* 0x000fe200078ec0ff */
[----:B------:R-:W-:Y:S01]  /*30c80*/  IMAD.MOV.U32 R15, RZ, RZ, -0x60 ;  /* 0xffffffa0ff0f7424 */ /* 0x000fe200078e00ff */
[----:B------:R-:W-:-:S03]  /*30c90*/  ISETP.GE.AND P2, PT, R2, 0x1, PT ;  /* 0x000000010200780c */ /* 0x000fc60003f46270 */
[----:B------:R-:W-:Y:S02]  /*30ca0*/  IMAD.IADD R9, R20, 0x1, -R9 ;  /* 0x0000000114097824 */ /* 0x000fe400078e0a09 */
[----:B------:R-:W-:-:S04]  /*30cb0*/  IMAD R14, R10, R15, 0x1 ;  /* 0x000000010a0e7424 */ /* 0x000fc800078e020f */
[----:B------:R-:W-:Y:S01]  /*30cc0*/  IMAD R9, R9, -0x2, R14 ;  /* 0xfffffffe09097824 */ /* 0x000fe200078e020e */
[----:B------:R-:W-:Y:S01]  /*30cd0*/  LOP3.LUT R81, RZ, R81, RZ, 0x33, !PT ;  /* 0x00000051ff517212 */ /* 0x000fe200078e33ff */
[----:B------:R-:W-:Y:S01]  /*30ce0*/  BSSY B3, `(.L_x_12432) ;  /* 0x000002d000037945 */ /* 0x000fe20003800000 */
[----:B------:R-:W-:Y:S02]  /*30cf0*/  IMAD R83, R10, -0x60, R83 ;  /* 0xffffffa00a537824 */ /* 0x000fe400078e0253 */
[----:B------:R-:W-:Y:S02]  /*30d00*/  VIADD R21, R9, 0xffffffff ;  /* 0xffffffff09157836 */ /* 0x000fe40000000000 */
[----:B--2---:R-:W-:-:S05]  /*30d10*/  @P1 IMAD.HI.U32 R77, R74, R77, RZ ;  /* 0x0000004d4a4d1227 */ /* 0x004fca00078e00ff */
[----:B------:R-:W-:-:S05]  /*30d20*/  @P1 SHF.R.U32.HI R74, RZ, R80, R77 ;  /* 0x00000050ff4a1219 */ /* 0x000fca000001164d */
[----:B------:R-:W0:Y:S01]  /*30d30*/  SHFL.IDX PT, R76, R74, RZ, 0x1c1f ;  /* 0x001c1fff4a4c7589 */ /* 0x000e2200000e0000 */
[----:B------:R-:W-:-:S05]  /*30d40*/  IADD3 R14, -R8, R9, R3 ;  /* 0x00000009080e7210 */ /* 0x000fca0007ffe103 */
        /* <DEDUP_REMOVED lines=21> */
.L_x_12437:
[----:B------:R-:W-:Y:S05]  /*30ea0*/  BSYNC B5 ;  /* 0x0000000000057941 */ /* 0x000fea0003800000 */
.L_x_12436:
[----:B------:R-:W-:Y:S01]  /*30eb0*/  LOP3.LUT R15, RZ, R15, RZ, 0x33, !PT ;  /* 0x0000000fff0f7212 */ /* 0x000fe200078e33ff */
[----:B------:R-:W-:Y:S06]  /*30ec0*/  BRA `(.L_x_12438) ;  /* 0x0000000000287947 */ /* 0x000fec0003800000 */
.L_x_12435:
        /* <DEDUP_REMOVED lines=10> */
.L_x_12438:
[----:B------:R-:W-:Y:S05]  /*30f70*/  BSYNC B4 ;  /* 0x0000000000047941 */ /* 0x000fea0003800000 */
.L_x_12434:
[----:B------:R-:W-:-:S05]  /*30f80*/  IMAD R15, R2, R15, R21 ;  /* 0x0000000f020f7224 */ /* 0x000fca00078e0215 */
[----:B------:R-:W-:Y:S02]  /*30f90*/  VIMNMX R14, R14, R15, !PT ;  /* 0x0000000f0e0e7248 */ /* 0x000fe40007fe0100 */
[----:B------:R-:W-:-:S07]  /*30fa0*/  VIADDMNMX R9, R15, R2, R9, PT ;  /* 0x000000020f097246 */ /* 0x000fce0003800109 */
.L_x_12433:
[----:B------:R-:W-:Y:S05]  /*30fb0*/  BSYNC B3 ;  /* 0x0000000000037941 */ /* 0x000fea0003800000 */
.L_x_12432:
        /* <DEDUP_REMOVED lines=137> */
.L_x_12444:
[----:B------:R-:W-:Y:S05]  /*31850*/  BSYNC B5 ;  /* 0x0000000000057941 */ /* 0x000fea0003800000 */
.L_x_12443:
[----:B------:R-:W-:Y:S01]  /*31860*/  LOP3.LUT R3, RZ, R3, RZ, 0x33, !PT ;  /* 0x00000003ff037212 */ /* 0x000fe200078e33ff */
[----:B------:R-:W-:Y:S06]  /*31870*/  BRA `(.L_x_12445) ;  /* 0x0000000000287947 */ /* 0x000fec0003800000 */
.L_x_12442:
        /* <DEDUP_REMOVED lines=10> */
.L_x_12445:
[----:B------:R-:W-:Y:S05]  /*31920*/  BSYNC B4 ;  /* 0x0000000000047941 */ /* 0x000fea0003800000 */
.L_x_12441:
[----:B------:R-:W-:-:S05]  /*31930*/  IMAD R3, R2, R3, R21 ;  /* 0x0000000302037224 */ /* 0x000fca00078e0215 */
[----:B------:R-:W-:Y:S02]  /*31940*/  VIADDMNMX R9, R3, R2, R9, PT ;  /* 0x0000000203097246 */ /* 0x000fe40003800109 */
[----:B------:R-:W-:-:S07]  /*31950*/  VIMNMX R14, R14, R3, !PT ;  /* 0x000000030e0e7248 */ /* 0x000fce0007fe0100 */
.L_x_12440:
[----:B------:R-:W-:Y:S05]  /*31960*/  BSYNC B3 ;  /* 0x0000000000037941 */ /* 0x000fea0003800000 */
.L_x_12439:
        /* <DEDUP_REMOVED lines=169> */
[----:B------:R-:W-:Y:S02]  /*32400*/  FMUL.FTZ R20, R14, R7 ;  /* 0x000000070e147220 */ /* 0x000fe40000410000 */
[----:B------:R-:W0:Y:S08]  /*32410*/  MUFU.EX2 R14, R21 ;  /* 0x00000015000e7308 */ /* 0x000e300000000800 */
[----:B------:R-:W4:Y:S01]  /*32420*/  MUFU.EX2 R20, R20 ;  /* 0x0000001400147308 */ /* 0x000f220000000800 */
[----:B------:R-:W-:Y:S01]  /*32430*/  ST.E desc[UR4][R2.64+0x4], R9 ;  /* 0x0000040902007985 */ /* 0x000fe2000c101904 */
[----:B0-----:R-:W-:Y:S01]  /*32440*/  FMUL.FTZ R75, R14, R75 ;  /* 0x0000004b0e4b7220 */ /* 0x001fe20000410000 */
[----:B----4-:R-:W-:-:S04]  /*32450*/  FMUL.FTZ R73, R20, R79 ;  /* 0x0000004f14497220 */ /* 0x010fc80000410000 */
[----:B------:R0:W-:Y:S04]  /*32460*/  ST.E desc[UR6][R2.64+0x10], R75 ;  /* 0x0000104b02007985 */ /* 0x0001e8000c101906 */
[----:B------:R1:W-:Y:S04]  /*32470*/  ST.E desc[UR8][R2.64+0x14], R73 ;  /* 0x0000144902007985 */ /* 0x0003e8000c101908 */
[----:B------:R-:W2:Y:S04]  /*32480*/  LDL.64 R6, [R0+0x70] ;  /* 0x0000700000067983 */ /* 0x000ea80000100a00 */
[----:B--2---:R-:W1:Y:S04]  /*32490*/  LD.E R24, desc[UR6][R6.64+0x20] ;  /* 0x0000200606187980 */ /* 0x004e68000c101900 */
[----:B------:R-:W1:Y:S04]  /*324a0*/  LD.E R8, desc[UR4][R6.64] ;  /* 0x0000000406087980 */ /* 0x000e68000c101900 */
[----:B------:R-:W2:Y:S04]  /*324b0*/  LD.E R21, desc[UR8][R6.64+0x4] ;  /* 0x0000040806157980 */ /* 0x000ea8000c101900 */
[----:B0-----:R-:W3:Y:S04]  /*324c0*/  LD.E R75, desc[UR4][R6.64+0x10] ;  /* 0x00001004064b7980 */ /* 0x001ee8000c101900 */
[----:B------:R-:W4:Y:S01]  /*324d0*/  LD.E R72, desc[UR6][R6.64+0x14] ;  /* 0x0000140606487980 */ /* 0x000f22000c101900 */
[C---:B-1----:R-:W-:Y:S01]  /*324e0*/  FMUL.FTZ R2, R8.reuse, R24 ;  /* 0x0000001808027220 */ /* 0x042fe20000410000 */
[----:B------:R-:W-:-:S02]  /*324f0*/  FSETP.NEU.FTZ.AND P1, PT, R8, -INF , PT ;  /* 0xff8000000800780b */ /* 0x000fc40003f3d000 */
[----:B--2---:R-:W-:Y:S01]  /*32500*/  FSETP.NEU.FTZ.AND P2, PT, R21, -INF , PT ;  /* 0xff8000001500780b */ /* 0x004fe20003f5d000 */
[----:B------:R-:W-:Y:S01]  /*32510*/  FMUL.FTZ R21, R24, R21 ;  /* 0x0000001518157220 */ /* 0x000fe20000410000 */
[----:B------:R-:W-:-:S04]  /*32520*/  FSEL R3, R2, RZ, P1 ;  /* 0x000000ff02037208 */ /* 0x000fc80000800000 */
[----:B------:R-:W-:Y:S01]  /*32530*/  FSEL R73, R21, RZ, P2 ;  /* 0x000000ff15497208 */ /* 0x000fe20001000000 */
[-CC-:B------:R-:W-:Y:S01]  /*32540*/  FFMA.FTZ R172, R15, R24.reuse, -R3.reuse ;  /* 0x000000180fac7223 */ /* 0x180fe20000010803 */
[----:B------:R-:W-:-:S03]  /*32550*/  FFMA.FTZ R25, R25, R24, -R3 ;  /* 0x0000001819197223 */ /* 0x000fc60000010803 */
[-C--:B------:R-:W-:Y:S02]  /*32560*/  FFMA.FTZ R173, R26, R24.reuse, -R73 ;  /* 0x000000181aad7223 */ /* 0x080fe40000010849 */
[----:B------:R-:W3:Y:S01]  /*32570*/  MUFU.EX2 R172, R172 ;  /* 0x000000ac00ac7308 */ /* 0x000ee20000000800 */
[-CC-:B------:R-:W-:Y:S01]  /*32580*/  FFMA.FTZ R174, R28, R24.reuse, -R3.reuse ;  /* 0x000000181cae7223 */ /* 0x180fe20000010803 */
[-CC-:B------:R-:W-:Y:S01]  /*32590*/  FFMA.FTZ R21, R29, R24.reuse, -R3.reuse ;  /* 0x000000181d157223 */ /* 0x180fe20000010803 */
[-C--:B------:R-:W-:Y:S01]  /*325a0*/  FFMA.FTZ R8, R33, R24.reuse, -R3 ;  /* 0x0000001821087223 */ /* 0x080fe20000010803 */
[-C--:B------:R-:W-:Y:S01]  /*325b0*/  FFMA.FTZ R15, R27, R24.reuse, -R73 ;  /* 0x000000181b0f7223 */ /* 0x080fe20000010849 */
        /* <DEDUP_REMOVED lines=43> */
[----:B------:R-:W1:Y:S08]  /*32870*/  MUFU.EX2 R174, R174 ;  /* 0x000000ae00ae7308 */ /* 0x000e700000000800 */
[----:B------:R-:W2:Y:S08]  /*32880*/  MUFU.EX2 R24, R15 ;  /* 0x0000000f00187308 */ /* 0x000eb00000000800 */
[----:B------:R-:W5:Y:S08]  /*32890*/  MUFU.EX2 R175, R175 ;  /* 0x000000af00af7308 */ /* 0x000f700000000800 */
[----:B------:R-:W5:Y:S08]  /*328a0*/  MUFU.EX2 R21, R21 ;  /* 0x0000001500157308 */ /* 0x000f700000000800 */
[----:B------:R-:W5:Y:S08]  /*328b0*/  MUFU.EX2 R26, R26 ;  /* 0x0000001a001a7308 */ /* 0x000f700000000800 */
[----:B------:R-:W5:Y:S08]  /*328c0*/  MUFU.EX2 R152, R152 ;  /* 0x0000009800987308 */ /* 0x000f700000000800 */
[----:B------:R3:W-:Y:S02]  /*328d0*/  MUFU.EX2 R27, R8 ;  /* 0x00000008001b7308 */ /* 0x0007e40000000800 */
[----:B---3--:R-:W-:-:S06]  /*328e0*/  FADD.FTZ R8, R172, R75 ;  /* 0x0000004bac087221 */ /* 0x008fcc0000010000 */
[----:B------:R4:W-:Y:S01]  /*328f0*/  MUFU.EX2 R31, R9 ;  /* 0x00000009001f7308 */ /* 0x0009e20000000800 */
[----:B0-----:R-:W-:-:S07]  /*32900*/  FADD.FTZ R47, R25, R8 ;  /* 0x00000008192f7221 */ /* 0x001fce0000010000 */
[----:B------:R-:W0:Y:S01]  /*32910*/  MUFU.EX2 R153, R153 ;  /* 0x0000009900997308 */ /* 0x000e220000000800 */
[----:B----4-:R-:W-:Y:S01]  /*32920*/  FADD.FTZ R9, R173, R72 ;  /* 0x00000048ad097221 */ /* 0x010fe20000010000 */
[----:B-1----:R-:W-:-:S03]  /*32930*/  FADD.FTZ R44, R174, R47 ;  /* 0x0000002fae2c7221 */ /* 0x002fc60000010000 */
[----:B--2---:R-:W-:-:S03]  /*32940*/  FADD.FTZ R8, R24, R9 ;  /* 0x0000000918087221 */ /* 0x004fc60000010000 */
[----:B------:R-:W1:Y:S01]  /*32950*/  MUFU.EX2 R28, R28 ;  /* 0x0000001c001c7308 */ /* 0x000e620000000800 */
[----:B-----5:R-:W-:Y:S01]  /*32960*/  FADD.FTZ R9, R175, R8 ;  /* 0x00000008af097221 */ /* 0x020fe20000010000 */
[----:B------:R-:W-:-:S06]  /*32970*/  FADD.FTZ R15, R21, R44 ;  /* 0x0000002c150f7221 */ /* 0x000fcc0000010000 */
[----:B------:R-:W2:Y:S01]  /*32980*/  MUFU.EX2 R154, R154 ;  /* 0x0000009a009a7308 */ /* 0x000ea20000000800 */
[----:B------:R-:W-:Y:S01]  /*32990*/  FADD.FTZ R8, R26, R9 ;  /* 0x000000091a087221 */ /* 0x000fe20000010000 */
[----:B------:R-:W-:-:S06]  /*329a0*/  FADD.FTZ R44, R152, R15 ;  /* 0x0000000f982c7221 */ /* 0x000fcc0000010000 */
[----:B------:R-:W3:Y:S08]  /*329b0*/  MUFU.EX2 R155, R155 ;  /* 0x0000009b009b7308 */ /* 0x000ef00000000800 */
[----:B------:R-:W4:Y:S01]  /*329c0*/  MUFU.EX2 R29, R29 ;  /* 0x0000001d001d7308 */ /* 0x000f220000000800 */
[----:B0-----:R-:W-:Y:S01]  /*329d0*/  FADD.FTZ R9, R153, R8 ;  /* 0x0000000899097221 */ /* 0x001fe20000010000 */
[----:B------:R-:W-:-:S06]  /*329e0*/  FADD.FTZ R15, R27, R44 ;  /* 0x0000002c1b0f7221 */ /* 0x000fcc0000010000 */
[----:B------:R-:W0:Y:S08]  /*329f0*/  MUFU.EX2 R30, R30 ;  /* 0x0000001e001e7308 */ /* 0x000e300000000800 */
[----:B------:R-:W5:Y:S01]  /*32a00*/  MUFU.EX2 R156, R156 ;  /* 0x0000009c009c7308 */ /* 0x000f620000000800 */
[----:B-1----:R-:W-:Y:S01]  /*32a10*/  FADD.FTZ R8, R28, R9 ;  /* 0x000000091c087221 */ /* 0x002fe20000010000 */
[----:B--2---:R-:W-:-:S06]  /*32a20*/  FADD.FTZ R44, R154, R15 ;  /* 0x0000000f9a2c7221 */ /* 0x004fcc0000010000 */
[----:B------:R-:W1:Y:S01]  /*32a30*/  MUFU.EX2 R157, R157 ;  /* 0x0000009d009d7308 */ /* 0x000e620000000800 */
[----:B---3--:R-:W-:Y:S01]  /*32a40*/  FADD.FTZ R9, R155, R8 ;  /* 0x000000089b097221 */ /* 0x008fe20000010000 */
[----:B----4-:R-:W-:-:S06]  /*32a50*/  FADD.FTZ R15, R29, R44 ;  /* 0x0000002c1d0f7221 */ /* 0x010fcc0000010000 */
[----:B------:R-:W2:Y:S08]  /*32a60*/  MUFU.EX2 R32, R32 ;  /* 0x0000002000207308 */ /* 0x000eb00000000800 */
[----:B------:R-:W3:Y:S01]  /*32a70*/  MUFU.EX2 R158, R158 ;  /* 0x0000009e009e7308 */ /* 0x000ee20000000800 */
[----:B0-----:R-:W-:Y:S01]  /*32a80*/  FADD.FTZ R8, R30, R9 ;  /* 0x000000091e087221 */ /* 0x001fe20000010000 */
[----:B-----5:R-:W-:-:S06]  /*32a90*/  FADD.FTZ R44, R156, R15 ;  /* 0x0000000f9c2c7221 */ /* 0x020fcc0000010000 */
[----:B------:R-:W0:Y:S08]  /*32aa0*/  MUFU.EX2 R159, R159 ;  /* 0x0000009f009f7308 */ /* 0x000e300000000800 */
[----:B------:R-:W4:Y:S01]  /*32ab0*/  MUFU.EX2 R33, R33 ;  /* 0x0000002100217308 */ /* 0x000f220000000800 */
[----:B-1----:R-:W-:Y:S01]  /*32ac0*/  FADD.FTZ R9, R157, R8 ;  /* 0x000000089d097221 */ /* 0x002fe20000010000 */
[----:B------:R-:W-:-:S06]  /*32ad0*/  FADD.FTZ R15, R31, R44 ;  /* 0x0000002c1f0f7221 */ /* 0x000fcc0000010000 */
[----:B------:R-:W1:Y:S08]  /*32ae0*/  MUFU.EX2 R34, R34 ;  /* 0x0000002200227308 */ /* 0x000e700000000800 */
[----:B------:R-:W5:Y:S01]  /*32af0*/  MUFU.EX2 R160, R160 ;  /* 0x000000a000a07308 */ /* 0x000f620000000800 */
[----:B--2---:R-:W-:Y:S01]  /*32b00*/  FADD.FTZ R8, R32, R9 ;  /* 0x0000000920087221 */ /* 0x004fe20000010000 */
[----:B---3--:R-:W-:-:S06]  /*32b10*/  FADD.FTZ R44, R158, R15 ;  /* 0x0000000f9e2c7221 */ /* 0x008fcc0000010000 */
[----:B------:R-:W2:Y:S08]  /*32b20*/  MUFU.EX2 R161, R161 ;  /* 0x000000a100a17308 */ /* 0x000eb00000000800 */
[----:B------:R-:W3:Y:S01]  /*32b30*/  MUFU.EX2 R35, R49 ;  /* 0x0000003100237308 */ /* 0x000ee20000000800 */
[----:B0-----:R-:W-:Y:S01]  /*32b40*/  FADD.FTZ R9, R159, R8 ;  /* 0x000000089f097221 */ /* 0x001fe20000010000 */
[----:B----4-:R-:W-:-:S06]  /*32b50*/  FADD.FTZ R15, R33, R44 ;  /* 0x0000002c210f7221 */ /* 0x010fcc0000010000 */
[----:B------:R-:W0:Y:S08]  /*32b60*/  MUFU.EX2 R36, R36 ;  /* 0x0000002400247308 */ /* 0x000e300000000800 */
[----:B------:R-:W4:Y:S01]  /*32b70*/  MUFU.EX2 R162, R162 ;  /* 0x000000a200a27308 */ /* 0x000f220000000800 */
[----:B-1----:R-:W-:Y:S01]  /*32b80*/  FADD.FTZ R8, R34, R9 ;  /* 0x0000000922087221 */ /* 0x002fe20000010000 */
[----:B-----5:R-:W-:-:S06]  /*32b90*/  FADD.FTZ R44, R160, R15 ;  /* 0x0000000fa02c7221 */ /* 0x020fcc0000010000 */
        /* <DEDUP_REMOVED lines=8> */
[----:B------:R-:W0:Y:S01]  /*32c20*/  MUFU.EX2 R165, R165 ;  /* 0x000000a500a57308 */ /* 0x000e220000000800 */
[----:B-1----:R-:W-:-:S07]  /*32c30*/  FADD.FTZ R9, R163, R8 ;  /* 0x00000008a3097221 */ /* 0x002fce0000010000 */
[----:B------:R-:W1:Y:S01]  /*32c40*/  MUFU.EX2 R39, R57 ;  /* 0x0000003900277308 */ /* 0x000e620000000800 */
[----:B-----5:R-:W-:-:S07]  /*32c50*/  FADD.FTZ R15, R37, R44 ;  /* 0x0000002c250f7221 */ /* 0x020fce0000010000 */
[----:B------:R-:W4:Y:S01]  /*32c60*/  MUFU.EX2 R40, R40 ;  /* 0x0000002800287308 */ /* 0x000f220000000800 */
[----:B--2---:R-:W-:Y:S01]  /*32c70*/  FADD.FTZ R8, R38, R9 ;  /* 0x0000000926087221 */ /* 0x004fe20000010000 */
[----:B---3--:R-:W-:-:S06]  /*32c80*/  FADD.FTZ R44, R164, R15 ;  /* 0x0000000fa42c7221 */ /* 0x008fcc0000010000 */
[----:B------:R-:W2:Y:S08]  /*32c90*/  MUFU.EX2 R166, R166 ;  /* 0x000000a600a67308 */ /* 0x000eb00000000800 */
[----:B------:R-:W3:Y:S01]  /*32ca0*/  MUFU.EX2 R167, R167 ;  /* 0x000000a700a77308 */ /* 0x000ee20000000800 */
[----:B0-----:R-:W-:-:S07]  /*32cb0*/  FADD.FTZ R9, R165, R8 ;  /* 0x00000008a5097221 */ /* 0x001fce0000010000 */
[----:B------:R-:W0:Y:S01]  /*32cc0*/  MUFU.EX2 R41, R41 ;  /* 0x0000002900297308 */ /* 0x000e220000000800 */
[----:B-1----:R-:W-:-:S07]  /*32cd0*/  FADD.FTZ R15, R39, R44 ;  /* 0x0000002c270f7221 */ /* 0x002fce0000010000 */
[----:B------:R-:W1:Y:S01]  /*32ce0*/  MUFU.EX2 R42, R42 ;  /* 0x0000002a002a7308 */ /* 0x000e620000000800 */
[----:B----4-:R-:W-:-:S07]  /*32cf0*/  FADD.FTZ R8, R40, R9 ;  /* 0x0000000928087221 */ /* 0x010fce0000010000 */
[----:B------:R-:W4:Y:S08]  /*32d00*/  MUFU.EX2 R168, R168 ;  /* 0x000000a800a87308 */ /* 0x000f300000000800 */
[----:B------:R-:W5:Y:S01]  /*32d10*/  MUFU.EX2 R169, R169 ;  /* 0x000000a900a97308 */ /* 0x000f620000000800 */
[----:B--2---:R-:W-:Y:S01]  /*32d20*/  FADD.FTZ R48, R166, R15 ;  /* 0x0000000fa6307221 */ /* 0x004fe20000010000 */
[----:B---3--:R-:W-:-:S06]  /*32d30*/  FADD.FTZ R9, R167, R8 ;  /* 0x00000008a7097221 */ /* 0x008fcc0000010000 */
[----:B------:R-:W2:Y:S08]  /*32d40*/  MUFU.EX2 R43, R65 ;  /* 0x00000041002b7308 */ /* 0x000eb00000000800 */
[----:B------:R-:W3:Y:S01]  /*32d50*/  MUFU.EX2 R44, R67 ;  /* 0x00000043002c7308 */ /* 0x000ee20000000800 */
[----:B0-----:R-:W-:Y:S01]  /*32d60*/  FADD.FTZ R15, R41, R48 ;  /* 0x00000030290f7221 */ /* 0x001fe20000010000 */
[----:B-1----:R-:W-:-:S06]  /*32d70*/  FADD.FTZ R8, R42, R9 ;  /* 0x000000092a087221 */ /* 0x002fcc0000010000 */
[----:B------:R-:W0:Y:S08]  /*32d80*/  MUFU.EX2 R170, R170 ;  /* 0x000000aa00aa7308 */ /* 0x000e300000000800 */
[----:B------:R-:W1:Y:S01]  /*32d90*/  MUFU.EX2 R171, R2 ;  /* 0x0000000200ab7308 */ /* 0x000e620000000800 */
[----:B----4-:R-:W-:Y:S01]  /*32da0*/  FADD.FTZ R48, R168, R15 ;  /* 0x0000000fa8307221 */ /* 0x010fe20000010000 */
[----:B-----5:R-:W-:-:S06]  /*32db0*/  FADD.FTZ R9, R169, R8 ;  /* 0x00000008a9097221 */ /* 0x020fcc0000010000 */
[----:B------:R-:W4:Y:S08]  /*32dc0*/  MUFU.EX2 R45, R45 ;  /* 0x0000002d002d7308 */ /* 0x000f300000000800 */
[----:B------:R4:W5:Y:S01]  /*32dd0*/  MUFU.EX2 R46, R3 ;  /* 0x00000003002e7308 */ /* 0x0009620000000800 */
[----:B--2---:R-:W-:Y:S01]  /*32de0*/  FADD.FTZ R15, R43, R48 ;  /* 0x000000302b0f7221 */ /* 0x004fe20000010000 */
[----:B---3--:R-:W-:-:S03]  /*32df0*/  FADD.FTZ R8, R44, R9 ;  /* 0x000000092c087221 */ /* 0x008fc60000010000 */
[----:B0-----:R-:W-:Y:S01]  /*32e00*/  FADD.FTZ R48, R170, R15 ;  /* 0x0000000faa307221 */ /* 0x001fe20000010000 */
[----:B-1----:R-:W-:-:S03]  /*32e10*/  FADD.FTZ R9, R171, R8 ;  /* 0x00000008ab097221 */ /* 0x002fc60000010000 */
[----:B----4-:R-:W-:Y:S01]  /*32e20*/  FADD.FTZ R3, R45, R48 ;  /* 0x000000302d037221 */ /* 0x010fe20000010000 */
[----:B-----5:R-:W-:-:S04]  /*32e30*/  FADD.FTZ R15, R46, R9 ;  /* 0x000000092e0f7221 */ /* 0x020fc80000010000 */
[----:B------:R0:W-:Y:S04]  /*32e40*/  ST.E desc[UR4][R6.64+0x10], R3 ;  /* 0x0000100306007985 */ /* 0x0001e8000c101904 */
[----:B------:R1:W-:Y:S04]  /*32e50*/  ST.E desc[UR6][R6.64+0x14], R15 ;  /* 0x0000140f06007985 */ /* 0x0003e8000c101906 */
[----:B------:R-:W0:Y:S01]  /*32e60*/  LDL.64 R8, [R0+0x80] ;  /* 0x0000800000087983 */ /* 0x000e220000100a00 */
[----:B------:R-:W-:Y:S02]  /*32e70*/  R2UR UR10, R4 ;  /* 0x00000000040a72ca */ /* 0x000fe400000e0000 */
[----:B------:R-:W-:-:S02]  /*32e80*/  R2UR UR11, R5 ;  /* 0x00000000050b72ca */ /* 0x000fc400000e0000 */
[C---:B------:R-:W-:Y:S02]  /*32e90*/  R2UR UR12, R4.reuse ;  /* 0x00000000040c72ca */ /* 0x040fe400000e0000 */
[----:B------:R-:W-:Y:S01]  /*32ea0*/  R2UR UR13, R5 ;  /* 0x00000000050d72ca */ /* 0x000fe200000e0000 */
[----:B0-----:R-:W2:Y:S08]  /*32eb0*/  LD.E R3, desc[UR8][R8.64+0x10] ;  /* 0x0000100808037980 */ /* 0x001eb0000c101900 */
[----:B-1----:R-:W3:Y:S04]  /*32ec0*/  LD.E R7, desc[UR10][R8.64+0x14] ;  /* 0x0000140a08077980 */ /* 0x002ee8000c101900 */
[----:B------:R-:W4:Y:S01]  /*32ed0*/  LD.E R15, desc[UR12][R8.64+0x20] ;  /* 0x0000200c080f7980 */ /* 0x000f22000c101900 */
[----:B------:R-:W-:-:S02]  /*32ee0*/  R2UR UR18, R4 ;  /* 0x00000000041272ca */ /* 0x000fc400000e0000 */
[C---:B------:R-:W-:Y:S01]  /*32ef0*/  R2UR UR19, R5.reuse ;  /* 0x00000000051372ca */ /* 0x040fe200000e0000 */
[----:B------:R-:W5:Y:S01]  /*32f00*/  LD.E R47, desc[UR4][R8.64] ;  /* 0x00000004082f7980 */ /* 0x000f62000c101900 */
[C---:B------:R-:W-:Y:S02]  /*32f10*/  R2UR UR14, R4.reuse ;  /* 0x00000000040e72ca */ /* 0x040fe400000e0000 */
        /* <DEDUP_REMOVED lines=43> */
[----:B----4-:R-:W-:-:S03]  /*331d0*/  FMUL.FTZ R15, R14, R15 ;  /* 0x0000000f0e0f7220 */ /* 0x010fc60000410000 */
[----:B------:R0:W-:Y:S04]  /*331e0*/  ST.E desc[UR8][R8.64+0x10], R3 ;  /* 0x0000100308007985 */ /* 0x0001e8000c101908 */
[----:B------:R1:W-:Y:S04]  /*331f0*/  ST.E desc[UR10][R8.64+0x14], R7 ;  /* 0x0000140708007985 */ /* 0x0003e8000c10190a */
[----:B------:R2:W-:Y:S04]  /*33200*/  ST.E desc[UR12][R8.64+0x20], R15 ;  /* 0x0000200f08007985 */ /* 0x0005e8000c10190c */
[----:B0-----:R-:W3:Y:S04]  /*33210*/  LD.E R3, desc[UR18][R8.64+0x150] ;  /* 0x0001501208037980 */ /* 0x001ee8000c101900 */
[----:B-1----:R-:W4:Y:S04]  /*33220*/  LD.E R7, desc[UR6][R8.64+0x154] ;  /* 0x0001540608077980 */ /* 0x002f28000c101900 */
[----:B--2---:R-:W2:Y:S01]  /*33230*/  LD.E R15, desc[UR6][R8.64+0x160] ;  /* 0x00016006080f7980 */ /* 0x004ea2000c101900 */
[C---:B---3--:R-:W-:Y:S01]  /*33240*/  FMUL.FTZ R3, R14.reuse, R3 ;  /* 0x000000030e037220 */ /* 0x048fe20000410000 */
[C---:B----4-:R-:W-:Y:S01]  /*33250*/  FMUL.FTZ R7, R14.reuse, R7 ;  /* 0x000000070e077220 */ /* 0x050fe20000410000 */
[----:B--2---:R-:W-:-:S03]  /*33260*/  FMUL.FTZ R15, R14, R15 ;  /* 0x0000000f0e0f7220 */ /* 0x004fc60000410000 */
        /* <DEDUP_REMOVED lines=60> */
[----:B---3--:R-:W-:Y:S01]  /*33630*/  FMUL.FTZ R3, R14, R3 ;  /* 0x000000030e037220 */ /* 0x008fe20000410000 */
        /* <DEDUP_REMOVED lines=131> */
[C---:B---3--:R-:W-:Y:S01]  /*33e70*/  FMUL.FTZ R3, R20.reuse, R3 ;  /* 0x0000000314037220 */ /* 0x048fe20000410000 */
[C---:B----4-:R-:W-:Y:S01]  /*33e80*/  FMUL.FTZ R7, R20.reuse, R7 ;  /* 0x0000000714077220 */ /* 0x050fe20000410000 */
[----:B--2---:R-:W-:-:S03]  /*33e90*/  FMUL.FTZ R15, R20, R15 ;  /* 0x0000000f140f7220 */ /* 0x004fc60000410000 */
[----:B------:R0:W-:Y:S04]  /*33ea0*/  ST.E desc[UR4][R8.64+0x8c], R3 ;  /* 0x00008c0308007985 */ /* 0x0001e8000c101904 */
[----:B------:R1:W-:Y:S04]  /*33eb0*/  ST.E desc[UR4][R8.64+0x98], R7 ;  /* 0x0000980708007985 */ /* 0x0003e8000c101904 */
[----:B------:R2:W-:Y:S04]  /*33ec0*/  ST.E desc[UR4][R8.64+0x9c], R15 ;  /* 0x00009c0f08007985 */ /* 0x0005e8000c101904 */
[----:B0-----:R-:W3:Y:S02]  /*33ed0*/  LD.E R3, desc[UR6][R8.64+0xa8] ;  /* 0x0000a80608037980 */ /* 0x001ee4000c101900 */
[----:B---3--:R-:W-:-:S05]  /*33ee0*/  FMUL.FTZ R3, R20, R3 ;  /* 0x0000000314037220 */ /* 0x008fca0000410000 */
[----:B------:R0:W-:Y:S04]  /*33ef0*/  ST.E desc[UR4][R8.64+0xa8], R3 ;  /* 0x0000a80308007985 */ /* 0x0001e8000c101904 */
[----:B-1----:R-:W3:Y:S02]  /*33f00*/  LD.E R7, desc[UR6][R8.64+0xac] ;  /* 0x0000ac0608077980 */ /* 0x002ee4000c101900 */
[----:B---3--:R-:W-:-:S05]  /*33f10*/  FMUL.FTZ R7, R20, R7 ;  /* 0x0000000714077220 */ /* 0x008fca0000410000 */
[----:B------:R1:W-:Y:S04]  /*33f20*/  ST.E desc[UR4][R8.64+0xac], R7 ;  /* 0x0000ac0708007985 */ /* 0x0003e8000c101904 */
[----:B--2---:R-:W2:Y:S02]  /*33f30*/  LD.E R15, desc[UR6][R8.64+0xb8] ;  /* 0x0000b806080f7980 */ /* 0x004ea4000c101900 */
[----:B--2---:R-:W-:-:S05]  /*33f40*/  FMUL.FTZ R15, R20, R15 ;  /* 0x0000000f140f7220 */ /* 0x004fca0000410000 */
        /* <DEDUP_REMOVED lines=114> */
[----:B------:R-:W-:Y:S04]  /*34670*/  ST.E desc[UR4][R8.64+0x1e8], R7 ;  /* 0x0001e80708007985 */ /* 0x000fe8000c101904 */
[----:B--2---:R-:W2:Y:S02]  /*34680*/  LD.E R15, desc[UR6][R8.64+0x1ec] ;  /* 0x0001ec06080f7980 */ /* 0x004ea4000c101900 */
[----:B--2---:R-:W-:-:S05]  /*34690*/  FMUL.FTZ R15, R20, R15 ;  /* 0x0000000f140f7220 */ /* 0x004fca0000410000 */
[----:B------:R1:W-:Y:S04]  /*346a0*/  ST.E desc[UR4][R8.64+0x1ec], R15 ;  /* 0x0001ec0f08007985 */ /* 0x0003e8000c101904 */
[----:B0-----:R-:W2:Y:S02]  /*346b0*/  LD.E R3, desc[UR6][R8.64+0x1f8] ;  /* 0x0001f80608037980 */ /* 0x001ea4000c101900 */
[----:B--2---:R-:W-:-:S05]  /*346c0*/  FMUL.FTZ R47, R20, R3 ;  /* 0x00000003142f7220 */ /* 0x004fca0000410000 */
[----:B------:R-:W-:Y:S04]  /*346d0*/  ST.E desc[UR4][R8.64+0x1f8], R47 ;  /* 0x0001f82f08007985 */ /* 0x000fe8000c101904 */
[----:B------:R-:W2:Y:S02]  /*346e0*/  LD.E R3, desc[UR6][R8.64+0x1fc] ;  /* 0x0001fc0608037980 */ /* 0x000ea4000c101900 */
[----:B--2---:R-:W-:-:S05]  /*346f0*/  FMUL.FTZ R49, R20, R3 ;  /* 0x0000000314317220 */ /* 0x004fca0000410000 */
[----:B------:R0:W-:Y:S04]  /*34700*/  ST.E desc[UR4][R8.64+0x1fc], R49 ;  /* 0x0001fc3108007985 */ /* 0x0001e8000c101904 */
[----:B------:R-:W2:Y:S01]  /*34710*/  LDL.64 R2, [R0+0x80] ;  /* 0x0000800000027983 */ /* 0x000ea20000100a00 */
[----:B------:R-:W-:-:S03]  /*34720*/  LEA.HI R20, R13, 0x8, RZ, 0x19 ;  /* 0x000000080d147811 */ /* 0x000fc600078fc8ff */
[----:B-1----:R-:W3:Y:S02]  /*34730*/  LDL.64 R14, [R0] ;  /* 0x00000000000e7983 */ /* 0x002ee40000100a00 */
[----:B------:R1:W-:Y:S06]  /*34740*/  BAR.SYNC.DEFER_BLOCKING R20, 0x100 ;  /* 0x000400140000751d */ /* 0x0003ec0000010000 */
[----:B------:R-:W4:Y:S04]  /*34750*/  LDL.64 R6, [R0+0x98] ;  /* 0x0000980000067983 */ /* 0x000f280000100a00 */
[----:B0-----:R-:W5:Y:S04]  /*34760*/  LDL.64 R8, [R0+0x88] ;  /* 0x0000880000087983 */ /* 0x001f680000100a00 */
[----:B--2---:R-:W2:Y:S04]  /*34770*/  LD.E R47, desc[UR4][R2.64] ;  /* 0x00000004022f7980 */ /* 0x004ea8000c101900 */
[----:B---3--:R-:W3:Y:S04]  /*34780*/  LD.E R15, desc[UR6][R14.64] ;  /* 0x000000060e0f7980 */ /* 0x008ee8000c101900 */
[----:B----4-:R-:W3:Y:S04]  /*34790*/  LD.E.64 R6, desc[UR4][R6.64] ;  /* 0x0000000406067980 */ /* 0x010ee8000c101b00 */
[----:B--2---:R0:W-:Y:S04]  /*347a0*/  ST.E desc[UR8][R2.64], R47 ;  /* 0x0000002f02007985 */ /* 0x0041e8000c101908 */
[----:B------:R-:W2:Y:S04]  /*347b0*/  LD.E R49, desc[UR10][R2.64+0x4] ;  /* 0x0000040a02317980 */ /* 0x000ea8000c101900 */
[----:B--2---:R2:W-:Y:S04]  /*347c0*/  ST.E desc[UR4][R2.64+0x4], R49 ;  /* 0x0000043102007985 */ /* 0x0045e8000c101904 */
[----:B------:R-:W4:Y:S04]  /*347d0*/  LD.E R51, desc[UR6][R2.64+0x8] ;  /* 0x0000080602337980 */ /* 0x000f28000c101900 */
[----:B----4-:R4:W-:Y:S04]  /*347e0*/  ST.E desc[UR4][R2.64+0x8], R51 ;  /* 0x0000083302007985 */ /* 0x0109e8000c101904 */
[----:B------:R-:W5:Y:S04]  /*347f0*/  LD.E R53, desc[UR6][R2.64+0xc] ;  /* 0x00000c0602357980 */ /* 0x000f68000c101900 */
[----:B-----5:R5:W-:Y:S04]  /*34800*/  ST.E desc[UR4][R2.64+0xc], R53 ;  /* 0x00000c3502007985 */ /* 0x020be8000c101904 */
[----:B0-----:R-:W3:Y:S04]  /*34810*/  LD.E R47, desc[UR6][R2.64+0x10] ;  /* 0x00001006022f7980 */ /* 0x001ee8000c101900 */
[----:B---3--:R0:W-:Y:S04]  /*34820*/  ST.E desc[UR4][R2.64+0x10], R47 ;  /* 0x0000102f02007985 */ /* 0x0081e8000c101904 */
[----:B--2---:R-:W2:Y:S04]  /*34830*/  LD.E R49, desc[UR6][R2.64+0x14] ;  /* 0x0000140602317980 */ /* 0x004ea8000c101900 */
[----:B--2---:R2:W-:Y:S04]  /*34840*/  ST.E desc[UR4][R2.64+0x14], R49 ;  /* 0x0000143102007985 */ /* 0x0045e8000c101904 */
[----:B----4-:R-:W3:Y:S04]  /*34850*/  LD.E R51, desc[UR6][R2.64+0x18] ;  /* 0x0000180602337980 */ /* 0x010ee8000c101900 */
[----:B---3--:R3:W-:Y:S04]  /*34860*/  ST.E desc[UR4][R2.64+0x18], R51 ;  /* 0x0000183302007985 */ /* 0x0087e8000c101904 */
[----:B-----5:R-:W4:Y:S04]  /*34870*/  LD.E R53, desc[UR6][R2.64+0x1c] ;  /* 0x00001c0602357980 */ /* 0x020f28000c101900 */
[----:B----4-:R4:W-:Y:S04]  /*34880*/  ST.E desc[UR4][R2.64+0x1c], R53 ;  /* 0x00001c3502007985 */ /* 0x0109e8000c101904 */
[----:B0-----:R-:W5:Y:S04]  /*34890*/  LD.E R47, desc[UR6][R2.64+0x20] ;  /* 0x00002006022f7980 */ /* 0x001f68000c101900 */
[----:B-----5:R0:W-:Y:S04]  /*348a0*/  ST.E desc[UR4][R2.64+0x20], R47 ;  /* 0x0000202f02007985 */ /* 0x0201e8000c101904 */
[----:B--2---:R-:W2:Y:S04]  /*348b0*/  LD.E R49, desc[UR6][R2.64+0x24] ;  /* 0x0000240602317980 */ /* 0x004ea8000c101900 */
[----:B--2---:R2:W-:Y:S04]  /*348c0*/  ST.E desc[UR4][R2.64+0x24], R49 ;  /* 0x0000243102007985 */ /* 0x0045e8000c101904 */
[----:B---3--:R-:W3:Y:S04]  /*348d0*/  LD.E R51, desc[UR6][R2.64+0x28] ;  /* 0x0000280602337980 */ /* 0x008ee8000c101900 */
[----:B---3--:R3:W-:Y:S04]  /*348e0*/  ST.E desc[UR4][R2.64+0x28], R51 ;  /* 0x0000283302007985 */ /* 0x0087e8000c101904 */
[----:B----4-:R-:W4:Y:S04]  /*348f0*/  LD.E R53, desc[UR6][R2.64+0x2c] ;  /* 0x00002c0602357980 */ /* 0x010f28000c101900 */
        /* <DEDUP_REMOVED lines=231> */
[----:B----4-:R-:W4:Y:S01]  /*35770*/  LD.E R53, desc[UR6][R2.64+0x1fc] ;  /* 0x0001fc0602357980 */ /* 0x010f22000c101900 */
        /* <DEDUP_REMOVED lines=32> */
[----:B------:R-:W-:Y:S02]  /*35980*/  F2FP.F16.F32.PACK_AB R172, R25, R172 ;  /* 0x000000ac19ac723e */ /* 0x000fe400000000ff */
        /* <DEDUP_REMOVED lines=22> */
[----:B----4-:R4:W-:Y:S04]  /*35af0*/  ST.E desc[UR4][R2.64+0x1fc], R53 ;  /* 0x0001fc3502007985 */ /* 0x0109e8000c101904 */
        /* <DEDUP_REMOVED lines=24> */
[----:B0-----:R-:W5:Y:S04]  /*35c80*/  LD.E R47, desc[UR26][R2.64+0x5c] ;  /* 0x00005c1a022f7980 */ /* 0x001f68000c101900 */
[----:B------:R-:W5:Y:S04]  /*35c90*/  LD.E R48, desc[UR28][R2.64+0x60] ;  /* 0x0000601c02307980 */ /* 0x000f68000c101900 */
[----:B--2---:R-:W2:Y:S04]  /*35ca0*/  LD.E R49, desc[UR30][R2.64+0x64] ;  /* 0x0000641e02317980 */ /* 0x004ea8000c101900 */
[----:B------:R-:W2:Y:S04]  /*35cb0*/  LD.E R50, desc[UR32][R2.64+0x68] ;  /* 0x0000682002327980 */ /* 0x000ea8000c101900 */
[----:B---3--:R-:W2:Y:S04]  /*35cc0*/  LD.E R51, desc[UR34][R2.64+0x6c] ;  /* 0x00006c2202337980 */ /* 0x008ea8000c101900 */
[----:B------:R-:W2:Y:S04]  /*35cd0*/  LD.E R52, desc[UR46][R2.64+0x70] ;  /* 0x0000702e02347980 */ /* 0x000ea8000c101900 */
[----:B----4-:R-:W2:Y:S04]  /*35ce0*/  LD.E R53, desc[UR48][R2.64+0x74] ;  /* 0x0000743002357980 */ /* 0x010ea8000c101900 */
        /* <DEDUP_REMOVED lines=99> */
[----:B-----5:R-:W-:-:S02]  /*36320*/  ISETP.NE.U32.AND P1, PT, R14, RZ, PT ;  /* 0x000000ff0e00720c */ /* 0x020fc40003f25070 */
[----:B------:R-:W-:Y:S02]  /*36330*/  R2UR UR7, R7 ;  /* 0x00000000070772ca */ /* 0x000fe400000e0000 */
[----:B------:R-:W-:Y:S02]  /*36340*/  R2UR UR6, R6 ;  /* 0x00000000060672ca */ /* 0x000fe400000e0000 */
[----:B------:R-:W-:-:S07]  /*36350*/  F2FP.F16.F32.PACK_AB R174, R21, R174 ;  /* 0x000000ae15ae723e */ /* 0x000fce00000000ff */
[----:B------:R-:W-:Y:S01]  /*36360*/  VOTEU.ANY UP0, P1 ;  /* 0x00000000003f7886 */ /* 0x000fe20000800100 */
        /* <DEDUP_REMOVED lines=23> */
[----:B------:R-:W-:Y:S01]  /*364e0*/  R2UR UR29, R5 ;  /* 0x00000000051d72ca */ /* 0x000fe200000e0000 */
[----:B--2---:R-:W-:-:S06]  /*364f0*/  WARPGROUP.ARRIVE ;  /* 0x00000000000079c5 */ /* 0x004fcc0000000000 */
        /* <DEDUP_REMOVED lines=25> */
[----:B------:R-:W-:-:S02]  /*36690*/  WARPGROUP.DEPBAR.LE gsb0, 0x0 ;  /* 0x00008000000079c5 */ /* 0x000fc40000010000 */
[----:B------:R0:W-:Y:S01]  /*366a0*/  ST.E desc[UR4][R2.64], R24 ;  /* 0x0000001802007985 */ /* 0x0001e2000c101904 */
[C---:B------:R-:W-:Y:S02]  /*366b0*/  R2UR UR4, R4.reuse ;  /* 0x00000000040472ca */ /* 0x040fe400000e0000 */
[C---:B------:R-:W-:Y:S01]  /*366c0*/  R2UR UR5, R5.reuse ;  /* 0x00000000050572ca */ /* 0x040fe200000e0000 */
[----:B------:R2:W-:Y:S01]  /*366d0*/  ST.E desc[UR6][R2.64+0x4], R25 ;  /* 0x0000041902007985 */ /* 0x0005e2000c101906 */
[----:B------:R-:W-:Y:S02]  /*366e0*/  R2UR UR6, R4 ;  /* 0x00000000040672ca */ /* 0x000fe400000e0000 */
[----:B------:R-:W-:-:S09]  /*366f0*/  R2UR UR7, R5 ;  /* 0x00000000050772ca */ /* 0x000fd200000e0000 */
[----:B------:R3:W-:Y:S01]  /*36700*/  ST.E desc[UR4][R2.64+0x8], R26 ;  /* 0x0000081a02007985 */ /* 0x0007e2000c101904 */
[C---:B------:R-:W-:Y:S02]  /*36710*/  R2UR UR4, R4.reuse ;  /* 0x00000000040472ca */ /* 0x040fe400000e0000 */
        /* <DEDUP_REMOVED lines=349> */
[----:B------:R-:W-:-:S02]  /*37cf0*/  R2UR UR26, R4 ;  /* 0x00000000041a72ca */ /* 0x000fc400000e0000 */
[C---:B------:R-:W-:Y:S01]  /*37d00*/  R2UR UR27, R5.reuse ;  /* 0x00000000051b72ca */ /* 0x040fe200000e0000 */
[----:B------:R1:W-:Y:S01]  /*37d10*/  ST.E desc[UR28][R2.64+0x1fc], R151 ;  /* 0x0001fc9702007985 */ /* 0x0003e2000c10191c */
[C---:B------:R-:W-:Y:S02]  /*37d20*/  R2UR UR28, R4.reuse ;  /* 0x00000000041c72ca */ /* 0x040fe400000e0000 */
[C---:B------:R-:W-:Y:S02]  /*37d30*/  R2UR UR29, R5.reuse ;  /* 0x00000000051d72ca */ /* 0x040fe400000e0000 */
[C---:B------:R-:W-:Y:S02]  /*37d40*/  R2UR UR4, R4.reuse ;  /* 0x00000000040472ca */ /* 0x040fe400000e0000 */
[----:B------:R-:W-:Y:S02]  /*37d50*/  R2UR UR5, R5 ;  /* 0x00000000050572ca */ /* 0x000fe400000e0000 */
[----:B------:R-:W-:-:S03]  /*37d60*/  R2UR UR6, R4 ;  /* 0x00000000040672ca */ /* 0x000fc600000e0000 */
[----:B------:R-:W-:Y:S01]  /*37d70*/  ST.E desc[UR26][R8.64], R12 ;  /* 0x0000000c08007985 */ /* 0x000fe2000c10191a */
[C---:B------:R-:W-:Y:S02]  /*37d80*/  R2UR UR7, R5.reuse ;  /* 0x00000000050772ca */ /* 0x040fe400000e0000 */
[C---:B------:R-:W-:Y:S01]  /*37d90*/  R2UR UR8, R4.reuse ;  /* 0x00000000040872ca */ /* 0x040fe200000e0000 */
[----:B0-----:R-:W5:Y:S01]  /*37da0*/  LD.E R24, desc[UR28][R2.64] ;  /* 0x0000001c02187980 */ /* 0x001f62000c101900 */
[C---:B------:R-:W-:Y:S02]  /*37db0*/  R2UR UR9, R5.reuse ;  /* 0x00000000050972ca */ /* 0x040fe400000e0000 */
[C---:B------:R-:W-:Y:S01]  /*37dc0*/  R2UR UR10, R4.reuse ;  /* 0x00000000040a72ca */ /* 0x040fe200000e0000 */
[----:B--2---:R-:W2:Y:S01]  /*37dd0*/  LD.E R25, desc[UR30][R2.64+0x4] ;  /* 0x0000041e02197980 */ /* 0x004ea2000c101900 */
[C---:B------:R-:W-:Y:S02]  /*37de0*/  R2UR UR11, R5.reuse ;  /* 0x00000000050b72ca */ /* 0x040fe400000e0000 */
[----:B------:R-:W-:Y:S01]  /*37df0*/  R2UR UR12, R4 ;  /* 0x00000000040c72ca */ /* 0x000fe200000e0000 */
[----:B---3--:R-:W2:Y:S01]  /*37e00*/  LD.E R26, desc[UR32][R2.64+0x8] ;  /* 0x00000820021a7980 */ /* 0x008ea2000c101900 */
[----:B------:R-:W-:-:S02]  /*37e10*/  R2UR UR13, R5 ;  /* 0x00000000050d72ca */ /* 0x000fc400000e0000 */
[C---:B------:R-:W-:Y:S01]  /*37e20*/  R2UR UR14, R4.reuse ;  /* 0x00000000040e72ca */ /* 0x040fe200000e0000 */
[----:B----4-:R-:W2:Y:S01]  /*37e30*/  LD.E R27, desc[UR34][R2.64+0xc] ;  /* 0x00000c22021b7980 */ /* 0x010ea2000c101900 */
[C---:B------:R-:W-:Y:S02]  /*37e40*/  R2UR UR15, R5.reuse ;  /* 0x00000000050f72ca */ /* 0x040fe400000e0000 */
[C---:B------:R-:W-:Y:S01]  /*37e50*/  R2UR UR16, R4.reuse ;  /* 0x00000000041072ca */ /* 0x040fe200000e0000 */
[----:B-----5:R-:W2:Y:S01]  /*37e60*/  LD.E R28, desc[UR46][R2.64+0x10] ;  /* 0x0000102e021c7980 */ /* 0x020ea2000c101900 */
[C---:B------:R-:W-:Y:S02]  /*37e70*/  R2UR UR17, R5.reuse ;  /* 0x00000000051172ca */ /* 0x040fe400000e0000 */
[----:B------:R-:W-:Y:S01]  /*37e80*/  R2UR UR18, R4 ;  /* 0x00000000041272ca */ /* 0x000fe200000e0000 */
[----:B-1----:R-:W2:Y:S01]  /*37e90*/  LD.E R29, desc[UR48][R2.64+0x14] ;  /* 0x00001430021d7980 */ /* 0x002ea2000c101900 */
        /* <DEDUP_REMOVED lines=3077> */
[----:B------:R5:W-:Y:S04]  /*43ef0*/  ST.E desc[UR24][R2.64+0x1dc], R143 ;  /* 0x0001dc8f02007985 */ /* 0x000be8000c101918 */
[----:B------:R5:W-:Y:S01]  /*43f00*/  ST.E desc[UR26][R2.64+0x1e0], R144 ;  /* 0x0001e09002007985 */ /* 0x000be2000c10191a */
[C---:B------:R-:W-:Y:S02]  /*43f10*/  R2UR UR26, R4.reuse ;  /* 0x00000000041a72ca */ /* 0x040fe400000e0000 */
[----:B------:R-:W-:Y:S01]  /*43f20*/  R2UR UR27, R5 ;  /* 0x00000000051b72ca */ /* 0x000fe200000e0000 */
[----:B------:R5:W-:Y:S01]  /*43f30*/  ST.E desc[UR28][R2.64+0x1e4], R145 ;  /* 0x0001e49102007985 */ /* 0x000be2000c10191c */
[----:B------:R-:W-:-:S02]  /*43f40*/  R2UR UR28, R4 ;  /* 0x00000000041c72ca */ /* 0x000fc400000e0000 */
[----:B------:R-:W-:Y:S01]  /*43f50*/  R2UR UR29, R5 ;  /* 0x00000000051d72ca */ /* 0x000fe200000e0000 */
[----:B------:R-:W-:Y:S04]  /*43f60*/  ST.E desc[UR6][R2.64+0x1ec], R147 ;  /* 0x0001ec9302007985 */ /* 0x000fe8000c101906 */
[----:B------:R-:W-:Y:S04]  /*43f70*/  ST.E desc[UR8][R2.64+0x1f0], R148 ;  /* 0x0001f09402007985 */ /* 0x000fe8000c101908 */
[----:B------:R-:W-:Y:S04]  /*43f80*/  ST.E desc[UR10][R2.64+0x1f4], R149 ;  /* 0x0001f49502007985 */ /* 0x000fe8000c10190a */
[----:B------:R-:W-:Y:S04]  /*43f90*/  ST.E desc[UR12][R2.64+0x1f8], R150 ;  /* 0x0001f89602007985 */ /* 0x000fe8000c10190c */
[----:B------:R-:W-:Y:S01]  /*43fa0*/  ST.E desc[UR14][R2.64+0x1fc], R151 ;  /* 0x0001fc9702007985 */ /* 0x000fe2000c10190e */
        /* <DEDUP_REMOVED lines=363> */
[----:B------:R-:W-:-:S04]  /*45660*/  R2UR UR7, R7 ;  /* 0x00000000070772ca */ /* 0x000fc800000e0000 */
[----:B------:R-:W-:Y:S02]  /*45670*/  R2UR UR6, R6 ;  /* 0x00000000060672ca */ /* 0x000fe400000e0000 */
        /* <DEDUP_REMOVED lines=1172> */
.L_x_12446:
[----:B-1----:R-:W-:Y:S02]  /*49fc0*/  IMAD.MOV.U32 R2, RZ, RZ, R215 ;  /* 0x000000ffff027224 */ /* 0x002fe400078e00d7 */
[----:B------:R-:W-:-:S04]  /*49fd0*/  IMAD.MOV.U32 R3, RZ, RZ, 0x0 ;  /* 0x00000000ff037424 */ /* 0x000fc800078e00ff */
[----:B0-----:R-:W-:Y:S05]  /*49fe0*/  RET.REL.NODEC R2 `(_ZN7cutlass13device_kernelIN5flash11enable_sm90INS1_16FlashAttnFwdSm90INS1_25CollectiveMainloopFwdSm90ILi2EN4cute5tupleIJNS5_1CILi1EEES8_S8_EEENS6_IJNS7_ILi128EEENS7_ILi96EEENS7_ILi64EEEEEELi256ENS_6half_tEfNS_4arch4Sm90ELb0ELb1ELb0ELb1ELb0ELb0ELb1ELb1ELb0ELb1ELb1ELb0EEENS1_21CollectiveEpilogueFwdINS6_IJSA_NS7_ILi256EEESB_EEES9_SE_SG_Li256ELb1ELb1ELb1ELb0EEENS1_36VarlenDynamicPersistentTileSchedulerILi128ELi96ELi256ELi128ELb1ELb1ELb1ELb1ELb0ELb1EEEEEEEEEvNT_6ParamsE) ;  /* 0xfffffb6002047950 */ /* 0x001fea0003c3ffff */
.L_x_12424:
[----:B0-----:R0:W1:Y:S02]  /*49ff0*/  SYNCS.PHASECHK.TRANS64.TRYWAIT P1, [R14+URZ], R15 ;  /* 0x0000000f0e0075a7 */ /* 0x001064000802017f */
[----:B-1----:R-:W-:Y:S05]  /*4a000*/  @!P1 NANOSLEEP.SYNCS 0x989680 ;  /* 0x009896800000995d */ /* 0x002fea0003900000 */
[----:B------:R-:W1:Y:S02]  /*4a010*/  @!P1 SYNCS.PHASECHK.TRANS64 P1, [R14+URZ], R15 ;  /* 0x0000000f0e0095a7 */ /* 0x000e64000802007f */
[----:B-1----:R-:W-:Y:S05]  /*4a020*/  @!P1 BRA `(.L_x_12424) ;  /* 0xfffffffc00f09947 */ /* 0x002fea000383ffff */
[----:B------:R-:W-:Y:S05]  /*4a030*/  BRA `(.L_x_12423) ;  /* 0xfffffe4c00a47947 */ /* 0x000fea000383ffff */
.L_x_12431:
[----:B0-----:R0:W1:Y:S02]  /*4a040*/  SYNCS.PHASECHK.TRANS64.TRYWAIT P1, [R20+URZ], R21 ;  /* 0x00000015140075a7 */ /* 0x001064000802017f */
[----:B-1----:R-:W-:Y:S05]  /*4a050*/  @!P1 NANOSLEEP.SYNCS 0x989680 ;  /* 0x009896800000995d */ /* 0x002fea0003900000 */
[----:B------:R-:W1:Y:S02]  /*4a060*/  @!P1 SYNCS.PHASECHK.TRANS64 P1, [R20+URZ], R21 ;  /* 0x00000015140095a7 */ /* 0x000e64000802007f */
[----:B-1----:R-:W-:Y:S05]  /*4a070*/  @!P1 BRA `(.L_x_12431) ;  /* 0xfffffffc00f09947 */ /* 0x002fea000383ffff */
[----:B------:R-:W-:Y:S05]  /*4a080*/  BRA `(.L_x_12430) ;  /* 0xfffffe5400787947 */ /* 0x000fea000383ffff */
.L_x_12447:
        /* <DEDUP_REMOVED lines=15> */
.L_x_15025:


//--------------------- .text._ZN7cutlass13device_kernelIN5flash11enable_sm90INS1_16FlashAttnFwdSm90INS1_25CollectiveMainloopFwdSm90ILi2EN4cute5tupleIJNS5_1CILi1EEES8_S8_EEENS6_IJNS7_ILi128EEENS7_ILi96EEENS7_ILi64EEEEEELi256ENS_6half_tEfNS_4arch4Sm90ELb0ELb1ELb0ELb1ELb0ELb1ELb1ELb1ELb0ELb1ELb1ELb0EEENS1_21CollectiveEpilogueFwdINS6_IJSA_NS7_ILi256EEESB_EEES9_SE_SG_Li256ELb1ELb1ELb1ELb0EEENS1_36VarlenDynamicPersistentTileSchedulerILi128ELi96ELi256ELi128ELb1ELb1ELb1ELb1ELb0ELb1EEEEEEEEEvNT_6ParamsE --------------------------
	.section	.text._ZN7cutlass13device_kernelIN5flash11enable_sm90INS1_16FlashAttnFwdSm90INS1_25CollectiveMainloopFwdSm90ILi2EN4cute5tupleIJNS5_1CILi1EEES8_S8_EEENS6_IJNS7_ILi128EEENS7_ILi96EEENS7_ILi64EEEEEELi256ENS_6half_tEfNS_4arch4Sm90ELb0ELb1ELb0ELb1ELb0ELb1ELb1ELb1ELb0ELb1ELb1ELb0EEENS1_21CollectiveEpilogueFwdINS6_IJSA_NS7_ILi256EEESB_EEES9_SE_SG_Li256ELb1ELb1ELb1ELb0EEENS1_36VarlenDynamicPersistentTileSchedulerILi128ELi96ELi256ELi128ELb1ELb1ELb1ELb1ELb0ELb1EEEEEEEEEvNT_6ParamsE,"ax",@progbits
	.align	128
.text._ZN7cutlass13device_kernelIN5flash11enable_sm90INS1_16FlashAttnFwdSm90INS1_25CollectiveMainloopFwdSm90ILi2EN4cute5tupleIJNS5_1CILi1EEES8_S8_EEENS6_IJNS7_ILi128EEENS7_ILi96EEENS7_ILi64EEEEEELi256ENS_6half_tEfNS_4arch4Sm90ELb0ELb1ELb0ELb1ELb0ELb1ELb1ELb1ELb0ELb1ELb1ELb0EEENS1_21CollectiveEpilogueFwdINS6_IJSA_NS7_ILi256EEESB_EEES9_SE_SG_Li256ELb1ELb1ELb1ELb0EEENS1_36VarlenDynamicPersistentTileSchedulerILi128ELi96ELi256ELi128ELb1ELb1ELb1ELb1ELb0ELb1EEEEEEEEEvNT_6ParamsE:
        .type           _ZN7cutlass13device_kernelIN5flash11enable_sm90INS1_16FlashAttnFwdSm90INS1_25CollectiveMainloopFwdSm90ILi2EN4cute5tupleIJNS5_1CILi1EEES8_S8_EEENS6_IJNS7_ILi128EEENS7_ILi96EEENS7_ILi64EEEEEELi256ENS_6half_tEfNS_4arch4Sm90ELb0ELb1ELb0ELb1ELb0ELb1ELb1ELb1ELb0ELb1ELb1ELb0EEENS1_21CollectiveEpilogueFwdINS6_IJSA_NS7_ILi256EEESB_EEES9_SE_SG_Li256ELb1ELb1ELb1ELb0EEENS1_36VarlenDynamicPersistentTileSchedulerILi128ELi96ELi256ELi128ELb1ELb1ELb1ELb1ELb0ELb1EEEEEEEEEvNT_6ParamsE,@function
        .size           _ZN7cutlass13device_kernelIN5flash11enable_sm90INS1_16FlashAttnFwdSm90INS1_25CollectiveMainloopFwdSm90ILi2EN4cute5tupleIJNS5_1CILi1EEES8_S8_EEENS6_IJNS7_ILi128EEENS7_ILi96EEENS7_ILi64EEEEEELi256ENS_6half_tEfNS_4arch4Sm90ELb0ELb1ELb0ELb1ELb0ELb1ELb1ELb1ELb0ELb1ELb1ELb0EEENS1_21CollectiveEpilogueFwdINS6_IJSA_NS7_ILi256EEESB_EEES9_SE_SG_Li256ELb1ELb1ELb1ELb0EEENS1_36VarlenDynamicPersistentTileSchedulerILi128ELi96ELi256ELi128ELb1ELb1ELb1ELb1ELb0ELb1EEEEEEEEEvNT_6ParamsE,(.L_x_15027 - _ZN7cutlass13device_kernelIN5flash11enable_sm90INS1_16FlashAttnFwdSm90INS1_25CollectiveMainloopFwdSm90ILi2EN4cute5tupleIJNS5_1CILi1EEES8_S8_EEENS6_IJNS7_ILi128EEENS7_ILi96EEENS7_ILi64EEEEEELi256ENS_6half_tEfNS_4arch4Sm90ELb0ELb1ELb0ELb1ELb0ELb1ELb1ELb1ELb0ELb1ELb1ELb0EEENS1_21CollectiveEpilogueFwdINS6_IJSA_NS7_ILi256EEESB_EEES9_SE_SG_Li256ELb1ELb1ELb1ELb0EEENS1_36VarlenDynamicPersistentTileSchedulerILi128ELi96ELi256ELi128ELb1ELb1ELb1ELb1ELb0ELb1EEEEEEEEEvNT_6ParamsE)
        .other          _ZN7cutlass13device_kernelIN5flash11enable_sm90INS1_16FlashAttnFwdSm90INS1_25CollectiveMainloopFwdSm90ILi2EN4cute5tupleIJNS5_1CILi1EEES8_S8_EEENS6_IJNS7_ILi128EEENS7_ILi96EEENS7_ILi64EEEEEELi256ENS_6half_tEfNS_4arch4Sm90ELb0ELb1ELb0ELb1ELb0ELb1ELb1ELb1ELb0ELb1ELb1ELb0EEENS1_21CollectiveEpilogueFwdINS6_IJSA_NS7_ILi256EEESB_EEES9_SE_SG_Li256ELb1ELb1ELb1ELb0EEENS1_36VarlenDynamicPersistentTileSchedulerILi128ELi96ELi256ELi128ELb1ELb1ELb1ELb1ELb0ELb1EEEEEEEEEvNT_6ParamsE,@"STO_CUDA_ENTRY STV_DEFAULT"
_ZN7cutlass13device_kernelIN5flash11enable_sm90INS1_16FlashAttnFwdSm90INS1_25CollectiveMainloopFwdSm90ILi2EN4cute5tupleIJNS5_1CILi1EEES8_S8_EEENS6_IJNS7_ILi128EEENS7_ILi96EEENS7_ILi64EEEEEELi256ENS_6half_tEfNS_4arch4Sm90ELb0ELb1ELb0ELb1ELb0ELb1ELb1ELb1ELb0ELb1ELb1ELb0EEENS1_21CollectiveEpilogueFwdINS6_IJSA_NS7_ILi256EEESB_EEES9_SE_SG_Li256ELb1ELb1ELb1ELb0EEENS1_36VarlenDynamicPersistentTileSchedulerILi128ELi96ELi256ELi128ELb1ELb1ELb1ELb1ELb0ELb1EEEEEEEEEvNT_6ParamsE:
[----:B------:R-:W0:Y:S02]  /*0000*/  LDC R1, c[0x0][0x28] ;  /* 0x00000a00ff017b82 */ /* 0x000e240000000800 */
[----:B0-----:R-:W-:-:S05]  /*0010*/  VIADD R1, R1, 0xfffffae0 ;  /* 0xfffffae001017836 */ /* 0x001fca0000000000 */
[----:B------:R-:W-:Y:S01]  /*0020*/  R2UR UR4, R1 ;  /* 0x00000000010472ca */ /* 0x000fe200000e0000 */
[----:B------:R-:W0:Y:S01]  /*0030*/  S2R R3, SR_TID.X ;  /* 0x0000000000037919 */ /* 0x000e220000002100 */
[----:B------:R-:W-:Y:S01]  /*0040*/  ELECT P0, URZ, PT ;  /* 0x00000000003f782f */ /* 0x000fe20003800000 */
[----:B------:R-:W-:Y:S01]  /*0050*/  BSSY B0, `(.L_x_12448) ;  /* 0x0000018000007945 */ /* 0x000fe20003800000 */
[----:B------:R-:W-:Y:S01]  /*0060*/  ULDC UR37, c[0x0][0x20] ;  /* 0x0000080000257ab9 */ /* 0x000fe20000000800 */
[----:B------:R-:W-:-:S08]  /*0070*/  ULDC UR36, c[0x0][0x24] ;  /* 0x0000090000247ab9 */ /* 0x000fd00000000800 */
[----:B------:R-:W-:-:S04]  /*0080*/  UIADD3 UR37, UP0, UR4, UR37, URZ ;  /* 0x0000002504257290 */ /* 0x000fc8000ff1e03f */
[----:B------:R-:W-:Y:S01]  /*0090*/  UIADD3.X UR36, URZ, UR36, URZ, UP0, !UPT ;  /* 0x000000243f247290 */ /* 0x000fe200087fe43f */
        /* <DEDUP_REMOVED lines=19> */
.L_x_12449:
[----:B------:R-:W-:Y:S05]  /*01d0*/  BSYNC B0 ;  /* 0x0000000000007941 */ /* 0x000fea0003800000 */
.L_x_12448:
        /* <DEDUP_REMOVED lines=43> */
.L_x_12450:
        /* <DEDUP_REMOVED lines=22> */
.L_x_12451:
        /* <DEDUP_REMOVED lines=18> */
.L_x_12452:
        /* <DEDUP_REMOVED lines=22> */
.L_x_12453:
        /* <DEDUP_REMOVED lines=22> */
.L_x_12454:
[----:B------:R-:W-:Y:S01]  /*09d0*/  PLOP3.LUT P0, PT, PT, PT, UP0, 0x80, 0x0 ;  /* 0x000000000000781c */ /* 0x000fe20003f0f008 */
[----:B------:R-:W-:Y:S01]  /*09e0*/  UMOV UR38, 0x1 ;  /* 0x0000000100267882 */ /* 0x000fe20000000000 */
[----:B------:R-:W-:Y:S01]  /*09f0*/  NOP ;  /* 0x0000000000007918 */ /* 0x000fe20000000000 */
[----:B------:R-:W-:Y:S01]  /*0a00*/  USEL UR38, UR38, 0x2, !UP0 ;  /* 0x0000000226267887 */ /* 0x000fe2000c000000 */
[----:B------:R-:W-:Y:S01]  /*0a10*/  BSSY B9, `(.L_x_12455) ;  /* 0x000395e000097945 */ /* 0x000fe20003800000 */
[----:B------:R-:W-:Y:S01]  /*0a20*/  ULDC.64 UR42, c[0x0][0x208] ;  /* 0x00008200002a7ab9 */ /* 0x000fe20000000a00 */
[----:B------:R-:W-:Y:S02]  /*0a30*/  IMAD.U32 R18, RZ, RZ, UR37 ;  /* 0x00000025ff127e24 */ /* 0x000fe4000f8e00ff */
[----:B------:R-:W-:Y:S01]  /*0a40*/  IMAD.U32 R19, RZ, RZ, UR36 ;  /* 0x00000024ff137e24 */ /* 0x000fe2000f8e00ff */
[----:B0123--:R-:W-:Y:S06]  /*0a50*/  BAR.SYNC.DEFER_BLOCKING 0x0 ;  /* 0x0000000000007b1d */ /* 0x00ffec0000010000 */
[----:B------:R-:W-:Y:S05]  /*0a60*/  @!P0 BRA `(.L_x_12456) ;  /* 0x000002f8009c8947 */ /* 0x000fea0003800000 */
.L_x_12457:
[----:B------:R-:W-:-:S08]  /*0a70*/  NOP ;  /* 0x0000000000007918 */ /* 0x000fd00000000000 */
[----:B------:R-:W0:Y:S02]  /*0a80*/  USETMAXREG.TRY_ALLOC.CTAPOOL UP0, 0xf0 ;  /* 0x000000f0000079c8 */ /* 0x000e240008000600 */
[----:B0-----:R-:W-:-:S13]  /*0a90*/  PLOP3.LUT P0, PT, PT, PT, UP0, 0x80, 0x0 ;  /* 0x000000000000781c */ /* 0x001fda0003f0f008 */
[----:B------:R-:W-:Y:S05]  /*0aa0*/  @!P0 BRA `(.L_x_12457) ;  /* 0xfffffffc00f08947 */ /* 0x000fea000383ffff */
[----:B------:R-:W2:Y:S01]  /*0ab0*/  LDL.LU R0, [R1+0x48c] ;  /* 0x00048c0001007983 */ /* 0x000ea20000300800 */
[----:B------:R-:W0:Y:S01]  /*0ac0*/  S2R R2, SR_TID.X ;  /* 0x0000000000027919 */ /* 0x000e220000002100 */
[----:B------:R-:W1:Y:S01]  /*0ad0*/  S2UR UR5, SR_CgaCtaId ;  /* 0x00000000000579c3 */ /* 0x000e620000008800 */
[----:B------:R-:W-:Y:S01]  /*0ae0*/  UMOV UR4, 0x400 ;  /* 0x0000040000047882 */ /* 0x000fe20000000000 */
[----:B0-----:R-:W-:-:S04]  /*0af0*/  SHF.R.U32.HI R2, RZ, 0x7, R2 ;  /* 0x00000007ff027819 */ /* 0x001fc80000011602 */
[----:B------:R-:W-:Y:S01]  /*0b00*/  ISETP.NE.AND P0, PT, R2, 0x1, PT ;  /* 0x000000010200780c */ /* 0x000fe20003f05270 */
[----:B-1----:R-:W-:-:S06]  /*0b10*/  ULEA UR4, UR5, UR4, 0x18 ;  /* 0x0000000405047291 */ /* 0x002fcc000f8ec03f */
[----:B------:R-:W-:Y:S01]  /*0b20*/  IMAD.U32 R2, RZ, RZ, UR4 ;  /* 0x00000004ff027e24 */ /* 0x000fe2000f8e00ff */
[----:B------:R-:W-:Y:S06]  /*0b30*/  BAR.ARV 0x8, 0x180 ;  /* 0x0206000000007b1d */ /* 0x000fec0000002000 */
[----:B------:R-:W-:Y:S01]  /*0b40*/  ULDC UR4, c[0x0][0xd3c] ;  /* 0x00034f0000047ab9 */ /* 0x000fe20000000800 */
[----:B------:R-:W-:Y:S04]  /*0b50*/  STL.64 [R1+0x210], RZ ;  /* 0x000210ff01007387 */ /* 0x000fe80000100a00 */
[----:B------:R-:W-:Y:S04]  /*0b60*/  STL [R1+0x218], RZ ;  /* 0x000218ff01007387 */ /* 0x000fe80000100800 */
[----:B------:R-:W-:Y:S01]  /*0b70*/  STL [R1+0x21c], RZ ;  /* 0x00021cff01007387 */ /* 0x000fe20000100800 */
[----:B------:R-:W-:-:S02]  /*0b80*/  UIADD3 UR39, UP0, UR37, 0x210, URZ ;  /* 0x0000021025277890 */ /* 0x000fc4000ff1e03f */
[----:B------:R-:W-:Y:S02]  /*0b90*/  UIADD3 UR46, UP1, UR37, 0x21c, URZ ;  /* 0x0000021c252e7890 */ /* 0x000fe4000ff3e03f */
[----:B------:R-:W-:Y:S02]  /*0ba0*/  UIADD3.X UR47, URZ, UR36, URZ, UP0, !UPT ;  /* 0x000000243f2f7290 */ /* 0x000fe400087fe43f */
[----:B------:R-:W-:Y:S01]  /*0bb0*/  UIADD3.X UR48, URZ, UR36, URZ, UP1, !UPT ;  /* 0x000000243f307290 */ /* 0x000fe20008ffe43f */
[----:B------:R-:W-:Y:S08]  /*0bc0*/  @!P0 BAR.ARV 0x9, 0x100 ;  /* 0x0244000000008b1d */ /* 0x000ff00000002000 */
[----:B------:R-:W-:Y:S06]  /*0bd0*/  BAR.SYNC.DEFER_BLOCKING 0x5, 0x180 ;  /* 0x0146000000007b1d */ /* 0x000fec0000010000 */
[----:B------:R-:W0:Y:S02]  /*0be0*/  LDS.128 R88, [R2+0x324d0] ;  /* 0x0324d00002587984 */ /* 0x000e240000000c00 */
[----:B------:R-:W-:Y:S06]  /*0bf0*/  BAR.ARV 0x4, 0x180 ;  /* 0x0106000000007b1d */ /* 0x000fec0000002000 */
[----:B--2---:R-:W-:-:S04]  /*0c00*/  LOP3.LUT R0, R0, 0xffefffff, RZ, 0xc0, !PT ;  /* 0xffefffff00007812 */ /* 0x004fc800078ec0ff */
[----:B------:R-:W-:-:S05]  /*0c10*/  @P0 LOP3.LUT R0, R0, 0x100000, RZ, 0xfc, !PT ;  /* 0x0010000000000812 */ /* 0x000fca00078efcff */
[----:B------:R4:W-:Y:S01]  /*0c20*/  STL [R1+0x48c], R0 ;  /* 0x00048c0001007387 */ /* 0x0009e20000100800 */
[----:B0-----:R-:W-:-:S13]  /*0c30*/  ISETP.GE.AND P0, PT, R91, UR4, PT ;  /* 0x000000045b007c0c */ /* 0x001fda000bf06270 */
[----:B----4-:R-:W-:Y:S05]  /*0c40*/  @P0 BRA `(.L_x_12458) ;  /* 0x0000039000e80947 */ /* 0x010fea0003800000 */
[----:B------:R-:W0:Y:S01]  /*0c50*/  S2R R0, SR_TID.X ;  /* 0x0000000000007919 */ /* 0x000e220000002100 */
[----:B------:R-:W-:Y:S02]  /*0c60*/  IMAD.MOV.U32 R23, RZ, RZ, RZ ;  /* 0x000000ffff177224 */ /* 0x000fe400078e00ff */
[----:B------:R-:W-:Y:S02]  /*0c70*/  IMAD.MOV.U32 R158, RZ, RZ, RZ ;  /* 0x000000ffff9e7224 */ /* 0x000fe400078e00ff */
[----:B0-----:R-:W-:-:S05]  /*0c80*/  VIADD R12, R0, 0xffffff80 ;  /* 0xffffff80000c7836 */ /* 0x001fca0000000000 */
[----:B------:R-:W-:Y:S01]  /*0c90*/  SHF.R.S32.HI R0, RZ, 0x1f, R12 ;  /* 0x0000001fff007819 */ /* 0x000fe2000001140c */
[----:B------:R-:W-:Y:S03]  /*0ca0*/  STL [R1+0x47c], R12 ;  /* 0x00047c0c01007387 */ /* 0x000fe60000100800 */
[CC--:B------:R-:W-:Y:S02]  /*0cb0*/  LEA.HI R3, R0.reuse, R12.reuse, RZ, 0x7 ;  /* 0x0000000c00037211 */ /* 0x0c0fe400078f38ff */
[----:B------:R-:W-:Y:S02]  /*0cc0*/  LEA.HI R8, R0, R12, RZ, 0x4 ;  /* 0x0000000c00087211 */ /* 0x000fe400078f20ff */
[----:B------:R-:W-:Y:S02]  /*0cd0*/  LOP3.LUT R4, R3, 0xffffff80, RZ, 0xc0, !PT ;  /* 0xffffff8003047812 */ /* 0x000fe400078ec0ff */
[----:B------:R-:W-:-:S02]  /*0ce0*/  SHF.R.S32.HI R13, RZ, 0x7, R3 ;  /* 0x00000007ff0d7819 */ /* 0x000fc40000011403 */
[----:B------:R-:W-:Y:S01]  /*0cf0*/  SHF.R.S32.HI R11, RZ, 0x4, R8 ;  /* 0x00000004ff0b7819 */ /* 0x000fe20000011408 */
[----:B------:R-:W-:Y:S01]  /*0d00*/  IMAD.IADD R10, R12, 0x1, -R4 ;  /* 0x000000010c0a7824 */ /* 0x000fe200078e0a04 */
[----:B------:R-:W-:Y:S01]  /*0d10*/  LEA.HI R3, R3, R13, RZ, 0x1 ;  /* 0x0000000d03037211 */ /* 0x000fe200078f08ff */
[----:B------:R-:W-:Y:S01]  /*0d20*/  STL [R1+0x514], R13 ;  /* 0x0005140d01007387 */ /* 0x000fe20000100800 */
[----:B------:R-:W-:Y:S02]  /*0d30*/  LEA.HI R180, R0, R12, RZ, 0x5 ;  /* 0x0000000c00b47211 */ /* 0x000fe400078f28ff */
[----:B------:R-:W-:Y:S01]  /*0d40*/  SHF.R.S32.HI R4, RZ, 0x1f, R10 ;  /* 0x0000001fff047819 */ /* 0x000fe2000001140a */
[----:B------:R-:W-:Y:S01]  /*0d50*/  STL [R1+0x510], R10 ;  /* 0x0005100a01007387 */ /* 0x000fe20000100800 */
[----:B------:R-:W-:Y:S02]  /*0d60*/  LOP3.LUT R3, R3, 0x3fffffe, RZ, 0xc0, !PT ;  /* 0x03fffffe03037812 */ /* 0x000fe400078ec0ff */
[----:B------:R-:W-:-:S02]  /*0d70*/  LEA.HI R5, R4, R10, RZ, 0x2 ;  /* 0x0000000a04057211 */ /* 0x000fc400078f10ff */
[----:B------:R-:W-:Y:S01]  /*0d80*/  LEA.HI R4, R4, R10, RZ, 0x5 ;  /* 0x0000000a04047211 */ /* 0x000fe200078f28ff */
[----:B------:R-:W-:Y:S01]  /*0d90*/  IMAD.IADD R3, R13, 0x1, -R3 ;  /* 0x000000010d037824 */ /* 0x000fe200078e0a03 */
[--C-:B------:R-:W-:Y:S02]  /*0da0*/  SHF.R.S32.HI R6, RZ, 0x2, R5.reuse ;  /* 0x00000002ff067819 */ /* 0x100fe40000011405 */
[----:B------:R-:W-:Y:S02]  /*0db0*/  SHF.R.S32.HI R7, RZ, 0x1f, R5 ;  /* 0x0000001fff077819 */ /* 0x000fe40000011405 */
[----:B------:R-:W-:Y:S02]  /*0dc0*/  SHF.R.S32.HI R4, RZ, 0x5, R4 ;  /* 0x00000005ff047819 */ /* 0x000fe40000011404 */
[----:B------:R-:W-:Y:S02]  /*0dd0*/  LEA.HI R7, R7, R6, RZ, 0x3 ;  /* 0x0000000607077211 */ /* 0x000fe400078f18ff */
[----:B------:R-:W-:-:S02]  /*0de0*/  SHF.R.S32.HI R180, RZ, 0x5, R180 ;  /* 0x00000005ffb47819 */ /* 0x000fc400000114b4 */
[----:B------:R-:W-:Y:S02]  /*0df0*/  LOP3.LUT R7, R7, 0xfffffff8, RZ, 0xc0, !PT ;  /* 0xfffffff807077812 */ /* 0x000fe400078ec0ff */
[----:B------:R-:W-:-:S03]  /*0e00*/  LOP3.LUT R5, R5, 0x7ffffffc, RZ, 0xc0, !PT ;  /* 0x7ffffffc05057812 */ /* 0x000fc600078ec0ff */
[----:B------:R-:W-:Y:S01]  /*0e10*/  IMAD.IADD R7, R6, 0x1, -R7 ;  /* 0x0000000106077824 */ /* 0x000fe200078e0a07 */
[----:B------:R-:W-:Y:S01]  /*0e20*/  LOP3.LUT R6, R8, 0x3fffff0, RZ, 0xc0, !PT ;  /* 0x03fffff008067812 */ /* 0x000fe200078ec0ff */
[----:B------:R-:W-:Y:S01]  /*0e30*/  IMAD.IADD R5, R10, 0x1, -R5 ;  /* 0x000000010a057824 */ /* 0x000fe200078e0a05 */
[----:B------:R-:W-:Y:S01]  /*0e40*/  LEA.HI R8, R8, R11, RZ, 0x1 ;  /* 0x0000000b08087211 */ /* 0x000fe200078f08ff */
[----:B------:R-:W-:Y:S02]  /*0e50*/  IMAD R4, R4, 0x10, R7 ;  /* 0x0000001004047824 */ /* 0x000fe400078e0207 */
[----:B------:R-:W-:Y:S01]  /*0e60*/  IMAD.IADD R9, R12, 0x1, -R6 ;  /* 0x000000010c097824 */ /* 0x000fe200078e0a06 */
[----:B------:R-:W-:Y:S01]  /*0e70*/  LOP3.LUT R8, R8, 0x1ffffffe, RZ, 0xc0, !PT ;  /* 0x1ffffffe08087812 */ /* 0x000fe200078ec0ff */
[----:B------:R-:W-:Y:S01]  /*0e80*/  IMAD R196, R3, 0x40, R4 ;  /* 0x0000004003c47824 */ /* 0x000fe200078e0204 */
[-C--:B------:R-:W-:Y:S01]  /*0e90*/  LEA.HI R3, R0, R12.reuse, RZ, 0x2 ;  /* 0x0000000c00037211 */ /* 0x080fe200078f10ff */
[----:B------:R-:W-:Y:S01]  /*0ea0*/  IMAD R9, R180, 0x10, R9 ;  /* 0x00000010b4097824 */ /* 0x000fe200078e0209 */
[----:B------:R-:W-:Y:S01]  /*0eb0*/  LEA.HI R4, R0, R12, RZ, 0x3 ;  /* 0x0000000c00047211 */ /* 0x000fe200078f18ff */
[----:B------:R-:W-:Y:S01]  /*0ec0*/  IMAD.IADD R8, R11, 0x1, -R8 ;  /* 0x000000010b087824 */ /* 0x000fe200078e0a08 */
[--C-:B------:R-:W-:Y:S01]  /*0ed0*/  SHF.R.S32.HI R22, RZ, 0x2, R3.reuse ;  /* 0x00000002ff167819 */ /* 0x100fe20000011403 */
[----:B------:R-:W-:Y:S01]  /*0ee0*/  IMAD.SHL.U32 R197, R5, 0x2, RZ ;  /* 0x0000000205c57824 */ /* 0x000fe200078e00ff */
[----:B------:R-:W-:Y:S01]  /*0ef0*/  LOP3.LUT R0, R3, 0xfffffffc, RZ, 0xc0, !PT ;  /* 0xfffffffc03007812 */ /* 0x000fe200078ec0ff */
[----:B------:R-:W-:Y:S01]  /*0f00*/  IMAD R8, R9, 0x8, R8 ;  /* 0x0000000809087824 */ /* 0x000fe200078e0208 */
[----:B------:R-:W-:Y:S01]  /*0f10*/  SHF.R.S32.HI R3, RZ, 0x1f, R3 ;  /* 0x0000001fff037819 */ /* 0x000fe20000011403 */
[----:B------:R-:W-:Y:S01]  /*0f20*/  VIADD R156, R22, 0x40 ;  /* 0x00000040169c7836 */ /* 0x000fe20000000000 */
[----:B------:R-:W-:Y:S01]  /*0f30*/  LOP3.LUT R6, R4, 0xfffffff8, RZ, 0xc0, !PT ;  /* 0xfffffff804067812 */ /* 0x000fe200078ec0ff */
[----:B------:R-:W-:Y:S01]  /*0f40*/  IMAD.IADD R9, R12, 0x1, -R0 ;  /* 0x000000010c097824 */ /* 0x000fe200078e0a00 */
[----:B------:R-:W-:Y:S01]  /*0f50*/  LEA.HI R3, R3, R22, RZ, 0x3 ;  /* 0x0000001603037211 */ /* 0x000fe200078f18ff */
[----:B------:R-:W-:Y:S01]  /*0f60*/  IMAD.SHL.U32 R190, R156, 0x40, RZ ;  /* 0x000000409cbe7824 */ /* 0x000fe200078e00ff */
[----:B------:R-:W-:Y:S01]  /*0f70*/  SHF.R.S32.HI R7, RZ, 0x1f, R156 ;  /* 0x0000001fff077819 */ /* 0x000fe2000001149c */
[----:B------:R-:W-:Y:S01]  /*0f80*/  IMAD.SHL.U32 R152, R9, 0x8, RZ ;  /* 0x0000000809987824 */ /* 0x000fe200078e00ff */
[----:B------:R-:W-:Y:S01]  /*0f90*/  LOP3.LUT R3, R3, 0xfffffff8, RZ, 0xc0, !PT ;  /* 0xfffffff803037812 */ /* 0x000fe200078ec0ff */
[----:B------:R-:W-:Y:S01]  /*0fa0*/  VIADD R5, R197, 0x10 ;  /* 0x00000010c5057836 */ /* 0x000fe20000000000 */
[----:B------:R-:W-:Y:S01]  /*0fb0*/  LEA.HI R0, R9, R9, RZ, 0x1 ;  /* 0x0000000909007211 */ /* 0x000fe200078f08ff */
[----:B------:R-:W-:Y:S01]  /*0fc0*/  VIADD R237, R197, 0x18 ;  /* 0x00000018c5ed7836 */ /* 0x000fe20000000000 */
[----:B------:R-:W-:Y:S01]  /*0fd0*/  LEA.HI R7, R7, R156, RZ, 0x3 ;  /* 0x0000009c07077211 */ /* 0x000fe200078f18ff */
[----:B------:R-:W-:Y:S01]  /*0fe0*/  IMAD.IADD R3, R22, 0x1, -R3 ;  /* 0x0000000116037824 */ /* 0x000fe200078e0a03 */
[----:B------:R-:W-:Y:S01]  /*0ff0*/  LOP3.LUT R0, R0, 0x1ffffffe, RZ, 0xc0, !PT ;  /* 0x1ffffffe00007812 */ /* 0x000fe200078ec0ff */
[----:B------:R-:W-:Y:S01]  /*1000*/  STL [R1+0x464], R5 ;  /* 0x0004640501007387 */ /* 0x000fe20000100800 */
[----:B------:R-:W-:Y:S01]  /*1010*/  LOP3.LUT R190, R190, 0x1c0, RZ, 0xc0, !PT ;  /* 0x000001c0bebe7812 */ /* 0x000fe200078ec0ff */
[----:B------:R-:W-:Y:S01]  /*1020*/  IMAD.SHL.U32 R7, R7, 0x40, RZ ;  /* 0x0000004007077824 */ /* 0x000fe200078e00ff */
[----:B------:R-:W-:Y:S01]  /*1030*/  SHF.R.S32.HI R4, RZ, 0x3, R4 ;  /* 0x00000003ff047819 */ /* 0x000fe20000011404 */
[----:B------:R0:W-:Y:S01]  /*1040*/  STL [R1+0x474], R3 ;  /* 0x0004740301007387 */ /* 0x0001e20000100800 */
[----:B------:R-:W-:Y:S01]  /*1050*/  SHF.R.U32.HI R191, RZ, 0x3, R190 ;  /* 0x00000003ffbf7819 */ /* 0x000fe200000116be */
[----:B------:R-:W-:Y:S01]  /*1060*/  VIADD R234, R197, 0x30 ;  /* 0x00000030c5ea7836 */ /* 0x000fe20000000000 */
[----:B------:R-:W-:Y:S01]  /*1070*/  LOP3.LUT R192, R7, 0xfffffe00, RZ, 0xc0, !PT ;  /* 0xfffffe0007c07812 */ /* 0x000fe200078ec0ff */
[----:B------:R1:W-:Y:S01]  /*1080*/  STL [R1+0x478], R4 ;  /* 0x0004780401007387 */ /* 0x0003e20000100800 */
[C---:B------:R-:W-:Y:S01]  /*1090*/  VIADD R236, R197.reuse, 0x20 ;  /* 0x00000020c5ec7836 */ /* 0x040fe20000000000 */
[----:B------:R-:W-:Y:S01]  /*10a0*/  SHF.R.S32.HI R157, RZ, 0x1f, R22 ;  /* 0x0000001fff9d7819 */ /* 0x000fe20000011416 */
[C---:B------:R-:W-:Y:S01]  /*10b0*/  VIADD R235, R197.reuse, 0x28 ;  /* 0x00000028c5eb7836 */ /* 0x040fe20000000000 */
[----:B------:R-:W-:Y:S01]  /*10c0*/  STL [R1+0x480], R9 ;  /* 0x0004800901007387 */ /* 0x000fe20000100800 */
[----:B------:R-:W-:Y:S01]  /*10d0*/  VIADD R231, R197, 0x48 ;  /* 0x00000048c5e77836 */ /* 0x000fe20000000000 */
[----:B------:R-:W-:Y:S01]  /*10e0*/  SHF.R.S32.HI R153, RZ, 0x1f, R152 ;  /* 0x0000001fff997819 */ /* 0x000fe20000011498 */
[----:B0-----:R-:W-:Y:S01]  /*10f0*/  IMAD.IADD R3, R9, 0x1, -R0 ;  /* 0x0000000109037824 */ /* 0x001fe200078e0a00 */
[----:B------:R-:W-:Y:S01]  /*1100*/  LOP3.LUT R0, R190, 0x38, R152, 0xf8, !PT ;  /* 0x00000038be007812 */ /* 0x000fe200078ef898 */
[----:B------:R-:W-:-:S02]  /*1110*/  VIADD R233, R197, 0x38 ;  /* 0x00000038c5e97836 */ /* 0x000fc40000000000 */
[----:B-1----:R-:W-:Y:S01]  /*1120*/  IMAD.IADD R4, R12, 0x1, -R6 ;  /* 0x000000010c047824 */ /* 0x002fe200078e0a06 */
[----:B------:R-:W-:Y:S01]  /*1130*/  LOP3.LUT R7, R192, R0, R191, 0xf6, !PT ;  /* 0x00000000c0077212 */ /* 0x000fe200078ef6bf */
[C---:B------:R-:W-:Y:S02]  /*1140*/  VIADD R6, R197.reuse, 0x8 ;  /* 0x00000008c5067836 */ /* 0x040fe40000000000 */
[----:B------:R-:W-:Y:S01]  /*1150*/  VIADD R232, R197, 0x40 ;  /* 0x00000040c5e87836 */ /* 0x000fe20000000000 */
[----:B------:R-:W-:Y:S01]  /*1160*/  STL [R1+0x488], R4 ;  /* 0x0004880401007387 */ /* 0x000fe20000100800 */
[----:B------:R-:W-:Y:S01]  /*1170*/  IMAD R0, R7, 0x2, R2 ;  /* 0x0000000207007824 */ /* 0x000fe200078e0202 */
[----:B------:R-:W-:Y:S01]  /*1180*/  SHF.R.S32.HI R7, RZ, 0x1f, R6 ;  /* 0x0000001fff077819 */ /* 0x000fe20000011406 */
[C---:B------:R-:W-:Y:S01]  /*1190*/  VIADD R228, R197.reuse, 0x60 ;  /* 0x00000060c5e47836 */ /* 0x040fe20000000000 */
[----:B------:R0:W-:Y:S01]  /*11a0*/  STL [R1+0x468], R6 ;  /* 0x0004680601007387 */ /* 0x0001e20000100800 */
[----:B------:R-:W-:-:S02]  /*11b0*/  VIADD R230, R197, 0x50 ;  /* 0x00000050c5e67836 */ /* 0x000fc40000000000 */
[C---:B------:R-:W-:Y:S01]  /*11c0*/  VIADD R229, R197.reuse, 0x58 ;  /* 0x00000058c5e57836 */ /* 0x040fe20000000000 */
[----:B------:R1:W-:Y:S01]  /*11d0*/  STL [R1+0x508], R7 ;  /* 0x0005080701007387 */ /* 0x0003e20000100800 */
[C---:B------:R-:W-:Y:S02]  /*11e0*/  VIADD R225, R197.reuse, 0x78 ;  /* 0x00000078c5e17836 */ /* 0x040fe40000000000 */
[C---:B------:R-:W-:Y:S01]  /*11f0*/  VIADD R227, R197.reuse, 0x68 ;  /* 0x00000068c5e37836 */ /* 0x040fe20000000000 */
[----:B------:R-:W-:Y:S01]  /*1200*/  STL [R1+0x50c], R0 ;  /* 0x00050c0001007387 */ /* 0x000fe20000100800 */
[C---:B------:R-:W-:Y:S01]  /*1210*/  VIADD R226, R197.reuse, 0x70 ;  /* 0x00000070c5e27836 */ /* 0x040fe20000000000 */
[----:B0-----:R-:W-:Y:S01]  /*1220*/  SHF.R.S32.HI R6, RZ, 0x1f, R5 ;  /* 0x0000001fff067819 */ /* 0x001fe20000011405 */
[C---:B------:R-:W-:Y:S01]  /*1230*/  VIADD R222, R197.reuse, 0x90 ;  /* 0x00000090c5de7836 */ /* 0x040fe20000000000 */
[----:B------:R-:W-:Y:S01]  /*1240*/  SHF.R.S32.HI R5, RZ, 0x1f, R237 ;  /* 0x0000001fff057819 */ /* 0x000fe200000114ed */
[C---:B------:R-:W-:Y:S01]  /*1250*/  VIADD R224, R197.reuse, 0x80 ;  /* 0x00000080c5e07836 */ /* 0x040fe20000000000 */
[----:B-1----:R-:W-:Y:S01]  /*1260*/  SHF.R.S32.HI R7, RZ, 0x1f, R236 ;  /* 0x0000001fff077819 */ /* 0x002fe200000114ec */
[----:B------:R0:W-:Y:S01]  /*1270*/  STL [R1+0x504], R6 ;  /* 0x0005040601007387 */ /* 0x0001e20000100800 */
[----:B------:R-:W-:-:S02]  /*1280*/  VIADD R223, R197, 0x88 ;  /* 0x00000088c5df7836 */ /* 0x000fc40000000000 */
[----:B------:R-:W-:Y:S01]  /*1290*/  IMAD.SHL.U32 R154, R9, 0x4, RZ ;  /* 0x00000004099a7824 */ /* 0x000fe200078e00ff */
[----:B------:R1:W-:Y:S01]  /*12a0*/  STL [R1+0x500], R5 ;  /* 0x0005000501007387 */ /* 0x0003e20000100800 */
[C---:B------:R-:W-:Y:S02]  /*12b0*/  VIADD R214, R197.reuse, 0xa8 ;  /* 0x000000a8c5d67836 */ /* 0x040fe40000000000 */
[----:B------:R-:W-:Y:S01]  /*12c0*/  VIADD R159, R154, 0x10 ;  /* 0x000000109a9f7836 */ /* 0x000fe20000000000 */
[----:B------:R2:W-:Y:S01]  /*12d0*/  STL [R1+0x4fc], R7 ;  /* 0x0004fc0701007387 */ /* 0x0005e20000100800 */
[C---:B------:R-:W-:Y:S01]  /*12e0*/  VIADD R221, R197.reuse, 0x98 ;  /* 0x00000098c5dd7836 */ /* 0x040fe20000000000 */
[----:B0-----:R-:W-:Y:S01]  /*12f0*/  SHF.R.S32.HI R6, RZ, 0x1f, R235 ;  /* 0x0000001fff067819 */ /* 0x001fe200000114eb */
[C---:B------:R-:W-:Y:S02]  /*1300*/  VIADD R215, R197.reuse, 0xa0 ;  /* 0x000000a0c5d77836 */ /* 0x040fe40000000000 */
[----:B------:R-:W-:Y:S01]  /*1310*/  IMAD.SHL.U32 R181, R4, 0x8, RZ ;  /* 0x0000000804b57824 */ /* 0x000fe200078e00ff */
[----:B-1----:R-:W-:Y:S01]  /*1320*/  SHF.R.S32.HI R5, RZ, 0x1f, R234 ;  /* 0x0000001fff057819 */ /* 0x002fe200000114ea */
[----:B------:R0:W-:Y:S01]  /*1330*/  STL [R1+0x4f8], R6 ;  /* 0x0004f80601007387 */ /* 0x0001e20000100800 */
[----:B------:R-:W-:Y:S01]  /*1340*/  SHF.R.S32.HI R4, RZ, 0x1f, R159 ;  /* 0x0000001fff047819 */ /* 0x000fe2000001149f */
[C---:B------:R-:W-:Y:S01]  /*1350*/  VIADD R211, R197.reuse, 0xc0 ;  /* 0x000000c0c5d37836 */ /* 0x040fe20000000000 */
[----:B--2---:R-:W-:Y:S01]  /*1360*/  SHF.R.S32.HI R7, RZ, 0x1f, R233 ;  /* 0x0000001fff077819 */ /* 0x004fe200000114e9 */
[----:B------:R1:W-:Y:S01]  /*1370*/  STL [R1+0x4f4], R5 ;  /* 0x0004f40501007387 */ /* 0x0003e20000100800 */
[C---:B------:R-:W-:Y:S01]  /*1380*/  VIADD R213, R197.reuse, 0xb0 ;  /* 0x000000b0c5d57836 */ /* 0x040fe20000000000 */
[----:B------:R-:W-:Y:S01]  /*1390*/  SHF.R.S32.HI R202, RZ, 0x1f, R181 ;  /* 0x0000001fffca7819 */ /* 0x000fe200000114b5 */
[C---:B------:R-:W-:Y:S01]  /*13a0*/  VIADD R212, R197.reuse, 0xb8 ;  /* 0x000000b8c5d47836 */ /* 0x040fe20000000000 */
[----:B------:R2:W-:Y:S01]  /*13b0*/  STL [R1+0x4f0], R7 ;  /* 0x0004f00701007387 */ /* 0x0005e20000100800 */
[C---:B------:R-:W-:Y:S01]  /*13c0*/  VIADD R208, R197.reuse, 0xd8 ;  /* 0x000000d8c5d07836 */ /* 0x040fe20000000000 */
[----:B0-----:R-:W-:Y:S01]  /*13d0*/  SHF.R.S32.HI R6, RZ, 0x1f, R232 ;  /* 0x0000001fff067819 */ /* 0x001fe200000114e8 */
[C---:B------:R-:W-:Y:S01]  /*13e0*/  VIADD R210, R197.reuse, 0xc8 ;  /* 0x000000c8c5d27836 */ /* 0x040fe20000000000 */
[----:B------:R0:W-:Y:S01]  /*13f0*/  STL [R1+0x484], R4 ;  /* 0x0004840401007387 */ /* 0x0001e20000100800 */
[C---:B------:R-:W-:Y:S01]  /*1400*/  VIADD R209, R197.reuse, 0xd0 ;  /* 0x000000d0c5d17836 */ /* 0x040fe20000000000 */
[----:B-1----:R-:W-:Y:S01]  /*1410*/  SHF.R.S32.HI R5, RZ, 0x1f, R231 ;  /* 0x0000001fff057819 */ /* 0x002fe200000114e7 */
[C---:B------:R-:W-:Y:S01]  /*1420*/  VIADD R0, R197.reuse, 0xf8 ;  /* 0x000000f8c5007836 */ /* 0x040fe20000000000 */
[----:B------:R1:W-:Y:S01]  /*1430*/  STL [R1+0x4ec], R6 ;  /* 0x0004ec0601007387 */ /* 0x0003e20000100800 */
[C---:B------:R-:W-:Y:S01]  /*1440*/  VIADD R207, R197.reuse, 0xe0 ;  /* 0x000000e0c5cf7836 */ /* 0x040fe20000000000 */
[----:B--2---:R-:W-:Y:S01]  /*1450*/  SHF.R.S32.HI R7, RZ, 0x1f, R230 ;  /* 0x0000001fff077819 */ /* 0x004fe200000114e6 */
[----:B------:R-:W-:Y:S01]  /*1460*/  VIADD R206, R197, 0xe8 ;  /* 0x000000e8c5ce7836 */ /* 0x000fe20000000000 */
[----:B------:R2:W-:Y:S01]  /*1470*/  STL [R1+0x4e8], R5 ;  /* 0x0004e80501007387 */ /* 0x0005e20000100800 */
[----:B------:R-:W-:-:S02]  /*1480*/  VIADD R183, R181, 0x40 ;  /* 0x00000040b5b77836 */ /* 0x000fc40000000000 */
[----:B0-----:R-:W-:Y:S01]  /*1490*/  IMAD.SHL.U32 R4, R8, 0x8, RZ ;  /* 0x0000000808047824 */ /* 0x001fe200078e00ff */
[----:B------:R0:W-:Y:S01]  /*14a0*/  STL [R1+0x4e4], R7 ;  /* 0x0004e40701007387 */ /* 0x0001e20000100800 */
[C---:B------:R-:W-:Y:S01]  /*14b0*/  VIADD R182, R181.reuse, 0x80 ;  /* 0x00000080b5b67836 */ /* 0x040fe20000000000 */
[----:B-1----:R-:W-:Y:S01]  /*14c0*/  SHF.R.S32.HI R6, RZ, 0x1f, R229 ;  /* 0x0000001fff067819 */ /* 0x002fe200000114e5 */
[----:B------:R-:W-:Y:S01]  /*14d0*/  VIADD R188, R181, 0xc0 ;  /* 0x000000c0b5bc7836 */ /* 0x000fe20000000000 */
[----:B------:R1:W-:Y:S01]  /*14e0*/  STL [R1+0x51c], R4 ;  /* 0x00051c0401007387 */ /* 0x0003e20000100800 */
[----:B------:R-:W-:Y:S02]  /*14f0*/  SHF.R.S32.HI R201, RZ, 0x1f, R183 ;  /* 0x0000001fffc97819 */ /* 0x000fe400000114b7 */
[----:B--2---:R-:W-:Y:S01]  /*1500*/  SHF.R.S32.HI R5, RZ, 0x1f, R228 ;  /* 0x0000001fff057819 */ /* 0x004fe200000114e4 */
[----:B------:R2:W-:Y:S01]  /*1510*/  STL [R1+0x4e0], R6 ;  /* 0x0004e00601007387 */ /* 0x0005e20000100800 */
[----:B------:R-:W-:-:S02]  /*1520*/  SHF.R.S32.HI R200, RZ, 0x1f, R182 ;  /* 0x0000001fffc87819 */ /* 0x000fc400000114b6 */
[----:B0-----:R-:W-:Y:S01]  /*1530*/  SHF.R.S32.HI R7, RZ, 0x1f, R227 ;  /* 0x0000001fff077819 */ /* 0x001fe200000114e3 */
[----:B------:R0:W-:Y:S01]  /*1540*/  STL [R1+0x4dc], R5 ;  /* 0x0004dc0501007387 */ /* 0x0001e20000100800 */
[----:B------:R-:W-:Y:S01]  /*1550*/  SHF.R.S32.HI R199, RZ, 0x1f, R188 ;  /* 0x0000001fffc77819 */ /* 0x000fe200000114bc */
[----:B-1----:R-:W-:Y:S02]  /*1560*/  VIADD R4, R197, 0xf0 ;  /* 0x000000f0c5047836 */ /* 0x002fe40000000000 */
[----:B------:R1:W-:Y:S01]  /*1570*/  STL [R1+0x4d8], R7 ;  /* 0x0004d80701007387 */ /* 0x0003e20000100800 */
[----:B--2---:R-:W-:-:S03]  /*1580*/  SHF.R.S32.HI R6, RZ, 0x1f, R226 ;  /* 0x0000001fff067819 */ /* 0x004fc600000114e2 */
[----:B------:R-:W-:Y:S01]  /*1590*/  STL [R1+0x470], R4 ;  /* 0x0004700401007387 */ /* 0x000fe20000100800 */
[----:B0-----:R-:W-:-:S03]  /*15a0*/  SHF.R.S32.HI R5, RZ, 0x1f, R225 ;  /* 0x0000001fff057819 */ /* 0x001fc600000114e1 */
[----:B------:R0:W-:Y:S01]  /*15b0*/  STL [R1+0x4d4], R6 ;  /* 0x0004d40601007387 */ /* 0x0001e20000100800 */
[----:B-1----:R-:W-:-:S03]  /*15c0*/  SHF.R.S32.HI R7, RZ, 0x1f, R224 ;  /* 0x0000001fff077819 */ /* 0x002fc600000114e0 */
[----:B------:R1:W-:Y:S04]  /*15d0*/  STL [R1+0x4d0], R5 ;  /* 0x0004d00501007387 */ /* 0x0003e80000100800 */
[----:B------:R2:W-:Y:S01]  /*15e0*/  STL [R1+0x4cc], R7 ;  /* 0x0004cc0701007387 */ /* 0x0005e20000100800 */
[----:B0-----:R-:W-:-:S03]  /*15f0*/  SHF.R.S32.HI R6, RZ, 0x1f, R223 ;  /* 0x0000001fff067819 */ /* 0x001fc600000114df */
[----:B------:R-:W-:Y:S01]  /*1600*/  STL [R1+0x46c], R0 ;  /* 0x00046c0001007387 */ /* 0x000fe20000100800 */
[----:B-1----:R-:W-:-:S03]  /*1610*/  SHF.R.S32.HI R5, RZ, 0x1f, R222 ;  /* 0x0000001fff057819 */ /* 0x002fc600000114de */
[----:B------:R0:W-:Y:S01]  /*1620*/  STL [R1+0x4c8], R6 ;  /* 0x0004c80601007387 */ /* 0x0001e20000100800 */
[----:B--2---:R-:W-:-:S03]  /*1630*/  SHF.R.S32.HI R7, RZ, 0x1f, R221 ;  /* 0x0000001fff077819 */ /* 0x004fc600000114dd */
[----:B------:R1:W-:Y:S04]  /*1640*/  STL [R1+0x4c4], R5 ;  /* 0x0004c40501007387 */ /* 0x0003e80000100800 */
[----:B------:R2:W-:Y:S01]  /*1650*/  STL [R1+0x4c0], R7 ;  /* 0x0004c00701007387 */ /* 0x0005e20000100800 */
[----:B0-----:R-:W-:Y:S02]  /*1660*/  SHF.R.S32.HI R6, RZ, 0x1f, R215 ;  /* 0x0000001fff067819 */ /* 0x001fe400000114d7 */
        /* <DEDUP_REMOVED lines=20> */
[----:B------:R-:W-:Y:S01]  /*17b0*/  SHF.R.S32.HI R4, RZ, 0x1f, R0 ;  /* 0x0000001fff047819 */ /* 0x000fe20000011400 */
[----:B------:R-:W-:Y:S02]  /*17c0*/  IMAD R0, R3, 0x8, R196 ;  /* 0x0000000803007824 */ /* 0x000fe400078e02c4 */
[----:B------:R2:W-:Y:S04]  /*17d0*/  STL [R1+0x494], R5 ;  /* 0x0004940501007387 */ /* 0x0005e80000100800 */
[----:B------:R2:W-:Y:S04]  /*17e0*/  STL [R1+0x518], R0 ;  /* 0x0005180001007387 */ /* 0x0005e80000100800 */
[----:B------:R2:W-:Y:S02]  /*17f0*/  STL [R1+0x490], R4 ;  /* 0x0004900401007387 */ /* 0x0005e40000100800 */
.L_x_12692:
[----:B------:R-:W-:Y:S05]  /*1800*/  YIELD ;  /* 0x0000000000007946 */ /* 0x000fea0003800000 */
[----:B------:R-:W-:Y:S01]  /*1810*/  ULDC.64 UR4, c[0x0][0xb20] ;  /* 0x0002c80000047ab9 */ /* 0x000fe20000000a00 */
[----:B0-2---:R-:W0:Y:S01]  /*1820*/  LDC.64 R4, c[0x0][0xb00] ;  /* 0x0002c000ff047b82 */ /* 0x005e220000000a00 */
[----:B------:R-:W-:Y:S01]  /*1830*/  ISETP.NE.U32.AND P1, PT, RZ, UR4, PT ;  /* 0x00000004ff007c0c */ /* 0x000fe2000bf25070 */
[----:B------:R-:W-:Y:S02]  /*1840*/  IMAD.MOV.U32 R10, RZ, RZ, RZ ;  /* 0x000000ffff0a7224 */ /* 0x000fe400078e00ff */
[----:B----4-:R-:W-:Y:S01]  /*1850*/  IMAD.MOV.U32 R16, RZ, RZ, RZ ;  /* 0x000000ffff107224 */ /* 0x010fe200078e00ff */
[----:B------:R-:W-:Y:S01]  /*1860*/  ISETP.NE.AND.EX P1, PT, RZ, UR5, PT, P1 ;  /* 0x00000005ff007c0c */ /* 0x000fe2000bf25310 */
[----:B------:R-:W-:-:S02]  /*1870*/  ULDC.64 UR4, c[0x0][0xb10] ;  /* 0x0002c40000047ab9 */ /* 0x000fc40000000a00 */
        /* <DEDUP_REMOVED lines=25> */
[----:B--23--:R-:W-:Y:S06]  /*1a10*/  @P2 BRA `(.L_x_12459) ;  /* 0x0000000000242947 */ /* 0x00cfec0003800000 */
        /* <DEDUP_REMOVED lines=9> */
.L_x_12459:
        /* <DEDUP_REMOVED lines=14> */
.L_x_12460:
[----:B------:R-:W-:Y:S05]  /*1b90*/  @!P0 BRA `(.L_x_12461) ;  /* 0x00000000000c8947 */ /* 0x000fea0003800000 */
[----:B------:R-:W2:Y:S04]  /*1ba0*/  LDG.E R0, desc[UR42][R4.64] ;  /* 0x0000002a04007981 */ /* 0x000ea8000c1e1900 */
[----:B------:R-:W2:Y:S02]  /*1bb0*/  LDG.E R17, desc[UR42][R4.64+0x4] ;  /* 0x0000042a04117981 */ /* 0x000ea4000c1e1900 */
[----:B--2---:R-:W-:-:S07]  /*1bc0*/  IMAD.IADD R17, R17, 0x1, -R0 ;  /* 0x0000000111117824 */ /* 0x004fce00078e0a00 */
.L_x_12461:
        /* <DEDUP_REMOVED lines=27> */
[----:B------:R-:W-:Y:S01]  /*1d80*/  VIADD R0, R29, 0x5f ;  /* 0x0000005f1d007836 */ /* 0x000fe20000000000 */
[----:B----4-:R-:W-:-:S03]  /*1d90*/  @P1 SHF.R.U32.HI R3, RZ, R11, R6 ;  /* 0x0000000bff031219 */ /* 0x010fc60000011606 */
        /* <DEDUP_REMOVED lines=17> */
.L_x_12464:
[----:B------:R-:W-:-:S13]  /*1eb0*/  ISETP.NE.AND P0, PT, R5, 0x1, PT ;  /* 0x000000010500780c */ /* 0x000fda0003f05270 */
[----:B------:R-:W0:Y:S02]  /*1ec0*/  @P0 LDC.64 R6, c[0x0][0xae0] ;  /* 0x0002b800ff060b82 */ /* 0x000e240000000a00 */
[----:B0-----:R-:W-:-:S05]  /*1ed0*/  @P0 IMAD.HI.U32 R6, R0, R6, RZ ;  /* 0x0000000600060227 */ /* 0x001fca00078e00ff */
[----:B------:R-:W-:-:S07]  /*1ee0*/  @P0 SHF.R.U32.HI R0, RZ, R7, R6 ;  /* 0x00000007ff000219 */ /* 0x000fce0000011606 */
.L_x_12465:
[----:B------:R-:W-:Y:S05]  /*1ef0*/  BSYNC B0 ;  /* 0x0000000000007941 */ /* 0x000fea0003800000 */
.L_x_12463:
[----:B------:R-:W-:-:S05]  /*1f00*/  IMAD R3, R0, R5, R5 ;  /* 0x0000000500037224 */ /* 0x000fca00078e0205 */
[----:B------:R-:W-:-:S07]  /*1f10*/  VIMNMX R4, R4, R3, PT ;  /* 0x0000000304047248 */ /* 0x000fce0003fe0100 */
.L_x_12462:
        /* <DEDUP_REMOVED lines=25> */
.L_x_12468:
[----:B------:R-:W-:-:S13]  /*20b0*/  ISETP.NE.AND P0, PT, R5, 0x1, PT ;  /* 0x000000010500780c */ /* 0x000fda0003f05270 */
[----:B------:R-:W0:Y:S02]  /*20c0*/  @P0 LDC.64 R6, c[0x0][0xae0] ;  /* 0x0002b800ff060b82 */ /* 0x000e240000000a00 */
[----:B0-----:R-:W-:-:S05]  /*20d0*/  @P0 IMAD.HI.U32 R6, R0, R6, RZ ;  /* 0x0000000600060227 */ /* 0x001fca00078e00ff */
[----:B------:R-:W-:-:S07]  /*20e0*/  @P0 SHF.R.U32.HI R0, RZ, R7, R6 ;  /* 0x00000007ff000219 */ /* 0x000fce0000011606 */
.L_x_12469:
[----:B------:R-:W-:Y:S05]  /*20f0*/  BSYNC B0 ;  /* 0x0000000000007941 */ /* 0x000fea0003800000 */
.L_x_12467:
[----:B------:R-:W-:-:S05]  /*2100*/  IMAD R0, R0, R5, RZ ;  /* 0x0000000500007224 */ /* 0x000fca00078e02ff */
[----:B------:R-:W-:-:S07]  /*2110*/  VIMNMX R3, R3, R0, !PT ;  /* 0x0000000003037248 */ /* 0x000fce0007fe0100 */
.L_x_12466:
        /* <DEDUP_REMOVED lines=41> */
.L_x_12471:
[----:B------:R-:W-:Y:S05]  /*23b0*/  BSYNC B0 ;  /* 0x0000000000007941 */ /* 0x000fea0003800000 */
.L_x_12470:
        /* <DEDUP_REMOVED lines=37> */
.L_x_12474:
[----:B------:R-:W-:Y:S05]  /*2610*/  BSYNC B6 ;  /* 0x0000000000067941 */ /* 0x000fea0003800000 */
.L_x_12473:
        /* <DEDUP_REMOVED lines=20> */
.L_x_12476:
[----:B------:R-:W-:Y:S05]  /*2760*/  BSYNC B6 ;  /* 0x0000000000067941 */ /* 0x000fea0003800000 */
.L_x_12475:
[----:B------:R-:W-:Y:S01]  /*2770*/  ULDC.64 UR4, c[0x0][0xaf0] ;  /* 0x0002bc0000047ab9 */ /* 0x000fe20000000a00 */
[----:B------:R-:W2:Y:S01]  /*2780*/  LDL R12, [R1+0x474] ;  /* 0x00047400010c7983 */ /* 0x000ea20000100800 */
[----:B------:R-:W-:Y:S01]  /*2790*/  ISETP.NE.U32.AND P0, PT, RZ, UR4, PT ;  /* 0x00000004ff007c0c */ /* 0x000fe2000bf05070 */
[----:B------:R-:W-:Y:S01]  /*27a0*/  IMAD.IADD R43, R16, 0x1, R17 ;  /* 0x00000001102b7824 */ /* 0x000fe200078e0211 */
[----:B------:R-:W-:Y:S01]  /*27b0*/  ULDC.64 UR8, c[0x0][0x408] ;  /* 0x0001020000087ab9 */ /* 0x000fe20000000a00 */
[----:B------:R-:W-:Y:S01]  /*27c0*/  SHF.R.S32.HI R155, RZ, 0x1f, R154 ;  /* 0x0000001fff9b7819 */ /* 0x000fe2000001149a */
[----:B------:R-:W-:Y:S01]  /*27d0*/  ULDC.64 UR10, c[0x0][0xb00] ;  /* 0x0002c000000a7ab9 */ /* 0x000fe20000000a00 */
[----:B------:R-:W-:Y:S01]  /*27e0*/  ISETP.NE.AND.EX P0, PT, RZ, UR5, PT, P0 ;  /* 0x00000005ff007c0c */ /* 0x000fe2000bf05300 */
[----:B------:R-:W0:Y:S01]  /*27f0*/  S2R R24, SR_TID.X ;  /* 0x0000000000187919 */ /* 0x000e220000002100 */
[----:B------:R-:W-:Y:S01]  /*2800*/  SHF.R.S32.HI R10, RZ, 0x1f, R43 ;  /* 0x0000001fff0a7819 */ /* 0x000fe2000001142b */
[----:B------:R-:W-:Y:S01]  /*2810*/  ULDC.64 UR4, c[0x0][0x300] ;  /* 0x0000c00000047ab9 */ /* 0x000fe20000000a00 */
[----:B------:R-:W-:-:S09]  /*2820*/  ULDC.64 UR6, c[0x0][0x3f8] ;  /* 0x0000fe0000067ab9 */ /* 0x000fd20000000a00 */
[----:B------:R-:W1:Y:S02]  /*2830*/  @P0 LDC.64 R4, c[0x0][0xaf0] ;  /* 0x0002bc00ff040b82 */ /* 0x000e640000000a00 */
[----:B-1----:R-:W-:-:S05]  /*2840*/  @P0 IMAD.WIDE R4, R91, 0x4, R4 ;  /* 0x000000045b040825 */ /* 0x002fca00078e0204 */
[----:B------:R1:W3:Y:S01]  /*2850*/  @P0 LDG.E R91, desc[UR42][R4.64] ;  /* 0x0000002a045b0981 */ /* 0x0002e2000c1e1900 */
[----:B------:R-:W-:Y:S01]  /*2860*/  IMAD R0, R10, UR4, RZ ;  /* 0x000000040a007c24 */ /* 0x000fe2000f8e02ff */
[----:B------:R-:W-:Y:S01]  /*2870*/  ISETP.NE.U32.AND P0, PT, RZ, UR10, PT ;  /* 0x0000000aff007c0c */ /* 0x000fe2000bf05070 */
[C---:B------:R-:W-:Y:S01]  /*2880*/  IMAD.WIDE.U32 R30, R43.reuse, UR4, RZ ;  /* 0x000000042b1e7c25 */ /* 0x040fe2000f8e00ff */
[----:B0-----:R-:W-:Y:S02]  /*2890*/  SHF.R.U32.HI R24, RZ, 0x7, R24 ;  /* 0x00000007ff187819 */ /* 0x001fe40000011618 */
[----:B------:R-:W-:Y:S01]  /*28a0*/  ISETP.NE.AND.EX P0, PT, RZ, UR11, PT, P0 ;  /* 0x0000000bff007c0c */ /* 0x000fe2000bf05300 */
[----:B------:R-:W-:Y:S01]  /*28b0*/  IMAD R3, R43, UR5, R0 ;  /* 0x000000052b037c24 */ /* 0x000fe2000f8e0200 */
[----:B------:R-:W-:Y:S01]  /*28c0*/  ULDC.64 UR4, c[0x0][0x308] ;  /* 0x0000c20000047ab9 */ /* 0x000fe20000000a00 */
[----:B------:R-:W-:Y:S01]  /*28d0*/  IMAD.WIDE.U32 R20, R22, UR8, R154 ;  /* 0x0000000816147c25 */ /* 0x000fe2000f8e009a */
[----:B------:R-:W-:-:S02]  /*28e0*/  ISETP.NE.AND P6, PT, R24, 0x1, PT ;  /* 0x000000011800780c */ /* 0x000fc40003fc5270 */
[----:B-----5:R-:W-:Y:S01]  /*28f0*/  SHF.R.S32.HI R0, RZ, 0x1f, R44 ;  /* 0x0000001fff007819 */ /* 0x020fe2000001142c */
[----:B------:R-:W-:Y:S02]  /*2900*/  IMAD.IADD R31, R31, 0x1, R3 ;  /* 0x000000011f1f7824 */ /* 0x000fe400078e0203 */
[C---:B------:R-:W-:Y:S02]  /*2910*/  IMAD R3, R157.reuse, UR8, RZ ;  /* 0x000000089d037c24 */ /* 0x040fe4000f8e02ff */
[----:B------:R-:W-:Y:S02]  /*2920*/  IMAD R7, R157, UR6, RZ ;  /* 0x000000069d077c24 */ /* 0x000fe4000f8e02ff */
[----:B------:R-:W-:Y:S02]  /*2930*/  IMAD R3, R22, UR9, R3 ;  /* 0x0000000916037c24 */ /* 0x000fe4000f8e0203 */
[----:B------:R-:W-:-:S04]  /*2940*/  IMAD.WIDE.U32 R30, R193, UR4, R30 ;  /* 0x00000004c11e7c25 */ /* 0x000fc8000f8e001e */
[----:B------:R-:W-:Y:S02]  /*2950*/  IMAD.IADD R21, R21, 0x1, R3 ;  /* 0x0000000115157824 */ /* 0x000fe400078e0203 */
[C---:B------:R-:W-:Y:S02]  /*2960*/  IMAD R7, R22.reuse, UR7, R7 ;  /* 0x0000000716077c24 */ /* 0x040fe4000f8e0207 */
[----:B------:R-:W-:-:S04]  /*2970*/  IMAD.WIDE.U32 R16, R22, UR6, R154 ;  /* 0x0000000616107c25 */ /* 0x000fc8000f8e009a */
[----:B------:R-:W-:Y:S01]  /*2980*/  IMAD R31, R193, UR5, R31 ;  /* 0x00000005c11f7c24 */ /* 0x000fe2000f8e021f */
[----:B------:R-:W-:Y:S01]  /*2990*/  ULDC.64 UR4, c[0x0][0x310] ;  /* 0x0000c40000047ab9 */ /* 0x000fe20000000a00 */
[----:B------:R-:W-:Y:S02]  /*29a0*/  IMAD.IADD R17, R17, 0x1, R7 ;  /* 0x0000000111117824 */ /* 0x000fe400078e0207 */
[C---:B-1----:R-:W-:Y:S02]  /*29b0*/  IMAD R5, R0.reuse, UR6, RZ ;  /* 0x0000000600057c24 */ /* 0x042fe4000f8e02ff */
[----:B------:R-:W-:Y:S02]  /*29c0*/  IMAD R7, R0, UR8, RZ ;  /* 0x0000000800077c24 */ /* 0x000fe4000f8e02ff */
[C---:B------:R-:W-:Y:S02]  /*29d0*/  IMAD R13, R44.reuse, UR7, R5 ;  /* 0x000000072c0d7c24 */ /* 0x040fe4000f8e0205 */
[----:B------:R-:W-:-:S04]  /*29e0*/  IMAD.WIDE.U32 R16, R44, UR6, R16 ;  /* 0x000000062c107c25 */ /* 0x000fc8000f8e0010 */
[C---:B------:R-:W-:Y:S02]  /*29f0*/  IMAD R61, R44.reuse, UR9, R7 ;  /* 0x000000092c3d7c24 */ /* 0x040fe4000f8e0207 */
[----:B------:R-:W-:Y:S01]  /*2a00*/  IMAD.WIDE.U32 R20, R44, UR8, R20 ;  /* 0x000000082c147c25 */ /* 0x000fe2000f8e0014 */
[----:B------:R-:W0:Y:S03]  /*2a10*/  LDC R7, c[0x0][0x3f4] ;  /* 0x0000fd00ff077b82 */ /* 0x000e260000000800 */
[C---:B------:R-:W-:Y:S02]  /*2a20*/  VIADD R4, R152.reuse, 0xc0 ;  /* 0x000000c098047836 */ /* 0x040fe40000000000 */
[C---:B------:R-:W-:Y:S02]  /*2a30*/  VIADD R51, R152.reuse, 0x40 ;  /* 0x0000004098337836 */ /* 0x040fe40000000000 */
[----:B------:R-:W-:-:S02]  /*2a40*/  VIADD R52, R152, 0x60 ;  /* 0x0000006098347836 */ /* 0x000fc40000000000 */
[C---:B------:R-:W-:Y:S02]  /*2a50*/  VIADD R53, R152.reuse, 0x80 ;  /* 0x0000008098357836 */ /* 0x040fe40000000000 */
[C---:B------:R-:W-:Y:S02]  /*2a60*/  VIADD R54, R152.reuse, 0xa0 ;  /* 0x000000a098367836 */ /* 0x040fe40000000000 */
[----:B------:R-:W-:Y:S02]  /*2a70*/  VIADD R9, R152, 0xe0 ;  /* 0x000000e098097836 */ /* 0x000fe40000000000 */
[----:B------:R-:W-:Y:S02]  /*2a80*/  IMAD.MOV.U32 R57, RZ, RZ, 0x20 ;  /* 0x00000020ff397424 */ /* 0x000fe400078e00ff */
[----:B------:R-:W-:Y:S02]  /*2a90*/  IMAD.IADD R60, R17, 0x1, R13 ;  /* 0x00000001113c7824 */ /* 0x000fe400078e020d */
[----:B------:R-:W-:Y:S01]  /*2aa0*/  IMAD.IADD R61, R21, 0x1, R61 ;  /* 0x00000001153d7824 */ /* 0x000fe200078e023d */
[----:B---3--:R-:W-:-:S02]  /*2ab0*/  SHF.R.S32.HI R3, RZ, 0x1f, R91 ;  /* 0x0000001fff037819 */ /* 0x008fc4000001145b */
[----:B------:R-:W-:Y:S02]  /*2ac0*/  SEL R91, R91, RZ, !P0 ;  /* 0x000000ff5b5b7207 */ /* 0x000fe40004000000 */
[----:B------:R-:W-:-:S05]  /*2ad0*/  SEL R8, R3, RZ, !P0 ;  /* 0x000000ff03087207 */ /* 0x000fca0004000000 */
[----:B------:R-:W-:Y:S02]  /*2ae0*/  IMAD R3, R8, UR4, RZ ;  /* 0x0000000408037c24 */ /* 0x000fe4000f8e02ff */
[----:B------:R-:W-:-:S04]  /*2af0*/  IMAD.WIDE.U32 R30, R91, UR4, R30 ;  /* 0x000000045b1e7c25 */ /* 0x000fc8000f8e001e */
[----:B------:R-:W-:Y:S02]  /*2b00*/  IMAD R11, R91, UR5, R3 ;  /* 0x000000055b0b7c24 */ /* 0x000fe4000f8e0203 */
[----:B------:R-:W-:Y:S01]  /*2b10*/  VIADD R3, R152, 0x20 ;  /* 0x0000002098037836 */ /* 0x000fe20000000000 */
[----:B------:R-:W-:Y:S05]  /*2b20*/  @!P6 WARPSYNC.ALL ;  /* 0x000000000000e948 */ /* 0x000fea0003800000 */
[----:B------:R-:W-:Y:S01]  /*2b30*/  ULDC UR4, c[0x0][0x320] ;  /* 0x0000c80000047ab9 */ /* 0x000fe20000000800 */
[----:B--2---:R-:W-:Y:S01]  /*2b40*/  IMAD.SHL.U32 R55, R12, 0x40, RZ ;  /* 0x000000400c377824 */ /* 0x004fe200078e00ff */
[----:B------:R-:W-:Y:S01]  /*2b50*/  @!P6 BAR.SYNC.DEFER_BLOCKING 0x9, 0x100 ;  /* 0x024400000000eb1d */ /* 0x000fe20000010000 */
[----:B------:R-:W-:-:S02]  /*2b60*/  ISETP.GE.AND P0, PT, R3, UR4, PT ;  /* 0x0000000403007c0c */ /* 0x000fc4000bf06270 */
[----:B------:R-:W-:Y:S02]  /*2b70*/  ISETP.GE.AND P1, PT, R152, UR4, PT ;  /* 0x0000000498007c0c */ /* 0x000fe4000bf26270 */
[----:B------:R-:W-:Y:S01]  /*2b80*/  SEL R5, RZ, 0xffffffff, P0 ;  /* 0xffffffffff057807 */ /* 0x000fe20000000000 */
[----:B------:R-:W-:Y:S01]  /*2b90*/  ULDC.64 UR6, c[0x0][0x330] ;  /* 0x0000cc0000067ab9 */ /* 0x000fe20000000a00 */
[----:B------:R-:W-:Y:S02]  /*2ba0*/  ISETP.GE.AND P0, PT, R4, UR4, PT ;  /* 0x0000000404007c0c */ /* 0x000fe4000bf06270 */
[----:B------:R-:W-:Y:S01]  /*2bb0*/  SEL R4, RZ, 0x1, P1 ;  /* 0x00000001ff047807 */ /* 0x000fe20000800000 */
[----:B------:R-:W-:Y:S01]  /*2bc0*/  IMAD.SHL.U32 R5, R5, 0x2, RZ ;  /* 0x0000000205057824 */ /* 0x000fe200078e00ff */
[----:B------:R-:W-:Y:S02]  /*2bd0*/  ISETP.GE.AND P1, PT, R51, UR4, PT ;  /* 0x0000000433007c0c */ /* 0x000fe4000bf26270 */
[----:B------:R-:W-:-:S02]  /*2be0*/  ISETP.GE.AND P2, PT, R52, UR4, PT ;  /* 0x0000000434007c0c */ /* 0x000fc4000bf46270 */
[----:B------:R-:W-:Y:S02]  /*2bf0*/  LOP3.LUT R4, R5, 0x2, R4, 0xe2, !PT ;  /* 0x0000000205047812 */ /* 0x000fe400078ee204 */
[----:B------:R-:W-:Y:S02]  /*2c00*/  SEL R5, RZ, 0x4, P1 ;  /* 0x00000004ff057807 */ /* 0x000fe40000800000 */
[----:B------:R-:W-:Y:S02]  /*2c10*/  SEL R6, RZ, 0x8, P2 ;  /* 0x00000008ff067807 */ /* 0x000fe40001000000 */
[----:B------:R-:W-:Y:S02]  /*2c20*/  ISETP.GE.AND P1, PT, R53, UR4, PT ;  /* 0x0000000435007c0c */ /* 0x000fe4000bf26270 */
[----:B------:R-:W-:Y:S02]  /*2c30*/  ISETP.GE.AND P2, PT, R54, UR4, PT ;  /* 0x0000000436007c0c */ /* 0x000fe4000bf46270 */
[----:B------:R-:W-:-:S02]  /*2c40*/  LOP3.LUT R4, R6, R4, R5, 0xfe, !PT ;  /* 0x0000000406047212 */ /* 0x000fc400078efe05 */
[----:B------:R-:W-:Y:S02]  /*2c50*/  SEL R5, RZ, 0x10, P1 ;  /* 0x00000010ff057807 */ /* 0x000fe40000800000 */
[----:B------:R-:W-:-:S04]  /*2c60*/  SEL R6, RZ, 0x20, P2 ;  /* 0x00000020ff067807 */ /* 0x000fc80001000000 */
[----:B------:R-:W-:Y:S02]  /*2c70*/  LOP3.LUT R5, R6, R4, R5, 0xfe, !PT ;  /* 0x0000000406057212 */ /* 0x000fe400078efe05 */
[----:B------:R-:W-:Y:S02]  /*2c80*/  SEL R4, RZ, 0x40, P0 ;  /* 0x00000040ff047807 */ /* 0x000fe40000000000 */
[----:B0-----:R-:W-:-:S04]  /*2c90*/  ISETP.GE.AND P0, PT, R152, R7, PT ;  /* 0x000000079800720c */ /* 0x001fc80003f06270 */
[----:B------:R-:W-:-:S05]  /*2ca0*/  SEL R7, R7, RZ, P0 ;  /* 0x000000ff07077207 */ /* 0x000fca0000000000 */
[----:B------:R-:W-:Y:S01]  /*2cb0*/  IMAD.IADD R7, R152, 0x1, R7 ;  /* 0x0000000198077824 */ /* 0x000fe200078e0207 */
[----:B------:R-:W-:Y:S02]  /*2cc0*/  LOP3.LUT R5, R5, R4, RZ, 0xfc, !PT ;  /* 0x0000000405057212 */ /* 0x000fe400078efcff */
[----:B------:R-:W-:Y:S02]  /*2cd0*/  LOP3.LUT R55, R55, 0x1c0, RZ, 0xc0, !PT ;  /* 0x000001c037377812 */ /* 0x000fe400078ec0ff */
[----:B------:R-:W-:Y:S02]  /*2ce0*/  SHF.R.S32.HI R4, RZ, 0x1f, R7 ;  /* 0x0000001fff047819 */ /* 0x000fe40000011407 */
[----:B------:R-:W-:Y:S01]  /*2cf0*/  ISETP.GE.AND P3, PT, R9, UR4, PT ;  /* 0x0000000409007c0c */ /* 0x000fe2000bf66270 */
[----:B------:R-:W-:Y:S01]  /*2d00*/  IMAD.WIDE.U32 R40, R193, UR6, R152 ;  /* 0x00000006c1287c25 */ /* 0x000fe2000f8e0098 */
[----:B------:R-:W-:Y:S01]  /*2d10*/  LOP3.LUT R9, R55, 0x18, R152, 0xf8, !PT ;  /* 0x0000001837097812 */ /* 0x000fe200078ef898 */
[----:B------:R-:W-:Y:S01]  /*2d20*/  ULDC.64 UR4, c[0x0][0x338] ;  /* 0x0000ce0000047ab9 */ /* 0x000fe20000000a00 */
[----:B------:R-:W-:-:S02]  /*2d30*/  SHF.R.U32.HI R56, RZ, 0x3, R55 ;  /* 0x00000003ff387819 */ /* 0x000fc40000011637 */
[----:B------:R-:W-:Y:S01]  /*2d40*/  LEA.HI R7, R4, R7, RZ, 0x3 ;  /* 0x0000000704077211 */ /* 0x000fe200078f18ff */
[----:B------:R-:W-:Y:S01]  /*2d50*/  IMAD R41, R193, UR7, R41 ;  /* 0x00000007c1297c24 */ /* 0x000fe2000f8e0229 */
[----:B------:R-:W-:Y:S01]  /*2d60*/  LOP3.LUT P1, RZ, R12, 0x4, RZ, 0xc0, !PT ;  /* 0x000000040cff7812 */ /* 0x000fe2000782c0ff */
[----:B------:R-:W-:Y:S01]  /*2d70*/  IMAD R6, R8, UR4, RZ ;  /* 0x0000000408067c24 */ /* 0x000fe2000f8e02ff */
[----:B------:R-:W-:Y:S02]  /*2d80*/  LOP3.LUT R9, R9, R56, RZ, 0x3c, !PT ;  /* 0x0000003809097212 */ /* 0x000fe400078e3cff */
[----:B------:R-:W-:Y:S02]  /*2d90*/  LOP3.LUT R4, R190, 0x38, R7, 0xf8, !PT ;  /* 0x00000038be047812 */ /* 0x000fe400078ef807 */
[----:B------:R-:W-:Y:S01]  /*2da0*/  IADD3 R42, P2, R22, R43, RZ ;  /* 0x0000002b162a7210 */ /* 0x000fe20007f5e0ff */
[----:B------:R-:W-:Y:S01]  /*2db0*/  IMAD R65, R91, UR5, R6 ;  /* 0x000000055b417c24 */ /* 0x000fe2000f8e0206 */
[----:B------:R-:W-:Y:S01]  /*2dc0*/  SEL R57, R57, 0xffffffe0, !P1 ;  /* 0xffffffe039397807 */ /* 0x000fe20004800000 */
[----:B------:R-:W-:Y:S01]  /*2dd0*/  IMAD.WIDE.U32 R40, R91, UR4, R40 ;  /* 0x000000045b287c25 */ /* 0x000fe2000f8e0028 */
[----:B------:R-:W-:Y:S01]  /*2de0*/  LOP3.LUT R63, R4, R191, RZ, 0x3c, !PT ;  /* 0x000000bf043f7212 */ /* 0x000fe200078e3cff */
[----:B------:R-:W-:Y:S01]  /*2df0*/  ULDC UR4, c[0x0][0x2f4] ;  /* 0x0000bd0000047ab9 */ /* 0x000fe20000000800 */
[----:B------:R-:W-:Y:S01]  /*2e00*/  SEL R66, RZ, 0xffffff80, P3 ;  /* 0xffffff80ff427807 */ /* 0x000fe20001800000 */
[----:B------:R-:W-:Y:S01]  /*2e10*/  IMAD R58, R180, 0x200, R9 ;  /* 0x00000200b43a7824 */ /* 0x000fe200078e0209 */
[----:B------:R-:W-:Y:S01]  /*2e20*/  SHF.R.S32.HI R62, RZ, 0x3, R7 ;  /* 0x00000003ff3e7819 */ /* 0x000fe20000011407 */
[----:B------:R-:W-:Y:S01]  /*2e30*/  IMAD.X R43, R157, 0x1, R10, P2 ;  /* 0x000000019d2b7824 */ /* 0x000fe200010e060a */
[----:B------:R-:W-:Y:S01]  /*2e40*/  ISETP.GE.AND P1, PT, R152, UR4, PT ;  /* 0x0000000498007c0c */ /* 0x000fe2000bf26270 */
[----:B------:R-:W-:Y:S01]  /*2e50*/  IMAD.IADD R59, R57, 0x1, R58 ;  /* 0x00000001393b7824 */ /* 0x000fe200078e023a */
[----:B------:R-:W-:Y:S01]  /*2e60*/  ISETP.GE.AND P2, PT, R3, UR4, PT ;  /* 0x0000000403007c0c */ /* 0x000fe2000bf46270 */
[----:B------:R-:W-:Y:S01]  /*2e70*/  IMAD.IADD R63, R192, 0x1, R63 ;  /* 0x00000001c03f7824 */ /* 0x000fe200078e023f */
[----:B------:R-:W-:Y:S01]  /*2e80*/  LOP3.LUT R66, R5, 0x80, R66, 0xc8, !PT ;  /* 0x0000008005427812 */ /* 0x000fe200078ec842 */
[----:B------:R-:W-:Y:S01]  /*2e90*/  IMAD.IADD R64, R31, 0x1, R11 ;  /* 0x000000011f407824 */ /* 0x000fe200078e020b */
[----:B------:R-:W-:Y:S01]  /*2ea0*/  LOP3.LUT R67, R5, 0x40, RZ, 0xc0, !PT ;  /* 0x0000004005437812 */ /* 0x000fe200078ec0ff */
[----:B------:R-:W-:-:S08]  /*2eb0*/  IMAD.IADD R65, R41, 0x1, R65 ;  /* 0x0000000129417824 */ /* 0x000fd000078e0241 */
.L_x_12528:
[----:B------:R-:W0:Y:S01]  /*2ec0*/  LDC.64 R74, c[0x0][0x300] ;  /* 0x0000c000ff4a7b82 */ /* 0x000e220000000a00 */
[----:B------:R-:W-:Y:S01]  /*2ed0*/  VIADD R49, R49, 0xffffffff ;  /* 0xffffffff31317836 */ /* 0x000fe20000000000 */
[----:B------:R-:W-:Y:S05]  /*2ee0*/  YIELD ;  /* 0x0000000000007946 */ /* 0x000fea0003800000 */
[----:B------:R-:W-:Y:S01]  /*2ef0*/  SHF.R.S32.HI R11, RZ, 0x1f, R49 ;  /* 0x0000001fff0b7819 */ /* 0x000fe20000011431 */
[----:B------:R-:W1:Y:S01]  /*2f00*/  LDC.64 R70, c[0x0][0x2e8] ;  /* 0x0000ba00ff467b82 */ /* 0x000e620000000a00 */
[----:B------:R-:W-:Y:S01]  /*2f10*/  IMAD.MOV.U32 R78, RZ, RZ, R152 ;  /* 0x000000ffff4e7224 */ /* 0x000fe200078e0098 */
[----:B------:R-:W-:Y:S01]  /*2f20*/  BSSY B0, `(.L_x_12477) ;  /* 0x00002fd000007945 */ /* 0x000fe20003800000 */
[----:B------:R-:W-:-:S02]  /*2f30*/  IMAD.MOV.U32 R79, RZ, RZ, R153 ;  /* 0x000000ffff4f7224 */ /* 0x000fc400078e0099 */
[----:B------:R-:W-:-:S03]  /*2f40*/  IMAD R83, R23, 0x1800, R59 ;  /* 0x0000180017537824 */ /* 0x000fc600078e023b */
[----:B------:R-:W2:Y:S01]  /*2f50*/  LDC R73, c[0x0][0x3f4] ;  /* 0x0000fd00ff497b82 */ /* 0x000ea20000000800 */
[----:B------:R-:W-:Y:S02]  /*2f60*/  IMAD R83, R83, 0x2, R48 ;  /* 0x0000000253537824 */ /* 0x000fe400078e0230 */
[-C--:B0-----:R-:W-:Y:S02]  /*2f70*/  IMAD R4, R11, R74.reuse, RZ ;  /* 0x0000004a0b047224 */ /* 0x081fe400078e02ff */
[----:B------:R-:W-:-:S04]  /*2f80*/  IMAD.WIDE.U32 R32, R49, R74, RZ ;  /* 0x0000004a31207225 */ /* 0x000fc800078e00ff */
[----:B------:R-:W-:Y:S02]  /*2f90*/  IMAD R5, R49, R75, R4 ;  /* 0x0000004b31057224 */ /* 0x000fe400078e0204 */
[-C--:B------:R-:W-:Y:S02]  /*2fa0*/  IMAD R81, R157, R74.reuse, RZ ;  /* 0x0000004a9d517224 */ /* 0x080fe400078e02ff */
[----:B------:R-:W-:Y:S02]  /*2fb0*/  IMAD.IADD R6, R33, 0x1, R5 ;  /* 0x0000000121067824 */ /* 0x000fe400078e0205 */
[----:B------:R-:W-:-:S04]  /*2fc0*/  IMAD.WIDE.U32 R4, R22, R74, R78 ;  /* 0x0000004a16047225 */ /* 0x000fc800078e004e */
[----:B------:R-:W-:Y:S01]  /*2fd0*/  IMAD.WIDE.U32 R32, R32, 0x60, RZ ;  /* 0x0000006020207825 */ /* 0x000fe200078e00ff */
[----:B------:R-:W-:-:S03]  /*2fe0*/  IADD3 R7, P3, R30, R4, RZ ;  /* 0x000000041e077210 */ /* 0x000fc60007f7e0ff */
[----:B------:R-:W-:Y:S01]  /*2ff0*/  IMAD R9, R6, 0x60, RZ ;  /* 0x0000006006097824 */ /* 0x000fe200078e02ff */
[-C--:B------:R-:W-:Y:S01]  /*3000*/  LEA R4, P5, R74, R32.reuse, 0x6 ;  /* 0x000000204a047211 */ /* 0x080fe200078a30ff */
[----:B------:R-:W-:Y:S02]  /*3010*/  IMAD R81, R22, R75, R81 ;  /* 0x0000004b16517224 */ /* 0x000fe400078e0251 */
[----:B------:R-:W-:Y:S01]  /*3020*/  IMAD.IADD R82, R33, 0x1, R9 ;  /* 0x0000000121527824 */ /* 0x000fe200078e0209 */
[----:B------:R-:W-:Y:S02]  /*3030*/  IADD3 R4, P4, R4, R7, RZ ;  /* 0x0000000704047210 */ /* 0x000fe40007f9e0ff */
[----:B------:R-:W-:Y:S02]  /*3040*/  IADD3.X R8, R64, R5, R81, P3, !PT ;  /* 0x0000000540087210 */ /* 0x000fe40001ffe451 */
[----:B------:R-:W-:Y:S02]  /*3050*/  IADD3 R6, P3, R7, R32, RZ ;  /* 0x0000002007067210 */ /* 0x000fe40007f7e0ff */
[----:B------:R-:W-:-:S02]  /*3060*/  LEA.HI.X R5, R74, R82, R75, 0x6, P5 ;  /* 0x000000524a057211 */ /* 0x000fc400028f344b */
[-C--:B-1----:R-:W-:Y:S01]  /*3070*/  LEA R14, P5, R6, R70.reuse, 0x1 ;  /* 0x00000046060e7211 */ /* 0x082fe200078a08ff */
[----:B------:R-:W-:Y:S01]  /*3080*/  IMAD.X R7, R8, 0x1, R82, P3 ;  /* 0x0000000108077824 */ /* 0x000fe200018e0652 */
[----:B----4-:R-:W-:Y:S01]  /*3090*/  LEA R12, P3, R4, R70, 0x1 ;  /* 0x00000046040c7211 */ /* 0x010fe200078608ff */
[----:B------:R-:W-:Y:S01]  /*30a0*/  IMAD.X R5, R5, 0x1, R8, P4 ;  /* 0x0000000105057824 */ /* 0x000fe200020e0608 */
[----:B------:R-:W-:Y:S02]  /*30b0*/  ISETP.GT.AND P4, PT, R49, R50, PT ;  /* 0x000000323100720c */ /* 0x000fe40003f84270 */
[-C--:B------:R-:W-:Y:S02]  /*30c0*/  LEA.HI.X R15, R6, R71.reuse, R7, 0x1, P5 ;  /* 0x00000047060f7211 */ /* 0x080fe400028f0c07 */
[----:B------:R-:W-:Y:S01]  /*30d0*/  LEA.HI.X R13, R4, R71, R5, 0x1, P3 ;  /* 0x00000047040d7211 */ /* 0x000fe200018f0c05 */
[----:B------:R-:W-:Y:S01]  /*30e0*/  IMAD R5, R23, 0x1800, R58 ;  /* 0x0000180017057824 */ /* 0x000fe200078e023a */
[----:B--2---:R-:W-:-:S02]  /*30f0*/  ISETP.GE.AND P3, PT, R73, 0x1, PT ;  /* 0x000000014900780c */ /* 0x004fc40003f66270 */
[----:B------:R-:W-:Y:S01]  /*3100*/  P2R R69, PR, RZ, 0x10 ;  /* 0x00000010ff457803 */ /* 0x000fe20000000000 */
[----:B------:R-:W-:-:S10]  /*3110*/  IMAD R84, R5, 0x2, R48 ;  /* 0x0000000205547824 */ /* 0x000fd400078e0230 */
[----:B------:R-:W-:Y:S05]  /*3120*/  @!P3 BRA `(.L_x_12478) ;  /* 0x0000002c0004b947 */ /* 0x000fea0003800000 */
[----:B------:R-:W0:Y:S01]  /*3130*/  LDC.64 R76, c[0x0][0x3f8] ;  /* 0x0000fe00ff4c7b82 */ /* 0x000e220000000a00 */
[----:B------:R-:W-:Y:S01]  /*3140*/  ULDC.U8 UR4, c[0x0][0x410] ;  /* 0x0001040000047ab9 */ /* 0x000fe20000000000 */
[----:B------:R-:W-:Y:S01]  /*3150*/  IMAD R72, R49, -0x60, R46 ;  /* 0xffffffa031487824 */ /* 0x000fe200078e022e */
[----:B------:R-:W-:-:S04]  /*3160*/  ISETP.NE.AND P3, PT, RZ, UR4, PT ;  /* 0x00000004ff007c0c */ /* 0x000fc8000bf65270 */
[----:B------:R-:W-:Y:S01]  /*3170*/  VIMNMX R72, R72, 0x60, PT ;  /* 0x0000006048487848 */ /* 0x000fe20003fe0100 */
[----:B------:R-:W1:Y:S01]  /*3180*/  LDC.64 R38, c[0x0][0x408] ;  /* 0x00010200ff267b82 */ /* 0x000e620000000a00 */
[-C--:B0-----:R-:W-:Y:S02]  /*3190*/  IMAD R4, R11, R76.reuse, RZ ;  /* 0x0000004c0b047224 */ /* 0x081fe400078e02ff */
[----:B------:R-:W-:-:S04]  /*31a0*/  IMAD.WIDE.U32 R36, R49, R76, RZ ;  /* 0x0000004c31247225 */ /* 0x000fc800078e00ff */
[----:B------:R-:W-:Y:S02]  /*31b0*/  IMAD R5, R49, R77, R4 ;  /* 0x0000004d31057224 */ /* 0x000fe400078e0204 */
[-C--:B-1----:R-:W-:Y:S02]  /*31c0*/  IMAD R6, R11, R38.reuse, RZ ;  /* 0x000000260b067224 */ /* 0x082fe400078e02ff */
[----:B------:R-:W-:-:S04]  /*31d0*/  IMAD.WIDE.U32 R34, R49, R38, RZ ;  /* 0x0000002631227225 */ /* 0x000fc800078e00ff */
[----:B------:R-:W-:Y:S02]  /*31e0*/  IMAD R7, R49, R39, R6 ;  /* 0x0000002731077224 */ /* 0x000fe400078e0206 */
        /* <DEDUP_REMOVED lines=11> */
[----:B------:R-:W-:Y:S01]  /*32a0*/  IMAD.MOV.U32 R4, RZ, RZ, R16 ;  /* 0x000000ffff047224 */ /* 0x000fe200078e0010 */
[----:B------:R-:W-:Y:S01]  /*32b0*/  ULDC.64 UR4, c[0x0][0x3e8] ;  /* 0x0000fa0000047ab9 */ /* 0x000fe20000000a00 */
[----:B------:R-:W-:Y:S01]  /*32c0*/  IMAD.MOV.U32 R5, RZ, RZ, R60 ;  /* 0x000000ffff057224 */ /* 0x000fe200078e003c */
[----:B------:R-:W-:Y:S01]  /*32d0*/  ULDC.64 UR6, c[0x0][0x400] ;  /* 0x0001000000067ab9 */ /* 0x000fe20000000a00 */
[----:B------:R-:W-:Y:S01]  /*32e0*/  IMAD R25, R80, 0x60, RZ ;  /* 0x0000006050197824 */ /* 0x000fe200078e02ff */
[----:B------:R-:W-:Y:S01]  /*32f0*/  CS2R R74, SRZ ;  /* 0x00000000004a7805 */ /* 0x000fe2000001ff00 */
[----:B------:R-:W-:Y:S01]  /*3300*/  IMAD.WIDE.U32 R6, R36, 0x60, R4 ;  /* 0x0000006024067825 */ /* 0x000fe200078e0004 */
[----:B------:R-:W-:-:S03]  /*3310*/  CS2R R78, SRZ ;  /* 0x00000000004e7805 */ /* 0x000fc6000001ff00 */
[----:B------:R-:W-:Y:S02]  /*3320*/  IMAD.MOV.U32 R4, RZ, RZ, R20 ;  /* 0x000000ffff047224 */ /* 0x000fe400078e0014 */
[----:B------:R-:W-:Y:S02]  /*3330*/  IMAD.MOV.U32 R5, RZ, RZ, R61 ;  /* 0x000000ffff057224 */ /* 0x000fe400078e003d */
[----:B------:R-:W-:Y:S02]  /*3340*/  IMAD R27, R68, 0x60, RZ ;  /* 0x00000060441b7824 */ /* 0x000fe400078e02ff */
[----:B------:R-:W-:Y:S01]  /*3350*/  IMAD.WIDE.U32 R10, R34, 0x60, R4 ;  /* 0x00000060220a7825 */ /* 0x000fe200078e0004 */
[----:B------:R-:W-:-:S03]  /*3360*/  LEA R4, P3, R6, UR4, 0x1 ;  /* 0x0000000406047c11 */ /* 0x000fc6000f8608ff */
[----:B------:R-:W-:Y:S02]  /*3370*/  IMAD.IADD R5, R7, 0x1, R25 ;  /* 0x0000000107057824 */ /* 0x000fe400078e0219 */
[----:B------:R-:W-:-:S03]  /*3380*/  IMAD.IADD R7, R11, 0x1, R27 ;  /* 0x000000010b077824 */ /* 0x000fc600078e021b */
        /* <DEDUP_REMOVED lines=11> */
.L_x_12481:
[----:B------:R-:W-:Y:S05]  /*3440*/  BSYNC B1 ;  /* 0x0000000000017941 */ /* 0x000fea0003800000 */
.L_x_12480:
[----:B------:R-:W-:Y:S01]  /*3450*/  ISETP.GE.AND P5, PT, R156, R72, PT ;  /* 0x000000489c00720c */ /* 0x000fe20003fa6270 */
[----:B------:R-:W-:Y:S01]  /*3460*/  BSSY B1, `(.L_x_12482) ;  /* 0x0000023000017945 */ /* 0x000fe20003800000 */
[----:B------:R-:W-:Y:S02]  /*3470*/  CS2R R24, SRZ ;  /* 0x0000000000187805 */ /* 0x000fe4000001ff00 */
[----:B------:R-:W-:Y:S01]  /*3480*/  CS2R R10, SRZ ;  /* 0x00000000000a7805 */ /* 0x000fe2000001ff00 */
[----:B-----5:R-:W-:Y:S01]  /*3490*/  IMAD.MOV.U32 R81, RZ, RZ, R32 ;  /* 0x000000ffff517224 */ /* 0x020fe200078e0020 */
[----:B------:R-:W-:Y:S01]  /*34a0*/  CS2R R26, SRZ ;  /* 0x00000000001a7805 */ /* 0x000fe2000001ff00 */
[----:B------:R-:W-:-:S06]  /*34b0*/  IMAD.MOV.U32 R82, RZ, RZ, R33 ;  /* 0x000000ffff527224 */ /* 0x000fcc00078e0021 */
[----:B------:R-:W-:Y:S05]  /*34c0*/  @P5 BRA `(.L_x_12483) ;  /* 0x0000000000705947 */ /* 0x000fea0003800000 */
[C---:B0-----:R-:W-:Y:S01]  /*34d0*/  SHF.L.U64.HI R5, R76.reuse, 0x6, R77 ;  /* 0x000000064c057819 */ /* 0x041fe2000001024d */
[----:B------:R-:W-:Y:S01]  /*34e0*/  IMAD.SHL.U32 R4, R76, 0x40, RZ ;  /* 0x000000404c047824 */ /* 0x000fe200078e00ff */
[----:B------:R-:W-:Y:S01]  /*34f0*/  ULDC.64 UR4, c[0x0][0x3e8] ;  /* 0x0000fa0000047ab9 */ /* 0x000fe20000000a00 */
[----:B------:R-:W-:Y:S01]  /*3500*/  IMAD R9, R80, 0x60, RZ ;  /* 0x0000006050097824 */ /* 0x000fe200078e02ff */
[----:B------:R-:W-:Y:S01]  /*3510*/  CS2R R24, SRZ ;  /* 0x0000000000187805 */ /* 0x000fe2000001ff00 */
[----:B------:R-:W-:Y:S01]  /*3520*/  IMAD.WIDE.U32 R4, R36, 0x60, R4 ;  /* 0x0000006024047825 */ /* 0x000fe200078e0004 */
[----:B------:R-:W-:-:S03]  /*3530*/  CS2R R26, SRZ ;  /* 0x00000000001a7805 */ /* 0x000fc6000001ff00 */
[----:B------:R-:W-:Y:S01]  /*3540*/  IMAD R8, R68, 0x60, RZ ;  /* 0x0000006044087824 */ /* 0x000fe200078e02ff */
[----:B------:R-:W-:Y:S01]  /*3550*/  IADD3 R6, P3, R16, R4, RZ ;  /* 0x0000000410067210 */ /* 0x000fe20007f7e0ff */
[----:B------:R-:W-:-:S03]  /*3560*/  IMAD.SHL.U32 R4, R38, 0x40, RZ ;  /* 0x0000004026047824 */ /* 0x000fc600078e00ff */
[----:B------:R-:W-:Y:S02]  /*3570*/  IADD3.X R9, R60, R9, R5, P3, !PT ;  /* 0x000000093c097210 */ /* 0x000fe40001ffe405 */
[----:B------:R-:W-:-:S03]  /*3580*/  SHF.L.U64.HI R5, R38, 0x6, R39 ;  /* 0x0000000626057819 */ /* 0x000fc60000010227 */
[----:B------:R-:W-:-:S03]  /*3590*/  IMAD.WIDE.U32 R4, R34, 0x60, R4 ;  /* 0x0000006022047825 */ /* 0x000fc600078e0004 */
[----:B------:R-:W-:-:S04]  /*35a0*/  IADD3 R7, P3, R20, R4, RZ ;  /* 0x0000000414077210 */ /* 0x000fc80007f7e0ff */
[----:B------:R-:W-:Y:S02]  /*35b0*/  IADD3.X R8, R61, R8, R5, P3, !PT ;  /* 0x000000083d087210 */ /* 0x000fe40001ffe405 */
        /* <DEDUP_REMOVED lines=13> */
.L_x_12483:
[----:B------:R-:W-:Y:S05]  /*3690*/  BSYNC B1 ;  /* 0x0000000000017941 */ /* 0x000fea0003800000 */
.L_x_12482:
[----:B------:R-:W-:Y:S01]  /*36a0*/  ULOP3.LUT UR4, UR38, 0x1, URZ, 0xfc, !UPT ;  /* 0x0000000126047892 */ /* 0x000fe2000f8efc3f */
[----:B01----:R-:W-:Y:S01]  /*36b0*/  IMAD.MOV.U32 R4, RZ, RZ, R74 ;  /* 0x000000ffff047224 */ /* 0x003fe200078e004a */
[----:B------:R-:W-:Y:S01]  /*36c0*/  PRMT R38, R82, 0x5410, R81 ;  /* 0x0000541052267816 */ /* 0x000fe20000000051 */
[----:B------:R-:W-:Y:S01]  /*36d0*/  IMAD.MOV.U32 R5, RZ, RZ, R75 ;  /* 0x000000ffff057224 */ /* 0x000fe200078e004b */
[----:B------:R-:W-:Y:S01]  /*36e0*/  UISETP.NE.AND UP0, UPT, UR4, 0x3, UPT ;  /* 0x000000030400788c */ /* 0x000fe2000bf05270 */
        /* <DEDUP_REMOVED lines=24> */
.L_x_12484:
[----:B------:R-:W-:Y:S01]  /*3870*/  IMAD R68, R23, 0x8, R2 ;  /* 0x0000000817447824 */ /* 0x000fe200078e0202 */
[----:B------:R-:W-:Y:S01]  /*3880*/  SHF.L.U32 R80, R158, 0x1f, RZ ;  /* 0x0000001f9e507819 */ /* 0x000fe200000006ff */
[----:B------:R-:W-:Y:S03]  /*3890*/  BSSY B1, `(.L_x_12485) ;  /* 0x0000003000017945 */ /* 0x000fe60003800000 */
[----:B------:R-:W0:Y:S02]  /*38a0*/  SYNCS.PHASECHK.TRANS64.TRYWAIT P6, [R68+URZ+0x32490], R80 ;  /* 0x03249050440075a7 */ /* 0x000e2400080c017f */
[----:B0-----:R-:W-:Y:S05]  /*38b0*/  @!P6 BRA `(.L_x_12486) ;  /* 0x0000036400d4e947 */ /* 0x001fea0003800000 */
.L_x_12879:
[----:B------:R-:W-:Y:S05]  /*38c0*/  BSYNC B1 ;  /* 0x0000000000017941 */ /* 0x000fea0003800000 */
.L_x_12485:
        /* <DEDUP_REMOVED lines=19> */
[-C--:B------:R-:W-:Y:S01]  /*3a00*/  FMUL.FTZ R82, R6, R77.reuse ;  /* 0x0000004d06527220 */ /* 0x080fe20000410000 */
[----:B------:R-:W-:Y:S02]  /*3a10*/  HADD2.F32 R7, -RZ, R7.H0_H0 ;  /* 0x20000007ff077230 */ /* 0x000fe40000004100 */
[C---:B------:R-:W-:Y:S01]  /*3a20*/  FMUL.FTZ R77, R5.reuse, R77 ;  /* 0x0000004d054d7220 */ /* 0x040fe20000410000 */
[----:B------:R-:W-:Y:S02]  /*3a30*/  HADD2.F32 R76, -RZ, R76.H0_H0 ;  /* 0x2000004cff4c7230 */ /* 0x000fe40000004100 */
[-C--:B------:R-:W-:Y:S01]  /*3a40*/  FMUL.FTZ R86, R74, R78.reuse ;  /* 0x0000004e4a567220 */ /* 0x080fe20000410000 */
[-C--:B------:R-:W-:Y:S01]  /*3a50*/  FFMA.FTZ R82, R5, R75.reuse, -R82 ;  /* 0x0000004b05527223 */ /* 0x080fe20000010852 */
[----:B------:R-:W-:Y:S01]  /*3a60*/  FMUL.FTZ R85, R7, R78 ;  /* 0x0000004e07557220 */ /* 0x000fe20000410000 */
[----:B------:R-:W-:Y:S01]  /*3a70*/  FFMA.FTZ R79, R6, R75, R77 ;  /* 0x0000004b064f7223 */ /* 0x000fe2000001004d */
[----:B------:R-:W-:-:S02]  /*3a80*/  HADD2.F32 R5, -RZ, R4.H1_H1 ;  /* 0x30000004ff057230 */ /* 0x000fc40000004100 */
[-C--:B------:R-:W-:Y:S01]  /*3a90*/  FFMA.FTZ R81, R7, R76.reuse, -R86 ;  /* 0x0000004c07517223 */ /* 0x080fe20000010856 */
[----:B------:R-:W-:Y:S01]  /*3aa0*/  FFMA.FTZ R88, R74, R76, R85 ;  /* 0x0000004c4a587223 */ /* 0x000fe20000010055 */
[----:B------:R-:W-:Y:S02]  /*3ab0*/  HADD2.F32 R75, -RZ, R91.H0_H0 ;  /* 0x2000005bff4b7230 */ /* 0x000fe40000004100 */
[----:B------:R-:W-:Y:S02]  /*3ac0*/  HADD2.F32 R4, -RZ, R4.H0_H0 ;  /* 0x20000004ff047230 */ /* 0x000fe40000004100 */
[----:B------:R-:W-:Y:S02]  /*3ad0*/  HADD2.F32 R6, -RZ, R39.H1_H1 ;  /* 0x30000027ff067230 */ /* 0x000fe40000004100 */
[-C--:B------:R-:W-:Y:S01]  /*3ae0*/  FMUL.FTZ R77, R5, R75.reuse ;  /* 0x0000004b054d7220 */ /* 0x080fe20000410000 */
[----:B------:R-:W-:Y:S02]  /*3af0*/  HADD2.F32 R76, -RZ, R91.H1_H1 ;  /* 0x3000005bff4c7230 */ /* 0x000fe40000004100 */
[----:B------:R-:W-:Y:S01]  /*3b00*/  FMUL.FTZ R78, R4, R75 ;  /* 0x0000004b044e7220 */ /* 0x000fe20000410000 */
[----:B------:R-:W-:-:S02]  /*3b10*/  HADD2.F32 R39, -RZ, R39.H0_H0 ;  /* 0x20000027ff277230 */ /* 0x000fc40000004100 */
[--C-:B------:R-:W-:Y:S02]  /*3b20*/  HADD2.F32 R7, -RZ, R87.reuse.H0_H0 ;  /* 0x20000057ff077230 */ /* 0x100fe40000004100 */
[-C--:B------:R-:W-:Y:S01]  /*3b30*/  FMUL.FTZ R86, R6, R76.reuse ;  /* 0x0000004c06567220 */ /* 0x080fe20000410000 */
        /* <DEDUP_REMOVED lines=10> */
.L_x_12492:
[----:B------:R-:W-:Y:S05]  /*3be0*/  BSYNC B3 ;  /* 0x0000000000037941 */ /* 0x000fea0003800000 */
.L_x_12491:
[----:B--2---:R1:W-:Y:S02]  /*3bf0*/  STG.E.128 desc[UR42][R14.64], R4 ;  /* 0x000000040e007986 */ /* 0x0043e4000c101d2a */
.L_x_12490:
[----:B------:R-:W-:Y:S05]  /*3c00*/  BSYNC B2 ;  /* 0x0000000000027941 */ /* 0x000fea0003800000 */
.L_x_12489:
[----:B------:R-:W-:Y:S05]  /*3c10*/  @P2 BRA `(.L_x_12488) ;  /* 0x0000000000bc2947 */ /* 0x000fea0003800000 */
[----:B-1----:R1:W2:Y:S01]  /*3c20*/  LDS.128 R4, [R83] ;  /* 0x0000000053047984 */ /* 0x0022a20000000c00 */
        /* <DEDUP_REMOVED lines=18> */
[-C--:B------:R-:W-:Y:S01]  /*3d50*/  FMUL.FTZ R78, R33, R74.reuse ;  /* 0x0000004a214e7220 */ /* 0x080fe20000410000 */
[-C--:B------:R-:W-:Y:S01]  /*3d60*/  FFMA.FTZ R76, R5, R39.reuse, -R76 ;  /* 0x00000027054c7223 */ /* 0x080fe2000001084c */
[----:B------:R-:W-:Y:S01]  /*3d70*/  FMUL.FTZ R74, R7, R74 ;  /* 0x0000004a074a7220 */ /* 0x000fe20000410000 */
[----:B------:R-:W-:Y:S01]  /*3d80*/  FFMA.FTZ R77, R6, R39, R71 ;  /* 0x00000027064d7223 */ /* 0x000fe20000010047 */
[----:B------:R-:W-:-:S02]  /*3d90*/  HADD2.F32 R5, -RZ, R4.H1_H1 ;  /* 0x30000004ff057230 */ /* 0x000fc40000004100 */
[-C--:B------:R-:W-:Y:S01]  /*3da0*/  FFMA.FTZ R78, R7, R70.reuse, -R78 ;  /* 0x00000046074e7223 */ /* 0x080fe2000001084e */
[----:B------:R-:W-:Y:S02]  /*3db0*/  HADD2.F32 R39, -RZ, R90.H0_H0 ;  /* 0x2000005aff277230 */ /* 0x000fe40000004100 */
[----:B------:R-:W-:Y:S01]  /*3dc0*/  FFMA.FTZ R79, R33, R70, R74 ;  /* 0x00000046214f7223 */ /* 0x000fe2000001004a */
[----:B------:R-:W-:Y:S02]  /*3dd0*/  HADD2.F32 R4, -RZ, R4.H0_H0 ;  /* 0x20000004ff047230 */ /* 0x000fe40000004100 */
[----:B------:R-:W-:Y:S02]  /*3de0*/  HADD2.F32 R71, -RZ, R90.H1_H1 ;  /* 0x3000005aff477230 */ /* 0x000fe40000004100 */
[----:B------:R-:W-:Y:S01]  /*3df0*/  FMUL.FTZ R75, R5, R39 ;  /* 0x00000027054b7220 */ /* 0x000fe20000410000 */
[--C-:B------:R-:W-:Y:S02]  /*3e00*/  HADD2.F32 R6, -RZ, R32.reuse.H1_H1 ;  /* 0x30000020ff067230 */ /* 0x100fe40000004100 */
[----:B------:R-:W-:-:S02]  /*3e10*/  HADD2.F32 R32, -RZ, R32.H0_H0 ;  /* 0x20000020ff207230 */ /* 0x000fc40000004100 */
[--C-:B------:R-:W-:Y:S02]  /*3e20*/  HADD2.F32 R7, -RZ, R38.reuse.H1_H1 ;  /* 0x30000026ff077230 */ /* 0x100fe40000004100 */
        /* <DEDUP_REMOVED lines=12> */
.L_x_12494:
[----:B------:R-:W-:Y:S05]  /*3ef0*/  BSYNC B2 ;  /* 0x0000000000027941 */ /* 0x000fea0003800000 */
.L_x_12493:
[----:B--2---:R2:W-:Y:S02]  /*3f00*/  STG.E.128 desc[UR42][R14.64+0x40], R4 ;  /* 0x000040040e007986 */ /* 0x0045e4000c101d2a */
.L_x_12488:
[----:B------:R-:W-:Y:S05]  /*3f10*/  BSYNC B1 ;  /* 0x0000000000017941 */ /* 0x000fea0003800000 */
.L_x_12487:
        /* <DEDUP_REMOVED lines=22> */
[C---:B------:R-:W-:Y:S01]  /*4080*/  FMUL.FTZ R25, R5.reuse, R25 ;  /* 0x0000001905197220 */ /* 0x040fe20000410000 */
[----:B------:R-:W-:Y:S01]  /*4090*/  FFMA.FTZ R38, R5, R24, -R38 ;  /* 0x0000001805267223 */ /* 0x000fe20000010826 */
[----:B------:R-:W-:Y:S01]  /*40a0*/  FMUL.FTZ R32, R7, R32 ;  /* 0x0000002007207220 */ /* 0x000fe20000410000 */
[----:B------:R-:W-:-:S02]  /*40b0*/  HADD2.F32 R5, -RZ, R4.H1_H1 ;  /* 0x30000004ff057230 */ /* 0x000fc40000004100 */
[----:B------:R-:W-:Y:S01]  /*40c0*/  FFMA.FTZ R70, R7, R26, -R70 ;  /* 0x0000001a07467223 */ /* 0x000fe20000010846 */
[--C-:B------:R-:W-:Y:S02]  /*40d0*/  HADD2.F32 R7, -RZ, R37.reuse.H1_H1 ;  /* 0x30000025ff077230 */ /* 0x100fe40000004100 */
[----:B------:R-:W-:Y:S01]  /*40e0*/  FFMA.FTZ R33, R6, R24, R25 ;  /* 0x0000001806217223 */ /* 0x000fe20000010019 */
[----:B------:R-:W-:Y:S02]  /*40f0*/  HADD2.F32 R37, -RZ, R37.H0_H0 ;  /* 0x20000025ff257230 */ /* 0x000fe40000004100 */
[----:B------:R-:W-:Y:S01]  /*4100*/  FFMA.FTZ R39, R15, R26, R32 ;  /* 0x0000001a0f277223 */ /* 0x000fe20000010020 */
[----:B------:R-:W-:Y:S02]  /*4110*/  HADD2.F32 R4, -RZ, R4.H0_H0 ;  /* 0x20000004ff047230 */ /* 0x000fe40000004100 */
[----:B------:R-:W-:Y:S02]  /*4120*/  HADD2.F32 R25, -RZ, R36.H1_H1 ;  /* 0x30000024ff197230 */ /* 0x000fe40000004100 */
[----:B------:R-:W-:Y:S01]  /*4130*/  FMUL.FTZ R27, R5, R37 ;  /* 0x00000025051b7220 */ /* 0x000fe20000410000 */
[----:B------:R-:W-:-:S02]  /*4140*/  HADD2.F32 R6, -RZ, R14.H1_H1 ;  /* 0x3000000eff067230 */ /* 0x000fc40000004100 */
[C---:B------:R-:W-:Y:S01]  /*4150*/  FMUL.FTZ R24, R4.reuse, R37 ;  /* 0x0000002504187220 */ /* 0x040fe20000410000 */
[----:B------:R-:W-:Y:S02]  /*4160*/  HADD2.F32 R14, -RZ, R14.H0_H0 ;  /* 0x2000000eff0e7230 */ /* 0x000fe40000004100 */
[----:B------:R-:W-:Y:S01]  /*4170*/  FFMA.FTZ R27, R4, R7, -R27 ;  /* 0x00000007041b7223 */ /* 0x000fe2000001081b */
[----:B------:R-:W-:Y:S02]  /*4180*/  HADD2.F32 R15, -RZ, R36.H0_H0 ;  /* 0x20000024ff0f7230 */ /* 0x000fe40000004100 */
[----:B------:R-:W-:Y:S01]  /*4190*/  FMUL.FTZ R37, R6, R25 ;  /* 0x0000001906257220 */ /* 0x000fe20000410000 */
[----:B------:R-:W-:Y:S01]  /*41a0*/  FFMA.FTZ R24, R5, R7, R24 ;  /* 0x0000000705187223 */ /* 0x000fe20000010018 */
[C---:B------:R-:W-:Y:S01]  /*41b0*/  FMUL.FTZ R25, R14.reuse, R25 ;  /* 0x000000190e197220 */ /* 0x040fe20000410000 */
[----:B------:R-:W-:Y:S01]  /*41c0*/  F2FP.F16.F32.PACK_AB R5, R33, R38 ;  /* 0x000000262105723e */ /* 0x000fe200000000ff */
[-C--:B------:R-:W-:Y:S01]  /*41d0*/  FFMA.FTZ R37, R14, R15.reuse, -R37 ;  /* 0x0000000f0e257223 */ /* 0x080fe20000010825 */
[----:B------:R-:W-:Y:S01]  /*41e0*/  F2FP.F16.F32.PACK_AB R7, R39, R70 ;  /* 0x000000462707723e */ /* 0x000fe200000000ff */
[----:B------:R-:W-:Y:S01]  /*41f0*/  FFMA.FTZ R6, R6, R15, R25 ;  /* 0x0000000f06067223 */ /* 0x000fe20000010019 */
[----:B------:R-:W-:-:S04]  /*4200*/  F2FP.F16.F32.PACK_AB R4, R24, R27 ;  /* 0x0000001b1804723e */ /* 0x000fc800000000ff */
[----:B------:R-:W-:-:S07]  /*4210*/  F2FP.F16.F32.PACK_AB R6, R6, R37 ;  /* 0x000000250606723e */ /* 0x000fce00000000ff */
.L_x_12499:
[----:B------:R-:W-:Y:S05]  /*4220*/  BSYNC B2 ;  /* 0x0000000000027941 */ /* 0x000fea0003800000 */
.L_x_12498:
[----:B--2---:R3:W-:Y:S02]  /*4230*/  STG.E.128 desc[UR42][R12.64], R4 ;  /* 0x000000040c007986 */ /* 0x0047e4000c101d2a */
.L_x_12497:
[----:B------:R-:W-:Y:S05]  /*4240*/  BSYNC B1 ;  /* 0x0000000000017941 */ /* 0x000fea0003800000 */
.L_x_12496:
[----:B------:R-:W-:Y:S05]  /*4250*/  @P2 BRA `(.L_x_12495) ;  /* 0x0000001c00242947 */ /* 0x000fea0003800000 */
[----:B-123--:R1:W2:Y:S01]  /*4260*/  LDS.128 R4, [R83+0x2000] ;  /* 0x0020000053047984 */ /* 0x00e2a20000000c00 */
        /* <DEDUP_REMOVED lines=44> */
.L_x_12501:
[----:B------:R-:W-:Y:S05]  /*4530*/  BSYNC B1 ;  /* 0x0000000000017941 */ /* 0x000fea0003800000 */
.L_x_12500:
[----:B--2---:R1:W-:Y:S01]  /*4540*/  STG.E.128 desc[UR42][R12.64+0x40], R4 ;  /* 0x000040040c007986 */ /* 0x0043e2000c101d2a */
[----:B------:R-:W-:Y:S05]  /*4550*/  BRA `(.L_x_12495) ;  /* 0x0000001800647947 */ /* 0x000fea0003800000 */
.L_x_12479:
[-C--:B------:R-:W-:Y:S01]  /*4560*/  ISETP.GE.AND P3, PT, R22, R72.reuse, PT ;  /* 0x000000481600720c */ /* 0x080fe20003f66270 */
[----:B------:R-:W-:Y:S01]  /*4570*/  BSSY B1, `(.L_x_12502) ;  /* 0x000002a000017945 */ /* 0x000fe20003800000 */
[----:B------:R-:W-:Y:S02]  /*4580*/  ISETP.GE.AND P4, PT, R156, R72, PT ;  /* 0x000000489c00720c */ /* 0x000fe40003f86270 */
[----:B------:R-:W-:Y:S02]  /*4590*/  CS2R R10, SRZ ;  /* 0x00000000000a7805 */ /* 0x000fe4000001ff00 */
[CC--:B------:R-:W-:Y:S02]  /*45a0*/  ISETP.GE.OR P3, PT, R152.reuse, R73.reuse, P3 ;  /* 0x000000499800720c */ /* 0x0c0fe40001f66670 */
[----:B------:R-:W-:Y:S02]  /*45b0*/  CS2R R6, SRZ ;  /* 0x0000000000067805 */ /* 0x000fe4000001ff00 */
[----:B------:R-:W-:-:S02]  /*45c0*/  ISETP.GE.OR P4, PT, R152, R73, P4 ;  /* 0x000000499800720c */ /* 0x000fc40002786670 */
[----:B------:R-:W-:Y:S02]  /*45d0*/  CS2R R4, SRZ ;  /* 0x0000000000047805 */ /* 0x000fe4000001ff00 */
[----:B------:R-:W-:Y:S02]  /*45e0*/  CS2R R14, SRZ ;  /* 0x00000000000e7805 */ /* 0x000fe4000001ff00 */
[----:B------:R-:W-:Y:S02]  /*45f0*/  CS2R R8, SRZ ;  /* 0x0000000000087805 */ /* 0x000fe4000001ff00 */
[----:B------:R-:W-:Y:S02]  /*4600*/  CS2R R26, SRZ ;  /* 0x00000000001a7805 */ /* 0x000fe4000001ff00 */
[----:B------:R-:W-:Y:S01]  /*4610*/  CS2R R12, SRZ ;  /* 0x00000000000c7805 */ /* 0x000fe2000001ff00 */
[----:B------:R-:W-:Y:S06]  /*4620*/  @P3 BRA `(.L_x_12503) ;  /* 0x0000000000783947 */ /* 0x000fec0003800000 */
[C---:B------:R-:W-:Y:S01]  /*4630*/  IMAD R4, R157.reuse, R76, RZ ;  /* 0x0000004c9d047224 */ /* 0x040fe200078e02ff */
[----:B------:R-:W-:Y:S01]  /*4640*/  ULDC.64 UR4, c[0x0][0x3e8] ;  /* 0x0000fa0000047ab9 */ /* 0x000fe20000000a00 */
[----:B------:R-:W-:Y:S01]  /*4650*/  IMAD R6, R157, R38, RZ ;  /* 0x000000269d067224 */ /* 0x000fe200078e02ff */
[----:B------:R-:W-:Y:S01]  /*4660*/  ULDC.64 UR6, c[0x0][0x400] ;  /* 0x0001000000067ab9 */ /* 0x000fe20000000a00 */
[----:B------:R-:W-:-:S04]  /*4670*/  IMAD.WIDE.U32 R12, R22, R76, R78 ;  /* 0x0000004c160c7225 */ /* 0x000fc800078e004e */
[C---:B------:R-:W-:Y:S02]  /*4680*/  IMAD R7, R22.reuse, R77, R4 ;  /* 0x0000004d16077224 */ /* 0x040fe400078e0204 */
[----:B------:R-:W-:Y:S02]  /*4690*/  IMAD R15, R22, R39, R6 ;  /* 0x00000027160f7224 */ /* 0x000fe400078e0206 */
[----:B------:R-:W-:Y:S02]  /*46a0*/  IMAD.IADD R13, R7, 0x1, R13 ;  /* 0x00000001070d7824 */ /* 0x000fe400078e020d */
[----:B------:R-:W-:Y:S02]  /*46b0*/  IMAD R6, R0, R76, RZ ;  /* 0x0000004c00067224 */ /* 0x000fe400078e02ff */
[----:B------:R-:W-:-:S04]  /*46c0*/  IMAD.WIDE.U32 R4, R22, R38, R78 ;  /* 0x0000002616047225 */ /* 0x000fc800078e004e */
[C---:B------:R-:W-:Y:S02]  /*46d0*/  IMAD R7, R44.reuse, R77, R6 ;  /* 0x0000004d2c077224 */ /* 0x040fe400078e0206 */
[----:B------:R-:W-:-:S04]  /*46e0*/  IMAD.WIDE.U32 R12, R44, R76, R12 ;  /* 0x0000004c2c0c7225 */ /* 0x000fc800078e000c */
[----:B------:R-:W-:Y:S02]  /*46f0*/  IMAD.IADD R5, R15, 0x1, R5 ;  /* 0x000000010f057824 */ /* 0x000fe400078e0205 */
[-C--:B------:R-:W-:Y:S02]  /*4700*/  IMAD R14, R0, R38.reuse, RZ ;  /* 0x00000026000e7224 */ /* 0x080fe400078e02ff */
[----:B------:R-:W-:Y:S02]  /*4710*/  IMAD.IADD R13, R7, 0x1, R13 ;  /* 0x00000001070d7824 */ /* 0x000fe400078e020d */
[C---:B------:R-:W-:Y:S02]  /*4720*/  IMAD R15, R44.reuse, R39, R14 ;  /* 0x000000272c0f7224 */ /* 0x040fe400078e020e */
[----:B------:R-:W-:-:S04]  /*4730*/  IMAD.WIDE.U32 R4, R44, R38, R4 ;  /* 0x000000262c047225 */ /* 0x000fc800078e0004 */
[----:B------:R-:W-:Y:S02]  /*4740*/  IMAD R7, R80, 0x60, RZ ;  /* 0x0000006050077824 */ /* 0x000fe400078e02ff */
[----:B------:R-:W-:-:S04]  /*4750*/  IMAD.WIDE.U32 R12, R36, 0x60, R12 ;  /* 0x00000060240c7825 */ /* 0x000fc800078e000c */
[----:B------:R-:W-:Y:S01]  /*4760*/  IMAD.IADD R5, R15, 0x1, R5 ;  /* 0x000000010f057824 */ /* 0x000fe200078e0205 */
[----:B------:R-:W-:Y:S01]  /*4770*/  LEA R6, P3, R12, UR4, 0x1 ;  /* 0x000000040c067c11 */ /* 0x000fe2000f8608ff */
[----:B------:R-:W-:Y:S02]  /*4780*/  IMAD.IADD R7, R7, 0x1, R13 ;  /* 0x0000000107077824 */ /* 0x000fe400078e020d */
[----:B------:R-:W-:Y:S02]  /*4790*/  IMAD R15, R68, 0x60, RZ ;  /* 0x00000060440f7824 */ /* 0x000fe400078e02ff */
[----:B------:R-:W-:Y:S01]  /*47a0*/  IMAD.WIDE.U32 R4, R34, 0x60, R4 ;  /* 0x0000006022047825 */ /* 0x000fe200078e0004 */
[----:B------:R-:W-:-:S03]  /*47b0*/  LEA.HI.X R7, R12, UR5, R7, 0x1, P3 ;  /* 0x000000050c077c11 */ /* 0x000fc600098f0c07 */
[----:B------:R-:W-:Y:S01]  /*47c0*/  IMAD.IADD R5, R15, 0x1, R5 ;  /* 0x000000010f057824 */ /* 0x000fe200078e0205 */
[----:B------:R-:W-:-:S04]  /*47d0*/  LEA R12, P3, R4, UR6, 0x1 ;  /* 0x00000006040c7c11 */ /* 0x000fc8000f8608ff */
[----:B------:R-:W-:Y:S02]  /*47e0*/  LEA.HI.X R13, R4, UR7, R5, 0x1, P3 ;  /* 0x00000007040d7c11 */ /* 0x000fe400098f0c05 */
[----:B------:R-:W5:Y:S04]  /*47f0*/  LDG.E.128 R4, desc[UR42][R6.64] ;  /* 0x0000002a06047981 */ /* 0x000f68000c1e1d00 */
[----:B------:R-:W5:Y:S03]  /*4800*/  LDG.E.128 R12, desc[UR42][R12.64] ;  /* 0x0000002a0c0c7981 */ /* 0x000f66000c1e1d00 */
.L_x_12503:
[----:B------:R-:W-:Y:S05]  /*4810*/  BSYNC B1 ;  /* 0x0000000000017941 */ /* 0x000fea0003800000 */
.L_x_12502:
[----:B------:R-:W-:Y:S01]  /*4820*/  BSSY B1, `(.L_x_12504) ;  /* 0x0000029000017945 */ /* 0x000fe20003800000 */
[----:B-----5:R-:W-:Y:S01]  /*4830*/  IMAD.MOV.U32 R83, RZ, RZ, R6 ;  /* 0x000000ffff537224 */ /* 0x020fe200078e0006 */
[----:B------:R-:W-:Y:S01]  /*4840*/  CS2R R24, SRZ ;  /* 0x0000000000187805 */ /* 0x000fe2000001ff00 */
[----:B------:R-:W-:Y:S01]  /*4850*/  IMAD.MOV.U32 R84, RZ, RZ, R7 ;  /* 0x000000ffff547224 */ /* 0x000fe200078e0007 */
[----:B------:R-:W-:Y:S06]  /*4860*/  @P4 BRA `(.L_x_12505) ;  /* 0x0000000000904947 */ /* 0x000fec0003800000 */
[CC--:B------:R-:W-:Y:S01]  /*4870*/  IMAD R8, R157.reuse, R76.reuse, RZ ;  /* 0x0000004c9d087224 */ /* 0x0c0fe200078e02ff */
[----:B------:R-:W-:Y:S01]  /*4880*/  SHF.L.U64.HI R9, R76, 0x6, R77 ;  /* 0x000000064c097819 */ /* 0x000fe2000001024d */
[----:B------:R-:W-:Y:S01]  /*4890*/  IMAD R10, R0, R76, RZ ;  /* 0x0000004c000a7224 */ /* 0x000fe200078e02ff */
[----:B------:R-:W-:Y:S01]  /*48a0*/  SHF.L.U64.HI R25, R38, 0x6, R39 ;  /* 0x0000000626197819 */ /* 0x000fe20000010227 */
[----:B------:R-:W-:Y:S01]  /*48b0*/  IMAD R24, R157, R38, RZ ;  /* 0x000000269d187224 */ /* 0x000fe200078e02ff */
[----:B------:R-:W-:Y:S01]  /*48c0*/  ULDC.64 UR4, c[0x0][0x3e8] ;  /* 0x0000fa0000047ab9 */ /* 0x000fe20000000a00 */
[-C--:B------:R-:W-:Y:S01]  /*48d0*/  IMAD R27, R22, R77.reuse, R8 ;  /* 0x0000004d161b7224 */ /* 0x080fe200078e0208 */
[----:B------:R-:W-:Y:S01]  /*48e0*/  ULDC.64 UR6, c[0x0][0x400] ;  /* 0x0001000000067ab9 */ /* 0x000fe20000000a00 */
[----:B------:R-:W-:Y:S02]  /*48f0*/  IMAD R77, R44, R77, R10 ;  /* 0x0000004d2c4d7224 */ /* 0x000fe400078e020a */
[----:B------:R-:W-:-:S04]  /*4900*/  IMAD.WIDE.U32 R10, R22, R76, R78 ;  /* 0x0000004c160a7225 */ /* 0x000fc800078e004e */
[----:B------:R-:W-:-:S04]  /*4910*/  IMAD.WIDE.U32 R78, R22, R38, R78 ;  /* 0x00000026164e7225 */ /* 0x000fc800078e004e */
[----:B------:R-:W-:Y:S02]  /*4920*/  IMAD R35, R22, R39, R24 ;  /* 0x0000002716237224 */ /* 0x000fe400078e0218 */
[----:B------:R-:W-:Y:S02]  /*4930*/  IMAD.SHL.U32 R8, R76, 0x40, RZ ;  /* 0x000000404c087824 */ /* 0x000fe400078e00ff */
[----:B------:R-:W-:Y:S02]  /*4940*/  IMAD.SHL.U32 R24, R38, 0x40, RZ ;  /* 0x0000004026187824 */ /* 0x000fe400078e00ff */
[----:B------:R-:W-:Y:S02]  /*4950*/  IMAD.IADD R11, R27, 0x1, R11 ;  /* 0x000000011b0b7824 */ /* 0x000fe400078e020b */
[----:B------:R-:W-:Y:S02]  /*4960*/  IMAD.IADD R79, R35, 0x1, R79 ;  /* 0x00000001234f7824 */ /* 0x000fe400078e024f */
[----:B------:R-:W-:-:S04]  /*4970*/  IMAD.WIDE.U32 R8, R36, 0x60, R8 ;  /* 0x0000006024087825 */ /* 0x000fc800078e0008 */
[----:B------:R-:W-:-:S04]  /*4980*/  IMAD.WIDE.U32 R24, R34, 0x60, R24 ;  /* 0x0000006022187825 */ /* 0x000fc800078e0018 */
[----:B------:R-:W-:Y:S02]  /*4990*/  IMAD R27, R80, 0x60, RZ ;  /* 0x00000060501b7824 */ /* 0x000fe400078e02ff */
[----:B------:R-:W-:Y:S02]  /*49a0*/  IMAD R26, R0, R38, RZ ;  /* 0x00000026001a7224 */ /* 0x000fe400078e02ff */
[----:B------:R-:W-:-:S04]  /*49b0*/  IMAD.WIDE.U32 R10, R44, R76, R10 ;  /* 0x0000004c2c0a7225 */ /* 0x000fc800078e000a */
[----:B------:R-:W-:Y:S02]  /*49c0*/  IMAD R35, R68, 0x60, RZ ;  /* 0x0000006044237824 */ /* 0x000fe400078e02ff */
[----:B------:R-:W-:-:S04]  /*49d0*/  IMAD.WIDE.U32 R78, R44, R38, R78 ;  /* 0x000000262c4e7225 */ /* 0x000fc800078e004e */
[----:B------:R-:W-:Y:S02]  /*49e0*/  IMAD R26, R44, R39, R26 ;  /* 0x000000272c1a7224 */ /* 0x000fe400078e021a */
[----:B------:R-:W-:Y:S01]  /*49f0*/  IMAD.IADD R27, R27, 0x1, R9 ;  /* 0x000000011b1b7824 */ /* 0x000fe200078e0209 */
[----:B------:R-:W-:Y:S01]  /*4a00*/  IADD3 R9, P3, R8, R10, RZ ;  /* 0x0000000a08097210 */ /* 0x000fe20007f7e0ff */
[----:B------:R-:W-:Y:S01]  /*4a10*/  IMAD.IADD R35, R35, 0x1, R25 ;  /* 0x0000000123237824 */ /* 0x000fe200078e0219 */
[----:B------:R-:W-:Y:S02]  /*4a20*/  IADD3 R25, P4, R24, R78, RZ ;  /* 0x0000004e18197210 */ /* 0x000fe40007f9e0ff */
[----:B------:R-:W-:Y:S02]  /*4a30*/  IADD3.X R10, R27, R77, R11, P3, !PT ;  /* 0x0000004d1b0a7210 */ /* 0x000fe40001ffe40b */
[----:B------:R-:W-:Y:S02]  /*4a40*/  IADD3.X R78, R35, R26, R79, P4, !PT ;  /* 0x0000001a234e7210 */ /* 0x000fe400027fe44f */
[----:B------:R-:W-:-:S02]  /*4a50*/  LEA R8, P3, R9, UR4, 0x1 ;  /* 0x0000000409087c11 */ /* 0x000fc4000f8608ff */
[----:B------:R-:W-:Y:S02]  /*4a60*/  LEA R24, P4, R25, UR6, 0x1 ;  /* 0x0000000619187c11 */ /* 0x000fe4000f8808ff */
[----:B------:R-:W-:Y:S02]  /*4a70*/  LEA.HI.X R9, R9, UR5, R10, 0x1, P3 ;  /* 0x0000000509097c11 */ /* 0x000fe400098f0c0a */
[----:B------:R-:W-:-:S04]  /*4a80*/  LEA.HI.X R25, R25, UR7, R78, 0x1, P4 ;  /* 0x0000000719197c11 */ /* 0x000fc8000a0f0c4e */
[----:B------:R-:W5:Y:S04]  /*4a90*/  LDG.E.128 R8, desc[UR42][R8.64] ;  /* 0x0000002a08087981 */ /* 0x000f68000c1e1d00 */
[----:B------:R-:W5:Y:S02]  /*4aa0*/  LDG.E.128 R24, desc[UR42][R24.64] ;  /* 0x0000002a18187981 */ /* 0x000f64000c1e1d00 */
.L_x_12505:
[----:B------:R-:W-:Y:S05]  /*4ab0*/  BSYNC B1 ;  /* 0x0000000000017941 */ /* 0x000fea0003800000 */
.L_x_12504:
[----:B------:R-:W-:Y:S01]  /*4ac0*/  ULOP3.LUT UR4, UR38, 0x1, URZ, 0xfc, !UPT ;  /* 0x0000000126047892 */ /* 0x000fe2000f8efc3f */
[----:B------:R-:W-:Y:S01]  /*4ad0*/  IMAD.MOV.U32 R34, RZ, RZ, R4 ;  /* 0x000000ffff227224 */ /* 0x000fe200078e0004 */
[----:B------:R-:W-:Y:S01]  /*4ae0*/  PRMT R93, R93, 0x5410, R83 ;  /* 0x000054105d5d7816 */ /* 0x000fe20000000053 */
[----:B------:R-:W-:Y:S01]  /*4af0*/  IMAD.MOV.U32 R35, RZ, RZ, R5 ;  /* 0x000000ffff237224 */ /* 0x000fe200078e0005 */
[----:B------:R-:W-:Y:S01]  /*4b00*/  UISETP.NE.AND UP0, UPT, UR4, 0x3, UPT ;  /* 0x000000030400788c */ /* 0x000fe2000bf05270 */
[----:B------:R-:W-:Y:S01]  /*4b10*/  IMAD.MOV.U32 R36, RZ, RZ, R14 ;  /* 0x000000ffff247224 */ /* 0x000fe200078e000e */
[----:B------:R-:W-:Y:S01]  /*4b20*/  PRMT R95, R34, 0x5410, R84 ;  /* 0x00005410225f7816 */ /* 0x000fe20000000054 */
[----:B------:R-:W-:Y:S01]  /*4b30*/  IMAD.MOV.U32 R34, RZ, RZ, R15 ;  /* 0x000000ffff227224 */ /* 0x000fe200078e000f */
[----:B------:R-:W-:Y:S01]  /*4b40*/  PRMT R94, R35, 0x7610, R94 ;  /* 0x00007610235e7816 */ /* 0x000fe2000000005e */
[----:B------:R-:W-:Y:S01]  /*4b50*/  IMAD.MOV.U32 R35, RZ, RZ, R12 ;  /* 0x000000ffff237224 */ /* 0x000fe200078e000c */
[----:B------:R-:W-:Y:S01]  /*4b60*/  PRMT R93, R36, 0x7610, R93 ;  /* 0x00007610245d7816 */ /* 0x000fe2000000005d */
[----:B------:R-:W-:Y:S01]  /*4b70*/  IMAD.MOV.U32 R36, RZ, RZ, R13 ;  /* 0x000000ffff247224 */ /* 0x000fe200078e000d */
[----:B------:R-:W-:Y:S01]  /*4b80*/  PLOP3.LUT P3, PT, PT, PT, UP0, 0x80, 0x0 ;  /* 0x000000000000781c */ /* 0x000fe20003f6f008 */
[----:B-----5:R-:W-:Y:S01]  /*4b90*/  IMAD.MOV.U32 R37, RZ, RZ, R10 ;  /* 0x000000ffff257224 */ /* 0x020fe200078e000a */
        /* <DEDUP_REMOVED lines=14> */
[----:B------:R-:W-:-:S02]  /*4c80*/  ISETP.GE.AND P4, PT, R152, R73, PT ;  /* 0x000000499800720c */ /* 0x000fc40003f86270 */
[----:B------:R-:W-:Y:S02]  /*4c90*/  PRMT R88, R88, 0x5410, R34 ;  /* 0x0000541058587816 */ /* 0x000fe40000000022 */
[----:B------:R-:W-:Y:S02]  /*4ca0*/  PRMT R90, R35, 0x5410, R36 ;  /* 0x00005410235a7816 */ /* 0x000fe40000000024 */
[----:B------:R-:W-:Y:S01]  /*4cb0*/  PRMT R91, R91, 0x5410, R37 ;  /* 0x000054105b5b7816 */ /* 0x000fe20000000025 */
[----:B------:R-:W-:Y:S06]  /*4cc0*/  @!P3 BRA `(.L_x_12506) ;  /* 0x000000000004b947 */ /* 0x000fec0003800000 */
[----:B------:R-:W-:Y:S01]  /*4cd0*/  BPT.TRAP 0x1 ;  /* 0x000000040000795c */ /* 0x000fe20000300000 */
.L_x_12506:
[----:B------:R-:W-:Y:S01]  /*4ce0*/  IMAD R68, R23, 0x8, R2 ;  /* 0x0000000817447824 */ /* 0x000fe200078e0202 */
[----:B------:R-:W-:Y:S01]  /*4cf0*/  SHF.L.U32 R80, R158, 0x1f, RZ ;  /* 0x0000001f9e507819 */ /* 0x000fe200000006ff */
[----:B------:R-:W-:Y:S01]  /*4d00*/  BSSY B1, `(.L_x_12507) ;  /* 0x0000006000017945 */ /* 0x000fe20003800000 */
[----:B------:R-:W-:Y:S02]  /*4d10*/  IMAD.MOV.U32 R76, RZ, RZ, R32 ;  /* 0x000000ffff4c7224 */ /* 0x000fe400078e0020 */
[----:B------:R-:W0:Y:S01]  /*4d20*/  SYNCS.PHASECHK.TRANS64.TRYWAIT P5, [R68+URZ+0x32490], R80 ;  /* 0x03249050440075a7 */ /* 0x000e2200080a017f */
[----:B------:R-:W-:Y:S02]  /*4d30*/  IMAD.MOV.U32 R77, RZ, RZ, R82 ;  /* 0x000000ffff4d7224 */ /* 0x000fe400078e0052 */
[----:B------:R-:W-:Y:S01]  /*4d40*/  IMAD.SHL.U32 R73, R73, 0x2, RZ ;  /* 0x0000000249497824 */ /* 0x000fe200078e00ff */
[----:B0-----:R-:W-:Y:S06]  /*4d50*/  @!P5 BRA `(.L_x_12508) ;  /* 0x0000035000c0d947 */ /* 0x001fec0003800000 */
.L_x_12880:
[----:B------:R-:W-:Y:S05]  /*4d60*/  BSYNC B1 ;  /* 0x0000000000017941 */ /* 0x000fea0003800000 */
.L_x_12507:
[----:B------:R-:W-:Y:S01]  /*4d70*/  ISETP.GE.OR P5, PT, R22, R72, P1 ;  /* 0x000000481600720c */ /* 0x000fe20000fa6670 */
[----:B------:R-:W-:-:S12]  /*4d80*/  BSSY B1, `(.L_x_12509) ;  /* 0x000007c000017945 */ /* 0x000fd80003800000 */
[----:B------:R-:W-:Y:S05]  /*4d90*/  @P5 BRA `(.L_x_12510) ;  /* 0x0000000400e85947 */ /* 0x000fea0003800000 */
[----:B------:R-:W1:Y:S01]  /*4da0*/  LDC R84, c[0x0][0x2f4] ;  /* 0x0000bd00ff547b82 */ /* 0x000e620000000800 */
[----:B------:R-:W-:Y:S01]  /*4db0*/  IMAD.WIDE.U32 R78, R22, R74, R76 ;  /* 0x0000004a164e7225 */ /* 0x000fe200078e004c */
[----:B------:R-:W-:Y:S03]  /*4dc0*/  BSSY B2, `(.L_x_12511) ;  /* 0x000006b000027945 */ /* 0x000fe60003800000 */
[----:B------:R-:W-:Y:S02]  /*4dd0*/  IMAD.SHL.U32 R35, R62, 0x8, RZ ;  /* 0x000000083e237824 */ /* 0x000fe400078e00ff */
[----:B------:R-:W-:-:S03]  /*4de0*/  IMAD.IADD R83, R81, 0x1, R79 ;  /* 0x0000000151537824 */ /* 0x000fc600078e024f */
[--C-:B------:R-:W-:Y:S02]  /*4df0*/  SHF.R.S32.HI R82, RZ, 0x1f, R35.reuse ;  /* 0x0000001fff527819 */ /* 0x100fe40000011423 */
[--C-:B------:R-:W-:Y:S02]  /*4e00*/  IADD3 R81, P5, P6, R30, R78, R35.reuse ;  /* 0x0000004e1e517210 */ /* 0x100fe40007ebe023 */
[----:B------:R-:W-:Y:S02]  /*4e10*/  LOP3.LUT R35, R55, 0x38, R35, 0xf8, !PT ;  /* 0x0000003837237812 */ /* 0x000fe400078ef823 */
[----:B------:R-:W-:Y:S02]  /*4e20*/  IADD3.X R82, R64, R83, R82, P5, P6 ;  /* 0x0000005340527210 */ /* 0x000fe40002fec452 */
[----:B------:R-:W-:Y:S01]  /*4e30*/  LOP3.LUT R35, R35, R56, RZ, 0x3c, !PT ;  /* 0x0000003823237212 */ /* 0x000fe200078e3cff */
[----:B-1----:R-:W-:-:S05]  /*4e40*/  IMAD.IADD R32, R84, 0x1, -R73 ;  /* 0x0000000154207824 */ /* 0x002fca00078e0a49 */
[----:B------:R-:W-:-:S04]  /*4e50*/  SEL R32, R73, R32, !P0 ;  /* 0x0000002049207207 */ /* 0x000fc80004000000 */
[----:B------:R-:W-:-:S04]  /*4e60*/  SHF.R.S32.HI R33, RZ, 0x1f, R32 ;  /* 0x0000001fff217819 */ /* 0x000fc80000011420 */
[----:B------:R-:W-:Y:S01]  /*4e70*/  LEA.HI R33, R33, R32, RZ, 0x4 ;  /* 0x0000002021217211 */ /* 0x000fe200078f20ff */
[----:B------:R-:W-:-:S03]  /*4e80*/  IMAD R32, R180, 0x200, R35 ;  /* 0x00000200b4207824 */ /* 0x000fc600078e0223 */
[----:B------:R-:W-:-:S05]  /*4e90*/  LEA.HI.SX32 R33, R33, R62, 0x1c ;  /* 0x0000003e21217211 */ /* 0x000fca00078fe2ff */
[----:B------:R-:W-:-:S05]  /*4ea0*/  IMAD.SHL.U32 R85, R33, 0x8, RZ ;  /* 0x0000000821557824 */ /* 0x000fca00078e00ff */
[----:B------:R-:W-:-:S04]  /*4eb0*/  LOP3.LUT R33, R55, 0x38, R85, 0xf8, !PT ;  /* 0x0000003837217812 */ /* 0x000fc800078ef855 */
[----:B------:R-:W-:-:S05]  /*4ec0*/  LOP3.LUT R33, R33, R56, RZ, 0x3c, !PT ;  /* 0x0000003821217212 */ /* 0x000fca00078e3cff */
[----:B------:R-:W-:Y:S02]  /*4ed0*/  IMAD R34, R180, 0x200, R33 ;  /* 0x00000200b4227824 */ /* 0x000fe400078e0221 */
[C---:B------:R-:W-:Y:S02]  /*4ee0*/  IMAD R33, R23.reuse, 0x1800, R32 ;  /* 0x0000180017217824 */ /* 0x040fe400078e0220 */
[----:B------:R-:W-:Y:S02]  /*4ef0*/  IMAD R35, R23, 0x1800, R34 ;  /* 0x0000180017237824 */ /* 0x000fe400078e0222 */
[--C-:B------:R-:W-:Y:S02]  /*4f00*/  IMAD R33, R33, 0x2, R2.reuse ;  /* 0x0000000221217824 */ /* 0x100fe400078e0202 */
[----:B------:R-:W-:-:S04]  /*4f10*/  IMAD R36, R35, 0x2, R2 ;  /* 0x0000000223247824 */ /* 0x000fc800078e0202 */
[----:B------:R-:W1:Y:S04]  /*4f20*/  LDS.128 R32, [R33+0x1c400] ;  /* 0x01c4000021207984 */ /* 0x000e680000000c00 */
[----:B------:R-:W2:Y:S01]  /*4f30*/  LDS.128 R36, [R36+0x1c400] ;  /* 0x01c4000024247984 */ /* 0x000ea20000000c00 */
[----:B------:R-:W-:Y:S05]  /*4f40*/  @P4 BRA `(.L_x_12512) ;  /* 0x0000000400484947 */ /* 0x000fea0003800000 */
[--C-:B------:R-:W-:Y:S01]  /*4f50*/  SHF.R.U64 R12, R12, 0x10, R13.reuse ;  /* 0x000000100c0c7819 */ /* 0x100fe2000000120d */
[----:B------:R-:W-:Y:S01]  /*4f60*/  HADD2.F32 R98, -RZ, R98.H0_H0 ;  /* 0x20000062ff627230 */ /* 0x000fe20000004100 */
[----:B------:R-:W-:Y:S02]  /*4f70*/  SHF.R.U32.HI R13, RZ, 0x10, R13 ;  /* 0x00000010ff0d7819 */ /* 0x000fe4000001160d */
[--C-:B------:R-:W-:Y:S02]  /*4f80*/  SHF.R.U64 R86, R4, 0x10, R5.reuse ;  /* 0x0000001004567819 */ /* 0x100fe40000001205 */
[----:B------:R-:W-:Y:S02]  /*4f90*/  SHF.R.U32.HI R96, RZ, 0x10, R5 ;  /* 0x00000010ff607819 */ /* 0x000fe40000011605 */
[--C-:B------:R-:W-:Y:S01]  /*4fa0*/  SHF.R.U64 R4, R6, 0x10, R7.reuse ;  /* 0x0000001006047819 */ /* 0x100fe20000001207 */
[----:B-1----:R-:W-:Y:S01]  /*4fb0*/  HADD2.F32 R6, -RZ, R33.H0_H0 ;  /* 0x20000021ff067230 */ /* 0x002fe20000004100 */
[----:B------:R-:W-:Y:S01]  /*4fc0*/  SHF.R.U32.HI R92, RZ, 0x10, R7 ;  /* 0x00000010ff5c7819 */ /* 0x000fe20000011607 */
[--C-:B--2---:R-:W-:Y:S01]  /*4fd0*/  HADD2.F32 R7, -RZ, R37.reuse.H0_H0 ;  /* 0x20000025ff077230 */ /* 0x104fe20000004100 */
[--C-:B------:R-:W-:Y:S01]  /*4fe0*/  SHF.R.U64 R5, R14, 0x10, R15.reuse ;  /* 0x000000100e057819 */ /* 0x100fe2000000120f */
[----:B------:R-:W-:Y:S01]  /*4ff0*/  HADD2.F32 R14, -RZ, R37.H1_H1 ;  /* 0x30000025ff0e7230 */ /* 0x000fe20000004100 */
[----:B------:R-:W-:Y:S01]  /*5000*/  SHF.R.U32.HI R100, RZ, 0x10, R15 ;  /* 0x00000010ff647819 */ /* 0x000fe2000001160f */
[----:B------:R-:W-:-:S02]  /*5010*/  HADD2.F32 R15, -RZ, R94.H0_H0 ;  /* 0x2000005eff0f7230 */ /* 0x000fc40000004100 */
[----:B------:R-:W-:Y:S02]  /*5020*/  HADD2.F32 R37, -RZ, R13.H0_H0 ;  /* 0x2000000dff257230 */ /* 0x000fe40000004100 */
[----:B------:R-:W-:Y:S02]  /*5030*/  HADD2.F32 R94, -RZ, R94.H1_H1 ;  /* 0x3000005eff5e7230 */ /* 0x000fe40000004100 */
        /* <DEDUP_REMOVED lines=11> */
[----:B------:R-:W-:Y:S01]  /*50f0*/  HADD2.F32 R39, -RZ, R39.H1_H1 ;  /* 0x30000027ff277230 */ /* 0x000fe20000004100 */
[----:B------:R-:W-:Y:S01]  /*5100*/  F2FP.F16.F32.PACK_AB R6, R13, R6 ;  /* 0x000000060d06723e */ /* 0x000fe200000000ff */
[--C-:B------:R-:W-:Y:S02]  /*5110*/  HADD2.F32 R15, -RZ, R35.reuse.H0_H0 ;  /* 0x20000023ff0f7230 */ /* 0x100fe40000004100 */
[----:B------:R-:W-:Y:S02]  /*5120*/  HADD2.F32 R100, -RZ, R100.H0_H0 ;  /* 0x20000064ff647230 */ /* 0x000fe40000004100 */
[----:B------:R-:W-:Y:S02]  /*5130*/  HADD2.F32 R35, -RZ, R35.H1_H1 ;  /* 0x30000023ff237230 */ /* 0x000fe40000004100 */
[----:B------:R-:W-:Y:S02]  /*5140*/  HADD2.F32 R96, -RZ, R92.H0_H0 ;  /* 0x2000005cff607230 */ /* 0x000fe40000004100 */
[----:B------:R-:W-:Y:S01]  /*5150*/  FMUL.FTZ R92, R33, R98 ;  /* 0x00000062215c7220 */ /* 0x000fe20000410000 */
[----:B------:R-:W-:-:S02]  /*5160*/  HADD2.F32 R94, -RZ, R95.H1_H1 ;  /* 0x3000005fff5e7230 */ /* 0x000fc40000004100 */
[----:B------:R-:W-:Y:S01]  /*5170*/  FMUL.FTZ R98, R15, R98 ;  /* 0x000000620f627220 */ /* 0x000fe20000410000 */
[-C--:B------:R-:W-:Y:S01]  /*5180*/  FMUL.FTZ R102, R39, R100.reuse ;  /* 0x0000006427667220 */ /* 0x080fe20000410000 */
[----:B------:R-:W-:Y:S01]  /*5190*/  FMUL.FTZ R100, R35, R100 ;  /* 0x0000006423647220 */ /* 0x000fe20000410000 */
[----:B------:R-:W-:Y:S02]  /*51a0*/  HADD2.F32 R97, -RZ, R12.H0_H0 ;  /* 0x2000000cff617230 */ /* 0x000fe40000004100 */
[-C--:B------:R-:W-:Y:S01]  /*51b0*/  FFMA.FTZ R15, R15, R94.reuse, -R92 ;  /* 0x0000005e0f0f7223 */ /* 0x080fe2000001085c */
[----:B------:R-:W-:Y:S01]  /*51c0*/  FFMA.FTZ R33, R33, R94, R98 ;  /* 0x0000005e21217223 */ /* 0x000fe20000010062 */
[-C--:B------:R-:W-:Y:S01]  /*51d0*/  FFMA.FTZ R92, R35, R96.reuse, -R102 ;  /* 0x00000060235c7223 */ /* 0x080fe20000010866 */
[----:B------:R-:W-:Y:S01]  /*51e0*/  FFMA.FTZ R94, R39, R96, R100 ;  /* 0x00000060275e7223 */ /* 0x000fe20000010064 */
[----:B------:R-:W-:Y:S02]  /*51f0*/  HADD2.F32 R39, -RZ, R99.H0_H0 ;  /* 0x20000063ff277230 */ /* 0x000fe40000004100 */
[----:B------:R-:W-:-:S02]  /*5200*/  HADD2.F32 R35, -RZ, R36.H0_H0 ;  /* 0x20000024ff237230 */ /* 0x000fc40000004100 */
[----:B------:R-:W-:Y:S01]  /*5210*/  HADD2.F32 R12, -RZ, R32.H0_H0 ;  /* 0x20000020ff0c7230 */ /* 0x000fe20000004100 */
[----:B------:R-:W-:Y:S01]  /*5220*/  F2FP.F16.F32.PACK_AB R94, R94, R33 ;  /* 0x000000215e5e723e */ /* 0x000fe200000000ff */
        /* <DEDUP_REMOVED lines=8> */
[----:B------:R-:W-:Y:S02]  /*52b0*/  IMAD.MOV.U32 R33, RZ, RZ, R6 ;  /* 0x000000ffff217224 */ /* 0x000fe400078e0006 */
[----:B------:R-:W-:Y:S01]  /*52c0*/  FFMA.FTZ R99, R12, R95, -R99 ;  /* 0x0000005f0c637223 */ /* 0x000fe20000010863 */
[-C--:B------:R-:W-:Y:S01]  /*52d0*/  FFMA.FTZ R96, R32, R37.reuse, -R39 ;  /* 0x0000002520607223 */ /* 0x080fe20000010827 */
[----:B------:R-:W-:Y:S01]  /*52e0*/  FFMA.FTZ R97, R36, R37, R97 ;  /* 0x0000002524617223 */ /* 0x000fe20000010061 */
[----:B------:R-:W-:Y:S02]  /*52f0*/  HADD2.F32 R32, -RZ, R93.H1_H1 ;  /* 0x3000005dff207230 */ /* 0x000fe40000004100 */
[----:B------:R-:W-:Y:S01]  /*5300*/  FFMA.FTZ R86, R35, R95, R86 ;  /* 0x0000005f23567223 */ /* 0x000fe20000010056 */
[----:B------:R-:W-:-:S02]  /*5310*/  HADD2.F32 R37, -RZ, R5.H0_H0 ;  /* 0x20000005ff257230 */ /* 0x000fc40000004100 */
[----:B------:R-:W-:Y:S02]  /*5320*/  HADD2.F32 R12, -RZ, R38.H0_H0 ;  /* 0x20000026ff0c7230 */ /* 0x000fe40000004100 */
[----:B------:R-:W-:Y:S01]  /*5330*/  HADD2.F32 R93, -RZ, R93.H0_H0 ;  /* 0x2000005dff5d7230 */ /* 0x000fe20000004100 */
[----:B------:R-:W-:Y:S01]  /*5340*/  F2FP.F16.F32.PACK_AB R36, R97, R86 ;  /* 0x000000566124723e */ /* 0x000fe200000000ff */
[----:B------:R-:W-:Y:S02]  /*5350*/  HADD2.F32 R5, -RZ, R34.H0_H0 ;  /* 0x20000022ff057230 */ /* 0x000fe40000004100 */
[----:B------:R-:W-:Y:S02]  /*5360*/  HADD2.F32 R38, -RZ, R38.H1_H1 ;  /* 0x30000026ff267230 */ /* 0x000fe40000004100 */
[----:B------:R-:W-:Y:S02]  /*5370*/  HADD2.F32 R34, -RZ, R34.H1_H1 ;  /* 0x30000022ff227230 */ /* 0x000fe40000004100 */
[----:B------:R-:W-:-:S02]  /*5380*/  HADD2.F32 R35, -RZ, R4.H0_H0 ;  /* 0x20000004ff237230 */ /* 0x000fc40000004100 */
[----:B------:R-:W-:Y:S01]  /*5390*/  FMUL.FTZ R4, R12, R93 ;  /* 0x0000005d0c047220 */ /* 0x000fe20000410000 */
[----:B------:R-:W-:Y:S01]  /*53a0*/  FMUL.FTZ R39, R38, R37 ;  /* 0x0000002526277220 */ /* 0x000fe20000410000 */
[C---:B------:R-:W-:Y:S01]  /*53b0*/  FMUL.FTZ R93, R5.reuse, R93 ;  /* 0x0000005d055d7220 */ /* 0x040fe20000410000 */
[C---:B------:R-:W-:Y:S01]  /*53c0*/  FMUL.FTZ R37, R34.reuse, R37 ;  /* 0x0000002522257220 */ /* 0x040fe20000410000 */
[-C--:B------:R-:W-:Y:S01]  /*53d0*/  FFMA.FTZ R4, R5, R32.reuse, -R4 ;  /* 0x0000002005047223 */ /* 0x080fe20000010804 */
[-C--:B------:R-:W-:Y:S01]  /*53e0*/  FFMA.FTZ R39, R34, R35.reuse, -R39 ;  /* 0x0000002322277223 */ /* 0x080fe20000010827 */
[----:B------:R-:W-:Y:S01]  /*53f0*/  FFMA.FTZ R93, R12, R32, R93 ;  /* 0x000000200c5d7223 */ /* 0x000fe2000001005d */
[----:B------:R-:W-:Y:S01]  /*5400*/  FFMA.FTZ R38, R38, R35, R37 ;  /* 0x0000002326267223 */ /* 0x000fe20000010025 */
[----:B------:R-:W-:Y:S02]  /*5410*/  F2FP.F16.F32.PACK_AB R35, R92, R15 ;  /* 0x0000000f5c23723e */ /* 0x000fe400000000ff */
[----:B------:R-:W-:Y:S01]  /*5420*/  F2FP.F16.F32.PACK_AB R34, R39, R4 ;  /* 0x000000042722723e */ /* 0x000fe200000000ff */
[----:B------:R-:W-:Y:S01]  /*5430*/  IMAD.MOV.U32 R39, RZ, RZ, R94 ;  /* 0x000000ffff277224 */ /* 0x000fe200078e005e */
[----:B------:R-:W-:-:S02]  /*5440*/  F2FP.F16.F32.PACK_AB R37, R14, R7 ;  /* 0x000000070e25723e */ /* 0x000fc400000000ff */
[----:B------:R-:W-:Y:S02]  /*5450*/  F2FP.F16.F32.PACK_AB R32, R96, R99 ;  /* 0x000000636020723e */ /* 0x000fe400000000ff */
[----:B------:R-:W-:-:S07]  /*5460*/  F2FP.F16.F32.PACK_AB R38, R38, R93 ;  /* 0x0000005d2626723e */ /* 0x000fce00000000ff */
.L_x_12512:
[----:B------:R-:W-:Y:S05]  /*5470*/  BSYNC B2 ;  /* 0x0000000000027941 */ /* 0x000fea0003800000 */
.L_x_12511:
[----:B------:R-:W-:Y:S02]  /*5480*/  ISETP.GE.AND P5, PT, R85, R84, PT ;  /* 0x000000545500720c */ /* 0x000fe40003fa6270 */
[----:B------:R-:W-:-:S11]  /*5490*/  P2R R5, PR, RZ, 0x1 ;  /* 0x00000001ff057803 */ /* 0x000fd60000000000 */
[--C-:B------:R-:W-:Y:S02]  /*54a0*/  @!P5 SHF.R.S32.HI R4, RZ, 0x1f, R85.reuse ;  /* 0x0000001fff04d819 */ /* 0x100fe40000011455 */
[----:B------:R-:W-:-:S04]  /*54b0*/  @!P5 IADD3 R78, P0, P6, R30, R78, R85 ;  /* 0x0000004e1e4ed210 */ /* 0x000fc80007e1e055 */
[----:B------:R-:W-:Y:S02]  /*54c0*/  @!P5 IADD3.X R83, R64, R83, R4, P0, P6 ;  /* 0x000000534053d210 */ /* 0x000fe400007ec404 */
[-C--:B------:R-:W-:Y:S02]  /*54d0*/  LEA R4, P6, R81, R70.reuse, 0x1 ;  /* 0x0000004651047211 */ /* 0x080fe400078c08ff */
[----:B------:R-:W-:Y:S02]  /*54e0*/  ISETP.NE.AND P0, PT, R5, RZ, PT ;  /* 0x000000ff0500720c */ /* 0x000fe40003f05270 */
[----:B------:R-:W-:Y:S02]  /*54f0*/  LEA.HI.X R5, R81, R71, R82, 0x1, P6 ;  /* 0x0000004751057211 */ /* 0x000fe400030f0c52 */
[----:B------:R-:W-:-:S03]  /*5500*/  @!P5 LEA R6, P6, R78, R70, 0x1 ;  /* 0x000000464e06d211 */ /* 0x000fc600078c08ff */
[----:B-1----:R1:W-:Y:S01]  /*5510*/  STG.E.128 desc[UR42][R4.64], R32 ;  /* 0x0000002004007986 */ /* 0x0023e2000c101d2a */
[----:B------:R-:W-:-:S05]  /*5520*/  @!P5 LEA.HI.X R7, R78, R71, R83, 0x1, P6 ;  /* 0x000000474e07d211 */ /* 0x000fca00030f0c53 */
[----:B--2---:R1:W-:Y:S04]  /*5530*/  @!P5 STG.E.128 desc[UR42][R6.64], R36 ;  /* 0x000000240600d986 */ /* 0x0043e8000c101d2a */
.L_x_12510:
[----:B------:R-:W-:Y:S05]  /*5540*/  BSYNC B1 ;  /* 0x0000000000017941 */ /* 0x000fea0003800000 */
.L_x_12509:
[C---:B------:R-:W-:Y:S01]  /*5550*/  ISETP.GE.OR P5, PT, R156.reuse, R72, P1 ;  /* 0x000000489c00720c */ /* 0x040fe20000fa6670 */
[----:B------:R-:W-:Y:S01]  /*5560*/  IMAD.WIDE.U32 R76, R156, R74, R76 ;  /* 0x0000004a9c4c7225 */ /* 0x000fe200078e004c */
[----:B-1----:R-:W-:-:S05]  /*5570*/  SHF.R.S32.HI R5, RZ, 0x1f, R156 ;  /* 0x0000001fff057819 */ /* 0x002fca000001149c */
[----:B------:R-:W-:-:S04]  /*5580*/  IMAD R5, R5, R74, RZ ;  /* 0x0000004a05057224 */ /* 0x000fc800078e02ff */
[----:B------:R-:W-:Y:S02]  /*5590*/  IMAD R5, R156, R75, R5 ;  /* 0x0000004b9c057224 */ /* 0x000fe400078e0205 */
[----:B------:R-:W-:Y:S05]  /*55a0*/  @P5 BRA `(.L_x_12495) ;  /* 0x0000000800505947 */ /* 0x000fea0003800000 */
[----:B------:R-:W1:Y:S01]  /*55b0*/  LDC R34, c[0x0][0x2f4] ;  /* 0x0000bd00ff227b82 */ /* 0x000e620000000800 */
[----:B------:R-:W-:Y:S01]  /*55c0*/  IMAD.SHL.U32 R7, R62, 0x8, RZ ;  /* 0x000000083e077824 */ /* 0x000fe200078e00ff */
[----:B------:R-:W-:Y:S01]  /*55d0*/  BSSY B1, `(.L_x_12513) ;  /* 0x000006c000017945 */ /* 0x000fe20003800000 */
[----:B------:R-:W-:-:S03]  /*55e0*/  IMAD.IADD R35, R77, 0x1, R5 ;  /* 0x000000014d237824 */ /* 0x000fc600078e0205 */
[--C-:B------:R-:W-:Y:S02]  /*55f0*/  SHF.R.S32.HI R5, RZ, 0x1f, R7.reuse ;  /* 0x0000001fff057819 */ /* 0x100fe40000011407 */
[----:B------:R-:W-:-:S04]  /*5600*/  IADD3 R4, P5, P6, R30, R76, R7 ;  /* 0x0000004c1e047210 */ /* 0x000fc80007ebe007 */
[----:B------:R-:W-:Y:S02]  /*5610*/  IADD3.X R5, R64, R35, R5, P5, P6 ;  /* 0x0000002340057210 */ /* 0x000fe40002fec405 */
[----:B------:R-:W-:-:S04]  /*5620*/  LEA R32, P5, R4, R70, 0x1 ;  /* 0x0000004604207211 */ /* 0x000fc800078a08ff */
[----:B------:R-:W-:Y:S01]  /*5630*/  LEA.HI.X R33, R4, R71, R5, 0x1, P5 ;  /* 0x0000004704217211 */ /* 0x000fe200028f0c05 */
[----:B-1----:R-:W-:-:S05]  /*5640*/  @P0 IMAD.IADD R73, R34, 0x1, -R73 ;  /* 0x0000000122490824 */ /* 0x002fca00078e0a49 */
        /* <DEDUP_REMOVED lines=14> */
[----:B------:R-:W-:Y:S02]  /*5730*/  SHF.R.U32.HI R38, RZ, 0x10, R25 ;  /* 0x00000010ff267819 */ /* 0x000fe40000011619 */
[----:B------:R-:W-:Y:S02]  /*5740*/  SHF.R.U64 R36, R8, 0x10, R9 ;  /* 0x0000001008247819 */ /* 0x000fe40000001209 */
[----:B------:R-:W-:Y:S01]  /*5750*/  SHF.R.U64 R79, R24, 0x10, R25 ;  /* 0x00000010184f7819 */ /* 0x000fe20000001219 */
[----:B--2---:R-:W-:Y:S01]  /*5760*/  IMAD.MOV.U32 R24, RZ, RZ, R15 ;  /* 0x000000ffff187224 */ /* 0x004fe200078e000f */
[----:B------:R-:W-:Y:S01]  /*5770*/  SHF.R.U64 R8, R10, 0x10, R11 ;  /* 0x000000100a087819 */ /* 0x000fe2000000120b */
[--C-:B------:R-:W-:Y:S01]  /*5780*/  HADD2.F32 R25, -RZ, R91.reuse.H0_H0 ;  /* 0x2000005bff197230 */ /* 0x100fe20000004100 */
[----:B------:R-:W-:Y:S01]  /*5790*/  SHF.R.U32.HI R74, RZ, 0x10, R9 ;  /* 0x00000010ff4a7819 */ /* 0x000fe20000011609 */
[----:B-1----:R-:W-:Y:S01]  /*57a0*/  IMAD.MOV.U32 R10, RZ, RZ, R4 ;  /* 0x000000ffff0a7224 */ /* 0x002fe200078e0004 */
[----:B------:R-:W-:Y:S01]  /*57b0*/  SHF.R.U32.HI R73, RZ, 0x10, R11 ;  /* 0x00000010ff497819 */ /* 0x000fe2000001160b */
[----:B------:R-:W-:Y:S01]  /*57c0*/  HADD2.F32 R91, -RZ, R91.H1_H1 ;  /* 0x3000005bff5b7230 */ /* 0x000fe20000004100 */
[--C-:B------:R-:W-:Y:S01]  /*57d0*/  SHF.R.U64 R9, R26, 0x10, R27.reuse ;  /* 0x000000101a097819 */ /* 0x100fe2000000121b */
[----:B------:R-:W-:Y:S01]  /*57e0*/  HADD2.F32 R15, -RZ, R13.H0_H0 ;  /* 0x2000000dff0f7230 */ /* 0x000fe20000004100 */
[----:B------:R-:W-:Y:S01]  /*57f0*/  SHF.R.U32.HI R39, RZ, 0x10, R27 ;  /* 0x00000010ff277819 */ /* 0x000fe2000001161b */
[----:B------:R-:W-:-:S02]  /*5800*/  IMAD.MOV.U32 R11, RZ, RZ, R7 ;  /* 0x000000ffff0b7224 */ /* 0x000fc400078e0007 */
[----:B------:R-:W-:Y:S02]  /*5810*/  HADD2.F32 R13, -RZ, R13.H1_H1 ;  /* 0x3000000dff0d7230 */ /* 0x000fe40000004100 */
[--C-:B------:R-:W-:Y:S02]  /*5820*/  HADD2.F32 R4, -RZ, R5.reuse.H0_H0 ;  /* 0x20000005ff047230 */ /* 0x100fe40000004100 */
[----:B------:R-:W-:Y:S02]  /*5830*/  HADD2.F32 R38, -RZ, R38.H0_H0 ;  /* 0x20000026ff267230 */ /* 0x000fe40000004100 */
        /* <DEDUP_REMOVED lines=16> */
[----:B------:R-:W-:Y:S02]  /*5940*/  HADD2.F32 R38, -RZ, R90.H0_H0 ;  /* 0x2000005aff267230 */ /* 0x000fe40000004100 */
[----:B------:R-:W-:Y:S02]  /*5950*/  HADD2.F32 R11, -RZ, R11.H1_H1 ;  /* 0x3000000bff0b7230 */ /* 0x000fe40000004100 */
[----:B------:R-:W-:Y:S01]  /*5960*/  FMUL.FTZ R82, R24, R25 ;  /* 0x0000001918527220 */ /* 0x000fe20000410000 */
[----:B------:R-:W-:-:S02]  /*5970*/  HADD2.F32 R15, -RZ, R73.H0_H0 ;  /* 0x20000049ff0f7230 */ /* 0x000fc40000004100 */
[-C--:B------:R-:W-:Y:S01]  /*5980*/  FMUL.FTZ R78, R13, R38.reuse ;  /* 0x000000260d4e7220 */ /* 0x080fe20000410000 */
[----:B------:R-:W-:Y:S02]  /*5990*/  HADD2.F32 R26, -RZ, R87.H1_H1 ;  /* 0x30000057ff1a7230 */ /* 0x000fe40000004100 */
[----:B------:R-:W-:Y:S01]  /*59a0*/  FMUL.FTZ R25, R11, R25 ;  /* 0x000000190b197220 */ /* 0x000fe20000410000 */
[----:B------:R-:W-:Y:S01]  /*59b0*/  FMUL.FTZ R38, R7, R38 ;  /* 0x0000002607267220 */ /* 0x000fe20000410000 */
[-C--:B------:R-:W-:Y:S01]  /*59c0*/  FFMA.FTZ R73, R11, R15.reuse, -R82 ;  /* 0x0000000f0b497223 */ /* 0x080fe20000010852 */
[----:B------:R-:W-:Y:S02]  /*59d0*/  HADD2.F32 R11, -RZ, R12.H0_H0 ;  /* 0x2000000cff0b7230 */ /* 0x000fe40000004100 */
[----:B------:R-:W-:Y:S01]  /*59e0*/  FFMA.FTZ R78, R7, R26, -R78 ;  /* 0x0000001a074e7223 */ /* 0x000fe2000001084e */
[----:B------:R-:W-:Y:S01]  /*59f0*/  FFMA.FTZ R75, R24, R15, R25 ;  /* 0x0000000f184b7223 */ /* 0x000fe20000010019 */
[----:B------:R-:W-:-:S02]  /*5a00*/  HADD2.F32 R15, -RZ, R79.H0_H0 ;  /* 0x2000004fff0f7230 */ /* 0x000fc40000004100 */
[----:B------:R-:W-:Y:S01]  /*5a10*/  FFMA.FTZ R38, R13, R26, R38 ;  /* 0x0000001a0d267223 */ /* 0x000fe20000010026 */
[----:B------:R-:W-:Y:S02]  /*5a20*/  HADD2.F32 R7, -RZ, R10.H0_H0 ;  /* 0x2000000aff077230 */ /* 0x000fe40000004100 */
[----:B------:R-:W-:Y:S02]  /*5a30*/  HADD2.F32 R12, -RZ, R12.H1_H1 ;  /* 0x3000000cff0c7230 */ /* 0x000fe40000004100 */
[----:B------:R-:W-:Y:S01]  /*5a40*/  HADD2.F32 R10, -RZ, R10.H1_H1 ;  /* 0x3000000aff0a7230 */ /* 0x000fe20000004100 */
[----:B------:R-:W-:Y:S01]  /*5a50*/  F2FP.F16.F32.PACK_AB R38, R75, R38 ;  /* 0x000000264b26723e */ /* 0x000fe200000000ff */
[----:B------:R-:W-:Y:S02]  /*5a60*/  HADD2.F32 R90, -RZ, R90.H1_H1 ;  /* 0x3000005aff5a7230 */ /* 0x000fe40000004100 */
[----:B------:R-:W-:Y:S01]  /*5a70*/  FMUL.FTZ R25, R12, R15 ;  /* 0x0000000f0c197220 */ /* 0x000fe20000410000 */
[----:B------:R-:W-:-:S02]  /*5a80*/  HADD2.F32 R13, -RZ, R36.H0_H0 ;  /* 0x20000024ff0d7230 */ /* 0x000fc40000004100 */
[C---:B------:R-:W-:Y:S01]  /*5a90*/  FMUL.FTZ R15, R10.reuse, R15 ;  /* 0x0000000f0a0f7220 */ /* 0x040fe20000410000 */
[----:B------:R-:W-:Y:S02]  /*5aa0*/  HADD2.F32 R24, -RZ, R88.H0_H0 ;  /* 0x20000058ff187230 */ /* 0x000fe40000004100 */
[-C--:B------:R-:W-:Y:S01]  /*5ab0*/  FMUL.FTZ R26, R11, R90.reuse ;  /* 0x0000005a0b1a7220 */ /* 0x080fe20000410000 */
[C---:B------:R-:W-:Y:S01]  /*5ac0*/  FMUL.FTZ R90, R7.reuse, R90 ;  /* 0x0000005a075a7220 */ /* 0x040fe20000410000 */
[-C--:B------:R-:W-:Y:S01]  /*5ad0*/  FFMA.FTZ R25, R10, R13.reuse, -R25 ;  /* 0x0000000d0a197223 */ /* 0x080fe20000010819 */
[----:B------:R-:W-:Y:S01]  /*5ae0*/  FFMA.FTZ R15, R12, R13, R15 ;  /* 0x0000000d0c0f7223 */ /* 0x000fe2000001000f */
[----:B------:R-:W-:Y:S02]  /*5af0*/  HADD2.F32 R13, -RZ, R9.H0_H0 ;  /* 0x20000009ff0d7230 */ /* 0x000fe40000004100 */
[----:B------:R-:W-:Y:S01]  /*5b00*/  FFMA.FTZ R26, R7, R24, -R26 ;  /* 0x00000018071a7223 */ /* 0x000fe2000001081a */
[----:B------:R-:W-:-:S02]  /*5b10*/  HADD2.F32 R9, -RZ, R14.H0_H0 ;  /* 0x2000000eff097230 */ /* 0x000fc40000004100 */
[----:B------:R-:W-:Y:S01]  /*5b20*/  FFMA.FTZ R90, R11, R24, R90 ;  /* 0x000000180b5a7223 */ /* 0x000fe2000001005a */
[----:B------:R-:W-:Y:S02]  /*5b30*/  HADD2.F32 R88, -RZ, R88.H1_H1 ;  /* 0x30000058ff587230 */ /* 0x000fe40000004100 */
[----:B------:R-:W-:Y:S01]  /*5b40*/  HADD2.F32 R7, -RZ, R6.H0_H0 ;  /* 0x20000006ff077230 */ /* 0x000fe20000004100 */
[----:B------:R-:W-:Y:S01]  /*5b50*/  F2FP.F16.F32.PACK_AB R4, R25, R26 ;  /* 0x0000001a1904723e */ /* 0x000fe200000000ff */
[----:B------:R-:W-:Y:S01]  /*5b60*/  HADD2.F32 R14, -RZ, R14.H1_H1 ;  /* 0x3000000eff0e7230 */ /* 0x000fe20000004100 */
[----:B------:R-:W-:Y:S01]  /*5b70*/  F2FP.F16.F32.PACK_AB R12, R15, R90 ;  /* 0x0000005a0f0c723e */ /* 0x000fe200000000ff */
[----:B------:R-:W-:Y:S02]  /*5b80*/  HADD2.F32 R6, -RZ, R6.H1_H1 ;  /* 0x30000006ff067230 */ /* 0x000fe40000004100 */
[----:B------:R-:W-:Y:S02]  /*5b90*/  HADD2.F32 R11, -RZ, R8.H0_H0 ;  /* 0x20000008ff0b7230 */ /* 0x000fe40000004100 */
[----:B------:R-:W-:Y:S01]  /*5ba0*/  FMUL.FTZ R8, R9, R88 ;  /* 0x0000005809087220 */ /* 0x000fe20000410000 */
[----:B------:R-:W-:-:S02]  /*5bb0*/  HADD2.F32 R10, -RZ, R87.H0_H0 ;  /* 0x20000057ff0a7230 */ /* 0x000fc40000004100 */
[-C--:B------:R-:W-:Y:S01]  /*5bc0*/  FMUL.FTZ R39, R14, R13.reuse ;  /* 0x0000000d0e277220 */ /* 0x080fe20000410000 */
[C---:B------:R-:W-:Y:S01]  /*5bd0*/  FMUL.FTZ R88, R7.reuse, R88 ;  /* 0x0000005807587220 */ /* 0x040fe20000410000 */
[----:B------:R-:W-:Y:S01]  /*5be0*/  FMUL.FTZ R13, R6, R13 ;  /* 0x0000000d060d7220 */ /* 0x000fe20000410000 */
[----:B------:R-:W-:Y:S02]  /*5bf0*/  IMAD.MOV.U32 R5, RZ, RZ, R27 ;  /* 0x000000ffff057224 */ /* 0x000fe400078e001b */
[-C--:B------:R-:W-:Y:S01]  /*5c00*/  FFMA.FTZ R8, R7, R10.reuse, -R8 ;  /* 0x0000000a07087223 */ /* 0x080fe20000010808 */
[----:B------:R-:W-:Y:S01]  /*5c10*/  FFMA.FTZ R88, R9, R10, R88 ;  /* 0x0000000a09587223 */ /* 0x000fe20000010058 */
[-C--:B------:R-:W-:Y:S01]  /*5c20*/  FFMA.FTZ R13, R14, R11.reuse, R13 ;  /* 0x0000000b0e0d7223 */ /* 0x080fe2000001000d */
[----:B------:R-:W-:Y:S01]  /*5c30*/  FFMA.FTZ R39, R6, R11, -R39 ;  /* 0x0000000b06277223 */ /* 0x000fe20000010827 */
[----:B------:R-:W-:Y:S01]  /*5c40*/  F2FP.F16.F32.PACK_AB R7, R73, R78 ;  /* 0x0000004e4907723e */ /* 0x000fe200000000ff */
[----:B------:R-:W-:-:S02]  /*5c50*/  IMAD.MOV.U32 R15, RZ, RZ, R38 ;  /* 0x000000ffff0f7224 */ /* 0x000fc400078e0026 */
[----:B------:R-:W-:Y:S01]  /*5c60*/  F2FP.F16.F32.PACK_AB R14, R13, R88 ;  /* 0x000000580d0e723e */ /* 0x000fe200000000ff */
[----:B------:R-:W-:Y:S01]  /*5c70*/  IMAD.MOV.U32 R13, RZ, RZ, R74 ;  /* 0x000000ffff0d7224 */ /* 0x000fe200078e004a */
[----:B------:R-:W-:-:S07]  /*5c80*/  F2FP.F16.F32.PACK_AB R6, R39, R8 ;  /* 0x000000082706723e */ /* 0x000fce00000000ff */
.L_x_12514:
[----:B------:R-:W-:Y:S05]  /*5c90*/  BSYNC B1 ;  /* 0x0000000000017941 */ /* 0x000fea0003800000 */
.L_x_12513:
        /* <DEDUP_REMOVED lines=10> */
.L_x_12478:
[----:B------:R-:W-:-:S04]  /*5d40*/  ULOP3.LUT UR4, UR38, 0x1, URZ, 0xfc, !UPT ;  /* 0x0000000126047892 */ /* 0x000fc8000f8efc3f */
[----:B------:R-:W-:-:S06]  /*5d50*/  UISETP.NE.AND UP0, UPT, UR4, 0x3, UPT ;  /* 0x000000030400788c */ /* 0x000fcc000bf05270 */
[----:B------:R-:W-:-:S13]  /*5d60*/  PLOP3.LUT P3, PT, PT, PT, UP0, 0x80, 0x0 ;  /* 0x000000000000781c */ /* 0x000fda0003f6f008 */
[----:B------:R-:W-:Y:S05]  /*5d70*/  @!P3 BRA `(.L_x_12515) ;  /* 0x000000000004b947 */ /* 0x000fea0003800000 */
[----:B------:R-:W-:Y:S01]  /*5d80*/  BPT.TRAP 0x1 ;  /* 0x000000040000795c */ /* 0x000fe20000300000 */
.L_x_12515:
[----:B------:R-:W-:Y:S01]  /*5d90*/  IMAD R68, R23, 0x8, R2 ;  /* 0x0000000817447824 */ /* 0x000fe200078e0202 */
[----:B------:R-:W-:Y:S01]  /*5da0*/  SHF.L.U32 R80, R158, 0x1f, RZ ;  /* 0x0000001f9e507819 */ /* 0x000fe200000006ff */
[----:B------:R-:W-:Y:S01]  /*5db0*/  IMAD R72, R49, -0x60, R46 ;  /* 0xffffffa031487824 */ /* 0x000fe200078e022e */
[----:B------:R-:W-:Y:S02]  /*5dc0*/  BSSY B1, `(.L_x_12516) ;  /* 0x0000004000017945 */ /* 0x000fe40003800000 */
[----:B------:R-:W0:Y:S02]  /*5dd0*/  SYNCS.PHASECHK.TRANS64.TRYWAIT P4, [R68+URZ+0x32490], R80 ;  /* 0x03249050440075a7 */ /* 0x000e24000808017f */
[----:B------:R-:W-:Y:S01]  /*5de0*/  VIMNMX R72, R72, 0x60, PT ;  /* 0x0000006048487848 */ /* 0x000fe20003fe0100 */
[----:B0-----:R-:W-:Y:S06]  /*5df0*/  @!P4 BRA `(.L_x_12517) ;  /* 0x0000034000acc947 */ /* 0x001fec0003800000 */
.L_x_12881:
[----:B------:R-:W-:Y:S05]  /*5e00*/  BSYNC B1 ;  /* 0x0000000000017941 */ /* 0x000fea0003800000 */
.L_x_12516:
        /* <DEDUP_REMOVED lines=8> */
.L_x_12519:
[----:B------:R-:W-:Y:S05]  /*5e90*/  BSYNC B1 ;  /* 0x0000000000017941 */ /* 0x000fea0003800000 */
.L_x_12518:
[----:B------:R-:W-:Y:S05]  /*5ea0*/  @P4 BRA `(.L_x_12495) ;  /* 0x0000000000104947 */ /* 0x000fea0003800000 */
[----:B-1----:R-:W1:Y:S04]  /*5eb0*/  @!P1 LDS.128 R4, [R84+0x2000] ;  /* 0x0020000054049984 */ /* 0x002e680000000c00 */
[----:B------:R-:W2:Y:S04]  /*5ec0*/  @!P2 LDS.128 R8, [R83+0x2000] ;  /* 0x002000005308a984 */ /* 0x000ea80000000c00 */
[----:B-1----:R3:W-:Y:S04]  /*5ed0*/  @!P1 STG.E.128 desc[UR42][R12.64], R4 ;  /* 0x000000040c009986 */ /* 0x0027e8000c101d2a */
[----:B--2---:R3:W-:Y:S02]  /*5ee0*/  @!P2 STG.E.128 desc[UR42][R12.64+0x40], R8 ;  /* 0x000040080c00a986 */ /* 0x0047e4000c101d2a */
.L_x_12495:
[----:B------:R-:W-:Y:S05]  /*5ef0*/  BSYNC B0 ;  /* 0x0000000000007941 */ /* 0x000fea0003800000 */
.L_x_12477:
        /* <DEDUP_REMOVED lines=9> */
[----:B-1----:R-:W-:-:S02]  /*5f90*/  LOP3.LUT R4, R5, 0x7f, RZ, 0xc0, !PT ;  /* 0x0000007f05047812 */ /* 0x002fc400078ec0ff */
[----:B------:R-:W-:Y:S02]  /*5fa0*/  SHF.R.U32.HI R5, RZ, 0x7, R5 ;  /* 0x00000007ff057819 */ /* 0x000fe40000011605 */
[----:B------:R-:W-:-:S03]  /*5fb0*/  ISETP.NE.AND P4, PT, R4, RZ, PT ;  /* 0x000000ff0400720c */ /* 0x000fc60003f85270 */
[----:B------:R-:W-:-:S10]  /*5fc0*/  VIADD R12, R5, 0x8 ;  /* 0x00000008050c7836 */ /* 0x000fd40000000000 */
[----:B------:R-:W-:-:S05]  /*5fd0*/  @!P4 VIADD R4, R68, 0x324a0 ;  /* 0x000324a04404c836 */ /* 0x000fca0000000000 */
[----:B------:R-:W-:Y:S01]  /*5fe0*/  @!P4 PRMT R4, RZ, 0x654, R4 ;  /* 0x00000654ff04c816 */ /* 0x000fe20000000004 */
[----:B--2---:R1:W-:Y:S06]  /*5ff0*/  BAR.SYNC.DEFER_BLOCKING R12, 0x80 ;  /* 0x0002000c0000751d */ /* 0x0043ec0000010000 */
[----:B------:R1:W-:Y:S01]  /*6000*/  @!P4 SYNCS.ARRIVE.TRANS64.RED.A1T0 RZ, [R4+URZ], RZ ;  /* 0x000000ff04ffc9a7 */ /* 0x0003e2000810043f */
[----:B------:R-:W-:Y:S05]  /*6010*/  @!P3 BRA `(.L_x_12521) ;  /* 0x000000000004b947 */ /* 0x000fea0003800000 */
[----:B------:R-:W-:Y:S01]  /*6020*/  BPT.TRAP 0x1 ;  /* 0x000000040000795c */ /* 0x000fe20000300000 */
.L_x_12521:
[----:B------:R-:W-:Y:S05]  /*6030*/  BSYNC B0 ;  /* 0x0000000000007941 */ /* 0x000fea0003800000 */
.L_x_12520:
[----:B------:R-:W2:Y:S01]  /*6040*/  SYNCS.PHASECHK.TRANS64.TRYWAIT P3, [R68+URZ+0x324b0], R80 ;  /* 0x0324b050440075a7 */ /* 0x000ea2000806017f */
[----:B------:R-:W-:Y:S01]  /*6050*/  ULDC UR49, c[0x0][0x320] ;  /* 0x0000c80000317ab9 */ /* 0x000fe20000000800 */
[----:B------:R-:W-:Y:S01]  /*6060*/  ULDC.64 UR44, c[0x0][0x328] ;  /* 0x0000ca00002c7ab9 */ /* 0x000fe20000000a00 */
[----:B------:R-:W-:Y:S01]  /*6070*/  ULDC.64 UR40, c[0x0][0x318] ;  /* 0x0000c60000287ab9 */ /* 0x000fe20000000a00 */
[----:B------:R-:W-:Y:S01]  /*6080*/  BSSY B0, `(.L_x_12522) ;  /* 0x0000003000007945 */ /* 0x000fe20003800000 */
[----:B-1----:R-:W-:-:S03]  /*6090*/  IMAD R4, R23, 0x6000, R58 ;  /* 0x0000600017047824 */ /* 0x002fc600078e023a */
[----:B--2---:R-:W-:Y:S05]  /*60a0*/  @!P3 BRA `(.L_x_12523) ;  /* 0x000003400014b947 */ /* 0x004fea0003800000 */
.L_x_12882:
[----:B------:R-:W-:Y:S05]  /*60b0*/  BSYNC B0 ;  /* 0x0000000000007941 */ /* 0x000fea0003800000 */
.L_x_12522:
        /* <DEDUP_REMOVED lines=8> */
[----:B------:R-:W-:Y:S02]  /*6140*/  IMAD.MOV.U32 R4, RZ, RZ, R40 ;  /* 0x000000ffff047224 */ /* 0x000fe400078e0028 */
[----:B------:R-:W-:Y:S02]  /*6150*/  IMAD.MOV.U32 R5, RZ, RZ, R65 ;  /* 0x000000ffff057224 */ /* 0x000fe400078e0041 */
[C---:B------:R-:W-:Y:S02]  /*6160*/  IMAD R7, R8.reuse, UR45, R7 ;  /* 0x0000002d08077c24 */ /* 0x040fe4000f8e0207 */
[----:B------:R-:W-:-:S04]  /*6170*/  IMAD.WIDE.U32 R4, R8, UR44, R4 ;  /* 0x0000002c08047c25 */ /* 0x000fc8000f8e0004 */
[----:B------:R-:W-:Y:S01]  /*6180*/  IMAD.IADD R5, R5, 0x1, R7 ;  /* 0x0000000105057824 */ /* 0x000fe200078e0207 */
[----:B------:R-:W-:-:S04]  /*6190*/  LEA R10, P3, R4, UR40, 0x1 ;  /* 0x00000028040a7c11 */ /* 0x000fc8000f8608ff */
[----:B------:R-:W-:Y:S02]  /*61a0*/  LEA.HI.X R11, R4, UR41, R5, 0x1, P3 ;  /* 0x00000029040b7c11 */ /* 0x000fe400098f0c05 */
[----:B------:R-:W-:-:S13]  /*61b0*/  ISETP.GE.AND P3, PT, R152, UR49, PT ;  /* 0x0000003198007c0c */ /* 0x000fda000bf66270 */
[----:B------:R-:W2:Y:S04]  /*61c0*/  @!P3 LDS.128 R4, [R14] ;  /* 0x000000000e04b984 */ /* 0x000ea80000000c00 */
[----:B--2---:R-:W-:Y:S01]  /*61d0*/  @!P3 STG.E.128 desc[UR42][R10.64], R4 ;  /* 0x000000040a00b986 */ /* 0x004fe2000c101d2a */
[----:B------:R-:W-:-:S13]  /*61e0*/  ISETP.GE.AND P3, PT, R3, UR49, PT ;  /* 0x0000003103007c0c */ /* 0x000fda000bf66270 */
[----:B------:R-:W2:Y:S04]  /*61f0*/  @!P3 LDS.128 R4, [R13] ;  /* 0x000000000d04b984 */ /* 0x000ea80000000c00 */
[----:B--2---:R-:W-:Y:S01]  /*6200*/  @!P3 STG.E.128 desc[UR42][R10.64+0x40], R4 ;  /* 0x000040040a00b986 */ /* 0x004fe2000c101d2a */
[----:B------:R-:W-:-:S13]  /*6210*/  ISETP.GE.AND P3, PT, R51, UR49, PT ;  /* 0x0000003133007c0c */ /* 0x000fda000bf66270 */
[----:B------:R-:W2:Y:S04]  /*6220*/  @!P3 LDS.128 R4, [R14+0x3000] ;  /* 0x003000000e04b984 */ /* 0x000ea80000000c00 */
        /* <DEDUP_REMOVED lines=10> */
[----:B------:R-:W-:-:S13]  /*62d0*/  ISETP.NE.AND P3, PT, R67, RZ, PT ;  /* 0x000000ff4300720c */ /* 0x000fda0003f65270 */
[----:B------:R-:W2:Y:S04]  /*62e0*/  @P3 LDS.128 R4, [R14+0x9000] ;  /* 0x009000000e043984 */ /* 0x000ea80000000c00 */
[----:B--2---:R-:W-:Y:S01]  /*62f0*/  @P3 STG.E.128 desc[UR42][R10.64+0x180], R4 ;  /* 0x000180040a003986 */ /* 0x004fe2000c101d2a */
[----:B------:R-:W-:-:S13]  /*6300*/  ISETP.NE.AND P3, PT, R66, RZ, PT ;  /* 0x000000ff4200720c */ /* 0x000fda0003f65270 */
[----:B------:R-:W2:Y:S04]  /*6310*/  @P3 LDS.128 R4, [R13+0x9000] ;  /* 0x009000000d043984 */ /* 0x000ea80000000c00 */
[----:B--2---:R2:W-:Y:S02]  /*6320*/  @P3 STG.E.128 desc[UR42][R10.64+0x1c0], R4 ;  /* 0x0001c0040a003986 */ /* 0x0045e4000c101d2a */
.L_x_12525:
[----:B------:R-:W-:Y:S05]  /*6330*/  BSYNC B0 ;  /* 0x0000000000007941 */ /* 0x000fea0003800000 */
.L_x_12524:
[----:B------:R-:W-:Y:S01]  /*6340*/  ISETP.GE.AND P3, PT, R156, R72, PT ;  /* 0x000000489c00720c */ /* 0x000fe20003f66270 */
[----:B------:R-:W-:-:S12]  /*6350*/  BSSY B0, `(.L_x_12526) ;  /* 0x0000024000007945 */ /* 0x000fd80003800000 */
[----:B------:R-:W-:Y:S05]  /*6360*/  @P3 BRA `(.L_x_12527) ;  /* 0x0000000000883947 */ /* 0x000fea0003800000 */
[----:B--2---:R-:W-:Y:S01]  /*6370*/  IADD3 R7, P3, R8, 0x40, RZ ;  /* 0x0000004008077810 */ /* 0x004fe20007f7e0ff */
[----:B------:R-:W-:Y:S02]  /*6380*/  IMAD.MOV.U32 R4, RZ, RZ, R40 ;  /* 0x000000ffff047224 */ /* 0x000fe400078e0028 */
        /* <DEDUP_REMOVED lines=31> */
[----:B--2---:R3:W-:Y:S02]  /*6580*/  @P3 STG.E.128 desc[UR42][R8.64+0x1c0], R4 ;  /* 0x0001c00408003986 */ /* 0x0047e4000c101d2a */
.L_x_12527:
[----:B------:R-:W-:Y:S05]  /*6590*/  BSYNC B0 ;  /* 0x0000000000007941 */ /* 0x000fea0003800000 */
.L_x_12526:
[----:B------:R-:W-:Y:S01]  /*65a0*/  @!PT LDS RZ, [RZ] ;  /* 0x00000000fffff984 */ /* 0x000fe20000000800 */
[----:B------:R-:W-:Y:S01]  /*65b0*/  @!PT LDS RZ, [RZ] ;  /* 0x00000000fffff984 */ /* 0x000fe20000000800 */
[----:B------:R-:W-:Y:S01]  /*65c0*/  @!PT LDS RZ, [RZ] ;  /* 0x00000000fffff984 */ /* 0x000fe20000000800 */
[----:B------:R-:W-:Y:S01]  /*65d0*/  @!PT LDS RZ, [RZ] ;  /* 0x00000000fffff984 */ /* 0x000fe20000000800 */
[----:B------:R4:W-:Y:S06]  /*65e0*/  MEMBAR.ALL.CTA ;  /* 0x0000000000007992 */ /* 0x0009ec0000008000 */
[----:B----4-:R-:W4:Y:S02]  /*65f0*/  FENCE.VIEW.ASYNC.S ;  /* 0x00000000000073c6 */ /* 0x010f240000000000 */
[----:B----4-:R4:W-:Y:S01]  /*6600*/  BAR.SYNC.DEFER_BLOCKING R12, 0x80 ;  /* 0x0002000c0000751d */ /* 0x0109e20000010000 */
[----:B------:R-:W-:Y:S01]  /*6610*/  ISETP.NE.AND P5, PT, R69, RZ, PT ;  /* 0x000000ff4500720c */ /* 0x000fe20003fa5270 */
[----:B------:R-:W-:-:S02]  /*6620*/  VIADD R23, R23, 0x1 ;  /* 0x0000000117177836 */ /* 0x000fc40000000000 */
[----:B01----:R-:W-:-:S03]  /*6630*/  @!P4 VIADD R68, R68, 0x324c0 ;  /* 0x000324c04444c836 */ /* 0x003fc60000000000 */
[C---:B------:R-:W-:Y:S02]  /*6640*/  ISETP.NE.AND P3, PT, R23.reuse, 0x2, PT ;  /* 0x000000021700780c */ /* 0x040fe40003f65270 */
[----:B------:R-:W-:Y:S02]  /*6650*/  @!P4 PRMT R68, RZ, 0x654, R68 ;  /* 0x00000654ff44c816 */ /* 0x000fe40000000044 */
[----:B--23--:R-:W-:Y:S02]  /*6660*/  SEL R5, RZ, 0x1, P3 ;  /* 0x00000001ff057807 */ /* 0x00cfe40001800000 */
[----:B------:R-:W-:Y:S02]  /*6670*/  SEL R23, R23, RZ, P3 ;  /* 0x000000ff17177207 */ /* 0x000fe40001800000 */
[----:B------:R-:W-:Y:S01]  /*6680*/  LOP3.LUT R158, R158, R5, RZ, 0x3c, !PT ;  /* 0x000000059e9e7212 */ /* 0x000fe200078e3cff */
[----:B------:R4:W-:Y:S01]  /*6690*/  @!P4 SYNCS.ARRIVE.TRANS64.RED.A1T0 RZ, [R68+URZ], RZ ;  /* 0x000000ff44ffc9a7 */ /* 0x0009e2000810043f */
[----:B------:R-:W-:Y:S05]  /*66a0*/  @P5 BRA `(.L_x_12528) ;  /* 0xffffffc800045947 */ /* 0x000fea000383ffff */
[----:B------:R-:W0:Y:S01]  /*66b0*/  S2R R4, SR_TID.X ;  /* 0x0000000000047919 */ /* 0x000e220000002100 */
[----:B------:R-:W-:Y:S02]  /*66c0*/  PLOP3.LUT P0, PT, PT, PT, PT, 0x8, 0x0 ;  /* 0x000000000000781c */ /* 0x000fe40003f0e170 */
[----:B0-----:R-:W-:-:S04]  /*66d0*/  SHF.R.U32.HI R4, RZ, 0x7, R4 ;  /* 0x00000007ff047819 */ /* 0x001fc80000011604 */
[----:B------:R-:W-:-:S13]  /*66e0*/  ISETP.NE.AND P5, PT, R4, 0x1, PT ;  /* 0x000000010400780c */ /* 0x000fda0003fa5270 */
[----:B------:R-:W-:Y:S06]  /*66f0*/  @!P5 BAR.ARV 0x9, 0x100 ;  /* 0x024400000000db1d */ /* 0x000fec0000002000 */
.L_x_12472:
[----:B------:R-:W0:Y:S01]  /*6700*/  S2R R0, SR_TID.X ;  /* 0x0000000000007919 */ /* 0x000e220000002100 */
[----:B------:R-:W1:Y:S01]  /*6710*/  LDC R17, c[0x0][0x448] ;  /* 0x00011200ff117b82 */ /* 0x000e620000000800 */
[----:B----4-:R-:W-:Y:S01]  /*6720*/  IMAD.MOV.U32 R12, RZ, RZ, 0x3000 ;  /* 0x00003000ff0c7424 */ /* 0x010fe200078e00ff */
[----:B------:R-:W2:Y:S01]  /*6730*/  S2R R3, SR_SWINHI ;  /* 0x0000000000037919 */ /* 0x000ea20000002f00 */
[----:B------:R-:W-:Y:S02]  /*6740*/  IMAD.U32 R13, RZ, RZ, UR38 ;  /* 0x00000026ff0d7e24 */ /* 0x000fe4000f8e00ff */
[----:B------:R-:W-:Y:S01]  /*6750*/  IMAD.MOV.U32 R14, RZ, RZ, 0x1 ;  /* 0x00000001ff0e7424 */ /* 0x000fe200078e00ff */
[----:B------:R-:W-:Y:S02]  /*6760*/  STL [R1+0x70], R89 ;  /* 0x0000705901007387 */ /* 0x000fe40000100800 */
[----:B------:R-:W3:Y:S01]  /*6770*/  LDC R16, c[0x0][0xa80] ;  /* 0x0002a000ff107b82 */ /* 0x000ee20000000800 */
[----:B------:R-:W-:Y:S01]  /*6780*/  IMAD.MOV.U32 R15, RZ, RZ, RZ ;  /* 0x000000ffff0f7224 */ /* 0x000fe200078e00ff */
[----:B------:R4:W-:Y:S01]  /*6790*/  STL.64 [R1+0x18], R12 ;  /* 0x0000180c01007387 */ /* 0x0009e20000100a00 */
[----:B------:R-:W-:-:S02]  /*67a0*/  IMAD.MOV.U32 R5, RZ, RZ, 0x100 ;  /* 0x00000100ff057424 */ /* 0x000fc400078e00ff */
[----:B------:R-:W-:Y:S01]  /*67b0*/  IMAD.MOV.U32 R6, RZ, RZ, 0x1 ;  /* 0x00000001ff067424 */ /* 0x000fe200078e00ff */
[----:B------:R1:W-:Y:S01]  /*67c0*/  STL.64 [R1+0x60], R14 ;  /* 0x0000600e01007387 */ /* 0x0003e20000100a00 */
[----:B------:R-:W-:Y:S02]  /*67d0*/  IMAD.MOV.U32 R7, RZ, RZ, RZ ;  /* 0x000000ffff077224 */ /* 0x000fe400078e00ff */
[----:B------:R-:W-:Y:S01]  /*67e0*/  IMAD.MOV.U32 R8, RZ, RZ, 0xc000 ;  /* 0x0000c000ff087424 */ /* 0x000fe200078e00ff */
[----:B------:R-:W-:Y:S01]  /*67f0*/  STL.128 [R1+0x230], RZ ;  /* 0x000230ff01007387 */ /* 0x000fe20000100c00 */
[----:B------:R-:W-:Y:S02]  /*6800*/  IMAD.U32 R9, RZ, RZ, UR38 ;  /* 0x00000026ff097e24 */ /* 0x000fe4000f8e00ff */
[----:B------:R-:W-:Y:S01]  /*6810*/  IMAD.MOV.U32 R11, RZ, RZ, 0x100 ;  /* 0x00000100ff0b7424 */ /* 0x000fe200078e00ff */
[----:B------:R-:W-:Y:S01]  /*6820*/  STL.128 [R1+0x240], RZ ;  /* 0x000240ff01007387 */ /* 0x000fe20000100c00 */
[----:B------:R-:W-:-:S02]  /*6830*/  IMAD.U32 R27, RZ, RZ, UR37 ;  /* 0x00000025ff1b7e24 */ /* 0x000fc4000f8e00ff */
[----:B------:R-:W-:Y:S01]  /*6840*/  IMAD.U32 R36, RZ, RZ, UR37 ;  /* 0x00000025ff247e24 */ /* 0x000fe2000f8e00ff */
[----:B------:R-:W-:Y:S01]  /*6850*/  STL.128 [R1+0x260], RZ ;  /* 0x000260ff01007387 */ /* 0x000fe20000100c00 */
[----:B------:R-:W-:Y:S01]  /*6860*/  IMAD.U32 R72, RZ, RZ, UR37 ;  /* 0x00000025ff487e24 */ /* 0x000fe2000f8e00ff */
[----:B0-----:R-:W-:Y:S02]  /*6870*/  LOP3.LUT R0, R0, 0x7f, RZ, 0xc0, !PT ;  /* 0x0000007f00007812 */ /* 0x001fe400078ec0ff */
[----:B---3--:R-:W-:Y:S02]  /*6880*/  STL [R1+0x250], R16 ;  /* 0x0002501001007387 */ /* 0x008fe40000100800 */
[----:B------:R-:W-:Y:S02]  /*6890*/  IADD3 R72, P5, R72, 0x70, RZ ;  /* 0x0000007048487810 */ /* 0x000fe40007fbe0ff */
[----:B------:R-:W-:Y:S01]  /*68a0*/  ISETP.NE.AND P1, PT, R0, RZ, PT ;  /* 0x000000ff0000720c */ /* 0x000fe20003f25270 */
[----:B------:R-:W-:Y:S01]  /*68b0*/  STL.128 [R1+0x270], RZ ;  /* 0x000270ff01007387 */ /* 0x000fe20000100c00 */
[----:B------:R-:W-:-:S02]  /*68c0*/  MOV R24, R2 ;  /* 0x0000000200187202 */ /* 0x000fc40000000f00 */
[----:B--2---:R-:W-:Y:S02]  /*68d0*/  MOV R25, R3 ;  /* 0x0000000300197202 */ /* 0x004fe40000000f00 */
[----:B------:R-:W-:Y:S01]  /*68e0*/  SEL R4, RZ, 0x1, P1 ;  /* 0x00000001ff047807 */ /* 0x000fe20000800000 */
[----:B------:R-:W-:Y:S01]  /*68f0*/  STL.128 [R1+0x280], RZ ;  /* 0x000280ff01007387 */ /* 0x000fe20000100c00 */
[C---:B----4-:R-:W-:Y:S02]  /*6900*/  IADD3 R12, P1, R24.reuse, 0x32430, RZ ;  /* 0x00032430180c7810 */ /* 0x050fe40007f3e0ff */
[C---:B------:R-:W-:Y:S01]  /*6910*/  IADD3 R0, P3, R24.reuse, 0x32450, RZ ;  /* 0x0003245018007810 */ /* 0x040fe20007f7e0ff */
[----:B------:R0:W-:Y:S01]  /*6920*/  STL.128 [R1+0x20], R4 ;  /* 0x0000200401007387 */ /* 0x0001e20000100c00 */
[C---:B------:R-:W-:Y:S01]  /*6930*/  IADD3 R3, P4, R24.reuse, 0x32460, RZ ;  /* 0x0003246018037810 */ /* 0x040fe20007f9e0ff */
[----:B------:R-:W-:Y:S01]  /*6940*/  IMAD.X R13, RZ, RZ, R25, P1 ;  /* 0x000000ffff0d7224 */ /* 0x000fe200008e0619 */
[----:B-1----:R-:W-:Y:S01]  /*6950*/  ISETP.NE.AND P1, PT, R17, 0x1, PT ;  /* 0x000000011100780c */ /* 0x002fe20003f25270 */
[----:B------:R-:W-:Y:S01]  /*6960*/  IMAD.MOV.U32 R10, RZ, RZ, R4 ;  /* 0x000000ffff0a7224 */ /* 0x000fe200078e0004 */
[----:B------:R-:W-:Y:S01]  /*6970*/  IADD3 R14, P2, R24, 0x32440, RZ ;  /* 0x00032440180e7810 */ /* 0x000fe20007f5e0ff */
[----:B------:R-:W-:Y:S01]  /*6980*/  STL.128 [R1+0x290], RZ ;  /* 0x000290ff01007387 */ /* 0x000fe20000100c00 */
[----:B------:R-:W-:-:S03]  /*6990*/  IMAD.U32 R17, RZ, RZ, UR37 ;  /* 0x00000025ff117e24 */ /* 0x000fc6000f8e00ff */
[----:B------:R-:W-:Y:S01]  /*69a0*/  IMAD.X R15, RZ, RZ, R25, P2 ;  /* 0x000000ffff0f7224 */ /* 0x000fe200010e0619 */
[----:B------:R-:W-:Y:S01]  /*69b0*/  STL.128 [R1+0x50], R8 ;  /* 0x0000500801007387 */ /* 0x000fe20000100c00 */
[----:B------:R-:W-:-:S03]  /*69c0*/  IADD3 R27, P2, R27, 0x230, RZ ;  /* 0x000002301b1b7810 */ /* 0x000fc60007f5e0ff */
[----:B------:R-:W-:Y:S01]  /*69d0*/  STL.64 [R1+0x8], R12 ;  /* 0x0000080c01007387 */ /* 0x000fe20000100a00 */
[--C-:B0-----:R-:W-:Y:S01]  /*69e0*/  IMAD.X R5, RZ, RZ, R25.reuse, P3 ;  /* 0x000000ffff057224 */ /* 0x101fe200018e0619 */
[----:B------:R-:W-:Y:S01]  /*69f0*/  IADD3 R17, P3, R17, 0x260, RZ ;  /* 0x0000026011117810 */ /* 0x000fe20007f7e0ff */
[----:B------:R-:W-:Y:S01]  /*6a00*/  IMAD.X R7, RZ, RZ, R25, P4 ;  /* 0x000000ffff077224 */ /* 0x000fe200020e0619 */
[----:B------:R-:W-:Y:S01]  /*6a10*/  STL.64 [R1+0x10], R14 ;  /* 0x0000100e01007387 */ /* 0x000fe20000100a00 */
[----:B------:R-:W-:Y:S01]  /*6a20*/  IMAD.MOV.U32 R4, RZ, RZ, R0 ;  /* 0x000000ffff047224 */ /* 0x000fe200078e0000 */
[----:B------:R-:W-:Y:S01]  /*6a30*/  IADD3 R36, P4, R36, 0x38, RZ ;  /* 0x0000003824247810 */ /* 0x000fe20007f9e0ff */
[----:B------:R-:W-:Y:S01]  /*6a40*/  IMAD.MOV.U32 R6, RZ, RZ, R3 ;  /* 0x000000ffff067224 */ /* 0x000fe200078e0003 */
[----:B------:R-:W0:Y:S01]  /*6a50*/  @P1 LDC R0, c[0x0][0x44c] ;  /* 0x00011300ff001b82 */ /* 0x000e220000000800 */
[----:B------:R-:W-:Y:S01]  /*6a60*/  STL.64 [R1+0x30], R14 ;  /* 0x0000300e01007387 */ /* 0x000fe20000100a00 */
[----:B------:R-:W-:-:S03]  /*6a70*/  VIADD R3, R194, 0x7f ;  /* 0x0000007fc2037836 */ /* 0x000fc60000000000 */
[----:B------:R-:W-:Y:S04]  /*6a80*/  STL.128 [R1+0x40], R4 ;  /* 0x0000400401007387 */ /* 0x000fe80000100c00 */
[----:B------:R1:W-:Y:S04]  /*6a90*/  STL.64 [R1+0x68], R6 ;  /* 0x0000680601007387 */ /* 0x0003e80000100a00 */
[----:B------:R2:W-:Y:S04]  /*6aa0*/  STL.128 [R1+0x2a0], RZ ;  /* 0x0002a0ff01007387 */ /* 0x0005e80000100c00 */
[----:B------:R2:W-:Y:S01]  /*6ab0*/  STL.128 [R1+0x2b0], RZ ;  /* 0x0002b0ff01007387 */ /* 0x0005e20000100c00 */
[----:B-1----:R-:W1:Y:S03]  /*6ac0*/  @P1 LDC R7, c[0x0][0x450] ;  /* 0x00011400ff071b82 */ /* 0x002e660000000800 */
[----:B------:R2:W-:Y:S01]  /*6ad0*/  STL.128 [R1+0x2c0], RZ ;  /* 0x0002c0ff01007387 */ /* 0x0005e20000100c00 */
[----:B0-----:R-:W-:-:S03]  /*6ae0*/  @P1 IMAD.HI.U32 R0, R3, R0, RZ ;  /* 0x0000000003001227 */ /* 0x001fc600078e00ff */
[----:B------:R2:W-:Y:S01]  /*6af0*/  STL.128 [R1+0x2d0], RZ ;  /* 0x0002d0ff01007387 */ /* 0x0005e20000100c00 */
[----:B------:R-:W0:Y:S03]  /*6b00*/  LDC.64 R4, c[0x0][0xad8] ;  /* 0x0002b600ff047b82 */ /* 0x000e260000000a00 */
[----:B------:R2:W-:Y:S04]  /*6b10*/  STL.128 [R1+0x2e0], RZ ;  /* 0x0002e0ff01007387 */ /* 0x0005e80000100c00 */
[----:B------:R2:W-:Y:S04]  /*6b20*/  STL.128 [R1+0x2f0], RZ ;  /* 0x0002f0ff01007387 */ /* 0x0005e80000100c00 */
[----:B------:R2:W-:Y:S04]  /*6b30*/  STL.128 [R1+0x300], RZ ;  /* 0x000300ff01007387 */ /* 0x0005e80000100c00 */
[----:B------:R2:W-:Y:S01]  /*6b40*/  STL.128 [R1+0x310], RZ ;  /* 0x000310ff01007387 */ /* 0x0005e20000100c00 */
[----:B-1----:R-:W-:-:S03]  /*6b50*/  @P1 SHF.R.U32.HI R3, RZ, R7, R0 ;  /* 0x00000007ff031219 */ /* 0x002fc60000011600 */
[----:B------:R2:W-:Y:S04]  /*6b60*/  STL.128 [R1+0x320], RZ ;  /* 0x000320ff01007387 */ /* 0x0005e80000100c00 */
[----:B------:R2:W-:Y:S01]  /*6b70*/  STL.128 [R1+0x330], RZ ;  /* 0x000330ff01007387 */ /* 0x0005e20000100c00 */
[----:B0-----:R-:W-:-:S03]  /*6b80*/  ISETP.GE.AND P6, PT, R5, 0x1, PT ;  /* 0x000000010500780c */ /* 0x001fc60003fc6270 */
        /* <DEDUP_REMOVED lines=20> */
[----:B------:R-:W-:Y:S05]  /*6cd0*/  @P0 BRA `(.L_x_12529) ;  /* 0x00000000000c0947 */ /* 0x000fea0003800000 */
[----:B------:R-:W0:Y:S01]  /*6ce0*/  FENCE.VIEW.ASYNC.G ;  /* 0x00000000000073c6 */ /* 0x000e220000000100 */
[----:B------:R-:W-:Y:S05]  /*6cf0*/  WARPSYNC.ALL ;  /* 0x0000000000007948 */ /* 0x000fea0003800000 */
[----:B0-----:R-:W-:Y:S06]  /*6d00*/  BAR.ARV 0xc, 0x180 ;  /* 0x0306000000007b1d */ /* 0x001fec0000002000 */
.L_x_12529:
[----:B------:R-:W-:Y:S02]  /*6d10*/  IMAD.IADD R3, R220, 0x1, R3 ;  /* 0x00000001dc037824 */ /* 0x000fe400078e0203 */
[----:B------:R-:W-:Y:S02]  /*6d20*/  IMAD.X R46, RZ, RZ, UR36, P2 ;  /* 0x00000024ff2e7e24 */ /* 0x000fe400090e06ff */
[----:B------:R-:W-:Y:S02]  /*6d30*/  IMAD.X R42, RZ, RZ, UR36, P3 ;  /* 0x00000024ff2a7e24 */ /* 0x000fe400098e06ff */
[----:B------:R-:W-:Y:S02]  /*6d40*/  IMAD.X R50, RZ, RZ, UR36, P4 ;  /* 0x00000024ff327e24 */ /* 0x000fe4000a0e06ff */
[----:B------:R-:W-:Y:S02]  /*6d50*/  IMAD.X R73, RZ, RZ, UR36, P5 ;  /* 0x00000024ff497e24 */ /* 0x000fe4000a8e06ff */
        /* <DEDUP_REMOVED lines=13> */
.L_x_12532:
[----:B------:R-:W-:-:S13]  /*6e30*/  ISETP.NE.AND P0, PT, R5, 0x1, PT ;  /* 0x000000010500780c */ /* 0x000fda0003f05270 */
[----:B------:R-:W0:Y:S02]  /*6e40*/  @P0 LDC.64 R6, c[0x0][0xae0] ;  /* 0x0002b800ff060b82 */ /* 0x000e240000000a00 */
[----:B0-----:R-:W-:-:S05]  /*6e50*/  @P0 IMAD.HI.U32 R6, R0, R6, RZ ;  /* 0x0000000600060227 */ /* 0x001fca00078e00ff */
[----:B------:R-:W-:-:S07]  /*6e60*/  @P0 SHF.R.U32.HI R0, RZ, R7, R6 ;  /* 0x00000007ff000219 */ /* 0x000fce0000011606 */
.L_x_12533:
[----:B------:R-:W-:Y:S05]  /*6e70*/  BSYNC B0 ;  /* 0x0000000000007941 */ /* 0x000fea0003800000 */
.L_x_12531:
[----:B------:R-:W-:-:S05]  /*6e80*/  IMAD R3, R0, R5, R5 ;  /* 0x0000000500037224 */ /* 0x000fca00078e0205 */
[----:B------:R-:W-:-:S07]  /*6e90*/  VIMNMX R4, R4, R3, PT ;  /* 0x0000000304047248 */ /* 0x000fce0003fe0100 */
.L_x_12530:
[----:B------:R-:W0:Y:S01]  /*6ea0*/  @P1 LDC R3, c[0x0][0x44c] ;  /* 0x00011300ff031b82 */ /* 0x000e220000000800 */
[----:B------:R-:W-:Y:S01]  /*6eb0*/  VIADD R4, R4, 0x5f ;  /* 0x0000005f04047836 */ /* 0x000fe20000000000 */
[----:B------:R-:W-:Y:S01]  /*6ec0*/  ULDC UR4, c[0x0][0xad4] ;  /* 0x0002b50000047ab9 */ /* 0x000fe20000000800 */
[----:B------:R-:W-:Y:S02]  /*6ed0*/  IMAD.MOV.U32 R0, RZ, RZ, R194 ;  /* 0x000000ffff007224 */ /* 0x000fe400078e00c2 */
[----:B------:R-:W-:-:S03]  /*6ee0*/  IMAD.HI R4, R4, 0x2aaaaaab, RZ ;  /* 0x2aaaaaab04047827 */ /* 0x000fc600078e02ff */
[----:B------:R-:W1:Y:S01]  /*6ef0*/  @P1 LDC R7, c[0x0][0x450] ;  /* 0x00011400ff071b82 */ /* 0x000e620000000800 */
        /* <DEDUP_REMOVED lines=18> */
.L_x_12536:
[----:B------:R-:W-:-:S13]  /*7020*/  ISETP.NE.AND P0, PT, R5, 0x1, PT ;  /* 0x000000010500780c */ /* 0x000fda0003f05270 */
[----:B------:R-:W0:Y:S02]  /*7030*/  @P0 LDC.64 R6, c[0x0][0xae0] ;  /* 0x0002b800ff060b82 */ /* 0x000e240000000a00 */
[----:B0-----:R-:W-:-:S05]  /*7040*/  @P0 IMAD.HI.U32 R6, R0, R6, RZ ;  /* 0x0000000600060227 */ /* 0x001fca00078e00ff */
[----:B------:R-:W-:-:S07]  /*7050*/  @P0 SHF.R.U32.HI R0, RZ, R7, R6 ;  /* 0x00000007ff000219 */ /* 0x000fce0000011606 */
.L_x_12537:
[----:B------:R-:W-:Y:S05]  /*7060*/  BSYNC B0 ;  /* 0x0000000000007941 */ /* 0x000fea0003800000 */
.L_x_12535:
[----:B------:R-:W-:-:S05]  /*7070*/  IMAD R0, R0, R5, RZ ;  /* 0x0000000500007224 */ /* 0x000fca00078e02ff */
[----:B------:R-:W-:-:S07]  /*7080*/  VIMNMX R3, R3, R0, !PT ;  /* 0x0000000003037248 */ /* 0x000fce0007fe0100 */
.L_x_12534:
        /* <DEDUP_REMOVED lines=39> */
.L_x_12539:
[----:B------:R-:W-:Y:S05]  /*7300*/  BSYNC B0 ;  /* 0x0000000000007941 */ /* 0x000fea0003800000 */
.L_x_12538:
[----:B------:R-:W-:Y:S01]  /*7310*/  IMAD R189, R203, R204, R189 ;  /* 0x000000cccbbd7224 */ /* 0x000fe200078e02bd */
[----:B------:R-:W-:-:S04]  /*7320*/  PLOP3.LUT P0, PT, PT, PT, PT, 0x80, 0x0 ;  /* 0x000000000000781c */ /* 0x000fc80003f0f070 */
[----:B------:R-:W-:-:S04]  /*7330*/  VIADDMNMX R204, R189, R204, R45, PT ;  /* 0x000000ccbdcc7246 */ /* 0x000fc8000380012d */
[----:B------:R-:W-:-:S13]  /*7340*/  ISETP.GT.AND P1, PT, R204, R189, PT ;  /* 0x000000bdcc00720c */ /* 0x000fda0003f24270 */
[----:B------:R-:W-:Y:S05]  /*7350*/  @!P1 BRA `(.L_x_12540) ;  /* 0x0000024000b09947 */ /* 0x000fea0003800000 */
[----:B------:R0:W-:Y:S01]  /*7360*/  STL.64 [R1+0x78], RZ ;  /* 0x000078ff01007387 */ /* 0x0001e20000100a00 */
[----:B------:R-:W-:Y:S01]  /*7370*/  IMAD.U32 R16, RZ, RZ, UR37 ;  /* 0x00000025ff107e24 */ /* 0x000fe2000f8e00ff */
[----:B------:R-:W-:Y:S01]  /*7380*/  UMOV UR4, 0xffffffff ;  /* 0xffffffff00047882 */ /* 0x000fe20000000000 */
[----:B------:R-:W-:Y:S02]  /*7390*/  IMAD.U32 R32, RZ, RZ, UR37 ;  /* 0x00000025ff207e24 */ /* 0x000fe4000f8e00ff */
[----:B------:R-:W-:Y:S01]  /*73a0*/  IMAD.U32 R26, RZ, RZ, UR37 ;  /* 0x00000025ff1a7e24 */ /* 0x000fe2000f8e00ff */
[----:B------:R-:W-:Y:S02]  /*73b0*/  IADD3 R16, P0, R16, 0xa8, RZ ;  /* 0x000000a810107810 */ /* 0x000fe40007f1e0ff */
[----:B------:R-:W-:Y:S02]  /*73c0*/  IADD3 R32, P1, R32, 0x78, RZ ;  /* 0x0000007820207810 */ /* 0x000fe40007f3e0ff */
[----:B------:R-:W-:Y:S01]  /*73d0*/  IADD3 R26, P2, R26, 0x80, RZ ;  /* 0x000000801a1a7810 */ /* 0x000fe20007f5e0ff */
[----:B------:R-:W-:-:S02]  /*73e0*/  IMAD.X R40, RZ, RZ, UR36, P0 ;  /* 0x00000024ff287e24 */ /* 0x000fc400080e06ff */
[----:B------:R-:W-:Y:S02]  /*73f0*/  IMAD.X R33, RZ, RZ, UR36, P1 ;  /* 0x00000024ff217e24 */ /* 0x000fe400088e06ff */
[----:B------:R-:W-:Y:S01]  /*7400*/  IMAD.X R39, RZ, RZ, UR36, P2 ;  /* 0x00000024ff277e24 */ /* 0x000fe200090e06ff */
[----:B0-----:R-:W-:Y:S07]  /*7410*/  BRA.DIV UR4, `(.L_x_12541) ;  /* 0x0000032e044c7947 */ /* 0x001fee000b800000 */
[----:B------:R-:W3:Y:S04]  /*7420*/  LDL R0, [R1+0x514] ;  /* 0x0005140001007983 */ /* 0x000ee80000100800 */
[----:B---3--:R0:W1:Y:S02]  /*7430*/  SHFL.IDX PT, R14, R0, RZ, 0x1f ;  /* 0x00001fff000e7589 */ /* 0x00806400000e0000 */
.L_x_12885:
[----:B01----:R-:W-:Y:S01]  /*7440*/  LEA.HI R0, R14, R14, RZ, 0x1 ;  /* 0x0000000e0e007211 */ /* 0x003fe200078f08ff */
[C---:B------:R-:W-:Y:S01]  /*7450*/  VIADD R54, R2.reuse, 0x18400 ;  /* 0x0001840002367836 */ /* 0x040fe20000000000 */
[----:B------:R-:W-:Y:S01]  /*7460*/  STL.128 [R1+0xb0], RZ ;  /* 0x0000b0ff01007387 */ /* 0x000fe20000100c00 */
[----:B------:R-:W-:Y:S01]  /*7470*/  VIADD R10, R2, 0x400 ;  /* 0x00000400020a7836 */ /* 0x000fe20000000000 */
[----:B------:R-:W-:Y:S01]  /*7480*/  LOP3.LUT R3, R0, 0x7fffe, RZ, 0xc0, !PT ;  /* 0x0007fffe00037812 */ /* 0x000fe200078ec0ff */
[----:B------:R-:W-:Y:S01]  /*7490*/  IMAD.MOV.U32 R4, RZ, RZ, 0x1 ;  /* 0x00000001ff047424 */ /* 0x000fe200078e00ff */
[----:B------:R-:W-:Y:S01]  /*74a0*/  STL.128 [R1+0xc0], RZ ;  /* 0x0000c0ff01007387 */ /* 0x000fe20000100c00 */
[----:B------:R-:W-:Y:S01]  /*74b0*/  IMAD.MOV.U32 R5, RZ, RZ, RZ ;  /* 0x000000ffff057224 */ /* 0x000fe200078e00ff */
[----:B------:R-:W-:Y:S01]  /*74c0*/  SHF.R.U32.HI R10, RZ, 0x4, R10 ;  /* 0x00000004ff0a7819 */ /* 0x000fe2000001160a */
[----:B------:R-:W-:Y:S01]  /*74d0*/  IMAD.IADD R11, R14, 0x1, -R3 ;  /* 0x000000010e0b7824 */ /* 0x000fe200078e0a03 */
[----:B------:R-:W-:Y:S01]  /*74e0*/  STL.128 [R1+0xd0], RZ ;  /* 0x0000d0ff01007387 */ /* 0x000fe20000100c00 */
[----:B------:R-:W-:Y:S01]  /*74f0*/  VIADD R3, R2, 0x1c400 ;  /* 0x0001c40002037836 */ /* 0x000fe20000000000 */
[----:B------:R-:W-:Y:S01]  /*7500*/  LOP3.LUT R10, R10, 0x3fff, RZ, 0xc0, !PT ;  /* 0x00003fff0a0a7812 */ /* 0x000fe200078ec0ff */
[----:B------:R-:W-:Y:S01]  /*7510*/  IMAD R0, R11, 0x2000, R54 ;  /* 0x000020000b007824 */ /* 0x000fe200078e0236 */
[----:B------:R-:W-:Y:S01]  /*7520*/  STL.128 [R1+0xe0], RZ ;  /* 0x0000e0ff01007387 */ /* 0x000fe20000100c00 */
[----:B------:R-:W-:Y:S01]  /*7530*/  IMAD.MOV.U32 R6, RZ, RZ, 0x1 ;  /* 0x00000001ff067424 */ /* 0x000fe200078e00ff */
[----:B------:R-:W-:Y:S01]  /*7540*/  SHF.R.U32.HI R3, RZ, 0x4, R3 ;  /* 0x00000004ff037819 */ /* 0x000fe20000011603 */
[----:B------:R-:W-:Y:S01]  /*7550*/  VIADD R11, R0, 0xa000 ;  /* 0x0000a000000b7836 */ /* 0x000fe20000000000 */
[----:B------:R-:W-:Y:S01]  /*7560*/  SHF.R.U32.HI R0, RZ, 0x4, R0 ;  /* 0x00000004ff007819 */ /* 0x000fe20000011600 */
[----:B------:R-:W-:Y:S01]  /*7570*/  IMAD.MOV.U32 R7, RZ, RZ, RZ ;  /* 0x000000ffff077224 */ /* 0x000fe200078e00ff */
[----:B------:R-:W-:Y:S01]  /*7580*/  LOP3.LUT R3, R3, 0x3fff, RZ, 0xc0, !PT ;  /* 0x00003fff03037812 */ /* 0x000fe200078ec0ff */
[----:B------:R-:W-:Y:S01]  /*7590*/  IMAD.MOV.U32 R8, RZ, RZ, 0x1 ;  /* 0x00000001ff087424 */ /* 0x000fe200078e00ff */
[----:B------:R-:W-:Y:S01]  /*75a0*/  SHF.R.U32.HI R11, RZ, 0x4, R11 ;  /* 0x00000004ff0b7819 */ /* 0x000fe2000001160b */
[----:B------:R-:W-:Y:S01]  /*75b0*/  IMAD.MOV.U32 R9, RZ, RZ, RZ ;  /* 0x000000ffff097224 */ /* 0x000fe200078e00ff */
[----:B------:R-:W-:Y:S01]  /*75c0*/  LOP3.LUT R3, R3, 0x10000, RZ, 0xfc, !PT ;  /* 0x0001000003037812 */ /* 0x000fe200078efcff */
[----:B------:R0:W-:Y:S01]  /*75d0*/  STL.128 [R1+0x80], R4 ;  /* 0x0000800401007387 */ /* 0x0001e20000100c00 */
[----:B------:R-:W-:Y:S01]  /*75e0*/  LOP3.LUT R11, R11, 0x3fff, RZ, 0xc0, !PT ;  /* 0x00003fff0b0b7812 */ /* 0x000fe200078ec0ff */
[----:B------:R-:W-:Y:S01]  /*75f0*/  IMAD.U32 R38, RZ, RZ, UR37 ;  /* 0x00000025ff267e24 */ /* 0x000fe2000f8e00ff */
[----:B------:R-:W-:Y:S01]  /*7600*/  LOP3.LUT R0, R0, 0x3fff, RZ, 0xc0, !PT ;  /* 0x00003fff00007812 */ /* 0x000fe200078ec0ff */
[----:B------:R1:W-:Y:S01]  /*7610*/  STL.64 [R1+0x90], R8 ;  /* 0x0000900801007387 */ /* 0x0003e20000100a00 */
[----:B------:R-:W-:Y:S01]  /*7620*/  LOP3.LUT R11, R11, 0x10000, RZ, 0xfc, !PT ;  /* 0x000100000b0b7812 */ /* 0x000fe200078efcff */
[----:B------:R-:W-:Y:S01]  /*7630*/  IMAD.U32 R34, RZ, RZ, UR37 ;  /* 0x00000025ff227e24 */ /* 0x000fe2000f8e00ff */
[----:B------:R-:W-:Y:S01]  /*7640*/  IADD3 R38, P5, R38, 0x90, RZ ;  /* 0x0000009026267810 */ /* 0x000fe20007fbe0ff */
[----:B------:R-:W-:Y:S01]  /*7650*/  STL.128 [R1+0xf0], RZ ;  /* 0x0000f0ff01007387 */ /* 0x000fe20000100c00 */
[----:B------:R-:W-:Y:S01]  /*7660*/  IMAD.U32 R61, RZ, RZ, UR37 ;  /* 0x00000025ff3d7e24 */ /* 0x000fe2000f8e00ff */
[----:B------:R-:W-:Y:S01]  /*7670*/  BSSY B6, `(.L_x_12542) ;  /* 0x0000031000067945 */ /* 0x000fe20003800000 */
[----:B------:R-:W-:Y:S01]  /*7680*/  IADD3 R34, P0, R34, 0x88, RZ ;  /* 0x0000008822227810 */ /* 0x000fe20007f1e0ff */
[----:B------:R-:W-:Y:S01]  /*7690*/  STL.128 [R1+0x100], RZ ;  /* 0x000100ff01007387 */ /* 0x000fe20000100c00 */
[----:B------:R-:W-:Y:S01]  /*76a0*/  IMAD.X R58, RZ, RZ, UR36, P5 ;  /* 0x00000024ff3a7e24 */ /* 0x000fe2000a8e06ff */
[----:B------:R-:W-:Y:S01]  /*76b0*/  LOP3.LUT P5, RZ, R54, 0x1bf, RZ, 0xc0, !PT ;  /* 0x000001bf36ff7812 */ /* 0x000fe200078ac0ff */
[----:B------:R-:W-:Y:S01]  /*76c0*/  IMAD.U32 R59, RZ, RZ, UR37 ;  /* 0x00000025ff3b7e24 */ /* 0x000fe2000f8e00ff */
[C---:B0-----:R-:W-:Y:S01]  /*76d0*/  LOP3.LUT R6, R10.reuse, 0x3000000, RZ, 0xfc, !PT ;  /* 0x030000000a067812 */ /* 0x041fe200078efcff */
[----:B------:R-:W-:Y:S01]  /*76e0*/  IMAD.MOV.U32 R4, RZ, RZ, R3 ;  /* 0x000000ffff047224 */ /* 0x000fe200078e0003 */
[----:B------:R-:W-:Y:S01]  /*76f0*/  LOP3.LUT R10, R10, 0x10000, RZ, 0xfc, !PT ;  /* 0x000100000a0a7812 */ /* 0x000fe200078efcff */
[----:B------:R-:W-:Y:S01]  /*7700*/  IMAD.MOV.U32 R5, RZ, RZ, 0x40000040 ;  /* 0x40000040ff057424 */ /* 0x000fe200078e00ff */
[----:B-1----:R-:W-:Y:S01]  /*7710*/  LOP3.LUT R8, R0, 0x10000, RZ, 0xfc, !PT ;  /* 0x0001000000087812 */ /* 0x002fe200078efcff */
[----:B------:R-:W-:Y:S01]  /*7720*/  IMAD.MOV.U32 R7, RZ, RZ, 0x40000040 ;  /* 0x40000040ff077424 */ /* 0x000fe200078e00ff */
[----:B------:R-:W-:Y:S01]  /*7730*/  IADD3 R61, P4, R61, 0x98, RZ ;  /* 0x000000983d3d7810 */ /* 0x000fe20007f9e0ff */
[----:B------:R-:W-:Y:S01]  /*7740*/  IMAD.MOV.U32 R9, RZ, RZ, 0x40000040 ;  /* 0x40000040ff097424 */ /* 0x000fe200078e00ff */
[----:B------:R-:W-:Y:S01]  /*7750*/  IADD3 R59, P3, R59, 0xa0, RZ ;  /* 0x000000a03b3b7810 */ /* 0x000fe20007f7e0ff */
[----:B------:R-:W-:Y:S01]  /*7760*/  IMAD.U32 R47, RZ, RZ, UR37 ;  /* 0x00000025ff2f7e24 */ /* 0x000fe2000f8e00ff */
[----:B------:R0:W-:Y:S01]  /*7770*/  STL.128 [R1+0xa0], R4 ;  /* 0x0000a00401007387 */ /* 0x0001e20000100c00 */
[----:B------:R-:W-:-:S02]  /*7780*/  IMAD.U32 R53, RZ, RZ, UR37 ;  /* 0x00000025ff357e24 */ /* 0x000fc4000f8e00ff */
[----:B------:R-:W-:Y:S01]  /*7790*/  IMAD.U32 R52, RZ, RZ, UR37 ;  /* 0x00000025ff347e24 */ /* 0x000fe2000f8e00ff */
[----:B------:R1:W-:Y:S01]  /*77a0*/  STL.64 [R1+0x98], R8 ;  /* 0x0000980801007387 */ /* 0x0003e20000100a00 */
[----:B------:R-:W-:Y:S01]  /*77b0*/  IMAD.X R48, RZ, RZ, UR36, P0 ;  /* 0x00000024ff307e24 */ /* 0x000fe200080e06ff */
[----:B------:R-:W-:Y:S01]  /*77c0*/  IADD3 R47, P2, R47, 0xb0, RZ ;  /* 0x000000b02f2f7810 */ /* 0x000fe20007f5e0ff */
[----:B------:R-:W-:Y:S01]  /*77d0*/  IMAD.X R62, RZ, RZ, UR36, P4 ;  /* 0x00000024ff3e7e24 */ /* 0x000fe2000a0e06ff */
[----:B------:R-:W-:Y:S01]  /*77e0*/  IADD3 R53, P1, R53, 0x110, RZ ;  /* 0x0000011035357810 */ /* 0x000fe20007f3e0ff */
[----:B------:R-:W-:Y:S01]  /*77f0*/  IMAD.X R60, RZ, RZ, UR36, P3 ;  /* 0x00000024ff3c7e24 */ /* 0x000fe200098e06ff */
[----:B------:R-:W-:Y:S01]  /*7800*/  IADD3 R52, P0, R52, 0x118, RZ ;  /* 0x0000011834347810 */ /* 0x000fe20007f1e0ff */
[----:B------:R-:W-:Y:S02]  /*7810*/  IMAD.X R45, RZ, RZ, UR36, P2 ;  /* 0x00000024ff2d7e24 */ /* 0x000fe400090e06ff */
[----:B------:R-:W-:-:S02]  /*7820*/  IMAD.X R56, RZ, RZ, UR36, P1 ;  /* 0x00000024ff387e24 */ /* 0x000fc400088e06ff */
[----:B------:R-:W-:Y:S02]  /*7830*/  IMAD.X R51, RZ, RZ, UR36, P0 ;  /* 0x00000024ff337e24 */ /* 0x000fe400080e06ff */
[----:B0-----:R-:W-:Y:S02]  /*7840*/  IMAD.MOV.U32 R6, RZ, RZ, R10 ;  /* 0x000000ffff067224 */ /* 0x001fe400078e000a */
[----:B------:R-:W-:-:S05]  /*7850*/  IMAD.MOV.U32 R4, RZ, RZ, R11 ;  /* 0x000000ffff047224 */ /* 0x000fca00078e000b */
[----:B------:R1:W-:Y:S01]  /*7860*/  STL.128 [R1+0x110], R4 ;  /* 0x0001100401007387 */ /* 0x0003e20000100c00 */
[----:B------:R-:W-:Y:S05]  /*7870*/  @!P5 BRA `(.L_x_12543) ;  /* 0x000000000040d947 */ /* 0x000fea0003800000 */
[----:B------:R-:W-:Y:S01]  /*7880*/  MOV R14, 0x0 ;  /* 0x00000000000e7802 */ /* 0x000fe20000000f00 */
[----:B------:R-:W-:Y:S01]  /*7890*/  ULDC.64 UR4, c[0x4][0x118] ;  /* 0x0100460000047ab9 */ /* 0x000fe20000000a00 */
[----:B------:R-:W-:Y:S01]  /*78a0*/  ULDC.64 UR6, c[0x4][0x120] ;  /* 0x0100480000067ab9 */ /* 0x000fe20000000a00 */
[----:B-1----:R-:W-:Y:S02]  /*78b0*/  IMAD.U32 R4, RZ, RZ, UR4 ;  /* 0x00000004ff047e24 */ /* 0x002fe4000f8e00ff */
        /* <DEDUP_REMOVED lines=11> */
[----:B0-2--5:R-:W-:Y:S05]  /*7970*/  CALL.ABS.NOINC R14 ;  /* 0x000000000e007343 */ /* 0x025fea0003c00000 */
.L_x_12543:
[----:B------:R-:W-:Y:S05]  /*7980*/  BSYNC B6 ;  /* 0x0000000000067941 */ /* 0x000fea0003800000 */
.L_x_12542:
[----:B------:R-:W0:Y:S01]  /*7990*/  S2R R20, SR_TID.X ;  /* 0x0000000000147919 */ /* 0x000e220000002100 */
[----:B-1----:R-:W1:Y:S01]  /*79a0*/  LDC.64 R6, c[0x0][0xad8] ;  /* 0x0002b600ff067b82 */ /* 0x002e620000000a00 */
[----:B------:R-:W-:Y:S01]  /*79b0*/  UIADD3 UR4, UP0, UR37, 0x120, URZ ;  /* 0x0000012025047890 */ /* 0x000fe2000ff1e03f */
[----:B------:R-:W-:Y:S01]  /*79c0*/  IMAD.MOV.U32 R4, RZ, RZ, RZ ;  /* 0x000000ffff047224 */ /* 0x000fe200078e00ff */
[----:B------:R-:W-:Y:S01]  /*79d0*/  STL.64 [R1+0x120], R196 ;  /* 0x000120c401007387 */ /* 0x000fe20000100a00 */
[----:B------:R-:W-:Y:S01]  /*79e0*/  IMAD.U32 R35, RZ, RZ, UR37 ;  /* 0x00000025ff237e24 */ /* 0x000fe2000f8e00ff */
[----:B------:R-:W-:Y:S01]  /*79f0*/  UIADD3.X UR5, URZ, UR36, URZ, UP0, !UPT ;  /* 0x000000243f057290 */ /* 0x000fe200087fe43f */
[----:B------:R-:W-:Y:S01]  /*7a00*/  IMAD.U32 R37, RZ, RZ, UR37 ;  /* 0x00000025ff257e24 */ /* 0x000fe2000f8e00ff */
[----:B------:R-:W-:Y:S01]  /*7a10*/  STL.U8 [R1+0x138], RZ ;  /* 0x000138ff01007387 */ /* 0x000fe20000100000 */
[----:B------:R-:W3:Y:S01]  /*7a20*/  LDC.64 R12, c[0x0][0xae0] ;  /* 0x0002b800ff0c7b82 */ /* 0x000ee20000000a00 */
[----:B------:R-:W-:Y:S01]  /*7a30*/  IMAD.U32 R10, RZ, RZ, UR4 ;  /* 0x00000004ff0a7e24 */ /* 0x000fe2000f8e00ff */
[----:B------:R-:W-:Y:S01]  /*7a40*/  ULDC UR4, c[0x0][0x3f4] ;  /* 0x0000fd0000047ab9 */ /* 0x000fe20000000800 */
[----:B------:R-:W-:Y:S01]  /*7a50*/  IMAD.U32 R11, RZ, RZ, UR5 ;  /* 0x00000005ff0b7e24 */ /* 0x000fe2000f8e00ff */
[----:B------:R-:W-:Y:S01]  /*7a60*/  STL.U8 [R1+0x16c], RZ ;  /* 0x00016cff01007387 */ /* 0x000fe20000100000 */
[----:B------:R-:W-:-:S02]  /*7a70*/  ISETP.LT.AND P0, PT, RZ, UR4, PT ;  /* 0x00000004ff007c0c */ /* 0x000fc4000bf01270 */
[----:B------:R-:W-:Y:S01]  /*7a80*/  IADD3 R35, P3, R35, 0x138, RZ ;  /* 0x0000013823237810 */ /* 0x000fe20007f7e0ff */
[----:B------:R-:W4:Y:S01]  /*7a90*/  LDC R30, c[0x0][0xad4] ;  /* 0x0002b500ff1e7b82 */ /* 0x000f220000000800 */
[----:B------:R-:W-:Y:S01]  /*7aa0*/  STL.64 [R1+0x128], R10 ;  /* 0x0001280a01007387 */ /* 0x000fe20000100a00 */
[----:B------:R-:W-:Y:S02]  /*7ab0*/  IADD3 R37, P4, R37, 0x128, RZ ;  /* 0x0000012825257810 */ /* 0x000fe40007f9e0ff */
[----:B------:R-:W-:Y:S01]  /*7ac0*/  IMAD.X R49, RZ, RZ, UR36, P3 ;  /* 0x00000024ff317e24 */ /* 0x000fe200098e06ff */
[----:B------:R2:W-:Y:S02]  /*7ad0*/  STL.64 [R1+0x130], R32 ;  /* 0x0001302001007387 */ /* 0x0005e40000100a00 */
[----:B------:R-:W-:Y:S01]  /*7ae0*/  IMAD.X R57, RZ, RZ, UR36, P4 ;  /* 0x00000024ff397e24 */ /* 0x000fe2000a0e06ff */
[----:B------:R-:W4:Y:S01]  /*7af0*/  LDC.64 R8, c[0x0][0x448] ;  /* 0x00011200ff087b82 */ /* 0x000f220000000a00 */
[----:B-1----:R-:W-:-:S02]  /*7b00*/  IMAD.MOV.U32 R31, RZ, RZ, R6 ;  /* 0x000000ffff1f7224 */ /* 0x002fc400078e0006 */
[----:B------:R-:W-:Y:S02]  /*7b10*/  IMAD.MOV.U32 R5, RZ, RZ, R7 ;  /* 0x000000ffff057224 */ /* 0x000fe400078e0007 */
[----:B0-----:R-:W-:-:S03]  /*7b20*/  VIADD R3, R20, 0xffffff80 ;  /* 0xffffff8014037836 */ /* 0x001fc60000000000 */
[----:B------:R-:W0:Y:S01]  /*7b30*/  LDC R0, c[0x0][0x450] ;  /* 0x00011400ff007b82 */ /* 0x000e220000000800 */
[----:B---3--:R-:W-:Y:S02]  /*7b40*/  IMAD.MOV.U32 R6, RZ, RZ, R12 ;  /* 0x000000ffff067224 */ /* 0x008fe400078e000c */
[----:B------:R-:W-:Y:S01]  /*7b50*/  IMAD.MOV.U32 R7, RZ, RZ, R13 ;  /* 0x000000ffff077224 */ /* 0x000fe200078e000d */
[----:B------:R1:W-:Y:S01]  /*7b60*/  STL [R1+0x47c], R3 ;  /* 0x00047c0301007387 */ /* 0x0003e20000100800 */
[----:B--2---:R-:W-:Y:S02]  /*7b70*/  IMAD.U32 R33, RZ, RZ, UR37 ;  /* 0x00000025ff217e24 */ /* 0x004fe4000f8e00ff */
[----:B------:R-:W-:Y:S01]  /*7b80*/  IMAD.U32 R32, RZ, RZ, UR37 ;  /* 0x00000025ff207e24 */ /* 0x000fe2000f8e00ff */
[----:B----4-:R1:W-:Y:S02]  /*7b90*/  STL.128 [R1+0x140], R28 ;  /* 0x0001401c01007387 */ /* 0x0103e40000100c00 */
[----:B------:R-:W-:-:S02]  /*7ba0*/  IADD3 R33, P1, R33, 0x16c, RZ ;  /* 0x0000016c21217810 */ /* 0x000fc40007f3e0ff */
[----:B------:R1:W-:Y:S01]  /*7bb0*/  STL.128 [R1+0x150], R4 ;  /* 0x0001500401007387 */ /* 0x0003e20000100c00 */
[----:B------:R-:W-:Y:S02]  /*7bc0*/  IADD3 R32, P2, R32, 0x13c, RZ ;  /* 0x0000013c20207810 */ /* 0x000fe40007f5e0ff */
[----:B------:R-:W-:Y:S01]  /*7bd0*/  IMAD.X R43, RZ, RZ, UR36, P1 ;  /* 0x00000024ff2b7e24 */ /* 0x000fe200088e06ff */
[----:B------:R1:W-:Y:S02]  /*7be0*/  STL.64 [R1+0x160], R8 ;  /* 0x0001600801007387 */ /* 0x0003e40000100a00 */
[----:B------:R-:W-:Y:S02]  /*7bf0*/  IMAD.X R41, RZ, RZ, UR36, P2 ;  /* 0x00000024ff297e24 */ /* 0x000fe400090e06ff */
[----:B------:R1:W-:Y:S04]  /*7c00*/  STL [R1+0x13c], R3 ;  /* 0x00013c0301007387 */ /* 0x0003e80000100800 */
[----:B0-----:R1:W-:Y:S01]  /*7c10*/  STL [R1+0x168], R0 ;  /* 0x0001680001007387 */ /* 0x0013e20000100800 */
[----:B------:R-:W-:Y:S05]  /*7c20*/  @P0 BRA `(.L_x_12544) ;  /* 0x0000000000400947 */ /* 0x000fea0003800000 */
[----:B-1----:R-:W2:Y:S02]  /*7c30*/  LDL R3, [R1+0x21c] ;  /* 0x00021c0001037983 */ /* 0x002ea40000100800 */
[----:B--2---:R-:W-:-:S04]  /*7c40*/  LEA.HI R0, R3, R3, RZ, 0x1 ;  /* 0x0000000303007211 */ /* 0x004fc800078f08ff */
        /* <DEDUP_REMOVED lines=8> */
.L_x_12547:
[----:B-1----:R1:W2:Y:S02]  /*7cd0*/  SYNCS.PHASECHK.TRANS64.TRYWAIT P0, [R2+URZ+0x32400], R3 ;  /* 0x03240003020075a7 */ /* 0x0022a4000800017f */
[----:B--2---:R-:W-:Y:S05]  /*7ce0*/  @!P0 NANOSLEEP.SYNCS 0x989680 ;  /* 0x009896800000895d */ /* 0x004fea0003900000 */
[----:B------:R-:W2:Y:S02]  /*7cf0*/  @!P0 SYNCS.PHASECHK.TRANS64 P0, [R2+URZ+0x32400], R3 ;  /* 0x03240003020085a7 */ /* 0x000ea4000800007f */
[----:B--2---:R-:W-:Y:S05]  /*7d00*/  @!P0 BRA `(.L_x_12547) ;  /* 0xfffffffc00f08947 */ /* 0x004fea000383ffff */
.L_x_12546:
[----:B------:R-:W-:Y:S05]  /*7d10*/  BSYNC B0 ;  /* 0x0000000000007941 */ /* 0x000fea0003800000 */
.L_x_12545:
[----:B------:R-:W-:Y:S05]  /*7d20*/  BRA `(.L_x_12548) ;  /* 0x0000002c00047947 */ /* 0x000fea0003800000 */
.L_x_12544:
[----:B------:R-:W-:Y:S01]  /*7d30*/  LOP3.LUT P0, RZ, R54, 0x3ff, RZ, 0xc0, !PT ;  /* 0x000003ff36ff7812 */ /* 0x000fe2000780c0ff */
[----:B------:R-:W-:Y:S01]  /*7d40*/  ULDC.64 UR4, c[0x0][0x3f8] ;  /* 0x0000fe0000047ab9 */ /* 0x000fe20000000a00 */
[----:B-1---5:R-:W-:Y:S01]  /*7d50*/  SHF.R.S32.HI R5, RZ, 0x1f, R44 ;  /* 0x0000001fff057819 */ /* 0x022fe2000001142c */
        /* <DEDUP_REMOVED lines=27> */
.L_x_12550:
[----:B------:R-:W-:Y:S05]  /*7f10*/  BSYNC B6 ;  /* 0x0000000000067941 */ /* 0x000fea0003800000 */
.L_x_12549:
[----:B------:R-:W2:Y:S01]  /*7f20*/  LDL R3, [R1+0x70] ;  /* 0x0000700001037983 */ /* 0x000ea20000100800 */
[----:B------:R-:W-:Y:S01]  /*7f30*/  ULDC.U8 UR4, c[0x0][0x410] ;  /* 0x0001040000047ab9 */ /* 0x000fe20000000000 */
[----:B------:R-:W-:Y:S01]  /*7f40*/  BSSY B0, `(.L_x_12551) ;  /* 0x0000297000007945 */ /* 0x000fe20003800000 */
[----:B------:R-:W-:Y:S01]  /*7f50*/  ISETP.NE.AND P0, PT, RZ, UR4, PT ;  /* 0x00000004ff007c0c */ /* 0x000fe2000bf05270 */
[----:B--2---:R-:W-:-:S12]  /*7f60*/  IMAD R0, R3, 0x80, R22 ;  /* 0x0000008003007824 */ /* 0x004fd800078e0216 */
[----:B------:R-:W-:Y:S05]  /*7f70*/  @!P0 BRA `(.L_x_12552) ;  /* 0x0000001400708947 */ /* 0x000fea0003800000 */
[----:B------:R-:W2:Y:S01]  /*7f80*/  LDL R20, [R1+0x480] ;  /* 0x0004800001147983 */ /* 0x000ea20000100800 */
[----:B------:R-:W0:Y:S01]  /*7f90*/  LDC R69, c[0x0][0x448] ;  /* 0x00011200ff457b82 */ /* 0x000e220000000800 */
[----:B------:R-:W-:Y:S01]  /*7fa0*/  ULDC.64 UR4, c[0x0][0x3f8] ;  /* 0x0000fe0000047ab9 */ /* 0x000fe20000000a00 */
[----:B------:R-:W-:Y:S01]  /*7fb0*/  ULDC.64 UR6, c[0x0][0x408] ;  /* 0x0001020000067ab9 */ /* 0x000fe20000000a00 */
[----:B------:R-:W-:Y:S02]  /*7fc0*/  IMAD.MOV.U32 R31, RZ, RZ, R29 ;  /* 0x000000ffff1f7224 */ /* 0x000fe400078e001d */
[----:B------:R-:W-:Y:S01]  /*7fd0*/  IMAD.MOV.U32 R55, RZ, RZ, R63 ;  /* 0x000000ffff377224 */ /* 0x000fe200078e003f */
[----:B0-----:R-:W-:-:S13]  /*7fe0*/  ISETP.NE.AND P0, PT, R69, 0x1, PT ;  /* 0x000000014500780c */ /* 0x001fda0003f05270 */
[----:B------:R-:W0:Y:S08]  /*7ff0*/  @P0 LDC R4, c[0x0][0x44c] ;  /* 0x00011300ff040b82 */ /* 0x000e300000000800 */
[----:B------:R-:W1:Y:S01]  /*8000*/  @P0 LDC R5, c[0x0][0x450] ;  /* 0x00011400ff050b82 */ /* 0x000e620000000800 */
[----:B--2---:R-:W-:-:S04]  /*8010*/  IMAD R3, R20, 0x40, R0 ;  /* 0x0000004014037824 */ /* 0x004fc800078e0200 */
        /* <DEDUP_REMOVED lines=23> */
.L_x_12891:
        /* <DEDUP_REMOVED lines=8> */
[----:B------:R-:W3:Y:S01]  /*8210*/  LDL R11, [R1+0x484] ;  /* 0x00048400010b7983 */ /* 0x000ee20000100800 */
[----:B------:R-:W-:Y:S01]  /*8220*/  ULDC UR4, c[0x0][0x3f4] ;  /* 0x0000fd0000047ab9 */ /* 0x000fe20000000800 */
[----:B--2---:R-:W-:Y:S01]  /*8230*/  IMAD.MOV.U32 R4, RZ, RZ, R6 ;  /* 0x000000ffff047224 */ /* 0x004fe200078e0006 */
[----:B------:R-:W-:Y:S01]  /*8240*/  ISETP.GE.AND P2, PT, R154, UR4, PT ;  /* 0x000000049a007c0c */ /* 0x000fe2000bf46270 */
[----:B-1----:R-:W-:Y:S01]  /*8250*/  IMAD.MOV.U32 R5, RZ, RZ, R3 ;  /* 0x000000ffff057224 */ /* 0x002fe200078e0003 */
[----:B------:R-:W-:Y:S02]  /*8260*/  ISETP.GE.AND P3, PT, R159, UR4, PT ;  /* 0x000000049f007c0c */ /* 0x000fe4000bf66270 */
[----:B------:R-:W-:-:S09]  /*8270*/  CS2R R54, SRZ ;  /* 0x0000000000367805 */ /* 0x000fd2000001ff00 */
[----:B------:R-:W-:-:S04]  /*8280*/  @!P2 IMAD.WIDE R4, R154, 0x2, R4 ;  /* 0x000000029a04a825 */ /* 0x000fc800078e0204 */
[----:B------:R-:W-:Y:S01]  /*8290*/  @!P3 IMAD.SHL.U32 R9, R159, 0x2, RZ ;  /* 0x000000029f09b824 */ /* 0x000fe200078e00ff */
[----:B------:R1:W5:Y:S01]  /*82a0*/  @!P2 LD.E.64 R54, desc[UR42][R4.64] ;  /* 0x0000002a0436a980 */ /* 0x000362000c101b00 */
[----:B------:R-:W-:Y:S02]  /*82b0*/  CS2R R64, SRZ ;  /* 0x0000000000407805 */ /* 0x000fe4000001ff00 */
[----:B------:R-:W-:Y:S02]  /*82c0*/  CS2R R28, SRZ ;  /* 0x00000000001c7805 */ /* 0x000fe4000001ff00 */
[----:B------:R-:W-:Y:S02]  /*82d0*/  CS2R R30, SRZ ;  /* 0x00000000001e7805 */ /* 0x000fe4000001ff00 */
[-C--:B-1----:R-:W-:Y:S02]  /*82e0*/  @!P3 IADD3 R4, P0, R6, R9.reuse, RZ ;  /* 0x000000090604b210 */ /* 0x082fe40007f1e0ff */
[----:B----4-:R-:W-:Y:S01]  /*82f0*/  @!P3 IADD3 R6, P1, R8, R9, RZ ;  /* 0x000000090806b210 */ /* 0x010fe20007f3e0ff */
[----:B---3--:R-:W-:-:S02]  /*8300*/  IMAD.MOV.U32 R9, RZ, RZ, R7 ;  /* 0x000000ffff097224 */ /* 0x008fc400078e0007 */
[----:B------:R-:W-:-:S05]  /*8310*/  @!P2 IMAD.WIDE R8, R154, 0x2, R8 ;  /* 0x000000029a08a825 */ /* 0x000fca00078e0208 */
[----:B------:R1:W5:Y:S01]  /*8320*/  @!P2 LD.E.64 R64, desc[UR42][R8.64] ;  /* 0x0000002a0840a980 */ /* 0x000362000c101b00 */
[----:B------:R-:W-:-:S05]  /*8330*/  @!P3 SHF.L.U64.HI R12, R159, 0x1, R11 ;  /* 0x000000019f0cb819 */ /* 0x000fca000001020b */
[--C-:B------:R-:W-:Y:S02]  /*8340*/  @!P3 IMAD.X R5, R3, 0x1, R12.reuse, P0 ;  /* 0x000000010305b824 */ /* 0x100fe400000e060c */
[----:B------:R-:W-:-:S03]  /*8350*/  @!P3 IMAD.X R7, R7, 0x1, R12, P1 ;  /* 0x000000010707b824 */ /* 0x000fc600008e060c */
[----:B------:R1:W5:Y:S04]  /*8360*/  @!P3 LD.E.64 R28, desc[UR42][R4.64] ;  /* 0x0000002a041cb980 */ /* 0x000368000c101b00 */
[----:B------:R1:W5:Y:S02]  /*8370*/  @!P3 LD.E.64 R30, desc[UR42][R6.64] ;  /* 0x0000002a061eb980 */ /* 0x000364000c101b00 */
.L_x_12555:
[----:B------:R-:W-:Y:S05]  /*8380*/  BSYNC B1 ;  /* 0x0000000000017941 */ /* 0x000fea0003800000 */
.L_x_12554:
[----:B-1---5:R-:W-:Y:S01]  /*8390*/  IMAD.MOV.U32 R3, RZ, RZ, R28 ;  /* 0x000000ffff037224 */ /* 0x022fe200078e001c */
[----:B------:R-:W-:Y:S01]  /*83a0*/  UMOV UR4, 0xffffffff ;  /* 0xffffffff00047882 */ /* 0x000fe20000000000 */
[----:B------:R-:W-:Y:S01]  /*83b0*/  IMAD.MOV.U32 R4, RZ, RZ, R29 ;  /* 0x000000ffff047224 */ /* 0x000fe200078e001d */
[----:B------:R-:W-:Y:S01]  /*83c0*/  CS2R R20, SRZ ;  /* 0x0000000000147805 */ /* 0x000fe2000001ff00 */
[----:B------:R-:W-:Y:S01]  /*83d0*/  IMAD.MOV.U32 R5, RZ, RZ, R54 ;  /* 0x000000ffff057224 */ /* 0x000fe200078e0036 */
[----:B------:R-:W-:Y:S01]  /*83e0*/  PRMT R68, R3, 0x7610, R68 ;  /* 0x0000761003447816 */ /* 0x000fe20000000044 */
[----:B--2---:R-:W-:Y:S01]  /*83f0*/  IMAD.MOV.U32 R6, RZ, RZ, R55 ;  /* 0x000000ffff067224 */ /* 0x004fe200078e0037 */
        /* <DEDUP_REMOVED lines=11> */
[----:B------:R-:W-:Y:S06]  /*84b0*/  BRA.DIV UR4, `(.L_x_12556) ;  /* 0x0000031e04c07947 */ /* 0x000fec000b800000 */
[----:B------:R1:W2:Y:S04]  /*84c0*/  SHFL.IDX PT, R3, R44, 0x1, 0x1c1f ;  /* 0x003c1f002c037f89 */ /* 0x0002a800000e0000 */
[----:B------:R1:W0:Y:S04]  /*84d0*/  SHFL.IDX PT, R6, R10, 0x1, 0x1c1f ;  /* 0x003c1f000a067f89 */ /* 0x00022800000e0000 */
[----:B---3--:R1:W3:Y:S04]  /*84e0*/  SHFL.IDX PT, R7, R66, 0x1, 0x1c1f ;  /* 0x003c1f0042077f89 */ /* 0x0082e800000e0000 */
[----:B------:R1:W0:Y:S02]  /*84f0*/  SHFL.IDX PT, R14, R63, 0x1, 0x1c1f ;  /* 0x003c1f003f0e7f89 */ /* 0x00022400000e0000 */
.L_x_12897:
[----:B------:R-:W5:Y:S01]  /*8500*/  LDL R5, [R1+0x21c] ;  /* 0x00021c0001057983 */ /* 0x000f620000100800 */
[----:B------:R-:W-:Y:S01]  /*8510*/  VIADD R0, R0, 0x40 ;  /* 0x0000004000007836 */ /* 0x000fe20000000000 */
[----:B------:R-:W-:Y:S01]  /*8520*/  BSSY B1, `(.L_x_12557) ;  /* 0x0000022000017945 */ /* 0x000fe20003800000 */
[----:B01----:R-:W-:Y:S02]  /*8530*/  CS2R R10, SRZ ;  /* 0x00000000000a7805 */ /* 0x003fe4000001ff00 */
[----:B----4-:R-:W-:Y:S02]  /*8540*/  CS2R R8, SRZ ;  /* 0x0000000000087805 */ /* 0x010fe4000001ff00 */
[----:B------:R-:W-:Y:S02]  /*8550*/  CS2R R12, SRZ ;  /* 0x00000000000c7805 */ /* 0x000fe4000001ff00 */
[----:B------:R-:W-:Y:S02]  /*8560*/  ISETP.GE.AND P0, PT, R0, R69, PT ;  /* 0x000000450000720c */ /* 0x000fe40003f06270 */
[----:B-----5:R-:W-:-:S04]  /*8570*/  LEA.HI R4, R5, R5, RZ, 0x1 ;  /* 0x0000000505047211 */ /* 0x020fc800078f08ff */
[----:B------:R-:W-:-:S05]  /*8580*/  LOP3.LUT R4, R4, 0xfffffffe, RZ, 0xc0, !PT ;  /* 0xfffffffe04047812 */ /* 0x000fca00078ec0ff */
[----:B------:R-:W-:-:S05]  /*8590*/  IMAD.IADD R4, R5, 0x1, -R4 ;  /* 0x0000000105047824 */ /* 0x000fca00078e0a04 */
[----:B------:R-:W-:Y:S01]  /*85a0*/  SHF.L.U32 R63, R4, 0x1f, RZ ;  /* 0x0000001f043f7819 */ /* 0x000fe200000006ff */
[----:B------:R-:W-:Y:S06]  /*85b0*/  @P0 BRA `(.L_x_12558) ;  /* 0x0000000000600947 */ /* 0x000fec0003800000 */
[----:B------:R-:W4:Y:S01]  /*85c0*/  LDL R15, [R1+0x484] ;  /* 0x00048400010f7983 */ /* 0x000f220000100800 */
[----:B------:R-:W-:Y:S01]  /*85d0*/  ULDC UR4, c[0x0][0x3f4] ;  /* 0x0000fd0000047ab9 */ /* 0x000fe20000000800 */
[----:B------:R-:W-:Y:S01]  /*85e0*/  IMAD.MOV.U32 R4, RZ, RZ, R6 ;  /* 0x000000ffff047224 */ /* 0x000fe200078e0006 */
[----:B------:R-:W-:Y:S01]  /*85f0*/  ISETP.GE.AND P2, PT, R154, UR4, PT ;  /* 0x000000049a007c0c */ /* 0x000fe2000bf46270 */
[----:B--2---:R-:W-:Y:S01]  /*8600*/  IMAD.MOV.U32 R5, RZ, RZ, R3 ;  /* 0x000000ffff057224 */ /* 0x004fe200078e0003 */
[----:B------:R-:W-:Y:S02]  /*8610*/  ISETP.GE.AND P3, PT, R159, UR4, PT ;  /* 0x000000049f007c0c */ /* 0x000fe4000bf66270 */
[----:B------:R-:W-:Y:S01]  /*8620*/  CS2R R10, SRZ ;  /* 0x00000000000a7805 */ /* 0x000fe2000001ff00 */
[----:B------:R-:W-:-:S08]  /*8630*/  IMAD.MOV.U32 R8, RZ, RZ, R14 ;  /* 0x000000ffff087224 */ /* 0x000fd000078e000e */
[----:B------:R-:W-:-:S04]  /*8640*/  @!P2 IMAD.WIDE R4, R154, 0x2, R4 ;  /* 0x000000029a04a825 */ /* 0x000fc800078e0204 */
[C---:B------:R-:W-:Y:S01]  /*8650*/  @!P3 IMAD.SHL.U32 R9, R159.reuse, 0x2, RZ ;  /* 0x000000029f09b824 */ /* 0x040fe200078e00ff */
[----:B------:R0:W5:Y:S01]  /*8660*/  @!P2 LD.E.64 R10, desc[UR42][R4.64] ;  /* 0x0000002a040aa980 */ /* 0x000162000c101b00 */
[----:B------:R-:W-:Y:S02]  /*8670*/  CS2R R12, SRZ ;  /* 0x00000000000c7805 */ /* 0x000fe4000001ff00 */
[----:B------:R-:W-:Y:S02]  /*8680*/  CS2R R20, SRZ ;  /* 0x0000000000147805 */ /* 0x000fe4000001ff00 */
[-C--:B0-----:R-:W-:Y:S02]  /*8690*/  @!P3 IADD3 R4, P0, R6, R9.reuse, RZ ;  /* 0x000000090604b210 */ /* 0x081fe40007f1e0ff */
[----:B------:R-:W-:Y:S01]  /*86a0*/  @!P3 IADD3 R6, P1, R14, R9, RZ ;  /* 0x000000090e06b210 */ /* 0x000fe20007f3e0ff */
[----:B---3--:R-:W-:Y:S01]  /*86b0*/  IMAD.MOV.U32 R9, RZ, RZ, R7 ;  /* 0x000000ffff097224 */ /* 0x008fe200078e0007 */
[----:B----4-:R-:W-:Y:S01]  /*86c0*/  @!P3 SHF.L.U64.HI R0, R159, 0x1, R15 ;  /* 0x000000019f00b819 */ /* 0x010fe2000001020f */
[----:B------:R-:W-:Y:S01]  /*86d0*/  @!P2 IMAD.WIDE R14, R154, 0x2, R8 ;  /* 0x000000029a0ea825 */ /* 0x000fe200078e0208 */
[----:B------:R-:W-:-:S03]  /*86e0*/  CS2R R8, SRZ ;  /* 0x0000000000087805 */ /* 0x000fc6000001ff00 */
[--C-:B------:R-:W-:Y:S01]  /*86f0*/  @!P3 IMAD.X R5, R3, 0x1, R0.reuse, P0 ;  /* 0x000000010305b824 */ /* 0x100fe200000e0600 */
[----:B------:R0:W5:Y:S01]  /*8700*/  @!P2 LD.E.64 R12, desc[UR42][R14.64] ;  /* 0x0000002a0e0ca980 */ /* 0x000162000c101b00 */
[----:B------:R-:W-:-:S03]  /*8710*/  @!P3 IMAD.X R7, R7, 0x1, R0, P1 ;  /* 0x000000010707b824 */ /* 0x000fc600008e0600 */
[----:B------:R0:W5:Y:S04]  /*8720*/  @!P3 LD.E.64 R20, desc[UR42][R4.64] ;  /* 0x0000002a0414b980 */ /* 0x000168000c101b00 */
[----:B------:R0:W5:Y:S02]  /*8730*/  @!P3 LD.E.64 R8, desc[UR42][R6.64] ;  /* 0x0000002a0608b980 */ /* 0x000164000c101b00 */
.L_x_12558:
[----:B------:R-:W-:Y:S05]  /*8740*/  BSYNC B1 ;  /* 0x0000000000017941 */ /* 0x000fea0003800000 */
.L_x_12557:
[----:B------:R-:W1:Y:S01]  /*8750*/  SYNCS.PHASECHK.TRANS64.TRYWAIT P0, [R2+URZ+0x32400], R63 ;  /* 0x0324003f020075a7 */ /* 0x000e62000800017f */
[----:B------:R-:W-:Y:S04]  /*8760*/  BSSY B1, `(.L_x_12559) ;  /* 0x0000002000017945 */ /* 0x000fe80003800000 */
[----:B-1----:R-:W-:Y:S05]  /*8770*/  @!P0 BRA `(.L_x_12560) ;  /* 0x0000031c00808947 */ /* 0x002fea0003800000 */
.L_x_12898:
[----:B------:R-:W-:Y:S05]  /*8780*/  BSYNC B1 ;  /* 0x0000000000017941 */ /* 0x000fea0003800000 */
.L_x_12559:
[----:B0--3--:R-:W3:Y:S04]  /*8790*/  LDL R7, [R1+0x474] ;  /* 0x0004740001077983 */ /* 0x009ee80000100800 */
[----:B------:R-:W4:Y:S01]  /*87a0*/  LDL R6, [R1+0x70] ;  /* 0x0000700001067983 */ /* 0x000f220000100800 */
[----:B-----5:R-:W-:Y:S01]  /*87b0*/  IMAD.MOV.U32 R4, RZ, RZ, R21 ;  /* 0x000000ffff047224 */ /* 0x020fe200078e0015 */
[----:B------:R-:W-:Y:S01]  /*87c0*/  BSSY B1, `(.L_x_12561) ;  /* 0x0000079000017945 */ /* 0x000fe20003800000 */
[----:B------:R-:W-:-:S05]  /*87d0*/  IMAD.MOV.U32 R5, RZ, RZ, R8 ;  /* 0x000000ffff057224 */ /* 0x000fca00078e0008 */
[----:B------:R-:W-:Y:S01]  /*87e0*/  PRMT R14, R5, 0x7610, R14 ;  /* 0x00007610050e7816 */ /* 0x000fe2000000000e */
[----:B------:R-:W-:Y:S02]  /*87f0*/  IMAD.MOV.U32 R5, RZ, RZ, R12 ;  /* 0x000000ffff057224 */ /* 0x000fe400078e000c */
[C---:B---3--:R-:W-:Y:S01]  /*8800*/  IMAD.SHL.U32 R0, R7.reuse, 0x40, RZ ;  /* 0x0000004007007824 */ /* 0x048fe200078e00ff */
[----:B------:R-:W-:Y:S01]  /*8810*/  LOP3.LUT P1, RZ, R7, 0x4, RZ, 0xc0, !PT ;  /* 0x0000000407ff7812 */ /* 0x000fe2000782c0ff */
[----:B----4-:R-:W-:-:S03]  /*8820*/  IMAD R6, R6, -0x80, R69 ;  /* 0xffffff8006067824 */ /* 0x010fc600078e0245 */
[----:B--2---:R-:W-:-:S04]  /*8830*/  LOP3.LUT R3, R0, 0x1c0, RZ, 0xc0, !PT ;  /* 0x000001c000037812 */ /* 0x004fc800078ec0ff */
[----:B------:R-:W-:Y:S02]  /*8840*/  LOP3.LUT R0, R3, 0x18, R152, 0xf8, !PT ;  /* 0x0000001803007812 */ /* 0x000fe400078ef898 */
[----:B------:R-:W-:Y:S02]  /*8850*/  SHF.R.U32.HI R3, RZ, 0x3, R3 ;  /* 0x00000003ff037819 */ /* 0x000fe40000011603 */
[----:B------:R-:W-:Y:S01]  /*8860*/  VIMNMX R15, R6, 0x80, PT ;  /* 0x00000080060f7848 */ /* 0x000fe20003fe0100 */
[----:B------:R-:W-:Y:S01]  /*8870*/  IMAD.MOV.U32 R6, RZ, RZ, R13 ;  /* 0x000000ffff067224 */ /* 0x000fe200078e000d */
[----:B------:R-:W-:Y:S01]  /*8880*/  LOP3.LUT R3, R0, R3, RZ, 0x3c, !PT ;  /* 0x0000000300037212 */ /* 0x000fe200078e3cff */
[----:B------:R-:W-:Y:S01]  /*8890*/  IMAD.MOV.U32 R0, RZ, RZ, R20 ;  /* 0x000000ffff007224 */ /* 0x000fe200078e0014 */
[----:B------:R-:W-:-:S03]  /*88a0*/  ISETP.GE.AND P0, PT, R22, R15, PT ;  /* 0x0000000f1600720c */ /* 0x000fc60003f06270 */
[----:B------:R-:W-:Y:S01]  /*88b0*/  IMAD R3, R180, 0x200, R3 ;  /* 0x00000200b4037824 */ /* 0x000fe200078e0203 */
[----:B------:R-:W-:Y:S01]  /*88c0*/  PRMT R0, R0, 0x5410, R4 ;  /* 0x0000541000007816 */ /* 0x000fe20000000004 */
[----:B------:R-:W-:Y:S02]  /*88d0*/  IMAD.MOV.U32 R4, RZ, RZ, R11 ;  /* 0x000000ffff047224 */ /* 0x000fe400078e000b */
[----:B-1----:R-:W-:Y:S02]  /*88e0*/  IMAD R2, R3, 0x2, R2 ;  /* 0x0000000203027824 */ /* 0x002fe400078e0202 */
[----:B------:R-:W-:Y:S01]  /*88f0*/  IMAD.MOV.U32 R3, RZ, RZ, R10 ;  /* 0x000000ffff037224 */ /* 0x000fe200078e000a */
[----:B------:R-:W-:Y:S01]  /*8900*/  PRMT R44, R4, 0x7610, R44 ;  /* 0x00007610042c7816 */ /* 0x000fe2000000002c */
[----:B------:R-:W-:Y:S02]  /*8910*/  IMAD.MOV.U32 R4, RZ, RZ, R9 ;  /* 0x000000ffff047224 */ /* 0x000fe400078e0009 */
[C---:B------:R-:W-:Y:S01]  /*8920*/  VIADD R7, R2.reuse, 0x18400 ;  /* 0x0001840002077836 */ /* 0x040fe20000000000 */
[----:B------:R-:W-:Y:S01]  /*8930*/  PRMT R79, R3, 0x7610, R79 ;  /* 0x00007610034f7816 */ /* 0x000fe2000000004f */
[----:B------:R-:W-:Y:S01]  /*8940*/  VIADD R3, R2, 0x18440 ;  /* 0x0001844002037836 */ /* 0x000fe20000000000 */
[----:B------:R-:W-:Y:S01]  /*8950*/  PRMT R14, R14, 0x5410, R4 ;  /* 0x000054100e0e7816 */ /* 0x000fe20000000004 */
[----:B------:R-:W-:Y:S01]  /*8960*/  @P1 VIADD R3, R7, 0xffffffc0 ;  /* 0xffffffc007031836 */ /* 0x000fe20000000000 */
[----:B------:R-:W-:-:S02]  /*8970*/  PRMT R79, R79, 0x5410, R5 ;  /* 0x000054104f4f7816 */ /* 0x000fc40000000005 */
[----:B------:R-:W-:Y:S01]  /*8980*/  PRMT R44, R44, 0x5410, R6 ;  /* 0x000054102c2c7816 */ /* 0x000fe20000000006 */
[----:B------:R-:W-:Y:S06]  /*8990*/  @P0 BRA `(.L_x_12562) ;  /* 0x00000004006c0947 */ /* 0x000fec0003800000 */
[----:B------:R-:W0:Y:S01]  /*89a0*/  LDC R4, c[0x0][0x3f4] ;  /* 0x0000fd00ff047b82 */ /* 0x000e220000000800 */
[----:B------:R-:W-:Y:S01]  /*89b0*/  BSSY B2, `(.L_x_12563) ;  /* 0x000002e000027945 */ /* 0x000fe20003800000 */
[-C--:B0-----:R-:W-:Y:S02]  /*89c0*/  ISETP.GE.AND P0, PT, R154, R4.reuse, PT ;  /* 0x000000049a00720c */ /* 0x081fe40003f06270 */
[----:B------:R-:W-:-:S11]  /*89d0*/  ISETP.GE.AND P1, PT, R159, R4, PT ;  /* 0x000000049f00720c */ /* 0x000fd60003f26270 */
[----:B------:R-:W-:Y:S05]  /*89e0*/  @P0 BRA `(.L_x_12564) ;  /* 0x0000000000a80947 */ /* 0x000fea0003800000 */
[----:B------:R-:W0:Y:S01]  /*89f0*/  LDS.128 R4, [R2+0x18400] ;  /* 0x0184000002047984 */ /* 0x000e220000000c00 */
[----:B------:R-:W-:Y:S01]  /*8a00*/  SHF.R.U32.HI R66, RZ, 0x10, R55 ;  /* 0x00000010ff427819 */ /* 0x000fe20000011637 */
[--C-:B------:R-:W-:Y:S01]  /*8a10*/  HADD2.F32 R69, -RZ, R71.reuse.H1_H1 ;  /* 0x30000047ff457230 */ /* 0x100fe20000004100 */
[--C-:B------:R-:W-:Y:S02]  /*8a20*/  SHF.R.U32.HI R70, RZ, 0x10, R65.reuse ;  /* 0x00000010ff467819 */ /* 0x100fe40000011641 */
[----:B------:R-:W-:Y:S01]  /*8a30*/  SHF.R.U64 R76, R64, 0x10, R65 ;  /* 0x00000010404c7819 */ /* 0x000fe20000001241 */
[----:B------:R-:W-:Y:S01]  /*8a40*/  HADD2.F32 R66, -RZ, R66.H0_H0 ;  /* 0x20000042ff427230 */ /* 0x000fe20000004100 */
[----:B------:R-:W-:Y:S01]  /*8a50*/  SHF.R.U64 R77, R54, 0x10, R55 ;  /* 0x00000010364d7819 */ /* 0x000fe20000001237 */
[----:B------:R-:W-:Y:S02]  /*8a60*/  HADD2.F32 R70, -RZ, R70.H0_H0 ;  /* 0x20000046ff467230 */ /* 0x000fe40000004100 */
[----:B------:R-:W-:-:S02]  /*8a70*/  HADD2.F32 R65, -RZ, R71.H0_H0 ;  /* 0x20000047ff417230 */ /* 0x000fc40000004100 */
[--C-:B0-----:R-:W-:Y:S02]  /*8a80*/  HADD2.F32 R63, -RZ, R7.reuse.H0_H0 ;  /* 0x20000007ff3f7230 */ /* 0x101fe40000004100 */
[----:B------:R-:W-:Y:S02]  /*8a90*/  HADD2.F32 R64, -RZ, R7.H1_H1 ;  /* 0x30000007ff407230 */ /* 0x000fe40000004100 */
[--C-:B------:R-:W-:Y:S02]  /*8aa0*/  HADD2.F32 R7, -RZ, R4.reuse.H0_H0 ;  /* 0x20000004ff077230 */ /* 0x100fe40000004100 */
[----:B------:R-:W-:Y:S02]  /*8ab0*/  HADD2.F32 R4, -RZ, R4.H1_H1 ;  /* 0x30000004ff047230 */ /* 0x000fe40000004100 */
[C---:B------:R-:W-:Y:S01]  /*8ac0*/  FMUL.FTZ R74, R64.reuse, R70 ;  /* 0x00000046404a7220 */ /* 0x040fe20000410000 */
[----:B------:R-:W-:Y:S01]  /*8ad0*/  FMUL.FTZ R71, R64, R66 ;  /* 0x0000004240477220 */ /* 0x000fe20000410000 */
[----:B------:R-:W-:-:S02]  /*8ae0*/  HADD2.F32 R54, -RZ, R6.H0_H0 ;  /* 0x20000006ff367230 */ /* 0x000fc40000004100 */
[C---:B------:R-:W-:Y:S01]  /*8af0*/  FMUL.FTZ R64, R4.reuse, R69 ;  /* 0x0000004504407220 */ /* 0x040fe20000410000 */
[C---:B------:R-:W-:Y:S01]  /*8b00*/  FFMA.FTZ R74, R63.reuse, R66, -R74 ;  /* 0x000000423f4a7223 */ /* 0x040fe2000001084a */
[----:B------:R-:W-:Y:S01]  /*8b10*/  FFMA.FTZ R75, R63, R70, R71 ;  /* 0x000000463f4b7223 */ /* 0x000fe20000010047 */
[----:B------:R-:W-:Y:S02]  /*8b20*/  HADD2.F32 R55, -RZ, R6.H1_H1 ;  /* 0x30000006ff377230 */ /* 0x000fe40000004100 */
[-C--:B------:R-:W-:Y:S01]  /*8b30*/  FMUL.FTZ R70, R4, R65.reuse ;  /* 0x0000004104467220 */ /* 0x080fe20000410000 */
[C---:B------:R-:W-:Y:S01]  /*8b40*/  FFMA.FTZ R66, R7.reuse, R65, -R64 ;  /* 0x0000004107427223 */ /* 0x040fe20000010840 */
[----:B------:R-:W-:Y:S02]  /*8b50*/  HADD2.F32 R6, -RZ, R5.H0_H0 ;  /* 0x20000005ff067230 */ /* 0x000fe40000004100 */
[--C-:B------:R-:W-:Y:S02]  /*8b60*/  HADD2.F32 R65, -RZ, R78.reuse.H1_H1 ;  /* 0x3000004eff417230 */ /* 0x100fe40000004100 */
[----:B------:R-:W-:Y:S01]  /*8b70*/  FFMA.FTZ R69, R7, R69, R70 ;  /* 0x0000004507457223 */ /* 0x000fe20000010046 */
[----:B------:R-:W-:-:S02]  /*8b80*/  HADD2.F32 R63, -RZ, R78.H0_H0 ;  /* 0x2000004eff3f7230 */ /* 0x000fc40000004100 */
[----:B------:R-:W-:Y:S02]  /*8b90*/  HADD2.F32 R5, -RZ, R5.H1_H1 ;  /* 0x30000005ff057230 */ /* 0x000fe40000004100 */
[C---:B------:R-:W-:Y:S01]  /*8ba0*/  FMUL.FTZ R71, R55.reuse, R65 ;  /* 0x0000004137477220 */ /* 0x040fe20000410000 */
[----:B------:R-:W-:Y:S02]  /*8bb0*/  HADD2.F32 R64, -RZ, R76.H0_H0 ;  /* 0x2000004cff407230 */ /* 0x000fe40000004100 */
[-C--:B------:R-:W-:Y:S01]  /*8bc0*/  FMUL.FTZ R70, R55, R63.reuse ;  /* 0x0000003f37467220 */ /* 0x080fe20000410000 */
[----:B------:R-:W-:Y:S02]  /*8bd0*/  HADD2.F32 R4, -RZ, R77.H0_H0 ;  /* 0x2000004dff047230 */ /* 0x000fe40000004100 */
[C---:B------:R-:W-:Y:S01]  /*8be0*/  FFMA.FTZ R71, R54.reuse, R63, -R71 ;  /* 0x0000003f36477223 */ /* 0x040fe20000010847 */
[C---:B------:R-:W-:Y:S01]  /*8bf0*/  FMUL.FTZ R7, R5.reuse, R64 ;  /* 0x0000004005077220 */ /* 0x040fe20000410000 */
[----:B------:R-:W-:Y:S01]  /*8c00*/  FFMA.FTZ R70, R54, R65, R70 ;  /* 0x0000004136467223 */ /* 0x000fe20000010046 */
[----:B------:R-:W-:-:S02]  /*8c10*/  FMUL.FTZ R55, R5, R4 ;  /* 0x0000000405377220 */ /* 0x000fc40000410000 */
[C---:B------:R-:W-:Y:S01]  /*8c20*/  FFMA.FTZ R5, R6.reuse, R4, -R7 ;  /* 0x0000000406057223 */ /* 0x040fe20000010807 */
[----:B------:R-:W-:Y:S01]  /*8c30*/  F2FP.F16.F32.PACK_AB R7, R75, R74 ;  /* 0x0000004a4b07723e */ /* 0x000fe200000000ff */
[----:B------:R-:W-:Y:S01]  /*8c40*/  FFMA.FTZ R64, R6, R64, R55 ;  /* 0x0000004006407223 */ /* 0x000fe20000010037 */
[----:B------:R-:W-:Y:S02]  /*8c50*/  F2FP.F16.F32.PACK_AB R6, R70, R71 ;  /* 0x000000474606723e */ /* 0x000fe400000000ff */
[----:B------:R-:W-:Y:S02]  /*8c60*/  F2FP.F16.F32.PACK_AB R4, R69, R66 ;  /* 0x000000424504723e */ /* 0x000fe400000000ff */
[----:B------:R-:W-:-:S05]  /*8c70*/  F2FP.F16.F32.PACK_AB R5, R64, R5 ;  /* 0x000000054005723e */ /* 0x000fca00000000ff */
[----:B------:R0:W-:Y:S02]  /*8c80*/  STS.128 [R2+0x18400], R4 ;  /* 0x0184000402007388 */ /* 0x0001e40000000c00 */
.L_x_12564:
[----:B------:R-:W-:Y:S05]  /*8c90*/  BSYNC B2 ;  /* 0x0000000000027941 */ /* 0x000fea0003800000 */
.L_x_12563:
[----:B------:R-:W-:Y:S05]  /*8ca0*/  @P1 BRA `(.L_x_12562) ;  /* 0x0000000000a81947 */ /* 0x000fea0003800000 */
[----:B0-----:R-:W0:Y:S01]  /*8cb0*/  LDS.128 R4, [R3] ;  /* 0x0000000003047984 */ /* 0x001e220000000c00 */
[----:B------:R-:W-:Y:S01]  /*8cc0*/  SHF.R.U32.HI R55, RZ, 0x10, R29 ;  /* 0x00000010ff377819 */ /* 0x000fe2000001161d */
[--C-:B------:R-:W-:Y:S01]  /*8cd0*/  HADD2.F32 R54, -RZ, R68.reuse.H0_H0 ;  /* 0x20000044ff367230 */ /* 0x100fe20000004100 */
[--C-:B------:R-:W-:Y:S01]  /*8ce0*/  SHF.R.U32.HI R63, RZ, 0x10, R31.reuse ;  /* 0x00000010ff3f7819 */ /* 0x100fe2000001161f */
[----:B------:R-:W-:Y:S01]  /*8cf0*/  HADD2.F32 R68, -RZ, R68.H1_H1 ;  /* 0x30000044ff447230 */ /* 0x000fe20000004100 */
[----:B------:R-:W-:Y:S01]  /*8d00*/  SHF.R.U64 R69, R30, 0x10, R31 ;  /* 0x000000101e457819 */ /* 0x000fe2000000121f */
[----:B------:R-:W-:Y:S01]  /*8d10*/  HADD2.F32 R55, -RZ, R55.H0_H0 ;  /* 0x20000037ff377230 */ /* 0x000fe20000004100 */
[----:B------:R-:W-:Y:S01]  /*8d20*/  SHF.R.U64 R71, R28, 0x10, R29 ;  /* 0x000000101c477819 */ /* 0x000fe2000000121d */
[----:B------:R-:W-:Y:S02]  /*8d30*/  HADD2.F32 R63, -RZ, R63.H0_H0 ;  /* 0x2000003fff3f7230 */ /* 0x000fe40000004100 */
[----:B0-----:R-:W-:-:S02]  /*8d40*/  HADD2.F32 R31, -RZ, R7.H1_H1 ;  /* 0x30000007ff1f7230 */ /* 0x001fc40000004100 */
[----:B------:R-:W-:Y:S02]  /*8d50*/  HADD2.F32 R30, -RZ, R7.H0_H0 ;  /* 0x20000007ff1e7230 */ /* 0x000fe40000004100 */
[--C-:B------:R-:W-:Y:S02]  /*8d60*/  HADD2.F32 R7, -RZ, R4.reuse.H0_H0 ;  /* 0x20000004ff077230 */ /* 0x100fe40000004100 */
[C---:B------:R-:W-:Y:S01]  /*8d70*/  FMUL.FTZ R66, R31.reuse, R55 ;  /* 0x000000371f427220 */ /* 0x040fe20000410000 */
[----:B------:R-:W-:Y:S02]  /*8d80*/  HADD2.F32 R4, -RZ, R4.H1_H1 ;  /* 0x30000004ff047230 */ /* 0x000fe40000004100 */
[-C--:B------:R-:W-:Y:S01]  /*8d90*/  FMUL.FTZ R65, R31, R63.reuse ;  /* 0x0000003f1f417220 */ /* 0x080fe20000410000 */
[--C-:B------:R-:W-:Y:S02]  /*8da0*/  HADD2.F32 R28, -RZ, R6.reuse.H0_H0 ;  /* 0x20000006ff1c7230 */ /* 0x100fe40000004100 */
[----:B------:R-:W-:Y:S01]  /*8db0*/  FFMA.FTZ R70, R30, R63, R66 ;  /* 0x0000003f1e467223 */ /* 0x000fe20000010042 */
[----:B------:R-:W-:-:S02]  /*8dc0*/  HADD2.F32 R29, -RZ, R6.H1_H1 ;  /* 0x30000006ff1d7230 */ /* 0x000fc40000004100 */
[----:B------:R-:W-:Y:S01]  /*8dd0*/  FMUL.FTZ R64, R4, R68 ;  /* 0x0000004404407220 */ /* 0x000fe20000410000 */
[----:B------:R-:W-:Y:S02]  /*8de0*/  HADD2.F32 R31, -RZ, R67.H1_H1 ;  /* 0x30000043ff1f7230 */ /* 0x000fe40000004100 */
[----:B------:R-:W-:Y:S01]  /*8df0*/  FFMA.FTZ R65, R30, R55, -R65 ;  /* 0x000000371e417223 */ /* 0x000fe20000010841 */
[----:B------:R-:W-:Y:S02]  /*8e00*/  HADD2.F32 R6, -RZ, R5.H0_H0 ;  /* 0x20000005ff067230 */ /* 0x000fe40000004100 */
[-C--:B------:R-:W-:Y:S01]  /*8e10*/  FMUL.FTZ R66, R4, R54.reuse ;  /* 0x0000003604427220 */ /* 0x080fe20000410000 */
[----:B------:R-:W-:Y:S02]  /*8e20*/  HADD2.F32 R67, -RZ, R67.H0_H0 ;  /* 0x20000043ff437230 */ /* 0x000fe40000004100 */
[----:B------:R-:W-:Y:S01]  /*8e30*/  FFMA.FTZ R64, R7, R54, -R64 ;  /* 0x0000003607407223 */ /* 0x000fe20000010840 */
[----:B------:R-:W-:-:S02]  /*8e40*/  HADD2.F32 R5, -RZ, R5.H1_H1 ;  /* 0x30000005ff057230 */ /* 0x000fc40000004100 */
        /* <DEDUP_REMOVED lines=15> */
[----:B------:R1:W-:Y:S02]  /*8f40*/  STS.128 [R3], R4 ;  /* 0x0000000403007388 */ /* 0x0003e40000000c00 */
.L_x_12562:
[----:B------:R-:W-:Y:S05]  /*8f50*/  BSYNC B1 ;  /* 0x0000000000017941 */ /* 0x000fea0003800000 */
.L_x_12561:
        /* <DEDUP_REMOVED lines=20> */
[----:B------:R-:W-:Y:S01]  /*90a0*/  FMUL.FTZ R13, R13, R28 ;  /* 0x0000001c0d0d7220 */ /* 0x000fe20000410000 */
[----:B------:R-:W-:Y:S02]  /*90b0*/  HADD2.F32 R4, -RZ, R4.H1_H1 ;  /* 0x30000004ff047230 */ /* 0x000fe40000004100 */
[--C-:B------:R-:W-:Y:S02]  /*90c0*/  HADD2.F32 R10, -RZ, R6.reuse.H0_H0 ;  /* 0x20000006ff0a7230 */ /* 0x100fe40000004100 */
[----:B------:R-:W-:Y:S01]  /*90d0*/  FFMA.FTZ R30, R12, R30, R13 ;  /* 0x0000001e0c1e7223 */ /* 0x000fe2000001000d */
[----:B------:R-:W-:-:S02]  /*90e0*/  HADD2.F32 R11, -RZ, R6.H1_H1 ;  /* 0x30000006ff0b7230 */ /* 0x000fc40000004100 */
[----:B------:R-:W-:Y:S01]  /*90f0*/  FFMA.FTZ R31, R12, R28, -R31 ;  /* 0x0000001c0c1f7223 */ /* 0x000fe2000001081f */
[--C-:B------:R-:W-:Y:S02]  /*9100*/  HADD2.F32 R13, -RZ, R44.reuse.H1_H1 ;  /* 0x3000002cff0d7230 */ /* 0x100fe40000004100 */
[C---:B------:R-:W-:Y:S01]  /*9110*/  FMUL.FTZ R54, R4.reuse, R29 ;  /* 0x0000001d04367220 */ /* 0x040fe20000410000 */
[--C-:B------:R-:W-:Y:S02]  /*9120*/  HADD2.F32 R6, -RZ, R5.reuse.H0_H0 ;  /* 0x20000005ff067230 */ /* 0x100fe40000004100 */
[-C--:B------:R-:W-:Y:S01]  /*9130*/  FMUL.FTZ R28, R4, R15.reuse ;  /* 0x0000000f041c7220 */ /* 0x080fe20000410000 */
[----:B------:R-:W-:Y:S02]  /*9140*/  HADD2.F32 R44, -RZ, R44.H0_H0 ;  /* 0x2000002cff2c7230 */ /* 0x000fe40000004100 */
[----:B------:R-:W-:Y:S01]  /*9150*/  FFMA.FTZ R54, R7, R15, -R54 ;  /* 0x0000000f07367223 */ /* 0x000fe20000010836 */
[----:B------:R-:W-:-:S02]  /*9160*/  HADD2.F32 R5, -RZ, R5.H1_H1 ;  /* 0x30000005ff057230 */ /* 0x000fc40000004100 */
[----:B------:R-:W-:Y:S01]  /*9170*/  FFMA.FTZ R29, R7, R29, R28 ;  /* 0x0000001d071d7223 */ /* 0x000fe2000001001c */
[----:B------:R-:W-:Y:S02]  /*9180*/  HADD2.F32 R12, -RZ, R55.H0_H0 ;  /* 0x20000037ff0c7230 */ /* 0x000fe40000004100 */
[CC--:B------:R-:W-:Y:S01]  /*9190*/  FMUL.FTZ R15, R11.reuse, R13.reuse ;  /* 0x0000000d0b0f7220 */ /* 0x0c0fe20000410000 */
[----:B------:R-:W-:Y:S02]  /*91a0*/  HADD2.F32 R4, -RZ, R63.H0_H0 ;  /* 0x2000003fff047230 */ /* 0x000fe40000004100 */
[----:B------:R-:W-:Y:S01]  /*91b0*/  FMUL.FTZ R28, R11, R44 ;  /* 0x0000002c0b1c7220 */ /* 0x000fe20000410000 */
        /* <DEDUP_REMOVED lines=11> */
.L_x_12567:
[----:B------:R-:W-:Y:S05]  /*9270*/  BSYNC B1 ;  /* 0x0000000000017941 */ /* 0x000fea0003800000 */
.L_x_12566:
[----:B------:R-:W-:Y:S05]  /*9280*/  @P1 BRA `(.L_x_12565) ;  /* 0x0000001400881947 */ /* 0x000fea0003800000 */
[----:B0-----:R-:W0:Y:S01]  /*9290*/  LDS.128 R4, [R3+0x2000] ;  /* 0x0020000003047984 */ /* 0x001e220000000c00 */
        /* <DEDUP_REMOVED lines=8> */
[----:B------:R-:W-:-:S02]  /*9320*/  HADD2.F32 R14, -RZ, R14.H1_H1 ;  /* 0x3000000eff0e7230 */ /* 0x000fc40000004100 */
[--C-:B0-----:R-:W-:Y:S02]  /*9330*/  HADD2.F32 R10, -RZ, R7.reuse.H1_H1 ;  /* 0x30000007ff0a7230 */ /* 0x101fe40000004100 */
[----:B------:R-:W-:Y:S02]  /*9340*/  HADD2.F32 R9, -RZ, R7.H0_H0 ;  /* 0x20000007ff097230 */ /* 0x000fe40000004100 */
[--C-:B------:R-:W-:Y:S02]  /*9350*/  HADD2.F32 R2, -RZ, R4.reuse.H0_H0 ;  /* 0x20000004ff027230 */ /* 0x100fe40000004100 */
[C---:B------:R-:W-:Y:S01]  /*9360*/  FMUL.FTZ R20, R10.reuse, R15 ;  /* 0x0000000f0a147220 */ /* 0x040fe20000410000 */
[----:B------:R-:W-:Y:S02]  /*9370*/  HADD2.F32 R4, -RZ, R4.H1_H1 ;  /* 0x30000004ff047230 */ /* 0x000fe40000004100 */
[----:B------:R-:W-:Y:S01]  /*9380*/  FMUL.FTZ R10, R10, R12 ;  /* 0x0000000c0a0a7220 */ /* 0x000fe20000410000 */
[----:B------:R-:W-:-:S02]  /*9390*/  HADD2.F32 R7, -RZ, R6.H0_H0 ;  /* 0x20000006ff077230 */ /* 0x000fc40000004100 */
[C---:B------:R-:W-:Y:S01]  /*93a0*/  FFMA.FTZ R20, R9.reuse, R12, -R20 ;  /* 0x0000000c09147223 */ /* 0x040fe20000010814 */
[----:B------:R-:W-:Y:S02]  /*93b0*/  HADD2.F32 R8, -RZ, R6.H1_H1 ;  /* 0x30000006ff087230 */ /* 0x000fe40000004100 */
[----:B------:R-:W-:Y:S01]  /*93c0*/  FFMA.FTZ R29, R9, R15, R10 ;  /* 0x0000000f091d7223 */ /* 0x000fe2000001000a */
[C---:B------:R-:W-:Y:S01]  /*93d0*/  FMUL.FTZ R21, R4.reuse, R13 ;  /* 0x0000000d04157220 */ /* 0x040fe20000410000 */
[-C--:B------:R-:W-:Y:S01]  /*93e0*/  FMUL.FTZ R15, R4, R11.reuse ;  /* 0x0000000b040f7220 */ /* 0x080fe20000410000 */
[--C-:B------:R-:W-:Y:S02]  /*93f0*/  HADD2.F32 R6, -RZ, R5.reuse.H0_H0 ;  /* 0x20000005ff067230 */ /* 0x100fe40000004100 */
[----:B------:R-:W-:Y:S01]  /*9400*/  FMUL.FTZ R10, R8, R14 ;  /* 0x0000000e080a7220 */ /* 0x000fe20000410000 */
[----:B------:R-:W-:Y:S02]  /*9410*/  HADD2.F32 R4, -RZ, R0.H1_H1 ;  /* 0x30000000ff047230 */ /* 0x000fe40000004100 */
[----:B------:R-:W-:Y:S01]  /*9420*/  FFMA.FTZ R21, R2, R11, -R21 ;  /* 0x0000000b02157223 */ /* 0x000fe20000010815 */
[----:B------:R-:W-:-:S02]  /*9430*/  HADD2.F32 R5, -RZ, R5.H1_H1 ;  /* 0x30000005ff057230 */ /* 0x000fc40000004100 */
[----:B------:R-:W-:Y:S01]  /*9440*/  FFMA.FTZ R2, R2, R13, R15 ;  /* 0x0000000d02027223 */ /* 0x000fe2000001000f */
[----:B------:R-:W-:Y:S02]  /*9450*/  HADD2.F32 R9, -RZ, R28.H0_H0 ;  /* 0x2000001cff097230 */ /* 0x000fe40000004100 */
[-C--:B------:R-:W-:Y:S01]  /*9460*/  FMUL.FTZ R13, R8, R4.reuse ;  /* 0x00000004080d7220 */ /* 0x080fe20000410000 */
[----:B------:R-:W-:Y:S02]  /*9470*/  HADD2.F32 R0, -RZ, R30.H0_H0 ;  /* 0x2000001eff007230 */ /* 0x000fe40000004100 */
[----:B------:R-:W-:Y:S01]  /*9480*/  FFMA.FTZ R10, R7, R4, -R10 ;  /* 0x00000004070a7223 */ /* 0x000fe2000001080a */
[----:B------:R-:W-:Y:S01]  /*9490*/  F2FP.F16.F32.PACK_AB R4, R2, R21 ;  /* 0x000000150204723e */ /* 0x000fe200000000ff */
[----:B------:R-:W-:Y:S01]  /*94a0*/  FMUL.FTZ R11, R5, R9 ;  /* 0x00000009050b7220 */ /* 0x000fe20000410000 */
[----:B------:R-:W-:Y:S01]  /*94b0*/  FFMA.FTZ R13, R7, R14, R13 ;  /* 0x0000000e070d7223 */ /* 0x000fe2000001000d */
[----:B------:R-:W-:Y:S01]  /*94c0*/  FMUL.FTZ R8, R5, R0 ;  /* 0x0000000005087220 */ /* 0x000fe20000410000 */
[----:B------:R-:W-:Y:S01]  /*94d0*/  F2FP.F16.F32.PACK_AB R7, R29, R20 ;  /* 0x000000141d07723e */ /* 0x000fe200000000ff */
[----:B------:R-:W-:-:S02]  /*94e0*/  FFMA.FTZ R5, R6, R0, -R11 ;  /* 0x0000000006057223 */ /* 0x000fc4000001080b */
[----:B------:R-:W-:Y:S01]  /*94f0*/  FFMA.FTZ R8, R6, R9, R8 ;  /* 0x0000000906087223 */ /* 0x000fe20000010008 */
[----:B------:R-:W-:-:S04]  /*9500*/  F2FP.F16.F32.PACK_AB R6, R13, R10 ;  /* 0x0000000a0d06723e */ /* 0x000fc800000000ff */
[----:B------:R-:W-:-:S05]  /*9510*/  F2FP.F16.F32.PACK_AB R5, R8, R5 ;  /* 0x000000050805723e */ /* 0x000fca00000000ff */
[----:B------:R2:W-:Y:S01]  /*9520*/  STS.128 [R3+0x2000], R4 ;  /* 0x0020000403007388 */ /* 0x0005e20000000c00 */
[----:B------:R-:W-:Y:S05]  /*9530*/  BRA `(.L_x_12565) ;  /* 0x0000001000dc7947 */ /* 0x000fea0003800000 */
.L_x_12552:
        /* <DEDUP_REMOVED lines=29> */
[----:B------:R-:W0:Y:S01]  /*9710*/  LDC R69, c[0x0][0x3f4] ;  /* 0x0000fd00ff457b82 */ /* 0x000e220000000800 */
[----:B------:R-:W1:Y:S01]  /*9720*/  SHFL.IDX PT, R5, R29, RZ, 0x1c1f ;  /* 0x001c1fff1d057589 */ /* 0x000e6200000e0000 */
[----:B------:R-:W-:-:S03]  /*9730*/  IMAD R3, R28, R7, RZ ;  /* 0x000000071c037224 */ /* 0x000fc600078e02ff */
[----:B------:R-:W2:Y:S04]  /*9740*/  SHFL.IDX PT, R4, R31, RZ, 0x1c1f ;  /* 0x001c1fff1f047589 */ /* 0x000ea800000e0000 */
[----:B------:R-:W3:Y:S04]  /*9750*/  SHFL.IDX PT, R14, R44, RZ, 0x1c1f ;  /* 0x001c1fff2c0e7589 */ /* 0x000ee800000e0000 */
[----:B------:R-:W4:Y:S01]  /*9760*/  SHFL.IDX PT, R6, R30, RZ, 0x1c1f ;  /* 0x001c1fff1e067589 */ /* 0x000f2200000e0000 */
[----:B0-----:R-:W-:-:S04]  /*9770*/  ISETP.GE.AND P0, PT, R152, R69, PT ;  /* 0x000000459800720c */ /* 0x001fc80003f06270 */
[----:B------:R-:W-:-:S13]  /*9780*/  ISETP.GE.OR P1, PT, R0, R3, P0 ;  /* 0x000000030000720c */ /* 0x000fda0000726670 */
[C---:B------:R-:W-:Y:S01]  /*9790*/  @!P1 IMAD.SHL.U32 R7, R152.reuse, 0x2, RZ ;  /* 0x0000000298079824 */ /* 0x040fe200078e00ff */
[----:B------:R-:W-:-:S04]  /*97a0*/  @!P1 SHF.L.U64.HI R21, R152, 0x1, R153 ;  /* 0x0000000198159819 */ /* 0x000fc80000010299 */
[----:B-1----:R-:W-:-:S05]  /*97b0*/  @!P1 IADD3 R8, P2, R5, R7, RZ ;  /* 0x0000000705089210 */ /* 0x002fca0007f5e0ff */
[----:B--2---:R-:W-:Y:S01]  /*97c0*/  @!P1 IMAD.X R9, R4, 0x1, R21, P2 ;  /* 0x0000000104099824 */ /* 0x004fe200010e0615 */
[----:B---3--:R-:W-:-:S05]  /*97d0*/  @!P1 IADD3 R4, P2, R14, R7, RZ ;  /* 0x000000070e049210 */ /* 0x008fca0007f5e0ff */
[----:B----4-:R-:W-:Y:S01]  /*97e0*/  @!P1 IMAD.X R5, R6, 0x1, R21, P2 ;  /* 0x0000000106059824 */ /* 0x010fe200010e0615 */
[----:B------:R-:W2:Y:S05]  /*97f0*/  @!P1 LD.E.128 R8, desc[UR42][R8.64] ;  /* 0x0000002a08089980 */ /* 0x000eaa000c101d00 */
[----:B------:R-:W3:Y:S01]  /*9800*/  @!P1 LD.E.128 R4, desc[UR42][R4.64] ;  /* 0x0000002a04049980 */ /* 0x000ee2000c101d00 */
[----:B------:R-:W-:Y:S02]  /*9810*/  CS2R R64, SRZ ;  /* 0x0000000000407805 */ /* 0x000fe4000001ff00 */
[----:B------:R-:W-:Y:S02]  /*9820*/  CS2R R66, SRZ ;  /* 0x0000000000427805 */ /* 0x000fe4000001ff00 */
[----:B------:R-:W-:Y:S01]  /*9830*/  CS2R R20, SRZ ;  /* 0x0000000000147805 */ /* 0x000fe2000001ff00 */
[----:B------:R-:W0:Y:S01]  /*9840*/  SHFL.IDX PT, R29, R29, 0x1, 0x1c1f ;  /* 0x003c1f001d1d7f89 */ /* 0x000e2200000e0000 */
[----:B------:R-:W-:-:S03]  /*9850*/  CS2R R54, SRZ ;  /* 0x0000000000367805 */ /* 0x000fc6000001ff00 */
[----:B------:R1:W4:Y:S04]  /*9860*/  SHFL.IDX PT, R28, R31, 0x1, 0x1c1f ;  /* 0x003c1f001f1c7f89 */ /* 0x00032800000e0000 */
[----:B------:R1:W0:Y:S04]  /*9870*/  SHFL.IDX PT, R14, R44, 0x1, 0x1c1f ;  /* 0x003c1f002c0e7f89 */ /* 0x00022800000e0000 */
[----:B------:R-:W0:Y:S01]  /*9880*/  SHFL.IDX PT, R30, R30, 0x1, 0x1c1f ;  /* 0x003c1f001e1e7f89 */ /* 0x000e2200000e0000 */
[----:B--2---:R-:W-:Y:S02]  /*9890*/  @!P1 IMAD.MOV.U32 R20, RZ, RZ, R10 ;  /* 0x000000ffff149224 */ /* 0x004fe400078e000a */
[----:B------:R-:W-:-:S02]  /*98a0*/  @!P1 IMAD.MOV.U32 R21, RZ, RZ, R11 ;  /* 0x000000ffff159224 */ /* 0x000fc400078e000b */
[----:B------:R-:W-:Y:S02]  /*98b0*/  @!P1 IMAD.MOV.U32 R54, RZ, RZ, R8 ;  /* 0x000000ffff369224 */ /* 0x000fe400078e0008 */
[----:B---3--:R-:W-:Y:S02]  /*98c0*/  @!P1 IMAD.MOV.U32 R64, RZ, RZ, R6 ;  /* 0x000000ffff409224 */ /* 0x008fe400078e0006 */
[----:B------:R-:W-:Y:S02]  /*98d0*/  @!P1 IMAD.MOV.U32 R66, RZ, RZ, R4 ;  /* 0x000000ffff429224 */ /* 0x000fe400078e0004 */
[----:B------:R-:W-:Y:S02]  /*98e0*/  @!P1 IMAD.MOV.U32 R67, RZ, RZ, R5 ;  /* 0x000000ffff439224 */ /* 0x000fe400078e0005 */
[----:B------:R-:W-:Y:S02]  /*98f0*/  @!P1 IMAD.MOV.U32 R55, RZ, RZ, R9 ;  /* 0x000000ffff379224 */ /* 0x000fe400078e0009 */
[----:B------:R-:W-:-:S02]  /*9900*/  @!P1 IMAD.MOV.U32 R65, RZ, RZ, R7 ;  /* 0x000000ffff419224 */ /* 0x000fc400078e0007 */
[----:B------:R-:W-:Y:S02]  /*9910*/  IMAD.MOV.U32 R4, RZ, RZ, R64 ;  /* 0x000000ffff047224 */ /* 0x000fe400078e0040 */
[----:B------:R-:W-:Y:S02]  /*9920*/  IMAD.MOV.U32 R6, RZ, RZ, R66 ;  /* 0x000000ffff067224 */ /* 0x000fe400078e0042 */
[----:B------:R-:W-:Y:S02]  /*9930*/  IMAD.MOV.U32 R7, RZ, RZ, R67 ;  /* 0x000000ffff077224 */ /* 0x000fe400078e0043 */
[----:B------:R-:W-:Y:S01]  /*9940*/  IMAD.MOV.U32 R10, RZ, RZ, R20 ;  /* 0x000000ffff0a7224 */ /* 0x000fe200078e0014 */
[----:B------:R-:W-:Y:S01]  /*9950*/  PRMT R91, R4, 0x5410, R6 ;  /* 0x00005410045b7816 */ /* 0x000fe20000000006 */
[----:B------:R-:W-:Y:S01]  /*9960*/  IMAD.MOV.U32 R11, RZ, RZ, R21 ;  /* 0x000000ffff0b7224 */ /* 0x000fe200078e0015 */
[----:B------:R-:W-:Y:S01]  /*9970*/  PRMT R84, R7, 0x7610, R84 ;  /* 0x0000761007547816 */ /* 0x000fe20000000054 */
[----:B------:R-:W-:Y:S01]  /*9980*/  IMAD.MOV.U32 R8, RZ, RZ, R54 ;  /* 0x000000ffff087224 */ /* 0x000fe200078e0036 */
[----:B------:R-:W-:Y:S01]  /*9990*/  CS2R R6, SRZ ;  /* 0x0000000000067805 */ /* 0x000fe2000001ff00 */
[----:B------:R-:W-:Y:S01]  /*99a0*/  IMAD.MOV.U32 R9, RZ, RZ, R55 ;  /* 0x000000ffff097224 */ /* 0x000fe200078e0037 */
[----:B------:R-:W-:Y:S01]  /*99b0*/  PRMT R75, R10, 0x5410, R11 ;  /* 0x000054100a4b7816 */ /* 0x000fe2000000000b */
[----:B------:R-:W-:-:S03]  /*99c0*/  IMAD.MOV.U32 R5, RZ, RZ, R65 ;  /* 0x000000ffff057224 */ /* 0x000fc600078e0041 */
[----:B------:R-:W-:Y:S02]  /*99d0*/  PRMT R63, R8, 0x5410, R9 ;  /* 0x00005410083f7816 */ /* 0x000fe40000000009 */
[----:B01--4-:R-:W-:-:S07]  /*99e0*/  PRMT R85, R5, 0x7610, R85 ;  /* 0x0000761005557816 */ /* 0x013fce0000000055 */
.L_x_12908:
[----:B------:R-:W2:Y:S01]  /*99f0*/  LDL R5, [R1+0x21c] ;  /* 0x00021c0001057983 */ /* 0x000ea20000100800 */
[----:B------:R-:W-:Y:S01]  /*9a00*/  VIADD R0, R0, 0x40 ;  /* 0x0000004000007836 */ /* 0x000fe20000000000 */
[----:B------:R-:W-:Y:S01]  /*9a10*/  BSSY B1, `(.L_x_12569) ;  /* 0x0000016000017945 */ /* 0x000fe20003800000 */
[----:B------:R-:W-:Y:S02]  /*9a20*/  CS2R R8, SRZ ;  /* 0x0000000000087805 */ /* 0x000fe4000001ff00 */
[----:B------:R-:W-:Y:S02]  /*9a30*/  CS2R R10, SRZ ;  /* 0x00000000000a7805 */ /* 0x000fe4000001ff00 */
[----:B------:R-:W-:Y:S02]  /*9a40*/  ISETP.GE.AND P1, PT, R0, R3, PT ;  /* 0x000000030000720c */ /* 0x000fe40003f26270 */
[----:B--2---:R-:W-:-:S04]  /*9a50*/  LEA.HI R4, R5, R5, RZ, 0x1 ;  /* 0x0000000505047211 */ /* 0x004fc800078f08ff */
        /* <DEDUP_REMOVED lines=11> */
[-C--:B------:R-:W-:Y:S02]  /*9b10*/  IADD3 R8, P1, R29, R4.reuse, RZ ;  /* 0x000000041d087210 */ /* 0x080fe40007f3e0ff */
[----:B------:R-:W-:-:S03]  /*9b20*/  IADD3 R4, P2, R14, R4, RZ ;  /* 0x000000040e047210 */ /* 0x000fc60007f5e0ff */
[--C-:B------:R-:W-:Y:S02]  /*9b30*/  IMAD.X R9, R28, 0x1, R5.reuse, P1 ;  /* 0x000000011c097824 */ /* 0x100fe400008e0605 */
[----:B------:R-:W-:-:S04]  /*9b40*/  IMAD.X R5, R30, 0x1, R5, P2 ;  /* 0x000000011e057824 */ /* 0x000fc800010e0605 */
[----:B------:R-:W5:Y:S04]  /*9b50*/  LD.E.128 R8, desc[UR42][R8.64] ;  /* 0x0000002a08087980 */ /* 0x000f68000c101d00 */
[----:B------:R-:W5:Y:S02]  /*9b60*/  LD.E.128 R4, desc[UR42][R4.64] ;  /* 0x0000002a04047980 */ /* 0x000f64000c101d00 */
.L_x_12570:
[----:B------:R-:W-:Y:S05]  /*9b70*/  BSYNC B1 ;  /* 0x0000000000017941 */ /* 0x000fea0003800000 */
.L_x_12569:
[----:B------:R-:W0:Y:S01]  /*9b80*/  SYNCS.PHASECHK.TRANS64.TRYWAIT P1, [R2+URZ+0x32400], R13 ;  /* 0x0324000d020075a7 */ /* 0x000e22000802017f */
[----:B------:R-:W-:Y:S04]  /*9b90*/  BSSY B1, `(.L_x_12571) ;  /* 0x0000002000017945 */ /* 0x000fe80003800000 */
[----:B0-----:R-:W-:Y:S05]  /*9ba0*/  @!P1 BRA `(.L_x_12572) ;  /* 0x0000030c00e49947 */ /* 0x001fea0003800000 */
.L_x_12909:
[----:B------:R-:W-:Y:S05]  /*9bb0*/  BSYNC B1 ;  /* 0x0000000000017941 */ /* 0x000fea0003800000 */
.L_x_12571:
[----:B------:R-:W2:Y:S01]  /*9bc0*/  LDL R14, [R1+0x70] ;  /* 0x00007000010e7983 */ /* 0x000ea20000100800 */
[----:B0----5:R-:W-:Y:S01]  /*9bd0*/  IMAD.MOV.U32 R13, RZ, RZ, R4 ;  /* 0x000000ffff0d7224 */ /* 0x021fe200078e0004 */
[----:B------:R-:W-:Y:S01]  /*9be0*/  BSSY B1, `(.L_x_12573) ;  /* 0x0000072000017945 */ /* 0x000fe20003800000 */
[----:B------:R-:W-:Y:S02]  /*9bf0*/  IMAD.MOV.U32 R0, RZ, RZ, R6 ;  /* 0x000000ffff007224 */ /* 0x000fe400078e0006 */
[----:B------:R-:W-:Y:S01]  /*9c00*/  IMAD.MOV.U32 R12, RZ, RZ, R7 ;  /* 0x000000ffff0c7224 */ /* 0x000fe200078e0007 */
[----:B------:R-:W-:Y:S01]  /*9c10*/  PRMT R44, R13, 0x7610, R44 ;  /* 0x000076100d2c7816 */ /* 0x000fe2000000002c */
[----:B------:R-:W-:Y:S02]  /*9c20*/  IMAD.MOV.U32 R13, RZ, RZ, R8 ;  /* 0x000000ffff0d7224 */ /* 0x000fe400078e0008 */
[----:B------:R-:W-:Y:S01]  /*9c30*/  IMAD.IADD R69, R152, 0x1, R69 ;  /* 0x0000000198457824 */ /* 0x000fe200078e0245 */
[----:B------:R-:W-:Y:S01]  /*9c40*/  PRMT R0, R0, 0x5410, R12 ;  /* 0x0000541000007816 */ /* 0x000fe2000000000c */
[----:B------:R-:W-:-:S02]  /*9c50*/  IMAD.MOV.U32 R12, RZ, RZ, R5 ;  /* 0x000000ffff0c7224 */ /* 0x000fc400078e0005 */
[----:B------:R-:W-:Y:S01]  /*9c60*/  IMAD.MOV.U32 R68, RZ, RZ, R11 ;  /* 0x000000ffff447224 */ /* 0x000fe200078e000b */
[----:B------:R-:W-:Y:S02]  /*9c70*/  LOP3.LUT R69, R69, 0x38, RZ, 0xc0, !PT ;  /* 0x0000003845457812 */ /* 0x000fe400078ec0ff */
[----:B------:R-:W-:Y:S01]  /*9c80*/  PRMT R44, R44, 0x5410, R12 ;  /* 0x000054102c2c7816 */ /* 0x000fe2000000000c */
[----:B--2---:R-:W-:-:S05]  /*9c90*/  IMAD R3, R14, -0x80, R3 ;  /* 0xffffff800e037824 */ /* 0x004fca00078e0203 */
[----:B------:R-:W-:-:S04]  /*9ca0*/  VIMNMX R3, R3, 0x80, PT ;  /* 0x0000008003037848 */ /* 0x000fc80003fe0100 */
[-C--:B------:R-:W-:Y:S02]  /*9cb0*/  ISETP.GE.OR P1, PT, R22, R3.reuse, P0 ;  /* 0x000000031600720c */ /* 0x080fe40000726670 */
[----:B------:R-:W-:Y:S01]  /*9cc0*/  ISETP.GE.OR P0, PT, R156, R3, P0 ;  /* 0x000000039c00720c */ /* 0x000fe20000706670 */
[----:B------:R-:W-:-:S05]  /*9cd0*/  IMAD.MOV.U32 R3, RZ, RZ, R9 ;  /* 0x000000ffff037224 */ /* 0x000fca00078e0009 */
[----:B------:R-:W-:Y:S01]  /*9ce0*/  PRMT R74, R13, 0x5410, R3 ;  /* 0x000054100d4a7816 */ /* 0x000fe20000000003 */
[----:B------:R-:W-:-:S04]  /*9cf0*/  IMAD.MOV.U32 R3, RZ, RZ, R10 ;  /* 0x000000ffff037224 */ /* 0x000fc800078e000a */
[----:B------:R-:W-:Y:S05]  /*9d00*/  @P1 BRA `(.L_x_12574) ;  /* 0x00000004007c1947 */ /* 0x000fea0003800000 */
[----:B------:R-:W2:Y:S01]  /*9d10*/  LDL R15, [R1+0x474] ;  /* 0x00047400010f7983 */ /* 0x000ea20000100800 */
[--C-:B------:R-:W-:Y:S01]  /*9d20*/  SHF.R.U64 R54, R54, 0x10, R55.reuse ;  /* 0x0000001036367819 */ /* 0x100fe20000001237 */
[----:B------:R-:W-:Y:S01]  /*9d30*/  HADD2.F32 R84, -RZ, R84.H0_H0 ;  /* 0x20000054ff547230 */ /* 0x000fe20000004100 */
[----:B------:R-:W-:Y:S01]  /*9d40*/  SHF.R.U32.HI R81, RZ, 0x10, R55 ;  /* 0x00000010ff517819 */ /* 0x000fe20000011637 */
[--C-:B------:R-:W-:Y:S01]  /*9d50*/  HADD2.F32 R82, -RZ, R63.reuse.H1_H1 ;  /* 0x3000003fff527230 */ /* 0x100fe20000004100 */
[--C-:B------:R-:W-:Y:S01]  /*9d60*/  SHF.R.U64 R55, R66, 0x10, R67.reuse ;  /* 0x0000001042377819 */ /* 0x100fe20000001243 */
[----:B------:R-:W-:Y:S01]  /*9d70*/  HADD2.F32 R63, -RZ, R63.H0_H0 ;  /* 0x2000003fff3f7230 */ /* 0x000fe20000004100 */
[----:B------:R-:W-:Y:S01]  /*9d80*/  SHF.R.U32.HI R83, RZ, 0x10, R67 ;  /* 0x00000010ff537819 */ /* 0x000fe20000011643 */
[----:B------:R-:W-:Y:S01]  /*9d90*/  HADD2.F32 R81, -RZ, R81.H0_H0 ;  /* 0x20000051ff517230 */ /* 0x000fe20000004100 */
[--C-:B------:R-:W-:Y:S01]  /*9da0*/  SHF.R.U64 R20, R20, 0x10, R21.reuse ;  /* 0x0000001014147819 */ /* 0x100fe20000001215 */
[----:B------:R-:W-:Y:S01]  /*9db0*/  HADD2.F32 R55, -RZ, R55.H0_H0 ;  /* 0x20000037ff377230 */ /* 0x000fe20000004100 */
[----:B------:R-:W-:Y:S01]  /*9dc0*/  SHF.R.U32.HI R89, RZ, 0x10, R21 ;  /* 0x00000010ff597819 */ /* 0x000fe20000011615 */
[----:B------:R-:W-:Y:S01]  /*9dd0*/  HADD2.F32 R83, -RZ, R83.H0_H0 ;  /* 0x20000053ff537230 */ /* 0x000fe20000004100 */
[----:B------:R-:W-:-:S02]  /*9de0*/  SHF.R.U64 R21, R64, 0x10, R65 ;  /* 0x0000001040157819 */ /* 0x000fc40000001241 */
[----:B------:R-:W-:Y:S01]  /*9df0*/  SHF.R.U32.HI R87, RZ, 0x10, R65 ;  /* 0x00000010ff577819 */ /* 0x000fe20000011641 */
[----:B--2---:R-:W-:-:S05]  /*9e00*/  IMAD.SHL.U32 R12, R15, 0x40, RZ ;  /* 0x000000400f0c7824 */ /* 0x004fca00078e00ff */
[----:B------:R-:W-:-:S04]  /*9e10*/  LOP3.LUT R29, R12, 0x1c0, RZ, 0xc0, !PT ;  /* 0x000001c00c1d7812 */ /* 0x000fc800078ec0ff */
[----:B------:R-:W-:Y:S02]  /*9e20*/  LOP3.LUT R12, R29, 0x38, R152, 0xf8, !PT ;  /* 0x000000381d0c7812 */ /* 0x000fe400078ef898 */
[----:B------:R-:W-:-:S04]  /*9e30*/  SHF.R.U32.HI R14, RZ, 0x3, R29 ;  /* 0x00000003ff0e7819 */ /* 0x000fc8000001161d */
[----:B------:R-:W-:Y:S02]  /*9e40*/  LOP3.LUT R13, R12, R14, RZ, 0x3c, !PT ;  /* 0x0000000e0c0d7212 */ /* 0x000fe400078e3cff */
[----:B------:R-:W-:-:S03]  /*9e50*/  LOP3.LUT R29, R14, R69, R29, 0x1e, !PT ;  /* 0x000000450e1d7212 */ /* 0x000fc600078e1e1d */
        /* <DEDUP_REMOVED lines=9> */
[----:B------:R-:W-:-:S02]  /*9ef0*/  HADD2.F32 R65, -RZ, R13.H0_H0 ;  /* 0x2000000dff417230 */ /* 0x000fc40000004100 */
[----:B------:R-:W-:Y:S02]  /*9f00*/  HADD2.F32 R77, -RZ, R29.H1_H1 ;  /* 0x3000001dff4d7230 */ /* 0x000fe40000004100 */
[C---:B------:R-:W-:Y:S01]  /*9f10*/  FMUL.FTZ R86, R15.reuse, R84 ;  /* 0x000000540f567220 */ /* 0x040fe20000410000 */
[-C--:B------:R-:W-:Y:S01]  /*9f20*/  FMUL.FTZ R88, R15, R82.reuse ;  /* 0x000000520f587220 */ /* 0x080fe20000410000 */
        /* <DEDUP_REMOVED lines=9> */
[----:B------:R-:W-:Y:S02]  /*9fc0*/  HADD2.F32 R80, -RZ, R31.H1_H1 ;  /* 0x3000001fff507230 */ /* 0x000fe40000004100 */
[-C--:B------:R-:W-:Y:S01]  /*9fd0*/  FMUL.FTZ R79, R79, R82.reuse ;  /* 0x000000524f4f7220 */ /* 0x080fe20000410000 */
[----:B------:R-:W-:Y:S02]  /*9fe0*/  HADD2.F32 R77, -RZ, R87.H0_H0 ;  /* 0x20000057ff4d7230 */ /* 0x000fe40000004100 */
[----:B------:R-:W-:Y:S01]  /*9ff0*/  FFMA.FTZ R88, R66, R83, R65 ;  /* 0x0000005342587223 */ /* 0x000fe20000010041 */
[----:B------:R-:W-:Y:S01]  /*a000*/  FFMA.FTZ R90, R67, R82, -R90 ;  /* 0x00000052435a7223 */ /* 0x000fe2000001085a */
[----:B------:R-:W-:-:S02]  /*a010*/  HADD2.F32 R65, -RZ, R89.H0_H0 ;  /* 0x20000059ff417230 */ /* 0x000fc40000004100 */
[----:B------:R-:W-:Y:S01]  /*a020*/  FFMA.FTZ R79, R67, R86, R79 ;  /* 0x00000056434f7223 */ /* 0x000fe2000001004f */
[----:B------:R-:W-:Y:S01]  /*a030*/  FFMA.FTZ R84, R66, R81, -R85 ;  /* 0x0000005142547223 */ /* 0x000fe20000010855 */
[C---:B------:R-:W-:Y:S01]  /*a040*/  FMUL.FTZ R67, R80.reuse, R77 ;  /* 0x0000004d50437220 */ /* 0x040fe20000410000 */
        /* <DEDUP_REMOVED lines=15> */
[----:B------:R-:W-:Y:S01]  /*a140*/  FFMA.FTZ R64, R64, R66, R31 ;  /* 0x0000004240407223 */ /* 0x000fe2000001001f */
[----:B------:R-:W-:Y:S02]  /*a150*/  HADD2.F32 R30, -RZ, R30.H1_H1 ;  /* 0x3000001eff1e7230 */ /* 0x000fe40000004100 */
[-C--:B------:R-:W-:Y:S01]  /*a160*/  FMUL.FTZ R78, R78, R75.reuse ;  /* 0x0000004b4e4e7220 */ /* 0x080fe20000410000 */
        /* <DEDUP_REMOVED lines=25> */
.L_x_12574:
[----:B------:R-:W-:Y:S05]  /*a300*/  BSYNC B1 ;  /* 0x0000000000017941 */ /* 0x000fea0003800000 */
.L_x_12573:
[----:B------:R-:W-:Y:S01]  /*a310*/  PRMT R66, R3, 0x5410, R68 ;  /* 0x0000541003427816 */ /* 0x000fe20000000044 */
[----:B------:R-:W-:Y:S06]  /*a320*/  @P0 BRA `(.L_x_12565) ;  /* 0x0000000400600947 */ /* 0x000fec0003800000 */
[----:B------:R-:W2:Y:S01]  /*a330*/  LDL R75, [R1+0x50c] ;  /* 0x00050c00014b7983 */ /* 0x000ea20000100800 */
[----:B------:R-:W-:Y:S01]  /*a340*/  LOP3.LUT R69, R191, R69, R190, 0x1e, !PT ;  /* 0x00000045bf457212 */ /* 0x000fe200078e1ebe */
[--C-:B------:R-:W-:Y:S01]  /*a350*/  HADD2.F32 R21, -RZ, R44.reuse.H1_H1 ;  /* 0x3000002cff157230 */ /* 0x100fe20000004100 */
[----:B------:R-:W-:Y:S01]  /*a360*/  SHF.R.U32.HI R20, RZ, 0x10, R5 ;  /* 0x00000010ff147819 */ /* 0x000fe20000011605 */
[----:B------:R-:W-:Y:S01]  /*a370*/  HADD2.F32 R44, -RZ, R44.H0_H0 ;  /* 0x2000002cff2c7230 */ /* 0x000fe20000004100 */
[----:B0-----:R-:W-:Y:S01]  /*a380*/  SHF.R.U64 R71, R8, 0x10, R9 ;  /* 0x0000001008477819 */ /* 0x001fe20000001209 */
[----:B------:R-:W-:Y:S01]  /*a390*/  IMAD.IADD R69, R192, 0x1, R69 ;  /* 0x00000001c0457824 */ /* 0x000fe200078e0245 */
[--C-:B------:R-:W-:Y:S01]  /*a3a0*/  SHF.R.U64 R70, R10, 0x10, R11.reuse ;  /* 0x000000100a467819 */ /* 0x100fe2000000120b */
[----:B------:R-:W-:Y:S01]  /*a3b0*/  HADD2.F32 R20, -RZ, R20.H0_H0 ;  /* 0x20000014ff147230 */ /* 0x000fe20000004100 */
[----:B------:R-:W-:Y:S01]  /*a3c0*/  SHF.R.U32.HI R68, RZ, 0x10, R11 ;  /* 0x00000010ff447819 */ /* 0x000fe2000001160b */
[----:B------:R-:W-:Y:S01]  /*a3d0*/  IMAD R2, R69, 0x2, R2 ;  /* 0x0000000245027824 */ /* 0x000fe200078e0202 */
[----:B------:R-:W-:Y:S01]  /*a3e0*/  SHF.R.U32.HI R54, RZ, 0x10, R9 ;  /* 0x00000010ff367819 */ /* 0x000fe20000011609 */
[--C-:B------:R-:W-:Y:S01]  /*a3f0*/  HADD2.F32 R11, -RZ, R74.reuse.H1_H1 ;  /* 0x3000004aff0b7230 */ /* 0x100fe20000004100 */
[----:B------:R-:W-:Y:S01]  /*a400*/  SHF.R.U64 R69, R4, 0x10, R5 ;  /* 0x0000001004457819 */ /* 0x000fe20000001205 */
[----:B------:R-:W-:Y:S01]  /*a410*/  HADD2.F32 R74, -RZ, R74.H0_H0 ;  /* 0x2000004aff4a7230 */ /* 0x000fe20000004100 */
[----:B------:R-:W0:Y:S01]  /*a420*/  LDS.128 R28, [R2+0x18400] ;  /* 0x01840000021c7984 */ /* 0x000e220000000c00 */
[----:B------:R-:W-:-:S02]  /*a430*/  SHF.R.U64 R67, R6, 0x10, R7 ;  /* 0x0000001006437819 */ /* 0x000fc40000001207 */
[----:B------:R-:W-:Y:S01]  /*a440*/  SHF.R.U32.HI R65, RZ, 0x10, R7 ;  /* 0x00000010ff417819 */ /* 0x000fe20000011607 */
[--C-:B0-----:R-:W-:Y:S02]  /*a450*/  HADD2.F32 R8, -RZ, R29.reuse.H0_H0 ;  /* 0x2000001dff087230 */ /* 0x101fe40000004100 */
[----:B------:R-:W-:Y:S02]  /*a460*/  HADD2.F32 R29, -RZ, R29.H1_H1 ;  /* 0x3000001dff1d7230 */ /* 0x000fe40000004100 */
[----:B------:R-:W-:Y:S02]  /*a470*/  HADD2.F32 R7, -RZ, R28.H0_H0 ;  /* 0x2000001cff077230 */ /* 0x000fe40000004100 */
[C---:B------:R-:W-:Y:S01]  /*a480*/  FMUL.FTZ R55, R8.reuse, R21 ;  /* 0x0000001508377220 */ /* 0x040fe20000410000 */
[----:B------:R-:W-:Y:S01]  /*a490*/  FMUL.FTZ R63, R8, R11 ;  /* 0x0000000b083f7220 */ /* 0x000fe20000410000 */
[----:B------:R-:W-:Y:S02]  /*a4a0*/  HADD2.F32 R8, -RZ, R54.H0_H0 ;  /* 0x20000036ff087230 */ /* 0x000fe40000004100 */
[----:B------:R-:W-:Y:S01]  /*a4b0*/  FMUL.FTZ R54, R29, R20 ;  /* 0x000000141d367220 */ /* 0x000fe20000410000 */
[----:B------:R-:W-:-:S02]  /*a4c0*/  HADD2.F32 R9, -RZ, R30.H0_H0 ;  /* 0x2000001eff097230 */ /* 0x000fc40000004100 */
[--C-:B------:R-:W-:Y:S02]  /*a4d0*/  HADD2.F32 R10, -RZ, R31.reuse.H0_H0 ;  /* 0x2000001fff0a7230 */ /* 0x100fe40000004100 */
[----:B------:R-:W-:Y:S01]  /*a4e0*/  FMUL.FTZ R64, R29, R8 ;  /* 0x000000081d407220 */ /* 0x000fe20000410000 */
        /* <DEDUP_REMOVED lines=8> */
[----:B------:R-:W-:Y:S01]  /*a570*/  FFMA.FTZ R63, R4, R21, R63 ;  /* 0x00000015043f7223 */ /* 0x000fe2000001003f */
[----:B------:R-:W-:Y:S01]  /*a580*/  FFMA.FTZ R54, R13, R8, -R54 ;  /* 0x000000080d367223 */ /* 0x000fe20000010836 */
[C---:B------:R-:W-:Y:S01]  /*a590*/  FMUL.FTZ R4, R7.reuse, R44 ;  /* 0x0000002c07047220 */ /* 0x040fe20000410000 */
[----:B------:R-:W-:Y:S02]  /*a5a0*/  HADD2.F32 R8, -RZ, R0.H0_H0 ;  /* 0x20000000ff087230 */ /* 0x000fe40000004100 */
[----:B------:R-:W-:Y:S01]  /*a5b0*/  FMUL.FTZ R7, R7, R74 ;  /* 0x0000004a07077220 */ /* 0x000fe20000410000 */
[----:B------:R-:W-:-:S02]  /*a5c0*/  HADD2.F32 R5, -RZ, R14.H0_H0 ;  /* 0x2000000eff057230 */ /* 0x000fc40000004100 */
[----:B------:R-:W-:Y:S01]  /*a5d0*/  FFMA.FTZ R74, R3, R74, -R4 ;  /* 0x0000004a034a7223 */ /* 0x000fe20000010804 */
[----:B------:R-:W-:Y:S01]  /*a5e0*/  FFMA.FTZ R64, R13, R20, R64 ;  /* 0x000000140d407223 */ /* 0x000fe20000010040 */
[--C-:B------:R-:W-:Y:S02]  /*a5f0*/  HADD2.F32 R4, -RZ, R66.reuse.H0_H0 ;  /* 0x20000042ff047230 */ /* 0x100fe40000004100 */
[----:B------:R-:W-:Y:S01]  /*a600*/  FFMA.FTZ R44, R3, R44, R7 ;  /* 0x0000002c032c7223 */ /* 0x000fe20000010007 */
[C---:B------:R-:W-:Y:S01]  /*a610*/  FMUL.FTZ R20, R9.reuse, R8 ;  /* 0x0000000809147220 */ /* 0x040fe20000410000 */
[----:B------:R-:W-:Y:S02]  /*a620*/  HADD2.F32 R3, -RZ, R66.H1_H1 ;  /* 0x30000042ff037230 */ /* 0x000fe40000004100 */
[----:B------:R-:W-:Y:S02]  /*a630*/  HADD2.F32 R7, -RZ, R0.H1_H1 ;  /* 0x30000000ff077230 */ /* 0x000fe40000004100 */
[----:B------:R-:W-:Y:S01]  /*a640*/  FMUL.FTZ R66, R9, R4 ;  /* 0x0000000409427220 */ /* 0x000fe20000410000 */
[----:B------:R-:W-:-:S02]  /*a650*/  HADD2.F32 R6, -RZ, R15.H0_H0 ;  /* 0x2000000fff067230 */ /* 0x000fc40000004100 */
[C---:B------:R-:W-:Y:S01]  /*a660*/  FFMA.FTZ R20, R5.reuse, R4, -R20 ;  /* 0x0000000405147223 */ /* 0x040fe20000010814 */
[----:B------:R-:W-:Y:S02]  /*a670*/  HADD2.F32 R0, -RZ, R68.H0_H0 ;  /* 0x20000044ff007230 */ /* 0x000fe40000004100 */
[C---:B------:R-:W-:Y:S01]  /*a680*/  FMUL.FTZ R9, R10.reuse, R7 ;  /* 0x000000070a097220 */ /* 0x040fe20000410000 */
[----:B------:R-:W-:Y:S02]  /*a690*/  HADD2.F32 R4, -RZ, R65.H0_H0 ;  /* 0x20000041ff047230 */ /* 0x000fe40000004100 */
[-C--:B------:R-:W-:Y:S01]  /*a6a0*/  FMUL.FTZ R68, R10, R3.reuse ;  /* 0x000000030a447220 */ /* 0x080fe20000410000 */
        /* <DEDUP_REMOVED lines=32> */
.L_x_12565:
[----:B------:R-:W-:Y:S05]  /*a8b0*/  BSYNC B0 ;  /* 0x0000000000007941 */ /* 0x000fea0003800000 */
.L_x_12551:
        /* <DEDUP_REMOVED lines=8> */
.L_x_12548:
[----:B------:R-:W4:Y:S01]  /*a940*/  S2R R0, SR_TID.X ;  /* 0x0000000000007919 */ /* 0x000f220000002100 */
[----:B------:R-:W-:Y:S05]  /*a950*/  WARPSYNC.ALL ;  /* 0x0000000000007948 */ /* 0x000fea0003800000 */
[----:B----4-:R-:W-:-:S05]  /*a960*/  SHF.R.U32.HI R0, RZ, 0x7, R0 ;  /* 0x00000007ff007819 */ /* 0x010fca0000011600 */
[----:B------:R-:W-:Y:S02]  /*a970*/  VIADD R0, R0, 0x8 ;  /* 0x0000000800007836 */ /* 0x000fe40000000000 */
[----:B0123--:R-:W-:Y:S01]  /*a980*/  IMAD.MOV.U32 R4, RZ, RZ, R61 ;  /* 0x000000ffff047224 */ /* 0x00ffe200078e003d */
[----:B------:R-:W-:Y:S01]  /*a990*/  UIADD3 UR4, UP0, UR37, 0x220, URZ ;  /* 0x0000022025047890 */ /* 0x000fe2000ff1e03f */
[----:B------:R-:W-:Y:S01]  /*a9a0*/  IMAD.MOV.U32 R5, RZ, RZ, R62 ;  /* 0x000000ffff057224 */ /* 0x000fe200078e003e */
[----:B------:R0:W-:Y:S01]  /*a9b0*/  BAR.SYNC.DEFER_BLOCKING R0, 0x100 ;  /* 0x000400000000751d */ /* 0x0001e20000010000 */
[----:B------:R-:W-:Y:S01]  /*a9c0*/  IMAD.MOV.U32 R6, RZ, RZ, R59 ;  /* 0x000000ffff067224 */ /* 0x000fe200078e003b */
[----:B------:R-:W-:Y:S01]  /*a9d0*/  UIADD3.X UR5, URZ, UR36, URZ, UP0, !UPT ;  /* 0x000000243f057290 */ /* 0x000fe200087fe43f */
[----:B------:R-:W-:Y:S01]  /*a9e0*/  IMAD.MOV.U32 R7, RZ, RZ, R60 ;  /* 0x000000ffff077224 */ /* 0x000fe200078e003c */
[----:B------:R-:W-:Y:S01]  /*a9f0*/  MOV R217, 0xad30 ;  /* 0x0000ad3000d97802 */ /* 0x000fe20000000f00 */
[----:B------:R-:W-:Y:S01]  /*aa00*/  IMAD.MOV.U32 R8, RZ, RZ, R36 ;  /* 0x000000ffff087224 */ /* 0x000fe200078e0024 */
[----:B------:R-:W-:Y:S01]  /*aa10*/  BSSY B0, `(.L_x_12575) ;  /* 0x0000032000007945 */ /* 0x000fe20003800000 */
[----:B------:R-:W-:Y:S01]  /*aa20*/  IMAD.MOV.U32 R9, RZ, RZ, R50 ;  /* 0x000000ffff097224 */ /* 0x000fe200078e0032 */
[----:B------:R1:W-:Y:S01]  /*aa30*/  STL.128 [R1+0x190], R4 ;  /* 0x0001900401007387 */ /* 0x0003e20000100c00 */
[----:B------:R-:W-:-:S02]  /*aa40*/  IMAD.MOV.U32 R10, RZ, RZ, R38 ;  /* 0x000000ffff0a7224 */ /* 0x000fc400078e0026 */
[----:B------:R-:W-:Y:S02]  /*aa50*/  IMAD.MOV.U32 R11, RZ, RZ, R58 ;  /* 0x000000ffff0b7224 */ /* 0x000fe400078e003a */
[----:B0-----:R-:W-:Y:S02]  /*aa60*/  IMAD.U32 R0, RZ, RZ, UR39 ;  /* 0x00000027ff007e24 */ /* 0x001fe4000f8e00ff */
[----:B------:R-:W-:Y:S01]  /*aa70*/  IMAD.U32 R3, RZ, RZ, UR47 ;  /* 0x0000002fff037e24 */ /* 0x000fe2000f8e00ff */
[----:B------:R0:W-:Y:S01]  /*aa80*/  STL.128 [R1+0x1b0], R8 ;  /* 0x0001b00801007387 */ /* 0x0001e20000100c00 */
[----:B------:R-:W-:Y:S02]  /*aa90*/  IMAD.U32 R2, RZ, RZ, UR46 ;  /* 0x0000002eff027e24 */ /* 0x000fe4000f8e00ff */
[----:B-1----:R-:W-:Y:S02]  /*aaa0*/  IMAD.MOV.U32 R4, RZ, RZ, R53 ;  /* 0x000000ffff047224 */ /* 0x002fe400078e0035 */
[----:B------:R-:W-:-:S02]  /*aab0*/  IMAD.MOV.U32 R5, RZ, RZ, R56 ;  /* 0x000000ffff057224 */ /* 0x000fc400078e0038 */
[----:B------:R-:W-:Y:S02]  /*aac0*/  IMAD.MOV.U32 R6, RZ, RZ, R52 ;  /* 0x000000ffff067224 */ /* 0x000fe400078e0034 */
[----:B------:R-:W-:Y:S02]  /*aad0*/  IMAD.MOV.U32 R7, RZ, RZ, R51 ;  /* 0x000000ffff077224 */ /* 0x000fe400078e0033 */
[----:B0-----:R-:W-:Y:S02]  /*aae0*/  IMAD.U32 R8, RZ, RZ, UR4 ;  /* 0x00000004ff087e24 */ /* 0x001fe4000f8e00ff */
[----:B------:R-:W-:Y:S01]  /*aaf0*/  IMAD.U32 R9, RZ, RZ, UR5 ;  /* 0x00000005ff097e24 */ /* 0x000fe2000f8e00ff */
[----:B------:R0:W-:Y:S01]  /*ab00*/  STL.128 [R1+0x1c0], R4 ;  /* 0x0001c00401007387 */ /* 0x0001e20000100c00 */
[----:B------:R-:W-:Y:S01]  /*ab10*/  UIADD3 UR5, UR37, 0x170, URZ ;  /* 0x0000017025057890 */ /* 0x000fe2000fffe03f */
[----:B0-----:R-:W-:Y:S02]  /*ab20*/  IMAD.MOV.U32 R4, RZ, RZ, R27 ;  /* 0x000000ffff047224 */ /* 0x001fe400078e001b */
[----:B------:R-:W-:-:S02]  /*ab30*/  IMAD.MOV.U32 R5, RZ, RZ, R46 ;  /* 0x000000ffff057224 */ /* 0x000fc400078e002e */
[----:B------:R-:W-:Y:S02]  /*ab40*/  IMAD.MOV.U32 R6, RZ, RZ, R37 ;  /* 0x000000ffff067224 */ /* 0x000fe400078e0025 */
[----:B------:R-:W-:Y:S02]  /*ab50*/  IMAD.MOV.U32 R7, RZ, RZ, R57 ;  /* 0x000000ffff077224 */ /* 0x000fe400078e0039 */
[----:B------:R-:W-:-:S03]  /*ab60*/  IMAD.U32 R27, RZ, RZ, UR48 ;  /* 0x00000030ff1b7e24 */ /* 0x000fc6000f8e00ff */
[----:B------:R0:W-:Y:S02]  /*ab70*/  STL.128 [R1+0x1e0], R4 ;  /* 0x0001e00401007387 */ /* 0x0001e40000100c00 */
[----:B0-----:R-:W-:Y:S02]  /*ab80*/  IMAD.MOV.U32 R4, RZ, RZ, R17 ;  /* 0x000000ffff047224 */ /* 0x001fe400078e0011 */
[----:B------:R-:W-:Y:S02]  /*ab90*/  IMAD.MOV.U32 R5, RZ, RZ, R42 ;  /* 0x000000ffff057224 */ /* 0x000fe400078e002a */
[----:B------:R-:W-:Y:S02]  /*aba0*/  IMAD.MOV.U32 R6, RZ, RZ, R34 ;  /* 0x000000ffff067224 */ /* 0x000fe400078e0022 */
[----:B------:R-:W-:Y:S02]  /*abb0*/  IMAD.MOV.U32 R7, RZ, RZ, R48 ;  /* 0x000000ffff077224 */ /* 0x000fe400078e0030 */
[----:B------:R-:W-:-:S03]  /*abc0*/  IMAD.MOV.U32 R17, RZ, RZ, R49 ;  /* 0x000000ffff117224 */ /* 0x000fc600078e0031 */
[----:B------:R0:W-:Y:S02]  /*abd0*/  STL.128 [R1+0x1f0], R4 ;  /* 0x0001f00401007387 */ /* 0x0001e40000100c00 */
[----:B0-----:R-:W-:Y:S02]  /*abe0*/  IMAD.MOV.U32 R4, RZ, RZ, R47 ;  /* 0x000000ffff047224 */ /* 0x001fe400078e002f */
[----:B------:R-:W-:Y:S02]  /*abf0*/  IMAD.MOV.U32 R5, RZ, RZ, R45 ;  /* 0x000000ffff057224 */ /* 0x000fe400078e002d */
[----:B------:R-:W-:Y:S02]  /*ac00*/  IMAD.MOV.U32 R6, RZ, RZ, R16 ;  /* 0x000000ffff067224 */ /* 0x000fe400078e0010 */
[----:B------:R-:W-:Y:S02]  /*ac10*/  IMAD.MOV.U32 R7, RZ, RZ, R40 ;  /* 0x000000ffff077224 */ /* 0x000fe400078e0028 */
[----:B------:R-:W-:-:S03]  /*ac20*/  IMAD.MOV.U32 R16, RZ, RZ, R35 ;  /* 0x000000ffff107224 */ /* 0x000fc600078e0023 */
[----:B------:R0:W-:Y:S04]  /*ac30*/  STL.128 [R1+0x200], R4 ;  /* 0x0002000401007387 */ /* 0x0001e80000100c00 */
[----:B------:R-:W-:Y:S01]  /*ac40*/  STL.128 [R1+0x180], R16 ;  /* 0x0001801001007387 */ /* 0x000fe20000100c00 */
[----:B0-----:R-:W-:Y:S02]  /*ac50*/  IMAD.MOV.U32 R6, RZ, RZ, R26 ;  /* 0x000000ffff067224 */ /* 0x001fe400078e001a */
[----:B------:R-:W-:Y:S02]  /*ac60*/  IMAD.MOV.U32 R7, RZ, RZ, R39 ;  /* 0x000000ffff077224 */ /* 0x000fe400078e0027 */
[----:B------:R-:W-:Y:S02]  /*ac70*/  IMAD.MOV.U32 R4, RZ, RZ, R0 ;  /* 0x000000ffff047224 */ /* 0x000fe400078e0000 */
[----:B------:R-:W-:-:S02]  /*ac80*/  IMAD.MOV.U32 R5, RZ, RZ, R3 ;  /* 0x000000ffff057224 */ /* 0x000fc400078e0003 */
[----:B------:R-:W-:Y:S02]  /*ac90*/  IMAD.MOV.U32 R26, RZ, RZ, R2 ;  /* 0x000000ffff1a7224 */ /* 0x000fe400078e0002 */
[----:B------:R-:W-:Y:S01]  /*aca0*/  VIADD R2, R204, 0xffffffff ;  /* 0xffffffffcc027836 */ /* 0x000fe20000000000 */
[----:B------:R0:W-:Y:S04]  /*acb0*/  STL.128 [R1+0x170], R4 ;  /* 0x0001700401007387 */ /* 0x0001e80000100c00 */
[----:B------:R1:W-:Y:S01]  /*acc0*/  STL.128 [R1+0x1a0], R24 ;  /* 0x0001a01801007387 */ /* 0x0003e20000100c00 */
[----:B0-----:R-:W-:Y:S02]  /*acd0*/  IMAD.MOV.U32 R6, RZ, RZ, R33 ;  /* 0x000000ffff067224 */ /* 0x001fe400078e0021 */
[----:B------:R-:W-:-:S02]  /*ace0*/  IMAD.MOV.U32 R7, RZ, RZ, R43 ;  /* 0x000000ffff077224 */ /* 0x000fc400078e002b */
[----:B------:R-:W-:Y:S02]  /*acf0*/  IMAD.MOV.U32 R4, RZ, RZ, R8 ;  /* 0x000000ffff047224 */ /* 0x000fe400078e0008 */
[----:B------:R-:W-:-:S05]  /*ad00*/  IMAD.MOV.U32 R5, RZ, RZ, R9 ;  /* 0x000000ffff057224 */ /* 0x000fca00078e0009 */
[----:B------:R1:W-:Y:S02]  /*ad10*/  STL.128 [R1+0x1d0], R4 ;  /* 0x0001d00401007387 */ /* 0x0003e40000100c00 */
[----:B-1---5:R-:W-:Y:S05]  /*ad20*/  CALL.REL.NOINC `($_ZN7cutlass13device_kernelIN5flash11enable_sm90INS1_16FlashAttnFwdSm90INS1_25CollectiveMainloopFwdSm90ILi2EN4cute5tupleIJNS5_1CILi1EEES8_S8_EEENS6_IJNS7_ILi128EEENS7_ILi96EEENS7_ILi64EEEEEELi256ENS_6half_tEfNS_4arch4Sm90ELb0ELb1ELb0ELb1ELb0ELb1ELb1ELb1ELb0ELb1ELb1ELb0EEENS1_21CollectiveEpilogueFwdINS6_IJSA_NS7_ILi256EEESB_EEES9_SE_SG_Li256ELb1ELb1ELb1ELb0EEENS1_36VarlenDynamicPersistentTileSchedulerILi128ELi96ELi256ELi128ELb1ELb1ELb1ELb1ELb0ELb1EEEEEEEEEvNT_6ParamsE$_ZZN5flash25CollectiveMainloopFwdSm90ILi2EN4cute5tupleIJNS1_1CILi1EEES4_S4_EEENS2_IJNS3_ILi128EEENS3_ILi96EEENS3_ILi64EEEEEELi256EN7cutlass6half_tEfNSA_4arch4Sm90ELb0ELb1ELb0ELb1ELb0ELb1ELb1ELb1ELb0ELb1ELb1ELb0EE3mmaINS_16FlashAttnFwdSm90ISE_NS_21CollectiveEpilogueFwdINS2_IJS6_NS3_ILi256EEES7_EEES5_SB_SD_Li256ELb1ELb1ELb1ELb0EEENS_36VarlenDynamicPersistentTileSchedulerILi128ELi96ELi256ELi128ELb1ELb1ELb1ELb1ELb0ELb1EEEE13SharedStorageENS1_6TensorINS1_11ArrayEngineIfLm128EEENS1_6LayoutINS2_IJNS2_IJNS3_ILi2EEEST_NS3_ILi32EEEEEES4_S4_EEENS2_IJNS2_IJS4_ST_NS3_ILi4EEEEEENS3_ILi0EEESZ_EEEEEEENS_7SoftmaxILi2ELi0EEEEEbRKNSE_6ParamsENSA_25PipelineTmaAsyncNoClusterILi2ENSA_16PipelineTmaAsyncILi2EEEEES1B_RNSA_13PipelineStateILj2EEERT0_RT1_iRiRKNS_16SeqlenInfoQKNewKILb1ELb1EEENS2_IJiiiiEEERT_ENKUliT_T0_T1_E_clIZSF_ISO_S12_S14_EbS17_S1B_S1B_S1E_S1G_S1I_iS1J_S1N_S1O_S1Q_EUlRS1R_iE0_NS3_ILb1EEES1Y_EEDaiS1R_S1S_S1T_) ;  /* 0x0000033800147944 */ /* 0x022fea0003c00000 */
[----:B------:R-:W-:Y:S05]  /*ad30*/  BSYNC B0 ;  /* 0x0000000000007941 */ /* 0x000fea0003800000 */
.L_x_12575:
[----:B------:R-:W2:Y:S01]  /*ad40*/  LDL R4, [R1+0x70] ;  /* 0x0000700001047983 */ /* 0x000ea20000100800 */
[----:B------:R-:W0:Y:S08]  /*ad50*/  LDC R0, c[0x0][0x448] ;  /* 0x00011200ff007b82 */ /* 0x000e300000000800 */
[----:B------:R-:W1:Y:S01]  /*ad60*/  LDC.64 R2, c[0x0][0xad8] ;  /* 0x0002b600ff027b82 */ /* 0x000e620000000a00 */
[----:B0-----:R-:W-:-:S13]  /*ad70*/  ISETP.NE.AND P0, PT, R0, 0x1, PT ;  /* 0x000000010000780c */ /* 0x001fda0003f05270 */
[----:B------:R-:W0:Y:S08]  /*ad80*/  @P0 LDC R5, c[0x0][0x44c] ;  /* 0x00011300ff050b82 */ /* 0x000e300000000800 */
[----:B------:R-:W3:Y:S01]  /*ad90*/  @P0 LDC R6, c[0x0][0x450] ;  /* 0x00011400ff060b82 */ /* 0x000ee20000000800 */
[----:B--2---:R-:W-:-:S04]  /*ada0*/  IMAD.SHL.U32 R4, R4, 0x80, RZ ;  /* 0x0000008004047824 */ /* 0x004fc800078e00ff */
[----:B0-----:R-:W-:-:S04]  /*adb0*/  @P0 IMAD.HI.U32 R5, R4, R5, RZ ;  /* 0x0000000504050227 */ /* 0x001fc800078e00ff */
[----:B------:R-:W-:Y:S01]  /*adc0*/  IMAD.MOV.U32 R0, RZ, RZ, R4 ;  /* 0x000000ffff007224 */ /* 0x000fe200078e0004 */
[----:B---3--:R-:W-:Y:S02]  /*add0*/  @P0 SHF.R.U32.HI R0, RZ, R6, R5 ;  /* 0x00000006ff000219 */ /* 0x008fe40000011605 */
[----:B-1----:R-:W-:-:S03]  /*ade0*/  ISETP.GE.AND P0, PT, R3, 0x1, PT ;  /* 0x000000010300780c */ /* 0x002fc60003f06270 */
[----:B------:R-:W-:Y:S02]  /*adf0*/  IMAD.IADD R205, R205, 0x1, R0 ;  /* 0x00000001cdcd7824 */ /* 0x000fe400078e0200 */
[----:B------:R-:W-:Y:S02]  /*ae00*/  VIADD R0, R204, 0xfffffffe ;  /* 0xfffffffecc007836 */ /* 0x000fe40000000000 */
[----:B------:R-:W-:-:S06]  /*ae10*/  IMAD.IADD R2, R205, 0x1, R2 ;  /* 0x00000001cd027824 */ /* 0x000fcc00078e0202 */
[----:B------:R-:W-:Y:S05]  /*ae20*/  @!P0 BRA `(.L_x_12576) ;  /* 0x0000000000488947 */ /* 0x000fea0003800000 */
        /* <DEDUP_REMOVED lines=11> */
.L_x_12578:
[----:B------:R-:W-:-:S13]  /*aee0*/  ISETP.NE.AND P0, PT, R3, 0x1, PT ;  /* 0x000000010300780c */ /* 0x000fda0003f05270 */
[----:B------:R-:W0:Y:S02]  /*aef0*/  @P0 LDC.64 R6, c[0x0][0xae0] ;  /* 0x0002b800ff060b82 */ /* 0x000e240000000a00 */
[----:B0-----:R-:W-:-:S05]  /*af00*/  @P0 IMAD.HI.U32 R6, R5, R6, RZ ;  /* 0x0000000605060227 */ /* 0x001fca00078e00ff */
[----:B------:R-:W-:-:S07]  /*af10*/  @P0 SHF.R.U32.HI R5, RZ, R7, R6 ;  /* 0x00000007ff050219 */ /* 0x000fce0000011606 */
.L_x_12579:
[----:B------:R-:W-:Y:S05]  /*af20*/  BSYNC B0 ;  /* 0x0000000000007941 */ /* 0x000fea0003800000 */
.L_x_12577:
[----:B------:R-:W-:-:S05]  /*af30*/  IMAD R3, R5, R3, R3 ;  /* 0x0000000305037224 */ /* 0x000fca00078e0203 */
[----:B------:R-:W-:-:S07]  /*af40*/  VIMNMX R2, R2, R3, PT ;  /* 0x0000000302027248 */ /* 0x000fce0003fe0100 */
.L_x_12576:
[----:B------:R-:W-:-:S05]  /*af50*/  IMAD.HI R2, R2, 0x2aaaaaab, RZ ;  /* 0x2aaaaaab02027827 */ /* 0x000fca00078e02ff */
[----:B------:R-:W-:-:S04]  /*af60*/  SHF.R.U32.HI R3, RZ, 0x1f, R2 ;  /* 0x0000001fff037819 */ /* 0x000fc80000011602 */
[----:B------:R-:W-:-:S04]  /*af70*/  LEA.HI.SX32 R2, R2, R3, 0x1c ;  /* 0x0000000302027211 */ /* 0x000fc800078fe2ff */
[----:B------:R-:W-:-:S04]  /*af80*/  VIMNMX R3, R189, R2, !PT ;  /* 0x00000002bd037248 */ /* 0x000fc80007fe0100 */
[----:B------:R-:W-:-:S13]  /*af90*/  ISETP.GE.AND P0, PT, R0, R3, PT ;  /* 0x000000030000720c */ /* 0x000fda0003f06270 */
[----:B------:R-:W-:Y:S05]  /*afa0*/  @!P0 BRA `(.L_x_12580) ;  /* 0x000000a800f88947 */ /* 0x000fea0003800000 */
.L_x_12607:
        /* <DEDUP_REMOVED lines=16> */
[----:B-1----:R-:W-:Y:S01]  /*b0b0*/  @!P0 IMAD.MOV.U32 R5, RZ, RZ, RZ ;  /* 0x000000ffff058224 */ /* 0x002fe200078e00ff */
[----:B--2---:R-:W-:-:S04]  /*b0c0*/  LOP3.LUT R2, R2, 0x1, RZ, 0xfc, !PT ;  /* 0x0000000102027812 */ /* 0x004fc800078efcff */
[----:B------:R-:W-:-:S13]  /*b0d0*/  ISETP.NE.AND P1, PT, R2, 0x3, PT ;  /* 0x000000030200780c */ /* 0x000fda0003f25270 */
[----:B0-----:R-:W-:Y:S05]  /*b0e0*/  @!P1 BRA `(.L_x_12582) ;  /* 0x0000000000049947 */ /* 0x001fea0003800000 */
[----:B------:R-:W-:Y:S01]  /*b0f0*/  BPT.TRAP 0x1 ;  /* 0x000000040000795c */ /* 0x000fe20000300000 */
.L_x_12582:
[----:B------:R-:W-:Y:S05]  /*b100*/  BSYNC B0 ;  /* 0x0000000000007941 */ /* 0x000fea0003800000 */
.L_x_12581:
        /* <DEDUP_REMOVED lines=13> */
.L_x_12584:
[----:B------:R-:W-:Y:S05]  /*b1e0*/  BSYNC B0 ;  /* 0x0000000000007941 */ /* 0x000fea0003800000 */
.L_x_12583:
        /* <DEDUP_REMOVED lines=8> */
.L_x_12586:
[----:B------:R-:W-:Y:S05]  /*b270*/  BSYNC B0 ;  /* 0x0000000000007941 */ /* 0x000fea0003800000 */
.L_x_12585:
[----:B------:R-:W2:Y:S04]  /*b280*/  LD.E R13, desc[UR42][R18.64+0x210] ;  /* 0x0002102a120d7980 */ /* 0x000ea8000c101900 */
[----:B------:R-:W2:Y:S01]  /*b290*/  LDL.64 R10, [R1+0xa0] ;  /* 0x0000a000010a7983 */ /* 0x000ea20000100a00 */
[----:B------:R-:W-:Y:S05]  /*b2a0*/  WARPSYNC.ALL ;  /* 0x0000000000007948 */ /* 0x000fea0003800000 */
[----:B------:R-:W3:Y:S04]  /*b2b0*/  LDL.64 R16, [R1+0x98] ;  /* 0x0000980001107983 */ /* 0x000ee80000100a00 */
[----:B------:R-:W4:Y:S04]  /*b2c0*/  LDL.64 R4, [R1+0x98] ;  /* 0x0000980001047983 */ /* 0x000f280000100a00 */
[----:B0----5:R-:W4:Y:S01]  /*b2d0*/  LDL.64 R6, [R1+0x98] ;  /* 0x0000980001067983 */ /* 0x021f220000100a00 */
[----:B--2---:R-:W-:-:S03]  /*b2e0*/  IMAD R10, R13, 0x300, R10 ;  /* 0x000003000d0a7824 */ /* 0x004fc600078e020a */
[----:B------:R-:W2:Y:S01]  /*b2f0*/  LDL.64 R8, [R1+0x98] ;  /* 0x0000980001087983 */ /* 0x000ea20000100a00 */
[----:B------:R-:W-:Y:S01]  /*b300*/  R2UR UR7, R11 ;  /* 0x000000000b0772ca */ /* 0x000fe200000e0000 */
[----:B------:R-:W-:Y:S01]  /*b310*/  WARPGROUP.ARRIVE ;  /* 0x00000000000079c5 */ /* 0x000fe20000000000 */
[C---:B------:R-:W-:Y:S01]  /*b320*/  R2UR UR6, R10.reuse ;  /* 0x000000000a0672ca */ /* 0x040fe200000e0000 */
[----:B------:R-:W2:Y:S01]  /*b330*/  LDL R20, [R1+0x54] ;  /* 0x0000540001147983 */ /* 0x000ea20000100800 */
[----:B------:R-:W-:Y:S02]  /*b340*/  VIADD R12, R10, 0x2 ;  /* 0x000000020a0c7836 */ /* 0x000fe40000000000 */
[----:B------:R-:W-:Y:S02]  /*b350*/  IMAD.MOV.U32 R13, RZ, RZ, R11 ;  /* 0x000000ffff0d7224 */ /* 0x000fe400078e000b */
        /* <DEDUP_REMOVED lines=45> */
.L_x_12589:
[----:B------:R-:W-:Y:S05]  /*b630*/  BSYNC B0 ;  /* 0x0000000000007941 */ /* 0x000fea0003800000 */
.L_x_12588:
        /* <DEDUP_REMOVED lines=10> */
.L_x_12591:
[----:B------:R-:W-:Y:S05]  /*b6e0*/  BSYNC B0 ;  /* 0x0000000000007941 */ /* 0x000fea0003800000 */
.L_x_12590:
[----:B------:R-:W-:Y:S04]  /*b6f0*/  BSSY B0, `(.L_x_12592) ;  /* 0x0000006000007945 */ /* 0x000fe80003800000 */
[----:B-1----:R-:W-:Y:S05]  /*b700*/  @P0 BRA `(.L_x_12593) ;  /* 0x0000000000100947 */ /* 0x002fea0003800000 */
[----:B-----5:R-:W-:Y:S01]  /*b710*/  IMAD R4, R4, 0x8, R7 ;  /* 0x0000000804047824 */ /* 0x020fe200078e0207 */
[----:B------:R-:W-:-:S04]  /*b720*/  SHF.L.U32 R5, R5, 0x1f, RZ ;  /* 0x0000001f05057819 */ /* 0x000fc800000006ff */
[----:B------:R-:W1:Y:S02]  /*b730*/  SYNCS.PHASECHK.TRANS64.TRYWAIT P0, [R4+URZ], R5 ;  /* 0x00000005040075a7 */ /* 0x000e64000800017f */
[----:B-1----:R-:W-:Y:S05]  /*b740*/  @!P0 BRA `(.L_x_12594) ;  /* 0x000002f400248947 */ /* 0x002fea0003800000 */
.L_x_12593:
[----:B------:R-:W-:Y:S05]  /*b750*/  BSYNC B0 ;  /* 0x0000000000007941 */ /* 0x000fea0003800000 */
.L_x_12592:
[----:B0-----:R-:W2:Y:S04]  /*b760*/  LD.E R17, desc[UR42][R18.64+0x210] ;  /* 0x0002102a12117980 */ /* 0x001ea8000c101900 */
[----:B-1---5:R-:W2:Y:S04]  /*b770*/  LDL.64 R4, [R1+0x118] ;  /* 0x0001180001047983 */ /* 0x022ea80000100a00 */
[----:B------:R-:W3:Y:S04]  /*b780*/  LDL R16, [R1+0x90] ;  /* 0x0000900001107983 */ /* 0x000ee80000100800 */
        /* <DEDUP_REMOVED lines=178> */
[----:B0-----:R-:W-:Y:S01]  /*c2b0*/  LOP3.LUT R21, R20, 0x7f, RZ, 0xc0, !PT ;  /* 0x0000007f14157812 */ /* 0x001fe200078ec0ff */
[----:B------:R-:W-:Y:S03]  /*c2c0*/  STL [R1+0x90], R2 ;  /* 0x0000900201007387 */ /* 0x000fe60000100800 */
[----:B------:R-:W-:Y:S01]  /*c2d0*/  ISETP.NE.AND P0, PT, R21, RZ, PT ;  /* 0x000000ff1500720c */ /* 0x000fe20003f05270 */
[----:B------:R-:W-:Y:S01]  /*c2e0*/  STL [R1+0x90], R2 ;  /* 0x0000900201007387 */ /* 0x000fe20000100800 */
[----:B------:R-:W-:-:S03]  /*c2f0*/  SHF.R.U32.HI R20, RZ, 0x7, R20 ;  /* 0x00000007ff147819 */ /* 0x000fc60000011614 */
        /* <DEDUP_REMOVED lines=26> */
[----:B0-----:R-:W4:Y:S01]  /*c4a0*/  LDL.128 R4, [R1+0x140] ;  /* 0x0001400001047983 */ /* 0x001f220000100c00 */
[----:B------:R-:W-:Y:S01]  /*c4b0*/  BSSY B0, `(.L_x_12595) ;  /* 0x0000040000007945 */ /* 0x000fe20003800000 */
[----:B--2---:R-:W-:-:S04]  /*c4c0*/  SHF.R.S32.HI R15, RZ, 0x1f, R16 ;  /* 0x0000001fff0f7819 */ /* 0x004fc80000011410 */
        /* <DEDUP_REMOVED lines=10> */
[----:B------:R-:W-:Y:S02]  /*c570*/  LEA.HI R73, R73, R72, RZ, 0x3 ;  /* 0x0000004849497211 */ /* 0x000fe400078f18ff */
[----:B------:R-:W-:Y:S01]  /*c580*/  SHF.R.S32.HI R77, RZ, 0x7, R14 ;  /* 0x00000007ff4d7819 */ /* 0x000fe2000001140e */
[----:B------:R-:W-:Y:S01]  /*c590*/  IMAD.IADD R79, R16, 0x1, -R79 ;  /* 0x00000001104f7824 */ /* 0x000fe200078e0a4f */
[----:B------:R-:W-:Y:S02]  /*c5a0*/  SHF.R.S32.HI R15, RZ, 0x5, R20 ;  /* 0x00000005ff0f7819 */ /* 0x000fe40000011414 */
[----:B------:R-:W-:Y:S02]  /*c5b0*/  LOP3.LUT R73, R73, 0xfffffff8, RZ, 0xc0, !PT ;  /* 0xfffffff849497812 */ /* 0x000fe400078ec0ff */
[----:B------:R-:W-:Y:S01]  /*c5c0*/  LEA.HI R14, R14, R77, RZ, 0x1 ;  /* 0x0000004d0e0e7211 */ /* 0x000fe200078f08ff */
[----:B---3--:R-:W-:Y:S01]  /*c5d0*/  IMAD R74, R74, 0x8, R15 ;  /* 0x000000084a4a7824 */ /* 0x008fe200078e020f */
[----:B------:R-:W-:Y:S01]  /*c5e0*/  LEA.HI R15, R79, R79, RZ, 0x1 ;  /* 0x0000004f4f0f7211 */ /* 0x000fe200078f08ff */
[----:B------:R-:W-:Y:S01]  /*c5f0*/  IMAD.IADD R73, R72, 0x1, -R73 ;  /* 0x0000000148497824 */ /* 0x000fe200078e0a49 */
[----:B------:R-:W-:-:S02]  /*c600*/  LOP3.LUT R14, R14, 0x3fffffe, RZ, 0xc0, !PT ;  /* 0x03fffffe0e0e7812 */ /* 0x000fc400078ec0ff */
[----:B------:R-:W-:Y:S01]  /*c610*/  LOP3.LUT R16, R15, 0x1ffffffe, RZ, 0xc0, !PT ;  /* 0x1ffffffe0f107812 */ /* 0x000fe200078ec0ff */
[----:B------:R-:W-:Y:S01]  /*c620*/  IMAD.U32 R73, R74, 0x10, R73 ;  /* 0x000000104a497824 */ /* 0x000fe200078e0049 */
[----:B----4-:R-:W-:Y:S01]  /*c630*/  ISETP.NE.AND P1, PT, R12, 0x1, PT ;  /* 0x000000010c00780c */ /* 0x010fe20003f25270 */
[----:B------:R-:W-:Y:S02]  /*c640*/  IMAD.IADD R14, R77, 0x1, -R14 ;  /* 0x000000014d0e7824 */ /* 0x000fe400078e0a0e */
[----:B------:R-:W-:Y:S02]  /*c650*/  IMAD.IADD R16, R79, 0x1, -R16 ;  /* 0x000000014f107824 */ /* 0x000fe400078e0a10 */
[----:B------:R-:W-:-:S04]  /*c660*/  IMAD R73, R14, 0x40, R73 ;  /* 0x000000400e497824 */ /* 0x000fc800078e0249 */
[----:B------:R-:W-:-:S04]  /*c670*/  IMAD R14, R16, 0x8, R73 ;  /* 0x00000008100e7824 */ /* 0x000fc800078e0249 */
[----:B------:R-:W-:-:S05]  /*c680*/  @P1 IMAD.HI.U32 R12, R14, R13, RZ ;  /* 0x0000000d0e0c1227 */ /* 0x000fca00078e00ff */
[----:B------:R-:W-:Y:S01]  /*c690*/  @P1 SHF.R.U32.HI R14, RZ, R75, R12 ;  /* 0x0000004bff0e1219 */ /* 0x000fe2000001160c */
[----:B------:R-:W-:Y:S01]  /*c6a0*/  IMAD.MOV.U32 R13, RZ, RZ, -0x60 ;  /* 0xffffffa0ff0d7424 */ /* 0x000fe200078e00ff */
[----:B------:R-:W-:-:S03]  /*c6b0*/  LOP3.LUT R12, R21, 0x7ffffffc, RZ, 0xc0, !PT ;  /* 0x7ffffffc150c7812 */ /* 0x000fc600078ec0ff */
[----:B------:R-:W0:Y:S01]  /*c6c0*/  SHFL.IDX PT, R20, R14, RZ, 0x1c1f ;  /* 0x001c1fff0e147589 */ /* 0x000e2200000e0000 */
        /* <DEDUP_REMOVED lines=10> */
[--C-:B0-----:R-:W-:Y:S02]  /*c770*/  IMAD.IADD R6, R15, 0x1, R20.reuse ;  /* 0x000000010f067824 */ /* 0x101fe400078e0214 */
        /* <DEDUP_REMOVED lines=12> */
.L_x_12598:
[----:B------:R-:W-:-:S13]  /*c840*/  ISETP.NE.AND P1, PT, R9, 0x1, PT ;  /* 0x000000010900780c */ /* 0x000fda0003f25270 */
[----:B------:R-:W-:-:S05]  /*c850*/  @P1 IMAD.HI.U32 R12, R8, R10, RZ ;  /* 0x0000000a080c1227 */ /* 0x000fca00078e00ff */
[----:B------:R-:W-:-:S07]  /*c860*/  @P1 SHF.R.U32.HI R8, RZ, R11, R12 ;  /* 0x0000000bff081219 */ /* 0x000fce000001160c */
.L_x_12599:
[----:B------:R-:W-:Y:S05]  /*c870*/  BSYNC B1 ;  /* 0x0000000000017941 */ /* 0x000fea0003800000 */
.L_x_12597:
[----:B------:R-:W-:-:S05]  /*c880*/  IMAD R8, R8, R9, R73 ;  /* 0x0000000908087224 */ /* 0x000fca00078e0249 */
[----:B------:R-:W-:Y:S02]  /*c890*/  VIMNMX R7, R7, R8, !PT ;  /* 0x0000000807077248 */ /* 0x000fe40007fe0100 */
[----:B------:R-:W-:-:S07]  /*c8a0*/  VIADDMNMX R6, R8, R9, R6, PT ;  /* 0x0000000908067246 */ /* 0x000fce0003800106 */
.L_x_12596:
[----:B------:R-:W-:Y:S05]  /*c8b0*/  BSYNC B0 ;  /* 0x0000000000007941 */ /* 0x000fea0003800000 */
.L_x_12595:
[C---:B------:R-:W-:Y:S01]  /*c8c0*/  ISETP.GE.AND P1, PT, R21.reuse, 0x9, PT ;  /* 0x000000091500780c */ /* 0x040fe20003f26270 */
[----:B------:R-:W0:Y:S01]  /*c8d0*/  SHFL.IDX PT, R14, R14, 0x1, 0x1c1f ;  /* 0x003c1f000e0e7f89 */ /* 0x000e2200000e0000 */
[----:B------:R-:W-:Y:S01]  /*c8e0*/  ISETP.GE.AND P2, PT, R21, 0x2, PT ;  /* 0x000000021500780c */ /* 0x000fe20003f46270 */
[----:B------:R-:W-:Y:S01]  /*c8f0*/  BSSY B0, `(.L_x_12600) ;  /* 0x0000087000007945 */ /* 0x000fe20003800000 */
[----:B------:R-:W-:Y:S02]  /*c900*/  P2R R75, PR, RZ, 0x2 ;  /* 0x00000002ff4b7803 */ /* 0x000fe40000000000 */
[----:B------:R-:W-:Y:S02]  /*c910*/  ISETP.GT.AND P1, PT, R7, 0x8, !P1 ;  /* 0x000000080700780c */ /* 0x000fe40004f24270 */
[----:B------:R-:W-:Y:S02]  /*c920*/  P2R R8, PR, RZ, 0x4 ;  /* 0x00000004ff087803 */ /* 0x000fe40000000000 */
[----:B------:R-:W-:-:S02]  /*c930*/  ISETP.LT.OR P1, PT, R6, 0x9, P1 ;  /* 0x000000090600780c */ /* 0x000fc40000f21670 */
[----:B------:R-:W-:Y:S02]  /*c940*/  ISETP.GT.AND P2, PT, R7, 0x1, !P2 ;  /* 0x000000010700780c */ /* 0x000fe40005744270 */
[----:B------:R-:W-:Y:S02]  /*c950*/  ISETP.GE.AND P3, PT, R21, 0xa, PT ;  /* 0x0000000a1500780c */ /* 0x000fe40003f66270 */
[----:B------:R-:W-:Y:S02]  /*c960*/  FSEL R162, R28, -INF , !P1 ;  /* 0xff8000001ca27808 */ /* 0x000fe40004800000 */
[----:B------:R-:W-:Y:S02]  /*c970*/  ISETP.LT.OR P2, PT, R6, 0x2, P2 ;  /* 0x000000020600780c */ /* 0x000fe40001741670 */
[----:B------:R-:W-:Y:S02]  /*c980*/  ISETP.GT.AND P1, PT, R7, 0x9, !P3 ;  /* 0x000000090700780c */ /* 0x000fe40005f24270 */
[----:B------:R-:W-:-:S02]  /*c990*/  FSEL R88, R25, -INF , !P2 ;  /* 0xff80000019587808 */ /* 0x000fc40005000000 */
[C---:B------:R-:W-:Y:S01]  /*c9a0*/  ISETP.LT.OR P1, PT, R6.reuse, 0xa, P1 ;  /* 0x0000000a0600780c */ /* 0x040fe20000f21670 */
[--C-:B0-----:R-:W-:Y:S01]  /*c9b0*/  IMAD.IADD R12, R15, 0x1, R14.reuse ;  /* 0x000000010f0c7824 */ /* 0x101fe200078e020e */
[----:B------:R-:W-:Y:S01]  /*c9c0*/  ISETP.GE.AND P2, PT, R21, 0x11, PT ;  /* 0x000000111500780c */ /* 0x000fe20003f46270 */
[----:B------:R-:W-:Y:S01]  /*c9d0*/  IMAD.IADD R13, R17, 0x1, R14 ;  /* 0x00000001110d7824 */ /* 0x000fe200078e020e */
        /* <DEDUP_REMOVED lines=113> */
.L_x_12603:
[----:B------:R-:W-:-:S13]  /*d0f0*/  ISETP.NE.AND P6, PT, R9, 0x1, PT ;  /* 0x000000010900780c */ /* 0x000fda0003fc5270 */
[----:B------:R-:W-:-:S05]  /*d100*/  @P6 IMAD.HI.U32 R10, R4, R10, RZ ;  /* 0x0000000a040a6227 */ /* 0x000fca00078e00ff */
[----:B------:R-:W-:-:S07]  /*d110*/  @P6 SHF.R.U32.HI R4, RZ, R11, R10 ;  /* 0x0000000bff046219 */ /* 0x000fce000001160a */
.L_x_12604:
[----:B------:R-:W-:Y:S05]  /*d120*/  BSYNC B1 ;  /* 0x0000000000017941 */ /* 0x000fea0003800000 */
.L_x_12602:
[----:B------:R-:W-:-:S05]  /*d130*/  IMAD R4, R4, R9, R73 ;  /* 0x0000000904047224 */ /* 0x000fca00078e0249 */
[----:B------:R-:W-:Y:S02]  /*d140*/  VIADDMNMX R12, R4, R9, R12, PT ;  /* 0x00000009040c7246 */ /* 0x000fe4000380010c */
[----:B------:R-:W-:-:S07]  /*d150*/  VIMNMX R13, R13, R4, !PT ;  /* 0x000000040d0d7248 */ /* 0x000fce0007fe0100 */
.L_x_12601:
[----:B------:R-:W-:Y:S05]  /*d160*/  BSYNC B0 ;  /* 0x0000000000007941 */ /* 0x000fea0003800000 */
.L_x_12600:
        /* <DEDUP_REMOVED lines=81> */
[C---:B------:R-:W-:Y:S02]  /*d680*/  ISETP.GT.AND P2, PT, R13.reuse, 0x50, !P2 ;  /* 0x000000500d00780c */ /* 0x040fe40005744270 */
[----:B------:R-:W-:Y:S02]  /*d690*/  FMNMX.FTZ R4, R86, R4, !PT ;  /* 0x0000000456047209 */ /* 0x000fe40007810000 */
[----:B------:R-:W-:Y:S02]  /*d6a0*/  ISETP.LT.OR P1, PT, R12, 0x4a, P1 ;  /* 0x0000004a0c00780c */ /* 0x000fe40000f21670 */
[----:B------:R-:W-:Y:S02]  /*d6b0*/  FMNMX.FTZ R4, R74, R4, !PT ;  /* 0x000000044a047209 */ /* 0x000fe40007810000 */
[----:B------:R-:W-:-:S02]  /*d6c0*/  ISETP.GT.AND P3, PT, R13, 0x51, !P3 ;  /* 0x000000510d00780c */ /* 0x000fc40005f64270 */
        /* <DEDUP_REMOVED lines=35> */
[----:B------:R-:W-:-:S04]  /*d900*/  FMNMX.FTZ R5, R55, R4, !PT ;  /* 0x0000000437057209 */ /* 0x000fc80007810000 */
[----:B------:R-:W-:Y:S01]  /*d910*/  FMNMX.FTZ R4, R58, R5, !PT ;  /* 0x000000053a047209 */ /* 0x000fe20007810000 */
[----:B------:R-:W0:Y:S03]  /*d920*/  SHFL.BFLY PT, R9, R8, 0x2, 0x1f ;  /* 0x0c401f0008097f89 */ /* 0x000e2600000e0000 */
        /* <DEDUP_REMOVED lines=17> */
[----:B0-----:R-:W-:Y:S02]  /*da40*/  FMNMX.FTZ R10, R8, R9, !PT ;  /* 0x00000009080a7209 */ /* 0x001fe40007810000 */
[----:B------:R-:W-:Y:S02]  /*da50*/  FMNMX.FTZ R9, R71, R4, !PT ;  /* 0x0000000447097209 */ /* 0x000fe40007810000 */
[----:B------:R-:W2:Y:S04]  /*da60*/  LDL.64 R4, [R1+0x240] ;  /* 0x0002400001047983 */ /* 0x000ea80000100a00 */
[----:B------:R-:W-:Y:S04]  /*da70*/  STL.64 [R1+0x230], R8 ;  /* 0x0002300801007387 */ /* 0x000fe80000100a00 */
[----:B------:R-:W4:Y:S04]  /*da80*/  LDL R12, [R1+0x234] ;  /* 0x00023400010c7983 */ /* 0x000f280000100800 */
[----:B------:R-:W0:Y:S02]  /*da90*/  SHFL.BFLY PT, R11, R10, 0x1, 0x1f ;  /* 0x0c201f000a0b7f89 */ /* 0x000e2400000e0000 */
[----:B0-----:R-:W-:-:S05]  /*daa0*/  FMNMX.FTZ R10, R10, R11, !PT ;  /* 0x0000000b0a0a7209 */ /* 0x001fca0007810000 */
[----:B------:R-:W-:Y:S04]  /*dab0*/  STL [R1+0x230], R10 ;  /* 0x0002300a01007387 */ /* 0x000fe80000100800 */
[----:B------:R-:W3:Y:S04]  /*dac0*/  LDL R14, [R1+0x230] ;  /* 0x00023000010e7983 */ /* 0x000ee80000100800 */
[----:B----4-:R-:W0:Y:S02]  /*dad0*/  SHFL.BFLY PT, R9, R12, 0x2, 0x1f ;  /* 0x0c401f000c097f89 */ /* 0x010e2400000e0000 */
[----:B0-----:R-:W-:-:S05]  /*dae0*/  FMNMX.FTZ R9, R9, R12, !PT ;  /* 0x0000000c09097209 */ /* 0x001fca0007810000 */
[----:B------:R-:W0:Y:S01]  /*daf0*/  SHFL.BFLY PT, R8, R9, 0x1, 0x1f ;  /* 0x0c201f0009087f89 */ /* 0x000e2200000e0000 */
[----:B---3--:R-:W-:Y:S01]  /*db00*/  FMUL.FTZ R11, R41, R14 ;  /* 0x0000000e290b7220 */ /* 0x008fe20000410000 */
[----:B------:R-:W-:-:S04]  /*db10*/  FSETP.NEU.FTZ.AND P1, PT, R14, -INF , PT ;  /* 0xff8000000e00780b */ /* 0x000fc80003f3d000 */
[----:B------:R-:W-:Y:S02]  /*db20*/  FSEL R29, R14, RZ, P1 ;  /* 0x000000ff0e1d7208 */ /* 0x000fe40000800000 */
[----:B------:R-:W-:Y:S02]  /*db30*/  FSEL R11, R11, RZ, P1 ;  /* 0x000000ff0b0b7208 */ /* 0x000fe40000800000 */
[----:B0-----:R-:W-:Y:S01]  /*db40*/  FMNMX.FTZ R8, R9, R8, !PT ;  /* 0x0000000809087209 */ /* 0x001fe20007810000 */
[----:B------:R-:W-:-:S03]  /*db50*/  FADD.FTZ R6, R6, -R29 ;  /* 0x8000001d06067221 */ /* 0x000fc60000010000 */
[C---:B------:R-:W-:Y:S01]  /*db60*/  FSETP.NEU.FTZ.AND P1, PT, R8.reuse, -INF , PT ;  /* 0xff8000000800780b */ /* 0x040fe20003f3d000 */
[-C--:B------:R-:W-:Y:S01]  /*db70*/  FMUL.FTZ R9, R8, R41.reuse ;  /* 0x0000002908097220 */ /* 0x080fe20000410000 */
[-CC-:B------:R-:W-:Y:S02]  /*db80*/  FFMA.FTZ R184, R20, R41.reuse, -R11.reuse ;  /* 0x0000002914b87223 */ /* 0x180fe4000001080b */
        /* <DEDUP_REMOVED lines=25> */
[----:B------:R-:W-:Y:S01]  /*dd20*/  FSEL R6, R9, RZ, P1 ;  /* 0x000000ff09067208 */ /* 0x000fe20000800000 */
[----:B------:R-:W-:-:S04]  /*dd30*/  FADD.FTZ R10, R7, -R10 ;  /* 0x8000000a070a7221 */ /* 0x000fc80000010000 */
[-CC-:B------:R-:W-:Y:S01]  /*dd40*/  FFMA.FTZ R32, R26, R41.reuse, -R6.reuse ;  /* 0x000000291a207223 */ /* 0x180fe20000010806 */
[----:B------:R-:W-:Y:S01]  /*dd50*/  FMUL.FTZ R10, R41, R10 ;  /* 0x0000000a290a7220 */ /* 0x000fe20000410000 */
[-CC-:B------:R-:W-:Y:S01]  /*dd60*/  FFMA.FTZ R161, R27, R41.reuse, -R6.reuse ;  /* 0x000000291ba17223 */ /* 0x180fe20000010806 */
[----:B------:R-:W-:Y:S01]  /*dd70*/  MUFU.EX2 R160, R160 ;  /* 0x000000a000a07308 */ /* 0x000fe20000000800 */
[----:B------:R-:W-:-:S07]  /*dd80*/  FFMA.FTZ R31, R30, R41, -R6 ;  /* 0x000000291e1f7223 */ /* 0x000fce0000010806 */
[----:B------:R-:W2:Y:S01]  /*dd90*/  MUFU.EX2 R11, R11 ;  /* 0x0000000b000b7308 */ /* 0x000ea20000000800 */
[----:B------:R-:W-:-:S07]  /*dda0*/  FFMA.FTZ R163, R25, R41, -R6 ;  /* 0x0000002919a37223 */ /* 0x000fce0000010806 */
[----:B------:R-:W-:Y:S08]  /*ddb0*/  MUFU.EX2 R32, R32 ;  /* 0x0000002000207308 */ /* 0x000ff00000000800 */
[----:B------:R-:W0:Y:S01]  /*ddc0*/  MUFU.EX2 R10, R10 ;  /* 0x0000000a000a7308 */ /* 0x000e220000000800 */
[----:B------:R-:W-:-:S07]  /*ddd0*/  FFMA.FTZ R30, R15, R41, -R6 ;  /* 0x000000290f1e7223 */ /* 0x000fce0000010806 */
[----:B------:R-:W1:Y:S08]  /*dde0*/  MUFU.EX2 R13, R13 ;  /* 0x0000000d000d7308 */ /* 0x000e700000000800 */
[----:B------:R-:W3:Y:S01]  /*ddf0*/  MUFU.EX2 R161, R161 ;  /* 0x000000a100a17308 */ /* 0x000ee20000000800 */
[----:B------:R-:W-:-:S07]  /*de00*/  FFMA.FTZ R165, R17, R41, -R6 ;  /* 0x0000002911a57223 */ /* 0x000fce0000010806 */
[----:B------:R-:W4:Y:S08]  /*de10*/  MUFU.EX2 R162, R162 ;  /* 0x000000a200a27308 */ /* 0x000f300000000800 */
[----:B------:R-:W5:Y:S01]  /*de20*/  MUFU.EX2 R31, R31 ;  /* 0x0000001f001f7308 */ /* 0x000f620000000800 */
[----:B--2---:R-:W-:Y:S01]  /*de30*/  FFMA.FTZ R4, R11, R4, R160 ;  /* 0x000000040b047223 */ /* 0x004fe200000100a0 */
[----:B0-----:R-:W-:-:S06]  /*de40*/  FFMA.FTZ R14, R5, R10, R32 ;  /* 0x0000000a050e7223 */ /* 0x001fcc0000010020 */
[----:B------:R-:W0:Y:S01]  /*de50*/  MUFU.EX2 R37, R37 ;  /* 0x0000002500257308 */ /* 0x000e220000000800 */
[----:B------:R-:W-:-:S07]  /*de60*/  FFMA.FTZ R29, R38, R41, -R6 ;  /* 0x00000029261d7223 */ /* 0x000fce0000010806 */
[----:B------:R-:W2:Y:S01]  /*de70*/  MUFU.EX2 R163, R163 ;  /* 0x000000a300a37308 */ /* 0x000ea20000000800 */
[----:B-1----:R-:W-:Y:S01]  /*de80*/  FADD.FTZ R5, R13, R4 ;  /* 0x000000040d057221 */ /* 0x002fe20000010000 */
[----:B---3--:R-:W-:-:S06]  /*de90*/  FADD.FTZ R14, R161, R14 ;  /* 0x0000000ea10e7221 */ /* 0x008fcc0000010000 */
[----:B------:R-:W1:Y:S01]  /*dea0*/  MUFU.EX2 R36, R36 ;  /* 0x0000002400247308 */ /* 0x000e620000000800 */
[----:B------:R-:W-:-:S07]  /*deb0*/  FFMA.FTZ R167, R39, R41, -R6 ;  /* 0x0000002927a77223 */ /* 0x000fce0000010806 */
[----:B------:R-:W3:Y:S01]  /*dec0*/  MUFU.EX2 R30, R30 ;  /* 0x0000001e001e7308 */ /* 0x000ee20000000800 */
[----:B----4-:R-:W-:Y:S01]  /*ded0*/  FADD.FTZ R4, R162, R5 ;  /* 0x00000005a2047221 */ /* 0x010fe20000010000 */
[----:B-----5:R-:W-:-:S06]  /*dee0*/  FADD.FTZ R14, R31, R14 ;  /* 0x0000000e1f0e7221 */ /* 0x020fcc0000010000 */
[----:B------:R-:W4:Y:S01]  /*def0*/  MUFU.EX2 R164, R164 ;  /* 0x000000a400a47308 */ /* 0x000f220000000800 */
[----:B------:R-:W-:-:S07]  /*df00*/  FFMA.FTZ R28, R42, R41, -R6 ;  /* 0x000000292a1c7223 */ /* 0x000fce0000010806 */
[----:B------:R-:W5:Y:S01]  /*df10*/  MUFU.EX2 R165, R165 ;  /* 0x000000a500a57308 */ /* 0x000f620000000800 */
[----:B0-----:R-:W-:Y:S01]  /*df20*/  FADD.FTZ R5, R37, R4 ;  /* 0x0000000425057221 */ /* 0x001fe20000010000 */
[----:B--2---:R-:W-:-:S06]  /*df30*/  FADD.FTZ R7, R163, R14 ;  /* 0x0000000ea3077221 */ /* 0x004fcc0000010000 */
        /* <DEDUP_REMOVED lines=75> */
[----:B------:R-:W0:Y:S08]  /*e3f0*/  MUFU.EX2 R173, R173 ;  /* 0x000000ad00ad7308 */ /* 0x000e300000000800 */
[----:B------:R-:W2:Y:S01]  /*e400*/  MUFU.EX2 R17, R17 ;  /* 0x0000001100117308 */ /* 0x000ea20000000800 */
[----:B-1----:R-:W-:Y:S01]  /*e410*/  FADD.FTZ R7, R178, R7 ;  /* 0x00000007b2077221 */ /* 0x002fe20000010000 */
[----:B---3--:R-:W-:-:S06]  /*e420*/  FADD.FTZ R5, R175, R4 ;  /* 0x00000004af057221 */ /* 0x008fcc0000010000 */
[----:B------:R-:W1:Y:S08]  /*e430*/  MUFU.EX2 R21, R21 ;  /* 0x0000001500157308 */ /* 0x000e700000000800 */
[----:B------:R-:W3:Y:S01]  /*e440*/  MUFU.EX2 R14, R14 ;  /* 0x0000000e000e7308 */ /* 0x000ee20000000800 */
[----:B----4-:R-:W-:Y:S01]  /*e450*/  FADD.FTZ R4, R172, R7 ;  /* 0x00000007ac047221 */ /* 0x010fe20000010000 */
[----:B-----5:R-:W-:-:S06]  /*e460*/  FADD.FTZ R6, R16, R5 ;  /* 0x0000000510067221 */ /* 0x020fcc0000010000 */
[----:B------:R-:W4:Y:S08]  /*e470*/  MUFU.EX2 R20, R20 ;  /* 0x0000001400147308 */ /* 0x000f300000000800 */
[----:B------:R-:W5:Y:S01]  /*e480*/  MUFU.EX2 R15, R15 ;  /* 0x0000000f000f7308 */ /* 0x000f620000000800 */
[----:B0-----:R-:W-:Y:S01]  /*e490*/  FADD.FTZ R4, R173, R4 ;  /* 0x00000004ad047221 */ /* 0x001fe20000010000 */
[----:B--2---:R-:W-:-:S03]  /*e4a0*/  FADD.FTZ R5, R17, R6 ;  /* 0x0000000611057221 */ /* 0x004fc60000010000 */
[----:B-1----:R-:W-:Y:S01]  /*e4b0*/  FADD.FTZ R7, R21, R4 ;  /* 0x0000000415077221 */ /* 0x002fe20000010000 */
[----:B---3--:R-:W-:-:S03]  /*e4c0*/  FADD.FTZ R6, R14, R5 ;  /* 0x000000050e067221 */ /* 0x008fc60000010000 */
[----:B----4-:R-:W-:Y:S01]  /*e4d0*/  FADD.FTZ R4, R20, R7 ;  /* 0x0000000714047221 */ /* 0x010fe20000010000 */
[----:B------:R-:W-:Y:S01]  /*e4e0*/  STL [R1+0x234], R8 ;  /* 0x0002340801007387 */ /* 0x000fe20000100800 */
[----:B-----5:R-:W-:-:S05]  /*e4f0*/  FADD.FTZ R5, R15, R6 ;  /* 0x000000060f057221 */ /* 0x020fca0000010000 */
[----:B------:R0:W-:Y:S04]  /*e500*/  STL.64 [R1+0x240], R4 ;  /* 0x0002400401007387 */ /* 0x0001e80000100a00 */
[----:B------:R-:W2:Y:S01]  /*e510*/  LD.E R6, desc[UR42][R18.64+0x260] ;  /* 0x0002602a12067980 */ /* 0x000ea2000c101900 */
[----:B------:R-:W-:-:S04]  /*e520*/  UIADD3 UR4, UP0, UR37, 0x260, URZ ;  /* 0x0000026025047890 */ /* 0x000fc8000ff1e03f */
[----:B------:R-:W-:Y:S02]  /*e530*/  ULOP3.LUT UR5, UR4, 0x4, URZ, 0xfc, !UPT ;  /* 0x0000000404057892 */ /* 0x000fe4000f8efc3f */
[----:B------:R-:W-:-:S04]  /*e540*/  UIADD3.X UR6, URZ, UR36, URZ, UP0, !UPT ;  /* 0x000000243f067290 */ /* 0x000fc800087fe43f */
[----:B0-----:R-:W-:Y:S02]  /*e550*/  IMAD.U32 R4, RZ, RZ, UR5 ;  /* 0x00000005ff047e24 */ /* 0x001fe4000f8e00ff */
[----:B------:R-:W-:Y:S02]  /*e560*/  IMAD.U32 R5, RZ, RZ, UR6 ;  /* 0x00000006ff057e24 */ /* 0x000fe4000f8e00ff */
        /* <DEDUP_REMOVED lines=67> */
[----:B------:R-:W-:Y:S01]  /*e9a0*/  ULOP3.LUT UR5, UR4, 0x8, URZ, 0xfc, !UPT ;  /* 0x0000000804057892 */ /* 0x000fe2000f8efc3f */
[C---:B0-----:R-:W-:Y:S01]  /*e9b0*/  FMUL.FTZ R9, R11.reuse, R134 ;  /* 0x000000860b097220 */ /* 0x041fe20000410000 */
[----:B--2---:R-:W-:-:S04]  /*e9c0*/  FMUL.FTZ R45, R11, R25 ;  /* 0x000000190b2d7220 */ /* 0x004fc80000410000 */
[----:B------:R0:W-:Y:S01]  /*e9d0*/  ST.E desc[UR42][R18.64+0x274], R9 ;  /* 0x0002740912007985 */ /* 0x0001e2000c10192a */
[C---:B---3--:R-:W-:Y:S01]  /*e9e0*/  FMUL.FTZ R7, R11.reuse, R132 ;  /* 0x000000840b077220 */ /* 0x048fe20000410000 */
[C---:B----4-:R-:W-:Y:S01]  /*e9f0*/  FMUL.FTZ R25, R11.reuse, R136 ;  /* 0x000000880b197220 */ /* 0x050fe20000410000 */
[C---:B-----5:R-:W-:Y:S01]  /*ea00*/  FMUL.FTZ R27, R11.reuse, R138 ;  /* 0x0000008a0b1b7220 */ /* 0x060fe20000410000 */
[C---:B------:R-:W-:Y:S01]  /*ea10*/  FMUL.FTZ R39, R11.reuse, R140 ;  /* 0x0000008c0b277220 */ /* 0x040fe20000410000 */
[----:B------:R-:W-:Y:S01]  /*ea20*/  ST.E desc[UR42][R18.64+0x454], R45 ;  /* 0x0004542d12007985 */ /* 0x000fe2000c10192a */
[----:B0-----:R-:W-:-:S03]  /*ea30*/  FMUL.FTZ R9, R11, R148 ;  /* 0x000000940b097220 */ /* 0x001fc60000410000 */
[----:B------:R0:W-:Y:S01]  /*ea40*/  ST.E desc[UR42][R18.64+0x270], R7 ;  /* 0x0002700712007985 */ /* 0x0001e2000c10192a */
[----:B------:R-:W-:-:S03]  /*ea50*/  FMUL.FTZ R41, R11, R142 ;  /* 0x0000008e0b297220 */ /* 0x000fc60000410000 */
[----:B------:R1:W-:Y:S01]  /*ea60*/  ST.E desc[UR42][R18.64+0x280], R25 ;  /* 0x0002801912007985 */ /* 0x0003e2000c10192a */
[----:B------:R-:W-:-:S03]  /*ea70*/  FMUL.FTZ R43, R11, R144 ;  /* 0x000000900b2b7220 */ /* 0x000fc60000410000 */
[----:B------:R2:W-:Y:S04]  /*ea80*/  ST.E desc[UR42][R18.64+0x284], R27 ;  /* 0x0002841b12007985 */ /* 0x0005e8000c10192a */
[----:B------:R3:W-:Y:S01]  /*ea90*/  ST.E desc[UR42][R18.64+0x290], R39 ;  /* 0x0002902712007985 */ /* 0x0007e2000c10192a */
[C---:B0-----:R-:W-:Y:S01]  /*eaa0*/  FMUL.FTZ R7, R11.reuse, R146 ;  /* 0x000000920b077220 */ /* 0x041fe20000410000 */
[C---:B------:R-:W-:Y:S02]  /*eab0*/  FMUL.FTZ R45, R11.reuse, R150 ;  /* 0x000000960b2d7220 */ /* 0x040fe40000410000 */
[----:B------:R0:W-:Y:S01]  /*eac0*/  ST.E desc[UR42][R18.64+0x2b0], R9 ;  /* 0x0002b00912007985 */ /* 0x0001e2000c10192a */
[C---:B------:R-:W-:Y:S01]  /*ead0*/  FMUL.FTZ R47, R11.reuse, R130 ;  /* 0x000000820b2f7220 */ /* 0x040fe20000410000 */
[C---:B-1----:R-:W-:Y:S01]  /*eae0*/  FMUL.FTZ R25, R11.reuse, R128 ;  /* 0x000000800b197220 */ /* 0x042fe20000410000 */
[C---:B--2---:R-:W-:Y:S01]  /*eaf0*/  FMUL.FTZ R27, R11.reuse, R126 ;  /* 0x0000007e0b1b7220 */ /* 0x044fe20000410000 */
[C---:B---3--:R-:W-:Y:S01]  /*eb00*/  FMUL.FTZ R39, R11.reuse, R124 ;  /* 0x0000007c0b277220 */ /* 0x048fe20000410000 */
[----:B------:R1:W-:Y:S01]  /*eb10*/  ST.E desc[UR42][R18.64+0x294], R41 ;  /* 0x0002942912007985 */ /* 0x0003e2000c10192a */
[----:B0-----:R-:W-:-:S03]  /*eb20*/  FMUL.FTZ R9, R11, R118 ;  /* 0x000000760b097220 */ /* 0x001fc60000410000 */
[----:B------:R0:W-:Y:S04]  /*eb30*/  ST.E desc[UR42][R18.64+0x2a0], R43 ;  /* 0x0002a02b12007985 */ /* 0x0001e8000c10192a */
[----:B------:R2:W-:Y:S04]  /*eb40*/  ST.E desc[UR42][R18.64+0x2a4], R7 ;  /* 0x0002a40712007985 */ /* 0x0005e8000c10192a */
[----:B------:R3:W-:Y:S01]  /*eb50*/  ST.E desc[UR42][R18.64+0x2b4], R45 ;  /* 0x0002b42d12007985 */ /* 0x0007e2000c10192a */
[----:B-1----:R-:W-:-:S03]  /*eb60*/  FMUL.FTZ R41, R11, R110 ;  /* 0x0000006e0b297220 */ /* 0x002fc60000410000 */
[----:B------:R1:W-:Y:S01]  /*eb70*/  ST.E desc[UR42][R18.64+0x2c0], R47 ;  /* 0x0002c02f12007985 */ /* 0x0003e2000c10192a */
[----:B0-----:R-:W-:-:S03]  /*eb80*/  FMUL.FTZ R43, R11, R120 ;  /* 0x000000780b2b7220 */ /* 0x001fc60000410000 */
[----:B------:R0:W-:Y:S01]  /*eb90*/  ST.E desc[UR42][R18.64+0x2c4], R25 ;  /* 0x0002c41912007985 */ /* 0x0001e2000c10192a */
[----:B--2---:R-:W-:-:S03]  /*eba0*/  FMUL.FTZ R7, R11, R122 ;  /* 0x0000007a0b077220 */ /* 0x004fc60000410000 */
[----:B------:R2:W-:Y:S01]  /*ebb0*/  ST.E desc[UR42][R18.64+0x2d0], R27 ;  /* 0x0002d01b12007985 */ /* 0x0005e2000c10192a */
[----:B---3--:R-:W-:-:S03]  /*ebc0*/  FMUL.FTZ R45, R11, R100 ;  /* 0x000000640b2d7220 */ /* 0x008fc60000410000 */
[----:B------:R3:W-:Y:S01]  /*ebd0*/  ST.E desc[UR42][R18.64+0x2d4], R39 ;  /* 0x0002d42712007985 */ /* 0x0007e2000c10192a */
[C---:B-1----:R-:W-:Y:S01]  /*ebe0*/  FMUL.FTZ R47, R11.reuse, R112 ;  /* 0x000000700b2f7220 */ /* 0x042fe20000410000 */
[C---:B0-----:R-:W-:Y:S02]  /*ebf0*/  FMUL.FTZ R25, R11.reuse, R116 ;  /* 0x000000740b197220 */ /* 0x041fe40000410000 */
[----:B------:R0:W-:Y:S01]  /*ec00*/  ST.E desc[UR42][R18.64+0x2f4], R9 ;  /* 0x0002f40912007985 */ /* 0x0001e2000c10192a */
[C---:B--2---:R-:W-:Y:S01]  /*ec10*/  FMUL.FTZ R27, R11.reuse, R114 ;  /* 0x000000720b1b7220 */ /* 0x044fe20000410000 */
[C---:B---3--:R-:W-:Y:S02]  /*ec20*/  FMUL.FTZ R39, R11.reuse, R108 ;  /* 0x0000006c0b277220 */ /* 0x048fe40000410000 */
[----:B------:R1:W-:Y:S01]  /*ec30*/  ST.E desc[UR42][R18.64+0x2e0], R41 ;  /* 0x0002e02912007985 */ /* 0x0003e2000c10192a */
[----:B0-----:R-:W-:-:S03]  /*ec40*/  FMUL.FTZ R9, R11, R104 ;  /* 0x000000680b097220 */ /* 0x001fc60000410000 */
[----:B------:R0:W-:Y:S04]  /*ec50*/  ST.E desc[UR42][R18.64+0x2e4], R43 ;  /* 0x0002e42b12007985 */ /* 0x0001e8000c10192a */
[----:B------:R2:W-:Y:S01]  /*ec60*/  ST.E desc[UR42][R18.64+0x2f0], R7 ;  /* 0x0002f00712007985 */ /* 0x0005e2000c10192a */
[----:B-1----:R-:W-:-:S03]  /*ec70*/  FMUL.FTZ R41, R11, R90 ;  /* 0x0000005a0b297220 */ /* 0x002fc60000410000 */
[----:B------:R1:W-:Y:S04]  /*ec80*/  ST.E desc[UR42][R18.64+0x300], R25 ;  /* 0x0003001912007985 */ /* 0x0003e8000c10192a */
[----:B------:R3:W-:Y:S01]  /*ec90*/  ST.E desc[UR42][R18.64+0x304], R45 ;  /* 0x0003042d12007985 */ /* 0x0007e2000c10192a */
[----:B0-----:R-:W-:-:S03]  /*eca0*/  FMUL.FTZ R43, R11, R102 ;  /* 0x000000660b2b7220 */ /* 0x001fc60000410000 */
[----:B------:R0:W-:Y:S01]  /*ecb0*/  ST.E desc[UR42][R18.64+0x310], R47 ;  /* 0x0003102f12007985 */ /* 0x0001e2000c10192a */
[----:B--2---:R-:W-:-:S03]  /*ecc0*/  FMUL.FTZ R7, R11, R106 ;  /* 0x0000006a0b077220 */ /* 0x004fc60000410000 */
[----:B------:R2:W-:Y:S01]  /*ecd0*/  ST.E desc[UR42][R18.64+0x314], R27 ;  /* 0x0003141b12007985 */ /* 0x0005e2000c10192a */
[----:B-1----:R-:W-:-:S03]  /*ece0*/  FMUL.FTZ R25, R11, R98 ;  /* 0x000000620b197220 */ /* 0x002fc60000410000 */
[----:B------:R1:W-:Y:S01]  /*ecf0*/  ST.E desc[UR42][R18.64+0x320], R39 ;  /* 0x0003202712007985 */ /* 0x0003e2000c10192a */
[C---:B---3--:R-:W-:Y:S01]  /*ed00*/  FMUL.FTZ R45, R11.reuse, R80 ;  /* 0x000000500b2d7220 */ /* 0x048fe20000410000 */
[C---:B0-----:R-:W-:Y:S02]  /*ed10*/  FMUL.FTZ R47, R11.reuse, R92 ;  /* 0x0000005c0b2f7220 */ /* 0x041fe40000410000 */
[----:B------:R0:W-:Y:S01]  /*ed20*/  ST.E desc[UR42][R18.64+0x340], R9 ;  /* 0x0003400912007985 */ /* 0x0001e2000c10192a */
[C---:B--2---:R-:W-:Y:S01]  /*ed30*/  FMUL.FTZ R27, R11.reuse, R96 ;  /* 0x000000600b1b7220 */ /* 0x044fe20000410000 */
[C---:B-1----:R-:W-:Y:S02]  /*ed40*/  FMUL.FTZ R39, R11.reuse, R94 ;  /* 0x0000005e0b277220 */ /* 0x042fe40000410000 */
        /* <DEDUP_REMOVED lines=41> */
[----:B------:R1:W-:Y:S01]  /*efe0*/  ST.E desc[UR42][R18.64+0x3d4], R43 ;  /* 0x0003d42b12007985 */ /* 0x0003e2000c10192a */
[----:B------:R-:W-:-:S03]  /*eff0*/  FMUL.FTZ R49, R11, R8 ;  /* 0x000000080b317220 */ /* 0x000fc60000410000 */
        /* <DEDUP_REMOVED lines=8> */
[----:B------:R-:W-:Y:S02]  /*f080*/  IMAD.U32 R8, RZ, RZ, UR5 ;  /* 0x00000005ff087e24 */ /* 0x000fe4000f8e00ff */
[C---:B0-----:R-:W-:Y:S01]  /*f090*/  FMUL.FTZ R39, R11.reuse, R44 ;  /* 0x0000002c0b277220 */ /* 0x041fe20000410000 */
[----:B------:R0:W-:Y:S01]  /*f0a0*/  ST.E desc[UR42][R18.64+0x404], R9 ;  /* 0x0004040912007985 */ /* 0x0001e2000c10192a */
[C---:B--2---:R-:W-:Y:S01]  /*f0b0*/  FMUL.FTZ R45, R11.reuse, R26 ;  /* 0x0000001a0b2d7220 */ /* 0x044fe20000410000 */
[C---:B-1----:R-:W-:Y:S01]  /*f0c0*/  FMUL.FTZ R47, R11.reuse, R6 ;  /* 0x000000060b2f7220 */ /* 0x042fe20000410000 */
[----:B------:R-:W-:Y:S01]  /*f0d0*/  FMUL.FTZ R11, R11, R24 ;  /* 0x000000180b0b7220 */ /* 0x000fe20000410000 */
[----:B0-----:R-:W-:Y:S01]  /*f0e0*/  IMAD.U32 R9, RZ, RZ, UR6 ;  /* 0x00000006ff097e24 */ /* 0x001fe2000f8e00ff */
[----:B------:R-:W-:Y:S04]  /*f0f0*/  ST.E desc[UR42][R18.64+0x3f0], R7 ;  /* 0x0003f00712007985 */ /* 0x000fe8000c10192a */
[----:B------:R0:W-:Y:S04]  /*f100*/  ST.E desc[UR42][R18.64+0x410], R25 ;  /* 0x0004101912007985 */ /* 0x0001e8000c10192a */
[----:B------:R1:W-:Y:S04]  /*f110*/  ST.E desc[UR42][R18.64+0x414], R27 ;  /* 0x0004141b12007985 */ /* 0x0003e8000c10192a */
[----:B------:R-:W-:Y:S04]  /*f120*/  ST.E desc[UR42][R18.64+0x420], R41 ;  /* 0x0004202912007985 */ /* 0x000fe8000c10192a */
[----:B------:R-:W-:Y:S04]  /*f130*/  ST.E desc[UR42][R18.64+0x424], R43 ;  /* 0x0004242b12007985 */ /* 0x000fe8000c10192a */
[----:B------:R-:W-:Y:S04]  /*f140*/  ST.E desc[UR42][R18.64+0x430], R39 ;  /* 0x0004302712007985 */ /* 0x000fe8000c10192a */
[----:B------:R-:W-:Y:S04]  /*f150*/  ST.E desc[UR42][R18.64+0x434], R45 ;  /* 0x0004342d12007985 */ /* 0x000fe8000c10192a */
[----:B------:R-:W-:Y:S04]  /*f160*/  ST.E desc[UR42][R18.64+0x440], R47 ;  /* 0x0004402f12007985 */ /* 0x000fe8000c10192a */
[----:B------:R2:W-:Y:S04]  /*f170*/  ST.E desc[UR42][R18.64+0x444], R49 ;  /* 0x0004443112007985 */ /* 0x0005e8000c10192a */
[----:B------:R3:W-:Y:S04]  /*f180*/  ST.E desc[UR42][R18.64+0x450], R11 ;  /* 0x0004500b12007985 */ /* 0x0007e8000c10192a */
[----:B0-----:R-:W4:Y:S01]  /*f190*/  LD.E R25, desc[UR42][R8.64] ;  /* 0x0000002a08197980 */ /* 0x001f22000c101900 */
[----:B------:R-:W-:Y:S01]  /*f1a0*/  ULOP3.LUT UR4, UR4, 0xc, URZ, 0xfc, !UPT ;  /* 0x0000000c04047892 */ /* 0x000fe2000f8efc3f */
[----:B------:R-:W-:-:S05]  /*f1b0*/  IMAD.U32 R7, RZ, RZ, UR6 ;  /* 0x00000006ff077e24 */ /* 0x000fca000f8e00ff */
[----:B------:R-:W-:Y:S02]  /*f1c0*/  IMAD.U32 R6, RZ, RZ, UR4 ;  /* 0x00000004ff067e24 */ /* 0x000fe4000f8e00ff */
[----:B----4-:R-:W-:-:S05]  /*f1d0*/  FMUL.FTZ R25, R10, R25 ;  /* 0x000000190a197220 */ /* 0x010fca0000410000 */
[----:B------:R0:W-:Y:S04]  /*f1e0*/  ST.E desc[UR42][R8.64], R25 ;  /* 0x0000001908007985 */ /* 0x0001e8000c10192a */
[----:B-1----:R-:W4:Y:S01]  /*f1f0*/  LD.E R27, desc[UR42][R6.64] ;  /* 0x0000002a061b7980 */ /* 0x002f22000c101900 */
[----:B------:R-:W1:Y:S01]  /*f200*/  S2R R132, SR_TID.X ;  /* 0x0000000000847919 */ /* 0x000e620000002100 */
[----:B----4-:R-:W-:-:S05]  /*f210*/  FMUL.FTZ R27, R10, R27 ;  /* 0x0000001b0a1b7220 */ /* 0x010fca0000410000 */
[----:B------:R4:W-:Y:S04]  /*f220*/  ST.E desc[UR42][R6.64], R27 ;  /* 0x0000001b06007985 */ /* 0x0009e8000c10192a */
        /* <DEDUP_REMOVED lines=54> */
[----:B------:R-:W2:Y:S04]  /*f590*/  LD.E R41, desc[UR42][R18.64+0x41c] ;  /* 0x00041c2a12297980 */ /* 0x000ea8000c101900 */
[----:B------:R-:W2:Y:S04]  /*f5a0*/  LD.E R47, desc[UR42][R18.64+0x428] ;  /* 0x0004282a122f7980 */ /* 0x000ea8000c101900 */
[----:B------:R-:W2:Y:S04]  /*f5b0*/  LD.E R45, desc[UR42][R18.64+0x42c] ;  /* 0x00042c2a122d7980 */ /* 0x000ea8000c101900 */
[----:B------:R-:W2:Y:S04]  /*f5c0*/  LD.E R43, desc[UR42][R18.64+0x438] ;  /* 0x0004382a122b7980 */ /* 0x000ea8000c101900 */
[----:B------:R-:W2:Y:S04]  /*f5d0*/  LD.E R39, desc[UR42][R18.64+0x43c] ;  /* 0x00043c2a12277980 */ /* 0x000ea8000c101900 */
[----:B---3--:R-:W3:Y:S04]  /*f5e0*/  LD.E R11, desc[UR42][R18.64+0x448] ;  /* 0x0004482a120b7980 */ /* 0x008ee8000c101900 */
[----:B0-----:R-:W3:Y:S04]  /*f5f0*/  LD.E R25, desc[UR42][R18.64+0x44c] ;  /* 0x00044c2a12197980 */ /* 0x001ee8000c101900 */
[----:B----4-:R-:W4:Y:S01]  /*f600*/  LD.E R27, desc[UR42][R18.64+0x458] ;  /* 0x0004582a121b7980 */ /* 0x010f22000c101900 */
[----:B-1----:R-:W-:Y:S01]  /*f610*/  SHF.R.U32.HI R132, RZ, 0x7, R132 ;  /* 0x00000007ff847819 */ /* 0x002fe20000011684 */
[C---:B-----5:R-:W-:Y:S01]  /*f620*/  FMUL.FTZ R51, R10.reuse, R51 ;  /* 0x000000330a337220 */ /* 0x060fe20000410000 */
[----:B------:R-:W-:-:S04]  /*f630*/  FMUL.FTZ R26, R10, R26 ;  /* 0x0000001a0a1a7220 */ /* 0x000fc80000410000 */
        /* <DEDUP_REMOVED lines=54> */
[C---:B--2---:R-:W-:Y:S01]  /*f9a0*/  FMUL.FTZ R49, R10.reuse, R49 ;  /* 0x000000310a317220 */ /* 0x044fe20000410000 */
[C---:B------:R-:W-:Y:S01]  /*f9b0*/  FMUL.FTZ R41, R10.reuse, R41 ;  /* 0x000000290a297220 */ /* 0x040fe20000410000 */
[C---:B------:R-:W-:Y:S01]  /*f9c0*/  FMUL.FTZ R47, R10.reuse, R47 ;  /* 0x0000002f0a2f7220 */ /* 0x040fe20000410000 */
[C---:B------:R-:W-:Y:S01]  /*f9d0*/  FMUL.FTZ R45, R10.reuse, R45 ;  /* 0x0000002d0a2d7220 */ /* 0x040fe20000410000 */
[C---:B------:R-:W-:Y:S01]  /*f9e0*/  FMUL.FTZ R43, R10.reuse, R43 ;  /* 0x0000002b0a2b7220 */ /* 0x040fe20000410000 */
[C---:B------:R-:W-:Y:S01]  /*f9f0*/  FMUL.FTZ R39, R10.reuse, R39 ;  /* 0x000000270a277220 */ /* 0x040fe20000410000 */
[C---:B---3--:R-:W-:Y:S01]  /*fa00*/  FMUL.FTZ R51, R10.reuse, R11 ;  /* 0x0000000b0a337220 */ /* 0x048fe20000410000 */
[C---:B------:R-:W-:Y:S01]  /*fa10*/  FMUL.FTZ R25, R10.reuse, R25 ;  /* 0x000000190a197220 */ /* 0x040fe20000410000 */
[----:B----4-:R-:W-:Y:S01]  /*fa20*/  FMUL.FTZ R27, R10, R27 ;  /* 0x0000001b0a1b7220 */ /* 0x010fe20000410000 */
        /* <DEDUP_REMOVED lines=1292> */
[----:B------:R-:W5:Y:S04]  /*14af0*/  LD.E R15, desc[UR42][R8.64] ;  /* 0x0000002a080f7980 */ /* 0x000f68000c101900 */
[----:B-----5:R5:W-:Y:S04]  /*14b00*/  ST.E desc[UR42][R8.64], R15 ;  /* 0x0000000f08007985 */ /* 0x020be8000c10192a */
[----:B------:R-:W2:Y:S04]  /*14b10*/  LD.E R17, desc[UR42][R6.64] ;  /* 0x0000002a06117980 */ /* 0x000ea8000c101900 */
[----:B--2---:R2:W-:Y:S04]  /*14b20*/  ST.E desc[UR42][R6.64], R17 ;  /* 0x0000001106007985 */ /* 0x0045e8000c10192a */
[----:B------:R-:W2:Y:S04]  /*14b30*/  LD.E R21, desc[UR42][R18.64+0x270] ;  /* 0x0002702a12157980 */ /* 0x000ea8000c101900 */
[----:B0-----:R-:W2:Y:S04]  /*14b40*/  LD.E R25, desc[UR42][R18.64+0x274] ;  /* 0x0002742a12197980 */ /* 0x001ea8000c101900 */
[----:B-1----:R-:W2:Y:S04]  /*14b50*/  LD.E R27, desc[UR42][R18.64+0x278] ;  /* 0x0002782a121b7980 */ /* 0x002ea8000c101900 */
[----:B------:R-:W2:Y:S04]  /*14b60*/  LD.E R29, desc[UR42][R18.64+0x27c] ;  /* 0x00027c2a121d7980 */ /* 0x000ea8000c101900 */
[----:B---3--:R-:W3:Y:S04]  /*14b70*/  LD.E R11, desc[UR42][R18.64+0x280] ;  /* 0x0002802a120b7980 */ /* 0x008ee8000c101900 */
[----:B------:R-:W3:Y:S04]  /*14b80*/  LD.E R31, desc[UR42][R18.64+0x284] ;  /* 0x0002842a121f7980 */ /* 0x000ee8000c101900 */
[----:B----4-:R-:W4:Y:S04]  /*14b90*/  LD.E R5, desc[UR42][R18.64+0x288] ;  /* 0x0002882a12057980 */ /* 0x010f28000c101900 */
[----:B------:R-:W4:Y:S04]  /*14ba0*/  LD.E R13, desc[UR42][R18.64+0x28c] ;  /* 0x00028c2a120d7980 */ /* 0x000f28000c101900 */
[----:B-----5:R-:W5:Y:S04]  /*14bb0*/  LD.E R9, desc[UR42][R18.64+0x290] ;  /* 0x0002902a12097980 */ /* 0x020f68000c101900 */
[----:B------:R-:W5:Y:S04]  /*14bc0*/  LD.E R15, desc[UR42][R18.64+0x294] ;  /* 0x0002942a120f7980 */ /* 0x000f68000c101900 */
        /* <DEDUP_REMOVED lines=114> */
[----:B------:R0:W-:Y:S04]  /*152f0*/  ST.E desc[UR42][R18.64+0x270], R21 ;  /* 0x0002701512007985 */ /* 0x0001e8000c10192a */
[----:B------:R0:W-:Y:S04]  /*15300*/  ST.E desc[UR42][R18.64+0x274], R25 ;  /* 0x0002741912007985 */ /* 0x0001e8000c10192a */
[----:B------:R0:W-:Y:S04]  /*15310*/  ST.E desc[UR42][R18.64+0x278], R27 ;  /* 0x0002781b12007985 */ /* 0x0001e8000c10192a */
[----:B------:R0:W-:Y:S04]  /*15320*/  ST.E desc[UR42][R18.64+0x27c], R29 ;  /* 0x00027c1d12007985 */ /* 0x0001e8000c10192a */
[----:B---3--:R0:W-:Y:S04]  /*15330*/  ST.E desc[UR42][R18.64+0x280], R11 ;  /* 0x0002800b12007985 */ /* 0x0081e8000c10192a */
[----:B------:R0:W-:Y:S04]  /*15340*/  ST.E desc[UR42][R18.64+0x284], R31 ;  /* 0x0002841f12007985 */ /* 0x0001e8000c10192a */
[----:B----4-:R0:W-:Y:S04]  /*15350*/  ST.E desc[UR42][R18.64+0x288], R5 ;  /* 0x0002880512007985 */ /* 0x0101e8000c10192a */
[----:B------:R0:W-:Y:S04]  /*15360*/  ST.E desc[UR42][R18.64+0x28c], R13 ;  /* 0x00028c0d12007985 */ /* 0x0001e8000c10192a */
[----:B-----5:R0:W-:Y:S04]  /*15370*/  ST.E desc[UR42][R18.64+0x290], R9 ;  /* 0x0002900912007985 */ /* 0x0201e8000c10192a */
[----:B------:R0:W-:Y:S04]  /*15380*/  ST.E desc[UR42][R18.64+0x294], R15 ;  /* 0x0002940f12007985 */ /* 0x0001e8000c10192a */
        /* <DEDUP_REMOVED lines=122> */
.L_x_12606:
[----:B------:R-:W-:Y:S05]  /*15b30*/  BSYNC B0 ;  /* 0x0000000000007941 */ /* 0x000fea0003800000 */
.L_x_12605:
[C---:B------:R-:W-:Y:S01]  /*15b40*/  ISETP.GT.AND P0, PT, R0.reuse, R3, PT ;  /* 0x000000030000720c */ /* 0x040fe20003f04270 */
[----:B------:R-:W-:-:S12]  /*15b50*/  VIADD R0, R0, 0xffffffff ;  /* 0xffffffff00007836 */ /* 0x000fd80000000000 */
[----:B------:R-:W-:Y:S05]  /*15b60*/  @P0 BRA `(.L_x_12607) ;  /* 0xffffff5400100947 */ /* 0x000fea000383ffff */
[----:B0-----:R-:W2:Y:S02]  /*15b70*/  LDL R4, [R1+0x70] ;  /* 0x0000700001047983 */ /* 0x001ea40000100800 */
[----:B--2---:R-:W-:-:S07]  /*15b80*/  IMAD.SHL.U32 R4, R4, 0x80, RZ ;  /* 0x0000008004047824 */ /* 0x004fce00078e00ff */
.L_x_12580:
[----:B-1----:R-:W0:Y:S01]  /*15b90*/  LDC R2, c[0x0][0x448] ;  /* 0x00011200ff027b82 */ /* 0x002e220000000800 */
        /* <DEDUP_REMOVED lines=22> */
.L_x_12610:
[----:B------:R-:W-:-:S13]  /*15d00*/  ISETP.NE.AND P0, PT, R6, 0x1, PT ;  /* 0x000000010600780c */ /* 0x000fda0003f05270 */
[----:B------:R-:W0:Y:S02]  /*15d10*/  @P0 LDC.64 R4, c[0x0][0xae0] ;  /* 0x0002b800ff040b82 */ /* 0x000e240000000a00 */
[----:B0-----:R-:W-:-:S05]  /*15d20*/  @P0 IMAD.HI.U32 R4, R3, R4, RZ ;  /* 0x0000000403040227 */ /* 0x001fca00078e00ff */
[----:B------:R-:W-:-:S07]  /*15d30*/  @P0 SHF.R.U32.HI R3, RZ, R5, R4 ;  /* 0x00000005ff030219 */ /* 0x000fce0000011604 */
.L_x_12611:
[----:B------:R-:W-:Y:S05]  /*15d40*/  BSYNC B0 ;  /* 0x0000000000007941 */ /* 0x000fea0003800000 */
.L_x_12609:
[----:B------:R-:W-:-:S05]  /*15d50*/  IMAD R3, R3, R6, RZ ;  /* 0x0000000603037224 */ /* 0x000fca00078e02ff */
[----:B------:R-:W-:-:S07]  /*15d60*/  VIMNMX R2, R2, R3, !PT ;  /* 0x0000000302027248 */ /* 0x000fce0007fe0100 */
.L_x_12608:
        /* <DEDUP_REMOVED lines=9> */
.L_x_12629:
        /* <DEDUP_REMOVED lines=24> */
.L_x_12614:
[----:B------:R-:W-:Y:S05]  /*15f80*/  BSYNC B0 ;  /* 0x0000000000007941 */ /* 0x000fea0003800000 */
.L_x_12613:
        /* <DEDUP_REMOVED lines=13> */
.L_x_12616:
[----:B------:R-:W-:Y:S05]  /*16060*/  BSYNC B0 ;  /* 0x0000000000007941 */ /* 0x000fea0003800000 */
.L_x_12615:
        /* <DEDUP_REMOVED lines=8> */
.L_x_12618:
[----:B------:R-:W-:Y:S05]  /*160f0*/  BSYNC B0 ;  /* 0x0000000000007941 */ /* 0x000fea0003800000 */
.L_x_12617:
        /* <DEDUP_REMOVED lines=59> */
.L_x_12621:
[----:B------:R-:W-:Y:S05]  /*164b0*/  BSYNC B0 ;  /* 0x0000000000007941 */ /* 0x000fea0003800000 */
.L_x_12620:
        /* <DEDUP_REMOVED lines=10> */
.L_x_12623:
[----:B------:R-:W-:Y:S05]  /*16560*/  BSYNC B0 ;  /* 0x0000000000007941 */ /* 0x000fea0003800000 */
.L_x_12622:
[----:B------:R-:W-:Y:S04]  /*16570*/  BSSY B0, `(.L_x_12624) ;  /* 0x0000006000007945 */ /* 0x000fe80003800000 */
[----:B--2---:R-:W-:Y:S05]  /*16580*/  @P1 BRA `(.L_x_12625) ;  /* 0x0000000000101947 */ /* 0x004fea0003800000 */
[----:B-----5:R-:W-:Y:S01]  /*16590*/  IMAD R6, R6, 0x8, R9 ;  /* 0x0000000806067824 */ /* 0x020fe200078e0209 */
[----:B------:R-:W-:-:S04]  /*165a0*/  SHF.L.U32 R7, R7, 0x1f, RZ ;  /* 0x0000001f07077819 */ /* 0x000fc800000006ff */
[----:B------:R-:W2:Y:S02]  /*165b0*/  SYNCS.PHASECHK.TRANS64.TRYWAIT P1, [R6+URZ], R7 ;  /* 0x00000007060075a7 */ /* 0x000ea4000802017f */
[----:B--2---:R-:W-:Y:S05]  /*165c0*/  @!P1 BRA `(.L_x_12626) ;  /* 0x0000024400ac9947 */ /* 0x004fea0003800000 */
.L_x_12625:
[----:B------:R-:W-:Y:S05]  /*165d0*/  BSYNC B0 ;  /* 0x0000000000007941 */ /* 0x000fea0003800000 */
.L_x_12624:
[----:B-1----:R-:W3:Y:S04]  /*165e0*/  LD.E R21, desc[UR42][R2.64] ;  /* 0x0000002a02157980 */ /* 0x002ee8000c101900 */
[----:B--2--5:R-:W3:Y:S04]  /*165f0*/  LDL.64 R6, [R1+0x118] ;  /* 0x0001180001067983 */ /* 0x024ee80000100a00 */
[----:B------:R-:W2:Y:S04]  /*16600*/  LDL R20, [R1+0x90] ;  /* 0x0000900001147983 */ /* 0x000ea80000100800 */
        /* <DEDUP_REMOVED lines=178> */
[----:B-1----:R-:W-:Y:S01]  /*17130*/  LOP3.LUT R73, R72, 0x7f, RZ, 0xc0, !PT ;  /* 0x0000007f48497812 */ /* 0x002fe200078ec0ff */
        /* <DEDUP_REMOVED lines=41> */
[----:B-1----:R-:W-:Y:S02]  /*173d0*/  FMNMX.FTZ R10, R52, R7, !PT ;  /* 0x00000007340a7209 */ /* 0x002fe40007810000 */
        /* <DEDUP_REMOVED lines=23> */
[----:B------:R-:W-:Y:S01]  /*17550*/  FMNMX.FTZ R7, R55, R10, !PT ;  /* 0x0000000a37077209 */ /* 0x000fe20007810000 */
[----:B------:R-:W1:Y:S03]  /*17560*/  SHFL.BFLY PT, R11, R6, 0x2, 0x1f ;  /* 0x0c401f00060b7f89 */ /* 0x000e6600000e0000 */
[----:B------:R-:W-:-:S04]  /*17570*/  FMNMX.FTZ R10, R58, R7, !PT ;  /* 0x000000073a0a7209 */ /* 0x000fc80007810000 */
        /* <DEDUP_REMOVED lines=8> */
[----:B------:R-:W1:Y:S04]  /*17600*/  SHFL.BFLY PT, R12, R11, 0x1, 0x1f ;  /* 0x0c201f000b0c7f89 */ /* 0x000e6800000e0000 */
[----:B------:R2:W-:Y:S04]  /*17610*/  STL.64 [R1+0x230], R6 ;  /* 0x0002300601007387 */ /* 0x0005e80000100a00 */
[----:B------:R-:W3:Y:S04]  /*17620*/  LDL R14, [R1+0x234] ;  /* 0x00023400010e7983 */ /* 0x000ee80000100800 */
[----:B--2---:R-:W2:Y:S01]  /*17630*/  LDL.64 R6, [R1+0x240] ;  /* 0x0002400001067983 */ /* 0x004ea20000100a00 */
[----:B-1----:R-:W-:-:S03]  /*17640*/  FMNMX.FTZ R10, R11, R12, !PT ;  /* 0x0000000c0b0a7209 */ /* 0x002fc60007810000 */
[----:B------:R-:W4:Y:S04]  /*17650*/  LDL R12, [R1+0x250] ;  /* 0x00025000010c7983 */ /* 0x000f280000100800 */
[----:B------:R-:W-:Y:S04]  /*17660*/  STL [R1+0x230], R10 ;  /* 0x0002300a01007387 */ /* 0x000fe80000100800 */
[----:B------:R-:W2:Y:S04]  /*17670*/  LDL R15, [R1+0x230] ;  /* 0x00023000010f7983 */ /* 0x000ea80000100800 */
[----:B---3--:R-:W1:Y:S02]  /*17680*/  SHFL.BFLY PT, R17, R14, 0x2, 0x1f ;  /* 0x0c401f000e117f89 */ /* 0x008e6400000e0000 */
[----:B-1----:R-:W-:Y:S01]  /*17690*/  FMNMX.FTZ R21, R17, R14, !PT ;  /* 0x0000000e11157209 */ /* 0x002fe20007810000 */
[----:B--2---:R-:W-:-:S04]  /*176a0*/  FADD.FTZ R11, R8, -R15 ;  /* 0x8000000f080b7221 */ /* 0x004fc80000010000 */
[----:B------:R-:W1:Y:S01]  /*176b0*/  SHFL.BFLY PT, R8, R21, 0x1, 0x1f ;  /* 0x0c201f0015087f89 */ /* 0x000e6200000e0000 */
[----:B----4-:R-:W-:-:S04]  /*176c0*/  FMUL.FTZ R15, R12, R15 ;  /* 0x0000000f0c0f7220 */ /* 0x010fc80000410000 */
[-CC-:B------:R-:W-:Y:S01]  /*176d0*/  FFMA.FTZ R160, R24, R12.reuse, -R15.reuse ;  /* 0x0000000c18a07223 */ /* 0x180fe2000001080f */
[-C--:B------:R-:W-:Y:S01]  /*176e0*/  FMUL.FTZ R11, R11, R12.reuse ;  /* 0x0000000c0b0b7220 */ /* 0x080fe20000410000 */
[----:B------:R-:W-:Y:S01]  /*176f0*/  FFMA.FTZ R166, R36, R12, -R15 ;  /* 0x0000000c24a67223 */ /* 0x000fe2000001080f */
[----:B-1----:R-:W-:-:S05]  /*17700*/  FMNMX.FTZ R8, R21, R8, !PT ;  /* 0x0000000815087209 */ /* 0x002fca0007810000 */
[----:B------:R-:W-:-:S04]  /*17710*/  FADD.FTZ R9, R9, -R8 ;  /* 0x8000000809097221 */ /* 0x000fc80000010000 */
[----:B------:R-:W-:Y:S01]  /*17720*/  FMUL.FTZ R24, R12, R9 ;  /* 0x000000090c187220 */ /* 0x000fe20000410000 */
[----:B------:R-:W-:-:S04]  /*17730*/  FMUL.FTZ R9, R8, R12 ;  /* 0x0000000c08097220 */ /* 0x000fc80000410000 */
[-CC-:B------:R-:W-:Y:S01]  /*17740*/  FFMA.FTZ R161, R26, R12.reuse, -R9.reuse ;  /* 0x0000000c1aa17223 */ /* 0x180fe20000010809 */
[-C--:B------:R-:W-:Y:S01]  /*17750*/  FFMA.FTZ R36, R27, R12.reuse, -R9 ;  /* 0x0000000c1b247223 */ /* 0x080fe20000010809 */
[-C--:B------:R-:W-:Y:S01]  /*17760*/  FFMA.FTZ R72, R25, R12.reuse, -R15 ;  /* 0x0000000c19487223 */ /* 0x080fe2000001080f */
[----:B------:R-:W-:Y:S01]  /*17770*/  MUFU.EX2 R24, R24 ;  /* 0x0000001800187308 */ /* 0x000fe20000000800 */
[-C--:B------:R-:W-:Y:S01]  /*17780*/  FFMA.FTZ R163, R30, R12.reuse, -R9 ;  /* 0x0000000c1ea37223 */ /* 0x080fe20000010809 */
[-CC-:B------:R-:W-:Y:S01]  /*17790*/  FFMA.FTZ R162, R28, R12.reuse, -R15.reuse ;  /* 0x0000000c1ca27223 */ /* 0x180fe2000001080f */
[----:B------:R-:W-:-:S05]  /*177a0*/  FFMA.FTZ R164, R32, R12, -R15 ;  /* 0x0000000c20a47223 */ /* 0x000fca000001080f */
[----:B------:R-:W1:Y:S01]  /*177b0*/  MUFU.EX2 R161, R161 ;  /* 0x000000a100a17308 */ /* 0x000e620000000800 */
[-C--:B------:R-:W-:Y:S01]  /*177c0*/  FFMA.FTZ R32, R37, R12.reuse, -R15 ;  /* 0x0000000c25207223 */ /* 0x080fe2000001080f */
[----:B------:R-:W-:-:S06]  /*177d0*/  FFMA.FTZ R37, R31, R12, -R9 ;  /* 0x0000000c1f257223 */ /* 0x000fcc0000010809 */
[----:B------:R2:W-:Y:S01]  /*177e0*/  MUFU.EX2 R13, R11 ;  /* 0x0000000b000d7308 */ /* 0x0005e20000000800 */
[----:B------:R-:W-:-:S07]  /*177f0*/  FFMA.FTZ R73, R29, R12, -R15 ;  /* 0x0000000c1d497223 */ /* 0x000fce000001080f */
[----:B------:R-:W3:Y:S01]  /*17800*/  MUFU.EX2 R160, R160 ;  /* 0x000000a000a07308 */ /* 0x000ee20000000800 */
[----:B------:R-:W-:-:S07]  /*17810*/  FFMA.FTZ R165, R34, R12, -R9 ;  /* 0x0000000c22a57223 */ /* 0x000fce0000010809 */
[----:B------:R-:W4:Y:S08]  /*17820*/  MUFU.EX2 R36, R36 ;  /* 0x0000002400247308 */ /* 0x000f300000000800 */
[----:B------:R-:W0:Y:S01]  /*17830*/  MUFU.EX2 R72, R72 ;  /* 0x0000004800487308 */ /* 0x000e220000000800 */
[----:B------:R-:W-:-:S07]  /*17840*/  FFMA.FTZ R31, R35, R12, -R9 ;  /* 0x0000000c231f7223 */ /* 0x000fce0000010809 */
[----:B------:R-:W0:Y:S01]  /*17850*/  MUFU.EX2 R163, R163 ;  /* 0x000000a300a37308 */ /* 0x000e220000000800 */
[----:B------:R-:W-:-:S07]  /*17860*/  FFMA.FTZ R29, R33, R12, -R15 ;  /* 0x0000000c211d7223 */ /* 0x000fce000001080f */
[----:B------:R-:W0:Y:S01]  /*17870*/  MUFU.EX2 R162, R162 ;  /* 0x000000a200a27308 */ /* 0x000e220000000800 */
[-CC-:B------:R-:W-:Y:S01]  /*17880*/  FFMA.FTZ R168, R40, R12.reuse, -R15.reuse ;  /* 0x0000000c28a87223 */ /* 0x180fe2000001080f */
[-CC-:B------:R-:W-:Y:S01]  /*17890*/  FFMA.FTZ R33, R41, R12.reuse, -R15.reuse ;  /* 0x0000000c29217223 */ /* 0x180fe2000001080f */
[-CC-:B------:R-:W-:Y:S01]  /*178a0*/  FFMA.FTZ R170, R44, R12.reuse, -R15.reuse ;  /* 0x0000000c2caa7223 */ /* 0x180fe2000001080f */
[----:B------:R-:W-:-:S04]  /*178b0*/  FFMA.FTZ R28, R45, R12, -R15 ;  /* 0x0000000c2d1c7223 */ /* 0x000fc8000001080f */
[----:B------:R-:W0:Y:S01]  /*178c0*/  MUFU.EX2 R37, R37 ;  /* 0x0000002500257308 */ /* 0x000e220000000800 */
[-CC-:B------:R-:W-:Y:S01]  /*178d0*/  FFMA.FTZ R10, R48, R12.reuse, -R15.reuse ;  /* 0x0000000c300a7223 */ /* 0x180fe2000001080f */
[-CC-:B------:R-:W-:Y:S01]  /*178e0*/  FFMA.FTZ R177, R49, R12.reuse, -R15.reuse ;  /* 0x0000000c31b17223 */ /* 0x180fe2000001080f */
[-CC-:B--2---:R-:W-:Y:S01]  /*178f0*/  FFMA.FTZ R11, R52, R12.reuse, -R15.reuse ;  /* 0x0000000c340b7223 */ /* 0x184fe2000001080f */
[-CC-:B------:R-:W-:Y:S01]  /*17900*/  FFMA.FTZ R176, R53, R12.reuse, -R15.reuse ;  /* 0x0000000c35b07223 */ /* 0x180fe2000001080f */
[----:B------:R-:W-:-:S03]  /*17910*/  FFMA.FTZ R16, R56, R12, -R15 ;  /* 0x0000000c38107223 */ /* 0x000fc6000001080f */
[----:B------:R-:W2:Y:S01]  /*17920*/  MUFU.EX2 R73, R73 ;  /* 0x0000004900497308 */ /* 0x000ea20000000800 */
        /* <DEDUP_REMOVED lines=8> */
[----:B-1----:R-:W-:Y:S01]  /*179b0*/  FFMA.FTZ R15, R7, R24, R161 ;  /* 0x00000018070f7223 */ /* 0x002fe200000100a1 */
[----:B------:R-:W-:Y:S01]  /*179c0*/  FFMA.FTZ R167, R38, R12, -R9 ;  /* 0x0000000c26a77223 */ /* 0x000fe20000010809 */
[----:B---3--:R-:W-:-:S05]  /*179d0*/  FFMA.FTZ R7, R13, R6, R160 ;  /* 0x000000060d077223 */ /* 0x008fca00000100a0 */
[----:B------:R-:W1:Y:S01]  /*179e0*/  MUFU.EX2 R164, R164 ;  /* 0x000000a400a47308 */ /* 0x000e620000000800 */
[----:B----4-:R-:W-:Y:S01]  /*179f0*/  FADD.FTZ R6, R36, R15 ;  /* 0x0000000f24067221 */ /* 0x010fe20000010000 */
[----:B------:R-:W-:Y:S01]  /*17a00*/  FFMA.FTZ R34, R39, R12, -R9 ;  /* 0x0000000c27227223 */ /* 0x000fe20000010809 */
[----:B0-----:R-:W-:-:S05]  /*17a10*/  FADD.FTZ R7, R72, R7 ;  /* 0x0000000748077221 */ /* 0x001fca0000010000 */
[----:B------:R-:W0:Y:S01]  /*17a20*/  MUFU.EX2 R31, R31 ;  /* 0x0000001f001f7308 */ /* 0x000e220000000800 */
[----:B------:R-:W-:Y:S01]  /*17a30*/  FADD.FTZ R14, R163, R6 ;  /* 0x00000006a30e7221 */ /* 0x000fe20000010000 */
[----:B------:R-:W-:Y:S01]  /*17a40*/  FFMA.FTZ R169, R42, R12, -R9 ;  /* 0x0000000c2aa97223 */ /* 0x000fe20000010809 */
[----:B------:R-:W-:-:S05]  /*17a50*/  FADD.FTZ R6, R162, R7 ;  /* 0x00000007a2067221 */ /* 0x000fca0000010000 */
[----:B------:R-:W3:Y:S01]  /*17a60*/  MUFU.EX2 R29, R29 ;  /* 0x0000001d001d7308 */ /* 0x000ee20000000800 */
[----:B------:R-:W-:Y:S01]  /*17a70*/  FADD.FTZ R14, R37, R14 ;  /* 0x0000000e250e7221 */ /* 0x000fe20000010000 */
[----:B------:R-:W-:-:S06]  /*17a80*/  FFMA.FTZ R30, R43, R12, -R9 ;  /* 0x0000000c2b1e7223 */ /* 0x000fcc0000010809 */
[----:B------:R-:W4:Y:S01]  /*17a90*/  MUFU.EX2 R167, R167 ;  /* 0x000000a700a77308 */ /* 0x000f220000000800 */
[----:B--2---:R-:W-:-:S07]  /*17aa0*/  FADD.FTZ R7, R73, R6 ;  /* 0x0000000649077221 */ /* 0x004fce0000010000 */
[----:B------:R-:W2:Y:S01]  /*17ab0*/  MUFU.EX2 R166, R166 ;  /* 0x000000a600a67308 */ /* 0x000ea20000000800 */
[----:B------:R-:W-:Y:S01]  /*17ac0*/  FADD.FTZ R14, R165, R14 ;  /* 0x0000000ea50e7221 */ /* 0x000fe20000010000 */
[----:B------:R-:W-:-:S06]  /*17ad0*/  FFMA.FTZ R171, R46, R12, -R9 ;  /* 0x0000000c2eab7223 */ /* 0x000fcc0000010809 */
[----:B------:R-:W2:Y:S01]  /*17ae0*/  MUFU.EX2 R34, R34 ;  /* 0x0000002200227308 */ /* 0x000ea20000000800 */
[----:B-1----:R-:W-:-:S07]  /*17af0*/  FADD.FTZ R6, R164, R7 ;  /* 0x00000007a4067221 */ /* 0x002fce0000010000 */
[----:B------:R-:W1:Y:S01]  /*17b00*/  MUFU.EX2 R32, R32 ;  /* 0x0000002000207308 */ /* 0x000e620000000800 */
[----:B0-----:R-:W-:Y:S01]  /*17b10*/  FADD.FTZ R14, R31, R14 ;  /* 0x0000000e1f0e7221 */ /* 0x001fe20000010000 */
[----:B------:R-:W-:-:S06]  /*17b20*/  FFMA.FTZ R220, R47, R12, -R9 ;  /* 0x0000000c2fdc7223 */ /* 0x000fcc0000010809 */
[----:B------:R-:W0:Y:S01]  /*17b30*/  MUFU.EX2 R169, R169 ;  /* 0x000000a900a97308 */ /* 0x000e220000000800 */
[----:B---3--:R-:W-:-:S07]  /*17b40*/  FADD.FTZ R7, R29, R6 ;  /* 0x000000061d077221 */ /* 0x008fce0000010000 */
[----:B------:R-:W3:Y:S01]  /*17b50*/  MUFU.EX2 R168, R168 ;  /* 0x000000a800a87308 */ /* 0x000ee20000000800 */
[----:B----4-:R-:W-:Y:S01]  /*17b60*/  FADD.FTZ R15, R167, R14 ;  /* 0x0000000ea70f7221 */ /* 0x010fe20000010000 */
[----:B------:R-:W-:-:S06]  /*17b70*/  FFMA.FTZ R217, R50, R12, -R9 ;  /* 0x0000000c32d97223 */ /* 0x000fcc0000010809 */
[----:B------:R-:W4:Y:S01]  /*17b80*/  MUFU.EX2 R30, R30 ;  /* 0x0000001e001e7308 */ /* 0x000f220000000800 */
[----:B--2---:R-:W-:-:S07]  /*17b90*/  FADD.FTZ R7, R166, R7 ;  /* 0x00000007a6077221 */ /* 0x004fce0000010000 */
[----:B------:R-:W2:Y:S01]  /*17ba0*/  MUFU.EX2 R33, R33 ;  /* 0x0000002100217308 */ /* 0x000ea20000000800 */
[----:B------:R-:W-:Y:S01]  /*17bb0*/  FADD.FTZ R6, R34, R15 ;  /* 0x0000000f22067221 */ /* 0x000fe20000010000 */
[----:B-1----:R-:W-:-:S06]  /*17bc0*/  FADD.FTZ R7, R32, R7 ;  /* 0x0000000720077221 */ /* 0x002fcc0000010000 */
[----:B------:R-:W1:Y:S01]  /*17bd0*/  MUFU.EX2 R171, R171 ;  /* 0x000000ab00ab7308 */ /* 0x000e620000000800 */
[----:B------:R-:W-:-:S07]  /*17be0*/  FFMA.FTZ R218, R51, R12, -R9 ;  /* 0x0000000c33da7223 */ /* 0x000fce0000010809 */
[----:B------:R-:W1:Y:S01]  /*17bf0*/  MUFU.EX2 R170, R170 ;  /* 0x000000aa00aa7308 */ /* 0x000e620000000800 */
[----:B0-----:R-:W-:Y:S01]  /*17c00*/  FADD.FTZ R15, R169, R6 ;  /* 0x00000006a90f7221 */ /* 0x001fe20000010000 */
[----:B---3--:R-:W-:-:S06]  /*17c10*/  FADD.FTZ R6, R168, R7 ;  /* 0x00000007a8067221 */ /* 0x008fcc0000010000 */
[----:B------:R-:W0:Y:S01]  /*17c20*/  MUFU.EX2 R220, R220 ;  /* 0x000000dc00dc7308 */ /* 0x000e220000000800 */
[----:B------:R-:W-:-:S07]  /*17c30*/  FFMA.FTZ R216, R54, R12, -R9 ;  /* 0x0000000c36d87223 */ /* 0x000fce0000010809 */
[----:B------:R-:W3:Y:S01]  /*17c40*/  MUFU.EX2 R28, R28 ;  /* 0x0000001c001c7308 */ /* 0x000ee20000000800 */
[----:B----4-:R-:W-:Y:S01]  /*17c50*/  FADD.FTZ R14, R30, R15 ;  /* 0x0000000f1e0e7221 */ /* 0x010fe20000010000 */
[----:B--2---:R-:W-:-:S06]  /*17c60*/  FADD.FTZ R7, R33, R6 ;  /* 0x0000000621077221 */ /* 0x004fcc0000010000 */
[----:B------:R-:W2:Y:S01]  /*17c70*/  MUFU.EX2 R217, R217 ;  /* 0x000000d900d97308 */ /* 0x000ea20000000800 */
[----:B------:R-:W-:-:S07]  /*17c80*/  FFMA.FTZ R219, R55, R12, -R9 ;  /* 0x0000000c37db7223 */ /* 0x000fce0000010809 */
[----:B------:R-:W4:Y:S01]  /*17c90*/  MUFU.EX2 R10, R10 ;  /* 0x0000000a000a7308 */ /* 0x000f220000000800 */
[----:B-1----:R-:W-:Y:S01]  /*17ca0*/  FADD.FTZ R15, R171, R14 ;  /* 0x0000000eab0f7221 */ /* 0x002fe20000010000 */
[----:B------:R-:W-:-:S06]  /*17cb0*/  FADD.FTZ R7, R170, R7 ;  /* 0x00000007aa077221 */ /* 0x000fcc0000010000 */
[----:B------:R-:W-:Y:S01]  /*17cc0*/  MUFU.EX2 R177, R177 ;  /* 0x000000b100b17308 */ /* 0x000fe20000000800 */
[----:B------:R-:W-:-:S07]  /*17cd0*/  FFMA.FTZ R186, R58, R12, -R9 ;  /* 0x0000000c3aba7223 */ /* 0x000fce0000010809 */
[----:B------:R-:W1:Y:S01]  /*17ce0*/  MUFU.EX2 R218, R218 ;  /* 0x000000da00da7308 */ /* 0x000e620000000800 */
[----:B0-----:R-:W-:Y:S01]  /*17cf0*/  FADD.FTZ R6, R220, R15 ;  /* 0x0000000fdc067221 */ /* 0x001fe20000010000 */
[----:B---3--:R-:W-:-:S06]  /*17d00*/  FADD.FTZ R7, R28, R7 ;  /* 0x000000071c077221 */ /* 0x008fcc0000010000 */
[----:B------:R-:W-:Y:S01]  /*17d10*/  MUFU.EX2 R11, R11 ;  /* 0x0000000b000b7308 */ /* 0x000fe20000000800 */
[----:B------:R-:W-:-:S07]  /*17d20*/  FFMA.FTZ R204, R59, R12, -R9 ;  /* 0x0000000c3bcc7223 */ /* 0x000fce0000010809 */
[----:B------:R-:W0:Y:S01]  /*17d30*/  MUFU.EX2 R216, R216 ;  /* 0x000000d800d87308 */ /* 0x000e220000000800 */
[----:B--2---:R-:W-:Y:S01]  /*17d40*/  FADD.FTZ R15, R217, R6 ;  /* 0x00000006d90f7221 */ /* 0x004fe20000010000 */
[----:B----4-:R-:W-:-:S06]  /*17d50*/  FADD.FTZ R6, R10, R7 ;  /* 0x000000070a067221 */ /* 0x010fcc0000010000 */
[----:B------:R-:W-:Y:S01]  /*17d60*/  MUFU.EX2 R176, R176 ;  /* 0x000000b000b07308 */ /* 0x000fe20000000800 */
[----:B------:R-:W-:-:S07]  /*17d70*/  FFMA.FTZ R187, R62, R12, -R9 ;  /* 0x0000000c3ebb7223 */ /* 0x000fce0000010809 */
[----:B------:R-:W2:Y:S01]  /*17d80*/  MUFU.EX2 R219, R219 ;  /* 0x000000db00db7308 */ /* 0x000ea20000000800 */
[----:B-1----:R-:W-:Y:S01]  /*17d90*/  FADD.FTZ R15, R218, R15 ;  /* 0x0000000fda0f7221 */ /* 0x002fe20000010000 */
[----:B------:R-:W-:-:S06]  /*17da0*/  FADD.FTZ R6, R177, R6 ;  /* 0x00000006b1067221 */ /* 0x000fcc0000010000 */
[----:B------:R-:W-:Y:S01]  /*17db0*/  MUFU.EX2 R16, R16 ;  /* 0x0000001000107308 */ /* 0x000fe20000000800 */
[----:B------:R-:W-:-:S07]  /*17dc0*/  FFMA.FTZ R205, R63, R12, -R9 ;  /* 0x0000000c3fcd7223 */ /* 0x000fce0000010809 */
[----:B------:R-:W1:Y:S01]  /*17dd0*/  MUFU.EX2 R186, R186 ;  /* 0x000000ba00ba7308 */ /* 0x000e620000000800 */
[----:B0-----:R-:W-:Y:S01]  /*17de0*/  FADD.FTZ R14, R216, R15 ;  /* 0x0000000fd80e7221 */ /* 0x001fe20000010000 */
[----:B------:R-:W-:-:S06]  /*17df0*/  FADD.FTZ R7, R11, R6 ;  /* 0x000000060b077221 */ /* 0x000fcc0000010000 */
[----:B------:R-:W-:Y:S01]  /*17e00*/  MUFU.EX2 R175, R175 ;  /* 0x000000af00af7308 */ /* 0x000fe20000000800 */
[----:B------:R-:W-:-:S07]  /*17e10*/  FFMA.FTZ R178, R66, R12, -R9 ;  /* 0x0000000c42b27223 */ /* 0x000fce0000010809 */
[----:B------:R-:W0:Y:S01]  /*17e20*/  MUFU.EX2 R204, R204 ;  /* 0x000000cc00cc7308 */ /* 0x000e220000000800 */
[----:B--2---:R-:W-:Y:S01]  /*17e30*/  FADD.FTZ R15, R219, R14 ;  /* 0x0000000edb0f7221 */ /* 0x004fe20000010000 */
[----:B------:R-:W-:-:S06]  /*17e40*/  FADD.FTZ R7, R176, R7 ;  /* 0x00000007b0077221 */ /* 0x000fcc0000010000 */
        /* <DEDUP_REMOVED lines=15> */
[----:B------:R-:W-:Y:S08]  /*17f40*/  MUFU.EX2 R173, R173 ;  /* 0x000000ad00ad7308 */ /* 0x000ff00000000800 */
[----:B------:R-:W2:Y:S01]  /*17f50*/  MUFU.EX2 R184, R184 ;  /* 0x000000b800b87308 */ /* 0x000ea20000000800 */
[----:B-1----:R-:W-:Y:S01]  /*17f60*/  FADD.FTZ R9, R205, R14 ;  /* 0x0000000ecd097221 */ /* 0x002fe20000010000 */
[----:B------:R-:W-:-:S06]  /*17f70*/  FADD.FTZ R7, R174, R7 ;  /* 0x00000007ae077221 */ /* 0x000fcc0000010000 */
[----:B------:R-:W-:Y:S08]  /*17f80*/  MUFU.EX2 R21, R68 ;  /* 0x0000004400157308 */ /* 0x000ff00000000800 */
[----:B------:R-:W1:Y:S01]  /*17f90*/  MUFU.EX2 R179, R179 ;  /* 0x000000b300b37308 */ /* 0x000e620000000800 */
[----:B0-----:R-:W-:Y:S01]  /*17fa0*/  FADD.FTZ R9, R178, R9 ;  /* 0x00000009b2097221 */ /* 0x001fe20000010000 */
[----:B------:R-:W-:-:S06]  /*17fb0*/  FADD.FTZ R6, R20, R7 ;  /* 0x0000000714067221 */ /* 0x000fcc0000010000 */
[----:B------:R-:W0:Y:S08]  /*17fc0*/  MUFU.EX2 R172, R172 ;  /* 0x000000ac00ac7308 */ /* 0x000e300000000800 */
[----:B------:R-:W3:Y:S01]  /*17fd0*/  MUFU.EX2 R185, R185 ;  /* 0x000000b900b97308 */ /* 0x000ee20000000800 */
[----:B--2---:R-:W-:Y:S01]  /*17fe0*/  FADD.FTZ R12, R184, R9 ;  /* 0x00000009b80c7221 */ /* 0x004fe20000010000 */
[----:B------:R-:W-:-:S03]  /*17ff0*/  FADD.FTZ R6, R173, R6 ;  /* 0x00000006ad067221 */ /* 0x000fc60000010000 */
[----:B-1----:R-:W-:Y:S01]  /*18000*/  FADD.FTZ R12, R179, R12 ;  /* 0x0000000cb30c7221 */ /* 0x002fe20000010000 */
[----:B------:R-:W-:-:S04]  /*18010*/  FADD.FTZ R9, R21, R6 ;  /* 0x0000000615097221 */ /* 0x000fc80000010000 */
[----:B0-----:R-:W-:Y:S01]  /*18020*/  FADD.FTZ R6, R172, R9 ;  /* 0x00000009ac067221 */ /* 0x001fe20000010000 */
[----:B------:R-:W-:Y:S01]  /*18030*/  STL [R1+0x234], R8 ;  /* 0x0002340801007387 */ /* 0x000fe20000100800 */
[----:B---3--:R-:W-:-:S05]  /*18040*/  FADD.FTZ R7, R185, R12 ;  /* 0x0000000cb9077221 */ /* 0x008fca0000010000 */
        /* <DEDUP_REMOVED lines=74> */
[----:B------:R-:W-:Y:S01]  /*184f0*/  ULOP3.LUT UR6, UR4, 0x8, URZ, 0xfc, !UPT ;  /* 0x0000000804067892 */ /* 0x000fe2000f8efc3f */
        /* <DEDUP_REMOVED lines=8> */
[C---:B0-----:R-:W-:Y:S01]  /*18580*/  FMUL.FTZ R9, R13.reuse, R136 ;  /* 0x000000880d097220 */ /* 0x041fe20000410000 */
        /* <DEDUP_REMOVED lines=12> */
[C---:B---3--:R-:W-:Y:S01]  /*18650*/  FMUL.FTZ R27, R13.reuse, R128 ;  /* 0x000000800d1b7220 */ /* 0x048fe20000410000 */
[C---:B0-----:R-:W-:Y:S01]  /*18660*/  FMUL.FTZ R35, R13.reuse, R126 ;  /* 0x0000007e0d237220 */ /* 0x041fe20000410000 */
[C---:B-1----:R-:W-:Y:S01]  /*18670*/  FMUL.FTZ R39, R13.reuse, R112 ;  /* 0x000000700d277220 */ /* 0x042fe20000410000 */
[C---:B--2---:R-:W-:Y:S01]  /*18680*/  FMUL.FTZ R9, R13.reuse, R120 ;  /* 0x000000780d097220 */ /* 0x044fe20000410000 */
        /* <DEDUP_REMOVED lines=15> */
[C---:B--2---:R-:W-:Y:S01]  /*18780*/  FMUL.FTZ R35, R13.reuse, R110 ;  /* 0x0000006e0d237220 */ /* 0x044fe20000410000 */
[C---:B---3--:R-:W-:Y:S01]  /*18790*/  FMUL.FTZ R39, R13.reuse, R108 ;  /* 0x0000006c0d277220 */ /* 0x048fe20000410000 */
[C---:B0-----:R-:W-:Y:S01]  /*187a0*/  FMUL.FTZ R9, R13.reuse, R106 ;  /* 0x0000006a0d097220 */ /* 0x041fe20000410000 */
        /* <DEDUP_REMOVED lines=70> */
[----:B------:R-:W-:Y:S02]  /*18c10*/  IMAD.U32 R12, RZ, RZ, UR6 ;  /* 0x00000006ff0c7e24 */ /* 0x000fe4000f8e00ff */
[C---:B---3--:R-:W-:Y:S01]  /*18c20*/  FMUL.FTZ R45, R13.reuse, R14 ;  /* 0x0000000e0d2d7220 */ /* 0x048fe20000410000 */
[----:B0-----:R-:W-:Y:S01]  /*18c30*/  FMUL.FTZ R9, R13, R26 ;  /* 0x0000001a0d097220 */ /* 0x001fe20000410000 */
[----:B------:R-:W-:Y:S01]  /*18c40*/  IMAD.U32 R13, RZ, RZ, UR5 ;  /* 0x00000005ff0d7e24 */ /* 0x000fe2000f8e00ff */
[----:B------:R-:W-:Y:S04]  /*18c50*/  ST.E desc[UR42][R18.64+0x410], R15 ;  /* 0x0004100f12007985 */ /* 0x000fe8000c10192a */
[----:B------:R0:W-:Y:S04]  /*18c60*/  ST.E desc[UR42][R18.64+0x414], R25 ;  /* 0x0004141912007985 */ /* 0x0001e8000c10192a */
[----:B------:R-:W-:Y:S04]  /*18c70*/  ST.E desc[UR42][R18.64+0x420], R41 ;  /* 0x0004202912007985 */ /* 0x000fe8000c10192a */
[----:B------:R-:W-:Y:S04]  /*18c80*/  ST.E desc[UR42][R18.64+0x424], R43 ;  /* 0x0004242b12007985 */ /* 0x000fe8000c10192a */
[----:B------:R1:W-:Y:S04]  /*18c90*/  ST.E desc[UR42][R18.64+0x430], R27 ;  /* 0x0004301b12007985 */ /* 0x0003e8000c10192a */
        /* <DEDUP_REMOVED lines=68> */
[----:B--2---:R-:W2:Y:S04]  /*190e0*/  LD.E R39, desc[UR42][R18.64+0x41c] ;  /* 0x00041c2a12277980 */ /* 0x004ea8000c101900 */
[----:B---3--:R-:W3:Y:S04]  /*190f0*/  LD.E R45, desc[UR42][R18.64+0x428] ;  /* 0x0004282a122d7980 */ /* 0x008ee8000c101900 */
[----:B------:R-:W3:Y:S04]  /*19100*/  LD.E R43, desc[UR42][R18.64+0x42c] ;  /* 0x00042c2a122b7980 */ /* 0x000ee8000c101900 */
[----:B------:R-:W3:Y:S04]  /*19110*/  LD.E R41, desc[UR42][R18.64+0x438] ;  /* 0x0004382a12297980 */ /* 0x000ee8000c101900 */
[----:B------:R-:W3:Y:S04]  /*19120*/  LD.E R35, desc[UR42][R18.64+0x43c] ;  /* 0x00043c2a12237980 */ /* 0x000ee8000c101900 */
[----:B------:R-:W3:Y:S04]  /*19130*/  LD.E R9, desc[UR42][R18.64+0x448] ;  /* 0x0004482a12097980 */ /* 0x000ee8000c101900 */
[----:B0-----:R-:W3:Y:S04]  /*19140*/  LD.E R25, desc[UR42][R18.64+0x44c] ;  /* 0x00044c2a12197980 */ /* 0x001ee8000c101900 */
[----:B----4-:R-:W4:Y:S01]  /*19150*/  LD.E R27, desc[UR42][R18.64+0x458] ;  /* 0x0004582a121b7980 */ /* 0x010f22000c101900 */
[----:B-1----:R-:W-:Y:S01]  /*19160*/  SHF.R.U32.HI R138, RZ, 0x7, R138 ;  /* 0x00000007ff8a7819 */ /* 0x002fe2000001168a */
[C---:B------:R-:W-:Y:S01]  /*19170*/  FMUL.FTZ R49, R24.reuse, R49 ;  /* 0x0000003118317220 */ /* 0x040fe20000410000 */
        /* <DEDUP_REMOVED lines=57> */
[C---:B---3--:R-:W-:Y:S01]  /*19510*/  FMUL.FTZ R45, R24.reuse, R45 ;  /* 0x0000002d182d7220 */ /* 0x048fe20000410000 */
[C---:B------:R-:W-:Y:S01]  /*19520*/  FMUL.FTZ R43, R24.reuse, R43 ;  /* 0x0000002b182b7220 */ /* 0x040fe20000410000 */
[C---:B------:R-:W-:Y:S01]  /*19530*/  FMUL.FTZ R41, R24.reuse, R41 ;  /* 0x0000002918297220 */ /* 0x040fe20000410000 */
[C---:B------:R-:W-:Y:S01]  /*19540*/  FMUL.FTZ R35, R24.reuse, R35 ;  /* 0x0000002318237220 */ /* 0x040fe20000410000 */
[C---:B------:R-:W-:Y:S01]  /*19550*/  FMUL.FTZ R49, R24.reuse, R9 ;  /* 0x0000000918317220 */ /* 0x040fe20000410000 */
        /* <DEDUP_REMOVED lines=1289> */
[----:B------:R0:W-:Y:S04]  /*1e5f0*/  STL [R1+0x88], R0 ;  /* 0x0000880001007387 */ /* 0x0001e80000100800 */
[----:B------:R-:W2:Y:S04]  /*1e600*/  LD.E R9, desc[UR42][R18.64+0x260] ;  /* 0x0002602a12097980 */ /* 0x000ea8000c101900 */
[----:B--2---:R-:W-:Y:S04]  /*1e610*/  ST.E desc[UR42][R18.64+0x260], R9 ;  /* 0x0002600912007985 */ /* 0x004fe8000c10192a */
[----:B------:R-:W2:Y:S04]  /*1e620*/  LD.E R11, desc[UR42][R6.64] ;  /* 0x0000002a060b7980 */ /* 0x000ea8000c101900 */
[----:B--2---:R1:W-:Y:S04]  /*1e630*/  ST.E desc[UR42][R6.64], R11 ;  /* 0x0000000b06007985 */ /* 0x0043e8000c10192a */
[----:B------:R-:W2:Y:S04]  /*1e640*/  LD.E R17, desc[UR42][R12.64] ;  /* 0x0000002a0c117980 */ /* 0x000ea8000c101900 */
[----:B--2---:R2:W-:Y:S04]  /*1e650*/  ST.E desc[UR42][R12.64], R17 ;  /* 0x000000110c007985 */ /* 0x0045e8000c10192a */
[----:B------:R-:W3:Y:S04]  /*1e660*/  LD.E R21, desc[UR42][R14.64] ;  /* 0x0000002a0e157980 */ /* 0x000ee8000c101900 */
[----:B---3--:R3:W-:Y:S04]  /*1e670*/  ST.E desc[UR42][R14.64], R21 ;  /* 0x000000150e007985 */ /* 0x0087e8000c10192a */
[----:B0-----:R-:W4:Y:S04]  /*1e680*/  LD.E R0, desc[UR42][R18.64+0x270] ;  /* 0x0002702a12007980 */ /* 0x001f28000c101900 */
[----:B-1----:R-:W4:Y:S04]  /*1e690*/  LD.E R6, desc[UR42][R18.64+0x274] ;  /* 0x0002742a12067980 */ /* 0x002f28000c101900 */
[----:B------:R-:W4:Y:S04]  /*1e6a0*/  LD.E R7, desc[UR42][R18.64+0x278] ;  /* 0x0002782a12077980 */ /* 0x000f28000c101900 */
[----:B------:R-:W4:Y:S04]  /*1e6b0*/  LD.E R8, desc[UR42][R18.64+0x27c] ;  /* 0x00027c2a12087980 */ /* 0x000f28000c101900 */
[----:B------:R-:W4:Y:S04]  /*1e6c0*/  LD.E R9, desc[UR42][R18.64+0x280] ;  /* 0x0002802a12097980 */ /* 0x000f28000c101900 */
[----:B------:R-:W4:Y:S04]  /*1e6d0*/  LD.E R10, desc[UR42][R18.64+0x284] ;  /* 0x0002842a120a7980 */ /* 0x000f28000c101900 */
        /* <DEDUP_REMOVED lines=250> */
.L_x_12628:
[----:B------:R-:W-:Y:S05]  /*1f680*/  BSYNC B0 ;  /* 0x0000000000007941 */ /* 0x000fea0003800000 */
.L_x_12627:
[----:B------:R-:W-:Y:S05]  /*1f690*/  @P0 BRA `(.L_x_12629) ;  /* 0xffffff6400d80947 */ /* 0x000fea000383ffff */
[----:B01----:R-:W-:-:S07]  /*1f6a0*/  IMAD.MOV.U32 R0, RZ, RZ, R5 ;  /* 0x000000ffff007224 */ /* 0x003fce00078e0005 */
.L_x_12612:
[----:B------:R-:W-:-:S13]  /*1f6b0*/  ISETP.GE.AND P0, PT, R0, R189, PT ;  /* 0x000000bd0000720c */ /* 0x000fda0003f06270 */
[----:B------:R-:W-:Y:S05]  /*1f6c0*/  @!P0 BRA `(.L_x_12630) ;  /* 0x000000a800f48947 */ /* 0x000fea0003800000 */
[----:B------:R0:W5:Y:S02]  /*1f6d0*/  LDL.64 R2, [R1+0x170] ;  /* 0x0001700001027983 */ /* 0x0001640000100a00 */
.L_x_12657:
        /* <DEDUP_REMOVED lines=21> */
.L_x_12632:
[----:B------:R-:W-:Y:S05]  /*1f830*/  BSYNC B0 ;  /* 0x0000000000007941 */ /* 0x000fea0003800000 */
.L_x_12631:
        /* <DEDUP_REMOVED lines=13> */
.L_x_12634:
[----:B------:R-:W-:Y:S05]  /*1f910*/  BSYNC B0 ;  /* 0x0000000000007941 */ /* 0x000fea0003800000 */
.L_x_12633:
        /* <DEDUP_REMOVED lines=8> */
.L_x_12636:
[----:B------:R-:W-:Y:S05]  /*1f9a0*/  BSYNC B0 ;  /* 0x0000000000007941 */ /* 0x000fea0003800000 */
.L_x_12635:
[----:B------:R-:W2:Y:S04]  /*1f9b0*/  LD.E R5, desc[UR42][R2.64] ;  /* 0x0000002a02057980 */ /* 0x000ea8000c101900 */
[----:B------:R-:W2:Y:S01]  /*1f9c0*/  LDL.64 R12, [R1+0xa0] ;  /* 0x0000a000010c7983 */ /* 0x000ea20000100a00 */
[----:B------:R-:W-:Y:S05]  /*1f9d0*/  WARPSYNC.ALL ;  /* 0x0000000000007948 */ /* 0x000fea0003800000 */
[----:B------:R-:W3:Y:S04]  /*1f9e0*/  LDL.64 R14, [R1+0x98] ;  /* 0x00009800010e7983 */ /* 0x000ee80000100a00 */
[----:B-1---5:R-:W4:Y:S04]  /*1f9f0*/  LDL.64 R6, [R1+0x98] ;  /* 0x0000980001067983 */ /* 0x022f280000100a00 */
[----:B------:R-:W4:Y:S01]  /*1fa00*/  LDL.64 R8, [R1+0x98] ;  /* 0x0000980001087983 */ /* 0x000f220000100a00 */
        /* <DEDUP_REMOVED lines=53> */
.L_x_12639:
[----:B------:R-:W-:Y:S05]  /*1fd60*/  BSYNC B0 ;  /* 0x0000000000007941 */ /* 0x000fea0003800000 */
.L_x_12638:
        /* <DEDUP_REMOVED lines=10> */
.L_x_12641:
[----:B------:R-:W-:Y:S05]  /*1fe10*/  BSYNC B0 ;  /* 0x0000000000007941 */ /* 0x000fea0003800000 */
.L_x_12640:
[----:B------:R-:W-:Y:S04]  /*1fe20*/  BSSY B0, `(.L_x_12642) ;  /* 0x0000006000007945 */ /* 0x000fe80003800000 */
[----:B--2---:R-:W-:Y:S05]  /*1fe30*/  @P0 BRA `(.L_x_12643) ;  /* 0x0000000000100947 */ /* 0x004fea0003800000 */
[----:B-----5:R-:W-:Y:S01]  /*1fe40*/  IMAD R6, R6, 0x8, R8 ;  /* 0x0000000806067824 */ /* 0x020fe200078e0208 */
[----:B------:R-:W-:-:S04]  /*1fe50*/  SHF.L.U32 R7, R7, 0x1f, RZ ;  /* 0x0000001f07077819 */ /* 0x000fc800000006ff */
[----:B------:R-:W2:Y:S02]  /*1fe60*/  SYNCS.PHASECHK.TRANS64.TRYWAIT P0, [R6+URZ], R7 ;  /* 0x00000007060075a7 */ /* 0x000ea4000800017f */
[----:B--2---:R-:W-:Y:S05]  /*1fe70*/  @!P0 BRA `(.L_x_12644) ;  /* 0x000001ac00a88947 */ /* 0x004fea0003800000 */
.L_x_12643:
[----:B------:R-:W-:Y:S05]  /*1fe80*/  BSYNC B0 ;  /* 0x0000000000007941 */ /* 0x000fea0003800000 */
.L_x_12642:
        /* <DEDUP_REMOVED lines=253> */
[----:B------:R-:W-:-:S04]  /*20e60*/  VIADD R92, R5, 0xffffffff ;  /* 0xffffffff055c7836 */ /* 0x000fc80000000000 */
[C---:B------:R-:W-:Y:S02]  /*20e70*/  IMAD.IADD R11, R6.reuse, 0x1, R11 ;  /* 0x00000001060b7824 */ /* 0x040fe400078e020b */
[----:B------:R-:W-:Y:S02]  /*20e80*/  IMAD.IADD R17, R6, 0x1, R7 ;  /* 0x0000000106117824 */ /* 0x000fe400078e0207 */
[----:B------:R-:W-:Y:S02]  /*20e90*/  IMAD R12, R0, -0x60, R12 ;  /* 0xffffffa0000c7824 */ /* 0x000fe400078e020c */
        /* <DEDUP_REMOVED lines=13> */
.L_x_12648:
[----:B------:R-:W-:-:S13]  /*20f70*/  ISETP.NE.AND P1, PT, R13, 0x1, PT ;  /* 0x000000010d00780c */ /* 0x000fda0003f25270 */
[----:B------:R-:W-:-:S05]  /*20f80*/  @P1 IMAD.HI.U32 R10, R7, R14, RZ ;  /* 0x0000000e070a1227 */ /* 0x000fca00078e00ff */
[----:B------:R-:W-:-:S07]  /*20f90*/  @P1 SHF.R.U32.HI R7, RZ, R15, R10 ;  /* 0x0000000fff071219 */ /* 0x000fce000001160a */
.L_x_12649:
[----:B------:R-:W-:Y:S05]  /*20fa0*/  BSYNC B1 ;  /* 0x0000000000017941 */ /* 0x000fea0003800000 */
.L_x_12647:
[----:B------:R-:W-:-:S05]  /*20fb0*/  IMAD R10, R7, R13, R92 ;  /* 0x0000000d070a7224 */ /* 0x000fca00078e025c */
[----:B------:R-:W-:Y:S02]  /*20fc0*/  VIMNMX R5, R5, R10, !PT ;  /* 0x0000000a05057248 */ /* 0x000fe40007fe0100 */
[----:B------:R-:W-:-:S07]  /*20fd0*/  VIADDMNMX R6, R10, R13, R6, PT ;  /* 0x0000000d0a067246 */ /* 0x000fce0003800106 */
.L_x_12646:
[----:B------:R-:W-:Y:S05]  /*20fe0*/  BSYNC B0 ;  /* 0x0000000000007941 */ /* 0x000fea0003800000 */
.L_x_12645:
[C---:B------:R-:W-:Y:S01]  /*20ff0*/  ISETP.GE.AND P1, PT, R12.reuse, 0x9, PT ;  /* 0x000000090c00780c */ /* 0x040fe20003f26270 */
[----:B------:R-:W1:Y:S01]  /*21000*/  SHFL.IDX PT, R90, R90, 0x1, 0x1c1f ;  /* 0x003c1f005a5a7f89 */ /* 0x000e6200000e0000 */
[----:B------:R-:W-:Y:S01]  /*21010*/  ISETP.GE.AND P2, PT, R12, 0x2, PT ;  /* 0x000000020c00780c */ /* 0x000fe20003f46270 */
[----:B------:R-:W-:Y:S01]  /*21020*/  BSSY B0, `(.L_x_12650) ;  /* 0x0000087000007945 */ /* 0x000fe20003800000 */
[----:B------:R-:W-:Y:S02]  /*21030*/  P2R R21, PR, RZ, 0x2 ;  /* 0x00000002ff157803 */ /* 0x000fe40000000000 */
[----:B------:R-:W-:Y:S02]  /*21040*/  ISETP.GT.AND P1, PT, R5, 0x8, !P1 ;  /* 0x000000080500780c */ /* 0x000fe40004f24270 */
[----:B------:R-:W-:Y:S02]  /*21050*/  P2R R10, PR, RZ, 0x4 ;  /* 0x00000004ff0a7803 */ /* 0x000fe40000000000 */
[----:B------:R-:W-:-:S02]  /*21060*/  ISETP.LT.OR P1, PT, R6, 0x9, P1 ;  /* 0x000000090600780c */ /* 0x000fc40000f21670 */
[C---:B------:R-:W-:Y:S02]  /*21070*/  ISETP.GT.AND P2, PT, R5.reuse, 0x1, !P2 ;  /* 0x000000010500780c */ /* 0x040fe40005744270 */
[----:B------:R-:W-:Y:S02]  /*21080*/  ISETP.GE.AND P3, PT, R12, 0xa, PT ;  /* 0x0000000a0c00780c */ /* 0x000fe40003f66270 */
[----:B------:R-:W-:Y:S02]  /*21090*/  FSEL R162, R28, -INF , !P1 ;  /* 0xff8000001ca27808 */ /* 0x000fe40004800000 */
[----:B------:R-:W-:Y:S02]  /*210a0*/  ISETP.LT.OR P2, PT, R6, 0x2, P2 ;  /* 0x000000020600780c */ /* 0x000fe40001741670 */
[----:B------:R-:W-:Y:S02]  /*210b0*/  ISETP.GT.AND P1, PT, R5, 0x9, !P3 ;  /* 0x000000090500780c */ /* 0x000fe40005f24270 */
[----:B------:R-:W-:-:S02]  /*210c0*/  FSEL R88, R25, -INF , !P2 ;  /* 0xff80000019587808 */ /* 0x000fc40005000000 */
[----:B------:R-:W-:Y:S01]  /*210d0*/  ISETP.LT.OR P1, PT, R6, 0xa, P1 ;  /* 0x0000000a0600780c */ /* 0x000fe20000f21670 */
[----:B-1----:R-:W-:Y:S01]  /*210e0*/  IMAD.IADD R7, R17, 0x1, R90 ;  /* 0x0000000111077824 */ /* 0x002fe200078e025a */
        /* <DEDUP_REMOVED lines=115> */
.L_x_12653:
[----:B------:R-:W-:-:S13]  /*21820*/  ISETP.NE.AND P6, PT, R13, 0x1, PT ;  /* 0x000000010d00780c */ /* 0x000fda0003fc5270 */
[----:B------:R-:W-:-:S05]  /*21830*/  @P6 IMAD.HI.U32 R14, R8, R14, RZ ;  /* 0x0000000e080e6227 */ /* 0x000fca00078e00ff */
[----:B------:R-:W-:-:S07]  /*21840*/  @P6 SHF.R.U32.HI R8, RZ, R15, R14 ;  /* 0x0000000fff086219 */ /* 0x000fce000001160e */
.L_x_12654:
[----:B------:R-:W-:Y:S05]  /*21850*/  BSYNC B1 ;  /* 0x0000000000017941 */ /* 0x000fea0003800000 */
.L_x_12652:
[----:B------:R-:W-:-:S05]  /*21860*/  IMAD R8, R8, R13, R92 ;  /* 0x0000000d08087224 */ /* 0x000fca00078e025c */
[----:B------:R-:W-:Y:S02]  /*21870*/  VIADDMNMX R6, R8, R13, R6, PT ;  /* 0x0000000d08067246 */ /* 0x000fe40003800106 */
[----:B------:R-:W-:-:S07]  /*21880*/  VIMNMX R7, R7, R8, !PT ;  /* 0x0000000807077248 */ /* 0x000fce0007fe0100 */
.L_x_12651:
[----:B------:R-:W-:Y:S05]  /*21890*/  BSYNC B0 ;  /* 0x0000000000007941 */ /* 0x000fea0003800000 */
.L_x_12650:
        /* <DEDUP_REMOVED lines=78> */
[----:B--2---:R-:W-:Y:S02]  /*21d80*/  FMNMX.FTZ R5, R160, R8, !PT ;  /* 0x00000008a0057209 */ /* 0x004fe40007810000 */
[----:B------:R-:W-:-:S02]  /*21d90*/  FMNMX.FTZ R10, R26, R9, !PT ;  /* 0x000000091a0a7209 */ /* 0x000fc40007810000 */
[----:B------:R-:W-:Y:S02]  /*21da0*/  FMNMX.FTZ R5, R88, R5, !PT ;  /* 0x0000000558057209 */ /* 0x000fe40007810000 */
[----:B------:R-:W-:Y:S02]  /*21db0*/  FSEL R62, R62, -INF , !P5 ;  /* 0xff8000003e3e7808 */ /* 0x000fe40006800000 */
        /* <DEDUP_REMOVED lines=39> */
[----:B------:R-:W-:Y:S02]  /*22030*/  ISETP.GT.AND P2, PT, R7, 0x50, !P2 ;  /* 0x000000500700780c */ /* 0x000fe40005744270 */
[----:B-1----:R-:W-:Y:S02]  /*22040*/  FMNMX.FTZ R13, R10, R11, !PT ;  /* 0x0000000b0a0d7209 */ /* 0x002fe40007810000 */
[----:B------:R-:W-:Y:S02]  /*22050*/  ISETP.LT.OR P1, PT, R6, 0x4a, P1 ;  /* 0x0000004a0600780c */ /* 0x000fe40000f21670 */
[----:B------:R-:W-:Y:S01]  /*22060*/  FMNMX.FTZ R5, R59, R12, !PT ;  /* 0x0000000c3b057209 */ /* 0x000fe20007810000 */
[----:B------:R-:W1:Y:S01]  /*22070*/  SHFL.BFLY PT, R14, R13, 0x1, 0x1f ;  /* 0x0c201f000d0e7f89 */ /* 0x000e6200000e0000 */
[----:B------:R-:W-:-:S02]  /*22080*/  ISETP.GT.AND P3, PT, R7, 0x51, !P3 ;  /* 0x000000510700780c */ /* 0x000fc40005f64270 */
[----:B------:R-:W-:Y:S02]  /*22090*/  ISETP.LT.OR P2, PT, R6, 0x51, P2 ;  /* 0x000000510600780c */ /* 0x000fe40001741670 */
[----:B------:R-:W-:Y:S02]  /*220a0*/  FSEL R63, R63, -INF , !P1 ;  /* 0xff8000003f3f7808 */ /* 0x000fe40004800000 */
[----:B------:R-:W-:Y:S02]  /*220b0*/  FMNMX.FTZ R12, R62, R5, !PT ;  /* 0x000000053e0c7209 */ /* 0x000fe40007810000 */
[----:B------:R-:W-:Y:S02]  /*220c0*/  ISETP.GT.AND P4, PT, R7, 0x58, !P4 ;  /* 0x000000580700780c */ /* 0x000fe40006784270 */
[----:B------:R-:W-:Y:S02]  /*220d0*/  ISETP.LT.OR P3, PT, R6, 0x52, P3 ;  /* 0x000000520600780c */ /* 0x000fe40001f61670 */
[----:B------:R-:W-:-:S02]  /*220e0*/  FSEL R66, R66, -INF , !P2 ;  /* 0xff80000042427808 */ /* 0x000fc40005000000 */
[----:B------:R-:W-:Y:S02]  /*220f0*/  FMNMX.FTZ R5, R63, R12, !PT ;  /* 0x0000000c3f057209 */ /* 0x000fe40007810000 */
[----:B------:R-:W-:Y:S02]  /*22100*/  ISETP.GT.AND P1, PT, R7, 0x59, !P6 ;  /* 0x000000590700780c */ /* 0x000fe40007724270 */
[----:B------:R-:W-:Y:S02]  /*22110*/  ISETP.LT.OR P4, PT, R6, 0x59, P4 ;  /* 0x000000590600780c */ /* 0x000fe40002781670 */
[----:B------:R-:W-:Y:S02]  /*22120*/  FSEL R67, R67, -INF , !P3 ;  /* 0xff80000043437808 */ /* 0x000fe40005800000 */
[----:B------:R-:W-:Y:S02]  /*22130*/  FMNMX.FTZ R12, R66, R5, !PT ;  /* 0x00000005420c7209 */ /* 0x000fe40007810000 */
[----:B------:R-:W-:-:S02]  /*22140*/  ISETP.LT.OR P1, PT, R6, 0x5a, P1 ;  /* 0x0000005a0600780c */ /* 0x000fc40000f21670 */
[----:B------:R-:W-:Y:S02]  /*22150*/  FSEL R70, R70, -INF , !P4 ;  /* 0xff80000046467808 */ /* 0x000fe40006000000 */
[----:B------:R-:W-:Y:S02]  /*22160*/  FMNMX.FTZ R5, R67, R12, !PT ;  /* 0x0000000c43057209 */ /* 0x000fe40007810000 */
[----:B------:R-:W-:Y:S02]  /*22170*/  FSEL R71, R71, -INF , !P1 ;  /* 0xff80000047477808 */ /* 0x000fe40004800000 */
[----:B------:R-:W-:-:S04]  /*22180*/  FMNMX.FTZ R6, R70, R5, !PT ;  /* 0x0000000546067209 */ /* 0x000fc80007810000 */
[----:B------:R-:W-:Y:S02]  /*22190*/  FMNMX.FTZ R11, R71, R6, !PT ;  /* 0x00000006470b7209 */ /* 0x000fe40007810000 */
[----:B-1----:R-:W-:Y:S01]  /*221a0*/  FMNMX.FTZ R12, R13, R14, !PT ;  /* 0x0000000e0d0c7209 */ /* 0x002fe20007810000 */
[----:B------:R-:W2:Y:S04]  /*221b0*/  LDL.64 R6, [R1+0x240] ;  /* 0x0002400001067983 */ /* 0x000ea80000100a00 */
[----:B------:R-:W-:Y:S04]  /*221c0*/  STL.64 [R1+0x230], R10 ;  /* 0x0002300a01007387 */ /* 0x000fe80000100a00 */
[----:B------:R-:W4:Y:S04]  /*221d0*/  LDL R13, [R1+0x234] ;  /* 0x00023400010d7983 */ /* 0x000f280000100800 */
[----:B------:R-:W-:Y:S04]  /*221e0*/  STL [R1+0x230], R12 ;  /* 0x0002300c01007387 */ /* 0x000fe80000100800 */
[----:B------:R-:W3:Y:S04]  /*221f0*/  LDL R14, [R1+0x230] ;  /* 0x00023000010e7983 */ /* 0x000ee80000100800 */
[----:B----4-:R-:W1:Y:S02]  /*22200*/  SHFL.BFLY PT, R10, R13, 0x2, 0x1f ;  /* 0x0c401f000d0a7f89 */ /* 0x010e6400000e0000 */
[----:B-1----:R-:W-:-:S05]  /*22210*/  FMNMX.FTZ R10, R10, R13, !PT ;  /* 0x0000000d0a0a7209 */ /* 0x002fca0007810000 */
[----:B------:R-:W1:Y:S01]  /*22220*/  SHFL.BFLY PT, R11, R10, 0x1, 0x1f ;  /* 0x0c201f000a0b7f89 */ /* 0x000e6200000e0000 */
[----:B---3--:R-:W-:Y:S01]  /*22230*/  FMUL.FTZ R5, R41, R14 ;  /* 0x0000000e29057220 */ /* 0x008fe20000410000 */
[----:B------:R-:W-:-:S04]  /*22240*/  FSETP.NEU.FTZ.AND P1, PT, R14, -INF , PT ;  /* 0xff8000000e00780b */ /* 0x000fc80003f3d000 */
[----:B------:R-:W-:Y:S02]  /*22250*/  FSEL R5, R5, RZ, P1 ;  /* 0x000000ff05057208 */ /* 0x000fe40000800000 */
[----:B------:R-:W-:-:S03]  /*22260*/  FSEL R13, R14, RZ, P1 ;  /* 0x000000ff0e0d7208 */ /* 0x000fc60000800000 */
[-CC-:B------:R-:W-:Y:S01]  /*22270*/  FFMA.FTZ R160, R160, R41.reuse, -R5.reuse ;  /* 0x00000029a0a07223 */ /* 0x180fe20000010805 */
        /* <DEDUP_REMOVED lines=9> */
[----:B------:R-:W-:-:S02]  /*22310*/  FFMA.FTZ R168, R80, R41, -R5 ;  /* 0x0000002950a87223 */ /* 0x000fc40000010805 */
[----:B------:R-:W-:Y:S01]  /*22320*/  FSETP.NEU.FTZ.AND P1, PT, R10, -INF , PT ;  /* 0xff8000000a00780b */ /* 0x000fe20003f3d000 */
        /* <DEDUP_REMOVED lines=14> */
[----:B------:R-:W-:Y:S01]  /*22410*/  FADD.FTZ R8, R8, -R13 ;  /* 0x8000000d08087221 */ /* 0x000fe20000010000 */
[C---:B------:R-:W-:Y:S01]  /*22420*/  FMUL.FTZ R5, R10.reuse, R41 ;  /* 0x000000290a057220 */ /* 0x040fe20000410000 */
[----:B------:R-:W-:-:S02]  /*22430*/  FSEL R12, R10, RZ, P1 ;  /* 0x000000ff0a0c7208 */ /* 0x000fc40000800000 */
[----:B------:R-:W-:Y:S02]  /*22440*/  FMUL.FTZ R13, R8, R41 ;  /* 0x00000029080d7220 */ /* 0x000fe40000410000 */
        /* <DEDUP_REMOVED lines=10> */
[----:B------:R-:W1:Y:S01]  /*224f0*/  MUFU.EX2 R12, R12 ;  /* 0x0000000c000c7308 */ /* 0x000e620000000800 */
[----:B------:R-:W-:-:S07]  /*22500*/  FFMA.FTZ R30, R17, R41, -R8 ;  /* 0x00000029111e7223 */ /* 0x000fce0000010808 */
[----:B------:R-:W3:Y:S08]  /*22510*/  MUFU.EX2 R15, R15 ;  /* 0x0000000f000f7308 */ /* 0x000ef00000000800 */
[----:B------:R-:W4:Y:S01]  /*22520*/  MUFU.EX2 R161, R161 ;  /* 0x000000a100a17308 */ /* 0x000f220000000800 */
[----:B------:R-:W-:-:S07]  /*22530*/  FFMA.FTZ R165, R25, R41, -R8 ;  /* 0x0000002919a57223 */ /* 0x000fce0000010808 */
[----:B------:R-:W5:Y:S08]  /*22540*/  MUFU.EX2 R162, R162 ;  /* 0x000000a200a27308 */ /* 0x000f700000000800 */
[----:B------:R-:W0:Y:S01]  /*22550*/  MUFU.EX2 R31, R31 ;  /* 0x0000001f001f7308 */ /* 0x000e220000000800 */
[----:B--2---:R-:W-:Y:S01]  /*22560*/  FFMA.FTZ R6, R13, R6, R160 ;  /* 0x000000060d067223 */ /* 0x004fe200000100a0 */
[----:B-1----:R-:W-:-:S06]  /*22570*/  FFMA.FTZ R16, R7, R12, R32 ;  /* 0x0000000c07107223 */ /* 0x002fcc0000010020 */
        /* <DEDUP_REMOVED lines=1998> */
.L_x_12656:
[----:B------:R-:W-:Y:S05]  /*2a260*/  BSYNC B0 ;  /* 0x0000000000007941 */ /* 0x000fea0003800000 */
.L_x_12655:
[C---:B------:R-:W-:Y:S01]  /*2a270*/  ISETP.GT.AND P0, PT, R0.reuse, R189, PT ;  /* 0x000000bd0000720c */ /* 0x040fe20003f04270 */
[----:B------:R-:W-:-:S12]  /*2a280*/  VIADD R0, R0, 0xffffffff ;  /* 0xffffffff00007836 */ /* 0x000fd80000000000 */
[----:B------:R-:W-:Y:S05]  /*2a290*/  @P0 BRA `(.L_x_12657) ;  /* 0xffffff5400100947 */ /* 0x000fea000383ffff */
.L_x_12630:
[----:B0-----:R-:W2:Y:S01]  /*2a2a0*/  LDL R5, [R1+0x240] ;  /* 0x0002400001057983 */ /* 0x001ea20000100800 */
[----:B------:R-:W-:Y:S05]  /*2a2b0*/  WARPSYNC.ALL ;  /* 0x0000000000007948 */ /* 0x000fea0003800000 */
[----:B------:R-:W3:Y:S04]  /*2a2c0*/  LDL R6, [R1+0x244] ;  /* 0x0002440001067983 */ /* 0x000ee80000100800 */
[----:B------:R-:W4:Y:S04]  /*2a2d0*/  LDL.64 R8, [R1+0x260] ;  /* 0x0002600001087983 */ /* 0x000f280000100a00 */
[----:B------:R-:W5:Y:S04]  /*2a2e0*/  LDL R126, [R1+0x210] ;  /* 0x00021000017e7983 */ /* 0x000f680000100800 */
[----:B------:R-:W4:Y:S01]  /*2a2f0*/  LDL.64 R112, [R1+0x300] ;  /* 0x0003000001707983 */ /* 0x000f220000100a00 */
[----:B------:R-:W-:-:S02]  /*2a300*/  IMAD.MOV.U32 R132, RZ, RZ, -0x800000 ;  /* 0xff800000ff847424 */ /* 0x000fc400078e00ff */
[----:B------:R-:W-:Y:S01]  /*2a310*/  IMAD.MOV.U32 R130, RZ, RZ, -0x800000 ;  /* 0xff800000ff827424 */ /* 0x000fe200078e00ff */
        /* <DEDUP_REMOVED lines=51> */
[----:B------:R-:W4:Y:S04]  /*2a650*/  LDL R127, [R1+0x218] ;  /* 0x00021800017f7983 */ /* 0x000f280000100800 */
[----:B------:R-:W4:Y:S04]  /*2a660*/  LDL R129, [R1+0x21c] ;  /* 0x00021c0001817983 */ /* 0x000f280000100800 */
[----:B--2---:R-:W0:Y:S02]  /*2a670*/  SHFL.BFLY PT, R0, R5, 0x2, 0x1f ;  /* 0x0c401f0005007f89 */ /* 0x004e2400000e0000 */
[----:B0-----:R-:W-:-:S05]  /*2a680*/  FADD.FTZ R0, R5, R0 ;  /* 0x0000000005007221 */ /* 0x001fca0000010000 */
[----:B------:R-:W0:Y:S02]  /*2a690*/  SHFL.BFLY PT, R3, R0, 0x1, 0x1f ;  /* 0x0c201f0000037f89 */ /* 0x000e2400000e0000 */
[----:B0-----:R-:W-:-:S05]  /*2a6a0*/  FADD.FTZ R2, R0, R3 ;  /* 0x0000000300027221 */ /* 0x001fca0000010000 */
[----:B------:R-:W-:Y:S04]  /*2a6b0*/  STL [R1+0x240], R2 ;  /* 0x0002400201007387 */ /* 0x000fe80000100800 */
[----:B------:R-:W2:Y:S04]  /*2a6c0*/  LDL R16, [R1+0x240] ;  /* 0x0002400001107983 */ /* 0x000ea80000100800 */
[----:B---3--:R-:W0:Y:S02]  /*2a6d0*/  SHFL.BFLY PT, R3, R6, 0x2, 0x1f ;  /* 0x0c401f0006037f89 */ /* 0x008e2400000e0000 */
[----:B0-----:R-:W-:-:S02]  /*2a6e0*/  FADD.FTZ R3, R3, R6 ;  /* 0x0000000603037221 */ /* 0x001fc40000010000 */
[----:B------:R-:W3:Y:S04]  /*2a6f0*/  LDL.64 R6, [R1+0x270] ;  /* 0x0002700001067983 */ /* 0x000ee80000100a00 */
[----:B-1----:R-:W0:Y:S02]  /*2a700*/  SHFL.BFLY PT, R4, R3, 0x1, 0x1f ;  /* 0x0c201f0003047f89 */ /* 0x002e2400000e0000 */
[----:B0-----:R-:W-:Y:S02]  /*2a710*/  FADD.FTZ R131, R3, R4 ;  /* 0x0000000403837221 */ /* 0x001fe40000010000 */
[----:B------:R-:W3:Y:S03]  /*2a720*/  LDL.64 R4, [R1+0x280] ;  /* 0x0002800001047983 */ /* 0x000ee60000100a00 */
[----:B------:R-:W-:Y:S01]  /*2a730*/  FSETP.NE.FTZ.AND P1, PT, R131, RZ, PT ;  /* 0x000000ff8300720b */ /* 0x000fe20003f35000 */
[----:B------:R-:W3:-:S12]  /*2a740*/  LDL.64 R2, [R1+0x290] ;  /* 0x0002900001027983 */ /* 0x000ed80000100a00 */
[----:B------:R-:W3:Y:S04]  /*2a750*/  @P1 LDL R14, [R1+0x250] ;  /* 0x00025000010e1983 */ /* 0x000ee80000100800 */
[----:B------:R-:W3:Y:S01]  /*2a760*/  @P1 LDL R15, [R1+0x234] ;  /* 0x00023400010f1983 */ /* 0x000ee20000100800 */
[----:B--2---:R-:W-:-:S13]  /*2a770*/  FSETP.NE.FTZ.AND P0, PT, R16, RZ, PT ;  /* 0x000000ff1000720b */ /* 0x004fda0003f15000 */
[----:B------:R-:W2:Y:S04]  /*2a780*/  @P0 LDL R10, [R1+0x250] ;  /* 0x00025000010a0983 */ /* 0x000ea80000100800 */
[----:B------:R-:W2:Y:S01]  /*2a790*/  @P0 LDL R11, [R1+0x230] ;  /* 0x00023000010b0983 */ /* 0x000ea20000100800 */
[----:B------:R-:W0:Y:S01]  /*2a7a0*/  @P1 MUFU.LG2 R13, R131 ;  /* 0x00000083000d1308 */ /* 0x000e220000000c00 */
[----:B------:R-:W-:-:S07]  /*2a7b0*/  IMAD.MOV.U32 R0, RZ, RZ, RZ ;  /* 0x000000ffff007224 */ /* 0x000fce00078e00ff */
[----:B------:R-:W1:Y:S08]  /*2a7c0*/  @P0 MUFU.LG2 R12, R16 ;  /* 0x00000010000c0308 */ /* 0x000e700000000c00 */
[----:B------:R-:W4:Y:S01]  /*2a7d0*/  @P0 MUFU.RCP R0, R16 ;  /* 0x0000001000000308 */ /* 0x000f220000001000 */
[----:B0-----:R-:W-:Y:S01]  /*2a7e0*/  @P1 FMUL.FTZ R17, R13, 0.69314718246459960938 ;  /* 0x3f3172180d111820 */ /* 0x001fe20000410000 */
[----:B-1----:R-:W-:Y:S01]  /*2a7f0*/  @P0 FMUL.FTZ R13, R12, 0.69314718246459960938 ;  /* 0x3f3172180c0d0820 */ /* 0x002fe20000410000 */
[----:B-----5:R-:W-:-:S02]  /*2a800*/  VIADD R126, R126, 0x1 ;  /* 0x000000017e7e7836 */ /* 0x020fc40000000000 */
[-C--:B----4-:R-:W-:Y:S01]  /*2a810*/  FMUL.FTZ R9, R9, R0.reuse ;  /* 0x0000000009097220 */ /* 0x090fe20000410000 */
[-C--:B------:R-:W-:Y:S01]  /*2a820*/  FMUL.FTZ R8, R8, R0.reuse ;  /* 0x0000000008087220 */ /* 0x080fe20000410000 */
[-C--:B---3--:R-:W-:Y:S01]  /*2a830*/  FMUL.FTZ R7, R7, R0.reuse ;  /* 0x0000000007077220 */ /* 0x088fe20000410000 */
[-C--:B------:R-:W-:Y:S01]  /*2a840*/  FMUL.FTZ R6, R6, R0.reuse ;  /* 0x0000000006067220 */ /* 0x080fe20000410000 */
[-C--:B------:R-:W-:Y:S01]  /*2a850*/  FMUL.FTZ R5, R5, R0.reuse ;  /* 0x0000000005057220 */ /* 0x080fe20000410000 */
[-C--:B------:R-:W-:Y:S01]  /*2a860*/  FMUL.FTZ R4, R4, R0.reuse ;  /* 0x0000000004047220 */ /* 0x080fe20000410000 */
[-C--:B------:R-:W-:Y:S01]  /*2a870*/  FMUL.FTZ R3, R3, R0.reuse ;  /* 0x0000000003037220 */ /* 0x080fe20000410000 */
[----:B------:R-:W-:Y:S01]  /*2a880*/  FMUL.FTZ R2, R2, R0 ;  /* 0x0000000002027220 */ /* 0x000fe20000410000 */
[----:B------:R0:W-:Y:S04]  /*2a890*/  STL.64 [R1+0x260], R8 ;  /* 0x0002600801007387 */ /* 0x0001e80000100a00 */
[----:B------:R-:W-:Y:S01]  /*2a8a0*/  STL.64 [R1+0x270], R6 ;  /* 0x0002700601007387 */ /* 0x000fe20000100a00 */
[----:B------:R-:W-:-:S03]  /*2a8b0*/  @P1 FMUL.FTZ R14, R14, 0.69314718246459960938 ;  /* 0x3f3172180e0e1820 */ /* 0x000fc60000410000 */
[----:B------:R1:W-:Y:S01]  /*2a8c0*/  STL.64 [R1+0x280], R4 ;  /* 0x0002800401007387 */ /* 0x0003e20000100a00 */
[----:B------:R-:W-:-:S03]  /*2a8d0*/  @P1 FFMA.FTZ R130, R14, R15, R17 ;  /* 0x0000000f0e821223 */ /* 0x000fc60000010011 */
[----:B------:R3:W-:Y:S04]  /*2a8e0*/  STL.64 [R1+0x290], R2 ;  /* 0x0002900201007387 */ /* 0x0007e80000100a00 */
[----:B------:R-:W4:Y:S04]  /*2a8f0*/  LDL.64 R16, [R1+0x3f8] ;  /* 0x0003f80001107983 */ /* 0x000f280000100a00 */
[----:B------:R-:W5:Y:S04]  /*2a900*/  LDL.64 R14, [R1+0x408] ;  /* 0x00040800010e7983 */ /* 0x000f680000100a00 */
[----:B0-----:R-:W5:Y:S04]  /*2a910*/  LDL.64 R8, [R1+0x418] ;  /* 0x0004180001087983 */ /* 0x001f680000100a00 */
[----:B-1----:R-:W5:Y:S04]  /*2a920*/  LDL.64 R4, [R1+0x428] ;  /* 0x0004280001047983 */ /* 0x002f680000100a00 */
[----:B---3--:R-:W3:Y:S04]  /*2a930*/  LDL.64 R2, [R1+0x448] ;  /* 0x0004480001027983 */ /* 0x008ee80000100a00 */
[----:B------:R-:W3:Y:S01]  /*2a940*/  LDL.64 R6, [R1+0x458] ;  /* 0x0004580001067983 */ /* 0x000ee20000100a00 */
[----:B--2---:R-:W-:-:S04]  /*2a950*/  @P0 FMUL.FTZ R10, R10, 0.69314718246459960938 ;  /* 0x3f3172180a0a0820 */ /* 0x004fc80000410000 */
[----:B------:R-:W-:Y:S02]  /*2a960*/  @P0 FFMA.FTZ R132, R10, R11, R13 ;  /* 0x0000000b0a840223 */ /* 0x000fe4000001000d */
[----:B------:R-:W2:Y:S04]  /*2a970*/  LDL.64 R12, [R1+0x3c8] ;  /* 0x0003c800010c7983 */ /* 0x000ea80000100a00 */
[----:B------:R-:W2:Y:S01]  /*2a980*/  LDL.64 R10, [R1+0x438] ;  /* 0x00043800010a7983 */ /* 0x000ea20000100a00 */
[----:B------:R-:W-:-:S13]  /*2a990*/  ISETP.NE.AND P0, PT, R126, 0x2, PT ;  /* 0x000000027e00780c */ /* 0x000fda0003f05270 */
[----:B------:R-:W2:Y:S01]  /*2a9a0*/  @!P0 LDL R128, [R1+0x214] ;  /* 0x0002140001808983 */ /* 0x000ea20000100800 */
[-C--:B------:R-:W-:Y:S01]  /*2a9b0*/  FMUL.FTZ R113, R113, R0.reuse ;  /* 0x0000000071717220 */ /* 0x080fe20000410000 */
[----:B------:R-:W-:Y:S01]  /*2a9c0*/  FMUL.FTZ R112, R112, R0 ;  /* 0x0000000070707220 */ /* 0x000fe20000410000 */
[----:B------:R-:W0:Y:S04]  /*2a9d0*/  S2R R133, SR_TID.X ;  /* 0x0000000000857919 */ /* 0x000e280000002100 */
[----:B------:R1:W-:Y:S02]  /*2a9e0*/  STL.64 [R1+0x300], R112 ;  /* 0x0003007001007387 */ /* 0x0003e40000100a00 */
[----:B-1----:R-:W-:-:S06]  /*2a9f0*/  IMAD.MOV.U32 R112, RZ, RZ, RZ ;  /* 0x000000ffff707224 */ /* 0x002fcc00078e00ff */
[----:B------:R-:W1:Y:S01]  /*2aa00*/  @P1 MUFU.RCP R112, R131 ;  /* 0x0000008300701308 */ /* 0x000e620000001000 */
[-C--:B------:R-:W-:Y:S01]  /*2aa10*/  FMUL.FTZ R125, R125, R0.reuse ;  /* 0x000000007d7d7220 */ /* 0x080fe20000410000 */
[-C--:B------:R-:W-:Y:S01]  /*2aa20*/  FMUL.FTZ R124, R124, R0.reuse ;  /* 0x000000007c7c7220 */ /* 0x080fe20000410000 */
[-C--:B------:R-:W-:Y:S01]  /*2aa30*/  FMUL.FTZ R123, R123, R0.reuse ;  /* 0x000000007b7b7220 */ /* 0x080fe20000410000 */
[-C--:B------:R-:W-:Y:S01]  /*2aa40*/  FMUL.FTZ R122, R122, R0.reuse ;  /* 0x000000007a7a7220 */ /* 0x080fe20000410000 */
[-C--:B------:R-:W-:Y:S01]  /*2aa50*/  FMUL.FTZ R121, R121, R0.reuse ;  /* 0x0000000079797220 */ /* 0x080fe20000410000 */
[-C--:B------:R-:W-:Y:S01]  /*2aa60*/  FMUL.FTZ R120, R120, R0.reuse ;  /* 0x0000000078787220 */ /* 0x080fe20000410000 */
[----:B0-----:R-:W-:Y:S01]  /*2aa70*/  SHF.R.U32.HI R133, RZ, 0x7, R133 ;  /* 0x00000007ff857819 */ /* 0x001fe20000011685 */
        /* <DEDUP_REMOVED lines=12> */
[----:B------:R-:W-:Y:S01]  /*2ab40*/  IADD3 R113, -R133, 0xb, RZ ;  /* 0x0000000b85717810 */ /* 0x000fe20007ffe1ff */
        /* <DEDUP_REMOVED lines=86> */
[-C--:B-----5:R-:W-:Y:S01]  /*2b0b0*/  FMUL.FTZ R15, R15, R112.reuse ;  /* 0x000000700f0f7220 */ /* 0x0a0fe20000410000 */
[-C--:B------:R-:W-:Y:S01]  /*2b0c0*/  FMUL.FTZ R14, R14, R112.reuse ;  /* 0x000000700e0e7220 */ /* 0x080fe20000410000 */
[-C--:B------:R-:W-:Y:S01]  /*2b0d0*/  FMUL.FTZ R9, R9, R112.reuse ;  /* 0x0000007009097220 */ /* 0x080fe20000410000 */
[-C--:B------:R-:W-:Y:S01]  /*2b0e0*/  FMUL.FTZ R8, R8, R112.reuse ;  /* 0x0000007008087220 */ /* 0x080fe20000410000 */
[-C--:B------:R-:W-:Y:S01]  /*2b0f0*/  FMUL.FTZ R5, R5, R112.reuse ;  /* 0x0000007005057220 */ /* 0x080fe20000410000 */
[-C--:B------:R-:W-:Y:S01]  /*2b100*/  FMUL.FTZ R4, R4, R112.reuse ;  /* 0x0000007004047220 */ /* 0x080fe20000410000 */
[-C--:B---3--:R-:W-:Y:S01]  /*2b110*/  FMUL.FTZ R3, R3, R112.reuse ;  /* 0x0000007003037220 */ /* 0x088fe20000410000 */
[-C--:B------:R-:W-:Y:S01]  /*2b120*/  FMUL.FTZ R2, R2, R112.reuse ;  /* 0x0000007002027220 */ /* 0x080fe20000410000 */
[-C--:B------:R-:W-:Y:S01]  /*2b130*/  FMUL.FTZ R7, R7, R112.reuse ;  /* 0x0000007007077220 */ /* 0x080fe20000410000 */
[-C--:B------:R-:W-:Y:S01]  /*2b140*/  FMUL.FTZ R6, R6, R112.reuse ;  /* 0x0000007006067220 */ /* 0x080fe20000410000 */
[----:B------:R-:W-:Y:S01]  /*2b150*/  VIADD R0, R127, 0x1 ;  /* 0x000000017f007836 */ /* 0x000fe20000000000 */
[----:B------:R-:W-:Y:S04]  /*2b160*/  STL [R1+0x244], R131 ;  /* 0x0002448301007387 */ /* 0x000fe80000100800 */
[----:B------:R-:W-:Y:S04]  /*2b170*/  STL.64 [R1+0x2a0], R124 ;  /* 0x0002a07c01007387 */ /* 0x000fe80000100a00 */
[----:B------:R-:W-:Y:S04]  /*2b180*/  STL.64 [R1+0x2b0], R122 ;  /* 0x0002b07a01007387 */ /* 0x000fe80000100a00 */
[----:B------:R-:W-:Y:S04]  /*2b190*/  STL.64 [R1+0x2c0], R120 ;  /* 0x0002c07801007387 */ /* 0x000fe80000100a00 */
[----:B------:R-:W-:Y:S04]  /*2b1a0*/  STL.64 [R1+0x2d0], R118 ;  /* 0x0002d07601007387 */ /* 0x000fe80000100a00 */
[----:B------:R-:W-:Y:S04]  /*2b1b0*/  STL.64 [R1+0x2e0], R116 ;  /* 0x0002e07401007387 */ /* 0x000fe80000100a00 */
[----:B------:R-:W-:Y:S04]  /*2b1c0*/  STL.64 [R1+0x2f0], R114 ;  /* 0x0002f07201007387 */ /* 0x000fe80000100a00 */
[----:B------:R-:W-:Y:S04]  /*2b1d0*/  STL [R1+0x240], R132 ;  /* 0x0002408401007387 */ /* 0x000fe80000100800 */
        /* <DEDUP_REMOVED lines=23> */
[----:B------:R-:W-:Y:S01]  /*2b350*/  STL.64 [R1+0x278], R68 ;  /* 0x0002784401007387 */ /* 0x000fe20000100a00 */
[-C--:B--2---:R-:W-:Y:S01]  /*2b360*/  FMUL.FTZ R13, R13, R112.reuse ;  /* 0x000000700d0d7220 */ /* 0x084fe20000410000 */
[-C--:B------:R-:W-:Y:S01]  /*2b370*/  FMUL.FTZ R12, R12, R112.reuse ;  /* 0x000000700c0c7220 */ /* 0x080fe20000410000 */
[-C--:B------:R-:W-:Y:S01]  /*2b380*/  FMUL.FTZ R11, R11, R112.reuse ;  /* 0x000000700b0b7220 */ /* 0x080fe20000410000 */
[----:B------:R-:W-:-:S03]  /*2b390*/  FMUL.FTZ R10, R10, R112 ;  /* 0x000000700a0a7220 */ /* 0x000fc60000410000 */
[----:B------:R0:W-:Y:S04]  /*2b3a0*/  STL.64 [R1+0x3c8], R12 ;  /* 0x0003c80c01007387 */ /* 0x0001e80000100a00 */
[----:B------:R1:W-:Y:S01]  /*2b3b0*/  STL.64 [R1+0x288], R56 ;  /* 0x0002883801007387 */ /* 0x0003e20000100a00 */
[----:B0-----:R-:W-:-:S03]  /*2b3c0*/  VIADD R12, R129, 0x1 ;  /* 0x00000001810c7836 */ /* 0x001fc60000000000 */
        /* <DEDUP_REMOVED lines=29> */
[----:B------:R1:W-:Y:S01]  /*2b5a0*/  STL [R1+0x21c], R12 ;  /* 0x00021c0c01007387 */ /* 0x0003e20000100800 */
[----:B------:R-:W-:-:S03]  /*2b5b0*/  @!P0 LOP3.LUT R128, R128, 0x1, RZ, 0x3c, !PT ;  /* 0x0000000180808812 */ /* 0x000fc600078e3cff */
[----:B------:R1:W-:Y:S04]  /*2b5c0*/  STL [R1+0x210], R126 ;  /* 0x0002107e01007387 */ /* 0x0003e80000100800 */
[----:B------:R1:W-:Y:S04]  /*2b5d0*/  @!P0 STL [R1+0x214], R128 ;  /* 0x0002148001008387 */ /* 0x0003e80000100800 */
[----:B------:R1:W-:Y:S01]  /*2b5e0*/  @!P0 STL [R1+0x210], RZ ;  /* 0x000210ff01008387 */ /* 0x0003e20000100800 */
[----:B------:R1:W-:Y:S08]  /*2b5f0*/  BAR.ARV R113, 0x100 ;  /* 0x000400710000751d */ /* 0x0003f00000002000 */
[----:B------:R-:W-:Y:S06]  /*2b600*/  BAR.ARV 0x8, 0x180 ;  /* 0x0206000000007b1d */ /* 0x000fec0000002000 */
[----:B------:R-:W-:-:S13]  /*2b610*/  PLOP3.LUT P0, PT, PT, PT, PT, 0x8, 0x0 ;  /* 0x000000000000781c */ /* 0x000fda0003f0e170 */
.L_x_12540:
[----:B------:R-:W-:Y:S05]  /*2b620*/  WARPSYNC.ALL ;  /* 0x0000000000007948 */ /* 0x000fea0003800000 */
[----:B------:R-:W0:Y:S08]  /*2b630*/  S2UR UR5, SR_CgaCtaId ;  /* 0x00000000000579c3 */ /* 0x000e300000008800 */
[----:B------:R-:W-:Y:S06]  /*2b640*/  BAR.SYNC.DEFER_BLOCKING 0x5, 0x180 ;  /* 0x0146000000007b1d */ /* 0x000fec0000010000 */
[----:B------:R-:W-:Y:S01]  /*2b650*/  UMOV UR4, 0x400 ;  /* 0x0000040000047882 */ /* 0x000fe20000000000 */
[----:B------:R-:W-:Y:S01]  /*2b660*/  BSSY B0, `(.L_x_12658) ;  /* 0x00004e3000007945 */ /* 0x000fe20003800000 */
[----:B0-----:R-:W-:-:S06]  /*2b670*/  ULEA UR4, UR5, UR4, 0x18 ;  /* 0x0000000405047291 */ /* 0x001fcc000f8ec03f */
[----:B-1----:R-:W-:-:S05]  /*2b680*/  IMAD.U32 R2, RZ, RZ, UR4 ;  /* 0x00000004ff027e24 */ /* 0x002fca000f8e00ff */
[----:B------:R0:W1:Y:S01]  /*2b690*/  LDS.128 R88, [R2+0x324d0] ;  /* 0x0324d00002587984 */ /* 0x0000620000000c00 */
[----:B------:R-:W-:Y:S06]  /*2b6a0*/  BAR.ARV 0x4, 0x180 ;  /* 0x0106000000007b1d */ /* 0x000fec0000002000 */
[----:B------:R-:W-:Y:S05]  /*2b6b0*/  @P0 BRA `(.L_x_12659) ;  /* 0x0000003c00ec0947 */ /* 0x000fea0003800000 */
[----:B------:R-:W3:Y:S04]  /*2b6c0*/  LDL R0, [R1+0x51c] ;  /* 0x00051c0001007983 */ /* 0x000ee80000100800 */
[----:B------:R-:W4:Y:S04]  /*2b6d0*/  LDL.128 R28, [R1+0x260] ;  /* 0x00026000011c7983 */ /* 0x000f280000100c00 */
[----:B------:R-:W2:Y:S04]  /*2b6e0*/  LDL.128 R24, [R1+0x270] ;  /* 0x0002700001187983 */ /* 0x000ea80000100c00 */
[----:B------:R-:W2:Y:S04]  /*2b6f0*/  LDL.128 R32, [R1+0x280] ;  /* 0x0002800001207983 */ /* 0x000ea80000100c00 */
[----:B------:R-:W2:Y:S04]  /*2b700*/  LDL.128 R12, [R1+0x290] ;  /* 0x00029000010c7983 */ /* 0x000ea80000100c00 */
[----:B------:R-:W2:Y:S04]  /*2b710*/  LDL.128 R4, [R1+0x2a0] ;  /* 0x0002a00001047983 */ /* 0x000ea80000100c00 */
[----:B------:R-:W2:Y:S01]  /*2b720*/  LDL.128 R8, [R1+0x2b0] ;  /* 0x0002b00001087983 */ /* 0x000ea20000100c00 */
[C---:B------:R-:W-:Y:S01]  /*2b730*/  ISETP.NE.AND P0, PT, R195.reuse, RZ, PT ;  /* 0x000000ffc300720c */ /* 0x040fe20003f05270 */
[----:B------:R-:W-:Y:S01]  /*2b740*/  ULDC UR4, c[0x0][0xbd4] ;  /* 0x0002f50000047ab9 */ /* 0x000fe20000000800 */
[----:B------:R-:W0:Y:S02]  /*2b750*/  S2R R3, SR_SWINHI ;  /* 0x0000000000037919 */ /* 0x000e240000002f00 */
[----:B------:R-:W-:Y:S01]  /*2b760*/  SEL R195, R195, UR4, P0 ;  /* 0x00000004c3c37c07 */ /* 0x000fe20008000000 */
[----:B------:R-:W-:Y:S05]  /*2b770*/  WARPSYNC.ALL ;  /* 0x0000000000007948 */ /* 0x000fea0003800000 */
[----:B------:R-:W2:Y:S01]  /*2b780*/  LDL.128 R116, [R1+0x2c0] ;  /* 0x0002c00001747983 */ /* 0x000ea20000100c00 */
[----:B------:R-:W-:Y:S01]  /*2b790*/  ULDC.64 UR6, c[0x0][0xd08] ;  /* 0x0003420000067ab9 */ /* 0x000fe20000000a00 */
[----:B------:R-:W-:-:S02]  /*2b7a0*/  ULDC.64 UR4, c[0x0][0xd00] ;  /* 0x0003400000047ab9 */ /* 0x000fc40000000a00 */
[----:B------:R-:W2:Y:S04]  /*2b7b0*/  LDL.128 R108, [R1+0x2e0] ;  /* 0x0002e000016c7983 */ /* 0x000ea80000100c00 */
[----:B------:R-:W2:Y:S04]  /*2b7c0*/  LDL.128 R112, [R1+0x2d0] ;  /* 0x0002d00001707983 */ /* 0x000ea80000100c00 */
[----:B------:R-:W2:Y:S04]  /*2b7d0*/  LDL.128 R100, [R1+0x300] ;  /* 0x0003000001647983 */ /* 0x000ea80000100c00 */
[----:B------:R-:W2:Y:S04]  /*2b7e0*/  LDL.128 R104, [R1+0x2f0] ;  /* 0x0002f00001687983 */ /* 0x000ea80000100c00 */
[----:B------:R-:W2:Y:S04]  /*2b7f0*/  LDL.128 R92, [R1+0x320] ;  /* 0x00032000015c7983 */ /* 0x000ea80000100c00 */
[----:B------:R-:W2:Y:S01]  /*2b800*/  LDL.128 R96, [R1+0x310] ;  /* 0x0003100001607983 */ /* 0x000ea20000100c00 */
[----:B------:R-:W-:-:S02]  /*2b810*/  MOV R16, R2 ;  /* 0x0000000200107202 */ /* 0x000fc40000000f00 */
[----:B0-----:R-:W-:Y:S01]  /*2b820*/  MOV R17, R3 ;  /* 0x0000000300117202 */ /* 0x001fe20000000f00 */
[----:B------:R-:W2:Y:S04]  /*2b830*/  LDL.128 R80, [R1+0x340] ;  /* 0x0003400001507983 */ /* 0x000ea80000100c00 */
        /* <DEDUP_REMOVED lines=9> */
[----:B-----5:R-:W2:Y:S01]  /*2b8d0*/  LDL.128 R44, [R1+0x3d0] ;  /* 0x0003d000012c7983 */ /* 0x020ea20000100c00 */
[----:B---3--:R-:W-:Y:S01]  /*2b8e0*/  IMAD.WIDE R20, R0, 0x2, R16 ;  /* 0x0000000200147825 */ /* 0x008fe200078e0210 */
[----:B----4-:R-:W-:-:S02]  /*2b8f0*/  F2FP.F16.F32.PACK_AB R28, R29, R28 ;  /* 0x0000001c1d1c723e */ /* 0x010fc400000000ff */
[C---:B------:R-:W-:Y:S02]  /*2b900*/  IADD3 R37, P3, R20.reuse, 0x20, RZ ;  /* 0x0000002014257810 */ /* 0x040fe40007f7e0ff */
[C---:B------:R-:W-:Y:S02]  /*2b910*/  LOP3.LUT R41, R20.reuse, 0x380, RZ, 0xc0, !PT ;  /* 0x0000038014297812 */ /* 0x040fe400078ec0ff */
[----:B------:R-:W-:Y:S02]  /*2b920*/  IADD3 R38, P2, R20, 0x40, RZ ;  /* 0x0000004014267810 */ /* 0x000fe40007f5e0ff */
[----:B------:R-:W-:Y:S02]  /*2b930*/  LOP3.LUT R36, R37, 0x380, RZ, 0xc0, !PT ;  /* 0x0000038025247812 */ /* 0x000fe400078ec0ff */
[----:B------:R-:W-:Y:S02]  /*2b940*/  SHF.R.U64 R41, R41, 0x3, RZ ;  /* 0x0000000329297819 */ /* 0x000fe400000012ff */
[----:B------:R-:W-:-:S02]  /*2b950*/  LOP3.LUT R0, R38, 0x380, RZ, 0xc0, !PT ;  /* 0x0000038026007812 */ /* 0x000fc400078ec0ff */
[----:B------:R-:W-:Y:S02]  /*2b960*/  SHF.R.U64 R36, R36, 0x3, RZ ;  /* 0x0000000324247819 */ /* 0x000fe400000012ff */
[----:B------:R-:W-:Y:S01]  /*2b970*/  LOP3.LUT R40, R41, R20, RZ, 0x3c, !PT ;  /* 0x0000001429287212 */ /* 0x000fe200078e3cff */
[--C-:B------:R-:W-:Y:S01]  /*2b980*/  IMAD.MOV.U32 R41, RZ, RZ, R21.reuse ;  /* 0x000000ffff297224 */ /* 0x100fe200078e0015 */
[----:B------:R-:W-:Y:S02]  /*2b990*/  SHF.R.U64 R39, R0, 0x3, RZ ;  /* 0x0000000300277819 */ /* 0x000fe400000012ff */
[----:B------:R-:W-:Y:S01]  /*2b9a0*/  LOP3.LUT R36, R36, R37, RZ, 0x3c, !PT ;  /* 0x0000002524247212 */ /* 0x000fe200078e3cff */
[--C-:B------:R-:W-:Y:S01]  /*2b9b0*/  IMAD.X R37, RZ, RZ, R21.reuse, P3 ;  /* 0x000000ffff257224 */ /* 0x100fe200018e0615 */
[----:B------:R-:W-:Y:S01]  /*2b9c0*/  LOP3.LUT R38, R39, R38, RZ, 0x3c, !PT ;  /* 0x0000002627267212 */ /* 0x000fe200078e3cff */
[----:B------:R-:W-:Y:S01]  /*2b9d0*/  IMAD.X R39, RZ, RZ, R21, P2 ;  /* 0x000000ffff277224 */ /* 0x000fe200010e0615 */
[----:B------:R-:W-:-:S02]  /*2b9e0*/  F2FP.F16.F32.PACK_AB R29, R31, R30 ;  /* 0x0000001e1f1d723e */ /* 0x000fc400000000ff */
[----:B------:R-:W-:Y:S02]  /*2b9f0*/  MOV R40, R40 ;  /* 0x0000002800287202 */ /* 0x000fe40000000f00 */
[----:B--2---:R-:W-:Y:S02]  /*2ba00*/  F2FP.F16.F32.PACK_AB R30, R25, R24 ;  /* 0x00000018191e723e */ /* 0x004fe400000000ff */
[----:B------:R-:W-:Y:S01]  /*2ba10*/  F2FP.F16.F32.PACK_AB R31, R27, R26 ;  /* 0x0000001a1b1f723e */ /* 0x000fe200000000ff */
[----:B------:R-:W-:Y:S01]  /*2ba20*/  BAR.SYNC.DEFER_BLOCKING 0x1, 0x100 ;  /* 0x0044000000007b1d */ /* 0x000fe20000010000 */
[----:B------:R-:W-:Y:S02]  /*2ba30*/  MOV R36, R36 ;  /* 0x0000002400247202 */ /* 0x000fe40000000f00 */
[----:B------:R-:W-:Y:S02]  /*2ba40*/  F2FP.F16.F32.PACK_AB R24, R33, R32 ;  /* 0x000000202118723e */ /* 0x000fe400000000ff */
[----:B------:R-:W-:-:S02]  /*2ba50*/  F2FP.F16.F32.PACK_AB R25, R35, R34 ;  /* 0x000000222319723e */ /* 0x000fc400000000ff */
[----:B------:R-:W-:Y:S01]  /*2ba60*/  F2FP.F16.F32.PACK_AB R26, R13, R12 ;  /* 0x0000000c0d1a723e */ /* 0x000fe200000000ff */
[----:B------:R-:W2:Y:S01]  /*2ba70*/  LDL.128 R32, [R1+0x400] ;  /* 0x0004000001207983 */ /* 0x000ea20000100c00 */
[----:B------:R-:W-:Y:S02]  /*2ba80*/  F2FP.F16.F32.PACK_AB R27, R15, R14 ;  /* 0x0000000e0f1b723e */ /* 0x000fe400000000ff */
[----:B------:R-:W-:Y:S01]  /*2ba90*/  F2FP.F16.F32.PACK_AB R4, R5, R4 ;  /* 0x000000040504723e */ /* 0x000fe200000000ff */
[----:B------:R-:W3:Y:S01]  /*2baa0*/  LDL.128 R12, [R1+0x430] ;  /* 0x00043000010c7983 */ /* 0x000ee20000100c00 */
[----:B------:R-:W-:Y:S02]  /*2bab0*/  F2FP.F16.F32.PACK_AB R5, R7, R6 ;  /* 0x000000060705723e */ /* 0x000fe400000000ff */
[----:B------:R-:W-:Y:S02]  /*2bac0*/  MOV R0, R38 ;  /* 0x0000002600007202 */ /* 0x000fe40000000f00 */
[----:B------:R-:W-:-:S02]  /*2bad0*/  F2FP.F16.F32.PACK_AB R6, R9, R8 ;  /* 0x000000080906723e */ /* 0x000fc400000000ff */
[----:B------:R-:W-:Y:S02]  /*2bae0*/  F2FP.F16.F32.PACK_AB R7, R11, R10 ;  /* 0x0000000a0b07723e */ /* 0x000fe400000000ff */
[----:B------:R-:W4:Y:S01]  /*2baf0*/  LDL.128 R8, [R1+0x440] ;  /* 0x0004400001087983 */ /* 0x000f220000100c00 */
[C---:B------:R-:W-:Y:S02]  /*2bb00*/  IADD3 R135, P0, R20.reuse, 0x4000, RZ ;  /* 0x0000400014877810 */ /* 0x040fe40007f1e0ff */
[C---:B------:R-:W-:Y:S01]  /*2bb10*/  IADD3 R136, P1, R20.reuse, 0x60, RZ ;  /* 0x0000006014887810 */ /* 0x040fe20007f3e0ff */
[----:B------:R0:W-:Y:S01]  /*2bb20*/  STSM.16.M88.4 [R40], R28 ;  /* 0x0000001c28007844 */ /* 0x0001e20000000200 */
[----:B------:R-:W-:Y:S02]  /*2bb30*/  LOP3.LUT R134, R135, 0x380, RZ, 0xc0, !PT ;  /* 0x0000038087867812 */ /* 0x000fe400078ec0ff */
[----:B------:R-:W-:Y:S01]  /*2bb40*/  IADD3 R129, P5, R20, 0x4020, RZ ;  /* 0x0000402014817810 */ /* 0x000fe20007fbe0ff */
[----:B------:R1:W-:Y:S01]  /*2bb50*/  STSM.16.M88.4 [R36], R24 ;  /* 0x0000001824007844 */ /* 0x0003e20000000200 */
[----:B------:R-:W-:Y:S01]  /*2bb60*/  SHF.R.U64 R134, R134, 0x3, RZ ;  /* 0x0000000386867819 */ /* 0x000fe200000012ff */
[----:B------:R-:W-:Y:S01]  /*2bb70*/  IMAD.X R137, RZ, RZ, R21, P1 ;  /* 0x000000ffff897224 */ /* 0x000fe200008e0615 */
[C---:B------:R-:W-:Y:S01]  /*2bb80*/  IADD3 R121, P4, R20.reuse, 0x4040, RZ ;  /* 0x0000404014797810 */ /* 0x040fe20007f9e0ff */
[----:B------:R1:W-:Y:S01]  /*2bb90*/  STSM.16.M88.4 [R0], R4 ;  /* 0x0000000400007844 */ /* 0x0003e20000000200 */
[----:B------:R-:W-:-:S02]  /*2bba0*/  IADD3 R123, P3, R20, 0x4060, RZ ;  /* 0x00004060147b7810 */ /* 0x000fc40007f7e0ff */
[----:B------:R-:W-:Y:S02]  /*2bbb0*/  IADD3 R125, P2, R20, 0x8000, RZ ;  /* 0x00008000147d7810 */ /* 0x000fe40007f5e0ff */
[----:B------:R-:W-:Y:S02]  /*2bbc0*/  LOP3.LUT R128, R129, 0x380, RZ, 0xc0, !PT ;  /* 0x0000038081807812 */ /* 0x000fe400078ec0ff */
[----:B------:R-:W-:Y:S01]  /*2bbd0*/  LOP3.LUT R134, R134, R135, RZ, 0x3c, !PT ;  /* 0x0000008786867212 */ /* 0x000fe200078e3cff */
[----:B0-----:R-:W3:Y:S01]  /*2bbe0*/  LDL.128 R40, [R1+0x3e0] ;  /* 0x0003e00001287983 */ /* 0x001ee20000100c00 */
[----:B------:R-:W-:Y:S01]  /*2bbf0*/  LOP3.LUT R120, R121, 0x380, RZ, 0xc0, !PT ;  /* 0x0000038079787812 */ /* 0x000fe200078ec0ff */
[----:B------:R-:W-:Y:S01]  /*2bc00*/  IMAD.X R135, RZ, RZ, R21, P0 ;  /* 0x000000ffff877224 */ /* 0x000fe200000e0615 */
[----:B------:R-:W-:Y:S01]  /*2bc10*/  LOP3.LUT R122, R123, 0x380, RZ, 0xc0, !PT ;  /* 0x000003807b7a7812 */ /* 0x000fe200078ec0ff */
[----:B-1----:R-:W3:Y:S01]  /*2bc20*/  LDL.128 R36, [R1+0x3f0] ;  /* 0x0003f00001247983 */ /* 0x002ee20000100c00 */
[----:B------:R-:W-:-:S02]  /*2bc30*/  IADD3 R127, P1, R20, 0x8020, RZ ;  /* 0x00008020147f7810 */ /* 0x000fc40007f3e0ff */
[----:B------:R-:W-:Y:S01]  /*2bc40*/  IADD3 R131, P0, R20, 0x8040, RZ ;  /* 0x0000804014837810 */ /* 0x000fe20007f1e0ff */
[----:B------:R-:W3:Y:S01]  /*2bc50*/  LDL.128 R24, [R1+0x420] ;  /* 0x0004200001187983 */ /* 0x000ee20000100c00 */
[----:B------:R-:W-:Y:S02]  /*2bc60*/  LOP3.LUT R124, R125, 0x380, RZ, 0xc0, !PT ;  /* 0x000003807d7c7812 */ /* 0x000fe400078ec0ff */
[----:B------:R-:W-:Y:S01]  /*2bc70*/  SHF.R.U64 R128, R128, 0x3, RZ ;  /* 0x0000000380807819 */ /* 0x000fe200000012ff */
[----:B------:R-:W3:Y:S01]  /*2bc80*/  LDL.128 R28, [R1+0x410] ;  /* 0x00041000011c7983 */ /* 0x000ee20000100c00 */
[----:B------:R-:W-:Y:S02]  /*2bc90*/  SHF.R.U64 R120, R120, 0x3, RZ ;  /* 0x0000000378787819 */ /* 0x000fe400000012ff */
[----:B------:R-:W-:Y:S01]  /*2bca0*/  SHF.R.U64 R122, R122, 0x3, RZ ;  /* 0x000000037a7a7819 */ /* 0x000fe200000012ff */
[----:B------:R-:W3:Y:S01]  /*2bcb0*/  LDL.128 R4, [R1+0x450] ;  /* 0x0004500001047983 */ /* 0x000ee20000100c00 */
[----:B------:R-:W-:-:S02]  /*2bcc0*/  LOP3.LUT R126, R127, 0x380, RZ, 0xc0, !PT ;  /* 0x000003807f7e7812 */ /* 0x000fc400078ec0ff */
[----:B------:R-:W-:Y:S02]  /*2bcd0*/  LOP3.LUT R130, R131, 0x380, RZ, 0xc0, !PT ;  /* 0x0000038083827812 */ /* 0x000fe400078ec0ff */
[----:B------:R-:W-:Y:S02]  /*2bce0*/  SHF.R.U64 R124, R124, 0x3, RZ ;  /* 0x000000037c7c7819 */ /* 0x000fe400000012ff */
[----:B------:R-:W-:Y:S02]  /*2bcf0*/  LOP3.LUT R3, R136, 0x380, RZ, 0xc0, !PT ;  /* 0x0000038088037812 */ /* 0x000fe400078ec0ff */
[----:B------:R-:W-:Y:S01]  /*2bd00*/  LOP3.LUT R128, R128, R129, RZ, 0x3c, !PT ;  /* 0x0000008180807212 */ /* 0x000fe200078e3cff */
[--C-:B------:R-:W-:Y:S01]  /*2bd10*/  IMAD.X R129, RZ, RZ, R21.reuse, P5 ;  /* 0x000000ffff817224 */ /* 0x100fe200028e0615 */
[----:B------:R-:W-:Y:S01]  /*2bd20*/  LOP3.LUT R120, R120, R121, RZ, 0x3c, !PT ;  /* 0x0000007978787212 */ /* 0x000fe200078e3cff */
[--C-:B------:R-:W-:Y:S01]  /*2bd30*/  IMAD.X R121, RZ, RZ, R21.reuse, P4 ;  /* 0x000000ffff797224 */ /* 0x100fe200020e0615 */
[----:B------:R-:W-:Y:S01]  /*2bd40*/  LOP3.LUT R122, R122, R123, RZ, 0x3c, !PT ;  /* 0x0000007b7a7a7212 */ /* 0x000fe200078e3cff */
[----:B------:R-:W-:Y:S01]  /*2bd50*/  IMAD.X R123, RZ, RZ, R21, P3 ;  /* 0x000000ffff7b7224 */ /* 0x000fe200018e0615 */
[----:B------:R-:W-:-:S02]  /*2bd60*/  IADD3 R133, P5, R20, 0x8060, RZ ;  /* 0x0000806014857810 */ /* 0x000fc40007fbe0ff */
[----:B------:R-:W-:Y:S02]  /*2bd70*/  SHF.R.U64 R126, R126, 0x3, RZ ;  /* 0x000000037e7e7819 */ /* 0x000fe400000012ff */
[----:B------:R-:W-:Y:S02]  /*2bd80*/  SHF.R.U64 R130, R130, 0x3, RZ ;  /* 0x0000000382827819 */ /* 0x000fe400000012ff */
[----:B------:R-:W-:Y:S01]  /*2bd90*/  LOP3.LUT R124, R124, R125, RZ, 0x3c, !PT ;  /* 0x0000007d7c7c7212 */ /* 0x000fe200078e3cff */
[----:B------:R-:W-:Y:S01]  /*2bda0*/  IMAD.X R125, RZ, RZ, R21, P2 ;  /* 0x000000ffff7d7224 */ /* 0x000fe200010e0615 */
[C---:B------:R-:W-:Y:S02]  /*2bdb0*/  IADD3 R139, P4, R20.reuse, 0xc000, RZ ;  /* 0x0000c000148b7810 */ /* 0x040fe40007f9e0ff */
[----:B------:R-:W-:Y:S02]  /*2bdc0*/  SHF.R.U64 R3, R3, 0x3, RZ ;  /* 0x0000000303037819 */ /* 0x000fe400000012ff */
[----:B------:R-:W-:-:S02]  /*2bdd0*/  IADD3 R141, P3, R20, 0xc020, RZ ;  /* 0x0000c020148d7810 */ /* 0x000fc40007f7e0ff */
[----:B------:R-:W-:Y:S02]  /*2bde0*/  IADD3 R143, P2, R20, 0xc040, RZ ;  /* 0x0000c040148f7810 */ /* 0x000fe40007f5e0ff */
[----:B------:R-:W-:Y:S02]  /*2bdf0*/  LOP3.LUT R132, R133, 0x380, RZ, 0xc0, !PT ;  /* 0x0000038085847812 */ /* 0x000fe400078ec0ff */
[----:B------:R-:W-:Y:S01]  /*2be00*/  LOP3.LUT R126, R126, R127, RZ, 0x3c, !PT ;  /* 0x0000007f7e7e7212 */ /* 0x000fe200078e3cff */
[--C-:B------:R-:W-:Y:S01]  /*2be10*/  IMAD.X R127, RZ, RZ, R21.reuse, P1 ;  /* 0x000000ffff7f7224 */ /* 0x100fe200008e0615 */
[----:B------:R-:W-:Y:S01]  /*2be20*/  LOP3.LUT R130, R130, R131, RZ, 0x3c, !PT ;  /* 0x0000008382827212 */ /* 0x000fe200078e3cff */
[----:B------:R-:W-:Y:S01]  /*2be30*/  IMAD.X R131, RZ, RZ, R21, P0 ;  /* 0x000000ffff837224 */ /* 0x000fe200000e0615 */
[----:B------:R-:W-:Y:S02]  /*2be40*/  LOP3.LUT R138, R139, 0x380, RZ, 0xc0, !PT ;  /* 0x000003808b8a7812 */ /* 0x000fe400078ec0ff */
[----:B------:R-:W-:-:S02]  /*2be50*/  LOP3.LUT R136, R3, R136, RZ, 0x3c, !PT ;  /* 0x0000008803887212 */ /* 0x000fc400078e3cff */
[----:B------:R-:W-:Y:S02]  /*2be60*/  LOP3.LUT R140, R141, 0x380, RZ, 0xc0, !PT ;  /* 0x000003808d8c7812 */ /* 0x000fe400078ec0ff */
[----:B------:R-:W-:Y:S02]  /*2be70*/  IADD3 R20, P1, R20, 0xc060, RZ ;  /* 0x0000c06014147810 */ /* 0x000fe40007f3e0ff */
[----:B------:R-:W-:Y:S02]  /*2be80*/  ISETP.NE.U32.AND P0, PT, RZ, UR6, PT ;  /* 0x00000006ff007c0c */ /* 0x000fe4000bf05070 */
[----:B------:R-:W-:Y:S02]  /*2be90*/  LOP3.LUT R142, R143, 0x380, RZ, 0xc0, !PT ;  /* 0x000003808f8e7812 */ /* 0x000fe400078ec0ff */
[----:B------:R-:W-:Y:S02]  /*2bea0*/  SHF.R.U64 R132, R132, 0x3, RZ ;  /* 0x0000000384847819 */ /* 0x000fe400000012ff */
[----:B------:R-:W-:-:S02]  /*2beb0*/  F2FP.F16.F32.PACK_AB R116, R117, R116 ;  /* 0x000000747574723e */ /* 0x000fc400000000ff */
[----:B------:R-:W-:Y:S02]  /*2bec0*/  SHF.R.U64 R138, R138, 0x3, RZ ;  /* 0x000000038a8a7819 */ /* 0x000fe400000012ff */
[----:B------:R-:W-:Y:S02]  /*2bed0*/  F2FP.F16.F32.PACK_AB R117, R119, R118 ;  /* 0x000000767775723e */ /* 0x000fe400000000ff */
[----:B------:R-:W-:Y:S02]  /*2bee0*/  F2FP.F16.F32.PACK_AB R108, R109, R108 ;  /* 0x0000006c6d6c723e */ /* 0x000fe400000000ff */
[----:B------:R-:W-:Y:S02]  /*2bef0*/  SHF.R.U64 R140, R140, 0x3, RZ ;  /* 0x000000038c8c7819 */ /* 0x000fe400000012ff */
[----:B------:R-:W-:Y:S02]  /*2bf00*/  MOV R136, R136 ;  /* 0x0000008800887202 */ /* 0x000fe40000000f00 */
[----:B------:R-:W-:-:S02]  /*2bf10*/  LOP3.LUT R0, R20, 0x380, RZ, 0xc0, !PT ;  /* 0x0000038014007812 */ /* 0x000fc400078ec0ff */
[----:B------:R-:W-:Y:S02]  /*2bf20*/  F2FP.F16.F32.PACK_AB R118, R113, R112 ;  /* 0x000000707176723e */ /* 0x000fe400000000ff */
[----:B------:R-:W-:Y:S02]  /*2bf30*/  F2FP.F16.F32.PACK_AB R119, R115, R114 ;  /* 0x000000727377723e */ /* 0x000fe400000000ff */
[----:B------:R-:W-:Y:S02]  /*2bf40*/  F2FP.F16.F32.PACK_AB R109, R111, R110 ;  /* 0x0000006e6f6d723e */ /* 0x000fe400000000ff */
[----:B------:R-:W-:Y:S02]  /*2bf50*/  F2FP.F16.F32.PACK_AB R100, R101, R100 ;  /* 0x000000646564723e */ /* 0x000fe400000000ff */
[----:B------:R-:W-:Y:S02]  /*2bf60*/  ISETP.NE.AND.EX P0, PT, RZ, UR7, PT, P0 ;  /* 0x00000007ff007c0c */ /* 0x000fe4000bf05300 */
        /* <DEDUP_REMOVED lines=23> */
[----:B------:R-:W-:-:S02]  /*2c0e0*/  SHF.R.U64 R0, R0, 0x3, RZ ;  /* 0x0000000300007819 */ /* 0x000fc400000012ff */
[----:B------:R-:W-:Y:S02]  /*2c0f0*/  MOV R122, R122 ;  /* 0x0000007a007a7202 */ /* 0x000fe40000000f00 */
        /* <DEDUP_REMOVED lines=17> */
[----:B------:R-:W-:Y:S02]  /*2c210*/  F2FP.F16.F32.PACK_AB R57, R59, R58 ;  /* 0x0000003a3b39723e */ /* 0x000fe400000000ff */
[----:B------:R-:W-:Y:S01]  /*2c220*/  F2FP.F16.F32.PACK_AB R48, R49, R48 ;  /* 0x000000303130723e */ /* 0x000fe200000000ff */
[----:B------:R0:W-:Y:S01]  /*2c230*/  STSM.16.M88.4 [R120], R92 ;  /* 0x0000005c78007844 */ /* 0x0001e20000000200 */
[----:B------:R-:W-:Y:S02]  /*2c240*/  MOV R130, R130 ;  /* 0x0000008200827202 */ /* 0x000fe40000000f00 */
[----:B------:R-:W-:Y:S02]  /*2c250*/  F2FP.F16.F32.PACK_AB R58, R53, R52 ;  /* 0x00000034353a723e */ /* 0x000fe400000000ff */
[----:B------:R-:W-:-:S02]  /*2c260*/  F2FP.F16.F32.PACK_AB R59, R55, R54 ;  /* 0x00000036373b723e */ /* 0x000fc400000000ff */
[----:B------:R-:W-:Y:S01]  /*2c270*/  F2FP.F16.F32.PACK_AB R49, R51, R50 ;  /* 0x000000323331723e */ /* 0x000fe200000000ff */
[----:B------:R0:W-:Y:S01]  /*2c280*/  STSM.16.M88.4 [R122], R80 ;  /* 0x000000507a007844 */ /* 0x0001e20000000200 */
[----:B------:R-:W-:Y:S02]  /*2c290*/  LOP3.LUT R20, R0, R20, RZ, 0x3c, !PT ;  /* 0x0000001400147212 */ /* 0x000fe400078e3cff */
[----:B------:R-:W-:Y:S02]  /*2c2a0*/  MOV R132, R132 ;  /* 0x0000008400847202 */ /* 0x000fe40000000f00 */
[----:B------:R-:W-:Y:S02]  /*2c2b0*/  F2FP.F16.F32.PACK_AB R50, R45, R44 ;  /* 0x0000002c2d32723e */ /* 0x000fe400000000ff */
[----:B------:R-:W-:Y:S01]  /*2c2c0*/  F2FP.F16.F32.PACK_AB R51, R47, R46 ;  /* 0x0000002e2f33723e */ /* 0x000fe200000000ff */
[----:B------:R0:W-:Y:S01]  /*2c2d0*/  STSM.16.M88.4 [R124], R72 ;  /* 0x000000487c007844 */ /* 0x0001e20000000200 */
[----:B------:R-:W-:Y:S01]  /*2c2e0*/  MOV R138, R138 ;  /* 0x0000008a008a7202 */ /* 0x000fe20000000f00 */
[----:B------:R-:W1:Y:S01]  /*2c2f0*/  LDC.64 R44, c[0x0][0xd00] ;  /* 0x00034000ff2c7b82 */ /* 0x000e620000000a00 */
[----:B------:R-:W-:Y:S01]  /*2c300*/  MOV R140, R140 ;  /* 0x0000008c008c7202 */ /* 0x000fe20000000f00 */
[----:B------:R0:W-:Y:S01]  /*2c310*/  STSM.16.M88.4 [R126], R64 ;  /* 0x000000407e007844 */ /* 0x0001e20000000200 */
[----:B------:R-:W-:-:S02]  /*2c320*/  MOV R142, R142 ;  /* 0x0000008e008e7202 */ /* 0x000fc40000000f00 */
[----:B------:R-:W-:Y:S01]  /*2c330*/  MOV R20, R20 ;  /* 0x0000001400147202 */ /* 0x000fe20000000f00 */
[----:B------:R0:W-:Y:S04]  /*2c340*/  STSM.16.M88.4 [R130], R56 ;  /* 0x0000003882007844 */ /* 0x0001e80000000200 */
[----:B------:R0:W-:Y:S01]  /*2c350*/  STSM.16.M88.4 [R132], R48 ;  /* 0x0000003084007844 */ /* 0x0001e20000000200 */
[----:B------:R-:W-:-:S04]  /*2c360*/  ISETP.NE.U32.AND P1, PT, RZ, UR4, PT ;  /* 0x00000004ff007c0c */ /* 0x000fc8000bf25070 */
[----:B------:R-:W-:Y:S01]  /*2c370*/  ISETP.NE.AND.EX P1, PT, RZ, UR5, PT, P1 ;  /* 0x00000005ff007c0c */ /* 0x000fe2000bf25310 */
[----:B------:R-:W-:Y:S01]  /*2c380*/  ULDC UR6, c[0x0][0xb88] ;  /* 0x0002e20000067ab9 */ /* 0x000fe20000000800 */
[----:B------:R-:W-:Y:S02]  /*2c390*/  IMAD.MOV.U32 R3, RZ, RZ, RZ ;  /* 0x000000ffff037224 */ /* 0x000fe400078e00ff */
[----:B-1----:R-:W-:Y:S01]  /*2c3a0*/  IMAD.WIDE R44, R198, 0x4, R44 ;  /* 0x00000004c62c7825 */ /* 0x002fe200078e022c */
[----:B--2---:R-:W-:Y:S02]  /*2c3b0*/  F2FP.F16.F32.PACK_AB R32, R33, R32 ;  /* 0x000000202120723e */ /* 0x004fe400000000ff */
[----:B------:R-:W-:Y:S02]  /*2c3c0*/  F2FP.F16.F32.PACK_AB R33, R35, R34 ;  /* 0x000000222321723e */ /* 0x000fe400000000ff */
[----:B----4-:R-:W-:Y:S02]  /*2c3d0*/  F2FP.F16.F32.PACK_AB R8, R9, R8 ;  /* 0x000000080908723e */ /* 0x010fe400000000ff */
[----:B------:R-:W-:-:S02]  /*2c3e0*/  F2FP.F16.F32.PACK_AB R9, R11, R10 ;  /* 0x0000000a0b09723e */ /* 0x000fc400000000ff */
[----:B---3--:R-:W-:Y:S02]  /*2c3f0*/  F2FP.F16.F32.PACK_AB R40, R41, R40 ;  /* 0x000000282928723e */ /* 0x008fe400000000ff */
        /* <DEDUP_REMOVED lines=11> */
[----:B------:R-:W1:Y:S01]  /*2c4b0*/  @P0 LDC.64 R4, c[0x0][0xd08] ;  /* 0x00034200ff040b82 */ /* 0x000e620000000a00 */
[----:B------:R0:W-:Y:S04]  /*2c4c0*/  STSM.16.M88.4 [R138], R40 ;  /* 0x000000288a007844 */ /* 0x0001e80000000200 */
[----:B------:R0:W-:Y:S03]  /*2c4d0*/  STSM.16.M88.4 [R140], R32 ;  /* 0x000000208c007844 */ /* 0x0001e60000000200 */
[----:B------:R-:W2:Y:S01]  /*2c4e0*/  LDC R12, c[0x0][0xce8] ;  /* 0x00033a00ff0c7b82 */ /* 0x000ea20000000800 */
[----:B------:R0:W-:Y:S04]  /*2c4f0*/  STSM.16.M88.4 [R142], R24 ;  /* 0x000000188e007844 */ /* 0x0001e80000000200 */
[----:B------:R0:W-:Y:S03]  /*2c500*/  STSM.16.M88.4 [R20], R8 ;  /* 0x0000000814007844 */ /* 0x0001e60000000200 */
[----:B------:R-:W-:Y:S01]  /*2c510*/  BAR.SYNC.DEFER_BLOCKING 0x1, 0x100 ;  /* 0x0044000000007b1d */ /* 0x000fe20000010000 */
[----:B------:R-:W-:-:S02]  /*2c520*/  IMAD.U32 R7, RZ, RZ, UR6 ;  /* 0x00000006ff077e24 */ /* 0x000fc4000f8e00ff */
[----:B-1----:R-:W-:-:S03]  /*2c530*/  @P0 IMAD.WIDE R4, R198, 0x4, R4 ;  /* 0x00000004c6040825 */ /* 0x002fc600078e0204 */
[----:B------:R0:W5:Y:S04]  /*2c540*/  @P1 LDG.E R3, desc[UR42][R44.64] ;  /* 0x0000002a2c031981 */ /* 0x000168000c1e1900 */
[----:B------:R0:W5:Y:S01]  /*2c550*/  @P0 LDG.E R7, desc[UR42][R4.64] ;  /* 0x0000002a04070981 */ /* 0x000162000c1e1900 */
[----:B------:R-:W-:Y:S05]  /*2c560*/  @P0 BRA `(.L_x_12660) ;  /* 0x0000000000100947 */ /* 0x000fea0003800000 */
[----:B------:R-:W-:Y:S05]  /*2c570*/  @!P1 BRA `(.L_x_12660) ;  /* 0x00000000000c9947 */ /* 0x000fea0003800000 */
[----:B------:R-:W3:Y:S04]  /*2c580*/  LDG.E R0, desc[UR42][R44.64] ;  /* 0x0000002a2c007981 */ /* 0x000ee8000c1e1900 */
[----:B-----5:R-:W3:Y:S02]  /*2c590*/  LDG.E R7, desc[UR42][R44.64+0x4] ;  /* 0x0000042a2c077981 */ /* 0x020ee4000c1e1900 */
[----:B---3--:R-:W-:-:S07]  /*2c5a0*/  IMAD.IADD R7, R7, 0x1, -R0 ;  /* 0x0000000107077824 */ /* 0x008fce00078e0a00 */
.L_x_12660:
[----:B------:R-:W3:Y:S04]  /*2c5b0*/  LDL R0, [R1+0x510] ;  /* 0x0005100001007983 */ /* 0x000ee80000100800 */
[----:B0-----:R-:W4:Y:S01]  /*2c5c0*/  LDL R26, [R1+0x518] ;  /* 0x00051800011a7983 */ /* 0x001f220000100800 */
[----:B------:R-:W-:Y:S01]  /*2c5d0*/  IMAD.IADD R37, R196, 0x1, R194 ;  /* 0x00000001c4257824 */ /* 0x000fe200078e02c2 */
[----:B------:R-:W-:Y:S01]  /*2c5e0*/  ISETP.GT.AND P3, PT, R195, 0x1, PT ;  /* 0x00000001c300780c */ /* 0x000fe20003f64270 */
[----:B------:R-:W-:Y:S01]  /*2c5f0*/  IMAD.MOV.U32 R13, RZ, RZ, 0xab8 ;  /* 0x00000ab8ff0d7424 */ /* 0x000fe200078e00ff */
[----:B--2---:R-:W-:Y:S01]  /*2c600*/  ISETP.NE.AND P2, PT, R12, 0x1, PT ;  /* 0x000000010c00780c */ /* 0x004fe20003f45270 */
[----:B------:R-:W0:Y:S03]  /*2c610*/  LDC.64 R20, c[0x0][0xca8] ;  /* 0x00032a00ff147b82 */ /* 0x000e260000000a00 */
[----:B------:R-:W-:-:S05]  /*2c620*/  SEL R13, R13, 0xa78, P3 ;  /* 0x00000a780d0d7807 */ /* 0x000fca0001800000 */
[----:B------:R-:W1:Y:S08]  /*2c630*/  LDC.64 R10, c[0x0][R13+0x218] ;  /* 0x000086000d0a7b82 */ /* 0x000e700000000a00 */
[----:B------:R-:W2:Y:S08]  /*2c640*/  LDC.64 R4, c[0x0][R13+0x228] ;  /* 0x00008a000d047b82 */ /* 0x000eb00000000a00 */
[----:B------:R2:W2:Y:S01]  /*2c650*/  LDC.64 R8, c[0x0][R13+0x210] ;  /* 0x000084000d087b82 */ /* 0x0004a20000000a00 */
[----:B------:R-:W-:-:S07]  /*2c660*/  ISETP.NE.U32.AND P1, PT, RZ, UR4, PT ;  /* 0x00000004ff007c0c */ /* 0x000fce000bf25070 */
[----:B------:R-:W1:Y:S01]  /*2c670*/  @P2 LDC R14, c[0x0][0xcec] ;  /* 0x00033b00ff0e2b82 */ /* 0x000e620000000800 */
[----:B------:R-:W-:-:S07]  /*2c680*/  ISETP.NE.AND.EX P1, PT, RZ, UR5, PT, P1 ;  /* 0x00000005ff007c0c */ /* 0x000fce000bf25310 */
[----:B------:R-:W2:Y:S01]  /*2c690*/  @P2 LDC R33, c[0x0][0xcf0] ;  /* 0x00033c00ff212b82 */ /* 0x000ea20000000800 */
[----:B------:R-:W-:Y:S02]  /*2c6a0*/  SHF.R.S32.HI R24, RZ, 0x1f, R198 ;  /* 0x0000001fff187819 */ /* 0x000fe400000114c6 */
[----:B------:R-:W-:Y:S02]  /*2c6b0*/  SEL R15, R198, RZ, !P1 ;  /* 0x000000ffc60f7207 */ /* 0x000fe40004800000 */
[----:B---3--:R-:W-:Y:S01]  /*2c6c0*/  LOP3.LUT P0, RZ, R0, 0x3, RZ, 0xc0, !PT ;  /* 0x0000000300ff7812 */ /* 0x008fe2000780c0ff */
[----:B-----5:R-:W-:Y:S02]  /*2c6d0*/  IMAD R0, R7, R12, RZ ;  /* 0x0000000c07007224 */ /* 0x020fe400078e02ff */
[----:B0-----:R-:W0:Y:S03]  /*2c6e0*/  @!P3 LDC R20, c[0x0][0xc50] ;  /* 0x00031400ff14bb82 */ /* 0x001e260000000800 */
[----:B------:R-:W-:Y:S01]  /*2c6f0*/  ISETP.GE.OR P4, PT, R37, R0, P0 ;  /* 0x000000002500720c */ /* 0x000fe20000786670 */
[----:B----4-:R-:W-:-:S04]  /*2c700*/  IMAD.IADD R35, R26, 0x1, R194 ;  /* 0x000000011a237824 */ /* 0x010fc800078e02c2 */
[----:B------:R-:W3:Y:S08]  /*2c710*/  @!P3 LDC R21, c[0x0][0xc54] ;  /* 0x00031500ff15bb82 */ /* 0x000ef00000000800 */
[----:B------:R-:W4:Y:S01]  /*2c720*/  @!P4 LDL R27, [R1+0x240] ;  /* 0x00024000011bc983 */ /* 0x000f220000100800 */
[----:B------:R-:W2:Y:S01]  /*2c730*/  LDC.64 R6, c[0x0][R13+0x220] ;  /* 0x000088000d067b82 */ /* 0x000ea20000000a00 */
[----:B------:R-:W-:Y:S01]  /*2c740*/  SEL R25, R24, RZ, !P1 ;  /* 0x000000ff18197207 */ /* 0x000fe20004800000 */
[----:B-1----:R-:W-:-:S04]  /*2c750*/  @P2 IMAD.HI.U32 R14, R35, R14, RZ ;  /* 0x0000000e230e2227 */ /* 0x002fc800078e00ff */
[-C--:B------:R-:W-:Y:S02]  /*2c760*/  IMAD R29, R11, R193.reuse, RZ ;  /* 0x000000c10b1d7224 */ /* 0x080fe400078e02ff */
[----:B------:R-:W-:-:S04]  /*2c770*/  IMAD.WIDE.U32 R10, R10, R193, RZ ;  /* 0x000000c10a0a7225 */ /* 0x000fc800078e00ff */
[----:B------:R-:W-:Y:S02]  /*2c780*/  IMAD.IADD R29, R11, 0x1, R29 ;  /* 0x000000010b1d7824 */ /* 0x000fe400078e021d */
[----:B--2---:R-:W-:-:S04]  /*2c790*/  IMAD R7, R7, R15, RZ ;  /* 0x0000000f07077224 */ /* 0x004fc800078e02ff */
[C---:B------:R-:W-:Y:S01]  /*2c7a0*/  IMAD R31, R6.reuse, R25, R7 ;  /* 0x00000019061f7224 */ /* 0x040fe200078e0207 */
[----:B------:R-:W-:Y:S01]  /*2c7b0*/  SEL R25, R203, RZ, P3 ;  /* 0x000000ffcb197207 */ /* 0x000fe20001800000 */
[----:B------:R-:W-:-:S04]  /*2c7c0*/  IMAD.WIDE.U32 R6, R6, R15, RZ ;  /* 0x0000000f06067225 */ /* 0x000fc800078e00ff */
[----:B------:R-:W-:Y:S01]  /*2c7d0*/  IMAD.IADD R31, R7, 0x1, R31 ;  /* 0x00000001071f7824 */ /* 0x000fe200078e021f */
[----:B------:R-:W-:Y:S01]  /*2c7e0*/  IADD3 R6, P1, P5, R6, R10, R3 ;  /* 0x0000000a06067210 */ /* 0x000fe20007d3e003 */
[----:B------:R-:W-:Y:S01]  /*2c7f0*/  IMAD.MOV.U32 R7, RZ, RZ, R35 ;  /* 0x000000ffff077224 */ /* 0x000fe200078e0023 */
[----:B------:R-:W-:Y:S01]  /*2c800*/  @P2 SHF.R.U32.HI R7, RZ, R33, R14 ;  /* 0x00000021ff072219 */ /* 0x000fe2000001160e */
[-C--:B------:R-:W-:Y:S01]  /*2c810*/  IMAD R11, R5, R25.reuse, RZ ;  /* 0x00000019050b7224 */ /* 0x080fe200078e02ff */
[----:B------:R-:W-:Y:S01]  /*2c820*/  SHF.R.S32.HI R10, RZ, 0x1f, R3 ;  /* 0x0000001fff0a7819 */ /* 0x000fe20000011403 */
[----:B------:R-:W-:-:S03]  /*2c830*/  IMAD.WIDE.U32 R4, R4, R25, RZ ;  /* 0x0000001904047225 */ /* 0x000fc600078e00ff */
[----:B------:R-:W-:Y:S01]  /*2c840*/  IADD3.X R14, R31, R29, R10, P1, P5 ;  /* 0x0000001d1f0e7210 */ /* 0x000fe20000fea40a */
[----:B------:R-:W-:Y:S01]  /*2c850*/  IMAD.MOV R13, RZ, RZ, -R7 ;  /* 0x000000ffff0d7224 */ /* 0x000fe200078e0a07 */
[----:B------:R-:W-:Y:S01]  /*2c860*/  IADD3 R4, P1, P5, R7, R6, R4 ;  /* 0x0000000607047210 */ /* 0x000fe20007d3e004 */
[----:B------:R-:W-:Y:S01]  /*2c870*/  IMAD.IADD R11, R5, 0x1, R11 ;  /* 0x00000001050b7824 */ /* 0x000fe200078e020b */
[----:B------:R-:W-:Y:S01]  /*2c880*/  SHF.R.S32.HI R5, RZ, 0x1f, R7 ;  /* 0x0000001fff057819 */ /* 0x000fe20000011407 */
[----:B------:R-:W-:Y:S02]  /*2c890*/  IMAD R7, R12, R13, R35 ;  /* 0x0000000d0c077224 */ /* 0x000fe400078e0223 */
[----:B------:R-:W-:Y:S01]  /*2c8a0*/  VIADD R25, R37, 0x8 ;  /* 0x0000000825197836 */ /* 0x000fe20000000000 */
[----:B------:R-:W-:Y:S01]  /*2c8b0*/  IADD3.X R5, R5, R14, R11, P1, P5 ;  /* 0x0000000e05057210 */ /* 0x000fe20000fea40b */
[----:B------:R-:W-:Y:S01]  /*2c8c0*/  IMAD R6, R9, R7, RZ ;  /* 0x0000000709067224 */ /* 0x000fe200078e02ff */
[----:B------:R-:W-:-:S02]  /*2c8d0*/  SHF.R.S32.HI R11, RZ, 0x1f, R7 ;  /* 0x0000001fff0b7819 */ /* 0x000fc40000011407 */
[----:B------:R-:W-:Y:S01]  /*2c8e0*/  ISETP.GE.OR P0, PT, R25, R0, P0 ;  /* 0x000000001900720c */ /* 0x000fe20000706670 */
[----:B------:R-:W-:-:S04]  /*2c8f0*/  IMAD.WIDE.U32 R4, R8, R7, R4 ;  /* 0x0000000708047225 */ /* 0x000fc800078e0004 */
[----:B------:R-:W-:Y:S01]  /*2c900*/  IMAD R11, R8, R11, R6 ;  /* 0x0000000b080b7224 */ /* 0x000fe200078e0206 */
[----:B0-----:R-:W-:-:S03]  /*2c910*/  LEA R20, P1, R4, R20, 0x2 ;  /* 0x0000001404147211 */ /* 0x001fc600078210ff */
[----:B------:R-:W-:Y:S02]  /*2c920*/  IMAD.IADD R5, R5, 0x1, R11 ;  /* 0x0000000105057824 */ /* 0x000fe400078e020b */
[----:B------:R-:W-:Y:S03]  /*2c930*/  SHFL.IDX PT, R6, R20, RZ, 0x1c1f ;  /* 0x001c1fff14067589 */ /* 0x000fe600000e0000 */
[----:B---3--:R-:W-:-:S05]  /*2c940*/  LEA.HI.X R21, R4, R21, R5, 0x2, P1 ;  /* 0x0000001504157211 */ /* 0x008fca00008f1405 */
[----:B------:R-:W4:Y:S04]  /*2c950*/  SHFL.IDX PT, R7, R21, RZ, 0x1c1f ;  /* 0x001c1fff15077589 */ /* 0x000f2800000e0000 */
[----:B----4-:R-:W-:Y:S04]  /*2c960*/  @!P4 ST.E desc[UR42][R6.64], R27 ;  /* 0x0000001b0600c985 */ /* 0x010fe8000c10192a */
[----:B------:R-:W2:Y:S04]  /*2c970*/  @!P0 LDL R9, [R1+0x244] ;  /* 0x0002440001098983 */ /* 0x000ea80000100800 */
[----:B------:R-:W-:Y:S04]  /*2c980*/  SHFL.IDX PT, R4, R20, 0x1, 0x1c1f ;  /* 0x003c1f0014047f89 */ /* 0x000fe800000e0000 */
[----:B------:R-:W2:Y:S04]  /*2c990*/  SHFL.IDX PT, R5, R21, 0x1, 0x1c1f ;  /* 0x003c1f0015057f89 */ /* 0x000ea800000e0000 */
[----:B--2---:R0:W-:Y:S01]  /*2c9a0*/  @!P0 ST.E desc[UR42][R4.64], R9 ;  /* 0x0000000904008985 */ /* 0x0041e2000c10192a */
[----:B------:R-:W-:Y:S05]  /*2c9b0*/  @P3 BRA `(.L_x_12661) ;  /* 0x0000000c00e83947 */ /* 0x000fea0003800000 */
[----:B------:R-:W2:Y:S01]  /*2c9c0*/  LDL R84, [R1+0x478] ;  /* 0x0004780001547983 */ /* 0x000ea20000100800 */
[----:B------:R-:W1:Y:S01]  /*2c9d0*/  @P2 LDC R13, c[0x0][0xcec] ;  /* 0x00033b00ff0d2b82 */ /* 0x000e620000000800 */
[----:B------:R-:W-:Y:S02]  /*2c9e0*/  ULDC.64 UR4, c[0x0][0xba0] ;  /* 0x0002e80000047ab9 */ /* 0x000fe40000000a00 */
[----:B------:R-:W3:Y:S01]  /*2c9f0*/  LDL R85, [R1+0x488] ;  /* 0x0004880001557983 */ /* 0x000ee20000100800 */
[----:B------:R-:W-:Y:S02]  /*2ca00*/  IMAD R10, R10, UR4, RZ ;  /* 0x000000040a0a7c24 */ /* 0x000fe4000f8e02ff */
[----:B0-----:R-:W-:-:S04]  /*2ca10*/  IMAD.WIDE.U32 R8, R3, UR4, RZ ;  /* 0x0000000403087c25 */ /* 0x001fc8000f8e00ff */
[----:B------:R-:W-:Y:S01]  /*2ca20*/  IMAD R11, R3, UR5, R10 ;  /* 0x00000005030b7c24 */ /* 0x000fe2000f8e020a */
        /* <DEDUP_REMOVED lines=8> */
[----:B--2---:R-:W-:-:S04]  /*2cab0*/  IMAD R5, R84, 0x40, R181 ;  /* 0x0000004054057824 */ /* 0x004fc800078e02b5 */
        /* <DEDUP_REMOVED lines=27> */
[----:B---3--:R-:W-:Y:S01]  /*2cc70*/  IMAD R3, R85, 0x20, R84 ;  /* 0x0000002055037824 */ /* 0x008fe200078e0254 */
        /* <DEDUP_REMOVED lines=15> */
[----:B------:R-:W-:Y:S02]  /*2cd70*/  SHF.R.U64 R48, R48, 0x3, RZ ;  /* 0x0000000330307819 */ /* 0x000fe400000012ff */
[----:B------:R-:W-:Y:S02]  /*2cd80*/  SHF.R.U64 R52, R52, 0x3, RZ ;  /* 0x0000000334347819 */ /* 0x000fe400000012ff */
[----:B------:R-:W-:Y:S02]  /*2cd90*/  SHF.R.U64 R56, R56, 0x3, RZ ;  /* 0x0000000338387819 */ /* 0x000fe400000012ff */
[----:B------:R-:W-:-:S02]  /*2cda0*/  SHF.R.U64 R60, R60, 0x3, RZ ;  /* 0x000000033c3c7819 */ /* 0x000fc400000012ff */
        /* <DEDUP_REMOVED lines=8> */
[----:B------:R-:W-:Y:S01]  /*2ce30*/  LOP3.LUT R5, R16, 0x380, RZ, 0xc0, !PT ;  /* 0x0000038010057812 */ /* 0x000fe200078ec0ff */
        /* <DEDUP_REMOVED lines=11> */
[----:B------:R-:W-:Y:S02]  /*2cef0*/  SHF.R.U64 R5, R5, 0x3, RZ ;  /* 0x0000000305057819 */ /* 0x000fe400000012ff */
[----:B------:R-:W-:Y:S01]  /*2cf00*/  LOP3.LUT R64, R65, 0x380, RZ, 0xc0, !PT ;  /* 0x0000038041407812 */ /* 0x000fe200078ec0ff */
[----:B------:R-:W5:Y:S01]  /*2cf10*/  LD.E.128 R60, desc[UR42][R60.64] ;  /* 0x0000002a3c3c7980 */ /* 0x000f62000c101d00 */
[----:B------:R-:W-:-:S02]  /*2cf20*/  LOP3.LUT R68, R69, 0x380, RZ, 0xc0, !PT ;  /* 0x0000038045447812 */ /* 0x000fc400078ec0ff */
[----:B------:R-:W-:Y:S02]  /*2cf30*/  LOP3.LUT R72, R73, 0x380, RZ, 0xc0, !PT ;  /* 0x0000038049487812 */ /* 0x000fe400078ec0ff */
[----:B------:R-:W-:Y:S02]  /*2cf40*/  LOP3.LUT R76, R77, 0x380, RZ, 0xc0, !PT ;  /* 0x000003804d4c7812 */ /* 0x000fe400078ec0ff */
[----:B------:R-:W-:Y:S02]  /*2cf50*/  LOP3.LUT R6, R7, 0x380, RZ, 0xc0, !PT ;  /* 0x0000038007067812 */ /* 0x000fe400078ec0ff */
[----:B------:R-:W-:Y:S02]  /*2cf60*/  LOP3.LUT R4, R5, R16, RZ, 0x3c, !PT ;  /* 0x0000001005047212 */ /* 0x000fe400078e3cff */
[----:B------:R-:W0:Y:S01]  /*2cf70*/  @P2 LDC R16, c[0x0][0xcf0] ;  /* 0x00033c00ff102b82 */ /* 0x000e220000000800 */
[----:B------:R-:W-:Y:S02]  /*2cf80*/  SHF.R.U64 R64, R64, 0x3, RZ ;  /* 0x0000000340407819 */ /* 0x000fe400000012ff */
[----:B------:R-:W-:-:S02]  /*2cf90*/  SHF.R.U64 R68, R68, 0x3, RZ ;  /* 0x0000000344447819 */ /* 0x000fc400000012ff */
[----:B------:R-:W-:Y:S02]  /*2cfa0*/  SHF.R.U64 R72, R72, 0x3, RZ ;  /* 0x0000000348487819 */ /* 0x000fe400000012ff */
[----:B------:R-:W-:Y:S02]  /*2cfb0*/  SHF.R.U64 R76, R76, 0x3, RZ ;  /* 0x000000034c4c7819 */ /* 0x000fe400000012ff */
[----:B------:R-:W-:Y:S01]  /*2cfc0*/  SHF.R.U64 R6, R6, 0x3, RZ ;  /* 0x0000000306067819 */ /* 0x000fe200000012ff */
        /* <DEDUP_REMOVED lines=12> */
[----:B------:R-:W-:-:S03]  /*2d090*/  IMAD.IADD R14, R194, 0x1, R3 ;  /* 0x00000001c20e7824 */ /* 0x000fc600078e0203 */
[----:B------:R-:W5:Y:S04]  /*2d0a0*/  LD.E.128 R68, desc[UR42][R68.64] ;  /* 0x0000002a44447980 */ /* 0x000f68000c101d00 */
        /* <DEDUP_REMOVED lines=9> */
[----:B--2---:R-:W2:Y:S01]  /*2d140*/  FENCE.VIEW.ASYNC.S ;  /* 0x00000000000073c6 */ /* 0x004ea20000000000 */
[----:B-1----:R-:W-:-:S04]  /*2d150*/  @P2 IMAD.HI.U32 R3, R14, R13, RZ ;  /* 0x0000000d0e032227 */ /* 0x002fc800078e00ff */
[----:B------:R-:W-:Y:S01]  /*2d160*/  IMAD.MOV.U32 R11, RZ, RZ, R14 ;  /* 0x000000ffff0b7224 */ /* 0x000fe200078e000e */
[----:B0-----:R-:W-:Y:S01]  /*2d170*/  @P2 SHF.R.U32.HI R11, RZ, R16, R3 ;  /* 0x00000010ff0b2219 */ /* 0x001fe20000011603 */
[----:B------:R-:W-:Y:S01]  /*2d180*/  IMAD R13, R15, UR5, R10 ;  /* 0x000000050f0d7c24 */ /* 0x000fe2000f8e020a */
[----:B------:R-:W-:Y:S01]  /*2d190*/  ULDC.64 UR4, c[0x0][0xbe0] ;  /* 0x0002f80000047ab9 */ /* 0x000fe20000000a00 */
[----:B------:R-:W-:Y:S02]  /*2d1a0*/  VIADD R3, R2, 0x32420 ;  /* 0x0003242002037836 */ /* 0x000fe40000000000 */
[----:B------:R-:W-:Y:S01]  /*2d1b0*/  IMAD.IADD R9, R9, 0x1, R13 ;  /* 0x0000000109097824 */ /* 0x000fe200078e020d */
[--C-:B------:R-:W-:Y:S01]  /*2d1c0*/  SHF.R.S32.HI R10, RZ, 0x1f, R11.reuse ;  /* 0x0000001fff0a7819 */ /* 0x100fe2000001140b */
[----:B------:R-:W-:Y:S01]  /*2d1d0*/  IMAD.MOV R13, RZ, RZ, -R11 ;  /* 0x000000ffff0d7224 */ /* 0x000fe200078e0a0b */
[----:B------:R-:W-:-:S03]  /*2d1e0*/  PRMT R3, RZ, 0x654, R3 ;  /* 0x00000654ff037816 */ /* 0x000fc60000000003 */
[----:B------:R-:W-:Y:S02]  /*2d1f0*/  IMAD R13, R12, R13, R14 ;  /* 0x0000000d0c0d7224 */ /* 0x000fe400078e020e */
[----:B------:R-:W-:Y:S02]  /*2d200*/  IMAD R10, R10, UR4, RZ ;  /* 0x000000040a0a7c24 */ /* 0x000fe4000f8e02ff */
[C---:B------:R-:W-:Y:S01]  /*2d210*/  IMAD.WIDE.U32 R8, R11.reuse, UR4, R8 ;  /* 0x000000040b087c25 */ /* 0x040fe2000f8e0008 */
[----:B--2---:R0:W-:Y:S03]  /*2d220*/  SYNCS.ARRIVE.TRANS64.RED.A1T0 RZ, [R3+URZ], RZ ;  /* 0x000000ff03ff79a7 */ /* 0x0041e6000810043f */
[----:B------:R-:W-:Y:S01]  /*2d230*/  IMAD R15, R11, UR5, R10 ;  /* 0x000000050b0f7c24 */ /* 0x000fe2000f8e020a */
[----:B------:R-:W-:Y:S01]  /*2d240*/  ULDC.64 UR4, c[0x0][0xbd8] ;  /* 0x0002f60000047ab9 */ /* 0x000fe20000000a00 */
[----:B0-----:R-:W-:-:S02]  /*2d250*/  SHF.R.S32.HI R3, RZ, 0x1f, R13 ;  /* 0x0000001fff037819 */ /* 0x001fc4000001140d */
[----:B------:R-:W-:-:S03]  /*2d260*/  IMAD.IADD R9, R9, 0x1, R15 ;  /* 0x0000000109097824 */ /* 0x000fc600078e020f */
[----:B------:R-:W-:Y:S02]  /*2d270*/  IMAD R10, R3, UR4, RZ ;  /* 0x00000004030a7c24 */ /* 0x000fe4000f8e02ff */
[----:B------:R-:W-:-:S04]  /*2d280*/  IMAD.WIDE.U32 R8, R13, UR4, R8 ;  /* 0x000000040d087c25 */ /* 0x000fc8000f8e0008 */
        /* <DEDUP_REMOVED lines=9> */
.L_x_12912:
[----:B------:R-:W-:Y:S01]  /*2d320*/  IMAD.IADD R21, R84, 0x1, R194 ;  /* 0x0000000154157824 */ /* 0x000fe200078e02c2 */
[----:B------:R-:W-:Y:S04]  /*2d330*/  BSSY B1, `(.L_x_12663) ;  /* 0x0000014000017945 */ /* 0x000fe80003800000 */
[----:B------:R-:W-:-:S13]  /*2d340*/  ISETP.GE.AND P0, PT, R21, R0, PT ;  /* 0x000000001500720c */ /* 0x000fda0003f06270 */
[----:B------:R-:W-:Y:S05]  /*2d350*/  @P0 BRA `(.L_x_12664) ;  /* 0x0000000000440947 */ /* 0x000fea0003800000 */
[----:B------:R-:W-:Y:S02]  /*2d360*/  ULDC UR4, c[0x0][0xbc8] ;  /* 0x0002f20000047ab9 */ /* 0x000fe40000000800 */
[----:B------:R-:W-:Y:S02]  /*2d370*/  ISETP.GE.AND P3, PT, R181, UR4, PT ;  /* 0x00000004b5007c0c */ /* 0x000fe4000bf66270 */
[----:B------:R-:W-:Y:S02]  /*2d380*/  ISETP.GE.AND P2, PT, R183, UR4, PT ;  /* 0x00000004b7007c0c */ /* 0x000fe4000bf46270 */
[----:B------:R-:W-:Y:S02]  /*2d390*/  ISETP.GE.AND P1, PT, R182, UR4, PT ;  /* 0x00000004b6007c0c */ /* 0x000fe4000bf26270 */
[----:B------:R-:W-:-:S07]  /*2d3a0*/  ISETP.GE.AND P0, PT, R188, UR4, PT ;  /* 0x00000004bc007c0c */ /* 0x000fce000bf06270 */
[-C--:B--2---:R-:W-:Y:S02]  /*2d3b0*/  @!P3 LEA R8, P5, R181, R14.reuse, 0x1 ;  /* 0x0000000eb508b211 */ /* 0x084fe400078a08ff */
[-C--:B------:R-:W-:Y:S02]  /*2d3c0*/  @!P2 LEA R10, P4, R183, R14.reuse, 0x1 ;  /* 0x0000000eb70aa211 */ /* 0x080fe400078808ff */
[-C--:B-1----:R-:W-:Y:S02]  /*2d3d0*/  @!P3 LEA.HI.X R9, R181, R3.reuse, R202, 0x1, P5 ;  /* 0x00000003b509b211 */ /* 0x082fe400028f0cca */
[-C--:B------:R-:W-:Y:S02]  /*2d3e0*/  @!P1 LEA R12, P5, R182, R14.reuse, 0x1 ;  /* 0x0000000eb60c9211 */ /* 0x080fe400078a08ff */
[----:B------:R-:W-:Y:S01]  /*2d3f0*/  @!P2 LEA.HI.X R11, R183, R3, R201, 0x1, P4 ;  /* 0x00000003b70ba211 */ /* 0x000fe200020f0cc9 */
[----:B-----5:R3:W-:Y:S01]  /*2d400*/  @!P3 ST.E.128 desc[UR42][R8.64], R4 ;  /* 0x000000040800b985 */ /* 0x0207e2000c101d2a */
[----:B------:R-:W-:-:S02]  /*2d410*/  @!P0 LEA R14, P4, R188, R14, 0x1 ;  /* 0x0000000ebc0e8211 */ /* 0x000fc400078808ff */
[-C--:B------:R-:W-:Y:S01]  /*2d420*/  @!P1 LEA.HI.X R13, R182, R3.reuse, R200, 0x1, P5 ;  /* 0x00000003b60d9211 */ /* 0x080fe200028f0cc8 */
[----:B------:R3:W-:Y:S01]  /*2d430*/  @!P2 ST.E.128 desc[UR42][R10.64], R36 ;  /* 0x000000240a00a985 */ /* 0x0007e2000c101d2a */
[----:B------:R-:W-:-:S03]  /*2d440*/  @!P0 LEA.HI.X R15, R188, R3, R199, 0x1, P4 ;  /* 0x00000003bc0f8211 */ /* 0x000fc600020f0cc7 */
[----:B------:R3:W-:Y:S04]  /*2d450*/  @!P1 ST.E.128 desc[UR42][R12.64], R52 ;  /* 0x000000340c009985 */ /* 0x0007e8000c101d2a */
[----:B------:R3:W-:Y:S02]  /*2d460*/  @!P0 ST.E.128 desc[UR42][R14.64], R68 ;  /* 0x000000440e008985 */ /* 0x0007e4000c101d2a */
.L_x_12664:
[----:B------:R-:W-:Y:S05]  /*2d470*/  BSYNC B1 ;  /* 0x0000000000017941 */ /* 0x000fea0003800000 */
.L_x_12663:
[----:B------:R-:W-:-:S03]  /*2d480*/  UMOV UR4, 0xffffffff ;  /* 0xffffffff00047882 */ /* 0x000fc60000000000 */
[----:B------:R-:W-:Y:S05]  /*2d490*/  BRA.DIV UR4, `(.L_x_12665) ;  /* 0x000000da04687947 */ /* 0x000fea000b800000 */
[----:B-1----:R1:W4:Y:S04]  /*2d4a0*/  SHFL.IDX PT, R3, R17, 0x1, 0x181f ;  /* 0x00381f0011037f89 */ /* 0x00232800000e0000 */
[----:B--23--:R1:W2:Y:S02]  /*2d4b0*/  SHFL.IDX PT, R14, R16, 0x1, 0x181f ;  /* 0x00381f00100e7f89 */ /* 0x00c2a400000e0000 */
.L_x_12916:
[----:B-----5:R-:W-:Y:S01]  /*2d4c0*/  VIADD R5, R21, 0x20 ;  /* 0x0000002015057836 */ /* 0x020fe20000000000 */
        /* <DEDUP_REMOVED lines=10> */
[-C--:B----4-:R-:W-:Y:S02]  /*2d570*/  @!P3 LEA.HI.X R5, R181, R3.reuse, R202, 0x1, P5 ;  /* 0x00000003b505b211 */ /* 0x090fe400028f0cca */
        /* <DEDUP_REMOVED lines=9> */
.L_x_12667:
[----:B------:R-:W-:Y:S05]  /*2d610*/  BSYNC B1 ;  /* 0x0000000000017941 */ /* 0x000fea0003800000 */
.L_x_12666:
[----:B------:R-:W-:-:S03]  /*2d620*/  UMOV UR4, 0xffffffff ;  /* 0xffffffff00047882 */ /* 0x000fc60000000000 */
[----:B------:R-:W-:Y:S05]  /*2d630*/  BRA.DIV UR4, `(.L_x_12668) ;  /* 0x000000da04487947 */ /* 0x000fea000b800000 */
[----:B----4-:R4:W0:Y:S04]  /*2d640*/  SHFL.IDX PT, R3, R17, 0x2, 0x181f ;  /* 0x00581f0011037f89 */ /* 0x01082800000e0000 */
[----:B--2---:R4:W2:Y:S02]  /*2d650*/  SHFL.IDX PT, R14, R16, 0x2, 0x181f ;  /* 0x00581f00100e7f89 */ /* 0x0048a400000e0000 */
.L_x_12920:
[----:B---3--:R-:W-:Y:S01]  /*2d660*/  VIADD R5, R21, 0x40 ;  /* 0x0000004015057836 */ /* 0x008fe20000000000 */
        /* <DEDUP_REMOVED lines=20> */
.L_x_12670:
[----:B------:R-:W-:Y:S05]  /*2d7b0*/  BSYNC B1 ;  /* 0x0000000000017941 */ /* 0x000fea0003800000 */
.L_x_12669:
[----:B------:R-:W-:-:S03]  /*2d7c0*/  UMOV UR4, 0xffffffff ;  /* 0xffffffff00047882 */ /* 0x000fc60000000000 */
[----:B------:R-:W-:Y:S05]  /*2d7d0*/  BRA.DIV UR4, `(.L_x_12671) ;  /* 0x000000da04287947 */ /* 0x000fea000b800000 */
[----:B0-----:R0:W0:Y:S04]  /*2d7e0*/  SHFL.IDX PT, R3, R17, 0x3, 0x181f ;  /* 0x00781f0011037f89 */ /* 0x00102800000e0000 */
[----:B--2---:R2:W0:Y:S02]  /*2d7f0*/  SHFL.IDX PT, R14, R16, 0x3, 0x181f ;  /* 0x00781f00100e7f89 */ /* 0x00442400000e0000 */
.L_x_12924:
[----:B---3--:R-:W-:-:S05]  /*2d800*/  VIADD R5, R21, 0x60 ;  /* 0x0000006015057836 */ /* 0x008fca0000000000 */
[----:B------:R-:W-:-:S13]  /*2d810*/  ISETP.GE.AND P0, PT, R5, R0, PT ;  /* 0x000000000500720c */ /* 0x000fda0003f06270 */
[----:B------:R-:W-:Y:S05]  /*2d820*/  @P0 BRA `(.L_x_12672) ;  /* 0x0000002c00180947 */ /* 0x000fea0003800000 */
[----:B------:R-:W-:Y:S02]  /*2d830*/  ULDC UR4, c[0x0][0xbc8] ;  /* 0x0002f20000047ab9 */ /* 0x000fe40000000800 */
[----:B------:R-:W-:Y:S02]  /*2d840*/  ISETP.GE.AND P3, PT, R181, UR4, PT ;  /* 0x00000004b5007c0c */ /* 0x000fe4000bf66270 */
[----:B------:R-:W-:Y:S02]  /*2d850*/  ISETP.GE.AND P4, PT, R183, UR4, PT ;  /* 0x00000004b7007c0c */ /* 0x000fe4000bf86270 */
[----:B------:R-:W-:-:S09]  /*2d860*/  ISETP.GE.AND P5, PT, R182, UR4, PT ;  /* 0x00000004b6007c0c */ /* 0x000fd2000bfa6270 */
[-C--:B0-----:R-:W-:Y:S02]  /*2d870*/  @!P3 LEA R4, P0, R181, R14.reuse, 0x1 ;  /* 0x0000000eb504b211 */ /* 0x081fe400078008ff */
        /* <DEDUP_REMOVED lines=14> */
.L_x_12661:
[----:B------:R-:W-:Y:S01]  /*2d960*/  ULDC.64 UR4, c[0x0][0xc08] ;  /* 0x0003020000047ab9 */ /* 0x000fe20000000a00 */
[----:B------:R-:W1:Y:S01]  /*2d970*/  @P2 LDC R8, c[0x0][0xcec] ;  /* 0x00033b00ff082b82 */ /* 0x000e620000000800 */
[----:B------:R-:W-:Y:S01]  /*2d980*/  IMAD R10, R10, UR4, RZ ;  /* 0x000000040a0a7c24 */ /* 0x000fe2000f8e02ff */
[----:B------:R-:W-:Y:S01]  /*2d990*/  SHF.R.S32.HI R6, RZ, 0x1f, R15 ;  /* 0x0000001fff067819 */ /* 0x000fe2000001140f */
[----:B0-----:R-:W-:-:S04]  /*2d9a0*/  IMAD.WIDE.U32 R4, R3, UR4, RZ ;  /* 0x0000000403047c25 */ /* 0x001fc8000f8e00ff */
[----:B------:R-:W-:Y:S01]  /*2d9b0*/  IMAD R3, R3, UR5, R10 ;  /* 0x0000000503037c24 */ /* 0x000fe2000f8e020a */
[----:B------:R-:W0:Y:S01]  /*2d9c0*/  @P2 LDC R9, c[0x0][0xcf0] ;  /* 0x00033c00ff092b82 */ /* 0x000e220000000800 */
[----:B------:R-:W-:Y:S02]  /*2d9d0*/  ULDC.64 UR4, c[0x0][0xc38] ;  /* 0x00030e0000047ab9 */ /* 0x000fe40000000a00 */
[----:B------:R-:W-:Y:S02]  /*2d9e0*/  IMAD.IADD R5, R5, 0x1, R3 ;  /* 0x0000000105057824 */ /* 0x000fe400078e0203 */
[----:B------:R-:W-:Y:S02]  /*2d9f0*/  IMAD.MOV.U32 R3, RZ, RZ, R35 ;  /* 0x000000ffff037224 */ /* 0x000fe400078e0023 */
[----:B------:R-:W-:-:S04]  /*2da00*/  IMAD.WIDE.U32 R4, R193, UR4, R4 ;  /* 0x00000004c1047c25 */ /* 0x000fc8000f8e0004 */
[----:B------:R-:W-:Y:S01]  /*2da10*/  IMAD R5, R193, UR5, R5 ;  /* 0x00000005c1057c24 */ /* 0x000fe2000f8e0205 */
[----:B------:R-:W-:Y:S02]  /*2da20*/  ULDC.64 UR4, c[0x0][0xc40] ;  /* 0x0003100000047ab9 */ /* 0x000fe40000000a00 */
[----:B------:R-:W-:Y:S02]  /*2da30*/  IMAD R6, R6, UR4, RZ ;  /* 0x0000000406067c24 */ /* 0x000fe4000f8e02ff */
[----:B------:R-:W-:-:S04]  /*2da40*/  IMAD.WIDE.U32 R4, R15, UR4, R4 ;  /* 0x000000040f047c25 */ /* 0x000fc8000f8e0004 */
[----:B------:R-:W-:Y:S01]  /*2da50*/  IMAD R7, R15, UR5, R6 ;  /* 0x000000050f077c24 */ /* 0x000fe2000f8e0206 */
[----:B------:R-:W-:Y:S01]  /*2da60*/  ULDC.64 UR4, c[0x0][0xc48] ;  /* 0x0003120000047ab9 */ /* 0x000fe20000000a00 */
[----:B-1----:R-:W-:-:S04]  /*2da70*/  @P2 IMAD.HI.U32 R8, R35, R8, RZ ;  /* 0x0000000823082227 */ /* 0x002fc800078e00ff */
[----:B------:R-:W-:Y:S01]  /*2da80*/  IMAD.IADD R5, R5, 0x1, R7 ;  /* 0x0000000105057824 */ /* 0x000fe200078e0207 */
[----:B0-----:R-:W-:Y:S01]  /*2da90*/  @P2 SHF.R.U32.HI R3, RZ, R9, R8 ;  /* 0x00000009ff032219 */ /* 0x001fe20000011608 */
[----:B------:R-:W-:Y:S02]  /*2daa0*/  VIADD R8, R2, 0x32420 ;  /* 0x0003242002087836 */ /* 0x000fe40000000000 */
[C---:B------:R-:W-:Y:S01]  /*2dab0*/  IMAD.WIDE.U32 R4, R203.reuse, UR4, R4 ;  /* 0x00000004cb047c25 */ /* 0x040fe2000f8e0004 */
[--C-:B------:R-:W-:Y:S02]  /*2dac0*/  SHF.R.S32.HI R6, RZ, 0x1f, R3.reuse ;  /* 0x0000001fff067819 */ /* 0x100fe40000011403 */
[----:B------:R-:W-:Y:S01]  /*2dad0*/  PRMT R8, RZ, 0x654, R8 ;  /* 0x00000654ff087816 */ /* 0x000fe20000000008 */
[----:B------:R-:W-:Y:S02]  /*2dae0*/  IMAD.MOV R7, RZ, RZ, -R3 ;  /* 0x000000ffff077224 */ /* 0x000fe400078e0a03 */
[----:B------:R-:W-:Y:S01]  /*2daf0*/  IMAD R5, R203, UR5, R5 ;  /* 0x00000005cb057c24 */ /* 0x000fe2000f8e0205 */
[----:B------:R-:W-:Y:S01]  /*2db00*/  ULDC.64 UR4, c[0x0][0xc30] ;  /* 0x00030c0000047ab9 */ /* 0x000fe20000000a00 */
[----:B------:R-:W-:Y:S01]  /*2db10*/  IMAD R7, R12, R7, R35 ;  /* 0x000000070c077224 */ /* 0x000fe200078e0223 */
[----:B------:R0:W-:Y:S01]  /*2db20*/  SYNCS.ARRIVE.TRANS64.RED.A1T0 RZ, [R8+URZ], RZ ;  /* 0x000000ff08ff79a7 */ /* 0x0001e2000810043f */
[----:B------:R-:W-:-:S02]  /*2db30*/  IMAD R6, R6, UR4, RZ ;  /* 0x0000000406067c24 */ /* 0x000fc4000f8e02ff */
        /* <DEDUP_REMOVED lines=16> */
.L_x_12927:
[----:B------:R-:W-:Y:S01]  /*2dc40*/  ISETP.GE.AND P0, PT, R37, R0, PT ;  /* 0x000000002500720c */ /* 0x000fe20003f06270 */
[----:B------:R-:W-:-:S12]  /*2dc50*/  BSSY B1, `(.L_x_12674) ;  /* 0x00000c6000017945 */ /* 0x000fd80003800000 */
[----:B------:R-:W-:Y:S05]  /*2dc60*/  @P0 BRA `(.L_x_12675) ;  /* 0x0000000c00100947 */ /* 0x000fea0003800000 */
[----:B------:R-:W-:Y:S01]  /*2dc70*/  ULDC UR4, c[0x0][0xbc8] ;  /* 0x0002f20000047ab9 */ /* 0x000fe20000000800 */
[----:B------:R-:W3:Y:S01]  /*2dc80*/  LDL R10, [R1+0x468] ;  /* 0x00046800010a7983 */ /* 0x000ee20000100800 */
[----:B------:R-:W-:-:S03]  /*2dc90*/  ISETP.GE.AND P0, PT, R197, UR4, PT ;  /* 0x00000004c5007c0c */ /* 0x000fc6000bf06270 */
[----:B------:R-:W4:Y:S04]  /*2dca0*/  LDL R28, [R1+0x464] ;  /* 0x00046400011c7983 */ /* 0x000f280000100800 */
[----:B------:R-:W5:Y:S04]  /*2dcb0*/  LDL R11, [R1+0x508] ;  /* 0x00050800010b7983 */ /* 0x000f680000100800 */
[----:B------:R-:W5:Y:S04]  /*2dcc0*/  LDL R31, [R1+0x504] ;  /* 0x00050400011f7983 */ /* 0x000f680000100800 */
[----:B------:R-:W4:Y:S01]  /*2dcd0*/  @!P0 LDL.64 R20, [R1+0x260] ;  /* 0x0002600001148983 */ /* 0x000f220000100a00 */
[----:B-1----:R-:W-:-:S03]  /*2dce0*/  @!P0 IMAD.MOV.U32 R15, RZ, RZ, R5 ;  /* 0x000000ffff0f8224 */ /* 0x002fc600078e0005 */
[----:B------:R-:W5:Y:S01]  /*2dcf0*/  LDL R27, [R1+0x500] ;  /* 0x00050000011b7983 */ /* 0x000f620000100800 */
[----:B--2---:R-:W-:-:S03]  /*2dd00*/  @!P0 IMAD.WIDE R6, R197, 0x4, R14 ;  /* 0x00000004c5068825 */ /* 0x004fc600078e020e */
[----:B------:R-:W2:Y:S04]  /*2dd10*/  LDL R24, [R1+0x4fc] ;  /* 0x0004fc0001187983 */ /* 0x000ea80000100800 */
[----:B------:R-:W2:Y:S04]  /*2dd20*/  LDL R30, [R1+0x4f8] ;  /* 0x0004f800011e7983 */ /* 0x000ea80000100800 */
[----:B------:R-:W2:Y:S04]  /*2dd30*/  LDL R29, [R1+0x4f4] ;  /* 0x0004f400011d7983 */ /* 0x000ea80000100800 */
[----:B------:R-:W2:Y:S04]  /*2dd40*/  LDL R26, [R1+0x4f0] ;  /* 0x0004f000011a7983 */ /* 0x000ea80000100800 */
[----:B------:R-:W2:Y:S04]  /*2dd50*/  LDL R15, [R1+0x4e0] ;  /* 0x0004e000010f7983 */ /* 0x000ea80000100800 */
[----:B------:R-:W2:Y:S01]  /*2dd60*/  LDL R32, [R1+0x4a8] ;  /* 0x0004a80001207983 */ /* 0x000ea20000100800 */
[----:B---3--:R-:W-:-:S03]  /*2dd70*/  ISETP.GE.AND P1, PT, R10, UR4, PT ;  /* 0x000000040a007c0c */ /* 0x008fc6000bf26270 */
[----:B----4-:R1:W-:Y:S10]  /*2dd80*/  @!P0 ST.E.64 desc[UR42][R6.64], R20 ;  /* 0x0000001406008985 */ /* 0x0103f4000c101b2a */
[----:B------:R-:W3:Y:S01]  /*2dd90*/  @!P1 LDL.64 R8, [R1+0x270] ;  /* 0x0002700001089983 */ /* 0x000ee20000100a00 */
[----:B------:R-:W-:-:S02]  /*2dda0*/  ISETP.GE.AND P0, PT, R28, UR4, PT ;  /* 0x000000041c007c0c */ /* 0x000fc4000bf06270 */
[----:B------:R-:W-:-:S04]  /*2ddb0*/  @!P1 LEA R12, P2, R10, R14, 0x2 ;  /* 0x0000000e0a0c9211 */ /* 0x000fc800078410ff */
[----:B-----5:R-:W-:-:S05]  /*2ddc0*/  @!P1 LEA.HI.X R13, R10, R5, R11, 0x2, P2 ;  /* 0x000000050a0d9211 */ /* 0x020fca00010f140b */
[----:B---3--:R3:W-:Y:S04]  /*2ddd0*/  @!P1 ST.E.64 desc[UR42][R12.64], R8 ;  /* 0x000000080c009985 */ /* 0x0087e8000c101b2a */
[----:B------:R-:W4:Y:S01]  /*2dde0*/  @!P0 LDL.64 R10, [R1+0x280] ;  /* 0x00028000010a8983 */ /* 0x000f220000100a00 */
[----:B------:R-:W-:Y:S02]  /*2ddf0*/  ISETP.GE.AND P1, PT, R237, UR4, PT ;  /* 0x00000004ed007c0c */ /* 0x000fe4000bf26270 */
[----:B------:R-:W-:-:S04]  /*2de00*/  @!P0 LEA R16, P2, R28, R14, 0x2 ;  /* 0x0000000e1c108211 */ /* 0x000fc800078410ff */
[----:B------:R-:W-:Y:S02]  /*2de10*/  @!P0 LEA.HI.X R17, R28, R5, R31, 0x2, P2 ;  /* 0x000000051c118211 */ /* 0x000fe400010f141f */
[----:B------:R-:W5:Y:S04]  /*2de20*/  LDL R28, [R1+0x4ec] ;  /* 0x0004ec00011c7983 */ /* 0x000f680000100800 */
[----:B------:R-:W5:Y:S04]  /*2de30*/  LDL R31, [R1+0x4a4] ;  /* 0x0004a400011f7983 */ /* 0x000f680000100800 */
[----:B----4-:R4:W-:Y:S04]  /*2de40*/  @!P0 ST.E.64 desc[UR42][R16.64], R10 ;  /* 0x0000000a10008985 */ /* 0x0109e8000c101b2a */
[----:B-1----:R-:W2:Y:S01]  /*2de50*/  @!P1 LDL.64 R6, [R1+0x290] ;  /* 0x0002900001069983 */ /* 0x002ea20000100a00 */
[----:B------:R-:W-:-:S02]  /*2de60*/  ISETP.GE.AND P0, PT, R236, UR4, PT ;  /* 0x00000004ec007c0c */ /* 0x000fc4000bf06270 */
[----:B------:R-:W-:-:S04]  /*2de70*/  @!P1 LEA R20, P2, R237, R14, 0x2 ;  /* 0x0000000eed149211 */ /* 0x000fc800078410ff */
[----:B------:R-:W-:Y:S02]  /*2de80*/  @!P1 LEA.HI.X R21, R237, R5, R27, 0x2, P2 ;  /* 0x00000005ed159211 */ /* 0x000fe400010f141b */
[----:B------:R-:W5:Y:S04]  /*2de90*/  LDL R27, [R1+0x4e8] ;  /* 0x0004e800011b7983 */ /* 0x000f680000100800 */
[----:B--2---:R1:W-:Y:S04]  /*2dea0*/  @!P1 ST.E.64 desc[UR42][R20.64], R6 ;  /* 0x0000000614009985 */ /* 0x0043e8000c101b2a */
[----:B---3--:R-:W2:Y:S01]  /*2deb0*/  @!P0 LDL.64 R8, [R1+0x2a0] ;  /* 0x0002a00001088983 */ /* 0x008ea20000100a00 */
[----:B------:R-:W-:-:S02]  /*2dec0*/  ISETP.GE.AND P1, PT, R235, UR4, PT ;  /* 0x00000004eb007c0c */ /* 0x000fc4000bf26270 */
[----:B------:R-:W-:-:S04]  /*2ded0*/  @!P0 LEA R12, P2, R236, R14, 0x2 ;  /* 0x0000000eec0c8211 */ /* 0x000fc800078410ff */
[----:B------:R-:W-:Y:S02]  /*2dee0*/  @!P0 LEA.HI.X R13, R236, R5, R24, 0x2, P2 ;  /* 0x00000005ec0d8211 */ /* 0x000fe400010f1418 */
[----:B------:R-:W3:Y:S04]  /*2def0*/  LDL R24, [R1+0x4e4] ;  /* 0x0004e40001187983 */ /* 0x000ee80000100800 */
[----:B--2---:R2:W-:Y:S04]  /*2df00*/  @!P0 ST.E.64 desc[UR42][R12.64], R8 ;  /* 0x000000080c008985 */ /* 0x0045e8000c101b2a */
[----:B----4-:R-:W4:Y:S01]  /*2df10*/  @!P1 LDL.64 R10, [R1+0x2b0] ;  /* 0x0002b000010a9983 */ /* 0x010f220000100a00 */
[----:B------:R-:W-:-:S02]  /*2df20*/  ISETP.GE.AND P0, PT, R234, UR4, PT ;  /* 0x00000004ea007c0c */ /* 0x000fc4000bf06270 */
[----:B------:R-:W-:-:S04]  /*2df30*/  @!P1 LEA R16, P2, R235, R14, 0x2 ;  /* 0x0000000eeb109211 */ /* 0x000fc800078410ff */
[----:B------:R-:W-:Y:S02]  /*2df40*/  @!P1 LEA.HI.X R17, R235, R5, R30, 0x2, P2 ;  /* 0x00000005eb119211 */ /* 0x000fe400010f141e */
[----:B------:R-:W3:Y:S04]  /*2df50*/  LDL R30, [R1+0x4a0] ;  /* 0x0004a000011e7983 */ /* 0x000ee80000100800 */
[----:B----4-:R4:W-:Y:S04]  /*2df60*/  @!P1 ST.E.64 desc[UR42][R16.64], R10 ;  /* 0x0000000a10009985 */ /* 0x0109e8000c101b2a */
[----:B-1----:R-:W5:Y:S01]  /*2df70*/  @!P0 LDL.64 R6, [R1+0x2c0] ;  /* 0x0002c00001068983 */ /* 0x002f620000100a00 */
[----:B------:R-:W-:-:S02]  /*2df80*/  ISETP.GE.AND P1, PT, R233, UR4, PT ;  /* 0x00000004e9007c0c */ /* 0x000fc4000bf26270 */
[----:B------:R-:W-:-:S04]  /*2df90*/  @!P0 LEA R20, P2, R234, R14, 0x2 ;  /* 0x0000000eea148211 */ /* 0x000fc800078410ff */
[----:B------:R-:W-:Y:S02]  /*2dfa0*/  @!P0 LEA.HI.X R21, R234, R5, R29, 0x2, P2 ;  /* 0x00000005ea158211 */ /* 0x000fe400010f141d */
[----:B------:R-:W3:Y:S04]  /*2dfb0*/  LDL R29, [R1+0x4dc] ;  /* 0x0004dc00011d7983 */ /* 0x000ee80000100800 */
[----:B-----5:R1:W-:Y:S04]  /*2dfc0*/  @!P0 ST.E.64 desc[UR42][R20.64], R6 ;  /* 0x0000000614008985 */ /* 0x0203e8000c101b2a */
[----:B--2---:R-:W2:Y:S01]  /*2dfd0*/  @!P1 LDL.64 R8, [R1+0x2d0] ;  /* 0x0002d00001089983 */ /* 0x004ea20000100a00 */
[----:B------:R-:W-:-:S02]  /*2dfe0*/  ISETP.GE.AND P0, PT, R232, UR4, PT ;  /* 0x00000004e8007c0c */ /* 0x000fc4000bf06270 */
[----:B------:R-:W-:-:S04]  /*2dff0*/  @!P1 LEA R12, P2, R233, R14, 0x2 ;  /* 0x0000000ee90c9211 */ /* 0x000fc800078410ff */
[----:B------:R-:W-:Y:S02]  /*2e000*/  @!P1 LEA.HI.X R13, R233, R5, R26, 0x2, P2 ;  /* 0x00000005e90d9211 */ /* 0x000fe400010f141a */
[----:B------:R-:W5:Y:S04]  /*2e010*/  LDL R26, [R1+0x4d8] ;  /* 0x0004d800011a7983 */ /* 0x000f680000100800 */
[----:B--2---:R2:W-:Y:S04]  /*2e020*/  @!P1 ST.E.64 desc[UR42][R12.64], R8 ;  /* 0x000000080c009985 */ /* 0x0045e8000c101b2a */
[----:B----4-:R-:W4:Y:S01]  /*2e030*/  @!P0 LDL.64 R10, [R1+0x2e0] ;  /* 0x0002e000010a8983 */ /* 0x010f220000100a00 */
[----:B------:R-:W-:-:S02]  /*2e040*/  ISETP.GE.AND P1, PT, R231, UR4, PT ;  /* 0x00000004e7007c0c */ /* 0x000fc4000bf26270 */
[----:B------:R-:W-:-:S04]  /*2e050*/  @!P0 LEA R16, P2, R232, R14, 0x2 ;  /* 0x0000000ee8108211 */ /* 0x000fc800078410ff */
[----:B------:R-:W-:Y:S02]  /*2e060*/  @!P0 LEA.HI.X R17, R232, R5, R28, 0x2, P2 ;  /* 0x00000005e8118211 */ /* 0x000fe400010f141c */
[----:B------:R-:W5:Y:S04]  /*2e070*/  LDL R28, [R1+0x4d4] ;  /* 0x0004d400011c7983 */ /* 0x000f680000100800 */
[----:B----4-:R4:W-:Y:S04]  /*2e080*/  @!P0 ST.E.64 desc[UR42][R16.64], R10 ;  /* 0x0000000a10008985 */ /* 0x0109e8000c101b2a */
[----:B-1----:R-:W3:Y:S01]  /*2e090*/  @!P1 LDL.64 R6, [R1+0x2f0] ;  /* 0x0002f00001069983 */ /* 0x002ee20000100a00 */
[----:B------:R-:W-:-:S02]  /*2e0a0*/  ISETP.GE.AND P0, PT, R230, UR4, PT ;  /* 0x00000004e6007c0c */ /* 0x000fc4000bf06270 */
[----:B------:R-:W-:-:S04]  /*2e0b0*/  @!P1 LEA R20, P2, R231, R14, 0x2 ;  /* 0x0000000ee7149211 */ /* 0x000fc800078410ff */
[----:B------:R-:W-:Y:S02]  /*2e0c0*/  @!P1 LEA.HI.X R21, R231, R5, R27, 0x2, P2 ;  /* 0x00000005e7159211 */ /* 0x000fe400010f141b */
[----:B------:R-:W5:Y:S04]  /*2e0d0*/  LDL R27, [R1+0x4d0] ;  /* 0x0004d000011b7983 */ /* 0x000f680000100800 */
[----:B---3--:R1:W-:Y:S04]  /*2e0e0*/  @!P1 ST.E.64 desc[UR42][R20.64], R6 ;  /* 0x0000000614009985 */ /* 0x0083e8000c101b2a */
[----:B--2---:R-:W2:Y:S01]  /*2e0f0*/  @!P0 LDL.64 R8, [R1+0x300] ;  /* 0x0003000001088983 */ /* 0x004ea20000100a00 */
        /* <DEDUP_REMOVED lines=83> */
[----:B-1----:R-:W2:Y:S01]  /*2e630*/  @!P0 LDL.64 R6, [R1+0x3e0] ;  /* 0x0003e00001068983 */ /* 0x002ea20000100a00 */
[----:B------:R-:W-:-:S02]  /*2e640*/  ISETP.GE.AND P1, PT, R210, UR4, PT ;  /* 0x00000004d2007c0c */ /* 0x000fc4000bf26270 */
[----:B------:R-:W-:-:S04]  /*2e650*/  @!P0 LEA R20, P2, R211, R14, 0x2 ;  /* 0x0000000ed3148211 */ /* 0x000fc800078410ff */
[----:B-----5:R-:W-:Y:S02]  /*2e660*/  @!P0 LEA.HI.X R21, R211, R5, R26, 0x2, P2 ;  /* 0x00000005d3158211 */ /* 0x020fe400010f141a */
[----:B------:R-:W5:Y:S04]  /*2e670*/  LDL R26, [R1+0x490] ;  /* 0x00049000011a7983 */ /* 0x000f680000100800 */
[----:B--2---:R1:W-:Y:S04]  /*2e680*/  @!P0 ST.E.64 desc[UR42][R20.64], R6 ;  /* 0x0000000614008985 */ /* 0x0043e8000c101b2a */
[----:B------:R-:W2:Y:S01]  /*2e690*/  @!P1 LDL.64 R8, [R1+0x3f0] ;  /* 0x0003f00001089983 */ /* 0x000ea20000100a00 */
[----:B------:R-:W-:-:S02]  /*2e6a0*/  ISETP.GE.AND P0, PT, R209, UR4, PT ;  /* 0x00000004d1007c0c */ /* 0x000fc4000bf06270 */
[----:B------:R-:W-:-:S04]  /*2e6b0*/  @!P1 LEA R12, P2, R210, R14, 0x2 ;  /* 0x0000000ed20c9211 */ /* 0x000fc800078410ff */
[----:B------:R-:W-:-:S05]  /*2e6c0*/  @!P1 LEA.HI.X R13, R210, R5, R32, 0x2, P2 ;  /* 0x00000005d20d9211 */ /* 0x000fca00010f1420 */
[----:B--2---:R2:W-:Y:S04]  /*2e6d0*/  @!P1 ST.E.64 desc[UR42][R12.64], R8 ;  /* 0x000000080c009985 */ /* 0x0045e8000c101b2a */
[----:B----4-:R-:W4:Y:S01]  /*2e6e0*/  @!P0 LDL.64 R10, [R1+0x400] ;  /* 0x00040000010a8983 */ /* 0x010f220000100a00 */
[----:B------:R-:W-:Y:S02]  /*2e6f0*/  ISETP.GE.AND P1, PT, R208, UR4, PT ;  /* 0x00000004d0007c0c */ /* 0x000fe4000bf26270 */
[----:B------:R-:W-:-:S04]  /*2e700*/  @!P0 LEA R16, P2, R209, R14, 0x2 ;  /* 0x0000000ed1108211 */ /* 0x000fc800078410ff */
[----:B------:R-:W-:-:S05]  /*2e710*/  @!P0 LEA.HI.X R17, R209, R5, R31, 0x2, P2 ;  /* 0x00000005d1118211 */ /* 0x000fca00010f141f */
[----:B----4-:R4:W-:Y:S04]  /*2e720*/  @!P0 ST.E.64 desc[UR42][R16.64], R10 ;  /* 0x0000000a10008985 */ /* 0x0109e8000c101b2a */
[----:B-1----:R-:W3:Y:S01]  /*2e730*/  @!P1 LDL.64 R6, [R1+0x410] ;  /* 0x0004100001069983 */ /* 0x002ee20000100a00 */
        /* <DEDUP_REMOVED lines=9> */
[----:B----4-:R-:W3:Y:S01]  /*2e7d0*/  @!P1 LDL.64 R10, [R1+0x430] ;  /* 0x00043000010a9983 */ /* 0x010ee20000100a00 */
[----:B------:R-:W-:Y:S02]  /*2e7e0*/  ISETP.GE.AND P0, PT, R15, UR4, PT ;  /* 0x000000040f007c0c */ /* 0x000fe4000bf06270 */
[----:B------:R-:W-:-:S04]  /*2e7f0*/  @!P1 LEA R16, P2, R206, R14, 0x2 ;  /* 0x0000000ece109211 */ /* 0x000fc800078410ff */
[----:B------:R-:W-:-:S05]  /*2e800*/  @!P1 LEA.HI.X R17, R206, R5, R28, 0x2, P2 ;  /* 0x00000005ce119211 */ /* 0x000fca00010f141c */
[----:B---3--:R3:W-:Y:S04]  /*2e810*/  @!P1 ST.E.64 desc[UR42][R16.64], R10 ;  /* 0x0000000a10009985 */ /* 0x0087e8000c101b2a */
[----:B-1----:R-:W4:Y:S01]  /*2e820*/  @!P0 LDL.64 R6, [R1+0x440] ;  /* 0x0004400001068983 */ /* 0x002f220000100a00 */
[----:B------:R-:W-:Y:S02]  /*2e830*/  ISETP.GE.AND P1, PT, R24, UR4, PT ;  /* 0x0000000418007c0c */ /* 0x000fe4000bf26270 */
[----:B------:R-:W-:-:S04]  /*2e840*/  @!P0 LEA R20, P2, R15, R14, 0x2 ;  /* 0x0000000e0f148211 */ /* 0x000fc800078410ff */
[----:B------:R-:W-:-:S05]  /*2e850*/  @!P0 LEA.HI.X R21, R15, R5, R27, 0x2, P2 ;  /* 0x000000050f158211 */ /* 0x000fca00010f141b */
[----:B----4-:R3:W-:Y:S04]  /*2e860*/  @!P0 ST.E.64 desc[UR42][R20.64], R6 ;  /* 0x0000000614008985 */ /* 0x0107e8000c101b2a */
[----:B--2---:R-:W2:Y:S01]  /*2e870*/  @!P1 LDL.64 R8, [R1+0x450] ;  /* 0x0004500001089983 */ /* 0x004ea20000100a00 */
[----:B------:R-:W-:-:S04]  /*2e880*/  @!P1 LEA R14, P0, R24, R14, 0x2 ;  /* 0x0000000e180e9211 */ /* 0x000fc800078010ff */
[----:B-----5:R-:W-:-:S05]  /*2e890*/  @!P1 LEA.HI.X R15, R24, R5, R26, 0x2, P0 ;  /* 0x00000005180f9211 */ /* 0x020fca00000f141a */
[----:B--2---:R3:W-:Y:S04]  /*2e8a0*/  @!P1 ST.E.64 desc[UR42][R14.64], R8 ;  /* 0x000000080e009985 */ /* 0x0047e8000c101b2a */
.L_x_12675:
[----:B------:R-:W-:Y:S05]  /*2e8b0*/  BSYNC B1 ;  /* 0x0000000000017941 */ /* 0x000fea0003800000 */
.L_x_12674:
[----:B------:R-:W-:-:S03]  /*2e8c0*/  UMOV UR4, 0xffffffff ;  /* 0xffffffff00047882 */ /* 0x000fc60000000000 */
[----:B------:R-:W-:Y:S05]  /*2e8d0*/  BRA.DIV UR4, `(.L_x_12676) ;  /* 0x000000ca04647947 */ /* 0x000fea000b800000 */
[----:B0-----:R-:W0:Y:S04]  /*2e8e0*/  SHFL.IDX PT, R4, R4, 0x1, 0x1c1f ;  /* 0x003c1f0004047f89 */ /* 0x001e2800000e0000 */
[----:B--23--:R2:W3:Y:S02]  /*2e8f0*/  SHFL.IDX PT, R14, R3, 0x1, 0x1c1f ;  /* 0x003c1f00030e7f89 */ /* 0x00c4e400000e0000 */
.L_x_12931:
[----:B------:R-:W-:-:S13]  /*2e900*/  ISETP.GE.AND P0, PT, R25, R0, PT ;  /* 0x000000001900720c */ /* 0x000fda0003f06270 */
[----:B------:R-:W-:Y:S05]  /*2e910*/  @P0 BRA `(.L_x_12672) ;  /* 0x0000001800dc0947 */ /* 0x000fea0003800000 */
[----:B------:R-:W4:Y:S01]  /*2e920*/  LDC R0, c[0x0][0xbc8] ;  /* 0x0002f200ff007b82 */ /* 0x000f220000000800 */
[----:B------:R-:W5:Y:S04]  /*2e930*/  LDL R49, [R1+0x468] ;  /* 0x0004680001317983 */ /* 0x000f680000100800 */
[----:B------:R-:W5:Y:S04]  /*2e940*/  LDL R52, [R1+0x464] ;  /* 0x0004640001347983 */ /* 0x000f680000100800 */
[----:B------:R-:W5:Y:S04]  /*2e950*/  LDL R50, [R1+0x508] ;  /* 0x0005080001327983 */ /* 0x000f680000100800 */
[----:B------:R-:W5:Y:S04]  /*2e960*/  LDL R45, [R1+0x4f8] ;  /* 0x0004f800012d7983 */ /* 0x000f680000100800 */
[----:B------:R-:W5:Y:S04]  /*2e970*/  LDL R42, [R1+0x4e8] ;  /* 0x0004e800012a7983 */ /* 0x000f680000100800 */
[----:B------:R-:W5:Y:S01]  /*2e980*/  LDL R46, [R1+0x4fc] ;  /* 0x0004fc00012e7983 */ /* 0x000f620000100800 */
[----:B----4-:R-:W-:-:S03]  /*2e990*/  ISETP.GE.AND P0, PT, R197, R0, PT ;  /* 0x00000000c500720c */ /* 0x010fc60003f06270 */
[----:B------:R-:W4:Y:S04]  /*2e9a0*/  LDL R40, [R1+0x4dc] ;  /* 0x0004dc0001287983 */ /* 0x000f280000100800 */
[----:B------:R-:W4:Y:S04]  /*2e9b0*/  LDL R10, [R1+0x4ec] ;  /* 0x0004ec00010a7983 */ /* 0x000f280000100800 */
[----:B------:R-:W4:Y:S04]  /*2e9c0*/  LDL R11, [R1+0x4d4] ;  /* 0x0004d400010b7983 */ /* 0x000f280000100800 */
[----:B------:R-:W4:Y:S01]  /*2e9d0*/  @!P0 LDL.64 R20, [R1+0x268] ;  /* 0x0002680001148983 */ /* 0x000f220000100a00 */
[----:B0-----:R-:W-:-:S03]  /*2e9e0*/  @!P0 IMAD.MOV.U32 R15, RZ, RZ, R4 ;  /* 0x000000ffff0f8224 */ /* 0x001fc600078e0004 */
[----:B------:R-:W4:Y:S01]  /*2e9f0*/  LDL R48, [R1+0x504] ;  /* 0x0005040001307983 */ /* 0x000f220000100800 */
[----:B---3--:R-:W-:-:S03]  /*2ea00*/  @!P0 IMAD.WIDE R6, R197, 0x4, R14 ;  /* 0x00000004c5068825 */ /* 0x008fc600078e020e */
        /* <DEDUP_REMOVED lines=21> */
[----:B-1----:R-:W3:Y:S04]  /*2eb60*/  LDL R5, [R1+0x470] ;  /* 0x0004700001057983 */ /* 0x002ee80000100800 */
[----:B--2---:R-:W2:Y:S01]  /*2eb70*/  LDL R3, [R1+0x46c] ;  /* 0x00046c0001037983 */ /* 0x004ea20000100800 */
[----:B-----5:R-:W-:-:S03]  /*2eb80*/  ISETP.GE.AND P1, PT, R49, R0, PT ;  /* 0x000000003100720c */ /* 0x020fc60003f26270 */
[----:B----4-:R0:W-:Y:S10]  /*2eb90*/  @!P0 ST.E.64 desc[UR42][R6.64], R20 ;  /* 0x0000001406008985 */ /* 0x0101f4000c101b2a */
[----:B------:R-:W4:Y:S01]  /*2eba0*/  @!P1 LDL.64 R8, [R1+0x278] ;  /* 0x0002780001089983 */ /* 0x000f220000100a00 */
[----:B------:R-:W-:-:S02]  /*2ebb0*/  ISETP.GE.AND P2, PT, R52, R0, PT ;  /* 0x000000003400720c */ /* 0x000fc40003f46270 */
[----:B------:R-:W-:-:S04]  /*2ebc0*/  @!P1 LEA R12, P0, R49, R14, 0x2 ;  /* 0x0000000e310c9211 */ /* 0x000fc800078010ff */
[----:B------:R-:W-:Y:S01]  /*2ebd0*/  @!P1 LEA.HI.X R13, R49, R4, R50, 0x2, P0 ;  /* 0x00000004310d9211 */ /* 0x000fe200000f1432 */
[----:B------:R-:W-:Y:S02]  /*2ebe0*/  IMAD.MOV.U32 R49, RZ, RZ, R45 ;  /* 0x000000ffff317224 */ /* 0x000fe400078e002d */
[----:B------:R-:W-:Y:S02]  /*2ebf0*/  IMAD.MOV.U32 R45, RZ, RZ, R42 ;  /* 0x000000ffff2d7224 */ /* 0x000fe400078e002a */
[----:B------:R-:W-:Y:S02]  /*2ec00*/  IMAD.MOV.U32 R50, RZ, RZ, R46 ;  /* 0x000000ffff327224 */ /* 0x000fe400078e002e */
[----:B------:R-:W-:Y:S02]  /*2ec10*/  IMAD.MOV.U32 R42, RZ, RZ, R40 ;  /* 0x000000ffff2a7224 */ /* 0x000fe400078e0028 */
[----:B------:R-:W-:Y:S02]  /*2ec20*/  IMAD.MOV.U32 R40, RZ, RZ, R11 ;  /* 0x000000ffff287224 */ /* 0x000fe400078e000b */
[----:B------:R-:W-:Y:S01]  /*2ec30*/  IMAD.MOV.U32 R46, RZ, RZ, R10 ;  /* 0x000000ffff2e7224 */ /* 0x000fe200078e000a */
[----:B----4-:R1:W-:Y:S04]  /*2ec40*/  @!P1 ST.E.64 desc[UR42][R12.64], R8 ;  /* 0x000000080c009985 */ /* 0x0103e8000c101b2a */
[----:B------:R-:W4:Y:S01]  /*2ec50*/  @!P2 LDL.64 R10, [R1+0x288] ;  /* 0x00028800010aa983 */ /* 0x000f220000100a00 */
[----:B------:R-:W-:Y:S01]  /*2ec60*/  ISETP.GE.AND P1, PT, R237, R0, PT ;  /* 0x00000000ed00720c */ /* 0x000fe20003f26270 */
[----:B------:R-:W-:-:S02]  /*2ec70*/  IMAD.MOV.U32 R53, RZ, RZ, R48 ;  /* 0x000000ffff357224 */ /* 0x000fc400078e0030 */
[----:B---3--:R-:W-:Y:S01]  /*2ec80*/  IMAD.MOV.U32 R48, RZ, RZ, R16 ;  /* 0x000000ffff307224 */ /* 0x008fe200078e0010 */
[C---:B------:R-:W-:Y:S01]  /*2ec90*/  @!P2 LEA R16, P0, R52.reuse, R14, 0x2 ;  /* 0x0000000e3410a211 */ /* 0x040fe200078010ff */
[----:B------:R-:W-:Y:S02]  /*2eca0*/  IMAD.MOV.U32 R51, RZ, RZ, R47 ;  /* 0x000000ffff337224 */ /* 0x000fe400078e002f */
[----:B------:R-:W-:Y:S02]  /*2ecb0*/  IMAD.MOV.U32 R47, RZ, RZ, R43 ;  /* 0x000000ffff2f7224 */ /* 0x000fe400078e002b */
[----:B------:R-:W-:Y:S02]  /*2ecc0*/  IMAD.MOV.U32 R43, RZ, RZ, R36 ;  /* 0x000000ffff2b7224 */ /* 0x000fe400078e0024 */
[----:B------:R-:W-:Y:S01]  /*2ecd0*/  IMAD.MOV.U32 R36, RZ, RZ, R17 ;  /* 0x000000ffff247224 */ /* 0x000fe200078e0011 */
[----:B------:R-:W-:-:S05]  /*2ece0*/  @!P2 LEA.HI.X R17, R52, R4, R53, 0x2, P0 ;  /* 0x000000043411a211 */ /* 0x000fca00000f1435 */
[----:B----4-:R3:W-:Y:S04]  /*2ecf0*/  @!P2 ST.E.64 desc[UR42][R16.64], R10 ;  /* 0x0000000a1000a985 */ /* 0x0107e8000c101b2a */
[----:B0-----:R-:W4:Y:S01]  /*2ed00*/  @!P1 LDL.64 R6, [R1+0x298] ;  /* 0x0002980001069983 */ /* 0x001f220000100a00 */
[----:B------:R-:W-:Y:S02]  /*2ed10*/  ISETP.GE.AND P2, PT, R236, R0, PT ;  /* 0x00000000ec00720c */ /* 0x000fe40003f46270 */
[----:B------:R-:W-:-:S04]  /*2ed20*/  @!P1 LEA R20, P0, R237, R14, 0x2 ;  /* 0x0000000eed149211 */ /* 0x000fc800078010ff */
[----:B------:R-:W-:-:S05]  /*2ed30*/  @!P1 LEA.HI.X R21, R237, R4, R51, 0x2, P0 ;  /* 0x00000004ed159211 */ /* 0x000fca00000f1433 */
[----:B----4-:R0:W-:Y:S04]  /*2ed40*/  @!P1 ST.E.64 desc[UR42][R20.64], R6 ;  /* 0x0000000614009985 */ /* 0x0101e8000c101b2a */
[----:B-1----:R-:W4:Y:S01]  /*2ed50*/  @!P2 LDL.64 R8, [R1+0x2a8] ;  /* 0x0002a8000108a983 */ /* 0x002f220000100a00 */
[----:B------:R-:W-:Y:S02]  /*2ed60*/  ISETP.GE.AND P1, PT, R235, R0, PT ;  /* 0x00000000eb00720c */ /* 0x000fe40003f26270 */
[----:B------:R-:W-:-:S04]  /*2ed70*/  @!P2 LEA R12, P0, R236, R14, 0x2 ;  /* 0x0000000eec0ca211 */ /* 0x000fc800078010ff */
[----:B------:R-:W-:-:S05]  /*2ed80*/  @!P2 LEA.HI.X R13, R236, R4, R50, 0x2, P0 ;  /* 0x00000004ec0da211 */ /* 0x000fca00000f1432 */
[----:B----4-:R1:W-:Y:S04]  /*2ed90*/  @!P2 ST.E.64 desc[UR42][R12.64], R8 ;  /* 0x000000080c00a985 */ /* 0x0103e8000c101b2a */
[----:B---3--:R-:W3:Y:S01]  /*2eda0*/  @!P1 LDL.64 R10, [R1+0x2b8] ;  /* 0x0002b800010a9983 */ /* 0x008ee20000100a00 */
[----:B------:R-:W-:Y:S02]  /*2edb0*/  ISETP.GE.AND P2, PT, R234, R0, PT ;  /* 0x00000000ea00720c */ /* 0x000fe40003f46270 */
[----:B------:R-:W-:-:S04]  /*2edc0*/  @!P1 LEA R16, P0, R235, R14, 0x2 ;  /* 0x0000000eeb109211 */ /* 0x000fc800078010ff */
[----:B------:R-:W-:-:S05]  /*2edd0*/  @!P1 LEA.HI.X R17, R235, R4, R49, 0x2, P0 ;  /* 0x00000004eb119211 */ /* 0x000fca00000f1431 */
[----:B---3--:R3:W-:Y:S04]  /*2ede0*/  @!P1 ST.E.64 desc[UR42][R16.64], R10 ;  /* 0x0000000a10009985 */ /* 0x0087e8000c101b2a */
        /* <DEDUP_REMOVED lines=113> */
[----:B------:R-:W-:-:S07]  /*2f500*/  @!P2 LEA.HI.X R13, R207, R4, R26, 0x2, P0 ;  /* 0x00000004cf0da211 */ /* 0x000fce00000f141a */
[C---:B---3--:R-:W-:Y:S01]  /*2f510*/  @!P1 LEA R16, P0, R206.reuse, R14, 0x2 ;  /* 0x0000000ece109211 */ /* 0x048fe200078010ff */
[----:B----4-:R0:W-:Y:S04]  /*2f520*/  @!P2 ST.E.64 desc[UR42][R12.64], R8 ;  /* 0x000000080c00a985 */ /* 0x0101e8000c101b2a */
[----:B------:R-:W3:Y:S01]  /*2f530*/  @!P1 LDL.64 R10, [R1+0x438] ;  /* 0x00043800010a9983 */ /* 0x000ee20000100a00 */
[----:B------:R-:W-:Y:S02]  /*2f540*/  @!P1 LEA.HI.X R17, R206, R4, R24, 0x2, P0 ;  /* 0x00000004ce119211 */ /* 0x000fe400000f1418 */
[-C--:B------:R-:W-:Y:S01]  /*2f550*/  ISETP.GE.AND P0, PT, R5, R0.reuse, PT ;  /* 0x000000000500720c */ /* 0x080fe20003f06270 */
[----:B------:R-:W-:Y:S02]  /*2f560*/  BSSY B1, `(.L_x_12677) ;  /* 0x0000009000017945 */ /* 0x000fe40003800000 */
[----:B---3--:R0:W-:Y:S01]  /*2f570*/  @!P1 ST.E.64 desc[UR42][R16.64], R10 ;  /* 0x0000000a10009985 */ /* 0x0081e2000c101b2a */
[----:B--2---:R-:W-:-:S09]  /*2f580*/  ISETP.GE.AND P1, PT, R3, R0, PT ;  /* 0x000000000300720c */ /* 0x004fd20003f26270 */
[----:B------:R-:W-:Y:S05]  /*2f590*/  @P0 BRA `(.L_x_12678) ;  /* 0x0000000000140947 */ /* 0x000fea0003800000 */
[----:B------:R-:W2:Y:S04]  /*2f5a0*/  LDL R24, [R1+0x494] ;  /* 0x0004940001187983 */ /* 0x000ea80000100800 */
[----:B0-----:R-:W3:Y:S01]  /*2f5b0*/  LDL.64 R8, [R1+0x448] ;  /* 0x0004480001087983 */ /* 0x001ee20000100a00 */
[----:B------:R-:W-:-:S04]  /*2f5c0*/  LEA R6, P0, R5, R14, 0x2 ;  /* 0x0000000e05067211 */ /* 0x000fc800078010ff */
[----:B--2---:R-:W-:-:S05]  /*2f5d0*/  LEA.HI.X R7, R5, R4, R24, 0x2, P0 ;  /* 0x0000000405077211 */ /* 0x004fca00000f1418 */
[----:B---3--:R1:W-:Y:S04]  /*2f5e0*/  ST.E.64 desc[UR42][R6.64], R8 ;  /* 0x0000000806007985 */ /* 0x0083e8000c101b2a */
.L_x_12678:
[----:B------:R-:W-:Y:S05]  /*2f5f0*/  BSYNC B1 ;  /* 0x0000000000017941 */ /* 0x000fea0003800000 */
.L_x_12677:
[----:B------:R-:W-:Y:S05]  /*2f600*/  @P1 BRA `(.L_x_12672) ;  /* 0x0000000c00a01947 */ /* 0x000fea0003800000 */
[----:B------:R-:W2:Y:S04]  /*2f610*/  LDL R0, [R1+0x490] ;  /* 0x0004900001007983 */ /* 0x000ea80000100800 */
[----:B01----:R-:W3:Y:S01]  /*2f620*/  LDL.64 R6, [R1+0x458] ;  /* 0x0004580001067983 */ /* 0x003ee20000100a00 */
[----:B------:R-:W-:-:S04]  /*2f630*/  LEA R14, P0, R3, R14, 0x2 ;  /* 0x0000000e030e7211 */ /* 0x000fc800078010ff */
[----:B--2---:R-:W-:-:S05]  /*2f640*/  LEA.HI.X R15, R3, R4, R0, 0x2, P0 ;  /* 0x00000004030f7211 */ /* 0x004fca00000f1400 */
[----:B---3--:R4:W-:Y:S01]  /*2f650*/  ST.E.64 desc[UR42][R14.64], R6 ;  /* 0x000000060e007985 */ /* 0x0089e2000c101b2a */
[----:B------:R-:W-:Y:S05]  /*2f660*/  BRA `(.L_x_12672) ;  /* 0x0000000c00887947 */ /* 0x000fea0003800000 */
.L_x_12659:
[----:B------:R-:W-:Y:S01]  /*2f670*/  ULDC.64 UR4, c[0x0][0xd08] ;  /* 0x0003420000047ab9 */ /* 0x000fe20000000a00 */
[----:B------:R-:W3:Y:S01]  /*2f680*/  LDC.64 R4, c[0x0][0xd00] ;  /* 0x00034000ff047b82 */ /* 0x000ee20000000a00 */
[----:B------:R-:W-:Y:S01]  /*2f690*/  ISETP.NE.U32.AND P0, PT, RZ, UR4, PT ;  /* 0x00000004ff007c0c */ /* 0x000fe2000bf05070 */
[----:B------:R-:W4:Y:S01]  /*2f6a0*/  LDL R0, [R1+0x47c] ;  /* 0x00047c0001007983 */ /* 0x000f220000100800 */
[----:B------:R-:W-:Y:S02]  /*2f6b0*/  IMAD.MOV.U32 R3, RZ, RZ, RZ ;  /* 0x000000ffff037224 */ /* 0x000fe400078e00ff */
[----:B------:R-:W-:Y:S01]  /*2f6c0*/  ISETP.NE.AND.EX P1, PT, RZ, UR5, PT, P0 ;  /* 0x00000005ff007c0c */ /* 0x000fe2000bf25300 */
[----:B------:R-:W-:Y:S02]  /*2f6d0*/  ULDC.64 UR4, c[0x0][0xd00] ;  /* 0x0003400000047ab9 */ /* 0x000fe40000000a00 */
[----:B------:R-:W-:-:S04]  /*2f6e0*/  ISETP.NE.U32.AND P0, PT, RZ, UR4, PT ;  /* 0x00000004ff007c0c */ /* 0x000fc8000bf05070 */
[----:B------:R-:W-:-:S06]  /*2f6f0*/  ISETP.NE.AND.EX P0, PT, RZ, UR5, PT, P0 ;  /* 0x00000005ff007c0c */ /* 0x000fcc000bf05300 */
[----:B------:R-:W2:Y:S01]  /*2f700*/  @P1 LDC.64 R6, c[0x0][0xd08] ;  /* 0x00034200ff061b82 */ /* 0x000ea20000000a00 */
[----:B------:R-:W-:Y:S02]  /*2f710*/  ULDC UR4, c[0x0][0xb88] ;  /* 0x0002e20000047ab9 */ /* 0x000fe40000000800 */
[----:B------:R-:W-:Y:S02]  /*2f720*/  IMAD.U32 R16, RZ, RZ, UR4 ;  /* 0x00000004ff107e24 */ /* 0x000fe4000f8e00ff */
[----:B---3--:R-:W-:-:S05]  /*2f730*/  IMAD.WIDE R4, R198, 0x4, R4 ;  /* 0x00000004c6047825 */ /* 0x008fca00078e0204 */
[----:B------:R3:W5:Y:S01]  /*2f740*/  @P0 LDG.E R3, desc[UR42][R4.64] ;  /* 0x0000002a04030981 */ /* 0x000762000c1e1900 */
[----:B--2---:R-:W-:-:S05]  /*2f750*/  @P1 IMAD.WIDE R6, R198, 0x4, R6 ;  /* 0x00000004c6061825 */ /* 0x004fca00078e0206 */
[----:B------:R3:W5:Y:S01]  /*2f760*/  @P1 LDG.E R16, desc[UR42][R6.64] ;  /* 0x0000002a06101981 */ /* 0x000762000c1e1900 */
[----:B------:R-:W-:Y:S02]  /*2f770*/  ISETP.NE.AND P2, PT, R195, RZ, PT ;  /* 0x000000ffc300720c */ /* 0x000fe40003f45270 */
[----:B------:R-:W-:-:S11]  /*2f780*/  SHF.R.S32.HI R26, RZ, 0x1f, R198 ;  /* 0x0000001fff1a7819 */ /* 0x000fd600000114c6 */
[----:B------:R-:W2:Y:S02]  /*2f790*/  @!P2 LDC R195, c[0x0][0xbd4] ;  /* 0x0002f500ffc3ab82 */ /* 0x000ea40000000800 */
[----:B--2---:R-:W-:Y:S02]  /*2f7a0*/  ISETP.GT.AND P2, PT, R195, 0x1, PT ;  /* 0x00000001c300780c */ /* 0x004fe40003f44270 */
[----:B----4-:R-:W-:Y:S01]  /*2f7b0*/  ISETP.GT.AND P3, PT, R0, 0x7f, PT ;  /* 0x0000007f0000780c */ /* 0x010fe20003f64270 */
[----:B---3--:R-:W-:-:S12]  /*2f7c0*/  @P1 BRA `(.L_x_12679) ;  /* 0x0000000000101947 */ /* 0x008fd80003800000 */
[----:B------:R-:W-:Y:S05]  /*2f7d0*/  @!P0 BRA `(.L_x_12679) ;  /* 0x00000000000c8947 */ /* 0x000fea0003800000 */
[----:B------:R-:W2:Y:S04]  /*2f7e0*/  LDG.E R7, desc[UR42][R4.64] ;  /* 0x0000002a04077981 */ /* 0x000ea8000c1e1900 */
[----:B-----5:R-:W2:Y:S02]  /*2f7f0*/  LDG.E R16, desc[UR42][R4.64+0x4] ;  /* 0x0000042a04107981 */ /* 0x020ea4000c1e1900 */
[----:B--2---:R-:W-:-:S07]  /*2f800*/  IMAD.IADD R16, R16, 0x1, -R7 ;  /* 0x0000000110107824 */ /* 0x004fce00078e0a07 */
.L_x_12679:
[----:B------:R-:W-:Y:S01]  /*2f810*/  BSSY B1, `(.L_x_12680) ;  /* 0x0000036000017945 */ /* 0x000fe20003800000 */
[----:B------:R-:W-:Y:S02]  /*2f820*/  SEL R25, R198, RZ, !P0 ;  /* 0x000000ffc6197207 */ /* 0x000fe40004000000 */
[----:B------:R-:W-:Y:S02]  /*2f830*/  SEL R26, R26, RZ, !P0 ;  /* 0x000000ff1a1a7207 */ /* 0x000fe40004000000 */
[----:B-----5:R-:W-:Y:S01]  /*2f840*/  SHF.R.S32.HI R24, RZ, 0x1f, R3 ;  /* 0x0000001fff187819 */ /* 0x020fe20000011403 */
        /* <DEDUP_REMOVED lines=50> */
.L_x_12681:
[----:B------:R-:W-:Y:S05]  /*2fb70*/  BSYNC B1 ;  /* 0x0000000000017941 */ /* 0x000fea0003800000 */
.L_x_12680:
[----:B------:R-:W-:Y:S05]  /*2fb80*/  @P2 BRA `(.L_x_12672) ;  /* 0x0000000800402947 */ /* 0x000fea0003800000 */
[----:B------:R-:W3:Y:S01]  /*2fb90*/  LDL R6, [R1+0x488] ;  /* 0x0004880001067983 */ /* 0x000ee20000100800 */
[----:B------:R-:W4:Y:S01]  /*2fba0*/  LDC R17, c[0x0][0xce8] ;  /* 0x00033a00ff117b82 */ /* 0x000f220000000800 */
[----:B------:R-:W-:Y:S01]  /*2fbb0*/  ULDC.64 UR4, c[0x0][0xba0] ;  /* 0x0002e80000047ab9 */ /* 0x000fe20000000a00 */
[----:B------:R-:W-:Y:S01]  /*2fbc0*/  ULDC.64 UR6, c[0x0][0xbf0] ;  /* 0x0002fc0000067ab9 */ /* 0x000fe20000000a00 */
[----:B------:R-:W3:Y:S01]  /*2fbd0*/  LDL R10, [R1+0x478] ;  /* 0x00047800010a7983 */ /* 0x000ee20000100800 */
[----:B------:R-:W-:Y:S02]  /*2fbe0*/  IMAD R0, R24, UR4, RZ ;  /* 0x0000000418007c24 */ /* 0x000fe4000f8e02ff */
[----:B--2---:R-:W-:-:S04]  /*2fbf0*/  IMAD.WIDE.U32 R4, R3, UR4, RZ ;  /* 0x0000000403047c25 */ /* 0x004fc8000f8e00ff */
[----:B------:R-:W-:Y:S01]  /*2fc00*/  IMAD R7, R3, UR5, R0 ;  /* 0x0000000503077c24 */ /* 0x000fe2000f8e0200 */
[----:B------:R-:W-:-:S03]  /*2fc10*/  ULDC.64 UR4, c[0x0][0xbe8] ;  /* 0x0002fa0000047ab9 */ /* 0x000fc60000000a00 */
[----:B------:R-:W-:Y:S02]  /*2fc20*/  IMAD.IADD R5, R5, 0x1, R7 ;  /* 0x0000000105057824 */ /* 0x000fe400078e0207 */
[----:B------:R-:W-:-:S04]  /*2fc30*/  IMAD.WIDE.U32 R4, R193, UR4, R4 ;  /* 0x00000004c1047c25 */ /* 0x000fc8000f8e0004 */
[----:B------:R-:W-:Y:S01]  /*2fc40*/  IMAD R5, R193, UR5, R5 ;  /* 0x00000005c1057c24 */ /* 0x000fe2000f8e0205 */
[----:B------:R-:W-:Y:S01]  /*2fc50*/  ULDC.64 UR4, c[0x0][0xbe0] ;  /* 0x0002f80000047ab9 */ /* 0x000fe20000000a00 */
[----:B----4-:R-:W-:Y:S01]  /*2fc60*/  ISETP.NE.AND P0, PT, R17, 0x1, PT ;  /* 0x000000011100780c */ /* 0x010fe20003f05270 */
[----:B------:R-:W-:-:S12]  /*2fc70*/  IMAD.WIDE.U32 R4, R25, UR6, R4 ;  /* 0x0000000619047c25 */ /* 0x000fd8000f8e0004 */
[----:B------:R-:W2:Y:S08]  /*2fc80*/  @P0 LDC R9, c[0x0][0xcec] ;  /* 0x00033b00ff090b82 */ /* 0x000eb00000000800 */
[----:B------:R-:W4:Y:S01]  /*2fc90*/  @P0 LDC R11, c[0x0][0xcf0] ;  /* 0x00033c00ff0b0b82 */ /* 0x000f220000000800 */
[----:B---3--:R-:W-:Y:S02]  /*2fca0*/  IMAD R3, R6, 0x20, R10 ;  /* 0x0000002006037824 */ /* 0x008fe400078e020a */
[----:B------:R-:W-:-:S02]  /*2fcb0*/  IMAD R6, R26, UR6, RZ ;  /* 0x000000061a067c24 */ /* 0x000fc4000f8e02ff */
[----:B------:R-:W-:-:S04]  /*2fcc0*/  IMAD.IADD R8, R194, 0x1, R3 ;  /* 0x00000001c2087824 */ /* 0x000fc800078e0203 */
[----:B--2---:R-:W-:-:S04]  /*2fcd0*/  @P0 IMAD.HI.U32 R0, R8, R9, RZ ;  /* 0x0000000908000227 */ /* 0x004fc800078e00ff */
[----:B------:R-:W-:Y:S01]  /*2fce0*/  IMAD.MOV.U32 R3, RZ, RZ, R8 ;  /* 0x000000ffff037224 */ /* 0x000fe200078e0008 */
[----:B----4-:R-:W-:Y:S01]  /*2fcf0*/  @P0 SHF.R.U32.HI R3, RZ, R11, R0 ;  /* 0x0000000bff030219 */ /* 0x010fe20000011600 */
[----:B------:R-:W-:-:S03]  /*2fd00*/  IMAD R9, R25, UR7, R6 ;  /* 0x0000000719097c24 */ /* 0x000fc6000f8e0206 */
        /* <DEDUP_REMOVED lines=21> */
.L_x_12934:
[----:B------:R-:W-:Y:S01]  /*2fe60*/  IMAD R16, R16, R17, RZ ;  /* 0x0000001110107224 */ /* 0x000fe200078e02ff */
[----:B------:R-:W-:Y:S01]  /*2fe70*/  BSSY B1, `(.L_x_12683) ;  /* 0x0000015000017945 */ /* 0x000fe20003800000 */
[----:B------:R-:W-:-:S05]  /*2fe80*/  IMAD.IADD R7, R10, 0x1, R194 ;  /* 0x000000010a077824 */ /* 0x000fca00078e02c2 */
[----:B------:R-:W-:-:S13]  /*2fe90*/  ISETP.GE.AND P0, PT, R7, R16, PT ;  /* 0x000000100700720c */ /* 0x000fda0003f06270 */
        /* <DEDUP_REMOVED lines=18> */
.L_x_12684:
[----:B------:R-:W-:Y:S05]  /*2ffc0*/  BSYNC B1 ;  /* 0x0000000000017941 */ /* 0x000fea0003800000 */
.L_x_12683:
[----:B------:R-:W-:-:S03]  /*2ffd0*/  UMOV UR4, 0xffffffff ;  /* 0xffffffff00047882 */ /* 0x000fc60000000000 */
[----:B------:R-:W-:Y:S05]  /*2ffe0*/  BRA.DIV UR4, `(.L_x_12685) ;  /* 0x000000b6041c7947 */ /* 0x000fea000b800000 */
[----:B---3--:R3:W0:Y:S04]  /*2fff0*/  SHFL.IDX PT, R0, R4, 0x1, 0x181f ;  /* 0x00381f0004007f89 */ /* 0x00862800000e0000 */
[----:B----4-:R3:W4:Y:S02]  /*30000*/  SHFL.IDX PT, R14, R3, 0x1, 0x181f ;  /* 0x00381f00030e7f89 */ /* 0x01072400000e0000 */
.L_x_12938:
[----:B------:R-:W-:Y:S01]  /*30010*/  VIADD R5, R7, 0x20 ;  /* 0x0000002007057836 */ /* 0x000fe20000000000 */
        /* <DEDUP_REMOVED lines=20> */
.L_x_12687:
[----:B------:R-:W-:Y:S05]  /*30160*/  BSYNC B1 ;  /* 0x0000000000017941 */ /* 0x000fea0003800000 */
.L_x_12686:
[----:B------:R-:W-:-:S03]  /*30170*/  UMOV UR4, 0xffffffff ;  /* 0xffffffff00047882 */ /* 0x000fc60000000000 */
[----:B------:R-:W-:Y:S05]  /*30180*/  BRA.DIV UR4, `(.L_x_12688) ;  /* 0x000000b204fc7947 */ /* 0x000fea000b800000 */
[----:B0-----:R0:W0:Y:S04]  /*30190*/  SHFL.IDX PT, R0, R4, 0x2, 0x181f ;  /* 0x00581f0004007f89 */ /* 0x00102800000e0000 */
[----:B----4-:R4:W0:Y:S02]  /*301a0*/  SHFL.IDX PT, R14, R3, 0x2, 0x181f ;  /* 0x00581f00030e7f89 */ /* 0x01082400000e0000 */
.L_x_12942:
        /* <DEDUP_REMOVED lines=21> */
.L_x_12690:
[----:B------:R-:W-:Y:S05]  /*30300*/  BSYNC B1 ;  /* 0x0000000000017941 */ /* 0x000fea0003800000 */
.L_x_12689:
[----:B------:R-:W-:-:S03]  /*30310*/  UMOV UR4, 0xffffffff ;  /* 0xffffffff00047882 */ /* 0x000fc60000000000 */
[----:B------:R-:W-:Y:S05]  /*30320*/  BRA.DIV UR4, `(.L_x_12691) ;  /* 0x000000b204dc7947 */ /* 0x000fea000b800000 */
[----:B0-----:R0:W0:Y:S04]  /*30330*/  SHFL.IDX PT, R0, R4, 0x3, 0x181f ;  /* 0x00781f0004007f89 */ /* 0x00102800000e0000 */
[----:B------:R0:W0:Y:S02]  /*30340*/  SHFL.IDX PT, R14, R3, 0x3, 0x181f ;  /* 0x00781f00030e7f89 */ /* 0x00002400000e0000 */
.L_x_12946:
[----:B0-234-:R-:W-:-:S05]  /*30350*/  VIADD R3, R7, 0x60 ;  /* 0x0000006007037836 */ /* 0x01dfca0000000000 */
[----:B------:R-:W-:-:S13]  /*30360*/  ISETP.GE.AND P0, PT, R3, R16, PT ;  /* 0x000000100300720c */ /* 0x000fda0003f06270 */
[----:B------:R-:W-:Y:S05]  /*30370*/  @P0 BRA `(.L_x_12672) ;  /* 0x0000000000440947 */ /* 0x000fea0003800000 */
[----:B------:R-:W-:Y:S02]  /*30380*/  ULDC UR4, c[0x0][0xbc8] ;  /* 0x0002f20000047ab9 */ /* 0x000fe40000000800 */
[----:B------:R-:W-:Y:S02]  /*30390*/  ISETP.GE.AND P3, PT, R181, UR4, PT ;  /* 0x00000004b5007c0c */ /* 0x000fe4000bf66270 */
[----:B------:R-:W-:Y:S02]  /*303a0*/  ISETP.GE.AND P2, PT, R183, UR4, PT ;  /* 0x00000004b7007c0c */ /* 0x000fe4000bf46270 */
[----:B------:R-:W-:Y:S02]  /*303b0*/  ISETP.GE.AND P1, PT, R182, UR4, PT ;  /* 0x00000004b6007c0c */ /* 0x000fe4000bf26270 */
[----:B------:R-:W-:-:S07]  /*303c0*/  ISETP.GE.AND P0, PT, R188, UR4, PT ;  /* 0x00000004bc007c0c */ /* 0x000fce000bf06270 */
        /* <DEDUP_REMOVED lines=12> */
.L_x_12672:
[----:B------:R-:W-:Y:S05]  /*30490*/  BSYNC B0 ;  /* 0x0000000000007941 */ /* 0x000fea0003800000 */
.L_x_12658:
[----:B------:R-:W-:Y:S02]  /*304a0*/  ULDC UR4, c[0x0][0xd3c] ;  /* 0x00034f0000047ab9 */ /* 0x000fe40000000800 */
[----:B-1----:R-:W-:-:S13]  /*304b0*/  ISETP.GE.AND P0, PT, R91, UR4, PT ;  /* 0x000000045b007c0c */ /* 0x002fda000bf06270 */
[----:B------:R-:W-:Y:S05]  /*304c0*/  @!P0 BRA `(.L_x_12692) ;  /* 0xfffffd1000cc8947 */ /* 0x000fea000383ffff */
[----:B------:R-:W-:Y:S05]  /*304d0*/  BRA `(.L_x_12458) ;  /* 0x0000009800c47947 */ /* 0x000fea0003800000 */
.L_x_12456:
        /* <DEDUP_REMOVED lines=19> */
.L_x_12693:
        /* <DEDUP_REMOVED lines=44> */
.L_x_12697:
        /* <DEDUP_REMOVED lines=39> */
.L_x_12695:
        /* <DEDUP_REMOVED lines=12> */
.L_x_12698:
        /* <DEDUP_REMOVED lines=63> */
.L_x_12699:
        /* <DEDUP_REMOVED lines=61> */
.L_x_12700:
[----:B01----:R-:W-:-:S05]  /*313c0*/  LOP3.LUT R3, RZ, R2, RZ, 0x33, !PT ;  /* 0x00000002ff037212 */ /* 0x003fca00078e33ff */
[----:B------:R-:W-:-:S05]  /*313d0*/  IMAD.IADD R2, R4, 0x1, R3 ;  /* 0x0000000104027824 */ /* 0x000fca00078e0203 */
[----:B------:R1:W-:Y:S01]  /*313e0*/  STL [R1+0x464], R2 ;  /* 0x0004640201007387 */ /* 0x0003e20000100800 */
[----:B------:R-:W-:Y:S05]  /*313f0*/  BRA `(.L_x_12701) ;  /* 0x0000000000107947 */ /* 0x000fea0003800000 */
.L_x_12696:
[----:B------:R-:W-:Y:S01]  /*31400*/  IMAD.U32 R2, RZ, RZ, UR6 ;  /* 0x00000006ff027e24 */ /* 0x000fe2000f8e00ff */
[----:B------:R0:W-:Y:S04]  /*31410*/  STL [R1+0x464], RZ ;  /* 0x000464ff01007387 */ /* 0x0001e80000100800 */
[----:B------:R0:W-:Y:S04]  /*31420*/  STL [R1+0x468], RZ ;  /* 0x000468ff01007387 */ /* 0x0001e80000100800 */
[----:B------:R0:W-:Y:S02]  /*31430*/  STL [R1+0x460], R2 ;  /* 0x0004600201007387 */ /* 0x0001e40000100800 */
.L_x_12701:
        /* <DEDUP_REMOVED lines=10> */
.L_x_12694:
        /* <DEDUP_REMOVED lines=8> */
[----:B-1----:R-:W1:Y:S01]  /*31560*/  S2R R5, SR_TID.X ;  /* 0x0000000000057919 */ /* 0x002e620000002100 */
[----:B------:R-:W2:Y:S01]  /*31570*/  S2UR UR5, SR_CgaCtaId ;  /* 0x00000000000579c3 */ /* 0x000ea20000008800 */
[----:B------:R-:W-:Y:S01]  /*31580*/  UMOV UR4, 0x400 ;  /* 0x0000040000047882 */ /* 0x000fe20000000000 */
[----:B------:R-:W-:Y:S01]  /*31590*/  BSSY B8, `(.L_x_12702) ;  /* 0x000086d000087945 */ /* 0x000fe20003800000 */
[----:B------:R-:W-:Y:S01]  /*315a0*/  STL [R1+0x4e0], RZ ;  /* 0x0004e0ff01007387 */ /* 0x000fe20000100800 */
[----:B------:R-:W-:Y:S01]  /*315b0*/  IMAD.MOV.U32 R19, RZ, RZ, RZ ;  /* 0x000000ffff137224 */ /* 0x000fe200078e00ff */
[----:B------:R-:W-:Y:S01]  /*315c0*/  ULDC.64 UR40, c[0x0][0x198] ;  /* 0x0000660000287ab9 */ /* 0x000fe20000000a00 */
[----:B------:R-:W-:Y:S01]  /*315d0*/  ULDC UR39, c[0x0][0xc] ;  /* 0x0000030000277ab9 */ /* 0x000fe20000000800 */
[----:B------:R-:W-:Y:S01]  /*315e0*/  STL [R1+0x470], RZ ;  /* 0x000470ff01007387 */ /* 0x000fe20000100800 */
[----:B--2---:R-:W-:-:S06]  /*315f0*/  ULEA UR4, UR5, UR4, 0x18 ;  /* 0x0000000405047291 */ /* 0x004fcc000f8ec03f */
[----:B------:R-:W-:Y:S01]  /*31600*/  IMAD.U32 R18, RZ, RZ, UR4 ;  /* 0x00000004ff127e24 */ /* 0x000fe2000f8e00ff */
[C---:B-1----:R-:W-:Y:S01]  /*31610*/  LOP3.LUT R4, R5.reuse, 0x7f, RZ, 0xc0, !PT ;  /* 0x0000007f05047812 */ /* 0x042fe200078ec0ff */
[----:B---3--:R-:W-:-:S05]  /*31620*/  IMAD.SHL.U32 R0, R5, 0x8, RZ ;  /* 0x0000000805007824 */ /* 0x008fca00078e00ff */
        /* <DEDUP_REMOVED lines=9> */
[----:B------:R-:W-:Y:S02]  /*316c0*/  IMAD.MOV.U32 R4, RZ, RZ, 0x1 ;  /* 0x00000001ff047424 */ /* 0x000fe400078e00ff */
[----:B------:R-:W-:Y:S01]  /*316d0*/  IMAD.MOV.U32 R2, RZ, RZ, 0x1 ;  /* 0x00000001ff027424 */ /* 0x000fe200078e00ff */
[----:B------:R0:W-:Y:S04]  /*316e0*/  STL [R1+0x474], R3 ;  /* 0x0004740301007387 */ /* 0x0001e80000100800 */
[----:B------:R-:W-:Y:S04]  /*316f0*/  STL [R1+0x478], R4 ;  /* 0x0004780401007387 */ /* 0x000fe80000100800 */
[----:B------:R1:W-:Y:S01]  /*31700*/  STL [R1+0x47c], R2 ;  /* 0x00047c0201007387 */ /* 0x0003e20000100800 */
[----:B0-----:R-:W-:-:S02]  /*31710*/  LOP3.LUT R3, R0, 0x40, RZ, 0xfc, !PT ;  /* 0x0000004000037812 */ /* 0x001fc400078efcff */
[C---:B-1----:R-:W-:Y:S02]  /*31720*/  LOP3.LUT R2, R0.reuse, 0x80, RZ, 0xfc, !PT ;  /* 0x0000008000027812 */ /* 0x042fe400078efcff */
[----:B------:R-:W-:-:S07]  /*31730*/  LOP3.LUT R0, R0, 0xc0, RZ, 0xfc, !PT ;  /* 0x000000c000007812 */ /* 0x000fce00078efcff */
.L_x_12868:
        /* <DEDUP_REMOVED lines=20> */
[----:B------:R-:W-:Y:S01]  /*31880*/  IMAD.MOV.U32 R8, RZ, RZ, RZ ;  /* 0x000000ffff087224 */ /* 0x000fe200078e00ff */
        /* <DEDUP_REMOVED lines=35> */
.L_x_12703:
        /* <DEDUP_REMOVED lines=16> */
.L_x_12704:
[----:B------:R-:W-:Y:S05]  /*31bc0*/  @!P1 BRA `(.L_x_12705) ;  /* 0x00000000000c9947 */ /* 0x000fea0003800000 */
[----:B------:R-:W2:Y:S04]  /*31bd0*/  LDG.E R7, desc[UR42][R4.64] ;  /* 0x0000002a04077981 */ /* 0x000ea8000c1e1900 */
[----:B------:R-:W2:Y:S02]  /*31be0*/  LDG.E R4, desc[UR42][R4.64+0x4] ;  /* 0x0000042a04047981 */ /* 0x000ea4000c1e1900 */
[----:B--2---:R-:W-:-:S07]  /*31bf0*/  IMAD.IADD R7, R4, 0x1, -R7 ;  /* 0x0000000104077824 */ /* 0x004fce00078e0a07 */
.L_x_12705:
        /* <DEDUP_REMOVED lines=37> */
.L_x_12708:
[----:B------:R-:W-:-:S13]  /*31e50*/  ISETP.NE.AND P0, PT, R3, 0x1, PT ;  /* 0x000000010300780c */ /* 0x000fda0003f05270 */
[----:B------:R-:W1:Y:S02]  /*31e60*/  @P0 LDC.64 R4, c[0x0][0xae0] ;  /* 0x0002b800ff040b82 */ /* 0x000e640000000a00 */
[----:B-1----:R-:W-:-:S05]  /*31e70*/  @P0 IMAD.HI.U32 R4, R2, R4, RZ ;  /* 0x0000000402040227 */ /* 0x002fca00078e00ff */
[----:B------:R-:W-:-:S07]  /*31e80*/  @P0 SHF.R.U32.HI R2, RZ, R5, R4 ;  /* 0x00000005ff020219 */ /* 0x000fce0000011604 */
.L_x_12709:
[----:B------:R-:W-:Y:S05]  /*31e90*/  BSYNC B0 ;  /* 0x0000000000007941 */ /* 0x000fea0003800000 */
.L_x_12707:
[----:B------:R-:W-:-:S05]  /*31ea0*/  IMAD R2, R2, R3, R3 ;  /* 0x0000000302027224 */ /* 0x000fca00078e0203 */
[----:B------:R-:W-:-:S07]  /*31eb0*/  VIMNMX R8, R8, R2, PT ;  /* 0x0000000208087248 */ /* 0x000fce0003fe0100 */
.L_x_12706:
        /* <DEDUP_REMOVED lines=25> */
.L_x_12712:
[----:B------:R-:W-:-:S13]  /*32050*/  ISETP.NE.AND P0, PT, R3, 0x1, PT ;  /* 0x000000010300780c */ /* 0x000fda0003f05270 */
[----:B------:R-:W1:Y:S02]  /*32060*/  @P0 LDC.64 R4, c[0x0][0xae0] ;  /* 0x0002b800ff040b82 */ /* 0x000e640000000a00 */
[----:B-1----:R-:W-:-:S05]  /*32070*/  @P0 IMAD.HI.U32 R4, R2, R4, RZ ;  /* 0x0000000402040227 */ /* 0x002fca00078e00ff */
[----:B------:R-:W-:-:S07]  /*32080*/  @P0 SHF.R.U32.HI R2, RZ, R5, R4 ;  /* 0x00000005ff020219 */ /* 0x000fce0000011604 */
.L_x_12713:
[----:B------:R-:W-:Y:S05]  /*32090*/  BSYNC B0 ;  /* 0x0000000000007941 */ /* 0x000fea0003800000 */
.L_x_12711:
[----:B------:R-:W-:-:S05]  /*320a0*/  IMAD R2, R2, R3, RZ ;  /* 0x0000000302027224 */ /* 0x000fca00078e02ff */
[----:B------:R-:W-:-:S07]  /*320b0*/  VIMNMX R6, R6, R2, !PT ;  /* 0x0000000206067248 */ /* 0x000fce0007fe0100 */
.L_x_12710:
        /* <DEDUP_REMOVED lines=41> */
.L_x_12715:
[----:B------:R-:W-:Y:S05]  /*32350*/  BSYNC B0 ;  /* 0x0000000000007941 */ /* 0x000fea0003800000 */
.L_x_12714:
        /* <DEDUP_REMOVED lines=25> */
.L_x_12949:
[----:B--2---:R-:W-:Y:S02]  /*324f0*/  ISETP.NE.AND P0, PT, R14, RZ, PT ;  /* 0x000000ff0e00720c */ /* 0x004fe40003f05270 */
[----:B------:R-:W-:-:S11]  /*32500*/  PLOP3.LUT P6, PT, PT, PT, PT, 0x8, 0x0 ;  /* 0x000000000000781c */ /* 0x000fd60003fce170 */
[----:B------:R-:W-:Y:S05]  /*32510*/  @P0 BRA `(.L_x_12719) ;  /* 0x00000000000c0947 */ /* 0x000fea0003800000 */
[----:B------:R-:W-:-:S03]  /*32520*/  UMOV UR4, 0xffffffff ;  /* 0xffffffff00047882 */ /* 0x000fc60000000000 */
[----:B------:R-:W-:Y:S05]  /*32530*/  BRA.DIV UR4, `(.L_x_12720) ;  /* 0x0000009204d47947 */ /* 0x000fea000b800000 */
[----:B------:R-:W-:-:S13]  /*32540*/  ELECT P6, URZ, PT ;  /* 0x00000000003f782f */ /* 0x000fda00038c0000 */
.L_x_12719:
        /* <DEDUP_REMOVED lines=9> */
.L_x_12952:
[----:B------:R-:W-:Y:S05]  /*325e0*/  BSYNC B1 ;  /* 0x0000000000017941 */ /* 0x000fea0003800000 */
.L_x_12721:
[----:B------:R-:W-:Y:S04]  /*325f0*/  BSSY B1, `(.L_x_12723) ;  /* 0x000007f000017945 */ /* 0x000fe80003800000 */
[----:B------:R-:W-:Y:S05]  /*32600*/  @!P6 BRA `(.L_x_12724) ;  /* 0x0000000400f4e947 */ /* 0x000fea0003800000 */
[----:B------:R-:W1:Y:S04]  /*32610*/  LDL R8, [R1+0x470] ;  /* 0x0004700001087983 */ /* 0x000e680000100800 */
[----:B------:R-:W2:Y:S01]  /*32620*/  LDL R7, [R1+0x47c] ;  /* 0x00047c0001077983 */ /* 0x000ea20000100800 */
[----:B------:R-:W3:Y:S01]  /*32630*/  S2R R6, SR_TID.X ;  /* 0x0000000000067919 */ /* 0x000ee20000002100 */
[----:B------:R-:W-:Y:S01]  /*32640*/  BSSY B2, `(.L_x_12725) ;  /* 0x0000007000027945 */ /* 0x000fe20003800000 */
[----:B---3--:R-:W-:-:S04]  /*32650*/  LOP3.LUT R6, R6, 0x7f, RZ, 0xc0, !PT ;  /* 0x0000007f06067812 */ /* 0x008fc800078ec0ff */
[----:B------:R-:W-:Y:S01]  /*32660*/  ISETP.NE.AND P1, PT, R6, RZ, PT ;  /* 0x000000ff0600720c */ /* 0x000fe20003f25270 */
[----:B-1----:R-:W-:Y:S01]  /*32670*/  IMAD R5, R8, 0x8, R18 ;  /* 0x0000000808057824 */ /* 0x002fe200078e0212 */
[----:B--2---:R-:W-:-:S04]  /*32680*/  SHF.L.U32 R10, R7, 0x1f, RZ ;  /* 0x0000001f070a7819 */ /* 0x004fc800000006ff */
[----:B------:R-:W1:Y:S02]  /*32690*/  SYNCS.PHASECHK.TRANS64.TRYWAIT P0, [R5+URZ+0x324a0], R10 ;  /* 0x0324a00a050075a7 */ /* 0x000e64000800017f */
[----:B-1----:R-:W-:Y:S05]  /*326a0*/  @!P0 BRA `(.L_x_12726) ;  /* 0x0000009000ac8947 */ /* 0x002fea0003800000 */
.L_x_12953:
[----:B------:R-:W-:Y:S05]  /*326b0*/  BSYNC B2 ;  /* 0x0000000000027941 */ /* 0x000fea0003800000 */
.L_x_12725:
        /* <DEDUP_REMOVED lines=9> */
.L_x_12728:
[----:B------:R-:W-:Y:S05]  /*32750*/  BSYNC B2 ;  /* 0x0000000000027941 */ /* 0x000fea0003800000 */
.L_x_12727:
        /* <DEDUP_REMOVED lines=13> */
.L_x_12729:
        /* <DEDUP_REMOVED lines=13> */
.L_x_12954:
[----:B------:R-:W-:Y:S05]  /*32900*/  BSYNC B2 ;  /* 0x0000000000027941 */ /* 0x000fea0003800000 */
.L_x_12730:
[----:B------:R-:W-:Y:S01]  /*32910*/  BSSY B2, `(.L_x_12732) ;  /* 0x000000b000027945 */ /* 0x000fe20003800000 */
[----:B-12---:R-:W-:Y:S02]  /*32920*/  IMAD.MOV.U32 R10, RZ, RZ, 0x0 ;  /* 0x00000000ff0a7424 */ /* 0x006fe400078e00ff */
        /* <DEDUP_REMOVED lines=9> */
.L_x_12733:
[----:B------:R-:W-:Y:S05]  /*329c0*/  BSYNC B2 ;  /* 0x0000000000027941 */ /* 0x000fea0003800000 */
.L_x_12732:
        /* <DEDUP_REMOVED lines=10> */
.L_x_12734:
        /* <DEDUP_REMOVED lines=15> */
.L_x_12735:
        /* <DEDUP_REMOVED lines=15> */
.L_x_12736:
        /* <DEDUP_REMOVED lines=15> */
.L_x_12737:
        /* <DEDUP_REMOVED lines=10> */
.L_x_12724:
[----:B------:R-:W-:Y:S05]  /*32de0*/  BSYNC B1 ;  /* 0x0000000000017941 */ /* 0x000fea0003800000 */
.L_x_12723:
        /* <DEDUP_REMOVED lines=13> */
.L_x_12753:
[----:B------:R-:W-:Y:S05]  /*32ec0*/  YIELD ;  /* 0x0000000000007946 */ /* 0x000fea0003800000 */
[----:B------:R-:W-:Y:S04]  /*32ed0*/  BSSY B1, `(.L_x_12738) ;  /* 0x000007e000017945 */ /* 0x000fe80003800000 */
[----:B--2---:R-:W-:Y:S05]  /*32ee0*/  @!P6 BRA `(.L_x_12739) ;  /* 0x0000000400f0e947 */ /* 0x004fea0003800000 */
[----:B-1----:R-:W2:Y:S04]  /*32ef0*/  LDL R6, [R1+0x470] ;  /* 0x0004700001067983 */ /* 0x002ea80000100800 */
[----:B------:R-:W3:Y:S01]  /*32f00*/  LDL R7, [R1+0x47c] ;  /* 0x00047c0001077983 */ /* 0x000ee20000100800 */
[----:B------:R-:W1:Y:S01]  /*32f10*/  S2R R8, SR_TID.X ;  /* 0x0000000000087919 */ /* 0x000e620000002100 */
[----:B------:R-:W-:Y:S01]  /*32f20*/  BSSY B2, `(.L_x_12740) ;  /* 0x0000007000027945 */ /* 0x000fe20003800000 */
[----:B-1----:R-:W-:-:S04]  /*32f30*/  LOP3.LUT R8, R8, 0x7f, RZ, 0xc0, !PT ;  /* 0x0000007f08087812 */ /* 0x002fc800078ec0ff */
[----:B------:R-:W-:Y:S01]  /*32f40*/  ISETP.NE.AND P2, PT, R8, RZ, PT ;  /* 0x000000ff0800720c */ /* 0x000fe20003f45270 */
[----:B--2---:R-:W-:Y:S01]  /*32f50*/  IMAD R6, R6, 0x8, R18 ;  /* 0x0000000806067824 */ /* 0x004fe200078e0212 */
[----:B---3--:R-:W-:-:S04]  /*32f60*/  SHF.L.U32 R7, R7, 0x1f, RZ ;  /* 0x0000001f07077819 */ /* 0x008fc800000006ff */
[----:B------:R-:W1:Y:S02]  /*32f70*/  SYNCS.PHASECHK.TRANS64.TRYWAIT P1, [R6+URZ+0x324a0], R7 ;  /* 0x0324a007060075a7 */ /* 0x000e64000802017f */
[----:B-1----:R-:W-:Y:S05]  /*32f80*/  @!P1 BRA `(.L_x_12741) ;  /* 0x00000088009c9947 */ /* 0x002fea0003800000 */
.L_x_12955:
[----:B------:R-:W-:Y:S05]  /*32f90*/  BSYNC B2 ;  /* 0x0000000000027941 */ /* 0x000fea0003800000 */
.L_x_12740:
        /* <DEDUP_REMOVED lines=9> */
.L_x_12743:
[----:B------:R-:W-:Y:S05]  /*33030*/  BSYNC B2 ;  /* 0x0000000000027941 */ /* 0x000fea0003800000 */
.L_x_12742:
        /* <DEDUP_REMOVED lines=12> */
.L_x_12744:
        /* <DEDUP_REMOVED lines=13> */
.L_x_12956:
[----:B------:R-:W-:Y:S05]  /*331d0*/  BSYNC B2 ;  /* 0x0000000000027941 */ /* 0x000fea0003800000 */
.L_x_12745:
        /* <DEDUP_REMOVED lines=11> */
.L_x_12748:
[----:B------:R-:W-:Y:S05]  /*33290*/  BSYNC B2 ;  /* 0x0000000000027941 */ /* 0x000fea0003800000 */
.L_x_12747:
        /* <DEDUP_REMOVED lines=10> */
.L_x_12749:
        /* <DEDUP_REMOVED lines=15> */
.L_x_12750:
        /* <DEDUP_REMOVED lines=15> */
.L_x_12751:
        /* <DEDUP_REMOVED lines=15> */
.L_x_12752:
        /* <DEDUP_REMOVED lines=10> */
.L_x_12739:
[----:B------:R-:W-:Y:S05]  /*336b0*/  BSYNC B1 ;  /* 0x0000000000017941 */ /* 0x000fea0003800000 */
.L_x_12738:
        /* <DEDUP_REMOVED lines=8> */
[----:B---3--:R-:W-:-:S03]  /*33740*/  LOP3.LUT R8, R8, R7, RZ, 0x3c, !PT ;  /* 0x0000000708087212 */ /* 0x008fc600078e3cff */
[----:B------:R2:W-:Y:S04]  /*33750*/  STL [R1+0x470], R6 ;  /* 0x0004700601007387 */ /* 0x0005e80000100800 */
[----:B------:R2:W-:Y:S01]  /*33760*/  STL [R1+0x47c], R8 ;  /* 0x00047c0801007387 */ /* 0x0005e20000100800 */
[----:B------:R-:W-:Y:S05]  /*33770*/  @P2 BRA `(.L_x_12753) ;  /* 0xfffffff400d02947 */ /* 0x000fea000383ffff */
.L_x_12717:
[----:B------:R-:W-:Y:S05]  /*33780*/  BSYNC B0 ;  /* 0x0000000000007941 */ /* 0x000fea0003800000 */
.L_x_12716:
        /* <DEDUP_REMOVED lines=26> */
.L_x_12756:
[----:B------:R-:W-:-:S13]  /*33930*/  ISETP.NE.AND P0, PT, R3, 0x1, PT ;  /* 0x000000010300780c */ /* 0x000fda0003f05270 */
[----:B------:R-:W1:Y:S02]  /*33940*/  @P0 LDC.64 R6, c[0x0][0xae0] ;  /* 0x0002b800ff060b82 */ /* 0x000e640000000a00 */
[----:B-1----:R-:W-:-:S05]  /*33950*/  @P0 IMAD.HI.U32 R6, R2, R6, RZ ;  /* 0x0000000602060227 */ /* 0x002fca00078e00ff */
[----:B------:R-:W-:-:S07]  /*33960*/  @P0 SHF.R.U32.HI R2, RZ, R7, R6 ;  /* 0x00000007ff020219 */ /* 0x000fce0000011606 */
.L_x_12757:
[----:B------:R-:W-:Y:S05]  /*33970*/  BSYNC B0 ;  /* 0x0000000000007941 */ /* 0x000fea0003800000 */
.L_x_12755:
[----:B------:R-:W-:-:S05]  /*33980*/  IMAD R2, R2, R3, R3 ;  /* 0x0000000302027224 */ /* 0x000fca00078e0203 */
[----:B------:R-:W-:-:S07]  /*33990*/  VIMNMX R5, R5, R2, PT ;  /* 0x0000000205057248 */ /* 0x000fce0003fe0100 */
.L_x_12754:
[----:B------:R-:W2:Y:S01]  /*339a0*/  LDL R7, [R1+0x4e8] ;  /* 0x0004e80001077983 */ /* 0x000ea20000100800 */
[----:B------:R-:W1:Y:S01]  /*339b0*/  @P1 LDC R2, c[0x0][0x44c] ;  /* 0x00011300ff021b82 */ /* 0x000e620000000800 */
[----:B------:R-:W-:Y:S01]  /*339c0*/  VIADD R5, R5, 0x5f ;  /* 0x0000005f05057836 */ /* 0x000fe20000000000 */
[----:B------:R-:W-:Y:S01]  /*339d0*/  ULDC UR4, c[0x0][0xad4] ;  /* 0x0002b50000047ab9 */ /* 0x000fe20000000800 */
[----:B------:R-:W-:Y:S02]  /*339e0*/  IMAD.MOV.U32 R0, RZ, RZ, R8 ;  /* 0x000000ffff007224 */ /* 0x000fe400078e0008 */
[----:B------:R-:W-:-:S03]  /*339f0*/  IMAD.HI R5, R5, 0x2aaaaaab, RZ ;  /* 0x2aaaaaab05057827 */ /* 0x000fc600078e02ff */
[----:B------:R-:W3:Y:S01]  /*33a00*/  @P1 LDC R6, c[0x0][0x450] ;  /* 0x00011400ff061b82 */ /* 0x000ee20000000800 */
[----:B-1----:R-:W-:-:S05]  /*33a10*/  @P1 IMAD.HI.U32 R2, R8, R2, RZ ;  /* 0x0000000208021227 */ /* 0x002fca00078e00ff */
[----:B---3--:R-:W-:Y:S02]  /*33a20*/  @P1 SHF.R.U32.HI R0, RZ, R6, R2 ;  /* 0x00000006ff001219 */ /* 0x008fe40000011602 */
[----:B------:R-:W-:-:S03]  /*33a30*/  SHF.R.U32.HI R2, RZ, 0x1f, R5 ;  /* 0x0000001fff027819 */ /* 0x000fc60000011605 */
[----:B------:R-:W-:Y:S01]  /*33a40*/  IMAD.IADD R0, R17, 0x1, R0 ;  /* 0x0000000111007824 */ /* 0x000fe200078e0200 */
[----:B------:R-:W-:-:S03]  /*33a50*/  LEA.HI.SX32 R8, R5, R2, 0x1c ;  /* 0x0000000205087211 */ /* 0x000fc600078fe2ff */
[----:B------:R-:W-:Y:S02]  /*33a60*/  VIADD R2, R0, -UR4 ;  /* 0x8000000400027c36 */ /* 0x000fe40008000000 */
        /* <DEDUP_REMOVED lines=13> */
.L_x_12760:
[----:B------:R-:W-:-:S13]  /*33b40*/  ISETP.NE.AND P0, PT, R3, 0x1, PT ;  /* 0x000000010300780c */ /* 0x000fda0003f05270 */
[----:B------:R-:W1:Y:S02]  /*33b50*/  @P0 LDC.64 R6, c[0x0][0xae0] ;  /* 0x0002b800ff060b82 */ /* 0x000e640000000a00 */
[----:B-1----:R-:W-:-:S05]  /*33b60*/  @P0 IMAD.HI.U32 R6, R0, R6, RZ ;  /* 0x0000000600060227 */ /* 0x002fca00078e00ff */
[----:B------:R-:W-:-:S07]  /*33b70*/  @P0 SHF.R.U32.HI R0, RZ, R7, R6 ;  /* 0x00000007ff000219 */ /* 0x000fce0000011606 */
.L_x_12761:
[----:B------:R-:W-:Y:S05]  /*33b80*/  BSYNC B0 ;  /* 0x0000000000007941 */ /* 0x000fea0003800000 */
.L_x_12759:
[----:B------:R-:W-:-:S05]  /*33b90*/  IMAD R0, R0, R3, RZ ;  /* 0x0000000300007224 */ /* 0x000fca00078e02ff */
[----:B------:R-:W-:-:S07]  /*33ba0*/  VIMNMX R2, R2, R0, !PT ;  /* 0x0000000002027248 */ /* 0x000fce0007fe0100 */
.L_x_12758:
[----:B------:R-:W-:Y:S01]  /*33bb0*/  IMAD.HI R2, R2, 0x2aaaaaab, RZ ;  /* 0x2aaaaaab02027827 */ /* 0x000fe200078e02ff */
[----:B------:R-:W-:Y:S01]  /*33bc0*/  ISETP.NE.AND P1, PT, R4, RZ, PT ;  /* 0x000000ff0400720c */ /* 0x000fe20003f25270 */
[----:B------:R1:W-:Y:S01]  /*33bd0*/  STL [R1+0x4ac], RZ ;  /* 0x0004acff01007387 */ /* 0x0003e20000100800 */
[----:B------:R-:W-:Y:S02]  /*33be0*/  BSSY B0, `(.L_x_12762) ;  /* 0x0000024000007945 */ /* 0x000fe40003800000 */
[----:B------:R-:W-:-:S04]  /*33bf0*/  SHF.R.U32.HI R0, RZ, 0x1f, R2 ;  /* 0x0000001fff007819 */ /* 0x000fc80000011602 */
[----:B------:R-:W-:-:S04]  /*33c00*/  LEA.HI.SX32 R0, R2, R0, 0x1c ;  /* 0x0000000002007211 */ /* 0x000fc800078fe2ff */
[----:B------:R-:W-:Y:S01]  /*33c10*/  VIMNMX R9, RZ, R0, !PT ;  /* 0x00000000ff097248 */ /* 0x000fe20007fe0100 */
[----:B------:R-:W2:Y:S03]  /*33c20*/  @!P1 LDC R4, c[0x0][0xae8] ;  /* 0x0002ba00ff049b82 */ /* 0x000ea60000000800 */
[----:B------:R-:W-:Y:S01]  /*33c30*/  ISETP.GT.AND P0, PT, R5, R9, PT ;  /* 0x000000090500720c */ /* 0x000fe20003f04270 */
[----:B------:R1:W-:-:S12]  /*33c40*/  STL [R1+0x4a8], R9 ;  /* 0x0004a80901007387 */ /* 0x0003d80000100800 */
[----:B-1----:R-:W-:Y:S05]  /*33c50*/  @!P0 BRA `(.L_x_12763) ;  /* 0x0000000000708947 */ /* 0x002fea0003800000 */
        /* <DEDUP_REMOVED lines=28> */
.L_x_12763:
[----:B------:R-:W-:Y:S05]  /*33e20*/  BSYNC B0 ;  /* 0x0000000000007941 */ /* 0x000fea0003800000 */
.L_x_12762:
[----:B------:R-:W3:Y:S04]  /*33e30*/  LDL R0, [R1+0x4ac] ;  /* 0x0004ac0001007983 */ /* 0x000ee80000100800 */
[----:B-1----:R-:W3:Y:S01]  /*33e40*/  LDL R2, [R1+0x4e4] ;  /* 0x0004e40001027983 */ /* 0x002ee20000100800 */
[----:B------:R-:W-:Y:S01]  /*33e50*/  BSSY B7, `(.L_x_12764) ;  /* 0x00004c2000077945 */ /* 0x000fe20003800000 */
[----:B---3--:R-:W-:-:S05]  /*33e60*/  IMAD R2, R2, R0, R9 ;  /* 0x0000000002027224 */ /* 0x008fca00078e0209 */
[----:B------:R-:W-:Y:S01]  /*33e70*/  VIADDMNMX R0, R2, R0, R5, PT ;  /* 0x0000000002007246 */ /* 0x000fe20003800105 */
        /* <DEDUP_REMOVED lines=10> */
[----:B--2---:R-:W2:Y:S01]  /*33f20*/  LDC.64 R4, c[0x0][0xd60] ;  /* 0x00035800ff047b82 */ /* 0x004ea20000000a00 */
[----:B------:R-:W1:Y:S08]  /*33f30*/  FLO.U32 R0, UR4 ;  /* 0x0000000400007d00 */ /* 0x000e7000080e0000 */
[----:B------:R-:W2:Y:S01]  /*33f40*/  POPC R2, UR4 ;  /* 0x0000000400027d09 */ /* 0x000ea20008000000 */
[----:B-1----:R-:W-:-:S13]  /*33f50*/  ISETP.EQ.U32.AND P0, PT, R0, R3, PT ;  /* 0x000000030000720c */ /* 0x002fda0003f02070 */
[----:B--2---:R-:W2:Y:S01]  /*33f60*/  @P0 ATOMG.E.ADD.STRONG.GPU PT, R5, desc[UR42][R4.64], R2 ;  /* 0x00000002040509a8 */ /* 0x004ea200081ee1ea */
[----:B------:R-:W1:Y:S02]  /*33f70*/  S2R R3, SR_LTMASK ;  /* 0x0000000000037919 */ /* 0x000e640000003900 */
[----:B-1----:R-:W-:-:S06]  /*33f80*/  LOP3.LUT R3, R3, UR4, RZ, 0xc0, !PT ;  /* 0x0000000403037c12 */ /* 0x002fcc000f8ec0ff */
[----:B------:R-:W1:Y:S01]  /*33f90*/  POPC R3, R3 ;  /* 0x0000000300037309 */ /* 0x000e620000000000 */
[----:B--2---:R-:W1:Y:S02]  /*33fa0*/  SHFL.IDX PT, R0, R5, R0, 0x1f ;  /* 0x00001f0005007589 */ /* 0x004e6400000e0000 */
[----:B-1----:R-:W-:-:S05]  /*33fb0*/  IADD3 R0, R0, UR39, R3 ;  /* 0x0000002700007c10 */ /* 0x002fca000fffe003 */
[----:B------:R4:W-:Y:S01]  /*33fc0*/  STL [R1+0x460], R0 ;  /* 0x0004600001007387 */ /* 0x0009e20000100800 */
[----:B------:R-:W-:Y:S05]  /*33fd0*/  BRA `(.L_x_12766) ;  /* 0x0000004800a47947 */ /* 0x000fea0003800000 */
.L_x_12765:
        /* <DEDUP_REMOVED lines=20> */
.L_x_12768:
[----:B------:R-:W-:Y:S05]  /*34120*/  BSYNC B6 ;  /* 0x0000000000067941 */ /* 0x000fea0003800000 */
.L_x_12767:
        /* <DEDUP_REMOVED lines=9> */
[----:B--2---:R-:W-:Y:S02]  /*341c0*/  IMAD.U32 R4, RZ, RZ, UR6 ;  /* 0x00000006ff047e24 */ /* 0x004fe4000f8e00ff */
[----:B------:R-:W-:Y:S02]  /*341d0*/  IMAD.U32 R5, RZ, RZ, UR7 ;  /* 0x00000007ff057e24 */ /* 0x000fe4000f8e00ff */
        /* <DEDUP_REMOVED lines=8> */
[----:B0--3--:R-:W-:Y:S05]  /*34260*/  CALL.ABS.NOINC R2 ;  /* 0x0000000002007343 */ /* 0x009fea0003c00000 */
.L_x_12771:
        /* <DEDUP_REMOVED lines=15> */
.L_x_12770:
[----:B------:R-:W-:Y:S05]  /*34360*/  BSYNC B6 ;  /* 0x0000000000067941 */ /* 0x000fea0003800000 */
.L_x_12769:
[----:B------:R-:W3:Y:S01]  /*34370*/  LDL R0, [R1+0x46c] ;  /* 0x00046c0001007983 */ /* 0x000ee20000100800 */
[----:B------:R-:W-:Y:S02]  /*34380*/  ULDC.64 UR4, c[0x0][0xaf0] ;  /* 0x0002bc0000047ab9 */ /* 0x000fe40000000a00 */
[----:B------:R-:W-:Y:S01]  /*34390*/  ISETP.NE.U32.AND P0, PT, RZ, UR4, PT ;  /* 0x00000004ff007c0c */ /* 0x000fe2000bf05070 */
[----:B------:R-:W4:Y:S03]  /*343a0*/  LDL R17, [R1+0x4b0] ;  /* 0x0004b00001117983 */ /* 0x000f260000100800 */
[----:B------:R-:W-:Y:S01]  /*343b0*/  ISETP.NE.AND.EX P0, PT, RZ, UR5, PT, P0 ;  /* 0x00000005ff007c0c */ /* 0x000fe2000bf05300 */
[----:B------:R-:W-:-:S12]  /*343c0*/  ULDC.64 UR4, c[0x0][0xb00] ;  /* 0x0002c00000047ab9 */ /* 0x000fd80000000a00 */
[----:B------:R-:W1:Y:S01]  /*343d0*/  @P0 LDC.64 R2, c[0x0][0xaf0] ;  /* 0x0002bc00ff020b82 */ /* 0x000e620000000a00 */
[----:B---3--:R-:W-:Y:S02]  /*343e0*/  IMAD.MOV.U32 R7, RZ, RZ, R0 ;  /* 0x000000ffff077224 */ /* 0x008fe400078e0000 */
[----:B-1----:R-:W-:-:S05]  /*343f0*/  @P0 IMAD.WIDE R2, R0, 0x4, R2 ;  /* 0x0000000400020825 */ /* 0x002fca00078e0202 */
[----:B------:R1:W3:Y:S01]  /*34400*/  @P0 LDG.E R7, desc[UR42][R2.64] ;  /* 0x0000002a02070981 */ /* 0x0002e2000c1e1900 */
[----:B----4-:R-:W-:Y:S01]  /*34410*/  VIADD R0, R17, 0xffffffff ;  /* 0xffffffff11007836 */ /* 0x010fe20000000000 */
[----:B-1----:R-:W1:Y:S02]  /*34420*/  LDC.64 R2, c[0x0][0x418] ;  /* 0x00010600ff027b82 */ /* 0x002e640000000a00 */
[----:B-1----:R-:W-:Y:S01]  /*34430*/  LOP3.LUT P0, RZ, R2, UR4, RZ, 0xfc, !PT ;  /* 0x0000000402ff7c12 */ /* 0x002fe2000f80fcff */
[----:B------:R-:W-:-:S03]  /*34440*/  UMOV UR4, 0xffffffff ;  /* 0xffffffff00047882 */ /* 0x000fc60000000000 */
[----:B------:R-:W-:Y:S02]  /*34450*/  LOP3.LUT P0, RZ, R3, UR5, RZ, 0xfc, P0 ;  /* 0x0000000503ff7c12 */ /* 0x000fe4000800fcff */
[----:B---3--:R-:W-:Y:S01]  /*34460*/  SHF.R.S32.HI R8, RZ, 0x1f, R7 ;  /* 0x0000001fff087819 */ /* 0x008fe20000011407 */
[----:B------:R1:W-:Y:S01]  /*34470*/  STL [R1+0x464], R7 ;  /* 0x0004640701007387 */ /* 0x0003e20000100800 */
[----:B------:R-:W-:-:S03]  /*34480*/  SEL R17, R7, RZ, !P0 ;  /* 0x000000ff07117207 */ /* 0x000fc60004000000 */
[----:B------:R1:W-:Y:S01]  /*34490*/  STL [R1+0x468], R8 ;  /* 0x0004680801007387 */ /* 0x0003e20000100800 */
[----:B------:R-:W-:Y:S05]  /*344a0*/  BRA.DIV UR4, `(.L_x_12772) ;  /* 0x00000076047c7947 */ /* 0x000fea000b800000 */
[----:B--2---:R-:W2:Y:S02]  /*344b0*/  S2R R4, SR_TID.X ;  /* 0x0000000000047919 */ /* 0x004ea40000002100 */
[----:B--2---:R-:W-:-:S04]  /*344c0*/  SHF.R.U32.HI R4, RZ, 0x5, R4 ;  /* 0x00000005ff047819 */ /* 0x004fc80000011604 */
[----:B------:R-:W-:-:S05]  /*344d0*/  LOP3.LUT R4, R4, 0x3, RZ, 0xc0, !PT ;  /* 0x0000000304047812 */ /* 0x000fca00078ec0ff */
[----:B------:R2:W3:Y:S02]  /*344e0*/  SHFL.IDX PT, R14, R4, RZ, 0x1f ;  /* 0x00001fff040e7589 */ /* 0x0004e400000e0000 */
.L_x_12959:
        /* <DEDUP_REMOVED lines=11> */
.L_x_12962:
        /* <DEDUP_REMOVED lines=24> */
.L_x_12775:
[----:B--2---:R-:W2:Y:S01]  /*34720*/  LDL R2, [R1+0x478] ;  /* 0x0004780001027983 */ /* 0x004ea20000100800 */
[----:B---3--:R-:W-:Y:S01]  /*34730*/  IMAD R0, R19, 0x8, R18 ;  /* 0x0000000813007824 */ /* 0x008fe200078e0212 */
[----:B--2---:R-:W-:-:S04]  /*34740*/  SHF.L.U32 R2, R2, 0x1f, RZ ;  /* 0x0000001f02027819 */ /* 0x004fc800000006ff */
[----:B------:R-:W2:Y:S02]  /*34750*/  SYNCS.PHASECHK.TRANS64.TRYWAIT P0, [R0+URZ+0x32440], R2 ;  /* 0x03244002000075a7 */ /* 0x000ea4000800017f */
[----:B--2---:R-:W-:Y:S05]  /*34760*/  @!P0 BRA `(.L_x_12776) ;  /* 0x0000007400208947 */ /* 0x004fea0003800000 */
.L_x_12963:
        /* <DEDUP_REMOVED lines=11> */
.L_x_12777:
        /* <DEDUP_REMOVED lines=24> */
.L_x_12773:
[----:B--2---:R-:W2:Y:S04]  /*349a0*/  LDL R2, [R1+0x46c] ;  /* 0x00046c0001027983 */ /* 0x004ea80000100800 */
[----:B------:R-:W4:Y:S01]  /*349b0*/  LDL R3, [R1+0x498] ;  /* 0x0004980001037983 */ /* 0x000f220000100800 */
[----:B------:R-:W-:Y:S05]  /*349c0*/  WARPSYNC.ALL ;  /* 0x0000000000007948 */ /* 0x000fea0003800000 */
[----:B------:R-:W-:Y:S01]  /*349d0*/  ULDC.64 UR4, c[0x0][0xaf8] ;  /* 0x0002be0000047ab9 */ /* 0x000fe20000000a00 */
[----:B---3--:R-:W-:Y:S01]  /*349e0*/  VIADD R0, R18, 0x18400 ;  /* 0x0001840012007836 */ /* 0x008fe20000000000 */
[----:B------:R-:W-:Y:S01]  /*349f0*/  BAR.SYNC.DEFER_BLOCKING 0x8, 0x180 ;  /* 0x0206000000007b1d */ /* 0x000fe20000010000 */
[----:B------:R-:W-:-:S03]  /*34a00*/  ISETP.NE.U32.AND P0, PT, RZ, UR4, PT ;  /* 0x00000004ff007c0c */ /* 0x000fc6000bf05070 */
[----:B------:R-:W-:Y:S02]  /*34a10*/  LOP3.LUT P1, RZ, R0, 0x3ff, RZ, 0xc0, !PT ;  /* 0x000003ff00ff7812 */ /* 0x000fe4000782c0ff */
[----:B------:R-:W-:Y:S01]  /*34a20*/  ISETP.NE.AND.EX P0, PT, RZ, UR5, PT, P0 ;  /* 0x00000005ff007c0c */ /* 0x000fe2000bf05300 */
[----:B------:R-:W-:Y:S01]  /*34a30*/  BSSY B6, `(.L_x_12778) ;  /* 0x0000019000067945 */ /* 0x000fe20003800000 */
[----:B--2---:R-:W-:-:S04]  /*34a40*/  SHF.R.S32.HI R0, RZ, 0x1f, R2 ;  /* 0x0000001fff007819 */ /* 0x004fc80000011402 */
[----:B------:R-:W-:Y:S02]  /*34a50*/  SEL R4, R0, RZ, !P0 ;  /* 0x000000ff00047207 */ /* 0x000fe40004000000 */
[----:B----4-:R-:W-:Y:S02]  /*34a60*/  SHF.R.S32.HI R3, RZ, 0x1f, R3 ;  /* 0x0000001fff037819 */ /* 0x010fe40000011403 */
        /* <DEDUP_REMOVED lines=20> */
[----:B0-2---:R-:W-:Y:S05]  /*34bb0*/  CALL.ABS.NOINC R2 ;  /* 0x0000000002007343 */ /* 0x005fea0003c00000 */
.L_x_12779:
[----:B------:R-:W-:Y:S05]  /*34bc0*/  BSYNC B6 ;  /* 0x0000000000067941 */ /* 0x000fea0003800000 */
.L_x_12778:
[----:B------:R-:W3:Y:S01]  /*34bd0*/  LDL R11, [R1+0x488] ;  /* 0x00048800010b7983 */ /* 0x000ee20000100800 */
[----:B-1----:R-:W1:Y:S01]  /*34be0*/  LDC R7, c[0x0][0x448] ;  /* 0x00011200ff077b82 */ /* 0x002e620000000800 */
        /* <DEDUP_REMOVED lines=15> */
[----:B---3--:R-:W-:-:S04]  /*34ce0*/  IMAD.IADD R5, R0, 0x1, R11 ;  /* 0x0000000100057824 */ /* 0x008fc800078e020b */
        /* <DEDUP_REMOVED lines=44> */
[----:B------:R-:W0:Y:S04]  /*34fb0*/  SHFL.IDX PT, R5, R3, RZ, 0x181f ;  /* 0x00181fff03057589 */ /* 0x000e2800000e0000 */
[----:B------:R-:W1:Y:S01]  /*34fc0*/  SHFL.IDX PT, R4, R2, RZ, 0x181f ;  /* 0x00181fff02047589 */ /* 0x000e6200000e0000 */
[----:B--2---:R-:W-:-:S03]  /*34fd0*/  IMAD R0, R11, R7, RZ ;  /* 0x000000070b007224 */ /* 0x004fc600078e02ff */
[----:B------:R-:W-:Y:S01]  /*34fe0*/  SHFL.IDX PT, R7, R2, 0x1, 0x181f ;  /* 0x00381f0002077f89 */ /* 0x000fe200000e0000 */
[----:B---3--:R-:W-:-:S03]  /*34ff0*/  IMAD.IADD R10, R10, 0x1, R6 ;  /* 0x000000010a0a7824 */ /* 0x008fc600078e0206 */
[----:B------:R-:W2:Y:S01]  /*35000*/  SHFL.IDX PT, R6, R3, 0x1, 0x181f ;  /* 0x00381f0003067f89 */ /* 0x000ea200000e0000 */
[C---:B------:R-:W-:Y:S01]  /*35010*/  VIADD R11, R10.reuse, 0x10 ;  /* 0x000000100a0b7836 */ /* 0x040fe20000000000 */
[CC--:B------:R-:W-:Y:S02]  /*35020*/  ISETP.GE.AND P1, PT, R10.reuse, R0.reuse, PT ;  /* 0x000000000a00720c */ /* 0x0c0fe40003f26270 */
[----:B------:R-:W-:Y:S02]  /*35030*/  STL [R1+0x488], R10 ;  /* 0x0004880a01007387 */ /* 0x000fe40000100800 */
[----:B------:R-:W-:Y:S02]  /*35040*/  ISETP.GE.AND P2, PT, R11, R0, PT ;  /* 0x000000000b00720c */ /* 0x000fe40003f46270 */
[----:B------:R3:W-:Y:S07]  /*35050*/  STL [R1+0x4c0], R11 ;  /* 0x0004c00b01007387 */ /* 0x0007ee0000100800 */
[----:B0-----:R-:W-:Y:S01]  /*35060*/  @!P1 LEA R5, P3, R9, R5, 0x1 ;  /* 0x0000000509059211 */ /* 0x001fe200078608ff */
[----:B---3--:R-:W-:-:S04]  /*35070*/  VIADD R11, R10, 0x20 ;  /* 0x000000200a0b7836 */ /* 0x008fc80000000000 */
        /* <DEDUP_REMOVED lines=67> */
.L_x_12980:
        /* <DEDUP_REMOVED lines=12> */
.L_x_12781:
        /* <DEDUP_REMOVED lines=37> */
.L_x_12783:
[----:B------:R-:W-:Y:S05]  /*357c0*/  BSYNC B6 ;  /* 0x0000000000067941 */ /* 0x000fea0003800000 */
.L_x_12782:
        /* <DEDUP_REMOVED lines=144> */
[----:B------:R2:W3:Y:S04]  /*360d0*/  SHFL.IDX PT, R6, R0, 0x7, 0x181f ;  /* 0x00f81f0000067f89 */ /* 0x0004e800000e0000 */
[----:B------:R2:W-:Y:S04]  /*360e0*/  @!P4 LDGSTS.E.BYPASS.LTC128B.128 [R9+0x25400], desc[UR42][R4.64], !P3 ;  /* 0x254000000409cfae */ /* 0x0005e8000d901d6a */
[----:B------:R2:W-:Y:S04]  /*360f0*/  @!P4 LDGSTS.E.BYPASS.LTC128B.128 [R9+0x29400], desc[UR42][R4.64+0x80], !P2 ;  /* 0x294000800409cfae */ /* 0x0005e8000d101d6a */
[----:B------:R2:W-:Y:S04]  /*36100*/  @!P4 LDGSTS.E.BYPASS.LTC128B.128 [R9+0x2d400], desc[UR42][R4.64+0x100], !P1 ;  /* 0x2d4001000409cfae */ /* 0x0005e8000c901d6a */
[----:B-1----:R2:W-:Y:S02]  /*36110*/  @!P4 LDGSTS.E.BYPASS.LTC128B.128 [R9+0x31400], desc[UR42][R4.64+0x180], !P0 ;  /* 0x314001800409cfae */ /* 0x0025e4000c101d6a */
.L_x_12998:
[----:B--2---:R-:W2:Y:S01]  /*36120*/  LDL.LU R0, [R1+0x4dc] ;  /* 0x0004dc0001007983 */ /* 0x004ea20000300800 */
[----:B------:R-:W-:Y:S01]  /*36130*/  BSSY B0, `(.L_x_12785) ;  /* 0x000000d000007945 */ /* 0x000fe20003800000 */
[----:B--2---:R-:W-:-:S13]  /*36140*/  ISETP.GE.AND P4, PT, R0, R3, PT ;  /* 0x000000030000720c */ /* 0x004fda0003f86270 */
[----:B------:R-:W-:Y:S05]  /*36150*/  @P4 BRA `(.L_x_12786) ;  /* 0x0000000000284947 */ /* 0x000fea0003800000 */
[----:B------:R-:W2:Y:S01]  /*36160*/  LDL R0, [R1+0x474] ;  /* 0x0004740001007983 */ /* 0x000ea20000100800 */
[----:B------:R-:W-:-:S05]  /*36170*/  LEA R2, P4, R8, R2, 0x1 ;  /* 0x0000000208027211 */ /* 0x000fca00078808ff */
[----:B---3--:R-:W-:-:S05]  /*36180*/  IMAD.X R3, RZ, RZ, R6, P4 ;  /* 0x000000ffff037224 */ /* 0x008fca00020e0606 */
[----:B------:R-:W-:Y:S01]  /*36190*/  @!PT LDS RZ, [RZ] ;  /* 0x00000000fffff984 */ /* 0x000fe20000000800 */
[----:B------:R-:W-:Y:S01]  /*361a0*/  @!PT LDS RZ, [RZ] ;  /* 0x00000000fffff984 */ /* 0x000fe20000000800 */
[----:B------:R-:W-:Y:S01]  /*361b0*/  @!PT LDS RZ, [RZ] ;  /* 0x00000000fffff984 */ /* 0x000fe20000000800 */
[----:B--2---:R1:W-:Y:S04]  /*361c0*/  LDGSTS.E.BYPASS.LTC128B.128 [R0+0x25c00], desc[UR42][R2.64], !P3 ;  /* 0x25c0000002007fae */ /* 0x0043e8000d901d6a */
[----:B------:R1:W-:Y:S04]  /*361d0*/  LDGSTS.E.BYPASS.LTC128B.128 [R0+0x29c00], desc[UR42][R2.64+0x80], !P2 ;  /* 0x29c0008002007fae */ /* 0x0003e8000d101d6a */
[----:B------:R1:W-:Y:S04]  /*361e0*/  LDGSTS.E.BYPASS.LTC128B.128 [R0+0x2dc00], desc[UR42][R2.64+0x100], !P1 ;  /* 0x2dc0010002007fae */ /* 0x0003e8000c901d6a */
[----:B------:R1:W-:Y:S02]  /*361f0*/  LDGSTS.E.BYPASS.LTC128B.128 [R0+0x31c00], desc[UR42][R2.64+0x180], !P0 ;  /* 0x31c0018002007fae */ /* 0x0003e4000c101d6a */
.L_x_12786:
[----:B------:R-:W-:Y:S05]  /*36200*/  BSYNC B0 ;  /* 0x0000000000007941 */ /* 0x000fea0003800000 */
.L_x_12785:
[----:B------:R-:W-:Y:S01]  /*36210*/  NOP ;  /* 0x0000000000007918 */ /* 0x000fe20000000000 */
[----:B------:R-:W-:-:S13]  /*36220*/  PLOP3.LUT P0, PT, PT, PT, PT, 0x80, 0x0 ;  /* 0x000000000000781c */ /* 0x000fda0003f0f070 */
.L_x_12787:
        /* <DEDUP_REMOVED lines=18> */
.L_x_12999:
[----:B------:R-:W-:Y:S05]  /*36350*/  BSYNC B0 ;  /* 0x0000000000007941 */ /* 0x000fea0003800000 */
.L_x_12788:
[----:B------:R-:W2:Y:S01]  /*36360*/  LDL R2, [R1+0x48c] ;  /* 0x00048c0001027983 */ /* 0x000ea20000100800 */
[----:B------:R-:W-:Y:S01]  /*36370*/  BSSY B0, `(.L_x_12790) ;  /* 0x000005a000007945 */ /* 0x000fe20003800000 */
[----:B--2---:R-:W-:-:S13]  /*36380*/  LOP3.LUT P0, RZ, R2, 0x1, RZ, 0xc0, !PT ;  /* 0x0000000102ff7812 */ /* 0x004fda000780c0ff */
[----:B------:R-:W-:Y:S05]  /*36390*/  @!P0 BRA `(.L_x_12791) ;  /* 0x00000004005c8947 */ /* 0x000fea0003800000 */
[----:B0-----:R-:W1:Y:S01]  /*363a0*/  LDL R4, [R1+0x478] ;  /* 0x0004780001047983 */ /* 0x001e620000100800 */
[----:B------:R-:W0:Y:S02]  /*363b0*/  S2R R2, SR_TID.X ;  /* 0x0000000000027919 */ /* 0x000e240000002100 */
[----:B0-----:R-:W-:Y:S01]  /*363c0*/  LOP3.LUT R3, R2, 0x7f, RZ, 0xc0, !PT ;  /* 0x0000007f02037812 */ /* 0x001fe200078ec0ff */
[----:B------:R-:W-:Y:S01]  /*363d0*/  IMAD R2, R19, 0x8, R18 ;  /* 0x0000000813027824 */ /* 0x000fe200078e0212 */
[----:B------:R-:W-:Y:S02]  /*363e0*/  BSSY B1, `(.L_x_12792) ;  /* 0x0000005000017945 */ /* 0x000fe40003800000 */
[----:B------:R-:W-:Y:S02]  /*363f0*/  ISETP.NE.AND P1, PT, R3, RZ, PT ;  /* 0x000000ff0300720c */ /* 0x000fe40003f25270 */
[----:B-1----:R-:W-:-:S04]  /*36400*/  SHF.L.U32 R0, R4, 0x1f, RZ ;  /* 0x0000001f04007819 */ /* 0x002fc800000006ff */
[----:B------:R-:W0:Y:S02]  /*36410*/  SYNCS.PHASECHK.TRANS64.TRYWAIT P0, [R2+URZ+0x32460], R0 ;  /* 0x03246000020075a7 */ /* 0x000e24000800017f */
[----:B0-----:R-:W-:Y:S05]  /*36420*/  @!P0 BRA `(.L_x_12793) ;  /* 0x0000007000588947 */ /* 0x001fea0003800000 */
.L_x_13000:
[----:B------:R-:W-:Y:S05]  /*36430*/  BSYNC B1 ;  /* 0x0000000000017941 */ /* 0x000fea0003800000 */
.L_x_12792:
        /* <DEDUP_REMOVED lines=9> */
.L_x_12795:
[----:B------:R-:W-:Y:S05]  /*364d0*/  BSYNC B1 ;  /* 0x0000000000017941 */ /* 0x000fea0003800000 */
.L_x_12794:
        /* <DEDUP_REMOVED lines=12> */
.L_x_12796:
        /* <DEDUP_REMOVED lines=15> */
.L_x_12797:
        /* <DEDUP_REMOVED lines=15> */
.L_x_12798:
        /* <DEDUP_REMOVED lines=15> */
.L_x_12799:
        /* <DEDUP_REMOVED lines=10> */
.L_x_12791:
[----:B------:R-:W-:Y:S05]  /*36910*/  BSYNC B0 ;  /* 0x0000000000007941 */ /* 0x000fea0003800000 */
.L_x_12790:
[----:B0-----:R-:W1:Y:S04]  /*36920*/  LDL R4, [R1+0x4b0] ;  /* 0x0004b00001047983 */ /* 0x001e680000100800 */
[----:B------:R-:W2:Y:S01]  /*36930*/  LDL R5, [R1+0x484] ;  /* 0x0004840001057983 */ /* 0x000ea20000100800 */
[----:B------:R-:W-:Y:S01]  /*36940*/  BSSY B0, `(.L_x_12800) ;  /* 0x00001f8000007945 */ /* 0x000fe20003800000 */
[----:B-1----:R-:W-:-:S05]  /*36950*/  VIADD R0, R4, 0xfffffffe ;  /* 0xfffffffe04007836 */ /* 0x002fca0000000000 */
[----:B--2---:R-:W-:-:S13]  /*36960*/  ISETP.GE.AND P0, PT, R0, R5, PT ;  /* 0x000000050000720c */ /* 0x004fda0003f06270 */
[----:B------:R-:W-:Y:S05]  /*36970*/  @!P0 BRA `(.L_x_12801) ;  /* 0x0000001c00d08947 */ /* 0x000fea0003800000 */
[----:B------:R-:W2:Y:S04]  /*36980*/  LDL.LU R9, [R1+0x4e4] ;  /* 0x0004e40001097983 */ /* 0x000ea80000300800 */
[----:B------:R-:W4:Y:S04]  /*36990*/  LDL.LU R8, [R1+0x4ac] ;  /* 0x0004ac0001087983 */ /* 0x000f280000300800 */
[----:B------:R-:W5:Y:S04]  /*369a0*/  LDL.LU R7, [R1+0x4ec] ;  /* 0x0004ec0001077983 */ /* 0x000f680000300800 */
[----:B---3--:R-:W3:Y:S04]  /*369b0*/  LDL.LU R6, [R1+0x4a8] ;  /* 0x0004a80001067983 */ /* 0x008ee80000300800 */
[----:B------:R-:W3:Y:S01]  /*369c0*/  LDL.LU R4, [R1+0x4e8] ;  /* 0x0004e80001047983 */ /* 0x000ee20000300800 */
[----:B------:R-:W-:Y:S01]  /*369d0*/  BSSY B2, `(.L_x_12802) ;  /* 0x00000ad000027945 */ /* 0x000fe20003800000 */
[----:B--2---:R-:W-:-:S04]  /*369e0*/  VIADD R3, R9, 0x1 ;  /* 0x0000000109037836 */ /* 0x004fc80000000000 */
[----:B----4-:R-:W-:Y:S01]  /*369f0*/  IMAD R3, R3, R8, RZ ;  /* 0x0000000803037224 */ /* 0x010fe200078e02ff */
[----:B------:R-:W-:Y:S02]  /*36a00*/  LOP3.LUT R8, RZ, R5, RZ, 0x33, !PT ;  /* 0x00000005ff087212 */ /* 0x000fe400078e33ff */
[----:B-----5:R-:W-:Y:S02]  /*36a10*/  LOP3.LUT R2, RZ, R7, RZ, 0x33, !PT ;  /* 0x00000007ff027212 */ /* 0x020fe400078e33ff */
[----:B------:R-:W-:-:S04]  /*36a20*/  LOP3.LUT R3, RZ, R3, RZ, 0x33, !PT ;  /* 0x00000003ff037212 */ /* 0x000fc800078e33ff */
[----:B---3--:R-:W-:Y:S02]  /*36a30*/  VIADDMNMX R2, R3, -R6, R2, !PT ;  /* 0x8000000603027246 */ /* 0x008fe40007800102 */
        /* <DEDUP_REMOVED lines=42> */
.L_x_12806:
        /* <DEDUP_REMOVED lines=8> */
.L_x_13001:
[----:B------:R-:W-:Y:S05]  /*36d60*/  BSYNC B3 ;  /* 0x0000000000037941 */ /* 0x000fea0003800000 */
.L_x_12807:
        /* <DEDUP_REMOVED lines=9> */
.L_x_12810:
[----:B------:R-:W-:Y:S05]  /*36e00*/  BSYNC B3 ;  /* 0x0000000000037941 */ /* 0x000fea0003800000 */
.L_x_12809:
        /* <DEDUP_REMOVED lines=12> */
.L_x_12811:
        /* <DEDUP_REMOVED lines=13> */
.L_x_13002:
[----:B------:R-:W-:Y:S05]  /*36fa0*/  BSYNC B3 ;  /* 0x0000000000037941 */ /* 0x000fea0003800000 */
.L_x_12812:
        /* <DEDUP_REMOVED lines=11> */
.L_x_12815:
[----:B------:R-:W-:Y:S05]  /*37060*/  BSYNC B3 ;  /* 0x0000000000037941 */ /* 0x000fea0003800000 */
.L_x_12814:
        /* <DEDUP_REMOVED lines=9> */
.L_x_12816:
        /* <DEDUP_REMOVED lines=15> */
.L_x_12817:
        /* <DEDUP_REMOVED lines=15> */
.L_x_12818:
        /* <DEDUP_REMOVED lines=15> */
.L_x_12819:
        /* <DEDUP_REMOVED lines=10> */
.L_x_12805:
[----:B------:R-:W-:Y:S05]  /*37470*/  BSYNC B1 ;  /* 0x0000000000017941 */ /* 0x000fea0003800000 */
.L_x_12804:
[----:B------:R-:W2:Y:S02]  /*37480*/  LDL.LU R5, [R1+0x4b0] ;  /* 0x0004b00001057983 */ /* 0x000ea40000300800 */
[----:B--2---:R-:W-:-:S07]  /*37490*/  VIADD R0, R5, 0xfffffffd ;  /* 0xfffffffd05007836 */ /* 0x004fce0000000000 */
.L_x_12803:
[----:B------:R-:W-:Y:S05]  /*374a0*/  BSYNC B2 ;  /* 0x0000000000027941 */ /* 0x000fea0003800000 */
.L_x_12802:
[----:B------:R-:W-:-:S05]  /*374b0*/  VIADD R8, R8, 0xfffffffe ;  /* 0xfffffffe08087836 */ /* 0x000fca0000000000 */
[----:B------:R-:W-:-:S13]  /*374c0*/  ISETP.NE.AND P0, PT, R8, R4, PT ;  /* 0x000000040800720c */ /* 0x000fda0003f05270 */
[----:B------:R-:W-:Y:S05]  /*374d0*/  @!P0 BRA `(.L_x_12801) ;  /* 0x0000001000f88947 */ /* 0x000fea0003800000 */
.L_x_12852:
        /* <DEDUP_REMOVED lines=35> */
.L_x_12822:
        /* <DEDUP_REMOVED lines=8> */
.L_x_13003:
[----:B------:R-:W-:Y:S05]  /*37790*/  BSYNC B2 ;  /* 0x0000000000027941 */ /* 0x000fea0003800000 */
.L_x_12823:
        /* <DEDUP_REMOVED lines=9> */
.L_x_12826:
[----:B------:R-:W-:Y:S05]  /*37830*/  BSYNC B2 ;  /* 0x0000000000027941 */ /* 0x000fea0003800000 */
.L_x_12825:
        /* <DEDUP_REMOVED lines=12> */
.L_x_12827:
        /* <DEDUP_REMOVED lines=13> */
.L_x_13004:
[----:B------:R-:W-:Y:S05]  /*379d0*/  BSYNC B2 ;  /* 0x0000000000027941 */ /* 0x000fea0003800000 */
.L_x_12828:
        /* <DEDUP_REMOVED lines=11> */
.L_x_12831:
[----:B------:R-:W-:Y:S05]  /*37a90*/  BSYNC B2 ;  /* 0x0000000000027941 */ /* 0x000fea0003800000 */
.L_x_12830:
        /* <DEDUP_REMOVED lines=9> */
.L_x_12832:
        /* <DEDUP_REMOVED lines=15> */
.L_x_12833:
        /* <DEDUP_REMOVED lines=15> */
.L_x_12834:
        /* <DEDUP_REMOVED lines=15> */
.L_x_12835:
        /* <DEDUP_REMOVED lines=10> */
.L_x_12821:
[----:B------:R-:W-:Y:S05]  /*37ea0*/  BSYNC B1 ;  /* 0x0000000000017941 */ /* 0x000fea0003800000 */
.L_x_12820:
        /* <DEDUP_REMOVED lines=35> */
.L_x_12838:
        /* <DEDUP_REMOVED lines=8> */
.L_x_13005:
[----:B------:R-:W-:Y:S05]  /*38160*/  BSYNC B2 ;  /* 0x0000000000027941 */ /* 0x000fea0003800000 */
.L_x_12839:
        /* <DEDUP_REMOVED lines=9> */
.L_x_12842:
[----:B------:R-:W-:Y:S05]  /*38200*/  BSYNC B2 ;  /* 0x0000000000027941 */ /* 0x000fea0003800000 */
.L_x_12841:
        /* <DEDUP_REMOVED lines=12> */
.L_x_12843:
        /* <DEDUP_REMOVED lines=13> */
.L_x_13006:
[----:B------:R-:W-:Y:S05]  /*383a0*/  BSYNC B2 ;  /* 0x0000000000027941 */ /* 0x000fea0003800000 */
.L_x_12844:
        /* <DEDUP_REMOVED lines=11> */
.L_x_12847:
[----:B------:R-:W-:Y:S05]  /*38460*/  BSYNC B2 ;  /* 0x0000000000027941 */ /* 0x000fea0003800000 */
.L_x_12846:
        /* <DEDUP_REMOVED lines=9> */
.L_x_12848:
        /* <DEDUP_REMOVED lines=15> */
.L_x_12849:
        /* <DEDUP_REMOVED lines=15> */
.L_x_12850:
        /* <DEDUP_REMOVED lines=15> */
.L_x_12851:
        /* <DEDUP_REMOVED lines=10> */
.L_x_12837:
[----:B------:R-:W-:Y:S05]  /*38870*/  BSYNC B1 ;  /* 0x0000000000017941 */ /* 0x000fea0003800000 */
.L_x_12836:
[----:B------:R-:W2:Y:S01]  /*38880*/  LDL R5, [R1+0x484] ;  /* 0x0004840001057983 */ /* 0x000ea20000100800 */
[----:B------:R-:W-:Y:S01]  /*38890*/  VIADD R0, R0, 0xfffffffe ;  /* 0xfffffffe00007836 */ /* 0x000fe20000000000 */
[----:B--2---:R-:W-:-:S13]  /*388a0*/  ISETP.GT.AND P0, PT, R6, R5, PT ;  /* 0x000000050600720c */ /* 0x004fda0003f04270 */
[----:B------:R-:W-:Y:S05]  /*388b0*/  @P0 BRA `(.L_x_12852) ;  /* 0xffffffec00080947 */ /* 0x000fea000383ffff */
.L_x_12801:
[----:B------:R-:W-:Y:S05]  /*388c0*/  BSYNC B0 ;  /* 0x0000000000007941 */ /* 0x000fea0003800000 */
.L_x_12800:
[----:B------:R-:W0:Y:S02]  /*388d0*/  S2R R2, SR_TID.X ;  /* 0x0000000000027919 */ /* 0x000e240000002100 */
[----:B0-----:R-:W-:Y:S02]  /*388e0*/  LOP3.LUT R3, R2, 0x7f, RZ, 0xc0, !PT ;  /* 0x0000007f02037812 */ /* 0x001fe400078ec0ff */
[----:B------:R-:W2:Y:S01]  /*388f0*/  LDL.LU R2, [R1+0x478] ;  /* 0x0004780001027983 */ /* 0x000ea20000300800 */
[----:B------:R-:W-:Y:S01]  /*38900*/  VIADD R19, R19, 0x1 ;  /* 0x0000000113137836 */ /* 0x000fe20000000000 */
[----:B------:R-:W-:Y:S01]  /*38910*/  ISETP.NE.AND P1, PT, R3, RZ, PT ;  /* 0x000000ff0300720c */ /* 0x000fe20003f25270 */
[----:B------:R-:W-:Y:S03]  /*38920*/  BSSY B0, `(.L_x_12853) ;  /* 0x0000013000007945 */ /* 0x000fe60003800000 */
[----:B------:R-:W-:-:S04]  /*38930*/  ISETP.NE.AND P0, PT, R19, 0x2, PT ;  /* 0x000000021300780c */ /* 0x000fc80003f05270 */
[----:B------:R-:W-:-:S04]  /*38940*/  SEL R0, RZ, 0x1, P0 ;  /* 0x00000001ff007807 */ /* 0x000fc80000000000 */
[----:B--2---:R-:W-:-:S05]  /*38950*/  LOP3.LUT R2, R2, R0, RZ, 0x3c, !PT ;  /* 0x0000000002027212 */ /* 0x004fca00078e3cff */
[----:B------:R0:W-:Y:S01]  /*38960*/  STL [R1+0x478], R2 ;  /* 0x0004780201007387 */ /* 0x0001e20000100800 */
[----:B------:R-:W-:Y:S05]  /*38970*/  @P1 BRA `(.L_x_12854) ;  /* 0x0000000000341947 */ /* 0x000fea0003800000 */
[----:B------:R-:W1:Y:S01]  /*38980*/  S2R R3, SR_LANEID ;  /* 0x0000000000037919 */ /* 0x000e620000000000 */
[----:B------:R-:W-:Y:S01]  /*38990*/  VOTEU.ANY UR4, UPT, PT ;  /* 0x0000000000047886 */ /* 0x000fe200038e0100 */
[----:B------:R-:W2:Y:S01]  /*389a0*/  LDC.64 R4, c[0x0][0xd60] ;  /* 0x00035800ff047b82 */ /* 0x000ea20000000a00 */
[----:B------:R-:W1:Y:S08]  /*389b0*/  FLO.U32 R0, UR4 ;  /* 0x0000000400007d00 */ /* 0x000e7000080e0000 */
[----:B0-----:R-:W2:Y:S01]  /*389c0*/  POPC R2, UR4 ;  /* 0x0000000400027d09 */ /* 0x001ea20008000000 */
[----:B-1----:R-:W-:-:S13]  /*389d0*/  ISETP.EQ.U32.AND P1, PT, R0, R3, PT ;  /* 0x000000030000720c */ /* 0x002fda0003f22070 */
[----:B--2---:R-:W2:Y:S01]  /*389e0*/  @P1 ATOMG.E.ADD.STRONG.GPU PT, R5, desc[UR42][R4.64], R2 ;  /* 0x00000002040519a8 */ /* 0x004ea200081ee1ea */
[----:B------:R-:W0:Y:S02]  /*389f0*/  S2R R3, SR_LTMASK ;  /* 0x0000000000037919 */ /* 0x000e240000003900 */
[----:B0-----:R-:W-:-:S06]  /*38a00*/  LOP3.LUT R3, R3, UR4, RZ, 0xc0, !PT ;  /* 0x0000000403037c12 */ /* 0x001fcc000f8ec0ff */
[----:B------:R-:W0:Y:S01]  /*38a10*/  POPC R3, R3 ;  /* 0x0000000300037309 */ /* 0x000e220000000000 */
[----:B--2---:R-:W0:Y:S02]  /*38a20*/  SHFL.IDX PT, R0, R5, R0, 0x1f ;  /* 0x00001f0005007589 */ /* 0x004e2400000e0000 */
[----:B0-----:R-:W-:-:S05]  /*38a30*/  IADD3 R0, R0, UR39, R3 ;  /* 0x0000002700007c10 */ /* 0x001fca000fffe003 */
[----:B------:R1:W-:Y:S02]  /*38a40*/  STL [R1+0x460], R0 ;  /* 0x0004600001007387 */ /* 0x0003e40000100800 */
.L_x_12854:
[----:B------:R-:W-:Y:S05]  /*38a50*/  BSYNC B0 ;  /* 0x0000000000007941 */ /* 0x000fea0003800000 */
.L_x_12853:
[----:B------:R-:W-:-:S07]  /*38a60*/  SEL R19, R19, RZ, P0 ;  /* 0x000000ff13137207 */ /* 0x000fce0000000000 */
.L_x_12766:
[----:B------:R-:W-:Y:S05]  /*38a70*/  BSYNC B7 ;  /* 0x0000000000077941 */ /* 0x000fea0003800000 */
.L_x_12764:
[----:B-1--4-:R-:W4:Y:S02]  /*38a80*/  LDL R0, [R1+0x48c] ;  /* 0x00048c0001007983 */ /* 0x012f240000100800 */
[----:B----4-:R-:W-:-:S13]  /*38a90*/  LOP3.LUT P0, RZ, R0, 0x40, RZ, 0xc0, !PT ;  /* 0x0000004000ff7812 */ /* 0x010fda000780c0ff */
[----:B------:R-:W-:Y:S05]  /*38aa0*/  @!P0 BRA `(.L_x_12855) ;  /* 0x0000000000288947 */ /* 0x000fea0003800000 */
[----:B------:R-:W-:Y:S05]  /*38ab0*/  WARPSYNC.ALL ;  /* 0x0000000000007948 */ /* 0x000fea0003800000 */
[----:B------:R-:W1:Y:S08]  /*38ac0*/  S2UR UR5, SR_CgaCtaId ;  /* 0x00000000000579c3 */ /* 0x000e700000008800 */
[----:B------:R-:W-:Y:S06]  /*38ad0*/  BAR.SYNC.DEFER_BLOCKING 0x5, 0x180 ;  /* 0x0146000000007b1d */ /* 0x000fec0000010000 */
[----:B------:R-:W-:-:S02]  /*38ae0*/  UMOV UR4, 0x400 ;  /* 0x0000040000047882 */ /* 0x000fc40000000000 */
[----:B-1----:R-:W-:-:S06]  /*38af0*/  ULEA UR4, UR5, UR4, 0x18 ;  /* 0x0000000405047291 */ /* 0x002fcc000f8ec03f */
[----:B------:R-:W-:-:S05]  /*38b00*/  IMAD.U32 R18, RZ, RZ, UR4 ;  /* 0x00000004ff127e24 */ /* 0x000fca000f8e00ff */
[----:B--23--:R-:W1:Y:S04]  /*38b10*/  LDS.128 R4, [R18+0x324d0] ;  /* 0x0324d00012047984 */ /* 0x00ce680000000c00 */
[----:B-1----:R1:W-:Y:S01]  /*38b20*/  STL.128 [R1+0x460], R4 ;  /* 0x0004600401007387 */ /* 0x0023e20000100c00 */
[----:B------:R-:W-:Y:S06]  /*38b30*/  BAR.ARV 0x4, 0x180 ;  /* 0x0106000000007b1d */ /* 0x000fec0000002000 */
[----:B------:R-:W-:Y:S05]  /*38b40*/  BRA `(.L_x_12856) ;  /* 0x0000001000347947 */ /* 0x000fea0003800000 */
.L_x_12855:
[----:B------:R-:W1:Y:S01]  /*38b50*/  S2R R0, SR_TID.X ;  /* 0x0000000000007919 */ /* 0x000e620000002100 */
[----:B------:R-:W-:Y:S01]  /*38b60*/  UMOV UR4, 0xffffffff ;  /* 0xffffffff00047882 */ /* 0x000fe20000000000 */
[----:B-1----:R-:W-:-:S04]  /*38b70*/  LOP3.LUT R16, R0, 0x1f, RZ, 0xc0, !PT ;  /* 0x0000001f00107812 */ /* 0x002fc800078ec0ff */
[----:B------:R-:W-:Y:S01]  /*38b80*/  ISETP.NE.AND P0, PT, R16, 0x1f, PT ;  /* 0x0000001f1000780c */ /* 0x000fe20003f05270 */
[----:B------:R-:W-:-:S12]  /*38b90*/  BRA.DIV UR4, `(.L_x_12857) ;  /* 0x0000004e04087947 */ /* 0x000fd8000b800000 */
[----:B------:R-:W4:Y:S01]  /*38ba0*/  LDL R3, [R1+0x46c] ;  /* 0x00046c0001037983 */ /* 0x000f220000100800 */
[----:B------:R-:W-:-:S03]  /*38bb0*/  ULDC UR4, c[0x0][0xd3c] ;  /* 0x00034f0000047ab9 */ /* 0x000fc60000000800 */
[----:B0-----:R-:W5:Y:S01]  /*38bc0*/  LDL.LU R2, [R1+0x460] ;  /* 0x0004600001027983 */ /* 0x001f620000300800 */
[----:B----4-:R-:W-:-:S05]  /*38bd0*/  IMAD.IADD R0, R3, 0x1, R16 ;  /* 0x0000000103007824 */ /* 0x010fca00078e0210 */
[----:B------:R-:W-:Y:S01]  /*38be0*/  ISETP.GE.OR P1, PT, R0, UR4, !P0 ;  /* 0x0000000400007c0c */ /* 0x000fe2000c726670 */
[----:B-----5:R-:W-:-:S12]  /*38bf0*/  IMAD.MOV.U32 R10, RZ, RZ, R2 ;  /* 0x000000ffff0a7224 */ /* 0x020fd800078e0002 */
[----:B------:R-:W0:Y:S08]  /*38c00*/  @!P1 LDC.64 R2, c[0x0][0xd80] ;  /* 0x00036000ff029b82 */ /* 0x000e300000000a00 */
[----:B---3--:R-:W1:Y:S01]  /*38c10*/  @!P1 LDC.64 R6, c[0x0][0xd78] ;  /* 0x00035e00ff069b82 */ /* 0x008e620000000a00 */
[----:B0-----:R-:W-:-:S05]  /*38c20*/  @!P1 IMAD.WIDE R2, R0, 0x4, R2 ;  /* 0x0000000400029825 */ /* 0x001fca00078e0202 */
[----:B------:R1:W3:Y:S02]  /*38c30*/  @!P1 LDG.E R8, desc[UR42][R2.64] ;  /* 0x0000002a02089981 */ /* 0x0002e4000c1e1900 */
[----:B-1----:R-:W-:-:S06]  /*38c40*/  @!P1 IMAD.WIDE R2, R0, 0x4, R6 ;  /* 0x0000000400029825 */ /* 0x002fcc00078e0206 */
[----:B------:R-:W4:Y:S01]  /*38c50*/  @!P1 LDG.E R2, desc[UR42][R2.64] ;  /* 0x0000002a02029981 */ /* 0x000f22000c1e1900 */
[----:B--2---:R-:W-:Y:S02]  /*38c60*/  IMAD.MOV.U32 R4, RZ, RZ, RZ ;  /* 0x000000ffff047224 */ /* 0x004fe400078e00ff */
[----:B------:R-:W-:Y:S01]  /*38c70*/  IMAD.MOV.U32 R6, RZ, RZ, RZ ;  /* 0x000000ffff067224 */ /* 0x000fe200078e00ff */
[C---:B------:R-:W-:Y:S02]  /*38c80*/  ISETP.GE.U32.AND P2, PT, R16.reuse, 0x2, PT ;  /* 0x000000021000780c */ /* 0x040fe40003f46070 */
[C---:B------:R-:W-:Y:S02]  /*38c90*/  ISETP.GE.U32.AND P3, PT, R16.reuse, 0x4, PT ;  /* 0x000000041000780c */ /* 0x040fe40003f66070 */
[C---:B------:R-:W-:Y:S02]  /*38ca0*/  ISETP.GE.U32.AND P4, PT, R16.reuse, 0x8, PT ;  /* 0x000000081000780c */ /* 0x040fe40003f86070 */
[----:B------:R-:W-:Y:S01]  /*38cb0*/  ISETP.GE.U32.AND P5, PT, R16, 0x10, PT ;  /* 0x000000101000780c */ /* 0x000fe20003fa6070 */
[----:B------:R-:W-:Y:S04]  /*38cc0*/  SHFL.IDX PT, R5, R10, RZ, 0x1f ;  /* 0x00001fff0a057589 */ /* 0x000fe800000e0000 */
[----:B------:R-:W-:Y:S01]  /*38cd0*/  SHFL.IDX PT, R0, R10, 0x1, 0x1f ;  /* 0x00201f000a007f89 */ /* 0x000fe200000e0000 */
[----:B---3--:R-:W-:-:S02]  /*38ce0*/  @!P1 IMAD.MOV.U32 R4, RZ, RZ, R8 ;  /* 0x000000ffff049224 */ /* 0x008fc400078e0008 */
[----:B----4-:R-:W-:-:S04]  /*38cf0*/  @!P1 IMAD.MOV.U32 R6, RZ, RZ, R2 ;  /* 0x000000ffff069224 */ /* 0x010fc800078e0002 */
        /* <DEDUP_REMOVED lines=17> */
[----:B------:R0:W1:Y:S01]  /*38e10*/  SHFL.IDX PT, R9, R7, 0x1f, 0x1f ;  /* 0x03e01f0007097f89 */ /* 0x00006200000e0000 */
[----:B------:R-:W-:-:S07]  /*38e20*/  IMAD.MOV.U32 R8, RZ, RZ, RZ ;  /* 0x000000ffff087224 */ /* 0x000fce00078e00ff */
.L_x_13016:
[----:B------:R-:W-:Y:S02]  /*38e30*/  ULDC UR4, c[0x0][0xd38] ;  /* 0x00034e0000047ab9 */ /* 0x000fe40000000800 */
[----:B------:R-:W-:-:S04]  /*38e40*/  IMAD.U32 R2, RZ, RZ, UR4 ;  /* 0x00000004ff027e24 */ /* 0x000fc8000f8e00ff */
[----:B-1----:R-:W-:-:S04]  /*38e50*/  IMAD R9, R9, R2, RZ ;  /* 0x0000000209097224 */ /* 0x002fc800078e02ff */
[----:B------:R-:W-:-:S05]  /*38e60*/  IMAD.IADD R0, R0, 0x1, R9 ;  /* 0x0000000100007824 */ /* 0x000fca00078e0209 */
[----:B------:R-:W-:-:S13]  /*38e70*/  ISETP.GT.AND P6, PT, R0, R5, PT ;  /* 0x000000050000720c */ /* 0x000fda0003fc4270 */
[----:B------:R-:W-:Y:S05]  /*38e80*/  @P6 BRA `(.L_x_12858) ;  /* 0x0000000000ac6947 */ /* 0x000fea0003800000 */
.L_x_12861:
        /* <DEDUP_REMOVED lines=37> */
.L_x_13024:
[----:B------:R-:W-:Y:S02]  /*390e0*/  ULDC UR4, c[0x0][0xd38] ;  /* 0x00034e0000047ab9 */ /* 0x000fe40000000800 */
[----:B------:R-:W-:-:S04]  /*390f0*/  IMAD.U32 R2, RZ, RZ, UR4 ;  /* 0x00000004ff027e24 */ /* 0x000fc8000f8e00ff */
[----:B-1----:R-:W-:-:S04]  /*39100*/  IMAD R9, R9, R2, RZ ;  /* 0x0000000209097224 */ /* 0x002fc800078e02ff */
[----:B------:R-:W-:-:S05]  /*39110*/  IMAD.IADD R0, R9, 0x1, R0 ;  /* 0x0000000109007824 */ /* 0x000fca00078e0200 */
[----:B------:R-:W-:-:S13]  /*39120*/  ISETP.GT.AND P6, PT, R0, R5, PT ;  /* 0x000000050000720c */ /* 0x000fda0003fc4270 */
[----:B------:R-:W-:Y:S05]  /*39130*/  @!P6 BRA `(.L_x_12861) ;  /* 0xfffffffc0054e947 */ /* 0x000fea000383ffff */
.L_x_12858:
        /* <DEDUP_REMOVED lines=12> */
.L_x_13029:
[----:B------:R-:W-:-:S13]  /*39200*/  ISETP.NE.AND P0, PT, R0, RZ, PT ;  /* 0x000000ff0000720c */ /* 0x000fda0003f05270 */
[----:B------:R-:W-:Y:S05]  /*39210*/  @!P0 BRA `(.L_x_12863) ;  /* 0x0000000000148947 */ /* 0x000fea0003800000 */
[----:B------:R-:W-:Y:S01]  /*39220*/  UMOV UR4, 0xffffffff ;  /* 0xffffffff00047882 */ /* 0x000fe20000000000 */
[----:B-1----:R-:W-:Y:S02]  /*39230*/  VIADD R3, R3, 0xffffffff ;  /* 0xffffffff03037836 */ /* 0x002fe40000000000 */
[----:B------:R-:W-:Y:S05]  /*39240*/  BRA.DIV UR4, `(.L_x_12864) ;  /* 0x0000004e04fc7947 */ /* 0x000fea000b800000 */
[----:B------:R1:W3:Y:S02]  /*39250*/  SHFL.IDX PT, R3, R7, R3, 0x1f ;  /* 0x00001f0307037589 */ /* 0x0002e400000e0000 */
.L_x_13032:
[----:B---3--:R-:W-:-:S07]  /*39260*/  IMAD.MOV.U32 R8, RZ, RZ, R3 ;  /* 0x000000ffff087224 */ /* 0x008fce00078e0003 */
.L_x_12863:
[----:B------:R-:W-:Y:S01]  /*39270*/  ISETP.NE.AND P0, PT, R6, 0x1, PT ;  /* 0x000000010600780c */ /* 0x000fe20003f05270 */
[----:B------:R-:W-:-:S05]  /*39280*/  IMAD R0, R8, R2, R9 ;  /* 0x0000000208007224 */ /* 0x000fca00078e0209 */
[----:B------:R3:W-:Y:S02]  /*39290*/  STL [R1+0x460], R0 ;  /* 0x0004600001007387 */ /* 0x0007e40000100800 */
[----:B---3--:R-:W-:-:S05]  /*392a0*/  IMAD.IADD R0, R5, 0x1, -R0 ;  /* 0x0000000105007824 */ /* 0x008fca00078e0a00 */
        /* <DEDUP_REMOVED lines=58> */
.L_x_12865:
        /* <DEDUP_REMOVED lines=63> */
.L_x_12866:
[----:B------:R-:W-:-:S05]  /*39a40*/  LOP3.LUT R0, RZ, R0, RZ, 0x33, !PT ;  /* 0x00000000ff007212 */ /* 0x000fca00078e33ff */
[----:B------:R-:W-:-:S05]  /*39a50*/  IMAD.IADD R0, R4, 0x1, R0 ;  /* 0x0000000104007824 */ /* 0x000fca00078e0200 */
[----:B------:R3:W-:Y:S01]  /*39a60*/  STL [R1+0x464], R0 ;  /* 0x0004640001007387 */ /* 0x0007e20000100800 */
[----:B------:R-:W-:Y:S05]  /*39a70*/  BRA `(.L_x_12867) ;  /* 0x0000000000287947 */ /* 0x000fea0003800000 */
.L_x_12859:
[----:B------:R-:W-:Y:S01]  /*39a80*/  UMOV UR4, URZ ;  /* 0x0000003f00047c82 */ /* 0x000fe20008000000 */
[----:B------:R-:W-:Y:S01]  /*39a90*/  UMOV UR5, URZ ;  /* 0x0000003f00057c82 */ /* 0x000fe20008000000 */
[----:B------:R-:W-:Y:S01]  /*39aa0*/  ULDC UR6, c[0x0][0xd3c] ;  /* 0x00034f0000067ab9 */ /* 0x000fe20000000800 */
[----:B------:R-:W-:Y:S01]  /*39ab0*/  IMAD.U32 R3, RZ, RZ, UR4 ;  /* 0x00000004ff037e24 */ /* 0x000fe2000f8e00ff */
[----:B------:R1:W-:Y:S01]  /*39ac0*/  STL [R1+0x460], R5 ;  /* 0x0004600501007387 */ /* 0x0003e20000100800 */
[----:B------:R-:W-:Y:S02]  /*39ad0*/  IMAD.U32 R2, RZ, RZ, UR5 ;  /* 0x00000005ff027e24 */ /* 0x000fe4000f8e00ff */
[----:B------:R-:W-:Y:S01]  /*39ae0*/  IMAD.U32 R0, RZ, RZ, UR6 ;  /* 0x00000006ff007e24 */ /* 0x000fe2000f8e00ff */
[----:B------:R1:W-:Y:S04]  /*39af0*/  STL [R1+0x464], R3 ;  /* 0x0004640301007387 */ /* 0x0003e80000100800 */
[----:B------:R1:W-:Y:S04]  /*39b00*/  STL [R1+0x46c], R0 ;  /* 0x00046c0001007387 */ /* 0x0003e80000100800 */
[----:B------:R1:W-:Y:S02]  /*39b10*/  STL [R1+0x468], R2 ;  /* 0x0004680201007387 */ /* 0x0003e40000100800 */
.L_x_12867:
[----:B01----:R-:W4:Y:S04]  /*39b20*/  LDL R2, [R1+0x46c] ;  /* 0x00046c0001027983 */ /* 0x003f280000100800 */
[----:B------:R-:W5:Y:S04]  /*39b30*/  LDL R3, [R1+0x468] ;  /* 0x0004680001037983 */ /* 0x000f680000100800 */
[----:B------:R-:W2:Y:S04]  /*39b40*/  LDL R4, [R1+0x460] ;  /* 0x0004600001047983 */ /* 0x000ea80000100800 */
[----:B------:R-:W2:Y:S01]  /*39b50*/  LDL R5, [R1+0x464] ;  /* 0x0004640001057983 */ /* 0x000ea20000100800 */
        /* <DEDUP_REMOVED lines=12> */
.L_x_12856:
[----:B------:R-:W2:Y:S01]  /*39c20*/  LDL R0, [R1+0x46c] ;  /* 0x00046c0001007983 */ /* 0x000ea20000100800 */
[----:B------:R-:W-:Y:S02]  /*39c30*/  ULDC UR4, c[0x0][0xd3c] ;  /* 0x00034f0000047ab9 */ /* 0x000fe40000000800 */
[----:B--2---:R-:W-:-:S13]  /*39c40*/  ISETP.GE.AND P0, PT, R0, UR4, PT ;  /* 0x0000000400007c0c */ /* 0x004fda000bf06270 */
[----:B------:R-:W-:Y:S05]  /*39c50*/  @!P0 BRA `(.L_x_12868) ;  /* 0xffffff7800b88947 */ /* 0x000fea000383ffff */
[----:B------:R-:W-:Y:S05]  /*39c60*/  BSYNC B8 ;  /* 0x0000000000087941 */ /* 0x000fea0003800000 */
.L_x_12702:
        /* <DEDUP_REMOVED lines=12> */
.L_x_13033:
[----:B------:R-:W-:Y:S05]  /*39d30*/  BSYNC B0 ;  /* 0x0000000000007941 */ /* 0x000fea0003800000 */
.L_x_12869:
[----:B------:R-:W-:-:S03]  /*39d40*/  UMOV UR4, 0xffffffff ;  /* 0xffffffff00047882 */ /* 0x000fc60000000000 */
[----:B------:R-:W-:Y:S05]  /*39d50*/  BRA.DIV UR4, `(.L_x_12871) ;  /* 0x0000004604787947 */ /* 0x000fea000b800000 */
[----:B------:R-:W1:Y:S02]  /*39d60*/  S2R R2, SR_TID.X ;  /* 0x0000000000027919 */ /* 0x000e640000002100 */
[----:B-1----:R-:W-:-:S04]  /*39d70*/  SHF.R.U32.HI R2, RZ, 0x5, R2 ;  /* 0x00000005ff027819 */ /* 0x002fc80000011602 */
[----:B------:R-:W-:-:S05]  /*39d80*/  LOP3.LUT R2, R2, 0x3, RZ, 0xc0, !PT ;  /* 0x0000000302027812 */ /* 0x000fca00078ec0ff */
[----:B------:R1:W2:Y:S02]  /*39d90*/  SHFL.IDX PT, R14, R2, RZ, 0x1f ;  /* 0x00001fff020e7589 */ /* 0x0002a400000e0000 */
.L_x_13036:
[----:B--2---:R-:W-:-:S13]  /*39da0*/  ISETP.NE.AND P0, PT, R14, RZ, PT ;  /* 0x000000ff0e00720c */ /* 0x004fda0003f05270 */
[----:B------:R-:W-:Y:S05]  /*39db0*/  @P0 BRA `(.L_x_12458) ;  /* 0x00000000008c0947 */ /* 0x000fea0003800000 */
[----:B------:R-:W-:-:S03]  /*39dc0*/  UMOV UR4, 0xffffffff ;  /* 0xffffffff00047882 */ /* 0x000fc60000000000 */
[----:B------:R-:W-:Y:S05]  /*39dd0*/  BRA.DIV UR4, `(.L_x_12872) ;  /* 0x00000046048c7947 */ /* 0x000fea000b800000 */
[----:B------:R-:W-:-:S13]  /*39de0*/  ELECT P6, URZ, PT ;  /* 0x00000000003f782f */ /* 0x000fda00038c0000 */
.L_x_13039:
[----:B------:R-:W-:Y:S05]  /*39df0*/  @!P6 BRA `(.L_x_12458) ;  /* 0x00000000007ce947 */ /* 0x000fea0003800000 */
[----:B------:R-:W-:-:S06]  /*39e00*/  ULOP3.LUT UR4, UR38, 0x2, URZ, 0xfc, !UPT ;  /* 0x0000000226047892 */ /* 0x000fcc000f8efc3f */
[----:B-1----:R-:W-:-:S05]  /*39e10*/  IMAD.U32 R2, RZ, RZ, UR4 ;  /* 0x00000004ff027e24 */ /* 0x002fca000f8e00ff */
[----:B------:R-:W-:-:S13]  /*39e20*/  ISETP.NE.AND P2, PT, R2, 0x3, PT ;  /* 0x000000030200780c */ /* 0x000fda0003f45270 */
[----:B------:R-:W-:Y:S05]  /*39e30*/  @!P2 BRA `(.L_x_12873) ;  /* 0x000000000004a947 */ /* 0x000fea0003800000 */
[----:B------:R-:W-:Y:S01]  /*39e40*/  BPT.TRAP 0x1 ;  /* 0x000000040000795c */ /* 0x000fe20000300000 */
.L_x_12873:
        /* <DEDUP_REMOVED lines=13> */
.L_x_13040:
[----:B------:R-:W1:Y:S02]  /*39f20*/  SYNCS.PHASECHK.TRANS64.TRYWAIT P0, [R7+URZ], R2 ;  /* 0x00000002070075a7 */ /* 0x000e64000800017f */
[----:B-1----:R-:W-:Y:S05]  /*39f30*/  @!P0 BRA `(.L_x_12875) ;  /* 0x0000004400688947 */ /* 0x002fea0003800000 */
.L_x_13041:
[----:B------:R-:W-:Y:S05]  /*39f40*/  @!P2 BRA `(.L_x_12876) ;  /* 0x000000000004a947 */ /* 0x000fea0003800000 */
[----:B------:R-:W-:Y:S01]  /*39f50*/  BPT.TRAP 0x1 ;  /* 0x000000040000795c */ /* 0x000fe20000300000 */
.L_x_12876:
[----:B------:R-:W-:-:S04]  /*39f60*/  VIADD R0, R0, 0x32460 ;  /* 0x0003246000007836 */ /* 0x000fc80000000000 */
[----:B------:R-:W-:-:S04]  /*39f70*/  IMAD R4, R19, 0x8, R0 ;  /* 0x0000000813047824 */ /* 0x000fc800078e0200 */
[----:B------:R-:W2:Y:S02]  /*39f80*/  SYNCS.PHASECHK.TRANS64.TRYWAIT P0, [R4+URZ], R5 ;  /* 0x00000005040075a7 */ /* 0x000ea4000800017f */
[----:B--2---:R-:W-:Y:S05]  /*39f90*/  @!P0 BRA `(.L_x_12877) ;  /* 0x0000004400648947 */ /* 0x004fea0003800000 */
.L_x_13042:
[----:B------:R-:W-:-:S07]  /*39fa0*/  IMAD R3, R3, 0x8, R0 ;  /* 0x0000000803037824 */ /* 0x000fce00078e0200 */
.L_x_12878:
[----:B---3--:R3:W4:Y:S02]  /*39fb0*/  SYNCS.PHASECHK.TRANS64.TRYWAIT P0, [R3+URZ], R2 ;  /* 0x00000002030075a7 */ /* 0x008724000800017f */
[----:B----4-:R-:W-:Y:S05]  /*39fc0*/  @!P0 NANOSLEEP.SYNCS 0x989680 ;  /* 0x009896800000895d */ /* 0x010fea0003900000 */
[----:B------:R-:W4:Y:S02]  /*39fd0*/  @!P0 SYNCS.PHASECHK.TRANS64 P0, [R3+URZ], R2 ;  /* 0x00000002030085a7 */ /* 0x000f24000800007f */
[----:B----4-:R-:W-:Y:S05]  /*39fe0*/  @!P0 BRA `(.L_x_12878) ;  /* 0xfffffffc00f08947 */ /* 0x010fea000383ffff */
.L_x_12458:
[----:B------:R-:W-:Y:S05]  /*39ff0*/  BSYNC B9 ;  /* 0x0000000000097941 */ /* 0x000fea0003800000 */
.L_x_12455:
[----:B------:R-:W-:Y:S05]  /*3a000*/  EXIT ;  /* 0x000000000000794d */ /* 0x000fea0003800000 */
.L_x_12486:
[----:B0-----:R0:W1:Y:S02]  /*3a010*/  SYNCS.PHASECHK.TRANS64.TRYWAIT P6, [R68+URZ+0x32490], R80 ;  /* 0x03249050440075a7 */ /* 0x00106400080c017f */
[----:B-1----:R-:W-:Y:S05]  /*3a020*/  @!P6 NANOSLEEP.SYNCS 0x989680 ;  /* 0x009896800000e95d */ /* 0x002fea0003900000 */
[----:B------:R-:W1:Y:S02]  /*3a030*/  @!P6 SYNCS.PHASECHK.TRANS64 P6, [R68+URZ+0x32490], R80 ;  /* 0x032490504400e5a7 */ /* 0x000e6400080c007f */
[----:B-1----:R-:W-:Y:S05]  /*3a040*/  @!P6 BRA `(.L_x_12486) ;  /* 0xfffffffc00f0e947 */ /* 0x002fea000383ffff */
[----:B------:R-:W-:Y:S05]  /*3a050*/  BRA `(.L_x_12879) ;  /* 0xfffffc9800187947 */ /* 0x000fea000383ffff */
.L_x_12508:
[----:B0-----:R0:W1:Y:S02]  /*3a060*/  SYNCS.PHASECHK.TRANS64.TRYWAIT P5, [R68+URZ+0x32490], R80 ;  /* 0x03249050440075a7 */ /* 0x00106400080a017f */
[----:B-1----:R-:W-:Y:S05]  /*3a070*/  @!P5 NANOSLEEP.SYNCS 0x989680 ;  /* 0x009896800000d95d */ /* 0x002fea0003900000 */
[----:B------:R-:W1:Y:S02]  /*3a080*/  @!P5 SYNCS.PHASECHK.TRANS64 P5, [R68+URZ+0x32490], R80 ;  /* 0x032490504400d5a7 */ /* 0x000e6400080a007f */
[----:B-1----:R-:W-:Y:S05]  /*3a090*/  @!P5 BRA `(.L_x_12508) ;  /* 0xfffffffc00f0d947 */ /* 0x002fea000383ffff */
[----:B------:R-:W-:Y:S05]  /*3a0a0*/  BRA `(.L_x_12880) ;  /* 0xfffffcac002c7947 */ /* 0x000fea000383ffff */
.L_x_12517:
[----:B0-----:R0:W1:Y:S02]  /*3a0b0*/  SYNCS.PHASECHK.TRANS64.TRYWAIT P4, [R68+URZ+0x32490], R80 ;  /* 0x03249050440075a7 */ /* 0x001064000808017f */
[----:B-1----:R-:W-:Y:S05]  /*3a0c0*/  @!P4 NANOSLEEP.SYNCS 0x989680 ;  /* 0x009896800000c95d */ /* 0x002fea0003900000 */
[----:B------:R-:W1:Y:S02]  /*3a0d0*/  @!P4 SYNCS.PHASECHK.TRANS64 P4, [R68+URZ+0x32490], R80 ;  /* 0x032490504400c5a7 */ /* 0x000e64000808007f */
[----:B-1----:R-:W-:Y:S05]  /*3a0e0*/  @!P4 BRA `(.L_x_12517) ;  /* 0xfffffffc00f0c947 */ /* 0x002fea000383ffff */
[----:B------:R-:W-:Y:S05]  /*3a0f0*/  BRA `(.L_x_12881) ;  /* 0xfffffcbc00407947 */ /* 0x000fea000383ffff */
.L_x_12523:
[----:B-1----:R1:W2:Y:S02]  /*3a100*/  SYNCS.PHASECHK.TRANS64.TRYWAIT P3, [R68+URZ+0x324b0], R80 ;  /* 0x0324b050440075a7 */ /* 0x0022a4000806017f */
[----:B--2---:R-:W-:Y:S05]  /*3a110*/  @!P3 NANOSLEEP.SYNCS 0x989680 ;  /* 0x009896800000b95d */ /* 0x004fea0003900000 */
[----:B------:R-:W2:Y:S02]  /*3a120*/  @!P3 SYNCS.PHASECHK.TRANS64 P3, [R68+URZ+0x324b0], R80 ;  /* 0x0324b0504400b5a7 */ /* 0x000ea4000806007f */
[----:B--2---:R-:W-:Y:S05]  /*3a130*/  @!P3 BRA `(.L_x_12523) ;  /* 0xfffffffc00f0b947 */ /* 0x004fea000383ffff */
[----:B------:R-:W-:Y:S05]  /*3a140*/  BRA `(.L_x_12882) ;  /* 0xfffffcbc00d87947 */ /* 0x000fea000383ffff */
.L_x_12541:
[----:B------:R0:W5:Y:S01]  /*3a150*/  LDL R13, [R1+0x514] ;  /* 0x00051400010d7983 */ /* 0x0001620000100800 */
[----:B------:R-:W-:Y:S01]  /*3a160*/  BSSY B0, `(.L_x_12883) ;  /* 0x0000007000007945 */ /* 0x000fe20003800000 */
[----:B------:R-:W-:Y:S02]  /*3a170*/  IMAD.MOV.U32 R12, RZ, RZ, RZ ;  /* 0x000000ffff0c7224 */ /* 0x000fe400078e00ff */
[----:B------:R-:W-:Y:S02]  /*3a180*/  IMAD.MOV.U32 R11, RZ, RZ, 0x1f ;  /* 0x0000001fff0b7424 */ /* 0x000fe400078e00ff */
[----:B------:R-:W-:-:S07]  /*3a190*/  IMAD.MOV.U32 R15, RZ, RZ, -0x1 ;  /* 0xffffffffff0f7424 */ /* 0x000fce00078e00ff */
[----:B0-2--5:R-:W-:Y:S05]  /*3a1a0*/  WARPSYNC.COLLECTIVE R15, `(.L_x_12884) ;  /* 0x000000000f087348 */ /* 0x025fea0003c00000 */
[----:B-----5:R1:W3:Y:S02]  /*3a1b0*/  SHFL.IDX P6, R14, R13, R12, R11 ;  /* 0x0000000c0d0e7389 */ /* 0x0202e400000c000b */
[----:B0123--:R-:W-:Y:S01]  /*3a1c0*/  ENDCOLLECTIVE ;  /* 0x000000000000791b */ /* 0x00ffe20003800000 */
.L_x_12884:
[----:B------:R-:W-:Y:S05]  /*3a1d0*/  BSYNC B0 ;  /* 0x0000000000007941 */ /* 0x000fea0003800000 */
.L_x_12883:
[----:B------:R-:W-:Y:S05]  /*3a1e0*/  BRA `(.L_x_12885) ;  /* 0xfffffcd000947947 */ /* 0x000fea000383ffff */
.L_x_12553:
        /* <DEDUP_REMOVED lines=8> */
.L_x_12887:
[----:B------:R-:W-:Y:S05]  /*3a270*/  BSYNC B1 ;  /* 0x0000000000017941 */ /* 0x000fea0003800000 */
.L_x_12886:
        /* <DEDUP_REMOVED lines=8> */
.L_x_12888:
[----:B------:R-:W-:Y:S02]  /*3a300*/  IMAD.MOV.U32 R13, RZ, RZ, R66 ;  /* 0x000000ffff0d7224 */ /* 0x000fe400078e0042 */
[----:B------:R-:W-:-:S07]  /*3a310*/  IMAD.MOV.U32 R6, RZ, RZ, R14 ;  /* 0x000000ffff067224 */ /* 0x000fce00078e000e */
[----:B------:R-:W-:Y:S05]  /*3a320*/  WARPSYNC.COLLECTIVE R15, `(.L_x_12889) ;  /* 0x000000000f087348 */ /* 0x000fea0003c00000 */
[----:B------:R0:W1:Y:S02]  /*3a330*/  SHFL.IDX P6, R14, R13, R12, R11 ;  /* 0x0000000c0d0e7389 */ /* 0x00006400000c000b */
[----:B01----:R-:W-:Y:S01]  /*3a340*/  ENDCOLLECTIVE ;  /* 0x000000000000791b */ /* 0x003fe20003800000 */
.L_x_12889:
[----:B------:R-:W-:Y:S02]  /*3a350*/  IMAD.MOV.U32 R13, RZ, RZ, R63 ;  /* 0x000000ffff0d7224 */ /* 0x000fe400078e003f */
[----:B------:R-:W-:-:S07]  /*3a360*/  IMAD.MOV.U32 R7, RZ, RZ, R14 ;  /* 0x000000ffff077224 */ /* 0x000fce00078e000e */
[----:B------:R-:W-:Y:S05]  /*3a370*/  WARPSYNC.COLLECTIVE R15, `(.L_x_12890) ;  /* 0x000000000f087348 */ /* 0x000fea0003c00000 */
[----:B------:R0:W1:Y:S02]  /*3a380*/  SHFL.IDX P6, R14, R13, R12, R11 ;  /* 0x0000000c0d0e7389 */ /* 0x00006400000c000b */
[----:B01----:R-:W-:Y:S01]  /*3a390*/  ENDCOLLECTIVE ;  /* 0x000000000000791b */ /* 0x003fe20003800000 */
.L_x_12890:
[----:B------:R-:W-:Y:S01]  /*3a3a0*/  IMAD.MOV.U32 R8, RZ, RZ, R14 ;  /* 0x000000ffff087224 */ /* 0x000fe200078e000e */
[----:B------:R-:W-:Y:S06]  /*3a3b0*/  BRA `(.L_x_12891) ;  /* 0xfffffcdc00747947 */ /* 0x000fec000383ffff */
.L_x_12556:
        /* <DEDUP_REMOVED lines=8> */
.L_x_12893:
[----:B------:R-:W-:Y:S05]  /*3a440*/  BSYNC B1 ;  /* 0x0000000000017941 */ /* 0x000fea0003800000 */
.L_x_12892:
        /* <DEDUP_REMOVED lines=8> */
.L_x_12894:
[----:B------:R-:W-:Y:S02]  /*3a4d0*/  IMAD.MOV.U32 R13, RZ, RZ, R66 ;  /* 0x000000ffff0d7224 */ /* 0x000fe400078e0042 */
[----:B------:R-:W-:-:S07]  /*3a4e0*/  IMAD.MOV.U32 R6, RZ, RZ, R14 ;  /* 0x000000ffff067224 */ /* 0x000fce00078e000e */
[----:B------:R-:W-:Y:S05]  /*3a4f0*/  WARPSYNC.COLLECTIVE R15, `(.L_x_12895) ;  /* 0x000000000f087348 */ /* 0x000fea0003c00000 */
[----:B------:R0:W1:Y:S02]  /*3a500*/  SHFL.IDX P6, R14, R13, R12, R11 ;  /* 0x0000000c0d0e7389 */ /* 0x00006400000c000b */
[----:B01----:R-:W-:Y:S01]  /*3a510*/  ENDCOLLECTIVE ;  /* 0x000000000000791b */ /* 0x003fe20003800000 */
.L_x_12895:
[----:B------:R-:W-:Y:S02]  /*3a520*/  IMAD.MOV.U32 R13, RZ, RZ, R63 ;  /* 0x000000ffff0d7224 */ /* 0x000fe400078e003f */
[----:B------:R-:W-:-:S07]  /*3a530*/  IMAD.MOV.U32 R7, RZ, RZ, R14 ;  /* 0x000000ffff077224 */ /* 0x000fce00078e000e */
[----:B------:R-:W-:Y:S05]  /*3a540*/  WARPSYNC.COLLECTIVE R15, `(.L_x_12896) ;  /* 0x000000000f087348 */ /* 0x000fea0003c00000 */
[----:B------:R0:W1:Y:S02]  /*3a550*/  SHFL.IDX P6, R14, R13, R12, R11 ;  /* 0x0000000c0d0e7389 */ /* 0x00006400000c000b */
[----:B01----:R-:W-:Y:S01]  /*3a560*/  ENDCOLLECTIVE ;  /* 0x000000000000791b */ /* 0x003fe20003800000 */
.L_x_12896:
[----:B------:R-:W-:Y:S05]  /*3a570*/  BRA `(.L_x_12897) ;  /* 0xfffffcdc00e07947 */ /* 0x000fea000383ffff */
.L_x_12560:
[----:B-1----:R1:W4:Y:S02]  /*3a580*/  SYNCS.PHASECHK.TRANS64.TRYWAIT P0, [R2+URZ+0x32400], R63 ;  /* 0x0324003f020075a7 */ /* 0x002324000800017f */
[----:B----4-:R-:W-:Y:S05]  /*3a590*/  @!P0 NANOSLEEP.SYNCS 0x989680 ;  /* 0x009896800000895d */ /* 0x010fea0003900000 */
[----:B------:R-:W4:Y:S02]  /*3a5a0*/  @!P0 SYNCS.PHASECHK.TRANS64 P0, [R2+URZ+0x32400], R63 ;  /* 0x0324003f020085a7 */ /* 0x000f24000800007f */
[----:B----4-:R-:W-:Y:S05]  /*3a5b0*/  @!P0 BRA `(.L_x_12560) ;  /* 0xfffffffc00f08947 */ /* 0x010fea000383ffff */
[----:B------:R-:W-:Y:S05]  /*3a5c0*/  BRA `(.L_x_12898) ;  /* 0xfffffce0006c7947 */ /* 0x000fea000383ffff */
.L_x_12568:
[----:B------:R-:W0:Y:S01]  /*3a5d0*/  LDC R69, c[0x0][0x3f4] ;  /* 0x0000fd00ff457b82 */ /* 0x000e220000000800 */
        /* <DEDUP_REMOVED lines=8> */
.L_x_12900:
[----:B------:R-:W-:Y:S05]  /*3a660*/  BSYNC B1 ;  /* 0x0000000000017941 */ /* 0x000fea0003800000 */
.L_x_12899:
        /* <DEDUP_REMOVED lines=10> */
.L_x_12901:
        /* <DEDUP_REMOVED lines=8> */
.L_x_12902:
[----:B------:R-:W-:-:S05]  /*3a790*/  @!P1 IADD3 R8, P2, R5, R7, RZ ;  /* 0x0000000705089210 */ /* 0x000fca0007f5e0ff */
[----:B------:R-:W-:Y:S02]  /*3a7a0*/  @!P1 IMAD.X R9, R4, 0x1, R21, P2 ;  /* 0x0000000104099824 */ /* 0x000fe400010e0615 */
[----:B------:R-:W-:Y:S02]  /*3a7b0*/  IMAD.MOV.U32 R13, RZ, RZ, R44 ;  /* 0x000000ffff0d7224 */ /* 0x000fe400078e002c */
[----:B------:R-:W-:-:S07]  /*3a7c0*/  IMAD.MOV.U32 R6, RZ, RZ, R14 ;  /* 0x000000ffff067224 */ /* 0x000fce00078e000e */
[----:B------:R-:W-:Y:S05]  /*3a7d0*/  WARPSYNC.COLLECTIVE R15, `(.L_x_12903) ;  /* 0x000000000f087348 */ /* 0x000fea0003c00000 */
[----:B------:R0:W1:Y:S02]  /*3a7e0*/  SHFL.IDX P6, R14, R13, R12, R11 ;  /* 0x0000000c0d0e7389 */ /* 0x00006400000c000b */
[----:B01----:R-:W-:Y:S01]  /*3a7f0*/  ENDCOLLECTIVE ;  /* 0x000000000000791b */ /* 0x003fe20003800000 */
.L_x_12903:
[----:B------:R-:W2:Y:S01]  /*3a800*/  @!P1 LD.E.128 R8, desc[UR42][R8.64] ;  /* 0x0000002a08089980 */ /* 0x000ea2000c101d00 */
[----:B------:R-:W-:-:S05]  /*3a810*/  @!P1 IADD3 R4, P2, R14, R7, RZ ;  /* 0x000000070e049210 */ /* 0x000fca0007f5e0ff */
[----:B------:R-:W-:-:S06]  /*3a820*/  @!P1 IMAD.X R5, R6, 0x1, R21, P2 ;  /* 0x0000000106059824 */ /* 0x000fcc00010e0615 */
[----:B------:R-:W5:Y:S01]  /*3a830*/  @!P1 LD.E.128 R4, desc[UR42][R4.64] ;  /* 0x0000002a04049980 */ /* 0x000f62000c101d00 */
[----:B------:R-:W-:Y:S01]  /*3a840*/  CS2R R20, SRZ ;  /* 0x0000000000147805 */ /* 0x000fe2000001ff00 */
[----:B------:R-:W-:Y:S01]  /*3a850*/  IMAD.MOV.U32 R13, RZ, RZ, R31 ;  /* 0x000000ffff0d7224 */ /* 0x000fe200078e001f */
[----:B------:R-:W-:Y:S01]  /*3a860*/  CS2R R64, SRZ ;  /* 0x0000000000407805 */ /* 0x000fe2000001ff00 */
[----:B------:R-:W-:Y:S01]  /*3a870*/  IMAD.MOV.U32 R12, RZ, RZ, 0x1 ;  /* 0x00000001ff0c7424 */ /* 0x000fe200078e00ff */
[----:B------:R-:W-:Y:S02]  /*3a880*/  CS2R R66, SRZ ;  /* 0x0000000000427805 */ /* 0x000fe4000001ff00 */
[----:B------:R-:W-:Y:S01]  /*3a890*/  CS2R R54, SRZ ;  /* 0x0000000000367805 */ /* 0x000fe2000001ff00 */
[----:B--2---:R-:W-:Y:S02]  /*3a8a0*/  @!P1 IMAD.MOV.U32 R20, RZ, RZ, R10 ;  /* 0x000000ffff149224 */ /* 0x004fe400078e000a */
[----:B------:R-:W-:-:S02]  /*3a8b0*/  @!P1 IMAD.MOV.U32 R21, RZ, RZ, R11 ;  /* 0x000000ffff159224 */ /* 0x000fc400078e000b */
[----:B------:R-:W-:Y:S02]  /*3a8c0*/  IMAD.MOV.U32 R10, RZ, RZ, R20 ;  /* 0x000000ffff0a7224 */ /* 0x000fe400078e0014 */
[----:B------:R-:W-:Y:S02]  /*3a8d0*/  IMAD.MOV.U32 R11, RZ, RZ, R21 ;  /* 0x000000ffff0b7224 */ /* 0x000fe400078e0015 */
[----:B------:R-:W-:Y:S02]  /*3a8e0*/  @!P1 IMAD.MOV.U32 R54, RZ, RZ, R8 ;  /* 0x000000ffff369224 */ /* 0x000fe400078e0008 */
[----:B------:R-:W-:Y:S01]  /*3a8f0*/  @!P1 IMAD.MOV.U32 R55, RZ, RZ, R9 ;  /* 0x000000ffff379224 */ /* 0x000fe200078e0009 */
[----:B------:R-:W-:Y:S01]  /*3a900*/  PRMT R75, R10, 0x5410, R11 ;  /* 0x000054100a4b7816 */ /* 0x000fe2000000000b */
[----:B------:R-:W-:Y:S02]  /*3a910*/  IMAD.MOV.U32 R11, RZ, RZ, 0x1c1f ;  /* 0x00001c1fff0b7424 */ /* 0x000fe400078e00ff */
[----:B------:R-:W-:-:S02]  /*3a920*/  IMAD.MOV.U32 R8, RZ, RZ, R54 ;  /* 0x000000ffff087224 */ /* 0x000fc400078e0036 */
[----:B------:R-:W-:-:S07]  /*3a930*/  IMAD.MOV.U32 R9, RZ, RZ, R55 ;  /* 0x000000ffff097224 */ /* 0x000fce00078e0037 */
[----:B-----5:R-:W-:Y:S05]  /*3a940*/  WARPSYNC.COLLECTIVE R15, `(.L_x_12904) ;  /* 0x000000000f087348 */ /* 0x020fea0003c00000 */
[----:B------:R0:W1:Y:S02]  /*3a950*/  SHFL.IDX P6, R14, R13, R12, R11 ;  /* 0x0000000c0d0e7389 */ /* 0x00006400000c000b */
[----:B01---5:R-:W-:Y:S01]  /*3a960*/  ENDCOLLECTIVE ;  /* 0x000000000000791b */ /* 0x023fe20003800000 */
.L_x_12904:
[----:B------:R-:W-:Y:S01]  /*3a970*/  @!P1 IMAD.MOV.U32 R64, RZ, RZ, R6 ;  /* 0x000000ffff409224 */ /* 0x000fe200078e0006 */
[----:B------:R-:W-:Y:S01]  /*3a980*/  PRMT R63, R8, 0x5410, R9 ;  /* 0x00005410083f7816 */ /* 0x000fe20000000009 */
[----:B------:R-:W-:Y:S02]  /*3a990*/  @!P1 IMAD.MOV.U32 R66, RZ, RZ, R4 ;  /* 0x000000ffff429224 */ /* 0x000fe400078e0004 */
[----:B------:R-:W-:Y:S02]  /*3a9a0*/  @!P1 IMAD.MOV.U32 R67, RZ, RZ, R5 ;  /* 0x000000ffff439224 */ /* 0x000fe400078e0005 */
[----:B------:R-:W-:Y:S02]  /*3a9b0*/  @!P1 IMAD.MOV.U32 R65, RZ, RZ, R7 ;  /* 0x000000ffff419224 */ /* 0x000fe400078e0007 */
[----:B------:R-:W-:Y:S02]  /*3a9c0*/  IMAD.MOV.U32 R4, RZ, RZ, R64 ;  /* 0x000000ffff047224 */ /* 0x000fe400078e0040 */
[----:B------:R-:W-:-:S02]  /*3a9d0*/  IMAD.MOV.U32 R13, RZ, RZ, R29 ;  /* 0x000000ffff0d7224 */ /* 0x000fc400078e001d */
[----:B------:R-:W-:Y:S02]  /*3a9e0*/  IMAD.MOV.U32 R6, RZ, RZ, R66 ;  /* 0x000000ffff067224 */ /* 0x000fe400078e0042 */
[----:B------:R-:W-:Y:S02]  /*3a9f0*/  IMAD.MOV.U32 R7, RZ, RZ, R67 ;  /* 0x000000ffff077224 */ /* 0x000fe400078e0043 */
[----:B------:R-:W-:Y:S01]  /*3aa00*/  IMAD.MOV.U32 R5, RZ, RZ, R65 ;  /* 0x000000ffff057224 */ /* 0x000fe200078e0041 */
[----:B------:R-:W-:Y:S02]  /*3aa10*/  PRMT R91, R4, 0x5410, R6 ;  /* 0x00005410045b7816 */ /* 0x000fe40000000006 */
[----:B------:R-:W-:Y:S01]  /*3aa20*/  PRMT R84, R7, 0x7610, R84 ;  /* 0x0000761007547816 */ /* 0x000fe20000000054 */
[----:B------:R-:W-:Y:S01]  /*3aa30*/  IMAD.MOV.U32 R28, RZ, RZ, R14 ;  /* 0x000000ffff1c7224 */ /* 0x000fe200078e000e */
[----:B------:R-:W-:-:S07]  /*3aa40*/  PRMT R85, R5, 0x7610, R85 ;  /* 0x0000761005557816 */ /* 0x000fce0000000055 */
[----:B------:R-:W-:Y:S05]  /*3aa50*/  WARPSYNC.COLLECTIVE R15, `(.L_x_12905) ;  /* 0x000000000f087348 */ /* 0x000fea0003c00000 */
[----:B------:R0:W1:Y:S02]  /*3aa60*/  SHFL.IDX P6, R14, R13, R12, R11 ;  /* 0x0000000c0d0e7389 */ /* 0x00006400000c000b */
[----:B01----:R-:W-:Y:S01]  /*3aa70*/  ENDCOLLECTIVE ;  /* 0x000000000000791b */ /* 0x003fe20003800000 */
.L_x_12905:
[----:B------:R-:W-:Y:S01]  /*3aa80*/  CS2R R6, SRZ ;  /* 0x0000000000067805 */ /* 0x000fe2000001ff00 */
[----:B------:R-:W-:Y:S02]  /*3aa90*/  IMAD.MOV.U32 R13, RZ, RZ, R30 ;  /* 0x000000ffff0d7224 */ /* 0x000fe400078e001e */
[----:B------:R-:W-:-:S07]  /*3aaa0*/  IMAD.MOV.U32 R29, RZ, RZ, R14 ;  /* 0x000000ffff1d7224 */ /* 0x000fce00078e000e */
[----:B------:R-:W-:Y:S05]  /*3aab0*/  WARPSYNC.COLLECTIVE R15, `(.L_x_12906) ;  /* 0x000000000f087348 */ /* 0x000fea0003c00000 */
[----:B------:R0:W1:Y:S02]  /*3aac0*/  SHFL.IDX P6, R14, R13, R12, R11 ;  /* 0x0000000c0d0e7389 */ /* 0x00006400000c000b */
[----:B01----:R-:W-:Y:S01]  /*3aad0*/  ENDCOLLECTIVE ;  /* 0x000000000000791b */ /* 0x003fe20003800000 */
.L_x_12906:
[----:B------:R-:W-:Y:S02]  /*3aae0*/  IMAD.MOV.U32 R13, RZ, RZ, R44 ;  /* 0x000000ffff0d7224 */ /* 0x000fe400078e002c */
[----:B------:R-:W-:-:S07]  /*3aaf0*/  IMAD.MOV.U32 R30, RZ, RZ, R14 ;  /* 0x000000ffff1e7224 */ /* 0x000fce00078e000e */
[----:B------:R-:W-:Y:S05]  /*3ab00*/  WARPSYNC.COLLECTIVE R15, `(.L_x_12907) ;  /* 0x000000000f087348 */ /* 0x000fea0003c00000 */
[----:B------:R0:W1:Y:S02]  /*3ab10*/  SHFL.IDX P6, R14, R13, R12, R11 ;  /* 0x0000000c0d0e7389 */ /* 0x00006400000c000b */
[----:B01----:R-:W-:Y:S01]  /*3ab20*/  ENDCOLLECTIVE ;  /* 0x000000000000791b */ /* 0x003fe20003800000 */
.L_x_12907:
[----:B------:R-:W-:Y:S05]  /*3ab30*/  BRA `(.L_x_12908) ;  /* 0xfffffcec00ac7947 */ /* 0x000fea000383ffff */
.L_x_12572:
[----:B0-----:R0:W1:Y:S02]  /*3ab40*/  SYNCS.PHASECHK.TRANS64.TRYWAIT P1, [R2+URZ+0x32400], R13 ;  /* 0x0324000d020075a7 */ /* 0x001064000802017f */
[----:B-1----:R-:W-:Y:S05]  /*3ab50*/  @!P1 NANOSLEEP.SYNCS 0x989680 ;  /* 0x009896800000995d */ /* 0x002fea0003900000 */
[----:B------:R-:W1:Y:S02]  /*3ab60*/  @!P1 SYNCS.PHASECHK.TRANS64 P1, [R2+URZ+0x32400], R13 ;  /* 0x0324000d020095a7 */ /* 0x000e64000802007f */
[----:B-1----:R-:W-:Y:S05]  /*3ab70*/  @!P1 BRA `(.L_x_12572) ;  /* 0xfffffffc00f09947 */ /* 0x002fea000383ffff */
[----:B------:R-:W-:Y:S05]  /*3ab80*/  BRA `(.L_x_12909) ;  /* 0xfffffcf000087947 */ /* 0x000fea000383ffff */
.L_x_12587:
[----:B0-----:R0:W1:Y:S02]  /*3ab90*/  SYNCS.PHASECHK.TRANS64.TRYWAIT P0, [R2+URZ], R7 ;  /* 0x00000007020075a7 */ /* 0x001064000800017f */
[----:B-1----:R-:W-:Y:S05]  /*3aba0*/  @!P0 NANOSLEEP.SYNCS 0x989680 ;  /* 0x009896800000895d */ /* 0x002fea0003900000 */
[----:B------:R-:W1:Y:S02]  /*3abb0*/  @!P0 SYNCS.PHASECHK.TRANS64 P0, [R2+URZ], R7 ;  /* 0x00000007020085a7 */ /* 0x000e64000800007f */
[----:B-1----:R-:W-:Y:S05]  /*3abc0*/  @!P0 BRA `(.L_x_12587) ;  /* 0xfffffffc00f08947 */ /* 0x002fea000383ffff */
[----:B------:R-:W-:Y:S05]  /*3abd0*/  BRA `(.L_x_12586) ;  /* 0xfffffd0400a47947 */ /* 0x000fea000383ffff */
.L_x_12594:
[----:B-1----:R1:W2:Y:S02]  /*3abe0*/  SYNCS.PHASECHK.TRANS64.TRYWAIT P0, [R4+URZ], R5 ;  /* 0x00000005040075a7 */ /* 0x0022a4000800017f */
[----:B--2---:R-:W-:Y:S05]  /*3abf0*/  @!P0 NANOSLEEP.SYNCS 0x989680 ;  /* 0x009896800000895d */ /* 0x004fea0003900000 */
[----:B------:R-:W2:Y:S02]  /*3ac00*/  @!P0 SYNCS.PHASECHK.TRANS64 P0, [R4+URZ], R5 ;  /* 0x00000005040085a7 */ /* 0x000ea4000800007f */
[----:B--2---:R-:W-:Y:S05]  /*3ac10*/  @!P0 BRA `(.L_x_12594) ;  /* 0xfffffffc00f08947 */ /* 0x004fea000383ffff */
[----:B------:R-:W-:Y:S05]  /*3ac20*/  BRA `(.L_x_12593) ;  /* 0xfffffd0800c87947 */ /* 0x000fea000383ffff */
.L_x_12619:
[----:B-1----:R1:W2:Y:S02]  /*3ac30*/  SYNCS.PHASECHK.TRANS64.TRYWAIT P1, [R0+URZ], R9 ;  /* 0x00000009000075a7 */ /* 0x0022a4000802017f */
[----:B--2---:R-:W-:Y:S05]  /*3ac40*/  @!P1 NANOSLEEP.SYNCS 0x989680 ;  /* 0x009896800000995d */ /* 0x004fea0003900000 */
[----:B------:R-:W2:Y:S02]  /*3ac50*/  @!P1 SYNCS.PHASECHK.TRANS64 P1, [R0+URZ], R9 ;  /* 0x00000009000095a7 */ /* 0x000ea4000802007f */
[----:B--2---:R-:W-:Y:S05]  /*3ac60*/  @!P1 BRA `(.L_x_12619) ;  /* 0xfffffffc00f09947 */ /* 0x004fea000383ffff */
[----:B------:R-:W-:Y:S05]  /*3ac70*/  BRA `(.L_x_12618) ;  /* 0xfffffdb4001c7947 */ /* 0x000fea000383ffff */
.L_x_12626:
[----:B--2---:R2:W3:Y:S02]  /*3ac80*/  SYNCS.PHASECHK.TRANS64.TRYWAIT P1, [R6+URZ], R7 ;  /* 0x00000007060075a7 */ /* 0x0044e4000802017f */
[----:B---3--:R-:W-:Y:S05]  /*3ac90*/  @!P1 NANOSLEEP.SYNCS 0x989680 ;  /* 0x009896800000995d */ /* 0x008fea0003900000 */
[----:B------:R-:W3:Y:S02]  /*3aca0*/  @!P1 SYNCS.PHASECHK.TRANS64 P1, [R6+URZ], R7 ;  /* 0x00000007060095a7 */ /* 0x000ee4000802007f */
[----:B---3--:R-:W-:Y:S05]  /*3acb0*/  @!P1 BRA `(.L_x_12626) ;  /* 0xfffffffc00f09947 */ /* 0x008fea000383ffff */
[----:B------:R-:W-:Y:S05]  /*3acc0*/  BRA `(.L_x_12625) ;  /* 0xfffffdb800407947 */ /* 0x000fea000383ffff */
.L_x_12637:
[----:B-1----:R1:W2:Y:S02]  /*3acd0*/  SYNCS.PHASECHK.TRANS64.TRYWAIT P0, [R6+URZ], R7 ;  /* 0x00000007060075a7 */ /* 0x0022a4000800017f */
[----:B--2---:R-:W-:Y:S05]  /*3ace0*/  @!P0 NANOSLEEP.SYNCS 0x989680 ;  /* 0x009896800000895d */ /* 0x004fea0003900000 */
[----:B------:R-:W2:Y:S02]  /*3acf0*/  @!P0 SYNCS.PHASECHK.TRANS64 P0, [R6+URZ], R7 ;  /* 0x00000007060085a7 */ /* 0x000ea4000800007f */
[----:B--2---:R-:W-:Y:S05]  /*3ad00*/  @!P0 BRA `(.L_x_12637) ;  /* 0xfffffffc00f08947 */ /* 0x004fea000383ffff */
[----:B------:R-:W-:Y:S05]  /*3ad10*/  BRA `(.L_x_12636) ;  /* 0xfffffe4c00207947 */ /* 0x000fea000383ffff */
.L_x_12644:
[----:B--2---:R2:W3:Y:S02]  /*3ad20*/  SYNCS.PHASECHK.TRANS64.TRYWAIT P0, [R6+URZ], R7 ;  /* 0x00000007060075a7 */ /* 0x0044e4000800017f */
[----:B---3--:R-:W-:Y:S05]  /*3ad30*/  @!P0 NANOSLEEP.SYNCS 0x989680 ;  /* 0x009896800000895d */ /* 0x008fea0003900000 */
[----:B------:R-:W3:Y:S02]  /*3ad40*/  @!P0 SYNCS.PHASECHK.TRANS64 P0, [R6+URZ], R7 ;  /* 0x00000007060085a7 */ /* 0x000ee4000800007f */
[----:B---3--:R-:W-:Y:S05]  /*3ad50*/  @!P0 BRA `(.L_x_12644) ;  /* 0xfffffffc00f08947 */ /* 0x008fea000383ffff */
[----:B------:R-:W-:Y:S05]  /*3ad60*/  BRA `(.L_x_12643) ;  /* 0xfffffe5000447947 */ /* 0x000fea000383ffff */
.L_x_12662:
[----:B------:R-:W-:Y:S02]  /*3ad70*/  IMAD.MOV.U32 R13, RZ, RZ, R17 ;  /* 0x000000ffff0d7224 */ /* 0x000fe400078e0011 */
[----:B------:R-:W-:Y:S02]  /*3ad80*/  IMAD.MOV.U32 R12, RZ, RZ, RZ ;  /* 0x000000ffff0c7224 */ /* 0x000fe400078e00ff */
[----:B------:R-:W-:Y:S02]  /*3ad90*/  IMAD.MOV.U32 R11, RZ, RZ, 0x181f ;  /* 0x0000181fff0b7424 */ /* 0x000fe400078e00ff */
[----:B------:R-:W-:-:S07]  /*3ada0*/  IMAD.MOV.U32 R15, RZ, RZ, -0x1 ;  /* 0xffffffffff0f7424 */ /* 0x000fce00078e00ff */
[----:B-----5:R-:W-:Y:S05]  /*3adb0*/  WARPSYNC.COLLECTIVE R15, `(.L_x_12910) ;  /* 0x000000000f087348 */ /* 0x020fea0003c00000 */
[----:B------:R0:W1:Y:S02]  /*3adc0*/  SHFL.IDX P6, R14, R13, R12, R11 ;  /* 0x0000000c0d0e7389 */ /* 0x00006400000c000b */
[----:B01---5:R-:W-:Y:S01]  /*3add0*/  ENDCOLLECTIVE ;  /* 0x000000000000791b */ /* 0x023fe20003800000 */
.L_x_12910:
[----:B------:R-:W-:Y:S02]  /*3ade0*/  IMAD.MOV.U32 R13, RZ, RZ, R16 ;  /* 0x000000ffff0d7224 */ /* 0x000fe400078e0010 */
[----:B------:R-:W-:-:S07]  /*3adf0*/  IMAD.MOV.U32 R3, RZ, RZ, R14 ;  /* 0x000000ffff037224 */ /* 0x000fce00078e000e */
[----:B------:R-:W-:Y:S05]  /*3ae00*/  WARPSYNC.COLLECTIVE R15, `(.L_x_12911) ;  /* 0x000000000f087348 */ /* 0x000fea0003c00000 */
[----:B------:R0:W1:Y:S02]  /*3ae10*/  SHFL.IDX P6, R14, R13, R12, R11 ;  /* 0x0000000c0d0e7389 */ /* 0x00006400000c000b */
[----:B01----:R-:W-:Y:S01]  /*3ae20*/  ENDCOLLECTIVE ;  /* 0x000000000000791b */ /* 0x003fe20003800000 */
.L_x_12911:
[----:B------:R-:W-:Y:S05]  /*3ae30*/  BRA `(.L_x_12912) ;  /* 0xffffff2400387947 */ /* 0x000fea000383ffff */
.L_x_12665:
[----:B------:R-:W-:Y:S01]  /*3ae40*/  BSSY B1, `(.L_x_12913) ;  /* 0x0000008000017945 */ /* 0x000fe20003800000 */
[----:B---3--:R-:W-:Y:S02]  /*3ae50*/  IMAD.MOV.U32 R13, RZ, RZ, R17 ;  /* 0x000000ffff0d7224 */ /* 0x008fe400078e0011 */
[----:B------:R-:W-:Y:S02]  /*3ae60*/  IMAD.MOV.U32 R12, RZ, RZ, 0x1 ;  /* 0x00000001ff0c7424 */ /* 0x000fe400078e00ff */
[----:B------:R-:W-:Y:S02]  /*3ae70*/  IMAD.MOV.U32 R11, RZ, RZ, 0x181f ;  /* 0x0000181fff0b7424 */ /* 0x000fe400078e00ff */
[----:B------:R-:W-:-:S07]  /*3ae80*/  IMAD.MOV.U32 R15, RZ, RZ, -0x1 ;  /* 0xffffffffff0f7424 */ /* 0x000fce00078e00ff */
[----:B012--5:R-:W-:Y:S05]  /*3ae90*/  WARPSYNC.COLLECTIVE R15, `(.L_x_12914) ;  /* 0x000000000f087348 */ /* 0x027fea0003c00000 */
[----:B--2---:R2:W3:Y:S02]  /*3aea0*/  SHFL.IDX P6, R14, R13, R12, R11 ;  /* 0x0000000c0d0e7389 */ /* 0x0044e400000c000b */
[----:B0123-5:R-:W-:Y:S01]  /*3aeb0*/  ENDCOLLECTIVE ;  /* 0x000000000000791b */ /* 0x02ffe20003800000 */
.L_x_12914:
[----:B------:R-:W-:Y:S05]  /*3aec0*/  BSYNC B1 ;  /* 0x0000000000017941 */ /* 0x000fea0003800000 */
.L_x_12913:
        /* <DEDUP_REMOVED lines=8> */
.L_x_12915:
[----:B------:R-:W-:Y:S05]  /*3af50*/  BRA `(.L_x_12916) ;  /* 0xffffff2400587947 */ /* 0x000fea000383ffff */
.L_x_12668:
[----:B------:R-:W-:Y:S01]  /*3af60*/  BSSY B1, `(.L_x_12917) ;  /* 0x0000008000017945 */ /* 0x000fe20003800000 */
[----:B------:R-:W-:Y:S02]  /*3af70*/  IMAD.MOV.U32 R13, RZ, RZ, R17 ;  /* 0x000000ffff0d7224 */ /* 0x000fe400078e0011 */
[----:B------:R-:W-:Y:S02]  /*3af80*/  IMAD.MOV.U32 R12, RZ, RZ, 0x2 ;  /* 0x00000002ff0c7424 */ /* 0x000fe400078e00ff */
[----:B---3--:R-:W-:Y:S02]  /*3af90*/  IMAD.MOV.U32 R11, RZ, RZ, 0x181f ;  /* 0x0000181fff0b7424 */ /* 0x008fe400078e00ff */
[----:B------:R-:W-:-:S07]  /*3afa0*/  IMAD.MOV.U32 R15, RZ, RZ, -0x1 ;  /* 0xffffffffff0f7424 */ /* 0x000fce00078e00ff */
[----:B012-4-:R-:W-:Y:S05]  /*3afb0*/  WARPSYNC.COLLECTIVE R15, `(.L_x_12918) ;  /* 0x000000000f087348 */ /* 0x017fea0003c00000 */
[----:B--2---:R2:W3:Y:S02]  /*3afc0*/  SHFL.IDX P6, R14, R13, R12, R11 ;  /* 0x0000000c0d0e7389 */ /* 0x0044e400000c000b */
[----:B01234-:R-:W-:Y:S01]  /*3afd0*/  ENDCOLLECTIVE ;  /* 0x000000000000791b */ /* 0x01ffe20003800000 */
.L_x_12918:
[----:B------:R-:W-:Y:S05]  /*3afe0*/  BSYNC B1 ;  /* 0x0000000000017941 */ /* 0x000fea0003800000 */
.L_x_12917:
        /* <DEDUP_REMOVED lines=8> */
.L_x_12919:
[----:B------:R-:W-:Y:S05]  /*3b070*/  BRA `(.L_x_12920) ;  /* 0xffffff2400787947 */ /* 0x000fea000383ffff */
.L_x_12671:
        /* <DEDUP_REMOVED lines=8> */
.L_x_12922:
[----:B------:R-:W-:Y:S05]  /*3b100*/  BSYNC B1 ;  /* 0x0000000000017941 */ /* 0x000fea0003800000 */
.L_x_12921:
        /* <DEDUP_REMOVED lines=8> */
.L_x_12923:
[----:B------:R-:W-:Y:S05]  /*3b190*/  BRA `(.L_x_12924) ;  /* 0xffffff2400987947 */ /* 0x000fea000383ffff */
.L_x_12673:
[----:B------:R-:W-:Y:S02]  /*3b1a0*/  IMAD.MOV.U32 R13, RZ, RZ, R4 ;  /* 0x000000ffff0d7224 */ /* 0x000fe400078e0004 */
[----:B------:R-:W-:Y:S02]  /*3b1b0*/  IMAD.MOV.U32 R12, RZ, RZ, RZ ;  /* 0x000000ffff0c7224 */ /* 0x000fe400078e00ff */
[----:B------:R-:W-:Y:S02]  /*3b1c0*/  IMAD.MOV.U32 R11, RZ, RZ, 0x1c1f ;  /* 0x00001c1fff0b7424 */ /* 0x000fe400078e00ff */
[----:B------:R-:W-:-:S07]  /*3b1d0*/  IMAD.MOV.U32 R15, RZ, RZ, -0x1 ;  /* 0xffffffffff0f7424 */ /* 0x000fce00078e00ff */
[----:B------:R-:W-:Y:S05]  /*3b1e0*/  WARPSYNC.COLLECTIVE R15, `(.L_x_12925) ;  /* 0x000000000f087348 */ /* 0x000fea0003c00000 */
[----:B------:R0:W1:Y:S02]  /*3b1f0*/  SHFL.IDX P6, R14, R13, R12, R11 ;  /* 0x0000000c0d0e7389 */ /* 0x00006400000c000b */
[----:B01----:R-:W-:Y:S01]  /*3b200*/  ENDCOLLECTIVE ;  /* 0x000000000000791b */ /* 0x003fe20003800000 */
.L_x_12925:
[----:B------:R-:W-:Y:S02]  /*3b210*/  IMAD.MOV.U32 R13, RZ, RZ, R3 ;  /* 0x000000ffff0d7224 */ /* 0x000fe400078e0003 */
[----:B------:R-:W-:-:S07]  /*3b220*/  IMAD.MOV.U32 R5, RZ, RZ, R14 ;  /* 0x000000ffff057224 */ /* 0x000fce00078e000e */
[----:B------:R-:W-:Y:S05]  /*3b230*/  WARPSYNC.COLLECTIVE R15, `(.L_x_12926) ;  /* 0x000000000f087348 */ /* 0x000fea0003c00000 */
[----:B------:R0:W1:Y:S02]  /*3b240*/  SHFL.IDX P6, R14, R13, R12, R11 ;  /* 0x0000000c0d0e7389 */ /* 0x00006400000c000b */
[----:B01----:R-:W-:Y:S01]  /*3b250*/  ENDCOLLECTIVE ;  /* 0x000000000000791b */ /* 0x003fe20003800000 */
.L_x_12926:
[----:B------:R-:W-:Y:S05]  /*3b260*/  BRA `(.L_x_12927) ;  /* 0xffffff2800747947 */ /* 0x000fea000383ffff */
.L_x_12676:
[----:B------:R-:W-:Y:S01]  /*3b270*/  BSSY B1, `(.L_x_12928) ;  /* 0x0000008000017945 */ /* 0x000fe20003800000 */
[----:B------:R-:W-:Y:S02]  /*3b280*/  IMAD.MOV.U32 R13, RZ, RZ, R4 ;  /* 0x000000ffff0d7224 */ /* 0x000fe400078e0004 */
[----:B------:R-:W-:Y:S02]  /*3b290*/  IMAD.MOV.U32 R12, RZ, RZ, 0x1 ;  /* 0x00000001ff0c7424 */ /* 0x000fe400078e00ff */
[----:B---3--:R-:W-:Y:S02]  /*3b2a0*/  IMAD.MOV.U32 R11, RZ, RZ, 0x1c1f ;  /* 0x00001c1fff0b7424 */ /* 0x008fe400078e00ff */
[----:B------:R-:W-:-:S07]  /*3b2b0*/  IMAD.MOV.U32 R15, RZ, RZ, -0x1 ;  /* 0xffffffffff0f7424 */ /* 0x000fce00078e00ff */
[----:B012---:R-:W-:Y:S05]  /*3b2c0*/  WARPSYNC.COLLECTIVE R15, `(.L_x_12929) ;  /* 0x000000000f087348 */ /* 0x007fea0003c00000 */
[----:B--2---:R2:W3:Y:S02]  /*3b2d0*/  SHFL.IDX P6, R14, R13, R12, R11 ;  /* 0x0000000c0d0e7389 */ /* 0x0044e400000c000b */
[----:B0123--:R-:W-:Y:S01]  /*3b2e0*/  ENDCOLLECTIVE ;  /* 0x000000000000791b */ /* 0x00ffe20003800000 */
.L_x_12929:
[----:B------:R-:W-:Y:S05]  /*3b2f0*/  BSYNC B1 ;  /* 0x0000000000017941 */ /* 0x000fea0003800000 */
.L_x_12928:
        /* <DEDUP_REMOVED lines=8> */
.L_x_12930:
[----:B------:R-:W-:Y:S05]  /*3b380*/  BRA `(.L_x_12931) ;  /* 0xffffff34005c7947 */ /* 0x000fea000383ffff */
.L_x_12682:
[----:B------:R-:W-:Y:S02]  /*3b390*/  IMAD.MOV.U32 R13, RZ, RZ, R4 ;  /* 0x000000ffff0d7224 */ /* 0x000fe400078e0004 */
[----:B------:R-:W-:Y:S02]  /*3b3a0*/  IMAD.MOV.U32 R12, RZ, RZ, RZ ;  /* 0x000000ffff0c7224 */ /* 0x000fe400078e00ff */
[----:B------:R-:W-:Y:S02]  /*3b3b0*/  IMAD.MOV.U32 R11, RZ, RZ, 0x181f ;  /* 0x0000181fff0b7424 */ /* 0x000fe400078e00ff */
[----:B------:R-:W-:-:S07]  /*3b3c0*/  IMAD.MOV.U32 R15, RZ, RZ, -0x1 ;  /* 0xffffffffff0f7424 */ /* 0x000fce00078e00ff */
[----:B01----:R-:W-:Y:S05]  /*3b3d0*/  WARPSYNC.COLLECTIVE R15, `(.L_x_12932) ;  /* 0x000000000f087348 */ /* 0x003fea0003c00000 */
[----:B------:R2:W3:Y:S02]  /*3b3e0*/  SHFL.IDX P6, R14, R13, R12, R11 ;  /* 0x0000000c0d0e7389 */ /* 0x0004e400000c000b */
[----:B0123--:R-:W-:Y:S01]  /*3b3f0*/  ENDCOLLECTIVE ;  /* 0x000000000000791b */ /* 0x00ffe20003800000 */
.L_x_12932:
[----:B------:R-:W-:Y:S02]  /*3b400*/  IMAD.MOV.U32 R13, RZ, RZ, R3 ;  /* 0x000000ffff0d7224 */ /* 0x000fe400078e0003 */
[----:B------:R-:W-:-:S07]  /*3b410*/  IMAD.MOV.U32 R0, RZ, RZ, R14 ;  /* 0x000000ffff007224 */ /* 0x000fce00078e000e */
[----:B------:R-:W-:Y:S05]  /*3b420*/  WARPSYNC.COLLECTIVE R15, `(.L_x_12933) ;  /* 0x000000000f087348 */ /* 0x000fea0003c00000 */
[----:B------:R0:W1:Y:S02]  /*3b430*/  SHFL.IDX P6, R14, R13, R12, R11 ;  /* 0x0000000c0d0e7389 */ /* 0x00006400000c000b */
[----:B01----:R-:W-:Y:S01]  /*3b440*/  ENDCOLLECTIVE ;  /* 0x000000000000791b */ /* 0x003fe20003800000 */
.L_x_12933:
[----:B------:R-:W-:Y:S05]  /*3b450*/  BRA `(.L_x_12934) ;  /* 0xffffff4800807947 */ /* 0x000fea000383ffff */
.L_x_12685:
        /* <DEDUP_REMOVED lines=8> */
.L_x_12936:
[----:B------:R-:W-:Y:S05]  /*3b4e0*/  BSYNC B1 ;  /* 0x0000000000017941 */ /* 0x000fea0003800000 */
.L_x_12935:
        /* <DEDUP_REMOVED lines=8> */
.L_x_12937:
[----:B------:R-:W-:Y:S05]  /*3b570*/  BRA `(.L_x_12938) ;  /* 0xffffff4800a47947 */ /* 0x000fea000383ffff */
.L_x_12688:
        /* <DEDUP_REMOVED lines=8> */
.L_x_12940:
[----:B------:R-:W-:Y:S05]  /*3b600*/  BSYNC B1 ;  /* 0x0000000000017941 */ /* 0x000fea0003800000 */
.L_x_12939:
        /* <DEDUP_REMOVED lines=8> */
.L_x_12941:
[----:B------:R-:W-:Y:S05]  /*3b690*/  BRA `(.L_x_12942) ;  /* 0xffffff4800c47947 */ /* 0x000fea000383ffff */
.L_x_12691:
        /* <DEDUP_REMOVED lines=8> */
.L_x_12944:
[----:B------:R-:W-:Y:S05]  /*3b720*/  BSYNC B1 ;  /* 0x0000000000017941 */ /* 0x000fea0003800000 */
.L_x_12943:
        /* <DEDUP_REMOVED lines=8> */
.L_x_12945:
[----:B------:R-:W-:Y:S05]  /*3b7b0*/  BRA `(.L_x_12946) ;  /* 0xffffff4800e47947 */ /* 0x000fea000383ffff */
.L_x_12718:
        /* <DEDUP_REMOVED lines=11> */
.L_x_12948:
[----:B------:R-:W-:Y:S05]  /*3b870*/  BSYNC B1 ;  /* 0x0000000000017941 */ /* 0x000fea0003800000 */
.L_x_12947:
[----:B------:R-:W-:Y:S05]  /*3b880*/  BRA `(.L_x_12949) ;  /* 0xffffff6c00187947 */ /* 0x000fea000383ffff */
.L_x_12720:
[----:B------:R-:W-:Y:S01]  /*3b890*/  BSSY B1, `(.L_x_12950) ;  /* 0x0000006000017945 */ /* 0x000fe20003800000 */
[----:B0-----:R-:W-:-:S07]  /*3b8a0*/  IMAD.MOV.U32 R15, RZ, RZ, -0x1 ;  /* 0xffffffffff0f7424 */ /* 0x001fce00078e00ff */
[----:B-1----:R-:W-:Y:S05]  /*3b8b0*/  WARPSYNC.COLLECTIVE R15, `(.L_x_12951) ;  /* 0x000000000f0c7348 */ /* 0x002fea0003c00000 */
[----:B------:R-:W-:Y:S02]  /*3b8c0*/  ELECT P6, UR62, PT ;  /* 0x00000000003e782f */ /* 0x000fe400038c0000 */
[----:B------:R-:W-:Y:S01]  /*3b8d0*/  MOV R14, UR62 ;  /* 0x0000003e000e7c02 */ /* 0x000fe20008000f00 */
[----:B-1----:R-:W-:Y:S10]  /*3b8e0*/  ENDCOLLECTIVE ;  /* 0x000000000000791b */ /* 0x002ff40003800000 */
.L_x_12951:
[----:B------:R-:W-:Y:S05]  /*3b8f0*/  BSYNC B1 ;  /* 0x0000000000017941 */ /* 0x000fea0003800000 */
.L_x_12950:
[----:B------:R-:W-:Y:S05]  /*3b900*/  BRA `(.L_x_12719) ;  /* 0xffffff6c00107947 */ /* 0x000fea000383ffff */
.L_x_12722:
[----:B-1----:R1:W2:Y:S02]  /*3b910*/  SYNCS.PHASECHK.TRANS64.TRYWAIT P0, [R18+URZ+0x32420], R5 ;  /* 0x03242005120075a7 */ /* 0x0022a4000800017f */
[----:B--2---:R-:W-:Y:S05]  /*3b920*/  @!P0 NANOSLEEP.SYNCS 0x989680 ;  /* 0x009896800000895d */ /* 0x004fea0003900000 */
[----:B------:R-:W2:Y:S02]  /*3b930*/  @!P0 SYNCS.PHASECHK.TRANS64 P0, [R18+URZ+0x32420], R5 ;  /* 0x03242005120085a7 */ /* 0x000ea4000800007f */
[----:B--2---:R-:W-:Y:S05]  /*3b940*/  @!P0 BRA `(.L_x_12722) ;  /* 0xfffffffc00f08947 */ /* 0x004fea000383ffff */
[----:B------:R-:W-:Y:S05]  /*3b950*/  BRA `(.L_x_12952) ;  /* 0xffffff6c00207947 */ /* 0x000fea000383ffff */
.L_x_12726:
[----:B-1----:R1:W2:Y:S02]  /*3b960*/  SYNCS.PHASECHK.TRANS64.TRYWAIT P0, [R5+URZ+0x324a0], R10 ;  /* 0x0324a00a050075a7 */ /* 0x0022a4000800017f */
[----:B--2---:R-:W-:Y:S05]  /*3b970*/  @!P0 NANOSLEEP.SYNCS 0x989680 ;  /* 0x009896800000895d */ /* 0x004fea0003900000 */
[----:B------:R-:W2:Y:S02]  /*3b980*/  @!P0 SYNCS.PHASECHK.TRANS64 P0, [R5+URZ+0x324a0], R10 ;  /* 0x0324a00a050085a7 */ /* 0x000ea4000800007f */
[----:B--2---:R-:W-:Y:S05]  /*3b990*/  @!P0 BRA `(.L_x_12726) ;  /* 0xfffffffc00f08947 */ /* 0x004fea000383ffff */
[----:B------:R-:W-:Y:S05]  /*3b9a0*/  BRA `(.L_x_12953) ;  /* 0xffffff6c00407947 */ /* 0x000fea000383ffff */
.L_x_12731:
[----:B--2---:R2:W3:Y:S02]  /*3b9b0*/  SYNCS.PHASECHK.TRANS64.TRYWAIT P0, [R5+URZ+0x324c0], R10 ;  /* 0x0324c00a050075a7 */ /* 0x0044e4000800017f */
[----:B---3--:R-:W-:Y:S05]  /*3b9c0*/  @!P0 NANOSLEEP.SYNCS 0x989680 ;  /* 0x009896800000895d */ /* 0x008fea0003900000 */
[----:B------:R-:W3:Y:S02]  /*3b9d0*/  @!P0 SYNCS.PHASECHK.TRANS64 P0, [R5+URZ+0x324c0], R10 ;  /* 0x0324c00a050085a7 */ /* 0x000ee4000800007f */
[----:B---3--:R-:W-:Y:S05]  /*3b9e0*/  @!P0 BRA `(.L_x_12731) ;  /* 0xfffffffc00f08947 */ /* 0x008fea000383ffff */
[----:B------:R-:W-:Y:S05]  /*3b9f0*/  BRA `(.L_x_12954) ;  /* 0xffffff6c00c07947 */ /* 0x000fea000383ffff */
.L_x_12741:
[----:B-1----:R1:W2:Y:S02]  /*3ba00*/  SYNCS.PHASECHK.TRANS64.TRYWAIT P1, [R6+URZ+0x324a0], R7 ;  /* 0x0324a007060075a7 */ /* 0x0022a4000802017f */
[----:B--2---:R-:W-:Y:S05]  /*3ba10*/  @!P1 NANOSLEEP.SYNCS 0x989680 ;  /* 0x009896800000995d */ /* 0x004fea0003900000 */
[----:B------:R-:W2:Y:S02]  /*3ba20*/  @!P1 SYNCS.PHASECHK.TRANS64 P1, [R6+URZ+0x324a0], R7 ;  /* 0x0324a007060095a7 */ /* 0x000ea4000802007f */
[----:B--2---:R-:W-:Y:S05]  /*3ba30*/  @!P1 BRA `(.L_x_12741) ;  /* 0xfffffffc00f09947 */ /* 0x004fea000383ffff */
[----:B------:R-:W-:Y:S05]  /*3ba40*/  BRA `(.L_x_12955) ;  /* 0xffffff7400507947 */ /* 0x000fea000383ffff */
.L_x_12746:
[----:B--2---:R2:W3:Y:S02]  /*3ba50*/  SYNCS.PHASECHK.TRANS64.TRYWAIT P1, [R6+URZ+0x324c0], R7 ;  /* 0x0324c007060075a7 */ /* 0x0044e4000802017f */
[----:B---3--:R-:W-:Y:S05]  /*3ba60*/  @!P1 NANOSLEEP.SYNCS 0x989680 ;  /* 0x009896800000995d */ /* 0x008fea0003900000 */
[----:B------:R-:W3:Y:S02]  /*3ba70*/  @!P1 SYNCS.PHASECHK.TRANS64 P1, [R6+URZ+0x324c0], R7 ;  /* 0x0324c007060095a7 */ /* 0x000ee4000802007f */
[----:B---3--:R-:W-:Y:S05]  /*3ba80*/  @!P1 BRA `(.L_x_12746) ;  /* 0xfffffffc00f09947 */ /* 0x008fea000383ffff */
[----:B------:R-:W-:Y:S05]  /*3ba90*/  BRA `(.L_x_12956) ;  /* 0xffffff7400cc7947 */ /* 0x000fea000383ffff */
.L_x_12772:
[----:B--2---:R-:W2:Y:S01]  /*3baa0*/  S2R R4, SR_TID.X ;  /* 0x0000000000047919 */ /* 0x004ea20000002100 */
[----:B------:R-:W-:Y:S01]  /*3bab0*/  BSSY B0, `(.L_x_12957) ;  /* 0x000000a000007945 */ /* 0x000fe20003800000 */
[----:B------:R-:W-:Y:S02]  /*3bac0*/  IMAD.MOV.U32 R12, RZ, RZ, RZ ;  /* 0x000000ffff0c7224 */ /* 0x000fe400078e00ff */
        /* <DEDUP_REMOVED lines=8> */
.L_x_12958:
[----:B------:R-:W-:Y:S05]  /*3bb50*/  BSYNC B0 ;  /* 0x0000000000007941 */ /* 0x000fea0003800000 */
.L_x_12957:
[----:B------:R-:W-:Y:S05]  /*3bb60*/  BRA `(.L_x_12959) ;  /* 0xffffff8800607947 */ /* 0x000fea000383ffff */
.L_x_12774:
[----:B------:R-:W-:Y:S01]  /*3bb70*/  BSSY B0, `(.L_x_12960) ;  /* 0x0000006000007945 */ /* 0x000fe20003800000 */
[----:B0-----:R-:W-:-:S07]  /*3bb80*/  IMAD.MOV.U32 R15, RZ, RZ, -0x1 ;  /* 0xffffffffff0f7424 */ /* 0x001fce00078e00ff */
[----:B-1-3--:R-:W-:Y:S05]  /*3bb90*/  WARPSYNC.COLLECTIVE R15, `(.L_x_12961) ;  /* 0x000000000f0c7348 */ /* 0x00afea0003c00000 */
[----:B------:R-:W-:Y:S02]  /*3bba0*/  ELECT P6, UR62, PT ;  /* 0x00000000003e782f */ /* 0x000fe400038c0000 */
[----:B------:R-:W-:Y:S01]  /*3bbb0*/  MOV R14, UR62 ;  /* 0x0000003e000e7c02 */ /* 0x000fe20008000f00 */
[----:B-1-3--:R-:W-:Y:S10]  /*3bbc0*/  ENDCOLLECTIVE ;  /* 0x000000000000791b */ /* 0x00aff40003800000 */
.L_x_12961:
[----:B------:R-:W-:Y:S05]  /*3bbd0*/  BSYNC B0 ;  /* 0x0000000000007941 */ /* 0x000fea0003800000 */
.L_x_12960:
[----:B------:R-:W-:Y:S05]  /*3bbe0*/  BRA `(.L_x_12962) ;  /* 0xffffff88006c7947 */ /* 0x000fea000383ffff */
.L_x_12776:
[----:B--2---:R2:W3:Y:S02]  /*3bbf0*/  SYNCS.PHASECHK.TRANS64.TRYWAIT P0, [R0+URZ+0x32440], R2 ;  /* 0x03244002000075a7 */ /* 0x0044e4000800017f */
[----:B---3--:R-:W-:Y:S05]  /*3bc00*/  @!P0 NANOSLEEP.SYNCS 0x989680 ;  /* 0x009896800000895d */ /* 0x008fea0003900000 */
[----:B------:R-:W3:Y:S02]  /*3bc10*/  @!P0 SYNCS.PHASECHK.TRANS64 P0, [R0+URZ+0x32440], R2 ;  /* 0x03244002000085a7 */ /* 0x000ee4000800007f */
[----:B---3--:R-:W-:Y:S05]  /*3bc20*/  @!P0 BRA `(.L_x_12776) ;  /* 0xfffffffc00f08947 */ /* 0x008fea000383ffff */
[----:B------:R-:W-:Y:S05]  /*3bc30*/  BRA `(.L_x_12963) ;  /* 0xffffff8800cc7947 */ /* 0x000fea000383ffff */
.L_x_12780:
        /* <DEDUP_REMOVED lines=10> */
.L_x_12964:
[----:B------:R0:W-:Y:S01]  /*3bce0*/  STL [R1+0x488], R10 ;  /* 0x0004880a01007387 */ /* 0x0001e20000100800 */
[----:B------:R-:W-:Y:S02]  /*3bcf0*/  IMAD.MOV.U32 R13, RZ, RZ, R3 ;  /* 0x000000ffff0d7224 */ /* 0x000fe400078e0003 */
[----:B------:R-:W-:-:S07]  /*3bd00*/  IMAD.MOV.U32 R4, RZ, RZ, R14 ;  /* 0x000000ffff047224 */ /* 0x000fce00078e000e */
[----:B0-----:R-:W-:Y:S05]  /*3bd10*/  WARPSYNC.COLLECTIVE R15, `(.L_x_12965) ;  /* 0x000000000f087348 */ /* 0x001fea0003c00000 */
[----:B------:R1:W2:Y:S02]  /*3bd20*/  SHFL.IDX P6, R14, R13, R12, R11 ;  /* 0x0000000c0d0e7389 */ /* 0x0002a400000c000b */
[----:B012---:R-:W-:Y:S01]  /*3bd30*/  ENDCOLLECTIVE ;  /* 0x000000000000791b */ /* 0x007fe20003800000 */
.L_x_12965:
[----:B------:R-:W-:Y:S02]  /*3bd40*/  IMAD.MOV.U32 R13, RZ, RZ, R2 ;  /* 0x000000ffff0d7224 */ /* 0x000fe400078e0002 */
[----:B------:R-:W-:Y:S02]  /*3bd50*/  IMAD.MOV.U32 R12, RZ, RZ, 0x1 ;  /* 0x00000001ff0c7424 */ /* 0x000fe400078e00ff */
[----:B------:R-:W-:-:S07]  /*3bd60*/  IMAD.MOV.U32 R5, RZ, RZ, R14 ;  /* 0x000000ffff057224 */ /* 0x000fce00078e000e */
[----:B------:R-:W-:Y:S05]  /*3bd70*/  WARPSYNC.COLLECTIVE R15, `(.L_x_12966) ;  /* 0x000000000f087348 */ /* 0x000fea0003c00000 */
[----:B------:R0:W1:Y:S02]  /*3bd80*/  SHFL.IDX P6, R14, R13, R12, R11 ;  /* 0x0000000c0d0e7389 */ /* 0x00006400000c000b */
[----:B01----:R-:W-:Y:S01]  /*3bd90*/  ENDCOLLECTIVE ;  /* 0x000000000000791b */ /* 0x003fe20003800000 */
.L_x_12966:
[----:B------:R-:W-:Y:S02]  /*3bda0*/  IMAD.MOV.U32 R13, RZ, RZ, R3 ;  /* 0x000000ffff0d7224 */ /* 0x000fe400078e0003 */
[----:B------:R-:W-:Y:S02]  /*3bdb0*/  IMAD R0, R0, R7, RZ ;  /* 0x0000000700007224 */ /* 0x000fe400078e02ff */
[----:B------:R-:W-:-:S07]  /*3bdc0*/  IMAD.MOV.U32 R7, RZ, RZ, R14 ;  /* 0x000000ffff077224 */ /* 0x000fce00078e000e */
[----:B------:R-:W-:Y:S05]  /*3bdd0*/  WARPSYNC.COLLECTIVE R15, `(.L_x_12967) ;  /* 0x000000000f087348 */ /* 0x000fea0003c00000 */
[----:B------:R0:W1:Y:S02]  /*3bde0*/  SHFL.IDX P6, R14, R13, R12, R11 ;  /* 0x0000000c0d0e7389 */ /* 0x00006400000c000b */
[----:B01----:R-:W-:Y:S01]  /*3bdf0*/  ENDCOLLECTIVE ;  /* 0x000000000000791b */ /* 0x003fe20003800000 */
.L_x_12967:
        /* <DEDUP_REMOVED lines=10> */
.L_x_12968:
        /* <DEDUP_REMOVED lines=15> */
.L_x_12969:
        /* <DEDUP_REMOVED lines=19> */
.L_x_12970:
        /* <DEDUP_REMOVED lines=10> */
.L_x_12971:
        /* <DEDUP_REMOVED lines=13> */
.L_x_12972:
        /* <DEDUP_REMOVED lines=10> */
.L_x_12973:
        /* <DEDUP_REMOVED lines=13> */
.L_x_12974:
        /* <DEDUP_REMOVED lines=10> */
.L_x_12975:
        /* <DEDUP_REMOVED lines=13> */
.L_x_12976:
        /* <DEDUP_REMOVED lines=10> */
.L_x_12977:
        /* <DEDUP_REMOVED lines=11> */
.L_x_12978:
        /* <DEDUP_REMOVED lines=14> */
.L_x_12979:
[----:B------:R-:W-:Y:S01]  /*3c740*/  IMAD.MOV.U32 R3, RZ, RZ, R14 ;  /* 0x000000ffff037224 */ /* 0x000fe200078e000e */
[----:B------:R-:W-:Y:S06]  /*3c750*/  BRA `(.L_x_12980) ;  /* 0xffffff8c00547947 */ /* 0x000fec000383ffff */
.L_x_12784:
        /* <DEDUP_REMOVED lines=36> */
.L_x_12982:
[----:B------:R-:W-:Y:S05]  /*3c9a0*/  BSYNC B0 ;  /* 0x0000000000007941 */ /* 0x000fea0003800000 */
.L_x_12981:
        /* <DEDUP_REMOVED lines=10> */
.L_x_12983:
        /* <DEDUP_REMOVED lines=16> */
.L_x_12984:
        /* <DEDUP_REMOVED lines=15> */
.L_x_12985:
        /* <DEDUP_REMOVED lines=9> */
.L_x_12986:
        /* <DEDUP_REMOVED lines=15> */
.L_x_12987:
        /* <DEDUP_REMOVED lines=9> */
.L_x_12988:
        /* <DEDUP_REMOVED lines=15> */
.L_x_12989:
        /* <DEDUP_REMOVED lines=9> */
.L_x_12990:
        /* <DEDUP_REMOVED lines=15> */
.L_x_12991:
        /* <DEDUP_REMOVED lines=9> */
.L_x_12992:
        /* <DEDUP_REMOVED lines=14> */
.L_x_12993:
        /* <DEDUP_REMOVED lines=19> */
.L_x_12994:
[----:B------:R-:W-:Y:S02]  /*3d360*/  IMAD.MOV.U32 R13, RZ, RZ, R2 ;  /* 0x000000ffff0d7224 */ /* 0x000fe400078e0002 */
[----:B------:R-:W-:-:S07]  /*3d370*/  IMAD.MOV.U32 R6, RZ, RZ, R14 ;  /* 0x000000ffff067224 */ /* 0x000fce00078e000e */
[----:B------:R-:W-:Y:S05]  /*3d380*/  WARPSYNC.COLLECTIVE R15, `(.L_x_12995) ;  /* 0x000000000f087348 */ /* 0x000fea0003c00000 */
[----:B------:R0:W1:Y:S02]  /*3d390*/  SHFL.IDX P6, R14, R13, R12, R11 ;  /* 0x0000000c0d0e7389 */ /* 0x00006400000c000b */
[----:B01----:R-:W-:Y:S01]  /*3d3a0*/  ENDCOLLECTIVE ;  /* 0x000000000000791b */ /* 0x003fe20003800000 */
.L_x_12995:
[----:B------:R-:W-:Y:S02]  /*3d3b0*/  IMAD.MOV.U32 R13, RZ, RZ, R0 ;  /* 0x000000ffff0d7224 */ /* 0x000fe400078e0000 */
[----:B------:R-:W-:Y:S02]  /*3d3c0*/  IMAD.MOV.U32 R12, RZ, RZ, 0x7 ;  /* 0x00000007ff0c7424 */ /* 0x000fe400078e00ff */
[----:B------:R-:W-:-:S07]  /*3d3d0*/  IMAD.MOV.U32 R5, RZ, RZ, R14 ;  /* 0x000000ffff057224 */ /* 0x000fce00078e000e */
[----:B------:R-:W-:Y:S05]  /*3d3e0*/  WARPSYNC.COLLECTIVE R15, `(.L_x_12996) ;  /* 0x000000000f087348 */ /* 0x000fea0003c00000 */
[----:B------:R0:W1:Y:S02]  /*3d3f0*/  SHFL.IDX P6, R14, R13, R12, R11 ;  /* 0x0000000c0d0e7389 */ /* 0x00006400000c000b */
[----:B01----:R-:W-:Y:S01]  /*3d400*/  ENDCOLLECTIVE ;  /* 0x000000000000791b */ /* 0x003fe20003800000 */
.L_x_12996:
        /* <DEDUP_REMOVED lines=10> */
.L_x_12997:
        /* <DEDUP_REMOVED lines=9> */
.L_x_12789:
[----:B-1----:R1:W2:Y:S02]  /*3d540*/  SYNCS.PHASECHK.TRANS64.TRYWAIT P0, [R18+URZ+0x32420], R0 ;  /* 0x03242000120075a7 */ /* 0x0022a4000800017f */
[----:B--2---:R-:W-:Y:S05]  /*3d550*/  @!P0 NANOSLEEP.SYNCS 0x989680 ;  /* 0x009896800000895d */ /* 0x004fea0003900000 */
[----:B------:R-:W2:Y:S02]  /*3d560*/  @!P0 SYNCS.PHASECHK.TRANS64 P0, [R18+URZ+0x32420], R0 ;  /* 0x03242000120085a7 */ /* 0x000ea4000800007f */
[----:B--2---:R-:W-:Y:S05]  /*3d570*/  @!P0 BRA `(.L_x_12789) ;  /* 0xfffffffc00f08947 */ /* 0x004fea000383ffff */
[----:B------:R-:W-:Y:S05]  /*3d580*/  BRA `(.L_x_12999) ;  /* 0xffffff8c00707947 */ /* 0x000fea000383ffff */
.L_x_12793:
[----:B0-----:R0:W1:Y:S02]  /*3d590*/  SYNCS.PHASECHK.TRANS64.TRYWAIT P0, [R2+URZ+0x32460], R0 ;  /* 0x03246000020075a7 */ /* 0x001064000800017f */
[----:B-1----:R-:W-:Y:S05]  /*3d5a0*/  @!P0 NANOSLEEP.SYNCS 0x989680 ;  /* 0x009896800000895d */ /* 0x002fea0003900000 */
[----:B------:R-:W1:Y:S02]  /*3d5b0*/  @!P0 SYNCS.PHASECHK.TRANS64 P0, [R2+URZ+0x32460], R0 ;  /* 0x03246000020085a7 */ /* 0x000e64000800007f */
[----:B-1----:R-:W-:Y:S05]  /*3d5c0*/  @!P0 BRA `(.L_x_12793) ;  /* 0xfffffffc00f08947 */ /* 0x002fea000383ffff */
[----:B------:R-:W-:Y:S05]  /*3d5d0*/  BRA `(.L_x_13000) ;  /* 0xffffff8c00947947 */ /* 0x000fea000383ffff */
.L_x_12808:
[----:B0-----:R0:W1:Y:S02]  /*3d5e0*/  SYNCS.PHASECHK.TRANS64.TRYWAIT P0, [R2+URZ+0x32440], R6 ;  /* 0x03244006020075a7 */ /* 0x001064000800017f */
[----:B-1----:R-:W-:Y:S05]  /*3d5f0*/  @!P0 NANOSLEEP.SYNCS 0x989680 ;  /* 0x009896800000895d */ /* 0x002fea0003900000 */
[----:B------:R-:W1:Y:S02]  /*3d600*/  @!P0 SYNCS.PHASECHK.TRANS64 P0, [R2+URZ+0x32440], R6 ;  /* 0x03244006020085a7 */ /* 0x000e64000800007f */
[----:B-1----:R-:W-:Y:S05]  /*3d610*/  @!P0 BRA `(.L_x_12808) ;  /* 0xfffffffc00f08947 */ /* 0x002fea000383ffff */
[----:B------:R-:W-:Y:S05]  /*3d620*/  BRA `(.L_x_13001) ;  /* 0xffffff9400cc7947 */ /* 0x000fea000383ffff */
.L_x_12813:
[----:B-1----:R1:W2:Y:S02]  /*3d630*/  SYNCS.PHASECHK.TRANS64.TRYWAIT P0, [R2+URZ+0x32460], R6 ;  /* 0x03246006020075a7 */ /* 0x0022a4000800017f */
[----:B--2---:R-:W-:Y:S05]  /*3d640*/  @!P0 NANOSLEEP.SYNCS 0x989680 ;  /* 0x009896800000895d */ /* 0x004fea0003900000 */
[----:B------:R-:W2:Y:S02]  /*3d650*/  @!P0 SYNCS.PHASECHK.TRANS64 P0, [R2+URZ+0x32460], R6 ;  /* 0x03246006020085a7 */ /* 0x000ea4000800007f */
[----:B--2---:R-:W-:Y:S05]  /*3d660*/  @!P0 BRA `(.L_x_12813) ;  /* 0xfffffffc00f08947 */ /* 0x004fea000383ffff */
[----:B------:R-:W-:Y:S05]  /*3d670*/  BRA `(.L_x_13002) ;  /* 0xffffff9800487947 */ /* 0x000fea000383ffff */
.L_x_12824:
[----:B0-----:R0:W1:Y:S02]  /*3d680*/  SYNCS.PHASECHK.TRANS64.TRYWAIT P0, [R3+URZ+0x32440], R2 ;  /* 0x03244002030075a7 */ /* 0x001064000800017f */
[----:B-1----:R-:W-:Y:S05]  /*3d690*/  @!P0 NANOSLEEP.SYNCS 0x989680 ;  /* 0x009896800000895d */ /* 0x002fea0003900000 */
[----:B------:R-:W1:Y:S02]  /*3d6a0*/  @!P0 SYNCS.PHASECHK.TRANS64 P0, [R3+URZ+0x32440], R2 ;  /* 0x03244002030085a7 */ /* 0x000e64000800007f */
[----:B-1----:R-:W-:Y:S05]  /*3d6b0*/  @!P0 BRA `(.L_x_12824) ;  /* 0xfffffffc00f08947 */ /* 0x002fea000383ffff */
[----:B------:R-:W-:Y:S05]  /*3d6c0*/  BRA `(.L_x_13003) ;  /* 0xffffffa000307947 */ /* 0x000fea000383ffff */
.L_x_12829:
[----:B-1----:R1:W2:Y:S02]  /*3d6d0*/  SYNCS.PHASECHK.TRANS64.TRYWAIT P0, [R3+URZ+0x32460], R2 ;  /* 0x03246002030075a7 */ /* 0x0022a4000800017f */
[----:B--2---:R-:W-:Y:S05]  /*3d6e0*/  @!P0 NANOSLEEP.SYNCS 0x989680 ;  /* 0x009896800000895d */ /* 0x004fea0003900000 */
[----:B------:R-:W2:Y:S02]  /*3d6f0*/  @!P0 SYNCS.PHASECHK.TRANS64 P0, [R3+URZ+0x32460], R2 ;  /* 0x03246002030085a7 */ /* 0x000ea4000800007f */
[----:B--2---:R-:W-:Y:S05]  /*3d700*/  @!P0 BRA `(.L_x_12829) ;  /* 0xfffffffc00f08947 */ /* 0x004fea000383ffff */
[----:B------:R-:W-:Y:S05]  /*3d710*/  BRA `(.L_x_13004) ;  /* 0xffffffa000ac7947 */ /* 0x000fea000383ffff */
.L_x_12840:
[----:B0-----:R0:W1:Y:S02]  /*3d720*/  SYNCS.PHASECHK.TRANS64.TRYWAIT P0, [R3+URZ+0x32440], R2 ;  /* 0x03244002030075a7 */ /* 0x001064000800017f */
[----:B-1----:R-:W-:Y:S05]  /*3d730*/  @!P0 NANOSLEEP.SYNCS 0x989680 ;  /* 0x009896800000895d */ /* 0x002fea0003900000 */
[----:B------:R-:W1:Y:S02]  /*3d740*/  @!P0 SYNCS.PHASECHK.TRANS64 P0, [R3+URZ+0x32440], R2 ;  /* 0x03244002030085a7 */ /* 0x000e64000800007f */
[----:B-1----:R-:W-:Y:S05]  /*3d750*/  @!P0 BRA `(.L_x_12840) ;  /* 0xfffffffc00f08947 */ /* 0x002fea000383ffff */
[----:B------:R-:W-:Y:S05]  /*3d760*/  BRA `(.L_x_13005) ;  /* 0xffffffa8007c7947 */ /* 0x000fea000383ffff */
.L_x_12845:
[----:B-1----:R1:W2:Y:S02]  /*3d770*/  SYNCS.PHASECHK.TRANS64.TRYWAIT P0, [R3+URZ+0x32460], R2 ;  /* 0x03246002030075a7 */ /* 0x0022a4000800017f */
[----:B--2---:R-:W-:Y:S05]  /*3d780*/  @!P0 NANOSLEEP.SYNCS 0x989680 ;  /* 0x009896800000895d */ /* 0x004fea0003900000 */
[----:B------:R-:W2:Y:S02]  /*3d790*/  @!P0 SYNCS.PHASECHK.TRANS64 P0, [R3+URZ+0x32460], R2 ;  /* 0x03246002030085a7 */ /* 0x000ea4000800007f */
[----:B--2---:R-:W-:Y:S05]  /*3d7a0*/  @!P0 BRA `(.L_x_12845) ;  /* 0xfffffffc00f08947 */ /* 0x004fea000383ffff */
[----:B------:R-:W-:Y:S05]  /*3d7b0*/  BRA `(.L_x_13006) ;  /* 0xffffffa800f87947 */ /* 0x000fea000383ffff */
.L_x_12857:
[----:B------:R-:W4:Y:S01]  /*3d7c0*/  LDL R0, [R1+0x460] ;  /* 0x0004600001007983 */ /* 0x000f220000100800 */
[----:B------:R-:W-:Y:S01]  /*3d7d0*/  BSSY B0, `(.L_x_13007) ;  /* 0x0000008000007945 */ /* 0x000fe20003800000 */
[----:B------:R-:W-:Y:S02]  /*3d7e0*/  IMAD.MOV.U32 R12, RZ, RZ, RZ ;  /* 0x000000ffff0c7224 */ /* 0x000fe400078e00ff */
[----:B------:R-:W-:Y:S02]  /*3d7f0*/  IMAD.MOV.U32 R11, RZ, RZ, 0x1f ;  /* 0x0000001fff0b7424 */ /* 0x000fe400078e00ff */
[----:B0-----:R-:W-:Y:S02]  /*3d800*/  IMAD.MOV.U32 R15, RZ, RZ, -0x1 ;  /* 0xffffffffff0f7424 */ /* 0x001fe400078e00ff */
[----:B----4-:R-:W-:-:S07]  /*3d810*/  IMAD.MOV.U32 R13, RZ, RZ, R0 ;  /* 0x000000ffff0d7224 */ /* 0x010fce00078e0000 */
[----:B--23--:R-:W-:Y:S05]  /*3d820*/  WARPSYNC.COLLECTIVE R15, `(.L_x_13008) ;  /* 0x000000000f087348 */ /* 0x00cfea0003c00000 */
[----:B------:R0:W1:Y:S02]  /*3d830*/  SHFL.IDX P6, R14, R13, R12, R11 ;  /* 0x0000000c0d0e7389 */ /* 0x00006400000c000b */
[----:B0123--:R-:W-:Y:S01]  /*3d840*/  ENDCOLLECTIVE ;  /* 0x000000000000791b */ /* 0x00ffe20003800000 */
.L_x_13008:
[----:B------:R-:W-:Y:S05]  /*3d850*/  BSYNC B0 ;  /* 0x0000000000007941 */ /* 0x000fea0003800000 */
.L_x_13007:
        /* <DEDUP_REMOVED lines=9> */
.L_x_13009:
        /* <DEDUP_REMOVED lines=26> */
.L_x_13010:
        /* <DEDUP_REMOVED lines=8> */
.L_x_13011:
        /* <DEDUP_REMOVED lines=8> */
.L_x_13012:
        /* <DEDUP_REMOVED lines=8> */
.L_x_13013:
        /* <DEDUP_REMOVED lines=8> */
.L_x_13014:
        /* <DEDUP_REMOVED lines=9> */
.L_x_13015:
[----:B------:R-:W-:Y:S01]  /*3dd20*/  IMAD.MOV.U32 R9, RZ, RZ, R14 ;  /* 0x000000ffff097224 */ /* 0x000fe200078e000e */
[----:B------:R-:W-:Y:S06]  /*3dd30*/  BRA `(.L_x_13016) ;  /* 0xffffffb0003c7947 */ /* 0x000fec000383ffff */
.L_x_12860:
        /* <DEDUP_REMOVED lines=8> */
.L_x_13018:
[----:B------:R-:W-:Y:S05]  /*3ddc0*/  BSYNC B0 ;  /* 0x0000000000007941 */ /* 0x000fea0003800000 */
.L_x_13017:
        /* <DEDUP_REMOVED lines=10> */
.L_x_13019:
        /* <DEDUP_REMOVED lines=8> */
.L_x_13020:
        /* <DEDUP_REMOVED lines=8> */
.L_x_13021:
        /* <DEDUP_REMOVED lines=8> */
.L_x_13022:
        /* <DEDUP_REMOVED lines=9> */
.L_x_13023:
[----:B------:R-:W-:Y:S01]  /*3e080*/  IMAD.MOV.U32 R9, RZ, RZ, R14 ;  /* 0x000000ffff097224 */ /* 0x000fe200078e000e */
[----:B------:R-:W-:Y:S06]  /*3e090*/  BRA `(.L_x_13024) ;  /* 0xffffffb000107947 */ /* 0x000fec000383ffff */
.L_x_12862:
[----:B------:R-:W-:Y:S01]  /*3e0a0*/  BSSY B0, `(.L_x_13025) ;  /* 0x0000006000007945 */ /* 0x000fe20003800000 */
[----:B------:R-:W-:Y:S01]  /*3e0b0*/  PLOP3.LUT P6, PT, P6, PT, PT, 0x8, 0x0 ;  /* 0x000000000000781c */ /* 0x000fe200037ce170 */
[----:B------:R-:W-:-:S12]  /*3e0c0*/  IMAD.MOV.U32 R15, RZ, RZ, -0x1 ;  /* 0xffffffffff0f7424 */ /* 0x000fd800078e00ff */
[----:B0-----:R-:W-:Y:S05]  /*3e0d0*/  WARPSYNC.COLLECTIVE R15, `(.L_x_13026) ;  /* 0x000000000f087348 */ /* 0x001fea0003c00000 */
[----:B------:R-:W-:Y:S01]  /*3e0e0*/  VOTE.ANY R14, PT, P6 ;  /* 0x00000000000e7806 */ /* 0x000fe200030e0100 */
[----:B0-----:R-:W-:Y:S06]  /*3e0f0*/  ENDCOLLECTIVE ;  /* 0x000000000000791b */ /* 0x001fec0003800000 */
.L_x_13026:
[----:B------:R-:W-:Y:S05]  /*3e100*/  BSYNC B0 ;  /* 0x0000000000007941 */ /* 0x000fea0003800000 */
.L_x_13025:
        /* <DEDUP_REMOVED lines=10> */
.L_x_13027:
[----:B------:R-:W-:Y:S02]  /*3e1b0*/  IMAD.MOV.U32 R13, RZ, RZ, R6 ;  /* 0x000000ffff0d7224 */ /* 0x000fe400078e0006 */
[----:B------:R-:W-:-:S07]  /*3e1c0*/  IMAD.MOV.U32 R4, RZ, RZ, R14 ;  /* 0x000000ffff047224 */ /* 0x000fce00078e000e */
[----:B------:R-:W-:Y:S05]  /*3e1d0*/  WARPSYNC.COLLECTIVE R15, `(.L_x_13028) ;  /* 0x000000000f087348 */ /* 0x000fea0003c00000 */
[----:B------:R0:W1:Y:S02]  /*3e1e0*/  SHFL.IDX P6, R14, R13, R12, R11 ;  /* 0x0000000c0d0e7389 */ /* 0x00006400000c000b */
[----:B01----:R-:W-:Y:S01]  /*3e1f0*/  ENDCOLLECTIVE ;  /* 0x000000000000791b */ /* 0x003fe20003800000 */
.L_x_13028:
[----:B------:R-:W-:Y:S02]  /*3e200*/  IMAD.MOV.U32 R6, RZ, RZ, R14 ;  /* 0x000000ffff067224 */ /* 0x000fe400078e000e */
[----:B------:R-:W-:-:S05]  /*3e210*/  IMAD.IADD R10, R3, 0x1, R10 ;  /* 0x00000001030a7824 */ /* 0x000fca00078e020a */
[----:B------:R2:W-:Y:S01]  /*3e220*/  STL [R1+0x46c], R10 ;  /* 0x00046c0a01007387 */ /* 0x0005e20000100800 */
[----:B------:R-:W-:Y:S05]  /*3e230*/  BRA `(.L_x_13029) ;  /* 0xffffffac00f07947 */ /* 0x000fea000383ffff */
.L_x_12864:
        /* <DEDUP_REMOVED lines=8> */
.L_x_13031:
[----:B------:R-:W-:Y:S05]  /*3e2c0*/  BSYNC B0 ;  /* 0x0000000000007941 */ /* 0x000fea0003800000 */
.L_x_13030:
[----:B------:R-:W-:Y:S01]  /*3e2d0*/  IMAD.MOV.U32 R3, RZ, RZ, R14 ;  /* 0x000000ffff037224 */ /* 0x000fe200078e000e */
[----:B------:R-:W-:Y:S06]  /*3e2e0*/  BRA `(.L_x_13032) ;  /* 0xffffffac00dc7947 */ /* 0x000fec000383ffff */
.L_x_12870:
[----:B0-----:R0:W1:Y:S02]  /*3e2f0*/  SYNCS.PHASECHK.TRANS64.TRYWAIT P0, [R0+URZ+0x32420], R3 ;  /* 0x03242003000075a7 */ /* 0x001064000800017f */
[----:B-1----:R-:W-:Y:S05]  /*3e300*/  @!P0 NANOSLEEP.SYNCS 0x989680 ;  /* 0x009896800000895d */ /* 0x002fea0003900000 */
[----:B------:R-:W1:Y:S02]  /*3e310*/  @!P0 SYNCS.PHASECHK.TRANS64 P0, [R0+URZ+0x32420], R3 ;  /* 0x03242003000085a7 */ /* 0x000e64000800007f */
[----:B-1----:R-:W-:Y:S05]  /*3e320*/  @!P0 BRA `(.L_x_12870) ;  /* 0xfffffffc00f08947 */ /* 0x002fea000383ffff */
[----:B------:R-:W-:Y:S05]  /*3e330*/  BRA `(.L_x_13033) ;  /* 0xffffffb8007c7947 */ /* 0x000fea000383ffff */
.L_x_12871:
        /* <DEDUP_REMOVED lines=11> */
.L_x_13035:
[----:B------:R-:W-:Y:S05]  /*3e3f0*/  BSYNC B0 ;  /* 0x0000000000007941 */ /* 0x000fea0003800000 */
.L_x_13034:
[----:B------:R-:W-:Y:S05]  /*3e400*/  BRA `(.L_x_13036) ;  /* 0xffffffb800647947 */ /* 0x000fea000383ffff */
.L_x_12872:
[----:B------:R-:W-:Y:S01]  /*3e410*/  BSSY B0, `(.L_x_13037) ;  /* 0x0000006000007945 */ /* 0x000fe20003800000 */
[----:B------:R-:W-:-:S07]  /*3e420*/  IMAD.MOV.U32 R15, RZ, RZ, -0x1 ;  /* 0xffffffffff0f7424 */ /* 0x000fce00078e00ff */
[----:B01----:R-:W-:Y:S05]  /*3e430*/  WARPSYNC.COLLECTIVE R15, `(.L_x_13038) ;  /* 0x000000000f0c7348 */ /* 0x003fea0003c00000 */
[----:B------:R-:W-:Y:S02]  /*3e440*/  ELECT P6, UR62, PT ;  /* 0x00000000003e782f */ /* 0x000fe400038c0000 */
[----:B------:R-:W-:Y:S01]  /*3e450*/  MOV R14, UR62 ;  /* 0x0000003e000e7c02 */ /* 0x000fe20008000f00 */
[----:B01----:R-:W-:Y:S10]  /*3e460*/  ENDCOLLECTIVE ;  /* 0x000000000000791b */ /* 0x003ff40003800000 */
.L_x_13038:
[----:B------:R-:W-:Y:S05]  /*3e470*/  BSYNC B0 ;  /* 0x0000000000007941 */ /* 0x000fea0003800000 */
.L_x_13037:
[----:B------:R-:W-:Y:S05]  /*3e480*/  BRA `(.L_x_13039) ;  /* 0xffffffb800587947 */ /* 0x000fea000383ffff */
.L_x_12874:
[----:B0-----:R0:W1:Y:S02]  /*3e490*/  SYNCS.PHASECHK.TRANS64.TRYWAIT P0, [R6+URZ], R5 ;  /* 0x00000005060075a7 */ /* 0x001064000800017f */
[----:B-1----:R-:W-:Y:S05]  /*3e4a0*/  @!P0 NANOSLEEP.SYNCS 0x989680 ;  /* 0x009896800000895d */ /* 0x002fea0003900000 */
[----:B------:R-:W1:Y:S02]  /*3e4b0*/  @!P0 SYNCS.PHASECHK.TRANS64 P0, [R6+URZ], R5 ;  /* 0x00000005060085a7 */ /* 0x000e64000800007f */
[----:B-1----:R-:W-:Y:S05]  /*3e4c0*/  @!P0 BRA `(.L_x_12874) ;  /* 0xfffffffc00f08947 */ /* 0x002fea000383ffff */
[----:B------:R-:W-:Y:S05]  /*3e4d0*/  BRA `(.L_x_13040) ;  /* 0xffffffb800907947 */ /* 0x000fea000383ffff */
.L_x_12875:
[----:B-1----:R1:W2:Y:S02]  /*3e4e0*/  SYNCS.PHASECHK.TRANS64.TRYWAIT P0, [R7+URZ], R2 ;  /* 0x00000002070075a7 */ /* 0x0022a4000800017f */
[----:B--2---:R-:W-:Y:S05]  /*3e4f0*/  @!P0 NANOSLEEP.SYNCS 0x989680 ;  /* 0x009896800000895d */ /* 0x004fea0003900000 */
[----:B------:R-:W2:Y:S02]  /*3e500*/  @!P0 SYNCS.PHASECHK.TRANS64 P0, [R7+URZ], R2 ;  /* 0x00000002070085a7 */ /* 0x000ea4000800007f */
[----:B--2---:R-:W-:Y:S05]  /*3e510*/  @!P0 BRA `(.L_x_12875) ;  /* 0xfffffffc00f08947 */ /* 0x004fea000383ffff */
[----:B------:R-:W-:Y:S05]  /*3e520*/  BRA `(.L_x_13041) ;  /* 0xffffffb800847947 */ /* 0x000fea000383ffff */
.L_x_12877:
[----:B--2---:R2:W3:Y:S02]  /*3e530*/  SYNCS.PHASECHK.TRANS64.TRYWAIT P0, [R4+URZ], R5 ;  /* 0x00000005040075a7 */ /* 0x0044e4000800017f */
[----:B---3--:R-:W-:Y:S05]  /*3e540*/  @!P0 NANOSLEEP.SYNCS 0x989680 ;  /* 0x009896800000895d */ /* 0x008fea0003900000 */
[----:B------:R-:W3:Y:S02]  /*3e550*/  @!P0 SYNCS.PHASECHK.TRANS64 P0, [R4+URZ], R5 ;  /* 0x00000005040085a7 */ /* 0x000ee4000800007f */
[----:B---3--:R-:W-:Y:S05]  /*3e560*/  @!P0 BRA `(.L_x_12877) ;  /* 0xfffffffc00f08947 */ /* 0x008fea000383ffff */
[----:B------:R-:W-:Y:S05]  /*3e570*/  BRA `(.L_x_13042) ;  /* 0xffffffb800887947 */ /* 0x000fea000383ffff */
        .type           $_ZN7cutlass13device_kernelIN5flash11enable_sm90INS1_16FlashAttnFwdSm90INS1_25CollectiveMainloopFwdSm90ILi2EN4cute5tupleIJNS5_1CILi1EEES8_S8_EEENS6_IJNS7_ILi128EEENS7_ILi96EEENS7_ILi64EEEEEELi256ENS_6half_tEfNS_4arch4Sm90ELb0ELb1ELb0ELb1ELb0ELb1ELb1ELb1ELb0ELb1ELb1ELb0EEENS1_21CollectiveEpilogueFwdINS6_IJSA_NS7_ILi256EEESB_EEES9_SE_SG_Li256ELb1ELb1ELb1ELb0EEENS1_36VarlenDynamicPersistentTileSchedulerILi128ELi96ELi256ELi128ELb1ELb1ELb1ELb1ELb0ELb1EEEEEEEEEvNT_6ParamsE$_ZZN5flash25CollectiveMainloopFwdSm90ILi2EN4cute5tupleIJNS1_1CILi1EEES4_S4_EEENS2_IJNS3_ILi128EEENS3_ILi96EEENS3_ILi64EEEEEELi256EN7cutlass6half_tEfNSA_4arch4Sm90ELb0ELb1ELb0ELb1ELb0ELb1ELb1ELb1ELb0ELb1ELb1ELb0EE3mmaINS_16FlashAttnFwdSm90ISE_NS_21CollectiveEpilogueFwdINS2_IJS6_NS3_ILi256EEES7_EEES5_SB_SD_Li256ELb1ELb1ELb1ELb0EEENS_36VarlenDynamicPersistentTileSchedulerILi128ELi96ELi256ELi128ELb1ELb1ELb1ELb1ELb0ELb1EEEE13SharedStorageENS1_6TensorINS1_11ArrayEngineIfLm128EEENS1_6LayoutINS2_IJNS2_IJNS3_ILi2EEEST_NS3_ILi32EEEEEES4_S4_EEENS2_IJNS2_IJS4_ST_NS3_ILi4EEEEEENS3_ILi0EEESZ_EEEEEEENS_7SoftmaxILi2ELi0EEEEEbRKNSE_6ParamsENSA_25PipelineTmaAsyncNoClusterILi2ENSA_16PipelineTmaAsyncILi2EEEEES1B_RNSA_13PipelineStateILj2EEERT0_RT1_iRiRKNS_16SeqlenInfoQKNewKILb1ELb1EEENS2_IJiiiiEEERT_ENKUliT_T0_T1_E_clIZSF_ISO_S12_S14_EbS17_S1B_S1B_S1E_S1G_S1I_iS1J_S1N_S1O_S1Q_EUlRS1R_iE0_NS3_ILb1EEES1Y_EEDaiS1R_S1S_S1T_,@function
        .size           $_ZN7cutlass13device_kernelIN5flash11enable_sm90INS1_16FlashAttnFwdSm90INS1_25CollectiveMainloopFwdSm90ILi2EN4cute5tupleIJNS5_1CILi1EEES8_S8_EEENS6_IJNS7_ILi128EEENS7_ILi96EEENS7_ILi64EEEEEELi256ENS_6half_tEfNS_4arch4Sm90ELb0ELb1ELb0ELb1ELb0ELb1ELb1ELb1ELb0ELb1ELb1ELb0EEENS1_21CollectiveEpilogueFwdINS6_IJSA_NS7_ILi256EEESB_EEES9_SE_SG_Li256ELb1ELb1ELb1ELb0EEENS1_36VarlenDynamicPersistentTileSchedulerILi128ELi96ELi256ELi128ELb1ELb1ELb1ELb1ELb0ELb1EEEEEEEEEvNT_6ParamsE$_ZZN5flash25CollectiveMainloopFwdSm90ILi2EN4cute5tupleIJNS1_1CILi1EEES4_S4_EEENS2_IJNS3_ILi128EEENS3_ILi96EEENS3_ILi64EEEEEELi256EN7cutlass6half_tEfNSA_4arch4Sm90ELb0ELb1ELb0ELb1ELb0ELb1ELb1ELb1ELb0ELb1ELb1ELb0EE3mmaINS_16FlashAttnFwdSm90ISE_NS_21CollectiveEpilogueFwdINS2_IJS6_NS3_ILi256EEES7_EEES5_SB_SD_Li256ELb1ELb1ELb1ELb0EEENS_36VarlenDynamicPersistentTileSchedulerILi128ELi96ELi256ELi128ELb1ELb1ELb1ELb1ELb0ELb1EEEE13SharedStorageENS1_6TensorINS1_11ArrayEngineIfLm128EEENS1_6LayoutINS2_IJNS2_IJNS3_ILi2EEEST_NS3_ILi32EEEEEES4_S4_EEENS2_IJNS2_IJS4_ST_NS3_ILi4EEEEEENS3_ILi0EEESZ_EEEEEEENS_7SoftmaxILi2ELi0EEEEEbRKNSE_6ParamsENSA_25PipelineTmaAsyncNoClusterILi2ENSA_16PipelineTmaAsyncILi2EEEEES1B_RNSA_13PipelineStateILj2EEERT0_RT1_iRiRKNS_16SeqlenInfoQKNewKILb1ELb1EEENS2_IJiiiiEEERT_ENKUliT_T0_T1_E_clIZSF_ISO_S12_S14_EbS17_S1B_S1B_S1E_S1G_S1I_iS1J_S1N_S1O_S1Q_EUlRS1R_iE0_NS3_ILb1EEES1Y_EEDaiS1R_S1S_S1T_,(.L_x_15027 - $_ZN7cutlass13device_kernelIN5flash11enable_sm90INS1_16FlashAttnFwdSm90INS1_25CollectiveMainloopFwdSm90ILi2EN4cute5tupleIJNS5_1CILi1EEES8_S8_EEENS6_IJNS7_ILi128EEENS7_ILi96EEENS7_ILi64EEEEEELi256ENS_6half_tEfNS_4arch4Sm90ELb0ELb1ELb0ELb1ELb0ELb1ELb1ELb1ELb0ELb1ELb1ELb0EEENS1_21CollectiveEpilogueFwdINS6_IJSA_NS7_ILi256EEESB_EEES9_SE_SG_Li256ELb1ELb1ELb1ELb0EEENS1_36VarlenDynamicPersistentTileSchedulerILi128ELi96ELi256ELi128ELb1ELb1ELb1ELb1ELb0ELb1EEEEEEEEEvNT_6ParamsE$_ZZN5flash25CollectiveMainloopFwdSm90ILi2EN4cute5tupleIJNS1_1CILi1EEES4_S4_EEENS2_IJNS3_ILi128EEENS3_ILi96EEENS3_ILi64EEEEEELi256EN7cutlass6half_tEfNSA_4arch4Sm90ELb0ELb1ELb0ELb1ELb0ELb1ELb1ELb1ELb0ELb1ELb1ELb0EE3mmaINS_16FlashAttnFwdSm90ISE_NS_21CollectiveEpilogueFwdINS2_IJS6_NS3_ILi256EEES7_EEES5_SB_SD_Li256ELb1ELb1ELb1ELb0EEENS_36VarlenDynamicPersistentTileSchedulerILi128ELi96ELi256ELi128ELb1ELb1ELb1ELb1ELb0ELb1EEEE13SharedStorageENS1_6TensorINS1_11ArrayEngineIfLm128EEENS1_6LayoutINS2_IJNS2_IJNS3_ILi2EEEST_NS3_ILi32EEEEEES4_S4_EEENS2_IJNS2_IJS4_ST_NS3_ILi4EEEEEENS3_ILi0EEESZ_EEEEEEENS_7SoftmaxILi2ELi0EEEEEbRKNSE_6ParamsENSA_25PipelineTmaAsyncNoClusterILi2ENSA_16PipelineTmaAsyncILi2EEEEES1B_RNSA_13PipelineStateILj2EEERT0_RT1_iRiRKNS_16SeqlenInfoQKNewKILb1ELb1EEENS2_IJiiiiEEERT_ENKUliT_T0_T1_E_clIZSF_ISO_S12_S14_EbS17_S1B_S1B_S1E_S1G_S1I_iS1J_S1N_S1O_S1Q_EUlRS1R_iE0_NS3_ILb1EEES1Y_EEDaiS1R_S1S_S1T_)
$_ZN7cutlass13device_kernelIN5flash11enable_sm90INS1_16FlashAttnFwdSm90INS1_25CollectiveMainloopFwdSm90ILi2EN4cute5tupleIJNS5_1CILi1EEES8_S8_EEENS6_IJNS7_ILi128EEENS7_ILi96EEENS7_ILi64EEEEEELi256ENS_6half_tEfNS_4arch4Sm90ELb0ELb1ELb0ELb1ELb0ELb1ELb1ELb1ELb0ELb1ELb1ELb0EEENS1_21CollectiveEpilogueFwdINS6_IJSA_NS7_ILi256EEESB_EEES9_SE_SG_Li256ELb1ELb1ELb1ELb0EEENS1_36VarlenDynamicPersistentTileSchedulerILi128ELi96ELi256ELi128ELb1ELb1ELb1ELb1ELb0ELb1EEEEEEEEEvNT_6ParamsE$_ZZN5flash25CollectiveMainloopFwdSm90ILi2EN4cute5tupleIJNS1_1CILi1EEES4_S4_EEENS2_IJNS3_ILi128EEENS3_ILi96EEENS3_ILi64EEEEEELi256EN7cutlass6half_tEfNSA_4arch4Sm90ELb0ELb1ELb0ELb1ELb0ELb1ELb1ELb1ELb0ELb1ELb1ELb0EE3mmaINS_16FlashAttnFwdSm90ISE_NS_21CollectiveEpilogueFwdINS2_IJS6_NS3_ILi256EEES7_EEES5_SB_SD_Li256ELb1ELb1ELb1ELb0EEENS_36VarlenDynamicPersistentTileSchedulerILi128ELi96ELi256ELi128ELb1ELb1ELb1ELb1ELb0ELb1EEEE13SharedStorageENS1_6TensorINS1_11ArrayEngineIfLm128EEENS1_6LayoutINS2_IJNS2_IJNS3_ILi2EEEST_NS3_ILi32EEEEEES4_S4_EEENS2_IJNS2_IJS4_ST_NS3_ILi4EEEEEENS3_ILi0EEESZ_EEEEEEENS_7SoftmaxILi2ELi0EEEEEbRKNSE_6ParamsENSA_25PipelineTmaAsyncNoClusterILi2ENSA_16PipelineTmaAsyncILi2EEEEES1B_RNSA_13PipelineStateILj2EEERT0_RT1_iRiRKNS_16SeqlenInfoQKNewKILb1ELb1EEENS2_IJiiiiEEERT_ENKUliT_T0_T1_E_clIZSF_ISO_S12_S14_EbS17_S1B_S1B_S1E_S1G_S1I_iS1J_S1N_S1O_S1Q_EUlRS1R_iE0_NS3_ILb1EEES1Y_EEDaiS1R_S1S_S1T_:
[----:B------:R-:W-:Y:S02]  /*3e580*/  ULDC UR4, c[0x0][0x20] ;  /* 0x0000080000047ab9 */ /* 0x000fe40000000800 */
[----:B------:R-:W-:-:S09]  /*3e590*/  UIADD3 UR4, -UR4, UR5, URZ ;  /* 0x0000000504047290 */ /* 0x000fd2000fffe13f */
[----:B------:R-:W2:Y:S04]  /*3e5a0*/  LDL.64 R8, [UR4+0x18] ;  /* 0x00001804ff087983 */ /* 0x000ea80008100a00 */
[----:B------:R-:W3:Y:S01]  /*3e5b0*/  LDL.64 R4, [UR4] ;  /* 0x00000004ff047983 */ /* 0x000ee20008100a00 */
[----:B------:R-:W-:-:S03]  /*3e5c0*/  ULDC.64 UR6, c[0x0][0x208] ;  /* 0x0000820000067ab9 */ /* 0x000fc60000000a00 */
[----:B--2---:R-:W2:Y:S04]  /*3e5d0*/  LD.E R6, desc[UR6][R8.64+0x1c] ;  /* 0x00001c0608067980 */ /* 0x004ea8000c101900 */
[----:B---3--:R0:W5:Y:S04]  /*3e5e0*/  LD.E R0, desc[UR6][R4.64] ;  /* 0x0000000604007980 */ /* 0x008168000c101900 */
[----:B------:R0:W5:Y:S01]  /*3e5f0*/  LD.E R3, desc[UR6][R4.64+0x4] ;  /* 0x0000040604037980 */ /* 0x000162000c101900 */
[----:B------:R-:W-:Y:S01]  /*3e600*/  BSSY B1, `(.L_x_13043) ;  /* 0x0000007000017945 */ /* 0x000fe20003800000 */
[----:B------:R-:W-:Y:S01]  /*3e610*/  IMAD.MOV.U32 R7, RZ, RZ, R41 ;  /* 0x000000ffff077224 */ /* 0x000fe200078e0029 */
[----:B--2---:R-:W-:-:S04]  /*3e620*/  LOP3.LUT R6, R6, 0x1, RZ, 0xfc, !PT ;  /* 0x0000000106067812 */ /* 0x004fc800078efcff */
[----:B------:R-:W-:Y:S01]  /*3e630*/  ISETP.NE.AND P0, PT, R6, 0x3, PT ;  /* 0x000000030600780c */ /* 0x000fe20003f05270 */
[----:B------:R-:W-:-:S12]  /*3e640*/  IMAD.MOV.U32 R6, RZ, RZ, R32 ;  /* 0x000000ffff067224 */ /* 0x000fd800078e0020 */
[----:B0-----:R-:W-:Y:S05]  /*3e650*/  @!P0 BRA `(.L_x_13044) ;  /* 0x0000000000048947 */ /* 0x001fea0003800000 */
[----:B------:R-:W-:Y:S01]  /*3e660*/  BPT.TRAP 0x1 ;  /* 0x000000040000795c */ /* 0x000fe20000300000 */
.L_x_13044:
[----:B------:R-:W-:Y:S05]  /*3e670*/  BSYNC B1 ;  /* 0x0000000000017941 */ /* 0x000fea0003800000 */
.L_x_13043:
        /* <DEDUP_REMOVED lines=13> */
.L_x_13046:
[----:B------:R-:W-:Y:S05]  /*3e750*/  BSYNC B1 ;  /* 0x0000000000017941 */ /* 0x000fea0003800000 */
.L_x_13045:
        /* <DEDUP_REMOVED lines=8> */
.L_x_13048:
[----:B------:R-:W-:Y:S05]  /*3e7e0*/  BSYNC B1 ;  /* 0x0000000000017941 */ /* 0x000fea0003800000 */
.L_x_13047:
[----:B------:R-:W2:Y:S04]  /*3e7f0*/  LDL.64 R12, [UR4] ;  /* 0x00000004ff0c7983 */ /* 0x000ea80008100a00 */
[----:B------:R-:W3:Y:S04]  /*3e800*/  LDL.64 R4, [UR4+0x28] ;  /* 0x00002804ff047983 */ /* 0x000ee80008100a00 */
[----:B0----5:R-:W4:Y:S04]  /*3e810*/  LDL.64 R10, [UR4+0x20] ;  /* 0x00002004ff0a7983 */ /* 0x021f280008100a00 */
[----:B------:R-:W4:Y:S04]  /*3e820*/  LDL.64 R8, [UR4+0x8] ;  /* 0x00000804ff087983 */ /* 0x000f280008100a00 */
[----:B--2---:R-:W2:Y:S04]  /*3e830*/  LD.E R3, desc[UR6][R12.64] ;  /* 0x000000060c037980 */ /* 0x004ea8000c101900 */
[----:B---3--:R-:W2:Y:S01]  /*3e840*/  LD.E.64 R4, desc[UR6][R4.64] ;  /* 0x0000000604047980 */ /* 0x008ea2000c101b00 */
[----:B------:R-:W-:Y:S05]  /*3e850*/  WARPSYNC.ALL ;  /* 0x0000000000007948 */ /* 0x000fea0003800000 */
[----:B----4-:R0:W-:Y:S04]  /*3e860*/  ST.E desc[UR6][R8.64], RZ ;  /* 0x000000ff08007985 */ /* 0x0101e8000c101906 */
[----:B------:R-:W3:Y:S01]  /*3e870*/  LD.E.64 R12, desc[UR6][R10.64] ;  /* 0x000000060a0c7980 */ /* 0x000ee2000c101b00 */
[----:B--2---:R-:W-:Y:S01]  /*3e880*/  IMAD R4, R3, 0x300, R4 ;  /* 0x0000030003047824 */ /* 0x004fe200078e0204 */
[----:B------:R-:W-:Y:S01]  /*3e890*/  R2UR UR11, R5 ;  /* 0x00000000050b72ca */ /* 0x000fe200000e0000 */
[----:B------:R-:W-:Y:S01]  /*3e8a0*/  WARPGROUP.ARRIVE ;  /* 0x00000000000079c5 */ /* 0x000fe20000000000 */
[----:B------:R-:W-:-:S02]  /*3e8b0*/  IMAD.MOV.U32 R0, RZ, RZ, 0x1 ;  /* 0x00000001ff007424 */ /* 0x000fc400078e00ff */
        /* <DEDUP_REMOVED lines=8> */
[----:B------:R-:W-:Y:S01]  /*3e940*/  WARPGROUP.ARRIVE ;  /* 0x00000000000079c5 */ /* 0x000fe20000000000 */
[----:B------:R-:W-:-:S03]  /*3e950*/  IMAD.MOV.U32 R15, RZ, RZ, R5 ;  /* 0x000000ffff0f7224 */ /* 0x000fc600078e0005 */
        /* <DEDUP_REMOVED lines=23> */
[----:B------:R-:W-:-:S03]  /*3ead0*/  WARPGROUP.ARRIVE ;  /* 0x00000000000079c5 */ /* 0x000fc60000000000 */
[----:B------:R-:W-:Y:S01]  /*3eae0*/  R2UR UR10, R4 ;  /* 0x00000000040a72ca */ /* 0x000fe200000e0000 */
[----:B--2---:R-:W-:Y:S01]  /*3eaf0*/  VIADD R10, R10, 0x6 ;  /* 0x000000060a0a7836 */ /* 0x004fe20000000000 */
[----:B------:R-:W-:-:S04]  /*3eb00*/  R2UR UR9, R11 ;  /* 0x000000000b0972ca */ /* 0x000fc800000e0000 */
[----:B------:R-:W-:-:S13]  /*3eb10*/  R2UR UR8, R10 ;  /* 0x000000000a0872ca */ /* 0x000fda00000e0000 */
[----:B------:R-:W-:Y:S03]  /*3eb20*/  HGMMA.64x96x16.F32 R24, gdesc[UR8], R24, gsb0 ;  /* 0x01600000081879f0 */ /* 0x000fe60008000818 */
[----:B------:R-:W-:Y:S02]  /*3eb30*/  WARPGROUP.DEPBAR.LE gsb0, 0x0 ;  /* 0x00008000000079c5 */ /* 0x000fe40000010000 */
[----:B------:R0:W-:Y:S04]  /*3eb40*/  ST.E desc[UR6][R8.64], R0 ;  /* 0x0000000008007985 */ /* 0x0001e8000c101906 */
[----:B------:R-:W2:Y:S04]  /*3eb50*/  LDL.64 R4, [UR4+0x38] ;  /* 0x00003804ff047983 */ /* 0x000ea80008100a00 */
[----:B--2---:R-:W2:Y:S04]  /*3eb60*/  LD.E R3, desc[UR6][R4.64] ;  /* 0x0000000604037980 */ /* 0x004ea8000c101900 */
[----:B------:R-:W3:Y:S01]  /*3eb70*/  LDL.64 R4, [UR4+0x30] ;  /* 0x00003004ff047983 */ /* 0x000ee20008100a00 */
[----:B------:R-:W-:Y:S01]  /*3eb80*/  BSSY B1, `(.L_x_13050) ;  /* 0x0000008000017945 */ /* 0x000fe20003800000 */
[----:B--2---:R-:W-:-:S04]  /*3eb90*/  LEA.HI R10, R3, R3, RZ, 0x1 ;  /* 0x00000003030a7211 */ /* 0x004fc800078f08ff */
[----:B------:R-:W-:-:S05]  /*3eba0*/  LOP3.LUT R10, R10, 0xfffffffe, RZ, 0xc0, !PT ;  /* 0xfffffffe0a0a7812 */ /* 0x000fca00078ec0ff */
[----:B------:R-:W-:Y:S01]  /*3ebb0*/  IMAD.IADD R10, R3, 0x1, -R10 ;  /* 0x00000001030a7824 */ /* 0x000fe200078e0a0a */
[----:B---3--:R-:W-:-:S04]  /*3ebc0*/  MOV R3, R4 ;  /* 0x0000000400037202 */ /* 0x008fc80000000f00 */
[----:B------:R-:W-:-:S04]  /*3ebd0*/  SHF.L.U32 R10, R10, 0x1f, RZ ;  /* 0x0000001f0a0a7819 */ /* 0x000fc800000006ff */
[----:B------:R-:W1:Y:S02]  /*3ebe0*/  SYNCS.PHASECHK.TRANS64.TRYWAIT P0, [R3+URZ+0x32410], R10 ;  /* 0x0324100a030075a7 */ /* 0x000e64000800017f */
[----:B01----:R-:W-:Y:S05]  /*3ebf0*/  @!P0 BRA `(.L_x_13051) ;  /* 0x000000ac00d08947 */ /* 0x003fea0003800000 */
.L_x_13074:
[----:B------:R-:W-:Y:S05]  /*3ec00*/  BSYNC B1 ;  /* 0x0000000000017941 */ /* 0x000fea0003800000 */
.L_x_13050:
[----:B------:R-:W0:Y:S04]  /*3ec10*/  LDL.64 R4, [UR4+0x40] ;  /* 0x00004004ff047983 */ /* 0x000e280008100a00 */
[----:B------:R-:W2:Y:S04]  /*3ec20*/  LDL.64 R8, [UR4] ;  /* 0x00000004ff087983 */ /* 0x000ea80008100a00 */
[----:B0-----:R-:W3:Y:S04]  /*3ec30*/  LD.E R10, desc[UR6][R4.64+0x1c] ;  /* 0x00001c06040a7980 */ /* 0x001ee8000c101900 */
[----:B--2---:R0:W5:Y:S04]  /*3ec40*/  LD.E R3, desc[UR6][R8.64] ;  /* 0x0000000608037980 */ /* 0x004168000c101900 */
[----:B------:R0:W5:Y:S01]  /*3ec50*/  LD.E R12, desc[UR6][R8.64+0x4] ;  /* 0x00000406080c7980 */ /* 0x000162000c101900 */
[----:B------:R-:W-:Y:S01]  /*3ec60*/  BSSY B1, `(.L_x_13052) ;  /* 0x0000005000017945 */ /* 0x000fe20003800000 */
[----:B---3--:R-:W-:-:S04]  /*3ec70*/  LOP3.LUT R10, R10, 0x1, RZ, 0xfc, !PT ;  /* 0x000000010a0a7812 */ /* 0x008fc800078efcff */
[----:B------:R-:W-:-:S13]  /*3ec80*/  ISETP.NE.AND P0, PT, R10, 0x3, PT ;  /* 0x000000030a00780c */ /* 0x000fda0003f05270 */
[----:B0-----:R-:W-:Y:S05]  /*3ec90*/  @!P0 BRA `(.L_x_13053) ;  /* 0x0000000000048947 */ /* 0x001fea0003800000 */
[----:B------:R-:W-:Y:S01]  /*3eca0*/  BPT.TRAP 0x1 ;  /* 0x000000040000795c */ /* 0x000fe20000300000 */
.L_x_13053:
[----:B------:R-:W-:Y:S05]  /*3ecb0*/  BSYNC B1 ;  /* 0x0000000000017941 */ /* 0x000fea0003800000 */
.L_x_13052:
        /* <DEDUP_REMOVED lines=13> */
.L_x_13055:
[----:B------:R-:W-:Y:S05]  /*3ed90*/  BSYNC B1 ;  /* 0x0000000000017941 */ /* 0x000fea0003800000 */
.L_x_13054:
        /* <DEDUP_REMOVED lines=8> */
.L_x_13057:
[----:B------:R-:W-:Y:S05]  /*3ee20*/  BSYNC B1 ;  /* 0x0000000000017941 */ /* 0x000fea0003800000 */
.L_x_13056:
[----:B------:R-:W2:Y:S04]  /*3ee30*/  LDL.64 R4, [UR4] ;  /* 0x00000004ff047983 */ /* 0x000ea80008100a00 */
[----:B------:R-:W3:Y:S04]  /*3ee40*/  LDL.64 R12, [UR4+0x58] ;  /* 0x00005804ff0c7983 */ /* 0x000ee80008100a00 */
[----:B------:R-:W4:Y:S04]  /*3ee50*/  LDL.64 R8, [UR4+0x48] ;  /* 0x00004804ff087983 */ /* 0x000f280008100a00 */
[----:B0----5:R-:W3:Y:S04]  /*3ee60*/  LDL.64 R10, [UR4+0x50] ;  /* 0x00005004ff0a7983 */ /* 0x021ee80008100a00 */
[----:B------:R-:W3:Y:S04]  /*3ee70*/  LDL.LU R16, [R1+0x48c] ;  /* 0x00048c0001107983 */ /* 0x000ee80000300800 */
[----:B--2---:R-:W2:Y:S04]  /*3ee80*/  LD.E R3, desc[UR6][R4.64] ;  /* 0x0000000604037980 */ /* 0x004ea8000c101900 */
[----:B----4-:R-:W4:Y:S04]  /*3ee90*/  LD.E R14, desc[UR6][R8.64] ;  /* 0x00000006080e7980 */ /* 0x010f28000c101900 */
[----:B---3--:R-:W2:Y:S04]  /*3eea0*/  LD.E.64 R4, desc[UR6][R12.64] ;  /* 0x000000060c047980 */ /* 0x008ea8000c101b00 */
[----:B------:R-:W3:Y:S01]  /*3eeb0*/  LD.E.64 R12, desc[UR6][R10.64] ;  /* 0x000000060a0c7980 */ /* 0x000ee2000c101b00 */
[----:B------:R-:W-:Y:S05]  /*3eec0*/  WARPSYNC.ALL ;  /* 0x0000000000007948 */ /* 0x000fea0003800000 */
[----:B------:R-:W-:Y:S01]  /*3eed0*/  WARPGROUP.ARRIVE ;  /* 0x00000000000079c5 */ /* 0x000fe20000000000 */
[----:B----4-:R-:W-:Y:S01]  /*3eee0*/  ISETP.NE.U32.AND P0, PT, R14, RZ, PT ;  /* 0x000000ff0e00720c */ /* 0x010fe20003f05070 */
[----:B--2---:R-:W-:Y:S01]  /*3eef0*/  IMAD R4, R3, 0xc00, R4 ;  /* 0x00000c0003047824 */ /* 0x004fe200078e0204 */
[----:B------:R-:W-:-:S04]  /*3ef00*/  R2UR UR11, R5 ;  /* 0x00000000050b72ca */ /* 0x000fc800000e0000 */
[----:B------:R-:W-:Y:S02]  /*3ef10*/  R2UR UR10, R4 ;  /* 0x00000000040a72ca */ /* 0x000fe400000e0000 */
[----:B---3--:R-:W-:Y:S02]  /*3ef20*/  R2UR UR8, R12 ;  /* 0x000000000c0872ca */ /* 0x008fe400000e0000 */
[----:B------:R-:W-:-:S03]  /*3ef30*/  R2UR UR9, R13 ;  /* 0x000000000d0972ca */ /* 0x000fc600000e0000 */
[----:B------:R-:W-:-:S10]  /*3ef40*/  VOTEU.ANY UP0, P0 ;  /* 0x00000000003f7886 */ /* 0x000fd40000000100 */
        /* <DEDUP_REMOVED lines=176> */
[----:B------:R-:W0:Y:S02]  /*3fa50*/  S2R R216, SR_TID.X ;  /* 0x0000000000d87919 */ /* 0x000e240000002100 */
[----:B0-----:R-:W-:Y:S01]  /*3fa60*/  LOP3.LUT P1, RZ, R216, 0x7f, RZ, 0xc0, !PT ;  /* 0x0000007fd8ff7812 */ /* 0x001fe2000782c0ff */
[----:B--2---:R-:W-:Y:S01]  /*3fa70*/  VIADD R10, R10, 0xc06 ;  /* 0x00000c060a0a7836 */ /* 0x004fe20000000000 */
[----:B------:R-:W-:-:S04]  /*3fa80*/  R2UR UR9, R11 ;  /* 0x000000000b0972ca */ /* 0x000fc800000e0000 */
[----:B------:R-:W-:-:S13]  /*3fa90*/  R2UR UR8, R10 ;  /* 0x000000000a0872ca */ /* 0x000fda00000e0000 */
[----:B------:R-:W-:Y:S03]  /*3faa0*/  HGMMA.64x96x16.F32 R24, gdesc[UR8], R24, gsb0 ;  /* 0x01600000081879f0 */ /* 0x000fe60008000818 */
[----:B------:R-:W-:Y:S02]  /*3fab0*/  WARPGROUP.DEPBAR.LE gsb0, 0x0 ;  /* 0x00008000000079c5 */ /* 0x000fe40000010000 */
[----:B------:R0:W-:Y:S04]  /*3fac0*/  ST.E desc[UR6][R8.64], R0 ;  /* 0x0000000008007985 */ /* 0x0001e8000c101906 */
[----:B------:R-:W2:Y:S04]  /*3fad0*/  @!P1 LDL.64 R4, [UR4] ;  /* 0x00000004ff049983 */ /* 0x000ea80008100a00 */
[----:B0-----:R-:W3:Y:S01]  /*3fae0*/  @!P1 LDL.64 R8, [UR4+0x18] ;  /* 0x00001804ff089983 */ /* 0x001ee20008100a00 */
[----:B------:R-:W-:-:S04]  /*3faf0*/  SHF.R.U32.HI R3, RZ, 0x7, R216 ;  /* 0x00000007ff037819 */ /* 0x000fc800000116d8 */
[----:B------:R-:W-:-:S05]  /*3fb00*/  IADD3 R3, -R3, 0xb, RZ ;  /* 0x0000000b03037810 */ /* 0x000fca0007ffe1ff */
[----:B------:R0:W-:Y:S06]  /*3fb10*/  BAR.ARV R3, 0x100 ;  /* 0x000400030000751d */ /* 0x0001ec0000002000 */
[----:B--2---:R-:W2:Y:S04]  /*3fb20*/  @!P1 LD.E R4, desc[UR6][R4.64] ;  /* 0x0000000604049980 */ /* 0x004ea8000c101900 */
[----:B---3--:R-:W3:Y:S02]  /*3fb30*/  @!P1 LD.E.64 R8, desc[UR6][R8.64+0x30] ;  /* 0x0000300608089980 */ /* 0x008ee4000c101b00 */
[----:B---3--:R-:W-:-:S05]  /*3fb40*/  @!P1 MOV R11, R8 ;  /* 0x00000008000b9202 */ /* 0x008fca0000000f00 */
[----:B--2---:R-:W-:-:S05]  /*3fb50*/  @!P1 IMAD R10, R4, 0x8, R11 ;  /* 0x00000008040a9824 */ /* 0x004fca00078e020b */
[----:B------:R-:W-:-:S04]  /*3fb60*/  @!P1 PRMT R10, RZ, 0x654, R10 ;  /* 0x00000654ff0a9816 */ /* 0x000fc8000000000a */
[----:B------:R1:W-:Y:S01]  /*3fb70*/  @!P1 SYNCS.ARRIVE.TRANS64.RED.A1T0 RZ, [R10+URZ], RZ ;  /* 0x000000ff0aff99a7 */ /* 0x0003e2000810043f */
[----:B------:R-:W2:Y:S04]  /*3fb80*/  LD.E R11, desc[UR6][R6.64+0x24] ;  /* 0x00002406060b7980 */ /* 0x000ea8000c101900 */
[----:B------:R-:W3:Y:S04]  /*3fb90*/  LD.E R73, desc[UR6][R72.64] ;  /* 0x0000000648497980 */ /* 0x000ee8000c101900 */
[----:B-1----:R-:W4:Y:S04]  /*3fba0*/  LD.E R10, desc[UR6][R6.64] ;  /* 0x00000006060a7980 */ /* 0x002f28000c101900 */
[----:B------:R-:W3:Y:S04]  /*3fbb0*/  LD.E R5, desc[UR6][R6.64+0x8] ;  /* 0x0000080606057980 */ /* 0x000ee8000c101900 */
[----:B0-----:R-:W3:Y:S04]  /*3fbc0*/  LD.E R3, desc[UR6][R6.64+0x18] ;  /* 0x0000180606037980 */ /* 0x001ee8000c101900 */
[----:B------:R-:W3:Y:S04]  /*3fbd0*/  LD.E R74, desc[UR6][R6.64+0xc] ;  /* 0x00000c06064a7980 */ /* 0x000ee8000c101900 */
[----:B------:R-:W3:Y:S04]  /*3fbe0*/  LD.E R4, desc[UR6][R6.64+0x4] ;  /* 0x0000040606047980 */ /* 0x000ee8000c101900 */
[----:B------:R-:W3:Y:S04]  /*3fbf0*/  LD.E R75, desc[UR6][R6.64+0x10] ;  /* 0x00001006064b7980 */ /* 0x000ee8000c101900 */
[----:B------:R-:W3:Y:S01]  /*3fc00*/  LD.E R77, desc[UR6][R6.64+0x14] ;  /* 0x00001406064d7980 */ /* 0x000ee2000c101900 */
[----:B--2---:R-:W-:-:S13]  /*3fc10*/  ISETP.NE.AND P0, PT, R11, 0x1, PT ;  /* 0x000000010b00780c */ /* 0x004fda0003f05270 */
[----:B------:R-:W2:Y:S04]  /*3fc20*/  @P0 LD.E R20, desc[UR6][R6.64+0x28] ;  /* 0x0000280606140980 */ /* 0x000ea8000c101900 */
[----:B------:R-:W2:Y:S01]  /*3fc30*/  @P0 LD.E R21, desc[UR6][R6.64+0x2c] ;  /* 0x00002c0606150980 */ /* 0x000ea2000c101900 */
[----:B----4-:R-:W-:-:S04]  /*3fc40*/  SHF.R.S32.HI R9, RZ, 0x1f, R10 ;  /* 0x0000001fff097819 */ /* 0x010fc8000001140a */
[----:B------:R-:W-:-:S04]  /*3fc50*/  LEA.HI R8, R9, R10, RZ, 0x7 ;  /* 0x0000000a09087211 */ /* 0x000fc800078f38ff */
[----:B------:R-:W-:Y:S02]  /*3fc60*/  LOP3.LUT R11, R8, 0xffffff80, RZ, 0xc0, !PT ;  /* 0xffffff80080b7812 */ /* 0x000fe400078ec0ff */
[----:B------:R-:W-:-:S03]  /*3fc70*/  LOP3.LUT R16, R16, 0xfff7ffff, RZ, 0xc0, !PT ;  /* 0xfff7ffff10107812 */ /* 0x000fc600078ec0ff */
[----:B------:R-:W-:Y:S01]  /*3fc80*/  IMAD.IADD R11, R10, 0x1, -R11 ;  /* 0x000000010a0b7824 */ /* 0x000fe200078e0a0b */
[----:B------:R-:W-:-:S04]  /*3fc90*/  @P1 LOP3.LUT R16, R16, 0x80000, RZ, 0xfc, !PT ;  /* 0x0008000010101812 */ /* 0x000fc800078efcff */
[----:B------:R-:W-:Y:S01]  /*3fca0*/  SHF.R.S32.HI R12, RZ, 0x1f, R11 ;  /* 0x0000001fff0c7819 */ /* 0x000fe2000001140b */
[----:B------:R0:W-:Y:S03]  /*3fcb0*/  STL [R1+0x48c], R16 ;  /* 0x00048c1001007387 */ /* 0x0001e60000100800 */
[----:B------:R-:W-:-:S04]  /*3fcc0*/  LEA.HI R13, R12, R11, RZ, 0x2 ;  /* 0x0000000b0c0d7211 */ /* 0x000fc800078f10ff */
[--C-:B------:R-:W-:Y:S02]  /*3fcd0*/  SHF.R.S32.HI R14, RZ, 0x2, R13.reuse ;  /* 0x00000002ff0e7819 */ /* 0x100fe4000001140d */
[----:B0-----:R-:W-:Y:S02]  /*3fce0*/  LEA.HI R16, R9, R10, RZ, 0x2 ;  /* 0x0000000a09107211 */ /* 0x001fe400078f10ff */
[----:B------:R-:W-:Y:S02]  /*3fcf0*/  SHF.R.S32.HI R15, RZ, 0x1f, R13 ;  /* 0x0000001fff0f7819 */ /* 0x000fe4000001140d */
[----:B------:R-:W-:Y:S02]  /*3fd00*/  LOP3.LUT R17, R16, 0xfffffffc, RZ, 0xc0, !PT ;  /* 0xfffffffc10117812 */ /* 0x000fe400078ec0ff */
[----:B------:R-:W-:Y:S02]  /*3fd10*/  LEA.HI R12, R12, R11, RZ, 0x5 ;  /* 0x0000000b0c0c7211 */ /* 0x000fe400078f28ff */
[----:B------:R-:W-:-:S02]  /*3fd20*/  SHF.R.S32.HI R9, RZ, 0x7, R8 ;  /* 0x00000007ff097819 */ /* 0x000fc40000011408 */
[----:B------:R-:W-:Y:S01]  /*3fd30*/  LEA.HI R15, R15, R14, RZ, 0x3 ;  /* 0x0000000e0f0f7211 */ /* 0x000fe200078f18ff */
[----:B------:R-:W-:Y:S01]  /*3fd40*/  IMAD.IADD R17, R10, 0x1, -R17 ;  /* 0x000000010a117824 */ /* 0x000fe200078e0a11 */
[----:B------:R-:W-:Y:S02]  /*3fd50*/  SHF.R.S32.HI R12, RZ, 0x5, R12 ;  /* 0x00000005ff0c7819 */ /* 0x000fe4000001140c */
[----:B------:R-:W-:Y:S02]  /*3fd60*/  LEA.HI R8, R8, R9, RZ, 0x1 ;  /* 0x0000000908087211 */ /* 0x000fe400078f08ff */
[----:B------:R-:W-:Y:S01]  /*3fd70*/  LOP3.LUT R15, R15, 0xfffffff8, RZ, 0xc0, !PT ;  /* 0xfffffff80f0f7812 */ /* 0x000fe200078ec0ff */
[----:B---3--:R-:W-:Y:S01]  /*3fd80*/  IMAD R12, R73, 0x8, R12 ;  /* 0x00000008490c7824 */ /* 0x008fe200078e020c */
[----:B------:R-:W-:Y:S02]  /*3fd90*/  LOP3.LUT R8, R8, 0x3fffffe, RZ, 0xc0, !PT ;  /* 0x03fffffe08087812 */ /* 0x000fe400078ec0ff */
[----:B------:R-:W-:Y:S01]  /*3fda0*/  LEA.HI R10, R17, R17, RZ, 0x1 ;  /* 0x00000011110a7211 */ /* 0x000fe200078f08ff */
[----:B------:R-:W-:-:S02]  /*3fdb0*/  IMAD.IADD R15, R14, 0x1, -R15 ;  /* 0x000000010e0f7824 */ /* 0x000fc400078e0a0f */
[----:B------:R-:W-:Y:S01]  /*3fdc0*/  IMAD.IADD R8, R9, 0x1, -R8 ;  /* 0x0000000109087824 */ /* 0x000fe200078e0a08 */
[----:B------:R-:W-:Y:S01]  /*3fdd0*/  LOP3.LUT R10, R10, 0x1ffffffe, RZ, 0xc0, !PT ;  /* 0x1ffffffe0a0a7812 */ /* 0x000fe200078ec0ff */
[----:B------:R-:W-:-:S04]  /*3fde0*/  IMAD.U32 R15, R12, 0x10, R15 ;  /* 0x000000100c0f7824 */ /* 0x000fc800078e000f */
[----:B------:R-:W-:Y:S02]  /*3fdf0*/  IMAD.IADD R10, R17, 0x1, -R10 ;  /* 0x00000001110a7824 */ /* 0x000fe400078e0a0a */
[----:B------:R-:W-:-:S04]  /*3fe00*/  IMAD R15, R8, 0x40, R15 ;  /* 0x00000040080f7824 */ /* 0x000fc800078e020f */
[----:B------:R-:W-:Y:S01]  /*3fe10*/  IMAD R9, R10, 0x8, R15 ;  /* 0x000000080a097824 */ /* 0x000fe200078e020f */
[----:B------:R-:W-:Y:S01]  /*3fe20*/  LOP3.LUT R8, R13, 0x7ffffffc, RZ, 0xc0, !PT ;  /* 0x7ffffffc0d087812 */ /* 0x000fe200078ec0ff */
[----:B------:R-:W-:Y:S01]  /*3fe30*/  IMAD R15, R2, -0x60, R5 ;  /* 0xffffffa0020f7824 */ /* 0x000fe200078e0205 */
[----:B------:R-:W-:-:S03]  /*3fe40*/  ISETP.GE.AND P1, PT, R3, 0x1, PT ;  /* 0x000000010300780c */ /* 0x000fc60003f26270 */
[----:B------:R-:W-:Y:S02]  /*3fe50*/  IMAD.IADD R8, R11, 0x1, -R8 ;  /* 0x000000010b087824 */ /* 0x000fe400078e0a08 */
[----:B------:R-:W-:-:S04]  /*3fe60*/  VIADD R11, R15, 0x1 ;  /* 0x000000010f0b7836 */ /* 0x000fc80000000000 */
[----:B------:R-:W-:Y:S01]  /*3fe70*/  IMAD R11, R8, -0x2, R11 ;  /* 0xfffffffe080b7824 */ /* 0x000fe200078e020b */
[----:B------:R-:W-:-:S03]  /*3fe80*/  LOP3.LUT R13, RZ, R74, RZ, 0x33, !PT ;  /* 0x0000004aff0d7212 */ /* 0x000fc600078e33ff */
[----:B------:R-:W-:Y:S02]  /*3fe90*/  IMAD.IADD R10, R11, 0x1, -R4 ;  /* 0x000000010b0a7824 */ /* 0x000fe400078e0a04 */
[C---:B------:R-:W-:Y:S02]  /*3fea0*/  IMAD.SHL.U32 R11, R8.reuse, 0x2, RZ ;  /* 0x00000002080b7824 */ /* 0x040fe400078e00ff */
[----:B------:R-:W-:Y:S02]  /*3feb0*/  IMAD R12, R8, -0x2, R15 ;  /* 0xfffffffe080c7824 */ /* 0x000fe400078e020f */
[C---:B------:R-:W-:Y:S01]  /*3fec0*/  IMAD.IADD R75, R10.reuse, 0x1, R75 ;  /* 0x000000010a4b7824 */ /* 0x040fe200078e024b */
[----:B------:R-:W-:Y:S01]  /*3fed0*/  BSSY B1, `(.L_x_13059) ;  /* 0x0000023000017945 */ /* 0x000fe20003800000 */
[----:B------:R-:W-:Y:S02]  /*3fee0*/  IMAD.IADD R14, R10, 0x1, R13 ;  /* 0x000000010a0e7824 */ /* 0x000fe400078e020d */
[----:B------:R-:W-:-:S02]  /*3fef0*/  IMAD R10, R2, -0x60, -R11 ;  /* 0xffffffa0020a7824 */ /* 0x000fc400078e0a0b */
[----:B------:R-:W-:Y:S02]  /*3ff00*/  IMAD R77, R2, -0x60, R77 ;  /* 0xffffffa0024d7824 */ /* 0x000fe400078e024d */
[----:B--2---:R-:W-:-:S05]  /*3ff10*/  @P0 IMAD.HI.U32 R20, R9, R20, RZ ;  /* 0x0000001409140227 */ /* 0x004fca00078e00ff */
[----:B------:R-:W-:-:S05]  /*3ff20*/  @P0 SHF.R.U32.HI R9, RZ, R21, R20 ;  /* 0x00000015ff090219 */ /* 0x000fca0000011614 */
[----:B------:R-:W0:Y:S02]  /*3ff30*/  SHFL.IDX PT, R17, R9, RZ, 0x1c1f ;  /* 0x001c1fff09117589 */ /* 0x000e2400000e0000 */
[----:B0-----:R-:W-:Y:S01]  /*3ff40*/  VIADDMNMX R2, R17, R75, R12, PT ;  /* 0x0000004b11027246 */ /* 0x001fe2000380010c */
        /* <DEDUP_REMOVED lines=10> */
[----:B------:R-:W2:Y:S04]  /*3fff0*/  LD.E R13, desc[UR6][R6.64+0x1c] ;  /* 0x00001c06060d7980 */ /* 0x000ea8000c101900 */
[----:B------:R-:W3:Y:S01]  /*40000*/  LD.E R15, desc[UR6][R6.64+0x20] ;  /* 0x00002006060f7980 */ /* 0x000ee2000c101900 */
[----:B--2---:R-:W-:-:S05]  /*40010*/  IMAD.HI.U32 R8, R8, R13, RZ ;  /* 0x0000000d08087227 */ /* 0x004fca00078e00ff */
[----:B---3--:R-:W-:-:S07]  /*40020*/  SHF.R.U32.HI R8, RZ, R15, R8 ;  /* 0x0000000fff087219 */ /* 0x008fce0000011608 */
.L_x_13064:
[----:B------:R-:W-:Y:S05]  /*40030*/  BSYNC B3 ;  /* 0x0000000000037941 */ /* 0x000fea0003800000 */
.L_x_13063:
[----:B------:R-:W-:Y:S01]  /*40040*/  LOP3.LUT R8, RZ, R8, RZ, 0x33, !PT ;  /* 0x00000008ff087212 */ /* 0x000fe200078e33ff */
[----:B------:R-:W-:Y:S06]  /*40050*/  BRA `(.L_x_13065) ;  /* 0x0000000000187947 */ /* 0x000fec0003800000 */
.L_x_13062:
[----:B------:R-:W-:-:S13]  /*40060*/  ISETP.NE.AND P0, PT, R3, 0x1, PT ;  /* 0x000000010300780c */ /* 0x000fda0003f05270 */
[----:B------:R-:W-:Y:S05]  /*40070*/  @!P0 BRA `(.L_x_13065) ;  /* 0x0000000000108947 */ /* 0x000fea0003800000 */
[----:B------:R-:W2:Y:S04]  /*40080*/  LD.E R13, desc[UR6][R6.64+0x1c] ;  /* 0x00001c06060d7980 */ /* 0x000ea8000c101900 */
[----:B------:R-:W3:Y:S01]  /*40090*/  LD.E R15, desc[UR6][R6.64+0x20] ;  /* 0x00002006060f7980 */ /* 0x000ee2000c101900 */
[----:B--2---:R-:W-:-:S05]  /*400a0*/  IMAD.HI.U32 R8, R8, R13, RZ ;  /* 0x0000000d08087227 */ /* 0x004fca00078e00ff */
[----:B---3--:R-:W-:-:S07]  /*400b0*/  SHF.R.U32.HI R8, RZ, R15, R8 ;  /* 0x0000000fff087219 */ /* 0x008fce0000011608 */
.L_x_13065:
[----:B------:R-:W-:Y:S05]  /*400c0*/  BSYNC B2 ;  /* 0x0000000000027941 */ /* 0x000fea0003800000 */
.L_x_13061:
[----:B------:R-:W-:-:S05]  /*400d0*/  IMAD R8, R3, R8, R10 ;  /* 0x0000000803087224 */ /* 0x000fca00078e020a */
[----:B------:R-:W-:Y:S02]  /*400e0*/  VIMNMX R11, R11, R8, !PT ;  /* 0x000000080b0b7248 */ /* 0x000fe40007fe0100 */
[----:B------:R-:W-:-:S07]  /*400f0*/  VIADDMNMX R2, R8, R3, R2, PT ;  /* 0x0000000308027246 */ /* 0x000fce0003800102 */
.L_x_13060:
[----:B------:R-:W-:Y:S05]  /*40100*/  BSYNC B1 ;  /* 0x0000000000017941 */ /* 0x000fea0003800000 */
.L_x_13059:
        /* <DEDUP_REMOVED lines=9> */
[C---:B------:R-:W-:Y:S02]  /*401a0*/  ISETP.LT.OR P3, PT, R2.reuse, 0x2, P3 ;  /* 0x000000020200780c */ /* 0x040fe40001f61670 */
[----:B------:R-:W-:Y:S02]  /*401b0*/  ISETP.GT.AND P2, PT, R11, 0x9, !P4 ;  /* 0x000000090b00780c */ /* 0x000fe40006744270 */
[----:B------:R-:W-:Y:S02]  /*401c0*/  FSEL R25, R25, -INF , !P3 ;  /* 0xff80000019197808 */ /* 0x000fe40005800000 */
[----:B------:R-:W-:Y:S02]  /*401d0*/  ISETP.LT.OR P2, PT, R2, 0xa, P2 ;  /* 0x0000000a0200780c */ /* 0x000fe40001741670 */
[----:B------:R-:W-:-:S02]  /*401e0*/  ISETP.GE.AND P3, PT, R77, 0x11, PT ;  /* 0x000000114d00780c */ /* 0x000fc40003f66270 */
[----:B------:R-:W-:Y:S01]  /*401f0*/  FSEL R29, R29, -INF , !P2 ;  /* 0xff8000001d1d7808 */ /* 0x000fe20005000000 */
[----:B0-----:R-:W-:Y:S01]  /*40200*/  IMAD.IADD R13, R14, 0x1, R9 ;  /* 0x000000010e0d7824 */ /* 0x001fe200078e0209 */
        /* <DEDUP_REMOVED lines=116> */
.L_x_13071:
[----:B------:R-:W-:Y:S05]  /*40950*/  BSYNC B3 ;  /* 0x0000000000037941 */ /* 0x000fea0003800000 */
.L_x_13070:
[----:B------:R-:W-:Y:S01]  /*40960*/  LOP3.LUT R4, RZ, R4, RZ, 0x33, !PT ;  /* 0x00000004ff047212 */ /* 0x000fe200078e33ff */
[----:B------:R-:W-:Y:S06]  /*40970*/  BRA `(.L_x_13072) ;  /* 0x0000000000187947 */ /* 0x000fec0003800000 */
.L_x_13069:
[----:B------:R-:W-:-:S13]  /*40980*/  ISETP.NE.AND P6, PT, R3, 0x1, PT ;  /* 0x000000010300780c */ /* 0x000fda0003fc5270 */
[----:B------:R-:W-:Y:S05]  /*40990*/  @!P6 BRA `(.L_x_13072) ;  /* 0x000000000010e947 */ /* 0x000fea0003800000 */
[----:B------:R-:W2:Y:S04]  /*409a0*/  LD.E R5, desc[UR6][R6.64+0x1c] ;  /* 0x00001c0606057980 */ /* 0x000ea8000c101900 */
[----:B------:R-:W3:Y:S01]  /*409b0*/  LD.E R9, desc[UR6][R6.64+0x20] ;  /* 0x0000200606097980 */ /* 0x000ee2000c101900 */
[----:B--2---:R-:W-:-:S05]  /*409c0*/  IMAD.HI.U32 R4, R4, R5, RZ ;  /* 0x0000000504047227 */ /* 0x004fca00078e00ff */
[----:B---3--:R-:W-:-:S07]  /*409d0*/  SHF.R.U32.HI R4, RZ, R9, R4 ;  /* 0x00000009ff047219 */ /* 0x008fce0000011604 */
.L_x_13072:
[----:B------:R-:W-:Y:S05]  /*409e0*/  BSYNC B2 ;  /* 0x0000000000027941 */ /* 0x000fea0003800000 */
.L_x_13068:
[----:B------:R-:W-:-:S05]  /*409f0*/  IMAD R4, R3, R4, R10 ;  /* 0x0000000403047224 */ /* 0x000fca00078e020a */
[----:B------:R-:W-:Y:S02]  /*40a00*/  VIADDMNMX R2, R4, R3, R2, PT ;  /* 0x0000000304027246 */ /* 0x000fe40003800102 */
[----:B------:R-:W-:-:S07]  /*40a10*/  VIMNMX R13, R13, R4, !PT ;  /* 0x000000040d0d7248 */ /* 0x000fce0007fe0100 */
.L_x_13067:
[----:B------:R-:W-:Y:S05]  /*40a20*/  BSYNC B1 ;  /* 0x0000000000017941 */ /* 0x000fea0003800000 */
.L_x_13066:
[C---:B------:R-:W-:Y:S01]  /*40a30*/  ISETP.GT.AND P0, PT, R13.reuse, 0x1, !P0 ;  /* 0x000000010d00780c */ /* 0x040fe20004704270 */
[----:B------:R-:W2:Y:S01]  /*40a40*/  LDL.64 R4, [UR4+0x70] ;  /* 0x00007004ff047983 */ /* 0x000ea20008100a00 */
        /* <DEDUP_REMOVED lines=70> */
[C---:B------:R-:W-:Y:S02]  /*40eb0*/  ISETP.GT.AND P0, PT, R13.reuse, RZ, !P6 ;  /* 0x000000ff0d00720c */ /* 0x040fe40007704270 */
[C---:B------:R-:W-:Y:S02]  /*40ec0*/  ISETP.GT.AND P2, PT, R13.reuse, 0x49, !P2 ;  /* 0x000000490d00780c */ /* 0x040fe40005744270 */
[----:B------:R-:W-:Y:S02]  /*40ed0*/  ISETP.LT.OR P0, PT, R2, 0x1, P0 ;  /* 0x000000010200780c */ /* 0x000fe40000701670 */
[----:B------:R-:W-:Y:S02]  /*40ee0*/  ISETP.GT.AND P3, PT, R13, 0x50, !P3 ;  /* 0x000000500d00780c */ /* 0x000fe40005f64270 */
[----:B------:R-:W-:-:S02]  /*40ef0*/  FSEL R12, R26, -INF , !P0 ;  /* 0xff8000001a0c7808 */ /* 0x000fc40004000000 */
        /* <DEDUP_REMOVED lines=18> */
[C---:B------:R-:W-:Y:S02]  /*41020*/  ISETP.LT.OR P2, PT, R2.reuse, 0x4a, P2 ;  /* 0x0000004a0200780c */ /* 0x040fe40001741670 */
        /* <DEDUP_REMOVED lines=16> */
[----:B------:R-:W-:-:S04]  /*41130*/  FMNMX.FTZ R2, R70, R3, !PT ;  /* 0x0000000346027209 */ /* 0x000fc80007810000 */
[----:B------:R-:W-:-:S05]  /*41140*/  FMNMX.FTZ R13, R71, R2, !PT ;  /* 0x00000002470d7209 */ /* 0x000fca0007810000 */
[----:B--2---:R0:W-:Y:S04]  /*41150*/  ST.E desc[UR6][R4.64+0x4], R13 ;  /* 0x0000040d04007985 */ /* 0x0041e8000c101906 */
[----:B------:R-:W2:Y:S01]  /*41160*/  LD.E R16, desc[UR6][R4.64+0x4] ;  /* 0x0000040604107980 */ /* 0x000ea2000c101900 */
        /* <DEDUP_REMOVED lines=22> */
[----:B0-----:R-:W-:-:S05]  /*412d0*/  FMNMX.FTZ R13, R69, R2, !PT ;  /* 0x00000002450d7209 */ /* 0x001fca0007810000 */
[----:B------:R-:W0:Y:S02]  /*412e0*/  SHFL.BFLY PT, R2, R13, 0x2, 0x1f ;  /* 0x0c401f000d027f89 */ /* 0x000e2400000e0000 */
[----:B0-----:R-:W-:Y:S02]  /*412f0*/  FMNMX.FTZ R14, R13, R2, !PT ;  /* 0x000000020d0e7209 */ /* 0x001fe40007810000 */
[----:B------:R-:W-:Y:S04]  /*41300*/  ST.E desc[UR6][R4.64], R13 ;  /* 0x0000000d04007985 */ /* 0x000fe8000c101906 */
[----:B--2---:R-:W0:Y:S02]  /*41310*/  SHFL.BFLY PT, R3, R16, 0x2, 0x1f ;  /* 0x0c401f0010037f89 */ /* 0x004e2400000e0000 */
[----:B0-----:R-:W-:-:S02]  /*41320*/  FMNMX.FTZ R17, R16, R3, !PT ;  /* 0x0000000310117209 */ /* 0x001fc40007810000 */
[----:B------:R-:W0:Y:S04]  /*41330*/  SHFL.BFLY PT, R3, R14, 0x1, 0x1f ;  /* 0x0c201f000e037f89 */ /* 0x000e2800000e0000 */
[----:B------:R-:W1:Y:S01]  /*41340*/  SHFL.BFLY PT, R2, R17, 0x1, 0x1f ;  /* 0x0c201f0011027f89 */ /* 0x000e6200000e0000 */
[----:B0-----:R-:W-:Y:S02]  /*41350*/  FMNMX.FTZ R15, R14, R3, !PT ;  /* 0x000000030e0f7209 */ /* 0x001fe40007810000 */
[----:B-1----:R-:W-:-:S03]  /*41360*/  FMNMX.FTZ R21, R17, R2, !PT ;  /* 0x0000000211157209 */ /* 0x002fc60007810000 */
[----:B------:R-:W-:Y:S04]  /*41370*/  ST.E desc[UR6][R4.64], R15 ;  /* 0x0000000f04007985 */ /* 0x000fe8000c101906 */
[----:B------:R0:W-:Y:S04]  /*41380*/  ST.E desc[UR6][R4.64+0x4], R21 ;  /* 0x0000041504007985 */ /* 0x0001e8000c101906 */
[----:B------:R-:W2:Y:S04]  /*41390*/  LDL.64 R2, [UR4+0x70] ;  /* 0x00007004ff027983 */ /* 0x000ea80008100a00 */
[----:B--2---:R-:W2:Y:S04]  /*413a0*/  LD.E R73, desc[UR6][R2.64+0x20] ;  /* 0x0000200602497980 */ /* 0x004ea8000c101900 */
[----:B------:R-:W2:Y:S04]  /*413b0*/  LD.E R16, desc[UR6][R2.64] ;  /* 0x0000000602107980 */ /* 0x000ea8000c101900 */
[----:B------:R-:W0:Y:S01]  /*413c0*/  LD.E R20, desc[UR6][R2.64+0x4] ;  /* 0x0000040602147980 */ /* 0x000e22000c101900 */
[C---:B--2---:R-:W-:Y:S01]  /*413d0*/  FMUL.FTZ R14, R16.reuse, R73 ;  /* 0x00000049100e7220 */ /* 0x044fe20000410000 */
[----:B------:R-:W-:Y:S01]  /*413e0*/  FSETP.NEU.FTZ.AND P0, PT, R16, -INF , PT ;  /* 0xff8000001000780b */ /* 0x000fe20003f1d000 */
[----:B0-----:R-:W-:-:S03]  /*413f0*/  FMUL.FTZ R4, R73, R20 ;  /* 0x0000001449047220 */ /* 0x001fc60000410000 */
[----:B------:R-:W-:Y:S02]  /*41400*/  FSEL R14, R14, RZ, P0 ;  /* 0x000000ff0e0e7208 */ /* 0x000fe40000000000 */
[----:B------:R-:W-:-:S04]  /*41410*/  FSETP.NEU.FTZ.AND P0, PT, R20, -INF , PT ;  /* 0xff8000001400780b */ /* 0x000fc80003f1d000 */
[----:B------:R-:W-:Y:S01]  /*41420*/  FSEL R4, R4, RZ, P0 ;  /* 0x000000ff04047208 */ /* 0x000fe20000000000 */
[-CC-:B------:R-:W-:Y:S01]  /*41430*/  FFMA.FTZ R35, R24, R73.reuse, -R14.reuse ;  /* 0x0000004918237223 */ /* 0x180fe2000001080e */
[----:B------:R-:W-:-:S03]  /*41440*/  FFMA.FTZ R184, R25, R73, -R14 ;  /* 0x0000004919b87223 */ /* 0x000fc6000001080e */
[-CC-:B------:R-:W-:Y:S01]  /*41450*/  FFMA.FTZ R21, R12, R73.reuse, -R4.reuse ;  /* 0x000000490c157223 */ /* 0x180fe20000010804 */
[-C--:B------:R-:W-:Y:S01]  /*41460*/  FFMA.FTZ R185, R11, R73.reuse, -R4 ;  /* 0x000000490bb97223 */ /* 0x080fe20000010804 */
[-C--:B------:R-:W-:Y:S01]  /*41470*/  FFMA.FTZ R34, R28, R73.reuse, -R14 ;  /* 0x000000491c227223 */ /* 0x080fe2000001080e */
[-C--:B------:R-:W-:Y:S01]  /*41480*/  FFMA.FTZ R20, R6, R73.reuse, -R4 ;  /* 0x0000004906147223 */ /* 0x080fe20000010804 */
[----:B------:R-:W-:Y:S01]  /*41490*/  MUFU.EX2 R35, R35 ;  /* 0x0000002300237308 */ /* 0x000fe20000000800 */
[-C--:B------:R-:W-:Y:S01]  /*414a0*/  FFMA.FTZ R186, R29, R73.reuse, -R14 ;  /* 0x000000491dba7223 */ /* 0x080fe2000001080e */
[----:B------:R-:W-:-:S06]  /*414b0*/  FFMA.FTZ R187, R10, R73, -R4 ;  /* 0x000000490abb7223 */ /* 0x000fcc0000010804 */
[----:B------:R-:W0:Y:S01]  /*414c0*/  MUFU.EX2 R184, R184 ;  /* 0x000000b800b87308 */ /* 0x000e220000000800 */
[-C--:B------:R-:W-:Y:S01]  /*414d0*/  FFMA.FTZ R33, R32, R73.reuse, -R14 ;  /* 0x0000004920217223 */ /* 0x080fe2000001080e */
[----:B------:R-:W-:-:S06]  /*414e0*/  FFMA.FTZ R17, R7, R73, -R4 ;  /* 0x0000004907117223 */ /* 0x000fcc0000010804 */
[----:B------:R-:W-:Y:S08]  /*414f0*/  MUFU.EX2 R21, R21 ;  /* 0x0000001500157308 */ /* 0x000ff00000000800 */
[----:B------:R-:W1:Y:S01]  /*41500*/  MUFU.EX2 R185, R185 ;  /* 0x000000b900b97308 */ /* 0x000e620000000800 */
[-C--:B------:R-:W-:Y:S01]  /*41510*/  FFMA.FTZ R160, R8, R73.reuse, -R14 ;  /* 0x0000004908a07223 */ /* 0x080fe2000001080e */
[----:B------:R-:W-:-:S06]  /*41520*/  FFMA.FTZ R161, R9, R73, -R4 ;  /* 0x0000004909a17223 */ /* 0x000fcc0000010804 */
[----:B------:R-:W2:Y:S08]  /*41530*/  MUFU.EX2 R34, R34 ;  /* 0x0000002200227308 */ /* 0x000eb00000000800 */
[----:B------:R-:W3:Y:S01]  /*41540*/  MUFU.EX2 R20, R20 ;  /* 0x0000001400147308 */ /* 0x000ee20000000800 */
[-C--:B------:R-:W-:Y:S01]  /*41550*/  FFMA.FTZ R32, R36, R73.reuse, -R14 ;  /* 0x0000004924207223 */ /* 0x080fe2000001080e */
[----:B------:R-:W-:-:S06]  /*41560*/  FFMA.FTZ R16, R38, R73, -R4 ;  /* 0x0000004926107223 */ /* 0x000fcc0000010804 */
[----:B------:R-:W4:Y:S08]  /*41570*/  MUFU.EX2 R186, R186 ;  /* 0x000000ba00ba7308 */ /* 0x000f300000000800 */
[----:B------:R-:W5:Y:S01]  /*41580*/  MUFU.EX2 R187, R187 ;  /* 0x000000bb00bb7308 */ /* 0x000f620000000800 */
[----:B0-----:R-:W-:Y:S01]  /*41590*/  FADD.FTZ R5, R35, R184 ;  /* 0x000000b823057221 */ /* 0x001fe20000010000 */
[----:B-1----:R-:W-:-:S06]  /*415a0*/  FADD.FTZ R7, R21, R185 ;  /* 0x000000b915077221 */ /* 0x002fcc0000010000 */
[----:B------:R-:W0:Y:S01]  /*415b0*/  MUFU.EX2 R33, R33 ;  /* 0x0000002100217308 */ /* 0x000e220000000800 */
[-C--:B------:R-:W-:Y:S01]  /*415c0*/  FFMA.FTZ R162, R37, R73.reuse, -R14 ;  /* 0x0000004925a27223 */ /* 0x080fe2000001080e */
[----:B------:R-:W-:-:S06]  /*415d0*/  FFMA.FTZ R163, R39, R73, -R4 ;  /* 0x0000004927a37223 */ /* 0x000fcc0000010804 */
[----:B------:R-:W1:Y:S01]  /*415e0*/  MUFU.EX2 R17, R17 ;  /* 0x0000001100117308 */ /* 0x000e620000000800 */
[----:B--2---:R-:W-:Y:S01]  /*415f0*/  FADD.FTZ R5, R34, R5 ;  /* 0x0000000522057221 */ /* 0x004fe20000010000 */
[----:B---3--:R-:W-:-:S06]  /*41600*/  FADD.FTZ R6, R20, R7 ;  /* 0x0000000714067221 */ /* 0x008fcc0000010000 */
[----:B------:R-:W2:Y:S01]  /*41610*/  MUFU.EX2 R160, R160 ;  /* 0x000000a000a07308 */ /* 0x000ea20000000800 */
[-C--:B------:R-:W-:Y:S01]  /*41620*/  FFMA.FTZ R31, R40, R73.reuse, -R14 ;  /* 0x00000049281f7223 */ /* 0x080fe2000001080e */
[----:B------:R-:W-:-:S06]  /*41630*/  FFMA.FTZ R15, R42, R73, -R4 ;  /* 0x000000492a0f7223 */ /* 0x000fcc0000010804 */
[----:B------:R-:W3:Y:S01]  /*41640*/  MUFU.EX2 R161, R161 ;  /* 0x000000a100a17308 */ /* 0x000ee20000000800 */
[----:B----4-:R-:W-:Y:S01]  /*41650*/  FADD.FTZ R8, R186, R5 ;  /* 0x00000005ba087221 */ /* 0x010fe20000010000 */
[----:B-----5:R-:W-:-:S06]  /*41660*/  FADD.FTZ R6, R187, R6 ;  /* 0x00000006bb067221 */ /* 0x020fcc0000010000 */
[----:B------:R-:W4:Y:S01]  /*41670*/  MUFU.EX2 R32, R32 ;  /* 0x0000002000207308 */ /* 0x000f220000000800 */
[-C--:B------:R-:W-:Y:S01]  /*41680*/  FFMA.FTZ R164, R41, R73.reuse, -R14 ;  /* 0x0000004929a47223 */ /* 0x080fe2000001080e */
[----:B------:R-:W-:-:S06]  /*41690*/  FFMA.FTZ R165, R43, R73, -R4 ;  /* 0x000000492ba57223 */ /* 0x000fcc0000010804 */
[----:B------:R-:W5:Y:S01]  /*416a0*/  MUFU.EX2 R16, R16 ;  /* 0x0000001000107308 */ /* 0x000f620000000800 */
[-CC-:B------:R-:W-:Y:S01]  /*416b0*/  FFMA.FTZ R30, R44, R73.reuse, -R14.reuse ;  /* 0x000000492c1e7223 */ /* 0x180fe2000001080e */
[-CC-:B------:R-:W-:Y:S01]  /*416c0*/  FFMA.FTZ R166, R45, R73.reuse, -R14.reuse ;  /* 0x000000492da67223 */ /* 0x180fe2000001080e */
[----:B------:R-:W-:-:S05]  /*416d0*/  FFMA.FTZ R29, R48, R73, -R14 ;  /* 0x00000049301d7223 */ /* 0x000fca000001080e */
        /* <DEDUP_REMOVED lines=13> */
[-C--:B------:R-:W-:Y:S01]  /*417b0*/  FFMA.FTZ R178, R69, R73.reuse, -R14 ;  /* 0x0000004945b27223 */ /* 0x080fe2000001080e */
[----:B0-----:R-:W-:Y:S01]  /*417c0*/  FADD.FTZ R5, R33, R8 ;  /* 0x0000000821057221 */ /* 0x001fe20000010000 */
[----:B-1----:R-:W-:Y:S01]  /*417d0*/  FADD.FTZ R6, R17, R6 ;  /* 0x0000000611067221 */ /* 0x002fe20000010000 */
[----:B------:R-:W-:-:S04]  /*417e0*/  FFMA.FTZ R14, R46, R73, -R4 ;  /* 0x000000492e0e7223 */ /* 0x000fc80000010804 */
[----:B------:R-:W0:Y:S01]  /*417f0*/  MUFU.EX2 R15, R15 ;  /* 0x0000000f000f7308 */ /* 0x000e220000000800 */
[----:B--2---:R-:W-:Y:S01]  /*41800*/  FADD.FTZ R5, R160, R5 ;  /* 0x00000005a0057221 */ /* 0x004fe20000010000 */
[----:B---3--:R-:W-:Y:S01]  /*41810*/  FADD.FTZ R7, R161, R6 ;  /* 0x00000006a1077221 */ /* 0x008fe20000010000 */
[----:B------:R-:W-:-:S05]  /*41820*/  FFMA.FTZ R167, R47, R73, -R4 ;  /* 0x000000492fa77223 */ /* 0x000fca0000010804 */
[----:B------:R-:W1:Y:S01]  /*41830*/  MUFU.EX2 R164, R164 ;  /* 0x000000a400a47308 */ /* 0x000e620000000800 */
[----:B----4-:R-:W-:Y:S01]  /*41840*/  FADD.FTZ R5, R32, R5 ;  /* 0x0000000520057221 */ /* 0x010fe20000010000 */
[----:B-----5:R-:W-:-:S06]  /*41850*/  FADD.FTZ R6, R16, R7 ;  /* 0x0000000710067221 */ /* 0x020fcc0000010000 */
[----:B------:R-:W2:Y:S01]  /*41860*/  MUFU.EX2 R165, R165 ;  /* 0x000000a500a57308 */ /* 0x000ea20000000800 */
[----:B------:R-:W-:Y:S01]  /*41870*/  FFMA.FTZ R13, R50, R73, -R4 ;  /* 0x00000049320d7223 */ /* 0x000fe20000010804 */
[----:B------:R-:W-:Y:S01]  /*41880*/  FADD.FTZ R8, R162, R5 ;  /* 0x00000005a2087221 */ /* 0x000fe20000010000 */
[----:B------:R-:W-:-:S05]  /*41890*/  FADD.FTZ R6, R163, R6 ;  /* 0x00000006a3067221 */ /* 0x000fca0000010000 */
[----:B------:R-:W3:Y:S01]  /*418a0*/  MUFU.EX2 R30, R30 ;  /* 0x0000001e001e7308 */ /* 0x000ee20000000800 */
[----:B------:R-:W-:-:S07]  /*418b0*/  FFMA.FTZ R169, R51, R73, -R4 ;  /* 0x0000004933a97223 */ /* 0x000fce0000010804 */
[----:B------:R-:W4:Y:S01]  /*418c0*/  MUFU.EX2 R14, R14 ;  /* 0x0000000e000e7308 */ /* 0x000f220000000800 */
[----:B------:R-:W-:Y:S01]  /*418d0*/  FADD.FTZ R5, R31, R8 ;  /* 0x000000081f057221 */ /* 0x000fe20000010000 */
        /* <DEDUP_REMOVED lines=66> */
[----:B-----5:R-:W-:-:S04]  /*41d00*/  FADD.FTZ R39, R179, R4 ;  /* 0x00000004b3277221 */ /* 0x020fc80000010000 */
[----:B------:R-:W-:Y:S04]  /*41d10*/  ST.E desc[UR6][R2.64+0x10], R37 ;  /* 0x0000102502007985 */ /* 0x000fe8000c101906 */
[----:B------:R0:W-:Y:S04]  /*41d20*/  ST.E desc[UR6][R2.64+0x14], R39 ;  /* 0x0000142702007985 */ /* 0x0001e8000c101906 */
[----:B------:R-:W2:Y:S04]  /*41d30*/  LDL.64 R4, [UR4] ;  /* 0x00000004ff047983 */ /* 0x000ea80008100a00 */
[----:B------:R-:W3:Y:S04]  /*41d40*/  LDL.64 R6, [UR4+0x98] ;  /* 0x00009804ff067983 */ /* 0x000ee80008100a00 */
[----:B0-----:R-:W4:Y:S01]  /*41d50*/  LDL.64 R2, [UR4+0x80] ;  /* 0x00008004ff027983 */ /* 0x001f220008100a00 */
[----:B------:R-:W-:-:S05]  /*41d60*/  LEA.HI R36, R216, 0x8, RZ, 0x19 ;  /* 0x00000008d8247811 */ /* 0x000fca00078fc8ff */
[----:B------:R0:W-:Y:S06]  /*41d70*/  BAR.SYNC.DEFER_BLOCKING R36, 0x100 ;  /* 0x000400240000751d */ /* 0x0001ec0000010000 */
[----:B--2---:R-:W2:Y:S04]  /*41d80*/  LD.E R41, desc[UR6][R4.64] ;  /* 0x0000000604297980 */ /* 0x004ea8000c101900 */
[----:B----4-:R-:W4:Y:S04]  /*41d90*/  LD.E R43, desc[UR6][R2.64] ;  /* 0x00000006022b7980 */ /* 0x010f28000c101900 */
[----:B---3--:R-:W2:Y:S04]  /*41da0*/  LD.E.64 R4, desc[UR6][R6.64] ;  /* 0x0000000606047980 */ /* 0x008ea8000c101b00 */
[----:B------:R-:W3:Y:S04]  /*41db0*/  LD.E R45, desc[UR6][R2.64+0x4] ;  /* 0x00000406022d7980 */ /* 0x000ee8000c101900 */
        /* <DEDUP_REMOVED lines=26> */
[----:B------:R-:W5:Y:S04]  /*41f60*/  LDL.64 R6, [UR4+0x88] ;  /* 0x00008804ff067983 */ /* 0x000f680008100a00 */
[----:B0-----:R-:W5:Y:S04]  /*41f70*/  LD.E R36, desc[UR6][R2.64+0x70] ;  /* 0x0000700602247980 */ /* 0x001f68000c101900 */
        /* <DEDUP_REMOVED lines=44> */
[----:B----4-:R-:W-:Y:S01]  /*42240*/  ST.E desc[UR6][R2.64], R43 ;  /* 0x0000002b02007985 */ /* 0x010fe2000c101906 */
[----:B--2---:R-:W-:-:S03]  /*42250*/  IMAD R4, R41, 0xc00, R4 ;  /* 0x00000c0029047824 */ /* 0x004fc600078e0204 */
[----:B------:R-:W2:Y:S04]  /*42260*/  LD.E R110, desc[UR6][R2.64+0x198] ;  /* 0x00019806026e7980 */ /* 0x000ea8000c101900 */
[----:B---3--:R-:W-:Y:S04]  /*42270*/  ST.E desc[UR6][R2.64+0x4], R45 ;  /* 0x0000042d02007985 */ /* 0x008fe8000c101906 */
[----:B-----5:R0:W-:Y:S04]  /*42280*/  ST.E desc[UR6][R2.64+0x8], R37 ;  /* 0x0000082502007985 */ /* 0x0201e8000c101906 */
        /* <DEDUP_REMOVED lines=25> */
[----:B0-----:R-:W2:Y:S04]  /*42420*/  LD.E R37, desc[UR6][R2.64+0x74] ;  /* 0x0000740602257980 */ /* 0x001ea8000c101900 */
[----:B-1----:R-:W2:Y:S04]  /*42430*/  LD.E R39, desc[UR6][R2.64+0x7c] ;  /* 0x00007c0602277980 */ /* 0x002ea8000c101900 */
[----:B------:R-:W2:Y:S04]  /*42440*/  LD.E R41, desc[UR6][R2.64+0x84] ;  /* 0x0000840602297980 */ /* 0x000ea8000c101900 */
[----:B------:R-:W2:Y:S04]  /*42450*/  LD.E R43, desc[UR6][R2.64+0x8c] ;  /* 0x00008c06022b7980 */ /* 0x000ea8000c101900 */
[----:B------:R-:W2:Y:S04]  /*42460*/  LD.E R45, desc[UR6][R2.64+0x94] ;  /* 0x00009406022d7980 */ /* 0x000ea8000c101900 */
[----:B---3--:R-:W3:Y:S04]  /*42470*/  LD.E R47, desc[UR6][R2.64+0x9c] ;  /* 0x00009c06022f7980 */ /* 0x008ee8000c101900 */
[----:B----4-:R-:W4:Y:S04]  /*42480*/  LD.E R49, desc[UR6][R2.64+0xa4] ;  /* 0x0000a40602317980 */ /* 0x010f28000c101900 */
        /* <DEDUP_REMOVED lines=49> */
[----:B------:R-:W-:Y:S02]  /*427a0*/  F2FP.F16.F32.PACK_AB R184, R184, R35 ;  /* 0x00000023b8b8723e */ /* 0x000fe400000000ff */
[----:B------:R-:W-:Y:S02]  /*427b0*/  F2FP.F16.F32.PACK_AB R186, R186, R34 ;  /* 0x00000022baba723e */ /* 0x000fe400000000ff */
[----:B------:R-:W-:Y:S02]  /*427c0*/  F2FP.F16.F32.PACK_AB R185, R185, R21 ;  /* 0x00000015b9b9723e */ /* 0x000fe400000000ff */
[----:B------:R-:W-:Y:S01]  /*427d0*/  F2FP.F16.F32.PACK_AB R187, R187, R20 ;  /* 0x00000014bbbb723e */ /* 0x000fe200000000ff */
[----:B------:R-:W-:Y:S01]  /*427e0*/  ST.E desc[UR6][R2.64+0x70], R36 ;  /* 0x0000702402007985 */ /* 0x000fe2000c101906 */
[----:B------:R-:W-:-:S02]  /*427f0*/  F2FP.F16.F32.PACK_AB R160, R160, R33 ;  /* 0x00000021a0a0723e */ /* 0x000fc400000000ff */
[----:B------:R-:W-:Y:S01]  /*42800*/  F2FP.F16.F32.PACK_AB R162, R162, R32 ;  /* 0x00000020a2a2723e */ /* 0x000fe200000000ff */
[----:B------:R-:W-:Y:S01]  /*42810*/  ST.E desc[UR6][R2.64+0x78], R38 ;  /* 0x0000782602007985 */ /* 0x000fe2000c101906 */
[----:B------:R-:W-:Y:S02]  /*42820*/  F2FP.F16.F32.PACK_AB R164, R164, R31 ;  /* 0x0000001fa4a4723e */ /* 0x000fe400000000ff */
[----:B------:R-:W-:Y:S01]  /*42830*/  F2FP.F16.F32.PACK_AB R166, R166, R30 ;  /* 0x0000001ea6a6723e */ /* 0x000fe200000000ff */
[----:B------:R-:W-:Y:S01]  /*42840*/  ST.E desc[UR6][R2.64+0x80], R40 ;  /* 0x0000802802007985 */ /* 0x000fe2000c101906 */
        /* <DEDUP_REMOVED lines=22> */
[----:B--2---:R-:W-:Y:S04]  /*429b0*/  ST.E desc[UR6][R2.64+0x74], R37 ;  /* 0x0000742502007985 */ /* 0x004fe8000c101906 */
[----:B------:R-:W-:Y:S04]  /*429c0*/  ST.E desc[UR6][R2.64+0x7c], R39 ;  /* 0x00007c2702007985 */ /* 0x000fe8000c101906 */
[----:B------:R-:W-:Y:S04]  /*429d0*/  ST.E desc[UR6][R2.64+0x84], R41 ;  /* 0x0000842902007985 */ /* 0x000fe8000c101906 */
[----:B------:R-:W-:Y:S04]  /*429e0*/  ST.E desc[UR6][R2.64+0x8c], R43 ;  /* 0x00008c2b02007985 */ /* 0x000fe8000c101906 */
[----:B------:R-:W-:Y:S04]  /*429f0*/  ST.E desc[UR6][R2.64+0x94], R45 ;  /* 0x0000942d02007985 */ /* 0x000fe8000c101906 */
[----:B---3--:R-:W-:Y:S04]  /*42a00*/  ST.E desc[UR6][R2.64+0x9c], R47 ;  /* 0x00009c2f02007985 */ /* 0x008fe8000c101906 */
[----:B----4-:R-:W-:Y:S04]  /*42a10*/  ST.E desc[UR6][R2.64+0xa4], R49 ;  /* 0x0000a43102007985 */ /* 0x010fe8000c101906 */
        /* <DEDUP_REMOVED lines=74> */
[----:B------:R-:W-:Y:S01]  /*42ec0*/  ST.E desc[UR6][R6.64], RZ ;  /* 0x000000ff06007985 */ /* 0x000fe2000c101906 */
[----:B0-----:R-:W-:-:S06]  /*42ed0*/  WARPGROUP.ARRIVE ;  /* 0x00000000000079c5 */ /* 0x001fcc0000000000 */
[----:B------:R-:W-:Y:S03]  /*42ee0*/  HGMMA.64x256x16.F32 R24, R184, gdesc[UR8].tnspB, RZ, !UPT, gsb0 ;  /* 0x43e00008b8187df0 */ /* 0x000fe6000c0008ff */
[----:B------:R-:W-:Y:S02]  /*42ef0*/  WARPGROUP.DEPBAR.LE gsb0, 0x0 ;  /* 0x00008000000079c5 */ /* 0x000fe40000010000 */
        /* <DEDUP_REMOVED lines=128> */
[----:B------:R-:W-:Y:S04]  /*43700*/  ST.E desc[UR6][R6.64], R0 ;  /* 0x0000000006007985 */ /* 0x000fe8000c101906 */
[----:B0-----:R-:W5:Y:S04]  /*43710*/  LD.E R24, desc[UR6][R2.64] ;  /* 0x0000000602187980 */ /* 0x001f68000c101900 */
[----:B-1----:R-:W5:Y:S04]  /*43720*/  LD.E R25, desc[UR6][R2.64+0x4] ;  /* 0x0000040602197980 */ /* 0x002f68000c101900 */
[----:B--2---:R-:W2:Y:S04]  /*43730*/  LD.E R26, desc[UR6][R2.64+0x8] ;  /* 0x00000806021a7980 */ /* 0x004ea8000c101900 */
[----:B---3--:R-:W2:Y:S04]  /*43740*/  LD.E R27, desc[UR6][R2.64+0xc] ;  /* 0x00000c06021b7980 */ /* 0x008ea8000c101900 */
[----:B----4-:R-:W2:Y:S04]  /*43750*/  LD.E R28, desc[UR6][R2.64+0x10] ;  /* 0x00001006021c7980 */ /* 0x010ea8000c101900 */
        /* <DEDUP_REMOVED lines=123> */
[----:B------:R-:W-:Y:S01]  /*43f10*/  F2FP.F16.F32.PACK_AB R177, R177, R9 ;  /* 0x00000009b1b1723e */ /* 0x000fe200000000ff */
[----:B------:R-:W-:Y:S01]  /*43f20*/  IMAD.MOV.U32 R9, RZ, RZ, R5 ;  /* 0x000000ffff097224 */ /* 0x000fe200078e0005 */
[----:B------:R-:W-:Y:S01]  /*43f30*/  F2FP.F16.F32.PACK_AB R179, R179, R8 ;  /* 0x00000008b3b3723e */ /* 0x000fe200000000ff */
[----:B------:R-:W-:-:S03]  /*43f40*/  VIADD R8, R4, 0x80 ;  /* 0x0000008004087836 */ /* 0x000fc60000000000 */
[----:B------:R-:W-:Y:S02]  /*43f50*/  R2UR UR11, R9 ;  /* 0x00000000090b72ca */ /* 0x000fe400000e0000 */
[----:B------:R-:W-:Y:S02]  /*43f60*/  R2UR UR10, R8 ;  /* 0x00000000080a72ca */ /* 0x000fe400000e0000 */
[----:B------:R-:W-:Y:S02]  /*43f70*/  F2FP.F16.F32.PACK_AB R161, R161, R17 ;  /* 0x00000011a1a1723e */ /* 0x000fe400000000ff */
[----:B------:R-:W-:-:S04]  /*43f80*/  F2FP.F16.F32.PACK_AB R163, R163, R16 ;  /* 0x00000010a3a3723e */ /* 0x000fc800000000ff */
[----:B--2---:R-:W-:-:S06]  /*43f90*/  WARPGROUP.ARRIVE ;  /* 0x00000000000079c5 */ /* 0x004fcc0000000000 */
[----:B------:R-:W-:Y:S03]  /*43fa0*/  HGMMA.64x256x16.F32 R24, R160, gdesc[UR8].tnspB, R24, gsb0 ;  /* 0x43e00008a0187df0 */ /* 0x000fe60008000818 */
        /* <DEDUP_REMOVED lines=1058> */
[----:B------:R-:W-:Y:S01]  /*481d0*/  R2UR UR10, R4 ;  /* 0x00000000040a72ca */ /* 0x000fe200000e0000 */
[----:B--2---:R-:W-:-:S12]  /*481e0*/  WARPGROUP.ARRIVE ;  /* 0x00000000000079c5 */ /* 0x004fd80000000000 */
[----:B------:R-:W-:Y:S03]  /*481f0*/  HGMMA.64x256x16.F32 R24, R176, gdesc[UR8].tnspB, R24, gsb0 ;  /* 0x43e00008b0187df0 */ /* 0x000fe60008000818 */
        /* <DEDUP_REMOVED lines=130> */
[----:B------:R-:W2:Y:S04]  /*48a20*/  LD.E R4, desc[UR6][R2.64] ;  /* 0x0000000602047980 */ /* 0x000ea8000c101900 */
[----:B------:R-:W3:Y:S04]  /*48a30*/  LD.E R5, desc[UR6][R2.64+0x4] ;  /* 0x0000040602057980 */ /* 0x000ee8000c101900 */
[----:B0-----:R-:W4:Y:S04]  /*48a40*/  LD.E R0, desc[UR6][R2.64+0x1fc] ;  /* 0x0001fc0602007980 */ /* 0x001f28000c101900 */
        /* <DEDUP_REMOVED lines=126> */
[----:B--2---:R0:W-:Y:S04]  /*49230*/  ST.E desc[UR6][R2.64], R4 ;  /* 0x0000000402007985 */ /* 0x0041e8000c101906 */
[----:B---3--:R0:W-:Y:S04]  /*49240*/  ST.E desc[UR6][R2.64+0x4], R5 ;  /* 0x0000040502007985 */ /* 0x0081e8000c101906 */
        /* <DEDUP_REMOVED lines=125> */
[----:B------:R-:W-:-:S13]  /*49a20*/  LOP3.LUT P6, RZ, R216, 0x7f, RZ, 0xc0, !PT ;  /* 0x0000007fd8ff7812 */ /* 0x000fda00078cc0ff */
[----:B0-----:R-:W-:Y:S05]  /*49a30*/  @P6 BRA `(.L_x_13073) ;  /* 0x0000000000206947 */ /* 0x001fea0003800000 */
[----:B------:R-:W2:Y:S04]  /*49a40*/  LDL.64 R2, [UR4+0x40] ;  /* 0x00004004ff027983 */ /* 0x000ea80008100a00 */
[----:B------:R-:W3:Y:S04]  /*49a50*/  LDL.64 R4, [UR4] ;  /* 0x00000004ff047983 */ /* 0x000ee80008100a00 */
[----:B--2---:R-:W2:Y:S04]  /*49a60*/  LD.E.64 R2, desc[UR6][R2.64+0x30] ;  /* 0x0000300602027980 */ /* 0x004ea8000c101b00 */
[----:B---3--:R-:W3:Y:S01]  /*49a70*/  LD.E R4, desc[UR6][R4.64] ;  /* 0x0000000604047980 */ /* 0x008ee2000c101900 */
[----:B--2---:R-:W-:-:S05]  /*49a80*/  MOV R7, R2 ;  /* 0x0000000200077202 */ /* 0x004fca0000000f00 */
[----:B---3--:R-:W-:-:S05]  /*49a90*/  IMAD R0, R4, 0x8, R7 ;  /* 0x0000000804007824 */ /* 0x008fca00078e0207 */
[----:B------:R-:W-:-:S04]  /*49aa0*/  PRMT R0, RZ, 0x654, R0 ;  /* 0x00000654ff007816 */ /* 0x000fc80000000000 */
[----:B------:R0:W-:Y:S03]  /*49ab0*/  SYNCS.ARRIVE.TRANS64.RED.A1T0 RZ, [R0+URZ], RZ ;  /* 0x000000ff00ff79a7 */ /* 0x0001e6000810043f */
.L_x_13073:
[----:B------:R-:W-:Y:S02]  /*49ac0*/  IMAD.MOV.U32 R2, RZ, RZ, R217 ;  /* 0x000000ffff027224 */ /* 0x000fe400078e00d9 */
[----:B------:R-:W-:-:S04]  /*49ad0*/  IMAD.MOV.U32 R3, RZ, RZ, 0x0 ;  /* 0x00000000ff037424 */ /* 0x000fc800078e00ff */
[----:B0-----:R-:W-:Y:S05]  /*49ae0*/  RET.REL.NODEC R2 `(_ZN7cutlass13device_kernelIN5flash11enable_sm90INS1_16FlashAttnFwdSm90INS1_25CollectiveMainloopFwdSm90ILi2EN4cute5tupleIJNS5_1CILi1EEES8_S8_EEENS6_IJNS7_ILi128EEENS7_ILi96EEENS7_ILi64EEEEEELi256ENS_6half_tEfNS_4arch4Sm90ELb0ELb1ELb0ELb1ELb0ELb1ELb1ELb1ELb0ELb1ELb1ELb0EEENS1_21CollectiveEpilogueFwdINS6_IJSA_NS7_ILi256EEESB_EEES9_SE_SG_Li256ELb1ELb1ELb1ELb0EEENS1_36VarlenDynamicPersistentTileSchedulerILi128ELi96ELi256ELi128ELb1ELb1ELb1ELb1ELb0ELb1EEEEEEEEEvNT_6ParamsE) ;  /* 0xfffffb6402447950 */ /* 0x001fea0003c3ffff */
.L_x_13049:
[----:B0-----:R0:W1:Y:S02]  /*49af0*/  SYNCS.PHASECHK.TRANS64.TRYWAIT P0, [R3+URZ], R10 ;  /* 0x0000000a030075a7 */ /* 0x001064000800017f */
[----:B-1----:R-:W-:Y:S05]  /*49b00*/  @!P0 NANOSLEEP.SYNCS 0x989680 ;  /* 0x009896800000895d */ /* 0x002fea0003900000 */
[----:B------:R-:W1:Y:S02]  /*49b10*/  @!P0 SYNCS.PHASECHK.TRANS64 P0, [R3+URZ], R10 ;  /* 0x0000000a030085a7 */ /* 0x000e64000800007f */
[----:B-1----:R-:W-:Y:S05]  /*49b20*/  @!P0 BRA `(.L_x_13049) ;  /* 0xfffffffc00f08947 */ /* 0x002fea000383ffff */
[----:B------:R-:W-:Y:S05]  /*49b30*/  BRA `(.L_x_13048) ;  /* 0xffffff4c00287947 */ /* 0x000fea000383ffff */
.L_x_13051:
[----:B0-----:R0:W1:Y:S02]  /*49b40*/  SYNCS.PHASECHK.TRANS64.TRYWAIT P0, [R3+URZ+0x32410], R10 ;  /* 0x0324100a030075a7 */ /* 0x001064000800017f */
[----:B-1----:R-:W-:Y:S05]  /*49b50*/  @!P0 NANOSLEEP.SYNCS 0x989680 ;  /* 0x009896800000895d */ /* 0x002fea0003900000 */
[----:B------:R-:W1:Y:S02]  /*49b60*/  @!P0 SYNCS.PHASECHK.TRANS64 P0, [R3+URZ+0x32410], R10 ;  /* 0x0324100a030085a7 */ /* 0x000e64000800007f */
[----:B-1----:R-:W-:Y:S05]  /*49b70*/  @!P0 BRA `(.L_x_13051) ;  /* 0xfffffffc00f08947 */ /* 0x002fea000383ffff */
[----:B------:R-:W-:Y:S05]  /*49b80*/  BRA `(.L_x_13074) ;  /* 0xffffff50001c7947 */ /* 0x000fea000383ffff */
.L_x_13058:
[----:B0-----:R0:W1:Y:S02]  /*49b90*/  SYNCS.PHASECHK.TRANS64.TRYWAIT P0, [R10+URZ], R11 ;  /* 0x0000000b0a0075a7 */ /* 0x001064000800017f */
[----:B-1----:R-:W-:Y:S05]  /*49ba0*/  @!P0 NANOSLEEP.SYNCS 0x989680 ;  /* 0x009896800000895d */ /* 0x002fea0003900000 */
[----:B------:R-:W1:Y:S02]  /*49bb0*/  @!P0 SYNCS.PHASECHK.TRANS64 P0, [R10+URZ], R11 ;  /* 0x0000000b0a0085a7 */ /* 0x000e64000800007f */
[----:B-1----:R-:W-:Y:S05]  /*49bc0*/  @!P0 BRA `(.L_x_13058) ;  /* 0xfffffffc00f08947 */ /* 0x002fea000383ffff */
[----:B------:R-:W-:Y:S05]  /*49bd0*/  BRA `(.L_x_13057) ;  /* 0xffffff5000907947 */ /* 0x000fea000383ffff */
.L_x_13075:
        /* <DEDUP_REMOVED lines=10> */
.L_x_15027:


//--------------------- .text._ZN7cutlass13device_kernelIN5flash11enable_sm90INS1_16FlashAttnFwdSm90INS1_25CollectiveMainloopFwdSm90ILi2EN4cute5tupleIJNS5_1CILi1EEES8_S8_EEENS6_IJNS7_ILi128EEENS7_ILi96EEENS7_ILi64EEEEEELi256ENS_6half_tEfNS_4arch4Sm90ELb1ELb0ELb0ELb0ELb0ELb0ELb0ELb1ELb0ELb1ELb1ELb0EEENS1_21CollectiveEpilogueFwdINS6_IJSA_NS7_ILi256EEESB_EEES9_SE_SG_Li256ELb0ELb1ELb1ELb0EEENS1_19SingleTileSchedulerILb0ELb1ELb1ELi128EEEEEEEEEvNT_6ParamsE --------------------------
	.section	.text._ZN7cutlass13device_kernelIN5flash11enable_sm90INS1_16FlashAttnFwdSm90INS1_25CollectiveMainloopFwdSm90ILi2EN4cute5tupleIJNS5_1CILi1EEES8_S8_EEENS6_IJNS7_ILi128EEENS7_ILi96EEENS7_ILi64EEEEEELi256ENS_6half_tEfNS_4arch4Sm90ELb1ELb0ELb0ELb0ELb0ELb0ELb0ELb1ELb0ELb1ELb1ELb0EEENS1_21CollectiveEpilogueFwdINS6_IJSA_NS7_ILi256EEESB_EEES9_SE_SG_Li256ELb0ELb1ELb1ELb0EEENS1_19SingleTileSchedulerILb0ELb1ELb1ELi128EEEEEEEEEvNT_6ParamsE,"ax",@progbits
	.align	128
.text._ZN7cutlass13device_kernelIN5flash11enable_sm90INS1_16FlashAttnFwdSm90INS1_25CollectiveMainloopFwdSm90ILi2EN4cute5tupleIJNS5_1CILi1EEES8_S8_EEENS6_IJNS7_ILi128EEENS7_ILi96EEENS7_ILi64EEEEEELi256ENS_6half_tEfNS_4arch4Sm90ELb1ELb0ELb0ELb0ELb0ELb0ELb0ELb1ELb0ELb1ELb1ELb0EEENS1_21CollectiveEpilogueFwdINS6_IJSA_NS7_ILi256EEESB_EEES9_SE_SG_Li256ELb0ELb1ELb1ELb0EEENS1_19SingleTileSchedulerILb0ELb1ELb1ELi128EEEEEEEEEvNT_6ParamsE:
        .type           _ZN7cutlass13device_kernelIN5flash11enable_sm90INS1_16FlashAttnFwdSm90INS1_25CollectiveMainloopFwdSm90ILi2EN4cute5tupleIJNS5_1CILi1EEES8_S8_EEENS6_IJNS7_ILi128EEENS7_ILi96EEENS7_ILi64EEEEEELi256ENS_6half_tEfNS_4arch4Sm90ELb1ELb0ELb0ELb0ELb0ELb0ELb0ELb1ELb0ELb1ELb1ELb0EEENS1_21CollectiveEpilogueFwdINS6_IJSA_NS7_ILi256EEESB_EEES9_SE_SG_Li256ELb0ELb1ELb1ELb0EEENS1_19SingleTileSchedulerILb0ELb1ELb1ELi128EEEEEEEEEvNT_6ParamsE,@function
        .size           _ZN7cutlass13device_kernelIN5flash11enable_sm90INS1_16FlashAttnFwdSm90INS1_25CollectiveMainloopFwdSm90ILi2EN4cute5tupleIJNS5_1CILi1EEES8_S8_EEENS6_IJNS7_ILi128EEENS7_ILi96EEENS7_ILi64EEEEEELi256ENS_6half_tEfNS_4arch4Sm90ELb1ELb0ELb0ELb0ELb0ELb0ELb0ELb1ELb0ELb1ELb1ELb0EEENS1_21CollectiveEpilogueFwdINS6_IJSA_NS7_ILi256EEESB_EEES9_SE_SG_Li256ELb0ELb1ELb1ELb0EEENS1_19SingleTileSchedulerILb0ELb1ELb1ELi128EEEEEEEEEvNT_6ParamsE,(.L_x_15029 - _ZN7cutlass13device_kernelIN5flash11enable_sm90INS1_16FlashAttnFwdSm90INS1_25CollectiveMainloopFwdSm90ILi2EN4cute5tupleIJNS5_1CILi1EEES8_S8_EEENS6_IJNS7_ILi128EEENS7_ILi96EEENS7_ILi64EEEEEELi256ENS_6half_tEfNS_4arch4Sm90ELb1ELb0ELb0ELb0ELb0ELb0ELb0ELb1ELb0ELb1ELb1ELb0EEENS1_21CollectiveEpilogueFwdINS6_IJSA_NS7_ILi256EEESB_EEES9_SE_SG_Li256ELb0ELb1ELb1ELb0EEENS1_19SingleTileSchedulerILb0ELb1ELb1ELi128EEEEEEEEEvNT_6ParamsE)
        .other          _ZN7cutlass13device_kernelIN5flash11enable_sm90INS1_16FlashAttnFwdSm90INS1_25CollectiveMainloopFwdSm90ILi2EN4cute5tupleIJNS5_1CILi1EEES8_S8_EEENS6_IJNS7_ILi128EEENS7_ILi96EEENS7_ILi64EEEEEELi256ENS_6half_tEfNS_4arch4Sm90ELb1ELb0ELb0ELb0ELb0ELb0ELb0ELb1ELb0ELb1ELb1ELb0EEENS1_21CollectiveEpilogueFwdINS6_IJSA_NS7_ILi256EEESB_EEES9_SE_SG_Li256ELb0ELb1ELb1ELb0EEENS1_19SingleTileSchedulerILb0ELb1ELb1ELi128EEEEEEEEEvNT_6ParamsE,@"STO_CUDA_ENTRY STV_DEFAULT"
_ZN7cutlass13device_kernelIN5flash11enable_sm90INS1_16FlashAttnFwdSm90INS1_25CollectiveMainloopFwdSm90ILi2EN4cute5tupleIJNS5_1CILi1EEES8_S8_EEENS6_IJNS7_ILi128EEENS7_ILi96EEENS7_ILi64EEEEEELi256ENS_6half_tEfNS_4arch4Sm90ELb1ELb0ELb0ELb0ELb0ELb0ELb0ELb1ELb0ELb1ELb1ELb0EEENS1_21CollectiveEpilogueFwdINS6_IJSA_NS7_ILi256EEESB_EEES9_SE_SG_Li256ELb0ELb1ELb1ELb0EEENS1_19SingleTileSchedulerILb0ELb1ELb1ELi128EEEEEEEEEvNT_6ParamsE:
        /* <DEDUP_REMOVED lines=18> */
.L_x_13077:
[----:B------:R-:W-:Y:S05]  /*0120*/  BSYNC B0 ;  /* 0x0000000000007941 */ /* 0x000fea0003800000 */
.L_x_13076:
        /* <DEDUP_REMOVED lines=41> */
.L_x_13078:
        /* <DEDUP_REMOVED lines=22> */
.L_x_13079:
        /* <DEDUP_REMOVED lines=18> */
.L_x_13080:
        /* <DEDUP_REMOVED lines=22> */
.L_x_13081:
        /* <DEDUP_REMOVED lines=22> */
.L_x_13082:
        /* <DEDUP_REMOVED lines=8> */
.L_x_13085:
        /* <DEDUP_REMOVED lines=20> */
[----:B------:R-:W0:Y:S01]  /*0ac0*/  S2UR UR43, SR_CTAID.X ;  /* 0x00000000002b79c3 */ /* 0x000e220000002500 */
[----:B------:R-:W-:Y:S01]  /*0ad0*/  ULDC UR4, c[0x0][0x448] ;  /* 0x0001120000047ab9 */ /* 0x000fe20000000800 */
[----:B------:R-:W-:Y:S01]  /*0ae0*/  ULDC UR36, c[0x0][0x424] ;  /* 0x0001090000247ab9 */ /* 0x000fe20000000800 */
[----:B------:R-:W-:Y:S01]  /*0af0*/  UISETP.NE.AND UP1, UPT, UR4, 0x1, UPT ;  /* 0x000000010400788c */ /* 0x000fe2000bf25270 */
[----:B------:R-:W-:Y:S02]  /*0b00*/  ULDC UR40, c[0x0][0x2f0] ;  /* 0x0000bc0000287ab9 */ /* 0x000fe40000000800 */
[----:B------:R-:W-:Y:S01]  /*0b10*/  ULDC.64 UR4, c[0x0][0x418] ;  /* 0x0001060000047ab9 */ /* 0x000fe20000000a00 */
[----:B------:R-:W-:Y:S01]  /*0b20*/  ULDC UR7, c[0x0][0x288] ;  /* 0x0000a20000077ab9 */ /* 0x000fe20000000800 */
[----:B------:R-:W-:Y:S02]  /*0b30*/  UISETP.NE.U32.AND UP0, UPT, UR4, URZ, UPT ;  /* 0x0000003f0400728c */ /* 0x000fe4000bf05070 */
[----:B------:R-:W-:-:S02]  /*0b40*/  USHF.R.U32.HI UR10, URZ, 0x10, UR38 ;  /* 0x000000103f0a7899 */ /* 0x000fc40008011626 */
[----:B------:R-:W-:Y:S02]  /*0b50*/  UISETP.NE.AND.EX UP0, UPT, UR5, URZ, UPT, UP0 ;  /* 0x0000003f0500728c */ /* 0x000fe4000bf05300 */
[----:B------:R-:W-:Y:S01]  /*0b60*/  @UP1 ULDC UR4, c[0x0][0x44c] ;  /* 0x0001130000041ab9 */ /* 0x000fe20000000800 */
[----:B------:R-:W-:Y:S01]  /*0b70*/  @UP1 ULDC UR8, c[0x0][0x450] ;  /* 0x0001140000081ab9 */ /* 0x000fe20000000800 */
[----:B------:R-:W-:Y:S02]  /*0b80*/  USEL UR36, UR36, 0x1, UP0 ;  /* 0x0000000124247887 */ /* 0x000fe40008000000 */
[----:B------:R-:W-:Y:S02]  /*0b90*/  ULOP3.LUT UR38, UR38, 0xffff, URZ, 0xc0, !UPT ;  /* 0x0000ffff26267892 */ /* 0x000fe4000f8ec03f */
[----:B------:R-:W-:Y:S02]  /*0ba0*/  UIMAD UR40, UR36, UR40, URZ ;  /* 0x00000028242872a4 */ /* 0x000fe4000f8e023f */
[----:B0-----:R-:W-:-:S04]  /*0bb0*/  USHF.L.U32 UR43, UR43, 0x7, URZ ;  /* 0x000000072b2b7899 */ /* 0x001fc8000800063f */
[----:B------:R-:W-:-:S04]  /*0bc0*/  UIADD3 UR6, UR43, 0x7f, URZ ;  /* 0x0000007f2b067890 */ /* 0x000fc8000fffe03f */
[----:B------:R-:W-:Y:S02]  /*0bd0*/  UIMAD.WIDE.U32 UR4, UR6, UR4, URZ ;  /* 0x00000004060472a5 */ /* 0x000fe4000f8e003f */
[----:B------:R-:W-:Y:S02]  /*0be0*/  UIADD3 UR4, UR40, 0x5f, URZ ;  /* 0x0000005f28047890 */ /* 0x000fe4000fffe03f */
[----:B------:R-:W-:Y:S02]  /*0bf0*/  @UP1 USHF.R.U32.HI UR6, URZ, UR8, UR5 ;  /* 0x000000083f061299 */ /* 0x000fe40008011605 */
[----:B------:R-:W-:-:S04]  /*0c00*/  UIADD3 UR5, UR40, 0x60, -UR7 ;  /* 0x0000006028057890 */ /* 0x000fc8000fffe807 */
[----:B------:R-:W-:Y:S02]  /*0c10*/  UIADD3 UR6, UR5, UR6, URZ ;  /* 0x0000000605067290 */ /* 0x000fe4000fffe03f */
[----:B------:R-:W-:Y:S02]  /*0c20*/  UIMAD.WIDE UR4, UR4, 0x2aaaaaab, URZ ;  /* 0x2aaaaaab040478a5 */ /* 0x000fe4000f8e023f */
[----:B------:R-:W-:Y:S02]  /*0c30*/  UIMAD.WIDE UR6, UR6, 0x2aaaaaab, URZ ;  /* 0x2aaaaaab060678a5 */ /* 0x000fe4000f8e023f */
[----:B------:R-:W-:Y:S02]  /*0c40*/  USHF.R.U32.HI UR4, URZ, 0x1f, UR5 ;  /* 0x0000001f3f047899 */ /* 0x000fe40008011605 */
[----:B------:R-:W-:Y:S02]  /*0c50*/  USHF.R.U32.HI UR6, URZ, 0x1f, UR7 ;  /* 0x0000001f3f067899 */ /* 0x000fe40008011607 */
[----:B------:R-:W-:-:S02]  /*0c60*/  ULEA.HI.SX32 UR4, UR5, UR4, 0x1c ;  /* 0x0000000405047291 */ /* 0x000fc4000f8fe23f */
[----:B------:R-:W-:-:S04]  /*0c70*/  ULEA.HI.SX32 UR6, UR7, UR6, 0x1c ;  /* 0x0000000607067291 */ /* 0x000fc8000f8fe23f */
[----:B------:R-:W-:-:S04]  /*0c80*/  UISETP.LT.AND UP0, UPT, UR4, UR6, UPT ;  /* 0x000000060400728c */ /* 0x000fc8000bf01270 */
[----:B------:R-:W-:Y:S02]  /*0c90*/  USEL UR9, UR4, UR6, UP0 ;  /* 0x0000000604097287 */ /* 0x000fe40008000000 */
[----:B------:R-:W-:Y:S02]  /*0ca0*/  UISETP.NE.AND UP0, UPT, UR10, URZ, UPT ;  /* 0x0000003f0a00728c */ /* 0x000fe4000bf05270 */
[----:B------:R-:W-:Y:S01]  /*0cb0*/  UISETP.GE.AND UP1, UPT, UR9, 0x1, UPT ;  /* 0x000000010900788c */ /* 0x000fe2000bf26270 */
[----:B------:R-:W-:-:S05]  /*0cc0*/  UMOV UR4, URZ ;  /* 0x0000003f00047c82 */ /* 0x000fca0008000000 */
[----:B------:R-:W-:-:S03]  /*0cd0*/  PLOP3.LUT P0, PT, PT, PT, UP1, 0x80, 0x0 ;  /* 0x000000000000781c */ /* 0x000fc60003f0f018 */
[----:B------:R-:W-:-:S10]  /*0ce0*/  @!UP0 ULDC UR10, c[0x0][0x9f0] ;  /* 0x00027c00000a8ab9 */ /* 0x000fd40000000800 */
        /* <DEDUP_REMOVED lines=34> */
.L_x_13087:
[----:B------:R-:W-:Y:S01]  /*0f10*/  UIMAD UR38, UR38, UR4, URZ ;  /* 0x00000004262672a4 */ /* 0x000fe2000f8e023f */
[----:B------:R-:W-:Y:S01]  /*0f20*/  IMAD.U32 R0, RZ, RZ, UR9 ;  /* 0x00000009ff007e24 */ /* 0x000fe2000f8e00ff */
[----:B------:R-:W0:Y:S01]  /*0f30*/  S2R R4, SR_TID.X ;  /* 0x0000000000047919 */ /* 0x000e220000002100 */
[----:B------:R-:W-:Y:S01]  /*0f40*/  IMAD.U32 R3, RZ, RZ, UR4 ;  /* 0x00000004ff037e24 */ /* 0x000fe2000f8e00ff */
[----:B------:R-:W-:Y:S02]  /*0f50*/  PLOP3.LUT P0, PT, PT, PT, PT, 0x80, 0x0 ;  /* 0x000000000000781c */ /* 0x000fe40003f0f070 */
[----:B------:R-:W-:Y:S02]  /*0f60*/  CS2R R150, SRZ ;  /* 0x0000000000967805 */ /* 0x000fe4000001ff00 */
[----:B------:R-:W-:Y:S02]  /*0f70*/  CS2R R148, SRZ ;  /* 0x0000000000947805 */ /* 0x000fe4000001ff00 */
[----:B------:R-:W-:-:S02]  /*0f80*/  CS2R R146, SRZ ;  /* 0x0000000000927805 */ /* 0x000fc4000001ff00 */
[----:B------:R-:W-:Y:S01]  /*0f90*/  VIADDMNMX R0, R3, UR38, R0, PT ;  /* 0x0000002603007c46 */ /* 0x000fe2000b800100 */
[----:B------:R-:W-:Y:S01]  /*0fa0*/  IMAD.MOV.U32 R3, RZ, RZ, RZ ;  /* 0x000000ffff037224 */ /* 0x000fe200078e00ff */
        /* <DEDUP_REMOVED lines=24> */
[----:B0-----:R-:W-:Y:S01]  /*1130*/  IADD3 R16, R4, -0x80, RZ ;  /* 0xffffff8004107810 */ /* 0x001fe20007ffe0ff */
[----:B------:R-:W-:Y:S01]  /*1140*/  IMAD.MOV.U32 R4, RZ, RZ, RZ ;  /* 0x000000ffff047224 */ /* 0x000fe200078e00ff */
        /* <DEDUP_REMOVED lines=75> */
.L_x_13089:
[----:B------:R-:W-:Y:S01]  /*1600*/  SHF.L.U32 R10, RZ, 0x1f, RZ ;  /* 0x0000001fff0a7819 */ /* 0x000fe200000006ff */
[----:B------:R-:W-:-:S03]  /*1610*/  VIADD R0, R2, 0x8 ;  /* 0x0000000802007836 */ /* 0x000fc60000000000 */
[----:B------:R-:W0:Y:S02]  /*1620*/  SYNCS.PHASECHK.TRANS64.TRYWAIT P0, [UR39+0x22800], R10 ;  /* 0x0228000aff0075a7 */ /* 0x000e240008000167 */
[----:B0-----:R-:W-:Y:S05]  /*1630*/  @!P0 BRA `(.L_x_13090) ;  /* 0x000000c800d88947 */ /* 0x001fea0003800000 */
.L_x_13206:
[----:B------:R-:W-:Y:S05]  /*1640*/  WARPSYNC.ALL ;  /* 0x0000000000007948 */ /* 0x000fea0003800000 */
[----:B------:R-:W-:Y:S01]  /*1650*/  ULOP3.LUT UR4, UR42, 0x1, URZ, 0xfc, !UPT ;  /* 0x000000012a047892 */ /* 0x000fe2000f8efc3f */
[----:B------:R1:W-:Y:S03]  /*1660*/  BAR.SYNC.DEFER_BLOCKING R0, 0x100 ;  /* 0x000400000000751d */ /* 0x0003e60000010000 */
[----:B------:R-:W-:-:S06]  /*1670*/  UISETP.NE.AND UP0, UPT, UR4, 0x3, UPT ;  /* 0x000000030400788c */ /* 0x000fcc000bf05270 */
[----:B------:R-:W-:-:S13]  /*1680*/  PLOP3.LUT P0, PT, PT, PT, UP0, 0x80, 0x0 ;  /* 0x000000000000781c */ /* 0x000fda0003f0f008 */
[----:B-1----:R-:W-:Y:S05]  /*1690*/  @!P0 BRA `(.L_x_13091) ;  /* 0x0000000000048947 */ /* 0x002fea0003800000 */
[----:B------:R-:W-:Y:S01]  /*16a0*/  BPT.TRAP 0x1 ;  /* 0x000000040000795c */ /* 0x000fe20000300000 */
.L_x_13091:
[----:B------:R1:W2:Y:S01]  /*16b0*/  SYNCS.PHASECHK.TRANS64.TRYWAIT P1, [UR39+0x22830], R10 ;  /* 0x0228300aff0075a7 */ /* 0x0002a20008020167 */
[----:B------:R-:W-:Y:S05]  /*16c0*/  @!P0 BRA `(.L_x_13092) ;  /* 0x0000000000048947 */ /* 0x000fea0003800000 */
[----:B------:R-:W-:Y:S01]  /*16d0*/  BPT.TRAP 0x1 ;  /* 0x000000040000795c */ /* 0x000fe20000300000 */
.L_x_13092:
[----:B--2---:R-:W-:Y:S05]  /*16e0*/  @P1 BRA `(.L_x_13093) ;  /* 0x0000000000081947 */ /* 0x004fea0003800000 */
[----:B------:R-:W2:Y:S02]  /*16f0*/  SYNCS.PHASECHK.TRANS64.TRYWAIT P1, [UR39+0x22830], R10 ;  /* 0x0228300aff0075a7 */ /* 0x000ea40008020167 */
[----:B--2---:R-:W-:Y:S05]  /*1700*/  @!P1 BRA `(.L_x_13094) ;  /* 0x000000c800bc9947 */ /* 0x004fea0003800000 */
.L_x_13093:
[----:B------:R-:W-:Y:S01]  /*1710*/  UIADD3 UR4, UR39, 0x1c400, URZ ;  /* 0x0001c40027047890 */ /* 0x000fe2000fffe03f */
[----:B------:R-:W-:Y:S01]  /*1720*/  WARPGROUP.ARRIVE ;  /* 0x00000000000079c5 */ /* 0x000fe20000000000 */
[----:B------:R-:W-:Y:S01]  /*1730*/  ULOP3.LUT UR8, UR46, 0x10000, URZ, 0xfc, !UPT ;  /* 0x000100002e087892 */ /* 0x000fe2000f8efc3f */
[----:B0-----:R-:W-:Y:S01]  /*1740*/  LOP3.LUT R3, R18, 0xffffff80, RZ, 0xc0, !PT ;  /* 0xffffff8012037812 */ /* 0x001fe200078ec0ff */
[----:B------:R-:W-:Y:S01]  /*1750*/  USHF.R.U32.HI UR4, URZ, 0x4, UR4 ;  /* 0x000000043f047899 */ /* 0x000fe20008011604 */
[----:B------:R-:W-:Y:S01]  /*1760*/  LEA.HI R17, R17, R16, RZ, 0x2 ;  /* 0x0000001011117211 */ /* 0x000fe200078f10ff */
[----:B------:R-:W-:Y:S01]  /*1770*/  UMOV UR9, 0x40000040 ;  /* 0x4000004000097882 */ /* 0x000fe20000000000 */
[----:B------:R-:W-:Y:S01]  /*1780*/  UMOV UR7, 0x40000040 ;  /* 0x4000004000077882 */ /* 0x000fe20000000000 */
[----:B------:R-:W-:Y:S01]  /*1790*/  ULOP3.LUT UR4, UR4, 0x3fff, URZ, 0xc0, !UPT ;  /* 0x00003fff04047892 */ /* 0x000fe2000f8ec03f */
[----:B------:R-:W-:Y:S01]  /*17a0*/  IMAD.IADD R3, R16, 0x1, -R3 ;  /* 0x0000000110037824 */ /* 0x000fe200078e0a03 */
[----:B------:R-:W-:Y:S01]  /*17b0*/  UMOV UR5, UR9 ;  /* 0x0000000900057c82 */ /* 0x000fe20008000000 */
[----:B------:R-:W-:Y:S01]  /*17c0*/  UIADD3 UR12, UR8, 0x2, URZ ;  /* 0x00000002080c7890 */ /* 0x000fe2000fffe03f */
[----:B------:R-:W-:Y:S01]  /*17d0*/  LOP3.LUT R17, R17, 0xfffffffc, RZ, 0xc0, !PT ;  /* 0xfffffffc11117812 */ /* 0x000fe200078ec0ff */
[----:B------:R-:W-:Y:S01]  /*17e0*/  ULOP3.LUT UR6, UR4, 0x10000, URZ, 0xfc, !UPT ;  /* 0x0001000004067892 */ /* 0x000fe2000f8efc3f */
[----:B------:R-:W-:Y:S01]  /*17f0*/  SHF.R.S32.HI R4, RZ, 0x1f, R3 ;  /* 0x0000001fff047819 */ /* 0x000fe20000011403 */
[----:B------:R-:W-:Y:S01]  /*1800*/  UMOV UR13, 0x40000040 ;  /* 0x40000040000d7882 */ /* 0x000fe20000000000 */
[----:B------:R-:W-:Y:S01]  /*1810*/  UMOV UR4, UR8 ;  /* 0x0000000800047c82 */ /* 0x000fe20008000000 */
[----:B------:R-:W-:Y:S01]  /*1820*/  UIADD3 UR14, UR6, 0x2, URZ ;  /* 0x00000002060e7890 */ /* 0x000fe2000fffe03f */
[CC--:B------:R-:W-:Y:S01]  /*1830*/  LEA.HI R5, R4.reuse, R3.reuse, RZ, 0x2 ;  /* 0x0000000304057211 */ /* 0x0c0fe200078f10ff */
[----:B------:R-:W-:Y:S01]  /*1840*/  UMOV UR15, 0x40000040 ;  /* 0x40000040000f7882 */ /* 0x000fe20000000000 */
[----:B------:R-:W-:Y:S01]  /*1850*/  UIADD3 UR16, UR8, 0x4, URZ ;  /* 0x0000000408107890 */ /* 0x000fe2000fffe03f */
[----:B------:R-:W-:Y:S01]  /*1860*/  LEA.HI R6, R4, R3, RZ, 0x5 ;  /* 0x0000000304067211 */ /* 0x000fe200078f28ff */
[----:B------:R-:W-:Y:S01]  /*1870*/  HGMMA.64x96x16.F32 R24, gdesc[UR4], RZ, !UPT, gsb0 ;  /* 0x01600000041879f0 */ /* 0x000fe2000c0008ff */
[----:B------:R-:W-:Y:S01]  /*1880*/  UIADD3 UR18, UR6, 0x4, URZ ;  /* 0x0000000406127890 */ /* 0x000fe2000fffe03f */
[--C-:B------:R-:W-:Y:S01]  /*1890*/  SHF.R.S32.HI R4, RZ, 0x2, R5.reuse ;  /* 0x00000002ff047819 */ /* 0x100fe20000011405 */
[----:B------:R-:W-:Y:S01]  /*18a0*/  UMOV UR17, 0x40000040 ;  /* 0x4000004000117882 */ /* 0x000fe20000000000 */
[----:B------:R-:W-:Y:S01]  /*18b0*/  UMOV UR19, 0x40000040 ;  /* 0x4000004000137882 */ /* 0x000fe20000000000 */
[----:B------:R-:W-:Y:S01]  /*18c0*/  UIADD3 UR20, UR8, 0x6, URZ ;  /* 0x0000000608147890 */ /* 0x000fe2000fffe03f */
[----:B------:R-:W-:Y:S01]  /*18d0*/  SHF.R.S32.HI R7, RZ, 0x1f, R5 ;  /* 0x0000001fff077819 */ /* 0x000fe20000011405 */
[----:B------:R-:W-:Y:S01]  /*18e0*/  UIADD3 UR22, UR6, 0x6, URZ ;  /* 0x0000000606167890 */ /* 0x000fe2000fffe03f */
[----:B------:R-:W-:Y:S01]  /*18f0*/  IMAD.IADD R17, R16, 0x1, -R17 ;  /* 0x0000000110117824 */ /* 0x000fe200078e0a11 */
[----:B------:R-:W-:Y:S01]  /*1900*/  UMOV UR21, 0x40000040 ;  /* 0x4000004000157882 */ /* 0x000fe20000000000 */
[----:B------:R-:W-:Y:S01]  /*1910*/  UMOV UR23, 0x40000040 ;  /* 0x4000004000177882 */ /* 0x000fe20000000000 */
[----:B------:R-:W-:Y:S01]  /*1920*/  SHF.R.S32.HI R6, RZ, 0x5, R6 ;  /* 0x00000005ff067819 */ /* 0x000fe20000011406 */
[----:B------:R-:W-:Y:S01]  /*1930*/  ULDC UR4, c[0x0][0x448] ;  /* 0x0001120000047ab9 */ /* 0x000fe20000000800 */
[----:B------:R-:W-:Y:S01]  /*1940*/  LEA.HI R8, R19, R19, RZ, 0x1 ;  /* 0x0000001313087211 */ /* 0x000fe200078f08ff */
[----:B------:R-:W-:Y:S01]  /*1950*/  UISETP.NE.AND UP0, UPT, UR4, 0x1, UPT ;  /* 0x000000010400788c */ /* 0x000fe2000bf05270 */
[----:B------:R-:W-:Y:S01]  /*1960*/  LEA.HI R7, R7, R4, RZ, 0x3 ;  /* 0x0000000407077211 */ /* 0x000fe200078f18ff */
[----:B------:R-:W-:Y:S01]  /*1970*/  ULDC UR11, c[0x0][0x288] ;  /* 0x0000a200000b7ab9 */ /* 0x000fe20000000800 */
[----:B------:R-:W-:Y:S01]  /*1980*/  LEA R9, R6, UR43, 0x4 ;  /* 0x0000002b06097c11 */ /* 0x000fe2000f8e20ff */
[----:B------:R-:W-:Y:S01]  /*1990*/  ULDC UR7, c[0x0][0x988] ;  /* 0x0002620000077ab9 */ /* 0x000fe20000000800 */
[----:B------:R-:W-:Y:S01]  /*19a0*/  LOP3.LUT R8, R8, 0x3fffffe, RZ, 0xc0, !PT ;  /* 0x03fffffe08087812 */ /* 0x000fe200078ec0ff */
[----:B------:R-:W0:Y:S01]  /*19b0*/  S2R R11, SR_TID.X ;  /* 0x00000000000b7919 */ /* 0x000e220000002100 */
[----:B------:R-:W-:-:S02]  /*19c0*/  LOP3.LUT R7, R7, 0xfffffff8, RZ, 0xc0, !PT ;  /* 0xfffffff807077812 */ /* 0x000fc400078ec0ff */
[----:B------:R-:W-:Y:S01]  /*19d0*/  LEA.HI R6, R17, R17, RZ, 0x1 ;  /* 0x0000001111067211 */ /* 0x000fe200078f08ff */
[----:B------:R-:W-:Y:S01]  /*19e0*/  IMAD.IADD R8, R19, 0x1, -R8 ;  /* 0x0000000113087824 */ /* 0x000fe200078e0a08 */
[----:B------:R-:W-:Y:S01]  /*19f0*/  IADD3 R7, R9, R4, -R7 ;  /* 0x0000000409077210 */ /* 0x000fe20007ffe807 */
[----:B------:R-:W-:Y:S01]  /*1a00*/  @UP0 ULDC UR4, c[0x0][0x44c] ;  /* 0x0001130000040ab9 */ /* 0x000fe20000000800 */
[----:B------:R-:W-:Y:S02]  /*1a10*/  LOP3.LUT R6, R6, 0x1ffffffe, RZ, 0xc0, !PT ;  /* 0x1ffffffe06067812 */ /* 0x000fe400078ec0ff */
[----:B------:R-:W-:Y:S01]  /*1a20*/  PLOP3.LUT P1, PT, PT, PT, UP0, 0x80, 0x0 ;  /* 0x000000000000781c */ /* 0x000fe20003f2f008 */
[----:B------:R-:W-:Y:S02]  /*1a30*/  IMAD R7, R8, 0x40, R7 ;  /* 0x0000004008077824 */ /* 0x000fe400078e0207 */
[----:B------:R-:W-:-:S05]  /*1a40*/  IMAD.IADD R4, R17, 0x1, -R6 ;  /* 0x0000000111047824 */ /* 0x000fca00078e0a06 */
[----:B------:R-:W-:-:S05]  /*1a50*/  LEA R4, R4, R7, 0x3 ;  /* 0x0000000704047211 */ /* 0x000fca00078e18ff */
[----:B------:R-:W-:Y:S01]  /*1a60*/  @P1 IMAD.HI.U32 R6, R4, UR4, RZ ;  /* 0x0000000404061c27 */ /* 0x000fe2000f8e00ff */
[----:B------:R-:W-:-:S03]  /*1a70*/  @UP0 ULDC UR4, c[0x0][0x450] ;  /* 0x0001140000040ab9 */ /* 0x000fc60000000800 */
[----:B------:R-:W-:Y:S01]  /*1a80*/  IMAD.MOV.U32 R7, RZ, RZ, R4 ;  /* 0x000000ffff077224 */ /* 0x000fe200078e0004 */
[----:B------:R-:W-:Y:S01]  /*1a90*/  @P1 SHF.R.U32.HI R7, RZ, UR4, R6 ;  /* 0x00000004ff071c19 */ /* 0x000fe20008011606 */
[----:B------:R-:W-:Y:S01]  /*1aa0*/  UIMAD UR4, UR41, -0x60, UR40 ;  /* 0xffffffa0290478a4 */ /* 0x000fe2000f8e0228 */
[----:B------:R-:W-:-:S03]  /*1ab0*/  LOP3.LUT R6, R5, 0x7ffffffc, RZ, 0xc0, !PT ;  /* 0x7ffffffc05067812 */ /* 0x000fc600078ec0ff */
[----:B------:R-:W2:Y:S01]  /*1ac0*/  SHFL.IDX PT, R8, R7, 0x1, 0x1c1f ;  /* 0x003c1f0007087f89 */ /* 0x000ea200000e0000 */
[----:B------:R-:W-:Y:S01]  /*1ad0*/  UIADD3 UR4, UR4, 0x60, URZ ;  /* 0x0000006004047890 */ /* 0x000fe2000fffe03f */
[----:B------:R-:W-:Y:S01]  /*1ae0*/  IMAD.IADD R3, R3, 0x1, -R6 ;  /* 0x0000000103037824 */ /* 0x000fe200078e0a06 */
[----:B0-----:R-:W-:Y:S01]  /*1af0*/  LOP3.LUT R11, R11, 0x7f, RZ, 0xc0, !PT ;  /* 0x0000007f0b0b7812 */ /* 0x001fe200078ec0ff */
[----:B------:R-:W0:Y:S03]  /*1b00*/  SHFL.IDX PT, R7, R7, RZ, 0x1c1f ;  /* 0x001c1fff07077589 */ /* 0x000e2600000e0000 */
[----:B------:R-:W-:-:S04]  /*1b10*/  IMAD.U32 R6, RZ, RZ, UR4 ;  /* 0x00000004ff067e24 */ /* 0x000fc8000f8e00ff */
[----:B------:R-:W-:Y:S02]  /*1b20*/  IMAD R5, R3, -0x2, R6 ;  /* 0xfffffffe03057824 */ /* 0x000fe400078e0206 */
[----:B------:R-:W-:-:S05]  /*1b30*/  IMAD.U32 R6, RZ, RZ, UR11 ;  /* 0x0000000bff067e24 */ /* 0x000fca000f8e00ff */
[----:B------:R-:W-:-:S04]  /*1b40*/  IADD3 R6, R5, 0x1, -R6 ;  /* 0x0000000105067810 */ /* 0x000fc80007ffe806 */
[----:B--2---:R-:W-:-:S04]  /*1b50*/  VIADDMNMX R8, R8, R6, R5, PT ;  /* 0x0000000608087246 */ /* 0x004fc80003800105 */
[C---:B------:R-:W-:Y:S02]  /*1b60*/  ISETP.GT.AND P2, PT, R8.reuse, RZ, PT ;  /* 0x000000ff0800720c */ /* 0x040fe40003f44270 */
[C---:B------:R-:W-:Y:S02]  /*1b70*/  ISETP.GT.AND P3, PT, R8.reuse, 0x1, PT ;  /* 0x000000010800780c */ /* 0x040fe40003f64270 */
[----:B------:R-:W-:Y:S02]  /*1b80*/  ISETP.GT.AND P4, PT, R8, 0x8, PT ;  /* 0x000000080800780c */ /* 0x000fe40003f84270 */
[----:B0-----:R-:W-:-:S04]  /*1b90*/  VIADDMNMX R6, R7, R6, R5, PT ;  /* 0x0000000607067246 */ /* 0x001fc80003800105 */
[----:B------:R-:W-:Y:S01]  /*1ba0*/  ISETP.GT.AND P5, PT, R6, 0x8, PT ;  /* 0x000000080600780c */ /* 0x000fe20003fa4270 */
        /* <DEDUP_REMOVED lines=80> */
[----:B------:R-:W-:Y:S01]  /*20b0*/  FSEL R24, R24, -INF , P3 ;  /* 0xff80000018187808 */ /* 0x000fe20001800000 */
[----:B------:R-:W0:Y:S01]  /*20c0*/  SHFL.BFLY PT, R9, R8, 0x2, 0x1f ;  /* 0x0c401f0008097f89 */ /* 0x000e2200000e0000 */
[----:B------:R-:W-:Y:S02]  /*20d0*/  FSEL R25, R25, -INF , P4 ;  /* 0xff80000019197808 */ /* 0x000fe40002000000 */
[----:B------:R-:W-:Y:S02]  /*20e0*/  ISETP.GT.AND P2, PT, R6, 0x9, PT ;  /* 0x000000090600780c */ /* 0x000fe40003f44270 */
[----:B------:R-:W-:Y:S02]  /*20f0*/  FSEL R28, R28, -INF , P5 ;  /* 0xff8000001c1c7808 */ /* 0x000fe40002800000 */
[----:B------:R-:W-:Y:S02]  /*2100*/  FMNMX.FTZ R7, R24, R25, !PT ;  /* 0x0000001918077209 */ /* 0x000fe40007810000 */
[----:B------:R-:W-:-:S02]  /*2110*/  ISETP.GT.AND P3, PT, R6, 0x10, PT ;  /* 0x000000100600780c */ /* 0x000fc40003f64270 */
[----:B------:R-:W-:Y:S02]  /*2120*/  FSEL R29, R29, -INF , P2 ;  /* 0xff8000001d1d7808 */ /* 0x000fe40001000000 */
[----:B------:R-:W-:Y:S02]  /*2130*/  ISETP.GT.AND P2, PT, R6, 0x11, PT ;  /* 0x000000110600780c */ /* 0x000fe40003f44270 */
[----:B------:R-:W-:Y:S02]  /*2140*/  FSEL R32, R32, -INF , P3 ;  /* 0xff80000020207808 */ /* 0x000fe40001800000 */
[C---:B------:R-:W-:Y:S02]  /*2150*/  ISETP.GT.AND P3, PT, R6.reuse, 0x18, PT ;  /* 0x000000180600780c */ /* 0x040fe40003f64270 */
[----:B------:R-:W-:Y:S02]  /*2160*/  FSEL R33, R33, -INF , P2 ;  /* 0xff80000021217808 */ /* 0x000fe40001000000 */
[----:B------:R-:W-:-:S02]  /*2170*/  ISETP.GT.AND P2, PT, R6, 0x19, PT ;  /* 0x000000190600780c */ /* 0x000fc40003f44270 */
[----:B------:R-:W-:Y:S02]  /*2180*/  FSEL R36, R36, -INF , P3 ;  /* 0xff80000024247808 */ /* 0x000fe40001800000 */
[----:B0-----:R-:W-:Y:S02]  /*2190*/  FMNMX.FTZ R9, R8, R9, !PT ;  /* 0x0000000908097209 */ /* 0x001fe40007810000 */
[C---:B------:R-:W-:Y:S02]  /*21a0*/  ISETP.GT.AND P3, PT, R6.reuse, 0x20, PT ;  /* 0x000000200600780c */ /* 0x040fe40003f64270 */
[----:B------:R-:W-:Y:S01]  /*21b0*/  FSEL R37, R37, -INF , P2 ;  /* 0xff80000025257808 */ /* 0x000fe20001000000 */
[----:B------:R-:W0:Y:S01]  /*21c0*/  SHFL.BFLY PT, R12, R9, 0x1, 0x1f ;  /* 0x0c201f00090c7f89 */ /* 0x000e2200000e0000 */
[----:B------:R-:W-:Y:S02]  /*21d0*/  ISETP.GT.AND P2, PT, R6, 0x21, PT ;  /* 0x000000210600780c */ /* 0x000fe40003f44270 */
[----:B------:R-:W-:-:S02]  /*21e0*/  FSEL R40, R40, -INF , P3 ;  /* 0xff80000028287808 */ /* 0x000fc40001800000 */
[C---:B------:R-:W-:Y:S02]  /*21f0*/  ISETP.GT.AND P3, PT, R6.reuse, 0x28, PT ;  /* 0x000000280600780c */ /* 0x040fe40003f64270 */
[----:B------:R-:W-:Y:S02]  /*2200*/  FSEL R41, R41, -INF , P2 ;  /* 0xff80000029297808 */ /* 0x000fe40001000000 */
[----:B------:R-:W-:Y:S02]  /*2210*/  ISETP.GT.AND P2, PT, R6, 0x29, PT ;  /* 0x000000290600780c */ /* 0x000fe40003f44270 */
[----:B------:R-:W-:Y:S02]  /*2220*/  FSEL R44, R44, -INF , P3 ;  /* 0xff8000002c2c7808 */ /* 0x000fe40001800000 */
[----:B------:R-:W-:Y:S02]  /*2230*/  ISETP.GT.AND P3, PT, R6, 0x30, PT ;  /* 0x000000300600780c */ /* 0x000fe40003f64270 */
[----:B------:R-:W-:-:S02]  /*2240*/  FSEL R45, R45, -INF , P2 ;  /* 0xff8000002d2d7808 */ /* 0x000fc40001000000 */
[----:B------:R-:W-:Y:S02]  /*2250*/  ISETP.GT.AND P2, PT, R6, 0x31, PT ;  /* 0x000000310600780c */ /* 0x000fe40003f44270 */
[----:B------:R-:W-:Y:S02]  /*2260*/  FSEL R48, R48, -INF , P3 ;  /* 0xff80000030307808 */ /* 0x000fe40001800000 */
[C---:B------:R-:W-:Y:S02]  /*2270*/  ISETP.GT.AND P3, PT, R6.reuse, 0x38, PT ;  /* 0x000000380600780c */ /* 0x040fe40003f64270 */
[----:B------:R-:W-:Y:S02]  /*2280*/  FSEL R49, R49, -INF , P2 ;  /* 0xff80000031317808 */ /* 0x000fe40001000000 */
[----:B0-----:R-:W-:Y:S02]  /*2290*/  FMNMX.FTZ R5, R9, R12, !PT ;  /* 0x0000000c09057209 */ /* 0x001fe40007810000 */
[----:B------:R-:W-:-:S02]  /*22a0*/  ISETP.GT.AND P2, PT, R6, 0x39, PT ;  /* 0x000000390600780c */ /* 0x000fc40003f44270 */
[C---:B------:R-:W-:Y:S01]  /*22b0*/  FSETP.NEU.FTZ.AND P4, PT, R5.reuse, -INF , PT ;  /* 0xff8000000500780b */ /* 0x040fe20003f9d000 */
[----:B------:R-:W-:Y:S01]  /*22c0*/  FMUL.FTZ R8, R5, UR7 ;  /* 0x0000000705087c20 */ /* 0x000fe20008410000 */
[----:B------:R-:W-:Y:S02]  /*22d0*/  FSEL R52, R52, -INF , P3 ;  /* 0xff80000034347808 */ /* 0x000fe40001800000 */
[----:B------:R-:W-:Y:S02]  /*22e0*/  ISETP.GT.AND P3, PT, R6, 0x40, PT ;  /* 0x000000400600780c */ /* 0x000fe40003f64270 */
[----:B------:R-:W-:Y:S02]  /*22f0*/  FSEL R9, R8, RZ, P4 ;  /* 0x000000ff08097208 */ /* 0x000fe40002000000 */
[----:B------:R-:W-:Y:S02]  /*2300*/  FMNMX.FTZ R8, R28, R7, !PT ;  /* 0x000000071c087209 */ /* 0x000fe40007810000 */
[----:B------:R-:W-:Y:S01]  /*2310*/  FSEL R53, R53, -INF , P2 ;  /* 0xff80000035357808 */ /* 0x000fe20001000000 */
[--C-:B------:R-:W-:Y:S01]  /*2320*/  FFMA.FTZ R26, R26, UR7, -R9.reuse ;  /* 0x000000071a1a7c23 */ /* 0x100fe20008010809 */
[----:B------:R-:W-:Y:S01]  /*2330*/  FMNMX.FTZ R7, R29, R8, !PT ;  /* 0x000000081d077209 */ /* 0x000fe20007810000 */
[--C-:B------:R-:W-:Y:S01]  /*2340*/  FFMA.FTZ R27, R27, UR7, -R9.reuse ;  /* 0x000000071b1b7c23 */ /* 0x100fe20008010809 */
[----:B------:R-:W-:Y:S01]  /*2350*/  ISETP.GT.AND P2, PT, R6, 0x41, PT ;  /* 0x000000410600780c */ /* 0x000fe20003f44270 */
[--C-:B------:R-:W-:Y:S01]  /*2360*/  FFMA.FTZ R30, R30, UR7, -R9.reuse ;  /* 0x000000071e1e7c23 */ /* 0x100fe20008010809 */
[----:B------:R-:W-:Y:S01]  /*2370*/  FMNMX.FTZ R8, R32, R7, !PT ;  /* 0x0000000720087209 */ /* 0x000fe20007810000 */
[----:B------:R-:W-:Y:S01]  /*2380*/  MUFU.EX2 R26, R26 ;  /* 0x0000001a001a7308 */ /* 0x000fe20000000800 */
[----:B------:R-:W-:Y:S01]  /*2390*/  FSEL R56, R56, -INF , P3 ;  /* 0xff80000038387808 */ /* 0x000fe20001800000 */
[--C-:B------:R-:W-:Y:S01]  /*23a0*/  FFMA.FTZ R31, R31, UR7, -R9.reuse ;  /* 0x000000071f1f7c23 */ /* 0x100fe20008010809 */
[----:B------:R-:W-:Y:S01]  /*23b0*/  FMNMX.FTZ R7, R33, R8, !PT ;  /* 0x0000000821077209 */ /* 0x000fe20007810000 */
[--C-:B------:R-:W-:Y:S01]  /*23c0*/  FFMA.FTZ R34, R34, UR7, -R9.reuse ;  /* 0x0000000722227c23 */ /* 0x100fe20008010809 */
[----:B------:R-:W-:Y:S01]  /*23d0*/  ISETP.GT.AND P3, PT, R6, 0x48, PT ;  /* 0x000000480600780c */ /* 0x000fe20003f64270 */
[--C-:B------:R-:W-:Y:S01]  /*23e0*/  FFMA.FTZ R35, R35, UR7, -R9.reuse ;  /* 0x0000000723237c23 */ /* 0x100fe20008010809 */
[----:B------:R-:W-:Y:S01]  /*23f0*/  FMNMX.FTZ R8, R36, R7, !PT ;  /* 0x0000000724087209 */ /* 0x000fe20007810000 */
[----:B------:R-:W0:Y:S01]  /*2400*/  MUFU.EX2 R27, R27 ;  /* 0x0000001b001b7308 */ /* 0x000e220000000800 */
        /* <DEDUP_REMOVED lines=15> */
[----:B------:R-:W2:Y:S01]  /*2500*/  MUFU.EX2 R31, R31 ;  /* 0x0000001f001f7308 */ /* 0x000ea20000000800 */
[----:B------:R-:W-:Y:S01]  /*2510*/  FSEL R61, R61, -INF , P2 ;  /* 0xff8000003d3d7808 */ /* 0x000fe20001000000 */
[--C-:B------:R-:W-:Y:S01]  /*2520*/  FFMA.FTZ R50, R50, UR7, -R9.reuse ;  /* 0x0000000732327c23 */ /* 0x100fe20008010809 */
[----:B------:R-:W-:Y:S01]  /*2530*/  FMNMX.FTZ R7, R45, R8, !PT ;  /* 0x000000082d077209 */ /* 0x000fe20007810000 */
[--C-:B------:R-:W-:Y:S01]  /*2540*/  FFMA.FTZ R51, R51, UR7, -R9.reuse ;  /* 0x0000000733337c23 */ /* 0x100fe20008010809 */
[----:B------:R-:W-:Y:S01]  /*2550*/  ISETP.GT.AND P2, PT, R6, 0x51, PT ;  /* 0x000000510600780c */ /* 0x000fe20003f44270 */
[--C-:B------:R-:W-:Y:S01]  /*2560*/  FFMA.FTZ R54, R54, UR7, -R9.reuse ;  /* 0x0000000736367c23 */ /* 0x100fe20008010809 */
[----:B------:R-:W-:Y:S01]  /*2570*/  FMNMX.FTZ R8, R48, R7, !PT ;  /* 0x0000000730087209 */ /* 0x000fe20007810000 */
[--C-:B------:R-:W-:Y:S01]  /*2580*/  FFMA.FTZ R55, R55, UR7, -R9.reuse ;  /* 0x0000000737377c23 */ /* 0x100fe20008010809 */
        /* <DEDUP_REMOVED lines=17> */
[----:B------:R-:W-:Y:S01]  /*26a0*/  FFMA.FTZ R9, R71, UR7, -R9 ;  /* 0x0000000747097c23 */ /* 0x000fe20008010809 */
[----:B------:R-:W-:-:S02]  /*26b0*/  FMNMX.FTZ R7, R57, R8, !PT ;  /* 0x0000000839077209 */ /* 0x000fc40007810000 */
[----:B------:R-:W-:Y:S02]  /*26c0*/  FSEL R69, R69, -INF , P2 ;  /* 0xff80000045457808 */ /* 0x000fe40001000000 */
[----:B------:R-:W-:Y:S01]  /*26d0*/  FMNMX.FTZ R8, R60, R7, !PT ;  /* 0x000000073c087209 */ /* 0x000fe20007810000 */
[----:B------:R-:W3:Y:S01]  /*26e0*/  MUFU.EX2 R35, R35 ;  /* 0x0000002300237308 */ /* 0x000ee20000000800 */
[----:B0-----:R-:W-:Y:S02]  /*26f0*/  F2FP.F16.F32.PACK_AB R153, R27, R26 ;  /* 0x0000001a1b99723e */ /* 0x001fe400000000ff */
[----:B------:R-:W-:Y:S02]  /*2700*/  FMNMX.FTZ R7, R61, R8, !PT ;  /* 0x000000083d077209 */ /* 0x000fe40007810000 */
[----:B--2---:R-:W-:Y:S02]  /*2710*/  F2FP.F16.F32.PACK_AB R155, R31, R30 ;  /* 0x0000001e1f9b723e */ /* 0x004fe400000000ff */
[----:B------:R-:W-:Y:S01]  /*2720*/  FMNMX.FTZ R8, R64, R7, !PT ;  /* 0x0000000740087209 */ /* 0x000fe20007810000 */
[----:B------:R0:W-:Y:S03]  /*2730*/  MUFU.EX2 R175, R9 ;  /* 0x0000000900af7308 */ /* 0x0001e60000000800 */
[----:B------:R-:W-:-:S04]  /*2740*/  FMNMX.FTZ R7, R65, R8, !PT ;  /* 0x0000000841077209 */ /* 0x000fc80007810000 */
[----:B------:R-:W-:Y:S01]  /*2750*/  FMNMX.FTZ R6, R68, R7, !PT ;  /* 0x0000000744067209 */ /* 0x000fe20007810000 */
[----:B------:R-:W-:Y:S01]  /*2760*/  MUFU.EX2 R38, R38 ;  /* 0x0000002600267308 */ /* 0x000fe20000000800 */
[----:B0-----:R-:W-:Y:S01]  /*2770*/  FADD.FTZ R9, R26, R27 ;  /* 0x0000001b1a097221 */ /* 0x001fe20000010000 */
[----:B---3--:R-:W-:Y:S02]  /*2780*/  F2FP.F16.F32.PACK_AB R157, R35, R34 ;  /* 0x00000022239d723e */ /* 0x008fe400000000ff */
[----:B------:R-:W-:-:S04]  /*2790*/  FMNMX.FTZ R6, R69, R6, !PT ;  /* 0x0000000645067209 */ /* 0x000fc80007810000 */
[----:B------:R-:W0:Y:S01]  /*27a0*/  MUFU.EX2 R39, R39 ;  /* 0x0000002700277308 */ /* 0x000e220000000800 */
[----:B------:R-:W2:Y:S07]  /*27b0*/  SHFL.BFLY PT, R7, R6, 0x2, 0x1f ;  /* 0x0c401f0006077f89 */ /* 0x000eae00000e0000 */
[----:B------:R-:W-:Y:S08]  /*27c0*/  MUFU.EX2 R42, R42 ;  /* 0x0000002a002a7308 */ /* 0x000ff00000000800 */
[----:B------:R-:W3:Y:S01]  /*27d0*/  MUFU.EX2 R43, R43 ;  /* 0x0000002b002b7308 */ /* 0x000ee20000000800 */
[----:B0-----:R-:W-:-:S07]  /*27e0*/  F2FP.F16.F32.PACK_AB R159, R39, R38 ;  /* 0x00000026279f723e */ /* 0x001fce00000000ff */
[----:B------:R-:W-:Y:S01]  /*27f0*/  MUFU.EX2 R46, R46 ;  /* 0x0000002e002e7308 */ /* 0x000fe20000000800 */
[----:B--2---:R-:W-:-:S05]  /*2800*/  FMNMX.FTZ R7, R6, R7, !PT ;  /* 0x0000000706077209 */ /* 0x004fca0007810000 */
[----:B------:R-:W0:Y:S02]  /*2810*/  SHFL.BFLY PT, R8, R7, 0x1, 0x1f ;  /* 0x0c201f0007087f89 */ /* 0x000e2400000e0000 */
[----:B------:R-:W2:Y:S01]  /*2820*/  MUFU.EX2 R47, R47 ;  /* 0x0000002f002f7308 */ /* 0x000ea20000000800 */
[----:B---3--:R-:W-:-:S07]  /*2830*/  F2FP.F16.F32.PACK_AB R161, R43, R42 ;  /* 0x0000002a2ba1723e */ /* 0x008fce00000000ff */
[----:B------:R-:W-:Y:S08]  /*2840*/  MUFU.EX2 R50, R50 ;  /* 0x0000003200327308 */ /* 0x000ff00000000800 */
[----:B------:R-:W3:Y:S01]  /*2850*/  MUFU.EX2 R51, R51 ;  /* 0x0000003300337308 */ /* 0x000ee20000000800 */
[----:B--2---:R-:W-:Y:S02]  /*2860*/  F2FP.F16.F32.PACK_AB R163, R47, R46 ;  /* 0x0000002e2fa3723e */ /* 0x004fe400000000ff */
[----:B0-----:R-:W-:-:S05]  /*2870*/  FMNMX.FTZ R8, R7, R8, !PT ;  /* 0x0000000807087209 */ /* 0x001fca0007810000 */
[----:B------:R-:W-:Y:S01]  /*2880*/  MUFU.EX2 R54, R54 ;  /* 0x0000003600367308 */ /* 0x000fe20000000800 */
[C---:B------:R-:W-:Y:S01]  /*2890*/  FSETP.NEU.FTZ.AND P2, PT, R8.reuse, -INF , PT ;  /* 0xff8000000800780b */ /* 0x040fe20003f5d000 */
[----:B------:R-:W-:-:S05]  /*28a0*/  FMUL.FTZ R6, R8, UR7 ;  /* 0x0000000708067c20 */ /* 0x000fca0008410000 */
[----:B------:R-:W-:Y:S01]  /*28b0*/  FSEL R7, R6, RZ, P2 ;  /* 0x000000ff06077208 */ /* 0x000fe20001000000 */
[----:B------:R-:W-:Y:S01]  /*28c0*/  FADD.FTZ R6, R30, R9 ;  /* 0x000000091e067221 */ /* 0x000fe20000010000 */
[----:B------:R-:W-:Y:S01]  /*28d0*/  ISETP.NE.AND P2, PT, R11, RZ, PT ;  /* 0x000000ff0b00720c */ /* 0x000fe20003f45270 */
[----:B------:R-:W-:Y:S01]  /*28e0*/  MUFU.EX2 R55, R55 ;  /* 0x0000003700377308 */ /* 0x000fe20000000800 */
        /* <DEDUP_REMOVED lines=8> */
[----:B------:R-:W-:Y:S01]  /*2970*/  FADD.FTZ R9, R31, R6 ;  /* 0x000000061f097221 */ /* 0x000fe20000010000 */
[--C-:B------:R-:W-:Y:S01]  /*2980*/  FFMA.FTZ R36, R36, UR7, -R7.reuse ;  /* 0x0000000724247c23 */ /* 0x100fe20008010807 */
[--C-:B------:R-:W-:Y:S01]  /*2990*/  FFMA.FTZ R37, R37, UR7, -R7.reuse ;  /* 0x0000000725257c23 */ /* 0x100fe20008010807 */
[----:B------:R-:W-:Y:S01]  /*29a0*/  FFMA.FTZ R40, R40, UR7, -R7 ;  /* 0x0000000728287c23 */ /* 0x000fe20008010807 */
[----:B------:R-:W-:Y:S01]  /*29b0*/  FADD.FTZ R6, R34, R9 ;  /* 0x0000000922067221 */ /* 0x000fe20000010000 */
[--C-:B------:R-:W-:Y:S01]  /*29c0*/  FFMA.FTZ R41, R41, UR7, -R7.reuse ;  /* 0x0000000729297c23 */ /* 0x100fe20008010807 */
[--C-:B------:R-:W-:Y:S01]  /*29d0*/  FFMA.FTZ R44, R44, UR7, -R7.reuse ;  /* 0x000000072c2c7c23 */ /* 0x100fe20008010807 */
[----:B------:R-:W0:Y:S01]  /*29e0*/  MUFU.EX2 R25, R25 ;  /* 0x0000001900197308 */ /* 0x000e220000000800 */
[----:B------:R-:W-:Y:S01]  /*29f0*/  FADD.FTZ R13, R35, R6 ;  /* 0x00000006230d7221 */ /* 0x000fe20000010000 */
[--C-:B------:R-:W-:Y:S01]  /*2a00*/  FFMA.FTZ R45, R45, UR7, -R7.reuse ;  /* 0x000000072d2d7c23 */ /* 0x100fe20008010807 */
[----:B------:R-:W-:Y:S01]  /*2a10*/  FFMA.FTZ R48, R48, UR7, -R7 ;  /* 0x0000000730307c23 */ /* 0x000fe20008010807 */
[----:B------:R-:W-:Y:S01]  /*2a20*/  IADD3 R9, -R2, 0xb, RZ ;  /* 0x0000000b02097810 */ /* 0x000fe20007ffe1ff */
[----:B------:R-:W-:Y:S01]  /*2a30*/  FADD.FTZ R12, R38, R13 ;  /* 0x0000000d260c7221 */ /* 0x000fe20000010000 */
[--C-:B------:R-:W-:Y:S01]  /*2a40*/  FFMA.FTZ R49, R49, UR7, -R7.reuse ;  /* 0x0000000731317c23 */ /* 0x100fe20008010807 */
[--C-:B------:R-:W-:Y:S01]  /*2a50*/  FFMA.FTZ R52, R52, UR7, -R7.reuse ;  /* 0x0000000734347c23 */ /* 0x100fe20008010807 */
[----:B------:R-:W2:Y:S01]  /*2a60*/  MUFU.EX2 R28, R28 ;  /* 0x0000001c001c7308 */ /* 0x000ea20000000800 */
[----:B------:R-:W-:Y:S01]  /*2a70*/  FADD.FTZ R15, R39, R12 ;  /* 0x0000000c270f7221 */ /* 0x000fe20000010000 */
[--C-:B------:R-:W-:Y:S01]  /*2a80*/  FFMA.FTZ R53, R53, UR7, -R7.reuse ;  /* 0x0000000735357c23 */ /* 0x100fe20008010807 */
[--C-:B------:R-:W-:Y:S01]  /*2a90*/  FFMA.FTZ R56, R56, UR7, -R7.reuse ;  /* 0x0000000738387c23 */ /* 0x100fe20008010807 */
[----:B------:R-:W-:Y:S01]  /*2aa0*/  FFMA.FTZ R57, R57, UR7, -R7 ;  /* 0x0000000739397c23 */ /* 0x000fe20008010807 */
[----:B------:R-:W-:Y:S01]  /*2ab0*/  FADD.FTZ R14, R42, R15 ;  /* 0x0000000f2a0e7221 */ /* 0x000fe20000010000 */
[--C-:B------:R-:W-:Y:S01]  /*2ac0*/  FFMA.FTZ R60, R60, UR7, -R7.reuse ;  /* 0x000000073c3c7c23 */ /* 0x100fe20008010807 */
[----:B------:R-:W-:Y:S01]  /*2ad0*/  FFMA.FTZ R61, R61, UR7, -R7 ;  /* 0x000000073d3d7c23 */ /* 0x000fe20008010807 */
[----:B------:R-:W3:Y:S01]  /*2ae0*/  MUFU.EX2 R29, R29 ;  /* 0x0000001d001d7308 */ /* 0x000ee20000000800 */
[----:B0-----:R-:W-:Y:S01]  /*2af0*/  FADD.FTZ R11, R24, R25 ;  /* 0x00000019180b7221 */ /* 0x001fe20000010000 */
[----:B------:R-:W-:Y:S01]  /*2b00*/  FADD.FTZ R15, R43, R14 ;  /* 0x0000000e2b0f7221 */ /* 0x000fe20000010000 */
[--C-:B------:R-:W-:Y:S01]  /*2b10*/  FFMA.FTZ R64, R64, UR7, -R7.reuse ;  /* 0x0000000740407c23 */ /* 0x100fe20008010807 */
[--C-:B------:R-:W-:Y:S01]  /*2b20*/  FFMA.FTZ R65, R65, UR7, -R7.reuse ;  /* 0x0000000741417c23 */ /* 0x100fe20008010807 */
[----:B------:R-:W-:Y:S01]  /*2b30*/  FFMA.FTZ R68, R68, UR7, -R7 ;  /* 0x0000000744447c23 */ /* 0x000fe20008010807 */
[----:B------:R-:W-:Y:S01]  /*2b40*/  FADD.FTZ R14, R46, R15 ;  /* 0x0000000f2e0e7221 */ /* 0x000fe20000010000 */
[----:B------:R-:W-:Y:S01]  /*2b50*/  FFMA.FTZ R69, R69, UR7, -R7 ;  /* 0x0000000745457c23 */ /* 0x000fe20008010807 */
[----:B------:R-:W0:Y:S01]  /*2b60*/  MUFU.EX2 R32, R32 ;  /* 0x0000002000207308 */ /* 0x000e220000000800 */
[----:B--2---:R-:W-:Y:S01]  /*2b70*/  FADD.FTZ R6, R28, R11 ;  /* 0x0000000b1c067221 */ /* 0x004fe20000010000 */
[----:B------:R-:W-:-:S02]  /*2b80*/  IMAD.U32 R11, RZ, RZ, UR39 ;  /* 0x00000027ff0b7e24 */ /* 0x000fc4000f8e00ff */
[----:B------:R-:W-:Y:S01]  /*2b90*/  FADD.FTZ R15, R47, R14 ;  /* 0x0000000e2f0f7221 */ /* 0x000fe20000010000 */
[----:B------:R-:W-:Y:S02]  /*2ba0*/  F2FP.F16.F32.PACK_AB R167, R55, R54 ;  /* 0x0000003637a7723e */ /* 0x000fe400000000ff */
[----:B------:R-:W-:Y:S01]  /*2bb0*/  F2FP.F16.F32.PACK_AB R152, R25, R24 ;  /* 0x000000181998723e */ /* 0x000fe200000000ff */
[----:B------:R-:W2:Y:S01]  /*2bc0*/  MUFU.EX2 R33, R33 ;  /* 0x0000002100217308 */ /* 0x000ea20000000800 */
[----:B---3--:R-:W-:Y:S01]  /*2bd0*/  FADD.FTZ R13, R29, R6 ;  /* 0x000000061d0d7221 */ /* 0x008fe20000010000 */
[----:B------:R-:W-:Y:S01]  /*2be0*/  @!P2 VIADD R6, R11, 0x22840 ;  /* 0x000228400b06a836 */ /* 0x000fe20000000000 */
[----:B------:R-:W-:-:S04]  /*2bf0*/  F2FP.F16.F32.PACK_AB R154, R29, R28 ;  /* 0x0000001c1d9a723e */ /* 0x000fc800000000ff */
[----:B------:R-:W-:Y:S01]  /*2c00*/  @!P2 PRMT R6, RZ, 0x654, R6 ;  /* 0x00000654ff06a816 */ /* 0x000fe20000000006 */
[----:B------:R-:W3:Y:S01]  /*2c10*/  MUFU.EX2 R36, R36 ;  /* 0x0000002400247308 */ /* 0x000ee20000000800 */
[----:B0-----:R-:W-:Y:S01]  /*2c20*/  FADD.FTZ R12, R32, R13 ;  /* 0x0000000d200c7221 */ /* 0x001fe20000010000 */
[----:B------:R0:W-:Y:S06]  /*2c30*/  BAR.ARV R9, 0x100 ;  /* 0x000400090000751d */ /* 0x0001ec0000002000 */
[----:B------:R-:W4:Y:S01]  /*2c40*/  MUFU.EX2 R37, R37 ;  /* 0x0000002500257308 */ /* 0x000f220000000800 */
[C---:B--2---:R-:W-:Y:S01]  /*2c50*/  FADD.FTZ R13, R33.reuse, R12 ;  /* 0x0000000c210d7221 */ /* 0x044fe20000010000 */
[----:B------:R2:W-:Y:S01]  /*2c60*/  @!P2 SYNCS.ARRIVE.TRANS64.RED.A1T0 RZ, [R6+URZ], RZ ;  /* 0x000000ff06ffa9a7 */ /* 0x0005e2000810043f */
[----:B------:R-:W-:-:S05]  /*2c70*/  F2FP.F16.F32.PACK_AB R156, R33, R32 ;  /* 0x00000020219c723e */ /* 0x000fca00000000ff */
[----:B------:R-:W2:Y:S01]  /*2c80*/  MUFU.EX2 R40, R40 ;  /* 0x0000002800287308 */ /* 0x000ea20000000800 */
[----:B---3--:R-:W-:-:S07]  /*2c90*/  FADD.FTZ R12, R36, R13 ;  /* 0x0000000d240c7221 */ /* 0x008fce0000010000 */
        /* <DEDUP_REMOVED lines=50> */
[----:B----4-:R-:W-:-:S04]  /*2fc0*/  FADD.FTZ R12, R70, R13 ;  /* 0x0000000d460c7221 */ /* 0x010fc80000010000 */
[C---:B------:R-:W-:Y:S01]  /*2fd0*/  FADD.FTZ R7, R175.reuse, R12 ;  /* 0x0000000caf077221 */ /* 0x040fe20000010000 */
[----:B------:R-:W-:Y:S02]  /*2fe0*/  F2FP.F16.F32.PACK_AB R175, R175, R70 ;  /* 0x00000046afaf723e */ /* 0x000fe400000000ff */
[----:B------:R-:W4:Y:S01]  /*2ff0*/  MUFU.EX2 R65, R65 ;  /* 0x0000004100417308 */ /* 0x000f220000000800 */
[C---:B--2---:R-:W-:Y:S01]  /*3000*/  FADD.FTZ R13, R61.reuse, R6 ;  /* 0x000000063d0d7221 */ /* 0x044fe20000010000 */
[----:B------:R-:W-:-:S06]  /*3010*/  F2FP.F16.F32.PACK_AB R170, R61, R60 ;  /* 0x0000003c3daa723e */ /* 0x000fcc00000000ff */
[----:B------:R-:W2:Y:S01]  /*3020*/  MUFU.EX2 R68, R68 ;  /* 0x0000004400447308 */ /* 0x000ea20000000800 */
[----:B---3--:R-:W-:-:S07]  /*3030*/  FADD.FTZ R6, R64, R13 ;  /* 0x0000000d40067221 */ /* 0x008fce0000010000 */
[----:B------:R-:W3:Y:S01]  /*3040*/  MUFU.EX2 R69, R69 ;  /* 0x0000004500457308 */ /* 0x000ee20000000800 */
[C---:B----4-:R-:W-:Y:S01]  /*3050*/  FADD.FTZ R13, R65.reuse, R6 ;  /* 0x00000006410d7221 */ /* 0x050fe20000010000 */
[----:B------:R-:W-:-:S03]  /*3060*/  F2FP.F16.F32.PACK_AB R172, R65, R64 ;  /* 0x0000004041ac723e */ /* 0x000fc600000000ff */
[----:B--2---:R-:W-:-:S04]  /*3070*/  FADD.FTZ R6, R68, R13 ;  /* 0x0000000d44067221 */ /* 0x004fc80000010000 */
[C---:B---3--:R-:W-:Y:S01]  /*3080*/  FADD.FTZ R6, R69.reuse, R6 ;  /* 0x0000000645067221 */ /* 0x048fe20000010000 */
[----:B------:R-:W-:Y:S01]  /*3090*/  F2FP.F16.F32.PACK_AB R174, R69, R68 ;  /* 0x0000004445ae723e */ /* 0x000fe200000000ff */
[----:B0-----:R-:W-:Y:S06]  /*30a0*/  @!P0 BRA `(.L_x_13095) ;  /* 0x0000000000048947 */ /* 0x001fec0003800000 */
[----:B------:R-:W-:Y:S01]  /*30b0*/  BPT.TRAP 0x1 ;  /* 0x000000040000795c */ /* 0x000fe20000300000 */
.L_x_13095:
[----:B------:R0:W2:Y:S01]  /*30c0*/  SYNCS.PHASECHK.TRANS64.TRYWAIT P3, [UR39+0x22850], R10 ;  /* 0x0228500aff0075a7 */ /* 0x0000a20008060167 */
[----:B------:R-:W-:Y:S05]  /*30d0*/  @!P0 BRA `(.L_x_13096) ;  /* 0x0000000000048947 */ /* 0x000fea0003800000 */
[----:B------:R-:W-:Y:S01]  /*30e0*/  BPT.TRAP 0x1 ;  /* 0x000000040000795c */ /* 0x000fe20000300000 */
.L_x_13096:
[----:B--2---:R-:W-:Y:S05]  /*30f0*/  @P3 BRA `(.L_x_13097) ;  /* 0x0000000000083947 */ /* 0x004fea0003800000 */
[----:B------:R-:W2:Y:S02]  /*3100*/  SYNCS.PHASECHK.TRANS64.TRYWAIT P3, [UR39+0x22850], R10 ;  /* 0x0228500aff0075a7 */ /* 0x000ea40008060167 */
[----:B--2---:R-:W-:Y:S05]  /*3110*/  @!P3 BRA `(.L_x_13098) ;  /* 0x000000b00050b947 */ /* 0x004fea0003800000 */
.L_x_13097:
[----:B------:R3:W-:Y:S01]  /*3120*/  BAR.SYNC.DEFER_BLOCKING R0, 0x100 ;  /* 0x000400000000751d */ /* 0x0007e20000010000 */
[----:B------:R-:W-:Y:S01]  /*3130*/  UIADD3 UR4, UR39, 0x400, URZ ;  /* 0x0000040027047890 */ /* 0x000fe2000fffe03f */
[----:B--2---:R-:W-:Y:S01]  /*3140*/  @!P2 VIADD R11, R11, 0x22860 ;  /* 0x000228600b0ba836 */ /* 0x004fe20000000000 */
[----:B------:R-:W-:Y:S02]  /*3150*/  UIADD3 UR26, UR41, -0x2, URZ ;  /* 0xfffffffe291a7890 */ /* 0x000fe4000fffe03f */
[----:B------:R-:W-:Y:S01]  /*3160*/  USHF.R.U32.HI UR4, URZ, 0x4, UR4 ;  /* 0x000000043f047899 */ /* 0x000fe20008011604 */
[----:B------:R-:W-:Y:S01]  /*3170*/  UMOV UR15, 0x40000040 ;  /* 0x40000040000f7882 */ /* 0x000fe20000000000 */
[----:B------:R-:W-:Y:S02]  /*3180*/  @!P2 PRMT R11, RZ, 0x654, R11 ;  /* 0x00000654ff0ba816 */ /* 0x000fe4000000000b */
[----:B------:R-:W-:-:S04]  /*3190*/  ULOP3.LUT UR4, UR4, 0x3fff, URZ, 0xc0, !UPT ;  /* 0x00003fff04047892 */ /* 0x000fc8000f8ec03f */
[----:B------:R-:W-:-:S04]  /*31a0*/  ULOP3.LUT UR24, UR4, 0x3000000, URZ, 0xfc, !UPT ;  /* 0x0300000004187892 */ /* 0x000fc8000f8efc3f */
        /* <DEDUP_REMOVED lines=34> */
[----:B------:R-:W2:Y:S02]  /*33d0*/  S2UR UR4, SR_CTAID.X ;  /* 0x00000000000479c3 */ /* 0x000ea40000002500 */
[----:B--2---:R-:W-:-:S03]  /*33e0*/  USHF.L.U32 UR10, UR4, 0x7, URZ ;  /* 0x00000007040a7899 */ /* 0x004fc6000800063f */
[----:B------:R-:W-:Y:S02]  /*33f0*/  @UP0 ULDC UR4, c[0x0][0x44c] ;  /* 0x0001130000040ab9 */ /* 0x000fe40000000800 */
[----:B------:R-:W-:Y:S01]  /*3400*/  UIMAD.WIDE.U32 UR4, UR10, UR4, URZ ;  /* 0x000000040a0472a5 */ /* 0x000fe2000f8e003f */
[----:B------:R-:W-:Y:S02]  /*3410*/  WARPGROUP.DEPBAR.LE gsb0, 0x0 ;  /* 0x00008000000079c5 */ /* 0x000fe40000010000 */
[----:B------:R-:W-:-:S15]  /*3420*/  WARPGROUP.ARRIVE ;  /* 0x00000000000079c5 */ /* 0x000fde0000000000 */
[----:B------:R-:W-:Y:S01]  /*3430*/  HGMMA.64x256x16.F32 R24, R172, gdesc[UR12].tnspB, R24, gsb0 ;  /* 0x43e0000cac187df0 */ /* 0x000fe20008000818 */
[----:B------:R-:W-:Y:S02]  /*3440*/  @UP0 ULDC UR14, c[0x0][0x450] ;  /* 0x00011400000e0ab9 */ /* 0x000fe40000000800 */
[----:B------:R-:W-:-:S04]  /*3450*/  @UP0 USHF.R.U32.HI UR10, URZ, UR14, UR5 ;  /* 0x0000000e3f0a0299 */ /* 0x000fc80008011605 */
[----:B------:R-:W-:-:S04]  /*3460*/  UIADD3 UR4, UR10, -UR11, UR40 ;  /* 0x8000000b0a047290 */ /* 0x000fc8000fffe028 */
[----:B------:R-:W-:-:S04]  /*3470*/  UIMAD.WIDE UR4, UR4, 0x2aaaaaab, URZ ;  /* 0x2aaaaaab040478a5 */ /* 0x000fc8000f8e023f */
[----:B------:R-:W-:-:S04]  /*3480*/  USHF.R.U32.HI UR4, URZ, 0x1f, UR5 ;  /* 0x0000001f3f047899 */ /* 0x000fc80008011605 */
[----:B------:R-:W-:-:S03]  /*3490*/  ULEA.HI.SX32 UR4, UR5, UR4, 0x1c ;  /* 0x0000000405047291 */ /* 0x000fc6000f8fe23f */
[----:B------:R-:W-:Y:S01]  /*34a0*/  UMOV UR5, URZ ;  /* 0x0000003f00057c82 */ /* 0x000fe20008000000 */
[----:B------:R-:W-:-:S04]  /*34b0*/  UISETP.LT.AND UP1, UPT, UR38, UR4, UPT ;  /* 0x000000042600728c */ /* 0x000fc8000bf21270 */
[----:B------:R-:W-:-:S03]  /*34c0*/  USEL UR25, UR38, UR4, !UP1 ;  /* 0x0000000426197287 */ /* 0x000fc6000c800000 */
[----:B------:R-:W-:Y:S01]  /*34d0*/  UMOV UR4, URZ ;  /* 0x0000003f00047c82 */ /* 0x000fe20008000000 */
[----:B------:R-:W-:-:S06]  /*34e0*/  UISETP.GE.AND UP1, UPT, UR26, UR25, UPT ;  /* 0x000000191a00728c */ /* 0x000fcc000bf26270 */
[----:B------:R-:W-:Y:S01]  /*34f0*/  PLOP3.LUT P3, PT, PT, PT, UP1, 0x80, 0x0 ;  /* 0x000000000000781c */ /* 0x000fe20003f6f018 */
[----:B------:R-:W-:Y:S02]  /*3500*/  WARPGROUP.DEPBAR.LE gsb0, 0x0 ;  /* 0x00008000000079c5 */ /* 0x000fe40000010000 */
[----:B------:R3:W-:Y:S10]  /*3510*/  @!P2 SYNCS.ARRIVE.TRANS64.RED.A1T0 RZ, [R11+URZ], RZ ;  /* 0x000000ff0bffa9a7 */ /* 0x0007f4000810043f */
[----:B---3--:R-:W-:Y:S05]  /*3520*/  @!P3 BRA `(.L_x_13099) ;  /* 0x000000240010b947 */ /* 0x008fea0003800000 */
[----:B------:R-:W-:Y:S01]  /*3530*/  IMAD.MOV.U32 R11, RZ, RZ, R5 ;  /* 0x000000ffff0b7224 */ /* 0x000fe200078e0005 */
[----:B------:R-:W-:Y:S01]  /*3540*/  MOV R12, R8 ;  /* 0x00000008000c7202 */ /* 0x000fe20000000f00 */
[----:B------:R-:W-:Y:S01]  /*3550*/  UMOV UR4, URZ ;  /* 0x0000003f00047c82 */ /* 0x000fe20008000000 */
[----:B------:R-:W-:Y:S01]  /*3560*/  UMOV UR5, URZ ;  /* 0x0000003f00057c82 */ /* 0x000fe20008000000 */
[----:B------:R-:W-:Y:S01]  /*3570*/  ULDC UR27, c[0x0][0x288] ;  /* 0x0000a200001b7ab9 */ /* 0x000fe20000000800 */
[----:B------:R-:W-:Y:S01]  /*3580*/  ULDC UR28, c[0x0][0x2f0] ;  /* 0x0000bc00001c7ab9 */ /* 0x000fe20000000800 */
[----:B------:R-:W-:-:S05]  /*3590*/  ULDC UR7, c[0x0][0x988] ;  /* 0x0002620000077ab9 */ /* 0x000fca0000000800 */
.L_x_13108:
[----:B------:R-:W-:-:S04]  /*35a0*/  UIADD3 UR5, UR5, 0x1, URZ ;  /* 0x0000000105057890 */ /* 0x000fc8000fffe03f */
[----:B------:R-:W-:-:S04]  /*35b0*/  UISETP.NE.AND UP1, UPT, UR5, 0x2, UPT ;  /* 0x000000020500788c */ /* 0x000fc8000bf25270 */
[----:B------:R-:W-:Y:S02]  /*35c0*/  USEL UR10, URZ, 0x1, UP1 ;  /* 0x000000013f0a7887 */ /* 0x000fe40008800000 */
[----:B------:R-:W-:Y:S02]  /*35d0*/  USEL UR5, UR5, URZ, UP1 ;  /* 0x0000003f05057287 */ /* 0x000fe40008800000 */
[----:B------:R-:W-:Y:S01]  /*35e0*/  ULOP3.LUT UR4, UR4, UR10, URZ, 0x3c, !UPT ;  /* 0x0000000a04047292 */ /* 0x000fe2000f8e3c3f */
[----:B---3--:R-:W-:Y:S11]  /*35f0*/  @!P0 BRA `(.L_x_13100) ;  /* 0x0000000000048947 */ /* 0x008ff60003800000 */
[----:B------:R-:W-:Y:S01]  /*3600*/  BPT.TRAP 0x1 ;  /* 0x000000040000795c */ /* 0x000fe20000300000 */
.L_x_13100:
[----:B------:R-:W-:Y:S01]  /*3610*/  ULEA UR29, UR5, UR39, 0x3 ;  /* 0x00000027051d7291 */ /* 0x000fe2000f8e183f */
[----:B01----:R-:W-:-:S05]  /*3620*/  IMAD.U32 R10, RZ, RZ, UR4 ;  /* 0x00000004ff0a7e24 */ /* 0x003fca000f8e00ff */
[----:B------:R-:W-:-:S04]  /*3630*/  SHF.L.U32 R10, R10, 0x1f, RZ ;  /* 0x0000001f0a0a7819 */ /* 0x000fc800000006ff */
[----:B------:R0:W1:Y:S01]  /*3640*/  SYNCS.PHASECHK.TRANS64.TRYWAIT P3, [UR29+0x22830], R10 ;  /* 0x0228300aff0075a7 */ /* 0x000062000806015d */
[----:B------:R-:W-:Y:S05]  /*3650*/  @!P0 BRA `(.L_x_13101) ;  /* 0x0000000000048947 */ /* 0x000fea0003800000 */
[----:B------:R-:W-:Y:S01]  /*3660*/  BPT.TRAP 0x1 ;  /* 0x000000040000795c */ /* 0x000fe20000300000 */
.L_x_13101:
[----:B-1----:R-:W-:Y:S05]  /*3670*/  @P3 BRA `(.L_x_13102) ;  /* 0x0000000000083947 */ /* 0x002fea0003800000 */
[----:B------:R-:W1:Y:S02]  /*3680*/  SYNCS.PHASECHK.TRANS64.TRYWAIT P3, [UR29+0x22830], R10 ;  /* 0x0228300aff0075a7 */ /* 0x000e64000806015d */
[----:B-1----:R-:W-:Y:S05]  /*3690*/  @!P3 BRA `(.L_x_13103) ;  /* 0x000000ac0004b947 */ /* 0x002fea0003800000 */
.L_x_13102:
[----:B------:R-:W-:Y:S01]  /*36a0*/  UIMAD UR10, UR5, 0x300, UR6 ;  /* 0x00000300050a78a4 */ /* 0x000fe2000f8e0206 */
[----:B------:R-:W-:Y:S01]  /*36b0*/  WARPGROUP.ARRIVE ;  /* 0x00000000000079c5 */ /* 0x000fe20000000000 */
[----:B------:R-:W-:Y:S01]  /*36c0*/  UMOV UR11, 0x40000040 ;  /* 0x40000040000b7882 */ /* 0x000fe20000000000 */
[----:B------:R-:W-:Y:S01]  /*36d0*/  UMOV UR15, 0x40000040 ;  /* 0x40000040000f7882 */ /* 0x000fe20000000000 */
[----:B------:R-:W-:Y:S01]  /*36e0*/  UIADD3 UR14, UR10, 0x2, URZ ;  /* 0x000000020a0e7890 */ /* 0x000fe2000fffe03f */
[----:B------:R-:W-:Y:S01]  /*36f0*/  IMAD.MOV.U32 R13, RZ, RZ, R4 ;  /* 0x000000ffff0d7224 */ /* 0x000fe200078e0004 */
[----:B------:R-:W-:Y:S01]  /*3700*/  UIADD3 UR18, UR10, 0x4, URZ ;  /* 0x000000040a127890 */ /* 0x000fe2000fffe03f */
[----:B------:R-:W-:Y:S01]  /*3710*/  IMAD.MOV.U32 R8, RZ, RZ, -0x2 ;  /* 0xfffffffeff087424 */ /* 0x000fe200078e00ff */
[----:B------:R-:W-:Y:S01]  /*3720*/  UMOV UR19, 0x40000040 ;  /* 0x4000004000137882 */ /* 0x000fe20000000000 */
[----:B------:R-:W-:Y:S01]  /*3730*/  HGMMA.64x96x16.F32 R152, gdesc[UR8], RZ, !UPT, gsb0 ;  /* 0x01600000089879f0 */ /* 0x000fe2000c0008ff */
[----:B------:R-:W-:Y:S01]  /*3740*/  UIADD3 UR22, UR10, 0x6, URZ ;  /* 0x000000060a167890 */ /* 0x000fe2000fffe03f */
[----:B------:R-:W-:Y:S01]  /*3750*/  IMAD.U32 R9, RZ, RZ, UR28 ;  /* 0x0000001cff097e24 */ /* 0x000fe2000f8e00ff */
[----:B------:R-:W-:Y:S01]  /*3760*/  UMOV UR23, 0x40000040 ;  /* 0x4000004000177882 */ /* 0x000fe20000000000 */
[----:B------:R-:W-:-:S02]  /*3770*/  @UP0 ULDC UR10, c[0x0][0x44c] ;  /* 0x00011300000a0ab9 */ /* 0x000fc40000000800 */
[----:B-1----:R-:W-:Y:S01]  /*3780*/  @P1 IMAD.HI.U32 R5, R4, UR10, RZ ;  /* 0x0000000a04051c27 */ /* 0x002fe2000f8e00ff */
[----:B------:R-:W-:-:S04]  /*3790*/  @UP0 ULDC UR10, c[0x0][0x450] ;  /* 0x00011400000a0ab9 */ /* 0x000fc80000000800 */
[----:B------:R-:W-:Y:S01]  /*37a0*/  @P1 SHF.R.U32.HI R13, RZ, UR10, R5 ;  /* 0x0000000aff0d1c19 */ /* 0x000fe20008011605 */
[----:B------:R-:W-:Y:S02]  /*37b0*/  UMOV UR10, 0x1 ;  /* 0x00000001000a7882 */ /* 0x000fe40000000000 */
[----:B------:R-:W-:Y:S02]  /*37c0*/  UIMAD UR10, UR26, -0x60, UR10 ;  /* 0xffffffa01a0a78a4 */ /* 0x000fe4000f8e020a */
[----:B------:R-:W1:Y:S04]  /*37d0*/  SHFL.IDX PT, R5, R13, 0x1, 0x1c1f ;  /* 0x003c1f000d057f89 */ /* 0x000e6800000e0000 */
[----:B------:R-:W-:-:S04]  /*37e0*/  IMAD R8, R3, R8, UR10 ;  /* 0x0000000a03087e24 */ /* 0x000fc8000f8e0208 */
[----:B------:R-:W-:-:S05]  /*37f0*/  IMAD R8, R9, UR36, R8 ;  /* 0x0000002409087c24 */ /* 0x000fca000f8e0208 */
[----:B-1----:R-:W-:-:S04]  /*3800*/  IADD3 R5, R5, -UR27, R8 ;  /* 0x8000001b05057c10 */ /* 0x002fc8000fffe008 */
[C---:B------:R-:W-:Y:S02]  /*3810*/  ISETP.GT.AND P3, PT, R5.reuse, RZ, PT ;  /* 0x000000ff0500720c */ /* 0x040fe40003f64270 */
        /* <DEDUP_REMOVED lines=80> */
[----:B------:R-:W1:Y:S02]  /*3d20*/  SHFL.IDX PT, R5, R13, RZ, 0x1c1f ;  /* 0x001c1fff0d057589 */ /* 0x000e6400000e0000 */
[----:B------:R-:W-:-:S05]  /*3d30*/  FMNMX.FTZ R14, R199, R14, !PT ;  /* 0x0000000ec70e7209 */ /* 0x000fca0007810000 */
[----:B------:R-:W2:Y:S01]  /*3d40*/  SHFL.BFLY PT, R9, R14, 0x2, 0x1f ;  /* 0x0c401f000e097f89 */ /* 0x000ea200000e0000 */
[----:B-1----:R-:W-:-:S04]  /*3d50*/  IADD3 R8, R5, -UR27, R8 ;  /* 0x8000001b05087c10 */ /* 0x002fc8000fffe008 */
[C---:B------:R-:W-:Y:S02]  /*3d60*/  ISETP.GT.AND P3, PT, R8.reuse, RZ, PT ;  /* 0x000000ff0800720c */ /* 0x040fe40003f64270 */
[----:B------:R-:W-:Y:S02]  /*3d70*/  ISETP.GT.AND P4, PT, R8, 0x1, PT ;  /* 0x000000010800780c */ /* 0x000fe40003f84270 */
[----:B--2---:R-:W-:Y:S02]  /*3d80*/  FMNMX.FTZ R15, R14, R9, !PT ;  /* 0x000000090e0f7209 */ /* 0x004fe40007810000 */
[----:B------:R-:W-:Y:S02]  /*3d90*/  FSEL R9, R152, -INF , P3 ;  /* 0xff80000098097808 */ /* 0x000fe40001800000 */
[----:B------:R-:W-:Y:S01]  /*3da0*/  ISETP.GT.AND P5, PT, R8, 0x8, PT ;  /* 0x000000080800780c */ /* 0x000fe20003fa4270 */
[----:B------:R-:W1:Y:S01]  /*3db0*/  SHFL.BFLY PT, R16, R15, 0x1, 0x1f ;  /* 0x0c201f000f107f89 */ /* 0x000e6200000e0000 */
[----:B------:R-:W-:-:S02]  /*3dc0*/  FSEL R13, R153, -INF , P4 ;  /* 0xff800000990d7808 */ /* 0x000fc40002000000 */
[----:B------:R-:W-:Y:S02]  /*3dd0*/  FMNMX.FTZ R14, R9, R12, !PT ;  /* 0x0000000c090e7209 */ /* 0x000fe40007810000 */
[----:B------:R-:W-:Y:S02]  /*3de0*/  ISETP.GT.AND P3, PT, R8, 0x9, PT ;  /* 0x000000090800780c */ /* 0x000fe40003f64270 */
[----:B------:R-:W-:Y:S02]  /*3df0*/  FSEL R156, R156, -INF , P5 ;  /* 0xff8000009c9c7808 */ /* 0x000fe40002800000 */
[----:B------:R-:W-:Y:S02]  /*3e00*/  FMNMX.FTZ R23, R13, R14, !PT ;  /* 0x0000000e0d177209 */ /* 0x000fe40007810000 */
[----:B------:R-:W-:Y:S02]  /*3e10*/  ISETP.GT.AND P5, PT, R8, 0x10, PT ;  /* 0x000000100800780c */ /* 0x000fe40003fa4270 */
[----:B------:R-:W-:-:S02]  /*3e20*/  FMNMX.FTZ R14, R156, R23, !PT ;  /* 0x000000179c0e7209 */ /* 0x000fc40007810000 */
[----:B------:R-:W-:Y:S02]  /*3e30*/  FSEL R160, R160, -INF , P5 ;  /* 0xff800000a0a07808 */ /* 0x000fe40002800000 */
[----:B------:R-:W-:-:S04]  /*3e40*/  ISETP.GT.AND P5, PT, R8, 0x18, PT ;  /* 0x000000180800780c */ /* 0x000fc80003fa4270 */
[----:B------:R-:W-:Y:S02]  /*3e50*/  FSEL R164, R164, -INF , P5 ;  /* 0xff800000a4a47808 */ /* 0x000fe40002800000 */
[C---:B------:R-:W-:Y:S02]  /*3e60*/  ISETP.GT.AND P5, PT, R8.reuse, 0x20, PT ;  /* 0x000000200800780c */ /* 0x040fe40003fa4270 */
[----:B-1----:R-:W-:Y:S02]  /*3e70*/  FMNMX.FTZ R5, R15, R16, !PT ;  /* 0x000000100f057209 */ /* 0x002fe40007810000 */
[----:B------:R-:W-:Y:S02]  /*3e80*/  FSEL R15, R157, -INF , P3 ;  /* 0xff8000009d0f7808 */ /* 0x000fe40001800000 */
[C---:B------:R-:W-:Y:S01]  /*3e90*/  FSETP.NEU.FTZ.AND P4, PT, R5.reuse, -INF , PT ;  /* 0xff8000000500780b */ /* 0x040fe20003f9d000 */
[----:B------:R-:W-:Y:S01]  /*3ea0*/  FMUL.FTZ R22, R5, UR7 ;  /* 0x0000000705167c20 */ /* 0x000fe20008410000 */
[----:B------:R-:W-:-:S02]  /*3eb0*/  ISETP.GT.AND P3, PT, R8, 0x11, PT ;  /* 0x000000110800780c */ /* 0x000fc40003f64270 */
[----:B------:R-:W-:Y:S02]  /*3ec0*/  FSEL R168, R168, -INF , P5 ;  /* 0xff800000a8a87808 */ /* 0x000fe40002800000 */
[----:B------:R-:W-:Y:S02]  /*3ed0*/  FSEL R22, R22, RZ, P4 ;  /* 0x000000ff16167208 */ /* 0x000fe40002000000 */
[----:B------:R-:W-:Y:S02]  /*3ee0*/  FSEL R161, R161, -INF , P3 ;  /* 0xff800000a1a17808 */ /* 0x000fe40001800000 */
[----:B------:R-:W-:Y:S01]  /*3ef0*/  ISETP.GT.AND P3, PT, R8, 0x19, PT ;  /* 0x000000190800780c */ /* 0x000fe20003f64270 */
[--C-:B------:R-:W-:Y:S01]  /*3f00*/  FFMA.FTZ R18, R21, UR7, -R22.reuse ;  /* 0x0000000715127c23 */ /* 0x100fe20008010816 */
[----:B------:R-:W-:Y:S01]  /*3f10*/  FMNMX.FTZ R21, R15, R14, !PT ;  /* 0x0000000e0f157209 */ /* 0x000fe20007810000 */
[--C-:B------:R-:W-:Y:S01]  /*3f20*/  FFMA.FTZ R153, R155, UR7, -R22.reuse ;  /* 0x000000079b997c23 */ /* 0x100fe20008010816 */
[----:B------:R-:W-:Y:S01]  /*3f30*/  FSEL R165, R165, -INF , P3 ;  /* 0xff800000a5a57808 */ /* 0x000fe20001800000 */
[--C-:B------:R-:W-:Y:S01]  /*3f40*/  FFMA.FTZ R155, R19, UR7, -R22.reuse ;  /* 0x00000007139b7c23 */ /* 0x100fe20008010816 */
[----:B------:R-:W-:Y:S01]  /*3f50*/  FMNMX.FTZ R16, R160, R21, !PT ;  /* 0x00000015a0107209 */ /* 0x000fe20007810000 */
[----:B------:R1:W-:Y:S01]  /*3f60*/  MUFU.EX2 R14, R18 ;  /* 0x00000012000e7308 */ /* 0x0003e20000000800 */
[C---:B------:R-:W-:Y:S01]  /*3f70*/  ISETP.GT.AND P3, PT, R8.reuse, 0x21, PT ;  /* 0x000000210800780c */ /* 0x040fe20003f64270 */
        /* <DEDUP_REMOVED lines=10> */
[----:B------:R-:W-:Y:S01]  /*4020*/  MUFU.EX2 R153, R153 ;  /* 0x0000009900997308 */ /* 0x000fe20000000800 */
        /* <DEDUP_REMOVED lines=10> */
[----:B------:R-:W-:Y:S01]  /*40d0*/  FSEL R173, R173, -INF , P3 ;  /* 0xff800000adad7808 */ /* 0x000fe20001800000 */
[----:B------:R-:W-:Y:S01]  /*40e0*/  FFMA.FTZ R23, R194, UR7, -R22 ;  /* 0x00000007c2177c23 */ /* 0x000fe20008010816 */
[----:B-1----:R-:W-:-:S02]  /*40f0*/  FMNMX.FTZ R18, R172, R19, !PT ;  /* 0x00000013ac127209 */ /* 0x002fc40007810000 */
        /* <DEDUP_REMOVED lines=8> */
[--C-:B-1----:R-:W-:Y:S01]  /*4180*/  FFMA.FTZ R159, R166, UR7, -R22.reuse ;  /* 0x00000007a69f7c23 */ /* 0x102fe20008010816 */
[----:B------:R-:W-:Y:S01]  /*4190*/  ISETP.GT.AND P3, PT, R8, 0x39, PT ;  /* 0x000000390800780c */ /* 0x000fe20003f64270 */
[----:B------:R-:W-:Y:S01]  /*41a0*/  FFMA.FTZ R166, R187, UR7, -R22 ;  /* 0x00000007bba67c23 */ /* 0x000fe20008010816 */
[----:B------:R-:W-:-:S02]  /*41b0*/  FSEL R180, R180, -INF , P5 ;  /* 0xff800000b4b47808 */ /* 0x000fc40002800000 */
[----:B------:R-:W-:Y:S01]  /*41c0*/  FMNMX.FTZ R17, R177, R18, !PT ;  /* 0x00000012b1117209 */ /* 0x000fe20007810000 */
[----:B------:R-:W-:Y:S01]  /*41d0*/  MUFU.EX2 R159, R159 ;  /* 0x0000009f009f7308 */ /* 0x000fe20000000800 */
[----:B------:R-:W-:Y:S02]  /*41e0*/  ISETP.GT.AND P5, PT, R8, 0x40, PT ;  /* 0x000000400800780c */ /* 0x000fe40003fa4270 */
[----:B------:R-:W-:Y:S02]  /*41f0*/  FSEL R181, R181, -INF , P3 ;  /* 0xff800000b5b57808 */ /* 0x000fe40001800000 */
[----:B------:R-:W-:Y:S02]  /*4200*/  FMNMX.FTZ R20, R180, R17, !PT ;  /* 0x00000011b4147209 */ /* 0x000fe40007810000 */
[----:B------:R-:W-:Y:S01]  /*4210*/  ISETP.GT.AND P3, PT, R8, 0x41, PT ;  /* 0x000000410800780c */ /* 0x000fe20003f64270 */
[----:B------:R1:W-:Y:S01]  /*4220*/  MUFU.EX2 R18, R163 ;  /* 0x000000a300127308 */ /* 0x0003e20000000800 */
[----:B------:R-:W-:-:S02]  /*4230*/  FSEL R184, R184, -INF , P5 ;  /* 0xff800000b8b87808 */ /* 0x000fc40002800000 */
[----:B------:R-:W-:Y:S02]  /*4240*/  FMNMX.FTZ R17, R181, R20, !PT ;  /* 0x00000014b5117209 */ /* 0x000fe40007810000 */
[----:B------:R-:W-:Y:S02]  /*4250*/  ISETP.GT.AND P5, PT, R8, 0x48, PT ;  /* 0x000000480800780c */ /* 0x000fe40003fa4270 */
[----:B------:R-:W-:Y:S01]  /*4260*/  FSEL R185, R185, -INF , P3 ;  /* 0xff800000b9b97808 */ /* 0x000fe20001800000 */
[----:B------:R-:W-:Y:S01]  /*4270*/  MUFU.EX2 R154, R154 ;  /* 0x0000009a009a7308 */ /* 0x000fe20000000800 */
[----:B------:R-:W-:Y:S01]  /*4280*/  FMNMX.FTZ R20, R184, R17, !PT ;  /* 0x00000011b8147209 */ /* 0x000fe20007810000 */
[----:B-1----:R-:W-:Y:S01]  /*4290*/  FFMA.FTZ R163, R174, UR7, -R22 ;  /* 0x00000007aea37c23 */ /* 0x002fe20008010816 */
[----:B------:R-:W-:Y:S02]  /*42a0*/  ISETP.GT.AND P3, PT, R8, 0x49, PT ;  /* 0x000000490800780c */ /* 0x000fe40003f64270 */
[----:B------:R-:W-:-:S02]  /*42b0*/  FSEL R188, R188, -INF , P5 ;  /* 0xff800000bcbc7808 */ /* 0x000fc40002800000 */
[----:B------:R-:W-:Y:S01]  /*42c0*/  FMNMX.FTZ R17, R185, R20, !PT ;  /* 0x00000014b9117209 */ /* 0x000fe20007810000 */
[----:B------:R-:W-:Y:S01]  /*42d0*/  MUFU.EX2 R163, R163 ;  /* 0x000000a300a37308 */ /* 0x000fe20000000800 */
[----:B------:R-:W-:Y:S02]  /*42e0*/  ISETP.GT.AND P5, PT, R8, 0x50, PT ;  /* 0x000000500800780c */ /* 0x000fe40003fa4270 */
[----:B------:R-:W-:Y:S02]  /*42f0*/  FSEL R189, R189, -INF , P3 ;  /* 0xff800000bdbd7808 */ /* 0x000fe40001800000 */
[----:B------:R-:W-:Y:S01]  /*4300*/  FMNMX.FTZ R152, R188, R17, !PT ;  /* 0x00000011bc987209 */ /* 0x000fe20007810000 */
[--C-:B------:R-:W-:Y:S01]  /*4310*/  FFMA.FTZ R17, R170, UR7, -R22.reuse ;  /* 0x00000007aa117c23 */ /* 0x100fe20008010816 */
[----:B------:R-:W-:Y:S01]  /*4320*/  ISETP.GT.AND P3, PT, R8, 0x51, PT ;  /* 0x000000510800780c */ /* 0x000fe20003f64270 */
[----:B------:R1:W-:Y:S01]  /*4330*/  MUFU.EX2 R20, R167 ;  /* 0x000000a700147308 */ /* 0x0003e20000000800 */
[----:B------:R-:W-:Y:S01]  /*4340*/  FSEL R192, R192, -INF , P5 ;  /* 0xff800000c0c07808 */ /* 0x000fe20002800000 */
[----:B------:R-:W-:Y:S01]  /*4350*/  FFMA.FTZ R170, R191, UR7, -R22 ;  /* 0x00000007bfaa7c23 */ /* 0x000fe20008010816 */
[----:B------:R-:W-:-:S02]  /*4360*/  FMNMX.FTZ R19, R189, R152, !PT ;  /* 0x00000098bd137209 */ /* 0x000fc40007810000 */
[----:B------:R-:W-:Y:S02]  /*4370*/  ISETP.GT.AND P5, PT, R8, 0x58, PT ;  /* 0x000000580800780c */ /* 0x000fe40003fa4270 */
[----:B------:R-:W-:Y:S01]  /*4380*/  FSEL R193, R193, -INF , P3 ;  /* 0xff800000c1c17808 */ /* 0x000fe20001800000 */
[----:B------:R-:W-:Y:S01]  /*4390*/  MUFU.EX2 R17, R17 ;  /* 0x0000001100117308 */ /* 0x000fe20000000800 */
[----:B------:R-:W-:Y:S01]  /*43a0*/  FMNMX.FTZ R152, R192, R19, !PT ;  /* 0x00000013c0987209 */ /* 0x000fe20007810000 */
[----:B-1----:R-:W-:Y:S01]  /*43b0*/  FFMA.FTZ R167, R182, UR7, -R22 ;  /* 0x00000007b6a77c23 */ /* 0x002fe20008010816 */
[----:B------:R-:W-:Y:S02]  /*43c0*/  ISETP.GT.AND P3, PT, R8, 0x59, PT ;  /* 0x000000590800780c */ /* 0x000fe40003f64270 */
[----:B------:R-:W-:Y:S02]  /*43d0*/  FSEL R196, R196, -INF , P5 ;  /* 0xff800000c4c47808 */ /* 0x000fe40002800000 */
[----:B------:R-:W-:Y:S01]  /*43e0*/  FMNMX.FTZ R19, R193, R152, !PT ;  /* 0x00000098c1137209 */ /* 0x000fe20007810000 */
[----:B------:R-:W-:Y:S01]  /*43f0*/  MUFU.EX2 R158, R158 ;  /* 0x0000009e009e7308 */ /* 0x000fe20000000800 */
[----:B------:R-:W-:-:S02]  /*4400*/  FSEL R197, R197, -INF , P3 ;  /* 0xff800000c5c57808 */ /* 0x000fc40001800000 */
[----:B------:R-:W-:Y:S01]  /*4410*/  FMNMX.FTZ R8, R196, R19, !PT ;  /* 0x00000013c4087209 */ /* 0x000fe20007810000 */
[----:B------:R-:W-:-:S03]  /*4420*/  FFMA.FTZ R19, R178, UR7, -R22 ;  /* 0x00000007b2137c23 */ /* 0x000fc60008010816 */
[----:B------:R-:W-:Y:S01]  /*4430*/  FMNMX.FTZ R8, R197, R8, !PT ;  /* 0x00000008c5087209 */ /* 0x000fe20007810000 */
[----:B------:R1:W-:Y:S04]  /*4440*/  MUFU.EX2 R152, R171 ;  /* 0x000000ab00987308 */ /* 0x0003e80000000800 */
[----:B------:R-:W2:Y:S04]  /*4450*/  SHFL.BFLY PT, R21, R8, 0x2, 0x1f ;  /* 0x0c401f0008157f89 */ /* 0x000ea800000e0000 */
[----:B------:R-:W-:Y:S01]  /*4460*/  MUFU.EX2 R19, R19 ;  /* 0x0000001300137308 */ /* 0x000fe20000000800 */
[----:B-1----:R-:W-:-:S07]  /*4470*/  FFMA.FTZ R171, R190, UR7, -R22 ;  /* 0x00000007beab7c23 */ /* 0x002fce0008010816 */
[----:B------:R-:W-:Y:S08]  /*4480*/  MUFU.EX2 R167, R167 ;  /* 0x000000a700a77308 */ /* 0x000ff00000000800 */
[----:B------:R-:W-:Y:S01]  /*4490*/  MUFU.EX2 R162, R162 ;  /* 0x000000a200a27308 */ /* 0x000fe20000000800 */
[----:B--2---:R-:W-:Y:S01]  /*44a0*/  FMNMX.FTZ R174, R8, R21, !PT ;  /* 0x0000001508ae7209 */ /* 0x004fe20007810000 */
[----:B------:R-:W-:Y:S01]  /*44b0*/  FFMA.FTZ R21, R186, UR7, -R22 ;  /* 0x00000007ba157c23 */ /* 0x000fe20008010816 */
[----:B------:R-:W-:-:S05]  /*44c0*/  FSEL R186, R5, RZ, P4 ;  /* 0x000000ff05ba7208 */ /* 0x000fca0002000000 */
[----:B------:R-:W-:Y:S01]  /*44d0*/  MUFU.EX2 R166, R166 ;  /* 0x000000a600a67308 */ /* 0x000fe20000000800 */
[----:B------:R-:W1:Y:S01]  /*44e0*/  SHFL.BFLY PT, R175, R174, 0x1, 0x1f ;  /* 0x0c201f00aeaf7f89 */ /* 0x000e6200000e0000 */
[----:B------:R-:W-:-:S04]  /*44f0*/  FADD.FTZ R186, -R186, R11 ;  /* 0x0000000bbaba7221 */ /* 0x000fc80000010100 */
[----:B------:R-:W-:Y:S02]  /*4500*/  FMUL.FTZ R11, R186, UR7 ;  /* 0x00000007ba0b7c20 */ /* 0x000fe40008410000 */
[----:B------:R-:W-:Y:S08]  /*4510*/  MUFU.EX2 R21, R21 ;  /* 0x0000001500157308 */ /* 0x000ff00000000800 */
[----:B------:R-:W2:Y:S08]  /*4520*/  MUFU.EX2 R11, R11 ;  /* 0x0000000b000b7308 */ /* 0x000eb00000000800 */
[----:B------:R-:W-:Y:S01]  /*4530*/  MUFU.EX2 R171, R171 ;  /* 0x000000ab00ab7308 */ /* 0x000fe20000000800 */
[----:B-1----:R-:W-:Y:S01]  /*4540*/  FMNMX.FTZ R8, R174, R175, !PT ;  /* 0x000000afae087209 */ /* 0x002fe20007810000 */
[--C-:B------:R-:W-:Y:S01]  /*4550*/  FFMA.FTZ R175, R198, UR7, -R22.reuse ;  /* 0x00000007c6af7c23 */ /* 0x100fe20008010816 */
[----:B------:R-:W-:-:S02]  /*4560*/  FFMA.FTZ R22, R199, UR7, -R22 ;  /* 0x00000007c7167c23 */ /* 0x000fc40008010816 */
[C---:B------:R-:W-:Y:S01]  /*4570*/  FSETP.NEU.FTZ.AND P3, PT, R8.reuse, -INF , PT ;  /* 0xff8000000800780b */ /* 0x040fe20003f7d000 */
[----:B------:R-:W-:Y:S02]  /*4580*/  FMUL.FTZ R182, R8, UR7 ;  /* 0x0000000708b67c20 */ /* 0x000fe40008410000 */
[----:B------:R1:W-:Y:S01]  /*4590*/  MUFU.EX2 R174, R195 ;  /* 0x000000c300ae7308 */ /* 0x0003e20000000800 */
[----:B--2---:R-:W-:Y:S01]  /*45a0*/  FFMA.FTZ R186, R11, R7, R14 ;  /* 0x000000070bba7223 */ /* 0x004fe2000001000e */
[-C--:B------:R-:W-:Y:S01]  /*45b0*/  FMUL.FTZ R26, R26, R11.reuse ;  /* 0x0000000b1a1a7220 */ /* 0x080fe20000410000 */
[----:B------:R-:W-:Y:S01]  /*45c0*/  FSEL R182, R182, RZ, P3 ;  /* 0x000000ffb6b67208 */ /* 0x000fe20001800000 */
[-C--:B------:R-:W-:Y:S01]  /*45d0*/  FMUL.FTZ R27, R27, R11.reuse ;  /* 0x0000000b1b1b7220 */ /* 0x080fe20000410000 */
[C---:B------:R-:W-:Y:S01]  /*45e0*/  FADD.FTZ R186, R153.reuse, R186 ;  /* 0x000000ba99ba7221 */ /* 0x040fe20000010000 */
[----:B------:R-:W-:Y:S01]  /*45f0*/  F2FP.F16.F32.PACK_AB R153, R153, R14 ;  /* 0x0000000e9999723e */ /* 0x000fe200000000ff */
[----:B------:R-:W-:Y:S01]  /*4600*/  FMUL.FTZ R30, R30, R11 ;  /* 0x0000000b1e1e7220 */ /* 0x000fe20000410000 */
[--C-:B------:R-:W-:Y:S01]  /*4610*/  FFMA.FTZ R179, R9, UR7, -R182.reuse ;  /* 0x0000000709b37c23 */ /* 0x100fe200080108b6 */
[----:B------:R-:W-:Y:S01]  /*4620*/  FSEL R9, R8, RZ, P3 ;  /* 0x000000ff08097208 */ /* 0x000fe20001800000 */
[--C-:B------:R-:W-:Y:S01]  /*4630*/  FFMA.FTZ R178, R13, UR7, -R182.reuse ;  /* 0x000000070db27c23 */ /* 0x100fe200080108b6 */
[--C-:B------:R-:W-:Y:S01]  /*4640*/  FFMA.FTZ R13, R156, UR7, -R182.reuse ;  /* 0x000000079c0d7c23 */ /* 0x100fe200080108b6 */
[--C-:B------:R-:W-:Y:S01]  /*4650*/  FFMA.FTZ R156, R15, UR7, -R182.reuse ;  /* 0x000000070f9c7c23 */ /* 0x100fe200080108b6 */
[----:B------:R-:W-:Y:S01]  /*4660*/  FFMA.FTZ R15, R160, UR7, -R182 ;  /* 0x00000007a00f7c23 */ /* 0x000fe200080108b6 */
[----:B------:R-:W-:Y:S01]  /*4670*/  FADD.FTZ R9, -R9, R12 ;  /* 0x0000000c09097221 */ /* 0x000fe20000010100 */
[----:B------:R-:W-:Y:S01]  /*4680*/  MUFU.EX2 R179, R179 ;  /* 0x000000b300b37308 */ /* 0x000fe20000000800 */
[----:B------:R-:W-:Y:S01]  /*4690*/  FADD.FTZ R7, R155, R186 ;  /* 0x000000ba9b077221 */ /* 0x000fe20000010000 */
[--C-:B------:R-:W-:Y:S01]  /*46a0*/  FFMA.FTZ R160, R161, UR7, -R182.reuse ;  /* 0x00000007a1a07c23 */ /* 0x100fe200080108b6 */
[----:B------:R-:W-:Y:S01]  /*46b0*/  FMUL.FTZ R9, R9, UR7 ;  /* 0x0000000709097c20 */ /* 0x000fe20008410000 */
[--C-:B------:R-:W-:Y:S01]  /*46c0*/  FFMA.FTZ R164, R164, UR7, -R182.reuse ;  /* 0x00000007a4a47c23 */ /* 0x100fe200080108b6 */
[----:B------:R-:W-:Y:S01]  /*46d0*/  FADD.FTZ R186, R16, R7 ;  /* 0x0000000710ba7221 */ /* 0x000fe20000010000 */
[--C-:B------:R-:W-:Y:S01]  /*46e0*/  FFMA.FTZ R183, R165, UR7, -R182.reuse ;  /* 0x00000007a5b77c23 */ /* 0x100fe200080108b6 */
[--C-:B------:R-:W-:Y:S01]  /*46f0*/  FFMA.FTZ R168, R168, UR7, -R182.reuse ;  /* 0x00000007a8a87c23 */ /* 0x100fe200080108b6 */
[----:B------:R2:W3:Y:S01]  /*4700*/  MUFU.EX2 R12, R9 ;  /* 0x00000009000c7308 */ /* 0x0004e20000000800 */
[--C-:B------:R-:W-:Y:S01]  /*4710*/  FFMA.FTZ R187, R169, UR7, -R182.reuse ;  /* 0x00000007a9bb7c23 */ /* 0x100fe200080108b6 */
[--C-:B------:R-:W-:Y:S01]  /*4720*/  FFMA.FTZ R172, R172, UR7, -R182.reuse ;  /* 0x00000007acac7c23 */ /* 0x100fe200080108b6 */
[--C-:B------:R-:W-:Y:S01]  /*4730*/  FFMA.FTZ R191, R173, UR7, -R182.reuse ;  /* 0x00000007adbf7c23 */ /* 0x100fe200080108b6 */
[----:B-1----:R-:W-:Y:S01]  /*4740*/  FFMA.FTZ R195, R177, UR7, -R182 ;  /* 0x00000007b1c37c23 */ /* 0x002fe200080108b6 */
[----:B------:R-:W-:-:S02]  /*4750*/  IMAD.U32 R177, RZ, RZ, UR29 ;  /* 0x0000001dffb17e24 */ /* 0x000fc4000f8e00ff */
[--C-:B------:R-:W-:Y:S01]  /*4760*/  FFMA.FTZ R176, R176, UR7, -R182.reuse ;  /* 0x00000007b0b07c23 */ /* 0x100fe200080108b6 */
[----:B------:R-:W-:Y:S01]  /*4770*/  FFMA.FTZ R181, R181, UR7, -R182 ;  /* 0x00000007b5b57c23 */ /* 0x000fe200080108b6 */
[----:B------:R-:W1:Y:S01]  /*4780*/  MUFU.EX2 R178, R178 ;  /* 0x000000b200b27308 */ /* 0x000e620000000800 */
[----:B--2---:R-:W-:Y:S01]  /*4790*/  FADD.FTZ R9, R157, R186 ;  /* 0x000000ba9d097221 */ /* 0x004fe20000010000 */
[--C-:B------:R-:W-:Y:S01]  /*47a0*/  FFMA.FTZ R185, R185, UR7, -R182.reuse ;  /* 0x00000007b9b97c23 */ /* 0x100fe200080108b6 */
[--C-:B------:R-:W-:Y:S01]  /*47b0*/  FFMA.FTZ R189, R189, UR7, -R182.reuse ;  /* 0x00000007bdbd7c23 */ /* 0x100fe200080108b6 */
[----:B------:R-:W-:Y:S01]  /*47c0*/  F2FP.F16.F32.PACK_AB R155, R16, R155 ;  /* 0x0000009b109b723e */ /* 0x000fe200000000ff */
[----:B------:R-:W-:Y:S01]  /*47d0*/  FADD.FTZ R186, R18, R9 ;  /* 0x0000000912ba7221 */ /* 0x000fe20000010000 */
[----:B------:R-:W-:Y:S01]  /*47e0*/  IADD3 R9, -R2, 0xb, RZ ;  /* 0x0000000b02097810 */ /* 0x000fe20007ffe1ff */
[--C-:B------:R-:W-:Y:S01]  /*47f0*/  FFMA.FTZ R192, R192, UR7, -R182.reuse ;  /* 0x00000007c0c07c23 */ /* 0x100fe200080108b6 */
[----:B------:R-:W2:Y:S01]  /*4800*/  MUFU.EX2 R13, R13 ;  /* 0x0000000d000d7308 */ /* 0x000ea20000000800 */
[----:B---3--:R-:W-:Y:S01]  /*4810*/  FFMA.FTZ R7, R12, R6, R179 ;  /* 0x000000060c077223 */ /* 0x008fe200000100b3 */
[----:B------:R-:W-:Y:S01]  /*4820*/  FFMA.FTZ R6, R180, UR7, -R182 ;  /* 0x00000007b4067c23 */ /* 0x000fe200080108b6 */
[----:B------:R-:W-:Y:S01]  /*4830*/  FADD.FTZ R161, R159, R186 ;  /* 0x000000ba9fa17221 */ /* 0x000fe20000010000 */
[--C-:B------:R-:W-:Y:S01]  /*4840*/  FFMA.FTZ R193, R193, UR7, -R182.reuse ;  /* 0x00000007c1c17c23 */ /* 0x100fe200080108b6 */
[----:B------:R-:W-:Y:S01]  /*4850*/  FFMA.FTZ R196, R196, UR7, -R182 ;  /* 0x00000007c4c47c23 */ /* 0x000fe200080108b6 */
[----:B------:R-:W-:Y:S01]  /*4860*/  F2FP.F16.F32.PACK_AB R169, R166, R21 ;  /* 0x00000015a6a9723e */ /* 0x000fe200000000ff */
[----:B------:R-:W-:Y:S01]  /*4870*/  FADD.FTZ R186, R20, R161 ;  /* 0x000000a114ba7221 */ /* 0x000fe20000010000 */
[----:B------:R-:W3:Y:S01]  /*4880*/  MUFU.EX2 R156, R156 ;  /* 0x0000009c009c7308 */ /* 0x000ee20000000800 */
[----:B-1----:R-:W-:Y:S01]  /*4890*/  FADD.FTZ R180, R178, R7 ;  /* 0x00000007b2b47221 */ /* 0x002fe20000010000 */
[----:B------:R-:W-:Y:S01]  /*48a0*/  F2FP.F16.F32.PACK_AB R157, R18, R157 ;  /* 0x0000009d129d723e */ /* 0x000fe200000000ff */
[----:B------:R-:W-:Y:S01]  /*48b0*/  FADD.FTZ R165, R17, R186 ;  /* 0x000000ba11a57221 */ /* 0x000fe20000010000 */
[----:B------:R-:W-:Y:S01]  /*48c0*/  F2FP.F16.F32.PACK_AB R159, R20, R159 ;  /* 0x0000009f149f723e */ /* 0x000fe200000000ff */
[-C--:B------:R-:W-:Y:S01]  /*48d0*/  FMUL.FTZ R31, R31, R11.reuse ;  /* 0x0000000b1f1f7220 */ /* 0x080fe20000410000 */
[-C--:B------:R-:W-:Y:S01]  /*48e0*/  FMUL.FTZ R34, R34, R11.reuse ;  /* 0x0000000b22227220 */ /* 0x080fe20000410000 */
[----:B------:R-:W-:Y:S01]  /*48f0*/  FADD.FTZ R186, R152, R165 ;  /* 0x000000a598ba7221 */ /* 0x000fe20000010000 */
[----:B------:R-:W1:Y:S01]  /*4900*/  MUFU.EX2 R15, R15 ;  /* 0x0000000f000f7308 */ /* 0x000e620000000800 */
[----:B--2---:R-:W-:Y:S01]  /*4910*/  FADD.FTZ R7, R13, R180 ;  /* 0x000000b40d077221 */ /* 0x004fe20000010000 */
[----:B------:R-:W-:Y:S01]  /*4920*/  FMUL.FTZ R35, R35, R11 ;  /* 0x0000000b23237220 */ /* 0x000fe20000410000 */
[----:B------:R-:W-:Y:S01]  /*4930*/  FADD.FTZ R165, R163, R186 ;  /* 0x000000baa3a57221 */ /* 0x000fe20000010000 */
[----:B------:R-:W-:Y:S01]  /*4940*/  F2FP.F16.F32.PACK_AB R163, R154, R163 ;  /* 0x000000a39aa3723e */ /* 0x000fe200000000ff */
[-C--:B------:R-:W-:Y:S01]  /*4950*/  FMUL.FTZ R38, R38, R11.reuse ;  /* 0x0000000b26267220 */ /* 0x080fe20000410000 */
[----:B------:R-:W-:Y:S01]  /*4960*/  FMUL.FTZ R39, R39, R11 ;  /* 0x0000000b27277220 */ /* 0x000fe20000410000 */
[----:B------:R-:W-:Y:S01]  /*4970*/  FADD.FTZ R190, R154, R165 ;  /* 0x000000a59abe7221 */ /* 0x000fe20000010000 */
[----:B------:R-:W2:Y:S01]  /*4980*/  MUFU.EX2 R160, R160 ;  /* 0x000000a000a07308 */ /* 0x000ea20000000800 */
[C---:B---3--:R-:W-:Y:S01]  /*4990*/  FADD.FTZ R180, R156.reuse, R7 ;  /* 0x000000079cb47221 */ /* 0x048fe20000010000 */
[----:B------:R-:W-:Y:S01]  /*49a0*/  @!P2 VIADD R7, R177, 0x22840 ;  /* 0x00022840b107a836 */ /* 0x000fe20000000000 */
[----:B------:R-:W-:Y:S01]  /*49b0*/  F2FP.F16.F32.PACK_AB R154, R156, R13 ;  /* 0x0000000d9c9a723e */ /* 0x000fe200000000ff */
[-C--:B------:R-:W-:Y:S01]  /*49c0*/  FMUL.FTZ R42, R42, R11.reuse ;  /* 0x0000000b2a2a7220 */ /* 0x080fe20000410000 */
[-C--:B------:R-:W-:Y:S01]  /*49d0*/  FMUL.FTZ R43, R43, R11.reuse ;  /* 0x0000000b2b2b7220 */ /* 0x080fe20000410000 */
[----:B------:R-:W-:Y:S01]  /*49e0*/  FMUL.FTZ R46, R46, R11 ;  /* 0x0000000b2e2e7220 */ /* 0x000fe20000410000 */
[----:B------:R-:W-:Y:S01]  /*49f0*/  @!P2 PRMT R7, RZ, 0x654, R7 ;  /* 0x00000654ff07a816 */ /* 0x000fe20000000007 */
[----:B------:R-:W3:Y:S01]  /*4a00*/  MUFU.EX2 R164, R164 ;  /* 0x000000a400a47308 */ /* 0x000ee20000000800 */
[----:B-1----:R-:W-:Y:S01]  /*4a10*/  FADD.FTZ R161, R15, R180 ;  /* 0x000000b40fa17221 */ /* 0x002fe20000010000 */
[----:B------:R-:W-:Y:S01]  /*4a20*/  FFMA.FTZ R180, R184, UR7, -R182 ;  /* 0x00000007b8b47c23 */ /* 0x000fe200080108b6 */
[----:B------:R1:W-:Y:S06]  /*4a30*/  BAR.ARV R9, 0x100 ;  /* 0x000400090000751d */ /* 0x0003ec0000002000 */
[----:B------:R-:W4:Y:S01]  /*4a40*/  MUFU.EX2 R183, R183 ;  /* 0x000000b700b77308 */ /* 0x000f220000000800 */
[C---:B--2---:R-:W-:Y:S01]  /*4a50*/  FADD.FTZ R161, R160.reuse, R161 ;  /* 0x000000a1a0a17221 */ /* 0x044fe20000010000 */
[----:B------:R2:W-:Y:S01]  /*4a60*/  @!P2 SYNCS.ARRIVE.TRANS64.RED.A1T0 RZ, [R7+URZ], RZ ;  /* 0x000000ff07ffa9a7 */ /* 0x0005e2000810043f */
[----:B------:R-:W-:Y:S01]  /*4a70*/  F2FP.F16.F32.PACK_AB R156, R160, R15 ;  /* 0x0000000fa09c723e */ /* 0x000fe200000000ff */
        /* <DEDUP_REMOVED lines=14> */
[--C-:B------:R-:W-:Y:S01]  /*4b60*/  FFMA.FTZ R184, R188, UR7, -R182.reuse ;  /* 0x00000007bcb87c23 */ /* 0x100fe200080108b6 */
[----:B------:R-:W-:Y:S01]  /*4b70*/  FFMA.FTZ R182, R197, UR7, -R182 ;  /* 0x00000007c5b67c23 */ /* 0x000fe200080108b6 */
[-C--:B------:R-:W-:Y:S01]  /*4b80*/  FMUL.FTZ R67, R67, R11.reuse ;  /* 0x0000000b43437220 */ /* 0x080fe20000410000 */
[-C--:B------:R-:W-:Y:S01]  /*4b90*/  FMUL.FTZ R70, R70, R11.reuse ;  /* 0x0000000b46467220 */ /* 0x080fe20000410000 */
[-C--:B------:R-:W-:Y:S01]  /*4ba0*/  FMUL.FTZ R71, R71, R11.reuse ;  /* 0x0000000b47477220 */ /* 0x080fe20000410000 */
[-C--:B------:R-:W-:Y:S01]  /*4bb0*/  FMUL.FTZ R74, R74, R11.reuse ;  /* 0x0000000b4a4a7220 */ /* 0x080fe20000410000 */
[----:B------:R-:W3:Y:S01]  /*4bc0*/  MUFU.EX2 R172, R172 ;  /* 0x000000ac00ac7308 */ /* 0x000ee20000000800 */
[----:B-----5:R-:W-:Y:S01]  /*4bd0*/  FADD.FTZ R186, R168, R161 ;  /* 0x000000a1a8ba7221 */ /* 0x020fe20000010000 */
[----:B------:R-:W-:Y:S01]  /*4be0*/  FADD.FTZ R161, R19, R190 ;  /* 0x000000be13a17221 */ /* 0x000fe20000010000 */
[-C--:B------:R-:W-:Y:S01]  /*4bf0*/  FMUL.FTZ R75, R75, R11.reuse ;  /* 0x0000000b4b4b7220 */ /* 0x080fe20000410000 */
[-C--:B------:R-:W-:Y:S01]  /*4c00*/  FMUL.FTZ R78, R78, R11.reuse ;  /* 0x0000000b4e4e7220 */ /* 0x080fe20000410000 */
[-C--:B------:R-:W-:Y:S01]  /*4c10*/  FMUL.FTZ R79, R79, R11.reuse ;  /* 0x0000000b4f4f7220 */ /* 0x080fe20000410000 */
[----:B------:R-:W-:Y:S01]  /*4c20*/  FADD.FTZ R188, R158, R161 ;  /* 0x000000a19ebc7221 */ /* 0x000fe20000010000 */
[----:B------:R-:W-:Y:S01]  /*4c30*/  FMUL.FTZ R82, R82, R11 ;  /* 0x0000000b52527220 */ /* 0x000fe20000410000 */
[----:B------:R-:W4:Y:S01]  /*4c40*/  MUFU.EX2 R191, R191 ;  /* 0x000000bf00bf7308 */ /* 0x000f220000000800 */
[----:B--2---:R-:W-:Y:S01]  /*4c50*/  FADD.FTZ R7, R187, R186 ;  /* 0x000000babb077221 */ /* 0x004fe20000010000 */
[----:B------:R-:W-:Y:S01]  /*4c60*/  FADD.FTZ R161, R167, R188 ;  /* 0x000000bca7a17221 */ /* 0x000fe20000010000 */
[----:B------:R-:W-:Y:S01]  /*4c70*/  F2FP.F16.F32.PACK_AB R167, R162, R167 ;  /* 0x000000a7a2a7723e */ /* 0x000fe200000000ff */
[-C--:B------:R-:W-:Y:S01]  /*4c80*/  FMUL.FTZ R83, R83, R11.reuse ;  /* 0x0000000b53537220 */ /* 0x080fe20000410000 */
[----:B------:R-:W-:Y:S01]  /*4c90*/  F2FP.F16.F32.PACK_AB R160, R187, R168 ;  /* 0x000000a8bba0723e */ /* 0x000fe200000000ff */
        /* <DEDUP_REMOVED lines=12> */
[----:B------:R-:W-:Y:S01]  /*4d60*/  FADD.FTZ R186, R162, R161 ;  /* 0x000000a1a2ba7221 */ /* 0x000fe20000010000 */
[----:B------:R-:W-:Y:S01]  /*4d70*/  F2FP.F16.F32.PACK_AB R162, R191, R172 ;  /* 0x000000acbfa2723e */ /* 0x000fe200000000ff */
        /* <DEDUP_REMOVED lines=8> */
[----:B------:R-:W-:Y:S01]  /*4e00*/  FMUL.FTZ R107, R107, R11 ;  /* 0x0000000b6b6b7220 */ /* 0x000fe20000410000 */
[----:B------:R-:W-:Y:S01]  /*4e10*/  F2FP.F16.F32.PACK_AB R152, R178, R179 ;  /* 0x000000b3b298723e */ /* 0x000fe200000000ff */
[----:B------:R-:W-:Y:S01]  /*4e20*/  FADD.FTZ R165, R171, R16 ;  /* 0x00000010aba57221 */ /* 0x000fe20000010000 */
        /* <DEDUP_REMOVED lines=30> */
[----:B------:R-:W-:Y:S01]  /*5010*/  FMUL.FTZ R151, R151, R11 ;  /* 0x0000000b97977220 */ /* 0x000fe20000410000 */
[-C--:B------:R-:W-:Y:S01]  /*5020*/  FMUL.FTZ R24, R24, R12.reuse ;  /* 0x0000000c18187220 */ /* 0x080fe20000410000 */
[-C--:B------:R-:W-:Y:S01]  /*5030*/  FMUL.FTZ R25, R25, R12.reuse ;  /* 0x0000000c19197220 */ /* 0x080fe20000410000 */
[----:B------:R-:W3:Y:S01]  /*5040*/  MUFU.EX2 R23, R23 ;  /* 0x0000001700177308 */ /* 0x000ee20000000800 */
[----:B----4-:R-:W-:Y:S01]  /*5050*/  FADD.FTZ R16, R170, R165 ;  /* 0x000000a5aa107221 */ /* 0x010fe20000010000 */
[----:B------:R-:W-:Y:S01]  /*5060*/  F2FP.F16.F32.PACK_AB R165, R158, R19 ;  /* 0x000000139ea5723e */ /* 0x000fe200000000ff */
[-C--:B------:R-:W-:Y:S01]  /*5070*/  FMUL.FTZ R28, R28, R12.reuse ;  /* 0x0000000c1c1c7220 */ /* 0x080fe20000410000 */
[----:B------:R-:W-:Y:S01]  /*5080*/  F2FP.F16.F32.PACK_AB R171, R170, R171 ;  /* 0x000000abaaab723e */ /* 0x000fe200000000ff */
[----:B------:R-:W-:Y:S01]  /*5090*/  FMUL.FTZ R29, R29, R12 ;  /* 0x0000000c1d1d7220 */ /* 0x000fe20000410000 */
[----:B------:R-:W-:Y:S01]  /*50a0*/  F2FP.F16.F32.PACK_AB R158, R183, R164 ;  /* 0x000000a4b79e723e */ /* 0x000fe200000000ff */
[----:B------:R-:W-:Y:S01]  /*50b0*/  FMUL.FTZ R32, R32, R12 ;  /* 0x0000000c20207220 */ /* 0x000fe20000410000 */
[----:B------:R-:W4:Y:S01]  /*50c0*/  MUFU.EX2 R184, R184 ;  /* 0x000000b800b87308 */ /* 0x000f220000000800 */
[----:B--2---:R-:W-:Y:S01]  /*50d0*/  FADD.FTZ R7, R185, R14 ;  /* 0x0000000eb9077221 */ /* 0x004fe20000010000 */
[----:B------:R-:W-:Y:S01]  /*50e0*/  F2FP.F16.F32.PACK_AB R164, R195, R176 ;  /* 0x000000b0c3a4723e */ /* 0x000fe200000000ff */
[----:B------:R-:W-:Y:S01]  /*50f0*/  FMUL.FTZ R33, R33, R12 ;  /* 0x0000000c21217220 */ /* 0x000fe20000410000 */
[----:B------:R-:W-:Y:S01]  /*5100*/  F2FP.F16.F32.PACK_AB R168, R185, R180 ;  /* 0x000000b4b9a8723e */ /* 0x000fe200000000ff */
[-C--:B------:R-:W-:Y:S01]  /*5110*/  FMUL.FTZ R36, R36, R12.reuse ;  /* 0x0000000c24247220 */ /* 0x080fe20000410000 */
[-C--:B------:R-:W-:Y:S01]  /*5120*/  FMUL.FTZ R37, R37, R12.reuse ;  /* 0x0000000c25257220 */ /* 0x080fe20000410000 */
[-C--:B------:R-:W-:Y:S01]  /*5130*/  FMUL.FTZ R40, R40, R12.reuse ;  /* 0x0000000c28287220 */ /* 0x080fe20000410000 */
[----:B------:R-:W2:Y:S01]  /*5140*/  MUFU.EX2 R189, R189 ;  /* 0x000000bd00bd7308 */ /* 0x000ea20000000800 */
[----:B---3--:R-:W-:Y:S01]  /*5150*/  FADD.FTZ R17, R23, R16 ;  /* 0x0000001017117221 */ /* 0x008fe20000010000 */
        /* <DEDUP_REMOVED lines=54> */
[-C--:B------:R-:W-:Y:S01]  /*54c0*/  FMUL.FTZ R117, R117, R12.reuse ;  /* 0x0000000c75757220 */ /* 0x080fe20000410000 */
[C---:B----4-:R-:W-:Y:S01]  /*54d0*/  FADD.FTZ R7, R22.reuse, R7 ;  /* 0x0000000716077221 */ /* 0x050fe20000010000 */
[----:B------:R-:W-:Y:S01]  /*54e0*/  F2FP.F16.F32.PACK_AB R175, R22, R175 ;  /* 0x000000af16af723e */ /* 0x000fe200000000ff */
[-C--:B------:R-:W-:Y:S01]  /*54f0*/  FMUL.FTZ R120, R120, R12.reuse ;  /* 0x0000000c78787220 */ /* 0x080fe20000410000 */
[-C--:B------:R-:W-:Y:S01]  /*5500*/  FMUL.FTZ R121, R121, R12.reuse ;  /* 0x0000000c79797220 */ /* 0x080fe20000410000 */
[-C--:B------:R-:W-:Y:S01]  /*5510*/  FMUL.FTZ R124, R124, R12.reuse ;  /* 0x0000000c7c7c7220 */ /* 0x080fe20000410000 */
[-C--:B------:R-:W-:Y:S01]  /*5520*/  FMUL.FTZ R125, R125, R12.reuse ;  /* 0x0000000c7d7d7220 */ /* 0x080fe20000410000 */
[-C--:B------:R-:W-:Y:S01]  /*5530*/  FMUL.FTZ R128, R128, R12.reuse ;  /* 0x0000000c80807220 */ /* 0x080fe20000410000 */
[----:B------:R-:W-:Y:S01]  /*5540*/  FMUL.FTZ R129, R129, R12 ;  /* 0x0000000c81817220 */ /* 0x000fe20000410000 */
        /* <DEDUP_REMOVED lines=12> */
[----:B-1----:R-:W-:Y:S06]  /*5610*/  @!P0 BRA `(.L_x_13104) ;  /* 0x0000000000048947 */ /* 0x002fec0003800000 */
[----:B------:R-:W-:Y:S01]  /*5620*/  BPT.TRAP 0x1 ;  /* 0x000000040000795c */ /* 0x000fe20000300000 */
.L_x_13104:
[----:B------:R1:W2:Y:S01]  /*5630*/  SYNCS.PHASECHK.TRANS64.TRYWAIT P3, [UR29+0x22850], R10 ;  /* 0x0228500aff0075a7 */ /* 0x0002a2000806015d */
[----:B------:R-:W-:Y:S05]  /*5640*/  @!P0 BRA `(.L_x_13105) ;  /* 0x0000000000048947 */ /* 0x000fea0003800000 */
[----:B------:R-:W-:Y:S01]  /*5650*/  BPT.TRAP 0x1 ;  /* 0x000000040000795c */ /* 0x000fe20000300000 */
.L_x_13105:
[----:B--2---:R-:W-:Y:S05]  /*5660*/  @P3 BRA `(.L_x_13106) ;  /* 0x0000000000083947 */ /* 0x004fea0003800000 */
[----:B------:R-:W2:Y:S02]  /*5670*/  SYNCS.PHASECHK.TRANS64.TRYWAIT P3, [UR29+0x22850], R10 ;  /* 0x0228500aff0075a7 */ /* 0x000ea4000806015d */
[----:B--2---:R-:W-:Y:S05]  /*5680*/  @!P3 BRA `(.L_x_13107) ;  /* 0x0000008c0020b947 */ /* 0x004fea0003800000 */
.L_x_13106:
[----:B------:R3:W-:Y:S01]  /*5690*/  BAR.SYNC.DEFER_BLOCKING R0, 0x100 ;  /* 0x000400000000751d */ /* 0x0007e20000010000 */
[----:B------:R-:W-:Y:S01]  /*56a0*/  UIMAD UR14, UR5, 0xc00, UR24 ;  /* 0x00000c00050e78a4 */ /* 0x000fe2000f8e0218 */
[----:B--2---:R-:W-:Y:S01]  /*56b0*/  @!P2 VIADD R177, R177, 0x22860 ;  /* 0x00022860b1b1a836 */ /* 0x004fe20000000000 */
[----:B------:R-:W-:Y:S01]  /*56c0*/  UISETP.GT.AND UP1, UPT, UR26, UR25, UPT ;  /* 0x000000191a00728c */ /* 0x000fe2000bf24270 */
[----:B------:R-:W-:Y:S01]  /*56d0*/  IMAD.MOV.U32 R11, RZ, RZ, R5 ;  /* 0x000000ffff0b7224 */ /* 0x000fe200078e0005 */
[----:B------:R-:W-:Y:S01]  /*56e0*/  UIADD3 UR26, UR26, -0x1, URZ ;  /* 0xffffffff1a1a7890 */ /* 0x000fe2000fffe03f */
[----:B------:R-:W-:Y:S01]  /*56f0*/  MOV R12, R8 ;  /* 0x00000008000c7202 */ /* 0x000fe20000000f00 */
[----:B------:R-:W-:Y:S01]  /*5700*/  UMOV UR11, 0x40000040 ;  /* 0x40000040000b7882 */ /* 0x000fe20000000000 */
[----:B------:R-:W-:Y:S01]  /*5710*/  UMOV UR10, UR14 ;  /* 0x0000000e000a7c82 */ /* 0x000fe20008000000 */
[----:B------:R-:W-:Y:S02]  /*5720*/  PLOP3.LUT P3, PT, PT, PT, UP1, 0x80, 0x0 ;  /* 0x000000000000781c */ /* 0x000fe40003f6f018 */
[----:B------:R-:W-:Y:S01]  /*5730*/  @!P2 PRMT R177, RZ, 0x654, R177 ;  /* 0x00000654ffb1a816 */ /* 0x000fe200000000b1 */
        /* <DEDUP_REMOVED lines=35> */
.L_x_13099:
[----:B------:R-:W-:-:S06]  /*5970*/  UISETP.GE.AND UP0, UPT, UR26, UR38, UPT ;  /* 0x000000261a00728c */ /* 0x000fcc000bf06270 */
[----:B------:R-:W-:-:S13]  /*5980*/  PLOP3.LUT P1, PT, PT, PT, UP0, 0x80, 0x0 ;  /* 0x000000000000781c */ /* 0x000fda0003f2f008 */
[----:B------:R-:W-:Y:S05]  /*5990*/  @!P1 BRA `(.L_x_13109) ;  /* 0x0000001c00249947 */ /* 0x000fea0003800000 */
[----:B01----:R-:W-:Y:S01]  /*59a0*/  IMAD.MOV.U32 R10, RZ, RZ, R5 ;  /* 0x000000ffff0a7224 */ /* 0x003fe200078e0005 */
[----:B------:R-:W-:Y:S01]  /*59b0*/  ULDC UR7, c[0x0][0x988] ;  /* 0x0002620000077ab9 */ /* 0x000fe20000000800 */
[----:B------:R-:W-:-:S07]  /*59c0*/  IMAD.MOV.U32 R11, RZ, RZ, R8 ;  /* 0x000000ffff0b7224 */ /* 0x000fce00078e0008 */
.L_x_13118:
[----:B------:R-:W-:-:S04]  /*59d0*/  UIADD3 UR5, UR5, 0x1, URZ ;  /* 0x0000000105057890 */ /* 0x000fc8000fffe03f */
[----:B------:R-:W-:-:S04]  /*59e0*/  UISETP.NE.AND UP0, UPT, UR5, 0x2, UPT ;  /* 0x000000020500788c */ /* 0x000fc8000bf05270 */
[----:B------:R-:W-:Y:S02]  /*59f0*/  USEL UR10, URZ, 0x1, UP0 ;  /* 0x000000013f0a7887 */ /* 0x000fe40008000000 */
[----:B------:R-:W-:Y:S02]  /*5a00*/  USEL UR5, UR5, URZ, UP0 ;  /* 0x0000003f05057287 */ /* 0x000fe40008000000 */
[----:B------:R-:W-:Y:S01]  /*5a10*/  ULOP3.LUT UR4, UR4, UR10, URZ, 0x3c, !UPT ;  /* 0x0000000a04047292 */ /* 0x000fe2000f8e3c3f */
[----:B01--4-:R-:W-:Y:S11]  /*5a20*/  @!P0 BRA `(.L_x_13110) ;  /* 0x0000000000048947 */ /* 0x013ff60003800000 */
[----:B------:R-:W-:Y:S01]  /*5a30*/  BPT.TRAP 0x1 ;  /* 0x000000040000795c */ /* 0x000fe20000300000 */
.L_x_13110:
[----:B------:R-:W-:Y:S01]  /*5a40*/  ULEA UR25, UR5, UR39, 0x3 ;  /* 0x0000002705197291 */ /* 0x000fe2000f8e183f */
[----:B------:R-:W-:-:S05]  /*5a50*/  IMAD.U32 R3, RZ, RZ, UR4 ;  /* 0x00000004ff037e24 */ /* 0x000fca000f8e00ff */
[----:B------:R-:W-:-:S04]  /*5a60*/  SHF.L.U32 R3, R3, 0x1f, RZ ;  /* 0x0000001f03037819 */ /* 0x000fc800000006ff */
[----:B------:R0:W1:Y:S01]  /*5a70*/  SYNCS.PHASECHK.TRANS64.TRYWAIT P1, [UR25+0x22830], R3 ;  /* 0x02283003ff0075a7 */ /* 0x0000620008020159 */
[----:B------:R-:W-:Y:S05]  /*5a80*/  @!P0 BRA `(.L_x_13111) ;  /* 0x0000000000048947 */ /* 0x000fea0003800000 */
[----:B------:R-:W-:Y:S01]  /*5a90*/  BPT.TRAP 0x1 ;  /* 0x000000040000795c */ /* 0x000fe20000300000 */
.L_x_13111:
[----:B-1----:R-:W-:Y:S05]  /*5aa0*/  @P1 BRA `(.L_x_13112) ;  /* 0x0000000000081947 */ /* 0x002fea0003800000 */
[----:B------:R-:W1:Y:S02]  /*5ab0*/  SYNCS.PHASECHK.TRANS64.TRYWAIT P1, [UR25+0x22830], R3 ;  /* 0x02283003ff0075a7 */ /* 0x000e640008020159 */
[----:B-1----:R-:W-:Y:S05]  /*5ac0*/  @!P1 BRA `(.L_x_13113) ;  /* 0x0000008800249947 */ /* 0x002fea0003800000 */
.L_x_13112:
[----:B------:R-:W-:Y:S01]  /*5ad0*/  UIMAD UR10, UR5, 0x300, UR6 ;  /* 0x00000300050a78a4 */ /* 0x000fe2000f8e0206 */
[----:B---3--:R-:W-:Y:S01]  /*5ae0*/  WARPGROUP.ARRIVE ;  /* 0x00000000000079c5 */ /* 0x008fe20000000000 */
        /* <DEDUP_REMOVED lines=70> */
[----:B------:R-:W2:Y:S01]  /*5f50*/  MUFU.EX2 R13, R13 ;  /* 0x0000000d000d7308 */ /* 0x000ea20000000800 */
[--C-:B------:R-:W-:Y:S01]  /*5f60*/  FFMA.FTZ R21, R169, UR7, -R14.reuse ;  /* 0x00000007a9157c23 */ /* 0x100fe2000801080e */
[--C-:B------:R-:W-:Y:S01]  /*5f70*/  FFMA.FTZ R23, R173, UR7, -R14.reuse ;  /* 0x00000007ad177c23 */ /* 0x100fe2000801080e */
[----:B------:R-:W-:Y:S01]  /*5f80*/  FMNMX.FTZ R12, R166, R5, !PT ;  /* 0x00000005a60c7209 */ /* 0x000fe20007810000 */
[--C-:B------:R-:W-:Y:S01]  /*5f90*/  FFMA.FTZ R157, R181, UR7, -R14.reuse ;  /* 0x00000007b59d7c23 */ /* 0x100fe2000801080e */
[--C-:B------:R-:W-:Y:S01]  /*5fa0*/  FFMA.FTZ R168, R184, UR7, -R14.reuse ;  /* 0x00000007b8a87c23 */ /* 0x100fe2000801080e */
[----:B------:R-:W-:Y:S01]  /*5fb0*/  FFMA.FTZ R165, R189, UR7, -R14 ;  /* 0x00000007bda57c23 */ /* 0x000fe2000801080e */
[----:B------:R-:W-:Y:S01]  /*5fc0*/  FMNMX.FTZ R5, R167, R12, !PT ;  /* 0x0000000ca7057209 */ /* 0x000fe20007810000 */
[----:B------:R3:W-:Y:S01]  /*5fd0*/  MUFU.EX2 R4, R16 ;  /* 0x0000001000047308 */ /* 0x0007e20000000800 */
[----:B-1----:R-:W-:Y:S01]  /*5fe0*/  FFMA.FTZ R6, R11, R6, R152 ;  /* 0x000000060b067223 */ /* 0x002fe20000010098 */
[--C-:B------:R-:W-:Y:S01]  /*5ff0*/  FFMA.FTZ R169, R193, UR7, -R14.reuse ;  /* 0x00000007c1a97c23 */ /* 0x100fe2000801080e */
[----:B------:R-:W-:Y:S01]  /*6000*/  FMNMX.FTZ R12, R170, R5, !PT ;  /* 0x00000005aa0c7209 */ /* 0x000fe20007810000 */
[--C-:B------:R-:W-:Y:S01]  /*6010*/  FFMA.FTZ R173, R197, UR7, -R14.reuse ;  /* 0x00000007c5ad7c23 */ /* 0x100fe2000801080e */
[-C--:B------:R-:W-:Y:S01]  /*6020*/  FMUL.FTZ R24, R24, R11.reuse ;  /* 0x0000000b18187220 */ /* 0x080fe20000410000 */
[-C--:B------:R-:W-:Y:S01]  /*6030*/  FMUL.FTZ R25, R25, R11.reuse ;  /* 0x0000000b19197220 */ /* 0x080fe20000410000 */
[----:B------:R-:W-:Y:S01]  /*6040*/  FMNMX.FTZ R5, R171, R12, !PT ;  /* 0x0000000cab057209 */ /* 0x000fe20007810000 */
[----:B------:R-:W-:Y:S01]  /*6050*/  MUFU.EX2 R15, R15 ;  /* 0x0000000f000f7308 */ /* 0x000fe20000000800 */
[-C--:B------:R-:W-:Y:S01]  /*6060*/  FMUL.FTZ R28, R28, R11.reuse ;  /* 0x0000000b1c1c7220 */ /* 0x080fe20000410000 */
[----:B------:R-:W-:Y:S01]  /*6070*/  FMUL.FTZ R29, R29, R11 ;  /* 0x0000000b1d1d7220 */ /* 0x000fe20000410000 */
[----:B------:R-:W-:Y:S01]  /*6080*/  FMNMX.FTZ R12, R174, R5, !PT ;  /* 0x00000005ae0c7209 */ /* 0x000fe20007810000 */
[-C--:B------:R-:W-:Y:S01]  /*6090*/  FMUL.FTZ R32, R32, R11.reuse ;  /* 0x0000000b20207220 */ /* 0x080fe20000410000 */
        /* <DEDUP_REMOVED lines=14> */
[----:B---3--:R-:W-:Y:S01]  /*6180*/  FMNMX.FTZ R16, R182, R5, !PT ;  /* 0x00000005b6107209 */ /* 0x008fe20007810000 */
[-C--:B------:R-:W-:Y:S01]  /*6190*/  FMUL.FTZ R52, R52, R11.reuse ;  /* 0x0000000b34347220 */ /* 0x080fe20000410000 */
[-C--:B------:R-:W-:Y:S01]  /*61a0*/  FMUL.FTZ R53, R53, R11.reuse ;  /* 0x0000000b35357220 */ /* 0x080fe20000410000 */
[-C--:B------:R-:W-:Y:S01]  /*61b0*/  FMUL.FTZ R56, R56, R11.reuse ;  /* 0x0000000b38387220 */ /* 0x080fe20000410000 */
[----:B------:R-:W-:Y:S01]  /*61c0*/  FMNMX.FTZ R5, R183, R16, !PT ;  /* 0x00000010b7057209 */ /* 0x000fe20007810000 */
[----:B------:R1:W-:Y:S01]  /*61d0*/  MUFU.EX2 R12, R164 ;  /* 0x000000a4000c7308 */ /* 0x0003e20000000800 */
[-C--:B------:R-:W-:Y:S01]  /*61e0*/  FMUL.FTZ R57, R57, R11.reuse ;  /* 0x0000000b39397220 */ /* 0x080fe20000410000 */
[----:B------:R-:W-:Y:S01]  /*61f0*/  FMUL.FTZ R60, R60, R11 ;  /* 0x0000000b3c3c7220 */ /* 0x000fe20000410000 */
[----:B------:R-:W-:Y:S01]  /*6200*/  FMNMX.FTZ R16, R186, R5, !PT ;  /* 0x00000005ba107209 */ /* 0x000fe20007810000 */
[-C--:B------:R-:W-:Y:S01]  /*6210*/  FMUL.FTZ R61, R61, R11.reuse ;  /* 0x0000000b3d3d7220 */ /* 0x080fe20000410000 */
[-C--:B------:R-:W-:Y:S01]  /*6220*/  FMUL.FTZ R64, R64, R11.reuse ;  /* 0x0000000b40407220 */ /* 0x080fe20000410000 */
[-C--:B------:R-:W-:Y:S01]  /*6230*/  FMUL.FTZ R65, R65, R11.reuse ;  /* 0x0000000b41417220 */ /* 0x080fe20000410000 */
[----:B------:R-:W-:Y:S01]  /*6240*/  FMNMX.FTZ R5, R187, R16, !PT ;  /* 0x00000010bb057209 */ /* 0x000fe20007810000 */
[----:B------:R-:W3:Y:S01]  /*6250*/  MUFU.EX2 R19, R19 ;  /* 0x0000001300137308 */ /* 0x000ee20000000800 */
[--C-:B-1----:R-:W-:Y:S01]  /*6260*/  FFMA.FTZ R164, R176, UR7, -R14.reuse ;  /* 0x00000007b0a47c23 */ /* 0x102fe2000801080e */
        /* <DEDUP_REMOVED lines=22> */
[----:B------:R1:W-:Y:S01]  /*63d0*/  MUFU.EX2 R16, R172 ;  /* 0x000000ac00107308 */ /* 0x0003e20000000800 */
[--C-:B------:R-:W-:Y:S01]  /*63e0*/  FFMA.FTZ R18, R180, UR7, -R14.reuse ;  /* 0x00000007b4127c23 */ /* 0x100fe2000801080e */
[-C--:B------:R-:W-:Y:S01]  /*63f0*/  FMUL.FTZ R96, R96, R11.reuse ;  /* 0x0000000b60607220 */ /* 0x080fe20000410000 */
[-C--:B------:R-:W-:Y:S01]  /*6400*/  FMUL.FTZ R97, R97, R11.reuse ;  /* 0x0000000b61617220 */ /* 0x080fe20000410000 */
[----:B------:R-:W4:Y:S01]  /*6410*/  SHFL.BFLY PT, R20, R5, 0x2, 0x1f ;  /* 0x0c401f0005147f89 */ /* 0x000f2200000e0000 */
[-C--:B------:R-:W-:Y:S01]  /*6420*/  FMUL.FTZ R100, R100, R11.reuse ;  /* 0x0000000b64647220 */ /* 0x080fe20000410000 */
[-C--:B------:R-:W-:Y:S01]  /*6430*/  FMUL.FTZ R101, R101, R11.reuse ;  /* 0x0000000b65657220 */ /* 0x080fe20000410000 */
[-C--:B------:R-:W-:Y:S01]  /*6440*/  FMUL.FTZ R104, R104, R11.reuse ;  /* 0x0000000b68687220 */ /* 0x080fe20000410000 */
[----:B------:R-:W-:Y:S01]  /*6450*/  MUFU.EX2 R23, R23 ;  /* 0x0000001700177308 */ /* 0x000fe20000000800 */
[--C-:B-1----:R-:W-:Y:S01]  /*6460*/  FFMA.FTZ R172, R192, UR7, -R14.reuse ;  /* 0x00000007c0ac7c23 */ /* 0x102fe2000801080e */
        /* <DEDUP_REMOVED lines=18> */
[----:B----4-:R-:W-:Y:S01]  /*6590*/  FMNMX.FTZ R22, R5, R20, !PT ;  /* 0x0000001405167209 */ /* 0x010fe20007810000 */
[----:B------:R-:W-:Y:S01]  /*65a0*/  FFMA.FTZ R20, R188, UR7, -R14 ;  /* 0x00000007bc147c23 */ /* 0x000fe2000801080e */
[-C--:B------:R-:W-:Y:S01]  /*65b0*/  FMUL.FTZ R137, R137, R11.reuse ;  /* 0x0000000b89897220 */ /* 0x080fe20000410000 */
[-C--:B------:R-:W-:Y:S01]  /*65c0*/  FMUL.FTZ R140, R140, R11.reuse ;  /* 0x0000000b8c8c7220 */ /* 0x080fe20000410000 */
[----:B------:R-:W-:Y:S01]  /*65d0*/  MUFU.EX2 R18, R18 ;  /* 0x0000001200127308 */ /* 0x000fe20000000800 */
[----:B------:R-:W1:Y:S01]  /*65e0*/  SHFL.BFLY PT, R5, R22, 0x1, 0x1f ;  /* 0x0c201f0016057f89 */ /* 0x000e6200000e0000 */
[-C--:B------:R-:W-:Y:S01]  /*65f0*/  FMUL.FTZ R141, R141, R11.reuse ;  /* 0x0000000b8d8d7220 */ /* 0x080fe20000410000 */
[-C--:B------:R-:W-:Y:S01]  /*6600*/  FMUL.FTZ R144, R144, R11.reuse ;  /* 0x0000000b90907220 */ /* 0x080fe20000410000 */
[-C--:B------:R-:W-:Y:S01]  /*6610*/  FMUL.FTZ R145, R145, R11.reuse ;  /* 0x0000000b91917220 */ /* 0x080fe20000410000 */
[-C--:B------:R-:W-:Y:S01]  /*6620*/  FMUL.FTZ R148, R148, R11.reuse ;  /* 0x0000000b94947220 */ /* 0x080fe20000410000 */
[----:B------:R-:W-:Y:S01]  /*6630*/  FMUL.FTZ R149, R149, R11 ;  /* 0x0000000b95957220 */ /* 0x000fe20000410000 */
[----:B--2---:R-:W-:Y:S01]  /*6640*/  F2FP.F16.F32.PACK_AB R152, R13, R152 ;  /* 0x000000980d98723e */ /* 0x004fe200000000ff */
[----:B------:R-:W-:Y:S08]  /*6650*/  MUFU.EX2 R157, R157 ;  /* 0x0000009d009d7308 */ /* 0x000ff00000000800 */
[----:B------:R-:W-:Y:S08]  /*6660*/  MUFU.EX2 R168, R168 ;  /* 0x000000a800a87308 */ /* 0x000ff00000000800 */
[----:B------:R-:W-:Y:S01]  /*6670*/  MUFU.EX2 R161, R161 ;  /* 0x000000a100a17308 */ /* 0x000fe20000000800 */
[----:B-1----:R-:W-:-:S05]  /*6680*/  FMNMX.FTZ R5, R22, R5, !PT ;  /* 0x0000000516057209 */ /* 0x002fca0007810000 */
[C---:B------:R-:W-:Y:S01]  /*6690*/  FADD.FTZ R10, -R5.reuse, R10 ;  /* 0x0000000a050a7221 */ /* 0x040fe20000010100 */
[----:B------:R-:W-:Y:S01]  /*66a0*/  FMUL.FTZ R185, R5, UR7 ;  /* 0x0000000705b97c20 */ /* 0x000fe20008410000 */
[----:B------:R1:W-:Y:S02]  /*66b0*/  MUFU.EX2 R22, R196 ;  /* 0x000000c400167308 */ /* 0x0003e40000000800 */
[----:B------:R-:W-:Y:S01]  /*66c0*/  FMUL.FTZ R10, R10, UR7 ;  /* 0x000000070a0a7c20 */ /* 0x000fe20008410000 */
[--C-:B------:R-:W-:Y:S01]  /*66d0*/  FFMA.FTZ R177, R154, UR7, -R185.reuse ;  /* 0x000000079ab17c23 */ /* 0x100fe200080108b9 */
[--C-:B------:R-:W-:Y:S01]  /*66e0*/  FFMA.FTZ R14, R155, UR7, -R185.reuse ;  /* 0x000000079b0e7c23 */ /* 0x100fe200080108b9 */
[--C-:B------:R-:W-:Y:S01]  /*66f0*/  FFMA.FTZ R155, R158, UR7, -R185.reuse ;  /* 0x000000079e9b7c23 */ /* 0x100fe200080108b9 */
[--C-:B------:R-:W-:Y:S01]  /*6700*/  FFMA.FTZ R176, R159, UR7, -R185.reuse ;  /* 0x000000079fb07c23 */ /* 0x100fe200080108b9 */
[--C-:B------:R-:W-:Y:S01]  /*6710*/  FFMA.FTZ R159, R162, UR7, -R185.reuse ;  /* 0x00000007a29f7c23 */ /* 0x100fe200080108b9 */
[----:B------:R-:W-:Y:S01]  /*6720*/  MUFU.EX2 R10, R10 ;  /* 0x0000000a000a7308 */ /* 0x000fe20000000800 */
[--C-:B-1----:R-:W-:Y:S01]  /*6730*/  FFMA.FTZ R196, R187, UR7, -R185.reuse ;  /* 0x00000007bbc47c23 */ /* 0x102fe200080108b9 */
[----:B------:R-:W-:Y:S01]  /*6740*/  FADD.FTZ R187, R13, R6 ;  /* 0x000000060dbb7221 */ /* 0x000fe20000010000 */
[--C-:B------:R-:W-:Y:S01]  /*6750*/  FFMA.FTZ R180, R163, UR7, -R185.reuse ;  /* 0x00000007a3b47c23 */ /* 0x100fe200080108b9 */
[----:B------:R-:W-:Y:S01]  /*6760*/  FFMA.FTZ R163, R166, UR7, -R185 ;  /* 0x00000007a6a37c23 */ /* 0x000fe200080108b9 */
[----:B---3--:R-:W-:Y:S01]  /*6770*/  F2FP.F16.F32.PACK_AB R158, R19, R12 ;  /* 0x0000000c139e723e */ /* 0x008fe200000000ff */
[----:B------:R-:W-:Y:S01]  /*6780*/  FADD.FTZ R6, R4, R187 ;  /* 0x000000bb04067221 */ /* 0x000fe20000010000 */
[--C-:B------:R-:W-:Y:S01]  /*6790*/  FFMA.FTZ R184, R167, UR7, -R185.reuse ;  /* 0x00000007a7b87c23 */ /* 0x100fe200080108b9 */
[----:B------:R-:W1:Y:S01]  /*67a0*/  MUFU.EX2 R177, R177 ;  /* 0x000000b100b17308 */ /* 0x000e620000000800 */
[--C-:B------:R-:W-:Y:S01]  /*67b0*/  FFMA.FTZ R167, R170, UR7, -R185.reuse ;  /* 0x00000007aaa77c23 */ /* 0x100fe200080108b9 */
[----:B------:R-:W-:Y:S01]  /*67c0*/  FADD.FTZ R187, R15, R6 ;  /* 0x000000060fbb7221 */ /* 0x000fe20000010000 */
[--C-:B------:R-:W-:Y:S01]  /*67d0*/  FFMA.FTZ R188, R171, UR7, -R185.reuse ;  /* 0x00000007abbc7c23 */ /* 0x100fe200080108b9 */
[--C-:B------:R-:W-:Y:S01]  /*67e0*/  FFMA.FTZ R171, R174, UR7, -R185.reuse ;  /* 0x00000007aeab7c23 */ /* 0x100fe200080108b9 */
[----:B------:R-:W-:Y:S01]  /*67f0*/  FFMA.FTZ R192, R175, UR7, -R185 ;  /* 0x00000007afc07c23 */ /* 0x000fe200080108b9 */
[----:B------:R-:W-:Y:S01]  /*6800*/  FADD.FTZ R6, R156, R187 ;  /* 0x000000bb9c067221 */ /* 0x000fe20000010000 */
[--C-:B------:R-:W-:Y:S01]  /*6810*/  FFMA.FTZ R175, R178, UR7, -R185.reuse ;  /* 0x00000007b2af7c23 */ /* 0x100fe200080108b9 */
[----:B------:R-:W2:Y:S01]  /*6820*/  MUFU.EX2 R14, R14 ;  /* 0x0000000e000e7308 */ /* 0x000ea20000000800 */
[--C-:B------:R-:W-:Y:S01]  /*6830*/  FFMA.FTZ R178, R179, UR7, -R185.reuse ;  /* 0x00000007b3b27c23 */ /* 0x100fe200080108b9 */
[----:B------:R-:W-:Y:S01]  /*6840*/  FADD.FTZ R187, R17, R6 ;  /* 0x0000000611bb7221 */ /* 0x000fe20000010000 */
[--C-:B------:R-:W-:Y:S01]  /*6850*/  FFMA.FTZ R179, R182, UR7, -R185.reuse ;  /* 0x00000007b6b37c23 */ /* 0x100fe200080108b9 */
[--C-:B------:R-:W-:Y:S01]  /*6860*/  FFMA.FTZ R182, R183, UR7, -R185.reuse ;  /* 0x00000007b7b67c23 */ /* 0x100fe200080108b9 */
[----:B------:R-:W-:Y:S01]  /*6870*/  FFMA.FTZ R181, R186, UR7, -R185 ;  /* 0x00000007bab57c23 */ /* 0x000fe200080108b9 */
[----:B------:R-:W-:Y:S01]  /*6880*/  FADD.FTZ R6, R12, R187 ;  /* 0x000000bb0c067221 */ /* 0x000fe20000010000 */
[----:B------:R-:W-:Y:S01]  /*6890*/  FFMA.FTZ R183, R190, UR7, -R185 ;  /* 0x00000007beb77c23 */ /* 0x000fe200080108b9 */
[----:B------:R-:W3:Y:S01]  /*68a0*/  MUFU.EX2 R155, R155 ;  /* 0x0000009b009b7308 */ /* 0x000ee20000000800 */
[----:B-1----:R-:W-:Y:S01]  /*68b0*/  FFMA.FTZ R7, R10, R7, R177 ;  /* 0x000000070a077223 */ /* 0x002fe200000100b1 */
[----:B------:R-:W-:Y:S01]  /*68c0*/  FADD.FTZ R187, R19, R6 ;  /* 0x0000000613bb7221 */ /* 0x000fe20000010000 */
[----:B------:R-:W-:-:S02]  /*68d0*/  IMAD.U32 R186, RZ, RZ, UR25 ;  /* 0x00000019ffba7e24 */ /* 0x000fc4000f8e00ff */
[--C-:B------:R-:W-:Y:S01]  /*68e0*/  FFMA.FTZ R190, R191, UR7, -R185.reuse ;  /* 0x00000007bfbe7c23 */ /* 0x100fe200080108b9 */
[----:B------:R-:W-:Y:S01]  /*68f0*/  FFMA.FTZ R194, R194, UR7, -R185 ;  /* 0x00000007c2c27c23 */ /* 0x000fe200080108b9 */
[----:B------:R-:W-:Y:S01]  /*6900*/  FADD.FTZ R6, R160, R187 ;  /* 0x000000bba0067221 */ /* 0x000fe20000010000 */
[----:B------:R-:W-:Y:S01]  /*6910*/  @!P2 VIADD R154, R186, 0x22840 ;  /* 0x00022840ba9aa836 */ /* 0x000fe20000000000 */
[----:B------:R-:W1:Y:S01]  /*6920*/  MUFU.EX2 R176, R176 ;  /* 0x000000b000b07308 */ /* 0x000e620000000800 */
[----:B--2---:R-:W-:Y:S01]  /*6930*/  FADD.FTZ R12, R14, R7 ;  /* 0x000000070e0c7221 */ /* 0x004fe20000010000 */
[----:B------:R-:W-:Y:S01]  /*6940*/  FADD.FTZ R187, R21, R6 ;  /* 0x0000000615bb7221 */ /* 0x000fe20000010000 */
[--C-:B------:R-:W-:Y:S01]  /*6950*/  FFMA.FTZ R195, R195, UR7, -R185.reuse ;  /* 0x00000007c3c37c23 */ /* 0x100fe200080108b9 */
[----:B------:R-:W-:Y:S01]  /*6960*/  @!P2 PRMT R154, RZ, 0x654, R154 ;  /* 0x00000654ff9aa816 */ /* 0x000fe2000000009a */
[----:B------:R-:W-:Y:S01]  /*6970*/  FFMA.FTZ R198, R198, UR7, -R185 ;  /* 0x00000007c6c67c23 */ /* 0x000fe200080108b9 */
[----:B------:R-:W-:Y:S01]  /*6980*/  FADD.FTZ R6, R16, R187 ;  /* 0x000000bb10067221 */ /* 0x000fe20000010000 */
[----:B------:R-:W-:Y:S01]  /*6990*/  FFMA.FTZ R199, R199, UR7, -R185 ;  /* 0x00000007c7c77c23 */ /* 0x000fe200080108b9 */
[----:B------:R-:W2:Y:S01]  /*69a0*/  MUFU.EX2 R159, R159 ;  /* 0x0000009f009f7308 */ /* 0x000ea20000000800 */
[----:B---3--:R-:W-:Y:S01]  /*69b0*/  FADD.FTZ R7, R155, R12 ;  /* 0x0000000c9b077221 */ /* 0x008fe20000010000 */
[----:B------:R-:W-:Y:S01]  /*69c0*/  FADD.FTZ R187, R23, R6 ;  /* 0x0000000617bb7221 */ /* 0x000fe20000010000 */
[----:B------:R3:W-:Y:S06]  /*69d0*/  BAR.ARV R9, 0x100 ;  /* 0x000400090000751d */ /* 0x0007ec0000002000 */
[----:B------:R-:W4:Y:S01]  /*69e0*/  MUFU.EX2 R180, R180 ;  /* 0x000000b400b47308 */ /* 0x000f220000000800 */
[----:B-1----:R-:W-:Y:S01]  /*69f0*/  FADD.FTZ R12, R176, R7 ;  /* 0x00000007b00c7221 */ /* 0x002fe20000010000 */
[----:B------:R-:W-:Y:S01]  /*6a00*/  FADD.FTZ R6, R164, R187 ;  /* 0x000000bba4067221 */ /* 0x000fe20000010000 */
[----:B------:R1:W-:Y:S01]  /*6a10*/  @!P2 SYNCS.ARRIVE.TRANS64.RED.A1T0 RZ, [R154+URZ], RZ ;  /* 0x000000ff9affa9a7 */ /* 0x0003e2000810043f */
[-C--:B------:R-:W-:Y:S01]  /*6a20*/  FMUL.FTZ R26, R26, R10.reuse ;  /* 0x0000000a1a1a7220 */ /* 0x080fe20000410000 */
[-C--:B------:R-:W-:Y:S01]  /*6a30*/  FMUL.FTZ R27, R27, R10.reuse ;  /* 0x0000000a1b1b7220 */ /* 0x080fe20000410000 */
[----:B------:R-:W-:Y:S01]  /*6a40*/  FADD.FTZ R187, R153, R6 ;  /* 0x0000000699bb7221 */ /* 0x000fe20000010000 */
[----:B------:R-:W-:Y:S01]  /*6a50*/  FMUL.FTZ R30, R30, R10 ;  /* 0x0000000a1e1e7220 */ /* 0x000fe20000410000 */
[----:B------:R-:W5:Y:S01]  /*6a60*/  MUFU.EX2 R163, R163 ;  /* 0x000000a300a37308 */ /* 0x000f620000000800 */
[----:B--2---:R-:W-:Y:S01]  /*6a70*/  FADD.FTZ R7, R159, R12 ;  /* 0x0000000c9f077221 */ /* 0x004fe20000010000 */
[----:B------:R-:W-:Y:S01]  /*6a80*/  FADD.FTZ R6, R18, R187 ;  /* 0x000000bb12067221 */ /* 0x000fe20000010000 */
[----:B-1----:R-:W-:Y:S01]  /*6a90*/  F2FP.F16.F32.PACK_AB R154, R15, R4 ;  /* 0x000000040f9a723e */ /* 0x002fe200000000ff */
[-C--:B------:R-:W-:Y:S01]  /*6aa0*/  FMUL.FTZ R31, R31, R10.reuse ;  /* 0x0000000a1f1f7220 */ /* 0x080fe20000410000 */
[-C--:B------:R-:W-:Y:S01]  /*6ab0*/  FMUL.FTZ R34, R34, R10.reuse ;  /* 0x0000000a22227220 */ /* 0x080fe20000410000 */
[----:B------:R-:W-:Y:S01]  /*6ac0*/  FADD.FTZ R187, R157, R6 ;  /* 0x000000069dbb7221 */ /* 0x000fe20000010000 */
[-C--:B------:R-:W-:Y:S01]  /*6ad0*/  FMUL.FTZ R35, R35, R10.reuse ;  /* 0x0000000a23237220 */ /* 0x080fe20000410000 */
[----:B------:R-:W1:Y:S01]  /*6ae0*/  MUFU.EX2 R184, R184 ;  /* 0x000000b800b87308 */ /* 0x000e620000000800 */
[----:B----4-:R-:W-:Y:S01]  /*6af0*/  FADD.FTZ R12, R180, R7 ;  /* 0x00000007b40c7221 */ /* 0x010fe20000010000 */
[----:B------:R-:W-:Y:S01]  /*6b00*/  FADD.FTZ R6, R168, R187 ;  /* 0x000000bba8067221 */ /* 0x000fe20000010000 */
[-C--:B------:R-:W-:Y:S01]  /*6b10*/  FMUL.FTZ R38, R38, R10.reuse ;  /* 0x0000000a26267220 */ /* 0x080fe20000410000 */
[-C--:B------:R-:W-:Y:S01]  /*6b20*/  FMUL.FTZ R39, R39, R10.reuse ;  /* 0x0000000a27277220 */ /* 0x080fe20000410000 */
[-C--:B------:R-:W-:Y:S01]  /*6b30*/  FMUL.FTZ R42, R42, R10.reuse ;  /* 0x0000000a2a2a7220 */ /* 0x080fe20000410000 */
[----:B------:R-:W-:Y:S01]  /*6b40*/  FADD.FTZ R187, R161, R6 ;  /* 0x00000006a1bb7221 */ /* 0x000fe20000010000 */
        /* <DEDUP_REMOVED lines=74> */
[----:B----4-:R-:W-:Y:S01]  /*6ff0*/  FADD.FTZ R12, R182, R7 ;  /* 0x00000007b60c7221 */ /* 0x010fe20000010000 */
[----:B------:R-:W-:-:S02]  /*7000*/  F2FP.F16.F32.PACK_AB R166, R157, R18 ;  /* 0x000000129da6723e */ /* 0x000fc400000000ff */
[----:B------:R-:W-:Y:S02]  /*7010*/  F2FP.F16.F32.PACK_AB R157, R180, R159 ;  /* 0x0000009fb49d723e */ /* 0x000fe400000000ff */
[----:B------:R-:W-:Y:S02]  /*7020*/  F2FP.F16.F32.PACK_AB R168, R161, R168 ;  /* 0x000000a8a1a8723e */ /* 0x000fe400000000ff */
[----:B------:R-:W4:Y:S01]  /*7030*/  MUFU.EX2 R20, R20 ;  /* 0x0000001400147308 */ /* 0x000f220000000800 */
[----:B-1----:R-:W-:Y:S01]  /*7040*/  FADD.FTZ R7, R181, R12 ;  /* 0x0000000cb5077221 */ /* 0x002fe20000010000 */
[----:B------:R-:W-:Y:S02]  /*7050*/  F2FP.F16.F32.PACK_AB R159, R184, R163 ;  /* 0x000000a3b89f723e */ /* 0x000fe400000000ff */
[----:B------:R-:W-:Y:S02]  /*7060*/  F2FP.F16.F32.PACK_AB R164, R153, R164 ;  /* 0x000000a499a4723e */ /* 0x000fe400000000ff */
[----:B------:R-:W-:-:S02]  /*7070*/  F2FP.F16.F32.PACK_AB R161, R188, R167 ;  /* 0x000000a7bca1723e */ /* 0x000fc400000000ff */
[----:B------:R-:W1:Y:S01]  /*7080*/  MUFU.EX2 R183, R183 ;  /* 0x000000b700b77308 */ /* 0x000e620000000800 */
[----:B--2---:R-:W-:Y:S01]  /*7090*/  FADD.FTZ R12, R196, R7 ;  /* 0x00000007c40c7221 */ /* 0x004fe20000010000 */
[----:B------:R-:W-:Y:S02]  /*70a0*/  F2FP.F16.F32.PACK_AB R163, R192, R171 ;  /* 0x000000abc0a3723e */ /* 0x000fe400000000ff */
[----:B------:R-:W-:Y:S02]  /*70b0*/  F2FP.F16.F32.PACK_AB R156, R17, R156 ;  /* 0x0000009c119c723e */ /* 0x000fe400000000ff */
[----:B------:R-:W-:Y:S02]  /*70c0*/  F2FP.F16.F32.PACK_AB R160, R21, R160 ;  /* 0x000000a015a0723e */ /* 0x000fe400000000ff */
[----:B------:R-:W2:Y:S01]  /*70d0*/  MUFU.EX2 R165, R165 ;  /* 0x000000a500a57308 */ /* 0x000ea20000000800 */
[----:B----4-:R-:W-:Y:S01]  /*70e0*/  FADD.FTZ R6, R20, R187 ;  /* 0x000000bb14067221 */ /* 0x010fe20000010000 */
[----:B------:R-:W-:-:S02]  /*70f0*/  F2FP.F16.F32.PACK_AB R162, R23, R16 ;  /* 0x0000001017a2723e */ /* 0x000fc400000000ff */
[----:B------:R-:W-:Y:S02]  /*7100*/  F2FP.F16.F32.PACK_AB R153, R14, R177 ;  /* 0x000000b10e99723e */ /* 0x000fe400000000ff */
[----:B------:R-:W-:Y:S02]  /*7110*/  F2FP.F16.F32.PACK_AB R155, R176, R155 ;  /* 0x0000009bb09b723e */ /* 0x000fe400000000ff */
[----:B------:R-:W4:Y:S01]  /*7120*/  MUFU.EX2 R190, R190 ;  /* 0x000000be00be7308 */ /* 0x000f220000000800 */
[----:B-1----:R-:W-:Y:S01]  /*7130*/  FADD.FTZ R7, R183, R12 ;  /* 0x0000000cb7077221 */ /* 0x002fe20000010000 */
[----:B------:R-:W-:-:S06]  /*7140*/  F2FP.F16.F32.PACK_AB R167, R182, R179 ;  /* 0x000000b3b6a7723e */ /* 0x000fcc00000000ff */
[----:B------:R-:W1:Y:S01]  /*7150*/  MUFU.EX2 R172, R172 ;  /* 0x000000ac00ac7308 */ /* 0x000e620000000800 */
[C---:B--2---:R-:W-:Y:S01]  /*7160*/  FADD.FTZ R11, R165.reuse, R6 ;  /* 0x00000006a50b7221 */ /* 0x044fe20000010000 */
[----:B------:R-:W-:Y:S02]  /*7170*/  F2FP.F16.F32.PACK_AB R170, R165, R20 ;  /* 0x00000014a5aa723e */ /* 0x000fe400000000ff */
[----:B------:R-:W-:-:S04]  /*7180*/  F2FP.F16.F32.PACK_AB R165, R178, R175 ;  /* 0x000000afb2a5723e */ /* 0x000fc800000000ff */
[----:B------:R-:W2:Y:S01]  /*7190*/  MUFU.EX2 R185, R194 ;  /* 0x000000c200b97308 */ /* 0x000ea20000000800 */
[C---:B----4-:R-:W-:Y:S01]  /*71a0*/  FADD.FTZ R12, R190.reuse, R7 ;  /* 0x00000007be0c7221 */ /* 0x050fe20000010000 */
[----:B------:R-:W-:-:S06]  /*71b0*/  F2FP.F16.F32.PACK_AB R171, R190, R183 ;  /* 0x000000b7beab723e */ /* 0x000fcc00000000ff */
[----:B------:R-:W4:Y:S01]  /*71c0*/  MUFU.EX2 R169, R169 ;  /* 0x000000a900a97308 */ /* 0x000f220000000800 */
[----:B-1----:R-:W-:-:S07]  /*71d0*/  FADD.FTZ R6, R172, R11 ;  /* 0x0000000bac067221 */ /* 0x002fce0000010000 */
[----:B------:R-:W1:Y:S01]  /*71e0*/  MUFU.EX2 R4, R195 ;  /* 0x000000c300047308 */ /* 0x000e620000000800 */
[----:B--2---:R-:W-:-:S07]  /*71f0*/  FADD.FTZ R7, R185, R12 ;  /* 0x0000000cb9077221 */ /* 0x004fce0000010000 */
[----:B------:R-:W2:Y:S01]  /*7200*/  MUFU.EX2 R198, R198 ;  /* 0x000000c600c67308 */ /* 0x000ea20000000800 */
[C---:B----4-:R-:W-:Y:S01]  /*7210*/  FADD.FTZ R11, R169.reuse, R6 ;  /* 0x00000006a90b7221 */ /* 0x050fe20000010000 */
[----:B------:R-:W-:Y:S02]  /*7220*/  F2FP.F16.F32.PACK_AB R172, R169, R172 ;  /* 0x000000aca9ac723e */ /* 0x000fe400000000ff */
[----:B------:R-:W-:Y:S01]  /*7230*/  F2FP.F16.F32.PACK_AB R169, R196, R181 ;  /* 0x000000b5c4a9723e */ /* 0x000fe200000000ff */
[----:B------:R-:W-:-:S03]  /*7240*/  FADD.FTZ R6, R22, R11 ;  /* 0x0000000b16067221 */ /* 0x000fc60000010000 */
[----:B------:R-:W4:Y:S01]  /*7250*/  MUFU.EX2 R173, R173 ;  /* 0x000000ad00ad7308 */ /* 0x000f220000000800 */
[----:B-1----:R-:W-:-:S07]  /*7260*/  FADD.FTZ R7, R4, R7 ;  /* 0x0000000704077221 */ /* 0x002fce0000010000 */
[----:B------:R-:W1:Y:S01]  /*7270*/  MUFU.EX2 R199, R199 ;  /* 0x000000c700c77308 */ /* 0x000e620000000800 */
[----:B--2---:R-:W-:Y:S01]  /*7280*/  FADD.FTZ R10, R198, R7 ;  /* 0x00000007c60a7221 */ /* 0x004fe20000010000 */
[C---:B----4-:R-:W-:Y:S01]  /*7290*/  FADD.FTZ R6, R173.reuse, R6 ;  /* 0x00000006ad067221 */ /* 0x050fe20000010000 */
[----:B------:R-:W-:Y:S02]  /*72a0*/  F2FP.F16.F32.PACK_AB R174, R173, R22 ;  /* 0x00000016adae723e */ /* 0x000fe400000000ff */
[----:B------:R-:W-:Y:S01]  /*72b0*/  F2FP.F16.F32.PACK_AB R173, R4, R185 ;  /* 0x000000b904ad723e */ /* 0x000fe200000000ff */
[C---:B-1----:R-:W-:Y:S01]  /*72c0*/  FADD.FTZ R7, R199.reuse, R10 ;  /* 0x0000000ac7077221 */ /* 0x042fe20000010000 */
[----:B------:R-:W-:Y:S01]  /*72d0*/  F2FP.F16.F32.PACK_AB R175, R199, R198 ;  /* 0x000000c6c7af723e */ /* 0x000fe200000000ff */
[----:B---3--:R-:W-:Y:S06]  /*72e0*/  @!P0 BRA `(.L_x_13114) ;  /* 0x0000000000048947 */ /* 0x008fec0003800000 */
[----:B------:R-:W-:Y:S01]  /*72f0*/  BPT.TRAP 0x1 ;  /* 0x000000040000795c */ /* 0x000fe20000300000 */
.L_x_13114:
[----:B------:R1:W2:Y:S01]  /*7300*/  SYNCS.PHASECHK.TRANS64.TRYWAIT P1, [UR25+0x22850], R3 ;  /* 0x02285003ff0075a7 */ /* 0x0002a20008020159 */
[----:B------:R-:W-:Y:S05]  /*7310*/  @!P0 BRA `(.L_x_13115) ;  /* 0x0000000000048947 */ /* 0x000fea0003800000 */
[----:B------:R-:W-:Y:S01]  /*7320*/  BPT.TRAP 0x1 ;  /* 0x000000040000795c */ /* 0x000fe20000300000 */
.L_x_13115:
[----:B--2---:R-:W-:Y:S05]  /*7330*/  @P1 BRA `(.L_x_13116) ;  /* 0x0000000000081947 */ /* 0x004fea0003800000 */
[----:B------:R-:W2:Y:S02]  /*7340*/  SYNCS.PHASECHK.TRANS64.TRYWAIT P1, [UR25+0x22850], R3 ;  /* 0x02285003ff0075a7 */ /* 0x000ea40008020159 */
[----:B--2---:R-:W-:Y:S05]  /*7350*/  @!P1 BRA `(.L_x_13117) ;  /* 0x0000007000189947 */ /* 0x004fea0003800000 */
.L_x_13116:
[----:B------:R4:W-:Y:S01]  /*7360*/  BAR.SYNC.DEFER_BLOCKING R0, 0x100 ;  /* 0x000400000000751d */ /* 0x0009e20000010000 */
[----:B------:R-:W-:Y:S01]  /*7370*/  UIMAD UR10, UR5, 0xc00, UR24 ;  /* 0x00000c00050a78a4 */ /* 0x000fe2000f8e0218 */
[----:B--2---:R-:W-:Y:S01]  /*7380*/  @!P2 VIADD R186, R186, 0x22860 ;  /* 0x00022860babaa836 */ /* 0x004fe20000000000 */
[----:B------:R-:W-:Y:S01]  /*7390*/  UISETP.GT.AND UP0, UPT, UR26, UR38, UPT ;  /* 0x000000261a00728c */ /* 0x000fe2000bf04270 */
[----:B------:R-:W-:Y:S01]  /*73a0*/  IMAD.MOV.U32 R10, RZ, RZ, R5 ;  /* 0x000000ffff0a7224 */ /* 0x000fe200078e0005 */
[----:B------:R-:W-:Y:S01]  /*73b0*/  UIADD3 UR14, UR10, 0x80, URZ ;  /* 0x000000800a0e7890 */ /* 0x000fe2000fffe03f */
[----:B------:R-:W-:Y:S01]  /*73c0*/  IMAD.MOV.U32 R11, RZ, RZ, R8 ;  /* 0x000000ffff0b7224 */ /* 0x000fe200078e0008 */
[----:B------:R-:W-:Y:S01]  /*73d0*/  UMOV UR11, 0x40000040 ;  /* 0x40000040000b7882 */ /* 0x000fe20000000000 */
[----:B------:R-:W-:Y:S01]  /*73e0*/  UMOV UR15, 0x40000040 ;  /* 0x40000040000f7882 */ /* 0x000fe20000000000 */
[----:B------:R-:W-:Y:S01]  /*73f0*/  PLOP3.LUT P1, PT, PT, PT, UP0, 0x80, 0x0 ;  /* 0x000000000000781c */ /* 0x000fe20003f2f008 */
[----:B------:R-:W-:Y:S01]  /*7400*/  UIADD3 UR26, UR26, -0x1, URZ ;  /* 0xffffffff1a1a7890 */ /* 0x000fe2000fffe03f */
        /* <DEDUP_REMOVED lines=34> */
.L_x_13109:
[----:B01----:R-:W0:Y:S01]  /*7630*/  SHFL.BFLY PT, R3, R6, 0x2, 0x1f ;  /* 0x0c401f0006037f89 */ /* 0x003e2200000e0000 */
[----:B------:R-:W-:-:S03]  /*7640*/  PLOP3.LUT P0, PT, PT, PT, PT, 0x8, 0x0 ;  /* 0x000000000000781c */ /* 0x000fc60003f0e170 */
[----:B------:R-:W1:Y:S01]  /*7650*/  SHFL.BFLY PT, R4, R7, 0x2, 0x1f ;  /* 0x0c401f0007047f89 */ /* 0x000e6200000e0000 */
[----:B0-----:R-:W-:Y:S01]  /*7660*/  FADD.FTZ R3, R3, R6 ;  /* 0x0000000603037221 */ /* 0x001fe20000010000 */
[----:B-1----:R-:W-:-:S04]  /*7670*/  FADD.FTZ R4, R4, R7 ;  /* 0x0000000704047221 */ /* 0x002fc80000010000 */
[----:B---34-:R-:W0:Y:S01]  /*7680*/  SHFL.BFLY PT, R0, R3, 0x1, 0x1f ;  /* 0x0c201f0003007f89 */ /* 0x018e2200000e0000 */
[----:B------:R-:W-:-:S03]  /*7690*/  IMAD.U32 R7, RZ, RZ, UR7 ;  /* 0x00000007ff077e24 */ /* 0x000fc6000f8e00ff */
[----:B------:R-:W1:Y:S01]  /*76a0*/  SHFL.BFLY PT, R9, R4, 0x1, 0x1f ;  /* 0x0c201f0004097f89 */ /* 0x000e6200000e0000 */
[----:B0-----:R-:W-:Y:S01]  /*76b0*/  FADD.FTZ R10, R3, R0 ;  /* 0x00000000030a7221 */ /* 0x001fe20000010000 */
[----:B------:R-:W-:Y:S01]  /*76c0*/  IADD3 R3, -R2, 0xb, RZ ;  /* 0x0000000b02037810 */ /* 0x000fe20007ffe1ff */
[----:B------:R-:W-:Y:S02]  /*76d0*/  IMAD.MOV.U32 R0, RZ, RZ, RZ ;  /* 0x000000ffff007224 */ /* 0x000fe400078e00ff */
[----:B-1----:R-:W-:Y:S02]  /*76e0*/  FADD.FTZ R11, R4, R9 ;  /* 0x00000009040b7221 */ /* 0x002fe40000010000 */
[----:B------:R0:W-:Y:S08]  /*76f0*/  BAR.ARV R3, 0x100 ;  /* 0x000400030000751d */ /* 0x0001f00000002000 */
[----:B------:R-:W-:Y:S06]  /*7700*/  BAR.ARV 0x8, 0x180 ;  /* 0x0206000000007b1d */ /* 0x000fec0000002000 */
[----:B------:R-:W-:Y:S01]  /*7710*/  FSETP.NE.FTZ.AND P1, PT, R10, RZ, PT ;  /* 0x000000ff0a00720b */ /* 0x000fe20003f35000 */
[----:B------:R-:W-:Y:S01]  /*7720*/  IMAD.MOV.U32 R4, RZ, RZ, -0x800000 ;  /* 0xff800000ff047424 */ /* 0x000fe200078e00ff */
[----:B------:R-:W-:Y:S01]  /*7730*/  FSETP.NE.FTZ.AND P2, PT, R11, RZ, PT ;  /* 0x000000ff0b00720b */ /* 0x000fe20003f55000 */
[----:B0-----:R-:W-:Y:S01]  /*7740*/  IMAD.MOV.U32 R3, RZ, RZ, -0x800000 ;  /* 0xff800000ff037424 */ /* 0x001fe200078e00ff */
[----:B------:R-:W-:-:S09]  /*7750*/  MOV R9, RZ ;  /* 0x000000ff00097202 */ /* 0x000fd20000000f00 */
[----:B------:R-:W0:Y:S01]  /*7760*/  @P1 MUFU.RCP R9, R10 ;  /* 0x0000000a00091308 */ /* 0x000e220000001000 */
[----:B------:R-:W-:-:S07]  /*7770*/  @P1 FMUL.FTZ R7, R7, 0.69314718246459960938 ;  /* 0x3f31721807071820 */ /* 0x000fce0000410000 */
[----:B------:R-:W1:Y:S08]  /*7780*/  @P1 MUFU.LG2 R6, R10 ;  /* 0x0000000a00061308 */ /* 0x000e700000000c00 */
[----:B------:R-:W2:Y:S01]  /*7790*/  @P2 MUFU.LG2 R2, R11 ;  /* 0x0000000b00022308 */ /* 0x000ea20000000c00 */
[-C--:B0-----:R-:W-:Y:S01]  /*77a0*/  FMUL.FTZ R24, R24, R9.reuse ;  /* 0x0000000918187220 */ /* 0x081fe20000410000 */
[-C--:B------:R-:W-:Y:S01]  /*77b0*/  FMUL.FTZ R25, R25, R9.reuse ;  /* 0x0000000919197220 */ /* 0x080fe20000410000 */
        /* <DEDUP_REMOVED lines=65> */
[----:B--2---:R-:W-:Y:S01]  /*7bd0*/  @P2 FMUL.FTZ R2, R2, 0.69314718246459960938 ;  /* 0x3f31721802022820 */ /* 0x004fe20000410000 */
[-C--:B0-----:R-:W-:Y:S01]  /*7be0*/  FMUL.FTZ R26, R26, R0.reuse ;  /* 0x000000001a1a7220 */ /* 0x081fe20000410000 */
        /* <DEDUP_REMOVED lines=66> */
.L_x_13088:
        /* <DEDUP_REMOVED lines=36> */
[----:B------:R-:W-:-:S02]  /*8250*/  LEA.HI R9, R9, R0, RZ, 0x5 ;  /* 0x0000000009097211 */ /* 0x000fc400078f28ff */
[--C-:B------:R-:W-:Y:S02]  /*8260*/  SHF.R.S32.HI R11, RZ, 0x2, R10.reuse ;  /* 0x00000002ff0b7819 */ /* 0x100fe4000001140a */
[----:B------:R-:W-:Y:S02]  /*8270*/  SHF.R.S32.HI R12, RZ, 0x1f, R10 ;  /* 0x0000001fff0c7819 */ /* 0x000fe4000001140a */
[----:B------:R-:W-:Y:S01]  /*8280*/  LEA.HI R6, R13, R13, RZ, 0x1 ;  /* 0x0000000d0d067211 */ /* 0x000fe200078f08ff */
[----:B------:R-:W5:Y:S01]  /*8290*/  @P0 LDC R17, c[0x0][0xbf0] ;  /* 0x0002fc00ff110b82 */ /* 0x000f620000000800 */
[----:B------:R-:W-:Y:S02]  /*82a0*/  LEA.HI R12, R12, R11, RZ, 0x3 ;  /* 0x0000000b0c0c7211 */ /* 0x000fe400078f18ff */
[----:B------:R-:W-:Y:S01]  /*82b0*/  IADD3 R2, R7, -R2, RZ ;  /* 0x8000000207027210 */ /* 0x000fe20007ffe0ff */
[----:B------:R-:W-:Y:S01]  /*82c0*/  IMAD.U32 R7, RZ, RZ, UR5 ;  /* 0x00000005ff077e24 */ /* 0x000fe2000f8e00ff */
[----:B------:R-:W-:Y:S01]  /*82d0*/  LOP3.LUT R12, R12, 0xfffffff8, RZ, 0xc0, !PT ;  /* 0xfffffff80c0c7812 */ /* 0x000fe200078ec0ff */
[----:B------:R-:W-:Y:S01]  /*82e0*/  IMAD.U32 R7, RZ, RZ, UR6 ;  /* 0x00000006ff077e24 */ /* 0x000fe2000f8e00ff */
[----:B------:R-:W-:Y:S01]  /*82f0*/  UIMAD UR6, UR37, UR9, UR7 ;  /* 0x00000009250672a4 */ /* 0x000fe2000f8e0207 */
[----:B------:R-:W5:Y:S02]  /*8300*/  @P0 LDC R153, c[0x0][0xbf0] ;  /* 0x0002fc00ff990b82 */ /* 0x000f640000000800 */
[----:B------:R-:W-:Y:S01]  /*8310*/  IMAD.IADD R5, R11, 0x1, -R12 ;  /* 0x000000010b057824 */ /* 0x000fe200078e0a0c */
[----:B------:R-:W-:-:S02]  /*8320*/  LOP3.LUT R12, R6, 0x1ffffffe, RZ, 0xc0, !PT ;  /* 0x1ffffffe060c7812 */ /* 0x000fc400078ec0ff */
        /* <DEDUP_REMOVED lines=11> */
[----:B------:R-:W-:Y:S01]  /*83e0*/  IMAD R15, R19, UR12, R12 ;  /* 0x0000000c130f7c24 */ /* 0x000fe2000f8e020c */
[----:B--2---:R-:W-:Y:S01]  /*83f0*/  LEA R5, R22, R2, 0x7 ;  /* 0x0000000216057211 */ /* 0x004fe200078e38ff */
[----:B-1----:R-:W-:Y:S02]  /*8400*/  IMAD R23, R23, R16, UR11 ;  /* 0x0000000b17177e24 */ /* 0x002fe4000f8e0210 */
[----:B------:R-:W-:-:S03]  /*8410*/  IMAD.WIDE.U32 R6, R18, UR12, R6 ;  /* 0x0000000c12067c25 */ /* 0x000fc6000f8e0006 */
[----:B------:R-:W-:Y:S01]  /*8420*/  SHF.R.S32.HI R16, RZ, 0x1f, R23 ;  /* 0x0000001fff107819 */ /* 0x000fe20000011417 */
        /* <DEDUP_REMOVED lines=13> */
[----:B------:R-:W-:-:S04]  /*8500*/  IMAD.WIDE.U32 R6, R23, UR4, R6 ;  /* 0x0000000417067c25 */ /* 0x000fc8000f8e0006 */
[----:B------:R-:W-:Y:S01]  /*8510*/  IMAD.MOV.U32 R15, RZ, RZ, R5 ;  /* 0x000000ffff0f7224 */ /* 0x000fe200078e0005 */
[----:B------:R-:W-:Y:S01]  /*8520*/  @P0 SHF.R.U32.HI R15, RZ, R153, R152 ;  /* 0x00000099ff0f0219 */ /* 0x000fe20000011698 */
[C---:B------:R-:W-:Y:S01]  /*8530*/  IMAD R2, R16.reuse, UR4, RZ ;  /* 0x0000000410027c24 */ /* 0x040fe2000f8e02ff */
[----:B------:R-:W-:Y:S01]  /*8540*/  IADD3 R6, P0, R11, R6, RZ ;  /* 0x000000060b067210 */ /* 0x000fe20007f1e0ff */
[----:B------:R-:W-:Y:S01]  /*8550*/  IMAD.IADD R13, R13, 0x1, R17 ;  /* 0x000000010d0d7824 */ /* 0x000fe200078e0211 */
[----:B------:R-:W-:Y:S01]  /*8560*/  SHF.R.S32.HI R17, RZ, 0x1f, R11 ;  /* 0x0000001fff117819 */ /* 0x000fe2000001140b */
[----:B------:R-:W-:Y:S01]  /*8570*/  IMAD R14, R23, UR5, R2 ;  /* 0x00000005170e7c24 */ /* 0x000fe2000f8e0202 */
[----:B------:R-:W-:Y:S01]  /*8580*/  SHF.R.S32.HI R2, RZ, 0x1f, R15 ;  /* 0x0000001fff027819 */ /* 0x000fe2000001140f */
[----:B------:R-:W-:Y:S01]  /*8590*/  IMAD R16, R16, UR6, RZ ;  /* 0x0000000610107c24 */ /* 0x000fe2000f8e02ff */
[----:B------:R-:W-:Y:S01]  /*85a0*/  IADD3 R11, -R11, RZ, RZ ;  /* 0x000000ff0b0b7210 */ /* 0x000fe20007ffe1ff */
[----:B------:R-:W-:Y:S01]  /*85b0*/  ULDC.64 UR4, c[0x0][0xb30] ;  /* 0x0002cc0000047ab9 */ /* 0x000fe20000000a00 */
[----:B------:R-:W-:Y:S01]  /*85c0*/  IMAD.WIDE.U32 R12, R23, UR6, R12 ;  /* 0x00000006170c7c25 */ /* 0x000fe2000f8e000c */
[----:B------:R-:W-:-:S03]  /*85d0*/  IADD3.X R7, R17, R7, R14, P0, !PT ;  /* 0x0000000711077210 */ /* 0x000fc600007fe40e */
[----:B------:R-:W-:Y:S01]  /*85e0*/  IMAD R19, R23, UR7, R16 ;  /* 0x0000000717137c24 */ /* 0x000fe2000f8e0210 */
[----:B------:R-:W-:Y:S01]  /*85f0*/  ULDC.64 UR6, c[0x0][0xbc8] ;  /* 0x0002f20000067ab9 */ /* 0x000fe20000000a00 */
[----:B------:R-:W-:Y:S02]  /*8600*/  IMAD.MOV R16, RZ, RZ, -R15 ;  /* 0x000000ffff107224 */ /* 0x000fe400078e0a0f */
        /* <DEDUP_REMOVED lines=44> */
[----:B------:R-:W-:-:S05]  /*88d0*/  IMAD.IADD R0, R0, 0x1, -R17 ;  /* 0x0000000100007824 */ /* 0x000fca00078e0a11 */
[----:B------:R-:W-:Y:S01]  /*88e0*/  SHF.L.U32 R0, R0, 0x1, RZ ;  /* 0x0000000100007819 */ /* 0x000fe200000006ff */
        /* <DEDUP_REMOVED lines=18> */
[----:B------:R-:W-:-:S02]  /*8a10*/  IADD3 R21, R0, 0x48, RZ ;  /* 0x0000004800157810 */ /* 0x000fc40007ffe0ff */
[----:B------:R-:W-:Y:S02]  /*8a20*/  ISETP.GE.AND P6, PT, R22, UR4, PT ;  /* 0x0000000416007c0c */ /* 0x000fe4000bfc6270 */
        /* <DEDUP_REMOVED lines=8> */
[----:B------:R-:W-:-:S02]  /*8ab0*/  @!P0 LEA.HI R18, R18, R18, RZ, 0x1 ;  /* 0x0000001212128211 */ /* 0x000fc400078f08ff */
        /* <DEDUP_REMOVED lines=11> */
[----:B------:R-:W-:-:S03]  /*8b70*/  ISETP.GE.AND P4, PT, R20, UR4, PT ;  /* 0x0000000414007c0c */ /* 0x000fc6000bf86270 */
[----:B------:R3:W-:Y:S01]  /*8b80*/  @!P5 ST.E.64 desc[UR44][R16.64], R36 ;  /* 0x000000241000d985 */ /* 0x0007e2000c101b2c */
[----:B------:R-:W-:Y:S01]  /*8b90*/  ISETP.GE.AND P5, PT, R21, UR4, PT ;  /* 0x0000000415007c0c */ /* 0x000fe2000bfa6270 */
[----:B0-----:R-:W-:Y:S01]  /*8ba0*/  VIADD R24, R0, 0x60 ;  /* 0x0000006000187836 */ /* 0x001fe20000000000 */
[----:B------:R-:W-:Y:S02]  /*8bb0*/  @!P0 LOP3.LUT R11, R18, 0xfffffffe, RZ, 0xc0, !PT ;  /* 0xfffffffe120b8812 */ /* 0x000fe400078ec0ff */
[----:B-1----:R-:W-:Y:S02]  /*8bc0*/  @!P1 LOP3.LUT R13, R19, 0xfffffffe, RZ, 0xc0, !PT ;  /* 0xfffffffe130d9812 */ /* 0x002fe400078ec0ff */
        /* <DEDUP_REMOVED lines=16> */
[----:B------:R-:W-:Y:S02]  /*8cd0*/  ISETP.GE.AND P1, PT, R23, UR4, PT ;  /* 0x0000000417007c0c */ /* 0x000fe4000bf26270 */
        /* <DEDUP_REMOVED lines=43> */
[----:B------:R-:W-:Y:S01]  /*8f90*/  VIADD R3, R0, 0xa0 ;  /* 0x000000a000037836 */ /* 0x000fe20000000000 */
[----:B------:R0:W-:Y:S01]  /*8fa0*/  @!P2 ST.E.64 desc[UR44][R10.64], R76 ;  /* 0x0000004c0a00a985 */ /* 0x0001e2000c101b2c */
[----:B-1----:R-:W-:-:S03]  /*8fb0*/  @!P6 IMAD.WIDE R12, R15, 0x4, R6 ;  /* 0x000000040f0ce825 */ /* 0x002fc600078e0206 */
[----:B------:R-:W-:Y:S01]  /*8fc0*/  ISETP.GE.AND P2, PT, R3, UR4, PT ;  /* 0x0000000403007c0c */ /* 0x000fe2000bf46270 */
[--C-:B------:R-:W-:Y:S01]  /*8fd0*/  @!P5 IMAD.WIDE R14, R17, 0x4, R6.reuse ;  /* 0x00000004110ed825 */ /* 0x100fe200078e0206 */
[----:B------:R1:W-:Y:S03]  /*8fe0*/  @!P6 ST.E.64 desc[UR44][R12.64], R80 ;  /* 0x000000500c00e985 */ /* 0x0003e6000c101b2c */
        /* <DEDUP_REMOVED lines=9> */
[----:B------:R-:W-:Y:S02]  /*9080*/  ISETP.GE.AND P3, PT, R4, UR4, PT ;  /* 0x0000000404007c0c */ /* 0x000fe4000bf66270 */
[----:B------:R-:W-:Y:S02]  /*9090*/  ISETP.GE.AND P6, PT, R22, UR4, PT ;  /* 0x0000000416007c0c */ /* 0x000fe4000bfc6270 */
[----:B------:R-:W-:Y:S02]  /*90a0*/  ISETP.GE.AND P5, PT, R21, UR4, PT ;  /* 0x0000000415007c0c */ /* 0x000fe4000bfa6270 */
[----:B------:R-:W-:Y:S02]  /*90b0*/  @!P1 LEA.HI R24, R24, R24, RZ, 0x1 ;  /* 0x0000001818189211 */ /* 0x000fe400078f08ff */
[----:B------:R-:W-:-:S02]  /*90c0*/  @!P2 LEA.HI R3, R3, R3, RZ, 0x1 ;  /* 0x000000030303a211 */ /* 0x000fc400078f08ff */
[----:B0-----:R-:W-:Y:S02]  /*90d0*/  @!P0 LOP3.LUT R11, R23, 0xfffffffe, RZ, 0xc0, !PT ;  /* 0xfffffffe170b8812 */ /* 0x001fe400078ec0ff */
        /* <DEDUP_REMOVED lines=9> */
[----:B--2---:R-:W-:Y:S01]  /*9170*/  @!P2 IMAD.WIDE R14, R3, 0x4, R6 ;  /* 0x00000004030ea825 */ /* 0x004fe200078e0206 */
[----:B---3--:R-:W-:Y:S01]  /*9180*/  @!P3 LOP3.LUT R17, R4, 0xfffffffe, RZ, 0xc0, !PT ;  /* 0xfffffffe0411b812 */ /* 0x008fe200078ec0ff */
[----:B------:R1:W-:Y:S01]  /*9190*/  @!P1 ST.E.64 desc[UR44][R12.64], R100 ;  /* 0x000000640c009985 */ /* 0x0003e2000c101b2c */
[----:B----4-:R-:W-:Y:S01]  /*91a0*/  @!P4 LOP3.LUT R19, R20, 0xfffffffe, RZ, 0xc0, !PT ;  /* 0xfffffffe1413c812 */ /* 0x010fe200078ec0ff */
[----:B------:R-:W-:Y:S01]  /*91b0*/  VIADD R4, R0, 0xd0 ;  /* 0x000000d000047836 */ /* 0x000fe20000000000 */
[----:B------:R-:W-:Y:S01]  /*91c0*/  @!P6 LOP3.LUT R3, R22, 0xfffffffe, RZ, 0xc0, !PT ;  /* 0xfffffffe1603e812 */ /* 0x000fe200078ec0ff */
[----:B------:R2:W-:Y:S01]  /*91d0*/  @!P2 ST.E.64 desc[UR44][R14.64], R104 ;  /* 0x000000680e00a985 */ /* 0x0005e2000c101b2c */
[----:B------:R-:W-:-:S02]  /*91e0*/  @!P5 LOP3.LUT R21, R21, 0xfffffffe, RZ, 0xc0, !PT ;  /* 0xfffffffe1515d812 */ /* 0x000fc400078ec0ff */
[----:B------:R-:W-:Y:S02]  /*91f0*/  IADD3 R20, R0, 0xd8, RZ ;  /* 0x000000d800147810 */ /* 0x000fe40007ffe0ff */
        /* <DEDUP_REMOVED lines=8> */
[----:B------:R-:W-:Y:S01]  /*9280*/  @!P1 LEA.HI R4, R4, R4, RZ, 0x1 ;  /* 0x0000000404049211 */ /* 0x000fe200078f08ff */
[----:B------:R-:W-:Y:S01]  /*9290*/  @!P5 IMAD.WIDE R16, R21, 0x4, R6 ;  /* 0x000000041510d825 */ /* 0x000fe200078e0206 */
[----:B------:R-:W-:-:S02]  /*92a0*/  @!P2 LEA.HI R20, R20, R20, RZ, 0x1 ;  /* 0x000000141414a211 */ /* 0x000fc400078f08ff */
[----:B------:R-:W-:Y:S01]  /*92b0*/  ISETP.GE.AND P0, PT, R3, UR4, PT ;  /* 0x0000000403007c0c */ /* 0x000fe2000bf06270 */
[C---:B------:R-:W-:Y:S01]  /*92c0*/  VIADD R21, R0.reuse, 0xe0 ;  /* 0x000000e000157836 */ /* 0x040fe20000000000 */
[----:B------:R3:W-:Y:S01]  /*92d0*/  @!P5 ST.E.64 desc[UR44][R16.64], R116 ;  /* 0x000000741000d985 */ /* 0x0007e2000c101b2c */
[C---:B--2---:R-:W-:Y:S02]  /*92e0*/  VIADD R14, R0.reuse, 0xe8 ;  /* 0x000000e8000e7836 */ /* 0x044fe40000000000 */
[C---:B------:R-:W-:Y:S01]  /*92f0*/  VIADD R15, R0.reuse, 0xf0 ;  /* 0x000000f0000f7836 */ /* 0x040fe20000000000 */
[----:B------:R2:W-:Y:S01]  /*9300*/  @!P6 ST.E.64 desc[UR44][R18.64], R120 ;  /* 0x000000781200e985 */ /* 0x0005e2000c101b2c */
[----:B0-----:R-:W-:Y:S01]  /*9310*/  VIADD R11, R0, 0xf8 ;  /* 0x000000f8000b7836 */ /* 0x001fe20000000000 */
[----:B------:R-:W-:Y:S02]  /*9320*/  ISETP.GE.AND P3, PT, R21, UR4, PT ;  /* 0x0000000415007c0c */ /* 0x000fe4000bf66270 */
[----:B------:R-:W-:-:S02]  /*9330*/  ISETP.GE.AND P4, PT, R14, UR4, PT ;  /* 0x000000040e007c0c */ /* 0x000fc4000bf86270 */
[----:B------:R-:W-:Y:S02]  /*9340*/  ISETP.GE.AND P5, PT, R15, UR4, PT ;  /* 0x000000040f007c0c */ /* 0x000fe4000bfa6270 */
[----:B------:R-:W-:Y:S02]  /*9350*/  ISETP.GE.AND P6, PT, R11, UR4, PT ;  /* 0x000000040b007c0c */ /* 0x000fe4000bfc6270 */
[----:B------:R-:W-:Y:S02]  /*9360*/  @!P0 LEA.HI R3, R3, R3, RZ, 0x1 ;  /* 0x0000000303038211 */ /* 0x000fe400078f08ff */
[----:B-1----:R-:W-:Y:S02]  /*9370*/  @!P1 LOP3.LUT R13, R4, 0xfffffffe, RZ, 0xc0, !PT ;  /* 0xfffffffe040d9812 */ /* 0x002fe400078ec0ff */
[----:B------:R-:W-:Y:S02]  /*9380*/  @!P0 LOP3.LUT R3, R3, 0xfffffffe, RZ, 0xc0, !PT ;  /* 0xfffffffe03038812 */ /* 0x000fe400078ec0ff */
[----:B------:R-:W-:Y:S01]  /*9390*/  @!P3 LEA.HI R21, R21, R21, RZ, 0x1 ;  /* 0x000000151515b211 */ /* 0x000fe200078f08ff */
[----:B------:R-:W-:Y:S01]  /*93a0*/  @!P1 IMAD.WIDE R12, R13, 0x4, R6 ;  /* 0x000000040d0c9825 */ /* 0x000fe200078e0206 */
[----:B------:R-:W-:-:S02]  /*93b0*/  @!P4 LEA.HI R14, R14, R14, RZ, 0x1 ;  /* 0x0000000e0e0ec211 */ /* 0x000fc400078f08ff */
[----:B------:R-:W-:Y:S02]  /*93c0*/  @!P5 LEA.HI R10, R15, R15, RZ, 0x1 ;  /* 0x0000000f0f0ad211 */ /* 0x000fe400078f08ff */
[----:B------:R-:W-:Y:S02]  /*93d0*/  @!P6 LEA.HI R11, R11, R11, RZ, 0x1 ;  /* 0x0000000b0b0be211 */ /* 0x000fe400078f08ff */
[----:B------:R-:W-:Y:S02]  /*93e0*/  @!P2 LOP3.LUT R15, R20, 0xfffffffe, RZ, 0xc0, !PT ;  /* 0xfffffffe140fa812 */ /* 0x000fe400078ec0ff */
[----:B---3--:R-:W-:Y:S02]  /*93f0*/  @!P3 LOP3.LUT R17, R21, 0xfffffffe, RZ, 0xc0, !PT ;  /* 0xfffffffe1511b812 */ /* 0x008fe400078ec0ff */
[----:B--2---:R-:W-:Y:S01]  /*9400*/  @!P4 LOP3.LUT R19, R14, 0xfffffffe, RZ, 0xc0, !PT ;  /* 0xfffffffe0e13c812 */ /* 0x004fe200078ec0ff */
[----:B------:R-:W-:Y:S01]  /*9410*/  @!P2 IMAD.WIDE R14, R15, 0x4, R6 ;  /* 0x000000040f0ea825 */ /* 0x000fe200078e0206 */
[----:B------:R-:W-:-:S02]  /*9420*/  @!P5 LOP3.LUT R21, R10, 0xfffffffe, RZ, 0xc0, !PT ;  /* 0xfffffffe0a15d812 */ /* 0x000fc400078ec0ff */
        /* <DEDUP_REMOVED lines=13> */
.L_x_13121:
[----:B------:R-:W-:Y:S05]  /*9500*/  BSYNC B0 ;  /* 0x0000000000007941 */ /* 0x000fea0003800000 */
.L_x_13120:
        /* <DEDUP_REMOVED lines=19> */
[C---:B------:R-:W-:Y:S01]  /*9640*/  VIADD R18, R0.reuse, 0x50 ;  /* 0x0000005000127836 */ /* 0x040fe20000000000 */
[----:B------:R-:W-:Y:S01]  /*9650*/  ISETP.GE.AND P3, PT, R15, UR4, PT ;  /* 0x000000040f007c0c */ /* 0x000fe2000bf66270 */
[----:B------:R-:W-:Y:S01]  /*9660*/  VIADD R19, R0, 0x58 ;  /* 0x0000005800137836 */ /* 0x000fe20000000000 */
[----:B------:R-:W-:Y:S01]  /*9670*/  @!P1 LEA.HI R4, R4, R4, RZ, 0x1 ;  /* 0x0000000404049211 */ /* 0x000fe200078f08ff */
[----:B------:R-:W-:Y:S01]  /*9680*/  VIADD R20, R0, 0x80 ;  /* 0x0000008000147836 */ /* 0x000fe20000000000 */
[----:B------:R-:W-:Y:S02]  /*9690*/  @!P2 LEA.HI R5, R5, R5, RZ, 0x1 ;  /* 0x000000050505a211 */ /* 0x000fe400078f08ff */
[----:B-1----:R-:W-:Y:S02]  /*96a0*/  @!P1 LOP3.LUT R7, R4, 0xfffffffe, RZ, 0xc0, !PT ;  /* 0xfffffffe04079812 */ /* 0x002fe400078ec0ff */
[----:B------:R-:W-:Y:S01]  /*96b0*/  @!P2 LOP3.LUT R9, R5, 0xfffffffe, RZ, 0xc0, !PT ;  /* 0xfffffffe0509a812 */ /* 0x000fe200078ec0ff */
[----:B---3--:R-:W-:Y:S01]  /*96c0*/  @!P0 IMAD.WIDE R4, R0, 0x4, R2 ;  /* 0x0000000400048825 */ /* 0x008fe200078e0202 */
[----:B------:R-:W-:-:S02]  /*96d0*/  ISETP.GE.AND P4, PT, R16, UR4, PT ;  /* 0x0000000410007c0c */ /* 0x000fc4000bf86270 */
[----:B------:R-:W-:Y:S01]  /*96e0*/  @!P5 LEA.HI R10, R10, R10, RZ, 0x1 ;  /* 0x0000000a0a0ad211 */ /* 0x000fe200078f08ff */
        /* <DEDUP_REMOVED lines=25> */
[----:B------:R-:W-:-:S02]  /*9880*/  @!P4 LOP3.LUT R17, R16, 0xfffffffe, RZ, 0xc0, !PT ;  /* 0xfffffffe1011c812 */ /* 0x000fc400078ec0ff */
[----:B------:R-:W-:Y:S02]  /*9890*/  ISETP.GE.AND P5, PT, R18, UR4, PT ;  /* 0x0000000412007c0c */ /* 0x000fe4000bfa6270 */
[----:B------:R-:W-:Y:S02]  /*98a0*/  ISETP.GE.AND P6, PT, R19, UR4, PT ;  /* 0x0000000413007c0c */ /* 0x000fe4000bfc6270 */
[----:B------:R-:W-:Y:S01]  /*98b0*/  IADD3 R16, R0, 0x70, RZ ;  /* 0x0000007000107810 */ /* 0x000fe20007ffe0ff */
        /* <DEDUP_REMOVED lines=38> */
[----:B----4-:R-:W-:Y:S02]  /*9b20*/  @!P0 LOP3.LUT R13, R20, 0xfffffffe, RZ, 0xc0, !PT ;  /* 0xfffffffe140d8812 */ /* 0x010fe400078ec0ff */
        /* <DEDUP_REMOVED lines=98> */
.L_x_13119:
        /* <DEDUP_REMOVED lines=34> */
[----:B--2---:R-:W-:-:S03]  /*a370*/  @P0 IMAD.HI.U32 R4, R0, R7, RZ ;  /* 0x0000000700040227 */ /* 0x004fc600078e00ff */
[----:B------:R-:W-:Y:S01]  /*a380*/  IADD3 R3, R11, R3, RZ ;  /* 0x000000030b037210 */ /* 0x000fe20007ffe0ff */
[----:B------:R-:W-:Y:S01]  /*a390*/  IMAD R7, RZ, RZ, -UR37 ;  /* 0x80000025ff077e24 */ /* 0x000fe2000f8e02ff */
[----:B---3--:R-:W-:-:S03]  /*a3a0*/  @P0 SHF.R.U32.HI R5, RZ, R9, R4 ;  /* 0x00000009ff050219 */ /* 0x008fc60000011604 */
[----:B0-----:R-:W-:Y:S02]  /*a3b0*/  IMAD R9, R8, R7, UR10 ;  /* 0x0000000a08097e24 */ /* 0x001fe4000f8e0207 */
        /* <DEDUP_REMOVED lines=21> */
.L_x_13084:
        /* <DEDUP_REMOVED lines=18> */
.L_x_13122:
[----:B------:R-:W-:Y:S01]  /*a630*/  ULDC UR40, c[0x0][0xc50] ;  /* 0x0003140000287ab9 */ /* 0x000fe20000000800 */
[----:B------:R-:W-:Y:S01]  /*a640*/  UMOV UR36, UR6 ;  /* 0x0000000600247c82 */ /* 0x000fe20008000000 */
[----:B------:R-:W-:-:S11]  /*a650*/  UISETP.NE.AND UP0, UPT, UR40, 0x1, UPT ;  /* 0x000000012800788c */ /* 0x000fd6000bf05270 */
[----:B------:R-:W-:Y:S01]  /*a660*/  @UP0 ULDC UR4, c[0x0][0xc54] ;  /* 0x0003150000040ab9 */ /* 0x000fe20000000800 */
[----:B------:R-:W-:Y:S01]  /*a670*/  @UP0 ULDC UR7, c[0x0][0xc58] ;  /* 0x0003160000070ab9 */ /* 0x000fe20000000800 */
[----:B------:R-:W-:-:S04]  /*a680*/  UIMAD.WIDE.U32 UR4, UR6, UR4, URZ ;  /* 0x00000004060472a5 */ /* 0x000fc8000f8e003f */
[----:B------:R-:W-:-:S12]  /*a690*/  @UP0 USHF.R.U32.HI UR36, URZ, UR7, UR5 ;  /* 0x000000073f240299 */ /* 0x000fd80008011605 */
.L_x_13123:
        /* <DEDUP_REMOVED lines=12> */
[----:B------:R-:W-:Y:S01]  /*a760*/  ULDC UR8, c[0x0][0x424] ;  /* 0x0001090000087ab9 */ /* 0x000fe20000000800 */
[----:B------:R-:W-:Y:S02]  /*a770*/  ULDC UR7, c[0x0][0x288] ;  /* 0x0000a20000077ab9 */ /* 0x000fe40000000800 */
[----:B------:R-:W-:Y:S02]  /*a780*/  UISETP.NE.AND.EX UP0, UPT, UR5, URZ, UPT, UP0 ;  /* 0x0000003f0500728c */ /* 0x000fe4000bf05300 */
[----:B------:R-:W-:-:S02]  /*a790*/  UIADD3 UR7, -UR7, 0x60, URZ ;  /* 0x0000006007077890 */ /* 0x000fc4000fffe13f */
[----:B------:R-:W-:Y:S01]  /*a7a0*/  USEL UR8, UR8, 0x1, UP0 ;  /* 0x0000000108087887 */ /* 0x000fe20008000000 */
[----:B------:R-:W-:Y:S01]  /*a7b0*/  @UP1 ULDC UR4, c[0x0][0x44c] ;  /* 0x0001130000041ab9 */ /* 0x000fe20000000800 */
[----:B------:R-:W-:Y:S01]  /*a7c0*/  ULDC UR9, c[0x0][0x2f0] ;  /* 0x0000bc0000097ab9 */ /* 0x000fe20000000800 */
[----:B------:R-:W-:Y:S01]  /*a7d0*/  @UP1 ULDC UR10, c[0x0][0x450] ;  /* 0x00011400000a1ab9 */ /* 0x000fe20000000800 */
[----:B------:R-:W-:Y:S01]  /*a7e0*/  UIMAD UR7, UR8, UR9, UR7 ;  /* 0x00000009080772a4 */ /* 0x000fe2000f8e0207 */
[----:B------:R-:W-:Y:S01]  /*a7f0*/  UMOV UR43, URZ ;  /* 0x0000003f002b7c82 */ /* 0x000fe20008000000 */
[----:B0-----:R-:W-:-:S04]  /*a800*/  ULEA UR6, UR6, 0x7f, 0x7 ;  /* 0x0000007f06067891 */ /* 0x001fc8000f8e383f */
[----:B------:R-:W-:Y:S02]  /*a810*/  UIMAD.WIDE.U32 UR4, UR6, UR4, URZ ;  /* 0x00000004060472a5 */ /* 0x000fe4000f8e003f */
[----:B------:R-:W-:Y:S02]  /*a820*/  UIMAD UR4, UR8, UR9, 0x5f ;  /* 0x0000005f080474a4 */ /* 0x000fe4000f8e0209 */
[----:B------:R-:W-:Y:S02]  /*a830*/  @UP1 USHF.R.U32.HI UR6, URZ, UR10, UR5 ;  /* 0x0000000a3f061299 */ /* 0x000fe40008011605 */
[----:B------:R-:W-:Y:S02]  /*a840*/  UIMAD.WIDE UR4, UR4, 0x2aaaaaab, URZ ;  /* 0x2aaaaaab040478a5 */ /* 0x000fe4000f8e023f */
[----:B------:R-:W-:Y:S02]  /*a850*/  UIADD3 UR7, UR7, UR6, URZ ;  /* 0x0000000607077290 */ /* 0x000fe4000fffe03f */
[----:B------:R-:W-:-:S02]  /*a860*/  USHF.R.U32.HI UR4, URZ, 0x1f, UR5 ;  /* 0x0000001f3f047899 */ /* 0x000fc40008011605 */
[----:B------:R-:W-:Y:S02]  /*a870*/  UIMAD.WIDE UR6, UR7, 0x2aaaaaab, URZ ;  /* 0x2aaaaaab070678a5 */ /* 0x000fe4000f8e023f */
[----:B------:R-:W-:Y:S02]  /*a880*/  ULEA.HI.SX32 UR4, UR5, UR4, 0x1c ;  /* 0x0000000405047291 */ /* 0x000fe4000f8fe23f */
[----:B------:R-:W-:Y:S02]  /*a890*/  USHF.R.U32.HI UR6, URZ, 0x1f, UR7 ;  /* 0x0000001f3f067899 */ /* 0x000fe40008011607 */
[----:B------:R-:W-:Y:S02]  /*a8a0*/  USHF.R.U32.HI UR10, URZ, 0x10, UR40 ;  /* 0x000000103f0a7899 */ /* 0x000fe40008011628 */
[----:B------:R-:W-:Y:S02]  /*a8b0*/  ULEA.HI.SX32 UR6, UR7, UR6, 0x1c ;  /* 0x0000000607067291 */ /* 0x000fe4000f8fe23f */
[----:B------:R-:W-:-:S02]  /*a8c0*/  ULOP3.LUT UR40, UR40, 0xffff, URZ, 0xc0, !UPT ;  /* 0x0000ffff28287892 */ /* 0x000fc4000f8ec03f */
        /* <DEDUP_REMOVED lines=40> */
.L_x_13125:
        /* <DEDUP_REMOVED lines=32> */
.L_x_13126:
        /* <DEDUP_REMOVED lines=20> */
.L_x_13128:
        /* <DEDUP_REMOVED lines=15> */
.L_x_13127:
        /* <DEDUP_REMOVED lines=17> */
.L_x_13208:
        /* <DEDUP_REMOVED lines=8> */
.L_x_13211:
        /* <DEDUP_REMOVED lines=23> */
.L_x_13132:
[----:B------:R-:W-:Y:S01]  /*b280*/  IMAD.MOV.U32 R0, RZ, RZ, 0x1 ;  /* 0x00000001ff007424 */ /* 0x000fe200078e00ff */
[----:B0-----:R-:W0:Y:S04]  /*b290*/  S2R R8, SR_TID.X ;  /* 0x0000000000087919 */ /* 0x001e280000002100 */
[----:B------:R-:W-:-:S04]  /*b2a0*/  SHF.L.U32 R0, R0, 0x1f, RZ ;  /* 0x0000001f00007819 */ /* 0x000fc800000006ff */
[----:B------:R-:W1:Y:S01]  /*b2b0*/  SYNCS.PHASECHK.TRANS64.TRYWAIT P0, [UR38+0x22840], R0 ;  /* 0x02284000ff0075a7 */ /* 0x000e620008000166 */
[----:B0-----:R-:W-:-:S04]  /*b2c0*/  LOP3.LUT R2, R8, 0x7f, RZ, 0xc0, !PT ;  /* 0x0000007f08027812 */ /* 0x001fc800078ec0ff */
[----:B------:R-:W-:Y:S01]  /*b2d0*/  ISETP.NE.AND P1, PT, R2, RZ, PT ;  /* 0x000000ff0200720c */ /* 0x000fe20003f25270 */
[----:B-1----:R-:W-:-:S12]  /*b2e0*/  @!P0 BRA `(.L_x_13133) ;  /* 0x0000003000888947 */ /* 0x002fd80003800000 */
.L_x_13212:
[----:B------:R-:W-:Y:S05]  /*b2f0*/  @P1 BRA `(.L_x_13134) ;  /* 0x0000000000181947 */ /* 0x000fea0003800000 */
[----:B------:R-:W1:Y:S01]  /*b300*/  S2R R2, SR_TID.X ;  /* 0x0000000000027919 */ /* 0x000e620000002100 */
[----:B0-----:R-:W-:-:S04]  /*b310*/  IMAD.MOV.U32 R0, RZ, RZ, 0x3000 ;  /* 0x00003000ff007424 */ /* 0x001fc800078e00ff */
[----:B------:R2:W-:Y:S01]  /*b320*/  SYNCS.ARRIVE.TRANS64 RZ, [UR38+0x22830], R0 ;  /* 0x02283000ffff79a7 */ /* 0x0005e20008000026 */
[----:B-1----:R-:W-:-:S13]  /*b330*/  LOP3.LUT P0, RZ, R2, 0x1f, RZ, 0xc0, !PT ;  /* 0x0000001f02ff7812 */ /* 0x002fda000780c0ff */
[----:B--2---:R-:W-:Y:S05]  /*b340*/  @!P0 BRA `(.L_x_13134) ;  /* 0x0000000000048947 */ /* 0x004fea0003800000 */
[----:B------:R-:W-:Y:S01]  /*b350*/  BPT.TRAP 0x1 ;  /* 0x000000040000795c */ /* 0x000fe20000300000 */
.L_x_13134:
        /* <DEDUP_REMOVED lines=17> */
.L_x_13130:
        /* <DEDUP_REMOVED lines=22> */
.L_x_13135:
        /* <DEDUP_REMOVED lines=27> */
[--C-:B------:R-:W-:Y:S02]  /*b780*/  SHF.R.S32.HI R6, RZ, 0x1f, R5.reuse ;  /* 0x0000001fff067819 */ /* 0x100fe40000011405 */
[----:B------:R-:W-:Y:S01]  /*b790*/  IADD3 R3, R3, R9, RZ ;  /* 0x0000000903037210 */ /* 0x000fe20007ffe0ff */
[----:B------:R-:W-:Y:S02]  /*b7a0*/  IMAD.MOV R9, RZ, RZ, -R5 ;  /* 0x000000ffff097224 */ /* 0x000fe400078e0a05 */
[----:B------:R-:W-:-:S02]  /*b7b0*/  IMAD R6, R6, UR4, RZ ;  /* 0x0000000406067c24 */ /* 0x000fc4000f8e02ff */
[----:B------:R-:W-:Y:S02]  /*b7c0*/  IMAD R0, R4, R9, R0 ;  /* 0x0000000904007224 */ /* 0x000fe400078e0200 */
[C---:B------:R-:W-:Y:S02]  /*b7d0*/  IMAD R9, R5.reuse, UR5, R6 ;  /* 0x0000000505097c24 */ /* 0x040fe4000f8e0206 */
[----:B------:R-:W-:Y:S01]  /*b7e0*/  IMAD.WIDE.U32 R2, R5, UR4, R2 ;  /* 0x0000000405027c25 */ /* 0x000fe2000f8e0002 */
[----:B------:R-:W-:Y:S01]  /*b7f0*/  SHF.R.S32.HI R5, RZ, 0x1f, R0 ;  /* 0x0000001fff057819 */ /* 0x000fe20000011400 */
[----:B------:R-:W-:Y:S02]  /*b800*/  ULDC.64 UR4, c[0x0][0x2c8] ;  /* 0x0000b20000047ab9 */ /* 0x000fe40000000a00 */
[----:B------:R-:W-:Y:S02]  /*b810*/  IMAD.IADD R3, R3, 0x1, R9 ;  /* 0x0000000103037824 */ /* 0x000fe400078e0209 */
[----:B------:R-:W-:-:S02]  /*b820*/  IMAD R5, R5, UR4, RZ ;  /* 0x0000000405057c24 */ /* 0x000fc4000f8e02ff */
        /* <DEDUP_REMOVED lines=21> */
[----:B------:R-:W-:-:S03]  /*b980*/  IADD3 R11, R7, 0x10, RZ ;  /* 0x00000010070b7810 */ /* 0x000fc60007ffe0ff */
        /* <DEDUP_REMOVED lines=54> */
[----:B------:R-:W-:Y:S01]  /*bcf0*/  @!P1 LEA R9, R6, UR38, 0x1 ;  /* 0x0000002606099c11 */ /* 0x000fe2000f8e08ff */
[----:B------:R-:W2:Y:S01]  /*bd00*/  SHFL.IDX PT, R5, R5, 0x7, 0x181f ;  /* 0x00f81f0005057f89 */ /* 0x000ea200000e0000 */
[----:B0-----:R-:W-:-:S04]  /*bd10*/  @!P1 LEA R14, P2, R8, R14, 0x1 ;  /* 0x0000000e080e9211 */ /* 0x001fc800078408ff */
[----:B-1----:R-:W-:Y:S01]  /*bd20*/  @!P1 IADD3.X R3, RZ, R2, RZ, P2, !PT ;  /* 0x00000002ff039210 */ /* 0x002fe200017fe4ff */
[----:B------:R-:W-:Y:S02]  /*bd30*/  @!P1 IMAD.MOV.U32 R2, RZ, RZ, R14 ;  /* 0x000000ffff029224 */ /* 0x000fe400078e000e */
[----:B------:R0:W1:Y:S04]  /*bd40*/  SHFL.IDX PT, R14, R0, 0x7, 0x181f ;  /* 0x00f81f00000e7f89 */ /* 0x00006800000e0000 */
[----:B--2---:R0:W-:Y:S02]  /*bd50*/  @!P1 LDGSTS.E.BYPASS.LTC128B.128 [R9+0x1b400], desc[UR44][R2.64], !P0 ;  /* 0x1b40000002099fae */ /* 0x0041e4000c101d6c */
.L_x_13229:
        /* <DEDUP_REMOVED lines=18> */
.L_x_13230:
        /* <DEDUP_REMOVED lines=9> */
.L_x_13231:
        /* <DEDUP_REMOVED lines=8> */
.L_x_13142:
[----:B------:R-:W-:Y:S05]  /*bf90*/  BSYNC B1 ;  /* 0x0000000000017941 */ /* 0x000fea0003800000 */
.L_x_13141:
        /* <DEDUP_REMOVED lines=11> */
.L_x_13143:
        /* <DEDUP_REMOVED lines=13> */
.L_x_13144:
        /* <DEDUP_REMOVED lines=13> */
.L_x_13145:
        /* <DEDUP_REMOVED lines=13> */
.L_x_13146:
        /* <DEDUP_REMOVED lines=8> */
.L_x_13139:
[----:B------:R-:W-:Y:S05]  /*c340*/  BSYNC B0 ;  /* 0x0000000000007941 */ /* 0x000fea0003800000 */
.L_x_13138:
[----:B0-----:R-:W2:Y:S01]  /*c350*/  LDL.LU R3, [R1+0x8] ;  /* 0x0000080001037983 */ /* 0x001ea20000300800 */
[----:B------:R-:W-:Y:S01]  /*c360*/  MOV R9, RZ ;  /* 0x000000ff00097202 */ /* 0x000fe20000000f00 */
[----:B------:R-:W-:Y:S02]  /*c370*/  IMAD.MOV.U32 R6, RZ, RZ, 0x1 ;  /* 0x00000001ff067424 */ /* 0x000fe400078e00ff */
[----:B--2---:R-:W-:-:S05]  /*c380*/  VIADD R7, R3, 0xfffffffe ;  /* 0xfffffffe03077836 */ /* 0x004fca0000000000 */
        /* <DEDUP_REMOVED lines=26> */
.L_x_13180:
[----:B------:R-:W-:Y:S01]  /*c530*/  ISETP.NE.AND P0, PT, R19, RZ, PT ;  /* 0x000000ff1300720c */ /* 0x000fe20003f05270 */
[----:B------:R-:W-:Y:S01]  /*c540*/  BSSY B1, `(.L_x_13148) ;  /* 0x0000083000017945 */ /* 0x000fe20003800000 */
[----:B------:R-:W-:-:S04]  /*c550*/  IADD3 R8, R8, -0x2, RZ ;  /* 0xfffffffe08087810 */ /* 0x000fc80007ffe0ff */
[----:B------:R-:W-:-:S07]  /*c560*/  ISETP.NE.AND P1, PT, R8, RZ, PT ;  /* 0x000000ff0800720c */ /* 0x000fce0003f25270 */
[----:B------:R-:W-:Y:S06]  /*c570*/  @!P0 BRA `(.L_x_13149) ;  /* 0x0000000400fc8947 */ /* 0x000fec0003800000 */
        /* <DEDUP_REMOVED lines=23> */
.L_x_13150:
[----:B------:R-:W1:Y:S01]  /*c6f0*/  S2R R2, SR_TID.X ;  /* 0x0000000000027919 */ /* 0x000e620000002100 */
[----:B------:R-:W-:Y:S01]  /*c700*/  BSSY B2, `(.L_x_13151) ;  /* 0x0000006000027945 */ /* 0x000fe20003800000 */
[----:B-1----:R-:W-:Y:S02]  /*c710*/  LOP3.LUT R3, R2, 0x7f, RZ, 0xc0, !PT ;  /* 0x0000007f02037812 */ /* 0x002fe400078ec0ff */
[----:B------:R-:W-:Y:S02]  /*c720*/  SHF.L.U32 R2, R0, 0x1f, RZ ;  /* 0x0000001f00027819 */ /* 0x000fe400000006ff */
[----:B------:R-:W-:Y:S02]  /*c730*/  ISETP.NE.AND P2, PT, R3, RZ, PT ;  /* 0x000000ff0300720c */ /* 0x000fe40003f45270 */
[----:B------:R-:W1:Y:S02]  /*c740*/  SYNCS.PHASECHK.TRANS64.TRYWAIT P0, [UR38+0x22848], R2 ;  /* 0x02284802ff0075a7 */ /* 0x000e640008000166 */
[----:B-1----:R-:W-:Y:S09]  /*c750*/  @!P0 BRA `(.L_x_13152) ;  /* 0x0000002800208947 */ /* 0x002ff20003800000 */
.L_x_13232:
[----:B------:R-:W-:Y:S05]  /*c760*/  BSYNC B2 ;  /* 0x0000000000027941 */ /* 0x000fea0003800000 */
.L_x_13151:
[----:B------:R-:W-:Y:S04]  /*c770*/  BSSY B2, `(.L_x_13153) ;  /* 0x0000007000027945 */ /* 0x000fe80003800000 */
[----:B------:R-:W-:Y:S05]  /*c780*/  @P2 BRA `(.L_x_13154) ;  /* 0x0000000000142947 */ /* 0x000fea0003800000 */
[----:B------:R-:W-:Y:S01]  /*c790*/  ISETP.NE.AND P0, PT, R10, RZ, PT ;  /* 0x000000ff0a00720c */ /* 0x000fe20003f05270 */
[----:B-1----:R-:W-:-:S04]  /*c7a0*/  IMAD.MOV.U32 R3, RZ, RZ, 0x3000 ;  /* 0x00003000ff037424 */ /* 0x002fc800078e00ff */
[----:B------:R2:W-:Y:S08]  /*c7b0*/  SYNCS.ARRIVE.TRANS64 RZ, [UR38+0x22838], R3 ;  /* 0x02283803ffff79a7 */ /* 0x0005f00008000026 */
[----:B--2---:R-:W-:Y:S05]  /*c7c0*/  @!P0 BRA `(.L_x_13154) ;  /* 0x0000000000048947 */ /* 0x004fea0003800000 */
[----:B------:R-:W-:Y:S01]  /*c7d0*/  BPT.TRAP 0x1 ;  /* 0x000000040000795c */ /* 0x000fe20000300000 */
.L_x_13154:
[----:B------:R-:W-:Y:S05]  /*c7e0*/  BSYNC B2 ;  /* 0x0000000000027941 */ /* 0x000fea0003800000 */
.L_x_13153:
        /* <DEDUP_REMOVED lines=11> */
.L_x_13155:
        /* <DEDUP_REMOVED lines=10> */
.L_x_13233:
[----:B------:R-:W-:Y:S05]  /*c940*/  BSYNC B2 ;  /* 0x0000000000027941 */ /* 0x000fea0003800000 */
.L_x_13156:
[----:B------:R-:W-:Y:S01]  /*c950*/  BSSY B2, `(.L_x_13158) ;  /* 0x0000009000027945 */ /* 0x000fe20003800000 */
[----:B01----:R-:W-:Y:S01]  /*c960*/  MOV R2, 0x0 ;  /* 0x0000000000027802 */ /* 0x003fe20000000f00 */
[----:B------:R-:W-:Y:S02]  /*c970*/  IMAD.MOV.U32 R3, RZ, RZ, 0x14f00000 ;  /* 0x14f00000ff037424 */ /* 0x000fe400078e00ff */
[----:B------:R-:W-:Y:S05]  /*c980*/  @P2 BRA `(.L_x_13159) ;  /* 0x0000000000142947 */ /* 0x000fea0003800000 */
[----:B------:R-:W-:Y:S01]  /*c990*/  ISETP.NE.AND P0, PT, R10, RZ, PT ;  /* 0x000000ff0a00720c */ /* 0x000fe20003f05270 */
[----:B------:R-:W-:-:S04]  /*c9a0*/  IMAD.MOV.U32 R12, RZ, RZ, 0xc000 ;  /* 0x0000c000ff0c7424 */ /* 0x000fc800078e00ff */
[----:B------:R0:W-:Y:S08]  /*c9b0*/  SYNCS.ARRIVE.TRANS64 RZ, [UR38+0x22858], R12 ;  /* 0x0228580cffff79a7 */ /* 0x0001f00008000026 */
[----:B0-----:R-:W-:Y:S05]  /*c9c0*/  @!P0 BRA `(.L_x_13159) ;  /* 0x0000000000048947 */ /* 0x001fea0003800000 */
[----:B------:R-:W-:Y:S01]  /*c9d0*/  BPT.TRAP 0x1 ;  /* 0x000000040000795c */ /* 0x000fe20000300000 */
.L_x_13159:
[----:B------:R-:W-:Y:S05]  /*c9e0*/  BSYNC B2 ;  /* 0x0000000000027941 */ /* 0x000fea0003800000 */
.L_x_13158:
        /* <DEDUP_REMOVED lines=9> */
.L_x_13160:
        /* <DEDUP_REMOVED lines=13> */
.L_x_13161:
        /* <DEDUP_REMOVED lines=13> */
.L_x_13162:
        /* <DEDUP_REMOVED lines=13> */
.L_x_13163:
        /* <DEDUP_REMOVED lines=8> */
.L_x_13149:
[----:B------:R-:W-:Y:S05]  /*cd70*/  BSYNC B1 ;  /* 0x0000000000017941 */ /* 0x000fea0003800000 */
.L_x_13148:
[----:B------:R-:W-:Y:S01]  /*cd80*/  ISETP.NE.AND P3, PT, R19, RZ, PT ;  /* 0x000000ff1300720c */ /* 0x000fe20003f65270 */
[----:B------:R-:W-:Y:S01]  /*cd90*/  BSSY B1, `(.L_x_13164) ;  /* 0x0000083000017945 */ /* 0x000fe20003800000 */
[----:B------:R-:W-:-:S11]  /*cda0*/  LOP3.LUT R0, R0, 0x1, RZ, 0x3c, !PT ;  /* 0x0000000100007812 */ /* 0x000fd600078e3cff */
[----:B------:R-:W-:Y:S05]  /*cdb0*/  @!P3 BRA `(.L_x_13165) ;  /* 0x000000080000b947 */ /* 0x000fea0003800000 */
[----:B------:R-:W2:Y:S01]  /*cdc0*/  LDL R2, [R1] ;  /* 0x0000000001027983 */ /* 0x000ea20000100800 */
[----:B------:R-:W-:Y:S01]  /*cdd0*/  VIADD R12, R7, 0xffffffff ;  /* 0xffffffff070c7836 */ /* 0x000fe20000000000 */
        /* <DEDUP_REMOVED lines=21> */
.L_x_13166:
[----:B------:R-:W1:Y:S01]  /*cf30*/  S2R R2, SR_TID.X ;  /* 0x0000000000027919 */ /* 0x000e620000002100 */
[----:B------:R-:W-:Y:S01]  /*cf40*/  BSSY B2, `(.L_x_13167) ;  /* 0x0000006000027945 */ /* 0x000fe20003800000 */
[----:B-1----:R-:W-:Y:S02]  /*cf50*/  LOP3.LUT R3, R2, 0x7f, RZ, 0xc0, !PT ;  /* 0x0000007f02037812 */ /* 0x002fe400078ec0ff */
[----:B------:R-:W-:Y:S02]  /*cf60*/  SHF.L.U32 R2, R0, 0x1f, RZ ;  /* 0x0000001f00027819 */ /* 0x000fe400000006ff */
[----:B------:R-:W-:Y:S02]  /*cf70*/  ISETP.NE.AND P2, PT, R3, RZ, PT ;  /* 0x000000ff0300720c */ /* 0x000fe40003f45270 */
[----:B------:R-:W1:Y:S02]  /*cf80*/  SYNCS.PHASECHK.TRANS64.TRYWAIT P0, [UR38+0x22840], R2 ;  /* 0x02284002ff0075a7 */ /* 0x000e640008000166 */
[----:B-1----:R-:W-:Y:S09]  /*cf90*/  @!P0 BRA `(.L_x_13168) ;  /* 0x0000002000408947 */ /* 0x002ff20003800000 */
.L_x_13234:
[----:B------:R-:W-:Y:S05]  /*cfa0*/  BSYNC B2 ;  /* 0x0000000000027941 */ /* 0x000fea0003800000 */
.L_x_13167:
[----:B------:R-:W-:Y:S04]  /*cfb0*/  BSSY B2, `(.L_x_13169) ;  /* 0x0000007000027945 */ /* 0x000fe80003800000 */
[----:B------:R-:W-:Y:S05]  /*cfc0*/  @P2 BRA `(.L_x_13170) ;  /* 0x0000000000142947 */ /* 0x000fea0003800000 */
[----:B------:R-:W-:Y:S02]  /*cfd0*/  ISETP.NE.AND P0, PT, R10, RZ, PT ;  /* 0x000000ff0a00720c */ /* 0x000fe40003f05270 */
[----:B-1----:R-:W-:-:S04]  /*cfe0*/  MOV R3, 0x3000 ;  /* 0x0000300000037802 */ /* 0x002fc80000000f00 */
[----:B------:R2:W-:Y:S07]  /*cff0*/  SYNCS.ARRIVE.TRANS64 RZ, [UR38+0x22830], R3 ;  /* 0x02283003ffff79a7 */ /* 0x0005ee0008000026 */
[----:B------:R-:W-:Y:S05]  /*d000*/  @!P0 BRA `(.L_x_13170) ;  /* 0x0000000000048947 */ /* 0x000fea0003800000 */
[----:B------:R-:W-:Y:S01]  /*d010*/  BPT.TRAP 0x1 ;  /* 0x000000040000795c */ /* 0x000fe20000300000 */
.L_x_13170:
[----:B------:R-:W-:Y:S05]  /*d020*/  BSYNC B2 ;  /* 0x0000000000027941 */ /* 0x000fea0003800000 */
.L_x_13169:
        /* <DEDUP_REMOVED lines=11> */
.L_x_13171:
        /* <DEDUP_REMOVED lines=11> */
.L_x_13235:
[----:B------:R-:W-:Y:S05]  /*d190*/  BSYNC B2 ;  /* 0x0000000000027941 */ /* 0x000fea0003800000 */
.L_x_13172:
[----:B------:R-:W-:Y:S01]  /*d1a0*/  BSSY B2, `(.L_x_13174) ;  /* 0x0000009000027945 */ /* 0x000fe20003800000 */
[----:B01----:R-:W-:Y:S02]  /*d1b0*/  IMAD.MOV.U32 R2, RZ, RZ, 0x0 ;  /* 0x00000000ff027424 */ /* 0x003fe400078e00ff */
[----:B--2---:R-:W-:Y:S01]  /*d1c0*/  IMAD.MOV.U32 R3, RZ, RZ, 0x14f00000 ;  /* 0x14f00000ff037424 */ /* 0x004fe200078e00ff */
[----:B------:R-:W-:Y:S06]  /*d1d0*/  @P2 BRA `(.L_x_13175) ;  /* 0x0000000000142947 */ /* 0x000fec0003800000 */
[----:B------:R-:W-:Y:S01]  /*d1e0*/  ISETP.NE.AND P0, PT, R10, RZ, PT ;  /* 0x000000ff0a00720c */ /* 0x000fe20003f05270 */
[----:B------:R-:W-:-:S04]  /*d1f0*/  IMAD.MOV.U32 R5, RZ, RZ, 0xc000 ;  /* 0x0000c000ff057424 */ /* 0x000fc800078e00ff */
[----:B------:R0:W-:Y:S08]  /*d200*/  SYNCS.ARRIVE.TRANS64 RZ, [UR38+0x22850], R5 ;  /* 0x02285005ffff79a7 */ /* 0x0001f00008000026 */
[----:B0-----:R-:W-:Y:S05]  /*d210*/  @!P0 BRA `(.L_x_13175) ;  /* 0x0000000000048947 */ /* 0x001fea0003800000 */
[----:B------:R-:W-:Y:S01]  /*d220*/  BPT.TRAP 0x1 ;  /* 0x000000040000795c */ /* 0x000fe20000300000 */
.L_x_13175:
[----:B------:R-:W-:Y:S05]  /*d230*/  BSYNC B2 ;  /* 0x0000000000027941 */ /* 0x000fea0003800000 */
.L_x_13174:
        /* <DEDUP_REMOVED lines=9> */
.L_x_13176:
        /* <DEDUP_REMOVED lines=13> */
.L_x_13177:
        /* <DEDUP_REMOVED lines=13> */
.L_x_13178:
        /* <DEDUP_REMOVED lines=13> */
.L_x_13179:
        /* <DEDUP_REMOVED lines=8> */
.L_x_13165:
[----:B------:R-:W-:Y:S05]  /*d5c0*/  BSYNC B1 ;  /* 0x0000000000017941 */ /* 0x000fea0003800000 */
.L_x_13164:
[----:B------:R-:W-:Y:S01]  /*d5d0*/  VIADD R7, R7, 0xfffffffe ;  /* 0xfffffffe07077836 */ /* 0x000fe20000000000 */
[----:B------:R-:W-:Y:S06]  /*d5e0*/  @P1 BRA `(.L_x_13180) ;  /* 0xffffffec00d01947 */ /* 0x000fec000383ffff */
[----:B------:R-:W-:Y:S05]  /*d5f0*/  BSYNC B0 ;  /* 0x0000000000007941 */ /* 0x000fea0003800000 */
.L_x_13147:
        /* <DEDUP_REMOVED lines=20> */
[----:B------:R-:W-:-:S04]  /*d740*/  ULDC.64 UR4, c[0x0][0x418] ;  /* 0x0001060000047ab9 */ /* 0x000fc80000000a00 */
[----:B------:R-:W-:Y:S02]  /*d750*/  IADD3 R3, R9, R3, RZ ;  /* 0x0000000309037210 */ /* 0x000fe40007ffe0ff */
[----:B------:R-:W-:-:S04]  /*d760*/  LEA R16, P0, R2, UR4, 0x2 ;  /* 0x0000000402107c11 */ /* 0x000fc8000f8010ff */
[----:B------:R-:W-:-:S05]  /*d770*/  LEA.HI.X R17, R2, UR5, R3, 0x2, P0 ;  /* 0x0000000502117c11 */ /* 0x000fca00080f1403 */
[----:B------:R0:W5:Y:S01]  /*d780*/  LDG.E R16, desc[UR44][R16.64] ;  /* 0x0000002c10107981 */ /* 0x000162000c1e1900 */
[----:B------:R-:W-:-:S04]  /*d790*/  IMAD.MOV R2, RZ, RZ, -R5 ;  /* 0x000000ffff027224 */ /* 0x000fc800078e0a05 */
[----:B------:R-:W-:-:S07]  /*d7a0*/  IMAD R7, R4, R2, R7 ;  /* 0x0000000204077224 */ /* 0x000fce00078e0207 */
.L_x_13183:
[----:B------:R-:W1:Y:S01]  /*d7b0*/  S2R R2, SR_TID.X ;  /* 0x0000000000027919 */ /* 0x000e620000002100 */
[----:B------:R-:W-:Y:S01]  /*d7c0*/  BSSY B1, `(.L_x_13184) ;  /* 0x0000006000017945 */ /* 0x000fe20003800000 */
[----:B-1----:R-:W-:Y:S02]  /*d7d0*/  LOP3.LUT R3, R2, 0x7f, RZ, 0xc0, !PT ;  /* 0x0000007f02037812 */ /* 0x002fe400078ec0ff */
[----:B------:R-:W-:Y:S02]  /*d7e0*/  SHF.L.U32 R2, R0, 0x1f, RZ ;  /* 0x0000001f00027819 */ /* 0x000fe400000006ff */
[----:B------:R-:W-:Y:S02]  /*d7f0*/  ISETP.NE.AND P1, PT, R3, RZ, PT ;  /* 0x000000ff0300720c */ /* 0x000fe40003f25270 */
[----:B------:R-:W1:Y:S02]  /*d800*/  SYNCS.PHASECHK.TRANS64.TRYWAIT P0, [UR38+0x22848], R2 ;  /* 0x02284802ff0075a7 */ /* 0x000e640008000166 */
[----:B-1----:R-:W-:Y:S09]  /*d810*/  @!P0 BRA `(.L_x_13185) ;  /* 0x0000001800508947 */ /* 0x002ff20003800000 */
.L_x_13236:
[----:B------:R-:W-:Y:S05]  /*d820*/  BSYNC B1 ;  /* 0x0000000000017941 */ /* 0x000fea0003800000 */
.L_x_13184:
[----:B------:R-:W-:Y:S04]  /*d830*/  BSSY B1, `(.L_x_13186) ;  /* 0x0000007000017945 */ /* 0x000fe80003800000 */
[----:B------:R-:W-:Y:S05]  /*d840*/  @P1 BRA `(.L_x_13187) ;  /* 0x0000000000141947 */ /* 0x000fea0003800000 */
[----:B------:R-:W-:Y:S01]  /*d850*/  ISETP.NE.AND P0, PT, R10, RZ, PT ;  /* 0x000000ff0a00720c */ /* 0x000fe20003f05270 */
[----:B-1----:R-:W-:-:S04]  /*d860*/  IMAD.MOV.U32 R3, RZ, RZ, 0x3000 ;  /* 0x00003000ff037424 */ /* 0x002fc800078e00ff */
[----:B------:R2:W-:Y:S08]  /*d870*/  SYNCS.ARRIVE.TRANS64 RZ, [UR38+0x22838], R3 ;  /* 0x02283803ffff79a7 */ /* 0x0005f00008000026 */
[----:B--2---:R-:W-:Y:S05]  /*d880*/  @!P0 BRA `(.L_x_13187) ;  /* 0x0000000000048947 */ /* 0x004fea0003800000 */
[----:B------:R-:W-:Y:S01]  /*d890*/  BPT.TRAP 0x1 ;  /* 0x000000040000795c */ /* 0x000fe20000300000 */
.L_x_13187:
[----:B------:R-:W-:Y:S05]  /*d8a0*/  BSYNC B1 ;  /* 0x0000000000017941 */ /* 0x000fea0003800000 */
.L_x_13186:
        /* <DEDUP_REMOVED lines=11> */
.L_x_13188:
        /* <DEDUP_REMOVED lines=11> */
.L_x_13237:
[----:B------:R-:W-:Y:S05]  /*da10*/  BSYNC B1 ;  /* 0x0000000000017941 */ /* 0x000fea0003800000 */
.L_x_13189:
        /* <DEDUP_REMOVED lines=9> */
.L_x_13192:
[----:B------:R-:W-:Y:S05]  /*dab0*/  BSYNC B1 ;  /* 0x0000000000017941 */ /* 0x000fea0003800000 */
.L_x_13191:
        /* <DEDUP_REMOVED lines=9> */
.L_x_13193:
        /* <DEDUP_REMOVED lines=13> */
.L_x_13194:
        /* <DEDUP_REMOVED lines=13> */
.L_x_13195:
        /* <DEDUP_REMOVED lines=13> */
.L_x_13196:
        /* <DEDUP_REMOVED lines=8> */
.L_x_13182:
[----:B------:R-:W-:Y:S05]  /*de40*/  BSYNC B0 ;  /* 0x0000000000007941 */ /* 0x000fea0003800000 */
.L_x_13181:
[----:B------:R-:W-:Y:S01]  /*de50*/  LOP3.LUT R0, R0, 0x1, RZ, 0x3c, !PT ;  /* 0x0000000100007812 */ /* 0x000fe200078e3cff */
[----:B------:R-:W-:Y:S01]  /*de60*/  IMAD.MOV.U32 R6, RZ, RZ, RZ ;  /* 0x000000ffff067224 */ /* 0x000fe200078e00ff */
[----:B------:R-:W-:-:S07]  /*de70*/  MOV R9, RZ ;  /* 0x000000ff00097202 */ /* 0x000fce0000000f00 */
.L_x_13124:
[----:B------:R-:W1:Y:S01]  /*de80*/  S2R R3, SR_CgaCtaId ;  /* 0x0000000000037919 */ /* 0x000e620000008800 */
[----:B------:R-:W-:Y:S02]  /*de90*/  MOV R2, 0x400 ;  /* 0x0000040000027802 */ /* 0x000fe40000000f00 */
[----:B------:R-:W-:Y:S02]  /*dea0*/  SHF.L.U32 R9, R9, 0x1f, RZ ;  /* 0x0000001f09097819 */ /* 0x000fe400000006ff */
[----:B-1----:R-:W-:-:S04]  /*deb0*/  LEA R2, R3, R2, 0x18 ;  /* 0x0000000203027211 */ /* 0x002fc800078ec0ff */
[----:B------:R-:W1:Y:S02]  /*dec0*/  SYNCS.PHASECHK.TRANS64.TRYWAIT P0, [R2+URZ+0x22820], R9 ;  /* 0x02282009020075a7 */ /* 0x000e64000800017f */
[----:B-1----:R-:W-:Y:S05]  /*ded0*/  @!P0 BRA `(.L_x_13197) ;  /* 0x0000001000d08947 */ /* 0x002fea0003800000 */
.L_x_13238:
[----:B------:R-:W-:-:S03]  /*dee0*/  UMOV UR4, 0xffffffff ;  /* 0xffffffff00047882 */ /* 0x000fc60000000000 */
[----:B------:R-:W-:Y:S05]  /*def0*/  BRA.DIV UR4, `(.L_x_13198) ;  /* 0x0000001204dc7947 */ /* 0x000fea000b800000 */
[----:B------:R-:W2:Y:S02]  /*df00*/  S2R R3, SR_TID.X ;  /* 0x0000000000037919 */ /* 0x000ea40000002100 */
[----:B--2---:R-:W-:-:S04]  /*df10*/  SHF.R.U32.HI R3, RZ, 0x5, R3 ;  /* 0x00000005ff037819 */ /* 0x004fc80000011603 */
[----:B------:R-:W-:-:S05]  /*df20*/  LOP3.LUT R3, R3, 0x3, RZ, 0xc0, !PT ;  /* 0x0000000303037812 */ /* 0x000fca00078ec0ff */
[----:B------:R2:W3:Y:S02]  /*df30*/  SHFL.IDX PT, R14, R3, RZ, 0x1f ;  /* 0x00001fff030e7589 */ /* 0x0004e400000e0000 */
.L_x_13241:
[----:B---3--:R-:W-:-:S13]  /*df40*/  ISETP.NE.AND P0, PT, R14, RZ, PT ;  /* 0x000000ff0e00720c */ /* 0x008fda0003f05270 */
[----:B------:R-:W-:Y:S05]  /*df50*/  @P0 BRA `(.L_x_13086) ;  /* 0x0000000000880947 */ /* 0x000fea0003800000 */
[----:B------:R-:W-:-:S03]  /*df60*/  UMOV UR4, 0xffffffff ;  /* 0xffffffff00047882 */ /* 0x000fc60000000000 */
[----:B------:R-:W-:Y:S05]  /*df70*/  BRA.DIV UR4, `(.L_x_13199) ;  /* 0x0000001204f07947 */ /* 0x000fea000b800000 */
[----:B------:R-:W-:-:S13]  /*df80*/  ELECT P6, URZ, PT ;  /* 0x00000000003f782f */ /* 0x000fda00038c0000 */
.L_x_13244:
[----:B------:R-:W-:Y:S05]  /*df90*/  @!P6 BRA `(.L_x_13086) ;  /* 0x000000000078e947 */ /* 0x000fea0003800000 */
[----:B------:R-:W-:-:S06]  /*dfa0*/  ULOP3.LUT UR4, UR42, 0x2, URZ, 0xfc, !UPT ;  /* 0x000000022a047892 */ /* 0x000fcc000f8efc3f */
[----:B--2---:R-:W-:-:S05]  /*dfb0*/  IMAD.U32 R3, RZ, RZ, UR4 ;  /* 0x00000004ff037e24 */ /* 0x004fca000f8e00ff */
[----:B------:R-:W-:-:S13]  /*dfc0*/  ISETP.NE.AND P2, PT, R3, 0x3, PT ;  /* 0x000000030300780c */ /* 0x000fda0003f45270 */
[----:B------:R-:W-:Y:S05]  /*dfd0*/  @!P2 BRA `(.L_x_13200) ;  /* 0x000000000004a947 */ /* 0x000fea0003800000 */
[----:B------:R-:W-:Y:S01]  /*dfe0*/  BPT.TRAP 0x1 ;  /* 0x000000040000795c */ /* 0x000fe20000300000 */
.L_x_13200:
        /* <DEDUP_REMOVED lines=12> */
.L_x_13245:
[----:B------:R-:W3:Y:S02]  /*e0b0*/  SYNCS.PHASECHK.TRANS64.TRYWAIT P0, [R5+URZ], R0 ;  /* 0x00000000050075a7 */ /* 0x000ee4000800017f */
[----:B---3--:R-:W-:Y:S05]  /*e0c0*/  @!P0 BRA `(.L_x_13202) ;  /* 0x0000001000d08947 */ /* 0x008fea0003800000 */
.L_x_13246:
[----:B------:R-:W-:Y:S05]  /*e0d0*/  @!P2 BRA `(.L_x_13203) ;  /* 0x000000000004a947 */ /* 0x000fea0003800000 */
[----:B------:R-:W-:Y:S01]  /*e0e0*/  BPT.TRAP 0x1 ;  /* 0x000000040000795c */ /* 0x000fe20000300000 */
.L_x_13203:
[----:B-1----:R-:W-:-:S04]  /*e0f0*/  VIADD R2, R2, 0x22860 ;  /* 0x0002286002027836 */ /* 0x002fc80000000000 */
[----:B---3--:R-:W-:-:S04]  /*e100*/  IMAD R5, R6, 0x8, R2 ;  /* 0x0000000806057824 */ /* 0x008fc800078e0202 */
[----:B------:R-:W1:Y:S02]  /*e110*/  SYNCS.PHASECHK.TRANS64.TRYWAIT P0, [R5+URZ], R4 ;  /* 0x00000004050075a7 */ /* 0x000e64000800017f */
[----:B-1----:R-:W-:Y:S05]  /*e120*/  @!P0 BRA `(.L_x_13204) ;  /* 0x0000001000cc8947 */ /* 0x002fea0003800000 */
.L_x_13247:
[----:B------:R-:W-:-:S07]  /*e130*/  LEA R3, R3, R2, 0x3 ;  /* 0x0000000203037211 */ /* 0x000fce00078e18ff */
.L_x_13205:
[----:B---3--:R3:W4:Y:S02]  /*e140*/  SYNCS.PHASECHK.TRANS64.TRYWAIT P0, [R3+URZ], R0 ;  /* 0x00000000030075a7 */ /* 0x008724000800017f */
[----:B----4-:R-:W-:Y:S05]  /*e150*/  @!P0 NANOSLEEP.SYNCS 0x989680 ;  /* 0x009896800000895d */ /* 0x010fea0003900000 */
[----:B------:R-:W4:Y:S02]  /*e160*/  @!P0 SYNCS.PHASECHK.TRANS64 P0, [R3+URZ], R0 ;  /* 0x00000000030085a7 */ /* 0x000f24000800007f */
[----:B----4-:R-:W-:Y:S05]  /*e170*/  @!P0 BRA `(.L_x_13205) ;  /* 0xfffffffc00f08947 */ /* 0x010fea000383ffff */
.L_x_13086:
[----:B------:R-:W-:Y:S05]  /*e180*/  BSYNC B6 ;  /* 0x0000000000067941 */ /* 0x000fea0003800000 */
.L_x_13083:
[----:B------:R-:W-:Y:S05]  /*e190*/  EXIT ;  /* 0x000000000000794d */ /* 0x000fea0003800000 */
.L_x_13090:
[----:B0-----:R-:W-:-:S04]  /*e1a0*/  IMAD.U32 R3, RZ, RZ, UR39 ;  /* 0x00000027ff037e24 */ /* 0x001fc8000f8e00ff */
[----:B------:R0:W1:Y:S03]  /*e1b0*/  SYNCS.PHASECHK.TRANS64.TRYWAIT P0, [R3+URZ+0x22800], R10 ;  /* 0x0228000a030075a7 */ /* 0x000066000800017f */
[----:B-1----:R-:W-:Y:S05]  /*e1c0*/  @!P0 NANOSLEEP.SYNCS 0x989680 ;  /* 0x009896800000895d */ /* 0x002fea0003900000 */
[----:B------:R-:W1:Y:S02]  /*e1d0*/  @!P0 SYNCS.PHASECHK.TRANS64 P0, [R3+URZ+0x22800], R10 ;  /* 0x0228000a030085a7 */ /* 0x000e64000800007f */
[----:B-1----:R-:W-:Y:S05]  /*e1e0*/  @!P0 BRA `(.L_x_13090) ;  /* 0xfffffffc00ec8947 */ /* 0x002fea000383ffff */
[----:B------:R-:W-:Y:S05]  /*e1f0*/  BRA `(.L_x_13206) ;  /* 0xffffff3400107947 */ /* 0x000fea000383ffff */
.L_x_13094:
[----:B0-----:R-:W-:-:S04]  /*e200*/  IMAD.U32 R3, RZ, RZ, UR39 ;  /* 0x00000027ff037e24 */ /* 0x001fc8000f8e00ff */
[----:B------:R0:W2:Y:S03]  /*e210*/  SYNCS.PHASECHK.TRANS64.TRYWAIT P1, [R3+URZ+0x22830], R10 ;  /* 0x0228300a030075a7 */ /* 0x0000a6000802017f */
[----:B--2---:R-:W-:Y:S05]  /*e220*/  @!P1 NANOSLEEP.SYNCS 0x989680 ;  /* 0x009896800000995d */ /* 0x004fea0003900000 */
[----:B------:R-:W2:Y:S02]  /*e230*/  @!P1 SYNCS.PHASECHK.TRANS64 P1, [R3+URZ+0x22830], R10 ;  /* 0x0228300a030095a7 */ /* 0x000ea4000802007f */
[----:B--2---:R-:W-:Y:S05]  /*e240*/  @!P1 BRA `(.L_x_13094) ;  /* 0xfffffffc00ec9947 */ /* 0x004fea000383ffff */
[----:B------:R-:W-:Y:S05]  /*e250*/  BRA `(.L_x_13093) ;  /* 0xffffff34002c7947 */ /* 0x000fea000383ffff */
.L_x_13098:
[----:B--2---:R2:W3:Y:S02]  /*e260*/  SYNCS.PHASECHK.TRANS64.TRYWAIT P3, [R11+URZ+0x22850], R10 ;  /* 0x0228500a0b0075a7 */ /* 0x0044e4000806017f */
[----:B---3--:R-:W-:Y:S05]  /*e270*/  @!P3 NANOSLEEP.SYNCS 0x989680 ;  /* 0x009896800000b95d */ /* 0x008fea0003900000 */
[----:B------:R-:W3:Y:S02]  /*e280*/  @!P3 SYNCS.PHASECHK.TRANS64 P3, [R11+URZ+0x22850], R10 ;  /* 0x0228500a0b00b5a7 */ /* 0x000ee4000806007f */
[----:B---3--:R-:W-:Y:S05]  /*e290*/  @!P3 BRA `(.L_x_13098) ;  /* 0xfffffffc00f0b947 */ /* 0x008fea000383ffff */
[----:B------:R-:W-:Y:S05]  /*e2a0*/  BRA `(.L_x_13097) ;  /* 0xffffff4c009c7947 */ /* 0x000fea000383ffff */
.L_x_13103:
[----:B-1----:R-:W-:-:S04]  /*e2b0*/  IMAD.U32 R5, RZ, RZ, UR29 ;  /* 0x0000001dff057e24 */ /* 0x002fc8000f8e00ff */
[----:B------:R1:W2:Y:S03]  /*e2c0*/  SYNCS.PHASECHK.TRANS64.TRYWAIT P3, [R5+URZ+0x22830], R10 ;  /* 0x0228300a050075a7 */ /* 0x0002a6000806017f */
[----:B--2---:R-:W-:Y:S05]  /*e2d0*/  @!P3 NANOSLEEP.SYNCS 0x989680 ;  /* 0x009896800000b95d */ /* 0x004fea0003900000 */
[----:B------:R-:W2:Y:S02]  /*e2e0*/  @!P3 SYNCS.PHASECHK.TRANS64 P3, [R5+URZ+0x22830], R10 ;  /* 0x0228300a0500b5a7 */ /* 0x000ea4000806007f */
[----:B--2---:R-:W-:Y:S05]  /*e2f0*/  @!P3 BRA `(.L_x_13103) ;  /* 0xfffffffc00ecb947 */ /* 0x004fea000383ffff */
[----:B------:R-:W-:Y:S05]  /*e300*/  BRA `(.L_x_13102) ;  /* 0xffffff5000e47947 */ /* 0x000fea000383ffff */
.L_x_13107:
[----:B--2---:R2:W3:Y:S02]  /*e310*/  SYNCS.PHASECHK.TRANS64.TRYWAIT P3, [R177+URZ+0x22850], R10 ;  /* 0x0228500ab10075a7 */ /* 0x0044e4000806017f */
[----:B---3--:R-:W-:Y:S05]  /*e320*/  @!P3 NANOSLEEP.SYNCS 0x989680 ;  /* 0x009896800000b95d */ /* 0x008fea0003900000 */
[----:B------:R-:W3:Y:S02]  /*e330*/  @!P3 SYNCS.PHASECHK.TRANS64 P3, [R177+URZ+0x22850], R10 ;  /* 0x0228500ab100b5a7 */ /* 0x000ee4000806007f */
[----:B---3--:R-:W-:Y:S05]  /*e340*/  @!P3 BRA `(.L_x_13107) ;  /* 0xfffffffc00f0b947 */ /* 0x008fea000383ffff */
[----:B------:R-:W-:Y:S05]  /*e350*/  BRA `(.L_x_13106) ;  /* 0xffffff7000cc7947 */ /* 0x000fea000383ffff */
.L_x_13113:
[----:B-1----:R-:W-:-:S04]  /*e360*/  IMAD.U32 R4, RZ, RZ, UR25 ;  /* 0x00000019ff047e24 */ /* 0x002fc8000f8e00ff */
[----:B------:R1:W2:Y:S03]  /*e370*/  SYNCS.PHASECHK.TRANS64.TRYWAIT P1, [R4+URZ+0x22830], R3 ;  /* 0x02283003040075a7 */ /* 0x0002a6000802017f */
[----:B--2---:R-:W-:Y:S05]  /*e380*/  @!P1 NANOSLEEP.SYNCS 0x989680 ;  /* 0x009896800000995d */ /* 0x004fea0003900000 */
[----:B------:R-:W2:Y:S02]  /*e390*/  @!P1 SYNCS.PHASECHK.TRANS64 P1, [R4+URZ+0x22830], R3 ;  /* 0x02283003040095a7 */ /* 0x000ea4000802007f */
[----:B--2---:R-:W-:Y:S05]  /*e3a0*/  @!P1 BRA `(.L_x_13113) ;  /* 0xfffffffc00ec9947 */ /* 0x004fea000383ffff */
[----:B------:R-:W-:Y:S05]  /*e3b0*/  BRA `(.L_x_13112) ;  /* 0xffffff7400c47947 */ /* 0x000fea000383ffff */
.L_x_13117:
[----:B--2---:R2:W3:Y:S02]  /*e3c0*/  SYNCS.PHASECHK.TRANS64.TRYWAIT P1, [R186+URZ+0x22850], R3 ;  /* 0x02285003ba0075a7 */ /* 0x0044e4000802017f */
[----:B---3--:R-:W-:Y:S05]  /*e3d0*/  @!P1 NANOSLEEP.SYNCS 0x989680 ;  /* 0x009896800000995d */ /* 0x008fea0003900000 */
[----:B------:R-:W3:Y:S02]  /*e3e0*/  @!P1 SYNCS.PHASECHK.TRANS64 P1, [R186+URZ+0x22850], R3 ;  /* 0x02285003ba0095a7 */ /* 0x000ee4000802007f */
[----:B---3--:R-:W-:Y:S05]  /*e3f0*/  @!P1 BRA `(.L_x_13117) ;  /* 0xfffffffc00f09947 */ /* 0x008fea000383ffff */
[----:B------:R-:W-:Y:S05]  /*e400*/  BRA `(.L_x_13116) ;  /* 0xffffff8c00d47947 */ /* 0x000fea000383ffff */
.L_x_13129:
[----:B------:R-:W-:Y:S01]  /*e410*/  IMAD.MOV.U32 R13, RZ, RZ, R19 ;  /* 0x000000ffff0d7224 */ /* 0x000fe200078e0013 */
[----:B------:R-:W-:Y:S01]  /*e420*/  MOV R15, 0xffffffff ;  /* 0xffffffff000f7802 */ /* 0x000fe20000000f00 */
[----:B------:R-:W-:Y:S02]  /*e430*/  IMAD.MOV.U32 R12, RZ, RZ, RZ ;  /* 0x000000ffff0c7224 */ /* 0x000fe400078e00ff */
[----:B------:R-:W-:-:S07]  /*e440*/  IMAD.MOV.U32 R11, RZ, RZ, 0x1f ;  /* 0x0000001fff0b7424 */ /* 0x000fce00078e00ff */
[----:B------:R-:W-:Y:S05]  /*e450*/  WARPSYNC.COLLECTIVE R15, `(.L_x_13207) ;  /* 0x000000000f087348 */ /* 0x000fea0003c00000 */
[----:B------:R0:W1:Y:S02]  /*e460*/  SHFL.IDX P6, R14, R13, R12, R11 ;  /* 0x0000000c0d0e7389 */ /* 0x00006400000c000b */
[----:B01----:R-:W-:Y:S01]  /*e470*/  ENDCOLLECTIVE ;  /* 0x000000000000791b */ /* 0x003fe20003800000 */
.L_x_13207:
[----:B------:R-:W-:Y:S05]  /*e480*/  BRA `(.L_x_13208) ;  /* 0xffffffcc00007947 */ /* 0x000fea000383ffff */
.L_x_13131:
[----:B------:R-:W-:Y:S01]  /*e490*/  BSSY B0, `(.L_x_13209) ;  /* 0x0000006000007945 */ /* 0x000fe20003800000 */
[----:B------:R-:W-:-:S07]  /*e4a0*/  IMAD.MOV.U32 R15, RZ, RZ, -0x1 ;  /* 0xffffffffff0f7424 */ /* 0x000fce00078e00ff */
[----:B------:R-:W-:Y:S05]  /*e4b0*/  WARPSYNC.COLLECTIVE R15, `(.L_x_13210) ;  /* 0x000000000f0c7348 */ /* 0x000fea0003c00000 */
[----:B------:R-:W-:Y:S02]  /*e4c0*/  ELECT P6, UR62, PT ;  /* 0x00000000003e782f */ /* 0x000fe400038c0000 */
[----:B------:R-:W-:Y:S01]  /*e4d0*/  MOV R14, UR62 ;  /* 0x0000003e000e7c02 */ /* 0x000fe20008000f00 */
[----:B------:R-:W-:Y:S10]  /*e4e0*/  ENDCOLLECTIVE ;  /* 0x000000000000791b */ /* 0x000ff40003800000 */
.L_x_13210:
[----:B------:R-:W-:Y:S05]  /*e4f0*/  BSYNC B0 ;  /* 0x0000000000007941 */ /* 0x000fea0003800000 */
.L_x_13209:
[----:B------:R-:W-:Y:S05]  /*e500*/  BRA `(.L_x_13211) ;  /* 0xffffffcc00007947 */ /* 0x000fea000383ffff */
.L_x_13133:
[----:B0-----:R-:W-:-:S04]  /*e510*/  IMAD.U32 R3, RZ, RZ, UR38 ;  /* 0x00000026ff037e24 */ /* 0x001fc8000f8e00ff */
[----:B------:R0:W1:Y:S03]  /*e520*/  SYNCS.PHASECHK.TRANS64.TRYWAIT P0, [R3+URZ+0x22840], R0 ;  /* 0x02284000030075a7 */ /* 0x000066000800017f */
[----:B-1----:R-:W-:Y:S05]  /*e530*/  @!P0 NANOSLEEP.SYNCS 0x989680 ;  /* 0x009896800000895d */ /* 0x002fea0003900000 */
[----:B------:R-:W1:Y:S02]  /*e540*/  @!P0 SYNCS.PHASECHK.TRANS64 P0, [R3+URZ+0x22840], R0 ;  /* 0x02284000030085a7 */ /* 0x000e64000800007f */
[----:B-1----:R-:W-:Y:S05]  /*e550*/  @!P0 BRA `(.L_x_13133) ;  /* 0xfffffffc00ec8947 */ /* 0x002fea000383ffff */
[----:B------:R-:W-:Y:S05]  /*e560*/  BRA `(.L_x_13212) ;  /* 0xffffffcc00607947 */ /* 0x000fea000383ffff */
.L_x_13136:
        /* <DEDUP_REMOVED lines=8> */
.L_x_13213:
[----:B------:R-:W-:Y:S02]  /*e5f0*/  VIADD R21, R7, 0x10 ;  /* 0x0000001007157836 */ /* 0x000fe40000000000 */
[----:B------:R-:W-:Y:S01]  /*e600*/  IMAD.MOV.U32 R13, RZ, RZ, R0 ;  /* 0x000000ffff0d7224 */ /* 0x000fe200078e0000 */
[----:B------:R-:W-:-:S07]  /*e610*/  MOV R2, R14 ;  /* 0x0000000e00027202 */ /* 0x000fce0000000f00 */
[----:B------:R-:W-:Y:S05]  /*e620*/  WARPSYNC.COLLECTIVE R15, `(.L_x_13214) ;  /* 0x000000000f087348 */ /* 0x000fea0003c00000 */
[----:B------:R0:W1:Y:S02]  /*e630*/  SHFL.IDX P6, R14, R13, R12, R11 ;  /* 0x0000000c0d0e7389 */ /* 0x00006400000c000b */
[----:B01----:R-:W-:Y:S01]  /*e640*/  ENDCOLLECTIVE ;  /* 0x000000000000791b */ /* 0x003fe20003800000 */
.L_x_13214:
        /* <DEDUP_REMOVED lines=12> */
.L_x_13215:
        /* <DEDUP_REMOVED lines=12> */
.L_x_13216:
        /* <DEDUP_REMOVED lines=8> */
.L_x_13217:
        /* <DEDUP_REMOVED lines=12> */
.L_x_13218:
        /* <DEDUP_REMOVED lines=8> */
.L_x_13219:
        /* <DEDUP_REMOVED lines=12> */
.L_x_13220:
        /* <DEDUP_REMOVED lines=8> */
.L_x_13221:
[----:B------:R-:W-:Y:S01]  /*ead0*/  @!PT LDS RZ, [RZ] ;  /* 0x00000000fffff984 */ /* 0x000fe20000000800 */
[----:B------:R-:W-:Y:S01]  /*eae0*/  @!PT LDS RZ, [RZ] ;  /* 0x00000000fffff984 */ /* 0x000fe20000000800 */
[----:B------:R-:W-:Y:S01]  /*eaf0*/  @!PT LDS RZ, [RZ] ;  /* 0x00000000fffff984 */ /* 0x000fe20000000800 */
[----:B------:R0:W-:Y:S01]  /*eb00*/  @!P1 LDGSTS.E.BYPASS.LTC128B.128 [R21+0x19c00], desc[UR44][R2.64], !P0 ;  /* 0x19c0000002159fae */ /* 0x0001e2000c101d6c */
[----:B------:R-:W-:Y:S01]  /*eb10*/  ISETP.GE.AND P1, PT, R9, R4, PT ;  /* 0x000000040900720c */ /* 0x000fe20003f26270 */
[----:B------:R-:W-:Y:S01]  /*eb20*/  IMAD.MOV.U32 R13, RZ, RZ, R0 ;  /* 0x000000ffff0d7224 */ /* 0x000fe200078e0000 */
[----:B0-----:R-:W-:-:S11]  /*eb30*/  IADD3 R21, R7, 0x50, RZ ;  /* 0x0000005007157810 */ /* 0x001fd60007ffe0ff */
[----:B------:R-:W-:Y:S01]  /*eb40*/  @!P1 LEA R9, R6, UR38, 0x1 ;  /* 0x0000002606099c11 */ /* 0x000fe2000f8e08ff */
[----:B------:R-:W-:-:S07]  /*eb50*/  IMAD.MOV.U32 R2, RZ, RZ, R14 ;  /* 0x000000ffff027224 */ /* 0x000fce00078e000e */
[----:B------:R-:W-:Y:S05]  /*eb60*/  WARPSYNC.COLLECTIVE R15, `(.L_x_13222) ;  /* 0x000000000f087348 */ /* 0x000fea0003c00000 */
[----:B------:R0:W1:Y:S02]  /*eb70*/  SHFL.IDX P6, R14, R13, R12, R11 ;  /* 0x0000000c0d0e7389 */ /* 0x00006400000c000b */
[----:B01----:R-:W-:Y:S01]  /*eb80*/  ENDCOLLECTIVE ;  /* 0x000000000000791b */ /* 0x003fe20003800000 */
.L_x_13222:
        /* <DEDUP_REMOVED lines=8> */
.L_x_13223:
        /* <DEDUP_REMOVED lines=11> */
.L_x_13224:
        /* <DEDUP_REMOVED lines=8> */
.L_x_13225:
        /* <DEDUP_REMOVED lines=11> */
.L_x_13226:
[----:B------:R-:W-:Y:S01]  /*edf0*/  @!P1 LEA R9, R6, UR38, 0x1 ;  /* 0x0000002606099c11 */ /* 0x000fe2000f8e08ff */
        /* <DEDUP_REMOVED lines=8> */
.L_x_13227:
        /* <DEDUP_REMOVED lines=9> */
.L_x_13228:
[----:B------:R-:W-:Y:S05]  /*ef10*/  BRA `(.L_x_13229) ;  /* 0xffffffcc00907947 */ /* 0x000fea000383ffff */
.L_x_13137:
[----:B0-----:R-:W-:-:S04]  /*ef20*/  IMAD.U32 R3, RZ, RZ, UR38 ;  /* 0x00000026ff037e24 */ /* 0x001fc8000f8e00ff */
[----:B------:R0:W1:Y:S03]  /*ef30*/  SYNCS.PHASECHK.TRANS64.TRYWAIT P0, [R3+URZ+0x22820], R4 ;  /* 0x02282004030075a7 */ /* 0x000066000800017f */
[----:B-1----:R-:W-:Y:S05]  /*ef40*/  @!P0 NANOSLEEP.SYNCS 0x989680 ;  /* 0x009896800000895d */ /* 0x002fea0003900000 */
[----:B------:R-:W1:Y:S02]  /*ef50*/  @!P0 SYNCS.PHASECHK.TRANS64 P0, [R3+URZ+0x22820], R4 ;  /* 0x02282004030085a7 */ /* 0x000e64000800007f */
[----:B-1----:R-:W-:Y:S05]  /*ef60*/  @!P0 BRA `(.L_x_13137) ;  /* 0xfffffffc00ec8947 */ /* 0x002fea000383ffff */
[----:B------:R-:W-:Y:S05]  /*ef70*/  BRA `(.L_x_13230) ;  /* 0xffffffcc00c07947 */ /* 0x000fea000383ffff */
.L_x_13140:
[----:B0-----:R-:W-:-:S04]  /*ef80*/  IMAD.U32 R3, RZ, RZ, UR38 ;  /* 0x00000026ff037e24 */ /* 0x001fc8000f8e00ff */
[----:B------:R0:W1:Y:S03]  /*ef90*/  SYNCS.PHASECHK.TRANS64.TRYWAIT P0, [R3+URZ+0x22860], R4 ;  /* 0x02286004030075a7 */ /* 0x000066000800017f */
[----:B-1----:R-:W-:Y:S05]  /*efa0*/  @!P0 NANOSLEEP.SYNCS 0x989680 ;  /* 0x009896800000895d */ /* 0x002fea0003900000 */
[----:B------:R-:W1:Y:S02]  /*efb0*/  @!P0 SYNCS.PHASECHK.TRANS64 P0, [R3+URZ+0x22860], R4 ;  /* 0x02286004030085a7 */ /* 0x000e64000800007f */
[----:B-1----:R-:W-:Y:S05]  /*efc0*/  @!P0 BRA `(.L_x_13140) ;  /* 0xfffffffc00ec8947 */ /* 0x002fea000383ffff */
[----:B------:R-:W-:Y:S05]  /*efd0*/  BRA `(.L_x_13231) ;  /* 0xffffffcc00cc7947 */ /* 0x000fea000383ffff */
.L_x_13152:
[----:B-1----:R-:W-:-:S04]  /*efe0*/  IMAD.U32 R3, RZ, RZ, UR38 ;  /* 0x00000026ff037e24 */ /* 0x002fc8000f8e00ff */
[----:B------:R1:W2:Y:S03]  /*eff0*/  SYNCS.PHASECHK.TRANS64.TRYWAIT P0, [R3+URZ+0x22848], R2 ;  /* 0x02284802030075a7 */ /* 0x0002a6000800017f */
[----:B--2---:R-:W-:Y:S05]  /*f000*/  @!P0 NANOSLEEP.SYNCS 0x989680 ;  /* 0x009896800000895d */ /* 0x004fea0003900000 */
[----:B------:R-:W2:Y:S02]  /*f010*/  @!P0 SYNCS.PHASECHK.TRANS64 P0, [R3+URZ+0x22848], R2 ;  /* 0x02284802030085a7 */ /* 0x000ea4000800007f */
[----:B--2---:R-:W-:Y:S05]  /*f020*/  @!P0 BRA `(.L_x_13152) ;  /* 0xfffffffc00ec8947 */ /* 0x004fea000383ffff */
[----:B------:R-:W-:Y:S05]  /*f030*/  BRA `(.L_x_13232) ;  /* 0xffffffd400c87947 */ /* 0x000fea000383ffff */
.L_x_13157:
[----:B01----:R-:W-:-:S04]  /*f040*/  IMAD.U32 R3, RZ, RZ, UR38 ;  /* 0x00000026ff037e24 */ /* 0x003fc8000f8e00ff */
[----:B------:R0:W1:Y:S03]  /*f050*/  SYNCS.PHASECHK.TRANS64.TRYWAIT P0, [R3+URZ+0x22868], R2 ;  /* 0x02286802030075a7 */ /* 0x000066000800017f */
[----:B-1----:R-:W-:Y:S05]  /*f060*/  @!P0 NANOSLEEP.SYNCS 0x989680 ;  /* 0x009896800000895d */ /* 0x002fea0003900000 */
[----:B------:R-:W1:Y:S02]  /*f070*/  @!P0 SYNCS.PHASECHK.TRANS64 P0, [R3+URZ+0x22868], R2 ;  /* 0x02286802030085a7 */ /* 0x000e64000800007f */
[----:B-1----:R-:W-:Y:S05]  /*f080*/  @!P0 BRA `(.L_x_13157) ;  /* 0xfffffffc00ec8947 */ /* 0x002fea000383ffff */
[----:B------:R-:W-:Y:S05]  /*f090*/  BRA `(.L_x_13233) ;  /* 0xffffffd800287947 */ /* 0x000fea000383ffff */
.L_x_13168:
[----:B-1----:R-:W-:-:S04]  /*f0a0*/  IMAD.U32 R3, RZ, RZ, UR38 ;  /* 0x00000026ff037e24 */ /* 0x002fc8000f8e00ff */
[----:B------:R1:W2:Y:S03]  /*f0b0*/  SYNCS.PHASECHK.TRANS64.TRYWAIT P0, [R3+URZ+0x22840], R2 ;  /* 0x02284002030075a7 */ /* 0x0002a6000800017f */
[----:B--2---:R-:W-:Y:S05]  /*f0c0*/  @!P0 NANOSLEEP.SYNCS 0x989680 ;  /* 0x009896800000895d */ /* 0x004fea0003900000 */
[----:B------:R-:W2:Y:S02]  /*f0d0*/  @!P0 SYNCS.PHASECHK.TRANS64 P0, [R3+URZ+0x22840], R2 ;  /* 0x02284002030085a7 */ /* 0x000ea4000800007f */
[----:B--2---:R-:W-:Y:S05]  /*f0e0*/  @!P0 BRA `(.L_x_13168) ;  /* 0xfffffffc00ec8947 */ /* 0x004fea000383ffff */
[----:B------:R-:W-:Y:S05]  /*f0f0*/  BRA `(.L_x_13234) ;  /* 0xffffffdc00a87947 */ /* 0x000fea000383ffff */
.L_x_13173:
[----:B012---:R-:W-:-:S04]  /*f100*/  IMAD.U32 R3, RZ, RZ, UR38 ;  /* 0x00000026ff037e24 */ /* 0x007fc8000f8e00ff */
[----:B------:R0:W1:Y:S03]  /*f110*/  SYNCS.PHASECHK.TRANS64.TRYWAIT P0, [R3+URZ+0x22860], R2 ;  /* 0x02286002030075a7 */ /* 0x000066000800017f */
[----:B-1----:R-:W-:Y:S05]  /*f120*/  @!P0 NANOSLEEP.SYNCS 0x989680 ;  /* 0x009896800000895d */ /* 0x002fea0003900000 */
[----:B------:R-:W1:Y:S02]  /*f130*/  @!P0 SYNCS.PHASECHK.TRANS64 P0, [R3+URZ+0x22860], R2 ;  /* 0x02286002030085a7 */ /* 0x000e64000800007f */
[----:B-1----:R-:W-:Y:S05]  /*f140*/  @!P0 BRA `(.L_x_13173) ;  /* 0xfffffffc00ec8947 */ /* 0x002fea000383ffff */
[----:B------:R-:W-:Y:S05]  /*f150*/  BRA `(.L_x_13235) ;  /* 0xffffffe0000c7947 */ /* 0x000fea000383ffff */
.L_x_13185:
[----:B-1----:R-:W-:-:S04]  /*f160*/  MOV R3, UR38 ;  /* 0x0000002600037c02 */ /* 0x002fc80008000f00 */
[----:B------:R1:W2:Y:S03]  /*f170*/  SYNCS.PHASECHK.TRANS64.TRYWAIT P0, [R3+URZ+0x22848], R2 ;  /* 0x02284802030075a7 */ /* 0x0002a6000800017f */
[----:B--2---:R-:W-:Y:S05]  /*f180*/  @!P0 NANOSLEEP.SYNCS 0x989680 ;  /* 0x009896800000895d */ /* 0x004fea0003900000 */
[----:B------:R-:W2:Y:S02]  /*f190*/  @!P0 SYNCS.PHASECHK.TRANS64 P0, [R3+URZ+0x22848], R2 ;  /* 0x02284802030085a7 */ /* 0x000ea4000800007f */
[----:B--2---:R-:W-:Y:S05]  /*f1a0*/  @!P0 BRA `(.L_x_13185) ;  /* 0xfffffffc00ec8947 */ /* 0x004fea000383ffff */
[----:B------:R-:W-:Y:S05]  /*f1b0*/  BRA `(.L_x_13236) ;  /* 0xffffffe400987947 */ /* 0x000fea000383ffff */
.L_x_13190:
[----:B-1----:R-:W-:-:S04]  /*f1c0*/  IMAD.U32 R3, RZ, RZ, UR38 ;  /* 0x00000026ff037e24 */ /* 0x002fc8000f8e00ff */
[----:B------:R1:W2:Y:S03]  /*f1d0*/  SYNCS.PHASECHK.TRANS64.TRYWAIT P0, [R3+URZ+0x22868], R2 ;  /* 0x02286802030075a7 */ /* 0x0002a6000800017f */
[----:B--2---:R-:W-:Y:S05]  /*f1e0*/  @!P0 NANOSLEEP.SYNCS 0x989680 ;  /* 0x009896800000895d */ /* 0x004fea0003900000 */
[----:B------:R-:W2:Y:S02]  /*f1f0*/  @!P0 SYNCS.PHASECHK.TRANS64 P0, [R3+URZ+0x22868], R2 ;  /* 0x02286802030085a7 */ /* 0x000ea4000800007f */
[----:B--2---:R-:W-:Y:S05]  /*f200*/  @!P0 BRA `(.L_x_13190) ;  /* 0xfffffffc00ec8947 */ /* 0x004fea000383ffff */
[----:B------:R-:W-:Y:S05]  /*f210*/  BRA `(.L_x_13237) ;  /* 0xffffffe400fc7947 */ /* 0x000fea000383ffff */
.L_x_13197:
[----:B-1----:R1:W2:Y:S02]  /*f220*/  SYNCS.PHASECHK.TRANS64.TRYWAIT P0, [R2+URZ+0x22820], R9 ;  /* 0x02282009020075a7 */ /* 0x0022a4000800017f */
[----:B--2---:R-:W-:Y:S05]  /*f230*/  @!P0 NANOSLEEP.SYNCS 0x989680 ;  /* 0x009896800000895d */ /* 0x004fea0003900000 */
[----:B------:R-:W2:Y:S02]  /*f240*/  @!P0 SYNCS.PHASECHK.TRANS64 P0, [R2+URZ+0x22820], R9 ;  /* 0x02282009020085a7 */ /* 0x000ea4000800007f */
[----:B--2---:R-:W-:Y:S05]  /*f250*/  @!P0 BRA `(.L_x_13197) ;  /* 0xfffffffc00f08947 */ /* 0x004fea000383ffff */
[----:B------:R-:W-:Y:S05]  /*f260*/  BRA `(.L_x_13238) ;  /* 0xffffffec001c7947 */ /* 0x000fea000383ffff */
.L_x_13198:
        /* <DEDUP_REMOVED lines=11> */
.L_x_13240:
[----:B------:R-:W-:Y:S05]  /*f320*/  BSYNC B0 ;  /* 0x0000000000007941 */ /* 0x000fea0003800000 */
.L_x_13239:
[----:B------:R-:W-:Y:S05]  /*f330*/  BRA `(.L_x_13241) ;  /* 0xffffffec00007947 */ /* 0x000fea000383ffff */
.L_x_13199:
[----:B------:R-:W-:Y:S01]  /*f340*/  BSSY B0, `(.L_x_13242) ;  /* 0x0000006000007945 */ /* 0x000fe20003800000 */
[----:B------:R-:W-:-:S07]  /*f350*/  IMAD.MOV.U32 R15, RZ, RZ, -0x1 ;  /* 0xffffffffff0f7424 */ /* 0x000fce00078e00ff */
[----:B012---:R-:W-:Y:S05]  /*f360*/  WARPSYNC.COLLECTIVE R15, `(.L_x_13243) ;  /* 0x000000000f0c7348 */ /* 0x007fea0003c00000 */
[----:B------:R-:W-:Y:S02]  /*f370*/  ELECT P6, UR62, PT ;  /* 0x00000000003e782f */ /* 0x000fe400038c0000 */
[----:B------:R-:W-:Y:S01]  /*f380*/  MOV R14, UR62 ;  /* 0x0000003e000e7c02 */ /* 0x000fe20008000f00 */
[----:B012---:R-:W-:Y:S10]  /*f390*/  ENDCOLLECTIVE ;  /* 0x000000000000791b */ /* 0x007ff40003800000 */
.L_x_13243:
[----:B------:R-:W-:Y:S05]  /*f3a0*/  BSYNC B0 ;  /* 0x0000000000007941 */ /* 0x000fea0003800000 */
.L_x_13242:
[----:B------:R-:W-:Y:S05]  /*f3b0*/  BRA `(.L_x_13244) ;  /* 0xffffffe800f47947 */ /* 0x000fea000383ffff */
.L_x_13201:
[----:B--2---:R2:W3:Y:S02]  /*f3c0*/  SYNCS.PHASECHK.TRANS64.TRYWAIT P0, [R7+URZ], R4 ;  /* 0x00000004070075a7 */ /* 0x0044e4000800017f */
[----:B---3--:R-:W-:Y:S05]  /*f3d0*/  @!P0 NANOSLEEP.SYNCS 0x989680 ;  /* 0x009896800000895d */ /* 0x008fea0003900000 */
[----:B------:R-:W3:Y:S02]  /*f3e0*/  @!P0 SYNCS.PHASECHK.TRANS64 P0, [R7+URZ], R4 ;  /* 0x00000004070085a7 */ /* 0x000ee4000800007f */
[----:B---3--:R-:W-:Y:S05]  /*f3f0*/  @!P0 BRA `(.L_x_13201) ;  /* 0xfffffffc00f08947 */ /* 0x008fea000383ffff */
[----:B------:R-:W-:Y:S05]  /*f400*/  BRA `(.L_x_13245) ;  /* 0xffffffec00287947 */ /* 0x000fea000383ffff */
.L_x_13202:
[----:B---3--:R3:W4:Y:S02]  /*f410*/  SYNCS.PHASECHK.TRANS64.TRYWAIT P0, [R5+URZ], R0 ;  /* 0x00000000050075a7 */ /* 0x008724000800017f */
[----:B----4-:R-:W-:Y:S05]  /*f420*/  @!P0 NANOSLEEP.SYNCS 0x989680 ;  /* 0x009896800000895d */ /* 0x010fea0003900000 */
[----:B------:R-:W4:Y:S02]  /*f430*/  @!P0 SYNCS.PHASECHK.TRANS64 P0, [R5+URZ], R0 ;  /* 0x00000000050085a7 */ /* 0x000f24000800007f */
[----:B----4-:R-:W-:Y:S05]  /*f440*/  @!P0 BRA `(.L_x_13202) ;  /* 0xfffffffc00f08947 */ /* 0x010fea000383ffff */
[----:B------:R-:W-:Y:S05]  /*f450*/  BRA `(.L_x_13246) ;  /* 0xffffffec001c7947 */ /* 0x000fea000383ffff */
.L_x_13204:
[----:B-1----:R1:W3:Y:S02]  /*f460*/  SYNCS.PHASECHK.TRANS64.TRYWAIT P0, [R5+URZ], R4 ;  /* 0x00000004050075a7 */ /* 0x0022e4000800017f */
[----:B---3--:R-:W-:Y:S05]  /*f470*/  @!P0 NANOSLEEP.SYNCS 0x989680 ;  /* 0x009896800000895d */ /* 0x008fea0003900000 */
[----:B------:R-:W3:Y:S02]  /*f480*/  @!P0 SYNCS.PHASECHK.TRANS64 P0, [R5+URZ], R4 ;  /* 0x00000004050085a7 */ /* 0x000ee4000800007f */
[----:B---3--:R-:W-:Y:S05]  /*f490*/  @!P0 BRA `(.L_x_13204) ;  /* 0xfffffffc00f08947 */ /* 0x008fea000383ffff */
[----:B------:R-:W-:Y:S05]  /*f4a0*/  BRA `(.L_x_13247) ;  /* 0xffffffec00207947 */ /* 0x000fea000383ffff */
.L_x_13248:
        /* <DEDUP_REMOVED lines=13> */
.L_x_15029:


//--------------------- .text._ZN7cutlass13device_kernelIN5flash11enable_sm90INS1_16FlashAttnFwdSm90INS1_25CollectiveMainloopFwdSm90ILi2EN4cute5tupleIJNS5_1CILi1EEES8_S8_EEENS6_IJNS7_ILi128EEENS7_ILi96EEENS7_ILi64EEEEEELi256ENS_6half_tEfNS_4arch4Sm90ELb1ELb0ELb0ELb0ELb0ELb0ELb1ELb1ELb0ELb1ELb1ELb0EEENS1_21CollectiveEpilogueFwdINS6_IJSA_NS7_ILi256EEESB_EEES9_SE_SG_Li256ELb0ELb1ELb1ELb0EEENS1_19SingleTileSchedulerILb0ELb1ELb1ELi128EEEEEEEEEvNT_6ParamsE --------------------------
	.section	.text._ZN7cutlass13device_kernelIN5flash11enable_sm90INS1_16FlashAttnFwdSm90INS1_25CollectiveMainloopFwdSm90ILi2EN4cute5tupleIJNS5_1CILi1EEES8_S8_EEENS6_IJNS7_ILi128EEENS7_ILi96EEENS7_ILi64EEEEEELi256ENS_6half_tEfNS_4arch4Sm90ELb1ELb0ELb0ELb0ELb0ELb0ELb1ELb1ELb0ELb1ELb1ELb0EEENS1_21CollectiveEpilogueFwdINS6_IJSA_NS7_ILi256EEESB_EEES9_SE_SG_Li256ELb0ELb1ELb1ELb0EEENS1_19SingleTileSchedulerILb0ELb1ELb1ELi128EEEEEEEEEvNT_6ParamsE,"ax",@progbits
	.align	128
.text._ZN7cutlass13device_kernelIN5flash11enable_sm90INS1_16FlashAttnFwdSm90INS1_25CollectiveMainloopFwdSm90ILi2EN4cute5tupleIJNS5_1CILi1EEES8_S8_EEENS6_IJNS7_ILi128EEENS7_ILi96EEENS7_ILi64EEEEEELi256ENS_6half_tEfNS_4arch4Sm90ELb1ELb0ELb0ELb0ELb0ELb0ELb1ELb1ELb0ELb1ELb1ELb0EEENS1_21CollectiveEpilogueFwdINS6_IJSA_NS7_ILi256EEESB_EEES9_SE_SG_Li256ELb0ELb1ELb1ELb0EEENS1_19SingleTileSchedulerILb0ELb1ELb1ELi128EEEEEEEEEvNT_6ParamsE:
        .type           _ZN7cutlass13device_kernelIN5flash11enable_sm90INS1_16FlashAttnFwdSm90INS1_25CollectiveMainloopFwdSm90ILi2EN4cute5tupleIJNS5_1CILi1EEES8_S8_EEENS6_IJNS7_ILi128EEENS7_ILi96EEENS7_ILi64EEEEEELi256ENS_6half_tEfNS_4arch4Sm90ELb1ELb0ELb0ELb0ELb0ELb0ELb1ELb1ELb0ELb1ELb1ELb0EEENS1_21CollectiveEpilogueFwdINS6_IJSA_NS7_ILi256EEESB_EEES9_SE_SG_Li256ELb0ELb1ELb1ELb0EEENS1_19SingleTileSchedulerILb0ELb1ELb1ELi128EEEEEEEEEvNT_6ParamsE,@function
        .size           _ZN7cutlass13device_kernelIN5flash11enable_sm90INS1_16FlashAttnFwdSm90INS1_25CollectiveMainloopFwdSm90ILi2EN4cute5tupleIJNS5_1CILi1EEES8_S8_EEENS6_IJNS7_ILi128EEENS7_ILi96EEENS7_ILi64EEEEEELi256ENS_6half_tEfNS_4arch4Sm90ELb1ELb0ELb0ELb0ELb0ELb0ELb1ELb1ELb0ELb1ELb1ELb0EEENS1_21CollectiveEpilogueFwdINS6_IJSA_NS7_ILi256EEESB_EEES9_SE_SG_Li256ELb0ELb1ELb1ELb0EEENS1_19SingleTileSchedulerILb0ELb1ELb1ELi128EEEEEEEEEvNT_6ParamsE,(.L_x_15030 - _ZN7cutlass13device_kernelIN5flash11enable_sm90INS1_16FlashAttnFwdSm90INS1_25CollectiveMainloopFwdSm90ILi2EN4cute5tupleIJNS5_1CILi1EEES8_S8_EEENS6_IJNS7_ILi128EEENS7_ILi96EEENS7_ILi64EEEEEELi256ENS_6half_tEfNS_4arch4Sm90ELb1ELb0ELb0ELb0ELb0ELb0ELb1ELb1ELb0ELb1ELb1ELb0EEENS1_21CollectiveEpilogueFwdINS6_IJSA_NS7_ILi256EEESB_EEES9_SE_SG_Li256ELb0ELb1ELb1ELb0EEENS1_19SingleTileSchedulerILb0ELb1ELb1ELi128EEEEEEEEEvNT_6ParamsE)
        .other          _ZN7cutlass13device_kernelIN5flash11enable_sm90INS1_16FlashAttnFwdSm90INS1_25CollectiveMainloopFwdSm90ILi2EN4cute5tupleIJNS5_1CILi1EEES8_S8_EEENS6_IJNS7_ILi128EEENS7_ILi96EEENS7_ILi64EEEEEELi256ENS_6half_tEfNS_4arch4Sm90ELb1ELb0ELb0ELb0ELb0ELb0ELb1ELb1ELb0ELb1ELb1ELb0EEENS1_21CollectiveEpilogueFwdINS6_IJSA_NS7_ILi256EEESB_EEES9_SE_SG_Li256ELb0ELb1ELb1ELb0EEENS1_19SingleTileSchedulerILb0ELb1ELb1ELi128EEEEEEEEEvNT_6ParamsE,@"STO_CUDA_ENTRY STV_DEFAULT"
_ZN7cutlass13device_kernelIN5flash11enable_sm90INS1_16FlashAttnFwdSm90INS1_25CollectiveMainloopFwdSm90ILi2EN4cute5tupleIJNS5_1CILi1EEES8_S8_EEENS6_IJNS7_ILi128EEENS7_ILi96EEENS7_ILi64EEEEEELi256ENS_6half_tEfNS_4arch4Sm90ELb1ELb0ELb0ELb0ELb0ELb0ELb1ELb1ELb0ELb1ELb1ELb0EEENS1_21CollectiveEpilogueFwdINS6_IJSA_NS7_ILi256EEESB_EEES9_SE_SG_Li256ELb0ELb1ELb1ELb0EEENS1_19SingleTileSchedulerILb0ELb1ELb1ELi128EEEEEEEEEvNT_6ParamsE:
        /* <DEDUP_REMOVED lines=17> */
.L_x_13250:
[----:B------:R-:W-:Y:S05]  /*0110*/  BSYNC B0 ;  /* 0x0000000000007941 */ /* 0x000fea0003800000 */
.L_x_13249:
        /* <DEDUP_REMOVED lines=42> */
.L_x_13251:
        /* <DEDUP_REMOVED lines=22> */
.L_x_13252:
        /* <DEDUP_REMOVED lines=18> */
.L_x_13253:
        /* <DEDUP_REMOVED lines=22> */
.L_x_13254:
        /* <DEDUP_REMOVED lines=22> */
.L_x_13255:
[----:B--2---:R-:W-:Y:S01]  /*0900*/  ISETP.NE.AND P0, PT, R2, RZ, PT ;  /* 0x000000ff0200720c */ /* 0x004fe20003f05270 */
[----:B------:R-:W-:Y:S01]  /*0910*/  IMAD.MOV.U32 R2, RZ, RZ, 0x1 ;  /* 0x00000001ff027424 */ /* 0x000fe200078e00ff */
[----:B------:R-:W-:Y:S01]  /*0920*/  NOP ;  /* 0x0000000000007918 */ /* 0x000fe20000000000 */
[----:B------:R-:W-:Y:S03]  /*0930*/  BSSY B6, `(.L_x_13256) ;  /* 0x000102b000067945 */ /* 0x000fe60003800000 */
[----:B------:R-:W-:-:S05]  /*0940*/  SEL R2, R2, 0x2, !P0 ;  /* 0x0000000202027807 */ /* 0x000fca0004000000 */
[----:B------:R2:W-:Y:S01]  /*0950*/  STL [R1+0x3c], R2 ;  /* 0x00003c0201007387 */ /* 0x0005e20000100800 */
[----:B01-34-:R-:W-:Y:S06]  /*0960*/  BAR.SYNC.DEFER_BLOCKING 0x0 ;  /* 0x0000000000007b1d */ /* 0x01bfec0000010000 */
[----:B------:R-:W-:Y:S05]  /*0970*/  @!P0 BRA `(.L_x_13257) ;  /* 0x000000b400ac8947 */ /* 0x000fea0003800000 */
.L_x_13258:
        /* <DEDUP_REMOVED lines=8> */
[----:B------:R-:W3:Y:S06]  /*0a00*/  S2UR UR8, SR_CTAID.Z ;  /* 0x00000000000879c3 */ /* 0x000eec0000002700 */
[----:B------:R-:W-:Y:S01]  /*0a10*/  @UP0 ULDC UR4, c[0x0][0xd54] ;  /* 0x0003550000040ab9 */ /* 0x000fe20000000800 */
[----:B------:R-:W-:Y:S01]  /*0a20*/  @UP0 ULDC UR9, c[0x0][0xd58] ;  /* 0x0003560000090ab9 */ /* 0x000fe20000000800 */
[----:B-1----:R-:W-:Y:S02]  /*0a30*/  UIMAD.WIDE.U32 UR4, UR6, UR4, URZ ;  /* 0x00000004060472a5 */ /* 0x002fe4000f8e003f */
[----:B------:R-:W-:-:S02]  /*0a40*/  UMOV UR10, UR6 ;  /* 0x00000006000a7c82 */ /* 0x000fc40008000000 */
[----:B------:R-:W-:Y:S01]  /*0a50*/  @UP0 USHF.R.U32.HI UR10, URZ, UR9, UR5 ;  /* 0x000000093f0a0299 */ /* 0x000fe20008011605 */
[----:B0-----:R-:W-:-:S03]  /*0a60*/  SHF.R.U32.HI R16, RZ, 0x7, R0 ;  /* 0x00000007ff107819 */ /* 0x001fc60000011600 */
[----:B------:R-:W-:Y:S02]  /*0a70*/  UIADD3 UR4, -UR10, URZ, URZ ;  /* 0x0000003f0a047290 */ /* 0x000fe4000fffe13f */
[----:B------:R-:W-:Y:S01]  /*0a80*/  IMAD.U32 R0, RZ, RZ, UR10 ;  /* 0x0000000aff007e24 */ /* 0x000fe2000f8e00ff */
[----:B------:R-:W-:Y:S06]  /*0a90*/  BAR.ARV 0x8, 0x180 ;  /* 0x0206000000007b1d */ /* 0x000fec0000002000 */
[----:B------:R-:W-:Y:S01]  /*0aa0*/  ISETP.NE.AND P0, PT, R16, 0x1, PT ;  /* 0x000000011000780c */ /* 0x000fe20003f05270 */
[----:B------:R4:W-:-:S12]  /*0ab0*/  STL [R1], R0 ;  /* 0x0000000001007387 */ /* 0x0009d80000100800 */
[----:B------:R-:W-:Y:S06]  /*0ac0*/  @!P0 BAR.ARV 0x9, 0x100 ;  /* 0x0244000000008b1d */ /* 0x000fec0000002000 */
[----:B---3--:R-:W-:Y:S01]  /*0ad0*/  ISETP.LE.AND P0, PT, RZ, UR8, PT ;  /* 0x00000008ff007c0c */ /* 0x008fe2000bf03270 */
[----:B------:R-:W-:-:S12]  /*0ae0*/  UIMAD UR8, UR7, UR4, UR6 ;  /* 0x00000004070872a4 */ /* 0x000fd8000f8e0206 */
[----:B----4-:R-:W-:Y:S05]  /*0af0*/  @!P0 BRA `(.L_x_13259) ;  /* 0x0000010000388947 */ /* 0x010fea0003800000 */
        /* <DEDUP_REMOVED lines=12> */
[----:B------:R-:W-:-:S04]  /*0bc0*/  USEL UR57, UR57, 0x1, UP0 ;  /* 0x0000000139397887 */ /* 0x000fc80008000000 */
[----:B------:R-:W-:Y:S02]  /*0bd0*/  UIMAD UR39, UR57, UR39, URZ ;  /* 0x00000027392772a4 */ /* 0x000fe4000f8e023f */
[----:B0-----:R-:W-:-:S04]  /*0be0*/  USHF.L.U32 UR38, UR38, 0x7, URZ ;  /* 0x0000000726267899 */ /* 0x001fc8000800063f */
[----:B------:R-:W-:Y:S02]  /*0bf0*/  @UP1 UIADD3 UR4, UR38, 0x7f, URZ ;  /* 0x0000007f26041890 */ /* 0x000fe4000fffe03f */
[----:B------:R-:W-:Y:S02]  /*0c00*/  UIADD3 UR6, UR38, 0x7f, URZ ;  /* 0x0000007f26067890 */ /* 0x000fe4000fffe03f */
        /* <DEDUP_REMOVED lines=10> */
[----:B------:R-:W-:Y:S02]  /*0cb0*/  ULEA.HI.SX32 UR6, UR7, UR6, 0x1c ;  /* 0x0000000607067291 */ /* 0x000fe4000f8fe23f */
[----:B------:R-:W-:Y:S02]  /*0cc0*/  ULOP3.LUT UR7, UR8, 0xffff, URZ, 0xc0, !UPT ;  /* 0x0000ffff08077892 */ /* 0x000fe4000f8ec03f */
        /* <DEDUP_REMOVED lines=20> */
[----:B0-----:R-:W2:Y:S02]  /*0e10*/  MUFU.RCP R0, R0 ;  /* 0x0000000000007308 */ /* 0x001ea40000001000 */
[----:B--2---:R-:W-:-:S02]  /*0e20*/  VIADD R2, R0, 0xffffffe ;  /* 0x0ffffffe00027836 */ /* 0x004fc40000000000 */
        /* <DEDUP_REMOVED lines=19> */
.L_x_13260:
[----:B------:R-:W-:Y:S01]  /*0f60*/  UIMAD UR5, UR7, UR4, URZ ;  /* 0x00000004070572a4 */ /* 0x000fe2000f8e023f */
[----:B------:R-:W-:Y:S01]  /*0f70*/  IMAD.U32 R0, RZ, RZ, UR10 ;  /* 0x0000000aff007e24 */ /* 0x000fe2000f8e00ff */
[----:B--2---:R-:W0:Y:S01]  /*0f80*/  S2R R2, SR_TID.X ;  /* 0x0000000000027919 */ /* 0x004e220000002100 */
        /* <DEDUP_REMOVED lines=88> */
[----:B------:R-:W-:-:S04]  /*1510*/  UIADD3 UR5, UR4, -UR5, URZ ;  /* 0x8000000504057290 */ /* 0x000fc8000fffe03f */
[----:B------:R-:W-:-:S04]  /*1520*/  ULEA UR5, UR5, UR6, 0xd ;  /* 0x0000000605057291 */ /* 0x000fc8000f8e683f */
[----:B------:R-:W-:Y:S02]  /*1530*/  USHF.R.U32.HI UR4, URZ, 0x4, UR5 ;  /* 0x000000043f047899 */ /* 0x000fe40008011605 */
[----:B------:R-:W-:Y:S02]  /*1540*/  UIADD3 UR5, UR5, 0xa000, URZ ;  /* 0x0000a00005057890 */ /* 0x000fe4000fffe03f */
[----:B------:R-:W-:Y:S02]  /*1550*/  ULOP3.LUT UR4, UR4, 0x3fff, URZ, 0xc0, !UPT ;  /* 0x00003fff04047892 */ /* 0x000fe4000f8ec03f */
[----:B------:R-:W-:Y:S02]  /*1560*/  USHF.R.U32.HI UR5, URZ, 0x4, UR5 ;  /* 0x000000043f057899 */ /* 0x000fe40008011605 */
[----:B------:R-:W-:Y:S02]  /*1570*/  ULOP3.LUT UR37, UR4, 0x10000, URZ, 0xfc, !UPT ;  /* 0x0001000004257892 */ /* 0x000fe4000f8efc3f */
[----:B------:R-:W-:-:S03]  /*1580*/  ULOP3.LUT UR36, UR5, 0x3fff, URZ, 0xc0, !UPT ;  /* 0x00003fff05247892 */ /* 0x000fc6000f8ec03f */
[----:B------:R-:W-:Y:S02]  /*1590*/  UMOV UR5, 0x40000040 ;  /* 0x4000004000057882 */ /* 0x000fe40000000000 */
[----:B------:R-:W-:Y:S01]  /*15a0*/  UMOV UR4, UR37 ;  /* 0x0000002500047c82 */ /* 0x000fe20008000000 */
[----:B------:R-:W-:Y:S02]  /*15b0*/  IMAD.U32 R19, RZ, RZ, UR5 ;  /* 0x00000005ff137e24 */ /* 0x000fe4000f8e00ff */
[----:B------:R-:W-:Y:S01]  /*15c0*/  IMAD.U32 R18, RZ, RZ, UR4 ;  /* 0x00000004ff127e24 */ /* 0x000fe2000f8e00ff */
        /* <DEDUP_REMOVED lines=17> */
.L_x_13262:
[----:B------:R-:W-:Y:S01]  /*16e0*/  R2UR UR4, R22 ;  /* 0x00000000160472ca */ /* 0x000fe200000e0000 */
[----:B------:R-:W-:Y:S01]  /*16f0*/  VIADD R203, R16, 0x8 ;  /* 0x0000000810cb7836 */ /* 0x000fe20000000000 */
[----:B------:R-:W-:-:S11]  /*1700*/  SHF.L.U32 R2, RZ, 0x1f, RZ ;  /* 0x0000001fff027819 */ /* 0x000fd600000006ff */
[----:B------:R-:W0:Y:S02]  /*1710*/  SYNCS.PHASECHK.TRANS64.TRYWAIT P0, [UR4+0x32400], R2 ;  /* 0x03240002ff0075a7 */ /* 0x000e240008000144 */
[----:B0-----:R-:W-:Y:S05]  /*1720*/  @!P0 BRA `(.L_x_13263) ;  /* 0x000000f400348947 */ /* 0x001fea0003800000 */
.L_x_13384:
[----:B------:R-:W-:Y:S05]  /*1730*/  WARPSYNC.ALL ;  /* 0x0000000000007948 */ /* 0x000fea0003800000 */
[----:B------:R-:W2:Y:S01]  /*1740*/  LDL.LU R0, [R1+0x3c] ;  /* 0x00003c0001007983 */ /* 0x000ea20000300800 */
[----:B------:R1:W-:Y:S01]  /*1750*/  BAR.SYNC.DEFER_BLOCKING R203, 0x100 ;  /* 0x000400cb0000751d */ /* 0x0003e20000010000 */
[----:B--2---:R-:W-:-:S04]  /*1760*/  LOP3.LUT R0, R0, 0x1, RZ, 0xfc, !PT ;  /* 0x0000000100007812 */ /* 0x004fc800078efcff */
[----:B------:R-:W-:-:S13]  /*1770*/  ISETP.NE.AND P0, PT, R0, 0x3, PT ;  /* 0x000000030000780c */ /* 0x000fda0003f05270 */
[----:B-1----:R-:W-:Y:S05]  /*1780*/  @!P0 BRA `(.L_x_13264) ;  /* 0x0000000000048947 */ /* 0x002fea0003800000 */
[----:B------:R-:W-:Y:S01]  /*1790*/  BPT.TRAP 0x1 ;  /* 0x000000040000795c */ /* 0x000fe20000300000 */
.L_x_13264:
[----:B------:R-:W-:-:S13]  /*17a0*/  R2UR UR4, R22 ;  /* 0x00000000160472ca */ /* 0x000fda00000e0000 */
[----:B------:R1:W2:Y:S01]  /*17b0*/  SYNCS.PHASECHK.TRANS64.TRYWAIT P1, [UR4+0x32430], R2 ;  /* 0x03243002ff0075a7 */ /* 0x0002a20008020144 */
[----:B------:R-:W-:Y:S05]  /*17c0*/  @!P0 BRA `(.L_x_13265) ;  /* 0x0000000000048947 */ /* 0x000fea0003800000 */
[----:B------:R-:W-:Y:S01]  /*17d0*/  BPT.TRAP 0x1 ;  /* 0x000000040000795c */ /* 0x000fe20000300000 */
.L_x_13265:
[----:B--2---:R-:W-:Y:S05]  /*17e0*/  @P1 BRA `(.L_x_13266) ;  /* 0x00000000000c1947 */ /* 0x004fea0003800000 */
[----:B------:R-:W-:-:S13]  /*17f0*/  R2UR UR4, R22 ;  /* 0x00000000160472ca */ /* 0x000fda00000e0000 */
[----:B------:R-:W2:Y:S02]  /*1800*/  SYNCS.PHASECHK.TRANS64.TRYWAIT P1, [UR4+0x32430], R2 ;  /* 0x03243002ff0075a7 */ /* 0x000ea40008020144 */
[----:B--2---:R-:W-:Y:S05]  /*1810*/  @!P1 BRA `(.L_x_13267) ;  /* 0x000000f400149947 */ /* 0x004fea0003800000 */
.L_x_13266:
[----:B------:R-:W-:Y:S01]  /*1820*/  R2UR UR8, R22 ;  /* 0x00000000160872ca */ /* 0x000fe200000e0000 */
[----:B------:R-:W-:Y:S01]  /*1830*/  WARPGROUP.ARRIVE ;  /* 0x00000000000079c5 */ /* 0x000fe20000000000 */
[----:B------:R-:W-:Y:S01]  /*1840*/  UMOV UR6, UR37 ;  /* 0x0000002500067c82 */ /* 0x000fe20008000000 */
[----:B------:R-:W-:Y:S01]  /*1850*/  UMOV UR7, 0x40000040 ;  /* 0x4000004000077882 */ /* 0x000fe20000000000 */
[----:B------:R-:W-:Y:S01]  /*1860*/  UMOV UR11, 0x40000040 ;  /* 0x40000040000b7882 */ /* 0x000fe20000000000 */
[----:B------:R-:W-:Y:S01]  /*1870*/  UMOV UR5, UR7 ;  /* 0x0000000700057c82 */ /* 0x000fe20008000000 */
[----:B------:R-:W-:-:S07]  /*1880*/  IMAD.U32 R9, RZ, RZ, UR11 ;  /* 0x0000000bff097e24 */ /* 0x000fce000f8e00ff */
[----:B------:R-:W-:-:S04]  /*1890*/  UIADD3 UR4, UR8, 0x1c400, URZ ;  /* 0x0001c40008047890 */ /* 0x000fc8000fffe03f */
[----:B------:R-:W-:-:S04]  /*18a0*/  USHF.R.U32.HI UR4, URZ, 0x4, UR4 ;  /* 0x000000043f047899 */ /* 0x000fc80008011604 */
[----:B------:R-:W-:-:S04]  /*18b0*/  ULOP3.LUT UR4, UR4, 0x3fff, URZ, 0xc0, !UPT ;  /* 0x00003fff04047892 */ /* 0x000fc8000f8ec03f */
[----:B------:R-:W-:-:S03]  /*18c0*/  ULOP3.LUT UR9, UR4, 0x10000, URZ, 0xfc, !UPT ;  /* 0x0001000004097892 */ /* 0x000fc6000f8efc3f */
[----:B------:R-:W-:-:S03]  /*18d0*/  UMOV UR4, UR6 ;  /* 0x0000000600047c82 */ /* 0x000fc60008000000 */
[----:B------:R-:W-:Y:S01]  /*18e0*/  IMAD.U32 R21, RZ, RZ, UR9 ;  /* 0x00000009ff157e24 */ /* 0x000fe2000f8e00ff */
[----:B------:R-:W-:Y:S02]  /*18f0*/  UMOV UR6, UR9 ;  /* 0x0000000900067c82 */ /* 0x000fe40008000000 */
[----:B------:R-:W-:Y:S01]  /*1900*/  HGMMA.64x96x16.F32 R24, gdesc[UR4], RZ, !UPT, gsb0 ;  /* 0x01600000041879f0 */ /* 0x000fe2000c0008ff */
[----:B------:R-:W-:Y:S02]  /*1910*/  UIADD3 UR4, UR37, 0x2, URZ ;  /* 0x0000000225047890 */ /* 0x000fe4000fffe03f */
[----:B------:R-:W-:Y:S01]  /*1920*/  UIADD3 UR6, UR9, 0x2, URZ ;  /* 0x0000000209067890 */ /* 0x000fe2000fffe03f */
[----:B------:R-:W-:Y:S01]  /*1930*/  UMOV UR5, UR11 ;  /* 0x0000000b00057c82 */ /* 0x000fe20008000000 */
[----:B------:R-:W-:Y:S01]  /*1940*/  UMOV UR7, 0x40000040 ;  /* 0x4000004000077882 */ /* 0x000fe20000000000 */
[----:B------:R-:W-:Y:S02]  /*1950*/  UMOV UR11, 0x40000040 ;  /* 0x40000040000b7882 */ /* 0x000fe40000000000 */
[----:B------:R-:W-:Y:S01]  /*1960*/  UMOV UR10, UR4 ;  /* 0x00000004000a7c82 */ /* 0x000fe20008000000 */
[----:B------:R-:W-:Y:S01]  /*1970*/  IMAD.U32 R7, RZ, RZ, UR11 ;  /* 0x0000000bff077e24 */ /* 0x000fe2000f8e00ff */
[----:B------:R-:W-:Y:S01]  /*1980*/  UMOV UR4, UR10 ;  /* 0x0000000a00047c82 */ /* 0x000fe20008000000 */
[----:B------:R-:W-:Y:S01]  /*1990*/  IMAD.U32 R8, RZ, RZ, UR10 ;  /* 0x0000000aff087e24 */ /* 0x000fe2000f8e00ff */
[----:B------:R-:W-:-:S02]  /*19a0*/  WARPGROUP.DEPBAR.LE gsb0, 0x0 ;  /* 0x00008000000079c5 */ /* 0x000fc40000010000 */
        /* <DEDUP_REMOVED lines=22> */
[----:B------:R-:W2:Y:S02]  /*1b10*/  SYNCS.PHASECHK.TRANS64.TRYWAIT P1, [UR8+0x32410], R2 ;  /* 0x03241002ff0075a7 */ /* 0x000ea40008020148 */
[----:B--2---:R-:W-:Y:S05]  /*1b20*/  @!P1 BRA `(.L_x_13268) ;  /* 0x000000f0006c9947 */ /* 0x004fea0003800000 */
.L_x_13385:
[----:B------:R-:W-:Y:S05]  /*1b30*/  @!P0 BRA `(.L_x_13269) ;  /* 0x0000000000048947 */ /* 0x000fea0003800000 */
[----:B------:R-:W-:Y:S01]  /*1b40*/  BPT.TRAP 0x1 ;  /* 0x000000040000795c */ /* 0x000fe20000300000 */
.L_x_13269:
[----:B------:R-:W-:-:S13]  /*1b50*/  R2UR UR4, R22 ;  /* 0x00000000160472ca */ /* 0x000fda00000e0000 */
[----:B------:R2:W3:Y:S01]  /*1b60*/  SYNCS.PHASECHK.TRANS64.TRYWAIT P1, [UR4+0x32450], R2 ;  /* 0x03245002ff0075a7 */ /* 0x0004e20008020144 */
[----:B------:R-:W-:Y:S05]  /*1b70*/  @!P0 BRA `(.L_x_13270) ;  /* 0x0000000000048947 */ /* 0x000fea0003800000 */
[----:B------:R-:W-:Y:S01]  /*1b80*/  BPT.TRAP 0x1 ;  /* 0x000000040000795c */ /* 0x000fe20000300000 */
.L_x_13270:
[----:B---3--:R-:W-:Y:S05]  /*1b90*/  @P1 BRA `(.L_x_13271) ;  /* 0x00000000000c1947 */ /* 0x008fea0003800000 */
[----:B------:R-:W-:-:S13]  /*1ba0*/  R2UR UR4, R22 ;  /* 0x00000000160472ca */ /* 0x000fda00000e0000 */
[----:B------:R-:W3:Y:S02]  /*1bb0*/  SYNCS.PHASECHK.TRANS64.TRYWAIT P1, [UR4+0x32450], R2 ;  /* 0x03245002ff0075a7 */ /* 0x000ee40008020144 */
[----:B---3--:R-:W-:Y:S05]  /*1bc0*/  @!P1 BRA `(.L_x_13272) ;  /* 0x000000f000609947 */ /* 0x008fea0003800000 */
.L_x_13271:
[----:B------:R-:W-:Y:S01]  /*1bd0*/  R2UR UR14, R22 ;  /* 0x00000000160e72ca */ /* 0x000fe200000e0000 */
[----:B------:R-:W-:Y:S01]  /*1be0*/  ULOP3.LUT UR10, UR36, 0x10000, URZ, 0xfc, !UPT ;  /* 0x00010000240a7892 */ /* 0x000fe2000f8efc3f */
[----:B------:R-:W-:Y:S01]  /*1bf0*/  WARPGROUP.ARRIVE ;  /* 0x00000000000079c5 */ /* 0x000fe20000000000 */
[----:B------:R-:W-:Y:S01]  /*1c00*/  UMOV UR7, 0x40000040 ;  /* 0x4000004000077882 */ /* 0x000fe20000000000 */
[----:B------:R-:W-:Y:S01]  /*1c10*/  UMOV UR9, 0x40000040 ;  /* 0x4000004000097882 */ /* 0x000fe20000000000 */
[----:B------:R-:W-:Y:S01]  /*1c20*/  UMOV UR5, UR7 ;  /* 0x0000000700057c82 */ /* 0x000fe20008000000 */
[----:B------:R-:W-:Y:S01]  /*1c30*/  IMAD.U32 R5, RZ, RZ, UR7 ;  /* 0x00000007ff057e24 */ /* 0x000fe2000f8e00ff */
[----:B------:R-:W-:Y:S01]  /*1c40*/  UIADD3 UR12, UR10, 0x400, URZ ;  /* 0x000004000a0c7890 */ /* 0x000fe2000fffe03f */
[----:B0-----:R-:W-:Y:S01]  /*1c50*/  IMAD.U32 R3, RZ, RZ, UR9 ;  /* 0x00000009ff037e24 */ /* 0x001fe2000f8e00ff */
[----:B------:R-:W-:Y:S01]  /*1c60*/  UMOV UR6, UR10 ;  /* 0x0000000a00067c82 */ /* 0x000fe20008000000 */
[----:B------:R-:W-:Y:S01]  /*1c70*/  UMOV UR13, 0x40000040 ;  /* 0x40000040000d7882 */ /* 0x000fe20000000000 */
[----:B------:R-:W-:Y:S01]  /*1c80*/  IMAD.U32 R4, RZ, RZ, UR6 ;  /* 0x00000006ff047e24 */ /* 0x000fe2000f8e00ff */
[----:B------:R-:W-:Y:S01]  /*1c90*/  UIADD3 UR16, UR10, 0x402, URZ ;  /* 0x000004020a107890 */ /* 0x000fe2000fffe03f */
[----:B------:R-:W-:Y:S01]  /*1ca0*/  LOP3.LUT R0, R73, 0xffffff80, RZ, 0xc0, !PT ;  /* 0xffffff8049007812 */ /* 0x000fe200078ec0ff */
[----:B------:R-:W-:Y:S01]  /*1cb0*/  UIADD3 UR4, UR14, 0x400, URZ ;  /* 0x000004000e047890 */ /* 0x000fe2000fffe03f */
[----:B------:R-:W-:Y:S01]  /*1cc0*/  LEA.HI R72, R72, R23, RZ, 0x2 ;  /* 0x0000001748487211 */ /* 0x000fe200078f10ff */
[----:B------:R-:W-:Y:S01]  /*1cd0*/  UMOV UR17, 0x40000040 ;  /* 0x4000004000117882 */ /* 0x000fe20000000000 */
[----:B------:R-:W-:Y:S01]  /*1ce0*/  UIADD3 UR20, UR10, 0x404, URZ ;  /* 0x000004040a147890 */ /* 0x000fe2000fffe03f */
[C---:B------:R-:W-:Y:S01]  /*1cf0*/  IMAD.IADD R0, R23.reuse, 0x1, -R0 ;  /* 0x0000000117007824 */ /* 0x040fe200078e0a00 */
[----:B------:R-:W-:Y:S01]  /*1d00*/  USHF.R.U32.HI UR4, URZ, 0x4, UR4 ;  /* 0x000000043f047899 */ /* 0x000fe20008011604 */
[----:B------:R-:W-:Y:S01]  /*1d10*/  LOP3.LUT R72, R72, 0xfffffffc, RZ, 0xc0, !PT ;  /* 0xfffffffc48487812 */ /* 0x000fe200078ec0ff */
[----:B------:R-:W-:Y:S01]  /*1d20*/  UMOV UR21, 0x40000040 ;  /* 0x4000004000157882 */ /* 0x000fe20000000000 */
[----:B------:R-:W-:Y:S01]  /*1d30*/  UIADD3 UR24, UR10, 0x406, URZ ;  /* 0x000004060a187890 */ /* 0x000fe2000fffe03f */
[----:B------:R-:W-:Y:S01]  /*1d40*/  SHF.R.S32.HI R13, RZ, 0x1f, R0 ;  /* 0x0000001fff0d7819 */ /* 0x000fe20000011400 */
[----:B------:R-:W-:Y:S01]  /*1d50*/  ULOP3.LUT UR11, UR4, 0x3fff, URZ, 0xc0, !UPT ;  /* 0x00003fff040b7892 */ /* 0x000fe2000f8ec03f */
[----:B------:R-:W-:Y:S01]  /*1d60*/  IMAD.IADD R73, R23, 0x1, -R72 ;  /* 0x0000000117497824 */ /* 0x000fe200078e0a48 */
[----:B------:R-:W-:Y:S01]  /*1d70*/  UMOV UR25, 0x40000040 ;  /* 0x4000004000197882 */ /* 0x000fe20000000000 */
[----:B------:R-:W-:Y:S01]  /*1d80*/  UMOV UR4, UR6 ;  /* 0x0000000600047c82 */ /* 0x000fe20008000000 */
[----:B------:R-:W-:Y:S01]  /*1d90*/  ULOP3.LUT UR61, UR11, 0x10000, URZ, 0xfc, !UPT ;  /* 0x000100000b3d7892 */ /* 0x000fe2000f8efc3f */
[CC--:B------:R-:W-:Y:S01]  /*1da0*/  LEA.HI R12, R13.reuse, R0.reuse, RZ, 0x2 ;  /* 0x000000000d0c7211 */ /* 0x0c0fe200078f10ff */
[----:B------:R-:W-:Y:S01]  /*1db0*/  UIADD3 UR28, UR10, 0x800, URZ ;  /* 0x000008000a1c7890 */ /* 0x000fe2000fffe03f */
[----:B------:R-:W-:Y:S01]  /*1dc0*/  LEA.HI R20, R13, R0, RZ, 0x5 ;  /* 0x000000000d147211 */ /* 0x000fe200078f28ff */
[----:B------:R-:W-:Y:S01]  /*1dd0*/  UMOV UR29, 0x40000040 ;  /* 0x40000040001d7882 */ /* 0x000fe20000000000 */
[----:B------:R-:W-:Y:S01]  /*1de0*/  UIADD3 UR32, UR10, 0x802, URZ ;  /* 0x000008020a207890 */ /* 0x000fe2000fffe03f */
[--C-:B------:R-:W-:Y:S01]  /*1df0*/  SHF.R.S32.HI R13, RZ, 0x2, R12.reuse ;  /* 0x00000002ff0d7819 */ /* 0x100fe2000001140c */
[----:B------:R-:W-:Y:S01]  /*1e00*/  UMOV UR6, UR61 ;  /* 0x0000003d00067c82 */ /* 0x000fe20008000000 */
[----:B------:R-:W-:Y:S01]  /*1e10*/  UMOV UR33, 0x40000040 ;  /* 0x4000004000217882 */ /* 0x000fe20000000000 */
[----:B------:R-:W-:Y:S01]  /*1e20*/  HGMMA.64x96x16.F32 R24, gdesc[UR4], R24, gsb0 ;  /* 0x01600000041879f0 */ /* 0x000fe20008000818 */
[----:B------:R-:W-:Y:S01]  /*1e30*/  UIADD3 UR4, UR10, 0x2, URZ ;  /* 0x000000020a047890 */ /* 0x000fe2000fffe03f */
[----:B------:R-:W-:Y:S01]  /*1e40*/  SHF.R.S32.HI R72, RZ, 0x1f, R12 ;  /* 0x0000001fff487819 */ /* 0x000fe2000001140c */
[----:B------:R-:W-:Y:S01]  /*1e50*/  UIADD3 UR6, UR61, 0x2, URZ ;  /* 0x000000023d067890 */ /* 0x000fe2000fffe03f */
[----:B------:R-:W-:Y:S01]  /*1e60*/  SHF.R.S32.HI R20, RZ, 0x5, R20 ;  /* 0x00000005ff147819 */ /* 0x000fe20000011414 */
[----:B------:R-:W-:Y:S01]  /*1e70*/  UMOV UR5, UR9 ;  /* 0x0000000900057c82 */ /* 0x000fe20008000000 */
[----:B------:R-:W-:Y:S01]  /*1e80*/  UMOV UR7, 0x40000040 ;  /* 0x4000004000077882 */ /* 0x000fe20000000000 */
[----:B------:R-:W-:Y:S01]  /*1e90*/  UMOV UR9, 0x40000040 ;  /* 0x4000004000097882 */ /* 0x000fe20000000000 */
[----:B------:R-:W-:Y:S01]  /*1ea0*/  UMOV UR8, UR4 ;  /* 0x0000000400087c82 */ /* 0x000fe20008000000 */
[----:B------:R-:W-:Y:S01]  /*1eb0*/  IMAD.U32 R15, RZ, RZ, UR9 ;  /* 0x00000009ff0f7e24 */ /* 0x000fe2000f8e00ff */
[----:B------:R-:W-:Y:S01]  /*1ec0*/  UMOV UR4, UR8 ;  /* 0x0000000800047c82 */ /* 0x000fe20008000000 */
[----:B-12---:R-:W-:Y:S01]  /*1ed0*/  IMAD.U32 R2, RZ, RZ, UR8 ;  /* 0x00000008ff027e24 */ /* 0x006fe2000f8e00ff */
[----:B------:R-:W-:Y:S01]  /*1ee0*/  UIADD3 UR36, UR10, 0x804, URZ ;  /* 0x000008040a247890 */ /* 0x000fe2000fffe03f */
[----:B------:R-:W-:Y:S01]  /*1ef0*/  LEA.HI R23, R74, R74, RZ, 0x1 ;  /* 0x0000004a4a177211 */ /* 0x000fe200078f08ff */
[----:B------:R-:W-:Y:S01]  /*1f00*/  UMOV UR37, 0x40000040 ;  /* 0x4000004000257882 */ /* 0x000fe20000000000 */
[----:B------:R-:W-:Y:S01]  /*1f10*/  UIADD3 UR40, UR10, 0x806, URZ ;  /* 0x000008060a287890 */ /* 0x000fe2000fffe03f */
[----:B------:R-:W-:Y:S01]  /*1f20*/  LEA.HI R72, R72, R13, RZ, 0x3 ;  /* 0x0000000d48487211 */ /* 0x000fe200078f18ff */
[----:B------:R-:W-:Y:S01]  /*1f30*/  UMOV UR41, 0x40000040 ;  /* 0x4000004000297882 */ /* 0x000fe20000000000 */
[----:B------:R-:W-:Y:S01]  /*1f40*/  UIADD3 UR44, UR10, 0xc00, URZ ;  /* 0x00000c000a2c7890 */ /* 0x000fe2000fffe03f */
[----:B------:R-:W-:Y:S01]  /*1f50*/  LEA R75, R20, UR38, 0x4 ;  /* 0x00000026144b7c11 */ /* 0x000fe2000f8e20ff */
[----:B------:R-:W-:Y:S01]  /*1f60*/  UMOV UR45, 0x40000040 ;  /* 0x40000040002d7882 */ /* 0x000fe20000000000 */
[----:B------:R-:W-:Y:S01]  /*1f70*/  UIADD3 UR48, UR10, 0xc02, URZ ;  /* 0x00000c020a307890 */ /* 0x000fe2000fffe03f */
[----:B------:R-:W-:Y:S01]  /*1f80*/  LOP3.LUT R23, R23, 0x3fffffe, RZ, 0xc0, !PT ;  /* 0x03fffffe17177812 */ /* 0x000fe200078ec0ff */
[----:B------:R-:W-:Y:S01]  /*1f90*/  UMOV UR49, 0x40000040 ;  /* 0x4000004000317882 */ /* 0x000fe20000000000 */
[----:B------:R-:W-:Y:S01]  /*1fa0*/  UIADD3 UR52, UR10, 0xc04, URZ ;  /* 0x00000c040a347890 */ /* 0x000fe2000fffe03f */
[----:B------:R-:W-:Y:S01]  /*1fb0*/  LOP3.LUT R72, R72, 0xfffffff8, RZ, 0xc0, !PT ;  /* 0xfffffff848487812 */ /* 0x000fe200078ec0ff */
[----:B------:R-:W-:Y:S01]  /*1fc0*/  UMOV UR53, 0x40000040 ;  /* 0x4000004000357882 */ /* 0x000fe20000000000 */
[----:B------:R-:W-:Y:S01]  /*1fd0*/  UMOV UR19, 0x40000040 ;  /* 0x4000004000137882 */ /* 0x000fe20000000000 */
[----:B------:R-:W-:Y:S01]  /*1fe0*/  LEA.HI R20, R73, R73, RZ, 0x1 ;  /* 0x0000004949147211 */ /* 0x000fe200078f08ff */
[----:B------:R-:W-:Y:S01]  /*1ff0*/  IMAD.IADD R23, R74, 0x1, -R23 ;  /* 0x000000014a177824 */ /* 0x000fe200078e0a17 */
[----:B------:R-:W-:Y:S01]  /*2000*/  IADD3 R72, R75, R13, -R72 ;  /* 0x0000000d4b487210 */ /* 0x000fe20007ffe848 */
[----:B------:R-:W0:Y:S01]  /*2010*/  S2R R76, SR_TID.X ;  /* 0x00000000004c7919 */ /* 0x000e220000002100 */
[----:B------:R-:W-:Y:S01]  /*2020*/  LOP3.LUT R20, R20, 0x1ffffffe, RZ, 0xc0, !PT ;  /* 0x1ffffffe14147812 */ /* 0x000fe200078ec0ff */
[----:B------:R-:W-:Y:S01]  /*2030*/  IMAD.U32 R190, RZ, RZ, UR14 ;  /* 0x0000000effbe7e24 */ /* 0x000fe2000f8e00ff */
[----:B------:R-:W-:Y:S01]  /*2040*/  UMOV UR15, 0x40000040 ;  /* 0x40000040000f7882 */ /* 0x000fe20000000000 */
[----:B------:R-:W-:Y:S01]  /*2050*/  IMAD R72, R23, 0x40, R72 ;  /* 0x0000004017487824 */ /* 0x000fe200078e0248 */
[----:B------:R-:W-:Y:S01]  /*2060*/  UMOV UR60, URZ ;  /* 0x0000003f003c7c82 */ /* 0x000fe20008000000 */
[----:B------:R-:W-:-:S02]  /*2070*/  IMAD.IADD R13, R73, 0x1, -R20 ;  /* 0x00000001490d7824 */ /* 0x000fc400078e0a14 */
[----:B------:R-:W-:Y:S02]  /*2080*/  IMAD.U32 R11, RZ, RZ, UR19 ;  /* 0x00000013ff0b7e24 */ /* 0x000fe4000f8e00ff */
[----:B------:R-:W-:-:S04]  /*2090*/  IMAD R13, R13, 0x8, R72 ;  /* 0x000000080d0d7824 */ /* 0x000fc800078e0248 */
[----:B------:R-:W-:Y:S01]  /*20a0*/  IMAD.MOV.U32 R20, RZ, RZ, R13 ;  /* 0x000000ffff147224 */ /* 0x000fe200078e000d */
[----:B0-----:R-:W-:Y:S01]  /*20b0*/  LOP3.LUT R76, R76, 0x7f, RZ, 0xc0, !PT ;  /* 0x0000007f4c4c7812 */ /* 0x001fe200078ec0ff */
[----:B------:R-:W-:Y:S02]  /*20c0*/  WARPGROUP.DEPBAR.LE gsb0, 0x0 ;  /* 0x00008000000079c5 */ /* 0x000fe40000010000 */
[----:B------:R-:W-:-:S06]  /*20d0*/  WARPGROUP.ARRIVE ;  /* 0x00000000000079c5 */ /* 0x000fcc0000000000 */
[----:B------:R-:W-:Y:S01]  /*20e0*/  HGMMA.64x96x16.F32 R24, gdesc[UR4], R24, gsb0 ;  /* 0x01600000041879f0 */ /* 0x000fe20008000818 */
[----:B------:R-:W-:Y:S02]  /*20f0*/  UIADD3 UR4, UR10, 0x4, URZ ;  /* 0x000000040a047890 */ /* 0x000fe4000fffe03f */
[----:B------:R-:W-:Y:S01]  /*2100*/  UIADD3 UR6, UR61, 0x4, URZ ;  /* 0x000000043d067890 */ /* 0x000fe2000fffe03f */
[----:B------:R-:W-:Y:S01]  /*2110*/  UMOV UR5, UR9 ;  /* 0x0000000900057c82 */ /* 0x000fe20008000000 */
[----:B------:R-:W-:Y:S01]  /*2120*/  UMOV UR7, 0x40000040 ;  /* 0x4000004000077882 */ /* 0x000fe20000000000 */
[----:B------:R-:W-:Y:S02]  /*2130*/  UMOV UR9, 0x40000040 ;  /* 0x4000004000097882 */ /* 0x000fe40000000000 */
[----:B------:R-:W-:Y:S02]  /*2140*/  UMOV UR8, UR4 ;  /* 0x0000000400087c82 */ /* 0x000fe40008000000 */
[----:B------:R-:W-:Y:S01]  /*2150*/  UMOV UR4, UR8 ;  /* 0x0000000800047c82 */ /* 0x000fe20008000000 */
[----:B------:R-:W-:Y:S01]  /*2160*/  IMAD.U32 R14, RZ, RZ, UR8 ;  /* 0x00000008ff0e7e24 */ /* 0x000fe2000f8e00ff */
[----:B------:R-:W-:Y:S01]  /*2170*/  UIADD3 UR8, UR10, 0x6, URZ ;  /* 0x000000060a087890 */ /* 0x000fe2000fffe03f */
        /* <DEDUP_REMOVED lines=89> */
[----:B------:R-:W-:Y:S01]  /*2710*/  UMOV UR5, UR19 ;  /* 0x0000001300057c82 */ /* 0x000fe20008000000 */
[----:B------:R-:W-:Y:S01]  /*2720*/  UMOV UR7, 0x40000040 ;  /* 0x4000004000077882 */ /* 0x000fe20000000000 */
[----:B------:R-:W-:Y:S02]  /*2730*/  ULDC UR10, c[0x0][0xa80] ;  /* 0x0002a000000a7ab9 */ /* 0x000fe40000000800 */
[----:B------:R-:W-:Y:S02]  /*2740*/  UMOV UR18, UR4 ;  /* 0x0000000400127c82 */ /* 0x000fe40008000000 */
[----:B------:R-:W-:Y:S01]  /*2750*/  UMOV UR4, UR18 ;  /* 0x0000001200047c82 */ /* 0x000fe20008000000 */
[----:B------:R-:W-:Y:S01]  /*2760*/  IMAD.U32 R10, RZ, RZ, UR18 ;  /* 0x00000012ff0a7e24 */ /* 0x000fe2000f8e00ff */
[----:B------:R-:W-:-:S02]  /*2770*/  WARPGROUP.DEPBAR.LE gsb0, 0x0 ;  /* 0x00008000000079c5 */ /* 0x000fc40000010000 */
[----:B------:R-:W-:-:S06]  /*2780*/  WARPGROUP.ARRIVE ;  /* 0x00000000000079c5 */ /* 0x000fcc0000000000 */
[----:B------:R-:W-:Y:S01]  /*2790*/  HGMMA.64x96x16.F32 R24, gdesc[UR4], R24, gsb0 ;  /* 0x01600000041879f0 */ /* 0x000fe20008000818 */
[----:B------:R-:W-:Y:S01]  /*27a0*/  ULDC UR4, c[0x0][0x448] ;  /* 0x0001120000047ab9 */ /* 0x000fe20000000800 */
[----:B------:R-:W-:Y:S01]  /*27b0*/  ULDC UR6, c[0x0][0x288] ;  /* 0x0000a20000067ab9 */ /* 0x000fe20000000800 */
[----:B------:R-:W-:Y:S01]  /*27c0*/  UISETP.NE.AND UP0, UPT, UR4, 0x1, UPT ;  /* 0x000000010400788c */ /* 0x000fe2000bf05270 */
[----:B------:R-:W-:Y:S01]  /*27d0*/  IMAD.U32 R73, RZ, RZ, UR6 ;  /* 0x00000006ff497e24 */ /* 0x000fe2000f8e00ff */
[----:B------:R-:W-:Y:S01]  /*27e0*/  ULOP3.LUT UR5, UR11, 0x3000000, URZ, 0xfc, !UPT ;  /* 0x030000000b057892 */ /* 0x000fe2000f8efc3f */
[----:B------:R-:W-:-:S03]  /*27f0*/  R2UR UR11, R200 ;  /* 0x00000000c80b72ca */ /* 0x000fc600000e0000 */
[----:B------:R-:W-:-:S03]  /*2800*/  PLOP3.LUT P1, PT, PT, PT, UP0, 0x80, 0x0 ;  /* 0x000000000000781c */ /* 0x000fc60003f2f008 */
[----:B------:R-:W-:Y:S02]  /*2810*/  UMOV UR14, UR5 ;  /* 0x00000005000e7c82 */ /* 0x000fe40008000000 */
[----:B------:R-:W-:Y:S01]  /*2820*/  @UP0 ULDC UR4, c[0x0][0x44c] ;  /* 0x0001130000040ab9 */ /* 0x000fe20000000800 */
[----:B------:R-:W-:-:S07]  /*2830*/  @UP0 ULDC UR7, c[0x0][0x450] ;  /* 0x0001140000070ab9 */ /* 0x000fce0000000800 */
[----:B------:R-:W-:Y:S01]  /*2840*/  @P1 IMAD.HI.U32 R23, R13, UR4, RZ ;  /* 0x000000040d171c27 */ /* 0x000fe2000f8e00ff */
[----:B------:R-:W-:-:S04]  /*2850*/  @UP0 ULDC UR4, c[0x0][0x450] ;  /* 0x0001140000040ab9 */ /* 0x000fc80000000800 */
[----:B------:R-:W-:Y:S01]  /*2860*/  @P1 SHF.R.U32.HI R20, RZ, UR4, R23 ;  /* 0x00000004ff141c19 */ /* 0x000fe20008011617 */
[----:B------:R-:W-:Y:S01]  /*2870*/  UIMAD UR4, UR42, -0x60, UR39 ;  /* 0xffffffa02a0478a4 */ /* 0x000fe2000f8e0227 */
[----:B------:R-:W-:-:S03]  /*2880*/  LOP3.LUT R23, R12, 0x7ffffffc, RZ, 0xc0, !PT ;  /* 0x7ffffffc0c177812 */ /* 0x000fc600078ec0ff */
[----:B------:R-:W0:Y:S01]  /*2890*/  SHFL.IDX PT, R72, R20, RZ, 0x1c1f ;  /* 0x001c1fff14487589 */ /* 0x000e2200000e0000 */
[----:B------:R-:W-:Y:S01]  /*28a0*/  UIADD3 UR4, UR4, 0x60, URZ ;  /* 0x0000006004047890 */ /* 0x000fe2000fffe03f */
[----:B------:R-:W-:Y:S02]  /*28b0*/  IMAD.IADD R23, R0, 0x1, -R23 ;  /* 0x0000000100177824 */ /* 0x000fe400078e0a17 */
[----:B------:R-:W1:Y:S03]  /*28c0*/  SHFL.IDX PT, R74, R20, 0x1, 0x1c1f ;  /* 0x003c1f00144a7f89 */ /* 0x000e6600000e0000 */
[----:B------:R-:W-:Y:S01]  /*28d0*/  IMAD.U32 R0, RZ, RZ, UR4 ;  /* 0x00000004ff007e24 */ /* 0x000fe2000f8e00ff */
[----:B------:R-:W-:-:S03]  /*28e0*/  UIADD3 UR4, UR5, 0x80, URZ ;  /* 0x0000008005047890 */ /* 0x000fc6000fffe03f */
[----:B------:R-:W-:-:S05]  /*28f0*/  IMAD R0, R23, -0x2, R0 ;  /* 0xfffffffe17007824 */ /* 0x000fca00078e0200 */
[----:B------:R-:W-:-:S04]  /*2900*/  IADD3 R73, R0, 0x1, -R73 ;  /* 0x0000000100497810 */ /* 0x000fc80007ffe849 */
[----:B0-----:R-:W-:-:S04]  /*2910*/  VIADDMNMX R72, R72, R73, R0, PT ;  /* 0x0000004948487246 */ /* 0x001fc80003800100 */
[C---:B------:R-:W-:Y:S02]  /*2920*/  ISETP.GT.AND P6, PT, R72.reuse, RZ, PT ;  /* 0x000000ff4800720c */ /* 0x040fe40003fc4270 */
[C---:B------:R-:W-:Y:S02]  /*2930*/  ISETP.GT.AND P5, PT, R72.reuse, 0x1, PT ;  /* 0x000000014800780c */ /* 0x040fe40003fa4270 */
[C---:B------:R-:W-:Y:S02]  /*2940*/  ISETP.GT.AND P3, PT, R72.reuse, 0x10, PT ;  /* 0x000000104800780c */ /* 0x040fe40003f64270 */
[C---:B------:R-:W-:Y:S02]  /*2950*/  ISETP.GT.AND P4, PT, R72.reuse, 0x8, PT ;  /* 0x000000084800780c */ /* 0x040fe40003f84270 */
[----:B------:R-:W-:Y:S02]  /*2960*/  ISETP.GT.AND P2, PT, R72, 0x9, PT ;  /* 0x000000094800780c */ /* 0x000fe40003f44270 */
[----:B-1----:R-:W-:Y:S01]  /*2970*/  VIADDMNMX R73, R74, R73, R0, PT ;  /* 0x000000494a497246 */ /* 0x002fe20003800100 */
[----:B------:R-:W-:-:S02]  /*2980*/  WARPGROUP.DEPBAR.LE gsb0, 0x0 ;  /* 0x00008000000079c5 */ /* 0x000fc40000010000 */
[----:B------:R-:W-:Y:S02]  /*2990*/  FSEL R24, R24, -INF , P6 ;  /* 0xff80000018187808 */ /* 0x000fe40003000000 */
[C---:B------:R-:W-:Y:S02]  /*29a0*/  ISETP.GT.AND P6, PT, R72.reuse, 0x11, PT ;  /* 0x000000114800780c */ /* 0x040fe40003fc4270 */
[----:B------:R-:W-:Y:S02]  /*29b0*/  FSEL R20, R25, -INF , P5 ;  /* 0xff80000019147808 */ /* 0x000fe40002800000 */
[----:B------:R-:W-:Y:S02]  /*29c0*/  ISETP.GT.AND P5, PT, R72, 0x18, PT ;  /* 0x000000184800780c */ /* 0x000fe40003fa4270 */
[----:B------:R-:W-:Y:S02]  /*29d0*/  FSEL R12, R32, -INF , P3 ;  /* 0xff800000200c7808 */ /* 0x000fe40001800000 */
[----:B------:R-:W-:-:S02]  /*29e0*/  FSEL R160, R33, -INF , P6 ;  /* 0xff80000021a07808 */ /* 0x000fc40003000000 */
[C---:B------:R-:W-:Y:S02]  /*29f0*/  ISETP.GT.AND P3, PT, R72.reuse, 0x21, PT ;  /* 0x000000214800780c */ /* 0x040fe40003f64270 */
[----:B------:R-:W-:Y:S02]  /*2a00*/  ISETP.GT.AND P6, PT, R72, 0x28, PT ;  /* 0x000000284800780c */ /* 0x000fe40003fc4270 */
[----:B------:R-:W-:Y:S02]  /*2a10*/  FSEL R28, R28, -INF , P4 ;  /* 0xff8000001c1c7808 */ /* 0x000fe40002000000 */
[----:B------:R-:W-:Y:S02]  /*2a20*/  ISETP.GT.AND P4, PT, R72, 0x19, PT ;  /* 0x000000194800780c */ /* 0x000fe40003f84270 */
[----:B------:R-:W-:Y:S02]  /*2a30*/  FSEL R165, R36, -INF , P5 ;  /* 0xff80000024a57808 */ /* 0x000fe40002800000 */
[----:B------:R-:W-:-:S02]  /*2a40*/  ISETP.GT.AND P5, PT, R72, 0x29, PT ;  /* 0x000000294800780c */ /* 0x000fc40003fa4270 */
[----:B------:R-:W-:Y:S02]  /*2a50*/  FSEL R161, R41, -INF , P3 ;  /* 0xff80000029a17808 */ /* 0x000fe40001800000 */
[----:B------:R-:W-:Y:S02]  /*2a60*/  FSEL R166, R44, -INF , P6 ;  /* 0xff8000002ca67808 */ /* 0x000fe40003000000 */
[C---:B------:R-:W-:Y:S02]  /*2a70*/  ISETP.GT.AND P3, PT, R72.reuse, 0x38, PT ;  /* 0x000000384800780c */ /* 0x040fe40003f64270 */
[----:B------:R-:W-:Y:S02]  /*2a80*/  ISETP.GT.AND P6, PT, R72, 0x39, PT ;  /* 0x000000394800780c */ /* 0x000fe40003fc4270 */
[----:B------:R-:W-:Y:S02]  /*2a90*/  FMNMX.FTZ R25, R24, R20, !PT ;  /* 0x0000001418197209 */ /* 0x000fe40007810000 */
[----:B------:R-:W-:-:S02]  /*2aa0*/  FSEL R170, R37, -INF , P4 ;  /* 0xff80000025aa7808 */ /* 0x000fc40002000000 */
[C---:B------:R-:W-:Y:S02]  /*2ab0*/  ISETP.GT.AND P4, PT, R72.reuse, 0x30, PT ;  /* 0x000000304800780c */ /* 0x040fe40003f84270 */
[----:B------:R-:W-:Y:S02]  /*2ac0*/  FSEL R171, R45, -INF , P5 ;  /* 0xff8000002dab7808 */ /* 0x000fe40002800000 */
[----:B------:R-:W-:Y:S02]  /*2ad0*/  ISETP.GT.AND P5, PT, R72, 0x40, PT ;  /* 0x000000404800780c */ /* 0x000fe40003fa4270 */
[----:B------:R-:W-:Y:S02]  /*2ae0*/  FSEL R167, R52, -INF , P3 ;  /* 0xff80000034a77808 */ /* 0x000fe40001800000 */
[----:B------:R-:W-:Y:S02]  /*2af0*/  FSEL R172, R53, -INF , P6 ;  /* 0xff80000035ac7808 */ /* 0x000fe40003000000 */
[----:B------:R-:W-:-:S02]  /*2b00*/  FSEL R74, R29, -INF , P2 ;  /* 0xff8000001d4a7808 */ /* 0x000fc40001000000 */
[C---:B------:R-:W-:Y:S02]  /*2b10*/  ISETP.GT.AND P3, PT, R72.reuse, 0x49, PT ;  /* 0x000000494800780c */ /* 0x040fe40003f64270 */
[----:B------:R-:W-:Y:S02]  /*2b20*/  ISETP.GT.AND P6, PT, R72, 0x50, PT ;  /* 0x000000504800780c */ /* 0x000fe40003fc4270 */
[----:B------:R-:W-:Y:S02]  /*2b30*/  FMNMX.FTZ R25, R28, R25, !PT ;  /* 0x000000191c197209 */ /* 0x000fe40007810000 */
[----:B------:R-:W-:Y:S02]  /*2b40*/  FSEL R158, R48, -INF , P4 ;  /* 0xff800000309e7808 */ /* 0x000fe40002000000 */
[----:B------:R-:W-:Y:S02]  /*2b50*/  ISETP.GT.AND P4, PT, R72, 0x41, PT ;  /* 0x000000414800780c */ /* 0x000fe40003f84270 */
[----:B------:R-:W-:-:S02]  /*2b60*/  FSEL R159, R56, -INF , P5 ;  /* 0xff800000389f7808 */ /* 0x000fc40002800000 */
[----:B------:R-:W-:Y:S02]  /*2b70*/  ISETP.GT.AND P5, PT, R72, 0x51, PT ;  /* 0x000000514800780c */ /* 0x000fe40003fa4270 */
[----:B------:R-:W-:Y:S02]  /*2b80*/  FSEL R173, R61, -INF , P3 ;  /* 0xff8000003dad7808 */ /* 0x000fe40001800000 */
[----:B------:R-:W-:Y:S02]  /*2b90*/  FSEL R0, R64, -INF , P6 ;  /* 0xff80000040007808 */ /* 0x000fe40003000000 */
[----:B------:R-:W-:Y:S02]  /*2ba0*/  FMNMX.FTZ R25, R74, R25, !PT ;  /* 0x000000194a197209 */ /* 0x000fe40007810000 */
[C---:B------:R-:W-:Y:S02]  /*2bb0*/  ISETP.GT.AND P3, PT, R73.reuse, RZ, PT ;  /* 0x000000ff4900720c */ /* 0x040fe40003f64270 */
[----:B------:R-:W-:-:S02]  /*2bc0*/  ISETP.GT.AND P6, PT, R73, 0x1, PT ;  /* 0x000000014900780c */ /* 0x000fc40003fc4270 */
[----:B------:R-:W-:Y:S02]  /*2bd0*/  FSEL R163, R57, -INF , P4 ;  /* 0xff80000039a37808 */ /* 0x000fe40002000000 */
[----:B------:R-:W-:Y:S02]  /*2be0*/  ISETP.GT.AND P4, PT, R72, 0x58, PT ;  /* 0x000000584800780c */ /* 0x000fe40003f84270 */
[----:B------:R-:W-:Y:S02]  /*2bf0*/  FSEL R164, R65, -INF , P5 ;  /* 0xff80000041a47808 */ /* 0x000fe40002800000 */
[----:B------:R-:W-:Y:S02]  /*2c00*/  FMNMX.FTZ R29, R12, R25, !PT ;  /* 0x000000190c1d7209 */ /* 0x000fe40007810000 */
[----:B------:R-:W-:Y:S02]  /*2c10*/  ISETP.GT.AND P5, PT, R73, 0x8, PT ;  /* 0x000000084900780c */ /* 0x000fe40003fa4270 */
[----:B------:R-:W-:-:S02]  /*2c20*/  FSEL R25, R26, -INF , P3 ;  /* 0xff8000001a197808 */ /* 0x000fc40001800000 */
[----:B------:R-:W-:Y:S02]  /*2c30*/  FSEL R27, R27, -INF , P6 ;  /* 0xff8000001b1b7808 */ /* 0x000fe40003000000 */
        /* <DEDUP_REMOVED lines=18> */
[----:B------:R-:W-:Y:S02]  /*2d60*/  FMNMX.FTZ R30, R157, R30, !PT ;  /* 0x0000001e9d1e7209 */ /* 0x000fe40007810000 */
[----:B------:R-:W-:Y:S02]  /*2d70*/  ISETP.GT.AND P3, PT, R73, 0x19, PT ;  /* 0x000000194900780c */ /* 0x000fe40003f64270 */
[----:B------:R-:W-:Y:S02]  /*2d80*/  FSEL R213, R38, -INF , P4 ;  /* 0xff80000026d57808 */ /* 0x000fe40002000000 */
[----:B------:R-:W-:Y:S02]  /*2d90*/  FMNMX.FTZ R26, R211, R26, !PT ;  /* 0x0000001ad31a7209 */ /* 0x000fe40007810000 */
[----:B------:R-:W-:-:S02]  /*2da0*/  FMNMX.FTZ R33, R161, R30, !PT ;  /* 0x0000001ea1217209 */ /* 0x000fc40007810000 */
[----:B------:R-:W-:Y:S02]  /*2db0*/  ISETP.GT.AND P5, PT, R73, 0x20, PT ;  /* 0x000000204900780c */ /* 0x000fe40003fa4270 */
[----:B------:R-:W-:Y:S02]  /*2dc0*/  FSEL R215, R39, -INF , P3 ;  /* 0xff80000027d77808 */ /* 0x000fe40001800000 */
[----:B------:R-:W-:Y:S02]  /*2dd0*/  FMNMX.FTZ R26, R213, R26, !PT ;  /* 0x0000001ad51a7209 */ /* 0x000fe40007810000 */
        /* <DEDUP_REMOVED lines=32> */
[----:B------:R-:W-:-:S02]  /*2fe0*/  ISETP.GT.AND P2, PT, R72, 0x48, PT ;  /* 0x000000484800780c */ /* 0x000fc40003f44270 */
        /* <DEDUP_REMOVED lines=50> */
[--C-:B------:R-:W-:Y:S01]  /*3310*/  FFMA.FTZ R178, R28, UR10, -R199.reuse ;  /* 0x0000000a1cb27c23 */ /* 0x100fe200080108c7 */
[----:B------:R-:W-:Y:S01]  /*3320*/  FSEL R204, R204, RZ, P2 ;  /* 0x000000ffcccc7208 */ /* 0x000fe20001000000 */
[--C-:B------:R-:W-:Y:S01]  /*3330*/  FFMA.FTZ R179, R74, UR10, -R199.reuse ;  /* 0x0000000a4ab37c23 */ /* 0x100fe200080108c7 */
[----:B------:R-:W-:Y:S01]  /*3340*/  ISETP.NE.AND P2, PT, R76, RZ, PT ;  /* 0x000000ff4c00720c */ /* 0x000fe20003f45270 */
[----:B------:R-:W-:Y:S01]  /*3350*/  MUFU.EX2 R175, R175 ;  /* 0x000000af00af7308 */ /* 0x000fe20000000800 */
[----:B------:R-:W0:Y:S01]  /*3360*/  S2R R76, SR_TID.X ;  /* 0x00000000004c7919 */ /* 0x000e220000002100 */
        /* <DEDUP_REMOVED lines=8> */
[----:B------:R-:W-:Y:S01]  /*33f0*/  FFMA.FTZ R170, R211, UR10, -R204 ;  /* 0x0000000ad3aa7c23 */ /* 0x000fe200080108cc */
[----:B------:R-:W-:Y:S01]  /*3400*/  FFMA.FTZ R12, R12, UR10, -R199 ;  /* 0x0000000a0c0c7c23 */ /* 0x000fe200080108c7 */
[----:B------:R-:W-:-:S02]  /*3410*/  @!P2 VIADD R20, R190, 0x32440 ;  /* 0x00032440be14a836 */ /* 0x000fc40000000000 */
[--C-:B------:R-:W-:Y:S01]  /*3420*/  FFMA.FTZ R165, R217, UR10, -R204.reuse ;  /* 0x0000000ad9a57c23 */ /* 0x100fe200080108cc */
[--C-:B------:R-:W-:Y:S01]  /*3430*/  FFMA.FTZ R206, R213, UR10, -R204.reuse ;  /* 0x0000000ad5ce7c23 */ /* 0x100fe200080108cc */
[----:B------:R-:W-:Y:S01]  /*3440*/  FFMA.FTZ R211, R215, UR10, -R204 ;  /* 0x0000000ad7d37c23 */ /* 0x000fe200080108cc */
[----:B------:R-:W-:Y:S01]  /*3450*/  MUFU.EX2 R178, R178 ;  /* 0x000000b200b27308 */ /* 0x000fe20000000800 */
[----:B------:R-:W-:Y:S01]  /*3460*/  @!P2 PRMT R20, RZ, 0x654, R20 ;  /* 0x00000654ff14a816 */ /* 0x000fe20000000014 */
[--C-:B------:R-:W-:Y:S01]  /*3470*/  FFMA.FTZ R208, R161, UR10, -R199.reuse ;  /* 0x0000000aa1d07c23 */ /* 0x100fe200080108c7 */
[--C-:B------:R-:W-:Y:S01]  /*3480*/  FFMA.FTZ R161, R166, UR10, -R199.reuse ;  /* 0x0000000aa6a17c23 */ /* 0x100fe200080108c7 */
[--C-:B------:R-:W-:Y:S01]  /*3490*/  FFMA.FTZ R166, R171, UR10, -R199.reuse ;  /* 0x0000000aaba67c23 */ /* 0x100fe200080108c7 */
[--C-:B------:R-:W-:Y:S01]  /*34a0*/  FFMA.FTZ R171, R180, UR10, -R204.reuse ;  /* 0x0000000ab4ab7c23 */ /* 0x100fe200080108cc */
[--C-:B------:R-:W-:Y:S01]  /*34b0*/  FFMA.FTZ R180, R185, UR10, -R204.reuse ;  /* 0x0000000ab9b47c23 */ /* 0x100fe200080108cc */
[--C-:B------:R-:W-:Y:S01]  /*34c0*/  FFMA.FTZ R157, R157, UR10, -R199.reuse ;  /* 0x0000000a9d9d7c23 */ /* 0x100fe200080108c7 */
[----:B------:R-:W2:Y:S01]  /*34d0*/  MUFU.EX2 R179, R179 ;  /* 0x000000b300b37308 */ /* 0x000ea20000000800 */
[----:B-1----:R-:W-:Y:S01]  /*34e0*/  F2FP.F16.F32.PACK_AB R152, R175, R176 ;  /* 0x000000b0af98723e */ /* 0x002fe200000000ff */
[--C-:B------:R-:W-:Y:S01]  /*34f0*/  FFMA.FTZ R185, R191, UR10, -R204.reuse ;  /* 0x0000000abfb97c23 */ /* 0x100fe200080108cc */
[--C-:B------:R-:W-:Y:S01]  /*3500*/  FFMA.FTZ R194, R194, UR10, -R204.reuse ;  /* 0x0000000ac2c27c23 */ /* 0x100fe200080108cc */
[--C-:B------:R-:W-:Y:S01]  /*3510*/  FFMA.FTZ R191, R162, UR10, -R199.reuse ;  /* 0x0000000aa2bf7c23 */ /* 0x100fe200080108c7 */
[--C-:B------:R-:W-:Y:S01]  /*3520*/  FFMA.FTZ R162, R167, UR10, -R199.reuse ;  /* 0x0000000aa7a27c23 */ /* 0x100fe200080108c7 */
[--C-:B------:R-:W-:Y:S01]  /*3530*/  FFMA.FTZ R167, R172, UR10, -R199.reuse ;  /* 0x0000000aaca77c23 */ /* 0x100fe200080108c7 */
[----:B------:R-:W-:Y:S01]  /*3540*/  FFMA.FTZ R172, R181, UR10, -R204 ;  /* 0x0000000ab5ac7c23 */ /* 0x000fe200080108cc */
[----:B------:R-:W-:Y:S01]  /*3550*/  MUFU.EX2 R177, R177 ;  /* 0x000000b100b17308 */ /* 0x000fe20000000800 */
[----:B0-----:R-:W-:Y:S01]  /*3560*/  SHF.R.U32.HI R76, RZ, 0x7, R76 ;  /* 0x00000007ff4c7819 */ /* 0x001fe2000001164c */
[--C-:B------:R-:W-:Y:S01]  /*3570*/  FFMA.FTZ R181, R186, UR10, -R204.reuse ;  /* 0x0000000abab57c23 */ /* 0x100fe200080108cc */
[--C-:B------:R-:W-:Y:S01]  /*3580*/  FFMA.FTZ R158, R158, UR10, -R199.reuse ;  /* 0x0000000a9e9e7c23 */ /* 0x100fe200080108c7 */
[--C-:B------:R-:W-:Y:S01]  /*3590*/  FFMA.FTZ R186, R192, UR10, -R204.reuse ;  /* 0x0000000ac0ba7c23 */ /* 0x100fe200080108cc */
[----:B------:R-:W-:Y:S01]  /*35a0*/  IADD3 R202, -R76, 0xb, RZ ;  /* 0x0000000b4cca7810 */ /* 0x000fe20007ffe1ff */
[--C-:B------:R-:W-:Y:S01]  /*35b0*/  FFMA.FTZ R195, R195, UR10, -R204.reuse ;  /* 0x0000000ac3c37c23 */ /* 0x100fe200080108cc */
[--C-:B------:R-:W-:Y:S01]  /*35c0*/  FFMA.FTZ R192, R163, UR10, -R199.reuse ;  /* 0x0000000aa3c07c23 */ /* 0x100fe200080108c7 */
[----:B------:R-:W0:Y:S01]  /*35d0*/  MUFU.EX2 R188, R188 ;  /* 0x000000bc00bc7308 */ /* 0x000e220000000800 */
[----:B--2---:R-:W-:Y:S01]  /*35e0*/  F2FP.F16.F32.PACK_AB R154, R179, R178 ;  /* 0x000000b2b39a723e */ /* 0x004fe200000000ff */
[----:B------:R1:W-:Y:S06]  /*35f0*/  BAR.ARV R202, 0x100 ;  /* 0x000400ca0000751d */ /* 0x0003ec0000002000 */
[----:B------:R2:W-:Y:S01]  /*3600*/  @!P2 SYNCS.ARRIVE.TRANS64.RED.A1T0 RZ, [R20+URZ], RZ ;  /* 0x000000ff14ffa9a7 */ /* 0x0005e2000810043f */
        /* <DEDUP_REMOVED lines=12> */
[--C-:B------:R-:W-:Y:S01]  /*36d0*/  FFMA.FTZ R169, R174, UR10, -R199.reuse ;  /* 0x0000000aaea97c23 */ /* 0x100fe200080108c7 */
[--C-:B------:R-:W-:Y:S01]  /*36e0*/  FFMA.FTZ R174, R189, UR10, -R204.reuse ;  /* 0x0000000abdae7c23 */ /* 0x100fe200080108cc */
[--C-:B------:R-:W-:Y:S01]  /*36f0*/  FFMA.FTZ R189, R193, UR10, -R204.reuse ;  /* 0x0000000ac1bd7c23 */ /* 0x100fe200080108cc */
[----:B------:R-:W-:Y:S01]  /*3700*/  FFMA.FTZ R0, R0, UR10, -R199 ;  /* 0x0000000a00007c23 */ /* 0x000fe200080108c7 */
[----:B------:R-:W-:Y:S01]  /*3710*/  MUFU.EX2 R12, R12 ;  /* 0x0000000c000c7308 */ /* 0x000fe20000000800 */
[--C-:B------:R-:W-:Y:S01]  /*3720*/  FFMA.FTZ R193, R197, UR10, -R204.reuse ;  /* 0x0000000ac5c17c23 */ /* 0x100fe200080108cc */
[----:B------:R-:W-:Y:S01]  /*3730*/  FFMA.FTZ R198, R205, UR10, -R204 ;  /* 0x0000000acdc67c23 */ /* 0x000fe200080108cc */
[----:B------:R-:W-:Y:S01]  /*3740*/  FADD.FTZ R175, R176, R175 ;  /* 0x000000afb0af7221 */ /* 0x000fe20000010000 */
[----:B------:R-:W-:Y:S01]  /*3750*/  FADD.FTZ R188, R177, R188 ;  /* 0x000000bcb1bc7221 */ /* 0x000fe20000010000 */
[----:B--2---:R-:W-:-:S02]  /*3760*/  IMAD.U32 R20, RZ, RZ, UR5 ;  /* 0x00000005ff147e24 */ /* 0x004fc4000f8e00ff */
[----:B------:R-:W-:Y:S01]  /*3770*/  FADD.FTZ R178, R178, R175 ;  /* 0x000000afb2b27221 */ /* 0x000fe20000010000 */
[----:B------:R-:W0:Y:S01]  /*3780*/  MUFU.EX2 R207, R207 ;  /* 0x000000cf00cf7308 */ /* 0x000e220000000800 */
[----:B---3--:R-:W-:Y:S01]  /*3790*/  F2FP.F16.F32.PACK_AB R155, R184, R183 ;  /* 0x000000b7b89b723e */ /* 0x008fe200000000ff */
[----:B------:R1:W-:Y:S01]  /*37a0*/  BAR.SYNC.DEFER_BLOCKING R203, 0x100 ;  /* 0x000400cb0000751d */ /* 0x0003e20000010000 */
[----:B------:R-:W-:Y:S01]  /*37b0*/  FADD.FTZ R183, R183, R188 ;  /* 0x000000bcb7b77221 */ /* 0x000fe20000010000 */
[----:B------:R-:W-:Y:S01]  /*37c0*/  FADD.FTZ R179, R179, R178 ;  /* 0x000000b2b3b37221 */ /* 0x000fe20000010000 */
[----:B------:R-:W-:Y:S02]  /*37d0*/  @!P2 VIADD R190, R190, 0x32460 ;  /* 0x00032460bebea836 */ /* 0x000fe40000000000 */
[----:B------:R-:W-:Y:S01]  /*37e0*/  FADD.FTZ R184, R184, R183 ;  /* 0x000000b7b8b87221 */ /* 0x000fe20000010000 */
[----:B------:R-:W-:Y:S02]  /*37f0*/  MUFU.EX2 R160, R160 ;  /* 0x000000a000a07308 */ /* 0x000fe40000000800 */
[----:B------:R-:W-:-:S06]  /*3800*/  @!P2 PRMT R190, RZ, 0x654, R190 ;  /* 0x00000654ffbea816 */ /* 0x000fcc00000000be */
[----:B------:R-:W-:Y:S08]  /*3810*/  MUFU.EX2 R209, R209 ;  /* 0x000000d100d17308 */ /* 0x000ff00000000800 */
[----:B------:R-:W-:Y:S01]  /*3820*/  MUFU.EX2 R165, R165 ;  /* 0x000000a500a57308 */ /* 0x000fe20000000800 */
[----:B------:R-:W-:-:S06]  /*3830*/  WARPGROUP.ARRIVE ;  /* 0x00000000000079c5 */ /* 0x000fcc0000000000 */
[----:B------:R-:W-:Y:S01]  /*3840*/  HGMMA.64x256x16.F32 R24, R152, gdesc[UR12].tnspB, RZ, !UPT, gsb0 ;  /* 0x43e0000c98187df0 */ /* 0x000fe2000c0008ff */
[----:B------:R-:W2:Y:S01]  /*3850*/  MUFU.EX2 R170, R170 ;  /* 0x000000aa00aa7308 */ /* 0x000ea20000000800 */
[----:B------:R-:W-:Y:S01]  /*3860*/  UMOV UR14, UR4 ;  /* 0x00000004000e7c82 */ /* 0x000fe20008000000 */
[----:B------:R-:W-:Y:S01]  /*3870*/  UMOV UR15, 0x40000040 ;  /* 0x40000040000f7882 */ /* 0x000fe20000000000 */
[----:B------:R-:W-:-:S05]  /*3880*/  UIADD3 UR4, UR5, 0x100, URZ ;  /* 0x0000010005047890 */ /* 0x000fca000fffe03f */
        /* <DEDUP_REMOVED lines=48> */
[----:B------:R-:W-:Y:S01]  /*3b90*/  UMOV UR14, UR4 ;  /* 0x00000004000e7c82 */ /* 0x000fe20008000000 */
[----:B------:R-:W-:Y:S01]  /*3ba0*/  UMOV UR15, 0x40000040 ;  /* 0x40000040000f7882 */ /* 0x000fe20000000000 */
[----:B------:R-:W-:Y:S01]  /*3bb0*/  UIADD3 UR4, UR5, 0x180, URZ ;  /* 0x0000018005047890 */ /* 0x000fe2000fffe03f */
        /* <DEDUP_REMOVED lines=14> */
[----:B------:R-:W-:-:S06]  /*3ca0*/  FADD.FTZ R185, R194, R185 ;  /* 0x000000b9c2b97221 */ /* 0x000fcc0000010000 */
[----:B------:R-:W-:Y:S01]  /*3cb0*/  HGMMA.64x256x16.F32 R24, R152, gdesc[UR12].tnspB, R24, gsb0 ;  /* 0x43e0000c98187df0 */ /* 0x000fe20008000818 */
[----:B------:R-:W-:Y:S01]  /*3cc0*/  UMOV UR14, UR4 ;  /* 0x00000004000e7c82 */ /* 0x000fe20008000000 */
[----:B------:R-:W-:Y:S01]  /*3cd0*/  UMOV UR15, 0x40000040 ;  /* 0x40000040000f7882 */ /* 0x000fe20000000000 */
[----:B------:R-:W-:Y:S01]  /*3ce0*/  UIADD3 UR4, UR5, 0x200, URZ ;  /* 0x0000020005047890 */ /* 0x000fe2000fffe03f */
        /* <DEDUP_REMOVED lines=13> */
[----:B------:R-:W-:-:S07]  /*3dc0*/  FADD.FTZ R186, R195, R186 ;  /* 0x000000bac3ba7221 */ /* 0x000fce0000010000 */
        /* <DEDUP_REMOVED lines=21> */
[----:B------:R-:W-:Y:S02]  /*3f20*/  @UP0 ULDC UR4, c[0x0][0x44c] ;  /* 0x0001130000040ab9 */ /* 0x000fe40000000800 */
[----:B------:R-:W-:-:S04]  /*3f30*/  UIMAD.WIDE.U32 UR4, UR38, UR4, URZ ;  /* 0x00000004260472a5 */ /* 0x000fc8000f8e003f */
[----:B------:R-:W-:Y:S02]  /*3f40*/  @UP0 USHF.R.U32.HI UR38, URZ, UR7, UR5 ;  /* 0x000000073f260299 */ /* 0x000fe40008011605 */
[----:B------:R-:W-:Y:S02]  /*3f50*/  UIADD3 UR7, UR42, -0x2, URZ ;  /* 0xfffffffe2a077890 */ /* 0x000fe4000fffe03f */
[----:B------:R-:W-:-:S04]  /*3f60*/  UIADD3 UR4, UR38, -UR6, UR39 ;  /* 0x8000000626047290 */ /* 0x000fc8000fffe027 */
[----:B------:R-:W-:-:S04]  /*3f70*/  UIMAD.WIDE UR4, UR4, 0x2aaaaaab, URZ ;  /* 0x2aaaaaab040478a5 */ /* 0x000fc8000f8e023f */
[----:B------:R-:W-:-:S04]  /*3f80*/  USHF.R.U32.HI UR4, URZ, 0x1f, UR5 ;  /* 0x0000001f3f047899 */ /* 0x000fc80008011605 */
[----:B------:R-:W-:-:S04]  /*3f90*/  ULEA.HI.SX32 UR4, UR5, UR4, 0x1c ;  /* 0x0000000405047291 */ /* 0x000fc8000f8fe23f */
[----:B------:R-:W-:-:S04]  /*3fa0*/  UISETP.LT.AND UP1, UPT, UR11, UR4, UPT ;  /* 0x000000040b00728c */ /* 0x000fc8000bf21270 */
[----:B------:R-:W-:-:S03]  /*3fb0*/  USEL UR56, UR11, UR4, !UP1 ;  /* 0x000000040b387287 */ /* 0x000fc6000c800000 */
[----:B------:R-:W-:Y:S01]  /*3fc0*/  UMOV UR4, URZ ;  /* 0x0000003f00047c82 */ /* 0x000fe20008000000 */
[----:B------:R-:W-:-:S06]  /*3fd0*/  UISETP.GE.AND UP1, UPT, UR7, UR56, UPT ;  /* 0x000000380700728c */ /* 0x000fcc000bf26270 */
[----:B------:R-:W-:Y:S01]  /*3fe0*/  PLOP3.LUT P3, PT, PT, PT, UP1, 0x80, 0x0 ;  /* 0x000000000000781c */ /* 0x000fe20003f6f018 */
[----:B------:R-:W-:Y:S02]  /*3ff0*/  WARPGROUP.DEPBAR.LE gsb0, 0x0 ;  /* 0x00008000000079c5 */ /* 0x000fe40000010000 */
[----:B------:R-:W-:Y:S01]  /*4000*/  F2FP.F16.F32.PACK_AB R152, R213, R0 ;  /* 0x00000000d598723e */ /* 0x000fe200000000ff */
[----:B------:R-:W-:Y:S01]  /*4010*/  FADD.FTZ R0, R0, R163 ;  /* 0x000000a300007221 */ /* 0x000fe20000010000 */
[----:B------:R-:W-:Y:S01]  /*4020*/  F2FP.F16.F32.PACK_AB R153, R189, R174 ;  /* 0x000000aebd99723e */ /* 0x000fe200000000ff */
        /* <DEDUP_REMOVED lines=14> */
[----:B------:R-:W-:Y:S01]  /*4110*/  IMAD.MOV.U32 R205, RZ, RZ, R156 ;  /* 0x000000ffffcd7224 */ /* 0x000fe200078e009c */
[----:B------:R-:W-:Y:S01]  /*4120*/  UMOV UR60, URZ ;  /* 0x0000003f003c7c82 */ /* 0x000fe20008000000 */
[----:B------:R-:W-:Y:S01]  /*4130*/  IMAD.MOV.U32 R204, RZ, RZ, R201 ;  /* 0x000000ffffcc7224 */ /* 0x000fe200078e00c9 */
[----:B------:R-:W-:-:S06]  /*4140*/  UMOV UR4, URZ ;  /* 0x0000003f00047c82 */ /* 0x000fcc0008000000 */
.L_x_13282:
[----:B------:R-:W-:-:S04]  /*4150*/  UIADD3 UR4, UR4, 0x1, URZ ;  /* 0x0000000104047890 */ /* 0x000fc8000fffe03f */
[----:B------:R-:W-:-:S04]  /*4160*/  UISETP.NE.AND UP1, UPT, UR4, 0x2, UPT ;  /* 0x000000020400788c */ /* 0x000fc8000bf25270 */
[----:B------:R-:W-:Y:S02]  /*4170*/  USEL UR5, URZ, 0x1, UP1 ;  /* 0x000000013f057887 */ /* 0x000fe40008800000 */
[----:B------:R-:W-:Y:S02]  /*4180*/  USEL UR4, UR4, URZ, UP1 ;  /* 0x0000003f04047287 */ /* 0x000fe40008800000 */
[----:B------:R-:W-:Y:S01]  /*4190*/  ULOP3.LUT UR60, UR60, UR5, URZ, 0x3c, !UPT ;  /* 0x000000053c3c7292 */ /* 0x000fe2000f8e3c3f */
[----:B-1----:R-:W-:Y:S11]  /*41a0*/  @!P0 BRA `(.L_x_13274) ;  /* 0x0000000000048947 */ /* 0x002ff60003800000 */
[----:B------:R-:W-:Y:S01]  /*41b0*/  BPT.TRAP 0x1 ;  /* 0x000000040000795c */ /* 0x000fe20000300000 */
.L_x_13274:
[----:B------:R-:W-:Y:S01]  /*41c0*/  R2UR UR5, R22 ;  /* 0x00000000160572ca */ /* 0x000fe200000e0000 */
[----:B------:R-:W-:-:S05]  /*41d0*/  IMAD.U32 R201, RZ, RZ, UR60 ;  /* 0x0000003cffc97e24 */ /* 0x000fca000f8e00ff */
[----:B------:R-:W-:-:S07]  /*41e0*/  SHF.L.U32 R201, R201, 0x1f, RZ ;  /* 0x0000001fc9c97819 */ /* 0x000fce00000006ff */
[----:B------:R-:W-:-:S09]  /*41f0*/  ULEA UR5, UR4, UR5, 0x3 ;  /* 0x0000000504057291 */ /* 0x000fd2000f8e183f */
[----:B------:R1:W2:Y:S01]  /*4200*/  SYNCS.PHASECHK.TRANS64.TRYWAIT P3, [UR5+0x32430], R201 ;  /* 0x032430c9ff0075a7 */ /* 0x0002a20008060145 */
[----:B------:R-:W-:Y:S05]  /*4210*/  @!P0 BRA `(.L_x_13275) ;  /* 0x0000000000048947 */ /* 0x000fea0003800000 */
[----:B------:R-:W-:Y:S01]  /*4220*/  BPT.TRAP 0x1 ;  /* 0x000000040000795c */ /* 0x000fe20000300000 */
.L_x_13275:
[----:B--2---:R-:W-:Y:S05]  /*4230*/  @P3 BRA `(.L_x_13276) ;  /* 0x0000000000083947 */ /* 0x004fea0003800000 */
[----:B------:R-:W2:Y:S02]  /*4240*/  SYNCS.PHASECHK.TRANS64.TRYWAIT P3, [UR5+0x32430], R201 ;  /* 0x032430c9ff0075a7 */ /* 0x000ea40008060145 */
[----:B--2---:R-:W-:Y:S05]  /*4250*/  @!P3 BRA `(.L_x_13277) ;  /* 0x000000c800d8b947 */ /* 0x004fea0003800000 */
.L_x_13276:
[----:B------:R-:W-:Y:S01]  /*4260*/  R2UR UR6, R21 ;  /* 0x00000000150672ca */ /* 0x000fe200000e0000 */
[----:B0-2---:R-:W-:Y:S01]  /*4270*/  WARPGROUP.ARRIVE ;  /* 0x00000000000079c5 */ /* 0x005fe20000000000 */
        /* <DEDUP_REMOVED lines=49> */
.L_x_13278:
[----:B------:R0:W2:Y:S01]  /*4590*/  SYNCS.PHASECHK.TRANS64.TRYWAIT P3, [UR5+0x32450], R201 ;  /* 0x032450c9ff0075a7 */ /* 0x0000a20008060145 */
[----:B------:R-:W-:Y:S05]  /*45a0*/  @!P0 BRA `(.L_x_13279) ;  /* 0x0000000000048947 */ /* 0x000fea0003800000 */
[----:B------:R-:W-:Y:S01]  /*45b0*/  BPT.TRAP 0x1 ;  /* 0x000000040000795c */ /* 0x000fe20000300000 */
.L_x_13279:
[----:B--2---:R-:W-:Y:S05]  /*45c0*/  @P3 BRA `(.L_x_13280) ;  /* 0x0000000000083947 */ /* 0x004fea0003800000 */
[----:B------:R-:W2:Y:S02]  /*45d0*/  SYNCS.PHASECHK.TRANS64.TRYWAIT P3, [UR5+0x32450], R201 ;  /* 0x032450c9ff0075a7 */ /* 0x000ea40008060145 */
[----:B--2---:R-:W-:Y:S05]  /*45e0*/  @!P3 BRA `(.L_x_13281) ;  /* 0x000000c8000cb947 */ /* 0x004fea0003800000 */
.L_x_13280:
[----:B012---:R-:W-:Y:S01]  /*45f0*/  MOV R201, UR49 ;  /* 0x0000003100c97c02 */ /* 0x007fe20008000f00 */
[----:B------:R-:W-:Y:S01]  /*4600*/  UIMAD UR6, UR4, 0xc00, UR61 ;  /* 0x00000c00040678a4 */ /* 0x000fe2000f8e023d */
[----:B------:R-:W-:Y:S01]  /*4610*/  MOV R202, UR48 ;  /* 0x0000003000ca7c02 */ /* 0x000fe20008000f00 */
[----:B------:R-:W-:Y:S01]  /*4620*/  WARPGROUP.ARRIVE ;  /* 0x00000000000079c5 */ /* 0x000fe20000000000 */
[----:B------:R-:W-:Y:S01]  /*4630*/  R2UR UR48, R4 ;  /* 0x00000000043072ca */ /* 0x000fe200000e0000 */
[----:B------:R-:W-:Y:S01]  /*4640*/  UMOV UR51, 0x40000040 ;  /* 0x4000004000337882 */ /* 0x000fe20000000000 */
[----:B------:R-:W-:Y:S01]  /*4650*/  R2UR UR49, R5 ;  /* 0x00000000053172ca */ /* 0x000fe200000e0000 */
[----:B------:R-:W-:Y:S01]  /*4660*/  UIADD3 UR10, UR6, 0x2, URZ ;  /* 0x00000002060a7890 */ /* 0x000fe2000fffe03f */
[----:B------:R-:W-:Y:S01]  /*4670*/  MOV R206, UR53 ;  /* 0x0000003500ce7c02 */ /* 0x000fe20008000f00 */
[----:B------:R-:W-:Y:S01]  /*4680*/  UMOV UR50, UR6 ;  /* 0x0000000600327c82 */ /* 0x000fe20008000000 */
[----:B------:R-:W-:Y:S01]  /*4690*/  MOV R207, UR52 ;  /* 0x0000003400cf7c02 */ /* 0x000fe20008000f00 */
[----:B------:R-:W-:Y:S01]  /*46a0*/  UMOV UR55, 0x40000040 ;  /* 0x4000004000377882 */ /* 0x000fe20000000000 */
[----:B------:R-:W-:Y:S01]  /*46b0*/  R2UR UR52, R2 ;  /* 0x00000000023472ca */ /* 0x000fe200000e0000 */
[----:B------:R-:W-:Y:S01]  /*46c0*/  UMOV UR59, 0x40000040 ;  /* 0x40000040003b7882 */ /* 0x000fe20000000000 */
[----:B------:R-:W-:Y:S01]  /*46d0*/  R2UR UR53, R3 ;  /* 0x00000000033572ca */ /* 0x000fe200000e0000 */
[----:B------:R-:W-:Y:S01]  /*46e0*/  UMOV UR54, UR10 ;  /* 0x0000000a00367c82 */ /* 0x000fe20008000000 */
[----:B------:R-:W-:Y:S01]  /*46f0*/  MOV R208, UR57 ;  /* 0x0000003900d07c02 */ /* 0x000fe20008000f00 */
[----:B------:R-:W-:Y:S01]  /*4700*/  UIADD3 UR10, UR6, 0x4, URZ ;  /* 0x00000004060a7890 */ /* 0x000fe2000fffe03f */
[----:B------:R-:W-:Y:S01]  /*4710*/  MOV R209, UR56 ;  /* 0x0000003800d17c02 */ /* 0x000fe20008000f00 */
[----:B------:R-:W-:Y:S01]  /*4720*/  HGMMA.64x96x16.F32 R152, gdesc[UR48], R152, gsb0 ;  /* 0x01600000309879f0 */ /* 0x000fe20008000898 */
[----:B------:R-:W-:Y:S01]  /*4730*/  R2UR UR56, R14 ;  /* 0x000000000e3872ca */ /* 0x000fe200000e0000 */
[----:B------:R-:W-:Y:S01]  /*4740*/  UMOV UR11, 0x40000040 ;  /* 0x40000040000b7882 */ /* 0x000fe20000000000 */
[----:B------:R-:W-:Y:S01]  /*4750*/  R2UR UR57, R15 ;  /* 0x000000000f3972ca */ /* 0x000fe200000e0000 */
[----:B------:R-:W-:Y:S01]  /*4760*/  UIADD3 UR14, UR6, 0x300, URZ ;  /* 0x00000300060e7890 */ /* 0x000fe2000fffe03f */
[----:B------:R-:W-:Y:S01]  /*4770*/  R2UR UR49, R201 ;  /* 0x00000000c93172ca */ /* 0x000fe200000e0000 */
[----:B------:R-:W-:Y:S01]  /*4780*/  UMOV UR58, UR10 ;  /* 0x0000000a003a7c82 */ /* 0x000fe20008000000 */
[----:B------:R-:W-:Y:S01]  /*4790*/  UIADD3 UR10, UR6, 0x6, URZ ;  /* 0x00000006060a7890 */ /* 0x000fe2000fffe03f */
[----:B------:R-:W-:Y:S01]  /*47a0*/  R2UR UR48, R202 ;  /* 0x00000000ca3072ca */ /* 0x000fe200000e0000 */
[----:B------:R-:W-:Y:S01]  /*47b0*/  UMOV UR15, 0x40000040 ;  /* 0x40000040000f7882 */ /* 0x000fe20000000000 */
[----:B------:R-:W-:Y:S01]  /*47c0*/  UIADD3 UR18, UR6, 0x302, URZ ;  /* 0x0000030206127890 */ /* 0x000fe2000fffe03f */
[----:B------:R-:W0:Y:S01]  /*47d0*/  S2R R213, SR_TID.X ;  /* 0x0000000000d57919 */ /* 0x000e220000002100 */
        /* <DEDUP_REMOVED lines=17> */
[----:B0-----:R-:W-:Y:S01]  /*48f0*/  SHF.R.U32.HI R213, RZ, 0x7, R213 ;  /* 0x00000007ffd57819 */ /* 0x001fe200000116d5 */
        /* <DEDUP_REMOVED lines=8> */
[----:B------:R-:W-:Y:S01]  /*4980*/  IMAD.MOV.U32 R206, RZ, RZ, R13 ;  /* 0x000000ffffce7224 */ /* 0x000fe200078e000d */
[----:B------:R-:W-:Y:S02]  /*4990*/  WARPGROUP.DEPBAR.LE gsb0, 0x0 ;  /* 0x00008000000079c5 */ /* 0x000fe40000010000 */
[----:B------:R-:W-:-:S06]  /*49a0*/  WARPGROUP.ARRIVE ;  /* 0x00000000000079c5 */ /* 0x000fcc0000000000 */
[----:B------:R-:W-:Y:S01]  /*49b0*/  HGMMA.64x96x16.F32 R152, gdesc[UR56], R152, gsb0 ;  /* 0x01600000389879f0 */ /* 0x000fe20008000898 */
[----:B------:R-:W-:Y:S01]  /*49c0*/  R2UR UR56, R10 ;  /* 0x000000000a3872ca */ /* 0x000fe200000e0000 */
[----:B------:R-:W-:Y:S01]  /*49d0*/  UMOV UR58, UR6 ;  /* 0x00000006003a7c82 */ /* 0x000fe20008000000 */
[----:B------:R-:W-:Y:S01]  /*49e0*/  R2UR UR57, R11 ;  /* 0x000000000b3972ca */ /* 0x000fe200000e0000 */
[----:B------:R-:W-:Y:S01]  /*49f0*/  UMOV UR59, 0x40000040 ;  /* 0x40000040003b7882 */ /* 0x000fe20000000000 */
[----:B------:R-:W-:Y:S02]  /*4a00*/  @UP0 ULDC UR6, c[0x0][0x44c] ;  /* 0x0001130000060ab9 */ /* 0x000fe40000000800 */
[----:B------:R-:W-:Y:S01]  /*4a10*/  @P1 IMAD.HI.U32 R201, R13, UR6, RZ ;  /* 0x000000060dc91c27 */ /* 0x000fe2000f8e00ff */
[----:B------:R-:W-:-:S04]  /*4a20*/  @UP0 ULDC UR6, c[0x0][0x450] ;  /* 0x0001140000060ab9 */ /* 0x000fc80000000800 */
[----:B------:R-:W-:Y:S01]  /*4a30*/  @P1 SHF.R.U32.HI R206, RZ, UR6, R201 ;  /* 0x00000006ffce1c19 */ /* 0x000fe200080116c9 */
[----:B------:R-:W-:Y:S02]  /*4a40*/  UMOV UR6, 0x1 ;  /* 0x0000000100067882 */ /* 0x000fe40000000000 */
[----:B------:R-:W-:Y:S02]  /*4a50*/  UIMAD UR6, UR7, -0x60, UR6 ;  /* 0xffffffa0070678a4 */ /* 0x000fe4000f8e0206 */
[----:B------:R-:W0:Y:S01]  /*4a60*/  SHFL.IDX PT, R207, R206, RZ, 0x1c1f ;  /* 0x001c1fffcecf7589 */ /* 0x000e2200000e0000 */
[----:B------:R-:W-:Y:S02]  /*4a70*/  WARPGROUP.DEPBAR.LE gsb0, 0x0 ;  /* 0x00008000000079c5 */ /* 0x000fe40000010000 */
[----:B------:R-:W-:-:S06]  /*4a80*/  WARPGROUP.ARRIVE ;  /* 0x00000000000079c5 */ /* 0x000fcc0000000000 */
[----:B------:R-:W-:Y:S01]  /*4a90*/  HGMMA.64x96x16.F32 R152, gdesc[UR8], R152, gsb0 ;  /* 0x01600000089879f0 */ /* 0x000fe20008000898 */
[----:B------:R-:W-:Y:S01]  /*4aa0*/  ULDC UR10, c[0x0][0x2f0] ;  /* 0x0000bc00000a7ab9 */ /* 0x000fe20000000800 */
[----:B------:R-:W-:Y:S01]  /*4ab0*/  R2UR UR11, R20 ;  /* 0x00000000140b72ca */ /* 0x000fe200000e0000 */
[----:B------:R-:W-:Y:S01]  /*4ac0*/  IMAD.U32 R202, RZ, RZ, UR10 ;  /* 0x0000000affca7e24 */ /* 0x000fe2000f8e00ff */
[----:B------:R-:W-:Y:S01]  /*4ad0*/  ULDC UR10, c[0x0][0xa80] ;  /* 0x0002a000000a7ab9 */ /* 0x000fe20000000800 */
        /* <DEDUP_REMOVED lines=37> */
[----:B------:R-:W-:Y:S01]  /*4d30*/  R2UR UR57, R208 ;  /* 0x00000000d03972ca */ /* 0x000fe200000e0000 */
[----:B------:R-:W-:Y:S01]  /*4d40*/  IMAD.MOV.U32 R208, RZ, RZ, -0x2 ;  /* 0xfffffffeffd07424 */ /* 0x000fe200078e00ff */
[----:B------:R-:W-:Y:S02]  /*4d50*/  R2UR UR56, R209 ;  /* 0x00000000d13872ca */ /* 0x000fe400000e0000 */
[----:B------:R-:W1:Y:S01]  /*4d60*/  SHFL.IDX PT, R209, R206, 0x1, 0x1c1f ;  /* 0x003c1f00ced17f89 */ /* 0x000e6200000e0000 */
[----:B------:R-:W-:Y:S01]  /*4d70*/  IMAD R201, R23, R208, UR6 ;  /* 0x0000000617c97e24 */ /* 0x000fe2000f8e02d0 */
[----:B------:R-:W-:-:S07]  /*4d80*/  ULDC UR6, c[0x0][0x288] ;  /* 0x0000a20000067ab9 */ /* 0x000fce0000000800 */
[----:B------:R-:W-:Y:S02]  /*4d90*/  IMAD R202, R202, UR57, R201 ;  /* 0x00000039caca7c24 */ /* 0x000fe4000f8e02c9 */
[----:B------:R-:W-:Y:S02]  /*4da0*/  UISETP.GT.AND UP1, UPT, UR7, UR56, UPT ;  /* 0x000000380700728c */ /* 0x000fe4000bf24270 */
[----:B------:R-:W-:Y:S01]  /*4db0*/  UIADD3 UR7, UR7, -0x1, URZ ;  /* 0xffffffff07077890 */ /* 0x000fe2000fffe03f */
[----:B0-----:R-:W-:-:S04]  /*4dc0*/  IADD3 R201, R207, -UR6, R202 ;  /* 0x80000006cfc97c10 */ /* 0x001fc8000fffe0ca */
[C---:B------:R-:W-:Y:S02]  /*4dd0*/  ISETP.GT.AND P5, PT, R201.reuse, 0x1, PT ;  /* 0x00000001c900780c */ /* 0x040fe40003fa4270 */
[C---:B------:R-:W-:Y:S02]  /*4de0*/  ISETP.GT.AND P4, PT, R201.reuse, RZ, PT ;  /* 0x000000ffc900720c */ /* 0x040fe40003f84270 */
[C---:B------:R-:W-:Y:S02]  /*4df0*/  ISETP.GT.AND P6, PT, R201.reuse, 0x8, PT ;  /* 0x00000008c900780c */ /* 0x040fe40003fc4270 */
[----:B------:R-:W-:Y:S02]  /*4e00*/  ISETP.GT.AND P3, PT, R201, 0x9, PT ;  /* 0x00000009c900780c */ /* 0x000fe40003f64270 */
[----:B-1----:R-:W-:Y:S01]  /*4e10*/  IADD3 R202, R209, -UR6, R202 ;  /* 0x80000006d1ca7c10 */ /* 0x002fe2000fffe0ca */
[----:B------:R-:W-:Y:S02]  /*4e20*/  WARPGROUP.DEPBAR.LE gsb0, 0x0 ;  /* 0x00008000000079c5 */ /* 0x000fe40000010000 */
[----:B------:R-:W-:-:S02]  /*4e30*/  FSEL R153, R153, -INF , P5 ;  /* 0xff80000099997808 */ /* 0x000fc40002800000 */
[C---:B------:R-:W-:Y:S02]  /*4e40*/  ISETP.GT.AND P5, PT, R201.reuse, 0x11, PT ;  /* 0x00000011c900780c */ /* 0x040fe40003fa4270 */
[----:B------:R-:W-:Y:S02]  /*4e50*/  FSEL R207, R152, -INF , P4 ;  /* 0xff80000098cf7808 */ /* 0x000fe40002000000 */
[----:B------:R-:W-:Y:S02]  /*4e60*/  FSEL R152, R156, -INF , P6 ;  /* 0xff8000009c987808 */ /* 0x000fe40003000000 */
[----:B------:R-:W-:Y:S02]  /*4e70*/  ISETP.GT.AND P6, PT, R201, 0x18, PT ;  /* 0x00000018c900780c */ /* 0x000fe40003fc4270 */
        /* <DEDUP_REMOVED lines=14> */
[----:B------:R-:W-:Y:S02]  /*4f60*/  ISETP.GT.AND P5, PT, R202, RZ, PT ;  /* 0x000000ffca00720c */ /* 0x000fe40003fa4270 */
[----:B------:R-:W-:Y:S02]  /*4f70*/  FSEL R173, R173, -INF , P3 ;  /* 0xff800000adad7808 */ /* 0x000fe40001800000 */
[----:B------:R-:W-:Y:S02]  /*4f80*/  ISETP.GT.AND P3, PT, R201, 0x39, PT ;  /* 0x00000039c900780c */ /* 0x000fe40003f64270 */
[----:B------:R-:W-:Y:S02]  /*4f90*/  FSEL R180, R180, -INF , P6 ;  /* 0xff800000b4b47808 */ /* 0x000fe40003000000 */
[----:B------:R-:W-:Y:S02]  /*4fa0*/  FSEL R160, R160, -INF , P4 ;  /* 0xff800000a0a07808 */ /* 0x000fe40002000000 */
[----:B------:R-:W-:-:S02]  /*4fb0*/  ISETP.GT.AND P6, PT, R202, 0x1, PT ;  /* 0x00000001ca00780c */ /* 0x000fc40003fc4270 */
[----:B------:R-:W-:Y:S02]  /*4fc0*/  FSEL R154, R154, -INF , P5 ;  /* 0xff8000009a9a7808 */ /* 0x000fe40002800000 */
[----:B------:R-:W-:Y:S02]  /*4fd0*/  ISETP.GT.AND P4, PT, R201, 0x20, PT ;  /* 0x00000020c900780c */ /* 0x000fe40003f84270 */
[----:B------:R-:W-:Y:S02]  /*4fe0*/  FSEL R181, R181, -INF , P3 ;  /* 0xff800000b5b57808 */ /* 0x000fe40001800000 */
[----:B------:R-:W-:Y:S02]  /*4ff0*/  ISETP.GT.AND P3, PT, R202, 0x8, PT ;  /* 0x00000008ca00780c */ /* 0x000fe40003f64270 */
[----:B------:R-:W-:Y:S02]  /*5000*/  FSEL R155, R155, -INF , P6 ;  /* 0xff8000009b9b7808 */ /* 0x000fe40003000000 */
[----:B------:R-:W-:-:S02]  /*5010*/  FMNMX.FTZ R156, R154, R205, !PT ;  /* 0x000000cd9a9c7209 */ /* 0x000fc40007810000 */
[----:B------:R-:W-:Y:S02]  /*5020*/  FSEL R168, R168, -INF , P4 ;  /* 0xff800000a8a87808 */ /* 0x000fe40002000000 */
[----:B------:R-:W-:Y:S02]  /*5030*/  ISETP.GT.AND P4, PT, R201, 0x30, PT ;  /* 0x00000030c900780c */ /* 0x000fe40003f84270 */
[----:B------:R-:W-:Y:S02]  /*5040*/  ISETP.GT.AND P6, PT, R202, 0x9, PT ;  /* 0x00000009ca00780c */ /* 0x000fe40003fc4270 */
[----:B------:R-:W-:Y:S02]  /*5050*/  FSEL R158, R158, -INF , P3 ;  /* 0xff8000009e9e7808 */ /* 0x000fe40001800000 */
[----:B------:R-:W-:Y:S02]  /*5060*/  FMNMX.FTZ R209, R155, R156, !PT ;  /* 0x0000009c9bd17209 */ /* 0x000fe40007810000 */
[----:B------:R-:W-:-:S02]  /*5070*/  FSEL R176, R176, -INF , P4 ;  /* 0xff800000b0b07808 */ /* 0x000fc40002000000 */
[----:B------:R-:W-:Y:S02]  /*5080*/  ISETP.GT.AND P4, PT, R201, 0x40, PT ;  /* 0x00000040c900780c */ /* 0x000fe40003f84270 */
[----:B------:R-:W-:Y:S02]  /*5090*/  ISETP.GT.AND P3, PT, R202, 0x10, PT ;  /* 0x00000010ca00780c */ /* 0x000fe40003f64270 */
[----:B------:R-:W-:Y:S02]  /*50a0*/  FSEL R159, R159, -INF , P6 ;  /* 0xff8000009f9f7808 */ /* 0x000fe40003000000 */
[----:B------:R-:W-:Y:S02]  /*50b0*/  FMNMX.FTZ R156, R158, R209, !PT ;  /* 0x000000d19e9c7209 */ /* 0x000fe40007810000 */
[----:B------:R-:W-:Y:S02]  /*50c0*/  ISETP.GT.AND P5, PT, R201, 0x41, PT ;  /* 0x00000041c900780c */ /* 0x000fe40003fa4270 */
        /* <DEDUP_REMOVED lines=10> */
[----:B------:R-:W-:Y:S02]  /*5170*/  ISETP.GT.AND P3, PT, R202, 0x19, PT ;  /* 0x00000019ca00780c */ /* 0x000fe40003f64270 */
[----:B------:R-:W-:Y:S02]  /*5180*/  FSEL R166, R166, -INF , P5 ;  /* 0xff800000a6a67808 */ /* 0x000fe40002800000 */
[----:B------:R-:W-:-:S02]  /*5190*/  FMNMX.FTZ R211, R163, R206, !PT ;  /* 0x000000cea3d37209 */ /* 0x000fc40007810000 */
        /* <DEDUP_REMOVED lines=56> */
[----:B------:R-:W-:Y:S02]  /*5520*/  ISETP.GT.AND P6, PT, R201, 0x48, PT ;  /* 0x00000048c900780c */ /* 0x000fe40003fc4270 */
[----:B------:R-:W-:Y:S02]  /*5530*/  FMNMX.FTZ R156, R184, R209, !PT ;  /* 0x000000d1b89c7209 */ /* 0x000fe40007810000 */
[C---:B------:R-:W-:Y:S02]  /*5540*/  ISETP.GT.AND P5, PT, R202.reuse, 0x58, PT ;  /* 0x00000058ca00780c */ /* 0x040fe40003fa4270 */
[----:B------:R-:W-:-:S02]  /*5550*/  ISETP.GT.AND P3, PT, R202, 0x59, PT ;  /* 0x00000059ca00780c */ /* 0x000fc40003f64270 */
[----:B------:R-:W-:Y:S02]  /*5560*/  FSEL R195, R195, -INF , P4 ;  /* 0xff800000c3c37808 */ /* 0x000fe40002000000 */
[----:B------:R-:W-:Y:S02]  /*5570*/  FMNMX.FTZ R202, R194, R211, !PT ;  /* 0x000000d3c2ca7209 */ /* 0x000fe40007810000 */
[----:B------:R-:W-:Y:S02]  /*5580*/  ISETP.GT.AND P4, PT, R201, 0x49, PT ;  /* 0x00000049c900780c */ /* 0x000fe40003f84270 */
[----:B------:R-:W-:Y:S02]  /*5590*/  FSEL R188, R188, -INF , P6 ;  /* 0xff800000bcbc7808 */ /* 0x000fe40003000000 */
[----:B------:R-:W-:Y:S02]  /*55a0*/  FMNMX.FTZ R209, R185, R156, !PT ;  /* 0x0000009cb9d17209 */ /* 0x000fe40007810000 */
[----:B------:R-:W-:-:S02]  /*55b0*/  FSEL R198, R198, -INF , P5 ;  /* 0xff800000c6c67808 */ /* 0x000fc40002800000 */
[----:B------:R-:W-:Y:S02]  /*55c0*/  FMNMX.FTZ R211, R195, R202, !PT ;  /* 0x000000cac3d37209 */ /* 0x000fe40007810000 */
[----:B------:R-:W-:Y:S02]  /*55d0*/  FSEL R199, R199, -INF , P3 ;  /* 0xff800000c7c77808 */ /* 0x000fe40001800000 */
        /* <DEDUP_REMOVED lines=13> */
[----:B------:R-:W-:Y:S02]  /*56b0*/  FSEL R208, R196, -INF , P3 ;  /* 0xff800000c4d07808 */ /* 0x000fe40001800000 */
[----:B------:R-:W-:Y:S02]  /*56c0*/  FMNMX.FTZ R189, R193, R156, !PT ;  /* 0x0000009cc1bd7209 */ /* 0x000fe40007810000 */
[----:B------:R-:W-:Y:S02]  /*56d0*/  FSEL R209, R197, -INF , P4 ;  /* 0xff800000c5d17808 */ /* 0x000fe40002000000 */
[----:B------:R-:W-:-:S04]  /*56e0*/  FMNMX.FTZ R156, R208, R189, !PT ;  /* 0x000000bdd09c7209 */ /* 0x000fc80007810000 */
        /* <DEDUP_REMOVED lines=14> */
[----:B------:R0:W-:Y:S01]  /*57d0*/  MUFU.EX2 R189, R154 ;  /* 0x0000009a00bd7308 */ /* 0x0001e20000000800 */
[----:B-1----:R-:W-:Y:S01]  /*57e0*/  FMNMX.FTZ R201, R202, R201, !PT ;  /* 0x000000c9cac97209 */ /* 0x002fe20007810000 */
[--C-:B------:R-:W-:Y:S01]  /*57f0*/  FFMA.FTZ R162, R162, UR10, -R197.reuse ;  /* 0x0000000aa2a27c23 */ /* 0x100fe200080108c5 */
[----:B------:R-:W-:Y:S01]  /*5800*/  IADD3 R202, -R213, 0xb, RZ ;  /* 0x0000000bd5ca7810 */ /* 0x000fe20007ffe1ff */
[--C-:B------:R-:W-:Y:S01]  /*5810*/  FFMA.FTZ R163, R163, UR10, -R197.reuse ;  /* 0x0000000aa3a37c23 */ /* 0x100fe200080108c5 */
[C---:B------:R-:W-:Y:S01]  /*5820*/  FSETP.NEU.FTZ.AND P3, PT, R201.reuse, -INF , PT ;  /* 0xff800000c900780b */ /* 0x040fe20003f7d000 */
[----:B------:R-:W-:Y:S01]  /*5830*/  FMUL.FTZ R212, R201, UR10 ;  /* 0x0000000ac9d47c20 */ /* 0x000fe20008410000 */
[--C-:B------:R-:W-:Y:S01]  /*5840*/  FFMA.FTZ R166, R166, UR10, -R197.reuse ;  /* 0x0000000aa6a67c23 */ /* 0x100fe200080108c5 */
[----:B------:R-:W1:Y:S01]  /*5850*/  MUFU.EX2 R196, R196 ;  /* 0x000000c400c47308 */ /* 0x000e620000000800 */
[--C-:B------:R-:W-:Y:S01]  /*5860*/  FFMA.FTZ R167, R167, UR10, -R197.reuse ;  /* 0x0000000aa7a77c23 */ /* 0x100fe200080108c5 */
[--C-:B------:R-:W-:Y:S01]  /*5870*/  FFMA.FTZ R170, R170, UR10, -R197.reuse ;  /* 0x0000000aaaaa7c23 */ /* 0x100fe200080108c5 */
[----:B------:R-:W-:Y:S01]  /*5880*/  FSEL R212, R212, RZ, P3 ;  /* 0x000000ffd4d47208 */ /* 0x000fe20001800000 */
[--C-:B------:R-:W-:Y:S01]  /*5890*/  FFMA.FTZ R171, R171, UR10, -R197.reuse ;  /* 0x0000000aabab7c23 */ /* 0x100fe200080108c5 */
[--C-:B------:R-:W-:Y:S01]  /*58a0*/  FFMA.FTZ R174, R174, UR10, -R197.reuse ;  /* 0x0000000aaeae7c23 */ /* 0x100fe200080108c5 */
[--C-:B------:R-:W-:Y:S01]  /*58b0*/  FFMA.FTZ R175, R175, UR10, -R197.reuse ;  /* 0x0000000aafaf7c23 */ /* 0x100fe200080108c5 */
[----:B------:R-:W-:Y:S01]  /*58c0*/  FFMA.FTZ R178, R178, UR10, -R197 ;  /* 0x0000000ab2b27c23 */ /* 0x000fe200080108c5 */
[--C-:B------:R-:W-:Y:S01]  /*58d0*/  FFMA.FTZ R211, R152, UR10, -R212.reuse ;  /* 0x0000000a98d37c23 */ /* 0x100fe200080108d4 */
[----:B------:R-:W-:Y:S01]  /*58e0*/  FSEL R152, R156, RZ, P4 ;  /* 0x000000ff9c987208 */ /* 0x000fe20002000000 */
[--C-:B------:R-:W-:Y:S01]  /*58f0*/  FFMA.FTZ R210, R153, UR10, -R212.reuse ;  /* 0x0000000a99d27c23 */ /* 0x100fe200080108d4 */
[----:B------:R-:W-:Y:S01]  /*5900*/  FFMA.FTZ R155, R157, UR10, -R212 ;  /* 0x0000000a9d9b7c23 */ /* 0x000fe200080108d4 */
[----:B------:R-:W-:Y:S01]  /*5910*/  FSEL R153, R201, RZ, P3 ;  /* 0x000000ffc9997208 */ /* 0x000fe20001800000 */
[----:B------:R-:W-:-:S02]  /*5920*/  IMAD.U32 R157, RZ, RZ, UR5 ;  /* 0x00000005ff9d7e24 */ /* 0x000fc4000f8e00ff */
[----:B0-----:R-:W-:Y:S01]  /*5930*/  FADD.FTZ R154, -R152, R205 ;  /* 0x000000cd989a7221 */ /* 0x001fe20000010100 */
[----:B------:R-:W-:Y:S01]  /*5940*/  FFMA.FTZ R207, R207, UR10, -R212 ;  /* 0x0000000acfcf7c23 */ /* 0x000fe200080108d4 */
[----:B------:R-:W-:Y:S01]  /*5950*/  MUFU.EX2 R158, R158 ;  /* 0x0000009e009e7308 */ /* 0x000fe20000000800 */
[----:B------:R-:W-:Y:S02]  /*5960*/  @!P2 VIADD R152, R157, 0x32440 ;  /* 0x000324409d98a836 */ /* 0x000fe40000000000 */
[----:B------:R-:W-:Y:S01]  /*5970*/  FADD.FTZ R153, -R153, R204 ;  /* 0x000000cc99997221 */ /* 0x000fe20000010100 */
[----:B------:R-:W-:Y:S01]  /*5980*/  FMUL.FTZ R214, R154, UR10 ;  /* 0x0000000a9ad67c20 */ /* 0x000fe20008410000 */
[----:B------:R-:W-:Y:S01]  /*5990*/  UIMAD UR5, UR4, 0xc00, UR11 ;  /* 0x00000c00040578a4 */ /* 0x000fe2000f8e020b */
[----:B------:R-:W-:Y:S01]  /*59a0*/  FFMA.FTZ R160, R160, UR10, -R212 ;  /* 0x0000000aa0a07c23 */ /* 0x000fe200080108d4 */
[----:B------:R-:W-:Y:S01]  /*59b0*/  FMUL.FTZ R216, R153, UR10 ;  /* 0x0000000a99d87c20 */ /* 0x000fe20008410000 */
[----:B------:R-:W-:Y:S01]  /*59c0*/  @!P2 PRMT R152, RZ, 0x654, R152 ;  /* 0x00000654ff98a816 */ /* 0x000fe20000000098 */
[----:B------:R2:W-:Y:S06]  /*59d0*/  BAR.ARV R202, 0x100 ;  /* 0x000400ca0000751d */ /* 0x0005ec0000002000 */
[----:B------:R0:W-:Y:S01]  /*59e0*/  @!P2 SYNCS.ARRIVE.TRANS64.RED.A1T0 RZ, [R152+URZ], RZ ;  /* 0x000000ff98ffa9a7 */ /* 0x0001e2000810043f */
[----:B------:R-:W3:Y:S01]  /*59f0*/  MUFU.EX2 R216, R216 ;  /* 0x000000d800d87308 */ /* 0x000ee20000000800 */
[----:B-1----:R-:W-:Y:S01]  /*5a00*/  F2FP.F16.F32.PACK_AB R153, R196, R189 ;  /* 0x000000bdc499723e */ /* 0x002fe200000000ff */
[----:B------:R-:W-:Y:S01]  /*5a10*/  UMOV UR14, UR5 ;  /* 0x00000005000e7c82 */ /* 0x000fe20008000000 */
        /* <DEDUP_REMOVED lines=14> */
[-C--:B---3--:R-:W-:Y:S01]  /*5b00*/  FMUL.FTZ R24, R24, R216.reuse ;  /* 0x000000d818187220 */ /* 0x088fe20000410000 */
        /* <DEDUP_REMOVED lines=131> */
[----:B----4-:R-:W-:Y:S01]  /*6340*/  F2FP.F16.F32.PACK_AB R155, R159, R158 ;  /* 0x0000009e9f9b723e */ /* 0x010fe200000000ff */
[----:B------:R-:W-:Y:S01]  /*6350*/  MUFU.EX2 R162, R162 ;  /* 0x000000a200a27308 */ /* 0x000fe20000000800 */
[----:B0-----:R-:W-:Y:S01]  /*6360*/  F2FP.F16.F32.PACK_AB R152, R210, R207 ;  /* 0x000000cfd298723e */ /* 0x001fe200000000ff */
[--C-:B------:R-:W-:Y:S01]  /*6370*/  FFMA.FTZ R181, R181, UR10, -R212.reuse ;  /* 0x0000000ab5b57c23 */ /* 0x100fe200080108d4 */
[----:B---3--:R-:W-:Y:S01]  /*6380*/  F2FP.F16.F32.PACK_AB R154, R204, R211 ;  /* 0x000000d3cc9a723e */ /* 0x008fe200000000ff */
[----:B------:R2:W-:Y:S01]  /*6390*/  BAR.SYNC.DEFER_BLOCKING R203, 0x100 ;  /* 0x000400cb0000751d */ /* 0x0005e20000010000 */
        /* <DEDUP_REMOVED lines=17> */
[----:B------:R-:W-:Y:S01]  /*64b0*/  FFMA.FTZ R209, R209, UR10, -R212 ;  /* 0x0000000ad1d17c23 */ /* 0x000fe200080108d4 */
[----:B------:R-:W-:Y:S01]  /*64c0*/  FFMA.FTZ R197, R199, UR10, -R197 ;  /* 0x0000000ac7c57c23 */ /* 0x000fe200080108c5 */
[----:B------:R-:W-:Y:S01]  /*64d0*/  UIADD3 UR6, UR5, 0x280, URZ ;  /* 0x0000028005067890 */ /* 0x000fe2000fffe03f */
[----:B------:R-:W-:Y:S01]  /*64e0*/  FFMA.FTZ R189, R214, R12, R189 ;  /* 0x0000000cd6bd7223 */ /* 0x000fe200000100bd */
[----:B------:R-:W1:Y:S01]  /*64f0*/  MUFU.EX2 R167, R167 ;  /* 0x000000a700a77308 */ /* 0x000e620000000800 */
[----:B------:R-:W-:Y:S01]  /*6500*/  FFMA.FTZ R207, R216, R0, R207 ;  /* 0x00000000d8cf7223 */ /* 0x000fe200000100cf */
[----:B------:R-:W-:Y:S01]  /*6510*/  WARPGROUP.ARRIVE ;  /* 0x00000000000079c5 */ /* 0x000fe20000000000 */
[----:B------:R-:W-:Y:S01]  /*6520*/  FADD.FTZ R189, R196, R189 ;  /* 0x000000bdc4bd7221 */ /* 0x000fe20000010000 */
[----:B------:R-:W-:Y:S01]  /*6530*/  PLOP3.LUT P3, PT, PT, PT, UP1, 0x80, 0x0 ;  /* 0x000000000000781c */ /* 0x000fe20003f6f018 */
[----:B------:R-:W-:Y:S01]  /*6540*/  FADD.FTZ R210, R210, R207 ;  /* 0x000000cfd2d27221 */ /* 0x000fe20000010000 */
[----:B------:R-:W-:-:S02]  /*6550*/  @!P2 VIADD R157, R157, 0x32460 ;  /* 0x000324609d9da836 */ /* 0x000fc40000000000 */
[----:B------:R-:W-:Y:S01]  /*6560*/  FADD.FTZ R158, R158, R189 ;  /* 0x000000bd9e9e7221 */ /* 0x000fe20000010000 */
[----:B------:R-:W-:Y:S01]  /*6570*/  HGMMA.64x256x16.F32 R24, R152, gdesc[UR12].tnspB, R24, gsb0 ;  /* 0x43e0000c98187df0 */ /* 0x000fe20008000818 */
[----:B------:R-:W-:Y:S01]  /*6580*/  MUFU.EX2 R160, R160 ;  /* 0x000000a000a07308 */ /* 0x000fe20000000800 */
[----:B------:R-:W-:Y:S01]  /*6590*/  UIADD3 UR14, UR5, 0x80, URZ ;  /* 0x00000080050e7890 */ /* 0x000fe2000fffe03f */
[----:B------:R-:W-:Y:S01]  /*65a0*/  FADD.FTZ R211, R211, R210 ;  /* 0x000000d2d3d37221 */ /* 0x000fe20000010000 */
[----:B------:R-:W-:Y:S01]  /*65b0*/  UMOV UR15, 0x40000040 ;  /* 0x40000040000f7882 */ /* 0x000fe20000000000 */
[----:B------:R-:W-:Y:S01]  /*65c0*/  FADD.FTZ R159, R159, R158 ;  /* 0x0000009e9f9f7221 */ /* 0x000fe20000010000 */
[----:B------:R-:W-:Y:S01]  /*65d0*/  @!P2 PRMT R157, RZ, 0x654, R157 ;  /* 0x00000654ff9da816 */ /* 0x000fe2000000009d */
[----:B------:R-:W-:Y:S01]  /*65e0*/  FADD.FTZ R211, R204, R211 ;  /* 0x000000d3ccd37221 */ /* 0x000fe20000010000 */
[----:B------:R-:W-:Y:S01]  /*65f0*/  IMAD.MOV.U32 R204, RZ, RZ, R201 ;  /* 0x000000ffffcc7224 */ /* 0x000fe200078e00c9 */
[----:B------:R-:W3:Y:S08]  /*6600*/  MUFU.EX2 R161, R161 ;  /* 0x000000a100a17308 */ /* 0x000ef00000000800 */
[----:B------:R-:W-:Y:S08]  /*6610*/  MUFU.EX2 R164, R164 ;  /* 0x000000a400a47308 */ /* 0x000ff00000000800 */
[----:B------:R-:W4:Y:S08]  /*6620*/  MUFU.EX2 R165, R165 ;  /* 0x000000a500a57308 */ /* 0x000f300000000800 */
[----:B------:R-:W-:Y:S08]  /*6630*/  MUFU.EX2 R170, R170 ;  /* 0x000000aa00aa7308 */ /* 0x000ff00000000800 */
[----:B------:R-:W5:Y:S08]  /*6640*/  MUFU.EX2 R171, R171 ;  /* 0x000000ab00ab7308 */ /* 0x000f700000000800 */
[----:B------:R-:W-:Y:S08]  /*6650*/  MUFU.EX2 R174, R174 ;  /* 0x000000ae00ae7308 */ /* 0x000ff00000000800 */
[----:B------:R-:W-:Y:S08]  /*6660*/  MUFU.EX2 R168, R168 ;  /* 0x000000a800a87308 */ /* 0x000ff00000000800 */
[----:B------:R-:W2:Y:S08]  /*6670*/  MUFU.EX2 R169, R169 ;  /* 0x000000a900a97308 */ /* 0x000eb00000000800 */
[----:B------:R-:W-:Y:S08]  /*6680*/  MUFU.EX2 R172, R172 ;  /* 0x000000ac00ac7308 */ /* 0x000ff00000000800 */
[----:B------:R-:W2:Y:S08]  /*6690*/  MUFU.EX2 R173, R173 ;  /* 0x000000ad00ad7308 */ /* 0x000eb00000000800 */
[----:B------:R-:W2:Y:S08]  /*66a0*/  MUFU.EX2 R175, R175 ;  /* 0x000000af00af7308 */ /* 0x000eb00000000800 */
[----:B------:R-:W-:Y:S08]  /*66b0*/  MUFU.EX2 R178, R178 ;  /* 0x000000b200b27308 */ /* 0x000ff00000000800 */
[----:B------:R-:W-:Y:S08]  /*66c0*/  MUFU.EX2 R179, R179 ;  /* 0x000000b300b37308 */ /* 0x000ff00000000800 */
        /* <DEDUP_REMOVED lines=19> */
[----:B------:R-:W-:Y:S01]  /*6800*/  MUFU.EX2 R206, R206 ;  /* 0x000000ce00ce7308 */ /* 0x000fe20000000800 */
[----:B------:R-:W-:-:S02]  /*6810*/  WARPGROUP.DEPBAR.LE gsb0, 0x0 ;  /* 0x00008000000079c5 */ /* 0x000fc40000010000 */
[----:B0-----:R-:W-:-:S05]  /*6820*/  F2FP.F16.F32.PACK_AB R153, R163, R162 ;  /* 0x000000a2a399723e */ /* 0x001fca00000000ff */
[----:B------:R-:W0:Y:S01]  /*6830*/  MUFU.EX2 R209, R209 ;  /* 0x000000d100d17308 */ /* 0x000e220000000800 */
[----:B-1----:R-:W-:Y:S01]  /*6840*/  F2FP.F16.F32.PACK_AB R155, R167, R166 ;  /* 0x000000a6a79b723e */ /* 0x002fe200000000ff */
[----:B------:R-:W-:Y:S01]  /*6850*/  FADD.FTZ R162, R162, R159 ;  /* 0x0000009fa2a27221 */ /* 0x000fe20000010000 */
[----:B---3--:R-:W-:Y:S01]  /*6860*/  F2FP.F16.F32.PACK_AB R152, R161, R160 ;  /* 0x000000a0a198723e */ /* 0x008fe200000000ff */
[----:B------:R-:W-:Y:S01]  /*6870*/  FADD.FTZ R160, R160, R211 ;  /* 0x000000d3a0a07221 */ /* 0x000fe20000010000 */
[----:B----4-:R-:W-:Y:S01]  /*6880*/  F2FP.F16.F32.PACK_AB R154, R165, R164 ;  /* 0x000000a4a59a723e */ /* 0x010fe200000000ff */
[----:B------:R-:W-:Y:S02]  /*6890*/  FADD.FTZ R163, R163, R162 ;  /* 0x000000a2a3a37221 */ /* 0x000fe40000010000 */
[----:B------:R-:W1:Y:S01]  /*68a0*/  MUFU.EX2 R197, R197 ;  /* 0x000000c500c57308 */ /* 0x000e620000000800 */
[----:B------:R-:W-:Y:S01]  /*68b0*/  WARPGROUP.ARRIVE ;  /* 0x00000000000079c5 */ /* 0x000fe20000000000 */
[----:B------:R-:W-:Y:S01]  /*68c0*/  FADD.FTZ R161, R161, R160 ;  /* 0x000000a0a1a17221 */ /* 0x000fe20000010000 */
[----:B------:R-:W-:-:S03]  /*68d0*/  FADD.FTZ R166, R166, R163 ;  /* 0x000000a3a6a67221 */ /* 0x000fc60000010000 */
[----:B------:R-:W-:Y:S01]  /*68e0*/  FADD.FTZ R164, R164, R161 ;  /* 0x000000a1a4a47221 */ /* 0x000fe20000010000 */
[----:B------:R-:W-:Y:S01]  /*68f0*/  HGMMA.64x256x16.F32 R24, R152, gdesc[UR12].tnspB, R24, gsb0 ;  /* 0x43e0000c98187df0 */ /* 0x000fe20008000818 */
[----:B------:R-:W-:Y:S01]  /*6900*/  UIADD3 UR14, UR5, 0x100, URZ ;  /* 0x00000100050e7890 */ /* 0x000fe2000fffe03f */
[----:B------:R-:W-:Y:S01]  /*6910*/  FADD.FTZ R167, R167, R166 ;  /* 0x000000a6a7a77221 */ /* 0x000fe20000010000 */
[----:B------:R-:W-:Y:S01]  /*6920*/  UMOV UR15, 0x40000040 ;  /* 0x40000040000f7882 */ /* 0x000fe20000000000 */
[----:B------:R-:W-:Y:S01]  /*6930*/  FADD.FTZ R165, R165, R164 ;  /* 0x000000a4a5a57221 */ /* 0x000fe20000010000 */
[----:B------:R-:W-:Y:S02]  /*6940*/  WARPGROUP.DEPBAR.LE gsb0, 0x0 ;  /* 0x00008000000079c5 */ /* 0x000fe40000010000 */
[----:B-----5:R-:W-:Y:S01]  /*6950*/  F2FP.F16.F32.PACK_AB R153, R171, R170 ;  /* 0x000000aaab99723e */ /* 0x020fe200000000ff */
[----:B------:R-:W-:Y:S01]  /*6960*/  FADD.FTZ R170, R170, R167 ;  /* 0x000000a7aaaa7221 */ /* 0x000fe20000010000 */
[----:B--2---:R-:W-:Y:S01]  /*6970*/  F2FP.F16.F32.PACK_AB R152, R169, R168 ;  /* 0x000000a8a998723e */ /* 0x004fe200000000ff */
        /* <DEDUP_REMOVED lines=9> */
[----:B------:R-:W-:-:S06]  /*6a10*/  FADD.FTZ R173, R173, R172 ;  /* 0x000000acadad7221 */ /* 0x000fcc0000010000 */
        /* <DEDUP_REMOVED lines=42> */
[----:B0-----:R-:W-:Y:S01]  /*6cc0*/  F2FP.F16.F32.PACK_AB R154, R209, R206 ;  /* 0x000000ced19a723e */ /* 0x001fe200000000ff */
[----:B------:R-:W-:Y:S01]  /*6cd0*/  FADD.FTZ R193, R193, R192 ;  /* 0x000000c0c1c17221 */ /* 0x000fe20000010000 */
[----:B-1----:R-:W-:Y:S01]  /*6ce0*/  F2FP.F16.F32.PACK_AB R155, R197, R198 ;  /* 0x000000c6c59b723e */ /* 0x002fe200000000ff */
[----:B------:R-:W-:Y:S01]  /*6cf0*/  FADD.FTZ R195, R195, R194 ;  /* 0x000000c2c3c37221 */ /* 0x000fe20000010000 */
[----:B------:R-:W-:-:S02]  /*6d00*/  IMAD.MOV.U32 R205, RZ, RZ, R156 ;  /* 0x000000ffffcd7224 */ /* 0x000fc400078e009c */
[----:B------:R-:W-:Y:S01]  /*6d10*/  FADD.FTZ R0, R206, R193 ;  /* 0x000000c1ce007221 */ /* 0x000fe20000010000 */
[----:B------:R-:W-:Y:S01]  /*6d20*/  WARPGROUP.ARRIVE ;  /* 0x00000000000079c5 */ /* 0x000fe20000000000 */
[----:B------:R-:W-:Y:S02]  /*6d30*/  FADD.FTZ R12, R198, R195 ;  /* 0x000000c3c60c7221 */ /* 0x000fe40000010000 */
[----:B------:R-:W-:Y:S02]  /*6d40*/  FADD.FTZ R0, R209, R0 ;  /* 0x00000000d1007221 */ /* 0x000fe40000010000 */
[----:B------:R-:W-:-:S07]  /*6d50*/  FADD.FTZ R12, R197, R12 ;  /* 0x0000000cc50c7221 */ /* 0x000fce0000010000 */
[----:B------:R-:W-:Y:S03]  /*6d60*/  HGMMA.64x256x16.F32 R24, R152, gdesc[UR12].tnspB, R24, gsb0 ;  /* 0x43e0000c98187df0 */ /* 0x000fe60008000818 */
[----:B------:R-:W-:Y:S02]  /*6d70*/  WARPGROUP.DEPBAR.LE gsb0, 0x0 ;  /* 0x00008000000079c5 */ /* 0x000fe40000010000 */
[----:B------:R1:W-:Y:S01]  /*6d80*/  @!P2 SYNCS.ARRIVE.TRANS64.RED.A1T0 RZ, [R157+URZ], RZ ;  /* 0x000000ff9dffa9a7 */ /* 0x0003e2000810043f */
[----:B------:R-:W-:Y:S05]  /*6d90*/  @P3 BRA `(.L_x_13282) ;  /* 0xffffffd000ec3947 */ /* 0x000fea000383ffff */
.L_x_13273:
[----:B------:R-:W-:-:S13]  /*6da0*/  R2UR UR5, R200 ;  /* 0x00000000c80572ca */ /* 0x000fda00000e0000 */
[----:B------:R-:W-:-:S06]  /*6db0*/  UISETP.GE.AND UP0, UPT, UR7, UR5, UPT ;  /* 0x000000050700728c */ /* 0x000fcc000bf06270 */
[----:B------:R-:W-:-:S13]  /*6dc0*/  PLOP3.LUT P1, PT, PT, PT, UP0, 0x80, 0x0 ;  /* 0x000000000000781c */ /* 0x000fda0003f2f008 */
[----:B------:R-:W-:Y:S05]  /*6dd0*/  @!P1 BRA `(.L_x_13283) ;  /* 0x0000002000b09947 */ /* 0x000fea0003800000 */
[----:B------:R-:W-:Y:S02]  /*6de0*/  IMAD.MOV.U32 R209, RZ, RZ, R156 ;  /* 0x000000ffffd17224 */ /* 0x000fe400078e009c */
[----:B------:R-:W-:-:S07]  /*6df0*/  IMAD.MOV.U32 R13, RZ, RZ, R201 ;  /* 0x000000ffff0d7224 */ /* 0x000fce00078e00c9 */
.L_x_13292:
[----:B------:R-:W-:-:S04]  /*6e00*/  UIADD3 UR4, UR4, 0x1, URZ ;  /* 0x0000000104047890 */ /* 0x000fc8000fffe03f */
[----:B------:R-:W-:-:S04]  /*6e10*/  UISETP.NE.AND UP0, UPT, UR4, 0x2, UPT ;  /* 0x000000020400788c */ /* 0x000fc8000bf05270 */
[----:B------:R-:W-:Y:S02]  /*6e20*/  USEL UR5, URZ, 0x1, UP0 ;  /* 0x000000013f057887 */ /* 0x000fe40008000000 */
[----:B------:R-:W-:Y:S02]  /*6e30*/  USEL UR4, UR4, URZ, UP0 ;  /* 0x0000003f04047287 */ /* 0x000fe40008000000 */
[----:B------:R-:W-:Y:S01]  /*6e40*/  ULOP3.LUT UR60, UR60, UR5, URZ, 0x3c, !UPT ;  /* 0x000000053c3c7292 */ /* 0x000fe2000f8e3c3f */
[----:B--2---:R-:W-:Y:S11]  /*6e50*/  @!P0 BRA `(.L_x_13284) ;  /* 0x0000000000048947 */ /* 0x004ff60003800000 */
[----:B------:R-:W-:Y:S01]  /*6e60*/  BPT.TRAP 0x1 ;  /* 0x000000040000795c */ /* 0x000fe20000300000 */
.L_x_13284:
[----:B------:R-:W-:Y:S01]  /*6e70*/  R2UR UR5, R22 ;  /* 0x00000000160572ca */ /* 0x000fe200000e0000 */
[----:B------:R-:W-:-:S05]  /*6e80*/  IMAD.U32 R23, RZ, RZ, UR60 ;  /* 0x0000003cff177e24 */ /* 0x000fca000f8e00ff */
[----:B------:R-:W-:-:S07]  /*6e90*/  SHF.L.U32 R23, R23, 0x1f, RZ ;  /* 0x0000001f17177819 */ /* 0x000fce00000006ff */
[----:B------:R-:W-:-:S09]  /*6ea0*/  ULEA UR6, UR4, UR5, 0x3 ;  /* 0x0000000504067291 */ /* 0x000fd2000f8e183f */
[----:B------:R2:W3:Y:S01]  /*6eb0*/  SYNCS.PHASECHK.TRANS64.TRYWAIT P1, [UR6+0x32430], R23 ;  /* 0x03243017ff0075a7 */ /* 0x0004e20008020146 */
[----:B------:R-:W-:Y:S05]  /*6ec0*/  @!P0 BRA `(.L_x_13285) ;  /* 0x0000000000048947 */ /* 0x000fea0003800000 */
[----:B------:R-:W-:Y:S01]  /*6ed0*/  BPT.TRAP 0x1 ;  /* 0x000000040000795c */ /* 0x000fe20000300000 */
.L_x_13285:
[----:B---3--:R-:W-:Y:S05]  /*6ee0*/  @P1 BRA `(.L_x_13286) ;  /* 0x0000000000081947 */ /* 0x008fea0003800000 */
[----:B------:R-:W3:Y:S02]  /*6ef0*/  SYNCS.PHASECHK.TRANS64.TRYWAIT P1, [UR6+0x32430], R23 ;  /* 0x03243017ff0075a7 */ /* 0x000ee40008020146 */
[----:B---3--:R-:W-:Y:S05]  /*6f00*/  @!P1 BRA `(.L_x_13287) ;  /* 0x0000009c00dc9947 */ /* 0x008fea0003800000 */
.L_x_13286:
[----:B------:R-:W-:Y:S01]  /*6f10*/  R2UR UR5, R21 ;  /* 0x00000000150572ca */ /* 0x000fe200000e0000 */
[----:B01-3--:R-:W-:Y:S01]  /*6f20*/  WARPGROUP.ARRIVE ;  /* 0x00000000000079c5 */ /* 0x00bfe20000000000 */
[----:B------:R-:W-:Y:S01]  /*6f30*/  R2UR UR56, R18 ;  /* 0x00000000123872ca */ /* 0x000fe200000e0000 */
[----:B------:R-:W-:Y:S01]  /*6f40*/  UMOV UR59, 0x40000040 ;  /* 0x40000040003b7882 */ /* 0x000fe20000000000 */
[----:B------:R-:W-:-:S09]  /*6f50*/  R2UR UR57, R19 ;  /* 0x00000000133972ca */ /* 0x000fd200000e0000 */
[----:B------:R-:W-:-:S07]  /*6f60*/  UIMAD UR5, UR4, 0x300, UR5 ;  /* 0x00000300040578a4 */ /* 0x000fce000f8e0205 */
[----:B------:R-:W-:Y:S02]  /*6f70*/  UMOV UR58, UR5 ;  /* 0x00000005003a7c82 */ /* 0x000fe40008000000 */
        /* <DEDUP_REMOVED lines=25> */
.L_x_13288:
[----:B------:R0:W1:Y:S01]  /*7110*/  SYNCS.PHASECHK.TRANS64.TRYWAIT P1, [UR6+0x32450], R23 ;  /* 0x03245017ff0075a7 */ /* 0x0000620008020146 */
[----:B------:R-:W-:Y:S05]  /*7120*/  @!P0 BRA `(.L_x_13289) ;  /* 0x0000000000048947 */ /* 0x000fea0003800000 */
[----:B------:R-:W-:Y:S01]  /*7130*/  BPT.TRAP 0x1 ;  /* 0x000000040000795c */ /* 0x000fe20000300000 */
.L_x_13289:
[----:B-1----:R-:W-:Y:S05]  /*7140*/  @P1 BRA `(.L_x_13290) ;  /* 0x0000000000081947 */ /* 0x002fea0003800000 */
[----:B------:R-:W1:Y:S02]  /*7150*/  SYNCS.PHASECHK.TRANS64.TRYWAIT P1, [UR6+0x32450], R23 ;  /* 0x03245017ff0075a7 */ /* 0x000e640008020146 */
[----:B-1----:R-:W-:Y:S05]  /*7160*/  @!P1 BRA `(.L_x_13291) ;  /* 0x0000009c005c9947 */ /* 0x002fea0003800000 */
.L_x_13290:
        /* <DEDUP_REMOVED lines=50> */
[----:B------:R-:W-:-:S13]  /*7490*/  R2UR UR5, R20 ;  /* 0x00000000140572ca */ /* 0x000fda00000e0000 */
[----:B------:R-:W-:Y:S01]  /*74a0*/  UIMAD UR6, UR4, 0xc00, UR5 ;  /* 0x00000c00040678a4 */ /* 0x000fe2000f8e0205 */
[----:B------:R-:W-:-:S13]  /*74b0*/  R2UR UR5, R200 ;  /* 0x00000000c80572ca */ /* 0x000fda00000e0000 */
[----:B------:R-:W-:Y:S02]  /*74c0*/  UISETP.GT.AND UP0, UPT, UR7, UR5, UPT ;  /* 0x000000050700728c */ /* 0x000fe4000bf04270 */
[----:B------:R-:W-:-:S04]  /*74d0*/  UIADD3 UR7, UR7, -0x1, URZ ;  /* 0xffffffff07077890 */ /* 0x000fc8000fffe03f */
[----:B------:R-:W-:Y:S01]  /*74e0*/  PLOP3.LUT P1, PT, PT, PT, UP0, 0x80, 0x0 ;  /* 0x000000000000781c */ /* 0x000fe20003f2f008 */
[----:B------:R-:W-:Y:S02]  /*74f0*/  WARPGROUP.DEPBAR.LE gsb0, 0x0 ;  /* 0x00008000000079c5 */ /* 0x000fe40000010000 */
[----:B------:R-:W-:-:S06]  /*7500*/  WARPGROUP.ARRIVE ;  /* 0x00000000000079c5 */ /* 0x000fcc0000000000 */
[----:B------:R-:W-:Y:S01]  /*7510*/  HGMMA.64x96x16.F32 R152, gdesc[UR8], R152, gsb0 ;  /* 0x01600000089879f0 */ /* 0x000fe20008000898 */
[----:B------:R-:W-:Y:S02]  /*7520*/  ULDC UR10, c[0x0][0xa80] ;  /* 0x0002a000000a7ab9 */ /* 0x000fe40000000800 */
        /* <DEDUP_REMOVED lines=40> */
[----:B0-2---:R-:W-:-:S04]  /*77b0*/  FMNMX.FTZ R23, R153, R204, !PT ;  /* 0x000000cc99177209 */ /* 0x005fc80007810000 */
        /* <DEDUP_REMOVED lines=46> */
[----:B------:R-:W-:Y:S02]  /*7aa0*/  FMNMX.FTZ R204, R199, R204, !PT ;  /* 0x000000ccc7cc7209 */ /* 0x000fe40007810000 */
[----:B0-----:R-:W-:-:S03]  /*7ab0*/  FMNMX.FTZ R23, R206, R201, !PT ;  /* 0x000000c9ce177209 */ /* 0x001fc60007810000 */
[----:B------:R-:W0:Y:S04]  /*7ac0*/  SHFL.BFLY PT, R201, R204, 0x2, 0x1f ;  /* 0x0c401f00ccc97f89 */ /* 0x000e2800000e0000 */
[----:B------:R-:W1:Y:S01]  /*7ad0*/  SHFL.BFLY PT, R208, R23, 0x1, 0x1f ;  /* 0x0c201f0017d07f89 */ /* 0x000e6200000e0000 */
[----:B0-----:R-:W-:Y:S02]  /*7ae0*/  FMNMX.FTZ R205, R204, R201, !PT ;  /* 0x000000c9cccd7209 */ /* 0x001fe40007810000 */
[----:B-1----:R-:W-:-:S03]  /*7af0*/  FMNMX.FTZ R201, R23, R208, !PT ;  /* 0x000000d017c97209 */ /* 0x002fc60007810000 */
[----:B------:R-:W0:Y:S02]  /*7b00*/  SHFL.BFLY PT, R206, R205, 0x1, 0x1f ;  /* 0x0c201f00cdce7f89 */ /* 0x000e2400000e0000 */
[C---:B------:R-:W-:Y:S01]  /*7b10*/  FMUL.FTZ R207, R201.reuse, UR10 ;  /* 0x0000000ac9cf7c20 */ /* 0x040fe20008410000 */
[----:B------:R-:W-:-:S03]  /*7b20*/  FADD.FTZ R13, -R201, R13 ;  /* 0x0000000dc90d7221 */ /* 0x000fc60000010100 */
[--C-:B------:R-:W-:Y:S01]  /*7b30*/  FFMA.FTZ R23, R153, UR10, -R207.reuse ;  /* 0x0000000a99177c23 */ /* 0x100fe200080108cf */
[--C-:B------:R-:W-:Y:S01]  /*7b40*/  FFMA.FTZ R153, R156, UR10, -R207.reuse ;  /* 0x0000000a9c997c23 */ /* 0x100fe200080108cf */
[--C-:B------:R-:W-:Y:S01]  /*7b50*/  FFMA.FTZ R208, R152, UR10, -R207.reuse ;  /* 0x0000000a98d07c23 */ /* 0x100fe200080108cf */
[----:B------:R-:W-:Y:S01]  /*7b60*/  FMUL.FTZ R13, R13, UR10 ;  /* 0x0000000a0d0d7c20 */ /* 0x000fe20008410000 */
        /* <DEDUP_REMOVED lines=12> */
[----:B0-----:R-:W-:Y:S01]  /*7c30*/  FMNMX.FTZ R156, R205, R206, !PT ;  /* 0x000000cecd9c7209 */ /* 0x001fe20007810000 */
[--C-:B------:R-:W-:Y:S01]  /*7c40*/  FFMA.FTZ R206, R157, UR10, -R207.reuse ;  /* 0x0000000a9dce7c23 */ /* 0x100fe200080108cf */
[--C-:B------:R-:W-:Y:S01]  /*7c50*/  FFMA.FTZ R180, R180, UR10, -R207.reuse ;  /* 0x0000000ab4b47c23 */ /* 0x100fe200080108cf */
[--C-:B------:R-:W-:Y:S01]  /*7c60*/  FFMA.FTZ R181, R181, UR10, -R207.reuse ;  /* 0x0000000ab5b57c23 */ /* 0x100fe200080108cf */
[----:B------:R-:W-:Y:S01]  /*7c70*/  FFMA.FTZ R184, R184, UR10, -R207 ;  /* 0x0000000ab8b87c23 */ /* 0x000fe200080108cf */
[C---:B------:R-:W-:Y:S01]  /*7c80*/  FADD.FTZ R152, -R156.reuse, R209 ;  /* 0x000000d19c987221 */ /* 0x040fe20000010100 */
[----:B------:R-:W-:Y:S01]  /*7c90*/  FMUL.FTZ R211, R156, UR10 ;  /* 0x0000000a9cd37c20 */ /* 0x000fe20008410000 */
[----:B------:R-:W-:Y:S01]  /*7ca0*/  MUFU.EX2 R23, R23 ;  /* 0x0000001700177308 */ /* 0x000fe20000000800 */
[----:B------:R-:W-:Y:S01]  /*7cb0*/  FFMA.FTZ R185, R185, UR10, -R207 ;  /* 0x0000000ab9b97c23 */ /* 0x000fe200080108cf */
[----:B------:R-:W-:Y:S01]  /*7cc0*/  FMUL.FTZ R157, R152, UR10 ;  /* 0x0000000a989d7c20 */ /* 0x000fe20008410000 */
[----:B------:R-:W-:-:S02]  /*7cd0*/  @!P2 VIADD R152, R210, 0x32440 ;  /* 0x00032440d298a836 */ /* 0x000fc40000000000 */
[--C-:B-1----:R-:W-:Y:S01]  /*7ce0*/  FFMA.FTZ R208, R154, UR10, -R211.reuse ;  /* 0x0000000a9ad07c23 */ /* 0x102fe200080108d3 */
[--C-:B------:R-:W-:Y:S01]  /*7cf0*/  FFMA.FTZ R209, R155, UR10, -R211.reuse ;  /* 0x0000000a9bd17c23 */ /* 0x100fe200080108d3 */
[--C-:B------:R-:W-:Y:S01]  /*7d00*/  FFMA.FTZ R158, R158, UR10, -R211.reuse ;  /* 0x0000000a9e9e7c23 */ /* 0x100fe200080108d3 */
[--C-:B------:R-:W-:Y:S01]  /*7d10*/  FFMA.FTZ R159, R159, UR10, -R211.reuse ;  /* 0x0000000a9f9f7c23 */ /* 0x100fe200080108d3 */
[----:B------:R-:W-:Y:S01]  /*7d20*/  @!P2 PRMT R152, RZ, 0x654, R152 ;  /* 0x00000654ff98a816 */ /* 0x000fe20000000098 */
[----:B------:R3:W-:Y:S06]  /*7d30*/  BAR.ARV R202, 0x100 ;  /* 0x000400ca0000751d */ /* 0x0007ec0000002000 */
[----:B------:R0:W-:Y:S01]  /*7d40*/  @!P2 SYNCS.ARRIVE.TRANS64.RED.A1T0 RZ, [R152+URZ], RZ ;  /* 0x000000ff98ffa9a7 */ /* 0x0001e2000810043f */
[----:B------:R-:W1:Y:S01]  /*7d50*/  MUFU.EX2 R157, R157 ;  /* 0x0000009d009d7308 */ /* 0x000e620000000800 */
[-C--:B--2---:R-:W-:Y:S01]  /*7d60*/  FMUL.FTZ R24, R24, R13.reuse ;  /* 0x0000000d18187220 */ /* 0x084fe20000410000 */
        /* <DEDUP_REMOVED lines=133> */
[----:B0-----:R-:W-:Y:S01]  /*85c0*/  F2FP.F16.F32.PACK_AB R152, R23, R204 ;  /* 0x000000cc1798723e */ /* 0x001fe200000000ff */
[--C-:B------:R-:W-:Y:S01]  /*85d0*/  FFMA.FTZ R162, R162, UR10, -R211.reuse ;  /* 0x0000000aa2a27c23 */ /* 0x100fe200080108d3 */
[----:B--2---:R-:W-:Y:S01]  /*85e0*/  F2FP.F16.F32.PACK_AB R154, R206, R205 ;  /* 0x000000cdce9a723e */ /* 0x004fe200000000ff */
        /* <DEDUP_REMOVED lines=15> */
[--C-:B------:R-:W-:Y:S01]  /*86e0*/  FFMA.FTZ R188, R188, UR10, -R207.reuse ;  /* 0x0000000abcbc7c23 */ /* 0x100fe200080108cf */
[----:B------:R-:W-:Y:S01]  /*86f0*/  FFMA.FTZ R189, R189, UR10, -R207 ;  /* 0x0000000abdbd7c23 */ /* 0x000fe200080108cf */
[--C-:B------:R-:W-:Y:S01]  /*8700*/  FFMA.FTZ R186, R186, UR10, -R211.reuse ;  /* 0x0000000ababa7c23 */ /* 0x100fe200080108d3 */
[----:B------:R-:W0:Y:S01]  /*8710*/  MUFU.EX2 R161, R161 ;  /* 0x000000a100a17308 */ /* 0x000e220000000800 */
[--C-:B------:R-:W-:Y:S01]  /*8720*/  FFMA.FTZ R187, R187, UR10, -R211.reuse ;  /* 0x0000000abbbb7c23 */ /* 0x100fe200080108d3 */
[--C-:B------:R-:W-:Y:S01]  /*8730*/  FFMA.FTZ R190, R190, UR10, -R211.reuse ;  /* 0x0000000abebe7c23 */ /* 0x100fe200080108d3 */
[----:B------:R-:W-:Y:S01]  /*8740*/  FFMA.FTZ R191, R191, UR10, -R211 ;  /* 0x0000000abfbf7c23 */ /* 0x000fe200080108d3 */
[--C-:B------:R-:W-:Y:S01]  /*8750*/  FFMA.FTZ R192, R192, UR10, -R207.reuse ;  /* 0x0000000ac0c07c23 */ /* 0x100fe200080108cf */
[--C-:B------:R-:W-:Y:S01]  /*8760*/  FFMA.FTZ R193, R193, UR10, -R207.reuse ;  /* 0x0000000ac1c17c23 */ /* 0x100fe200080108cf */
[--C-:B------:R-:W-:Y:S01]  /*8770*/  FFMA.FTZ R196, R196, UR10, -R207.reuse ;  /* 0x0000000ac4c47c23 */ /* 0x100fe200080108cf */
[----:B------:R-:W-:Y:S01]  /*8780*/  FFMA.FTZ R197, R197, UR10, -R207 ;  /* 0x0000000ac5c57c23 */ /* 0x000fe200080108cf */
[----:B------:R-:W-:Y:S01]  /*8790*/  MUFU.EX2 R164, R164 ;  /* 0x000000a400a47308 */ /* 0x000fe20000000800 */
[--C-:B------:R-:W-:Y:S01]  /*87a0*/  FFMA.FTZ R194, R194, UR10, -R211.reuse ;  /* 0x0000000ac2c27c23 */ /* 0x100fe200080108d3 */
[----:B------:R-:W-:Y:S01]  /*87b0*/  WARPGROUP.ARRIVE ;  /* 0x00000000000079c5 */ /* 0x000fe20000000000 */
[--C-:B------:R-:W-:Y:S01]  /*87c0*/  FFMA.FTZ R195, R195, UR10, -R211.reuse ;  /* 0x0000000ac3c37c23 */ /* 0x100fe200080108d3 */
[--C-:B------:R-:W-:Y:S01]  /*87d0*/  FFMA.FTZ R198, R198, UR10, -R211.reuse ;  /* 0x0000000ac6c67c23 */ /* 0x100fe200080108d3 */
[----:B------:R-:W-:Y:S01]  /*87e0*/  FFMA.FTZ R199, R199, UR10, -R211 ;  /* 0x0000000ac7c77c23 */ /* 0x000fe200080108d3 */
[----:B------:R-:W-:Y:S01]  /*87f0*/  FFMA.FTZ R0, R13, R0, R204 ;  /* 0x000000000d007223 */ /* 0x000fe200000100cc */
[----:B------:R-:W-:Y:S01]  /*8800*/  FFMA.FTZ R12, R157, R12, R208 ;  /* 0x0000000c9d0c7223 */ /* 0x000fe200000100d0 */
[----:B------:R-:W-:Y:S01]  /*8810*/  HGMMA.64x256x16.F32 R24, R152, gdesc[UR12].tnspB, R24, gsb0 ;  /* 0x43e0000c98187df0 */ /* 0x000fe20008000818 */
[----:B------:R-:W1:Y:S01]  /*8820*/  MUFU.EX2 R165, R165 ;  /* 0x000000a500a57308 */ /* 0x000e620000000800 */
[----:B------:R-:W-:Y:S01]  /*8830*/  UIADD3 UR14, UR6, 0x80, URZ ;  /* 0x00000080060e7890 */ /* 0x000fe2000fffe03f */
[----:B------:R-:W-:Y:S01]  /*8840*/  FADD.FTZ R0, R23, R0 ;  /* 0x0000000017007221 */ /* 0x000fe20000010000 */
[----:B------:R-:W-:Y:S01]  /*8850*/  UMOV UR15, 0x40000040 ;  /* 0x40000040000f7882 */ /* 0x000fe20000000000 */
[----:B------:R-:W-:Y:S01]  /*8860*/  FADD.FTZ R209, R209, R12 ;  /* 0x0000000cd1d17221 */ /* 0x000fe20000010000 */
[----:B------:R-:W-:-:S02]  /*8870*/  @!P2 VIADD R210, R210, 0x32460 ;  /* 0x00032460d2d2a836 */ /* 0x000fc40000000000 */
[----:B------:R-:W-:Y:S01]  /*8880*/  FADD.FTZ R205, R205, R0 ;  /* 0x00000000cdcd7221 */ /* 0x000fe20000010000 */
[----:B------:R-:W-:Y:S01]  /*8890*/  IMAD.MOV.U32 R13, RZ, RZ, R201 ;  /* 0x000000ffff0d7224 */ /* 0x000fe200078e00c9 */
[----:B------:R-:W-:Y:S01]  /*88a0*/  MUFU.EX2 R162, R162 ;  /* 0x000000a200a27308 */ /* 0x000fe20000000800 */
[----:B------:R-:W-:Y:S01]  /*88b0*/  FADD.FTZ R158, R158, R209 ;  /* 0x000000d19e9e7221 */ /* 0x000fe20000010000 */
[----:B------:R-:W-:Y:S01]  /*88c0*/  FADD.FTZ R205, R206, R205 ;  /* 0x000000cdcecd7221 */ /* 0x000fe20000010000 */
[----:B------:R-:W-:Y:S01]  /*88d0*/  @!P2 PRMT R210, RZ, 0x654, R210 ;  /* 0x00000654ffd2a816 */ /* 0x000fe200000000d2 */
[----:B------:R-:W-:Y:S02]  /*88e0*/  IMAD.MOV.U32 R209, RZ, RZ, R156 ;  /* 0x000000ffffd17224 */ /* 0x000fe400078e009c */
[----:B------:R-:W-:Y:S02]  /*88f0*/  FADD.FTZ R159, R159, R158 ;  /* 0x0000009e9f9f7221 */ /* 0x000fe40000010000 */
[----:B------:R-:W2:Y:S08]  /*8900*/  MUFU.EX2 R163, R163 ;  /* 0x000000a300a37308 */ /* 0x000eb00000000800 */
[----:B------:R-:W-:Y:S08]  /*8910*/  MUFU.EX2 R166, R166 ;  /* 0x000000a600a67308 */ /* 0x000ff00000000800 */
[----:B------:R-:W4:Y:S08]  /*8920*/  MUFU.EX2 R167, R167 ;  /* 0x000000a700a77308 */ /* 0x000f300000000800 */
[----:B------:R-:W-:Y:S08]  /*8930*/  MUFU.EX2 R168, R168 ;  /* 0x000000a800a87308 */ /* 0x000ff00000000800 */
[----:B------:R-:W5:Y:S08]  /*8940*/  MUFU.EX2 R169, R169 ;  /* 0x000000a900a97308 */ /* 0x000f700000000800 */
[----:B------:R-:W-:Y:S08]  /*8950*/  MUFU.EX2 R172, R172 ;  /* 0x000000ac00ac7308 */ /* 0x000ff00000000800 */
[----:B------:R-:W3:Y:S08]  /*8960*/  MUFU.EX2 R173, R173 ;  /* 0x000000ad00ad7308 */ /* 0x000ef00000000800 */
        /* <DEDUP_REMOVED lines=24> */
[----:B------:R-:W-:Y:S01]  /*8af0*/  MUFU.EX2 R194, R194 ;  /* 0x000000c200c27308 */ /* 0x000fe20000000800 */
[----:B------:R-:W-:-:S02]  /*8b00*/  WARPGROUP.DEPBAR.LE gsb0, 0x0 ;  /* 0x00008000000079c5 */ /* 0x000fc40000010000 */
[----:B0-----:R-:W-:-:S05]  /*8b10*/  F2FP.F16.F32.PACK_AB R152, R161, R160 ;  /* 0x000000a0a198723e */ /* 0x001fca00000000ff */
[----:B------:R-:W0:Y:S01]  /*8b20*/  MUFU.EX2 R195, R195 ;  /* 0x000000c300c37308 */ /* 0x000e220000000800 */
[----:B-1----:R-:W-:Y:S01]  /*8b30*/  F2FP.F16.F32.PACK_AB R154, R165, R164 ;  /* 0x000000a4a59a723e */ /* 0x002fe200000000ff */
[----:B------:R-:W-:Y:S01]  /*8b40*/  FADD.FTZ R160, R160, R205 ;  /* 0x000000cda0a07221 */ /* 0x000fe20000010000 */
[----:B--2---:R-:W-:Y:S01]  /*8b50*/  F2FP.F16.F32.PACK_AB R153, R163, R162 ;  /* 0x000000a2a399723e */ /* 0x004fe200000000ff */
[----:B------:R-:W-:Y:S01]  /*8b60*/  FADD.FTZ R162, R162, R159 ;  /* 0x0000009fa2a27221 */ /* 0x000fe20000010000 */
[----:B----4-:R-:W-:Y:S01]  /*8b70*/  F2FP.F16.F32.PACK_AB R155, R167, R166 ;  /* 0x000000a6a79b723e */ /* 0x010fe200000000ff */
        /* <DEDUP_REMOVED lines=8> */
[----:B------:R-:W1:Y:S01]  /*8c00*/  MUFU.EX2 R199, R199 ;  /* 0x000000c700c77308 */ /* 0x000e620000000800 */
[----:B------:R-:W-:Y:S01]  /*8c10*/  UMOV UR15, 0x40000040 ;  /* 0x40000040000f7882 */ /* 0x000fe20000000000 */
[----:B------:R-:W-:Y:S01]  /*8c20*/  FADD.FTZ R165, R165, R164 ;  /* 0x000000a4a5a57221 */ /* 0x000fe20000010000 */
[----:B------:R-:W-:Y:S01]  /*8c30*/  FADD.FTZ R167, R167, R166 ;  /* 0x000000a6a7a77221 */ /* 0x000fe20000010000 */
[----:B------:R-:W-:Y:S02]  /*8c40*/  WARPGROUP.DEPBAR.LE gsb0, 0x0 ;  /* 0x00008000000079c5 */ /* 0x000fe40000010000 */
[----:B-----5:R-:W-:Y:S01]  /*8c50*/  F2FP.F16.F32.PACK_AB R152, R169, R168 ;  /* 0x000000a8a998723e */ /* 0x020fe200000000ff */
[----:B------:R-:W-:Y:S01]  /*8c60*/  FADD.FTZ R168, R168, R165 ;  /* 0x000000a5a8a87221 */ /* 0x000fe20000010000 */
[----:B---3--:R-:W-:-:S02]  /*8c70*/  F2FP.F16.F32.PACK_AB R154, R173, R172 ;  /* 0x000000acad9a723e */ /* 0x008fc400000000ff */
[----:B------:R-:W-:Y:S01]  /*8c80*/  F2FP.F16.F32.PACK_AB R153, R171, R170 ;  /* 0x000000aaab99723e */ /* 0x000fe200000000ff */
[----:B------:R-:W-:Y:S01]  /*8c90*/  FADD.FTZ R170, R170, R167 ;  /* 0x000000a7aaaa7221 */ /* 0x000fe20000010000 */
[----:B------:R-:W-:Y:S01]  /*8ca0*/  F2FP.F16.F32.PACK_AB R155, R175, R174 ;  /* 0x000000aeaf9b723e */ /* 0x000fe200000000ff */
[----:B------:R-:W-:Y:S02]  /*8cb0*/  FADD.FTZ R169, R169, R168 ;  /* 0x000000a8a9a97221 */ /* 0x000fe40000010000 */
[----:B------:R-:W-:Y:S01]  /*8cc0*/  FADD.FTZ R171, R171, R170 ;  /* 0x000000aaabab7221 */ /* 0x000fe20000010000 */
[----:B------:R-:W-:Y:S01]  /*8cd0*/  WARPGROUP.ARRIVE ;  /* 0x00000000000079c5 */ /* 0x000fe20000000000 */
[----:B------:R-:W-:Y:S02]  /*8ce0*/  FADD.FTZ R172, R172, R169 ;  /* 0x000000a9acac7221 */ /* 0x000fe40000010000 */
[----:B------:R-:W-:Y:S02]  /*8cf0*/  FADD.FTZ R174, R174, R171 ;  /* 0x000000abaeae7221 */ /* 0x000fe40000010000 */
[----:B------:R-:W-:-:S05]  /*8d00*/  FADD.FTZ R173, R173, R172 ;  /* 0x000000acadad7221 */ /* 0x000fca0000010000 */
[----:B------:R-:W-:Y:S01]  /*8d10*/  HGMMA.64x256x16.F32 R24, R152, gdesc[UR12].tnspB, R24, gsb0 ;  /* 0x43e0000c98187df0 */ /* 0x000fe20008000818 */
[----:B------:R-:W-:Y:S01]  /*8d20*/  UIADD3 UR14, UR6, 0x180, URZ ;  /* 0x00000180060e7890 */ /* 0x000fe2000fffe03f */
[----:B------:R-:W-:Y:S01]  /*8d30*/  FADD.FTZ R175, R175, R174 ;  /* 0x000000aeafaf7221 */ /* 0x000fe20000010000 */
[----:B------:R-:W-:Y:S01]  /*8d40*/  UMOV UR15, 0x40000040 ;  /* 0x40000040000f7882 */ /* 0x000fe20000000000 */
[----:B------:R-:W-:Y:S02]  /*8d50*/  WARPGROUP.DEPBAR.LE gsb0, 0x0 ;  /* 0x00008000000079c5 */ /* 0x000fe40000010000 */
[----:B------:R-:W-:Y:S01]  /*8d60*/  F2FP.F16.F32.PACK_AB R152, R177, R176 ;  /* 0x000000b0b198723e */ /* 0x000fe200000000ff */
[----:B------:R-:W-:Y:S01]  /*8d70*/  FADD.FTZ R176, R176, R173 ;  /* 0x000000adb0b07221 */ /* 0x000fe20000010000 */
[----:B------:R-:W-:Y:S02]  /*8d80*/  F2FP.F16.F32.PACK_AB R154, R181, R180 ;  /* 0x000000b4b59a723e */ /* 0x000fe400000000ff */
        /* <DEDUP_REMOVED lines=11> */
[----:B------:R-:W-:Y:S01]  /*8e40*/  FADD.FTZ R183, R183, R182 ;  /* 0x000000b6b7b77221 */ /* 0x000fe20000010000 */
[----:B------:R-:W-:Y:S01]  /*8e50*/  UMOV UR15, 0x40000040 ;  /* 0x40000040000f7882 */ /* 0x000fe20000000000 */
[----:B------:R-:W-:Y:S01]  /*8e60*/  UIADD3 UR6, UR6, 0x280, URZ ;  /* 0x0000028006067890 */ /* 0x000fe2000fffe03f */
        /* <DEDUP_REMOVED lines=16> */
[----:B------:R-:W-:Y:S01]  /*8f70*/  FADD.FTZ R191, R191, R190 ;  /* 0x000000bebfbf7221 */ /* 0x000fe20000010000 */
[----:B------:R-:W-:Y:S02]  /*8f80*/  WARPGROUP.DEPBAR.LE gsb0, 0x0 ;  /* 0x00008000000079c5 */ /* 0x000fe40000010000 */
[----:B------:R-:W-:Y:S01]  /*8f90*/  F2FP.F16.F32.PACK_AB R152, R193, R192 ;  /* 0x000000c0c198723e */ /* 0x000fe200000000ff */
[----:B------:R-:W-:Y:S01]  /*8fa0*/  FADD.FTZ R192, R192, R189 ;  /* 0x000000bdc0c07221 */ /* 0x000fe20000010000 */
[----:B------:R-:W-:Y:S02]  /*8fb0*/  F2FP.F16.F32.PACK_AB R154, R197, R196 ;  /* 0x000000c4c59a723e */ /* 0x000fe400000000ff */
[----:B0-----:R-:W-:Y:S01]  /*8fc0*/  F2FP.F16.F32.PACK_AB R153, R195, R194 ;  /* 0x000000c2c399723e */ /* 0x001fe200000000ff */
        /* <DEDUP_REMOVED lines=9> */
[----:B------:R-:W-:Y:S02]  /*9060*/  FADD.FTZ R12, R199, R12 ;  /* 0x0000000cc70c7221 */ /* 0x000fe40000010000 */
[----:B------:R-:W-:Y:S02]  /*9070*/  WARPGROUP.DEPBAR.LE gsb0, 0x0 ;  /* 0x00008000000079c5 */ /* 0x000fe40000010000 */
[----:B------:R2:W-:Y:S01]  /*9080*/  @!P2 SYNCS.ARRIVE.TRANS64.RED.A1T0 RZ, [R210+URZ], RZ ;  /* 0x000000ffd2ffa9a7 */ /* 0x0005e2000810043f */
[----:B------:R-:W-:Y:S05]  /*9090*/  @P1 BRA `(.L_x_13292) ;  /* 0xffffffdc00581947 */ /* 0x000fea000383ffff */
.L_x_13283:
[----:B------:R-:W3:Y:S01]  /*90a0*/  SHFL.BFLY PT, R3, R0, 0x2, 0x1f ;  /* 0x0c401f0000037f89 */ /* 0x000ee200000e0000 */
[----:B------:R-:W-:-:S03]  /*90b0*/  PLOP3.LUT P0, PT, PT, PT, PT, 0x8, 0x0 ;  /* 0x000000000000781c */ /* 0x000fc60003f0e170 */
[----:B------:R-:W4:Y:S01]  /*90c0*/  SHFL.BFLY PT, R5, R12, 0x2, 0x1f ;  /* 0x0c401f000c057f89 */ /* 0x000f2200000e0000 */
[----:B------:R-:W5:Y:S01]  /*90d0*/  S2R R23, SR_TID.X ;  /* 0x0000000000177919 */ /* 0x000f620000002100 */
[----:B---3--:R-:W-:Y:S01]  /*90e0*/  FADD.FTZ R3, R3, R0 ;  /* 0x0000000003037221 */ /* 0x008fe20000010000 */
[----:B------:R-:W-:Y:S02]  /*90f0*/  IMAD.MOV.U32 R0, RZ, RZ, RZ ;  /* 0x000000ffff007224 */ /* 0x000fe400078e00ff */
[----:B----4-:R-:W-:Y:S02]  /*9100*/  FADD.FTZ R5, R5, R12 ;  /* 0x0000000c05057221 */ /* 0x010fe40000010000 */
[----:B------:R-:W3:Y:S04]  /*9110*/  SHFL.BFLY PT, R2, R3, 0x1, 0x1f ;  /* 0x0c201f0003027f89 */ /* 0x000ee800000e0000 */
[----:B------:R-:W4:Y:S01]  /*9120*/  SHFL.BFLY PT, R4, R5, 0x1, 0x1f ;  /* 0x0c201f0005047f89 */ /* 0x000f2200000e0000 */
[----:B-----5:R-:W-:Y:S01]  /*9130*/  SHF.R.U32.HI R23, RZ, 0x7, R23 ;  /* 0x00000007ff177819 */ /* 0x020fe20000011617 */
[----:B---3--:R-:W-:-:S03]  /*9140*/  FADD.FTZ R8, R3, R2 ;  /* 0x0000000203087221 */ /* 0x008fc60000010000 */
[----:B------:R-:W-:Y:S01]  /*9150*/  IADD3 R3, -R23, 0xb, RZ ;  /* 0x0000000b17037810 */ /* 0x000fe20007ffe1ff */
[----:B------:R-:W-:Y:S02]  /*9160*/  IMAD.MOV.U32 R2, RZ, RZ, RZ ;  /* 0x000000ffff027224 */ /* 0x000fe400078e00ff */
[----:B----4-:R-:W-:Y:S02]  /*9170*/  FADD.FTZ R4, R5, R4 ;  /* 0x0000000405047221 */ /* 0x010fe40000010000 */
[----:B------:R3:W-:Y:S08]  /*9180*/  BAR.ARV R3, 0x100 ;  /* 0x000400030000751d */ /* 0x0007f00000002000 */
[----:B------:R-:W-:Y:S06]  /*9190*/  BAR.ARV 0x8, 0x180 ;  /* 0x0206000000007b1d */ /* 0x000fec0000002000 */
[----:B------:R-:W-:Y:S01]  /*91a0*/  FSETP.NE.FTZ.AND P1, PT, R8, RZ, PT ;  /* 0x000000ff0800720b */ /* 0x000fe20003f35000 */
[----:B---3--:R-:W-:Y:S01]  /*91b0*/  IMAD.MOV.U32 R3, RZ, RZ, -0x800000 ;  /* 0xff800000ff037424 */ /* 0x008fe200078e00ff */
[----:B------:R-:W-:-:S11]  /*91c0*/  FSETP.NE.FTZ.AND P2, PT, R4, RZ, PT ;  /* 0x000000ff0400720b */ /* 0x000fd60003f55000 */
[----:B------:R-:W3:Y:S08]  /*91d0*/  @P1 MUFU.LG2 R6, R8 ;  /* 0x0000000800061308 */ /* 0x000ef00000000c00 */
[----:B------:R-:W4:Y:S08]  /*91e0*/  @P2 MUFU.LG2 R7, R4 ;  /* 0x0000000400072308 */ /* 0x000f300000000c00 */
[----:B------:R5:W0:Y:S01]  /*91f0*/  @P1 MUFU.RCP R2, R8 ;  /* 0x0000000800021308 */ /* 0x000a220000001000 */
[----:B---3--:R-:W-:-:S07]  /*9200*/  @P1 FMUL.FTZ R5, R6, 0.69314718246459960938 ;  /* 0x3f31721806051820 */ /* 0x008fce0000410000 */
[----:B------:R3:W1:Y:S01]  /*9210*/  @P2 MUFU.RCP R0, R4 ;  /* 0x0000000400002308 */ /* 0x0006620000001000 */
[----:B-----5:R-:W-:Y:S02]  /*9220*/  IMAD.U32 R8, RZ, RZ, UR10 ;  /* 0x0000000aff087e24 */ /* 0x020fe4000f8e00ff */
[----:B----4-:R-:W-:Y:S02]  /*9230*/  @P2 FMUL.FTZ R7, R7, 0.69314718246459960938 ;  /* 0x3f31721807072820 */ /* 0x010fe40000410000 */
[----:B------:R-:W-:Y:S01]  /*9240*/  @P2 FMUL.FTZ R8, R8, 0.69314718246459960938 ;  /* 0x3f31721808082820 */ /* 0x000fe20000410000 */
[----:B---3--:R-:W-:Y:S02]  /*9250*/  IMAD.U32 R4, RZ, RZ, UR10 ;  /* 0x0000000aff047e24 */ /* 0x008fe4000f8e00ff */
[-C--:B0-----:R-:W-:Y:S01]  /*9260*/  FMUL.FTZ R24, R24, R2.reuse ;  /* 0x0000000218187220 */ /* 0x081fe20000410000 */
        /* <DEDUP_REMOVED lines=131> */
.L_x_13261:
[----:B------:R-:W-:Y:S05]  /*9aa0*/  @P0 BRA `(.L_x_13293) ;  /* 0x0000002000640947 */ /* 0x000fea0003800000 */
[----:B------:R-:W3:Y:S01]  /*9ab0*/  LDL R0, [R1] ;  /* 0x0000000001007983 */ /* 0x000ee20000100800 */
[----:B------:R-:W0:Y:S01]  /*9ac0*/  LDC R8, c[0x0][0xce8] ;  /* 0x00033a00ff087b82 */ /* 0x000e220000000800 */
[----:B------:R-:W-:Y:S01]  /*9ad0*/  ULDC.64 UR8, c[0x0][0xcd0] ;  /* 0x0003340000087ab9 */ /* 0x000fe20000000a00 */
[----:B------:R-:W-:Y:S01]  /*9ae0*/  ULDC.64 UR14, c[0x0][0x208] ;  /* 0x00008200000e7ab9 */ /* 0x000fe20000000a00 */
[----:B------:R-:W1:Y:S01]  /*9af0*/  S2R R22, SR_CTAID.X ;  /* 0x0000000000167919 */ /* 0x000e620000002500 */
[----:B------:R-:W-:Y:S04]  /*9b00*/  BSSY B0, `(.L_x_13294) ;  /* 0x000014d000007945 */ /* 0x000fe80003800000 */
[----:B------:R-:W4:Y:S08]  /*9b10*/  S2UR UR12, SR_CTAID.Z ;  /* 0x00000000000c79c3 */ /* 0x000f300000002700 */
[----:B------:R-:W5:Y:S08]  /*9b20*/  LDC.64 R18, c[0x0][0xcd8] ;  /* 0x00033600ff127b82 */ /* 0x000f700000000a00 */
[----:B------:R-:W-:Y:S01]  /*9b30*/  BAR.SYNC.DEFER_BLOCKING 0x1, 0x100 ;  /* 0x0044000000007b1d */ /* 0x000fe20000010000 */
[----:B0-----:R-:W-:-:S07]  /*9b40*/  ISETP.NE.AND P0, PT, R8, 0x1, PT ;  /* 0x000000010800780c */ /* 0x001fce0003f05270 */
[----:B------:R-:W0:Y:S01]  /*9b50*/  S2UR UR11, SR_CTAID.Y ;  /* 0x00000000000b79c3 */ /* 0x000e220000002600 */
[----:B----4-:R-:W-:-:S07]  /*9b60*/  USHF.R.S32.HI UR10, URZ, 0x1f, UR12 ;  /* 0x0000001f3f0a7899 */ /* 0x010fce000801140c */
[----:B------:R-:W0:Y:S08]  /*9b70*/  LDC R23, c[0x0][0xd50] ;  /* 0x00035400ff177b82 */ /* 0x000e300000000800 */
[----:B------:R-:W4:Y:S08]  /*9b80*/  @P0 LDC R14, c[0x0][0xcec] ;  /* 0x00033b00ff0e0b82 */ /* 0x000f300000000800 */
[----:B------:R-:W2:Y:S08]  /*9b90*/  LDC.64 R20, c[0x0][0xc40] ;  /* 0x00031000ff147b82 */ /* 0x000eb00000000a00 */
[----:B------:R-:W2:Y:S08]  /*9ba0*/  @P0 LDC R152, c[0x0][0xcec] ;  /* 0x00033b00ff980b82 */ /* 0x000eb00000000800 */
[----:B------:R-:W2:Y:S08]  /*9bb0*/  @P0 LDC R17, c[0x0][0xcf0] ;  /* 0x00033c00ff110b82 */ /* 0x000eb00000000800 */
[----:B------:R-:W2:Y:S01]  /*9bc0*/  @P0 LDC R153, c[0x0][0xcf0] ;  /* 0x00033c00ff990b82 */ /* 0x000ea20000000800 */
[----:B---3--:R-:W-:-:S02]  /*9bd0*/  R2UR UR13, R0 ;  /* 0x00000000000d72ca */ /* 0x008fc400000e0000 */
[----:B------:R-:W3:Y:S11]  /*9be0*/  S2R R0, SR_TID.X ;  /* 0x0000000000007919 */ /* 0x000ef60000002100 */
[----:B------:R-:W-:-:S02]  /*9bf0*/  USHF.R.S32.HI UR7, URZ, 0x1f, UR13 ;  /* 0x0000001f3f077899 */ /* 0x000fc4000801140d */
[----:B------:R-:W-:Y:S02]  /*9c00*/  UIMAD.WIDE.U32 UR4, UR13, UR8, URZ ;  /* 0x000000080d0472a5 */ /* 0x000fe4000f8e003f */
[----:B------:R-:W-:-:S04]  /*9c10*/  UIMAD UR6, UR7, UR8, URZ ;  /* 0x00000008070672a4 */ /* 0x000fc8000f8e023f */
[----:B------:R-:W-:-:S03]  /*9c20*/  UIMAD UR6, UR13, UR9, UR6 ;  /* 0x000000090d0672a4 */ /* 0x000fc6000f8e0206 */
[----:B------:R-:W-:Y:S01]  /*9c30*/  ULDC.64 UR8, c[0x0][0xc38] ;  /* 0x00030e0000087ab9 */ /* 0x000fe20000000a00 */
[----:B------:R-:W-:Y:S02]  /*9c40*/  UIADD3 UR6, UR5, UR6, URZ ;  /* 0x0000000605067290 */ /* 0x000fe4000fffe03f */
[----:B------:R-:W-:Y:S01]  /*9c50*/  UIMAD UR7, UR7, UR8, URZ ;  /* 0x00000008070772a4 */ /* 0x000fe2000f8e023f */
[----:B---3--:R-:W-:-:S05]  /*9c60*/  VIADD R5, R0, 0xffffff80 ;  /* 0xffffff8000057836 */ /* 0x008fca0000000000 */
[----:B------:R-:W-:-:S04]  /*9c70*/  SHF.R.S32.HI R4, RZ, 0x1f, R5 ;  /* 0x0000001fff047819 */ /* 0x000fc80000011405 */
[CC--:B------:R-:W-:Y:S02]  /*9c80*/  LEA.HI R6, R4.reuse, R5.reuse, RZ, 0x7 ;  /* 0x0000000504067211 */ /* 0x0c0fe400078f38ff */
[----:B------:R-:W-:Y:S02]  /*9c90*/  LEA.HI R13, R4, R5, RZ, 0x2 ;  /* 0x00000005040d7211 */ /* 0x000fe400078f10ff */
[----:B------:R-:W-:Y:S02]  /*9ca0*/  LOP3.LUT R0, R6, 0xffffff80, RZ, 0xc0, !PT ;  /* 0xffffff8006007812 */ /* 0x000fe400078ec0ff */
[----:B------:R-:W-:-:S03]  /*9cb0*/  SHF.R.S32.HI R7, RZ, 0x7, R6 ;  /* 0x00000007ff077819 */ /* 0x000fc60000011406 */
[----:B------:R-:W-:Y:S01]  /*9cc0*/  IMAD.IADD R0, R5, 0x1, -R0 ;  /* 0x0000000105007824 */ /* 0x000fe200078e0a00 */
[----:B------:R-:W-:Y:S02]  /*9cd0*/  LEA.HI R4, R6, R7, RZ, 0x1 ;  /* 0x0000000706047211 */ /* 0x000fe400078f08ff */
[----:B------:R-:W-:Y:S02]  /*9ce0*/  LOP3.LUT R6, R13, 0xfffffffc, RZ, 0xc0, !PT ;  /* 0xfffffffc0d067812 */ /* 0x000fe400078ec0ff */
[----:B------:R-:W-:Y:S02]  /*9cf0*/  SHF.R.S32.HI R9, RZ, 0x1f, R0 ;  /* 0x0000001fff097819 */ /* 0x000fe40000011400 */
[----:B------:R-:W-:Y:S01]  /*9d00*/  LOP3.LUT R4, R4, 0x3fffffe, RZ, 0xc0, !PT ;  /* 0x03fffffe04047812 */ /* 0x000fe200078ec0ff */
[----:B------:R-:W-:Y:S01]  /*9d10*/  IMAD.IADD R5, R5, 0x1, -R6 ;  /* 0x0000000105057824 */ /* 0x000fe200078e0a06 */
[CC--:B------:R-:W-:Y:S02]  /*9d20*/  LEA.HI R10, R9.reuse, R0.reuse, RZ, 0x2 ;  /* 0x00000000090a7211 */ /* 0x0c0fe400078f10ff */
[----:B------:R-:W-:Y:S01]  /*9d30*/  LEA.HI R9, R9, R0, RZ, 0x5 ;  /* 0x0000000009097211 */ /* 0x000fe200078f28ff */
[----:B------:R-:W-:Y:S01]  /*9d40*/  IMAD.IADD R6, R7, 0x1, -R4 ;  /* 0x0000000107067824 */ /* 0x000fe200078e0a04 */
[----:B------:R-:W-:-:S02]  /*9d50*/  SHF.R.S32.HI R11, RZ, 0x2, R10 ;  /* 0x00000002ff0b7819 */ /* 0x000fc4000001140a */
[----:B------:R-:W-:Y:S02]  /*9d60*/  SHF.R.S32.HI R12, RZ, 0x1f, R10 ;  /* 0x0000001fff0c7819 */ /* 0x000fe4000001140a */
[----:B------:R-:W-:Y:S02]  /*9d70*/  LEA.HI R7, R5, R5, RZ, 0x1 ;  /* 0x0000000505077211 */ /* 0x000fe400078f08ff */
[----:B------:R-:W-:-:S04]  /*9d80*/  LEA.HI R12, R12, R11, RZ, 0x3 ;  /* 0x0000000b0c0c7211 */ /* 0x000fc800078f18ff */
[----:B------:R-:W-:-:S05]  /*9d90*/  LOP3.LUT R12, R12, 0xfffffff8, RZ, 0xc0, !PT ;  /* 0xfffffff80c0c7812 */ /* 0x000fca00078ec0ff */
        /* <DEDUP_REMOVED lines=12> */
[----:B------:R-:W-:Y:S01]  /*9e60*/  IMAD R16, RZ, RZ, -UR13 ;  /* 0x8000000dff107e24 */ /* 0x000fe2000f8e02ff */
[----:B------:R-:W-:Y:S01]  /*9e70*/  UIADD3 UR6, UR5, UR6, URZ ;  /* 0x0000000605067290 */ /* 0x000fe2000fffe03f */
[----:B-----5:R-:W-:Y:S01]  /*9e80*/  IMAD R12, R18, UR10, RZ ;  /* 0x0000000a120c7c24 */ /* 0x020fe2000f8e02ff */
[----:B------:R-:W-:Y:S01]  /*9e90*/  ULDC.64 UR8, c[0x0][0xc28] ;  /* 0x00030a0000087ab9 */ /* 0x000fe20000000a00 */
[----:B-1----:R-:W-:Y:S02]  /*9ea0*/  IMAD R11, R22, 0x80, R6 ;  /* 0x00000080160b7824 */ /* 0x002fe400078e0206 */
[----:B0-----:R-:W-:Y:S02]  /*9eb0*/  IMAD R23, R23, R16, UR11 ;  /* 0x0000000b17177e24 */ /* 0x001fe4000f8e0210 */
[----:B------:R-:W-:Y:S02]  /*9ec0*/  IMAD R15, R19, UR12, R12 ;  /* 0x0000000c130f7c24 */ /* 0x000fe4000f8e020c */
[----:B------:R-:W-:Y:S01]  /*9ed0*/  IMAD.WIDE.U32 R4, R18, UR12, R4 ;  /* 0x0000000c12047c25 */ /* 0x000fe2000f8e0004 */
[----:B------:R-:W-:-:S03]  /*9ee0*/  SHF.R.S32.HI R16, RZ, 0x1f, R23 ;  /* 0x0000001fff107819 */ /* 0x000fc60000011417 */
[----:B----4-:R-:W-:-:S04]  /*9ef0*/  @P0 IMAD.HI.U32 R12, R11, R14, RZ ;  /* 0x0000000e0b0c0227 */ /* 0x010fc800078e00ff */
[----:B------:R-:W-:Y:S02]  /*9f00*/  IMAD.U32 R7, RZ, RZ, UR5 ;  /* 0x00000005ff077e24 */ /* 0x000fe4000f8e00ff */
[----:B------:R-:W-:Y:S01]  /*9f10*/  IMAD.U32 R6, RZ, RZ, UR4 ;  /* 0x00000004ff067e24 */ /* 0x000fe2000f8e00ff */
[----:B------:R-:W-:Y:S01]  /*9f20*/  ULDC.64 UR4, c[0x0][0xce0] ;  /* 0x0003380000047ab9 */ /* 0x000fe20000000a00 */
[----:B------:R-:W-:Y:S01]  /*9f30*/  IMAD.U32 R7, RZ, RZ, UR6 ;  /* 0x00000006ff077e24 */ /* 0x000fe2000f8e00ff */
[----:B------:R-:W-:Y:S01]  /*9f40*/  ULDC.64 UR6, c[0x0][0xc48] ;  /* 0x0003120000067ab9 */ /* 0x000fe20000000a00 */
[----:B------:R-:W-:Y:S02]  /*9f50*/  IMAD.IADD R5, R5, 0x1, R15 ;  /* 0x0000000105057824 */ /* 0x000fe400078e020f */
[----:B--2---:R-:W-:Y:S02]  /*9f60*/  IMAD R14, R20, UR10, RZ ;  /* 0x0000000a140e7c24 */ /* 0x004fe4000f8e02ff */
[----:B------:R-:W-:-:S04]  /*9f70*/  @P0 IMAD.HI.U32 R152, R11, R152, RZ ;  /* 0x000000980b980227 */ /* 0x000fc800078e00ff */
        /* <DEDUP_REMOVED lines=88> */
[C---:B------:R-:W-:Y:S01]  /*a500*/  VIADD R22, R0.reuse, 0x50 ;  /* 0x0000005000167836 */ /* 0x040fe20000000000 */
[----:B------:R-:W-:Y:S01]  /*a510*/  @!P4 LEA.HI R3, R3, R3, RZ, 0x1 ;  /* 0x000000030303c211 */ /* 0x000fe200078f08ff */
[----:B------:R-:W-:Y:S01]  /*a520*/  VIADD R23, R0, 0x58 ;  /* 0x0000005800177836 */ /* 0x000fe20000000000 */
        /* <DEDUP_REMOVED lines=170> */
.L_x_13295:
[----:B------:R-:W-:Y:S05]  /*afd0*/  BSYNC B0 ;  /* 0x0000000000007941 */ /* 0x000fea0003800000 */
.L_x_13294:
[----:B------:R-:W-:Y:S01]  /*afe0*/  ISETP.GE.AND P0, PT, R9, R8, PT ;  /* 0x000000080900720c */ /* 0x000fe20003f06270 */
[----:B0--3--:R0:W2:Y:S04]  /*aff0*/  SHFL.IDX PT, R3, R7, 0x1, 0x1c1f ;  /* 0x003c1f0007037f89 */ /* 0x0090a800000e0000 */
[----:B------:R0:W3:Y:S08]  /*b000*/  SHFL.IDX PT, R2, R6, 0x1, 0x1c1f ;  /* 0x003c1f0006027f89 */ /* 0x0000f000000e0000 */
[----:B0-----:R-:W-:Y:S05]  /*b010*/  @P0 BRA `(.L_x_13259) ;  /* 0x0000005800f00947 */ /* 0x001fea0003800000 */
        /* <DEDUP_REMOVED lines=23> */
[----:B--23--:R-:W-:Y:S01]  /*b190*/  @!P0 IMAD.WIDE R4, R0, 0x4, R2 ;  /* 0x0000000400048825 */ /* 0x00cfe200078e0202 */
        /* <DEDUP_REMOVED lines=170> */
.L_x_13293:
        /* <DEDUP_REMOVED lines=12> */
[----:B------:R-:W3:Y:S01]  /*bd00*/  LDL R4, [R1] ;  /* 0x0000000001047983 */ /* 0x000ee20000100800 */
[----:B------:R-:W-:Y:S01]  /*bd10*/  ISETP.NE.AND P0, PT, R6, 0x1, PT ;  /* 0x000000010600780c */ /* 0x000fe20003f05270 */
[----:B------:R-:W-:Y:S01]  /*bd20*/  S2UR UR7, SR_CTAID.Z ;  /* 0x00000000000779c3 */ /* 0x000fe20000002700 */
[----:B------:R-:W-:Y:S01]  /*bd30*/  ULDC.64 UR8, c[0x0][0xcd0] ;  /* 0x0003340000087ab9 */ /* 0x000fe20000000a00 */
[----:B------:R-:W-:Y:S01]  /*bd40*/  IMAD.MOV.U32 R5, RZ, RZ, R0 ;  /* 0x000000ffff057224 */ /* 0x000fe200078e0000 */
[----:B------:R-:W-:-:S05]  /*bd50*/  ULDC.64 UR12, c[0x0][0x208] ;  /* 0x00008200000c7ab9 */ /* 0x000fca0000000a00 */
[----:B------:R-:W0:Y:S08]  /*bd60*/  LDC.64 R10, c[0x0][0xcd8] ;  /* 0x00033600ff0a7b82 */ /* 0x000e300000000a00 */
[----:B------:R-:W1:Y:S08]  /*bd70*/  @P0 LDC R7, c[0x0][0xcec] ;  /* 0x00033b00ff070b82 */ /* 0x000e700000000800 */
[----:B------:R-:W4:Y:S08]  /*bd80*/  @P0 LDC R9, c[0x0][0xcf0] ;  /* 0x00033c00ff090b82 */ /* 0x000f300000000800 */
[----:B------:R-:W5:Y:S08]  /*bd90*/  S2UR UR10, SR_CTAID.Y ;  /* 0x00000000000a79c3 */ /* 0x000f700000002600 */
[----:B------:R-:W5:Y:S01]  /*bda0*/  LDC R8, c[0x0][0xd50] ;  /* 0x00035400ff087b82 */ /* 0x000f620000000800 */
[----:B---3--:R-:W-:Y:S01]  /*bdb0*/  R2UR UR11, R4 ;  /* 0x00000000040b72ca */ /* 0x008fe200000e0000 */
[----:B-1----:R-:W-:-:S05]  /*bdc0*/  @P0 IMAD.HI.U32 R4, R0, R7, RZ ;  /* 0x0000000700040227 */ /* 0x002fca00078e00ff */
[----:B----4-:R-:W-:-:S07]  /*bdd0*/  @P0 SHF.R.U32.HI R5, RZ, R9, R4 ;  /* 0x00000009ff050219 */ /* 0x010fce0000011604 */
[----:B------:R-:W-:Y:S02]  /*bde0*/  USHF.R.S32.HI UR6, URZ, 0x1f, UR11 ;  /* 0x0000001f3f067899 */ /* 0x000fe4000801140b */
[----:B------:R-:W-:Y:S01]  /*bdf0*/  IMAD R7, RZ, RZ, -UR11 ;  /* 0x8000000bff077e24 */ /* 0x000fe2000f8e02ff */
[----:B------:R-:W-:Y:S02]  /*be00*/  UIMAD.WIDE.U32 UR4, UR11, UR8, URZ ;  /* 0x000000080b0472a5 */ /* 0x000fe4000f8e003f */
[----:B------:R-:W-:Y:S01]  /*be10*/  UIMAD UR6, UR6, UR8, URZ ;  /* 0x00000008060672a4 */ /* 0x000fe2000f8e023f */
[----:B-----5:R-:W-:Y:S01]  /*be20*/  IMAD R9, R8, R7, UR10 ;  /* 0x0000000a08097e24 */ /* 0x020fe2000f8e0207 */
        /* <DEDUP_REMOVED lines=32> */
.L_x_13257:
[----:B------:R-:W-:-:S08]  /*c030*/  NOP ;  /* 0x0000000000007918 */ /* 0x000fd00000000000 */
[----:B--2---:R-:W0:-:S00]  /*c040*/  USETMAXREG.DEALLOC.CTAPOOL 0x18 ;  /* 0x00000018000079c8 */ /* 0x004e0000080e0500 */
        /* <DEDUP_REMOVED lines=16> */
.L_x_13296:
[----:B------:R-:W-:Y:S01]  /*c150*/  ULDC UR43, c[0x0][0xd50] ;  /* 0x00035400002b7ab9 */ /* 0x000fe20000000800 */
[----:B------:R-:W-:Y:S01]  /*c160*/  UMOV UR36, UR6 ;  /* 0x0000000600247c82 */ /* 0x000fe20008000000 */
[----:B------:R-:W-:-:S11]  /*c170*/  UISETP.NE.AND UP0, UPT, UR43, 0x1, UPT ;  /* 0x000000012b00788c */ /* 0x000fd6000bf05270 */
[----:B------:R-:W-:Y:S01]  /*c180*/  @UP0 ULDC UR4, c[0x0][0xd54] ;  /* 0x0003550000040ab9 */ /* 0x000fe20000000800 */
[----:B------:R-:W-:Y:S01]  /*c190*/  @UP0 ULDC UR7, c[0x0][0xd58] ;  /* 0x0003560000070ab9 */ /* 0x000fe20000000800 */
[----:B------:R-:W-:-:S04]  /*c1a0*/  UIMAD.WIDE.U32 UR4, UR6, UR4, URZ ;  /* 0x00000004060472a5 */ /* 0x000fc8000f8e003f */
[----:B------:R-:W-:-:S12]  /*c1b0*/  @UP0 USHF.R.U32.HI UR36, URZ, UR7, UR5 ;  /* 0x000000073f240299 */ /* 0x000fd80008011605 */
.L_x_13297:
        /* <DEDUP_REMOVED lines=75> */
.L_x_13299:
        /* <DEDUP_REMOVED lines=32> */
.L_x_13300:
        /* <DEDUP_REMOVED lines=20> */
.L_x_13302:
        /* <DEDUP_REMOVED lines=15> */
.L_x_13301:
        /* <DEDUP_REMOVED lines=25> */
.L_x_13387:
        /* <DEDUP_REMOVED lines=9> */
.L_x_13390:
        /* <DEDUP_REMOVED lines=24> */
.L_x_13306:
[----:B------:R-:W-:Y:S01]  /*ce40*/  IMAD.MOV.U32 R0, RZ, RZ, 0x1 ;  /* 0x00000001ff007424 */ /* 0x000fe200078e00ff */
[----:B01----:R-:W0:Y:S04]  /*ce50*/  S2R R6, SR_TID.X ;  /* 0x0000000000067919 */ /* 0x003e280000002100 */
[----:B------:R-:W-:-:S04]  /*ce60*/  SHF.L.U32 R0, R0, 0x1f, RZ ;  /* 0x0000001f00007819 */ /* 0x000fc800000006ff */
[----:B------:R-:W1:Y:S01]  /*ce70*/  SYNCS.PHASECHK.TRANS64.TRYWAIT P0, [UR38+0x32440], R0 ;  /* 0x03244000ff0075a7 */ /* 0x000e620008000166 */
[----:B0-----:R-:W-:-:S04]  /*ce80*/  LOP3.LUT R2, R6, 0x7f, RZ, 0xc0, !PT ;  /* 0x0000007f06027812 */ /* 0x001fc800078ec0ff */
[----:B------:R-:W-:Y:S01]  /*ce90*/  ISETP.NE.AND P1, PT, R2, RZ, PT ;  /* 0x000000ff0200720c */ /* 0x000fe20003f25270 */
[----:B-1----:R-:W-:-:S12]  /*cea0*/  @!P0 BRA `(.L_x_13307) ;  /* 0x0000004000648947 */ /* 0x002fd80003800000 */
.L_x_13391:
[----:B------:R-:W-:Y:S05]  /*ceb0*/  @P1 BRA `(.L_x_13308) ;  /* 0x0000000000181947 */ /* 0x000fea0003800000 */
[----:B------:R-:W1:Y:S01]  /*cec0*/  S2R R2, SR_TID.X ;  /* 0x0000000000027919 */ /* 0x000e620000002100 */
[----:B0-----:R-:W-:-:S04]  /*ced0*/  IMAD.MOV.U32 R0, RZ, RZ, 0x3000 ;  /* 0x00003000ff007424 */ /* 0x001fc800078e00ff */
[----:B------:R2:W-:Y:S01]  /*cee0*/  SYNCS.ARRIVE.TRANS64 RZ, [UR38+0x32430], R0 ;  /* 0x03243000ffff79a7 */ /* 0x0005e20008000026 */
[----:B-1----:R-:W-:-:S13]  /*cef0*/  LOP3.LUT P0, RZ, R2, 0x1f, RZ, 0xc0, !PT ;  /* 0x0000001f02ff7812 */ /* 0x002fda000780c0ff */
[----:B--2---:R-:W-:Y:S05]  /*cf00*/  @!P0 BRA `(.L_x_13308) ;  /* 0x0000000000048947 */ /* 0x004fea0003800000 */
[----:B------:R-:W-:Y:S01]  /*cf10*/  BPT.TRAP 0x1 ;  /* 0x000000040000795c */ /* 0x000fe20000300000 */
.L_x_13308:
        /* <DEDUP_REMOVED lines=18> */
.L_x_13304:
        /* <DEDUP_REMOVED lines=24> */
.L_x_13309:
        /* <DEDUP_REMOVED lines=48> */
[C---:B--2---:R-:W-:Y:S02]  /*d4c0*/  LOP3.LUT R10, R2.reuse, 0x38, RZ, 0xc0, !PT ;  /* 0x00000038020a7812 */ /* 0x044fe400078ec0ff */
        /* <DEDUP_REMOVED lines=8> */
[----:B------:R-:W1:Y:S01]  /*d550*/  SHFL.IDX PT, R5, R0, RZ, 0x181f ;  /* 0x00181fff00057589 */ /* 0x000e6200000e0000 */
[----:B------:R-:W-:Y:S01]  /*d560*/  ULDC UR4, c[0x0][0x288] ;  /* 0x0000a20000047ab9 */ /* 0x000fe20000000800 */
[----:B------:R-:W-:Y:S01]  /*d570*/  IMAD R11, R8, 0x80, R6 ;  /* 0x00000080080b7824 */ /* 0x000fe200078e0206 */
[----:B------:R-:W-:Y:S01]  /*d580*/  ULDC.64 UR6, c[0x0][0x208] ;  /* 0x0000820000067ab9 */ /* 0x000fe20000000a00 */
[----:B------:R-:W2:Y:S01]  /*d590*/  SHFL.IDX PT, R4, R3, RZ, 0x181f ;  /* 0x00181fff03047589 */ /* 0x000ea200000e0000 */
[----:B------:R-:W-:Y:S02]  /*d5a0*/  IMAD R2, R7, UR4, RZ ;  /* 0x0000000407027c24 */ /* 0x000fe4000f8e02ff */
[C---:B------:R-:W-:Y:S01]  /*d5b0*/  VIADD R12, R11.reuse, 0x10 ;  /* 0x000000100b0c7836 */ /* 0x040fe20000000000 */
[----:B------:R-:W3:Y:S02]  /*d5c0*/  SHFL.IDX PT, R7, R0, 0x1, 0x181f ;  /* 0x00381f0000077f89 */ /* 0x000ee400000e0000 */
[----:B------:R-:W-:-:S02]  /*d5d0*/  ISETP.GE.AND P1, PT, R11, R2, PT ;  /* 0x000000020b00720c */ /* 0x000fc40003f26270 */
[----:B------:R-:W4:Y:S01]  /*d5e0*/  SHFL.IDX PT, R6, R3, 0x1, 0x181f ;  /* 0x00381f0003067f89 */ /* 0x000f2200000e0000 */
[----:B------:R-:W-:-:S03]  /*d5f0*/  ISETP.GE.AND P2, PT, R12, R2, PT ;  /* 0x000000020c00720c */ /* 0x000fc60003f46270 */
[----:B------:R-:W5:Y:S04]  /*d600*/  SHFL.IDX PT, R14, R0, 0x2, 0x181f ;  /* 0x00581f00000e7f89 */ /* 0x000f6800000e0000 */
[----:B------:R-:W-:Y:S03]  /*d610*/  STL [R1+0x4], R11 ;  /* 0x0000040b01007387 */ /* 0x000fe60000100800 */
[----:B------:R-:W-:Y:S01]  /*d620*/  @!P1 LEA R8, R9, UR38, 0x1 ;  /* 0x0000002609089c11 */ /* 0x000fe2000f8e08ff */
[----:B------:R0:W-:Y:S01]  /*d630*/  STL [R1+0x14], R12 ;  /* 0x0000140c01007387 */ /* 0x0001e20000100800 */
[----:B-1----:R-:W-:-:S05]  /*d640*/  @!P1 LEA R5, P3, R10, R5, 0x1 ;  /* 0x000000050a059211 */ /* 0x002fca00078608ff */
[----:B--2---:R-:W-:Y:S02]  /*d650*/  @!P1 IMAD.X R4, RZ, RZ, R4, P3 ;  /* 0x000000ffff049224 */ /* 0x004fe400018e0604 */
[----:B0-----:R-:W-:-:S03]  /*d660*/  VIADD R12, R11, 0x20 ;  /* 0x000000200b0c7836 */ /* 0x001fc60000000000 */
[----:B------:R-:W-:-:S04]  /*d670*/  @!P1 LOP3.LUT R5, R5, R4, RZ, 0x3c, !PT ;  /* 0x0000000405059212 */ /* 0x000fc800078e3cff */
[C---:B------:R-:W-:Y:S01]  /*d680*/  @!P1 LOP3.LUT R4, R5.reuse, R4, RZ, 0x3c, !PT ;  /* 0x0000000405049212 */ /* 0x040fe200078e3cff */
[----:B------:R-:W-:Y:S03]  /*d690*/  STL [R1+0x18], R12 ;  /* 0x0000180c01007387 */ /* 0x000fe60000100800 */
[----:B------:R-:W-:-:S05]  /*d6a0*/  @!P1 LOP3.LUT R5, R5, R4, RZ, 0x3c, !PT ;  /* 0x0000000405059212 */ /* 0x000fca00078e3cff */
[----:B------:R3:W-:Y:S02]  /*d6b0*/  @!P1 LDGSTS.E.BYPASS.LTC128B.128 [R8+0x18400], desc[UR6][R4.64], !P0 ;  /* 0x1840000004089fae */ /* 0x0007e4000c101d46 */
[----:B---3--:R-:W-:Y:S02]  /*d6c0*/  @!P2 LEA R4, P1, R10, R7, 0x1 ;  /* 0x000000070a04a211 */ /* 0x008fe400078208ff */
[----:B------:R-:W-:-:S03]  /*d6d0*/  @!P2 LEA R7, R9, UR38, 0x1 ;  /* 0x000000260907ac11 */ /* 0x000fc6000f8e08ff */
[----:B----4-:R-:W-:Y:S01]  /*d6e0*/  @!P2 IMAD.X R5, RZ, RZ, R6, P1 ;  /* 0x000000ffff05a224 */ /* 0x010fe200008e0606 */
[----:B------:R-:W-:-:S04]  /*d6f0*/  ISETP.GE.AND P1, PT, R12, R2, PT ;  /* 0x000000020c00720c */ /* 0x000fc80003f26270 */
[----:B------:R0:W-:Y:S09]  /*d700*/  @!P2 LDGSTS.E.BYPASS.LTC128B.128 [R7+0x18c00], desc[UR6][R4.64], !P0 ;  /* 0x18c000000407afae */ /* 0x0001f2000c101d46 */
[----:B------:R-:W-:Y:S01]  /*d710*/  @!P1 LEA R6, R9, UR38, 0x1 ;  /* 0x0000002609069c11 */ /* 0x000fe2000f8e08ff */
[----:B0-----:R-:W0:Y:S01]  /*d720*/  SHFL.IDX PT, R4, R3, 0x2, 0x181f ;  /* 0x00581f0003047f89 */ /* 0x001e2200000e0000 */
[----:B-----5:R-:W-:Y:S01]  /*d730*/  @!P1 LEA R5, P2, R10, R14, 0x1 ;  /* 0x0000000e0a059211 */ /* 0x020fe200078408ff */
[----:B------:R-:W-:-:S05]  /*d740*/  VIADD R7, R11, 0x30 ;  /* 0x000000300b077836 */ /* 0x000fca0000000000 */
[----:B------:R1:W-:Y:S01]  /*d750*/  STL [R1+0x1c], R7 ;  /* 0x00001c0701007387 */ /* 0x0003e20000100800 */
[----:B0-----:R-:W-:-:S05]  /*d760*/  @!P1 IMAD.X R4, RZ, RZ, R4, P2 ;  /* 0x000000ffff049224 */ /* 0x001fca00010e0604 */
[----:B------:R-:W-:-:S04]  /*d770*/  @!P1 LOP3.LUT R5, R5, R4, RZ, 0x3c, !PT ;  /* 0x0000000405059212 */ /* 0x000fc800078e3cff */
[----:B------:R-:W-:-:S04]  /*d780*/  @!P1 LOP3.LUT R4, R5, R4, RZ, 0x3c, !PT ;  /* 0x0000000405049212 */ /* 0x000fc800078e3cff */
[----:B------:R-:W-:-:S05]  /*d790*/  @!P1 LOP3.LUT R5, R5, R4, RZ, 0x3c, !PT ;  /* 0x0000000405059212 */ /* 0x000fca00078e3cff */
[----:B------:R0:W-:Y:S01]  /*d7a0*/  @!P1 LDGSTS.E.BYPASS.LTC128B.128 [R6+0x19400], desc[UR6][R4.64], !P0 ;  /* 0x1940000004069fae */ /* 0x0001e2000c101d46 */
[----:B------:R-:W-:Y:S01]  /*d7b0*/  ISETP.GE.AND P1, PT, R7, R2, PT ;  /* 0x000000020700720c */ /* 0x000fe20003f26270 */
[----:B-1----:R-:W-:-:S05]  /*d7c0*/  VIADD R7, R11, 0x40 ;  /* 0x000000400b077836 */ /* 0x002fca0000000000 */
        /* <DEDUP_REMOVED lines=46> */
.L_x_13408:
        /* <DEDUP_REMOVED lines=44> */
.L_x_13311:
[----:B------:R-:W2:Y:S01]  /*dd70*/  LDL.LU.64 R6, [R1+0x30] ;  /* 0x0000300001067983 */ /* 0x000ea20000300a00 */
[----:B------:R-:W-:-:S03]  /*dd80*/  ULDC.64 UR8, c[0x0][0x3e0] ;  /* 0x0000f80000087ab9 */ /* 0x000fc60000000a00 */
[----:B------:R-:W3:Y:S04]  /*dd90*/  LDL.LU R2, [R1+0x40] ;  /* 0x0000400001027983 */ /* 0x000ee80000300800 */
[----:B0-----:R-:W4:Y:S01]  /*dda0*/  LDL.LU R4, [R1+0x8] ;  /* 0x0000080001047983 */ /* 0x001f220000300800 */
[----:B------:R-:W-:Y:S01]  /*ddb0*/  UIMAD UR6, UR45, UR8, URZ ;  /* 0x000000082d0672a4 */ /* 0x000fe2000f8e023f */
[----:B------:R-:W0:Y:S03]  /*ddc0*/  S2R R5, SR_TID.X ;  /* 0x0000000000057919 */ /* 0x000e260000002100 */
[----:B------:R-:W-:Y:S01]  /*ddd0*/  UIMAD UR6, UR44, UR9, UR6 ;  /* 0x000000092c0672a4 */ /* 0x000fe2000f8e0206 */
[----:B0-----:R-:W-:-:S05]  /*dde0*/  IMAD.SHL.U32 R8, R5, 0x8, RZ ;  /* 0x0000000805087824 */ /* 0x001fca00078e00ff */
[----:B------:R-:W-:Y:S02]  /*ddf0*/  LOP3.LUT R8, R8, 0x38, RZ, 0xc0, !PT ;  /* 0x0000003808087812 */ /* 0x000fe400078ec0ff */
[----:B--2---:R-:W-:Y:S02]  /*de00*/  R2UR UR4, R6 ;  /* 0x00000000060472ca */ /* 0x004fe400000e0000 */
[----:B------:R-:W0:Y:S01]  /*de10*/  LDC R6, c[0x0][0x448] ;  /* 0x00011200ff067b82 */ /* 0x000e220000000800 */
[----:B------:R-:W-:Y:S02]  /*de20*/  R2UR UR5, R7 ;  /* 0x00000000070572ca */ /* 0x000fe400000e0000 */
[----:B---3--:R-:W-:Y:S01]  /*de30*/  R2UR UR5, R2 ;  /* 0x00000000020572ca */ /* 0x008fe200000e0000 */
[----:B----4-:R-:W-:-:S12]  /*de40*/  IMAD.MOV.U32 R2, RZ, RZ, R4 ;  /* 0x000000ffff027224 */ /* 0x010fd800078e0004 */
[----:B------:R-:W-:-:S03]  /*de50*/  UIMAD.WIDE.U32 UR4, UR44, UR8, UR4 ;  /* 0x000000082c0472a5 */ /* 0x000fc6000f8e0004 */
[----:B------:R-:W-:Y:S01]  /*de60*/  ULDC.64 UR8, c[0x0][0x3d0] ;  /* 0x0000f40000087ab9 */ /* 0x000fe20000000a00 */
[----:B------:R-:W-:Y:S01]  /*de70*/  UIADD3 UR5, UR5, UR6, URZ ;  /* 0x0000000605057290 */ /* 0x000fe2000fffe03f */
[----:B0-----:R-:W-:-:S13]  /*de80*/  ISETP.NE.AND P0, PT, R6, 0x1, PT ;  /* 0x000000010600780c */ /* 0x001fda0003f05270 */
[----:B------:R-:W0:Y:S08]  /*de90*/  @P0 LDC R0, c[0x0][0x44c] ;  /* 0x00011300ff000b82 */ /* 0x000e300000000800 */
[----:B------:R-:W1:Y:S01]  /*dea0*/  @P0 LDC R3, c[0x0][0x450] ;  /* 0x00011400ff030b82 */ /* 0x000e620000000800 */
[----:B0-----:R-:W-:-:S05]  /*deb0*/  @P0 IMAD.HI.U32 R0, R4, R0, RZ ;  /* 0x0000000004000227 */ /* 0x001fca00078e00ff */
[----:B-1----:R-:W-:Y:S01]  /*dec0*/  @P0 SHF.R.U32.HI R2, RZ, R3, R0 ;  /* 0x00000003ff020219 */ /* 0x002fe20000011600 */
        /* <DEDUP_REMOVED lines=31> */
[----:B------:R-:W4:Y:S04]  /*e0c0*/  LDL.LU R15, [R1+0x18] ;  /* 0x00001800010f7983 */ /* 0x000f280000300800 */
[----:B------:R-:W5:Y:S01]  /*e0d0*/  LDL.LU R13, [R1+0x1c] ;  /* 0x00001c00010d7983 */ /* 0x000f620000300800 */
[----:B------:R-:W0:Y:S01]  /*e0e0*/  S2R R7, SR_TID.X ;  /* 0x0000000000077919 */ /* 0x000e220000002100 */
[----:B------:R-:W1:Y:S01]  /*e0f0*/  S2R R10, SR_TID.X ;  /* 0x00000000000a7919 */ /* 0x000e620000002100 */
[----:B------:R-:W-:Y:S01]  /*e100*/  ULDC.64 UR6, c[0x0][0x208] ;  /* 0x0000820000067ab9 */ /* 0x000fe20000000a00 */
[----:B------:R-:W-:Y:S04]  /*e110*/  SHFL.IDX PT, R6, R4, 0x1, 0x181f ;  /* 0x00381f0004067f89 */ /* 0x000fe800000e0000 */
[----:B------:R-:W5:Y:S01]  /*e120*/  LDL.LU R8, [R1+0x20] ;  /* 0x0000200001087983 */ /* 0x000f620000300800 */
[----:B0-----:R-:W-:Y:S01]  /*e130*/  IMAD.SHL.U32 R12, R7, 0x8, RZ ;  /* 0x00000008070c7824 */ /* 0x001fe200078e00ff */
[----:B-1----:R-:W-:-:S04]  /*e140*/  LOP3.LUT R10, R10, 0x7f, RZ, 0xc0, !PT ;  /* 0x0000007f0a0a7812 */ /* 0x002fc800078ec0ff */
[----:B------:R-:W-:Y:S01]  /*e150*/  LOP3.LUT R12, R12, 0x38, RZ, 0xc0, !PT ;  /* 0x000000380c0c7812 */ /* 0x000fe200078ec0ff */
[----:B------:R-:W-:Y:S02]  /*e160*/  IMAD.SHL.U32 R11, R10, 0x8, RZ ;  /* 0x000000080a0b7824 */ /* 0x000fe400078e00ff */
[----:B------:R-:W-:-:S05]  /*e170*/  IMAD.SHL.U32 R10, R7, 0x8, RZ ;  /* 0x00000008070a7824 */ /* 0x000fca00078e00ff */
[----:B------:R-:W-:-:S04]  /*e180*/  LOP3.LUT R10, R10, 0x1f8, RZ, 0xc0, !PT ;  /* 0x000001f80a0a7812 */ /* 0x000fc800078ec0ff */
[----:B------:R-:W-:-:S04]  /*e190*/  LOP3.LUT R10, R10, 0x38, R7, 0x78, !PT ;  /* 0x000000380a0a7812 */ /* 0x000fc800078e7807 */
[----:B------:R-:W-:Y:S02]  /*e1a0*/  LOP3.LUT R10, R10, 0x200, R11, 0xf8, !PT ;  /* 0x000002000a0a7812 */ /* 0x000fe400078ef80b */
[-C--:B--2---:R-:W-:Y:S02]  /*e1b0*/  ISETP.GE.AND P5, PT, R3, R0.reuse, PT ;  /* 0x000000000300720c */ /* 0x084fe40003fa6270 */
[----:B------:R-:W0:Y:S01]  /*e1c0*/  SHFL.IDX PT, R3, R5, RZ, 0x181f ;  /* 0x00181fff05037589 */ /* 0x000e2200000e0000 */
[----:B---3--:R-:W-:-:S03]  /*e1d0*/  ISETP.GE.AND P4, PT, R2, R0, PT ;  /* 0x000000000200720c */ /* 0x008fc60003f86270 */
[----:B------:R-:W1:Y:S07]  /*e1e0*/  SHFL.IDX PT, R2, R4, RZ, 0x181f ;  /* 0x00181fff04027589 */ /* 0x000e6e00000e0000 */
        /* <DEDUP_REMOVED lines=19> */
[----:B------:R-:W-:Y:S04]  /*e320*/  SHFL.IDX PT, R6, R4, 0x2, 0x181f ;  /* 0x00581f0004067f89 */ /* 0x000fe800000e0000 */
[----:B------:R-:W2:Y:S04]  /*e330*/  LDL.LU R15, [R1+0x24] ;  /* 0x00002400010f7983 */ /* 0x000ea80000300800 */
[----:B0-----:R-:W0:Y:S02]  /*e340*/  SHFL.IDX PT, R2, R5, 0x2, 0x181f ;  /* 0x00581f0005027f89 */ /* 0x001e2400000e0000 */
[----:B------:R-:W-:-:S02]  /*e350*/  @!P4 LEA R9, R10, UR38, 0x1 ;  /* 0x000000260a09cc11 */ /* 0x000fc4000f8e08ff */
[----:B0-----:R-:W-:-:S05]  /*e360*/  @!P4 LEA R2, P6, R12, R2, 0x1 ;  /* 0x000000020c02c211 */ /* 0x001fca00078c08ff */
[----:B------:R-:W-:-:S05]  /*e370*/  @!P4 IMAD.X R3, RZ, RZ, R6, P6 ;  /* 0x000000ffff03c224 */ /* 0x000fca00030e0606 */
[----:B------:R-:W-:Y:S04]  /*e380*/  @!P4 LDGSTS.E.BYPASS.LTC128B.128 [R9+0x23400], desc[UR6][R2.64], !P3 ;  /* 0x234000000209cfae */ /* 0x000fe8000d901d46 */
[----:B------:R-:W-:Y:S04]  /*e390*/  @!P4 LDGSTS.E.BYPASS.LTC128B.128 [R9+0x27400], desc[UR6][R2.64+0x80], !P0 ;  /* 0x274000800209cfae */ /* 0x000fe8000c101d46 */
[----:B------:R-:W-:Y:S04]  /*e3a0*/  @!P4 LDGSTS.E.BYPASS.LTC128B.128 [R9+0x2b400], desc[UR6][R2.64+0x100], !P1 ;  /* 0x2b4001000209cfae */ /* 0x000fe8000c901d46 */
[----:B------:R0:W-:Y:S01]  /*e3b0*/  @!P4 LDGSTS.E.BYPASS.LTC128B.128 [R9+0x2f400], desc[UR6][R2.64+0x180], !P2 ;  /* 0x2f4001800209cfae */ /* 0x0001e2000d101d46 */
[----:B-----5:R-:W-:-:S03]  /*e3c0*/  ISETP.GE.AND P4, PT, R13, R0, PT ;  /* 0x000000000d00720c */ /* 0x020fc60003f86270 */
[----:B------:R-:W3:Y:S04]  /*e3d0*/  LDL.LU R13, [R1+0x28] ;  /* 0x00002800010d7983 */ /* 0x000ee80000300800 */
[----:B------:R-:W0:Y:S04]  /*e3e0*/  SHFL.IDX PT, R14, R5, 0x3, 0x181f ;  /* 0x00781f00050e7f89 */ /* 0x000e2800000e0000 */
[----:B------:R-:W1:Y:S02]  /*e3f0*/  SHFL.IDX PT, R6, R4, 0x3, 0x181f ;  /* 0x00781f0004067f89 */ /* 0x000e6400000e0000 */
[----:B------:R-:W-:-:S02]  /*e400*/  @!P4 LEA R7, R10, UR38, 0x1 ;  /* 0x000000260a07cc11 */ /* 0x000fc4000f8e08ff */
[----:B0-----:R-:W-:Y:S02]  /*e410*/  @!P4 LEA R2, P6, R12, R14, 0x1 ;  /* 0x0000000e0c02c211 */ /* 0x001fe400078c08ff */
[----:B------:R-:W0:Y:S03]  /*e420*/  SHFL.IDX PT, R14, R5, 0x4, 0x181f ;  /* 0x00981f00050e7f89 */ /* 0x000e2600000e0000 */
[----:B-1----:R-:W-:Y:S02]  /*e430*/  @!P4 IMAD.X R3, RZ, RZ, R6, P6 ;  /* 0x000000ffff03c224 */ /* 0x002fe400030e0606 */
[----:B------:R-:W1:Y:S04]  /*e440*/  SHFL.IDX PT, R6, R4, 0x4, 0x181f ;  /* 0x00981f0004067f89 */ /* 0x000e6800000e0000 */
[----:B------:R-:W-:Y:S04]  /*e450*/  @!P4 LDGSTS.E.BYPASS.LTC128B.128 [R7+0x23c00], desc[UR6][R2.64], !P3 ;  /* 0x23c000000207cfae */ /* 0x000fe8000d901d46 */
[----:B------:R-:W-:Y:S04]  /*e460*/  @!P4 LDGSTS.E.BYPASS.LTC128B.128 [R7+0x27c00], desc[UR6][R2.64+0x80], !P0 ;  /* 0x27c000800207cfae */ /* 0x000fe8000c101d46 */
[----:B------:R-:W-:Y:S04]  /*e470*/  @!P4 LDGSTS.E.BYPASS.LTC128B.128 [R7+0x2bc00], desc[UR6][R2.64+0x100], !P1 ;  /* 0x2bc001000207cfae */ /* 0x000fe8000c901d46 */
[----:B------:R4:W-:Y:S01]  /*e480*/  @!P4 LDGSTS.E.BYPASS.LTC128B.128 [R7+0x2fc00], desc[UR6][R2.64+0x180], !P2 ;  /* 0x2fc001800207cfae */ /* 0x0009e2000d101d46 */
[----:B------:R-:W-:-:S13]  /*e490*/  ISETP.GE.AND P4, PT, R8, R0, PT ;  /* 0x000000000800720c */ /* 0x000fda0003f86270 */
[----:B0-----:R-:W-:Y:S02]  /*e4a0*/  @!P4 LEA R8, P6, R12, R14, 0x1 ;  /* 0x0000000e0c08c211 */ /* 0x001fe400078c08ff */
[----:B------:R-:W0:Y:S03]  /*e4b0*/  SHFL.IDX PT, R14, R5, 0x5, 0x181f ;  /* 0x00b81f00050e7f89 */ /* 0x000e2600000e0000 */
[----:B-1----:R-:W-:Y:S01]  /*e4c0*/  @!P4 IMAD.X R21, RZ, RZ, R6, P6 ;  /* 0x000000ffff15c224 */ /* 0x002fe200030e0606 */
[----:B------:R-:W-:Y:S01]  /*e4d0*/  @!P4 LEA R9, R10, UR38, 0x1 ;  /* 0x000000260a09cc11 */ /* 0x000fe2000f8e08ff */
[----:B----4-:R-:W-:Y:S02]  /*e4e0*/  @!P4 IMAD.MOV.U32 R2, RZ, RZ, R8 ;  /* 0x000000ffff02c224 */ /* 0x010fe400078e0008 */
[----:B------:R-:W-:Y:S01]  /*e4f0*/  @!P4 IMAD.MOV.U32 R3, RZ, RZ, R21 ;  /* 0x000000ffff03c224 */ /* 0x000fe200078e0015 */
[----:B------:R-:W1:Y:S04]  /*e500*/  SHFL.IDX PT, R6, R4, 0x5, 0x181f ;  /* 0x00b81f0004067f89 */ /* 0x000e6800000e0000 */
[----:B------:R-:W-:Y:S04]  /*e510*/  @!P4 LDGSTS.E.BYPASS.LTC128B.128 [R9+0x24400], desc[UR6][R2.64], !P3 ;  /* 0x244000000209cfae */ /* 0x000fe8000d901d46 */
[----:B------:R-:W-:Y:S04]  /*e520*/  @!P4 LDGSTS.E.BYPASS.LTC128B.128 [R9+0x28400], desc[UR6][R2.64+0x80], !P0 ;  /* 0x284000800209cfae */ /* 0x000fe8000c101d46 */
[----:B------:R-:W-:Y:S04]  /*e530*/  @!P4 LDGSTS.E.BYPASS.LTC128B.128 [R9+0x2c400], desc[UR6][R2.64+0x100], !P1 ;  /* 0x2c4001000209cfae */ /* 0x000fe8000c901d46 */
[----:B------:R4:W-:Y:S01]  /*e540*/  @!P4 LDGSTS.E.BYPASS.LTC128B.128 [R9+0x30400], desc[UR6][R2.64+0x180], !P2 ;  /* 0x304001800209cfae */ /* 0x0009e2000d101d46 */
[----:B--2---:R-:W-:-:S13]  /*e550*/  ISETP.GE.AND P4, PT, R15, R0, PT ;  /* 0x000000000f00720c */ /* 0x004fda0003f86270 */
[----:B0-----:R-:W-:-:S05]  /*e560*/  @!P4 LEA R14, P6, R12, R14, 0x1 ;  /* 0x0000000e0c0ec211 */ /* 0x001fca00078c08ff */
[----:B-1----:R-:W-:Y:S02]  /*e570*/  @!P4 IMAD.X R21, RZ, RZ, R6, P6 ;  /* 0x000000ffff15c224 */ /* 0x002fe400030e0606 */
[----:B----4-:R-:W-:Y:S02]  /*e580*/  @!P4 IMAD.MOV.U32 R2, RZ, RZ, R14 ;  /* 0x000000ffff02c224 */ /* 0x010fe400078e000e */
        /* <DEDUP_REMOVED lines=8> */
[----:B---3--:R-:W-:-:S13]  /*e610*/  ISETP.GE.AND P4, PT, R13, R0, PT ;  /* 0x000000000d00720c */ /* 0x008fda0003f86270 */
[----:B0-----:R-:W-:-:S05]  /*e620*/  @!P4 LEA R14, P6, R12, R14, 0x1 ;  /* 0x0000000e0c0ec211 */ /* 0x001fca00078c08ff */
[----:B-1----:R-:W-:Y:S01]  /*e630*/  @!P4 IMAD.X R9, RZ, RZ, R6, P6 ;  /* 0x000000ffff09c224 */ /* 0x002fe200030e0606 */
[----:B------:R-:W-:Y:S01]  /*e640*/  @!P4 LEA R21, R10, UR38, 0x1 ;  /* 0x000000260a15cc11 */ /* 0x000fe2000f8e08ff */
[----:B--2---:R-:W-:Y:S02]  /*e650*/  @!P4 IMAD.MOV.U32 R2, RZ, RZ, R14 ;  /* 0x000000ffff02c224 */ /* 0x004fe400078e000e */
[----:B------:R-:W-:Y:S01]  /*e660*/  @!P4 IMAD.MOV.U32 R3, RZ, RZ, R9 ;  /* 0x000000ffff03c224 */ /* 0x000fe200078e0009 */
[----:B------:R0:W1:Y:S04]  /*e670*/  SHFL.IDX PT, R6, R4, 0x7, 0x181f ;  /* 0x00f81f0004067f89 */ /* 0x00006800000e0000 */
[----:B------:R0:W-:Y:S04]  /*e680*/  @!P4 LDGSTS.E.BYPASS.LTC128B.128 [R21+0x25400], desc[UR6][R2.64], !P3 ;  /* 0x254000000215cfae */ /* 0x0001e8000d901d46 */
[----:B------:R0:W-:Y:S04]  /*e690*/  @!P4 LDGSTS.E.BYPASS.LTC128B.128 [R21+0x29400], desc[UR6][R2.64+0x80], !P0 ;  /* 0x294000800215cfae */ /* 0x0001e8000c101d46 */
[----:B------:R0:W-:Y:S04]  /*e6a0*/  @!P4 LDGSTS.E.BYPASS.LTC128B.128 [R21+0x2d400], desc[UR6][R2.64+0x100], !P1 ;  /* 0x2d4001000215cfae */ /* 0x0001e8000c901d46 */
[----:B------:R0:W-:Y:S04]  /*e6b0*/  @!P4 LDGSTS.E.BYPASS.LTC128B.128 [R21+0x31400], desc[UR6][R2.64+0x180], !P2 ;  /* 0x314001800215cfae */ /* 0x0001e8000d101d46 */
[----:B------:R0:W2:Y:S02]  /*e6c0*/  SHFL.IDX PT, R14, R5, 0x7, 0x181f ;  /* 0x00f81f00050e7f89 */ /* 0x0000a400000e0000 */
.L_x_13426:
        /* <DEDUP_REMOVED lines=25> */
.L_x_13314:
[----:B------:R-:W-:Y:S05]  /*e860*/  BSYNC B0 ;  /* 0x0000000000007941 */ /* 0x000fea0003800000 */
.L_x_13313:
        /* <DEDUP_REMOVED lines=9> */
.L_x_13427:
        /* <DEDUP_REMOVED lines=9> */
.L_x_13428:
        /* <DEDUP_REMOVED lines=8> */
.L_x_13320:
[----:B------:R-:W-:Y:S05]  /*ea10*/  BSYNC B1 ;  /* 0x0000000000017941 */ /* 0x000fea0003800000 */
.L_x_13319:
        /* <DEDUP_REMOVED lines=11> */
.L_x_13321:
        /* <DEDUP_REMOVED lines=13> */
.L_x_13322:
        /* <DEDUP_REMOVED lines=13> */
.L_x_13323:
        /* <DEDUP_REMOVED lines=13> */
.L_x_13324:
        /* <DEDUP_REMOVED lines=8> */
.L_x_13317:
[----:B------:R-:W-:Y:S05]  /*edc0*/  BSYNC B0 ;  /* 0x0000000000007941 */ /* 0x000fea0003800000 */
.L_x_13316:
        /* <DEDUP_REMOVED lines=30> */
.L_x_13358:
        /* <DEDUP_REMOVED lines=28> */
.L_x_13328:
[----:B------:R-:W1:Y:S01]  /*f170*/  S2R R2, SR_TID.X ;  /* 0x0000000000027919 */ /* 0x000e620000002100 */
[----:B------:R-:W-:Y:S01]  /*f180*/  BSSY B2, `(.L_x_13329) ;  /* 0x0000006000027945 */ /* 0x000fe20003800000 */
[----:B-1----:R-:W-:Y:S02]  /*f190*/  LOP3.LUT R3, R2, 0x7f, RZ, 0xc0, !PT ;  /* 0x0000007f02037812 */ /* 0x002fe400078ec0ff */
[----:B------:R-:W-:Y:S02]  /*f1a0*/  SHF.L.U32 R2, R0, 0x1f, RZ ;  /* 0x0000001f00027819 */ /* 0x000fe400000006ff */
[----:B------:R-:W-:Y:S02]  /*f1b0*/  ISETP.NE.AND P2, PT, R3, RZ, PT ;  /* 0x000000ff0300720c */ /* 0x000fe40003f45270 */
[----:B------:R-:W1:Y:S02]  /*f1c0*/  SYNCS.PHASECHK.TRANS64.TRYWAIT P0, [UR38+0x32448], R2 ;  /* 0x03244802ff0075a7 */ /* 0x000e640008000166 */
[----:B-1----:R-:W-:Y:S09]  /*f1d0*/  @!P0 BRA `(.L_x_13330) ;  /* 0x0000003800388947 */ /* 0x002ff20003800000 */
.L_x_13429:
[----:B------:R-:W-:Y:S05]  /*f1e0*/  BSYNC B2 ;  /* 0x0000000000027941 */ /* 0x000fea0003800000 */
.L_x_13329:
[----:B------:R-:W-:Y:S04]  /*f1f0*/  BSSY B2, `(.L_x_13331) ;  /* 0x0000007000027945 */ /* 0x000fe80003800000 */
[----:B------:R-:W-:Y:S05]  /*f200*/  @P2 BRA `(.L_x_13332) ;  /* 0x0000000000142947 */ /* 0x000fea0003800000 */
[----:B------:R-:W-:Y:S01]  /*f210*/  ISETP.NE.AND P0, PT, R10, RZ, PT ;  /* 0x000000ff0a00720c */ /* 0x000fe20003f05270 */
[----:B-1----:R-:W-:-:S04]  /*f220*/  IMAD.MOV.U32 R3, RZ, RZ, 0x3000 ;  /* 0x00003000ff037424 */ /* 0x002fc800078e00ff */
[----:B------:R3:W-:Y:S08]  /*f230*/  SYNCS.ARRIVE.TRANS64 RZ, [UR38+0x32438], R3 ;  /* 0x03243803ffff79a7 */ /* 0x0007f00008000026 */
[----:B---3--:R-:W-:Y:S05]  /*f240*/  @!P0 BRA `(.L_x_13332) ;  /* 0x0000000000048947 */ /* 0x008fea0003800000 */
[----:B------:R-:W-:Y:S01]  /*f250*/  BPT.TRAP 0x1 ;  /* 0x000000040000795c */ /* 0x000fe20000300000 */
.L_x_13332:
[----:B------:R-:W-:Y:S05]  /*f260*/  BSYNC B2 ;  /* 0x0000000000027941 */ /* 0x000fea0003800000 */
.L_x_13331:
        /* <DEDUP_REMOVED lines=11> */
.L_x_13333:
        /* <DEDUP_REMOVED lines=10> */
.L_x_13430:
[----:B------:R-:W-:Y:S05]  /*f3c0*/  BSYNC B2 ;  /* 0x0000000000027941 */ /* 0x000fea0003800000 */
.L_x_13334:
        /* <DEDUP_REMOVED lines=9> */
.L_x_13337:
[----:B------:R-:W-:Y:S05]  /*f460*/  BSYNC B2 ;  /* 0x0000000000027941 */ /* 0x000fea0003800000 */
.L_x_13336:
        /* <DEDUP_REMOVED lines=9> */
.L_x_13338:
        /* <DEDUP_REMOVED lines=13> */
.L_x_13339:
        /* <DEDUP_REMOVED lines=13> */
.L_x_13340:
        /* <DEDUP_REMOVED lines=13> */
.L_x_13341:
        /* <DEDUP_REMOVED lines=8> */
.L_x_13327:
[----:B------:R-:W-:Y:S05]  /*f7f0*/  BSYNC B1 ;  /* 0x0000000000017941 */ /* 0x000fea0003800000 */
.L_x_13326:
        /* <DEDUP_REMOVED lines=26> */
.L_x_13344:
[----:B------:R-:W1:Y:S01]  /*f9a0*/  S2R R2, SR_TID.X ;  /* 0x0000000000027919 */ /* 0x000e620000002100 */
[----:B------:R-:W-:Y:S01]  /*f9b0*/  BSSY B2, `(.L_x_13345) ;  /* 0x0000006000027945 */ /* 0x000fe20003800000 */
[----:B-1----:R-:W-:Y:S02]  /*f9c0*/  LOP3.LUT R3, R2, 0x7f, RZ, 0xc0, !PT ;  /* 0x0000007f02037812 */ /* 0x002fe400078ec0ff */
[----:B------:R-:W-:Y:S02]  /*f9d0*/  SHF.L.U32 R2, R0, 0x1f, RZ ;  /* 0x0000001f00027819 */ /* 0x000fe400000006ff */
[----:B------:R-:W-:Y:S02]  /*f9e0*/  ISETP.NE.AND P2, PT, R3, RZ, PT ;  /* 0x000000ff0300720c */ /* 0x000fe40003f45270 */
[----:B------:R-:W1:Y:S02]  /*f9f0*/  SYNCS.PHASECHK.TRANS64.TRYWAIT P0, [UR38+0x32440], R2 ;  /* 0x03244002ff0075a7 */ /* 0x000e640008000166 */
[----:B-1----:R-:W-:Y:S09]  /*fa00*/  @!P0 BRA `(.L_x_13346) ;  /* 0x00000030005c8947 */ /* 0x002ff20003800000 */
.L_x_13431:
[----:B------:R-:W-:Y:S05]  /*fa10*/  BSYNC B2 ;  /* 0x0000000000027941 */ /* 0x000fea0003800000 */
.L_x_13345:
[----:B------:R-:W-:Y:S04]  /*fa20*/  BSSY B2, `(.L_x_13347) ;  /* 0x0000007000027945 */ /* 0x000fe80003800000 */
[----:B------:R-:W-:Y:S05]  /*fa30*/  @P2 BRA `(.L_x_13348) ;  /* 0x0000000000142947 */ /* 0x000fea0003800000 */
[----:B------:R-:W-:Y:S01]  /*fa40*/  ISETP.NE.AND P0, PT, R10, RZ, PT ;  /* 0x000000ff0a00720c */ /* 0x000fe20003f05270 */
[----:B-1----:R-:W-:-:S04]  /*fa50*/  IMAD.MOV.U32 R3, RZ, RZ, 0x3000 ;  /* 0x00003000ff037424 */ /* 0x002fc800078e00ff */
[----:B------:R3:W-:Y:S08]  /*fa60*/  SYNCS.ARRIVE.TRANS64 RZ, [UR38+0x32430], R3 ;  /* 0x03243003ffff79a7 */ /* 0x0007f00008000026 */
[----:B---3--:R-:W-:Y:S05]  /*fa70*/  @!P0 BRA `(.L_x_13348) ;  /* 0x0000000000048947 */ /* 0x008fea0003800000 */
[----:B------:R-:W-:Y:S01]  /*fa80*/  BPT.TRAP 0x1 ;  /* 0x000000040000795c */ /* 0x000fe20000300000 */
.L_x_13348:
[----:B------:R-:W-:Y:S05]  /*fa90*/  BSYNC B2 ;  /* 0x0000000000027941 */ /* 0x000fea0003800000 */
.L_x_13347:
        /* <DEDUP_REMOVED lines=11> */
.L_x_13349:
        /* <DEDUP_REMOVED lines=11> */
.L_x_13432:
[----:B------:R-:W-:Y:S05]  /*fc00*/  BSYNC B2 ;  /* 0x0000000000027941 */ /* 0x000fea0003800000 */
.L_x_13350:
        /* <DEDUP_REMOVED lines=9> */
.L_x_13353:
[----:B------:R-:W-:Y:S05]  /*fca0*/  BSYNC B2 ;  /* 0x0000000000027941 */ /* 0x000fea0003800000 */
.L_x_13352:
        /* <DEDUP_REMOVED lines=9> */
.L_x_13354:
        /* <DEDUP_REMOVED lines=13> */
.L_x_13355:
        /* <DEDUP_REMOVED lines=13> */
.L_x_13356:
        /* <DEDUP_REMOVED lines=13> */
.L_x_13357:
        /* <DEDUP_REMOVED lines=8> */
.L_x_13343:
[----:B------:R-:W-:Y:S05]  /*10030*/  BSYNC B1 ;  /* 0x0000000000017941 */ /* 0x000fea0003800000 */
.L_x_13342:
[----:B------:R-:W-:Y:S01]  /*10040*/  VIADD R7, R7, 0xfffffffe ;  /* 0xfffffffe07077836 */ /* 0x000fe20000000000 */
[----:B------:R-:W-:Y:S06]  /*10050*/  @P1 BRA `(.L_x_13358) ;  /* 0xffffffec00d41947 */ /* 0x000fec000383ffff */
[----:B------:R-:W-:Y:S05]  /*10060*/  BSYNC B0 ;  /* 0x0000000000007941 */ /* 0x000fea0003800000 */
.L_x_13325:
        /* <DEDUP_REMOVED lines=26> */
.L_x_13361:
[----:B------:R-:W1:Y:S01]  /*10210*/  S2R R2, SR_TID.X ;  /* 0x0000000000027919 */ /* 0x000e620000002100 */
[----:B------:R-:W-:Y:S01]  /*10220*/  BSSY B1, `(.L_x_13362) ;  /* 0x0000006000017945 */ /* 0x000fe20003800000 */
[----:B-1----:R-:W-:Y:S02]  /*10230*/  LOP3.LUT R3, R2, 0x7f, RZ, 0xc0, !PT ;  /* 0x0000007f02037812 */ /* 0x002fe400078ec0ff */
[----:B------:R-:W-:Y:S02]  /*10240*/  SHF.L.U32 R2, R0, 0x1f, RZ ;  /* 0x0000001f00027819 */ /* 0x000fe400000006ff */
[----:B------:R-:W-:Y:S02]  /*10250*/  ISETP.NE.AND P1, PT, R3, RZ, PT ;  /* 0x000000ff0300720c */ /* 0x000fe40003f25270 */
[----:B------:R-:W1:Y:S02]  /*10260*/  SYNCS.PHASECHK.TRANS64.TRYWAIT P0, [UR38+0x32448], R2 ;  /* 0x03244802ff0075a7 */ /* 0x000e640008000166 */
[----:B-1----:R-:W-:Y:S09]  /*10270*/  @!P0 BRA `(.L_x_13363) ;  /* 0x0000002800708947 */ /* 0x002ff20003800000 */
.L_x_13433:
[----:B------:R-:W-:Y:S05]  /*10280*/  BSYNC B1 ;  /* 0x0000000000017941 */ /* 0x000fea0003800000 */
.L_x_13362:
[----:B------:R-:W-:Y:S04]  /*10290*/  BSSY B1, `(.L_x_13364) ;  /* 0x0000007000017945 */ /* 0x000fe80003800000 */
[----:B------:R-:W-:Y:S05]  /*102a0*/  @P1 BRA `(.L_x_13365) ;  /* 0x0000000000141947 */ /* 0x000fea0003800000 */
[----:B------:R-:W-:Y:S01]  /*102b0*/  ISETP.NE.AND P0, PT, R10, RZ, PT ;  /* 0x000000ff0a00720c */ /* 0x000fe20003f05270 */
[----:B-1----:R-:W-:-:S04]  /*102c0*/  IMAD.MOV.U32 R3, RZ, RZ, 0x3000 ;  /* 0x00003000ff037424 */ /* 0x002fc800078e00ff */
[----:B------:R3:W-:Y:S08]  /*102d0*/  SYNCS.ARRIVE.TRANS64 RZ, [UR38+0x32438], R3 ;  /* 0x03243803ffff79a7 */ /* 0x0007f00008000026 */
[----:B---3--:R-:W-:Y:S05]  /*102e0*/  @!P0 BRA `(.L_x_13365) ;  /* 0x0000000000048947 */ /* 0x008fea0003800000 */
[----:B------:R-:W-:Y:S01]  /*102f0*/  BPT.TRAP 0x1 ;  /* 0x000000040000795c */ /* 0x000fe20000300000 */
.L_x_13365:
[----:B------:R-:W-:Y:S05]  /*10300*/  BSYNC B1 ;  /* 0x0000000000017941 */ /* 0x000fea0003800000 */
.L_x_13364:
        /* <DEDUP_REMOVED lines=11> */
.L_x_13366:
        /* <DEDUP_REMOVED lines=11> */
.L_x_13434:
[----:B------:R-:W-:Y:S05]  /*10470*/  BSYNC B1 ;  /* 0x0000000000017941 */ /* 0x000fea0003800000 */
.L_x_13367:
        /* <DEDUP_REMOVED lines=9> */
.L_x_13370:
[----:B------:R-:W-:Y:S05]  /*10510*/  BSYNC B1 ;  /* 0x0000000000017941 */ /* 0x000fea0003800000 */
.L_x_13369:
        /* <DEDUP_REMOVED lines=9> */
.L_x_13371:
        /* <DEDUP_REMOVED lines=13> */
.L_x_13372:
        /* <DEDUP_REMOVED lines=13> */
.L_x_13373:
        /* <DEDUP_REMOVED lines=13> */
.L_x_13374:
        /* <DEDUP_REMOVED lines=8> */
.L_x_13360:
[----:B------:R-:W-:Y:S05]  /*108a0*/  BSYNC B0 ;  /* 0x0000000000007941 */ /* 0x000fea0003800000 */
.L_x_13359:
[----:B------:R-:W-:Y:S01]  /*108b0*/  LOP3.LUT R0, R0, 0x1, RZ, 0x3c, !PT ;  /* 0x0000000100007812 */ /* 0x000fe200078e3cff */
[----:B------:R-:W-:Y:S02]  /*108c0*/  IMAD.MOV.U32 R6, RZ, RZ, RZ ;  /* 0x000000ffff067224 */ /* 0x000fe400078e00ff */
[----:B------:R-:W-:-:S07]  /*108d0*/  IMAD.MOV.U32 R8, RZ, RZ, RZ ;  /* 0x000000ffff087224 */ /* 0x000fce00078e00ff */
.L_x_13298:
[----:B------:R-:W1:Y:S01]  /*108e0*/  S2R R3, SR_CgaCtaId ;  /* 0x0000000000037919 */ /* 0x000e620000008800 */
[----:B------:R-:W-:-:S04]  /*108f0*/  MOV R2, 0x400 ;  /* 0x0000040000027802 */ /* 0x000fc80000000f00 */
[----:B-1----:R-:W-:Y:S02]  /*10900*/  LEA R2, R3, R2, 0x18 ;  /* 0x0000000203027211 */ /* 0x002fe400078ec0ff */
[----:B------:R-:W-:-:S04]  /*10910*/  SHF.L.U32 R3, R8, 0x1f, RZ ;  /* 0x0000001f08037819 */ /* 0x000fc800000006ff */
[----:B------:R-:W1:Y:S02]  /*10920*/  SYNCS.PHASECHK.TRANS64.TRYWAIT P0, [R2+URZ+0x32420], R3 ;  /* 0x03242003020075a7 */ /* 0x000e64000800017f */
[----:B-1----:R-:W-:Y:S05]  /*10930*/  @!P0 BRA `(.L_x_13375) ;  /* 0x0000002000f08947 */ /* 0x002fea0003800000 */
.L_x_13435:
[----:B------:R-:W-:-:S03]  /*10940*/  UMOV UR4, 0xffffffff ;  /* 0xffffffff00047882 */ /* 0x000fc60000000000 */
[----:B------:R-:W-:Y:S05]  /*10950*/  BRA.DIV UR4, `(.L_x_13376) ;  /* 0x0000002204fc7947 */ /* 0x000fea000b800000 */
[----:B-1----:R-:W1:Y:S02]  /*10960*/  S2R R3, SR_TID.X ;  /* 0x0000000000037919 */ /* 0x002e640000002100 */
[----:B-1----:R-:W-:-:S04]  /*10970*/  SHF.R.U32.HI R3, RZ, 0x5, R3 ;  /* 0x00000005ff037819 */ /* 0x002fc80000011603 */
[----:B------:R-:W-:-:S05]  /*10980*/  LOP3.LUT R3, R3, 0x3, RZ, 0xc0, !PT ;  /* 0x0000000303037812 */ /* 0x000fca00078ec0ff */
[----:B--2---:R1:W2:Y:S02]  /*10990*/  SHFL.IDX PT, R14, R3, RZ, 0x1f ;  /* 0x00001fff030e7589 */ /* 0x0042a400000e0000 */
.L_x_13438:
[----:B--2---:R-:W-:-:S13]  /*109a0*/  ISETP.NE.AND P0, PT, R14, RZ, PT ;  /* 0x000000ff0e00720c */ /* 0x004fda0003f05270 */
[----:B------:R-:W-:Y:S05]  /*109b0*/  @P0 BRA `(.L_x_13259) ;  /* 0x0000000000880947 */ /* 0x000fea0003800000 */
[----:B------:R-:W-:-:S03]  /*109c0*/  UMOV UR4, 0xffffffff ;  /* 0xffffffff00047882 */ /* 0x000fc60000000000 */
[----:B------:R-:W-:Y:S05]  /*109d0*/  BRA.DIV UR4, `(.L_x_13377) ;  /* 0x0000002604107947 */ /* 0x000fea000b800000 */
[----:B------:R-:W-:-:S13]  /*109e0*/  ELECT P6, URZ, PT ;  /* 0x00000000003f782f */ /* 0x000fda00038c0000 */
.L_x_13441:
[----:B------:R-:W-:Y:S05]  /*109f0*/  @!P6 BRA `(.L_x_13259) ;  /* 0x000000000078e947 */ /* 0x000fea0003800000 */
[----:B-1----:R-:W2:Y:S02]  /*10a00*/  LDL.LU R3, [R1+0x3c] ;  /* 0x00003c0001037983 */ /* 0x002ea40000300800 */
[----:B--2---:R-:W-:-:S04]  /*10a10*/  LOP3.LUT R3, R3, 0x2, RZ, 0xfc, !PT ;  /* 0x0000000203037812 */ /* 0x004fc800078efcff */
[----:B------:R-:W-:-:S13]  /*10a20*/  ISETP.NE.AND P2, PT, R3, 0x3, PT ;  /* 0x000000030300780c */ /* 0x000fda0003f45270 */
[----:B------:R-:W-:Y:S05]  /*10a30*/  @!P2 BRA `(.L_x_13378) ;  /* 0x000000000004a947 */ /* 0x000fea0003800000 */
[----:B------:R-:W-:Y:S01]  /*10a40*/  BPT.TRAP 0x1 ;  /* 0x000000040000795c */ /* 0x000fe20000300000 */
.L_x_13378:
        /* <DEDUP_REMOVED lines=12> */
.L_x_13442:
[----:B------:R-:W2:Y:S02]  /*10b10*/  SYNCS.PHASECHK.TRANS64.TRYWAIT P0, [R5+URZ], R0 ;  /* 0x00000000050075a7 */ /* 0x000ea4000800017f */
[----:B--2---:R-:W-:Y:S05]  /*10b20*/  @!P0 BRA `(.L_x_13380) ;  /* 0x0000002000f08947 */ /* 0x004fea0003800000 */
.L_x_13443:
[----:B------:R-:W-:Y:S05]  /*10b30*/  @!P2 BRA `(.L_x_13381) ;  /* 0x000000000004a947 */ /* 0x000fea0003800000 */
[----:B------:R-:W-:Y:S01]  /*10b40*/  BPT.TRAP 0x1 ;  /* 0x000000040000795c */ /* 0x000fe20000300000 */
.L_x_13381:
[----:B------:R-:W-:-:S04]  /*10b50*/  VIADD R2, R2, 0x32460 ;  /* 0x0003246002027836 */ /* 0x000fc80000000000 */
[----:B--2---:R-:W-:-:S04]  /*10b60*/  IMAD R5, R6, 0x8, R2 ;  /* 0x0000000806057824 */ /* 0x004fc800078e0202 */
[----:B------:R-:W2:Y:S02]  /*10b70*/  SYNCS.PHASECHK.TRANS64.TRYWAIT P0, [R5+URZ], R4 ;  /* 0x00000004050075a7 */ /* 0x000ea4000800017f */
[----:B--2---:R-:W-:Y:S05]  /*10b80*/  @!P0 BRA `(.L_x_13382) ;  /* 0x0000002000ec8947 */ /* 0x004fea0003800000 */
.L_x_13444:
[----:B------:R-:W-:-:S07]  /*10b90*/  IMAD R3, R3, 0x8, R2 ;  /* 0x0000000803037824 */ /* 0x000fce00078e0202 */
.L_x_13383:
[----:B---3--:R3:W4:Y:S02]  /*10ba0*/  SYNCS.PHASECHK.TRANS64.TRYWAIT P0, [R3+URZ], R0 ;  /* 0x00000000030075a7 */ /* 0x008724000800017f */
[----:B----4-:R-:W-:Y:S05]  /*10bb0*/  @!P0 NANOSLEEP.SYNCS 0x989680 ;  /* 0x009896800000895d */ /* 0x010fea0003900000 */
[----:B------:R-:W4:Y:S02]  /*10bc0*/  @!P0 SYNCS.PHASECHK.TRANS64 P0, [R3+URZ], R0 ;  /* 0x00000000030085a7 */ /* 0x000f24000800007f */
[----:B----4-:R-:W-:Y:S05]  /*10bd0*/  @!P0 BRA `(.L_x_13383) ;  /* 0xfffffffc00f08947 */ /* 0x010fea000383ffff */
.L_x_13259:
[----:B------:R-:W-:Y:S05]  /*10be0*/  BSYNC B6 ;  /* 0x0000000000067941 */ /* 0x000fea0003800000 */
.L_x_13256:
[----:B------:R-:W-:Y:S05]  /*10bf0*/  EXIT ;  /* 0x000000000000794d */ /* 0x000fea0003800000 */
.L_x_13263:
[----:B------:R-:W-:-:S13]  /*10c00*/  R2UR UR4, R22 ;  /* 0x00000000160472ca */ /* 0x000fda00000e0000 */
[----:B0-----:R-:W-:-:S04]  /*10c10*/  IMAD.U32 R3, RZ, RZ, UR4 ;  /* 0x00000004ff037e24 */ /* 0x001fc8000f8e00ff */
[----:B------:R0:W1:Y:S03]  /*10c20*/  SYNCS.PHASECHK.TRANS64.TRYWAIT P0, [R3+URZ+0x32400], R2 ;  /* 0x03240002030075a7 */ /* 0x000066000800017f */
[----:B-1----:R-:W-:Y:S05]  /*10c30*/  @!P0 NANOSLEEP.SYNCS 0x989680 ;  /* 0x009896800000895d */ /* 0x002fea0003900000 */
[----:B------:R-:W1:Y:S02]  /*10c40*/  @!P0 SYNCS.PHASECHK.TRANS64 P0, [R3+URZ+0x32400], R2 ;  /* 0x03240002030085a7 */ /* 0x000e64000800007f */
[----:B-1----:R-:W-:Y:S05]  /*10c50*/  @!P0 BRA `(.L_x_13263) ;  /* 0xfffffffc00e88947 */ /* 0x002fea000383ffff */
[----:B------:R-:W-:Y:S05]  /*10c60*/  BRA `(.L_x_13384) ;  /* 0xffffff0800b07947 */ /* 0x000fea000383ffff */
.L_x_13267:
[----:B------:R-:W-:-:S13]  /*10c70*/  R2UR UR4, R22 ;  /* 0x00000000160472ca */ /* 0x000fda00000e0000 */
[----:B0-----:R-:W-:-:S04]  /*10c80*/  IMAD.U32 R3, RZ, RZ, UR4 ;  /* 0x00000004ff037e24 */ /* 0x001fc8000f8e00ff */
[----:B------:R0:W2:Y:S03]  /*10c90*/  SYNCS.PHASECHK.TRANS64.TRYWAIT P1, [R3+URZ+0x32430], R2 ;  /* 0x03243002030075a7 */ /* 0x0000a6000802017f */
[----:B--2---:R-:W-:Y:S05]  /*10ca0*/  @!P1 NANOSLEEP.SYNCS 0x989680 ;  /* 0x009896800000995d */ /* 0x004fea0003900000 */
[----:B------:R-:W2:Y:S02]  /*10cb0*/  @!P1 SYNCS.PHASECHK.TRANS64 P1, [R3+URZ+0x32430], R2 ;  /* 0x03243002030095a7 */ /* 0x000ea4000802007f */
[----:B--2---:R-:W-:Y:S05]  /*10cc0*/  @!P1 BRA `(.L_x_13267) ;  /* 0xfffffffc00e89947 */ /* 0x004fea000383ffff */
[----:B------:R-:W-:Y:S05]  /*10cd0*/  BRA `(.L_x_13266) ;  /* 0xffffff0800d07947 */ /* 0x000fea000383ffff */
.L_x_13268:
[----:B------:R-:W-:-:S13]  /*10ce0*/  R2UR UR4, R22 ;  /* 0x00000000160472ca */ /* 0x000fda00000e0000 */
[----:B0-----:R-:W-:-:S04]  /*10cf0*/  IMAD.U32 R3, RZ, RZ, UR4 ;  /* 0x00000004ff037e24 */ /* 0x001fc8000f8e00ff */
[----:B------:R0:W2:Y:S03]  /*10d00*/  SYNCS.PHASECHK.TRANS64.TRYWAIT P1, [R3+URZ+0x32410], R2 ;  /* 0x03241002030075a7 */ /* 0x0000a6000802017f */
[----:B--2---:R-:W-:Y:S05]  /*10d10*/  @!P1 NANOSLEEP.SYNCS 0x989680 ;  /* 0x009896800000995d */ /* 0x004fea0003900000 */
[----:B------:R-:W2:Y:S02]  /*10d20*/  @!P1 SYNCS.PHASECHK.TRANS64 P1, [R3+URZ+0x32410], R2 ;  /* 0x03241002030095a7 */ /* 0x000ea4000802007f */
[----:B--2---:R-:W-:Y:S05]  /*10d30*/  @!P1 BRA `(.L_x_13268) ;  /* 0xfffffffc00e89947 */ /* 0x004fea000383ffff */
[----:B------:R-:W-:Y:S05]  /*10d40*/  BRA `(.L_x_13385) ;  /* 0xffffff0c00787947 */ /* 0x000fea000383ffff */
.L_x_13272:
[----:B------:R-:W-:-:S13]  /*10d50*/  R2UR UR4, R22 ;  /* 0x00000000160472ca */ /* 0x000fda00000e0000 */
[----:B0-----:R-:W-:-:S04]  /*10d60*/  IMAD.U32 R3, RZ, RZ, UR4 ;  /* 0x00000004ff037e24 */ /* 0x001fc8000f8e00ff */
[----:B------:R0:W3:Y:S03]  /*10d70*/  SYNCS.PHASECHK.TRANS64.TRYWAIT P1, [R3+URZ+0x32450], R2 ;  /* 0x03245002030075a7 */ /* 0x0000e6000802017f */
[----:B---3--:R-:W-:Y:S05]  /*10d80*/  @!P1 NANOSLEEP.SYNCS 0x989680 ;  /* 0x009896800000995d */ /* 0x008fea0003900000 */
[----:B------:R-:W3:Y:S02]  /*10d90*/  @!P1 SYNCS.PHASECHK.TRANS64 P1, [R3+URZ+0x32450], R2 ;  /* 0x03245002030095a7 */ /* 0x000ee4000802007f */
[----:B---3--:R-:W-:Y:S05]  /*10da0*/  @!P1 BRA `(.L_x_13272) ;  /* 0xfffffffc00e89947 */ /* 0x008fea000383ffff */
[----:B------:R-:W-:Y:S05]  /*10db0*/  BRA `(.L_x_13271) ;  /* 0xffffff0c00847947 */ /* 0x000fea000383ffff */
.L_x_13277:
[----:B--2---:R-:W-:-:S04]  /*10dc0*/  IMAD.U32 R152, RZ, RZ, UR5 ;  /* 0x00000005ff987e24 */ /* 0x004fc8000f8e00ff */
[----:B------:R2:W3:Y:S03]  /*10dd0*/  SYNCS.PHASECHK.TRANS64.TRYWAIT P3, [R152+URZ+0x32430], R201 ;  /* 0x032430c9980075a7 */ /* 0x0004e6000806017f */
[----:B---3--:R-:W-:Y:S05]  /*10de0*/  @!P3 NANOSLEEP.SYNCS 0x989680 ;  /* 0x009896800000b95d */ /* 0x008fea0003900000 */
[----:B------:R-:W3:Y:S02]  /*10df0*/  @!P3 SYNCS.PHASECHK.TRANS64 P3, [R152+URZ+0x32430], R201 ;  /* 0x032430c99800b5a7 */ /* 0x000ee4000806007f */
[----:B---3--:R-:W-:Y:S05]  /*10e00*/  @!P3 BRA `(.L_x_13277) ;  /* 0xfffffffc00ecb947 */ /* 0x008fea000383ffff */
[----:B------:R-:W-:Y:S05]  /*10e10*/  BRA `(.L_x_13276) ;  /* 0xffffff3400107947 */ /* 0x000fea000383ffff */
.L_x_13281:
[----:B--2---:R-:W-:-:S04]  /*10e20*/  IMAD.U32 R202, RZ, RZ, UR5 ;  /* 0x00000005ffca7e24 */ /* 0x004fc8000f8e00ff */
[----:B------:R2:W3:Y:S03]  /*10e30*/  SYNCS.PHASECHK.TRANS64.TRYWAIT P3, [R202+URZ+0x32450], R201 ;  /* 0x032450c9ca0075a7 */ /* 0x0004e6000806017f */
[----:B---3--:R-:W-:Y:S05]  /*10e40*/  @!P3 NANOSLEEP.SYNCS 0x989680 ;  /* 0x009896800000b95d */ /* 0x008fea0003900000 */
[----:B------:R-:W3:Y:S02]  /*10e50*/  @!P3 SYNCS.PHASECHK.TRANS64 P3, [R202+URZ+0x32450], R201 ;  /* 0x032450c9ca00b5a7 */ /* 0x000ee4000806007f */
[----:B---3--:R-:W-:Y:S05]  /*10e60*/  @!P3 BRA `(.L_x_13281) ;  /* 0xfffffffc00ecb947 */ /* 0x008fea000383ffff */
[----:B------:R-:W-:Y:S05]  /*10e70*/  BRA `(.L_x_13280) ;  /* 0xffffff3400dc7947 */ /* 0x000fea000383ffff */
.L_x_13287:
[----:B---3--:R-:W-:-:S04]  /*10e80*/  IMAD.U32 R152, RZ, RZ, UR6 ;  /* 0x00000006ff987e24 */ /* 0x008fc8000f8e00ff */
[----:B------:R3:W4:Y:S03]  /*10e90*/  SYNCS.PHASECHK.TRANS64.TRYWAIT P1, [R152+URZ+0x32430], R23 ;  /* 0x03243017980075a7 */ /* 0x000726000802017f */
[----:B----4-:R-:W-:Y:S05]  /*10ea0*/  @!P1 NANOSLEEP.SYNCS 0x989680 ;  /* 0x009896800000995d */ /* 0x010fea0003900000 */
[----:B------:R-:W4:Y:S02]  /*10eb0*/  @!P1 SYNCS.PHASECHK.TRANS64 P1, [R152+URZ+0x32430], R23 ;  /* 0x03243017980095a7 */ /* 0x000f24000802007f */
[----:B----4-:R-:W-:Y:S05]  /*10ec0*/  @!P1 BRA `(.L_x_13287) ;  /* 0xfffffffc00ec9947 */ /* 0x010fea000383ffff */
[----:B------:R-:W-:Y:S05]  /*10ed0*/  BRA `(.L_x_13286) ;  /* 0xffffff60000c7947 */ /* 0x000fea000383ffff */
.L_x_13291:
[----:B-1----:R-:W-:-:S04]  /*10ee0*/  IMAD.U32 R204, RZ, RZ, UR6 ;  /* 0x00000006ffcc7e24 */ /* 0x002fc8000f8e00ff */
[----:B------:R1:W3:Y:S03]  /*10ef0*/  SYNCS.PHASECHK.TRANS64.TRYWAIT P1, [R204+URZ+0x32450], R23 ;  /* 0x03245017cc0075a7 */ /* 0x0002e6000802017f */
[----:B---3--:R-:W-:Y:S05]  /*10f00*/  @!P1 NANOSLEEP.SYNCS 0x989680 ;  /* 0x009896800000995d */ /* 0x008fea0003900000 */
[----:B------:R-:W3:Y:S02]  /*10f10*/  @!P1 SYNCS.PHASECHK.TRANS64 P1, [R204+URZ+0x32450], R23 ;  /* 0x03245017cc0095a7 */ /* 0x000ee4000802007f */
[----:B---3--:R-:W-:Y:S05]  /*10f20*/  @!P1 BRA `(.L_x_13291) ;  /* 0xfffffffc00ec9947 */ /* 0x008fea000383ffff */
[----:B------:R-:W-:Y:S05]  /*10f30*/  BRA `(.L_x_13290) ;  /* 0xffffff60008c7947 */ /* 0x000fea000383ffff */
.L_x_13303:
[----:B------:R-:W-:Y:S02]  /*10f40*/  IMAD.MOV.U32 R13, RZ, RZ, R6 ;  /* 0x000000ffff0d7224 */ /* 0x000fe400078e0006 */
[----:B------:R-:W-:Y:S02]  /*10f50*/  IMAD.MOV.U32 R12, RZ, RZ, RZ ;  /* 0x000000ffff0c7224 */ /* 0x000fe400078e00ff */
[----:B------:R-:W-:Y:S02]  /*10f60*/  IMAD.MOV.U32 R11, RZ, RZ, 0x1f ;  /* 0x0000001fff0b7424 */ /* 0x000fe400078e00ff */
[----:B------:R-:W-:-:S07]  /*10f70*/  IMAD.MOV.U32 R15, RZ, RZ, -0x1 ;  /* 0xffffffffff0f7424 */ /* 0x000fce00078e00ff */
[----:B------:R-:W-:Y:S05]  /*10f80*/  WARPSYNC.COLLECTIVE R15, `(.L_x_13386) ;  /* 0x000000000f087348 */ /* 0x000fea0003c00000 */
[----:B------:R0:W1:Y:S02]  /*10f90*/  SHFL.IDX P6, R14, R13, R12, R11 ;  /* 0x0000000c0d0e7389 */ /* 0x00006400000c000b */
[----:B01----:R-:W-:Y:S01]  /*10fa0*/  ENDCOLLECTIVE ;  /* 0x000000000000791b */ /* 0x003fe20003800000 */
.L_x_13386:
[----:B------:R-:W-:Y:S05]  /*10fb0*/  BRA `(.L_x_13387) ;  /* 0xffffffbc001c7947 */ /* 0x000fea000383ffff */
.L_x_13305:
[----:B------:R-:W-:Y:S01]  /*10fc0*/  BSSY B0, `(.L_x_13388) ;  /* 0x0000006000007945 */ /* 0x000fe20003800000 */
[----:B------:R-:W-:-:S07]  /*10fd0*/  IMAD.MOV.U32 R15, RZ, RZ, -0x1 ;  /* 0xffffffffff0f7424 */ /* 0x000fce00078e00ff */
[----:B0-----:R-:W-:Y:S05]  /*10fe0*/  WARPSYNC.COLLECTIVE R15, `(.L_x_13389) ;  /* 0x000000000f0c7348 */ /* 0x001fea0003c00000 */
[----:B------:R-:W-:Y:S02]  /*10ff0*/  ELECT P6, UR62, PT ;  /* 0x00000000003e782f */ /* 0x000fe400038c0000 */
[----:B------:R-:W-:Y:S01]  /*11000*/  MOV R14, UR62 ;  /* 0x0000003e000e7c02 */ /* 0x000fe20008000f00 */
[----:B0-----:R-:W-:Y:S10]  /*11010*/  ENDCOLLECTIVE ;  /* 0x000000000000791b */ /* 0x001ff40003800000 */
.L_x_13389:
[----:B------:R-:W-:Y:S05]  /*11020*/  BSYNC B0 ;  /* 0x0000000000007941 */ /* 0x000fea0003800000 */
.L_x_13388:
[----:B------:R-:W-:Y:S05]  /*11030*/  BRA `(.L_x_13390) ;  /* 0xffffffbc00207947 */ /* 0x000fea000383ffff */
.L_x_13307:
[----:B0-----:R-:W-:-:S04]  /*11040*/  IMAD.U32 R3, RZ, RZ, UR38 ;  /* 0x00000026ff037e24 */ /* 0x001fc8000f8e00ff */
[----:B------:R0:W1:Y:S03]  /*11050*/  SYNCS.PHASECHK.TRANS64.TRYWAIT P0, [R3+URZ+0x32440], R0 ;  /* 0x03244000030075a7 */ /* 0x000066000800017f */
[----:B-1----:R-:W-:Y:S05]  /*11060*/  @!P0 NANOSLEEP.SYNCS 0x989680 ;  /* 0x009896800000895d */ /* 0x002fea0003900000 */
[----:B------:R-:W1:Y:S02]  /*11070*/  @!P0 SYNCS.PHASECHK.TRANS64 P0, [R3+URZ+0x32440], R0 ;  /* 0x03244000030085a7 */ /* 0x000e64000800007f */
[----:B-1----:R-:W-:Y:S05]  /*11080*/  @!P0 BRA `(.L_x_13307) ;  /* 0xfffffffc00ec8947 */ /* 0x002fea000383ffff */
[----:B------:R-:W-:Y:S05]  /*11090*/  BRA `(.L_x_13391) ;  /* 0xffffffbc00847947 */ /* 0x000fea000383ffff */
.L_x_13310:
[----:B------:R-:W-:Y:S02]  /*110a0*/  IMAD.MOV.U32 R13, RZ, RZ, R3 ;  /* 0x000000ffff0d7224 */ /* 0x000fe400078e0003 */
[----:B------:R-:W-:Y:S02]  /*110b0*/  IMAD.MOV.U32 R12, RZ, RZ, RZ ;  /* 0x000000ffff0c7224 */ /* 0x000fe400078e00ff */
[----:B------:R-:W-:Y:S02]  /*110c0*/  IMAD.MOV.U32 R11, RZ, RZ, 0x181f ;  /* 0x0000181fff0b7424 */ /* 0x000fe400078e00ff */
[----:B------:R-:W-:Y:S02]  /*110d0*/  IMAD.MOV.U32 R15, RZ, RZ, -0x1 ;  /* 0xffffffffff0f7424 */ /* 0x000fe400078e00ff */
[----:B------:R-:W-:-:S07]  /*110e0*/  IMAD R6, R8, 0x80, R6 ;  /* 0x0000008008067824 */ /* 0x000fce00078e0206 */
[----:B0-----:R-:W-:Y:S05]  /*110f0*/  WARPSYNC.COLLECTIVE R15, `(.L_x_13392) ;  /* 0x000000000f087348 */ /* 0x001fea0003c00000 */
[----:B------:R1:W2:Y:S02]  /*11100*/  SHFL.IDX P6, R14, R13, R12, R11 ;  /* 0x0000000c0d0e7389 */ /* 0x0002a400000c000b */
[----:B012---:R-:W-:Y:S01]  /*11110*/  ENDCOLLECTIVE ;  /* 0x000000000000791b */ /* 0x007fe20003800000 */
.L_x_13392:
[----:B------:R0:W-:Y:S01]  /*11120*/  STL [R1+0x4], R6 ;  /* 0x0000040601007387 */ /* 0x0001e20000100800 */
[----:B------:R-:W-:Y:S02]  /*11130*/  IMAD.MOV.U32 R13, RZ, RZ, R0 ;  /* 0x000000ffff0d7224 */ /* 0x000fe400078e0000 */
[----:B------:R-:W-:-:S07]  /*11140*/  IMAD.MOV.U32 R4, RZ, RZ, R14 ;  /* 0x000000ffff047224 */ /* 0x000fce00078e000e */
[----:B0-----:R-:W-:Y:S05]  /*11150*/  WARPSYNC.COLLECTIVE R15, `(.L_x_13393) ;  /* 0x000000000f087348 */ /* 0x001fea0003c00000 */
[----:B------:R1:W2:Y:S02]  /*11160*/  SHFL.IDX P6, R14, R13, R12, R11 ;  /* 0x0000000c0d0e7389 */ /* 0x0002a400000c000b */
[----:B012---:R-:W-:Y:S01]  /*11170*/  ENDCOLLECTIVE ;  /* 0x000000000000791b */ /* 0x007fe20003800000 */
.L_x_13393:
[----:B------:R-:W-:Y:S01]  /*11180*/  ULDC UR4, c[0x0][0x288] ;  /* 0x0000a20000047ab9 */ /* 0x000fe20000000800 */
[----:B------:R-:W-:Y:S01]  /*11190*/  ULDC.64 UR6, c[0x0][0x208] ;  /* 0x0000820000067ab9 */ /* 0x000fe20000000a00 */
[----:B------:R-:W-:-:S05]  /*111a0*/  IMAD R2, R7, UR4, RZ ;  /* 0x0000000407027c24 */ /* 0x000fca000f8e02ff */
[----:B------:R-:W-:Y:S01]  /*111b0*/  ISETP.GE.AND P1, PT, R6, R2, PT ;  /* 0x000000020600720c */ /* 0x000fe20003f26270 */
[----:B------:R-:W-:Y:S02]  /*111c0*/  IMAD.MOV.U32 R13, RZ, RZ, R3 ;  /* 0x000000ffff0d7224 */ /* 0x000fe400078e0003 */
[----:B------:R-:W-:-:S10]  /*111d0*/  IMAD.MOV.U32 R12, RZ, RZ, 0x1 ;  /* 0x00000001ff0c7424 */ /* 0x000fd400078e00ff */
[----:B------:R-:W-:Y:S01]  /*111e0*/  @!P1 LEA R8, R9, UR38, 0x1 ;  /* 0x0000002609089c11 */ /* 0x000fe2000f8e08ff */
        /* <DEDUP_REMOVED lines=13> */
.L_x_13394:
[----:B------:R-:W-:-:S04]  /*112c0*/  IMAD.MOV.U32 R8, RZ, RZ, R6 ;  /* 0x000000ffff087224 */ /* 0x000fc800078e0006 */
[----:B------:R-:W-:Y:S02]  /*112d0*/  VIADD R4, R8, 0x10 ;  /* 0x0000001008047836 */ /* 0x000fe40000000000 */
[----:B------:R-:W-:-:S03]  /*112e0*/  IMAD.MOV.U32 R13, RZ, RZ, R0 ;  /* 0x000000ffff0d7224 */ /* 0x000fc600078e0000 */
[----:B------:R-:W-:Y:S01]  /*112f0*/  ISETP.GE.AND P2, PT, R4, R2, PT ;  /* 0x000000020400720c */ /* 0x000fe20003f46270 */
[----:B------:R0:W-:Y:S01]  /*11300*/  STL [R1+0x14], R4 ;  /* 0x0000140401007387 */ /* 0x0001e20000100800 */
[----:B------:R-:W-:-:S11]  /*11310*/  IMAD.MOV.U32 R6, RZ, RZ, R14 ;  /* 0x000000ffff067224 */ /* 0x000fd600078e000e */
[----:B0-----:R-:W-:Y:S05]  /*11320*/  WARPSYNC.COLLECTIVE R15, `(.L_x_13395) ;  /* 0x000000000f087348 */ /* 0x001fea0003c00000 */
[----:B------:R1:W2:Y:S02]  /*11330*/  SHFL.IDX P6, R14, R13, R12, R11 ;  /* 0x0000000c0d0e7389 */ /* 0x0002a400000c000b */
[----:B012---:R-:W-:Y:S01]  /*11340*/  ENDCOLLECTIVE ;  /* 0x000000000000791b */ /* 0x007fe20003800000 */
.L_x_13395:
[----:B------:R-:W-:Y:S01]  /*11350*/  ULDC.64 UR4, c[0x0][0x208] ;  /* 0x0000820000047ab9 */ /* 0x000fe20000000a00 */
[----:B------:R-:W-:Y:S02]  /*11360*/  IMAD.MOV.U32 R13, RZ, RZ, R3 ;  /* 0x000000ffff0d7224 */ /* 0x000fe400078e0003 */
[----:B------:R-:W-:Y:S02]  /*11370*/  IMAD.MOV.U32 R12, RZ, RZ, 0x2 ;  /* 0x00000002ff0c7424 */ /* 0x000fe400078e00ff */
[----:B------:R-:W-:-:S05]  /*11380*/  IMAD.MOV.U32 R7, RZ, RZ, R14 ;  /* 0x000000ffff077224 */ /* 0x000fca00078e000e */
[----:B------:R-:W-:Y:S02]  /*11390*/  @!P2 LEA R4, P1, R10, R7, 0x1 ;  /* 0x000000070a04a211 */ /* 0x000fe400078208ff */
[----:B------:R-:W-:-:S03]  /*113a0*/  @!P2 LEA R7, R9, UR38, 0x1 ;  /* 0x000000260907ac11 */ /* 0x000fc6000f8e08ff */
[----:B------:R-:W-:Y:S02]  /*113b0*/  @!P2 IMAD.X R5, RZ, RZ, R6, P1 ;  /* 0x000000ffff05a224 */ /* 0x000fe400008e0606 */
        /* <DEDUP_REMOVED lines=9> */
.L_x_13396:
        /* <DEDUP_REMOVED lines=9> */
.L_x_13397:
        /* <DEDUP_REMOVED lines=17> */
.L_x_13398:
[----:B------:R0:W-:Y:S01]  /*115f0*/  STL [R1+0x20], R7 ;  /* 0x0000200701007387 */ /* 0x0001e20000100800 */
[----:B------:R-:W-:Y:S01]  /*11600*/  @!P1 LEA R6, R9, UR38, 0x1 ;  /* 0x0000002609069c11 */ /* 0x000fe2000f8e08ff */
[----:B------:R-:W-:Y:S02]  /*11610*/  IMAD.MOV.U32 R13, RZ, RZ, R0 ;  /* 0x000000ffff0d7224 */ /* 0x000fe400078e0000 */
[----:B------:R-:W-:-:S07]  /*11620*/  IMAD.MOV.U32 R4, RZ, RZ, R14 ;  /* 0x000000ffff047224 */ /* 0x000fce00078e000e */
[----:B0-----:R-:W-:Y:S05]  /*11630*/  WARPSYNC.COLLECTIVE R15, `(.L_x_13399) ;  /* 0x000000000f087348 */ /* 0x001fea0003c00000 */
[----:B------:R1:W2:Y:S02]  /*11640*/  SHFL.IDX P6, R14, R13, R12, R11 ;  /* 0x0000000c0d0e7389 */ /* 0x0002a400000c000b */
[----:B012---:R-:W-:Y:S01]  /*11650*/  ENDCOLLECTIVE ;  /* 0x000000000000791b */ /* 0x007fe20003800000 */
.L_x_13399:
        /* <DEDUP_REMOVED lines=18> */
.L_x_13400:
[----:B------:R0:W-:Y:S01]  /*11780*/  STL [R1+0x24], R7 ;  /* 0x0000240701007387 */ /* 0x0001e20000100800 */
[----:B------:R-:W-:Y:S01]  /*11790*/  @!P1 LEA R6, R9, UR38, 0x1 ;  /* 0x0000002609069c11 */ /* 0x000fe2000f8e08ff */
[----:B------:R-:W-:Y:S02]  /*117a0*/  IMAD.MOV.U32 R13, RZ, RZ, R0 ;  /* 0x000000ffff0d7224 */ /* 0x000fe400078e0000 */
[----:B------:R-:W-:-:S07]  /*117b0*/  IMAD.MOV.U32 R4, RZ, RZ, R14 ;  /* 0x000000ffff047224 */ /* 0x000fce00078e000e */
[----:B0-----:R-:W-:Y:S05]  /*117c0*/  WARPSYNC.COLLECTIVE R15, `(.L_x_13401) ;  /* 0x000000000f087348 */ /* 0x001fea0003c00000 */
[----:B------:R1:W2:Y:S02]  /*117d0*/  SHFL.IDX P6, R14, R13, R12, R11 ;  /* 0x0000000c0d0e7389 */ /* 0x0002a400000c000b */
[----:B012---:R-:W-:Y:S01]  /*117e0*/  ENDCOLLECTIVE ;  /* 0x000000000000791b */ /* 0x007fe20003800000 */
.L_x_13401:
        /* <DEDUP_REMOVED lines=18> */
.L_x_13402:
[----:B------:R0:W-:Y:S01]  /*11910*/  STL [R1+0x28], R7 ;  /* 0x0000280701007387 */ /* 0x0001e20000100800 */
[----:B------:R-:W-:Y:S01]  /*11920*/  @!P1 LEA R6, R9, UR38, 0x1 ;  /* 0x0000002609069c11 */ /* 0x000fe2000f8e08ff */
[----:B------:R-:W-:Y:S02]  /*11930*/  IMAD.MOV.U32 R13, RZ, RZ, R0 ;  /* 0x000000ffff0d7224 */ /* 0x000fe400078e0000 */
[----:B------:R-:W-:-:S07]  /*11940*/  IMAD.MOV.U32 R4, RZ, RZ, R14 ;  /* 0x000000ffff047224 */ /* 0x000fce00078e000e */
[----:B0-----:R-:W-:Y:S05]  /*11950*/  WARPSYNC.COLLECTIVE R15, `(.L_x_13403) ;  /* 0x000000000f087348 */ /* 0x001fea0003c00000 */
[----:B------:R1:W2:Y:S02]  /*11960*/  SHFL.IDX P6, R14, R13, R12, R11 ;  /* 0x0000000c0d0e7389 */ /* 0x0002a400000c000b */
[----:B012---:R-:W-:Y:S01]  /*11970*/  ENDCOLLECTIVE ;  /* 0x000000000000791b */ /* 0x007fe20003800000 */
.L_x_13403:
        /* <DEDUP_REMOVED lines=17> */
.L_x_13404:
[----:B------:R-:W-:Y:S01]  /*11a90*/  @!P1 LEA R6, R9, UR38, 0x1 ;  /* 0x0000002609069c11 */ /* 0x000fe2000f8e08ff */
[----:B------:R-:W-:Y:S02]  /*11aa0*/  IMAD.MOV.U32 R13, RZ, RZ, R0 ;  /* 0x000000ffff0d7224 */ /* 0x000fe400078e0000 */
[----:B------:R-:W-:-:S07]  /*11ab0*/  IMAD.MOV.U32 R4, RZ, RZ, R14 ;  /* 0x000000ffff047224 */ /* 0x000fce00078e000e */
[----:B------:R-:W-:Y:S05]  /*11ac0*/  WARPSYNC.COLLECTIVE R15, `(.L_x_13405) ;  /* 0x000000000f087348 */ /* 0x000fea0003c00000 */
[----:B------:R0:W1:Y:S02]  /*11ad0*/  SHFL.IDX P6, R14, R13, R12, R11 ;  /* 0x0000000c0d0e7389 */ /* 0x00006400000c000b */
[----:B01----:R-:W-:Y:S01]  /*11ae0*/  ENDCOLLECTIVE ;  /* 0x000000000000791b */ /* 0x003fe20003800000 */
.L_x_13405:
        /* <DEDUP_REMOVED lines=16> */
.L_x_13406:
[----:B------:R-:W-:Y:S02]  /*11bf0*/  IMAD.MOV.U32 R13, RZ, RZ, R0 ;  /* 0x000000ffff0d7224 */ /* 0x000fe400078e0000 */
[----:B------:R-:W-:-:S07]  /*11c00*/  IMAD.MOV.U32 R3, RZ, RZ, R14 ;  /* 0x000000ffff037224 */ /* 0x000fce00078e000e */
[----:B------:R-:W-:Y:S05]  /*11c10*/  WARPSYNC.COLLECTIVE R15, `(.L_x_13407) ;  /* 0x000000000f087348 */ /* 0x000fea0003c00000 */
[----:B------:R0:W1:Y:S02]  /*11c20*/  SHFL.IDX P6, R14, R13, R12, R11 ;  /* 0x0000000c0d0e7389 */ /* 0x00006400000c000b */
[----:B01----:R-:W-:Y:S01]  /*11c30*/  ENDCOLLECTIVE ;  /* 0x000000000000791b */ /* 0x003fe20003800000 */
.L_x_13407:
[----:B------:R-:W-:Y:S01]  /*11c40*/  IMAD.MOV.U32 R0, RZ, RZ, R14 ;  /* 0x000000ffff007224 */ /* 0x000fe200078e000e */
[----:B------:R-:W-:Y:S06]  /*11c50*/  BRA `(.L_x_13408) ;  /* 0xffffffbc00947947 */ /* 0x000fec000383ffff */
.L_x_13312:
        /* <DEDUP_REMOVED lines=8> */
.L_x_13410:
[----:B------:R-:W-:Y:S05]  /*11ce0*/  BSYNC B0 ;  /* 0x0000000000007941 */ /* 0x000fea0003800000 */
.L_x_13409:
        /* <DEDUP_REMOVED lines=11> */
.L_x_13411:
        /* <DEDUP_REMOVED lines=29> */
[----:B------:R-:W-:-:S04]  /*11f70*/  LOP3.LUT R17, R17, 0xffffff7f, RZ, 0xc0, !PT ;  /* 0xffffff7f11117812 */ /* 0x000fc800078ec0ff */
[----:B------:R-:W-:-:S04]  /*11f80*/  LOP3.LUT R17, R17, 0xfffffffb, RZ, 0xc0, !PT ;  /* 0xfffffffb11117812 */ /* 0x000fc800078ec0ff */
[----:B------:R-:W-:Y:S02]  /*11f90*/  @P6 LOP3.LUT R17, R17, 0x4, RZ, 0xfc, !PT ;  /* 0x0000000411116812 */ /* 0x000fe400078efcff */
[----:B------:R-:W-:Y:S02]  /*11fa0*/  @!P4 LEA R3, P6, R8, R3, 0x1 ;  /* 0x000000030803c211 */ /* 0x000fe400078c08ff */
[----:B------:R-:W-:-:S03]  /*11fb0*/  @P5 LOP3.LUT R17, R17, 0x80, RZ, 0xfc, !PT ;  /* 0x0000008011115812 */ /* 0x000fc600078efcff */
        /* <DEDUP_REMOVED lines=16> */
.L_x_13412:
[C---:B------:R-:W-:Y:S02]  /*120c0*/  @!P5 LEA R9, R10.reuse, UR38, 0x1 ;  /* 0x000000260a09dc11 */ /* 0x040fe4000f8e08ff */
[----:B------:R-:W-:Y:S01]  /*120d0*/  @!P4 LEA R7, R10, UR38, 0x1 ;  /* 0x000000260a07cc11 */ /* 0x000fe2000f8e08ff */
[----:B------:R-:W-:Y:S02]  /*120e0*/  IMAD.MOV.U32 R13, RZ, RZ, R5 ;  /* 0x000000ffff0d7224 */ /* 0x000fe400078e0005 */
[----:B------:R-:W-:-:S07]  /*120f0*/  IMAD.MOV.U32 R6, RZ, RZ, R14 ;  /* 0x000000ffff067224 */ /* 0x000fce00078e000e */
[----:B------:R-:W-:Y:S05]  /*12100*/  WARPSYNC.COLLECTIVE R15, `(.L_x_13413) ;  /* 0x000000000f087348 */ /* 0x000fea0003c00000 */
[----:B------:R0:W1:Y:S02]  /*12110*/  SHFL.IDX P6, R14, R13, R12, R11 ;  /* 0x0000000c0d0e7389 */ /* 0x00006400000c000b */
[----:B01----:R-:W-:Y:S01]  /*12120*/  ENDCOLLECTIVE ;  /* 0x000000000000791b */ /* 0x003fe20003800000 */
.L_x_13413:
        /* <DEDUP_REMOVED lines=17> */
.L_x_13414:
[----:B------:R-:W-:Y:S01]  /*12240*/  @!P4 LEA R7, R10, UR38, 0x1 ;  /* 0x000000260a07cc11 */ /* 0x000fe2000f8e08ff */
[----:B------:R-:W-:Y:S02]  /*12250*/  IMAD.MOV.U32 R13, RZ, RZ, R5 ;  /* 0x000000ffff0d7224 */ /* 0x000fe400078e0005 */
[----:B------:R-:W-:-:S07]  /*12260*/  IMAD.MOV.U32 R6, RZ, RZ, R14 ;  /* 0x000000ffff067224 */ /* 0x000fce00078e000e */
[----:B------:R-:W-:Y:S05]  /*12270*/  WARPSYNC.COLLECTIVE R15, `(.L_x_13415) ;  /* 0x000000000f087348 */ /* 0x000fea0003c00000 */
[----:B------:R0:W1:Y:S02]  /*12280*/  SHFL.IDX P6, R14, R13, R12, R11 ;  /* 0x0000000c0d0e7389 */ /* 0x00006400000c000b */
[----:B01----:R-:W-:Y:S01]  /*12290*/  ENDCOLLECTIVE ;  /* 0x000000000000791b */ /* 0x003fe20003800000 */
.L_x_13415:
        /* <DEDUP_REMOVED lines=17> */
.L_x_13416:
[----:B------:R-:W-:Y:S02]  /*123b0*/  IMAD.MOV.U32 R13, RZ, RZ, R5 ;  /* 0x000000ffff0d7224 */ /* 0x000fe400078e0005 */
[----:B------:R-:W-:-:S07]  /*123c0*/  IMAD.MOV.U32 R6, RZ, RZ, R14 ;  /* 0x000000ffff067224 */ /* 0x000fce00078e000e */
[----:B------:R-:W-:Y:S05]  /*123d0*/  WARPSYNC.COLLECTIVE R15, `(.L_x_13417) ;  /* 0x000000000f087348 */ /* 0x000fea0003c00000 */
[----:B------:R0:W1:Y:S02]  /*123e0*/  SHFL.IDX P6, R14, R13, R12, R11 ;  /* 0x0000000c0d0e7389 */ /* 0x00006400000c000b */
[----:B01----:R-:W-:Y:S01]  /*123f0*/  ENDCOLLECTIVE ;  /* 0x000000000000791b */ /* 0x003fe20003800000 */
.L_x_13417:
        /* <DEDUP_REMOVED lines=16> */
.L_x_13418:
[----:B------:R-:W0:Y:S01]  /*12500*/  S2R R7, SR_TID.X ;  /* 0x0000000000077919 */ /* 0x000e220000002100 */
[----:B------:R-:W-:Y:S02]  /*12510*/  IMAD.MOV.U32 R13, RZ, RZ, R5 ;  /* 0x000000ffff0d7224 */ /* 0x000fe400078e0005 */
[----:B------:R-:W-:-:S07]  /*12520*/  IMAD.MOV.U32 R6, RZ, RZ, R14 ;  /* 0x000000ffff067224 */ /* 0x000fce00078e000e */
[----:B0-----:R-:W-:Y:S05]  /*12530*/  WARPSYNC.COLLECTIVE R15, `(.L_x_13419) ;  /* 0x000000000f087348 */ /* 0x001fea0003c00000 */
[----:B------:R1:W2:Y:S02]  /*12540*/  SHFL.IDX P6, R14, R13, R12, R11 ;  /* 0x0000000c0d0e7389 */ /* 0x0002a400000c000b */
[----:B012---:R-:W-:Y:S01]  /*12550*/  ENDCOLLECTIVE ;  /* 0x000000000000791b */ /* 0x007fe20003800000 */
.L_x_13419:
[----:B------:R-:W-:Y:S01]  /*12560*/  ULDC.64 UR4, c[0x0][0x208] ;  /* 0x0000820000047ab9 */ /* 0x000fe20000000a00 */
[----:B------:R-:W-:Y:S02]  /*12570*/  IMAD.MOV.U32 R13, RZ, RZ, R4 ;  /* 0x000000ffff0d7224 */ /* 0x000fe400078e0004 */
[----:B------:R-:W-:Y:S01]  /*12580*/  IMAD.MOV.U32 R12, RZ, RZ, 0x5 ;  /* 0x00000005ff0c7424 */ /* 0x000fe200078e00ff */
[----:B------:R-:W-:-:S05]  /*12590*/  @!P5 LEA R8, P6, R8, R14, 0x1 ;  /* 0x0000000e0808d211 */ /* 0x000fca00078c08ff */
[----:B------:R-:W-:Y:S01]  /*125a0*/  @!P5 IMAD.X R21, RZ, RZ, R6, P6 ;  /* 0x000000ffff15d224 */ /* 0x000fe200030e0606 */
[C---:B------:R-:W-:Y:S02]  /*125b0*/  LOP3.LUT P6, RZ, R17.reuse, 0x8, RZ, 0xc0, !PT ;  /* 0x0000000811ff7812 */ /* 0x040fe400078cc0ff */
[----:B------:R-:W-:-:S11]  /*125c0*/  LOP3.LUT P5, RZ, R17, 0x80, RZ, 0xc0, !PT ;  /* 0x0000008011ff7812 */ /* 0x000fd600078ac0ff */
[C---:B------:R-:W-:Y:S01]  /*125d0*/  @!P6 LEA R9, R10.reuse, UR38, 0x1 ;  /* 0x000000260a09ec11 */ /* 0x040fe2000f8e08ff */
[----:B------:R-:W-:Y:S02]  /*125e0*/  @!P6 IMAD.MOV.U32 R2, RZ, RZ, R8 ;  /* 0x000000ffff02e224 */ /* 0x000fe400078e0008 */
[----:B------:R-:W-:Y:S02]  /*125f0*/  @!P6 IMAD.MOV.U32 R3, RZ, RZ, R21 ;  /* 0x000000ffff03e224 */ /* 0x000fe400078e0015 */
[----:B------:R-:W-:Y:S01]  /*12600*/  IMAD.SHL.U32 R8, R7, 0x8, RZ ;  /* 0x0000000807087824 */ /* 0x000fe200078e00ff */
[----:B------:R-:W-:Y:S02]  /*12610*/  @!P4 LEA R7, R10, UR38, 0x1 ;  /* 0x000000260a07cc11 */ /* 0x000fe4000f8e08ff */
[----:B------:R-:W-:Y:S01]  /*12620*/  @!PT LDS RZ, [RZ] ;  /* 0x00000000fffff984 */ /* 0x000fe20000000800 */
[----:B------:R-:W-:Y:S01]  /*12630*/  @!PT LDS RZ, [RZ] ;  /* 0x00000000fffff984 */ /* 0x000fe20000000800 */
[----:B------:R-:W-:Y:S01]  /*12640*/  @!PT LDS RZ, [RZ] ;  /* 0x00000000fffff984 */ /* 0x000fe20000000800 */
[----:B------:R0:W-:Y:S02]  /*12650*/  @!P6 LDGSTS.E.BYPASS.LTC128B.128 [R9+0x24400], desc[UR4][R2.64], !P3 ;  /* 0x244000000209efae */ /* 0x0001e4000d901d44 */
[----:B------:R-:W-:-:S02]  /*12660*/  LOP3.LUT R8, R8, 0x38, RZ, 0xc0, !PT ;  /* 0x0000003808087812 */ /* 0x000fc400078ec0ff */
[----:B------:R0:W-:Y:S04]  /*12670*/  @!P6 LDGSTS.E.BYPASS.LTC128B.128 [R9+0x28400], desc[UR4][R2.64+0x80], !P0 ;  /* 0x284000800209efae */ /* 0x0001e8000c101d44 */
[----:B------:R0:W-:Y:S04]  /*12680*/  @!P6 LDGSTS.E.BYPASS.LTC128B.128 [R9+0x2c400], desc[UR4][R2.64+0x100], !P1 ;  /* 0x2c4001000209efae */ /* 0x0001e8000c901d44 */
[----:B------:R0:W-:Y:S02]  /*12690*/  @!P6 LDGSTS.E.BYPASS.LTC128B.128 [R9+0x30400], desc[UR4][R2.64+0x180], !P2 ;  /* 0x304001800209efae */ /* 0x0001e4000d101d44 */
[----:B0-----:R-:W-:Y:S05]  /*126a0*/  WARPSYNC.COLLECTIVE R15, `(.L_x_13420) ;  /* 0x000000000f087348 */ /* 0x001fea0003c00000 */
[----:B------:R1:W2:Y:S02]  /*126b0*/  SHFL.IDX P6, R14, R13, R12, R11 ;  /* 0x0000000c0d0e7389 */ /* 0x0002a400000c000b */
[----:B012---:R-:W-:Y:S01]  /*126c0*/  ENDCOLLECTIVE ;  /* 0x000000000000791b */ /* 0x007fe20003800000 */
.L_x_13420:
[----:B------:R-:W-:Y:S02]  /*126d0*/  IMAD.MOV.U32 R13, RZ, RZ, R5 ;  /* 0x000000ffff0d7224 */ /* 0x000fe400078e0005 */
[----:B------:R-:W-:-:S07]  /*126e0*/  IMAD.MOV.U32 R6, RZ, RZ, R14 ;  /* 0x000000ffff067224 */ /* 0x000fce00078e000e */
[----:B------:R-:W-:Y:S05]  /*126f0*/  WARPSYNC.COLLECTIVE R15, `(.L_x_13421) ;  /* 0x000000000f087348 */ /* 0x000fea0003c00000 */
[----:B------:R0:W1:Y:S02]  /*12700*/  SHFL.IDX P6, R14, R13, R12, R11 ;  /* 0x0000000c0d0e7389 */ /* 0x00006400000c000b */
[----:B01----:R-:W-:Y:S01]  /*12710*/  ENDCOLLECTIVE ;  /* 0x000000000000791b */ /* 0x003fe20003800000 */
.L_x_13421:
        /* <DEDUP_REMOVED lines=18> */
.L_x_13422:
[----:B------:R-:W-:Y:S02]  /*12840*/  IMAD.MOV.U32 R13, RZ, RZ, R5 ;  /* 0x000000ffff0d7224 */ /* 0x000fe400078e0005 */
[----:B------:R-:W-:-:S07]  /*12850*/  IMAD.MOV.U32 R6, RZ, RZ, R14 ;  /* 0x000000ffff067224 */ /* 0x000fce00078e000e */
[----:B------:R-:W-:Y:S05]  /*12860*/  WARPSYNC.COLLECTIVE R15, `(.L_x_13423) ;  /* 0x000000000f087348 */ /* 0x000fea0003c00000 */
[----:B------:R0:W1:Y:S02]  /*12870*/  SHFL.IDX P6, R14, R13, R12, R11 ;  /* 0x0000000c0d0e7389 */ /* 0x00006400000c000b */
[----:B01----:R-:W-:Y:S01]  /*12880*/  ENDCOLLECTIVE ;  /* 0x000000000000791b */ /* 0x003fe20003800000 */
.L_x_13423:
        /* <DEDUP_REMOVED lines=17> */
.L_x_13424:
[----:B------:R-:W-:Y:S02]  /*129a0*/  IMAD.MOV.U32 R13, RZ, RZ, R5 ;  /* 0x000000ffff0d7224 */ /* 0x000fe400078e0005 */
[----:B------:R-:W-:-:S07]  /*129b0*/  IMAD.MOV.U32 R6, RZ, RZ, R14 ;  /* 0x000000ffff067224 */ /* 0x000fce00078e000e */
[----:B------:R-:W-:Y:S05]  /*129c0*/  WARPSYNC.COLLECTIVE R15, `(.L_x_13425) ;  /* 0x000000000f087348 */ /* 0x000fea0003c00000 */
[----:B------:R0:W1:Y:S02]  /*129d0*/  SHFL.IDX P6, R14, R13, R12, R11 ;  /* 0x0000000c0d0e7389 */ /* 0x00006400000c000b */
[----:B01----:R-:W-:Y:S01]  /*129e0*/  ENDCOLLECTIVE ;  /* 0x000000000000791b */ /* 0x003fe20003800000 */
.L_x_13425:
[----:B------:R-:W-:Y:S05]  /*129f0*/  BRA `(.L_x_13426) ;  /* 0xffffffbc00347947 */ /* 0x000fea000383ffff */
.L_x_13315:
[----:B0-----:R-:W-:-:S04]  /*12a00*/  IMAD.U32 R3, RZ, RZ, UR38 ;  /* 0x00000026ff037e24 */ /* 0x001fc8000f8e00ff */
[----:B------:R0:W3:Y:S03]  /*12a10*/  SYNCS.PHASECHK.TRANS64.TRYWAIT P0, [R3+URZ+0x32420], R2 ;  /* 0x03242002030075a7 */ /* 0x0000e6000800017f */
[----:B---3--:R-:W-:Y:S05]  /*12a20*/  @!P0 NANOSLEEP.SYNCS 0x989680 ;  /* 0x009896800000895d */ /* 0x008fea0003900000 */
[----:B------:R-:W3:Y:S02]  /*12a30*/  @!P0 SYNCS.PHASECHK.TRANS64 P0, [R3+URZ+0x32420], R2 ;  /* 0x03242002030085a7 */ /* 0x000ee4000800007f */
[----:B---3--:R-:W-:Y:S05]  /*12a40*/  @!P0 BRA `(.L_x_13315) ;  /* 0xfffffffc00ec8947 */ /* 0x008fea000383ffff */
[----:B------:R-:W-:Y:S05]  /*12a50*/  BRA `(.L_x_13427) ;  /* 0xffffffbc00a87947 */ /* 0x000fea000383ffff */
.L_x_13318:
[----:B0-----:R-:W-:-:S04]  /*12a60*/  IMAD.U32 R3, RZ, RZ, UR38 ;  /* 0x00000026ff037e24 */ /* 0x001fc8000f8e00ff */
[----:B------:R0:W3:Y:S03]  /*12a70*/  SYNCS.PHASECHK.TRANS64.TRYWAIT P0, [R3+URZ+0x32460], R2 ;  /* 0x03246002030075a7 */ /* 0x0000e6000800017f */
[----:B---3--:R-:W-:Y:S05]  /*12a80*/  @!P0 NANOSLEEP.SYNCS 0x989680 ;  /* 0x009896800000895d */ /* 0x008fea0003900000 */
[----:B------:R-:W3:Y:S02]  /*12a90*/  @!P0 SYNCS.PHASECHK.TRANS64 P0, [R3+URZ+0x32460], R2 ;  /* 0x03246002030085a7 */ /* 0x000ee4000800007f */
[----:B---3--:R-:W-:Y:S05]  /*12aa0*/  @!P0 BRA `(.L_x_13318) ;  /* 0xfffffffc00ec8947 */ /* 0x008fea000383ffff */
[----:B------:R-:W-:Y:S05]  /*12ab0*/  BRA `(.L_x_13428) ;  /* 0xffffffbc00b47947 */ /* 0x000fea000383ffff */
.L_x_13330:
[----:B-1----:R-:W-:-:S04]  /*12ac0*/  IMAD.U32 R3, RZ, RZ, UR38 ;  /* 0x00000026ff037e24 */ /* 0x002fc8000f8e00ff */
[----:B------:R1:W3:Y:S03]  /*12ad0*/  SYNCS.PHASECHK.TRANS64.TRYWAIT P0, [R3+URZ+0x32448], R2 ;  /* 0x03244802030075a7 */ /* 0x0002e6000800017f */
[----:B---3--:R-:W-:Y:S05]  /*12ae0*/  @!P0 NANOSLEEP.SYNCS 0x989680 ;  /* 0x009896800000895d */ /* 0x008fea0003900000 */
[----:B------:R-:W3:Y:S02]  /*12af0*/  @!P0 SYNCS.PHASECHK.TRANS64 P0, [R3+URZ+0x32448], R2 ;  /* 0x03244802030085a7 */ /* 0x000ee4000800007f */
[----:B---3--:R-:W-:Y:S05]  /*12b00*/  @!P0 BRA `(.L_x_13330) ;  /* 0xfffffffc00ec8947 */ /* 0x008fea000383ffff */
[----:B------:R-:W-:Y:S05]  /*12b10*/  BRA `(.L_x_13429) ;  /* 0xffffffc400b07947 */ /* 0x000fea000383ffff */
.L_x_13335:
[----:B01----:R-:W-:-:S04]  /*12b20*/  IMAD.U32 R3, RZ, RZ, UR38 ;  /* 0x00000026ff037e24 */ /* 0x003fc8000f8e00ff */
[----:B------:R0:W1:Y:S03]  /*12b30*/  SYNCS.PHASECHK.TRANS64.TRYWAIT P0, [R3+URZ+0x32468], R2 ;  /* 0x03246802030075a7 */ /* 0x000066000800017f */
[----:B-1----:R-:W-:Y:S05]  /*12b40*/  @!P0 NANOSLEEP.SYNCS 0x989680 ;  /* 0x009896800000895d */ /* 0x002fea0003900000 */
[----:B------:R-:W1:Y:S02]  /*12b50*/  @!P0 SYNCS.PHASECHK.TRANS64 P0, [R3+URZ+0x32468], R2 ;  /* 0x03246802030085a7 */ /* 0x000e64000800007f */
[----:B-1----:R-:W-:Y:S05]  /*12b60*/  @!P0 BRA `(.L_x_13335) ;  /* 0xfffffffc00ec8947 */ /* 0x002fea000383ffff */
[----:B------:R-:W-:Y:S05]  /*12b70*/  BRA `(.L_x_13430) ;  /* 0xffffffc800107947 */ /* 0x000fea000383ffff */
.L_x_13346:
[----:B-1----:R-:W-:-:S04]  /*12b80*/  IMAD.U32 R3, RZ, RZ, UR38 ;  /* 0x00000026ff037e24 */ /* 0x002fc8000f8e00ff */
[----:B------:R1:W3:Y:S03]  /*12b90*/  SYNCS.PHASECHK.TRANS64.TRYWAIT P0, [R3+URZ+0x32440], R2 ;  /* 0x03244002030075a7 */ /* 0x0002e6000800017f */
[----:B---3--:R-:W-:Y:S05]  /*12ba0*/  @!P0 NANOSLEEP.SYNCS 0x989680 ;  /* 0x009896800000895d */ /* 0x008fea0003900000 */
[----:B------:R-:W3:Y:S02]  /*12bb0*/  @!P0 SYNCS.PHASECHK.TRANS64 P0, [R3+URZ+0x32440], R2 ;  /* 0x03244002030085a7 */ /* 0x000ee4000800007f */
[----:B---3--:R-:W-:Y:S05]  /*12bc0*/  @!P0 BRA `(.L_x_13346) ;  /* 0xfffffffc00ec8947 */ /* 0x008fea000383ffff */
[----:B------:R-:W-:Y:S05]  /*12bd0*/  BRA `(.L_x_13431) ;  /* 0xffffffcc008c7947 */ /* 0x000fea000383ffff */
.L_x_13351:
[----:B01----:R-:W-:-:S04]  /*12be0*/  IMAD.U32 R3, RZ, RZ, UR38 ;  /* 0x00000026ff037e24 */ /* 0x003fc8000f8e00ff */
[----:B------:R0:W1:Y:S03]  /*12bf0*/  SYNCS.PHASECHK.TRANS64.TRYWAIT P0, [R3+URZ+0x32460], R2 ;  /* 0x03246002030075a7 */ /* 0x000066000800017f */
[----:B-1----:R-:W-:Y:S05]  /*12c00*/  @!P0 NANOSLEEP.SYNCS 0x989680 ;  /* 0x009896800000895d */ /* 0x002fea0003900000 */
[----:B------:R-:W1:Y:S02]  /*12c10*/  @!P0 SYNCS.PHASECHK.TRANS64 P0, [R3+URZ+0x32460], R2 ;  /* 0x03246002030085a7 */ /* 0x000e64000800007f */
[----:B-1----:R-:W-:Y:S05]  /*12c20*/  @!P0 BRA `(.L_x_13351) ;  /* 0xfffffffc00ec8947 */ /* 0x002fea000383ffff */
[----:B------:R-:W-:Y:S05]  /*12c30*/  BRA `(.L_x_13432) ;  /* 0xffffffcc00f07947 */ /* 0x000fea000383ffff */
.L_x_13363:
[----:B-1----:R-:W-:-:S04]  /*12c40*/  IMAD.U32 R3, RZ, RZ, UR38 ;  /* 0x00000026ff037e24 */ /* 0x002fc8000f8e00ff */
[----:B------:R1:W3:Y:S03]  /*12c50*/  SYNCS.PHASECHK.TRANS64.TRYWAIT P0, [R3+URZ+0x32448], R2 ;  /* 0x03244802030075a7 */ /* 0x0002e6000800017f */
[----:B---3--:R-:W-:Y:S05]  /*12c60*/  @!P0 NANOSLEEP.SYNCS 0x989680 ;  /* 0x009896800000895d */ /* 0x008fea0003900000 */
[----:B------:R-:W3:Y:S02]  /*12c70*/  @!P0 SYNCS.PHASECHK.TRANS64 P0, [R3+URZ+0x32448], R2 ;  /* 0x03244802030085a7 */ /* 0x000ee4000800007f */
[----:B---3--:R-:W-:Y:S05]  /*12c80*/  @!P0 BRA `(.L_x_13363) ;  /* 0xfffffffc00ec8947 */ /* 0x008fea000383ffff */
[----:B------:R-:W-:Y:S05]  /*12c90*/  BRA `(.L_x_13433) ;  /* 0xffffffd400787947 */ /* 0x000fea000383ffff */
.L_x_13368:
[----:B-1----:R-:W-:-:S04]  /*12ca0*/  IMAD.U32 R3, RZ, RZ, UR38 ;  /* 0x00000026ff037e24 */ /* 0x002fc8000f8e00ff */
[----:B------:R1:W3:Y:S03]  /*12cb0*/  SYNCS.PHASECHK.TRANS64.TRYWAIT P0, [R3+URZ+0x32468], R2 ;  /* 0x03246802030075a7 */ /* 0x0002e6000800017f */
[----:B---3--:R-:W-:Y:S05]  /*12cc0*/  @!P0 NANOSLEEP.SYNCS 0x989680 ;  /* 0x009896800000895d */ /* 0x008fea0003900000 */
[----:B------:R-:W3:Y:S02]  /*12cd0*/  @!P0 SYNCS.PHASECHK.TRANS64 P0, [R3+URZ+0x32468], R2 ;  /* 0x03246802030085a7 */ /* 0x000ee4000800007f */
[----:B---3--:R-:W-:Y:S05]  /*12ce0*/  @!P0 BRA `(.L_x_13368) ;  /* 0xfffffffc00ec8947 */ /* 0x008fea000383ffff */
[----:B------:R-:W-:Y:S05]  /*12cf0*/  BRA `(.L_x_13434) ;  /* 0xffffffd400dc7947 */ /* 0x000fea000383ffff */
.L_x_13375:
[----:B-1----:R1:W3:Y:S02]  /*12d00*/  SYNCS.PHASECHK.TRANS64.TRYWAIT P0, [R2+URZ+0x32420], R3 ;  /* 0x03242003020075a7 */ /* 0x0022e4000800017f */
[----:B---3--:R-:W-:Y:S05]  /*12d10*/  @!P0 NANOSLEEP.SYNCS 0x989680 ;  /* 0x009896800000895d */ /* 0x008fea0003900000 */
[----:B------:R-:W3:Y:S02]  /*12d20*/  @!P0 SYNCS.PHASECHK.TRANS64 P0, [R2+URZ+0x32420], R3 ;  /* 0x03242003020085a7 */ /* 0x000ee4000800007f */
[----:B---3--:R-:W-:Y:S05]  /*12d30*/  @!P0 BRA `(.L_x_13375) ;  /* 0xfffffffc00f08947 */ /* 0x008fea000383ffff */
[----:B------:R-:W-:Y:S05]  /*12d40*/  BRA `(.L_x_13435) ;  /* 0xffffffd800fc7947 */ /* 0x000fea000383ffff */
.L_x_13376:
        /* <DEDUP_REMOVED lines=11> */
.L_x_13437:
[----:B------:R-:W-:Y:S05]  /*12e00*/  BSYNC B0 ;  /* 0x0000000000007941 */ /* 0x000fea0003800000 */
.L_x_13436:
[----:B------:R-:W-:Y:S05]  /*12e10*/  BRA `(.L_x_13438) ;  /* 0xffffffd800e07947 */ /* 0x000fea000383ffff */
.L_x_13377:
[----:B------:R-:W-:Y:S01]  /*12e20*/  BSSY B0, `(.L_x_13439) ;  /* 0x0000006000007945 */ /* 0x000fe20003800000 */
[----:B------:R-:W-:-:S07]  /*12e30*/  IMAD.MOV.U32 R15, RZ, RZ, -0x1 ;  /* 0xffffffffff0f7424 */ /* 0x000fce00078e00ff */
[----:B01----:R-:W-:Y:S05]  /*12e40*/  WARPSYNC.COLLECTIVE R15, `(.L_x_13440) ;  /* 0x000000000f0c7348 */ /* 0x003fea0003c00000 */
[----:B------:R-:W-:Y:S02]  /*12e50*/  ELECT P6, UR62, PT ;  /* 0x00000000003e782f */ /* 0x000fe400038c0000 */
[----:B------:R-:W-:Y:S01]  /*12e60*/  MOV R14, UR62 ;  /* 0x0000003e000e7c02 */ /* 0x000fe20008000f00 */
[----:B01----:R-:W-:Y:S10]  /*12e70*/  ENDCOLLECTIVE ;  /* 0x000000000000791b */ /* 0x003ff40003800000 */
.L_x_13440:
[----:B------:R-:W-:Y:S05]  /*12e80*/  BSYNC B0 ;  /* 0x0000000000007941 */ /* 0x000fea0003800000 */
.L_x_13439:
[----:B------:R-:W-:Y:S05]  /*12e90*/  BRA `(.L_x_13441) ;  /* 0xffffffd800d47947 */ /* 0x000fea000383ffff */
.L_x_13379:
[----:B-1----:R1:W2:Y:S02]  /*12ea0*/  SYNCS.PHASECHK.TRANS64.TRYWAIT P0, [R7+URZ], R4 ;  /* 0x00000004070075a7 */ /* 0x0022a4000800017f */
[----:B--2---:R-:W-:Y:S05]  /*12eb0*/  @!P0 NANOSLEEP.SYNCS 0x989680 ;  /* 0x009896800000895d */ /* 0x004fea0003900000 */
[----:B------:R-:W2:Y:S02]  /*12ec0*/  @!P0 SYNCS.PHASECHK.TRANS64 P0, [R7+URZ], R4 ;  /* 0x00000004070085a7 */ /* 0x000ea4000800007f */
[----:B--2---:R-:W-:Y:S05]  /*12ed0*/  @!P0 BRA `(.L_x_13379) ;  /* 0xfffffffc00f08947 */ /* 0x004fea000383ffff */
[----:B------:R-:W-:Y:S05]  /*12ee0*/  BRA `(.L_x_13442) ;  /* 0xffffffdc00087947 */ /* 0x000fea000383ffff */
.L_x_13380:
[----:B--2---:R2:W3:Y:S02]  /*12ef0*/  SYNCS.PHASECHK.TRANS64.TRYWAIT P0, [R5+URZ], R0 ;  /* 0x00000000050075a7 */ /* 0x0044e4000800017f */
[----:B---3--:R-:W-:Y:S05]  /*12f00*/  @!P0 NANOSLEEP.SYNCS 0x989680 ;  /* 0x009896800000895d */ /* 0x008fea0003900000 */
[----:B------:R-:W3:Y:S02]  /*12f10*/  @!P0 SYNCS.PHASECHK.TRANS64 P0, [R5+URZ], R0 ;  /* 0x00000000050085a7 */ /* 0x000ee4000800007f */
[----:B---3--:R-:W-:Y:S05]  /*12f20*/  @!P0 BRA `(.L_x_13380) ;  /* 0xfffffffc00f08947 */ /* 0x008fea000383ffff */
[----:B------:R-:W-:Y:S05]  /*12f30*/  BRA `(.L_x_13443) ;  /* 0xffffffd800fc7947 */ /* 0x000fea000383ffff */
.L_x_13382:
[----:B--2---:R2:W3:Y:S02]  /*12f40*/  SYNCS.PHASECHK.TRANS64.TRYWAIT P0, [R5+URZ], R4 ;  /* 0x00000004050075a7 */ /* 0x0044e4000800017f */
[----:B---3--:R-:W-:Y:S05]  /*12f50*/  @!P0 NANOSLEEP.SYNCS 0x989680 ;  /* 0x009896800000895d */ /* 0x008fea0003900000 */
[----:B------:R-:W3:Y:S02]  /*12f60*/  @!P0 SYNCS.PHASECHK.TRANS64 P0, [R5+URZ], R4 ;  /* 0x00000004050085a7 */ /* 0x000ee4000800007f */
[----:B---3--:R-:W-:Y:S05]  /*12f70*/  @!P0 BRA `(.L_x_13382) ;  /* 0xfffffffc00f08947 */ /* 0x008fea000383ffff */
[----:B------:R-:W-:Y:S05]  /*12f80*/  BRA `(.L_x_13444) ;  /* 0xffffffdc00007947 */ /* 0x000fea000383ffff */
.L_x_13445:
        /* <DEDUP_REMOVED lines=15> */
.L_x_15030:


//--------------------- .text._ZN7cutlass13device_kernelIN5flash11enable_sm90INS1_16FlashAttnFwdSm90INS1_25CollectiveMainloopFwdSm90ILi2EN4cute5tupleIJNS5_1CILi1EEES8_S8_EEENS6_IJNS7_ILi128EEENS7_ILi96EEENS7_ILi64EEEEEELi256ENS_6half_tEfNS_4arch4Sm90ELb1ELb0ELb0ELb1ELb0ELb0ELb0ELb1ELb0ELb1ELb1ELb0EEENS1_21CollectiveEpilogueFwdINS6_IJSA_NS7_ILi256EEESB_EEES9_SE_SG_Li256ELb1ELb1ELb1ELb0EEENS1_36VarlenDynamicPersistentTileSchedulerILi128ELi96ELi256ELi128ELb1ELb1ELb1ELb1ELb1ELb1EEEEEEEEEvNT_6ParamsE --------------------------
	.section	.text._ZN7cutlass13device_kernelIN5flash11enable_sm90INS1_16FlashAttnFwdSm90INS1_25CollectiveMainloopFwdSm90ILi2EN4cute5tupleIJNS5_1CILi1EEES8_S8_EEENS6_IJNS7_ILi128EEENS7_ILi96EEENS7_ILi64EEEEEELi256ENS_6half_tEfNS_4arch4Sm90ELb1ELb0ELb0ELb1ELb0ELb0ELb0ELb1ELb0ELb1ELb1ELb0EEENS1_21CollectiveEpilogueFwdINS6_IJSA_NS7_ILi256EEESB_EEES9_SE_SG_Li256ELb1ELb1ELb1ELb0EEENS1_36VarlenDynamicPersistentTileSchedulerILi128ELi96ELi256ELi128ELb1ELb1ELb1ELb1ELb1ELb1EEEEEEEEEvNT_6ParamsE,"ax",@progbits
	.align	128
.text._ZN7cutlass13device_kernelIN5flash11enable_sm90INS1_16FlashAttnFwdSm90INS1_25CollectiveMainloopFwdSm90ILi2EN4cute5tupleIJNS5_1CILi1EEES8_S8_EEENS6_IJNS7_ILi128EEENS7_ILi96EEENS7_ILi64EEEEEELi256ENS_6half_tEfNS_4arch4Sm90ELb1ELb0ELb0ELb1ELb0ELb0ELb0ELb1ELb0ELb1ELb1ELb0EEENS1_21CollectiveEpilogueFwdINS6_IJSA_NS7_ILi256EEESB_EEES9_SE_SG_Li256ELb1ELb1ELb1ELb0EEENS1_36VarlenDynamicPersistentTileSchedulerILi128ELi96ELi256ELi128ELb1ELb1ELb1ELb1ELb1ELb1EEEEEEEEEvNT_6ParamsE:
        .type           _ZN7cutlass13device_kernelIN5flash11enable_sm90INS1_16FlashAttnFwdSm90INS1_25CollectiveMainloopFwdSm90ILi2EN4cute5tupleIJNS5_1CILi1EEES8_S8_EEENS6_IJNS7_ILi128EEENS7_ILi96EEENS7_ILi64EEEEEELi256ENS_6half_tEfNS_4arch4Sm90ELb1ELb0ELb0ELb1ELb0ELb0ELb0ELb1ELb0ELb1ELb1ELb0EEENS1_21CollectiveEpilogueFwdINS6_IJSA_NS7_ILi256EEESB_EEES9_SE_SG_Li256ELb1ELb1ELb1ELb0EEENS1_36VarlenDynamicPersistentTileSchedulerILi128ELi96ELi256ELi128ELb1ELb1ELb1ELb1ELb1ELb1EEEEEEEEEvNT_6ParamsE,@function
        .size           _ZN7cutlass13device_kernelIN5flash11enable_sm90INS1_16FlashAttnFwdSm90INS1_25CollectiveMainloopFwdSm90ILi2EN4cute5tupleIJNS5_1CILi1EEES8_S8_EEENS6_IJNS7_ILi128EEENS7_ILi96EEENS7_ILi64EEEEEELi256ENS_6half_tEfNS_4arch4Sm90ELb1ELb0ELb0ELb1ELb0ELb0ELb0ELb1ELb0ELb1ELb1ELb0EEENS1_21CollectiveEpilogueFwdINS6_IJSA_NS7_ILi256EEESB_EEES9_SE_SG_Li256ELb1ELb1ELb1ELb0EEENS1_36VarlenDynamicPersistentTileSchedulerILi128ELi96ELi256ELi128ELb1ELb1ELb1ELb1ELb1ELb1EEEEEEEEEvNT_6ParamsE,(.L_x_15031 - _ZN7cutlass13device_kernelIN5flash11enable_sm90INS1_16FlashAttnFwdSm90INS1_25CollectiveMainloopFwdSm90ILi2EN4cute5tupleIJNS5_1CILi1EEES8_S8_EEENS6_IJNS7_ILi128EEENS7_ILi96EEENS7_ILi64EEEEEELi256ENS_6half_tEfNS_4arch4Sm90ELb1ELb0ELb0ELb1ELb0ELb0ELb0ELb1ELb0ELb1ELb1ELb0EEENS1_21CollectiveEpilogueFwdINS6_IJSA_NS7_ILi256EEESB_EEES9_SE_SG_Li256ELb1ELb1ELb1ELb0EEENS1_36VarlenDynamicPersistentTileSchedulerILi128ELi96ELi256ELi128ELb1ELb1ELb1ELb1ELb1ELb1EEEEEEEEEvNT_6ParamsE)
        .other          _ZN7cutlass13device_kernelIN5flash11enable_sm90INS1_16FlashAttnFwdSm90INS1_25CollectiveMainloopFwdSm90ILi2EN4cute5tupleIJNS5_1CILi1EEES8_S8_EEENS6_IJNS7_ILi128EEENS7_ILi96EEENS7_ILi64EEEEEELi256ENS_6half_tEfNS_4arch4Sm90ELb1ELb0ELb0ELb1ELb0ELb0ELb0ELb1ELb0ELb1ELb1ELb0EEENS1_21CollectiveEpilogueFwdINS6_IJSA_NS7_ILi256EEESB_EEES9_SE_SG_Li256ELb1ELb1ELb1ELb0EEENS1_36VarlenDynamicPersistentTileSchedulerILi128ELi96ELi256ELi128ELb1ELb1ELb1ELb1ELb1ELb1EEEEEEEEEvNT_6ParamsE,@"STO_CUDA_ENTRY STV_DEFAULT"
_ZN7cutlass13device_kernelIN5flash11enable_sm90INS1_16FlashAttnFwdSm90INS1_25CollectiveMainloopFwdSm90ILi2EN4cute5tupleIJNS5_1CILi1EEES8_S8_EEENS6_IJNS7_ILi128EEENS7_ILi96EEENS7_ILi64EEEEEELi256ENS_6half_tEfNS_4arch4Sm90ELb1ELb0ELb0ELb1ELb0ELb0ELb0ELb1ELb0ELb1ELb1ELb0EEENS1_21CollectiveEpilogueFwdINS6_IJSA_NS7_ILi256EEESB_EEES9_SE_SG_Li256ELb1ELb1ELb1ELb0EEENS1_36VarlenDynamicPersistentTileSchedulerILi128ELi96ELi256ELi128ELb1ELb1ELb1ELb1ELb1ELb1EEEEEEEEEvNT_6ParamsE:
        /* <DEDUP_REMOVED lines=18> */
.L_x_13447:
[----:B------:R-:W-:Y:S05]  /*0120*/  BSYNC B0 ;  /* 0x0000000000007941 */ /* 0x000fea0003800000 */
.L_x_13446:
        /* <DEDUP_REMOVED lines=41> */
.L_x_13448:
        /* <DEDUP_REMOVED lines=22> */
.L_x_13449:
        /* <DEDUP_REMOVED lines=18> */
.L_x_13450:
        /* <DEDUP_REMOVED lines=22> */
.L_x_13451:
        /* <DEDUP_REMOVED lines=22> */
.L_x_13452:
[----:B------:R-:W-:Y:S01]  /*0900*/  PLOP3.LUT P0, PT, PT, PT, UP0, 0x80, 0x0 ;  /* 0x000000000000781c */ /* 0x000fe20003f0f008 */
[----:B------:R-:W-:Y:S01]  /*0910*/  UMOV UR36, 0x1 ;  /* 0x0000000100247882 */ /* 0x000fe20000000000 */
[----:B------:R-:W-:Y:S01]  /*0920*/  NOP ;  /* 0x0000000000007918 */ /* 0x000fe20000000000 */
[----:B------:R-:W-:Y:S01]  /*0930*/  USEL UR36, UR36, 0x2, !UP0 ;  /* 0x0000000224247887 */ /* 0x000fe2000c000000 */
[----:B------:R-:W-:Y:S01]  /*0940*/  ULDC.64 UR38, c[0x0][0x208] ;  /* 0x0000820000267ab9 */ /* 0x000fe20000000a00 */
[----:B012-4-:R-:W-:Y:S08]  /*0950*/  BAR.SYNC.DEFER_BLOCKING 0x0 ;  /* 0x0000000000007b1d */ /* 0x017ff00000010000 */
[----:B------:R-:W-:Y:S05]  /*0960*/  @!P0 BRA `(.L_x_13453) ;  /* 0x000000c800ac8947 */ /* 0x000fea0003800000 */
.L_x_13454:
        /* <DEDUP_REMOVED lines=45> */
[----:B------:R-:W-:Y:S02]  /*0c40*/  LEA.HI R0, R0, R3, RZ, 0x1 ;  /* 0x0000000300007211 */ /* 0x000fe400078f08ff */
[----:B------:R-:W-:Y:S02]  /*0c50*/  LOP3.LUT R11, R11, 0xfffffff8, RZ, 0xc0, !PT ;  /* 0xfffffff80b0b7812 */ /* 0x000fe400078ec0ff */
[----:B------:R-:W-:Y:S02]  /*0c60*/  LEA.HI R8, R8, R227, RZ, 0x5 ;  /* 0x000000e308087211 */ /* 0x000fe400078f28ff */
[----:B------:R-:W-:Y:S01]  /*0c70*/  LOP3.LUT R6, R7, 0xfffffc00, RZ, 0xc0, !PT ;  /* 0xfffffc0007067812 */ /* 0x000fe200078ec0ff */
[----:B------:R-:W-:Y:S01]  /*0c80*/  IMAD.IADD R11, R10, 0x1, -R11 ;  /* 0x000000010a0b7824 */ /* 0x000fe200078e0a0b */
[----:B------:R-:W-:Y:S02]  /*0c90*/  LOP3.LUT R7, R4, 0x1ffffffe, RZ, 0xc0, !PT ;  /* 0x1ffffffe04077812 */ /* 0x000fe400078ec0ff */
[----:B------:R-:W-:Y:S01]  /*0ca0*/  LOP3.LUT R0, R0, 0x3fffffe, RZ, 0xc0, !PT ;  /* 0x03fffffe00007812 */ /* 0x000fe200078ec0ff */
[----:B------:R-:W-:Y:S01]  /*0cb0*/  IMAD R6, R5, 0x40, R6 ;  /* 0x0000004005067824 */ /* 0x000fe200078e0206 */
[----:B------:R-:W-:Y:S01]  /*0cc0*/  SHF.R.S32.HI R8, RZ, 0x5, R8 ;  /* 0x00000005ff087819 */ /* 0x000fe20000011408 */
[----:B------:R-:W-:Y:S01]  /*0cd0*/  IMAD.IADD R7, R2, 0x1, -R7 ;  /* 0x0000000102077824 */ /* 0x000fe200078e0a07 */
[----:B------:R-:W-:Y:S01]  /*0ce0*/  LEA.HI R2, R13, R13, RZ, 0x1 ;  /* 0x0000000d0d027211 */ /* 0x000fe200078f08ff */
[----:B------:R-:W-:Y:S01]  /*0cf0*/  IMAD.IADD R0, R3, 0x1, -R0 ;  /* 0x0000000103007824 */ /* 0x000fe200078e0a00 */
[----:B------:R-:W-:Y:S01]  /*0d00*/  LOP3.LUT R4, R9, 0x7ffffffc, RZ, 0xc0, !PT ;  /* 0x7ffffffc09047812 */ /* 0x000fe200078ec0ff */
[----:B------:R-:W-:Y:S01]  /*0d10*/  IMAD R11, R8, 0x10, R11 ;  /* 0x00000010080b7824 */ /* 0x000fe200078e020b */
[----:B------:R-:W-:Y:S01]  /*0d20*/  LOP3.LUT R2, R2, 0x1ffffffe, RZ, 0xc0, !PT ;  /* 0x1ffffffe02027812 */ /* 0x000fe200078ec0ff */
[----:B------:R-:W-:-:S02]  /*0d30*/  IMAD R3, R7, 0x8, R6 ;  /* 0x0000000807037824 */ /* 0x000fc400078e0206 */
[----:B------:R-:W-:Y:S02]  /*0d40*/  IMAD R0, R0, 0x40, R11 ;  /* 0x0000004000007824 */ /* 0x000fe400078e020b */
[----:B------:R-:W-:Y:S01]  /*0d50*/  IMAD.IADD R4, R227, 0x1, -R4 ;  /* 0x00000001e3047824 */ /* 0x000fe200078e0a04 */
[----:B------:R0:W-:Y:S01]  /*0d60*/  STL [R1+0x4c], R3 ;  /* 0x00004c0301007387 */ /* 0x0001e20000100800 */
[----:B------:R-:W-:Y:S02]  /*0d70*/  IMAD.IADD R16, R13, 0x1, -R2 ;  /* 0x000000010d107824 */ /* 0x000fe400078e0a02 */
[----:B------:R-:W-:Y:S01]  /*0d80*/  IMAD.SHL.U32 R2, R4, 0x2, RZ ;  /* 0x0000000204027824 */ /* 0x000fe200078e00ff */
[----:B------:R1:W-:Y:S01]  /*0d90*/  STL [R1+0x48], R0 ;  /* 0x0000480001007387 */ /* 0x0003e20000100800 */
[----:B------:R-:W-:Y:S02]  /*0da0*/  IMAD R16, R16, 0x8, R0 ;  /* 0x0000000810107824 */ /* 0x000fe400078e0200 */
[----:B------:R-:W-:-:S02]  /*0db0*/  VIADD R226, R2, 0x8 ;  /* 0x0000000802e27836 */ /* 0x000fc40000000000 */
[C---:B------:R-:W-:Y:S02]  /*0dc0*/  VIADD R225, R2.reuse, 0x10 ;  /* 0x0000001002e17836 */ /* 0x040fe40000000000 */
        /* <DEDUP_REMOVED lines=53> */
.L_x_13512:
[----:B------:R-:W-:Y:S01]  /*1120*/  ULDC.64 UR8, c[0x0][0xc88] ;  /* 0x0003220000087ab9 */ /* 0x000fe20000000a00 */
[----:B------:R-:W-:Y:S01]  /*1130*/  ULDC.64 UR10, c[0x0][0xa18] ;  /* 0x00028600000a7ab9 */ /* 0x000fe20000000a00 */
[----:B------:R-:W-:Y:S02]  /*1140*/  UIMAD.WIDE UR8, UR7, 0x4, UR8 ;  /* 0x00000004070878a5 */ /* 0x000fe4000f8e0208 */
[----:B------:R-:W-:Y:S02]  /*1150*/  UISETP.NE.U32.AND UP1, UPT, UR10, URZ, UPT ;  /* 0x0000003f0a00728c */ /* 0x000fe4000bf25070 */
[----:B------:R-:W-:Y:S02]  /*1160*/  ULOP3.LUT UR4, UR6, 0xff000000, URZ, 0xc0, !UPT ;  /* 0xff00000006047892 */ /* 0x000fe4000f8ec03f */
[----:B01-34-:R-:W-:Y:S01]  /*1170*/  IMAD.U32 R4, RZ, RZ, UR8 ;  /* 0x00000008ff047e24 */ /* 0x01bfe2000f8e00ff */
[----:B------:R-:W-:Y:S01]  /*1180*/  ULDC UR7, c[0x0][0x424] ;  /* 0x0001090000077ab9 */ /* 0x000fe20000000800 */
[----:B------:R-:W-:Y:S01]  /*1190*/  IMAD.U32 R5, RZ, RZ, UR9 ;  /* 0x00000009ff057e24 */ /* 0x000fe2000f8e00ff */
[----:B------:R-:W-:-:S04]  /*11a0*/  ULDC.64 UR8, c[0x0][0xa28] ;  /* 0x00028a0000087ab9 */ /* 0x000fc80000000a00 */
[----:B--2---:R-:W2:Y:S01]  /*11b0*/  LDG.E R4, desc[UR38][R4.64] ;  /* 0x0000002604047981 */ /* 0x004ea2000c1e1900 */
        /* <DEDUP_REMOVED lines=48> */
.L_x_13455:
        /* <DEDUP_REMOVED lines=8> */
.L_x_13456:
        /* <DEDUP_REMOVED lines=13> */
.L_x_13457:
[----:B------:R-:W-:Y:S01]  /*1610*/  ULDC UR6, c[0x0][0x448] ;  /* 0x0001120000067ab9 */ /* 0x000fe20000000800 */
[----:B------:R-:W-:Y:S02]  /*1620*/  USHF.L.U32 UR43, UR5, 0x7, URZ ;  /* 0x00000007052b7899 */ /* 0x000fe4000800063f */
[----:B------:R-:W-:Y:S02]  /*1630*/  UISETP.NE.AND UP0, UPT, UR6, 0x1, UPT ;  /* 0x000000010600788c */ /* 0x000fe4000bf05270 */
[----:B------:R-:W-:Y:S02]  /*1640*/  UIADD3 UR6, UR43, 0x7f, URZ ;  /* 0x0000007f2b067890 */ /* 0x000fe4000fffe03f */
[----:B------:R-:W-:Y:S02]  /*1650*/  UIADD3 UR50, -UR50, UR4, URZ ;  /* 0x0000000432327290 */ /* 0x000fe4000fffe13f */
[----:B------:R-:W-:Y:S02]  /*1660*/  ULOP3.LUT UR42, UR41, 0xff, URZ, 0xc0, !UPT ;  /* 0x000000ff292a7892 */ /* 0x000fe4000f8ec03f */
[----:B------:R-:W-:-:S02]  /*1670*/  UIADD3 UR7, UR50, 0x60, -UR51 ;  /* 0x0000006032077890 */ /* 0x000fc4000fffe833 */
[----:B------:R-:W-:Y:S01]  /*1680*/  USHF.R.U32.HI UR41, URZ, 0x10, UR41 ;  /* 0x000000103f297899 */ /* 0x000fe20008011629 */
[----:B------:R-:W-:Y:S01]  /*1690*/  @UP0 ULDC UR4, c[0x0][0x44c] ;  /* 0x0001130000040ab9 */ /* 0x000fe20000000800 */
[----:B------:R-:W-:Y:S01]  /*16a0*/  @UP0 ULDC UR8, c[0x0][0x450] ;  /* 0x0001140000080ab9 */ /* 0x000fe20000000800 */
[----:B------:R-:W-:Y:S02]  /*16b0*/  UIMAD.WIDE.U32 UR4, UR6, UR4, URZ ;  /* 0x00000004060472a5 */ /* 0x000fe4000f8e003f */
[----:B------:R-:W-:Y:S02]  /*16c0*/  UIADD3 UR4, UR50, 0x5f, URZ ;  /* 0x0000005f32047890 */ /* 0x000fe4000fffe03f */
[----:B------:R-:W-:Y:S02]  /*16d0*/  @UP0 USHF.R.U32.HI UR6, URZ, UR8, UR5 ;  /* 0x000000083f060299 */ /* 0x000fe40008011605 */
[----:B------:R-:W-:Y:S02]  /*16e0*/  UIMAD.WIDE UR4, UR4, 0x2aaaaaab, URZ ;  /* 0x2aaaaaab040478a5 */ /* 0x000fe4000f8e023f */
[----:B------:R-:W-:-:S02]  /*16f0*/  UIADD3 UR6, UR7, UR6, URZ ;  /* 0x0000000607067290 */ /* 0x000fc4000fffe03f */
[----:B------:R-:W-:Y:S02]  /*1700*/  USHF.R.U32.HI UR4, URZ, 0x1f, UR5 ;  /* 0x0000001f3f047899 */ /* 0x000fe40008011605 */
[----:B------:R-:W-:Y:S02]  /*1710*/  UIMAD.WIDE UR6, UR6, 0x2aaaaaab, URZ ;  /* 0x2aaaaaab060678a5 */ /* 0x000fe4000f8e023f */
[----:B------:R-:W-:Y:S02]  /*1720*/  ULEA.HI.SX32 UR4, UR5, UR4, 0x1c ;  /* 0x0000000405047291 */ /* 0x000fe4000f8fe23f */
[----:B------:R-:W-:-:S04]  /*1730*/  USHF.R.U32.HI UR6, URZ, 0x1f, UR7 ;  /* 0x0000001f3f067899 */ /* 0x000fc80008011607 */
[----:B------:R-:W-:-:S04]  /*1740*/  ULEA.HI.SX32 UR6, UR7, UR6, 0x1c ;  /* 0x0000000607067291 */ /* 0x000fc8000f8fe23f */
[----:B------:R-:W-:-:S04]  /*1750*/  UISETP.LT.AND UP0, UPT, UR4, UR6, UPT ;  /* 0x000000060400728c */ /* 0x000fc8000bf01270 */
[----:B------:R-:W-:-:S03]  /*1760*/  USEL UR9, UR4, UR6, UP0 ;  /* 0x0000000604097287 */ /* 0x000fc60008000000 */
[----:B------:R-:W-:Y:S01]  /*1770*/  UMOV UR4, URZ ;  /* 0x0000003f00047c82 */ /* 0x000fe20008000000 */
[----:B------:R-:W-:-:S06]  /*1780*/  UISETP.GE.AND UP0, UPT, UR9, 0x1, UPT ;  /* 0x000000010900788c */ /* 0x000fcc000bf06270 */
[----:B------:R-:W-:-:S13]  /*1790*/  PLOP3.LUT P0, PT, PT, PT, UP0, 0x80, 0x0 ;  /* 0x000000000000781c */ /* 0x000fda0003f0f008 */
[----:B------:R-:W-:Y:S05]  /*17a0*/  @!P0 BRA `(.L_x_13458) ;  /* 0x0000000000908947 */ /* 0x000fea0003800000 */
        /* <DEDUP_REMOVED lines=36> */
.L_x_13458:
[----:B------:R-:W-:Y:S01]  /*19f0*/  UIMAD UR40, UR42, UR4, URZ ;  /* 0x000000042a2872a4 */ /* 0x000fe2000f8e023f */
        /* <DEDUP_REMOVED lines=110> */
.L_x_13460:
        /* <DEDUP_REMOVED lines=13> */
.L_x_13639:
[----:B------:R-:W-:Y:S01]  /*21b0*/  IMAD.U32 R0, RZ, RZ, UR49 ;  /* 0x00000031ff007e24 */ /* 0x000fe2000f8e00ff */
[----:B------:R-:W-:Y:S05]  /*21c0*/  WARPSYNC.ALL ;  /* 0x0000000000007948 */ /* 0x000fea0003800000 */
[----:B------:R1:W-:Y:S01]  /*21d0*/  BAR.SYNC.DEFER_BLOCKING R7, 0x100 ;  /* 0x000400070000751d */ /* 0x0003e20000010000 */
[----:B------:R-:W-:-:S13]  /*21e0*/  ISETP.NE.AND P0, PT, R0, 0x3, PT ;  /* 0x000000030000780c */ /* 0x000fda0003f05270 */
[----:B-1----:R-:W-:Y:S05]  /*21f0*/  @!P0 BRA `(.L_x_13462) ;  /* 0x0000000000048947 */ /* 0x002fea0003800000 */
[----:B------:R-:W-:Y:S01]  /*2200*/  BPT.TRAP 0x1 ;  /* 0x000000040000795c */ /* 0x000fe20000300000 */
.L_x_13462:
[----:B------:R-:W-:Y:S01]  /*2210*/  R2UR UR22, R6 ;  /* 0x00000000061672ca */ /* 0x000fe200000e0000 */
[----:B------:R-:W-:-:S05]  /*2220*/  IMAD.U32 R9, RZ, RZ, UR47 ;  /* 0x0000002fff097e24 */ /* 0x000fca000f8e00ff */
[----:B------:R-:W-:-:S07]  /*2230*/  SHF.L.U32 R9, R9, 0x1f, RZ ;  /* 0x0000001f09097819 */ /* 0x000fce00000006ff */
[----:B------:R-:W-:-:S09]  /*2240*/  ULEA UR22, UR37, UR22, 0x3 ;  /* 0x0000001625167291 */ /* 0x000fd2000f8e183f */
[----:B------:R1:W2:Y:S01]  /*2250*/  SYNCS.PHASECHK.TRANS64.TRYWAIT P1, [UR22+0x22830], R9 ;  /* 0x02283009ff0075a7 */ /* 0x0002a20008020156 */
[----:B------:R-:W-:Y:S05]  /*2260*/  @!P0 BRA `(.L_x_13463) ;  /* 0x0000000000048947 */ /* 0x000fea0003800000 */
[----:B------:R-:W-:Y:S01]  /*2270*/  BPT.TRAP 0x1 ;  /* 0x000000040000795c */ /* 0x000fe20000300000 */
.L_x_13463:
[----:B--2---:R-:W-:Y:S05]  /*2280*/  @P1 BRA `(.L_x_13464) ;  /* 0x0000000000081947 */ /* 0x004fea0003800000 */
[----:B------:R-:W2:Y:S02]  /*2290*/  SYNCS.PHASECHK.TRANS64.TRYWAIT P1, [UR22+0x22830], R9 ;  /* 0x02283009ff0075a7 */ /* 0x000ea40008020156 */
[----:B--2---:R-:W-:Y:S05]  /*22a0*/  @!P1 BRA `(.L_x_13465) ;  /* 0x00000120001c9947 */ /* 0x004fea0003800000 */
.L_x_13464:
        /* <DEDUP_REMOVED lines=8> */
[----:B--2---:R-:W-:Y:S01]  /*2330*/  VIADD R0, R16, UR43 ;  /* 0x0000002b10007c36 */ /* 0x004fe20008000000 */
[----:B------:R-:W-:Y:S01]  /*2340*/  UMOV UR9, 0x40000040 ;  /* 0x4000004000097882 */ /* 0x000fe20000000000 */
[----:B------:R-:W-:Y:S01]  /*2350*/  UMOV UR11, 0x40000040 ;  /* 0x40000040000b7882 */ /* 0x000fe20000000000 */
[----:B------:R-:W-:Y:S01]  /*2360*/  UIADD3 UR12, UR16, 0x6, URZ ;  /* 0x00000006100c7890 */ /* 0x000fe2000fffe03f */
[----:B------:R-:W2:Y:S01]  /*2370*/  S2R R13, SR_TID.X ;  /* 0x00000000000d7919 */ /* 0x000ea20000002100 */
[----:B------:R-:W-:Y:S01]  /*2380*/  UIADD3 UR4, UR4, 0x1c400, URZ ;  /* 0x0001c40004047890 */ /* 0x000fe2000fffe03f */
[----:B------:R-:W-:Y:S01]  /*2390*/  IMAD.U32 R15, RZ, RZ, UR22 ;  /* 0x00000016ff0f7e24 */ /* 0x000fe2000f8e00ff */
[----:B------:R-:W-:Y:S01]  /*23a0*/  UMOV UR13, 0x40000040 ;  /* 0x40000040000d7882 */ /* 0x000fe20000000000 */
[----:B------:R-:W-:Y:S01]  /*23b0*/  UMOV UR15, 0x40000040 ;  /* 0x40000040000f7882 */ /* 0x000fe20000000000 */
[----:B------:R-:W-:Y:S01]  /*23c0*/  USHF.R.U32.HI UR4, URZ, 0x4, UR4 ;  /* 0x000000043f047899 */ /* 0x000fe20008011604 */
[----:B------:R-:W3:Y:S03]  /*23d0*/  S2R R21, SR_TID.X ;  /* 0x0000000000157919 */ /* 0x000ee60000002100 */
[----:B------:R-:W-:-:S04]  /*23e0*/  ULOP3.LUT UR4, UR4, 0x3fff, URZ, 0xc0, !UPT ;  /* 0x00003fff04047892 */ /* 0x000fc8000f8ec03f */
[----:B------:R-:W-:Y:S02]  /*23f0*/  ULOP3.LUT UR20, UR4, 0x10000, URZ, 0xfc, !UPT ;  /* 0x0001000004147892 */ /* 0x000fe4000f8efc3f */
[----:B------:R-:W-:Y:S02]  /*2400*/  UIADD3 UR4, UR16, 0x2, URZ ;  /* 0x0000000210047890 */ /* 0x000fe4000fffe03f */
[----:B------:R-:W-:-:S04]  /*2410*/  UIMAD UR18, UR37, 0x300, UR20 ;  /* 0x00000300251278a4 */ /* 0x000fc8000f8e0214 */
[----:B------:R-:W-:Y:S02]  /*2420*/  UIADD3 UR6, UR18, 0x2, URZ ;  /* 0x0000000212067890 */ /* 0x000fe4000fffe03f */
[----:B------:R-:W-:Y:S02]  /*2430*/  UIADD3 UR10, UR18, 0x4, URZ ;  /* 0x00000004120a7890 */ /* 0x000fe4000fffe03f */
[----:B------:R-:W-:Y:S02]  /*2440*/  UIADD3 UR14, UR18, 0x6, URZ ;  /* 0x00000006120e7890 */ /* 0x000fe4000fffe03f */
[----:B------:R-:W-:Y:S01]  /*2450*/  HGMMA.64x96x16.F32 R24, gdesc[UR16], RZ, !UPT, gsb0 ;  /* 0x01600000101879f0 */ /* 0x000fe2000c0008ff */
[----:B--2---:R-:W-:Y:S02]  /*2460*/  LOP3.LUT R13, R13, 0x7f, RZ, 0xc0, !PT ;  /* 0x0000007f0d0d7812 */ /* 0x004fe400078ec0ff */
[----:B---3--:R-:W-:Y:S01]  /*2470*/  SHF.R.U32.HI R21, RZ, 0x7, R21 ;  /* 0x00000007ff157819 */ /* 0x008fe20000011615 */
[----:B------:R-:W-:-:S02]  /*2480*/  WARPGROUP.DEPBAR.LE gsb0, 0x0 ;  /* 0x00008000000079c5 */ /* 0x000fc40000010000 */
[----:B------:R-:W-:-:S06]  /*2490*/  WARPGROUP.ARRIVE ;  /* 0x00000000000079c5 */ /* 0x000fcc0000000000 */
[----:B------:R-:W-:Y:S01]  /*24a0*/  HGMMA.64x96x16.F32 R24, gdesc[UR4], R24, gsb0 ;  /* 0x01600000041879f0 */ /* 0x000fe20008000818 */
[----:B------:R-:W-:Y:S02]  /*24b0*/  ULDC UR6, c[0x0][0x448] ;  /* 0x0001120000067ab9 */ /* 0x000fe40000000800 */
[----:B------:R-:W-:-:S06]  /*24c0*/  UISETP.NE.AND UP0, UPT, UR6, 0x1, UPT ;  /* 0x000000010600788c */ /* 0x000fcc000bf05270 */
[----:B------:R-:W-:-:S05]  /*24d0*/  PLOP3.LUT P1, PT, PT, PT, UP0, 0x80, 0x0 ;  /* 0x000000000000781c */ /* 0x000fca0003f2f008 */
[----:B------:R-:W-:-:S08]  /*24e0*/  @UP0 ULDC UR6, c[0x0][0x44c] ;  /* 0x0001130000060ab9 */ /* 0x000fd00000000800 */
[----:B0-----:R-:W-:Y:S01]  /*24f0*/  @P1 IMAD.HI.U32 R3, R0, UR6, RZ ;  /* 0x0000000600031c27 */ /* 0x001fe2000f8e00ff */
[----:B------:R-:W-:-:S04]  /*2500*/  @UP0 ULDC UR6, c[0x0][0x450] ;  /* 0x0001140000060ab9 */ /* 0x000fc80000000800 */
[----:B------:R-:W-:Y:S01]  /*2510*/  @P1 SHF.R.U32.HI R0, RZ, UR6, R3 ;  /* 0x00000006ff001c19 */ /* 0x000fe20008011603 */
[----:B------:R-:W-:-:S04]  /*2520*/  UIMAD UR6, UR52, -0x60, UR50 ;  /* 0xffffffa0340678a4 */ /* 0x000fc8000f8e0232 */
[----:B------:R-:W0:Y:S02]  /*2530*/  SHFL.IDX PT, R5, R0, 0x1, 0x1c1f ;  /* 0x003c1f0000057f89 */ /* 0x000e2400000e0000 */
[----:B------:R-:W-:Y:S02]  /*2540*/  IMAD.U32 R3, RZ, RZ, UR6 ;  /* 0x00000006ff037e24 */ /* 0x000fe4000f8e00ff */
[----:B------:R-:W2:Y:S03]  /*2550*/  SHFL.IDX PT, R0, R0, RZ, 0x1c1f ;  /* 0x001c1fff00007589 */ /* 0x000ea600000e0000 */
[C-C-:B------:R-:W-:Y:S02]  /*2560*/  IADD3 R4, -R2.reuse, 0x61, R3.reuse ;  /* 0x0000006102047810 */ /* 0x140fe40007ffe103 */
[----:B------:R-:W-:-:S03]  /*2570*/  IADD3 R3, -R2, 0x60, R3 ;  /* 0x0000006002037810 */ /* 0x000fc60007ffe103 */
[----:B------:R-:W-:-:S05]  /*2580*/  VIADD R4, R4, -UR51 ;  /* 0x8000003304047c36 */ /* 0x000fca0008000000 */
[----:B0-----:R-:W-:-:S04]  /*2590*/  VIADDMNMX R5, R5, R4, R3, PT ;  /* 0x0000000405057246 */ /* 0x001fc80003800103 */
[C---:B------:R-:W-:Y:S02]  /*25a0*/  ISETP.GT.AND P2, PT, R5.reuse, RZ, PT ;  /* 0x000000ff0500720c */ /* 0x040fe40003f44270 */
[C---:B------:R-:W-:Y:S02]  /*25b0*/  ISETP.GT.AND P3, PT, R5.reuse, 0x1, PT ;  /* 0x000000010500780c */ /* 0x040fe40003f64270 */
[----:B------:R-:W-:Y:S02]  /*25c0*/  ISETP.GT.AND P4, PT, R5, 0x8, PT ;  /* 0x000000080500780c */ /* 0x000fe40003f84270 */
[----:B--2---:R-:W-:-:S04]  /*25d0*/  VIADDMNMX R3, R0, R4, R3, PT ;  /* 0x0000000400037246 */ /* 0x004fc80003800103 */
[----:B------:R-:W-:Y:S01]  /*25e0*/  ISETP.GT.AND P5, PT, R3, 0x8, PT ;  /* 0x000000080300780c */ /* 0x000fe20003fa4270 */
        /* <DEDUP_REMOVED lines=78> */
[----:B------:R-:W-:Y:S01]  /*2ad0*/  FSEL R24, R24, -INF , P3 ;  /* 0xff80000018187808 */ /* 0x000fe20001800000 */
[----:B------:R-:W0:Y:S01]  /*2ae0*/  SHFL.BFLY PT, R5, R8, 0x2, 0x1f ;  /* 0x0c401f0008057f89 */ /* 0x000e2200000e0000 */
[----:B------:R-:W-:Y:S02]  /*2af0*/  FSEL R25, R25, -INF , P4 ;  /* 0xff80000019197808 */ /* 0x000fe40002000000 */
[C---:B------:R-:W-:Y:S02]  /*2b00*/  ISETP.GT.AND P2, PT, R3.reuse, 0x9, PT ;  /* 0x000000090300780c */ /* 0x040fe40003f44270 */
[----:B------:R-:W-:Y:S02]  /*2b10*/  FSEL R28, R28, -INF , P5 ;  /* 0xff8000001c1c7808 */ /* 0x000fe40002800000 */
        /* <DEDUP_REMOVED lines=9> */
[----:B0-----:R-:W-:Y:S02]  /*2bb0*/  FMNMX.FTZ R5, R8, R5, !PT ;  /* 0x0000000508057209 */ /* 0x001fe40007810000 */
[----:B------:R-:W-:Y:S02]  /*2bc0*/  FSEL R37, R37, -INF , P2 ;  /* 0xff80000025257808 */ /* 0x000fe40001000000 */
[C---:B------:R-:W-:Y:S01]  /*2bd0*/  ISETP.GT.AND P2, PT, R3.reuse, 0x21, PT ;  /* 0x000000210300780c */ /* 0x040fe20003f44270 */
[----:B------:R-:W0:Y:S01]  /*2be0*/  SHFL.BFLY PT, R10, R5, 0x1, 0x1f ;  /* 0x0c201f00050a7f89 */ /* 0x000e2200000e0000 */
        /* <DEDUP_REMOVED lines=9> */
[----:B------:R-:W-:Y:S02]  /*2c80*/  ISETP.GT.AND P3, PT, R3, 0x38, PT ;  /* 0x000000380300780c */ /* 0x000fe40003f64270 */
[----:B------:R-:W-:Y:S02]  /*2c90*/  FSEL R49, R49, -INF , P2 ;  /* 0xff80000031317808 */ /* 0x000fe40001000000 */
[----:B------:R-:W-:Y:S02]  /*2ca0*/  ISETP.GT.AND P2, PT, R3, 0x39, PT ;  /* 0x000000390300780c */ /* 0x000fe40003f44270 */
[----:B0-----:R-:W-:Y:S02]  /*2cb0*/  FMNMX.FTZ R4, R5, R10, !PT ;  /* 0x0000000a05047209 */ /* 0x001fe40007810000 */
[----:B------:R-:W-:-:S02]  /*2cc0*/  FMNMX.FTZ R5, R24, R25, !PT ;  /* 0x0000001918057209 */ /* 0x000fc40007810000 */
        /* <DEDUP_REMOVED lines=57> */
[----:B------:R-:W-:Y:S01]  /*3060*/  FFMA.FTZ R71, R71, UR10, -R11 ;  /* 0x0000000a47477c23 */ /* 0x000fe2000801080b */
[----:B------:R-:W-:Y:S01]  /*3070*/  ISETP.GT.AND P2, PT, R3, 0x59, PT ;  /* 0x000000590300780c */ /* 0x000fe20003f44270 */
[----:B------:R-:W-:Y:S01]  /*3080*/  MUFU.EX2 R203, R203 ;  /* 0x000000cb00cb7308 */ /* 0x000fe20000000800 */
[----:B------:R-:W-:-:S02]  /*3090*/  FMNMX.FTZ R8, R56, R5, !PT ;  /* 0x0000000538087209 */ /* 0x000fc40007810000 */
[----:B------:R-:W-:Y:S02]  /*30a0*/  FSEL R68, R68, -INF , P3 ;  /* 0xff80000044447808 */ /* 0x000fe40001800000 */
[----:B------:R-:W-:Y:S02]  /*30b0*/  FMNMX.FTZ R5, R57, R8, !PT ;  /* 0x0000000839057209 */ /* 0x000fe40007810000 */
[----:B------:R-:W-:Y:S01]  /*30c0*/  FSEL R69, R69, -INF , P2 ;  /* 0xff80000045457808 */ /* 0x000fe20001000000 */
        /* <DEDUP_REMOVED lines=10> */
[----:B------:R-:W2:Y:S06]  /*3170*/  SHFL.BFLY PT, R3, R8, 0x2, 0x1f ;  /* 0x0c401f0008037f89 */ /* 0x000eac00000e0000 */
[----:B------:R-:W-:Y:S08]  /*3180*/  MUFU.EX2 R14, R14 ;  /* 0x0000000e000e7308 */ /* 0x000ff00000000800 */
[----:B------:R-:W-:Y:S08]  /*3190*/  MUFU.EX2 R157, R157 ;  /* 0x0000009d009d7308 */ /* 0x000ff00000000800 */
[----:B------:R-:W-:Y:S01]  /*31a0*/  MUFU.EX2 R20, R43 ;  /* 0x0000002b00147308 */ /* 0x000fe20000000800 */
[----:B--2---:R-:W-:-:S05]  /*31b0*/  FMNMX.FTZ R3, R8, R3, !PT ;  /* 0x0000000308037209 */ /* 0x004fca0007810000 */
[----:B------:R-:W2:Y:S02]  /*31c0*/  SHFL.BFLY PT, R8, R3, 0x1, 0x1f ;  /* 0x0c201f0003087f89 */ /* 0x000ea400000e0000 */
[----:B------:R-:W-:Y:S08]  /*31d0*/  MUFU.EX2 R46, R46 ;  /* 0x0000002e002e7308 */ /* 0x000ff00000000800 */
[----:B------:R-:W3:Y:S08]  /*31e0*/  MUFU.EX2 R47, R47 ;  /* 0x0000002f002f7308 */ /* 0x000ef00000000800 */
[----:B------:R-:W-:Y:S01]  /*31f0*/  MUFU.EX2 R50, R50 ;  /* 0x0000003200327308 */ /* 0x000fe20000000800 */
[----:B--2---:R-:W-:Y:S01]  /*3200*/  FMNMX.FTZ R5, R3, R8, !PT ;  /* 0x0000000803057209 */ /* 0x004fe20007810000 */
[----:B0-----:R-:W-:-:S06]  /*3210*/  FADD.FTZ R8, R201, R0 ;  /* 0x00000000c9087221 */ /* 0x001fcc0000010000 */
[----:B------:R-:W-:Y:S01]  /*3220*/  MUFU.EX2 R51, R51 ;  /* 0x0000003300337308 */ /* 0x000fe20000000800 */
[----:B------:R-:W-:Y:S01]  /*3230*/  F2FP.F16.F32.PACK_AB R201, R0, R201 ;  /* 0x000000c900c9723e */ /* 0x000fe200000000ff */
[C---:B------:R-:W-:Y:S01]  /*3240*/  FMUL.FTZ R3, R5.reuse, UR10 ;  /* 0x0000000a05037c20 */ /* 0x040fe20008410000 */
[----:B------:R-:W-:Y:S02]  /*3250*/  FSETP.NEU.FTZ.AND P2, PT, R5, -INF , PT ;  /* 0xff8000000500780b */ /* 0x000fe40003f5d000 */
[----:B---3--:R-:W-:Y:S02]  /*3260*/  F2FP.F16.F32.PACK_AB R159, R47, R46 ;  /* 0x0000002e2f9f723e */ /* 0x008fe400000000ff */
[----:B------:R-:W-:Y:S01]  /*3270*/  FSEL R11, R3, RZ, P2 ;  /* 0x000000ff030b7208 */ /* 0x000fe20001000000 */
[----:B------:R-:W-:Y:S01]  /*3280*/  FADD.FTZ R3, R203, R8 ;  /* 0x00000008cb037221 */ /* 0x000fe20000010000 */
[----:B------:R-:W-:Y:S01]  /*3290*/  ISETP.NE.AND P2, PT, R13, RZ, PT ;  /* 0x000000ff0d00720c */ /* 0x000fe20003f45270 */
[----:B------:R-:W-:Y:S01]  /*32a0*/  MUFU.EX2 R54, R54 ;  /* 0x0000003600367308 */ /* 0x000fe20000000800 */
        /* <DEDUP_REMOVED lines=30> */
[----:B------:R-:W-:Y:S01]  /*3490*/  FFMA.FTZ R11, R69, UR10, -R11 ;  /* 0x0000000a450b7c23 */ /* 0x000fe2000801080b */
[----:B------:R-:W3:Y:S01]  /*34a0*/  MUFU.EX2 R29, R29 ;  /* 0x0000001d001d7308 */ /* 0x000ee20000000800 */
[----:B0-----:R-:W-:Y:S01]  /*34b0*/  FADD.FTZ R3, R24, R25 ;  /* 0x0000001918037221 */ /* 0x001fe20000010000 */
[----:B------:R-:W-:-:S02]  /*34c0*/  F2FP.F16.F32.PACK_AB R153, R12, R153 ;  /* 0x000000990c99723e */ /* 0x000fc400000000ff */
[----:B------:R-:W-:Y:S02]  /*34d0*/  F2FP.F16.F32.PACK_AB R161, R51, R50 ;  /* 0x0000003233a1723e */ /* 0x000fe400000000ff */
[----:B------:R-:W-:Y:S02]  /*34e0*/  F2FP.F16.F32.PACK_AB R200, R25, R24 ;  /* 0x0000001819c8723e */ /* 0x000fe400000000ff */
[----:B------:R-:W0:Y:S01]  /*34f0*/  MUFU.EX2 R32, R32 ;  /* 0x0000002000207308 */ /* 0x000e220000000800 */
[----:B--2---:R-:W-:Y:S01]  /*3500*/  FADD.FTZ R26, R28, R3 ;  /* 0x000000031c1a7221 */ /* 0x004fe20000010000 */
[----:B------:R-:W-:Y:S01]  /*3510*/  FADD.FTZ R3, R155, R8 ;  /* 0x000000089b037221 */ /* 0x000fe20000010000 */
[----:B------:R-:W-:Y:S02]  /*3520*/  IADD3 R8, -R21, 0xb, RZ ;  /* 0x0000000b15087810 */ /* 0x000fe40007ffe1ff */
[C---:B------:R-:W-:Y:S01]  /*3530*/  F2FP.F16.F32.PACK_AB R155, R14.reuse, R155 ;  /* 0x0000009b0e9b723e */ /* 0x040fe200000000ff */
[----:B------:R-:W-:Y:S01]  /*3540*/  FADD.FTZ R30, R14, R3 ;  /* 0x000000030e1e7221 */ /* 0x000fe20000010000 */
[----:B------:R-:W-:Y:S01]  /*3550*/  @!P2 VIADD R3, R15, 0x22840 ;  /* 0x000228400f03a836 */ /* 0x000fe20000000000 */
[----:B------:R-:W2:Y:S01]  /*3560*/  MUFU.EX2 R33, R33 ;  /* 0x0000002100217308 */ /* 0x000ea20000000800 */
[----:B---3--:R-:W-:Y:S01]  /*3570*/  FADD.FTZ R13, R29, R26 ;  /* 0x0000001a1d0d7221 */ /* 0x008fe20000010000 */
[----:B------:R-:W-:Y:S01]  /*3580*/  FADD.FTZ R15, R157, R30 ;  /* 0x0000001e9d0f7221 */ /* 0x000fe20000010000 */
[----:B------:R-:W-:-:S02]  /*3590*/  F2FP.F16.F32.PACK_AB R157, R20, R157 ;  /* 0x0000009d149d723e */ /* 0x000fc400000000ff */
[----:B------:R-:W-:Y:S01]  /*35a0*/  @!P2 PRMT R3, RZ, 0x654, R3 ;  /* 0x00000654ff03a816 */ /* 0x000fe20000000003 */
[----:B------:R-:W-:Y:S01]  /*35b0*/  FADD.FTZ R15, R20, R15 ;  /* 0x0000000f140f7221 */ /* 0x000fe20000010000 */
[----:B------:R3:W-:Y:S06]  /*35c0*/  BAR.ARV R8, 0x100 ;  /* 0x000400080000751d */ /* 0x0007ec0000002000 */
[----:B------:R-:W4:Y:S01]  /*35d0*/  MUFU.EX2 R36, R36 ;  /* 0x0000002400247308 */ /* 0x000f220000000800 */
[----:B0-----:R-:W-:Y:S01]  /*35e0*/  FADD.FTZ R26, R32, R13 ;  /* 0x0000000d201a7221 */ /* 0x001fe20000010000 */
[----:B------:R-:W-:Y:S01]  /*35f0*/  FADD.FTZ R30, R46, R15 ;  /* 0x0000000f2e1e7221 */ /* 0x000fe20000010000 */
[----:B------:R0:W-:Y:S01]  /*3600*/  @!P2 SYNCS.ARRIVE.TRANS64.RED.A1T0 RZ, [R3+URZ], RZ ;  /* 0x000000ff03ffa9a7 */ /* 0x0001e2000810043f */
[----:B------:R-:W-:Y:S01]  /*3610*/  F2FP.F16.F32.PACK_AB R202, R29, R28 ;  /* 0x0000001c1dca723e */ /* 0x000fe200000000ff */
[----:B--2---:R-:W-:Y:S01]  /*3620*/  FADD.FTZ R13, R33, R26 ;  /* 0x0000001a210d7221 */ /* 0x004fe20000010000 */
[----:B------:R-:W-:Y:S01]  /*3630*/  FADD.FTZ R15, R47, R30 ;  /* 0x0000001e2f0f7221 */ /* 0x000fe20000010000 */
[----:B------:R-:W-:Y:S01]  /*3640*/  F2FP.F16.F32.PACK_AB R152, R33, R32 ;  /* 0x000000202198723e */ /* 0x000fe200000000ff */
[----:B------:R-:W2:Y:S02]  /*3650*/  MUFU.EX2 R37, R37 ;  /* 0x0000002500257308 */ /* 0x000ea40000000800 */
[----:B------:R-:W-:-:S06]  /*3660*/  FADD.FTZ R30, R50, R15 ;  /* 0x0000000f321e7221 */ /* 0x000fcc0000010000 */
[----:B------:R-:W5:Y:S01]  /*3670*/  MUFU.EX2 R40, R40 ;  /* 0x0000002800287308 */ /* 0x000f620000000800 */
[----:B----4-:R-:W-:-:S07]  /*3680*/  FADD.FTZ R26, R36, R13 ;  /* 0x0000000d241a7221 */ /* 0x010fce0000010000 */
[----:B------:R-:W0:Y:S01]  /*3690*/  MUFU.EX2 R41, R41 ;  /* 0x0000002900297308 */ /* 0x000e220000000800 */
[C---:B--2---:R-:W-:Y:S01]  /*36a0*/  FADD.FTZ R13, R37.reuse, R26 ;  /* 0x0000001a250d7221 */ /* 0x044fe20000010000 */
[----:B------:R-:W-:-:S06]  /*36b0*/  F2FP.F16.F32.PACK_AB R154, R37, R36 ;  /* 0x00000024259a723e */ /* 0x000fcc00000000ff */
[----:B------:R-:W2:Y:S01]  /*36c0*/  MUFU.EX2 R44, R44 ;  /* 0x0000002c002c7308 */ /* 0x000ea20000000800 */
[----:B-----5:R-:W-:Y:S01]  /*36d0*/  FADD.FTZ R26, R40, R13 ;  /* 0x0000000d281a7221 */ /* 0x020fe20000010000 */
[----:B------:R-:W-:-:S04]  /*36e0*/  FADD.FTZ R13, R51, R30 ;  /* 0x0000001e330d7221 */ /* 0x000fc80000010000 */
[----:B------:R-:W-:Y:S02]  /*36f0*/  FADD.FTZ R30, R54, R13 ;  /* 0x0000000d361e7221 */ /* 0x000fe40000010000 */
[----:B------:R-:W4:Y:S01]  /*3700*/  MUFU.EX2 R45, R45 ;  /* 0x0000002d002d7308 */ /* 0x000f220000000800 */
[C---:B0-----:R-:W-:Y:S01]  /*3710*/  FADD.FTZ R3, R41.reuse, R26 ;  /* 0x0000001a29037221 */ /* 0x041fe20000010000 */
[----:B------:R-:W-:-:S06]  /*3720*/  F2FP.F16.F32.PACK_AB R156, R41, R40 ;  /* 0x00000028299c723e */ /* 0x000fcc00000000ff */
        /* <DEDUP_REMOVED lines=51> */
[C---:B0-----:R-:W-:Y:S01]  /*3a60*/  FADD.FTZ R3, R65.reuse, R10 ;  /* 0x0000000a41037221 */ /* 0x041fe20000010000 */
[----:B------:R-:W-:-:S03]  /*3a70*/  F2FP.F16.F32.PACK_AB R168, R65, R64 ;  /* 0x0000004041a8723e */ /* 0x000fc600000000ff */
[----:B--2---:R-:W-:-:S04]  /*3a80*/  FADD.FTZ R10, R68, R3 ;  /* 0x00000003440a7221 */ /* 0x004fc80000010000 */
[C---:B----4-:R-:W-:Y:S01]  /*3a90*/  FADD.FTZ R3, R11.reuse, R10 ;  /* 0x0000000a0b037221 */ /* 0x050fe20000010000 */
[----:B------:R-:W-:Y:S01]  /*3aa0*/  F2FP.F16.F32.PACK_AB R170, R11, R68 ;  /* 0x000000440baa723e */ /* 0x000fe200000000ff */
[----:B---3--:R-:W-:Y:S06]  /*3ab0*/  @!P0 BRA `(.L_x_13466) ;  /* 0x0000000000048947 */ /* 0x008fec0003800000 */
[----:B------:R-:W-:Y:S01]  /*3ac0*/  BPT.TRAP 0x1 ;  /* 0x000000040000795c */ /* 0x000fe20000300000 */
.L_x_13466:
[----:B------:R0:W2:Y:S01]  /*3ad0*/  SYNCS.PHASECHK.TRANS64.TRYWAIT P3, [UR22+0x22850], R9 ;  /* 0x02285009ff0075a7 */ /* 0x0000a20008060156 */
[----:B------:R-:W-:Y:S05]  /*3ae0*/  @!P0 BRA `(.L_x_13467) ;  /* 0x0000000000048947 */ /* 0x000fea0003800000 */
[----:B------:R-:W-:Y:S01]  /*3af0*/  BPT.TRAP 0x1 ;  /* 0x000000040000795c */ /* 0x000fe20000300000 */
.L_x_13467:
[----:B--2---:R-:W-:Y:S05]  /*3b00*/  @P3 BRA `(.L_x_13468) ;  /* 0x0000000000083947 */ /* 0x004fea0003800000 */
[----:B------:R-:W2:Y:S02]  /*3b10*/  SYNCS.PHASECHK.TRANS64.TRYWAIT P3, [UR22+0x22850], R9 ;  /* 0x02285009ff0075a7 */ /* 0x000ea40008060156 */
[----:B--2---:R-:W-:Y:S05]  /*3b20*/  @!P3 BRA `(.L_x_13469) ;  /* 0x000001080014b947 */ /* 0x004fea0003800000 */
.L_x_13468:
[----:B------:R-:W-:Y:S01]  /*3b30*/  R2UR UR6, R6 ;  /* 0x00000000060672ca */ /* 0x000fe200000e0000 */
[----:B------:R3:W-:Y:S01]  /*3b40*/  BAR.SYNC.DEFER_BLOCKING R7, 0x100 ;  /* 0x000400070000751d */ /* 0x0007e20000010000 */
[----:B------:R-:W-:-:S05]  /*3b50*/  UIADD3 UR52, UR52, -0x2, URZ ;  /* 0xfffffffe34347890 */ /* 0x000fca000fffe03f */
[----:B------:R-:W-:Y:S01]  /*3b60*/  UMOV UR7, 0x40000040 ;  /* 0x4000004000077882 */ /* 0x000fe20000000000 */
[----:B------:R-:W-:Y:S01]  /*3b70*/  @UP0 ULDC UR14, c[0x0][0x450] ;  /* 0x00011400000e0ab9 */ /* 0x000fe20000000800 */
[----:B------:R-:W-:-:S04]  /*3b80*/  VOTEU.ALL UP1, P2 ;  /* 0x00000000003f7886 */ /* 0x000fc80001020000 */
        /* <DEDUP_REMOVED lines=45> */
[----:B------:R-:W-:-:S04]  /*3e60*/  UIMAD.WIDE UR6, UR6, 0x2aaaaaab, URZ ;  /* 0x2aaaaaab060678a5 */ /* 0x000fc8000f8e023f */
[----:B------:R-:W-:-:S04]  /*3e70*/  USHF.R.U32.HI UR6, URZ, 0x1f, UR7 ;  /* 0x0000001f3f067899 */ /* 0x000fc80008011607 */
[----:B------:R-:W-:-:S04]  /*3e80*/  ULEA.HI.SX32 UR6, UR7, UR6, 0x1c ;  /* 0x0000000607067291 */ /* 0x000fc8000f8fe23f */
[----:B------:R-:W-:Y:S01]  /*3e90*/  UISETP.LT.AND UP1, UPT, UR40, UR6, UPT ;  /* 0x000000062800728c */ /* 0x000fe2000bf21270 */
[----:B------:R-:W-:Y:S02]  /*3ea0*/  WARPGROUP.DEPBAR.LE gsb0, 0x0 ;  /* 0x00008000000079c5 */ /* 0x000fe40000010000 */
[----:B------:R-:W-:Y:S01]  /*3eb0*/  @!P2 SYNCS.ARRIVE.TRANS64.RED.A1T0 RZ, [UR22], RZ ;  /* 0x000000ffffffa9a7 */ /* 0x000fe20008100416 */
[----:B------:R-:W-:-:S04]  /*3ec0*/  USEL UR22, UR40, UR6, !UP1 ;  /* 0x0000000628167287 */ /* 0x000fc8000c800000 */
[----:B------:R-:W-:-:S06]  /*3ed0*/  UISETP.GE.AND UP1, UPT, UR52, UR22, UPT ;  /* 0x000000163400728c */ /* 0x000fcc000bf26270 */
[----:B------:R-:W-:-:S13]  /*3ee0*/  PLOP3.LUT P3, PT, PT, PT, UP1, 0x80, 0x0 ;  /* 0x000000000000781c */ /* 0x000fda0003f6f018 */
[----:B---3--:R-:W-:Y:S05]  /*3ef0*/  @!P3 BRA `(.L_x_13470) ;  /* 0x000000240074b947 */ /* 0x008fea0003800000 */
[----:B012---:R-:W-:Y:S01]  /*3f00*/  IMAD.MOV.U32 R9, RZ, RZ, R4 ;  /* 0x000000ffff097224 */ /* 0x007fe200078e0004 */
[----:B------:R-:W-:Y:S01]  /*3f10*/  ULDC UR23, c[0x0][0x988] ;  /* 0x0002620000177ab9 */ /* 0x000fe20000000800 */
[----:B------:R-:W-:-:S07]  /*3f20*/  IMAD.MOV.U32 R7, RZ, RZ, R5 ;  /* 0x000000ffff077224 */ /* 0x000fce00078e0005 */
.L_x_13479:
[----:B------:R-:W-:-:S04]  /*3f30*/  UIADD3 UR37, UR37, 0x1, URZ ;  /* 0x0000000125257890 */ /* 0x000fc8000fffe03f */
[----:B------:R-:W-:-:S04]  /*3f40*/  UISETP.NE.AND UP1, UPT, UR37, 0x2, UPT ;  /* 0x000000022500788c */ /* 0x000fc8000bf25270 */
[----:B------:R-:W-:Y:S02]  /*3f50*/  USEL UR6, URZ, 0x1, UP1 ;  /* 0x000000013f067887 */ /* 0x000fe40008800000 */
[----:B------:R-:W-:Y:S02]  /*3f60*/  USEL UR37, UR37, URZ, UP1 ;  /* 0x0000003f25257287 */ /* 0x000fe40008800000 */
[----:B------:R-:W-:Y:S01]  /*3f70*/  ULOP3.LUT UR47, UR47, UR6, URZ, 0x3c, !UPT ;  /* 0x000000062f2f7292 */ /* 0x000fe2000f8e3c3f */
[----:B------:R-:W-:Y:S11]  /*3f80*/  @!P0 BRA `(.L_x_13471) ;  /* 0x0000000000048947 */ /* 0x000ff60003800000 */
[----:B------:R-:W-:Y:S01]  /*3f90*/  BPT.TRAP 0x1 ;  /* 0x000000040000795c */ /* 0x000fe20000300000 */
.L_x_13471:
        /* <DEDUP_REMOVED lines=9> */
.L_x_13472:
[----:B------:R-:W-:Y:S01]  /*4030*/  VIADD R8, R16, UR43 ;  /* 0x0000002b10087c36 */ /* 0x000fe20008000000 */
[----:B-1----:R-:W-:Y:S06]  /*4040*/  @P3 BRA `(.L_x_13473) ;  /* 0x0000000000083947 */ /* 0x002fec0003800000 */
[----:B------:R-:W1:Y:S02]  /*4050*/  SYNCS.PHASECHK.TRANS64.TRYWAIT P3, [UR24+0x22830], R6 ;  /* 0x02283006ff0075a7 */ /* 0x000e640008060158 */
[----:B-1----:R-:W-:Y:S05]  /*4060*/  @!P3 BRA `(.L_x_13474) ;  /* 0x0000010000dcb947 */ /* 0x002fea0003800000 */
.L_x_13473:
[----:B------:R-:W-:Y:S01]  /*4070*/  UIMAD UR18, UR37, 0x300, UR20 ;  /* 0x00000300251278a4 */ /* 0x000fe2000f8e0214 */
[----:B------:R-:W-:Y:S01]  /*4080*/  WARPGROUP.ARRIVE ;  /* 0x00000000000079c5 */ /* 0x000fe20000000000 */
[----:B------:R-:W-:Y:S01]  /*4090*/  UMOV UR19, 0x40000040 ;  /* 0x4000004000137882 */ /* 0x000fe20000000000 */
[----:B------:R-:W-:Y:S01]  /*40a0*/  @UP0 ULDC UR6, c[0x0][0x44c] ;  /* 0x0001130000060ab9 */ /* 0x000fe20000000800 */
[----:B------:R-:W-:Y:S01]  /*40b0*/  UMOV UR7, 0x40000040 ;  /* 0x4000004000077882 */ /* 0x000fe20000000000 */
[----:B------:R-:W-:Y:S01]  /*40c0*/  @P1 IMAD.HI.U32 R4, R8, UR6, RZ ;  /* 0x0000000608041c27 */ /* 0x000fe2000f8e00ff */
[----:B------:R-:W-:Y:S01]  /*40d0*/  @UP0 ULDC UR6, c[0x0][0x450] ;  /* 0x0001140000060ab9 */ /* 0x000fe20000000800 */
[----:B------:R-:W-:Y:S01]  /*40e0*/  UIADD3 UR10, UR18, 0x4, URZ ;  /* 0x00000004120a7890 */ /* 0x000fe2000fffe03f */
[----:B------:R-:W-:Y:S01]  /*40f0*/  LOP3.LUT R11, R11, 0xffffdfff, RZ, 0xc0, !PT ;  /* 0xffffdfff0b0b7812 */ /* 0x000fe200078ec0ff */
[----:B------:R-:W-:Y:S01]  /*4100*/  HGMMA.64x96x16.F32 R152, gdesc[UR16], RZ, !UPT, gsb0 ;  /* 0x01600000109879f0 */ /* 0x000fe2000c0008ff */
[----:B------:R-:W-:Y:S01]  /*4110*/  @P1 SHF.R.U32.HI R8, RZ, UR6, R4 ;  /* 0x00000006ff081c19 */ /* 0x000fe20008011604 */
[----:B------:R-:W-:Y:S01]  /*4120*/  UIMAD UR6, UR52, -0x60, URZ ;  /* 0xffffffa0340678a4 */ /* 0x000fe2000f8e023f */
[----:B------:R-:W-:Y:S01]  /*4130*/  @P2 LOP3.LUT R11, R11, 0x2000, RZ, 0xfc, !PT ;  /* 0x000020000b0b2812 */ /* 0x000fe200078efcff */
[----:B------:R-:W-:Y:S01]  /*4140*/  UMOV UR11, 0x40000040 ;  /* 0x40000040000b7882 */ /* 0x000fe20000000000 */
[----:B------:R-:W-:Y:S01]  /*4150*/  UIADD3 UR14, UR18, 0x6, URZ ;  /* 0x00000006120e7890 */ /* 0x000fe2000fffe03f */
[----:B-1----:R-:W1:Y:S01]  /*4160*/  SHFL.IDX PT, R5, R8, RZ, 0x1c1f ;  /* 0x001c1fff08057589 */ /* 0x002e6200000e0000 */
[----:B------:R-:W-:Y:S01]  /*4170*/  UMOV UR15, 0x40000040 ;  /* 0x40000040000f7882 */ /* 0x000fe20000000000 */
[----:B------:R-:W-:Y:S01]  /*4180*/  IMAD.U32 R15, RZ, RZ, UR6 ;  /* 0x00000006ff0f7e24 */ /* 0x000fe2000f8e00ff */
[----:B------:R-:W-:Y:S01]  /*4190*/  UIADD3 UR6, UR18, 0x2, URZ ;  /* 0x0000000212067890 */ /* 0x000fe2000fffe03f */
[----:B------:R-:W2:Y:S01]  /*41a0*/  SHFL.IDX PT, R13, R8, 0x1, 0x1c1f ;  /* 0x003c1f00080d7f89 */ /* 0x000ea200000e0000 */
[----:B------:R-:W-:Y:S01]  /*41b0*/  IMAD.U32 R21, RZ, RZ, UR51 ;  /* 0x00000033ff157e24 */ /* 0x000fe2000f8e00ff */
[----:B------:R-:W-:-:S02]  /*41c0*/  LOP3.LUT R11, R11, 0xffffefff, RZ, 0xc0, !PT ;  /* 0xffffefff0b0b7812 */ /* 0x000fc400078ec0ff */
[----:B------:R-:W-:Y:S01]  /*41d0*/  IADD3 R4, -R2, 0x1, R15 ;  /* 0x0000000102047810 */ /* 0x000fe20007ffe10f */
[----:B------:R-:W3:Y:S01]  /*41e0*/  S2R R200, SR_TID.X ;  /* 0x0000000000c87919 */ /* 0x000ee20000002100 */
[----:B------:R-:W-:Y:S02]  /*41f0*/  @P0 LOP3.LUT R11, R11, 0x1000, RZ, 0xfc, !PT ;  /* 0x000010000b0b0812 */ /* 0x000fe400078efcff */
[----:B------:R-:W-:Y:S02]  /*4200*/  IADD3 R4, -R21, UR50, R4 ;  /* 0x0000003215047c10 */ /* 0x000fe4000fffe104 */
[----:B------:R-:W-:-:S04]  /*4210*/  LOP3.LUT R11, R11, 0xffffbfff, RZ, 0xc0, !PT ;  /* 0xffffbfff0b0b7812 */ /* 0x000fc800078ec0ff */
[----:B------:R-:W-:-:S04]  /*4220*/  @P1 LOP3.LUT R11, R11, 0x4000, RZ, 0xfc, !PT ;  /* 0x000040000b0b1812 */ /* 0x000fc800078efcff */
[----:B------:R-:W-:Y:S01]  /*4230*/  LOP3.LUT R11, R11, 0xffff7fff, RZ, 0xc0, !PT ;  /* 0xffff7fff0b0b7812 */ /* 0x000fe200078ec0ff */
[C---:B-1----:R-:W-:Y:S02]  /*4240*/  IMAD.IADD R5, R4.reuse, 0x1, R5 ;  /* 0x0000000104057824 */ /* 0x042fe400078e0205 */
[----:B--2---:R-:W-:-:S05]  /*4250*/  IMAD.IADD R4, R4, 0x1, R13 ;  /* 0x0000000104047824 */ /* 0x004fca00078e020d */
        /* <DEDUP_REMOVED lines=9> */
[----:B------:R-:W-:Y:S02]  /*42f0*/  LOP3.LUT R11, R11, 0xfffeffff, RZ, 0xc0, !PT ;  /* 0xfffeffff0b0b7812 */ /* 0x000fe400078ec0ff */
[----:B---3--:R-:W-:Y:S02]  /*4300*/  SHF.R.U32.HI R200, RZ, 0x7, R200 ;  /* 0x00000007ffc87819 */ /* 0x008fe400000116c8 */
[----:B------:R-:W-:-:S02]  /*4310*/  @P2 LOP3.LUT R11, R11, 0x10000, RZ, 0xfc, !PT ;  /* 0x000100000b0b2812 */ /* 0x000fc400078efcff */
        /* <DEDUP_REMOVED lines=42> */
[----:B------:R-:W-:Y:S02]  /*45c0*/  ISETP.GT.AND P2, PT, R5, 0x39, PT ;  /* 0x000000390500780c */ /* 0x000fe40003f44270 */
[----:B------:R-:W-:Y:S02]  /*45d0*/  ISETP.GT.AND P1, PT, R4, RZ, PT ;  /* 0x000000ff0400720c */ /* 0x000fe40003f24270 */
        /* <DEDUP_REMOVED lines=41> */
[----:B------:R-:W-:Y:S02]  /*4870*/  LOP3.LUT P1, RZ, R11, 0x8000, RZ, 0xc0, !PT ;  /* 0x000080000bff7812 */ /* 0x000fe4000782c0ff */
        /* <DEDUP_REMOVED lines=21> */
[C---:B------:R-:W-:Y:S02]  /*49d0*/  LOP3.LUT P1, RZ, R11.reuse, 0x4000, RZ, 0xc0, !PT ;  /* 0x000040000bff7812 */ /* 0x040fe4000782c0ff */
[----:B------:R-:W-:Y:S02]  /*49e0*/  FMNMX.FTZ R4, R186, R4, !PT ;  /* 0x00000004ba047209 */ /* 0x000fe40007810000 */
[----:B------:R-:W-:Y:S02]  /*49f0*/  LOP3.LUT P2, RZ, R11, 0x2000, RZ, 0xc0, !PT ;  /* 0x000020000bff7812 */ /* 0x000fe4000784c0ff */
[----:B------:R-:W-:Y:S02]  /*4a00*/  FMNMX.FTZ R4, R187, R4, !PT ;  /* 0x00000004bb047209 */ /* 0x000fe40007810000 */
[----:B------:R-:W-:-:S02]  /*4a10*/  LOP3.LUT P0, RZ, R11, 0x1000, RZ, 0xc0, !PT ;  /* 0x000010000bff7812 */ /* 0x000fc4000780c0ff */
[----:B------:R-:W-:Y:S02]  /*4a20*/  FMNMX.FTZ R4, R190, R4, !PT ;  /* 0x00000004be047209 */ /* 0x000fe40007810000 */
[----:B------:R-:W-:Y:S02]  /*4a30*/  ISETP.GT.AND P6, PT, R5, 0x41, PT ;  /* 0x000000410500780c */ /* 0x000fe40003fc4270 */
[----:B------:R-:W-:Y:S02]  /*4a40*/  FMNMX.FTZ R4, R191, R4, !PT ;  /* 0x00000004bf047209 */ /* 0x000fe40007810000 */
[----:B------:R-:W-:Y:S02]  /*4a50*/  ISETP.GT.AND P5, PT, R5, 0x48, PT ;  /* 0x000000480500780c */ /* 0x000fe40003fa4270 */
[----:B------:R-:W-:Y:S02]  /*4a60*/  FMNMX.FTZ R4, R194, R4, !PT ;  /* 0x00000004c2047209 */ /* 0x000fe40007810000 */
[----:B------:R-:W-:-:S02]  /*4a70*/  FSEL R185, R185, -INF , P6 ;  /* 0xff800000b9b97808 */ /* 0x000fc40003000000 */
[----:B------:R-:W-:Y:S02]  /*4a80*/  FMNMX.FTZ R4, R195, R4, !PT ;  /* 0x00000004c3047209 */ /* 0x000fe40007810000 */
[----:B------:R-:W-:Y:S02]  /*4a90*/  ISETP.GT.AND P4, PT, R5, 0x49, PT ;  /* 0x000000490500780c */ /* 0x000fe40003f84270 */
[----:B------:R-:W-:Y:S02]  /*4aa0*/  FMNMX.FTZ R4, R198, R4, !PT ;  /* 0x00000004c6047209 */ /* 0x000fe40007810000 */
[----:B------:R-:W-:Y:S02]  /*4ab0*/  FSEL R188, R188, -INF , P5 ;  /* 0xff800000bcbc7808 */ /* 0x000fe40002800000 */
[----:B------:R-:W-:Y:S02]  /*4ac0*/  FMNMX.FTZ R4, R199, R4, !PT ;  /* 0x00000004c7047209 */ /* 0x000fe40007810000 */
[----:B------:R-:W-:-:S02]  /*4ad0*/  FSEL R189, R189, -INF , P4 ;  /* 0xff800000bdbd7808 */ /* 0x000fc40002000000 */
[C---:B------:R-:W-:Y:S01]  /*4ae0*/  ISETP.GT.AND P5, PT, R5.reuse, 0x50, PT ;  /* 0x000000500500780c */ /* 0x040fe20003fa4270 */
[----:B------:R-:W1:Y:S01]  /*4af0*/  SHFL.BFLY PT, R11, R4, 0x2, 0x1f ;  /* 0x0c401f00040b7f89 */ /* 0x000e6200000e0000 */
[C---:B------:R-:W-:Y:S02]  /*4b00*/  ISETP.GT.AND P4, PT, R5.reuse, 0x51, PT ;  /* 0x000000510500780c */ /* 0x040fe40003f84270 */
[----:B------:R-:W-:Y:S02]  /*4b10*/  FSEL R192, R192, -INF , P5 ;  /* 0xff800000c0c07808 */ /* 0x000fe40002800000 */
[----:B------:R-:W-:Y:S02]  /*4b20*/  ISETP.GT.AND P5, PT, R5, 0x58, PT ;  /* 0x000000580500780c */ /* 0x000fe40003fa4270 */
[----:B------:R-:W-:Y:S02]  /*4b30*/  FSEL R193, R193, -INF , P4 ;  /* 0xff800000c1c17808 */ /* 0x000fe40002000000 */
[----:B------:R-:W-:-:S02]  /*4b40*/  ISETP.GT.AND P4, PT, R5, 0x59, PT ;  /* 0x000000590500780c */ /* 0x000fc40003f84270 */
[----:B------:R-:W-:Y:S02]  /*4b50*/  FSEL R196, R196, -INF , P5 ;  /* 0xff800000c4c47808 */ /* 0x000fe40002800000 */
[----:B------:R-:W-:Y:S02]  /*4b60*/  FSEL R197, R197, -INF , P4 ;  /* 0xff800000c5c57808 */ /* 0x000fe40002000000 */
[----:B-1----:R-:W-:-:S05]  /*4b70*/  FMNMX.FTZ R4, R4, R11, !PT ;  /* 0x0000000b04047209 */ /* 0x002fca0007810000 */
[----:B------:R-:W1:Y:S02]  /*4b80*/  SHFL.BFLY PT, R11, R4, 0x1, 0x1f ;  /* 0x0c201f00040b7f89 */ /* 0x000e6400000e0000 */
[----:B-1----:R-:W-:-:S04]  /*4b90*/  FMNMX.FTZ R4, R4, R11, !PT ;  /* 0x0000000b04047209 */ /* 0x002fc80007810000 */
[----:B------:R-:W-:-:S04]  /*4ba0*/  FSETP.NEU.FTZ.AND P3, PT, R4, -INF , PT ;  /* 0xff8000000400780b */ /* 0x000fc80003f7d000 */
[----:B------:R-:W-:-:S05]  /*4bb0*/  FSEL R11, R4, RZ, P3 ;  /* 0x000000ff040b7208 */ /* 0x000fca0001800000 */
[----:B------:R-:W-:Y:S01]  /*4bc0*/  FADD.FTZ R11, -R11, R9 ;  /* 0x000000090b0b7221 */ /* 0x000fe20000010100 */
[----:B------:R-:W-:-:S05]  /*4bd0*/  FMUL.FTZ R9, R4, UR10 ;  /* 0x0000000a04097c20 */ /* 0x000fca0008410000 */
[----:B------:R-:W-:Y:S02]  /*4be0*/  FSEL R9, R9, RZ, P3 ;  /* 0x000000ff09097208 */ /* 0x000fe40001800000 */
[----:B------:R-:W-:-:S03]  /*4bf0*/  ISETP.GT.AND P3, PT, R5, 0x40, PT ;  /* 0x000000400500780c */ /* 0x000fc60003f64270 */
        /* <DEDUP_REMOVED lines=27> */
[----:B------:R-:W-:-:S02]  /*4db0*/  FSEL R184, R184, -INF , P3 ;  /* 0xff800000b8b87808 */ /* 0x000fc40001800000 */
[----:B------:R-:W-:-:S04]  /*4dc0*/  FMNMX.FTZ R11, R8, R11, !PT ;  /* 0x0000000b080b7209 */ /* 0x000fc80007810000 */
[----:B------:R-:W-:Y:S01]  /*4dd0*/  FMNMX.FTZ R11, R156, R11, !PT ;  /* 0x0000000b9c0b7209 */ /* 0x000fe20007810000 */
[----:B------:R-:W1:Y:S03]  /*4de0*/  MUFU.EX2 R9, R9 ;  /* 0x0000000900097308 */ /* 0x000e660000000800 */
[----:B------:R-:W-:-:S04]  /*4df0*/  FMNMX.FTZ R11, R10, R11, !PT ;  /* 0x0000000b0a0b7209 */ /* 0x000fc80007810000 */
[----:B------:R-:W-:Y:S01]  /*4e00*/  FMNMX.FTZ R11, R160, R11, !PT ;  /* 0x0000000ba00b7209 */ /* 0x000fe20007810000 */
[----:B------:R-:W2:Y:S03]  /*4e10*/  MUFU.EX2 R155, R155 ;  /* 0x0000009b009b7308 */ /* 0x000ea60000000800 */
[----:B------:R-:W-:-:S04]  /*4e20*/  FMNMX.FTZ R11, R161, R11, !PT ;  /* 0x0000000ba10b7209 */ /* 0x000fc80007810000 */
[----:B------:R-:W-:Y:S01]  /*4e30*/  FMNMX.FTZ R11, R164, R11, !PT ;  /* 0x0000000ba40b7209 */ /* 0x000fe20007810000 */
[----:B------:R-:W3:Y:S01]  /*4e40*/  MUFU.EX2 R158, R158 ;  /* 0x0000009e009e7308 */ /* 0x000ee20000000800 */
        /* <DEDUP_REMOVED lines=10> */
[----:B------:R-:W-:Y:S01]  /*4ef0*/  FMUL.FTZ R34, R34, R9 ;  /* 0x0000000922227220 */ /* 0x000fe20000410000 */
[----:B------:R-:W-:Y:S01]  /*4f00*/  FMNMX.FTZ R11, R169, R11, !PT ;  /* 0x0000000ba90b7209 */ /* 0x000fe20007810000 */
[-C--:B------:R-:W-:Y:S01]  /*4f10*/  FMUL.FTZ R35, R35, R9.reuse ;  /* 0x0000000923237220 */ /* 0x080fe20000410000 */
[-C--:B------:R-:W-:Y:S01]  /*4f20*/  FMUL.FTZ R38, R38, R9.reuse ;  /* 0x0000000926267220 */ /* 0x080fe20000410000 */
[----:B------:R-:W-:Y:S01]  /*4f30*/  FMUL.FTZ R39, R39, R9 ;  /* 0x0000000927277220 */ /* 0x000fe20000410000 */
[----:B------:R-:W-:Y:S01]  /*4f40*/  FMNMX.FTZ R11, R172, R11, !PT ;  /* 0x0000000bac0b7209 */ /* 0x000fe20007810000 */
[----:B---3--:R-:W-:Y:S01]  /*4f50*/  FADD.FTZ R0, R158, R0 ;  /* 0x000000009e007221 */ /* 0x008fe20000010000 */
[----:B------:R-:W2:Y:S01]  /*4f60*/  MUFU.EX2 R153, R162 ;  /* 0x000000a200997308 */ /* 0x000ea20000000800 */
[----:B------:R-:W-:Y:S01]  /*4f70*/  FMUL.FTZ R42, R42, R9 ;  /* 0x000000092a2a7220 */ /* 0x000fe20000410000 */
[----:B------:R-:W-:Y:S01]  /*4f80*/  FMNMX.FTZ R11, R173, R11, !PT ;  /* 0x0000000bad0b7209 */ /* 0x000fe20007810000 */
[-C--:B------:R-:W-:Y:S01]  /*4f90*/  FMUL.FTZ R43, R43, R9.reuse ;  /* 0x000000092b2b7220 */ /* 0x080fe20000410000 */
[-C--:B------:R-:W-:Y:S01]  /*4fa0*/  FMUL.FTZ R46, R46, R9.reuse ;  /* 0x000000092e2e7220 */ /* 0x080fe20000410000 */
[----:B------:R-:W-:Y:S01]  /*4fb0*/  FMUL.FTZ R47, R47, R9 ;  /* 0x000000092f2f7220 */ /* 0x000fe20000410000 */
[----:B------:R-:W-:Y:S01]  /*4fc0*/  FMNMX.FTZ R11, R176, R11, !PT ;  /* 0x0000000bb00b7209 */ /* 0x000fe20007810000 */
[C---:B-1----:R-:W-:Y:S01]  /*4fd0*/  FADD.FTZ R0, R159.reuse, R0 ;  /* 0x000000009f007221 */ /* 0x042fe20000010000 */
[----:B------:R-:W-:Y:S01]  /*4fe0*/  F2FP.F16.F32.PACK_AB R159, R159, R158 ;  /* 0x0000009e9f9f723e */ /* 0x000fe200000000ff */
[----:B------:R-:W1:Y:S01]  /*4ff0*/  MUFU.EX2 R163, R163 ;  /* 0x000000a300a37308 */ /* 0x000e620000000800 */
[----:B------:R-:W-:Y:S01]  /*5000*/  FMNMX.FTZ R11, R177, R11, !PT ;  /* 0x0000000bb10b7209 */ /* 0x000fe20007810000 */
[-C--:B------:R-:W-:Y:S01]  /*5010*/  FMUL.FTZ R50, R50, R9.reuse ;  /* 0x0000000932327220 */ /* 0x080fe20000410000 */
[-C--:B------:R-:W-:Y:S01]  /*5020*/  FMUL.FTZ R51, R51, R9.reuse ;  /* 0x0000000933337220 */ /* 0x080fe20000410000 */
[----:B------:R-:W-:Y:S01]  /*5030*/  FMUL.FTZ R54, R54, R9 ;  /* 0x0000000936367220 */ /* 0x000fe20000410000 */
[----:B------:R-:W-:Y:S01]  /*5040*/  FMNMX.FTZ R11, R180, R11, !PT ;  /* 0x0000000bb40b7209 */ /* 0x000fe20007810000 */
[-C--:B------:R-:W-:Y:S01]  /*5050*/  FMUL.FTZ R55, R55, R9.reuse ;  /* 0x0000000937377220 */ /* 0x080fe20000410000 */
[----:B------:R-:W-:Y:S01]  /*5060*/  FMUL.FTZ R58, R58, R9 ;  /* 0x000000093a3a7220 */ /* 0x000fe20000410000 */
[----:B------:R-:W3:Y:S01]  /*5070*/  MUFU.EX2 R155, R166 ;  /* 0x000000a6009b7308 */ /* 0x000ee20000000800 */
[----:B------:R-:W-:Y:S01]  /*5080*/  FMNMX.FTZ R11, R181, R11, !PT ;  /* 0x0000000bb50b7209 */ /* 0x000fe20007810000 */
[----:B--2---:R-:W-:Y:S01]  /*5090*/  FADD.FTZ R0, R153, R0 ;  /* 0x0000000099007221 */ /* 0x004fe20000010000 */
[-C--:B------:R-:W-:Y:S01]  /*50a0*/  FMUL.FTZ R59, R59, R9.reuse ;  /* 0x000000093b3b7220 */ /* 0x080fe20000410000 */
[----:B------:R-:W-:Y:S01]  /*50b0*/  FMUL.FTZ R62, R62, R9 ;  /* 0x000000093e3e7220 */ /* 0x000fe20000410000 */
[----:B------:R-:W-:Y:S01]  /*50c0*/  FMNMX.FTZ R11, R184, R11, !PT ;  /* 0x0000000bb80b7209 */ /* 0x000fe20007810000 */
[-C--:B------:R-:W-:Y:S01]  /*50d0*/  FMUL.FTZ R63, R63, R9.reuse ;  /* 0x000000093f3f7220 */ /* 0x080fe20000410000 */
[----:B------:R-:W-:Y:S01]  /*50e0*/  FMUL.FTZ R66, R66, R9 ;  /* 0x0000000942427220 */ /* 0x000fe20000410000 */
[----:B------:R-:W2:Y:S01]  /*50f0*/  MUFU.EX2 R167, R167 ;  /* 0x000000a700a77308 */ /* 0x000ea20000000800 */
[----:B------:R-:W-:Y:S01]  /*5100*/  FMNMX.FTZ R11, R185, R11, !PT ;  /* 0x0000000bb90b7209 */ /* 0x000fe20007810000 */
[C---:B-1----:R-:W-:Y:S01]  /*5110*/  FADD.FTZ R0, R163.reuse, R0 ;  /* 0x00000000a3007221 */ /* 0x042fe20000010000 */
[----:B------:R-:W-:Y:S01]  /*5120*/  F2FP.F16.F32.PACK_AB R153, R163, R153 ;  /* 0x00000099a399723e */ /* 0x000fe200000000ff */
[----:B------:R-:W-:Y:S01]  /*5130*/  FMUL.FTZ R67, R67, R9 ;  /* 0x0000000943437220 */ /* 0x000fe20000410000 */
[----:B------:R-:W-:Y:S01]  /*5140*/  FMNMX.FTZ R11, R188, R11, !PT ;  /* 0x0000000bbc0b7209 */ /* 0x000fe20007810000 */
[-C--:B------:R-:W-:Y:S01]  /*5150*/  FMUL.FTZ R70, R70, R9.reuse ;  /* 0x0000000946467220 */ /* 0x080fe20000410000 */
[----:B------:R-:W-:Y:S01]  /*5160*/  FMUL.FTZ R71, R71, R9 ;  /* 0x0000000947477220 */ /* 0x000fe20000410000 */
[----:B------:R-:W1:Y:S01]  /*5170*/  MUFU.EX2 R170, R170 ;  /* 0x000000aa00aa7308 */ /* 0x000e620000000800 */
[----:B------:R-:W-:Y:S01]  /*5180*/  FMNMX.FTZ R11, R189, R11, !PT ;  /* 0x0000000bbd0b7209 */ /* 0x000fe20007810000 */
[----:B---3--:R-:W-:Y:S01]  /*5190*/  FADD.FTZ R0, R155, R0 ;  /* 0x000000009b007221 */ /* 0x008fe20000010000 */
[-C--:B------:R-:W-:Y:S01]  /*51a0*/  FMUL.FTZ R74, R74, R9.reuse ;  /* 0x000000094a4a7220 */ /* 0x080fe20000410000 */
[----:B------:R-:W-:Y:S01]  /*51b0*/  FMUL.FTZ R75, R75, R9 ;  /* 0x000000094b4b7220 */ /* 0x000fe20000410000 */
[----:B------:R-:W-:Y:S01]  /*51c0*/  FMNMX.FTZ R11, R192, R11, !PT ;  /* 0x0000000bc00b7209 */ /* 0x000fe20007810000 */
[-C--:B------:R-:W-:Y:S01]  /*51d0*/  FMUL.FTZ R78, R78, R9.reuse ;  /* 0x000000094e4e7220 */ /* 0x080fe20000410000 */
[----:B------:R-:W-:Y:S01]  /*51e0*/  FMUL.FTZ R79, R79, R9 ;  /* 0x000000094f4f7220 */ /* 0x000fe20000410000 */
[----:B------:R-:W3:Y:S01]  /*51f0*/  MUFU.EX2 R171, R171 ;  /* 0x000000ab00ab7308 */ /* 0x000ee20000000800 */
[----:B------:R-:W-:Y:S01]  /*5200*/  FMNMX.FTZ R11, R193, R11, !PT ;  /* 0x0000000bc10b7209 */ /* 0x000fe20007810000 */
[C---:B--2---:R-:W-:Y:S01]  /*5210*/  FADD.FTZ R0, R167.reuse, R0 ;  /* 0x00000000a7007221 */ /* 0x044fe20000010000 */
[----:B------:R-:W-:Y:S01]  /*5220*/  F2FP.F16.F32.PACK_AB R155, R167, R155 ;  /* 0x0000009ba79b723e */ /* 0x000fe200000000ff */
[----:B------:R-:W-:Y:S01]  /*5230*/  FMUL.FTZ R82, R82, R9 ;  /* 0x0000000952527220 */ /* 0x000fe20000410000 */
[----:B------:R-:W-:Y:S01]  /*5240*/  FMNMX.FTZ R5, R196, R11, !PT ;  /* 0x0000000bc4057209 */ /* 0x000fe20007810000 */
[-C--:B------:R-:W-:Y:S01]  /*5250*/  FMUL.FTZ R83, R83, R9.reuse ;  /* 0x0000000953537220 */ /* 0x080fe20000410000 */
[----:B------:R-:W-:Y:S01]  /*5260*/  FMUL.FTZ R86, R86, R9 ;  /* 0x0000000956567220 */ /* 0x000fe20000410000 */
[----:B------:R-:W2:Y:S01]  /*5270*/  MUFU.EX2 R163, R174 ;  /* 0x000000ae00a37308 */ /* 0x000ea20000000800 */
[----:B------:R-:W-:Y:S01]  /*5280*/  FMNMX.FTZ R5, R197, R5, !PT ;  /* 0x00000005c5057209 */ /* 0x000fe20007810000 */
[----:B-1----:R-:W-:Y:S01]  /*5290*/  FADD.FTZ R0, R170, R0 ;  /* 0x00000000aa007221 */ /* 0x002fe20000010000 */
[-C--:B------:R-:W-:Y:S01]  /*52a0*/  FMUL.FTZ R87, R87, R9.reuse ;  /* 0x0000000957577220 */ /* 0x080fe20000410000 */
[-C--:B------:R-:W-:Y:S01]  /*52b0*/  FMUL.FTZ R90, R90, R9.reuse ;  /* 0x000000095a5a7220 */ /* 0x080fe20000410000 */
[-C--:B------:R-:W-:Y:S01]  /*52c0*/  FMUL.FTZ R91, R91, R9.reuse ;  /* 0x000000095b5b7220 */ /* 0x080fe20000410000 */
[----:B------:R-:W1:Y:S01]  /*52d0*/  SHFL.BFLY PT, R11, R5, 0x2, 0x1f ;  /* 0x0c401f00050b7f89 */ /* 0x000e6200000e0000 */
[-C--:B------:R-:W-:Y:S01]  /*52e0*/  FMUL.FTZ R94, R94, R9.reuse ;  /* 0x000000095e5e7220 */ /* 0x080fe20000410000 */
        /* <DEDUP_REMOVED lines=21> */
[----:B------:R-:W-:Y:S01]  /*5440*/  FMUL.FTZ R123, R123, R9 ;  /* 0x000000097b7b7220 */ /* 0x000fe20000410000 */
[----:B-1----:R-:W-:Y:S01]  /*5450*/  FMNMX.FTZ R5, R5, R11, !PT ;  /* 0x0000000b05057209 */ /* 0x002fe20007810000 */
[-C--:B------:R-:W-:Y:S01]  /*5460*/  FMUL.FTZ R126, R126, R9.reuse ;  /* 0x000000097e7e7220 */ /* 0x080fe20000410000 */
[----:B------:R-:W1:Y:S01]  /*5470*/  MUFU.EX2 R182, R182 ;  /* 0x000000b600b67308 */ /* 0x000e620000000800 */
[----:B---3--:R-:W-:Y:S01]  /*5480*/  FADD.FTZ R0, R178, R0 ;  /* 0x00000000b2007221 */ /* 0x008fe20000010000 */
[-C--:B------:R-:W-:Y:S01]  /*5490*/  FMUL.FTZ R127, R127, R9.reuse ;  /* 0x000000097f7f7220 */ /* 0x080fe20000410000 */
[----:B------:R-:W3:Y:S01]  /*54a0*/  SHFL.BFLY PT, R11, R5, 0x1, 0x1f ;  /* 0x0c201f00050b7f89 */ /* 0x000ee200000e0000 */
        /* <DEDUP_REMOVED lines=15> */
[----:B------:R-:W-:-:S05]  /*55a0*/  FMUL.FTZ R151, R151, R9 ;  /* 0x0000000997977220 */ /* 0x000fca0000410000 */
[----:B------:R-:W1:Y:S01]  /*55b0*/  MUFU.EX2 R187, R187 ;  /* 0x000000bb00bb7308 */ /* 0x000e620000000800 */
[C---:B----4-:R-:W-:Y:S01]  /*55c0*/  FADD.FTZ R0, R183.reuse, R0 ;  /* 0x00000000b7007221 */ /* 0x050fe20000010000 */
[----:B------:R-:W-:Y:S02]  /*55d0*/  F2FP.F16.F32.PACK_AB R167, R183, R182 ;  /* 0x000000b6b7a7723e */ /* 0x000fe400000000ff */
[----:B---3--:R-:W-:-:S04]  /*55e0*/  FMNMX.FTZ R5, R5, R11, !PT ;  /* 0x0000000b05057209 */ /* 0x008fc80007810000 */
[C---:B------:R-:W-:Y:S01]  /*55f0*/  FSETP.NEU.FTZ.AND P3, PT, R5.reuse, -INF , PT ;  /* 0xff8000000500780b */ /* 0x040fe20003f7d000 */
[C---:B------:R-:W-:Y:S01]  /*5600*/  FMUL.FTZ R11, R5.reuse, UR10 ;  /* 0x0000000a050b7c20 */ /* 0x040fe20008410000 */
[----:B------:R-:W-:Y:S01]  /*5610*/  MUFU.EX2 R190, R190 ;  /* 0x000000be00be7308 */ /* 0x000fe20000000800 */
[----:B--2---:R-:W-:Y:S01]  /*5620*/  FADD.FTZ R0, R186, R0 ;  /* 0x00000000ba007221 */ /* 0x004fe20000010000 */
[----:B------:R-:W-:Y:S02]  /*5630*/  FSEL R15, R5, RZ, P3 ;  /* 0x000000ff050f7208 */ /* 0x000fe40001800000 */
[----:B------:R-:W-:-:S03]  /*5640*/  FSEL R11, R11, RZ, P3 ;  /* 0x000000ff0b0b7208 */ /* 0x000fc60001800000 */
[----:B------:R-:W-:Y:S01]  /*5650*/  FADD.FTZ R15, -R15, R7 ;  /* 0x000000070f0f7221 */ /* 0x000fe20000010100 */
[----:B------:R-:W-:Y:S02]  /*5660*/  IMAD.U32 R7, RZ, RZ, UR24 ;  /* 0x00000018ff077e24 */ /* 0x000fe4000f8e00ff */
        /* <DEDUP_REMOVED lines=15> */
[----:B--2---:R-:W-:Y:S01]  /*5760*/  IADD3 R8, -R200, 0xb, RZ ;  /* 0x0000000bc8087810 */ /* 0x004fe20007ffe1ff */
[----:B------:R-:W-:Y:S01]  /*5770*/  FFMA.FTZ R173, R173, UR10, -R11 ;  /* 0x0000000aadad7c23 */ /* 0x000fe2000801080b */
[----:B------:R-:W-:Y:S01]  /*5780*/  @!P2 PRMT R21, RZ, 0x654, R21 ;  /* 0x00000654ff15a816 */ /* 0x000fe20000000015 */
[--C-:B------:R-:W-:Y:S01]  /*5790*/  FFMA.FTZ R176, R176, UR10, -R11.reuse ;  /* 0x0000000ab0b07c23 */ /* 0x100fe2000801080b */
[--C-:B------:R-:W-:Y:S01]  /*57a0*/  FFMA.FTZ R177, R177, UR10, -R11.reuse ;  /* 0x0000000ab1b17c23 */ /* 0x100fe2000801080b */
[----:B------:R2:W-:Y:S06]  /*57b0*/  BAR.ARV R8, 0x100 ;  /* 0x000400080000751d */ /* 0x0005ec0000002000 */
[----:B------:R-:W3:Y:S01]  /*57c0*/  MUFU.EX2 R15, R15 ;  /* 0x0000000f000f7308 */ /* 0x000ee20000000800 */
[----:B------:R4:W-:Y:S01]  /*57d0*/  @!P2 SYNCS.ARRIVE.TRANS64.RED.A1T0 RZ, [R21+URZ], RZ ;  /* 0x000000ff15ffa9a7 */ /* 0x0009e2000810043f */
[--C-:B------:R-:W-:Y:S01]  /*57e0*/  FFMA.FTZ R180, R180, UR10, -R11.reuse ;  /* 0x0000000ab4b47c23 */ /* 0x100fe2000801080b */
[--C-:B------:R-:W-:Y:S01]  /*57f0*/  FFMA.FTZ R181, R181, UR10, -R11.reuse ;  /* 0x0000000ab5b57c23 */ /* 0x100fe2000801080b */
[--C-:B------:R-:W-:Y:S01]  /*5800*/  FFMA.FTZ R184, R184, UR10, -R11.reuse ;  /* 0x0000000ab8b87c23 */ /* 0x100fe2000801080b */
[--C-:B------:R-:W-:Y:S01]  /*5810*/  FFMA.FTZ R185, R185, UR10, -R11.reuse ;  /* 0x0000000ab9b97c23 */ /* 0x100fe2000801080b */
[--C-:B------:R-:W-:Y:S01]  /*5820*/  FFMA.FTZ R188, R188, UR10, -R11.reuse ;  /* 0x0000000abcbc7c23 */ /* 0x100fe2000801080b */
[--C-:B------:R-:W-:Y:S01]  /*5830*/  FFMA.FTZ R189, R189, UR10, -R11.reuse ;  /* 0x0000000abdbd7c23 */ /* 0x100fe2000801080b */
[----:B------:R5:W0:Y:S01]  /*5840*/  MUFU.EX2 R158, R156 ;  /* 0x0000009c009e7308 */ /* 0x000a220000000800 */
[--C-:B------:R-:W-:Y:S01]  /*5850*/  FFMA.FTZ R192, R192, UR10, -R11.reuse ;  /* 0x0000000ac0c07c23 */ /* 0x100fe2000801080b */
[--C-:B------:R-:W-:Y:S01]  /*5860*/  FFMA.FTZ R193, R193, UR10, -R11.reuse ;  /* 0x0000000ac1c17c23 */ /* 0x100fe2000801080b */
[--C-:B------:R-:W-:Y:S01]  /*5870*/  FFMA.FTZ R196, R196, UR10, -R11.reuse ;  /* 0x0000000ac4c47c23 */ /* 0x100fe2000801080b */
[----:B-1----:R-:W-:Y:S01]  /*5880*/  FADD.FTZ R0, R187, R0 ;  /* 0x00000000bb007221 */ /* 0x002fe20000010000 */
[----:B------:R-:W-:-:S03]  /*5890*/  FFMA.FTZ R11, R197, UR10, -R11 ;  /* 0x0000000ac50b7c23 */ /* 0x000fc6000801080b */
[----:B------:R-:W1:Y:S01]  /*58a0*/  MUFU.EX2 R10, R10 ;  /* 0x0000000a000a7308 */ /* 0x000e620000000800 */
[----:B---3--:R-:W-:Y:S01]  /*58b0*/  FFMA.FTZ R3, R15, R3, R152 ;  /* 0x000000030f037223 */ /* 0x008fe20000010098 */
[----:B------:R-:W-:Y:S01]  /*58c0*/  FADD.FTZ R0, R190, R0 ;  /* 0x00000000be007221 */ /* 0x000fe20000010000 */
[----:B-----5:R-:W-:Y:S01]  /*58d0*/  F2FP.F16.F32.PACK_AB R156, R12, R152 ;  /* 0x000000980c9c723e */ /* 0x020fe200000000ff */
[-C--:B------:R-:W-:Y:S01]  /*58e0*/  FMUL.FTZ R24, R24, R15.reuse ;  /* 0x0000000f18187220 */ /* 0x080fe20000410000 */
[----:B------:R-:W-:Y:S01]  /*58f0*/  FADD.FTZ R3, R12, R3 ;  /* 0x000000030c037221 */ /* 0x000fe20000010000 */
        /* <DEDUP_REMOVED lines=10> */
[----:B------:R0:W5:Y:S01]  /*59a0*/  MUFU.EX2 R13, R161 ;  /* 0x000000a1000d7308 */ /* 0x0001620000000800 */
        /* <DEDUP_REMOVED lines=9> */
[----:B0-----:R-:W-:Y:S01]  /*5a40*/  F2FP.F16.F32.PACK_AB R161, R171, R170 ;  /* 0x000000aaaba1723e */ /* 0x001fe200000000ff */
[-C--:B------:R-:W-:Y:S01]  /*5a50*/  FMUL.FTZ R52, R52, R15.reuse ;  /* 0x0000000f34347220 */ /* 0x080fe20000410000 */
[-C--:B------:R-:W-:Y:S01]  /*5a60*/  FMUL.FTZ R53, R53, R15.reuse ;  /* 0x0000000f35357220 */ /* 0x080fe20000410000 */
[-C--:B------:R-:W-:Y:S01]  /*5a70*/  FMUL.FTZ R56, R56, R15.reuse ;  /* 0x0000000f38387220 */ /* 0x080fe20000410000 */
[-C--:B------:R-:W-:Y:S01]  /*5a80*/  FMUL.FTZ R57, R57, R15.reuse ;  /* 0x0000000f39397220 */ /* 0x080fe20000410000 */
[-C--:B------:R-:W-:Y:S01]  /*5a90*/  FMUL.FTZ R60, R60, R15.reuse ;  /* 0x0000000f3c3c7220 */ /* 0x080fe20000410000 */
[----:B------:R0:W3:Y:S01]  /*5aa0*/  MUFU.EX2 R14, R165 ;  /* 0x000000a5000e7308 */ /* 0x0000e20000000800 */
[C---:B-----5:R-:W-:Y:S01]  /*5ab0*/  FADD.FTZ R3, R13.reuse, R3 ;  /* 0x000000030d037221 */ /* 0x060fe20000010000 */
[----:B------:R-:W-:Y:S01]  /*5ac0*/  F2FP.F16.F32.PACK_AB R152, R13, R160 ;  /* 0x000000a00d98723e */ /* 0x000fe200000000ff */
[-C--:B------:R-:W-:Y:S01]  /*5ad0*/  FMUL.FTZ R61, R61, R15.reuse ;  /* 0x0000000f3d3d7220 */ /* 0x080fe20000410000 */
[-C--:B------:R-:W-:Y:S01]  /*5ae0*/  FMUL.FTZ R64, R64, R15.reuse ;  /* 0x0000000f40407220 */ /* 0x080fe20000410000 */
[-C--:B------:R-:W-:Y:S01]  /*5af0*/  FMUL.FTZ R65, R65, R15.reuse ;  /* 0x0000000f41417220 */ /* 0x080fe20000410000 */
[-C--:B------:R-:W-:Y:S01]  /*5b00*/  FMUL.FTZ R68, R68, R15.reuse ;  /* 0x0000000f44447220 */ /* 0x080fe20000410000 */
[-C--:B------:R-:W-:Y:S01]  /*5b10*/  FMUL.FTZ R69, R69, R15.reuse ;  /* 0x0000000f45457220 */ /* 0x080fe20000410000 */
[----:B------:R-:W5:Y:S01]  /*5b20*/  MUFU.EX2 R168, R168 ;  /* 0x000000a800a87308 */ /* 0x000f620000000800 */
[----:B-1----:R-:W-:Y:S01]  /*5b30*/  FADD.FTZ R3, R154, R3 ;  /* 0x000000039a037221 */ /* 0x002fe20000010000 */
[----:B0-----:R-:W-:Y:S01]  /*5b40*/  F2FP.F16.F32.PACK_AB R165, R179, R178 ;  /* 0x000000b2b3a5723e */ /* 0x001fe200000000ff */
[-C--:B------:R-:W-:Y:S01]  /*5b50*/  FMUL.FTZ R72, R72, R15.reuse ;  /* 0x0000000f48487220 */ /* 0x080fe20000410000 */
[-C--:B------:R-:W-:Y:S01]  /*5b60*/  FMUL.FTZ R73, R73, R15.reuse ;  /* 0x0000000f49497220 */ /* 0x080fe20000410000 */
[-C--:B------:R-:W-:Y:S01]  /*5b70*/  FMUL.FTZ R76, R76, R15.reuse ;  /* 0x0000000f4c4c7220 */ /* 0x080fe20000410000 */
[-C--:B------:R-:W-:Y:S01]  /*5b80*/  FMUL.FTZ R77, R77, R15.reuse ;  /* 0x0000000f4d4d7220 */ /* 0x080fe20000410000 */
[-C--:B------:R-:W-:Y:S01]  /*5b90*/  FMUL.FTZ R80, R80, R15.reuse ;  /* 0x0000000f50507220 */ /* 0x080fe20000410000 */
[----:B------:R0:W1:Y:S01]  /*5ba0*/  MUFU.EX2 R20, R169 ;  /* 0x000000a900147308 */ /* 0x0000620000000800 */
        /* <DEDUP_REMOVED lines=8> */
[----:B-----5:R-:W-:Y:S01]  /*5c30*/  FADD.FTZ R3, R168, R3 ;  /* 0x00000003a8037221 */ /* 0x020fe20000010000 */
[----:B0-----:R-:W-:Y:S01]  /*5c40*/  F2FP.F16.F32.PACK_AB R169, R187, R186 ;  /* 0x000000babba9723e */ /* 0x001fe200000000ff */
[-C--:B------:R-:W-:Y:S01]  /*5c50*/  FMUL.FTZ R92, R92, R15.reuse ;  /* 0x0000000f5c5c7220 */ /* 0x080fe20000410000 */
[-C--:B------:R-:W-:Y:S01]  /*5c60*/  FMUL.FTZ R93, R93, R15.reuse ;  /* 0x0000000f5d5d7220 */ /* 0x080fe20000410000 */
[-C--:B------:R-:W-:Y:S01]  /*5c70*/  FMUL.FTZ R96, R96, R15.reuse ;  /* 0x0000000f60607220 */ /* 0x080fe20000410000 */
[-C--:B------:R-:W-:Y:S01]  /*5c80*/  FMUL.FTZ R97, R97, R15.reuse ;  /* 0x0000000f61617220 */ /* 0x080fe20000410000 */
[-C--:B------:R-:W-:Y:S01]  /*5c90*/  FMUL.FTZ R100, R100, R15.reuse ;  /* 0x0000000f64647220 */ /* 0x080fe20000410000 */
[----:B----4-:R-:W0:Y:S01]  /*5ca0*/  MUFU.EX2 R21, R173 ;  /* 0x000000ad00157308 */ /* 0x010e220000000800 */
        /* <DEDUP_REMOVED lines=36> */
[----:B------:R-:W-:-:S03]  /*5ef0*/  FMUL.FTZ R149, R149, R15 ;  /* 0x0000000f95957220 */ /* 0x000fc60000410000 */
        /* <DEDUP_REMOVED lines=11> */
[----:B-1----:R-:W-:-:S07]  /*5fb0*/  FADD.FTZ R10, R170, R3 ;  /* 0x00000003aa0a7221 */ /* 0x002fce0000010000 */
[----:B------:R-:W1:Y:S01]  /*5fc0*/  MUFU.EX2 R194, R194 ;  /* 0x000000c200c27308 */ /* 0x000e620000000800 */
[C---:B---3--:R-:W-:Y:S01]  /*5fd0*/  FADD.FTZ R0, R191.reuse, R0 ;  /* 0x00000000bf007221 */ /* 0x048fe20000010000 */
[----:B------:R-:W-:-:S06]  /*5fe0*/  F2FP.F16.F32.PACK_AB R171, R191, R190 ;  /* 0x000000bebfab723e */ /* 0x000fcc00000000ff */
[----:B------:R-:W3:Y:S01]  /*5ff0*/  MUFU.EX2 R172, R192 ;  /* 0x000000c000ac7308 */ /* 0x000ee20000000800 */
[C---:B0-----:R-:W-:Y:S01]  /*6000*/  FADD.FTZ R3, R189.reuse, R10 ;  /* 0x0000000abd037221 */ /* 0x041fe20000010000 */
[----:B------:R-:W-:-:S06]  /*6010*/  F2FP.F16.F32.PACK_AB R170, R189, R170 ;  /* 0x000000aabdaa723e */ /* 0x000fcc00000000ff */
        /* <DEDUP_REMOVED lines=13> */
[----:B0-----:R-:W-:Y:S01]  /*60f0*/  FADD.FTZ R10, R174, R3 ;  /* 0x00000003ae0a7221 */ /* 0x001fe20000010000 */
[C---:B-1----:R-:W-:Y:S01]  /*6100*/  FADD.FTZ R0, R199.reuse, R0 ;  /* 0x00000000c7007221 */ /* 0x042fe20000010000 */
[----:B------:R-:W-:Y:S02]  /*6110*/  F2FP.F16.F32.PACK_AB R175, R199, R198 ;  /* 0x000000c6c7af723e */ /* 0x000fe400000000ff */
[C---:B---3--:R-:W-:Y:S01]  /*6120*/  FADD.FTZ R3, R11.reuse, R10 ;  /* 0x0000000a0b037221 */ /* 0x048fe20000010000 */
[----:B------:R-:W-:Y:S01]  /*6130*/  F2FP.F16.F32.PACK_AB R174, R11, R174 ;  /* 0x000000ae0bae723e */ /* 0x000fe200000000ff */
[----:B--2---:R-:W-:Y:S06]  /*6140*/  @!P0 BRA `(.L_x_13475) ;  /* 0x0000000000048947 */ /* 0x004fec0003800000 */
[----:B------:R-:W-:Y:S01]  /*6150*/  BPT.TRAP 0x1 ;  /* 0x000000040000795c */ /* 0x000fe20000300000 */
.L_x_13475:
[----:B------:R0:W1:Y:S01]  /*6160*/  SYNCS.PHASECHK.TRANS64.TRYWAIT P3, [UR24+0x22850], R6 ;  /* 0x02285006ff0075a7 */ /* 0x0000620008060158 */
[----:B------:R-:W-:Y:S05]  /*6170*/  @!P0 BRA `(.L_x_13476) ;  /* 0x0000000000048947 */ /* 0x000fea0003800000 */
[----:B------:R-:W-:Y:S01]  /*6180*/  BPT.TRAP 0x1 ;  /* 0x000000040000795c */ /* 0x000fe20000300000 */
.L_x_13476:
[----:B-1----:R-:W-:Y:S05]  /*6190*/  @P3 BRA `(.L_x_13477) ;  /* 0x0000000000083947 */ /* 0x002fea0003800000 */
[----:B------:R-:W1:Y:S02]  /*61a0*/  SYNCS.PHASECHK.TRANS64.TRYWAIT P3, [UR24+0x22850], R6 ;  /* 0x02285006ff0075a7 */ /* 0x000e640008060158 */
[----:B-1----:R-:W-:Y:S05]  /*61b0*/  @!P3 BRA `(.L_x_13478) ;  /* 0x000000e000a0b947 */ /* 0x002fea0003800000 */
.L_x_13477:
[----:B------:R-:W2:Y:S01]  /*61c0*/  S2R R9, SR_TID.X ;  /* 0x0000000000097919 */ /* 0x000ea20000002100 */
[----:B------:R-:W-:Y:S01]  /*61d0*/  UIMAD UR11, UR37, 0xc00, UR21 ;  /* 0x00000c00250b78a4 */ /* 0x000fe2000f8e0215 */
[----:B-1----:R-:W-:Y:S01]  /*61e0*/  @!P2 VIADD R7, R7, 0x22860 ;  /* 0x000228600707a836 */ /* 0x002fe20000000000 */
[----:B------:R-:W-:Y:S01]  /*61f0*/  UMOV UR7, 0x40000040 ;  /* 0x4000004000077882 */ /* 0x000fe20000000000 */
[----:B------:R-:W-:Y:S02]  /*6200*/  UISETP.GT.AND UP1, UPT, UR52, UR22, UPT ;  /* 0x000000163400728c */ /* 0x000fe4000bf24270 */
[----:B------:R-:W-:Y:S01]  /*6210*/  UIADD3 UR52, UR52, -0x1, URZ ;  /* 0xffffffff34347890 */ /* 0x000fe2000fffe03f */
[----:B------:R-:W-:Y:S01]  /*6220*/  @!P2 PRMT R7, RZ, 0x654, R7 ;  /* 0x00000654ff07a816 */ /* 0x000fe20000000007 */
[----:B------:R-:W-:Y:S02]  /*6230*/  UMOV UR6, UR11 ;  /* 0x0000000b00067c82 */ /* 0x000fe40008000000 */
[----:B------:R-:W-:-:S02]  /*6240*/  PLOP3.LUT P3, PT, PT, PT, UP1, 0x80, 0x0 ;  /* 0x000000000000781c */ /* 0x000fc40003f6f018 */
        /* <DEDUP_REMOVED lines=37> */
[----:B------:R0:W-:Y:S02]  /*64a0*/  @!P2 SYNCS.ARRIVE.TRANS64.RED.A1T0 RZ, [R7+URZ], RZ ;  /* 0x000000ff07ffa9a7 */ /* 0x0001e4000810043f */
[----:B0-----:R-:W-:Y:S01]  /*64b0*/  IMAD.MOV.U32 R7, RZ, RZ, R5 ;  /* 0x000000ffff077224 */ /* 0x001fe200078e0005 */
[----:B---3--:R-:W-:Y:S06]  /*64c0*/  @P3 BRA `(.L_x_13479) ;  /* 0xffffffd800983947 */ /* 0x008fec000383ffff */
.L_x_13470:
[----:B------:R-:W-:-:S06]  /*64d0*/  UISETP.GE.AND UP0, UPT, UR52, UR40, UPT ;  /* 0x000000283400728c */ /* 0x000fcc000bf06270 */
[----:B------:R-:W-:-:S13]  /*64e0*/  PLOP3.LUT P1, PT, PT, PT, UP0, 0x80, 0x0 ;  /* 0x000000000000781c */ /* 0x000fda0003f2f008 */
[----:B------:R-:W-:Y:S05]  /*64f0*/  @!P1 BRA `(.L_x_13480) ;  /* 0x0000001c00509947 */ /* 0x000fea0003800000 */
[----:B------:R-:W-:Y:S01]  /*6500*/  IMAD.MOV.U32 R7, RZ, RZ, R4 ;  /* 0x000000ffff077224 */ /* 0x000fe200078e0004 */
[----:B------:R-:W-:Y:S01]  /*6510*/  ULDC UR22, c[0x0][0x988] ;  /* 0x0002620000167ab9 */ /* 0x000fe20000000800 */
[----:B012---:R-:W-:-:S07]  /*6520*/  IMAD.MOV.U32 R9, RZ, RZ, R5 ;  /* 0x000000ffff097224 */ /* 0x007fce00078e0005 */
.L_x_13489:
[----:B------:R-:W-:-:S04]  /*6530*/  UIADD3 UR37, UR37, 0x1, URZ ;  /* 0x0000000125257890 */ /* 0x000fc8000fffe03f */
[----:B------:R-:W-:-:S04]  /*6540*/  UISETP.NE.AND UP0, UPT, UR37, 0x2, UPT ;  /* 0x000000022500788c */ /* 0x000fc8000bf05270 */
[----:B------:R-:W-:Y:S02]  /*6550*/  USEL UR6, URZ, 0x1, UP0 ;  /* 0x000000013f067887 */ /* 0x000fe40008000000 */
[----:B------:R-:W-:Y:S02]  /*6560*/  USEL UR37, UR37, URZ, UP0 ;  /* 0x0000003f25257287 */ /* 0x000fe40008000000 */
[----:B------:R-:W-:Y:S01]  /*6570*/  ULOP3.LUT UR47, UR47, UR6, URZ, 0x3c, !UPT ;  /* 0x000000062f2f7292 */ /* 0x000fe2000f8e3c3f */
[----:B------:R-:W-:Y:S11]  /*6580*/  @!P0 BRA `(.L_x_13481) ;  /* 0x0000000000048947 */ /* 0x000ff60003800000 */
[----:B------:R-:W-:Y:S01]  /*6590*/  BPT.TRAP 0x1 ;  /* 0x000000040000795c */ /* 0x000fe20000300000 */
.L_x_13481:
        /* <DEDUP_REMOVED lines=9> */
.L_x_13482:
[----:B-1----:R-:W-:Y:S05]  /*6630*/  @P1 BRA `(.L_x_13483) ;  /* 0x0000000000081947 */ /* 0x002fea0003800000 */
[----:B------:R-:W1:Y:S02]  /*6640*/  SYNCS.PHASECHK.TRANS64.TRYWAIT P1, [UR23+0x22830], R6 ;  /* 0x02283006ff0075a7 */ /* 0x000e640008020157 */
[----:B-1----:R-:W-:Y:S05]  /*6650*/  @!P1 BRA `(.L_x_13484) ;  /* 0x000000dc008c9947 */ /* 0x002fea0003800000 */
.L_x_13483:
        /* <DEDUP_REMOVED lines=11> */
[----:B--2---:R-:W-:Y:S01]  /*6710*/  SHF.R.U32.HI R12, RZ, 0x7, R12 ;  /* 0x00000007ff0c7819 */ /* 0x004fe2000001160c */
        /* <DEDUP_REMOVED lines=77> */
[----:B-1----:R-:W-:Y:S01]  /*6bf0*/  FMUL.FTZ R24, R24, R8 ;  /* 0x0000000818187220 */ /* 0x002fe20000410000 */
        /* <DEDUP_REMOVED lines=99> */
[----:B------:R-:W-:Y:S01]  /*7230*/  MUFU.EX2 R169, R169 ;  /* 0x000000a900a97308 */ /* 0x000fe20000000800 */
[----:B----4-:R-:W-:Y:S01]  /*7240*/  FADD.FTZ R3, R165, R3 ;  /* 0x00000003a5037221 */ /* 0x010fe20000010000 */
[----:B--2---:R-:W-:-:S06]  /*7250*/  FMNMX.FTZ R4, R4, R8, !PT ;  /* 0x0000000804047209 */ /* 0x004fcc0007810000 */
[----:B------:R-:W-:Y:S01]  /*7260*/  MUFU.EX2 R172, R172 ;  /* 0x000000ac00ac7308 */ /* 0x000fe20000000800 */
        /* <DEDUP_REMOVED lines=30> */
[----:B------:R-:W-:Y:S01]  /*7450*/  FFMA.FTZ R199, R199, UR10, -R8 ;  /* 0x0000000ac7c77c23 */ /* 0x000fe20008010808 */
[----:B------:R-:W-:Y:S01]  /*7460*/  IADD3 R8, -R12, 0xb, RZ ;  /* 0x0000000b0c087810 */ /* 0x000fe20007ffe1ff */
[----:B------:R-:W3:Y:S01]  /*7470*/  MUFU.EX2 R203, R158 ;  /* 0x0000009e00cb7308 */ /* 0x000ee20000000800 */
[----:B-1----:R-:W-:Y:S01]  /*7480*/  FFMA.FTZ R0, R7, R0, R201 ;  /* 0x0000000007007223 */ /* 0x002fe200000100c9 */
[----:B------:R-:W-:Y:S01]  /*7490*/  FADD.FTZ R3, R169, R3 ;  /* 0x00000003a9037221 */ /* 0x000fe20000010000 */
[----:B------:R-:W-:Y:S01]  /*74a0*/  F2FP.F16.F32.PACK_AB R154, R165, R164 ;  /* 0x000000a4a59a723e */ /* 0x000fe200000000ff */
[-C--:B------:R-:W-:Y:S01]  /*74b0*/  FMUL.FTZ R26, R26, R7.reuse ;  /* 0x000000071a1a7220 */ /* 0x080fe20000410000 */
[-C--:B------:R-:W-:Y:S01]  /*74c0*/  FMUL.FTZ R27, R27, R7.reuse ;  /* 0x000000071b1b7220 */ /* 0x080fe20000410000 */
[----:B------:R-:W-:Y:S01]  /*74d0*/  FADD.FTZ R3, R172, R3 ;  /* 0x00000003ac037221 */ /* 0x000fe20000010000 */
        /* <DEDUP_REMOVED lines=34> */
[----:B-1----:R-:W-:-:S02]  /*7700*/  IMAD.U32 R9, RZ, RZ, UR23 ;  /* 0x00000017ff097e24 */ /* 0x002fc4000f8e00ff */
[-C--:B------:R-:W-:Y:S01]  /*7710*/  FMUL.FTZ R79, R79, R7.reuse ;  /* 0x000000074f4f7220 */ /* 0x080fe20000410000 */
[-C--:B------:R-:W-:Y:S01]  /*7720*/  FMUL.FTZ R82, R82, R7.reuse ;  /* 0x0000000752527220 */ /* 0x080fe20000410000 */
[-C--:B------:R-:W-:Y:S01]  /*7730*/  FMUL.FTZ R83, R83, R7.reuse ;  /* 0x0000000753537220 */ /* 0x080fe20000410000 */
[----:B------:R-:W-:Y:S02]  /*7740*/  @!P2 VIADD R11, R9, 0x22840 ;  /* 0x00022840090ba836 */ /* 0x000fe40000000000 */
[-C--:B------:R-:W-:Y:S01]  /*7750*/  FMUL.FTZ R86, R86, R7.reuse ;  /* 0x0000000756567220 */ /* 0x080fe20000410000 */
[-C--:B------:R-:W-:Y:S01]  /*7760*/  FMUL.FTZ R87, R87, R7.reuse ;  /* 0x0000000757577220 */ /* 0x080fe20000410000 */
[----:B------:R-:W1:Y:S01]  /*7770*/  MUFU.EX2 R167, R167 ;  /* 0x000000a700a77308 */ /* 0x000e620000000800 */
[-C--:B------:R-:W-:Y:S01]  /*7780*/  FMUL.FTZ R90, R90, R7.reuse ;  /* 0x000000075a5a7220 */ /* 0x080fe20000410000 */
[----:B------:R-:W-:Y:S01]  /*7790*/  @!P2 PRMT R11, RZ, 0x654, R11 ;  /* 0x00000654ff0ba816 */ /* 0x000fe2000000000b */
[----:B------:R4:W-:Y:S06]  /*77a0*/  BAR.ARV R8, 0x100 ;  /* 0x000400080000751d */ /* 0x0009ec0000002000 */
[----:B------:R-:W5:Y:S01]  /*77b0*/  MUFU.EX2 R171, R171 ;  /* 0x000000ab00ab7308 */ /* 0x000f620000000800 */
[----:B------:R3:W-:Y:S01]  /*77c0*/  @!P2 SYNCS.ARRIVE.TRANS64.RED.A1T0 RZ, [R11+URZ], RZ ;  /* 0x000000ff0bffa9a7 */ /* 0x0007e2000810043f */
[-C--:B------:R-:W-:Y:S01]  /*77d0*/  FMUL.FTZ R91, R91, R7.reuse ;  /* 0x000000075b5b7220 */ /* 0x080fe20000410000 */
        /* <DEDUP_REMOVED lines=22> */
[----:B-----5:R-:W-:Y:S01]  /*7940*/  FADD.FTZ R11, R171, R0 ;  /* 0x00000000ab0b7221 */ /* 0x020fe20000010000 */
[-C--:B------:R-:W-:Y:S01]  /*7950*/  FMUL.FTZ R123, R123, R7.reuse ;  /* 0x000000077b7b7220 */ /* 0x080fe20000410000 */
[-C--:B------:R-:W-:Y:S01]  /*7960*/  FMUL.FTZ R126, R126, R7.reuse ;  /* 0x000000077e7e7220 */ /* 0x080fe20000410000 */
[-C--:B------:R-:W-:Y:S01]  /*7970*/  FMUL.FTZ R127, R127, R7.reuse ;  /* 0x000000077f7f7220 */ /* 0x080fe20000410000 */
[----:B0-----:R-:W-:Y:S01]  /*7980*/  FADD.FTZ R0, R174, R11 ;  /* 0x0000000bae007221 */ /* 0x001fe20000010000 */
        /* <DEDUP_REMOVED lines=15> */
[----:B------:R-:W-:Y:S01]  /*7a80*/  FMUL.FTZ R151, R151, R7 ;  /* 0x0000000797977220 */ /* 0x000fe20000410000 */
[----:B------:R-:W-:-:S02]  /*7a90*/  F2FP.F16.F32.PACK_AB R156, R169, R156 ;  /* 0x0000009ca99c723e */ /* 0x000fc400000000ff */
[----:B------:R-:W1:Y:S01]  /*7aa0*/  MUFU.EX2 R177, R177 ;  /* 0x000000b100b17308 */ /* 0x000e620000000800 */
[----:B0-----:R-:W-:Y:S01]  /*7ab0*/  FADD.FTZ R3, R160, R3 ;  /* 0x00000003a0037221 */ /* 0x001fe20000010000 */
[----:B------:R-:W-:Y:S02]  /*7ac0*/  F2FP.F16.F32.PACK_AB R201, R155, R201 ;  /* 0x000000c99bc9723e */ /* 0x000fe400000000ff */
[----:B------:R-:W-:Y:S02]  /*7ad0*/  F2FP.F16.F32.PACK_AB R203, R159, R203 ;  /* 0x000000cb9fcb723e */ /* 0x000fe400000000ff */
[----:B------:R-:W-:Y:S02]  /*7ae0*/  F2FP.F16.F32.PACK_AB R153, R163, R153 ;  /* 0x00000099a399723e */ /* 0x000fe400000000ff */
[----:B------:R-:W0:Y:S01]  /*7af0*/  MUFU.EX2 R179, R179 ;  /* 0x000000b300b37308 */ /* 0x000e220000000800 */
[----:B--2---:R-:W-:Y:S01]  /*7b00*/  FADD.FTZ R0, R161, R0 ;  /* 0x00000000a1007221 */ /* 0x004fe20000010000 */
[----:B------:R-:W-:-:S02]  /*7b10*/  F2FP.F16.F32.PACK_AB R155, R167, R10 ;  /* 0x0000000aa79b723e */ /* 0x000fc400000000ff */
[----:B------:R-:W-:Y:S02]  /*7b20*/  F2FP.F16.F32.PACK_AB R157, R171, R157 ;  /* 0x0000009dab9d723e */ /* 0x000fe400000000ff */
[----:B------:R-:W-:Y:S02]  /*7b30*/  F2FP.F16.F32.PACK_AB R158, R173, R172 ;  /* 0x000000acad9e723e */ /* 0x000fe400000000ff */
[----:B------:R-:W2:Y:S01]  /*7b40*/  MUFU.EX2 R180, R180 ;  /* 0x000000b400b47308 */ /* 0x000ea20000000800 */
[C---:B-1----:R-:W-:Y:S01]  /*7b50*/  FADD.FTZ R3, R177.reuse, R3 ;  /* 0x00000003b1037221 */ /* 0x042fe20000010000 */
[----:B------:R-:W-:Y:S02]  /*7b60*/  F2FP.F16.F32.PACK_AB R160, R177, R160 ;  /* 0x000000a0b1a0723e */ /* 0x000fe400000000ff */
[----:B------:R-:W-:-:S04]  /*7b70*/  F2FP.F16.F32.PACK_AB R159, R175, R174 ;  /* 0x000000aeaf9f723e */ /* 0x000fc800000000ff */
        /* <DEDUP_REMOVED lines=46> */
[----:B0-----:R-:W-:Y:S01]  /*7e60*/  FADD.FTZ R0, R198, R7 ;  /* 0x00000007c6007221 */ /* 0x001fe20000010000 */
[C---:B--2---:R-:W-:Y:S01]  /*7e70*/  FADD.FTZ R3, R170.reuse, R3 ;  /* 0x00000003aa037221 */ /* 0x044fe20000010000 */
[----:B------:R-:W-:Y:S02]  /*7e80*/  F2FP.F16.F32.PACK_AB R170, R170, R196 ;  /* 0x000000c4aaaa723e */ /* 0x000fe400000000ff */
[C---:B-1----:R-:W-:Y:S01]  /*7e90*/  FADD.FTZ R0, R199.reuse, R0 ;  /* 0x00000000c7007221 */ /* 0x042fe20000010000 */
[----:B------:R-:W-:Y:S01]  /*7ea0*/  F2FP.F16.F32.PACK_AB R171, R199, R198 ;  /* 0x000000c6c7ab723e */ /* 0x000fe200000000ff */
[----:B----4-:R-:W-:Y:S06]  /*7eb0*/  @!P0 BRA `(.L_x_13485) ;  /* 0x0000000000048947 */ /* 0x010fec0003800000 */
[----:B------:R-:W-:Y:S01]  /*7ec0*/  BPT.TRAP 0x1 ;  /* 0x000000040000795c */ /* 0x000fe20000300000 */
.L_x_13485:
[----:B------:R0:W1:Y:S01]  /*7ed0*/  SYNCS.PHASECHK.TRANS64.TRYWAIT P1, [UR23+0x22850], R6 ;  /* 0x02285006ff0075a7 */ /* 0x0000620008020157 */
[----:B------:R-:W-:Y:S05]  /*7ee0*/  @!P0 BRA `(.L_x_13486) ;  /* 0x0000000000048947 */ /* 0x000fea0003800000 */
[----:B------:R-:W-:Y:S01]  /*7ef0*/  BPT.TRAP 0x1 ;  /* 0x000000040000795c */ /* 0x000fe20000300000 */
.L_x_13486:
[----:B-1----:R-:W-:Y:S05]  /*7f00*/  @P1 BRA `(.L_x_13487) ;  /* 0x0000000000081947 */ /* 0x002fea0003800000 */
[----:B------:R-:W1:Y:S02]  /*7f10*/  SYNCS.PHASECHK.TRANS64.TRYWAIT P1, [UR23+0x22850], R6 ;  /* 0x02285006ff0075a7 */ /* 0x000e640008020157 */
[----:B-1----:R-:W-:Y:S05]  /*7f20*/  @!P1 BRA `(.L_x_13488) ;  /* 0x000000c400709947 */ /* 0x002fea0003800000 */
.L_x_13487:
        /* <DEDUP_REMOVED lines=49> */
.L_x_13480:
[----:B------:R-:W3:Y:S01]  /*8240*/  SHFL.BFLY PT, R6, R3, 0x2, 0x1f ;  /* 0x0c401f0003067f89 */ /* 0x000ee200000e0000 */
[----:B------:R-:W-:Y:S01]  /*8250*/  UIADD3 UR37, UR37, 0x1, URZ ;  /* 0x0000000125257890 */ /* 0x000fe2000fffe03f */
[----:B------:R4:W-:Y:S06]  /*8260*/  BAR.ARV R8, 0x100 ;  /* 0x000400080000751d */ /* 0x0009ec0000002000 */
[----:B------:R-:W-:Y:S02]  /*8270*/  UISETP.NE.AND UP0, UPT, UR37, 0x2, UPT ;  /* 0x000000022500788c */ /* 0x000fe4000bf05270 */
[----:B------:R-:W-:Y:S06]  /*8280*/  BAR.ARV 0x8, 0x180 ;  /* 0x0206000000007b1d */ /* 0x000fec0000002000 */
[----:B----4-:R-:W-:Y:S01]  /*8290*/  IMAD.U32 R8, RZ, RZ, UR10 ;  /* 0x0000000aff087e24 */ /* 0x010fe2000f8e00ff */
[----:B------:R-:W-:Y:S01]  /*82a0*/  USEL UR4, URZ, 0x1, UP0 ;  /* 0x000000013f047887 */ /* 0x000fe20008000000 */
[----:B012---:R-:W0:Y:S01]  /*82b0*/  SHFL.BFLY PT, R9, R0, 0x2, 0x1f ;  /* 0x0c401f0000097f89 */ /* 0x007e2200000e0000 */
[----:B------:R-:W-:Y:S01]  /*82c0*/  PLOP3.LUT P0, PT, PT, PT, PT, 0x8, 0x0 ;  /* 0x000000000000781c */ /* 0x000fe20003f0e170 */
[----:B------:R-:W-:Y:S01]  /*82d0*/  UIADD3 UR48, UR48, 0x1, URZ ;  /* 0x0000000130307890 */ /* 0x000fe2000fffe03f */
[----:B---3--:R-:W-:Y:S01]  /*82e0*/  FADD.FTZ R7, R6, R3 ;  /* 0x0000000306077221 */ /* 0x008fe20000010000 */
[----:B------:R-:W-:-:S02]  /*82f0*/  USEL UR37, UR37, URZ, UP0 ;  /* 0x0000003f25257287 */ /* 0x000fc40008000000 */
[----:B------:R-:W-:Y:S02]  /*8300*/  ULOP3.LUT UR47, UR47, UR4, URZ, 0x3c, !UPT ;  /* 0x000000042f2f7292 */ /* 0x000fe4000f8e3c3f */
[----:B------:R-:W1:Y:S01]  /*8310*/  SHFL.BFLY PT, R6, R7, 0x1, 0x1f ;  /* 0x0c201f0007067f89 */ /* 0x000e6200000e0000 */
[----:B0-----:R-:W-:Y:S01]  /*8320*/  FADD.FTZ R10, R9, R0 ;  /* 0x00000000090a7221 */ /* 0x001fe20000010000 */
[----:B------:R-:W-:-:S04]  /*8330*/  IMAD.MOV.U32 R0, RZ, RZ, RZ ;  /* 0x000000ffff007224 */ /* 0x000fc800078e00ff */
[----:B------:R-:W0:Y:S01]  /*8340*/  SHFL.BFLY PT, R9, R10, 0x1, 0x1f ;  /* 0x0c201f000a097f89 */ /* 0x000e2200000e0000 */
[----:B-1----:R-:W-:Y:S01]  /*8350*/  FADD.FTZ R11, R7, R6 ;  /* 0x00000006070b7221 */ /* 0x002fe20000010000 */
[----:B------:R-:W-:Y:S02]  /*8360*/  IMAD.MOV.U32 R6, RZ, RZ, RZ ;  /* 0x000000ffff067224 */ /* 0x000fe400078e00ff */
[----:B------:R-:W-:Y:S02]  /*8370*/  IMAD.U32 R7, RZ, RZ, UR10 ;  /* 0x0000000aff077e24 */ /* 0x000fe4000f8e00ff */
[----:B------:R-:W-:-:S13]  /*8380*/  FSETP.NE.FTZ.AND P1, PT, R11, RZ, PT ;  /* 0x000000ff0b00720b */ /* 0x000fda0003f35000 */
[----:B------:R-:W1:Y:S01]  /*8390*/  @P1 MUFU.RCP R6, R11 ;  /* 0x0000000b00061308 */ /* 0x000e620000001000 */
[----:B------:R-:W-:Y:S01]  /*83a0*/  @P1 FMUL.FTZ R7, R7, 0.69314718246459960938 ;  /* 0x3f31721807071820 */ /* 0x000fe20000410000 */
[----:B0-----:R-:W-:-:S05]  /*83b0*/  FADD.FTZ R3, R10, R9 ;  /* 0x000000090a037221 */ /* 0x001fca0000010000 */
[----:B------:R-:W-:Y:S01]  /*83c0*/  FSETP.NE.FTZ.AND P2, PT, R3, RZ, PT ;  /* 0x000000ff0300720b */ /* 0x000fe20003f55000 */
[----:B------:R-:W0:Y:S01]  /*83d0*/  @P1 MUFU.LG2 R9, R11 ;  /* 0x0000000b00091308 */ /* 0x000e220000000c00 */
[-C--:B-1----:R-:W-:Y:S01]  /*83e0*/  FMUL.FTZ R24, R24, R6.reuse ;  /* 0x0000000618187220 */ /* 0x082fe20000410000 */
[-C--:B------:R-:W-:Y:S01]  /*83f0*/  FMUL.FTZ R25, R25, R6.reuse ;  /* 0x0000000619197220 */ /* 0x080fe20000410000 */
[----:B------:R-:W-:-:S09]  /*8400*/  FMUL.FTZ R28, R28, R6 ;  /* 0x000000061c1c7220 */ /* 0x000fd20000410000 */
[----:B------:R-:W1:Y:S01]  /*8410*/  @P2 MUFU.LG2 R10, R3 ;  /* 0x00000003000a2308 */ /* 0x000e620000000c00 */
        /* <DEDUP_REMOVED lines=133> */
.L_x_13459:
        /* <DEDUP_REMOVED lines=17> */
[----:B------:R-:W-:Y:S01]  /*8d80*/  ULDC.64 UR12, c[0x0][0xc00] ;  /* 0x00030000000c7ab9 */ /* 0x000fe20000000a00 */
[----:B------:R-:W-:Y:S01]  /*8d90*/  ULDC.64 UR14, c[0x0][0xc08] ;  /* 0x00030200000e7ab9 */ /* 0x000fe20000000a00 */
[----:B------:R-:W-:Y:S01]  /*8da0*/  UIMAD.WIDE UR12, UR46, 0x4, UR12 ;  /* 0x000000042e0c78a5 */ /* 0x000fe2000f8e020c */
[----:B------:R-:W-:Y:S01]  /*8db0*/  ULDC UR22, c[0x0][0xbe8] ;  /* 0x0002fa0000167ab9 */ /* 0x000fe20000000800 */
[----:B------:R-:W-:Y:S01]  /*8dc0*/  UMOV UR10, UR8 ;  /* 0x00000008000a7c82 */ /* 0x000fe20008000000 */
[----:B0-----:R-:W-:Y:S01]  /*8dd0*/  UMOV UR11, UR4 ;  /* 0x00000004000b7c82 */ /* 0x001fe20008000000 */
[----:B------:R-:W-:Y:S01]  /*8de0*/  UISETP.NE.U32.AND UP0, UPT, UR14, URZ, UPT ;  /* 0x0000003f0e00728c */ /* 0x000fe2000bf05070 */
[----:B------:R-:W-:-:S03]  /*8df0*/  ULDC UR4, c[0x0][0xad4] ;  /* 0x0002b50000047ab9 */ /* 0x000fc60000000800 */
[----:B------:R-:W-:-:S11]  /*8e00*/  UISETP.NE.AND.EX UP0, UPT, UR15, URZ, UPT, UP0 ;  /* 0x0000003f0f00728c */ /* 0x000fd6000bf05300 */
[----:B------:R-:W-:-:S04]  /*8e10*/  @UP0 ULEA UR14, UP1, UR46, UR14, 0x2 ;  /* 0x0000000e2e0e0291 */ /* 0x000fc8000f82103f */
[----:B------:R-:W-:Y:S01]  /*8e20*/  @UP0 ULEA.HI.X UR15, UR46, UR15, UR45, 0x2, UP1 ;  /* 0x0000000f2e0f0291 */ /* 0x000fe200088f142d */
[----:B------:R-:W-:Y:S01]  /*8e30*/  BAR.SYNC.DEFER_BLOCKING 0x1, 0x100 ;  /* 0x0044000000007b1d */ /* 0x000fe20000010000 */
[----:B--2---:R-:W-:-:S03]  /*8e40*/  IMAD.WIDE R4, R0, R4, UR10 ;  /* 0x0000000a00047e25 */ /* 0x004fc6000f8e0204 */
        /* <DEDUP_REMOVED lines=10> */
[C---:B------:R-:W-:Y:S02]  /*8ef0*/  IADD3 R161, P6, R4.reuse, 0x4020, RZ ;  /* 0x0000402004a17810 */ /* 0x040fe40007fde0ff */
[C---:B------:R-:W-:Y:S02]  /*8f00*/  IADD3 R163, P5, R4.reuse, 0x4040, RZ ;  /* 0x0000404004a37810 */ /* 0x040fe40007fbe0ff */
[----:B------:R-:W-:-:S02]  /*8f10*/  IADD3 R167, P1, R4, 0x8000, RZ ;  /* 0x0000800004a77810 */ /* 0x000fc40007f3e0ff */
[----:B------:R-:W-:Y:S02]  /*8f20*/  SHF.R.U64 R14, R14, 0x3, RZ ;  /* 0x000000030e0e7819 */ /* 0x000fe400000012ff */
[----:B------:R-:W-:Y:S02]  /*8f30*/  SHF.R.U64 R156, R156, 0x3, RZ ;  /* 0x000000039c9c7819 */ /* 0x000fe400000012ff */
[----:B------:R-:W-:Y:S02]  /*8f40*/  IADD3 R165, P2, R4, 0x4060, RZ ;  /* 0x0000406004a57810 */ /* 0x000fe40007f5e0ff */
[----:B------:R-:W-:Y:S02]  /*8f50*/  LOP3.LUT R158, R159, 0x380, RZ, 0xc0, !PT ;  /* 0x000003809f9e7812 */ /* 0x000fe400078ec0ff */
[----:B------:R-:W-:Y:S02]  /*8f60*/  LOP3.LUT R160, R161, 0x380, RZ, 0xc0, !PT ;  /* 0x00000380a1a07812 */ /* 0x000fe400078ec0ff */
[----:B------:R-:W-:-:S02]  /*8f70*/  LOP3.LUT R162, R163, 0x380, RZ, 0xc0, !PT ;  /* 0x00000380a3a27812 */ /* 0x000fc400078ec0ff */
[----:B------:R-:W-:Y:S02]  /*8f80*/  LOP3.LUT R9, R4, 0x380, RZ, 0xc0, !PT ;  /* 0x0000038004097812 */ /* 0x000fe400078ec0ff */
[----:B------:R-:W-:Y:S02]  /*8f90*/  LOP3.LUT R166, R167, 0x380, RZ, 0xc0, !PT ;  /* 0x00000380a7a67812 */ /* 0x000fe400078ec0ff */
[----:B------:R-:W-:Y:S01]  /*8fa0*/  LOP3.LUT R14, R14, R15, RZ, 0x3c, !PT ;  /* 0x0000000f0e0e7212 */ /* 0x000fe200078e3cff */
[--C-:B------:R-:W-:Y:S01]  /*8fb0*/  IMAD.X R15, RZ, RZ, R5.reuse, P0 ;  /* 0x000000ffff0f7224 */ /* 0x100fe200000e0605 */
[----:B------:R-:W-:Y:S01]  /*8fc0*/  LOP3.LUT R156, R156, R157, RZ, 0x3c, !PT ;  /* 0x0000009d9c9c7212 */ /* 0x000fe200078e3cff */
[----:B------:R-:W-:Y:S01]  /*8fd0*/  IMAD.X R157, RZ, RZ, R5, P4 ;  /* 0x000000ffff9d7224 */ /* 0x000fe200020e0605 */
[----:B------:R-:W-:Y:S02]  /*8fe0*/  LOP3.LUT R164, R165, 0x380, RZ, 0xc0, !PT ;  /* 0x00000380a5a47812 */ /* 0x000fe400078ec0ff */
[----:B------:R-:W-:-:S02]  /*8ff0*/  SHF.R.U64 R158, R158, 0x3, RZ ;  /* 0x000000039e9e7819 */ /* 0x000fc400000012ff */
[----:B------:R-:W-:Y:S02]  /*9000*/  SHF.R.U64 R160, R160, 0x3, RZ ;  /* 0x00000003a0a07819 */ /* 0x000fe400000012ff */
[----:B------:R-:W-:Y:S02]  /*9010*/  SHF.R.U64 R162, R162, 0x3, RZ ;  /* 0x00000003a2a27819 */ /* 0x000fe400000012ff */
[----:B------:R-:W-:Y:S02]  /*9020*/  SHF.R.U64 R166, R166, 0x3, RZ ;  /* 0x00000003a6a67819 */ /* 0x000fe400000012ff */
[----:B------:R-:W-:Y:S02]  /*9030*/  SHF.R.U64 R9, R9, 0x3, RZ ;  /* 0x0000000309097819 */ /* 0x000fe400000012ff */
[C---:B------:R-:W-:Y:S02]  /*9040*/  IADD3 R169, P0, R4.reuse, 0x8020, RZ ;  /* 0x0000802004a97810 */ /* 0x040fe40007f1e0ff */
[----:B------:R-:W-:-:S02]  /*9050*/  IADD3 R171, P4, R4, 0x8040, RZ ;  /* 0x0000804004ab7810 */ /* 0x000fc40007f9e0ff */
        /* <DEDUP_REMOVED lines=11> */
[----:B------:R-:W-:-:S02]  /*9110*/  LOP3.LUT R168, R169, 0x380, RZ, 0xc0, !PT ;  /* 0x00000380a9a87812 */ /* 0x000fc400078ec0ff */
[----:B------:R-:W-:Y:S02]  /*9120*/  LOP3.LUT R170, R171, 0x380, RZ, 0xc0, !PT ;  /* 0x00000380abaa7812 */ /* 0x000fe400078ec0ff */
[C---:B------:R-:W-:Y:S02]  /*9130*/  IADD3 R173, P3, R4.reuse, 0x8060, RZ ;  /* 0x0000806004ad7810 */ /* 0x040fe40007f7e0ff */
[C---:B------:R-:W-:Y:S02]  /*9140*/  IADD3 R153, P6, R4.reuse, 0xc000, RZ ;  /* 0x0000c00004997810 */ /* 0x040fe40007fde0ff */
[C---:B------:R-:W-:Y:S02]  /*9150*/  IADD3 R155, P5, R4.reuse, 0xc020, RZ ;  /* 0x0000c020049b7810 */ /* 0x040fe40007fbe0ff */
[----:B------:R-:W-:Y:S02]  /*9160*/  IADD3 R7, P1, R4, 0xc060, RZ ;  /* 0x0000c06004077810 */ /* 0x000fe40007f3e0ff */
[----:B------:R-:W-:Y:S01]  /*9170*/  LOP3.LUT R164, R164, R165, RZ, 0x3c, !PT ;  /* 0x000000a5a4a47212 */ /* 0x000fe200078e3cff */
[----:B------:R-:W-:Y:S01]  /*9180*/  IMAD.X R165, RZ, RZ, R5, P2 ;  /* 0x000000ffffa57224 */ /* 0x000fe200010e0605 */
[----:B------:R-:W-:-:S02]  /*9190*/  SHF.R.U64 R168, R168, 0x3, RZ ;  /* 0x00000003a8a87819 */ /* 0x000fc400000012ff */
[----:B------:R-:W-:Y:S02]  /*91a0*/  SHF.R.U64 R170, R170, 0x3, RZ ;  /* 0x00000003aaaa7819 */ /* 0x000fe400000012ff */
[----:B------:R-:W-:Y:S02]  /*91b0*/  LOP3.LUT R172, R173, 0x380, RZ, 0xc0, !PT ;  /* 0x00000380adac7812 */ /* 0x000fe400078ec0ff */
[----:B------:R-:W-:Y:S02]  /*91c0*/  IADD3 R21, P2, R4, 0xc040, RZ ;  /* 0x0000c04004157810 */ /* 0x000fe40007f5e0ff */
[----:B------:R-:W-:Y:S02]  /*91d0*/  MOV R0, R8 ;  /* 0x0000000800007202 */ /* 0x000fe40000000f00 */
[----:B------:R-:W-:Y:S02]  /*91e0*/  LOP3.LUT R152, R153, 0x380, RZ, 0xc0, !PT ;  /* 0x0000038099987812 */ /* 0x000fe400078ec0ff */
[----:B------:R-:W-:-:S02]  /*91f0*/  LOP3.LUT R154, R155, 0x380, RZ, 0xc0, !PT ;  /* 0x000003809b9a7812 */ /* 0x000fc400078ec0ff */
[----:B------:R-:W-:Y:S02]  /*9200*/  LOP3.LUT R4, R7, 0x380, RZ, 0xc0, !PT ;  /* 0x0000038007047812 */ /* 0x000fe400078ec0ff */
[----:B------:R-:W-:Y:S02]  /*9210*/  F2FP.F16.F32.PACK_AB R8, R25, R24 ;  /* 0x000000181908723e */ /* 0x000fe400000000ff */
[----:B------:R-:W-:Y:S02]  /*9220*/  F2FP.F16.F32.PACK_AB R9, R27, R26 ;  /* 0x0000001a1b09723e */ /* 0x000fe400000000ff */
[----:B------:R-:W-:Y:S01]  /*9230*/  LOP3.LUT R168, R168, R169, RZ, 0x3c, !PT ;  /* 0x000000a9a8a87212 */ /* 0x000fe200078e3cff */
[--C-:B------:R-:W-:Y:S01]  /*9240*/  IMAD.X R169, RZ, RZ, R5.reuse, P0 ;  /* 0x000000ffffa97224 */ /* 0x100fe200000e0605 */
[----:B------:R-:W-:Y:S01]  /*9250*/  LOP3.LUT R170, R170, R171, RZ, 0x3c, !PT ;  /* 0x000000abaaaa7212 */ /* 0x000fe200078e3cff */
[----:B------:R-:W-:Y:S01]  /*9260*/  IMAD.X R171, RZ, RZ, R5, P4 ;  /* 0x000000ffffab7224 */ /* 0x000fe200020e0605 */
[----:B------:R-:W-:Y:S01]  /*9270*/  SHF.R.U64 R172, R172, 0x3, RZ ;  /* 0x00000003acac7819 */ /* 0x000fe200000012ff */
[----:B------:R0:W-:Y:S01]  /*9280*/  STSM.16.M88.4 [R0], R8 ;  /* 0x0000000800007844 */ /* 0x0001e20000000200 */
[----:B------:R-:W-:-:S02]  /*9290*/  SHF.R.U64 R152, R152, 0x3, RZ ;  /* 0x0000000398987819 */ /* 0x000fc400000012ff */
[----:B------:R-:W-:Y:S02]  /*92a0*/  SHF.R.U64 R154, R154, 0x3, RZ ;  /* 0x000000039a9a7819 */ /* 0x000fe400000012ff */
[----:B------:R-:W-:Y:S02]  /*92b0*/  SHF.R.U64 R4, R4, 0x3, RZ ;  /* 0x0000000304047819 */ /* 0x000fe400000012ff */
[----:B------:R-:W-:Y:S01]  /*92c0*/  LOP3.LUT R172, R172, R173, RZ, 0x3c, !PT ;  /* 0x000000adacac7212 */ /* 0x000fe200078e3cff */
[--C-:B------:R-:W-:Y:S01]  /*92d0*/  IMAD.X R173, RZ, RZ, R5.reuse, P3 ;  /* 0x000000ffffad7224 */ /* 0x100fe200018e0605 */
[----:B------:R-:W-:Y:S02]  /*92e0*/  MOV R179, R12 ;  /* 0x0000000c00b37202 */ /* 0x000fe40000000f00 */
[----:B------:R-:W-:Y:S02]  /*92f0*/  MOV R180, R14 ;  /* 0x0000000e00b47202 */ /* 0x000fe40000000f00 */
[----:B------:R-:W-:Y:S01]  /*9300*/  LOP3.LUT R152, R152, R153, RZ, 0x3c, !PT ;  /* 0x0000009998987212 */ /* 0x000fe200078e3cff */
[--C-:B------:R-:W-:Y:S01]  /*9310*/  IMAD.X R153, RZ, RZ, R5.reuse, P6 ;  /* 0x000000ffff997224 */ /* 0x100fe200030e0605 */
[----:B------:R-:W-:Y:S01]  /*9320*/  LOP3.LUT R154, R154, R155, RZ, 0x3c, !PT ;  /* 0x0000009b9a9a7212 */ /* 0x000fe200078e3cff */
[----:B------:R-:W-:Y:S01]  /*9330*/  IMAD.X R155, RZ, RZ, R5, P5 ;  /* 0x000000ffff9b7224 */ /* 0x000fe200028e0605 */
[----:B0-----:R-:W-:-:S02]  /*9340*/  F2FP.F16.F32.PACK_AB R8, R33, R32 ;  /* 0x000000202108723e */ /* 0x001fc400000000ff */
[----:B------:R-:W-:Y:S02]  /*9350*/  F2FP.F16.F32.PACK_AB R9, R35, R34 ;  /* 0x000000222309723e */ /* 0x000fe400000000ff */
[----:B------:R-:W-:Y:S02]  /*9360*/  F2FP.F16.F32.PACK_AB R10, R37, R36 ;  /* 0x00000024250a723e */ /* 0x000fe400000000ff */
[----:B------:R-:W-:Y:S02]  /*9370*/  F2FP.F16.F32.PACK_AB R11, R39, R38 ;  /* 0x00000026270b723e */ /* 0x000fe400000000ff */
[----:B------:R-:W-:Y:S02]  /*9380*/  LOP3.LUT R4, R4, R7, RZ, 0x3c, !PT ;  /* 0x0000000704047212 */ /* 0x000fe400078e3cff */
[----:B------:R-:W-:Y:S01]  /*9390*/  MOV R178, R164 ;  /* 0x000000a400b27202 */ /* 0x000fe20000000f00 */
[----:B------:R-:W-:Y:S01]  /*93a0*/  STSM.16.M88.4 [R179], R8 ;  /* 0x00000008b3007844 */ /* 0x000fe20000000200 */
[----:B------:R-:W-:-:S02]  /*93b0*/  MOV R0, R166 ;  /* 0x000000a600007202 */ /* 0x000fc40000000f00 */
[----:B------:R-:W-:Y:S02]  /*93c0*/  F2FP.F16.F32.PACK_AB R12, R41, R40 ;  /* 0x00000028290c723e */ /* 0x000fe400000000ff */
[----:B------:R-:W-:Y:S02]  /*93d0*/  F2FP.F16.F32.PACK_AB R13, R43, R42 ;  /* 0x0000002a2b0d723e */ /* 0x000fe400000000ff */
[----:B------:R-:W-:Y:S02]  /*93e0*/  F2FP.F16.F32.PACK_AB R14, R45, R44 ;  /* 0x0000002c2d0e723e */ /* 0x000fe400000000ff */
[----:B------:R-:W-:Y:S02]  /*93f0*/  F2FP.F16.F32.PACK_AB R15, R47, R46 ;  /* 0x0000002e2f0f723e */ /* 0x000fe400000000ff */
[----:B------:R-:W-:Y:S02]  /*9400*/  MOV R156, R156 ;  /* 0x0000009c009c7202 */ /* 0x000fe40000000f00 */
        /* <DEDUP_REMOVED lines=13> */
[----:B------:R-:W-:Y:S02]  /*94e0*/  LOP3.LUT R20, R21, 0x380, RZ, 0xc0, !PT ;  /* 0x0000038015147812 */ /* 0x000fe400078ec0ff */
[----:B------:R-:W-:Y:S01]  /*94f0*/  MOV R175, R172 ;  /* 0x000000ac00af7202 */ /* 0x000fe20000000f00 */
[----:B------:R1:W-:Y:S01]  /*9500*/  STSM.16.M88.4 [R158], R168 ;  /* 0x000000a89e007844 */ /* 0x0003e20000000200 */
[----:B------:R-:W-:Y:S02]  /*9510*/  MOV R172, R152 ;  /* 0x0000009800ac7202 */ /* 0x000fe40000000f00 */
[----:B------:R-:W-:-:S02]  /*9520*/  MOV R173, R154 ;  /* 0x0000009a00ad7202 */ /* 0x000fc40000000f00 */
[----:B------:R-:W-:Y:S02]  /*9530*/  SHF.R.U64 R20, R20, 0x3, RZ ;  /* 0x0000000314147819 */ /* 0x000fe400000012ff */
[----:B------:R-:W-:Y:S02]  /*9540*/  MOV R176, R160 ;  /* 0x000000a000b07202 */ /* 0x000fe40000000f00 */
[----:B------:R-:W-:Y:S02]  /*9550*/  F2FP.F16.F32.PACK_AB R152, R65, R64 ;  /* 0x000000404198723e */ /* 0x000fe400000000ff */
[----:B------:R-:W-:Y:S02]  /*9560*/  F2FP.F16.F32.PACK_AB R153, R67, R66 ;  /* 0x000000424399723e */ /* 0x000fe400000000ff */
[----:B------:R-:W-:Y:S02]  /*9570*/  F2FP.F16.F32.PACK_AB R154, R69, R68 ;  /* 0x00000044459a723e */ /* 0x000fe400000000ff */
[----:B------:R-:W-:-:S02]  /*9580*/  F2FP.F16.F32.PACK_AB R155, R71, R70 ;  /* 0x00000046479b723e */ /* 0x000fc400000000ff */
[----:B------:R-:W-:Y:S02]  /*9590*/  MOV R177, R162 ;  /* 0x000000a200b17202 */ /* 0x000fe40000000f00 */
[----:B0-----:R-:W-:Y:S01]  /*95a0*/  F2FP.F16.F32.PACK_AB R156, R73, R72 ;  /* 0x00000048499c723e */ /* 0x001fe200000000ff */
[----:B------:R0:W-:Y:S01]  /*95b0*/  STSM.16.M88.4 [R176], R152 ;  /* 0x00000098b0007844 */ /* 0x0001e20000000200 */
[----:B------:R-:W-:Y:S02]  /*95c0*/  F2FP.F16.F32.PACK_AB R157, R75, R74 ;  /* 0x0000004a4b9d723e */ /* 0x000fe400000000ff */
[----:B-1----:R-:W-:Y:S02]  /*95d0*/  F2FP.F16.F32.PACK_AB R158, R77, R76 ;  /* 0x0000004c4d9e723e */ /* 0x002fe400000000ff */
[----:B------:R-:W-:Y:S02]  /*95e0*/  F2FP.F16.F32.PACK_AB R159, R79, R78 ;  /* 0x0000004e4f9f723e */ /* 0x000fe400000000ff */
[----:B------:R-:W-:-:S02]  /*95f0*/  F2FP.F16.F32.PACK_AB R160, R81, R80 ;  /* 0x0000005051a0723e */ /* 0x000fc400000000ff */
[----:B------:R-:W-:Y:S01]  /*9600*/  F2FP.F16.F32.PACK_AB R161, R83, R82 ;  /* 0x0000005253a1723e */ /* 0x000fe200000000ff */
[----:B------:R1:W-:Y:S01]  /*9610*/  STSM.16.M88.4 [R177], R156 ;  /* 0x0000009cb1007844 */ /* 0x0003e20000000200 */
[----:B------:R-:W-:Y:S02]  /*9620*/  F2FP.F16.F32.PACK_AB R162, R85, R84 ;  /* 0x0000005455a2723e */ /* 0x000fe400000000ff */
[----:B------:R-:W-:Y:S02]  /*9630*/  F2FP.F16.F32.PACK_AB R163, R87, R86 ;  /* 0x0000005657a3723e */ /* 0x000fe400000000ff */
[----:B------:R-:W-:Y:S01]  /*9640*/  LOP3.LUT R20, R20, R21, RZ, 0x3c, !PT ;  /* 0x0000001514147212 */ /* 0x000fe200078e3cff */
[--C-:B------:R-:W-:Y:S01]  /*9650*/  IMAD.X R21, RZ, RZ, R5.reuse, P2 ;  /* 0x000000ffff157224 */ /* 0x100fe200010e0605 */
[----:B------:R-:W-:Y:S01]  /*9660*/  F2FP.F16.F32.PACK_AB R8, R89, R88 ;  /* 0x000000585908723e */ /* 0x000fe200000000ff */
[----:B------:R-:W-:Y:S01]  /*9670*/  IMAD.X R5, RZ, RZ, R5, P1 ;  /* 0x000000ffff057224 */ /* 0x000fe200008e0605 */
[----:B------:R-:W-:Y:S01]  /*9680*/  F2FP.F16.F32.PACK_AB R9, R91, R90 ;  /* 0x0000005a5b09723e */ /* 0x000fe200000000ff */
[----:B------:R2:W-:Y:S01]  /*9690*/  STSM.16.M88.4 [R178], R160 ;  /* 0x000000a0b2007844 */ /* 0x0005e20000000200 */
[----:B------:R-:W-:-:S02]  /*96a0*/  F2FP.F16.F32.PACK_AB R10, R93, R92 ;  /* 0x0000005c5d0a723e */ /* 0x000fc400000000ff */
[----:B------:R-:W-:Y:S02]  /*96b0*/  F2FP.F16.F32.PACK_AB R11, R95, R94 ;  /* 0x0000005e5f0b723e */ /* 0x000fe400000000ff */
[----:B------:R-:W-:Y:S02]  /*96c0*/  F2FP.F16.F32.PACK_AB R12, R97, R96 ;  /* 0x00000060610c723e */ /* 0x000fe400000000ff */
[----:B------:R-:W-:Y:S01]  /*96d0*/  F2FP.F16.F32.PACK_AB R13, R99, R98 ;  /* 0x00000062630d723e */ /* 0x000fe200000000ff */
[----:B------:R3:W-:Y:S01]  /*96e0*/  STSM.16.M88.4 [R0], R8 ;  /* 0x0000000800007844 */ /* 0x0007e20000000200 */
[----:B------:R-:W-:Y:S02]  /*96f0*/  F2FP.F16.F32.PACK_AB R14, R101, R100 ;  /* 0x00000064650e723e */ /* 0x000fe400000000ff */
[----:B------:R-:W-:Y:S02]  /*9700*/  F2FP.F16.F32.PACK_AB R15, R103, R102 ;  /* 0x00000066670f723e */ /* 0x000fe400000000ff */
[----:B0-----:R-:W-:-:S02]  /*9710*/  F2FP.F16.F32.PACK_AB R152, R105, R104 ;  /* 0x000000686998723e */ /* 0x001fc400000000ff */
[----:B------:R-:W-:Y:S01]  /*9720*/  F2FP.F16.F32.PACK_AB R153, R107, R106 ;  /* 0x0000006a6b99723e */ /* 0x000fe200000000ff */
[----:B------:R0:W-:Y:S01]  /*9730*/  STSM.16.M88.4 [R7], R12 ;  /* 0x0000000c07007844 */ /* 0x0001e20000000200 */
[----:B------:R-:W-:Y:S02]  /*9740*/  F2FP.F16.F32.PACK_AB R154, R109, R108 ;  /* 0x0000006c6d9a723e */ /* 0x000fe400000000ff */
[----:B------:R-:W-:Y:S02]  /*9750*/  F2FP.F16.F32.PACK_AB R155, R111, R110 ;  /* 0x0000006e6f9b723e */ /* 0x000fe400000000ff */
[----:B-1----:R-:W-:Y:S02]  /*9760*/  F2FP.F16.F32.PACK_AB R156, R113, R112 ;  /* 0x00000070719c723e */ /* 0x002fe400000000ff */
[----:B------:R-:W-:Y:S01]  /*9770*/  F2FP.F16.F32.PACK_AB R157, R115, R114 ;  /* 0x00000072739d723e */ /* 0x000fe200000000ff */
[----:B------:R-:W-:Y:S01]  /*9780*/  STSM.16.M88.4 [R174], R152 ;  /* 0x00000098ae007844 */ /* 0x000fe20000000200 */
[----:B------:R-:W-:-:S02]  /*9790*/  F2FP.F16.F32.PACK_AB R158, R117, R116 ;  /* 0x00000074759e723e */ /* 0x000fc400000000ff */
[----:B------:R-:W-:Y:S02]  /*97a0*/  F2FP.F16.F32.PACK_AB R159, R119, R118 ;  /* 0x00000076779f723e */ /* 0x000fe400000000ff */
[----:B--2---:R-:W-:Y:S02]  /*97b0*/  F2FP.F16.F32.PACK_AB R160, R121, R120 ;  /* 0x0000007879a0723e */ /* 0x004fe400000000ff */
[----:B------:R-:W-:Y:S01]  /*97c0*/  F2FP.F16.F32.PACK_AB R161, R123, R122 ;  /* 0x0000007a7ba1723e */ /* 0x000fe200000000ff */
[----:B------:R-:W-:Y:S01]  /*97d0*/  STSM.16.M88.4 [R175], R156 ;  /* 0x0000009caf007844 */ /* 0x000fe20000000200 */
        /* <DEDUP_REMOVED lines=8> */
[----:B---3--:R-:W-:Y:S01]  /*9860*/  F2FP.F16.F32.PACK_AB R8, R137, R136 ;  /* 0x000000888908723e */ /* 0x008fe200000000ff */
[----:B------:R-:W-:Y:S01]  /*9870*/  STSM.16.M88.4 [R173], R164 ;  /* 0x000000a4ad007844 */ /* 0x000fe20000000200 */
[----:B------:R-:W-:-:S02]  /*9880*/  F2FP.F16.F32.PACK_AB R9, R139, R138 ;  /* 0x0000008a8b09723e */ /* 0x000fc400000000ff */
[----:B------:R-:W-:Y:S02]  /*9890*/  F2FP.F16.F32.PACK_AB R10, R141, R140 ;  /* 0x0000008c8d0a723e */ /* 0x000fe400000000ff */
[----:B------:R-:W-:Y:S02]  /*98a0*/  F2FP.F16.F32.PACK_AB R11, R143, R142 ;  /* 0x0000008e8f0b723e */ /* 0x000fe400000000ff */
[----:B------:R-:W-:Y:S01]  /*98b0*/  MOV R21, R4 ;  /* 0x0000000400157202 */ /* 0x000fe20000000f00 */
[----:B------:R-:W-:Y:S01]  /*98c0*/  IMAD.U32 R4, RZ, RZ, UR12 ;  /* 0x0000000cff047e24 */ /* 0x000fe2000f8e00ff */
[----:B0-----:R-:W-:Y:S01]  /*98d0*/  F2FP.F16.F32.PACK_AB R12, R145, R144 ;  /* 0x00000090910c723e */ /* 0x001fe200000000ff */
[----:B------:R-:W-:Y:S01]  /*98e0*/  STSM.16.M88.4 [R20], R8 ;  /* 0x0000000814007844 */ /* 0x000fe20000000200 */
[----:B------:R-:W-:Y:S01]  /*98f0*/  F2FP.F16.F32.PACK_AB R13, R147, R146 ;  /* 0x00000092930d723e */ /* 0x000fe200000000ff */
[----:B------:R-:W-:Y:S01]  /*9900*/  IMAD.U32 R5, RZ, RZ, UR13 ;  /* 0x0000000dff057e24 */ /* 0x000fe2000f8e00ff */
[----:B------:R-:W-:-:S02]  /*9910*/  F2FP.F16.F32.PACK_AB R14, R149, R148 ;  /* 0x00000094950e723e */ /* 0x000fc400000000ff */
[----:B------:R-:W-:Y:S02]  /*9920*/  F2FP.F16.F32.PACK_AB R15, R151, R150 ;  /* 0x00000096970f723e */ /* 0x000fe400000000ff */
[----:B------:R-:W-:-:S03]  /*9930*/  ISETP.NE.U32.AND P0, PT, RZ, UR16, PT ;  /* 0x00000010ff007c0c */ /* 0x000fc6000bf05070 */
[----:B------:R0:W-:Y:S01]  /*9940*/  STSM.16.M88.4 [R21], R12 ;  /* 0x0000000c15007844 */ /* 0x0001e20000000200 */
[----:B------:R-:W-:Y:S01]  /*9950*/  BAR.SYNC.DEFER_BLOCKING 0x1, 0x100 ;  /* 0x0044000000007b1d */ /* 0x000fe20000010000 */
[----:B------:R-:W-:-:S13]  /*9960*/  ISETP.NE.AND.EX P0, PT, RZ, UR17, PT, P0 ;  /* 0x00000011ff007c0c */ /* 0x000fda000bf05300 */
[----:B------:R1:W2:Y:S01]  /*9970*/  @P0 LDG.E R0, desc[UR38][R4.64] ;  /* 0x0000002604000981 */ /* 0x0002a2000c1e1900 */
[----:B------:R-:W-:Y:S01]  /*9980*/  PLOP3.LUT P4, PT, PT, PT, UP0, 0x80, 0x0 ;  /* 0x000000000000781c */ /* 0x000fe20003f8f008 */
[----:B-1----:R-:W-:Y:S02]  /*9990*/  IMAD.U32 R4, RZ, RZ, UR14 ;  /* 0x0000000eff047e24 */ /* 0x002fe4000f8e00ff */
[----:B------:R-:W-:-:S10]  /*99a0*/  IMAD.U32 R5, RZ, RZ, UR15 ;  /* 0x0000000fff057e24 */ /* 0x000fd4000f8e00ff */
[----:B------:R1:W3:Y:S01]  /*99b0*/  @P4 LDG.E R7, desc[UR38][R4.64] ;  /* 0x0000002604074981 */ /* 0x0002e2000c1e1900 */
[----:B------:R-:W-:Y:S01]  /*99c0*/  UISETP.NE.AND UP0, UPT, UR41, URZ, UPT ;  /* 0x0000003f2900728c */ /* 0x000fe2000bf05270 */
[----:B0-----:R-:W-:Y:S01]  /*99d0*/  VIADD R14, R16, UR43 ;  /* 0x0000002b100e7c36 */ /* 0x001fe20008000000 */
[----:B------:R-:W-:Y:S02]  /*99e0*/  UISETP.NE.AND UP1, UPT, UR22, 0x1, UPT ;  /* 0x000000011600788c */ /* 0x000fe4000bf25270 */
[----:B------:R-:W-:Y:S01]  /*99f0*/  USEL UR4, UR41, UR4, UP0 ;  /* 0x0000000429047287 */ /* 0x000fe20008000000 */
[----:B------:R-:W-:Y:S01]  /*9a00*/  UMOV UR23, 0x9b8 ;  /* 0x000009b800177882 */ /* 0x000fe20000000000 */
[----:B------:R-:W-:Y:S02]  /*9a10*/  UISETP.NE.U32.AND UP0, UPT, UR16, URZ, UPT ;  /* 0x0000003f1000728c */ /* 0x000fe4000bf05070 */
[----:B------:R-:W-:Y:S01]  /*9a20*/  PLOP3.LUT P1, PT, PT, PT, UP1, 0x80, 0x0 ;  /* 0x000000000000781c */ /* 0x000fe20003f2f018 */
[----:B------:R-:W-:-:S02]  /*9a30*/  UISETP.GT.AND UP2, UPT, UR4, 0x1, UPT ;  /* 0x000000010400788c */ /* 0x000fc4000bf44270 */
[----:B------:R-:W-:Y:S02]  /*9a40*/  UISETP.NE.AND.EX UP0, UPT, UR17, URZ, UPT, UP0 ;  /* 0x0000003f1100728c */ /* 0x000fe4000bf05300 */
[----:B------:R-:W-:Y:S01]  /*9a50*/  USEL UR23, UR23, 0x978, UP2 ;  /* 0x0000097817177887 */ /* 0x000fe20009000000 */
[----:B------:R-:W-:Y:S01]  /*9a60*/  UMOV UR4, URZ ;  /* 0x0000003f00047c82 */ /* 0x000fe20008000000 */
[----:B------:R-:W-:Y:S01]  /*9a70*/  USEL UR46, UR46, URZ, !UP0 ;  /* 0x0000003f2e2e7287 */ /* 0x000fe2000c000000 */
[----:B------:R-:W-:Y:S01]  /*9a80*/  @UP1 ULDC UR25, c[0x0][0xbec] ;  /* 0x0002fb0000191ab9 */ /* 0x000fe20000000800 */
[----:B------:R-:W-:-:S04]  /*9a90*/  USEL UR9, UR42, URZ, UP2 ;  /* 0x0000003f2a097287 */ /* 0x000fc80009000000 */
[----:B-1----:R-:W-:Y:S01]  /*9aa0*/  @P1 IMAD.HI.U32 R4, R14, UR25, RZ ;  /* 0x000000190e041c27 */ /* 0x002fe2000f8e00ff */
[----:B------:R-:W-:Y:S01]  /*9ab0*/  USEL UR45, UR45, URZ, !UP0 ;  /* 0x0000003f2d2d7287 */ /* 0x000fe2000c000000 */
[----:B------:R-:W-:Y:S02]  /*9ac0*/  @UP1 ULDC UR28, c[0x0][0xbf0] ;  /* 0x0002fc00001c1ab9 */ /* 0x000fe40000000800 */
[----:B------:R-:W-:Y:S01]  /*9ad0*/  ULDC.64 UR18, c[0x0][UR23+0x220] ;  /* 0x0000880017127abb */ /* 0x000fe20008000a00 */
[----:B------:R-:W-:Y:S01]  /*9ae0*/  ULDC.64 UR16, c[0x0][UR23+0x218] ;  /* 0x0000860017107abb */ /* 0x000fe20008000a00 */
[----:B------:R-:W-:Y:S01]  /*9af0*/  ULDC.64 UR20, c[0x0][UR23+0x228] ;  /* 0x00008a0017147abb */ /* 0x000fe20008000a00 */
[----:B------:R-:W-:Y:S02]  /*9b00*/  UIMAD UR19, UR19, UR46, URZ ;  /* 0x0000002e131372a4 */ /* 0x000fe4000f8e023f */
[----:B------:R-:W-:Y:S02]  /*9b10*/  UIMAD.WIDE.U32 UR14, UR16, UR44, URZ ;  /* 0x0000002c100e72a5 */ /* 0x000fe4000f8e003f */
[----:B------:R-:W-:-:S02]  /*9b20*/  UIMAD UR24, UR17, UR44, URZ ;  /* 0x0000002c111872a4 */ /* 0x000fc4000f8e023f */
[----:B------:R-:W-:Y:S02]  /*9b30*/  UIMAD.WIDE.U32 UR26, UR20, UR9, URZ ;  /* 0x00000009141a72a5 */ /* 0x000fe4000f8e003f */
[----:B------:R-:W-:Y:S02]  /*9b40*/  UIMAD.WIDE.U32 UR16, UR18, UR46, URZ ;  /* 0x0000002e121072a5 */ /* 0x000fe4000f8e003f */
[----:B------:R-:W-:Y:S02]  /*9b50*/  UIMAD UR9, UR21, UR9, URZ ;  /* 0x00000009150972a4 */ /* 0x000fe4000f8e023f */
[----:B------:R-:W-:Y:S01]  /*9b60*/  UIMAD UR19, UR18, UR45, UR19 ;  /* 0x0000002d121372a4 */ /* 0x000fe2000f8e0213 */
[----:B------:R-:W-:Y:S01]  /*9b70*/  IMAD.U32 R5, RZ, RZ, UR26 ;  /* 0x0000001aff057e24 */ /* 0x000fe2000f8e00ff */
[----:B------:R-:W-:Y:S02]  /*9b80*/  UIADD3 UR24, UR15, UR24, URZ ;  /* 0x000000180f187290 */ /* 0x000fe4000fffe03f */
[----:B------:R-:W-:-:S02]  /*9b90*/  UIADD3 UR15, UR27, UR9, URZ ;  /* 0x000000091b0f7290 */ /* 0x000fc4000fffe03f */
[----:B------:R-:W-:-:S03]  /*9ba0*/  UIADD3 UR9, UR17, UR19, URZ ;  /* 0x0000001311097290 */ /* 0x000fc6000fffe03f */
[----:B------:R-:W-:Y:S01]  /*9bb0*/  ULDC.64 UR18, c[0x0][0xba8] ;  /* 0x0002ea0000127ab9 */ /* 0x000fe20000000a00 */
[----:B------:R-:W-:Y:S01]  /*9bc0*/  IMAD.U32 R8, RZ, RZ, UR15 ;  /* 0x0000000fff087e24 */ /* 0x000fe2000f8e00ff */
[----:B------:R-:W-:Y:S01]  /*9bd0*/  @!UP2 ULDC UR18, c[0x0][0xb50] ;  /* 0x0002d4000012aab9 */ /* 0x000fe20000000800 */
[----:B------:R-:W-:Y:S01]  /*9be0*/  @!UP2 ULDC UR19, c[0x0][0xb54] ;  /* 0x0002d5000013aab9 */ /* 0x000fe20000000800 */
[----:B--2---:R-:W-:Y:S01]  /*9bf0*/  @P0 R2UR UR4, R0 ;  /* 0x00000000000402ca */ /* 0x004fe200000e0000 */
[----:B------:R-:W-:Y:S01]  /*9c00*/  IMAD.MOV.U32 R0, RZ, RZ, R14 ;  /* 0x000000ffff007224 */ /* 0x000fe200078e000e */
[----:B------:R-:W-:-:S05]  /*9c10*/  @P1 SHF.R.U32.HI R0, RZ, UR28, R4 ;  /* 0x0000001cff001c19 */ /* 0x000fca0008011604 */
[----:B------:R-:W-:-:S04]  /*9c20*/  IMAD.MOV R9, RZ, RZ, -R0 ;  /* 0x000000ffff097224 */ /* 0x000fc800078e0a00 */
[----:B------:R-:W-:Y:S02]  /*9c30*/  IMAD R9, R9, UR22, R14 ;  /* 0x0000001609097c24 */ /* 0x000fe4000f8e020e */
[----:B------:R-:W-:Y:S02]  /*9c40*/  UIADD3 UR14, UP0, UP3, UR16, UR14, UR4 ;  /* 0x0000000e100e7290 */ /* 0x000fe4000fb1e004 */
[----:B------:R-:W-:-:S04]  /*9c50*/  USHF.R.S32.HI UR16, URZ, 0x1f, UR4 ;  /* 0x0000001f3f107899 */ /* 0x000fc80008011404 */
[----:B------:R-:W-:Y:S01]  /*9c60*/  UIADD3.X UR9, UR9, UR24, UR16, UP0, UP3 ;  /* 0x0000001809097290 */ /* 0x000fe200087e6410 */
[----:B------:R-:W-:Y:S01]  /*9c70*/  IADD3 R4, P2, P3, R0, UR14, R5 ;  /* 0x0000000e00047c10 */ /* 0x000fe2000fb5e005 */
[----:B------:R-:W-:Y:S01]  /*9c80*/  ULDC.64 UR14, c[0x0][UR23+0x210] ;  /* 0x00008400170e7abb */ /* 0x000fe20008000a00 */
[----:B------:R-:W-:Y:S01]  /*9c90*/  SHF.R.S32.HI R5, RZ, 0x1f, R0 ;  /* 0x0000001fff057819 */ /* 0x000fe20000011400 */
[----:B------:R-:W-:Y:S01]  /*9ca0*/  IMAD R11, R9, UR15, RZ ;  /* 0x0000000f090b7c24 */ /* 0x000fe2000f8e02ff */
[----:B------:R-:W-:Y:S02]  /*9cb0*/  SHF.R.S32.HI R0, RZ, 0x1f, R9 ;  /* 0x0000001fff007819 */ /* 0x000fe40000011409 */
[----:B------:R-:W-:Y:S01]  /*9cc0*/  IADD3.X R5, R5, UR9, R8, P2, P3 ;  /* 0x0000000905057c10 */ /* 0x000fe200097e6408 */
[----:B------:R-:W-:Y:S01]  /*9cd0*/  ULDC UR9, c[0x0][0xa88] ;  /* 0x0002a20000097ab9 */ /* 0x000fe20000000800 */
[----:B---3--:R-:W-:Y:S01]  /*9ce0*/  @P4 R2UR UR9, R7 ;  /* 0x00000000070942ca */ /* 0x008fe200000e0000 */
[----:B------:R-:W-:-:S02]  /*9cf0*/  IMAD R11, R0, UR14, R11 ;  /* 0x0000000e000b7c24 */ /* 0x000fc4000f8e020b */
[----:B------:R-:W-:-:S04]  /*9d00*/  IMAD.WIDE.U32 R4, R9, UR14, R4 ;  /* 0x0000000e09047c25 */ /* 0x000fc8000f8e0004 */
[----:B------:R-:W-:Y:S01]  /*9d10*/  IMAD.IADD R5, R5, 0x1, R11 ;  /* 0x0000000105057824 */ /* 0x000fe200078e020b */
[----:B------:R-:W-:-:S04]  /*9d20*/  LEA R10, P2, R4, UR18, 0x2 ;  /* 0x00000012040a7c11 */ /* 0x000fc8000f8410ff */
[----:B------:R-:W-:Y:S01]  /*9d30*/  LEA.HI.X R11, R4, UR19, R5, 0x2, P2 ;  /* 0x00000013040b7c11 */ /* 0x000fe200090f1405 */
[----:B------:R-:W-:Y:S08]  /*9d40*/  @P4 BRA `(.L_x_13492) ;  /* 0x0000000000284947 */ /* 0x000ff00003800000 */
        /* <DEDUP_REMOVED lines=10> */
.L_x_13492:
        /* <DEDUP_REMOVED lines=35> */
[----:B------:R-:W-:Y:S01]  /*a020*/  IMAD.X R25, RZ, RZ, R5, P2 ;  /* 0x000000ffff197224 */ /* 0x000fe200010e0605 */
[----:B------:R-:W-:Y:S02]  /*a030*/  IADD3 R49, P2, R4, 0x9000, RZ ;  /* 0x0000900004317810 */ /* 0x000fe40007f5e0ff */
[----:B------:R-:W-:Y:S02]  /*a040*/  LOP3.LUT R12, R13, 0x380, RZ, 0xc0, !PT ;  /* 0x000003800d0c7812 */ /* 0x000fe400078ec0ff */
[----:B------:R-:W-:Y:S01]  /*a050*/  LOP3.LUT R48, R49, 0x380, RZ, 0xc0, !PT ;  /* 0x0000038031307812 */ /* 0x000fe200078ec0ff */
[----:B------:R-:W-:Y:S01]  /*a060*/  UIMAD UR12, UR4, UR15, UR12 ;  /* 0x0000000f040c72a4 */ /* 0x000fe2000f8e020c */
[----:B------:R-:W-:Y:S01]  /*a070*/  SHF.R.U64 R8, R8, 0x3, RZ ;  /* 0x0000000308087819 */ /* 0x000fe200000012ff */
[----:B------:R-:W-:Y:S01]  /*a080*/  UIMAD.WIDE.U32 UR10, UR4, UR14, URZ ;  /* 0x0000000e040a72a5 */ /* 0x000fe2000f8e003f */
[----:B------:R-:W-:Y:S01]  /*a090*/  SHF.R.U64 R48, R48, 0x3, RZ ;  /* 0x0000000330307819 */ /* 0x000fe200000012ff */
[----:B------:R-:W5:Y:S01]  /*a0a0*/  LD.E.128 R24, desc[UR38][R24.64] ;  /* 0x0000002618187980 */ /* 0x000f62000c101d00 */
[----:B------:R-:W-:-:S02]  /*a0b0*/  SHF.R.U64 R12, R12, 0x3, RZ ;  /* 0x000000030c0c7819 */ /* 0x000fc400000012ff */
[----:B------:R-:W-:Y:S01]  /*a0c0*/  LOP3.LUT R8, R8, R9, RZ, 0x3c, !PT ;  /* 0x0000000908087212 */ /* 0x000fe200078e3cff */
[----:B------:R-:W-:Y:S01]  /*a0d0*/  UIADD3 UR11, UR11, UR12, URZ ;  /* 0x0000000c0b0b7290 */ /* 0x000fe2000fffe03f */
[----:B------:R-:W-:Y:S01]  /*a0e0*/  LOP3.LUT R48, R48, R49, RZ, 0x3c, !PT ;  /* 0x0000003130307212 */ /* 0x000fe200078e3cff */
[--C-:B------:R-:W-:Y:S01]  /*a0f0*/  IMAD.X R49, RZ, RZ, R5.reuse, P2 ;  /* 0x000000ffff317224 */ /* 0x100fe200010e0605 */
[----:B------:R-:W-:Y:S01]  /*a100*/  IADD3 R6, P2, R4, 0xf000, RZ ;  /* 0x0000f00004067810 */ /* 0x000fe20007f5e0ff */
[--C-:B------:R-:W-:Y:S01]  /*a110*/  IMAD.X R9, RZ, RZ, R5.reuse, P4 ;  /* 0x000000ffff097224 */ /* 0x100fe200020e0605 */
[----:B------:R-:W-:Y:S01]  /*a120*/  LOP3.LUT R12, R12, R13, RZ, 0x3c, !PT ;  /* 0x0000000d0c0c7212 */ /* 0x000fe200078e3cff */
[----:B------:R-:W-:Y:S01]  /*a130*/  IMAD.X R13, RZ, RZ, R5, P3 ;  /* 0x000000ffff0d7224 */ /* 0x000fe200018e0605 */
[----:B------:R-:W-:Y:S01]  /*a140*/  LOP3.LUT R3, R6, 0x380, RZ, 0xc0, !PT ;  /* 0x0000038006037812 */ /* 0x000fe200078ec0ff */
[----:B------:R-:W-:Y:S01]  /*a150*/  ULDC.64 UR12, c[0x0][0xae8] ;  /* 0x0002ba00000c7ab9 */ /* 0x000fe20000000a00 */
[----:B------:R-:W-:-:S02]  /*a160*/  IADD3 R29, P0, R4, 0x4000, RZ ;  /* 0x00004000041d7810 */ /* 0x000fc40007f1e0ff */
[C---:B------:R-:W-:Y:S02]  /*a170*/  IADD3 R33, P6, R4.reuse, 0x5000, RZ ;  /* 0x0000500004217810 */ /* 0x040fe40007fde0ff */
[C---:B------:R-:W-:Y:S01]  /*a180*/  IADD3 R37, P5, R4.reuse, 0x6000, RZ ;  /* 0x0000600004257810 */ /* 0x040fe20007fbe0ff */
[----:B------:R-:W-:Y:S01]  /*a190*/  USHF.R.S32.HI UR4, URZ, 0x1f, UR46 ;  /* 0x0000001f3f047899 */ /* 0x000fe2000801142e */
[----:B------:R-:W-:Y:S01]  /*a1a0*/  SHF.R.U64 R3, R3, 0x3, RZ ;  /* 0x0000000303037819 */ /* 0x000fe200000012ff */
[----:B------:R-:W-:Y:S01]  /*a1b0*/  UIMAD.WIDE.U32 UR10, UR44, UR12, UR10 ;  /* 0x0000000c2c0a72a5 */ /* 0x000fe2000f8e000a */
[----:B------:R-:W-:Y:S01]  /*a1c0*/  IADD3 R41, P4, R4, 0x7000, RZ ;  /* 0x0000700004297810 */ /* 0x000fe20007f9e0ff */
[----:B------:R-:W-:Y:S01]  /*a1d0*/  @UP1 ULDC UR14, c[0x0][0xbec] ;  /* 0x0002fb00000e1ab9 */ /* 0x000fe20000000800 */
[----:B------:R-:W-:Y:S01]  /*a1e0*/  LOP3.LUT R72, R3, R6, RZ, 0x3c, !PT ;  /* 0x0000000603487212 */ /* 0x000fe200078e3cff */
[----:B------:R-:W-:Y:S01]  /*a1f0*/  IMAD R3, R20, 0x20, R81 ;  /* 0x0000002014037824 */ /* 0x000fe200078e0251 */
[----:B------:R-:W-:Y:S01]  /*a200*/  IADD3 R45, P3, R4, 0x8000, RZ ;  /* 0x00008000042d7810 */ /* 0x000fe20007f7e0ff */
[----:B------:R-:W-:Y:S01]  /*a210*/  UIMAD UR11, UR44, UR13, UR11 ;  /* 0x0000000d2c0b72a4 */ /* 0x000fe2000f8e020b */
[----:B------:R-:W-:Y:S01]  /*a220*/  LOP3.LUT R28, R29, 0x380, RZ, 0xc0, !PT ;  /* 0x000003801d1c7812 */ /* 0x000fe200078ec0ff */
[----:B------:R-:W-:Y:S01]  /*a230*/  VIADD R78, R3, UR43 ;  /* 0x0000002b034e7c36 */ /* 0x000fe20008000000 */
[----:B------:R-:W-:Y:S01]  /*a240*/  LOP3.LUT R32, R33, 0x380, RZ, 0xc0, !PT ;  /* 0x0000038021207812 */ /* 0x000fe200078ec0ff */
[----:B------:R-:W-:Y:S01]  /*a250*/  ULDC.64 UR12, c[0x0][0xaf0] ;  /* 0x0002bc00000c7ab9 */ /* 0x000fe20000000a00 */
[----:B------:R-:W-:Y:S01]  /*a260*/  LOP3.LUT R36, R37, 0x380, RZ, 0xc0, !PT ;  /* 0x0000038025247812 */ /* 0x000fe200078ec0ff */
[--C-:B------:R-:W-:Y:S01]  /*a270*/  IMAD.X R73, RZ, RZ, R5.reuse, P2 ;  /* 0x000000ffff497224 */ /* 0x100fe200010e0605 */
[----:B------:R-:W-:Y:S01]  /*a280*/  LOP3.LUT R40, R41, 0x380, RZ, 0xc0, !PT ;  /* 0x0000038029287812 */ /* 0x000fe200078ec0ff */
[----:B------:R-:W5:Y:S01]  /*a290*/  LD.E.128 R8, desc[UR38][R8.64] ;  /* 0x0000002608087980 */ /* 0x000f62000c101d00 */
[----:B------:R-:W-:Y:S01]  /*a2a0*/  LOP3.LUT R44, R45, 0x380, RZ, 0xc0, !PT ;  /* 0x000003802d2c7812 */ /* 0x000fe200078ec0ff */
[----:B------:R-:W-:Y:S01]  /*a2b0*/  UIMAD UR4, UR4, UR12, URZ ;  /* 0x0000000c040472a4 */ /* 0x000fe2000f8e023f */
[----:B------:R-:W-:Y:S01]  /*a2c0*/  SHF.R.U64 R28, R28, 0x3, RZ ;  /* 0x000000031c1c7819 */ /* 0x000fe200000012ff */
[----:B------:R-:W-:Y:S01]  /*a2d0*/  @P1 IMAD.HI.U32 R20, R78, UR14, RZ ;  /* 0x0000000e4e141c27 */ /* 0x000fe2000f8e00ff */
[----:B------:R-:W-:Y:S01]  /*a2e0*/  SHF.R.U64 R32, R32, 0x3, RZ ;  /* 0x0000000320207819 */ /* 0x000fe200000012ff */
[----:B------:R-:W-:Y:S01]  /*a2f0*/  UIMAD.WIDE.U32 UR10, UR46, UR12, UR10 ;  /* 0x0000000c2e0a72a5 */ /* 0x000fe2000f8e000a */
[----:B------:R-:W-:Y:S01]  /*a300*/  SHF.R.U64 R36, R36, 0x3, RZ ;  /* 0x0000000324247819 */ /* 0x000fe200000012ff */
[----:B------:R-:W-:Y:S01]  /*a310*/  IMAD.MOV.U32 R3, RZ, RZ, R78 ;  /* 0x000000ffff037224 */ /* 0x000fe200078e004e */
[----:B------:R-:W-:Y:S01]  /*a320*/  SHF.R.U64 R40, R40, 0x3, RZ ;  /* 0x0000000328287819 */ /* 0x000fe200000012ff */
[----:B------:R-:W-:Y:S01]  /*a330*/  @UP1 ULDC UR12, c[0x0][0xbf0] ;  /* 0x0002fc00000c1ab9 */ /* 0x000fe20000000800 */
[----:B------:R-:W-:Y:S01]  /*a340*/  SHF.R.U64 R44, R44, 0x3, RZ ;  /* 0x000000032c2c7819 */ /* 0x000fe200000012ff */
[----:B------:R-:W-:Y:S01]  /*a350*/  UIMAD UR4, UR46, UR13, UR4 ;  /* 0x0000000d2e0472a4 */ /* 0x000fe2000f8e0204 */
        /* <DEDUP_REMOVED lines=10> */
[----:B------:R-:W-:Y:S01]  /*a400*/  @P1 SHF.R.U32.HI R3, RZ, UR12, R20 ;  /* 0x0000000cff031c19 */ /* 0x000fe20008011614 */
[----:B------:R-:W-:Y:S01]  /*a410*/  UIADD3 UR4, UR11, UR4, URZ ;  /* 0x000000040b047290 */ /* 0x000fe2000fffe03f */
[C---:B------:R-:W-:Y:S01]  /*a420*/  IADD3 R53, P0, R4.reuse, 0xa000, RZ ;  /* 0x0000a00004357810 */ /* 0x040fe20007f1e0ff */
[----:B------:R-:W-:Y:S01]  /*a430*/  IMAD.U32 R21, RZ, RZ, UR11 ;  /* 0x0000000bff157e24 */ /* 0x000fe2000f8e00ff */
[C---:B------:R-:W-:Y:S01]  /*a440*/  IADD3 R57, P6, R4.reuse, 0xb000, RZ ;  /* 0x0000b00004397810 */ /* 0x040fe20007fde0ff */
[----:B------:R-:W5:Y:S01]  /*a450*/  LD.E.128 R12, desc[UR38][R12.64] ;  /* 0x000000260c0c7980 */ /* 0x000f62000c101d00 */
[----:B------:R-:W-:-:S02]  /*a460*/  IADD3 R61, P5, R4, 0xc000, RZ ;  /* 0x0000c000043d7810 */ /* 0x000fc40007fbe0ff */
[C---:B------:R-:W-:Y:S01]  /*a470*/  IADD3 R65, P4, R4.reuse, 0xd000, RZ ;  /* 0x0000d00004417810 */ /* 0x040fe20007f9e0ff */
[----:B------:R-:W5:Y:S01]  /*a480*/  LD.E.128 R28, desc[UR38][R28.64] ;  /* 0x000000261c1c7980 */ /* 0x000f62000c101d00 */
[----:B------:R-:W-:Y:S01]  /*a490*/  IADD3 R69, P3, R4, 0xe000, RZ ;  /* 0x0000e00004457810 */ /* 0x000fe20007f7e0ff */
[--C-:B------:R-:W-:Y:S01]  /*a4a0*/  IMAD.MOV R77, RZ, RZ, -R3.reuse ;  /* 0x000000ffff4d7224 */ /* 0x100fe200078e0a03 */
[----:B------:R-:W-:Y:S01]  /*a4b0*/  SHF.R.S32.HI R76, RZ, 0x1f, R3 ;  /* 0x0000001fff4c7819 */ /* 0x000fe20000011403 */
[----:B------:R-:W-:Y:S01]  /*a4c0*/  IMAD.U32 R20, RZ, RZ, UR10 ;  /* 0x0000000aff147e24 */ /* 0x000fe2000f8e00ff */
[----:B------:R-:W-:Y:S01]  /*a4d0*/  LOP3.LUT R52, R53, 0x380, RZ, 0xc0, !PT ;  /* 0x0000038035347812 */ /* 0x000fe200078ec0ff */
[----:B------:R-:W-:Y:S01]  /*a4e0*/  ULDC.64 UR10, c[0x0][0xae0] ;  /* 0x0002b800000a7ab9 */ /* 0x000fe20000000a00 */
[----:B------:R-:W-:Y:S01]  /*a4f0*/  LOP3.LUT R56, R57, 0x380, RZ, 0xc0, !PT ;  /* 0x0000038039387812 */ /* 0x000fe200078ec0ff */
[----:B------:R-:W5:Y:S01]  /*a500*/  LD.E.128 R32, desc[UR38][R32.64] ;  /* 0x0000002620207980 */ /* 0x000f62000c101d00 */
[----:B------:R-:W-:-:S02]  /*a510*/  LOP3.LUT R60, R61, 0x380, RZ, 0xc0, !PT ;  /* 0x000003803d3c7812 */ /* 0x000fc400078ec0ff */
[----:B------:R-:W-:Y:S01]  /*a520*/  LOP3.LUT R64, R65, 0x380, RZ, 0xc0, !PT ;  /* 0x0000038041407812 */ /* 0x000fe200078ec0ff */
[----:B------:R-:W5:Y:S01]  /*a530*/  LD.E.128 R36, desc[UR38][R36.64] ;  /* 0x0000002624247980 */ /* 0x000f62000c101d00 */
        /* <DEDUP_REMOVED lines=49> */
[----:B------:R-:W-:Y:S01]  /*a850*/  VIADD R84, R81, UR43 ;  /* 0x0000002b51547c36 */ /* 0x000fe20008000000 */
        /* <DEDUP_REMOVED lines=37> */
.L_x_13495:
[----:B------:R-:W-:Y:S05]  /*aab0*/  BSYNC B1 ;  /* 0x0000000000017941 */ /* 0x000fea0003800000 */
.L_x_13494:
        /* <DEDUP_REMOVED lines=21> */
.L_x_13497:
[----:B------:R-:W-:Y:S05]  /*ac10*/  BSYNC B1 ;  /* 0x0000000000017941 */ /* 0x000fea0003800000 */
.L_x_13496:
        /* <DEDUP_REMOVED lines=21> */
.L_x_13499:
[----:B------:R-:W-:Y:S05]  /*ad70*/  BSYNC B1 ;  /* 0x0000000000017941 */ /* 0x000fea0003800000 */
.L_x_13498:
[----:B0-----:R-:W-:Y:S01]  /*ad80*/  VIADD R3, R84, 0x60 ;  /* 0x0000006054037836 */ /* 0x001fe20000000000 */
[----:B--23--:R-:W0:Y:S04]  /*ad90*/  SHFL.IDX PT, R83, R83, 0x3, 0x181f ;  /* 0x00781f0053537f89 */ /* 0x00ce2800000e0000 */
[----:B------:R-:W-:Y:S01]  /*ada0*/  ISETP.GE.AND P0, PT, R3, UR9, PT ;  /* 0x0000000903007c0c */ /* 0x000fe2000bf06270 */
[----:B----4-:R4:W2:-:S12]  /*adb0*/  SHFL.IDX PT, R11, R82, 0x3, 0x181f ;  /* 0x00781f00520b7f89 */ /* 0x01089800000e0000 */
[----:B----4-:R-:W-:Y:S05]  /*adc0*/  @P0 BRA `(.L_x_13500) ;  /* 0x00000024007c0947 */ /* 0x010fea0003800000 */
[----:B------:R-:W-:Y:S02]  /*add0*/  ULDC UR4, c[0x0][0xac8] ;  /* 0x0002b20000047ab9 */ /* 0x000fe40000000800 */
[----:B------:R-:W-:Y:S02]  /*ade0*/  ISETP.GE.AND P3, PT, R0, UR4, PT ;  /* 0x0000000400007c0c */ /* 0x000fe4000bf66270 */
[----:B------:R-:W-:Y:S02]  /*adf0*/  ISETP.GE.AND P4, PT, R86, UR4, PT ;  /* 0x0000000456007c0c */ /* 0x000fe4000bf86270 */
[----:B------:R-:W-:-:S09]  /*ae00*/  ISETP.GE.AND P5, PT, R88, UR4, PT ;  /* 0x0000000458007c0c */ /* 0x000fd2000bfa6270 */
[-C--:B--2---:R-:W-:Y:S02]  /*ae10*/  @!P3 LEA R4, P0, R0, R11.reuse, 0x1 ;  /* 0x0000000b0004b211 */ /* 0x084fe400078008ff */
        /* <DEDUP_REMOVED lines=10> */
[----:B----4-:R-:W-:-:S04]  /*aec0*/  LEA R4, P0, R90, R11, 0x1 ;  /* 0x0000000b5a047211 */ /* 0x010fc800078008ff */
[----:B------:R-:W-:-:S05]  /*aed0*/  LEA.HI.X R5, R90, R83, R89, 0x1, P0 ;  /* 0x000000535a057211 */ /* 0x000fca00000f0c59 */
[----:B------:R0:W-:Y:S01]  /*aee0*/  ST.E.128 desc[UR38][R4.64], R72 ;  /* 0x0000004804007985 */ /* 0x0001e2000c101d26 */
[----:B------:R-:W-:Y:S05]  /*aef0*/  BRA `(.L_x_13500) ;  /* 0x0000002400307947 */ /* 0x000fea0003800000 */
.L_x_13493:
        /* <DEDUP_REMOVED lines=85> */
[-C--:B-1----:R-:W-:Y:S01]  /*b450*/  @!P0 LEA R6, P6, R224, R4.reuse, 0x2 ;  /* 0x00000004e0068211 */ /* 0x082fe200078c10ff */
        /* <DEDUP_REMOVED lines=89> */
[----:B------:R-:W-:Y:S01]  /*b9f0*/  ISETP.GE.AND P3, PT, R29, UR4, PT ;  /* 0x000000041d007c0c */ /* 0x000fe2000bf66270 */
[----:B------:R4:W-:Y:S01]  /*ba00*/  @!P4 ST.E.64 desc[UR38][R8.64], R124 ;  /* 0x0000007c0800c985 */ /* 0x0009e2000c101b26 */
[----:B------:R-:W-:-:S02]  /*ba10*/  ISETP.GE.AND P4, PT, R13, UR4, PT ;  /* 0x000000040d007c0c */ /* 0x000fc4000bf86270 */
[CC--:B---3--:R-:W-:Y:S01]  /*ba20*/  @!P2 LEA R10, P5, R19.reuse, R4.reuse, 0x2 ;  /* 0x00000004130aa211 */ /* 0x0c8fe200078a10ff */
[----:B-1----:R-:W-:Y:S01]  /*ba30*/  VIADD R25, R2, 0xf8 ;  /* 0x000000f802197836 */ /* 0x002fe20000000000 */
[----:B------:R-:W-:Y:S02]  /*ba40*/  SHF.R.S32.HI R21, RZ, 0x1f, R17 ;  /* 0x0000001fff157819 */ /* 0x000fe40000011411 */
[CC--:B------:R-:W-:Y:S02]  /*ba50*/  @!P1 LEA R14, P6, R18.reuse, R4.reuse, 0x2 ;  /* 0x00000004120e9211 */ /* 0x0c0fe400078c10ff */
[-C--:B------:R-:W-:Y:S02]  /*ba60*/  @!P2 LEA.HI.X R11, R19, R5.reuse, R229, 0x2, P5 ;  /* 0x00000005130ba211 */ /* 0x080fe400028f14e5 */
[----:B------:R-:W-:Y:S02]  /*ba70*/  @!P0 LEA R20, P5, R17, R4, 0x2 ;  /* 0x0000000411148211 */ /* 0x000fe400078a10ff */
[----:B------:R-:W-:Y:S01]  /*ba80*/  @!P1 LEA.HI.X R15, R18, R5, R228, 0x2, P6 ;  /* 0x00000005120f9211 */ /* 0x000fe200030f14e4 */
[----:B------:R3:W-:Y:S01]  /*ba90*/  @!P2 ST.E.64 desc[UR38][R10.64], R128 ;  /* 0x000000800a00a985 */ /* 0x0007e2000c101b26 */
[----:B------:R-:W-:-:S02]  /*baa0*/  ISETP.GE.AND P6, PT, R25, UR4, PT ;  /* 0x0000000419007c0c */ /* 0x000fc4000bfc6270 */
[-C--:B------:R-:W-:Y:S01]  /*bab0*/  @!P0 LEA.HI.X R21, R17, R5.reuse, R21, 0x2, P5 ;  /* 0x0000000511158211 */ /* 0x080fe200028f1415 */
[----:B------:R3:W-:Y:S01]  /*bac0*/  @!P1 ST.E.64 desc[UR38][R14.64], R132 ;  /* 0x000000840e009985 */ /* 0x0007e2000c101b26 */
[----:B--2---:R-:W-:Y:S02]  /*bad0*/  SHF.R.S32.HI R7, RZ, 0x1f, R13 ;  /* 0x0000001fff077819 */ /* 0x004fe4000001140d */
[CC--:B------:R-:W-:Y:S01]  /*bae0*/  @!P4 LEA R6, P5, R13.reuse, R4.reuse, 0x2 ;  /* 0x000000040d06c211 */ /* 0x0c0fe200078a10ff */
[----:B------:R3:W-:Y:S01]  /*baf0*/  @!P0 ST.E.64 desc[UR38][R20.64], R136 ;  /* 0x0000008814008985 */ /* 0x0007e2000c101b26 */
[----:B----4-:R-:W-:Y:S02]  /*bb00*/  SHF.R.S32.HI R9, RZ, 0x1f, R29 ;  /* 0x0000001fff097819 */ /* 0x010fe4000001141d */
[----:B------:R-:W-:Y:S02]  /*bb10*/  @!P4 LEA.HI.X R7, R13, R5, R7, 0x2, P5 ;  /* 0x000000050d07c211 */ /* 0x000fe400028f1407 */
[----:B------:R-:W-:-:S02]  /*bb20*/  @!P3 LEA R8, P5, R29, R4, 0x2 ;  /* 0x000000041d08b211 */ /* 0x000fc400078a10ff */
[----:B------:R-:W-:Y:S01]  /*bb30*/  SHF.R.S32.HI R13, RZ, 0x1f, R25 ;  /* 0x0000001fff0d7819 */ /* 0x000fe20000011419 */
[----:B------:R3:W-:Y:S01]  /*bb40*/  @!P4 ST.E.64 desc[UR38][R6.64], R140 ;  /* 0x0000008c0600c985 */ /* 0x0007e2000c101b26 */
[----:B------:R-:W-:Y:S02]  /*bb50*/  @!P3 LEA.HI.X R9, R29, R5, R9, 0x2, P5 ;  /* 0x000000051d09b211 */ /* 0x000fe400028f1409 */
[----:B------:R-:W-:-:S03]  /*bb60*/  @!P6 LEA R4, P5, R25, R4, 0x2 ;  /* 0x000000041904e211 */ /* 0x000fc600078a10ff */
[----:B------:R3:W-:Y:S01]  /*bb70*/  @!P3 ST.E.64 desc[UR38][R8.64], R144 ;  /* 0x000000900800b985 */ /* 0x0007e2000c101b26 */
[----:B------:R-:W-:-:S05]  /*bb80*/  @!P6 LEA.HI.X R5, R25, R5, R13, 0x2, P5 ;  /* 0x000000051905e211 */ /* 0x000fca00028f140d */
[----:B------:R3:W-:Y:S04]  /*bb90*/  @!P6 ST.E.64 desc[UR38][R4.64], R148 ;  /* 0x000000940400e985 */ /* 0x0007e8000c101b26 */
.L_x_13502:
[----:B------:R-:W-:Y:S05]  /*bba0*/  BSYNC B1 ;  /* 0x0000000000017941 */ /* 0x000fea0003800000 */
.L_x_13501:
[----:B------:R-:W-:Y:S01]  /*bbb0*/  ISETP.GE.AND P0, PT, R0, UR9, PT ;  /* 0x0000000900007c0c */ /* 0x000fe2000bf06270 */
[----:B--23--:R2:W3:Y:S04]  /*bbc0*/  SHFL.IDX PT, R5, R12, 0x1, 0x1c1f ;  /* 0x003c1f000c057f89 */ /* 0x00c4e800000e0000 */
[----:B-1----:R2:W1:Y:S08]  /*bbd0*/  SHFL.IDX PT, R4, R3, 0x1, 0x1c1f ;  /* 0x003c1f0003047f89 */ /* 0x00247000000e0000 */
[----:B--2---:R-:W-:Y:S05]  /*bbe0*/  @P0 BRA `(.L_x_13500) ;  /* 0x0000001400f40947 */ /* 0x004fea0003800000 */
[----:B------:R-:W-:Y:S01]  /*bbf0*/  ULDC UR4, c[0x0][0xac8] ;  /* 0x0002b20000047ab9 */ /* 0x000fe20000000800 */
[----:B------:R-:W-:Y:S01]  /*bc00*/  VIADD R25, R2, 0xe8 ;  /* 0x000000e802197836 */ /* 0x000fe20000000000 */
[----:B------:R-:W-:Y:S01]  /*bc10*/  ISETP.GE.AND P5, PT, R226, UR4, PT ;  /* 0x00000004e2007c0c */ /* 0x000fe2000bfa6270 */
[C---:B0-----:R-:W-:Y:S01]  /*bc20*/  VIADD R3, R2.reuse, 0xf0 ;  /* 0x000000f002037836 */ /* 0x041fe20000000000 */
[----:B------:R-:W-:Y:S02]  /*bc30*/  ISETP.GE.AND P4, PT, R2, UR4, PT ;  /* 0x0000000402007c0c */ /* 0x000fe4000bf86270 */
[----:B------:R-:W-:Y:S02]  /*bc40*/  ISETP.GE.AND P2, PT, R225, UR4, PT ;  /* 0x00000004e1007c0c */ /* 0x000fe4000bf46270 */
[----:B------:R-:W-:Y:S02]  /*bc50*/  ISETP.GE.AND P1, PT, R224, UR4, PT ;  /* 0x00000004e0007c0c */ /* 0x000fe4000bf26270 */
[----:B------:R-:W-:-:S02]  /*bc60*/  ISETP.GE.AND P0, PT, R223, UR4, PT ;  /* 0x00000004df007c0c */ /* 0x000fc4000bf06270 */
[----:B------:R-:W-:Y:S02]  /*bc70*/  SHF.R.S32.HI R0, RZ, 0x1f, R25 ;  /* 0x0000001fff007819 */ /* 0x000fe40000011419 */
[----:B------:R-:W-:Y:S02]  /*bc80*/  SHF.R.S32.HI R24, RZ, 0x1f, R17 ;  /* 0x0000001fff187819 */ /* 0x000fe40000011411 */
[-C--:B-1----:R-:W-:Y:S01]  /*bc90*/  @!P5 LEA R8, P3, R226, R4.reuse, 0x2 ;  /* 0x00000004e208d211 */ /* 0x082fe200078610ff */
[----:B---3--:R-:W-:Y:S02]  /*bca0*/  @!P4 IMAD.WIDE R6, R2, 0x4, R4 ;  /* 0x000000040206c825 */ /* 0x008fe400078e0204 */
[----:B------:R-:W-:Y:S02]  /*bcb0*/  @!P2 LEA R10, P6, R225, R4, 0x2 ;  /* 0x00000004e10aa211 */ /* 0x000fe400078c10ff */
[----:B------:R-:W-:Y:S01]  /*bcc0*/  @!P5 LEA.HI.X R9, R226, R5, R168, 0x2, P3 ;  /* 0x00000005e209d211 */ /* 0x000fe200018f14a8 */
[----:B------:R0:W-:Y:S01]  /*bcd0*/  @!P4 ST.E.64 desc[UR38][R6.64], R26 ;  /* 0x0000001a0600c985 */ /* 0x0001e2000c101b26 */
[----:B------:R-:W-:-:S02]  /*bce0*/  ISETP.GE.AND P3, PT, R222, UR4, PT ;  /* 0x00000004de007c0c */ /* 0x000fc4000bf66270 */
[-C--:B------:R-:W-:Y:S01]  /*bcf0*/  @!P2 LEA.HI.X R11, R225, R5.reuse, R167, 0x2, P6 ;  /* 0x00000005e10ba211 */ /* 0x080fe200030f14a7 */
[----:B------:R1:W-:Y:S01]  /*bd00*/  @!P5 ST.E.64 desc[UR38][R8.64], R30 ;  /* 0x0000001e0800d985 */ /* 0x0003e2000c101b26 */
[CC--:B------:R-:W-:Y:S02]  /*bd10*/  @!P1 LEA R12, P5, R224.reuse, R4.reuse, 0x2 ;  /* 0x00000004e00c9211 */ /* 0x0c0fe400078a10ff */
        /* <DEDUP_REMOVED lines=32> */
[CC--:B-1----:R-:W-:Y:S02]  /*bf20*/  @!P3 LEA R6, P6, R216.reuse, R4.reuse, 0x2 ;  /* 0x00000004d806b211 */ /* 0x0c2fe400078c10ff */
        /* <DEDUP_REMOVED lines=60> */
[-C--:B----4-:R-:W-:Y:S01]  /*c2f0*/  @!P0 LEA R10, P6, R19, R4.reuse, 0x2 ;  /* 0x00000004130a8211 */ /* 0x090fe200078c10ff */
[----:B------:R3:W-:Y:S01]  /*c300*/  @!P3 ST.E.64 desc[UR38][R20.64], R126 ;  /* 0x0000007e1400b985 */ /* 0x0007e2000c101b26 */
[----:B--2---:R-:W-:Y:S02]  /*c310*/  @!P1 LEA R12, P3, R25, R4, 0x2 ;  /* 0x00000004190c9211 */ /* 0x004fe400078610ff */
[----:B------:R-:W-:-:S02]  /*c320*/  @!P0 LEA.HI.X R11, R19, R5, R229, 0x2, P6 ;  /* 0x00000005130b8211 */ /* 0x000fc400030f14e5 */
[CC--:B0-----:R-:W-:Y:S02]  /*c330*/  @!P4 LEA R6, P6, R18.reuse, R4.reuse, 0x2 ;  /* 0x000000041206c211 */ /* 0x0c1fe400078c10ff */
[-C--:B------:R-:W-:Y:S01]  /*c340*/  @!P1 LEA.HI.X R13, R25, R5.reuse, R0, 0x2, P3 ;  /* 0x00000005190d9211 */ /* 0x080fe200018f1400 */
[----:B------:R3:W-:Y:S01]  /*c350*/  @!P0 ST.E.64 desc[UR38][R10.64], R130 ;  /* 0x000000820a008985 */ /* 0x0007e2000c101b26 */
[-C--:B-1----:R-:W-:Y:S02]  /*c360*/  @!P5 LEA R8, P3, R17, R4.reuse, 0x2 ;  /* 0x000000041108d211 */ /* 0x082fe400078610ff */
[-C--:B------:R-:W-:Y:S02]  /*c370*/  @!P4 LEA.HI.X R7, R18, R5.reuse, R228, 0x2, P6 ;  /* 0x000000051207c211 */ /* 0x080fe400030f14e4 */
[----:B------:R-:W-:Y:S02]  /*c380*/  SHF.R.S32.HI R0, RZ, 0x1f, R3 ;  /* 0x0000001fff007819 */ /* 0x000fe40000011403 */
[----:B------:R-:W-:Y:S01]  /*c390*/  @!P2 LEA R14, P6, R3, R4, 0x2 ;  /* 0x00000004030ea211 */ /* 0x000fe200078c10ff */
[----:B------:R3:W-:Y:S01]  /*c3a0*/  @!P4 ST.E.64 desc[UR38][R6.64], R134 ;  /* 0x000000860600c985 */ /* 0x0007e2000c101b26 */
[----:B------:R-:W-:-:S02]  /*c3b0*/  @!P5 LEA.HI.X R9, R17, R5, R24, 0x2, P3 ;  /* 0x000000051109d211 */ /* 0x000fc400018f1418 */
[----:B------:R-:W-:Y:S01]  /*c3c0*/  @!P2 LEA.HI.X R15, R3, R5, R0, 0x2, P6 ;  /* 0x00000005030fa211 */ /* 0x000fe200030f1400 */
[----:B------:R-:W-:Y:S02]  /*c3d0*/  VIADD R3, R2, 0xf8 ;  /* 0x000000f802037836 */ /* 0x000fe40000000000 */
        /* <DEDUP_REMOVED lines=10> */
.L_x_13491:
        /* <DEDUP_REMOVED lines=33> */
.L_x_13503:
        /* <DEDUP_REMOVED lines=57> */
.L_x_13505:
[----:B------:R-:W-:Y:S05]  /*ca20*/  BSYNC B1 ;  /* 0x0000000000017941 */ /* 0x000fea0003800000 */
.L_x_13504:
        /* <DEDUP_REMOVED lines=14> */
[----:B------:R-:W-:-:S03]  /*cb10*/  UIADD3 UR9, UR9, UR10, URZ ;  /* 0x0000000a09097290 */ /* 0x000fc6000fffe03f */
[----:B------:R-:W-:Y:S01]  /*cb20*/  IMAD R3, R10, 0x20, R13 ;  /* 0x000000200a037824 */ /* 0x000fe200078e020d */
[----:B------:R-:W-:Y:S02]  /*cb30*/  ULDC.64 UR10, c[0x0][0xae8] ;  /* 0x0002ba00000a7ab9 */ /* 0x000fe40000000a00 */
[----:B------:R-:W-:Y:S01]  /*cb40*/  UIMAD.WIDE.U32 UR8, UR44, UR10, UR8 ;  /* 0x0000000a2c0872a5 */ /* 0x000fe2000f8e0008 */
[----:B------:R-:W-:Y:S01]  /*cb50*/  VIADD R8, R3, UR43 ;  /* 0x0000002b03087c36 */ /* 0x000fe20008000000 */
[----:B-1----:R-:W-:Y:S02]  /*cb60*/  ISETP.NE.AND P0, PT, R11, 0x1, PT ;  /* 0x000000010b00780c */ /* 0x002fe40003f05270 */
[----:B------:R-:W-:Y:S01]  /*cb70*/  UIMAD UR9, UR44, UR11, UR9 ;  /* 0x0000000b2c0972a4 */ /* 0x000fe2000f8e0209 */
[----:B------:R-:W-:Y:S02]  /*cb80*/  IMAD.MOV.U32 R3, RZ, RZ, R8 ;  /* 0x000000ffff037224 */ /* 0x000fe400078e0008 */
[----:B------:R-:W-:-:S02]  /*cb90*/  ULDC.64 UR10, c[0x0][0xaf0] ;  /* 0x0002bc00000a7ab9 */ /* 0x000fc40000000a00 */
        /* <DEDUP_REMOVED lines=18> */
[----:B------:R-:W-:Y:S02]  /*ccc0*/  VIADD R8, R13, UR43 ;  /* 0x0000002b0d087c36 */ /* 0x000fe40008000000 */
[----:B------:R-:W-:Y:S01]  /*ccd0*/  IMAD R9, R3, UR11, R6 ;  /* 0x0000000b03097c24 */ /* 0x000fe2000f8e0206 */
[----:B------:R-:W-:Y:S01]  /*cce0*/  SHF.R.S32.HI R6, RZ, 0x1f, R7 ;  /* 0x0000001fff067819 */ /* 0x000fe20000011407 */
[----:B-----5:R-:W-:Y:S02]  /*ccf0*/  IMAD R11, R0, R11, RZ ;  /* 0x0000000b000b7224 */ /* 0x020fe400078e02ff */
[----:B------:R-:W-:-:S02]  /*cd00*/  IMAD.IADD R5, R5, 0x1, R9 ;  /* 0x0000000105057824 */ /* 0x000fc400078e0209 */
[----:B------:R-:W-:Y:S02]  /*cd10*/  IMAD R6, R6, UR8, RZ ;  /* 0x0000000806067c24 */ /* 0x000fe4000f8e02ff */
[----:B------:R-:W-:-:S04]  /*cd20*/  IMAD.WIDE.U32 R4, R7, UR8, R4 ;  /* 0x0000000807047c25 */ /* 0x000fc8000f8e0004 */
[----:B------:R-:W-:Y:S01]  /*cd30*/  IMAD R9, R7, UR9, R6 ;  /* 0x0000000907097c24 */ /* 0x000fe2000f8e0206 */
[----:B------:R-:W-:Y:S01]  /*cd40*/  ULDC.64 UR8, c[0x0][0xa80] ;  /* 0x0002a00000087ab9 */ /* 0x000fe20000000a00 */
[----:B------:R-:W-:Y:S01]  /*cd50*/  VIADD R3, R8, 0x40 ;  /* 0x0000004008037836 */ /* 0x000fe20000000000 */
[----:B------:R-:W-:Y:S01]  /*cd60*/  LEA R6, P2, R4, UR8, 0x1 ;  /* 0x0000000804067c11 */ /* 0x000fe2000f8408ff */
[----:B------:R-:W-:Y:S02]  /*cd70*/  IMAD.IADD R5, R5, 0x1, R9 ;  /* 0x0000000105057824 */ /* 0x000fe400078e0209 */
[----:B------:R-:W-:Y:S01]  /*cd80*/  VIADD R0, R8, 0x20 ;  /* 0x0000002008007836 */ /* 0x000fe20000000000 */
[-C--:B------:R-:W-:Y:S01]  /*cd90*/  ISETP.GE.AND P0, PT, R3, R11.reuse, PT ;  /* 0x0000000b0300720c */ /* 0x080fe20003f06270 */
[----:B------:R-:W-:Y:S01]  /*cda0*/  IMAD.SHL.U32 R7, R10, 0x8, RZ ;  /* 0x000000080a077824 */ /* 0x000fe200078e00ff */
[----:B------:R-:W-:Y:S02]  /*cdb0*/  LEA.HI.X R3, R4, UR9, R5, 0x1, P2 ;  /* 0x0000000904037c11 */ /* 0x000fe400090f0c05 */
[-C--:B------:R-:W-:Y:S01]  /*cdc0*/  ISETP.GE.AND P2, PT, R8, R11.reuse, PT ;  /* 0x0000000b0800720c */ /* 0x080fe20003f46270 */
[C---:B------:R-:W-:Y:S01]  /*cdd0*/  VIADD R9, R7.reuse, 0x40 ;  /* 0x0000004007097836 */ /* 0x040fe20000000000 */
[----:B------:R-:W-:Y:S01]  /*cde0*/  ISETP.GE.AND P1, PT, R0, R11, PT ;  /* 0x0000000b0000720c */ /* 0x000fe20003f26270 */
[C---:B------:R-:W-:Y:S01]  /*cdf0*/  VIADD R13, R7.reuse, 0x80 ;  /* 0x00000080070d7836 */ /* 0x040fe20000000000 */
[----:B------:R0:W1:Y:S01]  /*ce00*/  SHFL.IDX PT, R4, R6, RZ, 0x181f ;  /* 0x00181fff06047589 */ /* 0x00006200000e0000 */
[----:B------:R-:W-:Y:S01]  /*ce10*/  VIADD R15, R7, 0xc0 ;  /* 0x000000c0070f7836 */ /* 0x000fe20000000000 */
[----:B------:R-:W-:-:S02]  /*ce20*/  SHF.R.S32.HI R12, RZ, 0x1f, R7 ;  /* 0x0000001fff0c7819 */ /* 0x000fc40000011407 */
[----:B------:R0:W2:Y:S01]  /*ce30*/  SHFL.IDX PT, R0, R3, RZ, 0x181f ;  /* 0x00181fff03007589 */ /* 0x0000a200000e0000 */
[----:B------:R-:W-:Y:S02]  /*ce40*/  SHF.R.S32.HI R10, RZ, 0x1f, R9 ;  /* 0x0000001fff0a7819 */ /* 0x000fe40000011409 */
[----:B------:R-:W-:Y:S02]  /*ce50*/  SHF.R.S32.HI R14, RZ, 0x1f, R13 ;  /* 0x0000001fff0e7819 */ /* 0x000fe4000001140d */
        /* <DEDUP_REMOVED lines=19> */
.L_x_13507:
[----:B------:R-:W-:Y:S05]  /*cf90*/  BSYNC B1 ;  /* 0x0000000000017941 */ /* 0x000fea0003800000 */
.L_x_13506:
        /* <DEDUP_REMOVED lines=21> */
.L_x_13509:
[----:B------:R-:W-:Y:S05]  /*d0f0*/  BSYNC B1 ;  /* 0x0000000000017941 */ /* 0x000fea0003800000 */
.L_x_13508:
        /* <DEDUP_REMOVED lines=21> */
.L_x_13511:
[----:B------:R-:W-:Y:S05]  /*d250*/  BSYNC B1 ;  /* 0x0000000000017941 */ /* 0x000fea0003800000 */
.L_x_13510:
        /* <DEDUP_REMOVED lines=11> */
[-C--:B--2---:R-:W-:Y:S02]  /*d310*/  @!P3 LEA.HI.X R7, R7, R3.reuse, R12, 0x1, P4 ;  /* 0x000000030707b211 */ /* 0x084fe400020f0c0c */
        /* <DEDUP_REMOVED lines=10> */
.L_x_13500:
[----:B------:R-:W-:Y:S05]  /*d3c0*/  BSYNC B0 ;  /* 0x0000000000007941 */ /* 0x000fea0003800000 */
.L_x_13490:
[----:B------:R-:W-:Y:S02]  /*d3d0*/  ULDC UR4, c[0x0][0xc3c] ;  /* 0x00030f0000047ab9 */ /* 0x000fe40000000800 */
[----:B------:R-:W-:-:S06]  /*d3e0*/  UISETP.GE.AND UP0, UPT, UR7, UR4, UPT ;  /* 0x000000040700728c */ /* 0x000fcc000bf06270 */
[----:B------:R-:W-:-:S13]  /*d3f0*/  PLOP3.LUT P0, PT, PT, PT, UP0, 0x80, 0x0 ;  /* 0x000000000000781c */ /* 0x000fda0003f0f008 */
[----:B------:R-:W-:Y:S05]  /*d400*/  @!P0 BRA `(.L_x_13512) ;  /* 0xffffff3c00448947 */ /* 0x000fea000383ffff */
[----:B------:R-:W-:Y:S05]  /*d410*/  EXIT ;  /* 0x000000000000794d */ /* 0x000fea0003800000 */
.L_x_13453:
        /* <DEDUP_REMOVED lines=20> */
.L_x_13513:
        /* <DEDUP_REMOVED lines=43> */
.L_x_13517:
        /* <DEDUP_REMOVED lines=39> */
.L_x_13515:
        /* <DEDUP_REMOVED lines=12> */
.L_x_13518:
        /* <DEDUP_REMOVED lines=63> */
.L_x_13519:
        /* <DEDUP_REMOVED lines=61> */
.L_x_13520:
[----:B01----:R-:W-:-:S05]  /*e300*/  LOP3.LUT R3, RZ, R2, RZ, 0x33, !PT ;  /* 0x00000002ff037212 */ /* 0x003fca00078e33ff */
[----:B------:R-:W-:-:S05]  /*e310*/  IMAD.IADD R2, R4, 0x1, R3 ;  /* 0x0000000104027824 */ /* 0x000fca00078e0203 */
[----:B------:R1:W-:Y:S01]  /*e320*/  STL [R1+0x4], R2 ;  /* 0x0000040201007387 */ /* 0x0003e20000100800 */
[----:B------:R-:W-:Y:S05]  /*e330*/  BRA `(.L_x_13521) ;  /* 0x0000000000107947 */ /* 0x000fea0003800000 */
.L_x_13516:
[----:B------:R-:W-:Y:S01]  /*e340*/  IMAD.U32 R2, RZ, RZ, UR6 ;  /* 0x00000006ff027e24 */ /* 0x000fe2000f8e00ff */
[----:B------:R0:W-:Y:S04]  /*e350*/  STL [R1+0x4], RZ ;  /* 0x000004ff01007387 */ /* 0x0001e80000100800 */
[----:B------:R0:W-:Y:S04]  /*e360*/  STL [R1+0x8], RZ ;  /* 0x000008ff01007387 */ /* 0x0001e80000100800 */
[----:B------:R0:W-:Y:S02]  /*e370*/  STL [R1], R2 ;  /* 0x0000000201007387 */ /* 0x0001e40000100800 */
.L_x_13521:
        /* <DEDUP_REMOVED lines=10> */
.L_x_13514:
        /* <DEDUP_REMOVED lines=9> */
[C---:B----4-:R-:W-:Y:S01]  /*e4b0*/  IMAD.SHL.U32 R0, R6.reuse, 0x8, RZ ;  /* 0x0000000806007824 */ /* 0x050fe200078e00ff */
[----:B------:R-:W-:Y:S01]  /*e4c0*/  LOP3.LUT R4, R6, 0x7f, RZ, 0xc0, !PT ;  /* 0x0000007f06047812 */ /* 0x000fe200078ec0ff */
[----:B------:R-:W-:Y:S01]  /*e4d0*/  UMOV UR4, 0x400 ;  /* 0x0000040000047882 */ /* 0x000fe20000000000 */
[----:B------:R-:W-:Y:S01]  /*e4e0*/  BSSY B8, `(.L_x_13522) ;  /* 0x00005a3000087945 */ /* 0x000fe20003800000 */
[----:B------:R-:W-:Y:S01]  /*e4f0*/  IMAD.MOV.U32 R19, RZ, RZ, RZ ;  /* 0x000000ffff137224 */ /* 0x000fe200078e00ff */
[----:B------:R-:W-:Y:S01]  /*e500*/  LOP3.LUT R3, R0, 0x1f8, RZ, 0xc0, !PT ;  /* 0x000001f800037812 */ /* 0x000fe200078ec0ff */
[----:B01----:R-:W-:Y:S01]  /*e510*/  IMAD.SHL.U32 R2, R4, 0x8, RZ ;  /* 0x0000000804027824 */ /* 0x003fe200078e00ff */
        /* <DEDUP_REMOVED lines=14> */
.L_x_13626:
[----:B0-2---:R-:W2:Y:S01]  /*e600*/  LDL R0, [R1+0xc] ;  /* 0x00000c0001007983 */ /* 0x005ea20000100800 */
        /* <DEDUP_REMOVED lines=8> */
[----:B---3--:R-:W2:Y:S01]  /*e690*/  LDG.E R11, desc[UR38][R2.64] ;  /* 0x00000026020b7981 */ /* 0x008ea2000c1e1900 */
        /* <DEDUP_REMOVED lines=46> */
.L_x_13523:
        /* <DEDUP_REMOVED lines=18> */
.L_x_13524:
[----:B------:R-:W-:Y:S05]  /*eaa0*/  @!P0 BRA `(.L_x_13525) ;  /* 0x00000000000c8947 */ /* 0x000fea0003800000 */
[----:B------:R-:W3:Y:S04]  /*eab0*/  LDG.E R6, desc[UR38][R4.64] ;  /* 0x0000002604067981 */ /* 0x000ee8000c1e1900 */
[----:B------:R-:W3:Y:S02]  /*eac0*/  LDG.E R4, desc[UR38][R4.64+0x4] ;  /* 0x0000042604047981 */ /* 0x000ee4000c1e1900 */
[----:B---3--:R-:W-:-:S07]  /*ead0*/  IMAD.IADD R6, R4, 0x1, -R6 ;  /* 0x0000000104067824 */ /* 0x008fce00078e0a06 */
.L_x_13525:
        /* <DEDUP_REMOVED lines=12> */
[----:B--2---:R-:W-:Y:S01]  /*eba0*/  @P0 SHF.R.U32.HI R0, RZ, R4, R3 ;  /* 0x00000004ff000219 */ /* 0x004fe20000011603 */
[C---:B------:R-:W-:Y:S01]  /*ebb0*/  VIADD R4, R6.reuse, 0x5f ;  /* 0x0000005f06047836 */ /* 0x040fe20000000000 */
[----:B------:R-:W-:Y:S02]  /*ebc0*/  IADD3 R6, R6, 0x60, -R9 ;  /* 0x0000006006067810 */ /* 0x000fe40007ffe809 */
[----:B-1----:R-:W-:Y:S01]  /*ebd0*/  LOP3.LUT R9, R2, 0xff, RZ, 0xc0, !PT ;  /* 0x000000ff02097812 */ /* 0x002fe200078ec0ff */
[----:B------:R-:W-:-:S04]  /*ebe0*/  IMAD.HI R4, R4, 0x2aaaaaab, RZ ;  /* 0x2aaaaaab04047827 */ /* 0x000fc800078e02ff */
[----:B------:R-:W-:Y:S01]  /*ebf0*/  IMAD.IADD R0, R6, 0x1, R0 ;  /* 0x0000000106007824 */ /* 0x000fe200078e0200 */
[----:B------:R-:W-:-:S03]  /*ec00*/  SHF.R.U32.HI R3, RZ, 0x1f, R4 ;  /* 0x0000001fff037819 */ /* 0x000fc60000011604 */
[----:B------:R-:W-:Y:S01]  /*ec10*/  IMAD.HI R0, R0, 0x2aaaaaab, RZ ;  /* 0x2aaaaaab00007827 */ /* 0x000fe200078e02ff */
[----:B------:R-:W-:-:S04]  /*ec20*/  LEA.HI.SX32 R4, R4, R3, 0x1c ;  /* 0x0000000304047211 */ /* 0x000fc800078fe2ff */
[----:B------:R-:W-:-:S04]  /*ec30*/  SHF.R.U32.HI R3, RZ, 0x1f, R0 ;  /* 0x0000001fff037819 */ /* 0x000fc80000011600 */
[----:B------:R-:W-:Y:S02]  /*ec40*/  LEA.HI.SX32 R3, R0, R3, 0x1c ;  /* 0x0000000300037211 */ /* 0x000fe400078fe2ff */
[----:B------:R-:W-:Y:S02]  /*ec50*/  SHF.R.U32.HI R0, RZ, 0x10, R2 ;  /* 0x00000010ff007819 */ /* 0x000fe40000011602 */
[----:B------:R-:W-:Y:S02]  /*ec60*/  VIMNMX R8, R4, R3, PT ;  /* 0x0000000304087248 */ /* 0x000fe40003fe0100 */
[----:B------:R-:W-:Y:S02]  /*ec70*/  ISETP.NE.AND P0, PT, R0, RZ, PT ;  /* 0x000000ff0000720c */ /* 0x000fe40003f05270 */
[----:B------:R-:W-:Y:S01]  /*ec80*/  ISETP.GE.AND P1, PT, R8, 0x1, PT ;  /* 0x000000010800780c */ /* 0x000fe20003f26270 */
[----:B------:R0:W-:Y:S04]  /*ec90*/  STL [R1+0x34], R8 ;  /* 0x0000340801007387 */ /* 0x0001e80000100800 */
[----:B------:R0:W-:Y:S04]  /*eca0*/  STL [R1+0x40], R5 ;  /* 0x0000400501007387 */ /* 0x0001e80000100800 */
[----:B------:R0:W-:Y:S02]  /*ecb0*/  STL [R1+0x58], R9 ;  /* 0x0000580901007387 */ /* 0x0001e40000100800 */
[----:B------:R-:W1:Y:S02]  /*ecc0*/  @!P0 LDC R0, c[0x0][0x9f0] ;  /* 0x00027c00ff008b82 */ /* 0x000e640000000800 */
        /* <DEDUP_REMOVED lines=29> */
.L_x_13527:
[----:B------:R-:W-:Y:S05]  /*eea0*/  BSYNC B0 ;  /* 0x0000000000007941 */ /* 0x000fea0003800000 */
.L_x_13526:
        /* <DEDUP_REMOVED lines=18> */
[----:B-1----:R-:W4:Y:S01]  /*efd0*/  @P0 ATOMG.E.ADD.STRONG.GPU PT, R3, desc[UR38][R2.64], R5 ;  /* 0x00000005020309a8 */ /* 0x002f2200081ee1e6 */
[----:B------:R-:W0:Y:S02]  /*efe0*/  S2R R4, SR_LTMASK ;  /* 0x0000000000047919 */ /* 0x000e240000003900 */
[----:B0-----:R-:W-:-:S04]  /*eff0*/  LOP3.LUT R4, R4, UR4, RZ, 0xc0, !PT ;  /* 0x0000000404047c12 */ /* 0x001fc8000f8ec0ff */
[----:B---3--:R-:W0:Y:S01]  /*f000*/  POPC R7, R4 ;  /* 0x0000000400077309 */ /* 0x008e220000000000 */
[----:B----4-:R-:W0:Y:S02]  /*f010*/  SHFL.IDX PT, R0, R3, R0, 0x1f ;  /* 0x00001f0003007589 */ /* 0x010e2400000e0000 */
[----:B0-----:R-:W-:-:S05]  /*f020*/  IADD3 R0, R0, UR37, R7 ;  /* 0x0000002500007c10 */ /* 0x001fca000fffe007 */
[----:B------:R4:W-:Y:S01]  /*f030*/  STL [R1], R0 ;  /* 0x0000000001007387 */ /* 0x0009e20000100800 */
[----:B------:R-:W-:Y:S05]  /*f040*/  BRA `(.L_x_13530) ;  /* 0x0000003c00347947 */ /* 0x000fea0003800000 */
.L_x_13529:
        /* <DEDUP_REMOVED lines=20> */
.L_x_13532:
[----:B------:R-:W-:Y:S05]  /*f190*/  BSYNC B6 ;  /* 0x0000000000067941 */ /* 0x000fea0003800000 */
.L_x_13531:
        /* <DEDUP_REMOVED lines=20> */
.L_x_13535:
        /* <DEDUP_REMOVED lines=16> */
.L_x_13534:
[----:B------:R-:W-:Y:S05]  /*f3e0*/  BSYNC B6 ;  /* 0x0000000000067941 */ /* 0x000fea0003800000 */
.L_x_13533:
        /* <DEDUP_REMOVED lines=24> */
.L_x_13642:
[----:B0-----:R-:W3:Y:S01]  /*f570*/  LDL.LU R4, [R1+0x14] ;  /* 0x0000140001047983 */ /* 0x001ee20000300800 */
[----:B------:R-:W-:Y:S02]  /*f580*/  PLOP3.LUT P1, PT, PT, PT, PT, 0x8, 0x0 ;  /* 0x000000000000781c */ /* 0x000fe40003f2e170 */
[----:B-1----:R-:W-:Y:S01]  /*f590*/  ISETP.NE.AND P0, PT, R14, RZ, PT ;  /* 0x000000ff0e00720c */ /* 0x002fe20003f05270 */
        /* <DEDUP_REMOVED lines=8> */
.L_x_13645:
        /* <DEDUP_REMOVED lines=24> */
.L_x_13539:
[----:B-1----:R-:W3:Y:S01]  /*f7a0*/  LDL R2, [R1+0x10] ;  /* 0x0000100001027983 */ /* 0x002ee20000100800 */
[----:B0-----:R-:W-:Y:S01]  /*f7b0*/  IMAD R0, R19, 0x8, R18 ;  /* 0x0000000813007824 */ /* 0x001fe200078e0212 */
[----:B---3--:R-:W-:-:S04]  /*f7c0*/  SHF.L.U32 R2, R2, 0x1f, RZ ;  /* 0x0000001f02027819 */ /* 0x008fc800000006ff */
[----:B------:R-:W0:Y:S02]  /*f7d0*/  SYNCS.PHASECHK.TRANS64.TRYWAIT P0, [R0+URZ+0x22840], R2 ;  /* 0x02284002000075a7 */ /* 0x000e24000800017f */
[----:B0-----:R-:W-:Y:S05]  /*f7e0*/  @!P0 BRA `(.L_x_13540) ;  /* 0x0000004c00a88947 */ /* 0x001fea0003800000 */
.L_x_13646:
        /* <DEDUP_REMOVED lines=11> */
.L_x_13541:
[----:B------:R-:W3:Y:S04]  /*f8a0*/  LDL R4, [R1+0x2c] ;  /* 0x00002c0001047983 */ /* 0x000ee80000100800 */
[----:B------:R-:W4:Y:S04]  /*f8b0*/  LDL R3, [R1+0x1c] ;  /* 0x00001c0001037983 */ /* 0x000f280000100800 */
[----:B0-----:R-:W2:Y:S01]  /*f8c0*/  LDL.LU R2, [R1+0x14] ;  /* 0x0000140001027983 */ /* 0x001ea20000300800 */
        /* <DEDUP_REMOVED lines=21> */
.L_x_13537:
[----:B------:R-:W3:Y:S04]  /*fa20*/  LDL.LU R3, [R1+0x3c] ;  /* 0x00003c0001037983 */ /* 0x000ee80000300800 */
[----:B------:R-:W4:Y:S04]  /*fa30*/  LDL.LU R5, [R1+0x24] ;  /* 0x0000240001057983 */ /* 0x000f280000300800 */
[----:B0-----:R-:W5:Y:S01]  /*fa40*/  LDL.LU R4, [R1+0x48] ;  /* 0x0000480001047983 */ /* 0x001f620000300800 */
        /* <DEDUP_REMOVED lines=37> */
.L_x_13543:
[----:B------:R-:W-:Y:S05]  /*fca0*/  BSYNC B6 ;  /* 0x0000000000067941 */ /* 0x000fea0003800000 */
.L_x_13542:
[----:B0-----:R-:W3:Y:S01]  /*fcb0*/  LDL.LU R0, [R1+0x48] ;  /* 0x0000480001007983 */ /* 0x001ee20000300800 */
[----:B------:R-:W-:Y:S01]  /*fcc0*/  ULDC.64 UR4, c[0x0][0x2d8] ;  /* 0x0000b60000047ab9 */ /* 0x000fe20000000a00 */
[----:B------:R-:W0:Y:S01]  /*fcd0*/  LDC R7, c[0x0][0x448] ;  /* 0x00011200ff077b82 */ /* 0x000e220000000800 */
[----:B------:R-:W-:Y:S01]  /*fce0*/  ULDC UR6, c[0x0][0x2b8] ;  /* 0x0000ae0000067ab9 */ /* 0x000fe20000000800 */
[----:B------:R-:W4:Y:S04]  /*fcf0*/  LDL.LU R4, [R1+0x3c] ;  /* 0x00003c0001047983 */ /* 0x000f280000300800 */
[----:B------:R-:W4:Y:S04]  /*fd00*/  LDL.LU.64 R2, [R1+0x50] ;  /* 0x0000500001027983 */ /* 0x000f280000300a00 */
[----:B------:R-:W3:Y:S04]  /*fd10*/  LDL.LU R5, [R1+0x24] ;  /* 0x0000240001057983 */ /* 0x000ee80000300800 */
[----:B------:R-:W3:Y:S04]  /*fd20*/  LDL R8, [R1+0x4] ;  /* 0x0000040001087983 */ /* 0x000ee80000100800 */
[----:B------:R1:W5:Y:S01]  /*fd30*/  LDL R9, [R1+0x28] ;  /* 0x0000280001097983 */ /* 0x0003620000100800 */
[----:B0-----:R-:W-:-:S13]  /*fd40*/  ISETP.NE.AND P0, PT, R7, 0x1, PT ;  /* 0x000000010700780c */ /* 0x001fda0003f05270 */
[----:B------:R-:W0:Y:S01]  /*fd50*/  @P0 LDC R6, c[0x0][0x450] ;  /* 0x00011400ff060b82 */ /* 0x000e220000000800 */
[----:B--2---:R-:W2:Y:S02]  /*fd60*/  S2R R10, SR_TID.X ;  /* 0x00000000000a7919 */ /* 0x004ea40000002100 */
[----:B--2---:R-:W-:-:S05]  /*fd70*/  IMAD.SHL.U32 R10, R10, 0x8, RZ ;  /* 0x000000080a0a7824 */ /* 0x004fca00078e00ff */
[----:B------:R-:W-:Y:S01]  /*fd80*/  LOP3.LUT R10, R10, 0x38, RZ, 0xc0, !PT ;  /* 0x000000380a0a7812 */ /* 0x000fe200078ec0ff */
[----:B----4-:R-:W-:Y:S02]  /*fd90*/  IMAD.MOV.U32 R3, RZ, RZ, R4 ;  /* 0x000000ffff037224 */ /* 0x010fe400078e0004 */
[----:B------:R-:W2:Y:S01]  /*fda0*/  S2R R4, SR_TID.X ;  /* 0x0000000000047919 */ /* 0x000ea20000002100 */
        /* <DEDUP_REMOVED lines=8> */
[----:B--2---:R-:W-:-:S04]  /*fe30*/  LOP3.LUT R4, R4, 0x7f, RZ, 0xc0, !PT ;  /* 0x0000007f04047812 */ /* 0x004fc800078ec0ff */
[----:B------:R-:W-:Y:S02]  /*fe40*/  SHF.R.U32.HI R5, RZ, 0x3, R4 ;  /* 0x00000003ff057819 */ /* 0x000fe40000011604 */
[----:B------:R-:W2:Y:S02]  /*fe50*/  S2R R4, SR_TID.X ;  /* 0x0000000000047919 */ /* 0x000ea40000002100 */
[----:B--2---:R-:W-:-:S05]  /*fe60*/  IMAD.SHL.U32 R4, R4, 0x10, RZ ;  /* 0x0000001004047824 */ /* 0x004fca00078e00ff */
[----:B------:R-:W-:Y:S02]  /*fe70*/  LOP3.LUT R4, R5, 0x70, R4, 0xf8, !PT ;  /* 0x0000007005047812 */ /* 0x000fe400078ef804 */
[----:B------:R-:W2:Y:S03]  /*fe80*/  @P0 LDC R5, c[0x0][0x44c] ;  /* 0x00011300ff050b82 */ /* 0x000ea60000000800 */
[----:B------:R-:W-:-:S04]  /*fe90*/  IMAD R4, R8, 0x80, R4 ;  /* 0x0000008008047824 */ /* 0x000fc800078e0204 */
[----:B------:R-:W-:Y:S02]  /*fea0*/  IMAD.MOV.U32 R0, RZ, RZ, R4 ;  /* 0x000000ffff007224 */ /* 0x000fe400078e0004 */
[----:B--2---:R-:W-:-:S05]  /*feb0*/  @P0 IMAD.HI.U32 R5, R4, R5, RZ ;  /* 0x0000000504050227 */ /* 0x004fca00078e00ff */
        /* <DEDUP_REMOVED lines=20> */
[----:B------:R-:W2:Y:S04]  /*10000*/  LDL.LU R6, [R1+0x44] ;  /* 0x0000440001067983 */ /* 0x000ea80000300800 */
[----:B------:R-:W3:Y:S01]  /*10010*/  LDL.LU R5, [R1+0x4] ;  /* 0x0000040001057983 */ /* 0x000ee20000300800 */
[----:B------:R-:W0:Y:S02]  /*10020*/  S2R R8, SR_TID.X ;  /* 0x0000000000087919 */ /* 0x000e240000002100 */
[----:B0-----:R-:W-:-:S04]  /*10030*/  LOP3.LUT R8, R8, 0x7f, RZ, 0xc0, !PT ;  /* 0x0000007f08087812 */ /* 0x001fc800078ec0ff */
[----:B------:R-:W-:Y:S01]  /*10040*/  SHF.R.U32.HI R8, RZ, 0x3, R8 ;  /* 0x00000003ff087819 */ /* 0x000fe20000011608 */
[----:B--2---:R-:W-:Y:S02]  /*10050*/  IMAD R3, R6, R7, RZ ;  /* 0x0000000706037224 */ /* 0x004fe400078e02ff */
[----:B------:R-:W0:Y:S02]  /*10060*/  SHFL.IDX PT, R7, R2, RZ, 0x181f ;  /* 0x00181fff02077589 */ /* 0x000e2400000e0000 */
[----:B---3--:R-:W-:Y:S02]  /*10070*/  IMAD R4, R5, 0x80, R8 ;  /* 0x0000008005047824 */ /* 0x008fe400078e0208 */
[----:B------:R-:W1:Y:S03]  /*10080*/  SHFL.IDX PT, R6, R0, RZ, 0x181f ;  /* 0x00181fff00067589 */ /* 0x000e6600000e0000 */
[----:B------:R-:W-:-:S13]  /*10090*/  ISETP.GE.AND P1, PT, R4, R3, PT ;  /* 0x000000030400720c */ /* 0x000fda0003f26270 */
[----:B0-----:R-:W-:-:S05]  /*100a0*/  @!P1 LEA R7, P2, R10, R7, 0x1 ;  /* 0x000000070a079211 */ /* 0x001fca00078408ff */
[----:B-1----:R-:W-:-:S05]  /*100b0*/  @!P1 IMAD.X R6, RZ, RZ, R6, P2 ;  /* 0x000000ffff069224 */ /* 0x002fca00010e0606 */
[----:B------:R-:W-:-:S04]  /*100c0*/  @!P1 LOP3.LUT R7, R7, R6, RZ, 0x3c, !PT ;  /* 0x0000000607079212 */ /* 0x000fc800078e3cff */
[----:B------:R-:W-:Y:S01]  /*100d0*/  @!P1 LOP3.LUT R6, R7, R6, RZ, 0x3c, !PT ;  /* 0x0000000607069212 */ /* 0x000fe200078e3cff */
[----:B------:R-:W-:-:S03]  /*100e0*/  VIADD R5, R4, 0x10 ;  /* 0x0000001004057836 */ /* 0x000fc60000000000 */
        /* <DEDUP_REMOVED lines=58> */
.L_x_13663:
        /* <DEDUP_REMOVED lines=10> */
.L_x_13545:
        /* <DEDUP_REMOVED lines=18> */
.L_x_13664:
[----:B------:R-:W-:Y:S05]  /*10650*/  BSYNC B0 ;  /* 0x0000000000007941 */ /* 0x000fea0003800000 */
.L_x_13546:
[----:B------:R-:W2:Y:S01]  /*10660*/  LDL R2, [R1+0x14] ;  /* 0x0000140001027983 */ /* 0x000ea20000100800 */
[----:B------:R-:W-:Y:S01]  /*10670*/  BSSY B0, `(.L_x_13548) ;  /* 0x000005a000007945 */ /* 0x000fe20003800000 */
[----:B--2---:R-:W-:-:S13]  /*10680*/  LOP3.LUT P0, RZ, R2, 0x1, RZ, 0xc0, !PT ;  /* 0x0000000102ff7812 */ /* 0x004fda000780c0ff */
[----:B------:R-:W-:Y:S05]  /*10690*/  @!P0 BRA `(.L_x_13549) ;  /* 0x00000004005c8947 */ /* 0x000fea0003800000 */
[----:B------:R-:W0:Y:S01]  /*106a0*/  LDL R4, [R1+0x10] ;  /* 0x0000100001047983 */ /* 0x000e220000100800 */
[----:B------:R-:W-:Y:S01]  /*106b0*/  IMAD R2, R19, 0x8, R18 ;  /* 0x0000000813027824 */ /* 0x000fe200078e0212 */
[----:B------:R-:W-:Y:S01]  /*106c0*/  BSSY B1, `(.L_x_13550) ;  /* 0x0000007000017945 */ /* 0x000fe20003800000 */
[----:B------:R-:W2:Y:S02]  /*106d0*/  S2R R3, SR_TID.X ;  /* 0x0000000000037919 */ /* 0x000ea40000002100 */
[----:B--2---:R-:W-:-:S04]  /*106e0*/  LOP3.LUT R3, R3, 0x7f, RZ, 0xc0, !PT ;  /* 0x0000007f03037812 */ /* 0x004fc800078ec0ff */
[----:B------:R-:W-:Y:S02]  /*106f0*/  ISETP.NE.AND P1, PT, R3, RZ, PT ;  /* 0x000000ff0300720c */ /* 0x000fe40003f25270 */
[----:B0-----:R-:W-:-:S04]  /*10700*/  SHF.L.U32 R0, R4, 0x1f, RZ ;  /* 0x0000001f04007819 */ /* 0x001fc800000006ff */
[----:B------:R-:W0:Y:S02]  /*10710*/  SYNCS.PHASECHK.TRANS64.TRYWAIT P0, [R2+URZ+0x22860], R0 ;  /* 0x02286000020075a7 */ /* 0x000e24000800017f */
[----:B0-----:R-:W-:Y:S05]  /*10720*/  @!P0 BRA `(.L_x_13551) ;  /* 0x00000048009c8947 */ /* 0x001fea0003800000 */
.L_x_13665:
[----:B------:R-:W-:Y:S05]  /*10730*/  BSYNC B1 ;  /* 0x0000000000017941 */ /* 0x000fea0003800000 */
.L_x_13550:
        /* <DEDUP_REMOVED lines=9> */
.L_x_13553:
[----:B------:R-:W-:Y:S05]  /*107d0*/  BSYNC B1 ;  /* 0x0000000000017941 */ /* 0x000fea0003800000 */
.L_x_13552:
        /* <DEDUP_REMOVED lines=12> */
.L_x_13554:
        /* <DEDUP_REMOVED lines=15> */
.L_x_13555:
        /* <DEDUP_REMOVED lines=15> */
.L_x_13556:
        /* <DEDUP_REMOVED lines=15> */
.L_x_13557:
        /* <DEDUP_REMOVED lines=10> */
.L_x_13549:
[----:B------:R-:W-:Y:S05]  /*10c10*/  BSYNC B0 ;  /* 0x0000000000007941 */ /* 0x000fea0003800000 */
.L_x_13548:
        /* <DEDUP_REMOVED lines=54> */
.L_x_13564:
        /* <DEDUP_REMOVED lines=8> */
.L_x_13666:
[----:B------:R-:W-:Y:S05]  /*11000*/  BSYNC B3 ;  /* 0x0000000000037941 */ /* 0x000fea0003800000 */
.L_x_13565:
        /* <DEDUP_REMOVED lines=9> */
.L_x_13568:
[----:B------:R-:W-:Y:S05]  /*110a0*/  BSYNC B3 ;  /* 0x0000000000037941 */ /* 0x000fea0003800000 */
.L_x_13567:
        /* <DEDUP_REMOVED lines=12> */
.L_x_13569:
        /* <DEDUP_REMOVED lines=13> */
.L_x_13667:
[----:B------:R-:W-:Y:S05]  /*11240*/  BSYNC B3 ;  /* 0x0000000000037941 */ /* 0x000fea0003800000 */
.L_x_13570:
        /* <DEDUP_REMOVED lines=11> */
.L_x_13573:
[----:B------:R-:W-:Y:S05]  /*11300*/  BSYNC B3 ;  /* 0x0000000000037941 */ /* 0x000fea0003800000 */
.L_x_13572:
        /* <DEDUP_REMOVED lines=9> */
.L_x_13574:
        /* <DEDUP_REMOVED lines=15> */
.L_x_13575:
        /* <DEDUP_REMOVED lines=15> */
.L_x_13576:
        /* <DEDUP_REMOVED lines=15> */
.L_x_13577:
        /* <DEDUP_REMOVED lines=10> */
.L_x_13563:
[----:B------:R-:W-:Y:S05]  /*11710*/  BSYNC B1 ;  /* 0x0000000000017941 */ /* 0x000fea0003800000 */
.L_x_13562:
[----:B------:R-:W2:Y:S02]  /*11720*/  LDL.LU R5, [R1+0x38] ;  /* 0x0000380001057983 */ /* 0x000ea40000300800 */
[----:B--2---:R-:W-:-:S07]  /*11730*/  VIADD R0, R5, 0xfffffffd ;  /* 0xfffffffd05007836 */ /* 0x004fce0000000000 */
.L_x_13561:
[----:B------:R-:W-:Y:S05]  /*11740*/  BSYNC B2 ;  /* 0x0000000000027941 */ /* 0x000fea0003800000 */
.L_x_13560:
[----:B------:R-:W-:Y:S01]  /*11750*/  VIADD R8, R8, 0xfffffffe ;  /* 0xfffffffe08087836 */ /* 0x000fe20000000000 */
[----:B------:R-:W-:-:S04]  /*11760*/  LOP3.LUT R4, RZ, R4, RZ, 0x33, !PT ;  /* 0x00000004ff047212 */ /* 0x000fc800078e33ff */
[----:B------:R-:W-:-:S13]  /*11770*/  ISETP.NE.AND P0, PT, R8, R4, PT ;  /* 0x000000040800720c */ /* 0x000fda0003f05270 */
[----:B------:R-:W-:Y:S05]  /*11780*/  @!P0 BRA `(.L_x_13559) ;  /* 0x0000001000f88947 */ /* 0x000fea0003800000 */
.L_x_13610:
        /* <DEDUP_REMOVED lines=35> */
.L_x_13580:
        /* <DEDUP_REMOVED lines=8> */
.L_x_13668:
[----:B------:R-:W-:Y:S05]  /*11a40*/  BSYNC B2 ;  /* 0x0000000000027941 */ /* 0x000fea0003800000 */
.L_x_13581:
        /* <DEDUP_REMOVED lines=9> */
.L_x_13584:
[----:B------:R-:W-:Y:S05]  /*11ae0*/  BSYNC B2 ;  /* 0x0000000000027941 */ /* 0x000fea0003800000 */
.L_x_13583:
        /* <DEDUP_REMOVED lines=12> */
.L_x_13585:
        /* <DEDUP_REMOVED lines=13> */
.L_x_13669:
[----:B------:R-:W-:Y:S05]  /*11c80*/  BSYNC B2 ;  /* 0x0000000000027941 */ /* 0x000fea0003800000 */
.L_x_13586:
        /* <DEDUP_REMOVED lines=11> */
.L_x_13589:
[----:B------:R-:W-:Y:S05]  /*11d40*/  BSYNC B2 ;  /* 0x0000000000027941 */ /* 0x000fea0003800000 */
.L_x_13588:
        /* <DEDUP_REMOVED lines=9> */
.L_x_13590:
        /* <DEDUP_REMOVED lines=15> */
.L_x_13591:
        /* <DEDUP_REMOVED lines=15> */
.L_x_13592:
        /* <DEDUP_REMOVED lines=15> */
.L_x_13593:
        /* <DEDUP_REMOVED lines=10> */
.L_x_13579:
[----:B------:R-:W-:Y:S05]  /*12150*/  BSYNC B1 ;  /* 0x0000000000017941 */ /* 0x000fea0003800000 */
.L_x_13578:
[----:B------:R-:W2:Y:S01]  /*12160*/  LDL R2, [R1+0x14] ;  /* 0x0000140001027983 */ /* 0x000ea20000100800 */
[----:B------:R-:W-:Y:S01]  /*12170*/  VIADD R7, R7, 0x1 ;  /* 0x0000000107077836 */ /* 0x000fe20000000000 */
[----:B------:R-:W-:Y:S04]  /*12180*/  BSSY B1, `(.L_x_13594) ;  /* 0x000009a000017945 */ /* 0x000fe80003800000 */
[----:B------:R-:W-:-:S04]  /*12190*/  ISETP.NE.AND P0, PT, R7, 0x2, PT ;  /* 0x000000020700780c */ /* 0x000fc80003f05270 */
[----:B------:R-:W-:Y:S02]  /*121a0*/  SEL R19, R7, RZ, P0 ;  /* 0x000000ff07137207 */ /* 0x000fe40000000000 */
[----:B--2---:R-:W-:Y:S02]  /*121b0*/  LOP3.LUT P2, RZ, R2, 0x1, RZ, 0xc0, !PT ;  /* 0x0000000102ff7812 */ /* 0x004fe4000784c0ff */
        /* <DEDUP_REMOVED lines=29> */
.L_x_13596:
        /* <DEDUP_REMOVED lines=8> */
.L_x_13670:
[----:B------:R-:W-:Y:S05]  /*12410*/  BSYNC B2 ;  /* 0x0000000000027941 */ /* 0x000fea0003800000 */
.L_x_13597:
        /* <DEDUP_REMOVED lines=9> */
.L_x_13600:
[----:B------:R-:W-:Y:S05]  /*124b0*/  BSYNC B2 ;  /* 0x0000000000027941 */ /* 0x000fea0003800000 */
.L_x_13599:
        /* <DEDUP_REMOVED lines=12> */
.L_x_13601:
        /* <DEDUP_REMOVED lines=13> */
.L_x_13671:
[----:B------:R-:W-:Y:S05]  /*12650*/  BSYNC B2 ;  /* 0x0000000000027941 */ /* 0x000fea0003800000 */
.L_x_13602:
        /* <DEDUP_REMOVED lines=11> */
.L_x_13605:
[----:B------:R-:W-:Y:S05]  /*12710*/  BSYNC B2 ;  /* 0x0000000000027941 */ /* 0x000fea0003800000 */
.L_x_13604:
        /* <DEDUP_REMOVED lines=9> */
.L_x_13606:
        /* <DEDUP_REMOVED lines=15> */
.L_x_13607:
        /* <DEDUP_REMOVED lines=15> */
.L_x_13608:
        /* <DEDUP_REMOVED lines=15> */
.L_x_13609:
        /* <DEDUP_REMOVED lines=10> */
.L_x_13595:
[----:B------:R-:W-:Y:S05]  /*12b20*/  BSYNC B1 ;  /* 0x0000000000017941 */ /* 0x000fea0003800000 */
.L_x_13594:
[----:B------:R-:W2:Y:S01]  /*12b30*/  LDL R5, [R1+0x20] ;  /* 0x0000200001057983 */ /* 0x000ea20000100800 */
[----:B------:R-:W-:Y:S01]  /*12b40*/  VIADD R0, R0, 0xfffffffe ;  /* 0xfffffffe00007836 */ /* 0x000fe20000000000 */
[----:B--2---:R-:W-:-:S13]  /*12b50*/  ISETP.GT.AND P0, PT, R6, R5, PT ;  /* 0x000000050600720c */ /* 0x004fda0003f04270 */
[----:B------:R-:W-:Y:S05]  /*12b60*/  @P0 BRA `(.L_x_13610) ;  /* 0xffffffec00080947 */ /* 0x000fea000383ffff */
.L_x_13559:
[----:B------:R-:W-:Y:S05]  /*12b70*/  BSYNC B0 ;  /* 0x0000000000007941 */ /* 0x000fea0003800000 */
.L_x_13558:
        /* <DEDUP_REMOVED lines=20> */
[----:B-1----:R-:W1:Y:S01]  /*12cc0*/  POPC R7, R4 ;  /* 0x0000000400077309 */ /* 0x002e620000000000 */
[----:B--2---:R-:W1:Y:S02]  /*12cd0*/  SHFL.IDX PT, R0, R3, R0, 0x1f ;  /* 0x00001f0003007589 */ /* 0x004e6400000e0000 */
[----:B-1----:R-:W-:-:S05]  /*12ce0*/  IADD3 R0, R0, UR37, R7 ;  /* 0x0000002500007c10 */ /* 0x002fca000fffe007 */
[----:B------:R3:W-:Y:S02]  /*12cf0*/  STL [R1], R0 ;  /* 0x0000000001007387 */ /* 0x0007e40000100800 */
.L_x_13612:
[----:B------:R-:W-:Y:S05]  /*12d00*/  BSYNC B0 ;  /* 0x0000000000007941 */ /* 0x000fea0003800000 */
.L_x_13611:
[----:B------:R-:W-:-:S07]  /*12d10*/  SEL R19, R19, RZ, P0 ;  /* 0x000000ff13137207 */ /* 0x000fce0000000000 */
.L_x_13530:
[----:B------:R-:W-:Y:S05]  /*12d20*/  BSYNC B7 ;  /* 0x0000000000077941 */ /* 0x000fea0003800000 */
.L_x_13528:
        /* <DEDUP_REMOVED lines=9> */
[----:B01----:R-:W0:Y:S04]  /*12dc0*/  LDS.128 R4, [R18+0x228d0] ;  /* 0x0228d00012047984 */ /* 0x003e280000000c00 */
[----:B0-----:R1:W-:Y:S04]  /*12dd0*/  STL.64 [R1], R4 ;  /* 0x0000000401007387 */ /* 0x0013e80000100a00 */
[----:B------:R1:W-:Y:S01]  /*12de0*/  STL.64 [R1+0x8], R6 ;  /* 0x0000080601007387 */ /* 0x0003e20000100a00 */
[----:B------:R-:W-:Y:S06]  /*12df0*/  BAR.ARV 0x4, 0x180 ;  /* 0x0106000000007b1d */ /* 0x000fec0000002000 */
[----:B------:R-:W-:Y:S05]  /*12e00*/  BRA `(.L_x_13614) ;  /* 0x0000001000307947 */ /* 0x000fea0003800000 */
.L_x_13613:
[----:B------:R-:W3:Y:S01]  /*12e10*/  S2R R16, SR_TID.X ;  /* 0x0000000000107919 */ /* 0x000ee20000002100 */
[----:B------:R-:W-:Y:S01]  /*12e20*/  UMOV UR4, 0xffffffff ;  /* 0xffffffff00047882 */ /* 0x000fe20000000000 */
[----:B---3--:R-:W-:-:S04]  /*12e30*/  LOP3.LUT R16, R16, 0x1f, RZ, 0xc0, !PT ;  /* 0x0000001f10107812 */ /* 0x008fc800078ec0ff */
        /* <DEDUP_REMOVED lines=8> */
[----:B------:R-:W2:Y:S08]  /*12ec0*/  @!P1 LDC.64 R2, c[0x0][0xc80] ;  /* 0x00032000ff029b82 */ /* 0x000eb00000000a00 */
[----:B0-----:R-:W0:Y:S01]  /*12ed0*/  @!P1 LDC.64 R4, c[0x0][0xc78] ;  /* 0x00031e00ff049b82 */ /* 0x001e220000000a00 */
[----:B--2---:R-:W-:-:S05]  /*12ee0*/  @!P1 IMAD.WIDE R2, R0, 0x4, R2 ;  /* 0x0000000400029825 */ /* 0x004fca00078e0202 */
[----:B-1----:R0:W2:Y:S02]  /*12ef0*/  @!P1 LDG.E R6, desc[UR38][R2.64] ;  /* 0x0000002602069981 */ /* 0x0020a4000c1e1900 */
[----:B0-----:R-:W-:-:S05]  /*12f00*/  @!P1 IMAD.WIDE R2, R0, 0x4, R4 ;  /* 0x0000000400029825 */ /* 0x001fca00078e0204 */
        /* <DEDUP_REMOVED lines=30> */
.L_x_13681:
[----:B------:R-:W-:Y:S02]  /*130f0*/  ULDC UR4, c[0x0][0xc38] ;  /* 0x00030e0000047ab9 */ /* 0x000fe40000000800 */
[----:B------:R-:W-:-:S04]  /*13100*/  IMAD.U32 R7, RZ, RZ, UR4 ;  /* 0x00000004ff077e24 */ /* 0x000fc8000f8e00ff */
[----:B-1----:R-:W-:-:S04]  /*13110*/  IMAD R10, R14, R7, RZ ;  /* 0x000000070e0a7224 */ /* 0x002fc800078e02ff */
[----:B------:R-:W-:-:S05]  /*13120*/  IMAD.IADD R4, R9, 0x1, R10 ;  /* 0x0000000109047824 */ /* 0x000fca00078e020a */
[----:B------:R-:W-:-:S13]  /*13130*/  ISETP.GT.AND P6, PT, R4, R0, PT ;  /* 0x000000000400720c */ /* 0x000fda0003fc4270 */
[----:B------:R-:W-:Y:S05]  /*13140*/  @P6 BRA `(.L_x_13616) ;  /* 0x0000000000ac6947 */ /* 0x000fea0003800000 */
.L_x_13619:
        /* <DEDUP_REMOVED lines=37> */
.L_x_13689:
[----:B------:R-:W-:Y:S02]  /*133a0*/  ULDC UR4, c[0x0][0xc38] ;  /* 0x00030e0000047ab9 */ /* 0x000fe40000000800 */
[----:B------:R-:W-:-:S04]  /*133b0*/  IMAD.U32 R7, RZ, RZ, UR4 ;  /* 0x00000004ff077e24 */ /* 0x000fc8000f8e00ff */
[----:B-1----:R-:W-:-:S04]  /*133c0*/  IMAD R10, R14, R7, RZ ;  /* 0x000000070e0a7224 */ /* 0x002fc800078e02ff */
[----:B------:R-:W-:-:S05]  /*133d0*/  IMAD.IADD R4, R10, 0x1, R4 ;  /* 0x000000010a047824 */ /* 0x000fca00078e0204 */
[----:B------:R-:W-:-:S13]  /*133e0*/  ISETP.GT.AND P6, PT, R4, R0, PT ;  /* 0x000000000400720c */ /* 0x000fda0003fc4270 */
[----:B------:R-:W-:Y:S05]  /*133f0*/  @!P6 BRA `(.L_x_13619) ;  /* 0xfffffffc0054e947 */ /* 0x000fea000383ffff */
.L_x_13616:
        /* <DEDUP_REMOVED lines=12> */
.L_x_13694:
[----:B------:R-:W-:-:S13]  /*134c0*/  ISETP.NE.AND P0, PT, R3, RZ, PT ;  /* 0x000000ff0300720c */ /* 0x000fda0003f05270 */
[----:B------:R-:W-:Y:S05]  /*134d0*/  @!P0 BRA `(.L_x_13621) ;  /* 0x0000000000108947 */ /* 0x000fea0003800000 */
[----:B------:R-:W-:Y:S01]  /*134e0*/  UMOV UR4, 0xffffffff ;  /* 0xffffffff00047882 */ /* 0x000fe20000000000 */
[----:B------:R-:W-:Y:S02]  /*134f0*/  VIADD R12, R9, 0xffffffff ;  /* 0xffffffff090c7836 */ /* 0x000fe40000000000 */
[----:B------:R-:W-:Y:S05]  /*13500*/  BRA.DIV UR4, `(.L_x_13622) ;  /* 0x0000002a04207947 */ /* 0x000fea000b800000 */
[----:B------:R2:W4:Y:S02]  /*13510*/  SHFL.IDX PT, R8, R2, R12, 0x1f ;  /* 0x00001f0c02087589 */ /* 0x00052400000e0000 */
.L_x_13621:
        /* <DEDUP_REMOVED lines=62> */
.L_x_13623:
        /* <DEDUP_REMOVED lines=63> */
.L_x_13624:
[----:B-1----:R-:W-:-:S05]  /*13cf0*/  LOP3.LUT R3, RZ, R0, RZ, 0x33, !PT ;  /* 0x00000000ff037212 */ /* 0x002fca00078e33ff */
[----:B------:R-:W-:-:S05]  /*13d00*/  IMAD.IADD R0, R4, 0x1, R3 ;  /* 0x0000000104007824 */ /* 0x000fca00078e0203 */
[----:B------:R2:W-:Y:S01]  /*13d10*/  STL [R1+0x4], R0 ;  /* 0x0000040001007387 */ /* 0x0005e20000100800 */
[----:B------:R-:W-:Y:S05]  /*13d20*/  BRA `(.L_x_13625) ;  /* 0x0000000000287947 */ /* 0x000fea0003800000 */
.L_x_13617:
        /* <DEDUP_REMOVED lines=10> */
.L_x_13625:
        /* <DEDUP_REMOVED lines=16> */
.L_x_13614:
[----:B------:R-:W3:Y:S01]  /*13ed0*/  LDL R0, [R1+0xc] ;  /* 0x00000c0001007983 */ /* 0x000ee20000100800 */
[----:B------:R-:W-:Y:S02]  /*13ee0*/  ULDC UR4, c[0x0][0xc3c] ;  /* 0x00030f0000047ab9 */ /* 0x000fe40000000800 */
[----:B---3--:R-:W-:-:S13]  /*13ef0*/  ISETP.GE.AND P0, PT, R0, UR4, PT ;  /* 0x0000000400007c0c */ /* 0x008fda000bf06270 */
[----:B------:R-:W-:Y:S05]  /*13f00*/  @!P0 BRA `(.L_x_13626) ;  /* 0xffffffa400bc8947 */ /* 0x000fea000383ffff */
[----:B------:R-:W-:Y:S05]  /*13f10*/  BSYNC B8 ;  /* 0x0000000000087941 */ /* 0x000fea0003800000 */
.L_x_13522:
        /* <DEDUP_REMOVED lines=12> */
.L_x_13697:
[----:B------:R-:W-:Y:S05]  /*13fe0*/  BSYNC B0 ;  /* 0x0000000000007941 */ /* 0x000fea0003800000 */
.L_x_13627:
[----:B------:R-:W-:-:S03]  /*13ff0*/  UMOV UR4, 0xffffffff ;  /* 0xffffffff00047882 */ /* 0x000fc60000000000 */
[----:B------:R-:W-:Y:S05]  /*14000*/  BRA.DIV UR4, `(.L_x_13629) ;  /* 0x0000001e049c7947 */ /* 0x000fea000b800000 */
[----:B------:R-:W1:Y:S02]  /*14010*/  S2R R2, SR_TID.X ;  /* 0x0000000000027919 */ /* 0x000e640000002100 */
[----:B-1----:R-:W-:-:S04]  /*14020*/  SHF.R.U32.HI R2, RZ, 0x5, R2 ;  /* 0x00000005ff027819 */ /* 0x002fc80000011602 */
[----:B------:R-:W-:-:S05]  /*14030*/  LOP3.LUT R2, R2, 0x3, RZ, 0xc0, !PT ;  /* 0x0000000302027812 */ /* 0x000fca00078ec0ff */
[----:B------:R1:W2:Y:S02]  /*14040*/  SHFL.IDX PT, R14, R2, RZ, 0x1f ;  /* 0x00001fff020e7589 */ /* 0x0002a400000e0000 */
.L_x_13700:
[----:B--2---:R-:W-:Y:S01]  /*14050*/  ISETP.NE.AND P0, PT, R14, RZ, PT ;  /* 0x000000ff0e00720c */ /* 0x004fe20003f05270 */
[----:B------:R-:W-:-:S12]  /*14060*/  BSSY B0, `(.L_x_13630) ;  /* 0x0000025000007945 */ /* 0x000fd80003800000 */
[----:B------:R-:W-:Y:S05]  /*14070*/  @P0 BRA `(.L_x_13631) ;  /* 0x00000000008c0947 */ /* 0x000fea0003800000 */
[----:B------:R-:W-:-:S03]  /*14080*/  UMOV UR4, 0xffffffff ;  /* 0xffffffff00047882 */ /* 0x000fc60000000000 */
[----:B------:R-:W-:Y:S05]  /*14090*/  BRA.DIV UR4, `(.L_x_13632) ;  /* 0x0000001e04ac7947 */ /* 0x000fea000b800000 */
[----:B------:R-:W-:-:S13]  /*140a0*/  ELECT P6, URZ, PT ;  /* 0x00000000003f782f */ /* 0x000fda00038c0000 */
.L_x_13703:
[----:B------:R-:W-:Y:S05]  /*140b0*/  @!P6 BRA `(.L_x_13631) ;  /* 0x00000000007ce947 */ /* 0x000fea0003800000 */
[----:B------:R-:W-:-:S06]  /*140c0*/  ULOP3.LUT UR4, UR36, 0x2, URZ, 0xfc, !UPT ;  /* 0x0000000224047892 */ /* 0x000fcc000f8efc3f */
[----:B-1----:R-:W-:-:S05]  /*140d0*/  IMAD.U32 R2, RZ, RZ, UR4 ;  /* 0x00000004ff027e24 */ /* 0x002fca000f8e00ff */
[----:B------:R-:W-:-:S13]  /*140e0*/  ISETP.NE.AND P2, PT, R2, 0x3, PT ;  /* 0x000000030200780c */ /* 0x000fda0003f45270 */
[----:B------:R-:W-:Y:S05]  /*140f0*/  @!P2 BRA `(.L_x_13633) ;  /* 0x000000000004a947 */ /* 0x000fea0003800000 */
[----:B------:R-:W-:Y:S01]  /*14100*/  BPT.TRAP 0x1 ;  /* 0x000000040000795c */ /* 0x000fe20000300000 */
.L_x_13633:
        /* <DEDUP_REMOVED lines=13> */
.L_x_13704:
[----:B------:R-:W1:Y:S02]  /*141e0*/  SYNCS.PHASECHK.TRANS64.TRYWAIT P0, [R7+URZ], R2 ;  /* 0x00000002070075a7 */ /* 0x000e64000800017f */
[----:B-1----:R-:W-:Y:S05]  /*141f0*/  @!P0 BRA `(.L_x_13635) ;  /* 0x0000001c00888947 */ /* 0x002fea0003800000 */
.L_x_13705:
[----:B------:R-:W-:Y:S05]  /*14200*/  @!P2 BRA `(.L_x_13636) ;  /* 0x000000000004a947 */ /* 0x000fea0003800000 */
[----:B------:R-:W-:Y:S01]  /*14210*/  BPT.TRAP 0x1 ;  /* 0x000000040000795c */ /* 0x000fe20000300000 */
.L_x_13636:
[----:B------:R-:W-:-:S04]  /*14220*/  VIADD R0, R0, 0x22860 ;  /* 0x0002286000007836 */ /* 0x000fc80000000000 */
[----:B------:R-:W-:-:S04]  /*14230*/  IMAD R4, R19, 0x8, R0 ;  /* 0x0000000813047824 */ /* 0x000fc800078e0200 */
[----:B------:R-:W2:Y:S02]  /*14240*/  SYNCS.PHASECHK.TRANS64.TRYWAIT P0, [R4+URZ], R5 ;  /* 0x00000005040075a7 */ /* 0x000ea4000800017f */
[----:B--2---:R-:W-:Y:S05]  /*14250*/  @!P0 BRA `(.L_x_13637) ;  /* 0x0000001c00848947 */ /* 0x004fea0003800000 */
.L_x_13706:
[----:B------:R-:W-:-:S07]  /*14260*/  IMAD R3, R3, 0x8, R0 ;  /* 0x0000000803037824 */ /* 0x000fce00078e0200 */
.L_x_13638:
[----:B----4-:R4:W0:Y:S02]  /*14270*/  SYNCS.PHASECHK.TRANS64.TRYWAIT P0, [R3+URZ], R2 ;  /* 0x00000002030075a7 */ /* 0x010824000800017f */
[----:B0-----:R-:W-:Y:S05]  /*14280*/  @!P0 NANOSLEEP.SYNCS 0x989680 ;  /* 0x009896800000895d */ /* 0x001fea0003900000 */
[----:B------:R-:W0:Y:S02]  /*14290*/  @!P0 SYNCS.PHASECHK.TRANS64 P0, [R3+URZ], R2 ;  /* 0x00000002030085a7 */ /* 0x000e24000800007f */
[----:B0-----:R-:W-:Y:S05]  /*142a0*/  @!P0 BRA `(.L_x_13638) ;  /* 0xfffffffc00f08947 */ /* 0x001fea000383ffff */
.L_x_13631:
[----:B------:R-:W-:Y:S05]  /*142b0*/  BSYNC B0 ;  /* 0x0000000000007941 */ /* 0x000fea0003800000 */
.L_x_13630:
[----:B------:R-:W-:Y:S05]  /*142c0*/  EXIT ;  /* 0x000000000000794d */ /* 0x000fea0003800000 */
.L_x_13461:
[----:B0-----:R0:W1:Y:S02]  /*142d0*/  SYNCS.PHASECHK.TRANS64.TRYWAIT P0, [R6+URZ+0x22800], R3 ;  /* 0x02280003060075a7 */ /* 0x001064000800017f */
[----:B-1----:R-:W-:Y:S05]  /*142e0*/  @!P0 NANOSLEEP.SYNCS 0x989680 ;  /* 0x009896800000895d */ /* 0x002fea0003900000 */
[----:B------:R-:W1:Y:S02]  /*142f0*/  @!P0 SYNCS.PHASECHK.TRANS64 P0, [R6+URZ+0x22800], R3 ;  /* 0x02280003060085a7 */ /* 0x000e64000800007f */
[----:B-1----:R-:W-:Y:S05]  /*14300*/  @!P0 BRA `(.L_x_13461) ;  /* 0xfffffffc00f08947 */ /* 0x002fea000383ffff */
[----:B------:R-:W-:Y:S05]  /*14310*/  BRA `(.L_x_13639) ;  /* 0xfffffedc00a47947 */ /* 0x000fea000383ffff */
.L_x_13465:
[----:B--2---:R-:W-:-:S04]  /*14320*/  IMAD.U32 R0, RZ, RZ, UR22 ;  /* 0x00000016ff007e24 */ /* 0x004fc8000f8e00ff */
[----:B------:R2:W3:Y:S03]  /*14330*/  SYNCS.PHASECHK.TRANS64.TRYWAIT P1, [R0+URZ+0x22830], R9 ;  /* 0x02283009000075a7 */ /* 0x0004e6000802017f */
[----:B---3--:R-:W-:Y:S05]  /*14340*/  @!P1 NANOSLEEP.SYNCS 0x989680 ;  /* 0x009896800000995d */ /* 0x008fea0003900000 */
[----:B------:R-:W3:Y:S02]  /*14350*/  @!P1 SYNCS.PHASECHK.TRANS64 P1, [R0+URZ+0x22830], R9 ;  /* 0x02283009000095a7 */ /* 0x000ee4000802007f */
[----:B---3--:R-:W-:Y:S05]  /*14360*/  @!P1 BRA `(.L_x_13465) ;  /* 0xfffffffc00ec9947 */ /* 0x008fea000383ffff */
[----:B------:R-:W-:Y:S05]  /*14370*/  BRA `(.L_x_13464) ;  /* 0xfffffedc00cc7947 */ /* 0x000fea000383ffff */
.L_x_13469:
[----:B--2---:R-:W-:-:S04]  /*14380*/  IMAD.U32 R10, RZ, RZ, UR22 ;  /* 0x00000016ff0a7e24 */ /* 0x004fc8000f8e00ff */
[----:B------:R2:W3:Y:S03]  /*14390*/  SYNCS.PHASECHK.TRANS64.TRYWAIT P3, [R10+URZ+0x22850], R9 ;  /* 0x022850090a0075a7 */ /* 0x0004e6000806017f */
[----:B---3--:R-:W-:Y:S05]  /*143a0*/  @!P3 NANOSLEEP.SYNCS 0x989680 ;  /* 0x009896800000b95d */ /* 0x008fea0003900000 */
[----:B------:R-:W3:Y:S02]  /*143b0*/  @!P3 SYNCS.PHASECHK.TRANS64 P3, [R10+URZ+0x22850], R9 ;  /* 0x022850090a00b5a7 */ /* 0x000ee4000806007f */
[----:B---3--:R-:W-:Y:S05]  /*143c0*/  @!P3 BRA `(.L_x_13469) ;  /* 0xfffffffc00ecb947 */ /* 0x008fea000383ffff */
[----:B------:R-:W-:Y:S05]  /*143d0*/  BRA `(.L_x_13468) ;  /* 0xfffffef400d47947 */ /* 0x000fea000383ffff */
.L_x_13474:
[----:B-1----:R-:W-:-:S04]  /*143e0*/  IMAD.U32 R5, RZ, RZ, UR24 ;  /* 0x00000018ff057e24 */ /* 0x002fc8000f8e00ff */
[----:B------:R1:W2:Y:S03]  /*143f0*/  SYNCS.PHASECHK.TRANS64.TRYWAIT P3, [R5+URZ+0x22830], R6 ;  /* 0x02283006050075a7 */ /* 0x0002a6000806017f */
[----:B--2---:R-:W-:Y:S05]  /*14400*/  @!P3 NANOSLEEP.SYNCS 0x989680 ;  /* 0x009896800000b95d */ /* 0x004fea0003900000 */
[----:B------:R-:W2:Y:S02]  /*14410*/  @!P3 SYNCS.PHASECHK.TRANS64 P3, [R5+URZ+0x22830], R6 ;  /* 0x022830060500b5a7 */ /* 0x000ea4000806007f */
[----:B--2---:R-:W-:Y:S05]  /*14420*/  @!P3 BRA `(.L_x_13474) ;  /* 0xfffffffc00ecb947 */ /* 0x004fea000383ffff */
[----:B------:R-:W-:Y:S05]  /*14430*/  BRA `(.L_x_13473) ;  /* 0xfffffefc000c7947 */ /* 0x000fea000383ffff */
.L_x_13478:
[----:B-1----:R1:W2:Y:S02]  /*14440*/  SYNCS.PHASECHK.TRANS64.TRYWAIT P3, [R7+URZ+0x22850], R6 ;  /* 0x02285006070075a7 */ /* 0x0022a4000806017f */
[----:B--2---:R-:W-:Y:S05]  /*14450*/  @!P3 NANOSLEEP.SYNCS 0x989680 ;  /* 0x009896800000b95d */ /* 0x004fea0003900000 */
[----:B------:R-:W2:Y:S02]  /*14460*/  @!P3 SYNCS.PHASECHK.TRANS64 P3, [R7+URZ+0x22850], R6 ;  /* 0x022850060700b5a7 */ /* 0x000ea4000806007f */
[----:B--2---:R-:W-:Y:S05]  /*14470*/  @!P3 BRA `(.L_x_13478) ;  /* 0xfffffffc00f0b947 */ /* 0x004fea000383ffff */
[----:B------:R-:W-:Y:S05]  /*14480*/  BRA `(.L_x_13477) ;  /* 0xffffff1c004c7947 */ /* 0x000fea000383ffff */
.L_x_13484:
[----:B-1----:R-:W-:-:S04]  /*14490*/  IMAD.U32 R5, RZ, RZ, UR23 ;  /* 0x00000017ff057e24 */ /* 0x002fc8000f8e00ff */
[----:B------:R1:W2:Y:S03]  /*144a0*/  SYNCS.PHASECHK.TRANS64.TRYWAIT P1, [R5+URZ+0x22830], R6 ;  /* 0x02283006050075a7 */ /* 0x0002a6000802017f */
[----:B--2---:R-:W-:Y:S05]  /*144b0*/  @!P1 NANOSLEEP.SYNCS 0x989680 ;  /* 0x009896800000995d */ /* 0x004fea0003900000 */
[----:B------:R-:W2:Y:S02]  /*144c0*/  @!P1 SYNCS.PHASECHK.TRANS64 P1, [R5+URZ+0x22830], R6 ;  /* 0x02283006050095a7 */ /* 0x000ea4000802007f */
[----:B--2---:R-:W-:Y:S05]  /*144d0*/  @!P1 BRA `(.L_x_13484) ;  /* 0xfffffffc00ec9947 */ /* 0x004fea000383ffff */
[----:B------:R-:W-:Y:S05]  /*144e0*/  BRA `(.L_x_13483) ;  /* 0xffffff20005c7947 */ /* 0x000fea000383ffff */
.L_x_13488:
[----:B-1----:R1:W2:Y:S02]  /*144f0*/  SYNCS.PHASECHK.TRANS64.TRYWAIT P1, [R9+URZ+0x22850], R6 ;  /* 0x02285006090075a7 */ /* 0x0022a4000802017f */
[----:B--2---:R-:W-:Y:S05]  /*14500*/  @!P1 NANOSLEEP.SYNCS 0x989680 ;  /* 0x009896800000995d */ /* 0x004fea0003900000 */
[----:B------:R-:W2:Y:S02]  /*14510*/  @!P1 SYNCS.PHASECHK.TRANS64 P1, [R9+URZ+0x22850], R6 ;  /* 0x02285006090095a7 */ /* 0x000ea4000802007f */
[----:B--2---:R-:W-:Y:S05]  /*14520*/  @!P1 BRA `(.L_x_13488) ;  /* 0xfffffffc00f09947 */ /* 0x004fea000383ffff */
[----:B------:R-:W-:Y:S05]  /*14530*/  BRA `(.L_x_13487) ;  /* 0xffffff38007c7947 */ /* 0x000fea000383ffff */
.L_x_13536:
        /* <DEDUP_REMOVED lines=11> */
.L_x_13641:
[----:B------:R-:W-:Y:S05]  /*145f0*/  BSYNC B0 ;  /* 0x0000000000007941 */ /* 0x000fea0003800000 */
.L_x_13640:
[----:B------:R-:W-:Y:S05]  /*14600*/  BRA `(.L_x_13642) ;  /* 0xffffffac00d87947 */ /* 0x000fea000383ffff */
.L_x_13538:
[----:B------:R-:W-:Y:S01]  /*14610*/  BSSY B0, `(.L_x_13643) ;  /* 0x0000006000007945 */ /* 0x000fe20003800000 */
[----:B------:R-:W-:-:S07]  /*14620*/  IMAD.MOV.U32 R15, RZ, RZ, -0x1 ;  /* 0xffffffffff0f7424 */ /* 0x000fce00078e00ff */
[----:B0-2---:R-:W-:Y:S05]  /*14630*/  WARPSYNC.COLLECTIVE R15, `(.L_x_13644) ;  /* 0x000000000f0c7348 */ /* 0x005fea0003c00000 */
[----:B------:R-:W-:Y:S02]  /*14640*/  ELECT P6, UR62, PT ;  /* 0x00000000003e782f */ /* 0x000fe400038c0000 */
[----:B------:R-:W-:Y:S01]  /*14650*/  MOV R14, UR62 ;  /* 0x0000003e000e7c02 */ /* 0x000fe20008000f00 */
[----:B0-2---:R-:W-:Y:S10]  /*14660*/  ENDCOLLECTIVE ;  /* 0x000000000000791b */ /* 0x005ff40003800000 */
.L_x_13644:
[----:B------:R-:W-:Y:S05]  /*14670*/  BSYNC B0 ;  /* 0x0000000000007941 */ /* 0x000fea0003800000 */
.L_x_13643:
[----:B------:R-:W-:Y:S05]  /*14680*/  BRA `(.L_x_13645) ;  /* 0xffffffac00e47947 */ /* 0x000fea000383ffff */
.L_x_13540:
[----:B0-----:R0:W1:Y:S02]  /*14690*/  SYNCS.PHASECHK.TRANS64.TRYWAIT P0, [R0+URZ+0x22840], R2 ;  /* 0x02284002000075a7 */ /* 0x001064000800017f */
[----:B-1----:R-:W-:Y:S05]  /*146a0*/  @!P0 NANOSLEEP.SYNCS 0x989680 ;  /* 0x009896800000895d */ /* 0x002fea0003900000 */
[----:B------:R-:W1:Y:S02]  /*146b0*/  @!P0 SYNCS.PHASECHK.TRANS64 P0, [R0+URZ+0x22840], R2 ;  /* 0x02284002000085a7 */ /* 0x000e64000800007f */
[----:B-1----:R-:W-:Y:S05]  /*146c0*/  @!P0 BRA `(.L_x_13540) ;  /* 0xfffffffc00f08947 */ /* 0x002fea000383ffff */
[----:B------:R-:W-:Y:S05]  /*146d0*/  BRA `(.L_x_13646) ;  /* 0xffffffb000447947 */ /* 0x000fea000383ffff */
.L_x_13544:
        /* <DEDUP_REMOVED lines=8> */
[C---:B------:R-:W-:Y:S02]  /*14760*/  VIADD R5, R4.reuse, 0x10 ;  /* 0x0000001004057836 */ /* 0x040fe40000000000 */
[----:B------:R-:W-:Y:S02]  /*14770*/  VIADD R8, R4, 0x60 ;  /* 0x0000006004087836 */ /* 0x000fe40000000000 */
[----:B--2---:R-:W-:Y:S02]  /*14780*/  IMAD R3, R11, R7, RZ ;  /* 0x000000070b037224 */ /* 0x004fe400078e02ff */
[----:B------:R-:W-:-:S03]  /*14790*/  IMAD.MOV.U32 R11, RZ, RZ, 0x181f ;  /* 0x0000181fff0b7424 */ /* 0x000fc600078e00ff */
[----:B------:R-:W-:-:S13]  /*147a0*/  ISETP.GE.AND P1, PT, R4, R3, PT ;  /* 0x000000030400720c */ /* 0x000fda0003f26270 */
[----:B-----5:R-:W-:Y:S05]  /*147b0*/  WARPSYNC.COLLECTIVE R15, `(.L_x_13647) ;  /* 0x000000000f087348 */ /* 0x020fea0003c00000 */
[----:B------:R0:W1:Y:S02]  /*147c0*/  SHFL.IDX P6, R14, R13, R12, R11 ;  /* 0x0000000c0d0e7389 */ /* 0x00006400000c000b */
[----:B01---5:R-:W-:Y:S01]  /*147d0*/  ENDCOLLECTIVE ;  /* 0x000000000000791b */ /* 0x023fe20003800000 */
.L_x_13647:
[----:B------:R-:W-:Y:S02]  /*147e0*/  IMAD.MOV.U32 R13, RZ, RZ, R2 ;  /* 0x000000ffff0d7224 */ /* 0x000fe400078e0002 */
[----:B------:R-:W-:-:S07]  /*147f0*/  IMAD.MOV.U32 R6, RZ, RZ, R14 ;  /* 0x000000ffff067224 */ /* 0x000fce00078e000e */
[----:B------:R-:W-:Y:S05]  /*14800*/  WARPSYNC.COLLECTIVE R15, `(.L_x_13648) ;  /* 0x000000000f087348 */ /* 0x000fea0003c00000 */
[----:B------:R0:W1:Y:S02]  /*14810*/  SHFL.IDX P6, R14, R13, R12, R11 ;  /* 0x0000000c0d0e7389 */ /* 0x00006400000c000b */
[----:B01----:R-:W-:Y:S01]  /*14820*/  ENDCOLLECTIVE ;  /* 0x000000000000791b */ /* 0x003fe20003800000 */
.L_x_13648:
[----:B------:R-:W-:Y:S02]  /*14830*/  IMAD.MOV.U32 R13, RZ, RZ, R0 ;  /* 0x000000ffff0d7224 */ /* 0x000fe400078e0000 */
[----:B------:R-:W-:Y:S02]  /*14840*/  IMAD.MOV.U32 R12, RZ, RZ, 0x1 ;  /* 0x00000001ff0c7424 */ /* 0x000fe400078e00ff */
[----:B------:R-:W-:-:S07]  /*14850*/  IMAD.MOV.U32 R7, RZ, RZ, R14 ;  /* 0x000000ffff077224 */ /* 0x000fce00078e000e */
[----:B------:R-:W-:Y:S05]  /*14860*/  WARPSYNC.COLLECTIVE R15, `(.L_x_13649) ;  /* 0x000000000f087348 */ /* 0x000fea0003c00000 */
[----:B------:R0:W1:Y:S02]  /*14870*/  SHFL.IDX P6, R14, R13, R12, R11 ;  /* 0x0000000c0d0e7389 */ /* 0x00006400000c000b */
[----:B01----:R-:W-:Y:S01]  /*14880*/  ENDCOLLECTIVE ;  /* 0x000000000000791b */ /* 0x003fe20003800000 */
.L_x_13649:
        /* <DEDUP_REMOVED lines=15> */
.L_x_13650:
[----:B------:R-:W-:Y:S02]  /*14980*/  IMAD.MOV.U32 R13, RZ, RZ, R0 ;  /* 0x000000ffff0d7224 */ /* 0x000fe400078e0000 */
[----:B------:R-:W-:Y:S02]  /*14990*/  IMAD.MOV.U32 R12, RZ, RZ, 0x2 ;  /* 0x00000002ff0c7424 */ /* 0x000fe400078e00ff */
[----:B------:R-:W-:-:S07]  /*149a0*/  IMAD.MOV.U32 R5, RZ, RZ, R14 ;  /* 0x000000ffff057224 */ /* 0x000fce00078e000e */
[----:B------:R-:W-:Y:S05]  /*149b0*/  WARPSYNC.COLLECTIVE R15, `(.L_x_13651) ;  /* 0x000000000f087348 */ /* 0x000fea0003c00000 */
[----:B------:R0:W1:Y:S02]  /*149c0*/  SHFL.IDX P6, R14, R13, R12, R11 ;  /* 0x0000000c0d0e7389 */ /* 0x00006400000c000b */
[----:B01----:R-:W-:Y:S01]  /*149d0*/  ENDCOLLECTIVE ;  /* 0x000000000000791b */ /* 0x003fe20003800000 */
.L_x_13651:
        /* <DEDUP_REMOVED lines=15> */
.L_x_13652:
[----:B------:R-:W-:Y:S02]  /*14ad0*/  IMAD.MOV.U32 R13, RZ, RZ, R0 ;  /* 0x000000ffff0d7224 */ /* 0x000fe400078e0000 */
[----:B------:R-:W-:Y:S02]  /*14ae0*/  IMAD.MOV.U32 R12, RZ, RZ, 0x3 ;  /* 0x00000003ff0c7424 */ /* 0x000fe400078e00ff */
[----:B------:R-:W-:-:S07]  /*14af0*/  IMAD.MOV.U32 R5, RZ, RZ, R14 ;  /* 0x000000ffff057224 */ /* 0x000fce00078e000e */
[----:B------:R-:W-:Y:S05]  /*14b00*/  WARPSYNC.COLLECTIVE R15, `(.L_x_13653) ;  /* 0x000000000f087348 */ /* 0x000fea0003c00000 */
[----:B------:R0:W1:Y:S02]  /*14b10*/  SHFL.IDX P6, R14, R13, R12, R11 ;  /* 0x0000000c0d0e7389 */ /* 0x00006400000c000b */
[----:B01----:R-:W-:Y:S01]  /*14b20*/  ENDCOLLECTIVE ;  /* 0x000000000000791b */ /* 0x003fe20003800000 */
.L_x_13653:
        /* <DEDUP_REMOVED lines=15> */
.L_x_13654:
[----:B------:R-:W-:Y:S02]  /*14c20*/  IMAD.MOV.U32 R13, RZ, RZ, R0 ;  /* 0x000000ffff0d7224 */ /* 0x000fe400078e0000 */
[----:B------:R-:W-:Y:S02]  /*14c30*/  IMAD.MOV.U32 R12, RZ, RZ, 0x4 ;  /* 0x00000004ff0c7424 */ /* 0x000fe400078e00ff */
[----:B------:R-:W-:-:S07]  /*14c40*/  IMAD.MOV.U32 R5, RZ, RZ, R14 ;  /* 0x000000ffff057224 */ /* 0x000fce00078e000e */
[----:B------:R-:W-:Y:S05]  /*14c50*/  WARPSYNC.COLLECTIVE R15, `(.L_x_13655) ;  /* 0x000000000f087348 */ /* 0x000fea0003c00000 */
[----:B------:R0:W1:Y:S02]  /*14c60*/  SHFL.IDX P6, R14, R13, R12, R11 ;  /* 0x0000000c0d0e7389 */ /* 0x00006400000c000b */
[----:B01----:R-:W-:Y:S01]  /*14c70*/  ENDCOLLECTIVE ;  /* 0x000000000000791b */ /* 0x003fe20003800000 */
.L_x_13655:
        /* <DEDUP_REMOVED lines=15> */
.L_x_13656:
[----:B------:R-:W-:Y:S02]  /*14d70*/  IMAD.MOV.U32 R13, RZ, RZ, R0 ;  /* 0x000000ffff0d7224 */ /* 0x000fe400078e0000 */
[----:B------:R-:W-:Y:S02]  /*14d80*/  IMAD.MOV.U32 R12, RZ, RZ, 0x5 ;  /* 0x00000005ff0c7424 */ /* 0x000fe400078e00ff */
[----:B------:R-:W-:-:S07]  /*14d90*/  IMAD.MOV.U32 R5, RZ, RZ, R14 ;  /* 0x000000ffff057224 */ /* 0x000fce00078e000e */
[----:B------:R-:W-:Y:S05]  /*14da0*/  WARPSYNC.COLLECTIVE R15, `(.L_x_13657) ;  /* 0x000000000f087348 */ /* 0x000fea0003c00000 */
[----:B------:R0:W1:Y:S02]  /*14db0*/  SHFL.IDX P6, R14, R13, R12, R11 ;  /* 0x0000000c0d0e7389 */ /* 0x00006400000c000b */
[----:B01----:R-:W-:Y:S01]  /*14dc0*/  ENDCOLLECTIVE ;  /* 0x000000000000791b */ /* 0x003fe20003800000 */
.L_x_13657:
        /* <DEDUP_REMOVED lines=15> */
.L_x_13658:
[----:B------:R-:W-:Y:S02]  /*14ec0*/  IMAD.MOV.U32 R13, RZ, RZ, R0 ;  /* 0x000000ffff0d7224 */ /* 0x000fe400078e0000 */
[----:B------:R-:W-:Y:S02]  /*14ed0*/  IMAD.MOV.U32 R12, RZ, RZ, 0x6 ;  /* 0x00000006ff0c7424 */ /* 0x000fe400078e00ff */
[----:B------:R-:W-:-:S07]  /*14ee0*/  IMAD.MOV.U32 R5, RZ, RZ, R14 ;  /* 0x000000ffff057224 */ /* 0x000fce00078e000e */
[----:B------:R-:W-:Y:S05]  /*14ef0*/  WARPSYNC.COLLECTIVE R15, `(.L_x_13659) ;  /* 0x000000000f087348 */ /* 0x000fea0003c00000 */
[----:B------:R0:W1:Y:S02]  /*14f00*/  SHFL.IDX P6, R14, R13, R12, R11 ;  /* 0x0000000c0d0e7389 */ /* 0x00006400000c000b */
[----:B01----:R-:W-:Y:S01]  /*14f10*/  ENDCOLLECTIVE ;  /* 0x000000000000791b */ /* 0x003fe20003800000 */
.L_x_13659:
        /* <DEDUP_REMOVED lines=14> */
.L_x_13660:
[----:B------:R-:W-:Y:S02]  /*15000*/  IMAD.MOV.U32 R13, RZ, RZ, R0 ;  /* 0x000000ffff0d7224 */ /* 0x000fe400078e0000 */
[----:B------:R-:W-:Y:S02]  /*15010*/  IMAD.MOV.U32 R12, RZ, RZ, 0x7 ;  /* 0x00000007ff0c7424 */ /* 0x000fe400078e00ff */
[----:B------:R-:W-:-:S07]  /*15020*/  IMAD.MOV.U32 R5, RZ, RZ, R14 ;  /* 0x000000ffff057224 */ /* 0x000fce00078e000e */
[----:B------:R-:W-:Y:S05]  /*15030*/  WARPSYNC.COLLECTIVE R15, `(.L_x_13661) ;  /* 0x000000000f087348 */ /* 0x000fea0003c00000 */
[----:B------:R0:W1:Y:S02]  /*15040*/  SHFL.IDX P6, R14, R13, R12, R11 ;  /* 0x0000000c0d0e7389 */ /* 0x00006400000c000b */
[----:B01----:R-:W-:Y:S01]  /*15050*/  ENDCOLLECTIVE ;  /* 0x000000000000791b */ /* 0x003fe20003800000 */
.L_x_13661:
        /* <DEDUP_REMOVED lines=13> */
.L_x_13662:
[----:B------:R-:W-:Y:S01]  /*15130*/  IMAD.MOV.U32 R2, RZ, RZ, R14 ;  /* 0x000000ffff027224 */ /* 0x000fe200078e000e */
[----:B------:R-:W-:Y:S06]  /*15140*/  BRA `(.L_x_13663) ;  /* 0xffffffb000d07947 */ /* 0x000fec000383ffff */
.L_x_13547:
[----:B0-----:R0:W2:Y:S02]  /*15150*/  SYNCS.PHASECHK.TRANS64.TRYWAIT P0, [R18+URZ+0x22820], R0 ;  /* 0x02282000120075a7 */ /* 0x0010a4000800017f */
[----:B--2---:R-:W-:Y:S05]  /*15160*/  @!P0 NANOSLEEP.SYNCS 0x989680 ;  /* 0x009896800000895d */ /* 0x004fea0003900000 */
[----:B------:R-:W2:Y:S02]  /*15170*/  @!P0 SYNCS.PHASECHK.TRANS64 P0, [R18+URZ+0x22820], R0 ;  /* 0x02282000120085a7 */ /* 0x000ea4000800007f */
[----:B--2---:R-:W-:Y:S05]  /*15180*/  @!P0 BRA `(.L_x_13547) ;  /* 0xfffffffc00f08947 */ /* 0x004fea000383ffff */
[----:B------:R-:W-:Y:S05]  /*15190*/  BRA `(.L_x_13664) ;  /* 0xffffffb4002c7947 */ /* 0x000fea000383ffff */
.L_x_13551:
[----:B0-----:R0:W2:Y:S02]  /*151a0*/  SYNCS.PHASECHK.TRANS64.TRYWAIT P0, [R2+URZ+0x22860], R0 ;  /* 0x02286000020075a7 */ /* 0x0010a4000800017f */
[----:B--2---:R-:W-:Y:S05]  /*151b0*/  @!P0 NANOSLEEP.SYNCS 0x989680 ;  /* 0x009896800000895d */ /* 0x004fea0003900000 */
[----:B------:R-:W2:Y:S02]  /*151c0*/  @!P0 SYNCS.PHASECHK.TRANS64 P0, [R2+URZ+0x22860], R0 ;  /* 0x02286000020085a7 */ /* 0x000ea4000800007f */
[----:B--2---:R-:W-:Y:S05]  /*151d0*/  @!P0 BRA `(.L_x_13551) ;  /* 0xfffffffc00f08947 */ /* 0x004fea000383ffff */
[----:B------:R-:W-:Y:S05]  /*151e0*/  BRA `(.L_x_13665) ;  /* 0xffffffb400507947 */ /* 0x000fea000383ffff */
.L_x_13566:
[----:B--2---:R2:W3:Y:S02]  /*151f0*/  SYNCS.PHASECHK.TRANS64.TRYWAIT P0, [R3+URZ+0x22840], R2 ;  /* 0x02284002030075a7 */ /* 0x0044e4000800017f */
[----:B---3--:R-:W-:Y:S05]  /*15200*/  @!P0 NANOSLEEP.SYNCS 0x989680 ;  /* 0x009896800000895d */ /* 0x008fea0003900000 */
[----:B------:R-:W3:Y:S02]  /*15210*/  @!P0 SYNCS.PHASECHK.TRANS64 P0, [R3+URZ+0x22840], R2 ;  /* 0x02284002030085a7 */ /* 0x000ee4000800007f */
[----:B---3--:R-:W-:Y:S05]  /*15220*/  @!P0 BRA `(.L_x_13566) ;  /* 0xfffffffc00f08947 */ /* 0x008fea000383ffff */
[----:B------:R-:W-:Y:S05]  /*15230*/  BRA `(.L_x_13666) ;  /* 0xffffffbc00707947 */ /* 0x000fea000383ffff */
.L_x_13571:
[----:B0-----:R0:W1:Y:S02]  /*15240*/  SYNCS.PHASECHK.TRANS64.TRYWAIT P0, [R3+URZ+0x22860], R2 ;  /* 0x02286002030075a7 */ /* 0x001064000800017f */
[----:B-1----:R-:W-:Y:S05]  /*15250*/  @!P0 NANOSLEEP.SYNCS 0x989680 ;  /* 0x009896800000895d */ /* 0x002fea0003900000 */
[----:B------:R-:W1:Y:S02]  /*15260*/  @!P0 SYNCS.PHASECHK.TRANS64 P0, [R3+URZ+0x22860], R2 ;  /* 0x02286002030085a7 */ /* 0x000e64000800007f */
[----:B-1----:R-:W-:Y:S05]  /*15270*/  @!P0 BRA `(.L_x_13571) ;  /* 0xfffffffc00f08947 */ /* 0x002fea000383ffff */
[----:B------:R-:W-:Y:S05]  /*15280*/  BRA `(.L_x_13667) ;  /* 0xffffffbc00ec7947 */ /* 0x000fea000383ffff */
.L_x_13582:
[----:B-1----:R1:W2:Y:S02]  /*15290*/  SYNCS.PHASECHK.TRANS64.TRYWAIT P0, [R4+URZ+0x22840], R2 ;  /* 0x02284002040075a7 */ /* 0x0022a4000800017f */
[----:B--2---:R-:W-:Y:S05]  /*152a0*/  @!P0 NANOSLEEP.SYNCS 0x989680 ;  /* 0x009896800000895d */ /* 0x004fea0003900000 */
[----:B------:R-:W2:Y:S02]  /*152b0*/  @!P0 SYNCS.PHASECHK.TRANS64 P0, [R4+URZ+0x22840], R2 ;  /* 0x02284002040085a7 */ /* 0x000ea4000800007f */
[----:B--2---:R-:W-:Y:S05]  /*152c0*/  @!P0 BRA `(.L_x_13582) ;  /* 0xfffffffc00f08947 */ /* 0x004fea000383ffff */
[----:B------:R-:W-:Y:S05]  /*152d0*/  BRA `(.L_x_13668) ;  /* 0xffffffc400d87947 */ /* 0x000fea000383ffff */
.L_x_13587:
[----:B0-----:R0:W2:Y:S02]  /*152e0*/  SYNCS.PHASECHK.TRANS64.TRYWAIT P0, [R4+URZ+0x22860], R2 ;  /* 0x02286002040075a7 */ /* 0x0010a4000800017f */
[----:B--2---:R-:W-:Y:S05]  /*152f0*/  @!P0 NANOSLEEP.SYNCS 0x989680 ;  /* 0x009896800000895d */ /* 0x004fea0003900000 */
[----:B------:R-:W2:Y:S02]  /*15300*/  @!P0 SYNCS.PHASECHK.TRANS64 P0, [R4+URZ+0x22860], R2 ;  /* 0x02286002040085a7 */ /* 0x000ea4000800007f */
[----:B--2---:R-:W-:Y:S05]  /*15310*/  @!P0 BRA `(.L_x_13587) ;  /* 0xfffffffc00f08947 */ /* 0x004fea000383ffff */
[----:B------:R-:W-:Y:S05]  /*15320*/  BRA `(.L_x_13669) ;  /* 0xffffffc800547947 */ /* 0x000fea000383ffff */
.L_x_13598:
[----:B--2---:R2:W3:Y:S02]  /*15330*/  SYNCS.PHASECHK.TRANS64.TRYWAIT P0, [R2+URZ+0x22840], R3 ;  /* 0x02284003020075a7 */ /* 0x0044e4000800017f */
[----:B---3--:R-:W-:Y:S05]  /*15340*/  @!P0 NANOSLEEP.SYNCS 0x989680 ;  /* 0x009896800000895d */ /* 0x008fea0003900000 */
[----:B------:R-:W3:Y:S02]  /*15350*/  @!P0 SYNCS.PHASECHK.TRANS64 P0, [R2+URZ+0x22840], R3 ;  /* 0x02284003020085a7 */ /* 0x000ee4000800007f */
[----:B---3--:R-:W-:Y:S05]  /*15360*/  @!P0 BRA `(.L_x_13598) ;  /* 0xfffffffc00f08947 */ /* 0x008fea000383ffff */
[----:B------:R-:W-:Y:S05]  /*15370*/  BRA `(.L_x_13670) ;  /* 0xffffffd000247947 */ /* 0x000fea000383ffff */
.L_x_13603:
[----:B---3--:R3:W4:Y:S02]  /*15380*/  SYNCS.PHASECHK.TRANS64.TRYWAIT P0, [R2+URZ+0x22860], R3 ;  /* 0x02286003020075a7 */ /* 0x008724000800017f */
[----:B----4-:R-:W-:Y:S05]  /*15390*/  @!P0 NANOSLEEP.SYNCS 0x989680 ;  /* 0x009896800000895d */ /* 0x010fea0003900000 */
[----:B------:R-:W4:Y:S02]  /*153a0*/  @!P0 SYNCS.PHASECHK.TRANS64 P0, [R2+URZ+0x22860], R3 ;  /* 0x02286003020085a7 */ /* 0x000f24000800007f */
[----:B----4-:R-:W-:Y:S05]  /*153b0*/  @!P0 BRA `(.L_x_13603) ;  /* 0xfffffffc00f08947 */ /* 0x010fea000383ffff */
[----:B------:R-:W-:Y:S05]  /*153c0*/  BRA `(.L_x_13671) ;  /* 0xffffffd000a07947 */ /* 0x000fea000383ffff */
.L_x_13615:
[----:B------:R-:W3:Y:S01]  /*153d0*/  LDL R3, [R1] ;  /* 0x0000000001037983 */ /* 0x000ee20000100800 */
        /* <DEDUP_REMOVED lines=8> */
.L_x_13673:
[----:B------:R-:W-:Y:S05]  /*15460*/  BSYNC B0 ;  /* 0x0000000000007941 */ /* 0x000fea0003800000 */
.L_x_13672:
        /* <DEDUP_REMOVED lines=9> */
.L_x_13674:
        /* <DEDUP_REMOVED lines=26> */
.L_x_13675:
[----:B------:R-:W-:Y:S01]  /*156a0*/  IMAD.MOV.U32 R12, RZ, RZ, 0x2 ;  /* 0x00000002ff0c7424 */ /* 0x000fe200078e00ff */
[----:B------:R-:W-:-:S05]  /*156b0*/  SEL R3, R14, RZ, P1 ;  /* 0x000000ff0e037207 */ /* 0x000fca0000800000 */
[----:B------:R-:W-:-:S04]  /*156c0*/  IMAD.IADD R2, R2, 0x1, R3 ;  /* 0x0000000102027824 */ /* 0x000fc800078e0203 */
[----:B------:R-:W-:-:S07]  /*156d0*/  IMAD.MOV.U32 R13, RZ, RZ, R2 ;  /* 0x000000ffff0d7224 */ /* 0x000fce00078e0002 */
[----:B------:R-:W-:Y:S05]  /*156e0*/  WARPSYNC.COLLECTIVE R15, `(.L_x_13676) ;  /* 0x000000000f087348 */ /* 0x000fea0003c00000 */
[----:B------:R0:W1:Y:S02]  /*156f0*/  SHFL.UP P6, R14, R13, R12, R11 ;  /* 0x0400000c0d0e7389 */ /* 0x00006400000c000b */
[----:B01----:R-:W-:Y:S01]  /*15700*/  ENDCOLLECTIVE ;  /* 0x000000000000791b */ /* 0x003fe20003800000 */
.L_x_13676:
[----:B------:R-:W-:Y:S01]  /*15710*/  IMAD.MOV.U32 R12, RZ, RZ, 0x4 ;  /* 0x00000004ff0c7424 */ /* 0x000fe200078e00ff */
[----:B------:R-:W-:-:S05]  /*15720*/  SEL R3, R14, RZ, P2 ;  /* 0x000000ff0e037207 */ /* 0x000fca0001000000 */
[----:B------:R-:W-:-:S04]  /*15730*/  IMAD.IADD R2, R2, 0x1, R3 ;  /* 0x0000000102027824 */ /* 0x000fc800078e0203 */
[----:B------:R-:W-:-:S07]  /*15740*/  IMAD.MOV.U32 R13, RZ, RZ, R2 ;  /* 0x000000ffff0d7224 */ /* 0x000fce00078e0002 */
[----:B------:R-:W-:Y:S05]  /*15750*/  WARPSYNC.COLLECTIVE R15, `(.L_x_13677) ;  /* 0x000000000f087348 */ /* 0x000fea0003c00000 */
[----:B------:R0:W1:Y:S02]  /*15760*/  SHFL.UP P6, R14, R13, R12, R11 ;  /* 0x0400000c0d0e7389 */ /* 0x00006400000c000b */
[----:B01----:R-:W-:Y:S01]  /*15770*/  ENDCOLLECTIVE ;  /* 0x000000000000791b */ /* 0x003fe20003800000 */
.L_x_13677:
[----:B------:R-:W-:Y:S01]  /*15780*/  IMAD.MOV.U32 R12, RZ, RZ, 0x8 ;  /* 0x00000008ff0c7424 */ /* 0x000fe200078e00ff */
[----:B------:R-:W-:-:S05]  /*15790*/  SEL R3, R14, RZ, P3 ;  /* 0x000000ff0e037207 */ /* 0x000fca0001800000 */
[----:B------:R-:W-:-:S04]  /*157a0*/  IMAD.IADD R2, R2, 0x1, R3 ;  /* 0x0000000102027824 */ /* 0x000fc800078e0203 */
[----:B------:R-:W-:-:S07]  /*157b0*/  IMAD.MOV.U32 R13, RZ, RZ, R2 ;  /* 0x000000ffff0d7224 */ /* 0x000fce00078e0002 */
[----:B------:R-:W-:Y:S05]  /*157c0*/  WARPSYNC.COLLECTIVE R15, `(.L_x_13678) ;  /* 0x000000000f087348 */ /* 0x000fea0003c00000 */
[----:B------:R0:W1:Y:S02]  /*157d0*/  SHFL.UP P6, R14, R13, R12, R11 ;  /* 0x0400000c0d0e7389 */ /* 0x00006400000c000b */
[----:B01----:R-:W-:Y:S01]  /*157e0*/  ENDCOLLECTIVE ;  /* 0x000000000000791b */ /* 0x003fe20003800000 */
.L_x_13678:
[----:B------:R-:W-:Y:S01]  /*157f0*/  IMAD.MOV.U32 R12, RZ, RZ, 0x10 ;  /* 0x00000010ff0c7424 */ /* 0x000fe200078e00ff */
[----:B------:R-:W-:-:S05]  /*15800*/  SEL R3, R14, RZ, P4 ;  /* 0x000000ff0e037207 */ /* 0x000fca0002000000 */
[----:B------:R-:W-:-:S04]  /*15810*/  IMAD.IADD R2, R2, 0x1, R3 ;  /* 0x0000000102027824 */ /* 0x000fc800078e0203 */
[----:B------:R-:W-:-:S07]  /*15820*/  IMAD.MOV.U32 R13, RZ, RZ, R2 ;  /* 0x000000ffff0d7224 */ /* 0x000fce00078e0002 */
[----:B------:R-:W-:Y:S05]  /*15830*/  WARPSYNC.COLLECTIVE R15, `(.L_x_13679) ;  /* 0x000000000f087348 */ /* 0x000fea0003c00000 */
[----:B------:R0:W1:Y:S02]  /*15840*/  SHFL.UP P6, R14, R13, R12, R11 ;  /* 0x0400000c0d0e7389 */ /* 0x00006400000c000b */
[----:B01----:R-:W-:Y:S01]  /*15850*/  ENDCOLLECTIVE ;  /* 0x000000000000791b */ /* 0x003fe20003800000 */
.L_x_13679:
        /* <DEDUP_REMOVED lines=8> */
.L_x_13680:
[----:B------:R-:W-:Y:S05]  /*158e0*/  BRA `(.L_x_13681) ;  /* 0xffffffd800007947 */ /* 0x000fea000383ffff */
.L_x_13618:
        /* <DEDUP_REMOVED lines=8> */
.L_x_13683:
[----:B------:R-:W-:Y:S05]  /*15970*/  BSYNC B0 ;  /* 0x0000000000007941 */ /* 0x000fea0003800000 */
.L_x_13682:
        /* <DEDUP_REMOVED lines=9> */
.L_x_13684:
[----:B------:R-:W-:Y:S01]  /*15a10*/  IMAD.MOV.U32 R12, RZ, RZ, 0x4 ;  /* 0x00000004ff0c7424 */ /* 0x000fe200078e00ff */
[----:B------:R-:W-:-:S05]  /*15a20*/  SEL R3, R14, RZ, P2 ;  /* 0x000000ff0e037207 */ /* 0x000fca0001000000 */
[----:B------:R-:W-:-:S04]  /*15a30*/  IMAD.IADD R2, R2, 0x1, R3 ;  /* 0x0000000102027824 */ /* 0x000fc800078e0203 */
[----:B------:R-:W-:-:S07]  /*15a40*/  IMAD.MOV.U32 R13, RZ, RZ, R2 ;  /* 0x000000ffff0d7224 */ /* 0x000fce00078e0002 */
[----:B------:R-:W-:Y:S05]  /*15a50*/  WARPSYNC.COLLECTIVE R15, `(.L_x_13685) ;  /* 0x000000000f087348 */ /* 0x000fea0003c00000 */
[----:B------:R0:W1:Y:S02]  /*15a60*/  SHFL.UP P6, R14, R13, R12, R11 ;  /* 0x0400000c0d0e7389 */ /* 0x00006400000c000b */
[----:B01----:R-:W-:Y:S01]  /*15a70*/  ENDCOLLECTIVE ;  /* 0x000000000000791b */ /* 0x003fe20003800000 */
.L_x_13685:
[----:B------:R-:W-:Y:S01]  /*15a80*/  IMAD.MOV.U32 R12, RZ, RZ, 0x8 ;  /* 0x00000008ff0c7424 */ /* 0x000fe200078e00ff */
[----:B------:R-:W-:-:S05]  /*15a90*/  SEL R3, R14, RZ, P3 ;  /* 0x000000ff0e037207 */ /* 0x000fca0001800000 */
[----:B------:R-:W-:-:S04]  /*15aa0*/  IMAD.IADD R2, R2, 0x1, R3 ;  /* 0x0000000102027824 */ /* 0x000fc800078e0203 */
[----:B------:R-:W-:-:S07]  /*15ab0*/  IMAD.MOV.U32 R13, RZ, RZ, R2 ;  /* 0x000000ffff0d7224 */ /* 0x000fce00078e0002 */
[----:B------:R-:W-:Y:S05]  /*15ac0*/  WARPSYNC.COLLECTIVE R15, `(.L_x_13686) ;  /* 0x000000000f087348 */ /* 0x000fea0003c00000 */
[----:B------:R0:W1:Y:S02]  /*15ad0*/  SHFL.UP P6, R14, R13, R12, R11 ;  /* 0x0400000c0d0e7389 */ /* 0x00006400000c000b */
[----:B01----:R-:W-:Y:S01]  /*15ae0*/  ENDCOLLECTIVE ;  /* 0x000000000000791b */ /* 0x003fe20003800000 */
.L_x_13686:
[----:B------:R-:W-:Y:S01]  /*15af0*/  IMAD.MOV.U32 R12, RZ, RZ, 0x10 ;  /* 0x00000010ff0c7424 */ /* 0x000fe200078e00ff */
[----:B------:R-:W-:-:S05]  /*15b00*/  SEL R3, R14, RZ, P4 ;  /* 0x000000ff0e037207 */ /* 0x000fca0002000000 */
[----:B------:R-:W-:-:S04]  /*15b10*/  IMAD.IADD R2, R2, 0x1, R3 ;  /* 0x0000000102027824 */ /* 0x000fc800078e0203 */
[----:B------:R-:W-:-:S07]  /*15b20*/  IMAD.MOV.U32 R13, RZ, RZ, R2 ;  /* 0x000000ffff0d7224 */ /* 0x000fce00078e0002 */
[----:B------:R-:W-:Y:S05]  /*15b30*/  WARPSYNC.COLLECTIVE R15, `(.L_x_13687) ;  /* 0x000000000f087348 */ /* 0x000fea0003c00000 */
[----:B------:R0:W1:Y:S02]  /*15b40*/  SHFL.UP P6, R14, R13, R12, R11 ;  /* 0x0400000c0d0e7389 */ /* 0x00006400000c000b */
[----:B01----:R-:W-:Y:S01]  /*15b50*/  ENDCOLLECTIVE ;  /* 0x000000000000791b */ /* 0x003fe20003800000 */
.L_x_13687:
        /* <DEDUP_REMOVED lines=8> */
.L_x_13688:
[----:B------:R-:W-:Y:S05]  /*15be0*/  BRA `(.L_x_13689) ;  /* 0xffffffd400ec7947 */ /* 0x000fea000383ffff */
.L_x_13620:
[----:B------:R-:W-:Y:S01]  /*15bf0*/  BSSY B0, `(.L_x_13690) ;  /* 0x0000006000007945 */ /* 0x000fe20003800000 */
[----:B------:R-:W-:Y:S01]  /*15c00*/  PLOP3.LUT P6, PT, P6, PT, PT, 0x8, 0x0 ;  /* 0x000000000000781c */ /* 0x000fe200037ce170 */
[----:B------:R-:W-:-:S12]  /*15c10*/  IMAD.MOV.U32 R15, RZ, RZ, -0x1 ;  /* 0xffffffffff0f7424 */ /* 0x000fd800078e00ff */
[----:B0-----:R-:W-:Y:S05]  /*15c20*/  WARPSYNC.COLLECTIVE R15, `(.L_x_13691) ;  /* 0x000000000f087348 */ /* 0x001fea0003c00000 */
[----:B------:R-:W-:Y:S01]  /*15c30*/  VOTE.ANY R14, PT, P6 ;  /* 0x00000000000e7806 */ /* 0x000fe200030e0100 */
[----:B0-----:R-:W-:Y:S06]  /*15c40*/  ENDCOLLECTIVE ;  /* 0x000000000000791b */ /* 0x001fec0003800000 */
.L_x_13691:
[----:B------:R-:W-:Y:S05]  /*15c50*/  BSYNC B0 ;  /* 0x0000000000007941 */ /* 0x000fea0003800000 */
.L_x_13690:
        /* <DEDUP_REMOVED lines=10> */
.L_x_13692:
[----:B------:R-:W-:Y:S02]  /*15d00*/  IMAD.MOV.U32 R13, RZ, RZ, R6 ;  /* 0x000000ffff0d7224 */ /* 0x000fe400078e0006 */
[----:B------:R-:W-:-:S07]  /*15d10*/  IMAD.MOV.U32 R4, RZ, RZ, R14 ;  /* 0x000000ffff047224 */ /* 0x000fce00078e000e */
[----:B------:R-:W-:Y:S05]  /*15d20*/  WARPSYNC.COLLECTIVE R15, `(.L_x_13693) ;  /* 0x000000000f087348 */ /* 0x000fea0003c00000 */
[----:B------:R0:W1:Y:S02]  /*15d30*/  SHFL.IDX P6, R14, R13, R12, R11 ;  /* 0x0000000c0d0e7389 */ /* 0x00006400000c000b */
[----:B01----:R-:W-:Y:S01]  /*15d40*/  ENDCOLLECTIVE ;  /* 0x000000000000791b */ /* 0x003fe20003800000 */
.L_x_13693:
[----:B------:R-:W-:Y:S02]  /*15d50*/  IMAD.MOV.U32 R6, RZ, RZ, R14 ;  /* 0x000000ffff067224 */ /* 0x000fe400078e000e */
[----:B------:R-:W-:-:S05]  /*15d60*/  IMAD.IADD R5, R9, 0x1, R16 ;  /* 0x0000000109057824 */ /* 0x000fca00078e0210 */
[----:B------:R1:W-:Y:S01]  /*15d70*/  STL [R1+0xc], R5 ;  /* 0x00000c0501007387 */ /* 0x0003e20000100800 */
[----:B------:R-:W-:Y:S05]  /*15d80*/  BRA `(.L_x_13694) ;  /* 0xffffffd400cc7947 */ /* 0x000fea000383ffff */
.L_x_13622:
[----:B------:R-:W-:Y:S01]  /*15d90*/  BSSY B0, `(.L_x_13695) ;  /* 0x0000007000007945 */ /* 0x000fe20003800000 */
[----:B------:R-:W-:Y:S02]  /*15da0*/  IMAD.MOV.U32 R13, RZ, RZ, R2 ;  /* 0x000000ffff0d7224 */ /* 0x000fe400078e0002 */
[----:B------:R-:W-:Y:S02]  /*15db0*/  IMAD.MOV.U32 R11, RZ, RZ, 0x1f ;  /* 0x0000001fff0b7424 */ /* 0x000fe400078e00ff */
[----:B------:R-:W-:-:S07]  /*15dc0*/  IMAD.MOV.U32 R15, RZ, RZ, -0x1 ;  /* 0xffffffffff0f7424 */ /* 0x000fce00078e00ff */
[----:B01-3--:R-:W-:Y:S05]  /*15dd0*/  WARPSYNC.COLLECTIVE R15, `(.L_x_13696) ;  /* 0x000000000f087348 */ /* 0x00bfea0003c00000 */
[----:B------:R2:W4:Y:S02]  /*15de0*/  SHFL.IDX P6, R14, R13, R12, R11 ;  /* 0x0000000c0d0e7389 */ /* 0x00052400000c000b */
[----:B01234-:R-:W-:Y:S01]  /*15df0*/  ENDCOLLECTIVE ;  /* 0x000000000000791b */ /* 0x01ffe20003800000 */
.L_x_13696:
[----:B------:R-:W-:Y:S05]  /*15e00*/  BSYNC B0 ;  /* 0x0000000000007941 */ /* 0x000fea0003800000 */
.L_x_13695:
[----:B------:R-:W-:Y:S01]  /*15e10*/  IMAD.MOV.U32 R8, RZ, RZ, R14 ;  /* 0x000000ffff087224 */ /* 0x000fe200078e000e */
[----:B------:R-:W-:Y:S06]  /*15e20*/  BRA `(.L_x_13621) ;  /* 0xffffffd400bc7947 */ /* 0x000fec000383ffff */
.L_x_13628:
[----:B0-----:R0:W1:Y:S02]  /*15e30*/  SYNCS.PHASECHK.TRANS64.TRYWAIT P0, [R0+URZ+0x22820], R3 ;  /* 0x02282003000075a7 */ /* 0x001064000800017f */
[----:B-1----:R-:W-:Y:S05]  /*15e40*/  @!P0 NANOSLEEP.SYNCS 0x989680 ;  /* 0x009896800000895d */ /* 0x002fea0003900000 */
[----:B------:R-:W1:Y:S02]  /*15e50*/  @!P0 SYNCS.PHASECHK.TRANS64 P0, [R0+URZ+0x22820], R3 ;  /* 0x02282003000085a7 */ /* 0x000e64000800007f */
[----:B-1----:R-:W-:Y:S05]  /*15e60*/  @!P0 BRA `(.L_x_13628) ;  /* 0xfffffffc00f08947 */ /* 0x002fea000383ffff */
[----:B------:R-:W-:Y:S05]  /*15e70*/  BRA `(.L_x_13697) ;  /* 0xffffffe000587947 */ /* 0x000fea000383ffff */
.L_x_13629:
        /* <DEDUP_REMOVED lines=11> */
.L_x_13699:
[----:B------:R-:W-:Y:S05]  /*15f30*/  BSYNC B0 ;  /* 0x0000000000007941 */ /* 0x000fea0003800000 */
.L_x_13698:
[----:B------:R-:W-:Y:S05]  /*15f40*/  BRA `(.L_x_13700) ;  /* 0xffffffe000407947 */ /* 0x000fea000383ffff */
.L_x_13632:
[----:B------:R-:W-:Y:S01]  /*15f50*/  BSSY B1, `(.L_x_13701) ;  /* 0x0000006000017945 */ /* 0x000fe20003800000 */
[----:B------:R-:W-:-:S07]  /*15f60*/  IMAD.MOV.U32 R15, RZ, RZ, -0x1 ;  /* 0xffffffffff0f7424 */ /* 0x000fce00078e00ff */
[----:B01-3--:R-:W-:Y:S05]  /*15f70*/  WARPSYNC.COLLECTIVE R15, `(.L_x_13702) ;  /* 0x000000000f0c7348 */ /* 0x00bfea0003c00000 */
[----:B------:R-:W-:Y:S02]  /*15f80*/  ELECT P6, UR62, PT ;  /* 0x00000000003e782f */ /* 0x000fe400038c0000 */
[----:B------:R-:W-:Y:S01]  /*15f90*/  MOV R14, UR62 ;  /* 0x0000003e000e7c02 */ /* 0x000fe20008000f00 */
[----:B01-3--:R-:W-:Y:S10]  /*15fa0*/  ENDCOLLECTIVE ;  /* 0x000000000000791b */ /* 0x00bff40003800000 */
.L_x_13702:
[----:B------:R-:W-:Y:S05]  /*15fb0*/  BSYNC B1 ;  /* 0x0000000000017941 */ /* 0x000fea0003800000 */
.L_x_13701:
[----:B------:R-:W-:Y:S05]  /*15fc0*/  BRA `(.L_x_13703) ;  /* 0xffffffe000387947 */ /* 0x000fea000383ffff */
.L_x_13634:
[----:B0-----:R0:W1:Y:S02]  /*15fd0*/  SYNCS.PHASECHK.TRANS64.TRYWAIT P0, [R6+URZ], R5 ;  /* 0x00000005060075a7 */ /* 0x001064000800017f */
[----:B-1----:R-:W-:Y:S05]  /*15fe0*/  @!P0 NANOSLEEP.SYNCS 0x989680 ;  /* 0x009896800000895d */ /* 0x002fea0003900000 */
[----:B------:R-:W1:Y:S02]  /*15ff0*/  @!P0 SYNCS.PHASECHK.TRANS64 P0, [R6+URZ], R5 ;  /* 0x00000005060085a7 */ /* 0x000e64000800007f */
[----:B-1----:R-:W-:Y:S05]  /*16000*/  @!P0 BRA `(.L_x_13634) ;  /* 0xfffffffc00f08947 */ /* 0x002fea000383ffff */
[----:B------:R-:W-:Y:S05]  /*16010*/  BRA `(.L_x_13704) ;  /* 0xffffffe000707947 */ /* 0x000fea000383ffff */
.L_x_13635:
[----:B-1----:R1:W2:Y:S02]  /*16020*/  SYNCS.PHASECHK.TRANS64.TRYWAIT P0, [R7+URZ], R2 ;  /* 0x00000002070075a7 */ /* 0x0022a4000800017f */
[----:B--2---:R-:W-:Y:S05]  /*16030*/  @!P0 NANOSLEEP.SYNCS 0x989680 ;  /* 0x009896800000895d */ /* 0x004fea0003900000 */
[----:B------:R-:W2:Y:S02]  /*16040*/  @!P0 SYNCS.PHASECHK.TRANS64 P0, [R7+URZ], R2 ;  /* 0x00000002070085a7 */ /* 0x000ea4000800007f */
[----:B--2---:R-:W-:Y:S05]  /*16050*/  @!P0 BRA `(.L_x_13635) ;  /* 0xfffffffc00f08947 */ /* 0x004fea000383ffff */
[----:B------:R-:W-:Y:S05]  /*16060*/  BRA `(.L_x_13705) ;  /* 0xffffffe000647947 */ /* 0x000fea000383ffff */
.L_x_13637:
[----:B--2---:R2:W4:Y:S02]  /*16070*/  SYNCS.PHASECHK.TRANS64.TRYWAIT P0, [R4+URZ], R5 ;  /* 0x00000005040075a7 */ /* 0x004524000800017f */
[----:B----4-:R-:W-:Y:S05]  /*16080*/  @!P0 NANOSLEEP.SYNCS 0x989680 ;  /* 0x009896800000895d */ /* 0x010fea0003900000 */
[----:B------:R-:W4:Y:S02]  /*16090*/  @!P0 SYNCS.PHASECHK.TRANS64 P0, [R4+URZ], R5 ;  /* 0x00000005040085a7 */ /* 0x000f24000800007f */
[----:B----4-:R-:W-:Y:S05]  /*160a0*/  @!P0 BRA `(.L_x_13637) ;  /* 0xfffffffc00f08947 */ /* 0x010fea000383ffff */
[----:B------:R-:W-:Y:S05]  /*160b0*/  BRA `(.L_x_13706) ;  /* 0xffffffe000687947 */ /* 0x000fea000383ffff */
.L_x_13707:
        /* <DEDUP_REMOVED lines=12> */
.L_x_15031:


//--------------------- .text._ZN7cutlass13device_kernelIN5flash11enable_sm90INS1_16FlashAttnFwdSm90INS1_25CollectiveMainloopFwdSm90ILi2EN4cute5tupleIJNS5_1CILi1EEES8_S8_EEENS6_IJNS7_ILi128EEENS7_ILi96EEENS7_ILi64EEEEEELi256ENS_6half_tEfNS_4arch4Sm90ELb1ELb0ELb0ELb1ELb0ELb1ELb0ELb1ELb0ELb1ELb1ELb0EEENS1_21CollectiveEpilogueFwdINS6_IJSA_NS7_ILi256EEESB_EEES9_SE_SG_Li256ELb1ELb1ELb1ELb0EEENS1_36VarlenDynamicPersistentTileSchedulerILi128ELi96ELi256ELi128ELb1ELb1ELb1ELb1ELb1ELb1EEEEEEEEEvNT_6ParamsE --------------------------
	.section	.text._ZN7cutlass13device_kernelIN5flash11enable_sm90INS1_16FlashAttnFwdSm90INS1_25CollectiveMainloopFwdSm90ILi2EN4cute5tupleIJNS5_1CILi1EEES8_S8_EEENS6_IJNS7_ILi128EEENS7_ILi96EEENS7_ILi64EEEEEELi256ENS_6half_tEfNS_4arch4Sm90ELb1ELb0ELb0ELb1ELb0ELb1ELb0ELb1ELb0ELb1ELb1ELb0EEENS1_21CollectiveEpilogueFwdINS6_IJSA_NS7_ILi256EEESB_EEES9_SE_SG_Li256ELb1ELb1ELb1ELb0EEENS1_36VarlenDynamicPersistentTileSchedulerILi128ELi96ELi256ELi128ELb1ELb1ELb1ELb1ELb1ELb1EEEEEEEEEvNT_6ParamsE,"ax",@progbits
	.align	128
.text._ZN7cutlass13device_kernelIN5flash11enable_sm90INS1_16FlashAttnFwdSm90INS1_25CollectiveMainloopFwdSm90ILi2EN4cute5tupleIJNS5_1CILi1EEES8_S8_EEENS6_IJNS7_ILi128EEENS7_ILi96EEENS7_ILi64EEEEEELi256ENS_6half_tEfNS_4arch4Sm90ELb1ELb0ELb0ELb1ELb0ELb1ELb0ELb1ELb0ELb1ELb1ELb0EEENS1_21CollectiveEpilogueFwdINS6_IJSA_NS7_ILi256EEESB_EEES9_SE_SG_Li256ELb1ELb1ELb1ELb0EEENS1_36VarlenDynamicPersistentTileSchedulerILi128ELi96ELi256ELi128ELb1ELb1ELb1ELb1ELb1ELb1EEEEEEEEEvNT_6ParamsE:
        .type           _ZN7cutlass13device_kernelIN5flash11enable_sm90INS1_16FlashAttnFwdSm90INS1_25CollectiveMainloopFwdSm90ILi2EN4cute5tupleIJNS5_1CILi1EEES8_S8_EEENS6_IJNS7_ILi128EEENS7_ILi96EEENS7_ILi64EEEEEELi256ENS_6half_tEfNS_4arch4Sm90ELb1ELb0ELb0ELb1ELb0ELb1ELb0ELb1ELb0ELb1ELb1ELb0EEENS1_21CollectiveEpilogueFwdINS6_IJSA_NS7_ILi256EEESB_EEES9_SE_SG_Li256ELb1ELb1ELb1ELb0EEENS1_36VarlenDynamicPersistentTileSchedulerILi128ELi96ELi256ELi128ELb1ELb1ELb1ELb1ELb1ELb1EEEEEEEEEvNT_6ParamsE,@function
        .size           _ZN7cutlass13device_kernelIN5flash11enable_sm90INS1_16FlashAttnFwdSm90INS1_25CollectiveMainloopFwdSm90ILi2EN4cute5tupleIJNS5_1CILi1EEES8_S8_EEENS6_IJNS7_ILi128EEENS7_ILi96EEENS7_ILi64EEEEEELi256ENS_6half_tEfNS_4arch4Sm90ELb1ELb0ELb0ELb1ELb0ELb1ELb0ELb1ELb0ELb1ELb1ELb0EEENS1_21CollectiveEpilogueFwdINS6_IJSA_NS7_ILi256EEESB_EEES9_SE_SG_Li256ELb1ELb1ELb1ELb0EEENS1_36VarlenDynamicPersistentTileSchedulerILi128ELi96ELi256ELi128ELb1ELb1ELb1ELb1ELb1ELb1EEEEEEEEEvNT_6ParamsE,(.L_x_15032 - _ZN7cutlass13device_kernelIN5flash11enable_sm90INS1_16FlashAttnFwdSm90INS1_25CollectiveMainloopFwdSm90ILi2EN4cute5tupleIJNS5_1CILi1EEES8_S8_EEENS6_IJNS7_ILi128EEENS7_ILi96EEENS7_ILi64EEEEEELi256ENS_6half_tEfNS_4arch4Sm90ELb1ELb0ELb0ELb1ELb0ELb1ELb0ELb1ELb0ELb1ELb1ELb0EEENS1_21CollectiveEpilogueFwdINS6_IJSA_NS7_ILi256EEESB_EEES9_SE_SG_Li256ELb1ELb1ELb1ELb0EEENS1_36VarlenDynamicPersistentTileSchedulerILi128ELi96ELi256ELi128ELb1ELb1ELb1ELb1ELb1ELb1EEEEEEEEEvNT_6ParamsE)
        .other          _ZN7cutlass13device_kernelIN5flash11enable_sm90INS1_16FlashAttnFwdSm90INS1_25CollectiveMainloopFwdSm90ILi2EN4cute5tupleIJNS5_1CILi1EEES8_S8_EEENS6_IJNS7_ILi128EEENS7_ILi96EEENS7_ILi64EEEEEELi256ENS_6half_tEfNS_4arch4Sm90ELb1ELb0ELb0ELb1ELb0ELb1ELb0ELb1ELb0ELb1ELb1ELb0EEENS1_21CollectiveEpilogueFwdINS6_IJSA_NS7_ILi256EEESB_EEES9_SE_SG_Li256ELb1ELb1ELb1ELb0EEENS1_36VarlenDynamicPersistentTileSchedulerILi128ELi96ELi256ELi128ELb1ELb1ELb1ELb1ELb1ELb1EEEEEEEEEvNT_6ParamsE,@"STO_CUDA_ENTRY STV_DEFAULT"
_ZN7cutlass13device_kernelIN5flash11enable_sm90INS1_16FlashAttnFwdSm90INS1_25CollectiveMainloopFwdSm90ILi2EN4cute5tupleIJNS5_1CILi1EEES8_S8_EEENS6_IJNS7_ILi128EEENS7_ILi96EEENS7_ILi64EEEEEELi256ENS_6half_tEfNS_4arch4Sm90ELb1ELb0ELb0ELb1ELb0ELb1ELb0ELb1ELb0ELb1ELb1ELb0EEENS1_21CollectiveEpilogueFwdINS6_IJSA_NS7_ILi256EEESB_EEES9_SE_SG_Li256ELb1ELb1ELb1ELb0EEENS1_36VarlenDynamicPersistentTileSchedulerILi128ELi96ELi256ELi128ELb1ELb1ELb1ELb1ELb1ELb1EEEEEEEEEvNT_6ParamsE:
        /* <DEDUP_REMOVED lines=24> */
.L_x_13709:
[----:B------:R-:W-:Y:S05]  /*0180*/  BSYNC B0 ;  /* 0x0000000000007941 */ /* 0x000fea0003800000 */
.L_x_13708:
        /* <DEDUP_REMOVED lines=41> */
.L_x_13710:
        /* <DEDUP_REMOVED lines=22> */
.L_x_13711:
        /* <DEDUP_REMOVED lines=18> */
.L_x_13712:
        /* <DEDUP_REMOVED lines=22> */
.L_x_13713:
        /* <DEDUP_REMOVED lines=22> */
.L_x_13714:
        /* <DEDUP_REMOVED lines=8> */
.L_x_13717:
        /* <DEDUP_REMOVED lines=74> */
[C---:B------:R-:W-:Y:S01]  /*0e80*/  IMAD.SHL.U32 R204, R3.reuse, 0x4, RZ ;  /* 0x0000000403cc7824 */ /* 0x040fe200078e00ff */
[----:B------:R-:W-:Y:S01]  /*0e90*/  LOP3.LUT R212, R212, 0x1c0, RZ, 0xc0, !PT ;  /* 0x000001c0d4d47812 */ /* 0x000fe200078ec0ff */
[----:B------:R-:W-:Y:S01]  /*0ea0*/  IMAD.SHL.U32 R4, R4, 0x40, RZ ;  /* 0x0000004004047824 */ /* 0x000fe200078e00ff */
[----:B------:R-:W-:Y:S01]  /*0eb0*/  STL [R1+0x70], R12 ;  /* 0x0000700c01007387 */ /* 0x000fe20000100800 */
[----:B------:R-:W-:Y:S01]  /*0ec0*/  IMAD.IADD R0, R3, 0x1, -R0 ;  /* 0x0000000103007824 */ /* 0x000fe200078e0a00 */
[----:B------:R-:W-:Y:S01]  /*0ed0*/  SHF.R.S32.HI R3, RZ, 0x1f, R209 ;  /* 0x0000001fff037819 */ /* 0x000fe200000114d1 */
[----:B------:R-:W-:Y:S01]  /*0ee0*/  IMAD.IADD R9, R20, 0x1, -R9 ;  /* 0x0000000114097824 */ /* 0x000fe200078e0a09 */
[----:B------:R-:W-:Y:S01]  /*0ef0*/  SHF.R.U32.HI R3, RZ, 0x3, R212 ;  /* 0x00000003ff037819 */ /* 0x000fe200000116d4 */
[----:B------:R-:W-:Y:S01]  /*0f00*/  VIADD R220, R209, 0x40 ;  /* 0x00000040d1dc7836 */ /* 0x000fe20000000000 */
[----:B------:R-:W-:Y:S01]  /*0f10*/  LOP3.LUT R8, R212, 0x38, R16, 0xf8, !PT ;  /* 0x00000038d4087812 */ /* 0x000fe200078ef810 */
[----:B------:R-:W-:Y:S01]  /*0f20*/  IMAD.SHL.U32 R214, R9, 0x2, RZ ;  /* 0x0000000209d67824 */ /* 0x000fe200078e00ff */
[----:B------:R-:W-:Y:S01]  /*0f30*/  LOP3.LUT R217, R4, 0xfffffe00, RZ, 0xc0, !PT ;  /* 0xfffffe0004d97812 */ /* 0x000fe200078ec0ff */
[----:B------:R-:W-:Y:S01]  /*0f40*/  VIADD R219, R209, 0x80 ;  /* 0x00000080d1db7836 */ /* 0x000fe20000000000 */
[----:B------:R-:W-:Y:S01]  /*0f50*/  SHF.R.S32.HI R4, RZ, 0x1f, R220 ;  /* 0x0000001fff047819 */ /* 0x000fe200000114dc */
[----:B------:R-:W-:Y:S01]  /*0f60*/  VIADD R35, R214, 0x28 ;  /* 0x00000028d6237836 */ /* 0x000fe20000000000 */
[----:B------:R-:W-:Y:S01]  /*0f70*/  LOP3.LUT R8, R217, R8, R3, 0xf6, !PT ;  /* 0x00000008d9087212 */ /* 0x000fe200078ef603 */
[----:B------:R-:W-:Y:S01]  /*0f80*/  IMAD.SHL.U32 R4, R10, 0x8, RZ ;  /* 0x000000080a047824 */ /* 0x000fe200078e00ff */
[C---:B------:R-:W-:Y:S01]  /*0f90*/  IADD3 R38, R214.reuse, 0x10, RZ ;  /* 0x00000010d6267810 */ /* 0x040fe20007ffe0ff */
        /* <DEDUP_REMOVED lines=8> */
[----:B------:R-:W-:Y:S01]  /*1020*/  IMAD.MOV.U32 R6, RZ, RZ, R14 ;  /* 0x000000ffff067224 */ /* 0x000fe200078e000e */
        /* <DEDUP_REMOVED lines=9> */
[C---:B0-----:R-:W-:Y:S01]  /*10c0*/  VIADD R4, R214.reuse, 0xc8 ;  /* 0x000000c8d6047836 */ /* 0x041fe20000000000 */
[----:B------:R-:W-:Y:S01]  /*10d0*/  SHF.R.S32.HI R8, RZ, 0x1f, R14 ;  /* 0x0000001fff087819 */ /* 0x000fe2000001140e */
[----:B------:R-:W-:Y:S01]  /*10e0*/  IMAD.MOV.U32 R5, RZ, RZ, R13 ;  /* 0x000000ffff057224 */ /* 0x000fe200078e000d */
[----:B------:R-:W-:Y:S01]  /*10f0*/  SHF.R.S32.HI R8, RZ, 0x1f, R10 ;  /* 0x0000001fff087819 */ /* 0x000fe2000001140a */
[C---:B-1----:R-:W-:Y:S01]  /*1100*/  VIADD R3, R214.reuse, 0xd0 ;  /* 0x000000d0d6037836 */ /* 0x042fe20000000000 */
[----:B------:R-:W-:Y:S01]  /*1110*/  SHF.R.S32.HI R10, RZ, 0x1f, R9 ;  /* 0x0000001fff0a7819 */ /* 0x000fe20000011409 */
[----:B------:R-:W-:Y:S01]  /*1120*/  IMAD.MOV.U32 R7, RZ, RZ, R15 ;  /* 0x000000ffff077224 */ /* 0x000fe200078e000f */
        /* <DEDUP_REMOVED lines=43> */
[----:B------:R-:W-:-:S07]  /*13e0*/  SHF.R.S32.HI R3, RZ, 0x1f, R233 ;  /* 0x0000001fff037819 */ /* 0x000fce00000114e9 */
.L_x_13878:
[----:B01----:R-:W0:Y:S02]  /*13f0*/  LDC.64 R8, c[0x0][0xc88] ;  /* 0x00032200ff087b82 */ /* 0x003e240000000a00 */
[----:B0-----:R-:W-:-:S05]  /*1400*/  IMAD.WIDE R8, R7, 0x4, R8 ;  /* 0x0000000407087825 */ /* 0x001fca00078e0208 */
[----:B--2---:R-:W2:Y:S01]  /*1410*/  LDG.E R224, desc[UR40][R8.64] ;  /* 0x0000002808e07981 */ /* 0x004ea2000c1e1900 */
[----:B------:R-:W-:Y:S05]  /*1420*/  YIELD ;  /* 0x0000000000007946 */ /* 0x000fea0003800000 */
[----:B------:R-:W-:Y:S01]  /*1430*/  ULDC.64 UR4, c[0x0][0xa28] ;  /* 0x00028a0000047ab9 */ /* 0x000fe20000000a00 */
[----:B------:R-:W-:Y:S01]  /*1440*/  ULDC.64 UR8, c[0x0][0xa18] ;  /* 0x0002860000087ab9 */ /* 0x000fe20000000a00 */
[----:B------:R-:W-:Y:S01]  /*1450*/  ISETP.NE.U32.AND P1, PT, RZ, UR4, PT ;  /* 0x00000004ff007c0c */ /* 0x000fe2000bf25070 */
[----:B------:R-:W-:Y:S01]  /*1460*/  ULDC.64 UR6, c[0x0][0xa08] ;  /* 0x0002820000067ab9 */ /* 0x000fe20000000a00 */
[----:B------:R-:W-:Y:S01]  /*1470*/  IMAD.MOV.U32 R15, RZ, RZ, RZ ;  /* 0x000000ffff0f7224 */ /* 0x000fe200078e00ff */
[----:B------:R-:W-:Y:S01]  /*1480*/  ISETP.NE.U32.AND P0, PT, RZ, UR6, PT ;  /* 0x00000006ff007c0c */ /* 0x000fe2000bf05070 */
[----:B-----5:R-:W-:Y:S01]  /*1490*/  IMAD.MOV.U32 R31, RZ, RZ, RZ ;  /* 0x000000ffff1f7224 */ /* 0x020fe200078e00ff */
[----:B------:R-:W-:-:S02]  /*14a0*/  ISETP.NE.AND.EX P1, PT, RZ, UR5, PT, P1 ;  /* 0x00000005ff007c0c */ /* 0x000fc4000bf25310 */
[----:B------:R-:W-:Y:S02]  /*14b0*/  ISETP.NE.AND.EX P0, PT, RZ, UR7, PT, P0 ;  /* 0x00000007ff007c0c */ /* 0x000fe4000bf05300 */
[----:B--2-4-:R-:W-:Y:S01]  /*14c0*/  SHF.R.S32.HI R0, RZ, 0x1f, R224 ;  /* 0x0000001fff007819 */ /* 0x014fe200000114e0 */
        /* <DEDUP_REMOVED lines=24> */
[----:B------:R-:W-:Y:S01]  /*1650*/  MOV R24, UR5 ;  /* 0x0000000500187c02 */ /* 0x000fe20008000f00 */
        /* <DEDUP_REMOVED lines=11> */
.L_x_13719:
[----:B------:R-:W-:Y:S01]  /*1710*/  ULDC.64 UR4, c[0x0][0xa20] ;  /* 0x0002880000047ab9 */ /* 0x000fe20000000a00 */
[C---:B------:R-:W-:Y:S02]  /*1720*/  LOP3.LUT R3, R6.reuse, 0xff000000, RZ, 0xc0, !PT ;  /* 0xff00000006037812 */ /* 0x040fe400078ec0ff */
        /* <DEDUP_REMOVED lines=11> */
.L_x_13720:
[----:B------:R-:W-:Y:S05]  /*17e0*/  @!P0 BRA `(.L_x_13721) ;  /* 0x00000000000c8947 */ /* 0x000fea0003800000 */
[----:B------:R-:W2:Y:S04]  /*17f0*/  LDG.E R3, desc[UR40][R12.64] ;  /* 0x000000280c037981 */ /* 0x000ea8000c1e1900 */
[----:B------:R-:W2:Y:S02]  /*1800*/  LDG.E R30, desc[UR40][R12.64+0x4] ;  /* 0x000004280c1e7981 */ /* 0x000ea4000c1e1900 */
[----:B--2---:R-:W-:-:S07]  /*1810*/  IMAD.IADD R30, R30, 0x1, -R3 ;  /* 0x000000011e1e7824 */ /* 0x004fce00078e0a03 */
.L_x_13721:
        /* <DEDUP_REMOVED lines=29> */
[----:B------:R-:W-:-:S03]  /*19f0*/  IADD3 R60, R213, 0x60, -R211 ;  /* 0x00000060d53c7810 */ /* 0x000fc60007ffe8d3 */
[----:B------:R-:W-:-:S04]  /*1a00*/  IMAD.HI R0, R0, 0x2aaaaaab, RZ ;  /* 0x2aaaaaab00007827 */ /* 0x000fc800078e02ff */
[----:B------:R-:W-:Y:S01]  /*1a10*/  IMAD.IADD R4, R60, 0x1, R4 ;  /* 0x000000013c047824 */ /* 0x000fe200078e0204 */
[----:B------:R-:W-:-:S03]  /*1a20*/  SHF.R.U32.HI R29, RZ, 0x1f, R0 ;  /* 0x0000001fff1d7819 */ /* 0x000fc60000011600 */
[----:B------:R-:W-:Y:S01]  /*1a30*/  IMAD.HI R4, R4, 0x2aaaaaab, RZ ;  /* 0x2aaaaaab04047827 */ /* 0x000fe200078e02ff */
[----:B------:R-:W-:-:S03]  /*1a40*/  LEA.HI.SX32 R29, R0, R29, 0x1c ;  /* 0x0000001d001d7211 */ /* 0x000fc600078fe2ff */
[----:B------:R-:W-:Y:S01]  /*1a50*/  IMAD.MOV.U32 R0, RZ, RZ, RZ ;  /* 0x000000ffff007224 */ /* 0x000fe200078e00ff */
[----:B------:R-:W-:-:S04]  /*1a60*/  SHF.R.U32.HI R3, RZ, 0x1f, R4 ;  /* 0x0000001fff037819 */ /* 0x000fc80000011604 */
[----:B------:R-:W-:-:S04]  /*1a70*/  LEA.HI.SX32 R4, R4, R3, 0x1c ;  /* 0x0000000304047211 */ /* 0x000fc800078fe2ff */
        /* <DEDUP_REMOVED lines=32> */
.L_x_13723:
[----:B------:R-:W-:Y:S05]  /*1c80*/  BSYNC B0 ;  /* 0x0000000000007941 */ /* 0x000fea0003800000 */
.L_x_13722:
        /* <DEDUP_REMOVED lines=37> */
.L_x_13726:
[----:B------:R-:W-:Y:S05]  /*1ee0*/  BSYNC B6 ;  /* 0x0000000000067941 */ /* 0x000fea0003800000 */
.L_x_13725:
        /* <DEDUP_REMOVED lines=20> */
.L_x_13728:
[----:B------:R-:W-:Y:S05]  /*2030*/  BSYNC B6 ;  /* 0x0000000000067941 */ /* 0x000fea0003800000 */
.L_x_13727:
        /* <DEDUP_REMOVED lines=9> */
[----:B------:R-:W3:Y:S08]  /*20d0*/  LDC R75, c[0x0][0x3f4] ;  /* 0x0000fd00ff4b7b82 */ /* 0x000ef00000000800 */
[----:B------:R-:W-:Y:S01]  /*20e0*/  @P0 IADD3 R6, P1, R225, UR4, RZ ;  /* 0x00000004e1060c10 */ /* 0x000fe2000ff3e0ff */
[----:B------:R-:W-:-:S02]  /*20f0*/  VIADD R64, R16, 0x60 ;  /* 0x0000006010407836 */ /* 0x000fc40000000000 */
[----:B------:R-:W-:Y:S01]  /*2100*/  VIADD R12, R16, 0xe0 ;  /* 0x000000e0100c7836 */ /* 0x000fe20000000000 */
[----:B------:R-:W-:Y:S01]  /*2110*/  @P0 IADD3.X R7, R227, UR5, RZ, P1, !PT ;  /* 0x00000005e3070c10 */ /* 0x000fe20008ffe4ff */
[----:B------:R-:W-:Y:S01]  /*2120*/  ULDC.64 UR4, c[0x0][0xa08] ;  /* 0x0002820000047ab9 */ /* 0x000fe20000000a00 */
[----:B------:R-:W4:Y:S03]  /*2130*/  LDC.64 R14, c[0x0][0x3f8] ;  /* 0x0000fe00ff0e7b82 */ /* 0x000f260000000a00 */
[----:B------:R2:W3:Y:S01]  /*2140*/  @P0 LDG.E R0, desc[UR40][R6.64] ;  /* 0x0000002806000981 */ /* 0x0004e2000c1e1900 */
        /* <DEDUP_REMOVED lines=15> */
[----:B------:R-:W-:Y:S01]  /*2240*/  SHF.R.S32.HI R73, RZ, 0x1f, R229 ;  /* 0x0000001fff497819 */ /* 0x000fe200000114e5 */
[----:B------:R-:W-:Y:S01]  /*2250*/  VIADD R65, R16, 0x80 ;  /* 0x0000008010417836 */ /* 0x000fe20000000000 */
[----:B------:R-:W-:Y:S01]  /*2260*/  SHF.R.S32.HI R6, RZ, 0x1f, R11 ;  /* 0x0000001fff067819 */ /* 0x000fe2000001140b */
[----:B------:R-:W-:Y:S01]  /*2270*/  IMAD.WIDE.U32 R4, R222, UR4, R4 ;  /* 0x00000004de047c25 */ /* 0x000fe2000f8e0004 */
[----:B----4-:R-:W-:-:S02]  /*2280*/  SHF.L.U64.HI R69, R14, 0x6, R15 ;  /* 0x000000060e457819 */ /* 0x010fc4000001020f */
[----:B------:R-:W-:Y:S01]  /*2290*/  LEA.HI R36, R6, R11, RZ, 0x2 ;  /* 0x0000000b06247211 */ /* 0x000fe200078f10ff */
[----:B------:R-:W-:Y:S01]  /*22a0*/  IMAD R5, R222, UR5, R5 ;  /* 0x00000005de057c24 */ /* 0x000fe2000f8e0205 */
[----:B------:R-:W-:Y:S01]  /*22b0*/  ULDC.64 UR4, c[0x0][0x310] ;  /* 0x0000c40000047ab9 */ /* 0x000fe20000000a00 */
[----:B------:R-:W-:Y:S01]  /*22c0*/  IMAD R6, R232, R8, RZ ;  /* 0x00000008e8067224 */ /* 0x000fe200078e02ff */
[----:B------:R-:W-:Y:S01]  /*22d0*/  SHF.R.S32.HI R36, RZ, 0x1f, R36 ;  /* 0x0000001fff247819 */ /* 0x000fe20000011424 */
[----:B------:R-:W-:Y:S01]  /*22e0*/  VIADD R11, R16, 0xc0 ;  /* 0x000000c0100b7836 */ /* 0x000fe20000000000 */
[----:B0-----:R-:W-:Y:S01]  /*22f0*/  SHF.L.U64.HI R71, R56, 0x6, R57 ;  /* 0x0000000638477819 */ /* 0x001fe20000010239 */
[----:B------:R-:W-:Y:S01]  /*2300*/  IMAD R10, R23, R9, R6 ;  /* 0x00000009170a7224 */ /* 0x000fe200078e0206 */
[----:B------:R-:W-:Y:S01]  /*2310*/  LEA.HI R36, R36, R23, RZ, 0x3 ;  /* 0x0000001724247211 */ /* 0x000fe200078f18ff */
[----:B------:R-:W-:Y:S02]  /*2320*/  VIADD R66, R16, 0xa0 ;  /* 0x000000a010427836 */ /* 0x000fe40000000000 */
[----:B------:R-:W-:Y:S01]  /*2330*/  IMAD.SHL.U32 R68, R8, 0x40, RZ ;  /* 0x0000004008447824 */ /* 0x000fe200078e00ff */
[----:B------:R-:W-:Y:S01]  /*2340*/  LOP3.LUT R36, R36, 0xfffffff8, RZ, 0xc0, !PT ;  /* 0xfffffff824247812 */ /* 0x000fe200078ec0ff */
[----:B------:R-:W-:-:S02]  /*2350*/  IMAD R30, R232, R56, RZ ;  /* 0x00000038e81e7224 */ /* 0x000fc400078e02ff */
[----:B------:R-:W-:Y:S01]  /*2360*/  VIADD R74, R38, 0x8 ;  /* 0x00000008264a7836 */ /* 0x000fe20000000000 */
[----:B------:R-:W-:Y:S01]  /*2370*/  SHF.R.U32.HI R38, RZ, 0x3, R212 ;  /* 0x00000003ff267819 */ /* 0x000fe200000116d4 */
        /* <DEDUP_REMOVED lines=8> */
[----:B------:R-:W-:Y:S02]  /*2400*/  IMAD R77, R15, 0x60, RZ ;  /* 0x000000600f4d7824 */ /* 0x000fe400078e02ff */
[----:B------:R-:W-:Y:S02]  /*2410*/  IMAD.SHL.U32 R70, R14, 0x40, RZ ;  /* 0x000000400e467824 */ /* 0x000fe400078e00ff */
[----:B------:R-:W-:Y:S02]  /*2420*/  IMAD R41, R57, 0x60, RZ ;  /* 0x0000006039297824 */ /* 0x000fe400078e02ff */
[----:B------:R-:W-:-:S02]  /*2430*/  IMAD.SHL.U32 R72, R56, 0x40, RZ ;  /* 0x0000004038487824 */ /* 0x000fc400078e00ff */
[----:B-----5:R-:W-:Y:S01]  /*2440*/  IMAD.WIDE.U32 R30, R152, R56, R30 ;  /* 0x00000038981e7225 */ /* 0x020fe200078e001e */
[----:B---3--:R-:W-:Y:S02]  /*2450*/  SHF.R.S32.HI R3, RZ, 0x1f, R0 ;  /* 0x0000001fff037819 */ /* 0x008fe40000011400 */
[----:B------:R-:W-:Y:S02]  /*2460*/  SEL R21, R0, RZ, !P0 ;  /* 0x000000ff00157207 */ /* 0x000fe40004000000 */
[----:B------:R-:W-:-:S03]  /*2470*/  SEL R13, R3, RZ, !P0 ;  /* 0x000000ff030d7207 */ /* 0x000fc60004000000 */
[----:B------:R-:W-:-:S04]  /*2480*/  IMAD.WIDE.U32 R4, R21, UR4, R4 ;  /* 0x0000000415047c25 */ /* 0x000fc8000f8e0004 */
[----:B------:R-:W-:Y:S01]  /*2490*/  IMAD R0, R13, UR4, RZ ;  /* 0x000000040d007c24 */ /* 0x000fe2000f8e02ff */
[----:B------:R-:W-:-:S03]  /*24a0*/  IADD3 R3, P2, R4, R62, RZ ;  /* 0x0000003e04037210 */ /* 0x000fc60007f5e0ff */
[----:B------:R-:W-:Y:S01]  /*24b0*/  IMAD R61, R21, UR5, R0 ;  /* 0x00000005153d7c24 */ /* 0x000fe2000f8e0200 */
[----:B------:R-:W-:Y:S05]  /*24c0*/  @!P6 WARPSYNC.ALL ;  /* 0x000000000000e948 */ /* 0x000fea0003800000 */
[C---:B------:R-:W-:Y:S01]  /*24d0*/  VIADD R0, R16.reuse, 0x20 ;  /* 0x0000002010007836 */ /* 0x040fe20000000000 */
[----:B------:R-:W-:Y:S01]  /*24e0*/  ULDC UR4, c[0x0][0x320] ;  /* 0x0000c80000047ab9 */ /* 0x000fe20000000800 */
[----:B------:R-:W-:Y:S01]  /*24f0*/  IMAD.IADD R61, R5, 0x1, R61 ;  /* 0x00000001053d7824 */ /* 0x000fe200078e023d */
[----:B------:R-:W-:Y:S01]  /*2500*/  @!P6 BAR.SYNC.DEFER_BLOCKING 0x9, 0x100 ;  /* 0x024400000000eb1d */ /* 0x000fe20000010000 */
[----:B------:R-:W-:-:S02]  /*2510*/  ISETP.GE.AND P0, PT, R16, UR4, PT ;  /* 0x0000000410007c0c */ /* 0x000fc4000bf06270 */
[----:B------:R-:W-:Y:S02]  /*2520*/  ISETP.GE.AND P1, PT, R0, UR4, PT ;  /* 0x0000000400007c0c */ /* 0x000fe4000bf26270 */
[----:B------:R-:W-:Y:S01]  /*2530*/  IADD3.X R62, R61, R63, R10, P2, !PT ;  /* 0x0000003f3d3e7210 */ /* 0x000fe200017fe40a */
[----:B------:R-:W-:Y:S01]  /*2540*/  VIADD R63, R16, 0x40 ;  /* 0x00000040103f7836 */ /* 0x000fe20000000000 */
[----:B------:R-:W-:Y:S01]  /*2550*/  SEL R7, RZ, 0xffffffff, P1 ;  /* 0xffffffffff077807 */ /* 0x000fe20000800000 */
[----:B------:R-:W-:Y:S01]  /*2560*/  ULDC.64 UR6, c[0x0][0x330] ;  /* 0x0000cc0000067ab9 */ /* 0x000fe20000000a00 */
[----:B------:R-:W-:Y:S02]  /*2570*/  SEL R6, RZ, 0x1, P0 ;  /* 0x00000001ff067807 */ /* 0x000fe40000000000 */
[----:B------:R-:W-:Y:S01]  /*2580*/  ISETP.GE.AND P0, PT, R63, UR4, PT ;  /* 0x000000043f007c0c */ /* 0x000fe2000bf06270 */
[----:B------:R-:W-:Y:S01]  /*2590*/  IMAD.SHL.U32 R7, R7, 0x2, RZ ;  /* 0x0000000207077824 */ /* 0x000fe200078e00ff */
[----:B------:R-:W-:-:S02]  /*25a0*/  ISETP.GE.AND P1, PT, R64, UR4, PT ;  /* 0x0000000440007c0c */ /* 0x000fc4000bf26270 */
        /* <DEDUP_REMOVED lines=8> */
[----:B------:R-:W-:Y:S02]  /*2630*/  LOP3.LUT R10, R12, R10, R11, 0xfe, !PT ;  /* 0x0000000a0c0a7212 */ /* 0x000fe400078efe0b */
[----:B------:R-:W-:Y:S01]  /*2640*/  ISETP.GE.AND P1, PT, R66, UR4, PT ;  /* 0x0000000442007c0c */ /* 0x000fe2000bf26270 */
[----:B------:R-:W-:Y:S01]  /*2650*/  ULDC.64 UR4, c[0x0][0x338] ;  /* 0x0000ce0000047ab9 */ /* 0x000fe20000000a00 */
[----:B------:R-:W-:Y:S01]  /*2660*/  SEL R11, RZ, 0x10, P0 ;  /* 0x00000010ff0b7807 */ /* 0x000fe20000000000 */
[----:B------:R-:W-:Y:S01]  /*2670*/  IMAD R13, R13, UR4, RZ ;  /* 0x000000040d0d7c24 */ /* 0x000fe2000f8e02ff */
[----:B------:R-:W-:Y:S01]  /*2680*/  ISETP.GE.AND P0, PT, R16, R75, PT ;  /* 0x0000004b1000720c */ /* 0x000fe20003f06270 */
[----:B------:R-:W-:Y:S01]  /*2690*/  IMAD.WIDE.U32 R6, R21, UR4, R6 ;  /* 0x0000000415067c25 */ /* 0x000fe2000f8e0006 */
[----:B------:R-:W-:Y:S01]  /*26a0*/  SEL R12, RZ, 0x20, P1 ;  /* 0x00000020ff0c7807 */ /* 0x000fe20000800000 */
[----:B------:R-:W-:Y:S01]  /*26b0*/  ULDC UR4, c[0x0][0x2f4] ;  /* 0x0000bd0000047ab9 */ /* 0x000fe20000000800 */
[----:B------:R-:W-:Y:S01]  /*26c0*/  SEL R35, R75, RZ, P0 ;  /* 0x000000ff4b237207 */ /* 0x000fe20000000000 */
[----:B------:R-:W-:Y:S01]  /*26d0*/  IMAD R93, R21, UR5, R13 ;  /* 0x00000005155d7c24 */ /* 0x000fe2000f8e020d */
[----:B------:R-:W-:Y:S01]  /*26e0*/  LOP3.LUT R11, R12, R10, R11, 0xfe, !PT ;  /* 0x0000000a0c0b7212 */ /* 0x000fe200078efe0b */
[----:B------:R-:W-:Y:S01]  /*26f0*/  IMAD.WIDE.U32 R12, R23, R14, R16 ;  /* 0x0000000e170c7225 */ /* 0x000fe200078e0010 */
[----:B------:R-:W-:-:S02]  /*2700*/  SEL R10, RZ, 0x40, P2 ;  /* 0x00000040ff0a7807 */ /* 0x000fc40001000000 */
[----:B------:R-:W-:Y:S01]  /*2710*/  IADD3 R58, P1, R23, R58, RZ ;  /* 0x0000003a173a7210 */ /* 0x000fe20007f3e0ff */
[----:B------:R-:W-:Y:S01]  /*2720*/  IMAD.IADD R35, R16, 0x1, R35 ;  /* 0x0000000110237824 */ /* 0x000fe200078e0223 */
[----:B------:R-:W-:Y:S01]  /*2730*/  LOP3.LUT R95, R11, R10, RZ, 0xfc, !PT ;  /* 0x0000000a0b5f7212 */ /* 0x000fe200078efcff */
[CC--:B------:R-:W-:Y:S01]  /*2740*/  IMAD R10, R232.reuse, R14.reuse, RZ ;  /* 0x0000000ee80a7224 */ /* 0x0c0fe200078e02ff */
[----:B------:R-:W-:Y:S01]  /*2750*/  SEL R94, RZ, 0xffffff80, P3 ;  /* 0xffffff80ff5e7807 */ /* 0x000fe20001800000 */
[----:B------:R-:W-:Y:S01]  /*2760*/  IMAD.X R59, R232, 0x1, R33, P1 ;  /* 0x00000001e83b7824 */ /* 0x000fe200008e0621 */
[----:B------:R-:W-:Y:S01]  /*2770*/  SHF.R.S32.HI R32, RZ, 0x1f, R35 ;  /* 0x0000001fff207819 */ /* 0x000fe20000011423 */
[C---:B------:R-:W-:Y:S01]  /*2780*/  IMAD R37, R23.reuse, R15, R10 ;  /* 0x0000000f17257224 */ /* 0x040fe200078e020a */
[----:B------:R-:W-:Y:S01]  /*2790*/  LOP3.LUT P1, RZ, R36, 0x4, RZ, 0xc0, !PT ;  /* 0x0000000424ff7812 */ /* 0x000fe2000782c0ff */
[----:B------:R-:W-:Y:S01]  /*27a0*/  IMAD.WIDE.U32 R10, R23, R14, R204 ;  /* 0x0000000e170a7225 */ /* 0x000fe200078e00cc */
[----:B------:R-:W-:-:S02]  /*27b0*/  LEA.HI R32, R32, R35, RZ, 0x3 ;  /* 0x0000002320207211 */ /* 0x000fc400078f18ff */
[----:B------:R-:W-:Y:S01]  /*27c0*/  SEL R89, R89, 0xffffffe0, !P1 ;  /* 0xffffffe059597807 */ /* 0x000fe20004800000 */
[----:B------:R-:W-:Y:S01]  /*27d0*/  IMAD R35, R9, 0x60, RZ ;  /* 0x0000006009237824 */ /* 0x000fe200078e02ff */
[--C-:B------:R-:W-:Y:S01]  /*27e0*/  LOP3.LUT R33, R212, 0x38, R32.reuse, 0xf8, !PT ;  /* 0x00000038d4217812 */ /* 0x100fe200078ef820 */
[----:B------:R-:W-:Y:S01]  /*27f0*/  IMAD.WIDE.U32 R8, R8, 0x60, RZ ;  /* 0x0000006008087825 */ /* 0x000fe200078e00ff */
[----:B------:R-:W-:Y:S02]  /*2800*/  LOP3.LUT R85, R32, 0xfffffff8, RZ, 0xc0, !PT ;  /* 0xfffffff820557812 */ /* 0x000fe400078ec0ff */
[----:B------:R-:W-:Y:S01]  /*2810*/  LOP3.LUT R88, R33, R38, RZ, 0x3c, !PT ;  /* 0x0000002621587212 */ /* 0x000fe200078e3cff */
[----:B------:R-:W-:Y:S01]  /*2820*/  IMAD.IADD R11, R11, 0x1, R37 ;  /* 0x000000010b0b7824 */ /* 0x000fe200078e0225 */
[----:B------:R-:W-:Y:S01]  /*2830*/  LOP3.LUT R33, R83, 0x38, R32, 0xf8, !PT ;  /* 0x0000003853217812 */ /* 0x000fe200078ef820 */
[----:B------:R-:W-:Y:S01]  /*2840*/  IMAD.IADD R13, R37, 0x1, R13 ;  /* 0x00000001250d7824 */ /* 0x000fe200078e020d */
[----:B------:R-:W-:Y:S01]  /*2850*/  SHF.R.S32.HI R37, RZ, 0x1f, R152 ;  /* 0x0000001fff257819 */ /* 0x000fe20000011498 */
[----:B------:R-:W-:Y:S01]  /*2860*/  IMAD.IADD R76, R9, 0x1, R35 ;  /* 0x00000001094c7824 */ /* 0x000fe200078e0223 */
[----:B------:R-:W-:Y:S01]  /*2870*/  LOP3.LUT R35, R83, 0x18, R16, 0xf8, !PT ;  /* 0x0000001853237812 */ /* 0x000fe200078ef810 */
[----:B------:R-:W-:Y:S01]  /*2880*/  IMAD.WIDE.U32 R20, R23, R56, R204 ;  /* 0x0000003817147225 */ /* 0x000fe200078e00cc */
[----:B------:R-:W-:-:S02]  /*2890*/  LOP3.LUT R33, R33, R86, RZ, 0x3c, !PT ;  /* 0x0000005621217212 */ /* 0x000fc400078e3cff */
[----:B------:R-:W-:Y:S01]  /*28a0*/  LOP3.LUT R35, R35, R86, RZ, 0x3c, !PT ;  /* 0x0000005623237212 */ /* 0x000fe200078e3cff */
[----:B------:R-:W-:Y:S01]  /*28b0*/  IMAD R34, R37, R14, RZ ;  /* 0x0000000e25227224 */ /* 0x000fe200078e02ff */
[----:B------:R-:W-:Y:S01]  /*28c0*/  LOP3.LUT R94, R95, 0x80, R94, 0xc8, !PT ;  /* 0x000000805f5e7812 */ /* 0x000fe200078ec85e */
[----:B------:R-:W-:Y:S01]  /*28d0*/  IMAD.IADD R21, R21, 0x1, R39 ;  /* 0x0000000115157824 */ /* 0x000fe200078e0227 */
[----:B------:R-:W-:Y:S01]  /*28e0*/  SHF.R.S32.HI R84, RZ, 0x3, R32 ;  /* 0x00000003ff547819 */ /* 0x000fe20000011420 */
[----:B------:R-:W-:Y:S01]  /*28f0*/  IMAD R37, R37, R56, RZ ;  /* 0x0000003825257224 */ /* 0x000fe200078e02ff */
[----:B------:R-:W-:Y:S01]  /*2900*/  SHF.R.S32.HI R87, RZ, 0x1f, R85 ;  /* 0x0000001fff577819 */ /* 0x000fe20000011455 */
[----:B------:R-:W-:Y:S01]  /*2910*/  IMAD R39, R152, R15, R34 ;  /* 0x0000000f98277224 */ /* 0x000fe200078e0222 */
[----:B------:R-:W-:Y:S01]  /*2920*/  ISETP.GE.AND P1, PT, R16, UR4, PT ;  /* 0x0000000410007c0c */ /* 0x000fe2000bf26270 */
[----:B------:R-:W-:Y:S01]  /*2930*/  IMAD.WIDE.U32 R10, R152, R14, R10 ;  /* 0x0000000e980a7225 */ /* 0x000fe200078e000a */
[----:B------:R-:W-:-:S02]  /*2940*/  ISETP.GE.AND P2, PT, R0, UR4, PT ;  /* 0x0000000400007c0c */ /* 0x000fc4000bf46270 */
[----:B------:R-:W-:Y:S01]  /*2950*/  LOP3.LUT R95, R95, 0x40, RZ, 0xc0, !PT ;  /* 0x000000405f5f7812 */ /* 0x000fe200078ec0ff */
[----:B------:R-:W-:-:S04]  /*2960*/  IMAD.WIDE.U32 R12, R152, R14, R12 ;  /* 0x0000000e980c7225 */ /* 0x000fc800078e000c */
[----:B------:R-:W-:-:S04]  /*2970*/  IMAD.WIDE.U32 R14, R14, 0x60, RZ ;  /* 0x000000600e0e7825 */ /* 0x000fc800078e00ff */
[C---:B------:R-:W-:Y:S01]  /*2980*/  IMAD R37, R152.reuse, R57, R37 ;  /* 0x0000003998257224 */ /* 0x040fe200078e0225 */
[----:B------:R-:W-:Y:S01]  /*2990*/  IADD3 R77, R15, R77, RZ ;  /* 0x0000004d0f4d7210 */ /* 0x000fe20007ffe0ff */
[----:B------:R-:W-:-:S04]  /*29a0*/  IMAD.WIDE.U32 R20, R152, R56, R20 ;  /* 0x0000003898147225 */ /* 0x000fc800078e0014 */
[----:B------:R-:W-:-:S04]  /*29b0*/  IMAD.WIDE.U32 R56, R56, 0x60, RZ ;  /* 0x0000006038387825 */ /* 0x000fc800078e00ff */
[----:B------:R-:W-:Y:S02]  /*29c0*/  IMAD R90, R216, 0x200, R35 ;  /* 0x00000200d85a7824 */ /* 0x000fe400078e0223 */
[----:B------:R-:W-:Y:S02]  /*29d0*/  IMAD.SHL.U32 R75, R75, 0x2, RZ ;  /* 0x000000024b4b7824 */ /* 0x000fe400078e00ff */
[----:B------:R-:W-:Y:S02]  /*29e0*/  IMAD.IADD R78, R57, 0x1, R41 ;  /* 0x00000001394e7824 */ /* 0x000fe400078e0229 */
[----:B------:R-:W-:Y:S02]  /*29f0*/  IMAD.IADD R79, R11, 0x1, R39 ;  /* 0x000000010b4f7824 */ /* 0x000fe400078e0227 */
[----:B------:R-:W-:Y:S02]  /*2a00*/  IMAD.IADD R80, R39, 0x1, R13 ;  /* 0x0000000127507824 */ /* 0x000fe400078e020d */
[----:B------:R-:W-:-:S02]  /*2a10*/  IMAD.IADD R81, R21, 0x1, R37 ;  /* 0x0000000115517824 */ /* 0x000fc400078e0225 */
[----:B------:R-:W-:Y:S02]  /*2a20*/  IMAD.IADD R82, R37, 0x1, R31 ;  /* 0x0000000125527824 */ /* 0x000fe400078e021f */
[----:B------:R-:W-:Y:S02]  /*2a30*/  IMAD.IADD R88, R217, 0x1, R88 ;  /* 0x00000001d9587824 */ /* 0x000fe400078e0258 */
[----:B------:R-:W-:Y:S02]  /*2a40*/  IMAD R91, R216, 0x200, R33 ;  /* 0x00000200d85b7824 */ /* 0x000fe400078e0221 */
[----:B------:R-:W-:Y:S02]  /*2a50*/  IMAD.IADD R92, R89, 0x1, R90 ;  /* 0x00000001595c7824 */ /* 0x000fe400078e025a */
[----:B------:R-:W-:-:S07]  /*2a60*/  IMAD.IADD R93, R7, 0x1, R93 ;  /* 0x00000001075d7824 */ /* 0x000fce00078e025d */
.L_x_13776:
        /* <DEDUP_REMOVED lines=26> */
[----:B----4-:R-:W-:Y:S05]  /*2c10*/  @!P3 BRA `(.L_x_13730) ;  /* 0x0000002400d4b947 */ /* 0x010fea0003800000 */
        /* <DEDUP_REMOVED lines=41> */
.L_x_13733:
[----:B------:R-:W-:Y:S05]  /*2eb0*/  BSYNC B1 ;  /* 0x0000000000017941 */ /* 0x000fea0003800000 */
.L_x_13732:
        /* <DEDUP_REMOVED lines=28> */
.L_x_13735:
[----:B------:R-:W-:Y:S05]  /*3080*/  BSYNC B1 ;  /* 0x0000000000017941 */ /* 0x000fea0003800000 */
.L_x_13734:
        /* <DEDUP_REMOVED lines=22> */
[----:B------:R-:W-:Y:S02]  /*31f0*/  PRMT R101, R35, 0x5410, R34 ;  /* 0x0000541023657816 */ /* 0x000fe40000000022 */
[----:B------:R-:W-:Y:S01]  /*3200*/  PRMT R99, R32, 0x5410, R33 ;  /* 0x0000541020637816 */ /* 0x000fe20000000021 */
[----:B------:R-:W-:Y:S06]  /*3210*/  @!P3 BRA `(.L_x_13736) ;  /* 0x000000000004b947 */ /* 0x000fec0003800000 */
[----:B------:R-:W-:Y:S01]  /*3220*/  BPT.TRAP 0x1 ;  /* 0x000000040000795c */ /* 0x000fe20000300000 */
.L_x_13736:
[----:B------:R-:W-:Y:S01]  /*3230*/  IMAD R96, R2, 0x8, R19 ;  /* 0x0000000802607824 */ /* 0x000fe200078e0213 */
[----:B------:R-:W-:Y:S01]  /*3240*/  SHF.L.U32 R107, R207, 0x1f, RZ ;  /* 0x0000001fcf6b7819 */ /* 0x000fe200000006ff */
[----:B------:R-:W-:Y:S03]  /*3250*/  BSSY B1, `(.L_x_13737) ;  /* 0x0000003000017945 */ /* 0x000fe60003800000 */
[----:B------:R-:W0:Y:S02]  /*3260*/  SYNCS.PHASECHK.TRANS64.TRYWAIT P6, [R96+URZ+0x22890], R107 ;  /* 0x0228906b600075a7 */ /* 0x000e2400080c017f */
[----:B0-----:R-:W-:Y:S05]  /*3270*/  @!P6 BRA `(.L_x_13738) ;  /* 0x000001a400f0e947 */ /* 0x001fea0003800000 */
.L_x_14043:
[----:B------:R-:W-:Y:S05]  /*3280*/  BSYNC B1 ;  /* 0x0000000000017941 */ /* 0x000fea0003800000 */
.L_x_13737:
        /* <DEDUP_REMOVED lines=49> */
.L_x_13744:
[----:B------:R-:W-:Y:S05]  /*35a0*/  BSYNC B3 ;  /* 0x0000000000037941 */ /* 0x000fea0003800000 */
.L_x_13743:
[----:B--2---:R1:W-:Y:S02]  /*35b0*/  STG.E.128 desc[UR40][R42.64], R32 ;  /* 0x000000202a007986 */ /* 0x0043e4000c101d28 */
.L_x_13742:
[----:B------:R-:W-:Y:S05]  /*35c0*/  BSYNC B2 ;  /* 0x0000000000027941 */ /* 0x000fea0003800000 */
.L_x_13741:
        /* <DEDUP_REMOVED lines=23> */
[----:B------:R-:W-:Y:S02]  /*3740*/  HADD2.F32 R33, -RZ, R32.H1_H1 ;  /* 0x30000020ff217230 */ /* 0x000fe40000004100 */
[----:B------:R-:W-:Y:S01]  /*3750*/  FFMA.FTZ R109, R49, R52, R54 ;  /* 0x00000034316d7223 */ /* 0x000fe20000010036 */
[----:B------:R-:W-:Y:S01]  /*3760*/  FFMA.FTZ R55, R34, R50, R51 ;  /* 0x0000003222377223 */ /* 0x000fe20000010033 */
[----:B------:R-:W-:Y:S02]  /*3770*/  HADD2.F32 R49, -RZ, R114.H0_H0 ;  /* 0x20000072ff317230 */ /* 0x000fe40000004100 */
        /* <DEDUP_REMOVED lines=19> */
.L_x_13746:
[----:B------:R-:W-:Y:S05]  /*38b0*/  BSYNC B2 ;  /* 0x0000000000027941 */ /* 0x000fea0003800000 */
.L_x_13745:
[----:B--2---:R2:W-:Y:S02]  /*38c0*/  STG.E.128 desc[UR40][R42.64+0x40], R32 ;  /* 0x000040202a007986 */ /* 0x0045e4000c101d28 */
.L_x_13740:
[----:B------:R-:W-:Y:S05]  /*38d0*/  BSYNC B1 ;  /* 0x0000000000017941 */ /* 0x000fea0003800000 */
.L_x_13739:
        /* <DEDUP_REMOVED lines=25> */
[----:B------:R-:W-:-:S02]  /*3a70*/  HADD2.F32 R44, -RZ, R101.H1_H1 ;  /* 0x30000065ff2c7230 */ /* 0x000fc40000004100 */
[C---:B------:R-:W-:Y:S01]  /*3a80*/  FMUL.FTZ R48, R35.reuse, R48 ;  /* 0x0000003023307220 */ /* 0x040fe20000410000 */
[----:B------:R-:W-:Y:S02]  /*3a90*/  HADD2.F32 R101, -RZ, R101.H0_H0 ;  /* 0x20000065ff657230 */ /* 0x000fe40000004100 */
        /* <DEDUP_REMOVED lines=8> */
[--C-:B------:R-:W-:Y:S02]  /*3b20*/  HADD2.F32 R35, -RZ, R100.reuse.H1_H1 ;  /* 0x30000064ff237230 */ /* 0x100fe40000004100 */
[----:B------:R-:W-:Y:S01]  /*3b30*/  FMUL.FTZ R44, R32, R44 ;  /* 0x0000002c202c7220 */ /* 0x000fe20000410000 */
        /* <DEDUP_REMOVED lines=10> */
.L_x_13751:
[----:B------:R-:W-:Y:S05]  /*3be0*/  BSYNC B2 ;  /* 0x0000000000027941 */ /* 0x000fea0003800000 */
.L_x_13750:
[----:B--2---:R3:W-:Y:S02]  /*3bf0*/  STG.E.128 desc[UR40][R40.64], R32 ;  /* 0x0000002028007986 */ /* 0x0047e4000c101d28 */
.L_x_13749:
[----:B------:R-:W-:Y:S05]  /*3c00*/  BSYNC B1 ;  /* 0x0000000000017941 */ /* 0x000fea0003800000 */
.L_x_13748:
        /* <DEDUP_REMOVED lines=46> */
.L_x_13753:
[----:B------:R-:W-:Y:S05]  /*3ef0*/  BSYNC B1 ;  /* 0x0000000000017941 */ /* 0x000fea0003800000 */
.L_x_13752:
[----:B--2---:R4:W-:Y:S01]  /*3f00*/  STG.E.128 desc[UR40][R40.64+0x40], R32 ;  /* 0x0000402028007986 */ /* 0x0049e2000c101d28 */
[----:B------:R-:W-:Y:S05]  /*3f10*/  BRA `(.L_x_13747) ;  /* 0x00000014007c7947 */ /* 0x000fea0003800000 */
.L_x_13731:
        /* <DEDUP_REMOVED lines=69> */
.L_x_13754:
        /* <DEDUP_REMOVED lines=9> */
.L_x_14044:
[----:B------:R-:W-:Y:S05]  /*4400*/  BSYNC B1 ;  /* 0x0000000000017941 */ /* 0x000fea0003800000 */
.L_x_13755:
        /* <DEDUP_REMOVED lines=11> */
[----:B------:R-:W-:Y:S01]  /*44c0*/  LEA.HI R49, R49, R48, RZ, 0x4 ;  /* 0x0000003031317211 */ /* 0x000fe200078f20ff */
[----:B------:R-:W-:Y:S01]  /*44d0*/  IMAD R48, R2, 0x1800, R91 ;  /* 0x0000180002307824 */ /* 0x000fe200078e025b */
[----:B------:R-:W-:Y:S02]  /*44e0*/  IADD3.X R112, R61, R114, R87, P5, P6 ;  /* 0x000000723d707210 */ /* 0x000fe40002fec457 */
[----:B------:R-:W-:Y:S01]  /*44f0*/  LEA.HI.SX32 R49, R49, R84, 0x1c ;  /* 0x0000005431317211 */ /* 0x000fe200078fe2ff */
[----:B------:R-:W-:-:S04]  /*4500*/  IMAD R48, R48, 0x2, R19 ;  /* 0x0000000230307824 */ /* 0x000fc800078e0213 */
        /* <DEDUP_REMOVED lines=14> */
[--C-:B------:R-:W-:Y:S01]  /*45f0*/  SHF.R.U64 R34, R34, 0x10, R35.reuse ;  /* 0x0000001022227819 */ /* 0x100fe20000001223 */
[----:B------:R-:W-:Y:S01]  /*4600*/  HADD2.F32 R113, -RZ, R113.H0_H0 ;  /* 0x20000071ff717230 */ /* 0x000fe20000004100 */
[----:B------:R-:W-:Y:S02]  /*4610*/  SHF.R.U32.HI R36, RZ, 0x10, R35 ;  /* 0x00000010ff247819 */ /* 0x000fe40000011623 */
[----:B------:R-:W-:Y:S01]  /*4620*/  SHF.R.U64 R35, R38, 0x10, R39 ;  /* 0x0000001026237819 */ /* 0x000fe20000001227 */
[----:B------:R-:W-:Y:S01]  /*4630*/  HADD2.F32 R34, -RZ, R34.H0_H0 ;  /* 0x20000022ff227230 */ /* 0x000fe20000004100 */
[----:B------:R-:W-:Y:S01]  /*4640*/  SHF.R.U32.HI R118, RZ, 0x10, R37 ;  /* 0x00000010ff767819 */ /* 0x000fe20000011625 */
[----:B-1----:R-:W-:Y:S01]  /*4650*/  HADD2.F32 R37, -RZ, R49.H0_H0 ;  /* 0x20000031ff257230 */ /* 0x002fe20000004100 */
[----:B------:R-:W-:Y:S01]  /*4660*/  SHF.R.U32.HI R38, RZ, 0x10, R39 ;  /* 0x00000010ff267819 */ /* 0x000fe20000011627 */
[----:B--2---:R-:W-:-:S02]  /*4670*/  HADD2.F32 R39, -RZ, R53.H0_H0 ;  /* 0x20000035ff277230 */ /* 0x004fc40000004100 */
[----:B------:R-:W-:Y:S02]  /*4680*/  HADD2.F32 R118, -RZ, R118.H0_H0 ;  /* 0x20000076ff767230 */ /* 0x000fe40000004100 */
[-C--:B------:R-:W-:Y:S01]  /*4690*/  FMUL.FTZ R126, R37, R120.reuse ;  /* 0x00000078257e7220 */ /* 0x080fe20000410000 */
[C---:B------:R-:W-:Y:S01]  /*46a0*/  FMUL.FTZ R124, R39.reuse, R120 ;  /* 0x00000078277c7220 */ /* 0x040fe20000410000 */
[----:B------:R-:W-:Y:S02]  /*46b0*/  HADD2.F32 R120, -RZ, R53.H1_H1 ;  /* 0x30000035ff787230 */ /* 0x000fe40000004100 */
[-C--:B------:R-:W-:Y:S01]  /*46c0*/  FFMA.FTZ R39, R39, R122.reuse, R126 ;  /* 0x0000007a27277223 */ /* 0x080fe2000001007e */
[----:B------:R-:W-:Y:S02]  /*46d0*/  HADD2.F32 R53, -RZ, R49.H1_H1 ;  /* 0x30000031ff357230 */ /* 0x000fe40000004100 */
[----:B------:R-:W-:Y:S01]  /*46e0*/  FFMA.FTZ R37, R37, R122, -R124 ;  /* 0x0000007a25257223 */ /* 0x000fe2000001087c */
[----:B------:R-:W-:Y:S01]  /*46f0*/  MOV R49, R54 ;  /* 0x0000003600317202 */ /* 0x000fe20000000f00 */
[----:B------:R-:W-:Y:S01]  /*4700*/  FMUL.FTZ R122, R120, R118 ;  /* 0x00000076787a7220 */ /* 0x000fe20000410000 */
[----:B------:R-:W-:-:S02]  /*4710*/  HADD2.F32 R124, -RZ, R38.H0_H0 ;  /* 0x20000026ff7c7230 */ /* 0x000fc40000004100 */
[C---:B------:R-:W-:Y:S01]  /*4720*/  FMUL.FTZ R123, R53.reuse, R118 ;  /* 0x00000076357b7220 */ /* 0x040fe20000410000 */
[-C--:B------:R-:W-:Y:S01]  /*4730*/  FFMA.FTZ R54, R53, R113.reuse, -R122 ;  /* 0x0000007135367223 */ /* 0x080fe2000001087a */
[----:B------:R-:W-:Y:S02]  /*4740*/  HADD2.F32 R122, -RZ, R127.H0_H0 ;  /* 0x2000007fff7a7230 */ /* 0x000fe40000004100 */
[----:B------:R-:W-:Y:S01]  /*4750*/  FFMA.FTZ R118, R120, R113, R123 ;  /* 0x0000007178767223 */ /* 0x000fe2000001007b */
[----:B------:R-:W-:Y:S02]  /*4760*/  HADD2.F32 R53, -RZ, R55.H0_H0 ;  /* 0x20000037ff357230 */ /* 0x000fe40000004100 */
[----:B------:R-:W-:Y:S02]  /*4770*/  HADD2.F32 R120, -RZ, R125.H0_H0 ;  /* 0x2000007dff787230 */ /* 0x000fe40000004100 */
[----:B------:R-:W-:Y:S02]  /*4780*/  HADD2.F32 R113, -RZ, R51.H0_H0 ;  /* 0x20000033ff717230 */ /* 0x000fe40000004100 */
[----:B------:R-:W-:Y:S01]  /*4790*/  FMUL.FTZ R126, R53, R122 ;  /* 0x0000007a357e7220 */ /* 0x000fe20000410000 */
[----:B------:R-:W-:Y:S01]  /*47a0*/  HADD2.F32 R55, -RZ, R55.H1_H1 ;  /* 0x30000037ff377230 */ /* 0x000fe20000004100 */
[----:B------:R-:W-:Y:S01]  /*47b0*/  F2FP.F16.F32.PACK_AB R39, R118, R39 ;  /* 0x000000277627723e */ /* 0x000fe200000000ff */
[----:B------:R-:W-:-:S02]  /*47c0*/  HADD2.F32 R51, -RZ, R51.H1_H1 ;  /* 0x30000033ff337230 */ /* 0x000fc40000004100 */
[C---:B------:R-:W-:Y:S01]  /*47d0*/  FMUL.FTZ R128, R113.reuse, R122 ;  /* 0x0000007a71807220 */ /* 0x040fe20000410000 */
[----:B------:R-:W-:Y:S01]  /*47e0*/  FFMA.FTZ R38, R113, R120, -R126 ;  /* 0x0000007871267223 */ /* 0x000fe2000001087e */
[----:B------:R-:W-:Y:S02]  /*47f0*/  HADD2.F32 R122, -RZ, R36.H0_H0 ;  /* 0x20000024ff7a7230 */ /* 0x000fe40000004100 */
[-C--:B------:R-:W-:Y:S01]  /*4800*/  FMUL.FTZ R126, R55, R124.reuse ;  /* 0x0000007c377e7220 */ /* 0x080fe20000410000 */
[----:B------:R-:W-:Y:S01]  /*4810*/  FMUL.FTZ R124, R51, R124 ;  /* 0x0000007c337c7220 */ /* 0x000fe20000410000 */
[----:B------:R-:W-:Y:S01]  /*4820*/  FFMA.FTZ R36, R53, R120, R128 ;  /* 0x0000007835247223 */ /* 0x000fe20000010080 */
[----:B------:R-:W-:Y:S02]  /*4830*/  HADD2.F32 R123, -RZ, R33.H0_H0 ;  /* 0x20000021ff7b7230 */ /* 0x000fe40000004100 */
        /* <DEDUP_REMOVED lines=8> */
[----:B------:R-:W-:Y:S02]  /*48c0*/  HADD2.F32 R48, -RZ, R48.H1_H1 ;  /* 0x30000030ff307230 */ /* 0x000fe40000004100 */
[----:B------:R-:W-:Y:S02]  /*48d0*/  HADD2.F32 R120, -RZ, R125.H1_H1 ;  /* 0x3000007dff787230 */ /* 0x000fe40000004100 */
[----:B------:R-:W-:Y:S01]  /*48e0*/  FMUL.FTZ R125, R52, R123 ;  /* 0x0000007b347d7220 */ /* 0x000fe20000410000 */
[----:B------:R-:W-:-:S02]  /*48f0*/  HADD2.F32 R113, -RZ, R32.H0_H0 ;  /* 0x20000020ff717230 */ /* 0x000fc40000004100 */
        /* <DEDUP_REMOVED lines=8> */
[----:B------:R-:W-:Y:S02]  /*4980*/  HADD2.F32 R113, -RZ, R121.H1_H1 ;  /* 0x30000079ff717230 */ /* 0x000fe40000004100 */
[----:B------:R-:W-:Y:S01]  /*4990*/  HADD2.F32 R120, -RZ, R35.H0_H0 ;  /* 0x20000023ff787230 */ /* 0x000fe20000004100 */
[----:B------:R-:W-:Y:S01]  /*49a0*/  F2FP.F16.F32.PACK_AB R32, R55, R32 ;  /* 0x000000203720723e */ /* 0x000fe200000000ff */
[----:B------:R-:W-:-:S02]  /*49b0*/  HADD2.F32 R52, -RZ, R49.H0_H0 ;  /* 0x20000031ff347230 */ /* 0x000fc40000004100 */
[----:B------:R-:W-:Y:S02]  /*49c0*/  HADD2.F32 R121, -RZ, R121.H0_H0 ;  /* 0x20000079ff797230 */ /* 0x000fe40000004100 */
[--C-:B------:R-:W-:Y:S02]  /*49d0*/  HADD2.F32 R35, -RZ, R50.reuse.H0_H0 ;  /* 0x20000032ff237230 */ /* 0x100fe40000004100 */
[----:B------:R-:W-:Y:S02]  /*49e0*/  HADD2.F32 R49, -RZ, R49.H1_H1 ;  /* 0x30000031ff317230 */ /* 0x000fe40000004100 */
[-C--:B------:R-:W-:Y:S01]  /*49f0*/  FMUL.FTZ R122, R52, R121.reuse ;  /* 0x00000079347a7220 */ /* 0x080fe20000410000 */
[----:B------:R-:W-:Y:S02]  /*4a00*/  HADD2.F32 R50, -RZ, R50.H1_H1 ;  /* 0x30000032ff327230 */ /* 0x000fe40000004100 */
[----:B------:R-:W-:Y:S01]  /*4a10*/  FMUL.FTZ R121, R35, R121 ;  /* 0x0000007923797220 */ /* 0x000fe20000410000 */
[----:B------:R-:W-:-:S02]  /*4a20*/  IMAD.MOV.U32 R55, RZ, RZ, R36 ;  /* 0x000000ffff377224 */ /* 0x000fc400078e0024 */
[-C--:B------:R-:W-:Y:S01]  /*4a30*/  FMUL.FTZ R123, R49, R120.reuse ;  /* 0x00000078317b7220 */ /* 0x080fe20000410000 */
[-C--:B------:R-:W-:Y:S01]  /*4a40*/  FFMA.FTZ R122, R35, R113.reuse, -R122 ;  /* 0x00000071237a7223 */ /* 0x080fe2000001087a */
        /* <DEDUP_REMOVED lines=8> */
[----:B------:R-:W-:-:S07]  /*4ad0*/  F2FP.F16.F32.PACK_AB R54, R120, R121 ;  /* 0x000000797836723e */ /* 0x000fce00000000ff */
.L_x_13760:
[----:B------:R-:W-:Y:S05]  /*4ae0*/  BSYNC B2 ;  /* 0x0000000000027941 */ /* 0x000fea0003800000 */
.L_x_13759:
        /* <DEDUP_REMOVED lines=12> */
.L_x_13758:
[----:B------:R-:W-:Y:S05]  /*4bb0*/  BSYNC B1 ;  /* 0x0000000000017941 */ /* 0x000fea0003800000 */
.L_x_13757:
        /* <DEDUP_REMOVED lines=28> */
[--C-:B------:R-:W-:Y:S01]  /*4d80*/  HADD2.F32 R54, -RZ, R119.reuse.H1_H1 ;  /* 0x30000077ff367230 */ /* 0x100fe20000004100 */
[----:B------:R-:W-:Y:S01]  /*4d90*/  SHF.R.U32.HI R53, RZ, 0x10, R41 ;  /* 0x00000010ff357819 */ /* 0x000fe20000011629 */
[----:B------:R-:W-:Y:S01]  /*4da0*/  HADD2.F32 R52, -RZ, R119.H0_H0 ;  /* 0x20000077ff347230 */ /* 0x000fe20000004100 */
        /* <DEDUP_REMOVED lines=25> */
[----:B------:R-:W-:Y:S01]  /*4f40*/  FFMA.FTZ R35, R39, R52, R54 ;  /* 0x0000003427237223 */ /* 0x000fe20000010036 */
[----:B------:R-:W-:Y:S02]  /*4f50*/  HADD2.F32 R102, -RZ, R117.H1_H1 ;  /* 0x30000075ff667230 */ /* 0x000fe40000004100 */
[----:B------:R-:W-:Y:S01]  /*4f60*/  HADD2.F32 R53, -RZ, R47.H0_H0 ;  /* 0x2000002fff357230 */ /* 0x000fe20000004100 */
[----:B------:R-:W-:Y:S01]  /*4f70*/  F2FP.F16.F32.PACK_AB R33, R36, R33 ;  /* 0x000000212421723e */ /* 0x000fe200000000ff */
[----:B------:R-:W-:-:S02]  /*4f80*/  HADD2.F32 R39, -RZ, R37.H0_H0 ;  /* 0x20000025ff277230 */ /* 0x000fc40000004100 */
[----:B------:R-:W-:Y:S02]  /*4f90*/  HADD2.F32 R47, -RZ, R47.H1_H1 ;  /* 0x3000002fff2f7230 */ /* 0x000fe40000004100 */
[----:B------:R-:W-:Y:S02]  /*4fa0*/  HADD2.F32 R55, -RZ, R104.H0_H0 ;  /* 0x20000068ff377230 */ /* 0x000fe40000004100 */
[-C--:B------:R-:W-:Y:S01]  /*4fb0*/  FMUL.FTZ R104, R53, R102.reuse ;  /* 0x0000006635687220 */ /* 0x080fe20000410000 */
[----:B------:R-:W-:Y:S02]  /*4fc0*/  HADD2.F32 R52, -RZ, R37.H1_H1 ;  /* 0x30000025ff347230 */ /* 0x000fe40000004100 */
[----:B------:R-:W-:Y:S01]  /*4fd0*/  FMUL.FTZ R102, R39, R102 ;  /* 0x0000006627667220 */ /* 0x000fe20000410000 */
[----:B------:R-:W-:Y:S02]  /*4fe0*/  HADD2.F32 R54, -RZ, R117.H0_H0 ;  /* 0x20000075ff367230 */ /* 0x000fe40000004100 */
[----:B------:R-:W-:Y:S01]  /*4ff0*/  FMUL.FTZ R103, R47, R55 ;  /* 0x000000372f677220 */ /* 0x000fe20000410000 */
[----:B------:R-:W-:-:S02]  /*5000*/  HADD2.F32 R41, -RZ, R41.H0_H0 ;  /* 0x20000029ff297230 */ /* 0x000fc40000004100 */
[C---:B------:R-:W-:Y:S01]  /*5010*/  FMUL.FTZ R110, R52.reuse, R55 ;  /* 0x00000037346e7220 */ /* 0x040fe20000410000 */
[----:B------:R-:W-:Y:S02]  /*5020*/  HADD2.F32 R55, -RZ, R44.H0_H0 ;  /* 0x2000002cff377230 */ /* 0x000fe40000004100 */
[-C--:B------:R-:W-:Y:S01]  /*5030*/  FFMA.FTZ R37, R39, R54.reuse, -R104 ;  /* 0x0000003627257223 */ /* 0x080fe20000010868 */
[----:B------:R-:W-:Y:S01]  /*5040*/  FFMA.FTZ R39, R53, R54, R102 ;  /* 0x0000003635277223 */ /* 0x000fe20000010066 */
[-C--:B------:R-:W-:Y:S01]  /*5050*/  FFMA.FTZ R52, R52, R45.reuse, -R103 ;  /* 0x0000002d34347223 */ /* 0x080fe20000010867 */
        /* <DEDUP_REMOVED lines=10> */
[--C-:B------:R-:W-:Y:S02]  /*5100*/  HADD2.F32 R47, -RZ, R115.reuse.H1_H1 ;  /* 0x30000073ff2f7230 */ /* 0x100fe40000004100 */
        /* <DEDUP_REMOVED lines=10> */
[----:B------:R-:W-:Y:S01]  /*51b0*/  HADD2.F32 R45, -RZ, R42.H0_H0 ;  /* 0x2000002aff2d7230 */ /* 0x000fe20000004100 */
[----:B------:R-:W-:Y:S01]  /*51c0*/  F2FP.F16.F32.PACK_AB R36, R47, R102 ;  /* 0x000000662f24723e */ /* 0x000fe200000000ff */
[----:B------:R-:W-:Y:S02]  /*51d0*/  HADD2.F32 R32, -RZ, R34.H0_H0 ;  /* 0x20000022ff207230 */ /* 0x000fe40000004100 */
[-C--:B------:R-:W-:Y:S01]  /*51e0*/  FMUL.FTZ R53, R40, R43.reuse ;  /* 0x0000002b28357220 */ /* 0x080fe20000410000 */
[----:B------:R-:W-:Y:S02]  /*51f0*/  HADD2.F32 R38, -RZ, R38.H1_H1 ;  /* 0x30000026ff267230 */ /* 0x000fe40000004100 */
[----:B------:R-:W-:Y:S02]  /*5200*/  HADD2.F32 R34, -RZ, R34.H1_H1 ;  /* 0x30000022ff227230 */ /* 0x000fe40000004100 */
[C---:B------:R-:W-:Y:S01]  /*5210*/  FMUL.FTZ R43, R32.reuse, R43 ;  /* 0x0000002b202b7220 */ /* 0x040fe20000410000 */
[----:B------:R-:W-:Y:S01]  /*5220*/  FFMA.FTZ R53, R32, R115, -R53 ;  /* 0x0000007320357223 */ /* 0x000fe20000010835 */
[----:B------:R-:W-:Y:S01]  /*5230*/  FMUL.FTZ R55, R38, R45 ;  /* 0x0000002d26377220 */ /* 0x000fe20000410000 */
[----:B------:R-:W-:Y:S01]  /*5240*/  F2FP.F16.F32.PACK_AB R32, R44, R103 ;  /* 0x000000672c20723e */ /* 0x000fe200000000ff */
[----:B------:R-:W-:Y:S01]  /*5250*/  FMUL.FTZ R45, R34, R45 ;  /* 0x0000002d222d7220 */ /* 0x000fe20000410000 */
[----:B------:R-:W-:Y:S01]  /*5260*/  FFMA.FTZ R43, R40, R115, R43 ;  /* 0x00000073282b7223 */ /* 0x000fe2000001002b */
[----:B------:R-:W-:Y:S01]  /*5270*/  FFMA.FTZ R34, R34, R41, -R55 ;  /* 0x0000002922227223 */ /* 0x000fe20000010837 */
[----:B------:R-:W-:-:S02]  /*5280*/  IMAD.MOV.U32 R35, RZ, RZ, R52 ;  /* 0x000000ffff237224 */ /* 0x000fc400078e0034 */
[----:B------:R-:W-:Y:S02]  /*5290*/  FFMA.FTZ R38, R38, R41, R45 ;  /* 0x0000002926267223 */ /* 0x000fe4000001002d */
[----:B------:R-:W-:-:S03]  /*52a0*/  F2FP.F16.F32.PACK_AB R34, R34, R53 ;  /* 0x000000352222723e */ /* 0x000fc600000000ff */
[----:B------:R-:W-:-:S07]  /*52b0*/  F2FP.F16.F32.PACK_AB R38, R38, R43 ;  /* 0x0000002b2626723e */ /* 0x000fce00000000ff */
.L_x_13762:
[----:B------:R-:W-:Y:S05]  /*52c0*/  BSYNC B1 ;  /* 0x0000000000017941 */ /* 0x000fea0003800000 */
.L_x_13761:
        /* <DEDUP_REMOVED lines=10> */
.L_x_13730:
[----:B------:R-:W-:-:S06]  /*5370*/  UISETP.NE.AND UP0, UPT, UR44, 0x3, UPT ;  /* 0x000000032c00788c */ /* 0x000fcc000bf05270 */
[----:B------:R-:W-:-:S13]  /*5380*/  PLOP3.LUT P3, PT, PT, PT, UP0, 0x80, 0x0 ;  /* 0x000000000000781c */ /* 0x000fda0003f6f008 */
[----:B------:R-:W-:Y:S05]  /*5390*/  @!P3 BRA `(.L_x_13763) ;  /* 0x000000000004b947 */ /* 0x000fea0003800000 */
[----:B------:R-:W-:Y:S01]  /*53a0*/  BPT.TRAP 0x1 ;  /* 0x000000040000795c */ /* 0x000fe20000300000 */
.L_x_13763:
[----:B------:R-:W-:Y:S01]  /*53b0*/  IMAD R96, R2, 0x8, R19 ;  /* 0x0000000802607824 */ /* 0x000fe200078e0213 */
[----:B------:R-:W-:Y:S01]  /*53c0*/  SHF.L.U32 R107, R207, 0x1f, RZ ;  /* 0x0000001fcf6b7819 */ /* 0x000fe200000006ff */
[----:B------:R-:W-:Y:S01]  /*53d0*/  IMAD R106, R27, -0x60, R24 ;  /* 0xffffffa01b6a7824 */ /* 0x000fe200078e0218 */
[----:B------:R-:W-:Y:S02]  /*53e0*/  BSSY B1, `(.L_x_13764) ;  /* 0x0000004000017945 */ /* 0x000fe40003800000 */
[----:B------:R-:W0:Y:S02]  /*53f0*/  SYNCS.PHASECHK.TRANS64.TRYWAIT P4, [R96+URZ+0x22890], R107 ;  /* 0x0228906b600075a7 */ /* 0x000e24000808017f */
[----:B------:R-:W-:Y:S01]  /*5400*/  VIMNMX R106, R106, 0x60, PT ;  /* 0x000000606a6a7848 */ /* 0x000fe20003fe0100 */
[----:B0-----:R-:W-:Y:S06]  /*5410*/  @!P4 BRA `(.L_x_13765) ;  /* 0x0000018400b0c947 */ /* 0x001fec0003800000 */
.L_x_14045:
[----:B------:R-:W-:Y:S05]  /*5420*/  BSYNC B1 ;  /* 0x0000000000017941 */ /* 0x000fea0003800000 */
.L_x_13764:
        /* <DEDUP_REMOVED lines=8> */
.L_x_13767:
[----:B------:R-:W-:Y:S05]  /*54b0*/  BSYNC B1 ;  /* 0x0000000000017941 */ /* 0x000fea0003800000 */
.L_x_13766:
[----:B------:R-:W-:Y:S05]  /*54c0*/  @P4 BRA `(.L_x_13747) ;  /* 0x0000000000104947 */ /* 0x000fea0003800000 */
[----:B-1----:R-:W1:Y:S04]  /*54d0*/  @!P1 LDS.128 R32, [R104+0x2000] ;  /* 0x0020000068209984 */ /* 0x002e680000000c00 */
[----:B------:R-:W2:Y:S04]  /*54e0*/  @!P2 LDS.128 R36, [R103+0x2000] ;  /* 0x002000006724a984 */ /* 0x000ea80000000c00 */
[----:B-1----:R1:W-:Y:S04]  /*54f0*/  @!P1 STG.E.128 desc[UR40][R40.64], R32 ;  /* 0x0000002028009986 */ /* 0x0023e8000c101d28 */
[----:B--2---:R1:W-:Y:S02]  /*5500*/  @!P2 STG.E.128 desc[UR40][R40.64+0x40], R36 ;  /* 0x000040242800a986 */ /* 0x0043e4000c101d28 */
.L_x_13747:
[----:B------:R-:W-:Y:S05]  /*5510*/  BSYNC B0 ;  /* 0x0000000000007941 */ /* 0x000fea0003800000 */
.L_x_13729:
        /* <DEDUP_REMOVED lines=17> */
.L_x_13769:
[----:B------:R-:W-:Y:S05]  /*5630*/  BSYNC B0 ;  /* 0x0000000000007941 */ /* 0x000fea0003800000 */
.L_x_13768:
[----:B------:R-:W2:Y:S01]  /*5640*/  SYNCS.PHASECHK.TRANS64.TRYWAIT P3, [R96+URZ+0x228b0], R107 ;  /* 0x0228b06b600075a7 */ /* 0x000ea2000806017f */
[----:B------:R-:W-:Y:S01]  /*5650*/  ULDC UR45, c[0x0][0x320] ;  /* 0x0000c800002d7ab9 */ /* 0x000fe20000000800 */
[----:B------:R-:W-:Y:S01]  /*5660*/  ULDC.64 UR42, c[0x0][0x328] ;  /* 0x0000ca00002a7ab9 */ /* 0x000fe20000000a00 */
[----:B------:R-:W-:Y:S01]  /*5670*/  ULDC.64 UR38, c[0x0][0x318] ;  /* 0x0000c60000267ab9 */ /* 0x000fe20000000a00 */
[----:B------:R-:W-:Y:S01]  /*5680*/  BSSY B0, `(.L_x_13770) ;  /* 0x0000003000007945 */ /* 0x000fe20003800000 */
[----:B-1----:R-:W-:-:S03]  /*5690*/  IMAD R32, R2, 0x6000, R90 ;  /* 0x0000600002207824 */ /* 0x002fc600078e025a */
[----:B--2---:R-:W-:Y:S05]  /*56a0*/  @!P3 BRA `(.L_x_13771) ;  /* 0x000001840020b947 */ /* 0x004fea0003800000 */
.L_x_14046:
[----:B------:R-:W-:Y:S05]  /*56b0*/  BSYNC B0 ;  /* 0x0000000000007941 */ /* 0x000fea0003800000 */
.L_x_13770:
        /* <DEDUP_REMOVED lines=39> */
.L_x_13773:
[----:B------:R-:W-:Y:S05]  /*5930*/  BSYNC B0 ;  /* 0x0000000000007941 */ /* 0x000fea0003800000 */
.L_x_13772:
        /* <DEDUP_REMOVED lines=37> */
.L_x_13775:
[----:B------:R-:W-:Y:S05]  /*5b90*/  BSYNC B0 ;  /* 0x0000000000007941 */ /* 0x000fea0003800000 */
.L_x_13774:
        /* <DEDUP_REMOVED lines=22> */
.L_x_13724:
[----:B------:R-:W0:Y:S01]  /*5d00*/  LDC R0, c[0x0][0x448] ;  /* 0x00011200ff007b82 */ /* 0x000e220000000800 */
[----:B------:R-:W-:Y:S02]  /*5d10*/  VIADD R3, R210, 0x7f ;  /* 0x0000007fd2037836 */ /* 0x000fe40000000000 */
[----:B------:R-:W-:Y:S01]  /*5d20*/  IMAD.MOV.U32 R172, RZ, RZ, RZ ;  /* 0x000000ffffac7224 */ /* 0x000fe200078e00ff */
[----:B0-----:R-:W-:-:S13]  /*5d30*/  ISETP.NE.AND P1, PT, R0, 0x1, PT ;  /* 0x000000010000780c */ /* 0x001fda0003f25270 */
[----:B------:R-:W0:Y:S08]  /*5d40*/  @P1 LDC R0, c[0x0][0x44c] ;  /* 0x00011300ff001b82 */ /* 0x000e300000000800 */
[----:B------:R-:W1:Y:S01]  /*5d50*/  @P1 LDC R5, c[0x0][0x450] ;  /* 0x00011400ff051b82 */ /* 0x000e620000000800 */
[----:B0-----:R-:W-:-:S05]  /*5d60*/  @P1 IMAD.HI.U32 R0, R3, R0, RZ ;  /* 0x0000000003001227 */ /* 0x001fca00078e00ff */
[----:B-1----:R-:W-:-:S05]  /*5d70*/  @P1 SHF.R.U32.HI R3, RZ, R5, R0 ;  /* 0x00000005ff031219 */ /* 0x002fca0000011600 */
[----:B------:R-:W-:-:S04]  /*5d80*/  IMAD.IADD R3, R60, 0x1, R3 ;  /* 0x000000013c037824 */ /* 0x000fc800078e0203 */
[----:B------:R-:W-:-:S05]  /*5d90*/  IMAD.HI R3, R3, 0x2aaaaaab, RZ ;  /* 0x2aaaaaab03037827 */ /* 0x000fca00078e02ff */
[----:B------:R-:W-:-:S04]  /*5da0*/  SHF.R.U32.HI R0, RZ, 0x1f, R3 ;  /* 0x0000001fff007819 */ /* 0x000fc80000011603 */
[----:B------:R-:W-:-:S04]  /*5db0*/  LEA.HI.SX32 R0, R3, R0, 0x1c ;  /* 0x0000000003007211 */ /* 0x000fc800078fe2ff */
[----:B------:R-:W-:-:S04]  /*5dc0*/  VIMNMX R29, R29, R0, PT ;  /* 0x000000001d1d7248 */ /* 0x000fc80003fe0100 */
[----:B------:R-:W-:Y:S01]  /*5dd0*/  ISETP.GE.AND P1, PT, R29, 0x1, PT ;  /* 0x000000011d00780c */ /* 0x000fe20003f26270 */
[----:B------:R-:W-:-:S12]  /*5de0*/  @P0 BRA `(.L_x_13777) ;  /* 0x00000000000c0947 */ /* 0x000fd80003800000 */
[----:B------:R-:W0:Y:S01]  /*5df0*/  FENCE.VIEW.ASYNC.G ;  /* 0x00000000000073c6 */ /* 0x000e220000000100 */
[----:B------:R-:W-:Y:S05]  /*5e00*/  WARPSYNC.ALL ;  /* 0x0000000000007948 */ /* 0x000fea0003800000 */
[----:B0-----:R-:W-:Y:S06]  /*5e10*/  BAR.ARV 0xc, 0x180 ;  /* 0x0306000000007b1d */ /* 0x001fec0000002000 */
.L_x_13777:
[----:B------:R-:W-:Y:S04]  /*5e20*/  BSSY B0, `(.L_x_13778) ;  /* 0x000001f000007945 */ /* 0x000fe80003800000 */
        /* <DEDUP_REMOVED lines=22> */
[-C--:B------:R-:W-:Y:S01]  /*5f90*/  @!P1 IADD3 R3, R3, -R6.reuse, RZ ;  /* 0x8000000603039210 */ /* 0x080fe20007ffe0ff */
[----:B------:R-:W-:Y:S01]  /*5fa0*/  @!P1 VIADD R5, R5, 0x1 ;  /* 0x0000000105059836 */ /* 0x000fe20000000000 */
[----:B------:R-:W-:Y:S02]  /*5fb0*/  ISETP.NE.AND P1, PT, R9, RZ, PT ;  /* 0x000000ff0900720c */ /* 0x000fe40003f25270 */
[----:B------:R-:W-:-:S13]  /*5fc0*/  ISETP.GE.U32.AND P0, PT, R3, R6, PT ;  /* 0x000000060300720c */ /* 0x000fda0003f06070 */
[----:B------:R-:W-:-:S04]  /*5fd0*/  @P0 VIADD R5, R5, 0x1 ;  /* 0x0000000105050836 */ /* 0x000fc80000000000 */
[----:B------:R-:W-:Y:S01]  /*5fe0*/  @!P2 IMAD.MOV R5, RZ, RZ, -R5 ;  /* 0x000000ffff05a224 */ /* 0x000fe200078e0a05 */
[----:B------:R-:W-:-:S05]  /*5ff0*/  @!P1 LOP3.LUT R5, RZ, R9, RZ, 0x33, !PT ;  /* 0x00000009ff059212 */ /* 0x000fca00078e33ff */
[----:B------:R-:W-:-:S07]  /*6000*/  IMAD.MOV.U32 R172, RZ, RZ, R5 ;  /* 0x000000ffffac7224 */ /* 0x000fce00078e0005 */
.L_x_13779:
[----:B------:R-:W-:Y:S05]  /*6010*/  BSYNC B0 ;  /* 0x0000000000007941 */ /* 0x000fea0003800000 */
.L_x_13778:
        /* <DEDUP_REMOVED lines=33> */
[----:B----4-:R-:W-:Y:S02]  /*6230*/  CS2R R96, SRZ ;  /* 0x0000000000607805 */ /* 0x010fe4000001ff00 */
        /* <DEDUP_REMOVED lines=45> */
.L_x_14049:
        /* <DEDUP_REMOVED lines=26> */
.L_x_13783:
[----:B------:R-:W-:Y:S05]  /*66b0*/  BSYNC B6 ;  /* 0x0000000000067941 */ /* 0x000fea0003800000 */
.L_x_13782:
        /* <DEDUP_REMOVED lines=12> */
.L_x_13787:
[----:B--2---:R2:W3:Y:S02]  /*6780*/  SYNCS.PHASECHK.TRANS64.TRYWAIT P0, [R19+URZ+0x22800], R0 ;  /* 0x02280000130075a7 */ /* 0x0044e4000800017f */
[----:B---3--:R-:W-:Y:S05]  /*6790*/  @!P0 NANOSLEEP.SYNCS 0x989680 ;  /* 0x009896800000895d */ /* 0x008fea0003900000 */
[----:B------:R-:W3:Y:S02]  /*67a0*/  @!P0 SYNCS.PHASECHK.TRANS64 P0, [R19+URZ+0x22800], R0 ;  /* 0x02280000130085a7 */ /* 0x000ee4000800007f */
[----:B---3--:R-:W-:Y:S05]  /*67b0*/  @!P0 BRA `(.L_x_13787) ;  /* 0xfffffffc00f08947 */ /* 0x008fea000383ffff */
.L_x_13786:
[----:B------:R-:W-:Y:S05]  /*67c0*/  BSYNC B0 ;  /* 0x0000000000007941 */ /* 0x000fea0003800000 */
.L_x_13785:
[----:B------:R-:W-:Y:S05]  /*67d0*/  BRA `(.L_x_13788) ;  /* 0x0000002800f87947 */ /* 0x000fea0003800000 */
.L_x_13784:
        /* <DEDUP_REMOVED lines=30> */
.L_x_13790:
[----:B------:R-:W-:Y:S05]  /*69c0*/  BSYNC B6 ;  /* 0x0000000000067941 */ /* 0x000fea0003800000 */
.L_x_13789:
        /* <DEDUP_REMOVED lines=13> */
[----:B------:R-:W-:Y:S01]  /*6aa0*/  LEA R3, R3, R38, 0x6 ;  /* 0x0000002603037211 */ /* 0x000fe200078e30ff */
        /* <DEDUP_REMOVED lines=33> */
.L_x_14055:
        /* <DEDUP_REMOVED lines=15> */
[----:B------:R-:W-:Y:S02]  /*6db0*/  @!P2 IMAD.WIDE R34, R204, 0x2, R8 ;  /* 0x00000002cc22a825 */ /* 0x000fe400078e0208 */
[C---:B------:R-:W-:Y:S02]  /*6dc0*/  @!P3 SHF.L.U64.HI R24, R208.reuse, 0x1, R31 ;  /* 0x00000001d018b819 */ /* 0x040fe4000001021f */
[----:B------:R-:W-:Y:S01]  /*6dd0*/  @!P3 IMAD.SHL.U32 R9, R208, 0x2, RZ ;  /* 0x00000002d009b824 */ /* 0x000fe200078e00ff */
[----:B------:R-:W-:Y:S02]  /*6de0*/  CS2R R26, SRZ ;  /* 0x00000000001a7805 */ /* 0x000fe4000001ff00 */
[----:B------:R-:W-:Y:S01]  /*6df0*/  CS2R R20, SRZ ;  /* 0x0000000000147805 */ /* 0x000fe2000001ff00 */
[----:B0-----:R-:W-:Y:S01]  /*6e00*/  @!P2 IMAD.WIDE R12, R204, 0x2, R14 ;  /* 0x00000002cc0ca825 */ /* 0x001fe200078e020e */
        /* <DEDUP_REMOVED lines=9> */
.L_x_13795:
[----:B------:R-:W-:Y:S05]  /*6ea0*/  BSYNC B1 ;  /* 0x0000000000017941 */ /* 0x000fea0003800000 */
.L_x_13794:
        /* <DEDUP_REMOVED lines=19> */
[----:B-1----:R-:W1:Y:S04]  /*6fe0*/  SHFL.IDX PT, R7, R7, 0x1, 0x1c1f ;  /* 0x003c1f0007077f89 */ /* 0x002e6800000e0000 */
[----:B0-----:R-:W4:Y:S02]  /*6ff0*/  SHFL.IDX PT, R32, R32, 0x1, 0x1c1f ;  /* 0x003c1f0020207f89 */ /* 0x001f2400000e0000 */
.L_x_14061:
[----:B------:R-:W-:Y:S01]  /*7000*/  VIADD R38, R38, 0x40 ;  /* 0x0000004026267836 */ /* 0x000fe20000000000 */
[----:B------:R-:W-:Y:S01]  /*7010*/  LEA.HI R4, R230, R230, RZ, 0x1 ;  /* 0x000000e6e6047211 */ /* 0x000fe200078f08ff */
        /* <DEDUP_REMOVED lines=14> */
[----:B-1----:R-:W-:Y:S01]  /*7100*/  IMAD.MOV.U32 R33, RZ, RZ, R7 ;  /* 0x000000ffff217224 */ /* 0x002fe200078e0007 */
[----:B------:R-:W-:-:S09]  /*7110*/  CS2R R14, SRZ ;  /* 0x00000000000e7805 */ /* 0x000fd2000001ff00 */
[----:B------:R-:W-:Y:S02]  /*7120*/  @!P2 IMAD.WIDE R34, R204, 0x2, R4 ;  /* 0x00000002cc22a825 */ /* 0x000fe400078e0204 */
[C---:B------:R-:W-:Y:S02]  /*7130*/  @!P3 SHF.L.U64.HI R10, R208.reuse, 0x1, R31 ;  /* 0x00000001d00ab819 */ /* 0x040fe4000001021f */
[----:B------:R-:W-:Y:S01]  /*7140*/  @!P3 IMAD.SHL.U32 R5, R208, 0x2, RZ ;  /* 0x00000002d005b824 */ /* 0x000fe200078e00ff */
[----:B------:R-:W-:Y:S02]  /*7150*/  CS2R R8, SRZ ;  /* 0x0000000000087805 */ /* 0x000fe4000001ff00 */
[----:B------:R-:W-:Y:S01]  /*7160*/  CS2R R12, SRZ ;  /* 0x00000000000c7805 */ /* 0x000fe2000001ff00 */
[----:B------:R0:W5:Y:S01]  /*7170*/  @!P2 LD.E.64 R14, desc[UR40][R34.64] ;  /* 0x00000028220ea980 */ /* 0x000162000c101b00 */
[-C--:B------:R-:W-:Y:S02]  /*7180*/  @!P3 IADD3 R4, P0, R0, R5.reuse, RZ ;  /* 0x000000050004b210 */ /* 0x080fe40007f1e0ff */
[----:B----4-:R-:W-:Y:S01]  /*7190*/  @!P3 IADD3 R6, P1, R32, R5, RZ ;  /* 0x000000052006b210 */ /* 0x010fe20007f3e0ff */
[----:B------:R-:W-:-:S04]  /*71a0*/  @!P2 IMAD.WIDE R32, R204, 0x2, R32 ;  /* 0x00000002cc20a825 */ /* 0x000fc800078e0220 */
[--C-:B------:R-:W-:Y:S01]  /*71b0*/  @!P3 IMAD.X R5, R3, 0x1, R10.reuse, P0 ;  /* 0x000000010305b824 */ /* 0x100fe200000e060a */
[----:B------:R0:W5:Y:S01]  /*71c0*/  @!P2 LD.E.64 R8, desc[UR40][R32.64] ;  /* 0x000000282008a980 */ /* 0x000162000c101b00 */
[----:B------:R-:W-:Y:S01]  /*71d0*/  @!P3 IMAD.X R7, R7, 0x1, R10, P1 ;  /* 0x000000010707b824 */ /* 0x000fe200008e060a */
[----:B------:R-:W-:Y:S02]  /*71e0*/  CS2R R10, SRZ ;  /* 0x00000000000a7805 */ /* 0x000fe4000001ff00 */
[----:B------:R0:W5:Y:S04]  /*71f0*/  @!P3 LD.E.64 R12, desc[UR40][R4.64] ;  /* 0x00000028040cb980 */ /* 0x000168000c101b00 */
[----:B------:R0:W5:Y:S02]  /*7200*/  @!P3 LD.E.64 R10, desc[UR40][R6.64] ;  /* 0x00000028060ab980 */ /* 0x000164000c101b00 */
.L_x_13798:
[----:B------:R-:W-:Y:S05]  /*7210*/  BSYNC B1 ;  /* 0x0000000000017941 */ /* 0x000fea0003800000 */
.L_x_13797:
[----:B------:R-:W1:Y:S01]  /*7220*/  SYNCS.PHASECHK.TRANS64.TRYWAIT P0, [R19+URZ+0x22800], R36 ;  /* 0x02280024130075a7 */ /* 0x000e62000800017f */
[----:B---3--:R-:W-:Y:S01]  /*7230*/  IMAD.SHL.U32 R0, R37, 0x40, RZ ;  /* 0x0000004025007824 */ /* 0x008fe200078e00ff */
[----:B0---4-:R-:W-:Y:S01]  /*7240*/  VIADDMNMX R32, R39, -R210, 0x80, PT ;  /* 0x0000008027207446 */ /* 0x011fe200038009d2 */
[----:B-----5:R-:W-:Y:S01]  /*7250*/  IMAD.MOV.U32 R4, RZ, RZ, R8 ;  /* 0x000000ffff047224 */ /* 0x020fe200078e0008 */
[----:B------:R-:W-:Y:S01]  /*7260*/  BSSY B1, `(.L_x_13799) ;  /* 0x0000018000017945 */ /* 0x000fe20003800000 */
[----:B------:R-:W-:Y:S01]  /*7270*/  IMAD.MOV.U32 R5, RZ, RZ, R11 ;  /* 0x000000ffff057224 */ /* 0x000fe200078e000b */
[----:B--2---:R-:W-:Y:S01]  /*7280*/  LOP3.LUT R3, R0, 0x1c0, RZ, 0xc0, !PT ;  /* 0x000001c000037812 */ /* 0x004fe200078ec0ff */
[----:B------:R-:W-:Y:S01]  /*7290*/  IMAD.MOV.U32 R6, RZ, RZ, R14 ;  /* 0x000000ffff067224 */ /* 0x000fe200078e000e */
        /* <DEDUP_REMOVED lines=11> */
[----:B------:R-:W-:-:S02]  /*7350*/  PRMT R46, R46, 0x5410, R0 ;  /* 0x000054102e2e7816 */ /* 0x000fc40000000000 */
[----:B------:R-:W-:Y:S02]  /*7360*/  LEA R0, R216, R3, 0x9 ;  /* 0x00000003d8007211 */ /* 0x000fe400078e48ff */
[----:B------:R-:W-:Y:S01]  /*7370*/  PRMT R48, R4, 0x5410, R5 ;  /* 0x0000541004307816 */ /* 0x000fe20000000005 */
[----:B------:R-:W-:Y:S01]  /*7380*/  IMAD.MOV.U32 R5, RZ, RZ, R13 ;  /* 0x000000ffff057224 */ /* 0x000fe200078e000d */
[----:B------:R-:W-:Y:S01]  /*7390*/  ISETP.GE.AND P1, PT, R23, R32, PT ;  /* 0x000000201700720c */ /* 0x000fe20003f26270 */
[----:B------:R-:W-:-:S04]  /*73a0*/  IMAD R3, R0, 0x2, R19 ;  /* 0x0000000200037824 */ /* 0x000fc800078e0213 */
[C---:B------:R-:W-:Y:S02]  /*73b0*/  VIADD R4, R3.reuse, 0x18400 ;  /* 0x0001840003047836 */ /* 0x040fe40000000000 */
[----:B------:R-:W-:Y:S01]  /*73c0*/  VIADD R0, R3, 0x18440 ;  /* 0x0001844003007836 */ /* 0x000fe20000000000 */
[----:B-1----:R-:W-:Y:S06]  /*73d0*/  @!P0 BRA `(.L_x_13800) ;  /* 0x0000016800f08947 */ /* 0x002fec0003800000 */
.L_x_14062:
[----:B------:R-:W-:Y:S05]  /*73e0*/  BSYNC B1 ;  /* 0x0000000000017941 */ /* 0x000fea0003800000 */
.L_x_13799:
        /* <DEDUP_REMOVED lines=12> */
[--C-:B------:R-:W-:Y:S01]  /*74b0*/  SHF.R.U32.HI R34, RZ, 0x10, R29.reuse ;  /* 0x00000010ff227819 */ /* 0x100fe2000001161d */
        /* <DEDUP_REMOVED lines=20> */
[--C-:B------:R-:W-:Y:S02]  /*7600*/  HADD2.F32 R33, -RZ, R44.reuse.H0_H0 ;  /* 0x2000002cff217230 */ /* 0x100fe40000004100 */
        /* <DEDUP_REMOVED lines=17> */
.L_x_13804:
[----:B------:R-:W-:Y:S05]  /*7720*/  BSYNC B2 ;  /* 0x0000000000027941 */ /* 0x000fea0003800000 */
.L_x_13803:
        /* <DEDUP_REMOVED lines=14> */
[C---:B0-----:R-:W-:Y:S01]  /*7810*/  FMUL.FTZ R36, R25.reuse, R27 ;  /* 0x0000001b19247220 */ /* 0x041fe20000410000 */
        /* <DEDUP_REMOVED lines=28> */
.L_x_13802:
[----:B------:R-:W-:Y:S05]  /*79e0*/  BSYNC B1 ;  /* 0x0000000000017941 */ /* 0x000fea0003800000 */
.L_x_13801:
        /* <DEDUP_REMOVED lines=49> */
.L_x_13807:
[----:B------:R-:W-:Y:S05]  /*7d00*/  BSYNC B1 ;  /* 0x0000000000017941 */ /* 0x000fea0003800000 */
.L_x_13806:
[----:B------:R-:W-:Y:S05]  /*7d10*/  @P1 BRA `(.L_x_13805) ;  /* 0x0000001400841947 */ /* 0x000fea0003800000 */
[----:B-1----:R-:W1:Y:S01]  /*7d20*/  LDS.128 R4, [R0+0x2000] ;  /* 0x0020000000047984 */ /* 0x002e620000000c00 */
        /* <DEDUP_REMOVED lines=20> */
[----:B------:R-:W-:Y:S02]  /*7e70*/  HADD2.F32 R10, -RZ, R31.H0_H0 ;  /* 0x2000001fff0a7230 */ /* 0x000fe40000004100 */
        /* <DEDUP_REMOVED lines=21> */
.L_x_13792:
        /* <DEDUP_REMOVED lines=78> */
.L_x_14072:
[----:B------:R-:W-:Y:S01]  /*84b0*/  VIADD R38, R38, 0x40 ;  /* 0x0000004026267836 */ /* 0x000fe20000000000 */
[----:B------:R-:W-:Y:S01]  /*84c0*/  LEA.HI R6, R230, R230, RZ, 0x1 ;  /* 0x000000e6e6067211 */ /* 0x000fe200078f08ff */
[----:B------:R-:W-:Y:S01]  /*84d0*/  BSSY B1, `(.L_x_13809) ;  /* 0x0000015000017945 */ /* 0x000fe20003800000 */
[----:B------:R-:W-:Y:S02]  /*84e0*/  CS2R R8, SRZ ;  /* 0x0000000000087805 */ /* 0x000fe4000001ff00 */
[----:B------:R-:W-:Y:S02]  /*84f0*/  CS2R R10, SRZ ;  /* 0x00000000000a7805 */ /* 0x000fe4000001ff00 */
[----:B------:R-:W-:Y:S02]  /*8500*/  ISETP.GE.AND P1, PT, R38, R31, PT ;  /* 0x0000001f2600720c */ /* 0x000fe40003f26270 */
[----:B------:R-:W-:-:S04]  /*8510*/  LOP3.LUT R7, R6, 0xfffffffe, RZ, 0xc0, !PT ;  /* 0xfffffffe06077812 */ /* 0x000fc800078ec0ff */
[----:B------:R-:W-:Y:S02]  /*8520*/  IADD3 R12, R230, -R7, RZ ;  /* 0x80000007e60c7210 */ /* 0x000fe40007ffe0ff */
[----:B------:R-:W-:Y:S02]  /*8530*/  CS2R R6, SRZ ;  /* 0x0000000000067805 */ /* 0x000fe4000001ff00 */
[----:B------:R-:W-:-:S03]  /*8540*/  SHF.L.U32 R12, R12, 0x1f, RZ ;  /* 0x0000001f0c0c7819 */ /* 0x000fc600000006ff */
[----:B------:R-:W-:Y:S05]  /*8550*/  @P1 BRA `(.L_x_13810) ;  /* 0x0000000000301947 */ /* 0x000fea0003800000 */
        /* <DEDUP_REMOVED lines=12> */
.L_x_13810:
[----:B------:R-:W-:Y:S05]  /*8620*/  BSYNC B1 ;  /* 0x0000000000017941 */ /* 0x000fea0003800000 */
.L_x_13809:
[----:B------:R-:W0:Y:S01]  /*8630*/  SYNCS.PHASECHK.TRANS64.TRYWAIT P1, [R19+URZ+0x22800], R12 ;  /* 0x0228000c130075a7 */ /* 0x000e22000802017f */
[----:B------:R-:W-:Y:S01]  /*8640*/  VIADDMNMX R0, R31, -R210, 0x80, PT ;  /* 0x000000801f007446 */ /* 0x000fe200038009d2 */
[----:B---3-5:R-:W-:Y:S01]  /*8650*/  IMAD.MOV.U32 R3, RZ, RZ, R4 ;  /* 0x000000ffff037224 */ /* 0x028fe200078e0004 */
[----:B------:R-:W-:Y:S01]  /*8660*/  BSSY B1, `(.L_x_13811) ;  /* 0x000000d000017945 */ /* 0x000fe20003800000 */
[----:B------:R-:W-:Y:S01]  /*8670*/  IMAD.MOV.U32 R13, RZ, RZ, R5 ;  /* 0x000000ffff0d7224 */ /* 0x000fe200078e0005 */
[-C--:B------:R-:W-:Y:S01]  /*8680*/  ISETP.GE.OR P2, PT, R23, R0.reuse, P0 ;  /* 0x000000001700720c */ /* 0x080fe20000746670 */
[----:B------:R-:W-:Y:S01]  /*8690*/  IMAD.MOV.U32 R14, RZ, RZ, R9 ;  /* 0x000000ffff0e7224 */ /* 0x000fe200078e0009 */
[----:B------:R-:W-:Y:S01]  /*86a0*/  ISETP.GE.OR P0, PT, R229, R0, P0 ;  /* 0x00000000e500720c */ /* 0x000fe20000706670 */
[----:B------:R-:W-:Y:S01]  /*86b0*/  IMAD.MOV.U32 R0, RZ, RZ, R6 ;  /* 0x000000ffff007224 */ /* 0x000fe200078e0006 */
[----:B------:R-:W-:Y:S01]  /*86c0*/  PRMT R54, R3, 0x5410, R13 ;  /* 0x0000541003367816 */ /* 0x000fe2000000000d */
[----:B------:R-:W-:-:S02]  /*86d0*/  IMAD.MOV.U32 R3, RZ, RZ, R7 ;  /* 0x000000ffff037224 */ /* 0x000fc400078e0007 */
[----:B------:R-:W-:Y:S02]  /*86e0*/  IMAD.MOV.U32 R13, RZ, RZ, R8 ;  /* 0x000000ffff0d7224 */ /* 0x000fe400078e0008 */
[----:B------:R-:W-:Y:S01]  /*86f0*/  IMAD.IADD R31, R16, 0x1, R39 ;  /* 0x00000001101f7824 */ /* 0x000fe200078e0227 */
[----:B------:R-:W-:Y:S02]  /*8700*/  PRMT R55, R0, 0x5410, R3 ;  /* 0x0000541000377816 */ /* 0x000fe40000000003 */
[----:B------:R-:W-:Y:S01]  /*8710*/  PRMT R56, R13, 0x5410, R14 ;  /* 0x000054100d387816 */ /* 0x000fe2000000000e */
[----:B0-----:R-:W-:Y:S06]  /*8720*/  @!P1 BRA `(.L_x_13812) ;  /* 0x0000015c00989947 */ /* 0x001fec0003800000 */
.L_x_14073:
[----:B------:R-:W-:Y:S05]  /*8730*/  BSYNC B1 ;  /* 0x0000000000017941 */ /* 0x000fea0003800000 */
.L_x_13811:
        /* <DEDUP_REMOVED lines=46> */
[----:B------:R-:W-:Y:S02]  /*8a20*/  HADD2.F32 R35, -RZ, R27.H1_H1 ;  /* 0x3000001bff237230 */ /* 0x000fe40000004100 */
        /* <DEDUP_REMOVED lines=16> */
[----:B------:R-:W-:Y:S02]  /*8b30*/  HADD2.F32 R32, -RZ, R52.H1_H1 ;  /* 0x30000034ff207230 */ /* 0x000fe40000004100 */
        /* <DEDUP_REMOVED lines=35> */
.L_x_13814:
[----:B------:R-:W-:Y:S05]  /*8d70*/  BSYNC B1 ;  /* 0x0000000000017941 */ /* 0x000fea0003800000 */
.L_x_13813:
        /* <DEDUP_REMOVED lines=91> */
.L_x_13805:
[----:B------:R-:W-:Y:S05]  /*9330*/  BSYNC B0 ;  /* 0x0000000000007941 */ /* 0x000fea0003800000 */
.L_x_13791:
        /* <DEDUP_REMOVED lines=8> */
.L_x_13788:
        /* <DEDUP_REMOVED lines=9> */
.L_x_13815:
[----:B------:R-:W-:Y:S01]  /*9450*/  IMAD R20, R22, 0x8, R19 ;  /* 0x0000000816147824 */ /* 0x000fe200078e0213 */
[----:B------:R-:W-:-:S04]  /*9460*/  SHF.L.U32 R21, R206, 0x1f, RZ ;  /* 0x0000001fce157819 */ /* 0x000fc800000006ff */
[----:B------:R1:W2:Y:S01]  /*9470*/  SYNCS.PHASECHK.TRANS64.TRYWAIT P2, [R20+URZ+0x22830], R21 ;  /* 0x02283015140075a7 */ /* 0x0002a2000804017f */
[----:B------:R-:W-:Y:S05]  /*9480*/  @!P0 BRA `(.L_x_13816) ;  /* 0x0000000000048947 */ /* 0x000fea0003800000 */
[----:B------:R-:W-:Y:S01]  /*9490*/  BPT.TRAP 0x1 ;  /* 0x000000040000795c */ /* 0x000fe20000300000 */
.L_x_13816:
[----:B------:R-:W3:Y:S01]  /*94a0*/  S2R R3, SR_TID.X ;  /* 0x0000000000037919 */ /* 0x000ee20000002100 */
[----:B------:R-:W-:-:S05]  /*94b0*/  VIADD R0, R19, 0x1c400 ;  /* 0x0001c40013007836 */ /* 0x000fca0000000000 */
[----:B------:R-:W-:-:S04]  /*94c0*/  SHF.R.U32.HI R0, RZ, 0x4, R0 ;  /* 0x00000004ff007819 */ /* 0x000fc80000011600 */
[----:B------:R-:W-:Y:S02]  /*94d0*/  LOP3.LUT R0, R0, 0x3fff, RZ, 0xc0, !PT ;  /* 0x00003fff00007812 */ /* 0x000fe400078ec0ff */
[----:B---3--:R-:W-:-:S04]  /*94e0*/  LOP3.LUT R3, R3, 0x7f, RZ, 0xc0, !PT ;  /* 0x0000007f03037812 */ /* 0x008fc800078ec0ff */
[----:B------:R-:W-:Y:S01]  /*94f0*/  ISETP.NE.AND P1, PT, R3, RZ, PT ;  /* 0x000000ff0300720c */ /* 0x000fe20003f25270 */
[----:B--2---:R-:W-:-:S12]  /*9500*/  @P2 BRA `(.L_x_13817) ;  /* 0x0000000000082947 */ /* 0x004fd80003800000 */
[----:B------:R-:W2:Y:S02]  /*9510*/  SYNCS.PHASECHK.TRANS64.TRYWAIT P2, [R20+URZ+0x22830], R21 ;  /* 0x02283015140075a7 */ /* 0x000ea4000804017f */
[----:B--2---:R-:W-:Y:S05]  /*9520*/  @!P2 BRA `(.L_x_13818) ;  /* 0x00000150002ca947 */ /* 0x004fea0003800000 */
.L_x_13817:
        /* <DEDUP_REMOVED lines=16> */
[----:B------:R-:W-:Y:S01]  /*9630*/  VIADD R12, R6, 0x4 ;  /* 0x00000004060c7836 */ /* 0x000fe20000000000 */
[----:B------:R-:W-:Y:S01]  /*9640*/  LOP3.LUT R18, R18, 0xfff7ffff, RZ, 0xc0, !PT ;  /* 0xfff7ffff12127812 */ /* 0x000fe200078ec0ff */
[----:B------:R-:W-:Y:S01]  /*9650*/  IMAD.MOV.U32 R13, RZ, RZ, 0x40000040 ;  /* 0x40000040ff0d7424 */ /* 0x000fe200078e00ff */
[----:B------:R-:W3:Y:S01]  /*9660*/  S2R R74, SR_TID.X ;  /* 0x00000000004a7919 */ /* 0x000ee20000002100 */
[----:B------:R-:W-:-:S06]  /*9670*/  IMAD.MOV.U32 R5, RZ, RZ, 0x40000040 ;  /* 0x40000040ff057424 */ /* 0x000fcc00078e00ff */
        /* <DEDUP_REMOVED lines=8> */
[----:B0-----:R-:W-:Y:S01]  /*9700*/  ISETP.NE.AND P2, PT, R0, 0x1, PT ;  /* 0x000000010000780c */ /* 0x001fe20003f45270 */
[----:B------:R-:W-:Y:S01]  /*9710*/  IMAD.IADD R0, R218, 0x1, R210 ;  /* 0x00000001da007824 */ /* 0x000fe200078e02d2 */
[----:B---3--:R-:W-:-:S11]  /*9720*/  SHF.R.U32.HI R74, RZ, 0x7, R74 ;  /* 0x00000007ff4a7819 */ /* 0x008fd6000001164a */
[----:B------:R-:W0:Y:S01]  /*9730*/  @P2 LDC R3, c[0x0][0x44c] ;  /* 0x00011300ff032b82 */ /* 0x000e220000000800 */
[----:B------:R-:W-:Y:S02]  /*9740*/  @P2 LOP3.LUT R18, R18, 0x80000, RZ, 0xfc, !PT ;  /* 0x0008000012122812 */ /* 0x000fe400078efcff */
[----:B------:R-:W-:Y:S01]  /*9750*/  IADD3 R176, -R74, 0xb, RZ ;  /* 0x0000000b4ab07810 */ /* 0x000fe20007ffe1ff */
[----:B0-----:R-:W-:Y:S01]  /*9760*/  @P2 IMAD.HI.U32 R3, R0, R3, RZ ;  /* 0x0000000300032227 */ /* 0x001fe200078e00ff */
[----:B------:R-:W-:Y:S02]  /*9770*/  WARPGROUP.DEPBAR.LE gsb0, 0x0 ;  /* 0x00008000000079c5 */ /* 0x000fe40000010000 */
[----:B------:R-:W-:-:S06]  /*9780*/  WARPGROUP.ARRIVE ;  /* 0x00000000000079c5 */ /* 0x000fcc0000000000 */
[----:B------:R-:W-:Y:S01]  /*9790*/  HGMMA.64x96x16.F32 R24, gdesc[UR4], R24, gsb0 ;  /* 0x01600000041879f0 */ /* 0x000fe20008000818 */
[----:B------:R-:W-:Y:S02]  /*97a0*/  R2UR UR6, R10 ;  /* 0x000000000a0672ca */ /* 0x000fe400000e0000 */
[----:B------:R-:W-:Y:S01]  /*97b0*/  R2UR UR7, R11 ;  /* 0x000000000b0772ca */ /* 0x000fe200000e0000 */
[----:B------:R-:W-:Y:S01]  /*97c0*/  IMAD.MOV.U32 R11, RZ, RZ, 0x40000040 ;  /* 0x40000040ff0b7424 */ /* 0x000fe200078e00ff */
[----:B------:R-:W-:Y:S02]  /*97d0*/  R2UR UR4, R12 ;  /* 0x000000000c0472ca */ /* 0x000fe400000e0000 */
[----:B------:R-:W-:Y:S02]  /*97e0*/  R2UR UR5, R13 ;  /* 0x000000000d0572ca */ /* 0x000fe400000e0000 */
[----:B------:R-:W-:Y:S01]  /*97f0*/  IADD3 R10, R6, 0x6, RZ ;  /* 0x00000006060a7810 */ /* 0x000fe20007ffe0ff */
[----:B------:R-:W-:-:S02]  /*9800*/  WARPGROUP.DEPBAR.LE gsb0, 0x0 ;  /* 0x00008000000079c5 */ /* 0x000fc40000010000 */
[----:B------:R-:W-:-:S08]  /*9810*/  WARPGROUP.ARRIVE ;  /* 0x00000000000079c5 */ /* 0x000fd00000000000 */
[----:B------:R-:W-:Y:S01]  /*9820*/  HGMMA.64x96x16.F32 R24, gdesc[UR4], R24, gsb0 ;  /* 0x01600000041879f0 */ /* 0x000fe20008000818 */
[----:B------:R-:W-:Y:S02]  /*9830*/  R2UR UR6, R4 ;  /* 0x00000000040672ca */ /* 0x000fe400000e0000 */
[----:B------:R-:W-:Y:S01]  /*9840*/  R2UR UR7, R5 ;  /* 0x00000000050772ca */ /* 0x000fe200000e0000 */
[----:B------:R-:W0:Y:S01]  /*9850*/  @P2 LDC R4, c[0x0][0x450] ;  /* 0x00011400ff042b82 */ /* 0x000e220000000800 */
[----:B------:R-:W-:Y:S02]  /*9860*/  R2UR UR4, R10 ;  /* 0x000000000a0472ca */ /* 0x000fe400000e0000 */
[----:B------:R-:W-:Y:S02]  /*9870*/  R2UR UR5, R11 ;  /* 0x000000000b0572ca */ /* 0x000fe400000e0000 */
[----:B0-----:R-:W-:Y:S01]  /*9880*/  @P2 SHF.R.U32.HI R0, RZ, R4, R3 ;  /* 0x00000004ff002219 */ /* 0x001fe20000011603 */
[----:B------:R-:W-:-:S04]  /*9890*/  IMAD R3, R172, -0x60, R213 ;  /* 0xffffffa0ac037824 */ /* 0x000fc800078e02d5 */
[----:B------:R-:W0:Y:S01]  /*98a0*/  SHFL.IDX PT, R5, R0, 0x1, 0x1c1f ;  /* 0x003c1f0000057f89 */ /* 0x000e2200000e0000 */
[C-C-:B------:R-:W-:Y:S02]  /*98b0*/  IADD3 R8, -R214.reuse, 0x61, R3.reuse ;  /* 0x00000061d6087810 */ /* 0x140fe40007ffe103 */
[----:B------:R-:W-:Y:S01]  /*98c0*/  IADD3 R4, -R214, 0x60, R3 ;  /* 0x00000060d6047810 */ /* 0x000fe20007ffe103 */
[----:B------:R-:W3:Y:S02]  /*98d0*/  SHFL.IDX PT, R0, R0, RZ, 0x1c1f ;  /* 0x001c1fff00007589 */ /* 0x000ee400000e0000 */
[----:B------:R-:W-:-:S05]  /*98e0*/  IMAD.IADD R85, R8, 0x1, -R211 ;  /* 0x0000000108557824 */ /* 0x000fca00078e0ad3 */
[----:B0-----:R-:W-:-:S04]  /*98f0*/  VIADDMNMX R8, R5, R85, R4, PT ;  /* 0x0000005505087246 */ /* 0x001fc80003800104 */
[C---:B------:R-:W-:Y:S02]  /*9900*/  ISETP.GT.AND P3, PT, R8.reuse, RZ, PT ;  /* 0x000000ff0800720c */ /* 0x040fe40003f64270 */
[C---:B------:R-:W-:Y:S02]  /*9910*/  ISETP.GT.AND P4, PT, R8.reuse, 0x1, PT ;  /* 0x000000010800780c */ /* 0x040fe40003f84270 */
[----:B------:R-:W-:Y:S01]  /*9920*/  ISETP.GT.AND P2, PT, R8, 0x8, PT ;  /* 0x000000080800780c */ /* 0x000fe20003f44270 */
[----:B------:R-:W-:Y:S02]  /*9930*/  WARPGROUP.DEPBAR.LE gsb0, 0x0 ;  /* 0x00008000000079c5 */ /* 0x000fe40000010000 */
[----:B------:R-:W-:-:S06]  /*9940*/  WARPGROUP.ARRIVE ;  /* 0x00000000000079c5 */ /* 0x000fcc0000000000 */
[----:B------:R-:W-:Y:S01]  /*9950*/  HGMMA.64x96x16.F32 R24, gdesc[UR4], R24, gsb0 ;  /* 0x01600000041879f0 */ /* 0x000fe20008000818 */
[----:B------:R-:W-:Y:S02]  /*9960*/  ULDC UR4, c[0x0][0x988] ;  /* 0x0002620000047ab9 */ /* 0x000fe40000000800 */
[----:B------:R-:W-:Y:S02]  /*9970*/  WARPGROUP.DEPBAR.LE gsb0, 0x0 ;  /* 0x00008000000079c5 */ /* 0x000fe40000010000 */
[----:B------:R-:W-:Y:S02]  /*9980*/  FSEL R91, R26, -INF , P3 ;  /* 0xff8000001a5b7808 */ /* 0x000fe40001800000 */
[----:B------:R-:W-:Y:S01]  /*9990*/  FSEL R95, R27, -INF , P4 ;  /* 0xff8000001b5f7808 */ /* 0x000fe20002000000 */
[----:B------:R0:W-:Y:S06]  /*99a0*/  BAR.ARV R176, 0x100 ;  /* 0x000400b00000751d */ /* 0x0001ec0000002000 */
        /* <DEDUP_REMOVED lines=65> */
[----:B---3--:R-:W-:Y:S01]  /*9dc0*/  VIADDMNMX R34, R0, R85, R4, PT ;  /* 0x0000005500227246 */ /* 0x008fe20003800104 */
[----:B------:R-:W-:Y:S01]  /*9dd0*/  IMAD.U32 R0, RZ, RZ, UR4 ;  /* 0x00000004ff007e24 */ /* 0x000fe2000f8e00ff */
[----:B------:R-:W-:-:S02]  /*9de0*/  FMNMX.FTZ R26, R71, R26, !PT ;  /* 0x0000001a471a7209 */ /* 0x000fc40007810000 */
[C---:B------:R-:W-:Y:S02]  /*9df0*/  ISETP.GT.AND P3, PT, R34.reuse, RZ, PT ;  /* 0x000000ff2200720c */ /* 0x040fe40003f64270 */
[----:B------:R-:W-:Y:S01]  /*9e00*/  ISETP.GT.AND P4, PT, R34, 0x1, PT ;  /* 0x000000012200780c */ /* 0x000fe20003f84270 */
[----:B------:R-:W3:Y:S01]  /*9e10*/  SHFL.BFLY PT, R87, R26, 0x2, 0x1f ;  /* 0x0c401f001a577f89 */ /* 0x000ee200000e0000 */
[----:B------:R-:W-:Y:S02]  /*9e20*/  FSEL R85, R24, -INF , P3 ;  /* 0xff80000018557808 */ /* 0x000fe40001800000 */
[C---:B------:R-:W-:Y:S02]  /*9e30*/  ISETP.GT.AND P2, PT, R34.reuse, 0x8, PT ;  /* 0x000000082200780c */ /* 0x040fe40003f44270 */
        /* <DEDUP_REMOVED lines=8> */
[----:B------:R-:W-:Y:S02]  /*9ec0*/  FMNMX.FTZ R4, R29, R4, !PT ;  /* 0x000000041d047209 */ /* 0x000fe40007810000 */
[----:B------:R-:W-:Y:S02]  /*9ed0*/  FSEL R33, R33, -INF , P3 ;  /* 0xff80000021217808 */ /* 0x000fe40001800000 */
[----:B---3--:R-:W-:Y:S02]  /*9ee0*/  FMNMX.FTZ R87, R26, R87, !PT ;  /* 0x000000571a577209 */ /* 0x008fe40007810000 */
[----:B------:R-:W-:-:S03]  /*9ef0*/  ISETP.GT.AND P3, PT, R34, 0x19, PT ;  /* 0x000000192200780c */ /* 0x000fc60003f64270 */
[----:B------:R-:W3:Y:S01]  /*9f00*/  SHFL.BFLY PT, R8, R87, 0x1, 0x1f ;  /* 0x0c201f0057087f89 */ /* 0x000ee200000e0000 */
        /* <DEDUP_REMOVED lines=8> */
[----:B---3--:R-:W-:Y:S02]  /*9f90*/  FMNMX.FTZ R8, R87, R8, !PT ;  /* 0x0000000857087209 */ /* 0x008fe40007810000 */
[----:B------:R-:W-:Y:S02]  /*9fa0*/  FSEL R87, R32, -INF , P2 ;  /* 0xff80000020577808 */ /* 0x000fe40001000000 */
[C---:B------:R-:W-:Y:S01]  /*9fb0*/  FSETP.NEU.FTZ.AND P4, PT, R8.reuse, -INF , PT ;  /* 0xff8000000800780b */ /* 0x040fe20003f9d000 */
[----:B------:R-:W-:Y:S01]  /*9fc0*/  FMUL.FTZ R26, R8, R0 ;  /* 0x00000000081a7220 */ /* 0x000fe20000410000 */
[----:B------:R-:W-:-:S02]  /*9fd0*/  ISETP.GT.AND P2, PT, R34, 0x18, PT ;  /* 0x000000182200780c */ /* 0x000fc40003f44270 */
[----:B------:R-:W-:Y:S02]  /*9fe0*/  FMNMX.FTZ R4, R87, R4, !PT ;  /* 0x0000000457047209 */ /* 0x000fe40007810000 */
[----:B------:R-:W-:Y:S02]  /*9ff0*/  FSEL R28, R26, RZ, P4 ;  /* 0x000000ff1a1c7208 */ /* 0x000fe40002000000 */
[----:B------:R-:W-:-:S03]  /*a000*/  FMNMX.FTZ R26, R33, R4, !PT ;  /* 0x00000004211a7209 */ /* 0x000fc60007810000 */
[-CC-:B------:R-:W-:Y:S01]  /*a010*/  FFMA.FTZ R201, R91, R0.reuse, -R28.reuse ;  /* 0x000000005bc97223 */ /* 0x180fe2000001081c */
[----:B------:R-:W-:Y:S01]  /*a020*/  FSEL R91, R36, -INF , P2 ;  /* 0xff800000245b7808 */ /* 0x000fe20001000000 */
[-CC-:B------:R-:W-:Y:S01]  /*a030*/  FFMA.FTZ R30, R95, R0.reuse, -R28.reuse ;  /* 0x000000005f1e7223 */ /* 0x180fe2000001081c */
[----:B------:R-:W-:Y:S01]  /*a040*/  ISETP.GT.AND P2, PT, R34, 0x20, PT ;  /* 0x000000202200780c */ /* 0x000fe20003f44270 */
[--C-:B------:R-:W-:Y:S01]  /*a050*/  FFMA.FTZ R203, R93, R0, -R28.reuse ;  /* 0x000000005dcb7223 */ /* 0x100fe2000001081c */
[----:B------:R-:W-:Y:S01]  /*a060*/  FMNMX.FTZ R26, R91, R26, !PT ;  /* 0x0000001a5b1a7209 */ /* 0x000fe20007810000 */
[----:B------:R3:W-:Y:S01]  /*a070*/  MUFU.EX2 R4, R30 ;  /* 0x0000001e00047308 */ /* 0x0007e20000000800 */
[----:B------:R-:W-:Y:S01]  /*a080*/  FSEL R95, R40, -INF , P2 ;  /* 0xff800000285f7808 */ /* 0x000fe20001000000 */
[--C-:B------:R-:W-:Y:S01]  /*a090*/  FFMA.FTZ R32, R89, R0, -R28.reuse ;  /* 0x0000000059207223 */ /* 0x100fe2000001081c */
[----:B------:R-:W-:Y:S01]  /*a0a0*/  FMNMX.FTZ R26, R37, R26, !PT ;  /* 0x0000001a251a7209 */ /* 0x000fe20007810000 */
[-CC-:B------:R-:W-:Y:S01]  /*a0b0*/  FFMA.FTZ R153, R83, R0.reuse, -R28.reuse ;  /* 0x0000000053997223 */ /* 0x180fe2000001081c */
[----:B------:R-:W-:Y:S01]  /*a0c0*/  ISETP.GT.AND P2, PT, R34, 0x28, PT ;  /* 0x000000282200780c */ /* 0x000fe20003f44270 */
[--C-:B------:R-:W-:Y:S01]  /*a0d0*/  FFMA.FTZ R36, R73, R0, -R28.reuse ;  /* 0x0000000049247223 */ /* 0x100fe2000001081c */
[----:B------:R-:W-:Y:S01]  /*a0e0*/  FMNMX.FTZ R26, R95, R26, !PT ;  /* 0x0000001a5f1a7209 */ /* 0x000fe20007810000 */
[-CC-:B------:R-:W-:Y:S01]  /*a0f0*/  FFMA.FTZ R155, R31, R0.reuse, -R28.reuse ;  /* 0x000000001f9b7223 */ /* 0x180fe2000001081c */
[----:B------:R-:W-:Y:S01]  /*a100*/  FSEL R93, R44, -INF , P2 ;  /* 0xff8000002c5d7808 */ /* 0x000fe20001000000 */
[--C-:B------:R-:W-:Y:S01]  /*a110*/  FFMA.FTZ R38, R39, R0, -R28.reuse ;  /* 0x0000000027267223 */ /* 0x100fe2000001081c */
[----:B---3--:R-:W-:Y:S01]  /*a120*/  FMNMX.FTZ R30, R41, R26, !PT ;  /* 0x0000001a291e7209 */ /* 0x008fe20007810000 */
[--C-:B------:R-:W-:Y:S01]  /*a130*/  FFMA.FTZ R159, R3, R0, -R28.reuse ;  /* 0x00000000039f7223 */ /* 0x100fe2000001081c */
[----:B------:R-:W-:Y:S01]  /*a140*/  ISETP.GT.AND P2, PT, R34, 0x30, PT ;  /* 0x000000302200780c */ /* 0x000fe20003f44270 */
[----:B------:R3:W-:Y:S01]  /*a150*/  MUFU.EX2 R26, R32 ;  /* 0x00000020001a7308 */ /* 0x0007e20000000800 */
[----:B------:R-:W-:Y:S01]  /*a160*/  FMNMX.FTZ R30, R93, R30, !PT ;  /* 0x0000001e5d1e7209 */ /* 0x000fe20007810000 */
[-CC-:B------:R-:W-:Y:S01]  /*a170*/  FFMA.FTZ R161, R27, R0.reuse, -R28.reuse ;  /* 0x000000001ba17223 */ /* 0x180fe2000001081c */
[----:B------:R-:W-:Y:S01]  /*a180*/  FSEL R89, R48, -INF , P2 ;  /* 0xff80000030597808 */ /* 0x000fe20001000000 */
[--C-:B------:R-:W-:Y:S01]  /*a190*/  FFMA.FTZ R157, R5, R0, -R28.reuse ;  /* 0x00000000059d7223 */ /* 0x100fe2000001081c */
[----:B------:R-:W-:Y:S01]  /*a1a0*/  FMNMX.FTZ R30, R45, R30, !PT ;  /* 0x0000001e2d1e7209 */ /* 0x000fe20007810000 */
[--C-:B------:R-:W-:Y:S01]  /*a1b0*/  FFMA.FTZ R163, R35, R0, -R28.reuse ;  /* 0x0000000023a37223 */ /* 0x100fe2000001081c */
[----:B------:R-:W-:Y:S01]  /*a1c0*/  ISETP.GT.AND P2, PT, R34, 0x38, PT ;  /* 0x000000382200780c */ /* 0x000fe20003f44270 */
[----:B------:R-:W4:Y:S01]  /*a1d0*/  MUFU.EX2 R201, R201 ;  /* 0x000000c900c97308 */ /* 0x000f220000000800 */
[----:B------:R-:W-:Y:S01]  /*a1e0*/  FMNMX.FTZ R30, R89, R30, !PT ;  /* 0x0000001e591e7209 */ /* 0x000fe20007810000 */
[-CC-:B------:R-:W-:Y:S01]  /*a1f0*/  FFMA.FTZ R40, R55, R0.reuse, -R28.reuse ;  /* 0x0000000037287223 */ /* 0x180fe2000001081c */
[----:B------:R-:W-:Y:S01]  /*a200*/  FSEL R83, R52, -INF , P2 ;  /* 0xff80000034537808 */ /* 0x000fe20001000000 */
[--C-:B------:R-:W-:Y:S01]  /*a210*/  FFMA.FTZ R165, R81, R0, -R28.reuse ;  /* 0x0000000051a57223 */ /* 0x100fe2000001081c */
[----:B---3--:R-:W-:Y:S01]  /*a220*/  FMNMX.FTZ R32, R49, R30, !PT ;  /* 0x0000001e31207209 */ /* 0x008fe20007810000 */
[-CC-:B------:R-:W-:Y:S01]  /*a230*/  FFMA.FTZ R167, R75, R0.reuse, -R28.reuse ;  /* 0x000000004ba77223 */ /* 0x180fe2000001081c */
[C---:B------:R-:W-:Y:S01]  /*a240*/  ISETP.GT.AND P2, PT, R34.reuse, 0x40, PT ;  /* 0x000000402200780c */ /* 0x040fe20003f44270 */
[----:B------:R3:W-:Y:S01]  /*a250*/  MUFU.EX2 R30, R36 ;  /* 0x00000024001e7308 */ /* 0x0007e20000000800 */
        /* <DEDUP_REMOVED lines=9> */
[----:B------:R-:W-:Y:S01]  /*a2f0*/  FFMA.FTZ R171, R67, R0, -R28 ;  /* 0x0000000043ab7223 */ /* 0x000fe2000001081c */
[----:B------:R-:W-:-:S02]  /*a300*/  ISETP.GT.AND P2, PT, R34, 0x48, PT ;  /* 0x000000482200780c */ /* 0x000fc40003f44270 */
[----:B------:R-:W-:Y:S02]  /*a310*/  FSEL R57, R57, -INF , P3 ;  /* 0xff80000039397808 */ /* 0x000fe40001800000 */
[----:B------:R-:W-:Y:S01]  /*a320*/  FMNMX.FTZ R32, R53, R32, !PT ;  /* 0x0000002035207209 */ /* 0x000fe20007810000 */
[----:B------:R-:W2:Y:S01]  /*a330*/  MUFU.EX2 R153, R153 ;  /* 0x0000009900997308 */ /* 0x000ea20000000800 */
[----:B------:R-:W-:Y:S02]  /*a340*/  ISETP.GT.AND P3, PT, R34, 0x49, PT ;  /* 0x000000492200780c */ /* 0x000fe40003f64270 */
[----:B------:R-:W-:Y:S02]  /*a350*/  FSEL R31, R60, -INF , P2 ;  /* 0xff8000003c1f7808 */ /* 0x000fe40001000000 */
[----:B---3--:R-:W-:Y:S02]  /*a360*/  FMNMX.FTZ R36, R57, R32, !PT ;  /* 0x0000002039247209 */ /* 0x008fe40007810000 */
[----:B------:R-:W-:Y:S01]  /*a370*/  ISETP.GT.AND P2, PT, R34, 0x50, PT ;  /* 0x000000502200780c */ /* 0x000fe20003f44270 */
[----:B------:R-:W-:Y:S01]  /*a380*/  MUFU.EX2 R155, R155 ;  /* 0x0000009b009b7308 */ /* 0x000fe20000000800 */
[----:B------:R-:W-:-:S02]  /*a390*/  FSEL R61, R61, -INF , P3 ;  /* 0xff8000003d3d7808 */ /* 0x000fc40001800000 */
[----:B------:R-:W-:Y:S02]  /*a3a0*/  FMNMX.FTZ R36, R31, R36, !PT ;  /* 0x000000241f247209 */ /* 0x000fe40007810000 */
[----:B------:R-:W-:Y:S02]  /*a3b0*/  ISETP.GT.AND P3, PT, R34, 0x51, PT ;  /* 0x000000512200780c */ /* 0x000fe40003f64270 */
[----:B------:R-:W-:Y:S01]  /*a3c0*/  FSEL R39, R64, -INF , P2 ;  /* 0xff80000040277808 */ /* 0x000fe20001000000 */
[----:B------:R3:W-:Y:S01]  /*a3d0*/  MUFU.EX2 R32, R38 ;  /* 0x0000002600207308 */ /* 0x0007e20000000800 */
[----:B------:R-:W-:Y:S02]  /*a3e0*/  FMNMX.FTZ R36, R61, R36, !PT ;  /* 0x000000243d247209 */ /* 0x000fe40007810000 */
[----:B------:R-:W-:Y:S02]  /*a3f0*/  ISETP.GT.AND P2, PT, R34, 0x58, PT ;  /* 0x000000582200780c */ /* 0x000fe40003f44270 */
[----:B------:R-:W-:-:S02]  /*a400*/  FSEL R65, R65, -INF , P3 ;  /* 0xff80000041417808 */ /* 0x000fc40001800000 */
[----:B------:R-:W-:Y:S01]  /*a410*/  FMNMX.FTZ R36, R39, R36, !PT ;  /* 0x0000002427247209 */ /* 0x000fe20007810000 */
[----:B------:R-:W-:Y:S01]  /*a420*/  MUFU.EX2 R157, R157 ;  /* 0x0000009d009d7308 */ /* 0x000fe20000000800 */
[----:B------:R-:W-:Y:S01]  /*a430*/  ISETP.GT.AND P3, PT, R34, 0x59, PT ;  /* 0x000000592200780c */ /* 0x000fe20003f64270 */
[-CC-:B------:R-:W-:Y:S01]  /*a440*/  FFMA.FTZ R34, R43, R0.reuse, -R28.reuse ;  /* 0x000000002b227223 */ /* 0x180fe2000001081c */
[----:B------:R-:W-:Y:S01]  /*a450*/  FSEL R97, R68, -INF , P2 ;  /* 0xff80000044617808 */ /* 0x000fe20001000000 */
[----:B---3--:R-:W-:Y:S01]  /*a460*/  FFMA.FTZ R38, R51, R0, -R28 ;  /* 0x0000000033267223 */ /* 0x008fe2000001081c */
[----:B------:R-:W-:Y:S02]  /*a470*/  FMNMX.FTZ R36, R65, R36, !PT ;  /* 0x0000002441247209 */ /* 0x000fe40007810000 */
[----:B------:R-:W-:Y:S01]  /*a480*/  FSEL R69, R69, -INF , P3 ;  /* 0xff80000045457808 */ /* 0x000fe20001800000 */
[----:B------:R-:W-:Y:S01]  /*a490*/  MUFU.EX2 R34, R34 ;  /* 0x0000002200227308 */ /* 0x000fe20000000800 */
[----:B------:R-:W-:-:S04]  /*a4a0*/  FMNMX.FTZ R36, R97, R36, !PT ;  /* 0x0000002461247209 */ /* 0x000fc80007810000 */
[----:B------:R-:W-:Y:S01]  /*a4b0*/  FMNMX.FTZ R3, R69, R36, !PT ;  /* 0x0000002445037209 */ /* 0x000fe20007810000 */
[--C-:B------:R-:W-:Y:S02]  /*a4c0*/  FFMA.FTZ R36, R47, R0, -R28.reuse ;  /* 0x000000002f247223 */ /* 0x100fe4000001081c */
[----:B------:R-:W-:Y:S02]  /*a4d0*/  MUFU.EX2 R159, R159 ;  /* 0x0000009f009f7308 */ /* 0x000fe40000000800 */
[----:B------:R-:W3:Y:S06]  /*a4e0*/  SHFL.BFLY PT, R42, R3, 0x2, 0x1f ;  /* 0x0c401f00032a7f89 */ /* 0x000eec00000e0000 */
[----:B------:R-:W-:Y:S08]  /*a4f0*/  MUFU.EX2 R36, R36 ;  /* 0x0000002400247308 */ /* 0x000ff00000000800 */
[----:B------:R-:W-:Y:S08]  /*a500*/  MUFU.EX2 R161, R161 ;  /* 0x000000a100a17308 */ /* 0x000ff00000000800 */
[----:B------:R-:W-:Y:S01]  /*a510*/  MUFU.EX2 R38, R38 ;  /* 0x0000002600267308 */ /* 0x000fe20000000800 */
[----:B---3--:R-:W-:Y:S01]  /*a520*/  FMNMX.FTZ R27, R3, R42, !PT ;  /* 0x0000002a031b7209 */ /* 0x008fe20007810000 */
[-CC-:B------:R-:W-:Y:S01]  /*a530*/  FFMA.FTZ R42, R59, R0.reuse, -R28.reuse ;  /* 0x000000003b2a7223 */ /* 0x180fe2000001081c */
[----:B------:R-:W-:-:S03]  /*a540*/  FFMA.FTZ R28, R71, R0, -R28 ;  /* 0x00000000471c7223 */ /* 0x000fc6000001081c */
[----:B------:R-:W3:Y:S02]  /*a550*/  SHFL.BFLY PT, R46, R27, 0x1, 0x1f ;  /* 0x0c201f001b2e7f89 */ /* 0x000ee400000e0000 */
[----:B------:R-:W-:Y:S08]  /*a560*/  MUFU.EX2 R163, R163 ;  /* 0x000000a300a37308 */ /* 0x000ff00000000800 */
[----:B------:R-:W-:Y:S08]  /*a570*/  MUFU.EX2 R40, R40 ;  /* 0x0000002800287308 */ /* 0x000ff00000000800 */
[----:B------:R-:W-:Y:S01]  /*a580*/  MUFU.EX2 R165, R165 ;  /* 0x000000a500a57308 */ /* 0x000fe20000000800 */
[----:B---3--:R-:W-:-:S07]  /*a590*/  FMNMX.FTZ R5, R27, R46, !PT ;  /* 0x0000002e1b057209 */ /* 0x008fce0007810000 */
        /* <DEDUP_REMOVED lines=8> */
[-C--:B------:R-:W-:Y:S01]  /*a620*/  FFMA.FTZ R25, R29, R0.reuse, -R48 ;  /* 0x000000001d197223 */ /* 0x080fe20000010830 */
[----:B----4-:R-:W-:Y:S01]  /*a630*/  FADD.FTZ R24, R201, R4 ;  /* 0x00000004c9187221 */ /* 0x010fe20000010000 */
[-CC-:B-----5:R-:W-:Y:S01]  /*a640*/  FFMA.FTZ R152, R87, R0.reuse, -R48.reuse ;  /* 0x0000000057987223 */ /* 0x1a0fe20000010830 */
[----:B------:R-:W-:Y:S01]  /*a650*/  MUFU.EX2 R200, R200 ;  /* 0x000000c800c87308 */ /* 0x000fe20000000800 */
[-C--:B------:R-:W-:Y:S01]  /*a660*/  FFMA.FTZ R29, R33, R0.reuse, -R48 ;  /* 0x00000000211d7223 */ /* 0x080fe20000010830 */
[----:B-1----:R-:W-:Y:S01]  /*a670*/  FADD.FTZ R3, R203, R24 ;  /* 0x00000018cb037221 */ /* 0x002fe20000010000 */
[-CC-:B------:R-:W-:Y:S01]  /*a680*/  FFMA.FTZ R154, R91, R0.reuse, -R48.reuse ;  /* 0x000000005b9a7223 */ /* 0x180fe20000010830 */
[-CC-:B------:R-:W-:Y:S01]  /*a690*/  FFMA.FTZ R33, R37, R0.reuse, -R48.reuse ;  /* 0x0000000025217223 */ /* 0x180fe20000010830 */
[-CC-:B------:R-:W-:Y:S01]  /*a6a0*/  FFMA.FTZ R156, R95, R0.reuse, -R48.reuse ;  /* 0x000000005f9c7223 */ /* 0x180fe20000010830 */
[----:B------:R-:W-:Y:S01]  /*a6b0*/  FADD.FTZ R24, R26, R3 ;  /* 0x000000031a187221 */ /* 0x000fe20000010000 */
[-CC-:B------:R-:W-:Y:S01]  /*a6c0*/  FFMA.FTZ R37, R45, R0.reuse, -R48.reuse ;  /* 0x000000002d257223 */ /* 0x180fe20000010830 */
[----:B------:R-:W1:Y:S01]  /*a6d0*/  MUFU.EX2 R27, R27 ;  /* 0x0000001b001b7308 */ /* 0x000e620000000800 */
[-C--:B------:R-:W-:Y:S01]  /*a6e0*/  FFMA.FTZ R35, R41, R0.reuse, -R48 ;  /* 0x0000000029237223 */ /* 0x080fe20000010830 */
[----:B--2---:R-:W-:Y:S01]  /*a6f0*/  FADD.FTZ R43, R153, R24 ;  /* 0x00000018992b7221 */ /* 0x004fe20000010000 */
[-CC-:B------:R-:W-:Y:S01]  /*a700*/  FFMA.FTZ R158, R93, R0.reuse, -R48.reuse ;  /* 0x000000005d9e7223 */ /* 0x180fe20000010830 */
[-CC-:B------:R-:W-:Y:S01]  /*a710*/  FFMA.FTZ R160, R89, R0.reuse, -R48.reuse ;  /* 0x0000000059a07223 */ /* 0x180fe20000010830 */
[-CC-:B------:R-:W-:Y:S01]  /*a720*/  FFMA.FTZ R41, R49, R0.reuse, -R48.reuse ;  /* 0x0000000031297223 */ /* 0x180fe20000010830 */
[----:B------:R-:W-:Y:S01]  /*a730*/  FADD.FTZ R50, R30, R43 ;  /* 0x0000002b1e327221 */ /* 0x000fe20000010000 */
[-CC-:B------:R-:W-:Y:S01]  /*a740*/  FFMA.FTZ R162, R83, R0.reuse, -R48.reuse ;  /* 0x0000000053a27223 */ /* 0x180fe20000010830 */
[----:B------:R-:W2:Y:S01]  /*a750*/  MUFU.EX2 R202, R202 ;  /* 0x000000ca00ca7308 */ /* 0x000ea20000000800 */
[-CC-:B------:R-:W-:Y:S01]  /*a760*/  FFMA.FTZ R43, R73, R0.reuse, -R48.reuse ;  /* 0x00000000492b7223 */ /* 0x180fe20000010830 */
[-CC-:B------:R-:W-:Y:S01]  /*a770*/  FFMA.FTZ R164, R53, R0.reuse, -R48.reuse ;  /* 0x0000000035a47223 */ /* 0x180fe20000010830 */
[-CC-:B------:R-:W-:Y:S01]  /*a780*/  FFMA.FTZ R57, R57, R0.reuse, -R48.reuse ;  /* 0x0000000039397223 */ /* 0x180fe20000010830 */
[----:B------:R-:W-:Y:S01]  /*a790*/  F2FP.F16.F32.PACK_AB R201, R4, R201 ;  /* 0x000000c904c9723e */ /* 0x000fe200000000ff */
[-CC-:B------:R-:W-:Y:S01]  /*a7a0*/  FFMA.FTZ R31, R31, R0.reuse, -R48.reuse ;  /* 0x000000001f1f7223 */ /* 0x180fe20000010830 */
[-CC-:B------:R-:W-:Y:S01]  /*a7b0*/  FFMA.FTZ R61, R61, R0.reuse, -R48.reuse ;  /* 0x000000003d3d7223 */ /* 0x180fe20000010830 */
[-CC-:B------:R-:W-:Y:S01]  /*a7c0*/  FFMA.FTZ R39, R39, R0.reuse, -R48.reuse ;  /* 0x0000000027277223 */ /* 0x180fe20000010830 */
[----:B------:R-:W3:Y:S01]  /*a7d0*/  MUFU.EX2 R25, R25 ;  /* 0x0000001900197308 */ /* 0x000ee20000000800 */
[----:B-1----:R-:W-:Y:S01]  /*a7e0*/  FADD.FTZ R3, R200, R27 ;  /* 0x0000001bc8037221 */ /* 0x002fe20000010000 */
[-CC-:B------:R-:W-:Y:S01]  /*a7f0*/  FFMA.FTZ R65, R65, R0.reuse, -R48.reuse ;  /* 0x0000000041417223 */ /* 0x180fe20000010830 */
[-CC-:B------:R-:W-:Y:S01]  /*a800*/  FFMA.FTZ R97, R97, R0.reuse, -R48.reuse ;  /* 0x0000000061617223 */ /* 0x180fe20000010830 */
[----:B------:R-:W-:Y:S01]  /*a810*/  FFMA.FTZ R48, R69, R0, -R48 ;  /* 0x0000000045307223 */ /* 0x000fe20000010830 */
[----:B------:R-:W-:-:S02]  /*a820*/  F2FP.F16.F32.PACK_AB R203, R26, R203 ;  /* 0x000000cb1acb723e */ /* 0x000fc400000000ff */
[----:B------:R-:W-:Y:S01]  /*a830*/  F2FP.F16.F32.PACK_AB R153, R30, R153 ;  /* 0x000000991e99723e */ /* 0x000fe200000000ff */
[----:B------:R-:W1:Y:S01]  /*a840*/  MUFU.EX2 R152, R152 ;  /* 0x0000009800987308 */ /* 0x000e620000000800 */
[----:B--2---:R-:W-:Y:S01]  /*a850*/  FADD.FTZ R24, R202, R3 ;  /* 0x00000003ca187221 */ /* 0x004fe20000010000 */
[----:B------:R-:W-:Y:S01]  /*a860*/  FADD.FTZ R3, R155, R50 ;  /* 0x000000329b037221 */ /* 0x000fe20000010000 */
[C---:B------:R-:W-:Y:S02]  /*a870*/  F2FP.F16.F32.PACK_AB R155, R32.reuse, R155 ;  /* 0x0000009b209b723e */ /* 0x040fe400000000ff */
[----:B------:R-:W-:Y:S01]  /*a880*/  F2FP.F16.F32.PACK_AB R200, R27, R200 ;  /* 0x000000c81bc8723e */ /* 0x000fe200000000ff */
[----:B------:R-:W-:Y:S01]  /*a890*/  FADD.FTZ R50, R32, R3 ;  /* 0x0000000320327221 */ /* 0x000fe20000010000 */
[----:B------:R-:W-:Y:S01]  /*a8a0*/  @!P1 VIADD R3, R20, 0x22840 ;  /* 0x0002284014039836 */ /* 0x000fe20000000000 */
[----:B------:R-:W2:Y:S01]  /*a8b0*/  MUFU.EX2 R29, R29 ;  /* 0x0000001d001d7308 */ /* 0x000ea20000000800 */
[----:B---3--:R-:W-:Y:S01]  /*a8c0*/  FADD.FTZ R45, R25, R24 ;  /* 0x00000018192d7221 */ /* 0x008fe20000010000 */
[----:B------:R-:W-:Y:S01]  /*a8d0*/  FADD.FTZ R47, R157, R50 ;  /* 0x000000329d2f7221 */ /* 0x000fe20000010000 */
[----:B------:R-:W-:-:S02]  /*a8e0*/  F2FP.F16.F32.PACK_AB R202, R25, R202 ;  /* 0x000000ca19ca723e */ /* 0x000fc400000000ff */
[----:B------:R-:W-:Y:S01]  /*a8f0*/  @!P1 PRMT R3, RZ, 0x654, R3 ;  /* 0x00000654ff039816 */ /* 0x000fe20000000003 */
[C---:B------:R-:W-:Y:S01]  /*a900*/  FADD.FTZ R50, R34.reuse, R47 ;  /* 0x0000002f22327221 */ /* 0x040fe20000010000 */
[----:B------:R-:W-:Y:S01]  /*a910*/  F2FP.F16.F32.PACK_AB R157, R34, R157 ;  /* 0x0000009d229d723e */ /* 0x000fe200000000ff */
[----:B------:R-:W3:Y:S01]  /*a920*/  MUFU.EX2 R154, R154 ;  /* 0x0000009a009a7308 */ /* 0x000ee20000000800 */
[----:B-1----:R-:W-:Y:S01]  /*a930*/  FADD.FTZ R24, R152, R45 ;  /* 0x0000002d98187221 */ /* 0x002fe20000010000 */
[----:B------:R-:W-:Y:S01]  /*a940*/  FADD.FTZ R47, R159, R50 ;  /* 0x000000329f2f7221 */ /* 0x000fe20000010000 */
[----:B------:R1:W-:Y:S01]  /*a950*/  @!P1 SYNCS.ARRIVE.TRANS64.RED.A1T0 RZ, [R3+URZ], RZ ;  /* 0x000000ff03ff99a7 */ /* 0x0003e2000810043f */
[C---:B------:R-:W-:Y:S02]  /*a960*/  F2FP.F16.F32.PACK_AB R159, R36.reuse, R159 ;  /* 0x0000009f249f723e */ /* 0x040fe400000000ff */
[----:B------:R-:W-:Y:S02]  /*a970*/  FADD.FTZ R50, R36, R47 ;  /* 0x0000002f24327221 */ /* 0x000fe40000010000 */
[----:B------:R-:W4:Y:S01]  /*a980*/  MUFU.EX2 R33, R33 ;  /* 0x0000002100217308 */ /* 0x000f220000000800 */
[C---:B--2---:R-:W-:Y:S01]  /*a990*/  FADD.FTZ R45, R29.reuse, R24 ;  /* 0x000000181d2d7221 */ /* 0x044fe20000010000 */
[----:B------:R-:W-:-:S06]  /*a9a0*/  F2FP.F16.F32.PACK_AB R152, R29, R152 ;  /* 0x000000981d98723e */ /* 0x000fcc00000000ff */
[----:B------:R-:W2:Y:S01]  /*a9b0*/  MUFU.EX2 R156, R156 ;  /* 0x0000009c009c7308 */ /* 0x000ea20000000800 */
[----:B---3--:R-:W-:-:S07]  /*a9c0*/  FADD.FTZ R24, R154, R45 ;  /* 0x0000002d9a187221 */ /* 0x008fce0000010000 */
[----:B------:R-:W1:Y:S01]  /*a9d0*/  MUFU.EX2 R35, R35 ;  /* 0x0000002300237308 */ /* 0x000e620000000800 */
[C---:B----4-:R-:W-:Y:S01]  /*a9e0*/  FADD.FTZ R45, R33.reuse, R24 ;  /* 0x00000018212d7221 */ /* 0x050fe20000010000 */
[----:B------:R-:W-:-:S06]  /*a9f0*/  F2FP.F16.F32.PACK_AB R154, R33, R154 ;  /* 0x0000009a219a723e */ /* 0x000fcc00000000ff */
[----:B------:R-:W3:Y:S01]  /*aa00*/  MUFU.EX2 R158, R158 ;  /* 0x0000009e009e7308 */ /* 0x000ee20000000800 */
[----:B--2---:R-:W-:Y:S01]  /*aa10*/  FADD.FTZ R24, R156, R45 ;  /* 0x0000002d9c187221 */ /* 0x004fe20000010000 */
[----:B------:R-:W-:Y:S01]  /*aa20*/  FADD.FTZ R45, R161, R50 ;  /* 0x00000032a12d7221 */ /* 0x000fe20000010000 */
[----:B------:R-:W-:-:S03]  /*aa30*/  F2FP.F16.F32.PACK_AB R161, R38, R161 ;  /* 0x000000a126a1723e */ /* 0x000fc600000000ff */
[----:B------:R-:W-:Y:S02]  /*aa40*/  FADD.FTZ R50, R38, R45 ;  /* 0x0000002d26327221 */ /* 0x000fe40000010000 */
[----:B------:R-:W2:Y:S01]  /*aa50*/  MUFU.EX2 R37, R37 ;  /* 0x0000002500257308 */ /* 0x000ea20000000800 */
[----:B-1----:R-:W-:Y:S01]  /*aa60*/  FADD.FTZ R3, R35, R24 ;  /* 0x0000001823037221 */ /* 0x002fe20000010000 */
[----:B------:R-:W-:Y:S01]  /*aa70*/  FADD.FTZ R45, R163, R50 ;  /* 0x00000032a32d7221 */ /* 0x000fe20000010000 */
[----:B------:R-:W-:Y:S02]  /*aa80*/  F2FP.F16.F32.PACK_AB R163, R40, R163 ;  /* 0x000000a328a3723e */ /* 0x000fe400000000ff */
[----:B------:R-:W-:-:S03]  /*aa90*/  F2FP.F16.F32.PACK_AB R156, R35, R156 ;  /* 0x0000009c239c723e */ /* 0x000fc600000000ff */
[----:B------:R-:W1:Y:S01]  /*aaa0*/  MUFU.EX2 R160, R160 ;  /* 0x000000a000a07308 */ /* 0x000e620000000800 */
[----:B---3--:R-:W-:-:S07]  /*aab0*/  FADD.FTZ R24, R158, R3 ;  /* 0x000000039e187221 */ /* 0x008fce0000010000 */
[----:B------:R-:W3:Y:S01]  /*aac0*/  MUFU.EX2 R41, R41 ;  /* 0x0000002900297308 */ /* 0x000ee20000000800 */
[C---:B--2---:R-:W-:Y:S01]  /*aad0*/  FADD.FTZ R3, R37.reuse, R24 ;  /* 0x0000001825037221 */ /* 0x044fe20000010000 */
[----:B------:R-:W-:Y:S01]  /*aae0*/  FADD.FTZ R24, R40, R45 ;  /* 0x0000002d28187221 */ /* 0x000fe20000010000 */
[----:B------:R-:W-:-:S03]  /*aaf0*/  F2FP.F16.F32.PACK_AB R158, R37, R158 ;  /* 0x0000009e259e723e */ /* 0x000fc600000000ff */
[----:B------:R-:W-:Y:S01]  /*ab00*/  FADD.FTZ R45, R165, R24 ;  /* 0x00000018a52d7221 */ /* 0x000fe20000010000 */
[----:B------:R-:W-:Y:S01]  /*ab10*/  F2FP.F16.F32.PACK_AB R165, R42, R165 ;  /* 0x000000a52aa5723e */ /* 0x000fe200000000ff */
[----:B------:R-:W2:Y:S01]  /*ab20*/  MUFU.EX2 R162, R162 ;  /* 0x000000a200a27308 */ /* 0x000ea20000000800 */
[----:B-1----:R-:W-:Y:S01]  /*ab30*/  FADD.FTZ R4, R160, R3 ;  /* 0x00000003a0047221 */ /* 0x002fe20000010000 */
[----:B------:R-:W-:-:S04]  /*ab40*/  FADD.FTZ R24, R42, R45 ;  /* 0x0000002d2a187221 */ /* 0x000fc80000010000 */
[----:B------:R-:W-:Y:S02]  /*ab50*/  FADD.FTZ R45, R167, R24 ;  /* 0x00000018a72d7221 */ /* 0x000fe40000010000 */
        /* <DEDUP_REMOVED lines=41> */
.L_x_13819:
[----:B------:R0:W1:Y:S01]  /*adf0*/  SYNCS.PHASECHK.TRANS64.TRYWAIT P2, [R20+URZ+0x22850], R21 ;  /* 0x02285015140075a7 */ /* 0x000062000804017f */
[----:B------:R-:W-:Y:S05]  /*ae00*/  @!P0 BRA `(.L_x_13820) ;  /* 0x0000000000048947 */ /* 0x000fea0003800000 */
[----:B------:R-:W-:Y:S01]  /*ae10*/  BPT.TRAP 0x1 ;  /* 0x000000040000795c */ /* 0x000fe20000300000 */
.L_x_13820:
[----:B------:R-:W-:Y:S04]  /*ae20*/  BSSY B0, `(.L_x_13821) ;  /* 0x0000004000007945 */ /* 0x000fe80003800000 */
[----:B-1----:R-:W-:Y:S05]  /*ae30*/  @P2 BRA `(.L_x_13822) ;  /* 0x0000000000082947 */ /* 0x002fea0003800000 */
[----:B------:R-:W1:Y:S02]  /*ae40*/  SYNCS.PHASECHK.TRANS64.TRYWAIT P2, [R20+URZ+0x22850], R21 ;  /* 0x02285015140075a7 */ /* 0x000e64000804017f */
[----:B-1----:R-:W-:Y:S05]  /*ae50*/  @!P2 BRA `(.L_x_13823) ;  /* 0x0000013400f4a947 */ /* 0x002fea0003800000 */
.L_x_13822:
[----:B------:R-:W-:Y:S05]  /*ae60*/  BSYNC B0 ;  /* 0x0000000000007941 */ /* 0x000fea0003800000 */
.L_x_13821:
[----:B------:R-:W-:Y:S05]  /*ae70*/  WARPSYNC.ALL ;  /* 0x0000000000007948 */ /* 0x000fea0003800000 */
[----:B------:R-:W2:Y:S01]  /*ae80*/  LDC R24, c[0x0][0x448] ;  /* 0x00011200ff187b82 */ /* 0x000ea20000000800 */
[----:B------:R-:W-:Y:S01]  /*ae90*/  R2UR UR4, R19 ;  /* 0x00000000130472ca */ /* 0x000fe200000e0000 */
[----:B01----:R-:W-:Y:S01]  /*aea0*/  IMAD.MOV.U32 R21, RZ, RZ, 0xc00 ;  /* 0x00000c00ff157424 */ /* 0x003fe200078e00ff */
[----:B------:R-:W-:Y:S01]  /*aeb0*/  ULDC UR46, c[0x0][0x988] ;  /* 0x00026200002e7ab9 */ /* 0x000fe20000000800 */
[----:B------:R-:W-:Y:S01]  /*aec0*/  IMAD.MOV.U32 R29, RZ, RZ, 0x40000040 ;  /* 0x40000040ff1d7424 */ /* 0x000fe200078e00ff */
[----:B------:R-:W-:Y:S01]  /*aed0*/  ULDC UR47, c[0x0][0x988] ;  /* 0x00026200002f7ab9 */ /* 0x000fe20000000800 */
[----:B------:R-:W-:-:S02]  /*aee0*/  IMAD.MOV.U32 R27, RZ, RZ, 0x40000040 ;  /* 0x40000040ff1b7424 */ /* 0x000fc400078e00ff */
[----:B------:R-:W-:Y:S01]  /*aef0*/  IMAD.MOV.U32 R31, RZ, RZ, 0x40000040 ;  /* 0x40000040ff1f7424 */ /* 0x000fe200078e00ff */
[----:B------:R-:W-:Y:S01]  /*af00*/  R2UR UR11, R29 ;  /* 0x000000001d0b72ca */ /* 0x000fe200000e0000 */
[----:B------:R-:W-:Y:S01]  /*af10*/  @!P1 VIADD R20, R20, 0x22860 ;  /* 0x0002286014149836 */ /* 0x000fe20000000000 */
[----:B------:R-:W-:Y:S02]  /*af20*/  R2UR UR15, R27 ;  /* 0x000000001b0f72ca */ /* 0x000fe400000e0000 */
        /* <DEDUP_REMOVED lines=10> */
[----:B------:R-:W-:Y:S02]  /*afd0*/  IMAD.MOV.U32 R21, RZ, RZ, R210 ;  /* 0x000000ffff157224 */ /* 0x000fe400078e00d2 */
[C---:B------:R-:W-:Y:S01]  /*afe0*/  VIADD R28, R24.reuse, 0x80 ;  /* 0x00000080181c7836 */ /* 0x040fe20000000000 */
[----:B------:R-:W1:Y:S01]  /*aff0*/  @P2 LDC R25, c[0x0][0x44c] ;  /* 0x00011300ff192b82 */ /* 0x000e620000000800 */
[C---:B------:R-:W-:Y:S01]  /*b000*/  R2UR UR6, R24.reuse ;  /* 0x00000000180672ca */ /* 0x040fe200000e0000 */
[----:B------:R-:W-:Y:S02]  /*b010*/  VIADD R30, R24, 0x200 ;  /* 0x00000200181e7836 */ /* 0x000fe40000000000 */
[----:B------:R-:W-:Y:S01]  /*b020*/  R2UR UR10, R28 ;  /* 0x000000001c0a72ca */ /* 0x000fe200000e0000 */
[----:B------:R-:W-:-:S02]  /*b030*/  VIADD R28, R24, 0x180 ;  /* 0x00000180181c7836 */ /* 0x000fc40000000000 */
[----:B------:R-:W-:Y:S01]  /*b040*/  R2UR UR22, R30 ;  /* 0x000000001e1672ca */ /* 0x000fe200000e0000 */
[----:B------:R-:W2:Y:S02]  /*b050*/  @P2 LDC R26, c[0x0][0x450] ;  /* 0x00011400ff1a2b82 */ /* 0x000ea40000000800 */
[----:B------:R-:W-:Y:S01]  /*b060*/  R2UR UR18, R28 ;  /* 0x000000001c1272ca */ /* 0x000fe200000e0000 */
[----:B-1----:R-:W-:-:S05]  /*b070*/  @P2 IMAD.HI.U32 R25, R210, R25, RZ ;  /* 0x00000019d2192227 */ /* 0x002fca00078e00ff */
[----:B--2---:R-:W-:Y:S01]  /*b080*/  @P2 SHF.R.U32.HI R21, RZ, R26, R25 ;  /* 0x0000001aff152219 */ /* 0x004fe20000011619 */
[----:B------:R-:W-:Y:S02]  /*b090*/  IMAD.MOV.U32 R25, RZ, RZ, 0x40000040 ;  /* 0x40000040ff197424 */ /* 0x000fe400078e00ff */
[C---:B------:R-:W-:Y:S01]  /*b0a0*/  VIADD R26, R24.reuse, 0x100 ;  /* 0x00000100181a7836 */ /* 0x040fe20000000000 */
[----:B------:R-:W-:Y:S01]  /*b0b0*/  IADD3 R21, R21, R213, -R211 ;  /* 0x000000d515157210 */ /* 0x000fe20007ffe8d3 */
[----:B------:R-:W-:Y:S01]  /*b0c0*/  VIADD R24, R24, 0x280 ;  /* 0x0000028018187836 */ /* 0x000fe20000000000 */
[----:B------:R-:W-:Y:S02]  /*b0d0*/  R2UR UR7, R25 ;  /* 0x00000000190772ca */ /* 0x000fe400000e0000 */
[----:B------:R-:W-:Y:S01]  /*b0e0*/  R2UR UR14, R26 ;  /* 0x000000001a0e72ca */ /* 0x000fe200000e0000 */
[----:B------:R-:W-:Y:S01]  /*b0f0*/  IMAD.HI R21, R21, 0x2aaaaaab, RZ ;  /* 0x2aaaaaab15157827 */ /* 0x000fe200078e02ff */
[----:B------:R-:W-:-:S02]  /*b100*/  R2UR UR26, R24 ;  /* 0x00000000181a72ca */ /* 0x000fc400000e0000 */
[----:B------:R-:W-:Y:S02]  /*b110*/  R2UR UR27, R25 ;  /* 0x00000000191b72ca */ /* 0x000fe400000e0000 */
[----:B0-----:R-:W-:-:S06]  /*b120*/  WARPGROUP.ARRIVE ;  /* 0x00000000000079c5 */ /* 0x001fcc0000000000 */
        /* <DEDUP_REMOVED lines=23> */
[----:B0-----:R-:W-:-:S04]  /*b2a0*/  SHF.R.U32.HI R20, RZ, 0x1f, R21 ;  /* 0x0000001fff147819 */ /* 0x001fc80000011615 */
[----:B------:R-:W-:Y:S01]  /*b2b0*/  LEA.HI.SX32 R20, R21, R20, 0x1c ;  /* 0x0000001415147211 */ /* 0x000fe200078fe2ff */
[----:B------:R-:W-:-:S03]  /*b2c0*/  VIADD R21, R172, 0xfffffffe ;  /* 0xfffffffeac157836 */ /* 0x000fc60000000000 */
[----:B------:R-:W-:-:S04]  /*b2d0*/  VIMNMX R20, R215, R20, !PT ;  /* 0x00000014d7147248 */ /* 0x000fc80007fe0100 */
[----:B------:R-:W-:-:S13]  /*b2e0*/  ISETP.GE.AND P2, PT, R21, R20, PT ;  /* 0x000000141500720c */ /* 0x000fda0003f46270 */
[----:B------:R-:W-:Y:S05]  /*b2f0*/  @!P2 BRA `(.L_x_13824) ;  /* 0x0000002400c8a947 */ /* 0x000fea0003800000 */
[----:B------:R-:W-:Y:S02]  /*b300*/  IMAD.MOV.U32 R202, RZ, RZ, R8 ;  /* 0x000000ffffca7224 */ /* 0x000fe400078e0008 */
[----:B------:R-:W-:-:S07]  /*b310*/  IMAD.MOV.U32 R203, RZ, RZ, R5 ;  /* 0x000000ffffcb7224 */ /* 0x000fce00078e0005 */
.L_x_13834:
[----:B------:R-:W-:Y:S01]  /*b320*/  VIADD R22, R22, 0x1 ;  /* 0x0000000116167836 */ /* 0x000fe20000000000 */
[----:B------:R-:W-:Y:S05]  /*b330*/  YIELD ;  /* 0x0000000000007946 */ /* 0x000fea0003800000 */
[----:B------:R-:W-:-:S04]  /*b340*/  ISETP.NE.AND P2, PT, R22, 0x2, PT ;  /* 0x000000021600780c */ /* 0x000fc80003f45270 */
[----:B------:R-:W-:Y:S02]  /*b350*/  SEL R0, RZ, 0x1, P2 ;  /* 0x00000001ff007807 */ /* 0x000fe40001000000 */
[----:B------:R-:W-:Y:S02]  /*b360*/  SEL R22, R22, RZ, P2 ;  /* 0x000000ff16167207 */ /* 0x000fe40001000000 */
[----:B------:R-:W-:Y:S01]  /*b370*/  LOP3.LUT R206, R206, R0, RZ, 0x3c, !PT ;  /* 0x00000000cece7212 */ /* 0x000fe200078e3cff */
[----:B0-----:R-:W-:Y:S06]  /*b380*/  @!P0 BRA `(.L_x_13825) ;  /* 0x0000000000048947 */ /* 0x001fec0003800000 */
[----:B------:R-:W-:Y:S01]  /*b390*/  BPT.TRAP 0x1 ;  /* 0x000000040000795c */ /* 0x000fe20000300000 */
.L_x_13825:
[----:B------:R-:W-:Y:S01]  /*b3a0*/  IMAD R200, R22, 0x8, R19 ;  /* 0x0000000816c87824 */ /* 0x000fe200078e0213 */
[----:B------:R-:W-:-:S04]  /*b3b0*/  SHF.L.U32 R201, R206, 0x1f, RZ ;  /* 0x0000001fcec97819 */ /* 0x000fc800000006ff */
[----:B------:R0:W1:Y:S01]  /*b3c0*/  SYNCS.PHASECHK.TRANS64.TRYWAIT P2, [R200+URZ+0x22830], R201 ;  /* 0x022830c9c80075a7 */ /* 0x000062000804017f */
[----:B------:R-:W-:Y:S05]  /*b3d0*/  @!P0 BRA `(.L_x_13826) ;  /* 0x0000000000048947 */ /* 0x000fea0003800000 */
[----:B------:R-:W-:Y:S01]  /*b3e0*/  BPT.TRAP 0x1 ;  /* 0x000000040000795c */ /* 0x000fe20000300000 */
.L_x_13826:
[----:B------:R-:W2:Y:S01]  /*b3f0*/  LDC R0, c[0x0][0x448] ;  /* 0x00011200ff007b82 */ /* 0x000ea20000000800 */
[----:B------:R-:W-:Y:S01]  /*b400*/  IMAD.IADD R8, R218, 0x1, R210 ;  /* 0x00000001da087824 */ /* 0x000fe200078e02d2 */
[----:B--2---:R-:W-:-:S13]  /*b410*/  ISETP.NE.AND P3, PT, R0, 0x1, PT ;  /* 0x000000010000780c */ /* 0x004fda0003f65270 */
[----:B------:R-:W2:Y:S08]  /*b420*/  @P3 LDC R5, c[0x0][0x44c] ;  /* 0x00011300ff053b82 */ /* 0x000eb00000000800 */
[----:B------:R-:W3:Y:S01]  /*b430*/  @P3 LDC R0, c[0x0][0x450] ;  /* 0x00011400ff003b82 */ /* 0x000ee20000000800 */
[----:B--2---:R-:W-:-:S05]  /*b440*/  @P3 IMAD.HI.U32 R5, R8, R5, RZ ;  /* 0x0000000508053227 */ /* 0x004fca00078e00ff */
[----:B---3--:R-:W-:Y:S01]  /*b450*/  @P3 SHF.R.U32.HI R8, RZ, R0, R5 ;  /* 0x00000000ff083219 */ /* 0x008fe20000011605 */
[----:B-1----:R-:W-:Y:S06]  /*b460*/  @P2 BRA `(.L_x_13827) ;  /* 0x0000000000082947 */ /* 0x002fec0003800000 */
[----:B------:R-:W1:Y:S02]  /*b470*/  SYNCS.PHASECHK.TRANS64.TRYWAIT P2, [R200+URZ+0x22830], R201 ;  /* 0x022830c9c80075a7 */ /* 0x000e64000804017f */
[----:B-1----:R-:W-:Y:S05]  /*b480*/  @!P2 BRA `(.L_x_13828) ;  /* 0x00000130007ca947 */ /* 0x002fea0003800000 */
.L_x_13827:
[----:B------:R-:W-:Y:S01]  /*b490*/  IMAD R156, R22, 0x300, R9 ;  /* 0x00000300169c7824 */ /* 0x000fe200078e0209 */
[----:B------:R-:W-:Y:S05]  /*b4a0*/  WARPSYNC.ALL ;  /* 0x0000000000007948 */ /* 0x000fea0003800000 */
[----:B------:R-:W-:Y:S01]  /*b4b0*/  IMAD.MOV.U32 R157, RZ, RZ, 0x40000040 ;  /* 0x40000040ff9d7424 */ /* 0x000fe200078e00ff */
[C---:B------:R-:W-:Y:S01]  /*b4c0*/  R2UR UR6, R156.reuse ;  /* 0x000000009c0672ca */ /* 0x040fe200000e0000 */
[----:B------:R-:W-:Y:S01]  /*b4d0*/  VIADD R154, R156, 0x2 ;  /* 0x000000029c9a7836 */ /* 0x000fe20000000000 */
[----:B------:R-:W-:Y:S01]  /*b4e0*/  R2UR UR4, R6 ;  /* 0x00000000060472ca */ /* 0x000fe200000e0000 */
[C---:B------:R-:W-:Y:S01]  /*b4f0*/  VIADD R152, R156.reuse, 0x4 ;  /* 0x000000049c987836 */ /* 0x040fe20000000000 */
[----:B------:R-:W-:Y:S01]  /*b500*/  R2UR UR7, R157 ;  /* 0x000000009d0772ca */ /* 0x000fe200000e0000 */
[----:B------:R-:W-:Y:S01]  /*b510*/  VIADD R156, R156, 0x6 ;  /* 0x000000069c9c7836 */ /* 0x000fe20000000000 */
[----:B------:R-:W-:Y:S01]  /*b520*/  R2UR UR5, R7 ;  /* 0x00000000070572ca */ /* 0x000fe200000e0000 */
[----:B------:R-:W-:Y:S01]  /*b530*/  IMAD.MOV.U32 R155, RZ, RZ, 0x40000040 ;  /* 0x40000040ff9b7424 */ /* 0x000fe200078e00ff */
[----:B------:R-:W-:Y:S01]  /*b540*/  R2UR UR10, R154 ;  /* 0x000000009a0a72ca */ /* 0x000fe200000e0000 */
[----:B------:R-:W-:Y:S01]  /*b550*/  IMAD.MOV.U32 R153, RZ, RZ, 0x40000040 ;  /* 0x40000040ff997424 */ /* 0x000fe200078e00ff */
[----:B------:R-:W-:Y:S01]  /*b560*/  R2UR UR14, R152 ;  /* 0x00000000980e72ca */ /* 0x000fe200000e0000 */
[----:B------:R-:W2:Y:S01]  /*b570*/  SHFL.IDX PT, R0, R8, RZ, 0x1c1f ;  /* 0x001c1fff08007589 */ /* 0x000ea200000e0000 */
[----:B------:R-:W-:Y:S01]  /*b580*/  R2UR UR11, R155 ;  /* 0x000000009b0b72ca */ /* 0x000fe200000e0000 */
[----:B------:R-:W-:Y:S01]  /*b590*/  IMAD R5, R21, -0x60, RZ ;  /* 0xffffffa015057824 */ /* 0x000fe200078e02ff */
[----:B------:R-:W-:Y:S01]  /*b5a0*/  R2UR UR15, R153 ;  /* 0x00000000990f72ca */ /* 0x000fe200000e0000 */
[----:B------:R-:W3:Y:S01]  /*b5b0*/  SHFL.IDX PT, R8, R8, 0x1, 0x1c1f ;  /* 0x003c1f0008087f89 */ /* 0x000ee200000e0000 */
[----:B------:R-:W-:-:S02]  /*b5c0*/  R2UR UR18, R156 ;  /* 0x000000009c1272ca */ /* 0x000fc400000e0000 */
[----:B------:R-:W-:Y:S02]  /*b5d0*/  R2UR UR19, R157 ;  /* 0x000000009d1372ca */ /* 0x000fe400000e0000 */
[----:B------:R-:W-:Y:S01]  /*b5e0*/  WARPGROUP.ARRIVE ;  /* 0x00000000000079c5 */ /* 0x000fe20000000000 */
[----:B------:R-:W-:Y:S02]  /*b5f0*/  R2UR UR8, R14 ;  /* 0x000000000e0872ca */ /* 0x000fe400000e0000 */
[----:B------:R-:W-:Y:S02]  /*b600*/  R2UR UR9, R15 ;  /* 0x000000000f0972ca */ /* 0x000fe400000e0000 */
[----:B------:R-:W-:Y:S01]  /*b610*/  R2UR UR12, R12 ;  /* 0x000000000c0c72ca */ /* 0x000fe200000e0000 */
[----:B------:R-:W-:Y:S01]  /*b620*/  HGMMA.64x96x16.F32 R152, gdesc[UR4], RZ, !UPT, gsb0 ;  /* 0x01600000049879f0 */ /* 0x000fe2000c0008ff */
[----:B------:R-:W-:Y:S02]  /*b630*/  R2UR UR13, R13 ;  /* 0x000000000d0d72ca */ /* 0x000fe400000e0000 */
[----:B------:R-:W-:-:S02]  /*b640*/  R2UR UR16, R10 ;  /* 0x000000000a1072ca */ /* 0x000fc400000e0000 */
[----:B------:R-:W-:Y:S02]  /*b650*/  R2UR UR17, R11 ;  /* 0x000000000b1172ca */ /* 0x000fe400000e0000 */
[----:B------:R-:W-:Y:S02]  /*b660*/  IADD3 R5, -R214, 0x1, R5 ;  /* 0x00000001d6057810 */ /* 0x000fe40007ffe105 */
[----:B------:R-:W-:Y:S02]  /*b670*/  LOP3.LUT R18, R18, 0xffbfffff, RZ, 0xc0, !PT ;  /* 0xffbfffff12127812 */ /* 0x000fe400078ec0ff */
[----:B------:R-:W-:Y:S02]  /*b680*/  IADD3 R5, -R211, R5, R213 ;  /* 0x00000005d3057210 */ /* 0x000fe40007ffe1d5 */
[----:B------:R-:W-:-:S03]  /*b690*/  @P1 LOP3.LUT R18, R18, 0x400000, RZ, 0xfc, !PT ;  /* 0x0040000012121812 */ /* 0x000fc600078efcff */
[C---:B--2---:R-:W-:Y:S01]  /*b6a0*/  IMAD.IADD R0, R5.reuse, 0x1, R0 ;  /* 0x0000000105007824 */ /* 0x044fe200078e0200 */
[----:B------:R-:W-:Y:S01]  /*b6b0*/  LOP3.LUT R18, R18, 0xffdfffff, RZ, 0xc0, !PT ;  /* 0xffdfffff12127812 */ /* 0x000fe200078ec0ff */
[----:B---3--:R-:W-:-:S03]  /*b6c0*/  IMAD.IADD R8, R5, 0x1, R8 ;  /* 0x0000000105087824 */ /* 0x008fc600078e0208 */
[----:B------:R-:W-:Y:S02]  /*b6d0*/  ISETP.GT.AND P1, PT, R0, 0x41, PT ;  /* 0x000000410000780c */ /* 0x000fe40003f24270 */
[----:B------:R-:W-:Y:S02]  /*b6e0*/  @P0 LOP3.LUT R18, R18, 0x200000, RZ, 0xfc, !PT ;  /* 0x0020000012120812 */ /* 0x000fe400078efcff */
[----:B------:R-:W-:Y:S02]  /*b6f0*/  ISETP.GT.AND P0, PT, R0, 0x48, PT ;  /* 0x000000480000780c */ /* 0x000fe40003f04270 */
[----:B------:R-:W-:Y:S02]  /*b700*/  LOP3.LUT R18, R18, 0xff7fffff, RZ, 0xc0, !PT ;  /* 0xff7fffff12127812 */ /* 0x000fe400078ec0ff */
[C---:B------:R-:W-:Y:S02]  /*b710*/  ISETP.GT.AND P2, PT, R0.reuse, 0x49, PT ;  /* 0x000000490000780c */ /* 0x040fe40003f44270 */
[----:B------:R-:W-:-:S02]  /*b720*/  ISETP.GT.AND P3, PT, R0, 0x50, PT ;  /* 0x000000500000780c */ /* 0x000fc40003f64270 */
[----:B------:R-:W-:Y:S02]  /*b730*/  ISETP.GT.AND P4, PT, R0, 0x51, PT ;  /* 0x000000510000780c */ /* 0x000fe40003f84270 */
[----:B------:R-:W-:Y:S02]  /*b740*/  @P1 LOP3.LUT R18, R18, 0x800000, RZ, 0xfc, !PT ;  /* 0x0080000012121812 */ /* 0x000fe400078efcff */
[----:B------:R-:W-:Y:S02]  /*b750*/  ISETP.GT.AND P1, PT, R0, RZ, PT ;  /* 0x000000ff0000720c */ /* 0x000fe40003f24270 */
[----:B------:R-:W-:Y:S02]  /*b760*/  LOP3.LUT R18, R18, 0xfeffffff, RZ, 0xc0, !PT ;  /* 0xfeffffff12127812 */ /* 0x000fe400078ec0ff */
[----:B------:R-:W-:Y:S02]  /*b770*/  ISETP.GT.AND P5, PT, R0, 0x58, PT ;  /* 0x000000580000780c */ /* 0x000fe40003fa4270 */
[----:B------:R-:W-:-:S02]  /*b780*/  @P0 LOP3.LUT R18, R18, 0x1000000, RZ, 0xfc, !PT ;  /* 0x0100000012120812 */ /* 0x000fc400078efcff */
[----:B------:R-:W-:Y:S02]  /*b790*/  ISETP.GT.AND P0, PT, R0, 0x9, PT ;  /* 0x000000090000780c */ /* 0x000fe40003f04270 */
[----:B------:R-:W-:Y:S02]  /*b7a0*/  LOP3.LUT R18, R18, 0xfdffffff, RZ, 0xc0, !PT ;  /* 0xfdffffff12127812 */ /* 0x000fe400078ec0ff */
[----:B------:R-:W-:Y:S02]  /*b7b0*/  ISETP.GT.AND P6, PT, R0, 0x59, PT ;  /* 0x000000590000780c */ /* 0x000fe40003fc4270 */
        /* <DEDUP_REMOVED lines=72> */
[----:B------:R-:W-:-:S02]  /*bc40*/  ISETP.GT.AND P4, PT, R8, 0x1, PT ;  /* 0x000000010800780c */ /* 0x000fc40003f84270 */
[----:B------:R-:W-:Y:S02]  /*bc50*/  FMNMX.FTZ R0, R184, R0, !PT ;  /* 0x00000000b8007209 */ /* 0x000fe40007810000 */
[----:B------:R-:W-:Y:S02]  /*bc60*/  ISETP.GT.AND P3, PT, R8, 0x8, PT ;  /* 0x000000080800780c */ /* 0x000fe40003f64270 */
[----:B------:R-:W-:Y:S02]  /*bc70*/  FMNMX.FTZ R0, R185, R0, !PT ;  /* 0x00000000b9007209 */ /* 0x000fe40007810000 */
[----:B------:R-:W-:Y:S02]  /*bc80*/  FSEL R155, R155, -INF , P4 ;  /* 0xff8000009b9b7808 */ /* 0x000fe40002000000 */
[----:B------:R-:W-:Y:S02]  /*bc90*/  FMNMX.FTZ R0, R188, R0, !PT ;  /* 0x00000000bc007209 */ /* 0x000fe40007810000 */
[----:B------:R-:W-:-:S02]  /*bca0*/  FSEL R158, R158, -INF , P3 ;  /* 0xff8000009e9e7808 */ /* 0x000fc40001800000 */
[----:B------:R-:W-:Y:S02]  /*bcb0*/  FMNMX.FTZ R0, R189, R0, !PT ;  /* 0x00000000bd007209 */ /* 0x000fe40007810000 */
[----:B------:R-:W-:Y:S02]  /*bcc0*/  ISETP.GT.AND P4, PT, R8, 0x10, PT ;  /* 0x000000100800780c */ /* 0x000fe40003f84270 */
[----:B------:R-:W-:Y:S02]  /*bcd0*/  FMNMX.FTZ R0, R192, R0, !PT ;  /* 0x00000000c0007209 */ /* 0x000fe40007810000 */
[----:B------:R-:W-:Y:S02]  /*bce0*/  ISETP.GT.AND P3, PT, R8, 0x11, PT ;  /* 0x000000110800780c */ /* 0x000fe40003f64270 */
[----:B------:R-:W-:Y:S02]  /*bcf0*/  FMNMX.FTZ R0, R193, R0, !PT ;  /* 0x00000000c1007209 */ /* 0x000fe40007810000 */
[----:B------:R-:W-:-:S02]  /*bd00*/  FSEL R162, R162, -INF , P4 ;  /* 0xff800000a2a27808 */ /* 0x000fc40002000000 */
[----:B------:R-:W-:Y:S02]  /*bd10*/  FMNMX.FTZ R0, R196, R0, !PT ;  /* 0x00000000c4007209 */ /* 0x000fe40007810000 */
[----:B------:R-:W-:Y:S02]  /*bd20*/  FSEL R163, R163, -INF , P3 ;  /* 0xff800000a3a37808 */ /* 0x000fe40001800000 */
[----:B------:R-:W-:Y:S02]  /*bd30*/  FMNMX.FTZ R0, R197, R0, !PT ;  /* 0x00000000c5007209 */ /* 0x000fe40007810000 */
[C---:B------:R-:W-:Y:S02]  /*bd40*/  ISETP.GT.AND P4, PT, R8.reuse, 0x19, PT ;  /* 0x000000190800780c */ /* 0x040fe40003f84270 */
[----:B------:R-:W-:Y:S01]  /*bd50*/  ISETP.GT.AND P3, PT, R8, 0x20, PT ;  /* 0x000000200800780c */ /* 0x000fe20003f64270 */
[----:B------:R-:W2:Y:S01]  /*bd60*/  SHFL.BFLY PT, R5, R0, 0x2, 0x1f ;  /* 0x0c401f0000057f89 */ /* 0x000ea200000e0000 */
[----:B------:R-:W-:-:S02]  /*bd70*/  FSEL R167, R167, -INF , P4 ;  /* 0xff800000a7a77808 */ /* 0x000fc40002000000 */
[----:B------:R-:W-:Y:S02]  /*bd80*/  FSEL R170, R170, -INF , P3 ;  /* 0xff800000aaaa7808 */ /* 0x000fe40001800000 */
[C---:B------:R-:W-:Y:S02]  /*bd90*/  ISETP.GT.AND P4, PT, R8.reuse, 0x28, PT ;  /* 0x000000280800780c */ /* 0x040fe40003f84270 */
[----:B------:R-:W-:Y:S02]  /*bda0*/  ISETP.GT.AND P3, PT, R8, 0x29, PT ;  /* 0x000000290800780c */ /* 0x000fe40003f64270 */
[----:B------:R-:W-:Y:S02]  /*bdb0*/  FSEL R174, R174, -INF , P4 ;  /* 0xff800000aeae7808 */ /* 0x000fe40002000000 */
[----:B------:R-:W-:Y:S02]  /*bdc0*/  FSEL R175, R175, -INF , P3 ;  /* 0xff800000afaf7808 */ /* 0x000fe40001800000 */
[----:B------:R-:W-:-:S02]  /*bdd0*/  ISETP.GT.AND P4, PT, R8, 0x31, PT ;  /* 0x000000310800780c */ /* 0x000fc40003f84270 */
[----:B------:R-:W-:Y:S02]  /*bde0*/  ISETP.GT.AND P3, PT, R8, 0x38, PT ;  /* 0x000000380800780c */ /* 0x000fe40003f64270 */
[----:B------:R-:W-:Y:S02]  /*bdf0*/  FSEL R179, R179, -INF , P4 ;  /* 0xff800000b3b37808 */ /* 0x000fe40002000000 */
[----:B------:R-:W-:Y:S02]  /*be00*/  FSEL R182, R182, -INF , P3 ;  /* 0xff800000b6b67808 */ /* 0x000fe40001800000 */
[C---:B------:R-:W-:Y:S02]  /*be10*/  ISETP.GT.AND P4, PT, R8.reuse, 0x40, PT ;  /* 0x000000400800780c */ /* 0x040fe40003f84270 */
[----:B------:R-:W-:Y:S02]  /*be20*/  ISETP.GT.AND P3, PT, R8, 0x41, PT ;  /* 0x000000410800780c */ /* 0x000fe40003f64270 */
[----:B--2---:R-:W-:-:S02]  /*be30*/  FMNMX.FTZ R5, R0, R5, !PT ;  /* 0x0000000500057209 */ /* 0x004fc40007810000 */
[----:B------:R-:W-:Y:S02]  /*be40*/  FSEL R186, R186, -INF , P4 ;  /* 0xff800000baba7808 */ /* 0x000fe40002000000 */
[----:B------:R-:W-:Y:S01]  /*be50*/  FSEL R187, R187, -INF , P3 ;  /* 0xff800000bbbb7808 */ /* 0x000fe20001800000 */
[----:B------:R-:W2:Y:S01]  /*be60*/  SHFL.BFLY PT, R0, R5, 0x1, 0x1f ;  /* 0x0c201f0005007f89 */ /* 0x000ea200000e0000 */
[C---:B------:R-:W-:Y:S02]  /*be70*/  ISETP.GT.AND P4, PT, R8.reuse, 0x49, PT ;  /* 0x000000490800780c */ /* 0x040fe40003f84270 */
[----:B------:R-:W-:Y:S02]  /*be80*/  ISETP.GT.AND P3, PT, R8, 0x50, PT ;  /* 0x000000500800780c */ /* 0x000fe40003f64270 */
[----:B------:R-:W-:Y:S02]  /*be90*/  FSEL R191, R191, -INF , P4 ;  /* 0xff800000bfbf7808 */ /* 0x000fe40002000000 */
[----:B------:R-:W-:-:S02]  /*bea0*/  FSEL R194, R194, -INF , P3 ;  /* 0xff800000c2c27808 */ /* 0x000fc40001800000 */
[C---:B------:R-:W-:Y:S02]  /*beb0*/  ISETP.GT.AND P4, PT, R8.reuse, 0x58, PT ;  /* 0x000000580800780c */ /* 0x040fe40003f84270 */
[----:B------:R-:W-:Y:S02]  /*bec0*/  ISETP.GT.AND P3, PT, R8, 0x59, PT ;  /* 0x000000590800780c */ /* 0x000fe40003f64270 */
[----:B------:R-:W-:Y:S02]  /*bed0*/  FSEL R198, R198, -INF , P4 ;  /* 0xff800000c6c67808 */ /* 0x000fe40002000000 */
[----:B------:R-:W-:Y:S02]  /*bee0*/  FSEL R199, R199, -INF , P3 ;  /* 0xff800000c7c77808 */ /* 0x000fe40001800000 */
[C---:B------:R-:W-:Y:S02]  /*bef0*/  LOP3.LUT P1, RZ, R18.reuse, 0x400000, RZ, 0xc0, !PT ;  /* 0x0040000012ff7812 */ /* 0x040fe4000782c0ff */
[----:B------:R-:W-:-:S02]  /*bf00*/  LOP3.LUT P0, RZ, R18, 0x200000, RZ, 0xc0, !PT ;  /* 0x0020000012ff7812 */ /* 0x000fc4000780c0ff */
[----:B--2---:R-:W-:Y:S01]  /*bf10*/  FMNMX.FTZ R5, R5, R0, !PT ;  /* 0x0000000005057209 */ /* 0x004fe20007810000 */
[----:B------:R-:W-:-:S03]  /*bf20*/  IMAD.U32 R0, RZ, RZ, UR47 ;  /* 0x0000002fff007e24 */ /* 0x000fc6000f8e00ff */
[----:B------:R-:W-:-:S04]  /*bf30*/  FSETP.NEU.FTZ.AND P2, PT, R5, -INF , PT ;  /* 0xff8000000500780b */ /* 0x000fc80003f5d000 */
[----:B------:R-:W-:-:S05]  /*bf40*/  FSEL R221, R5, RZ, P2 ;  /* 0x000000ff05dd7208 */ /* 0x000fca0001000000 */
[----:B------:R-:W-:Y:S01]  /*bf50*/  FADD.FTZ R221, -R221, R203 ;  /* 0x000000cbdddd7221 */ /* 0x000fe20000010100 */
[----:B------:R-:W-:-:S03]  /*bf60*/  FMUL.FTZ R203, R5, R0 ;  /* 0x0000000005cb7220 */ /* 0x000fc60000410000 */
[-C--:B------:R-:W-:Y:S02]  /*bf70*/  FMUL.FTZ R221, R221, R0.reuse ;  /* 0x00000000dddd7220 */ /* 0x080fe40000410000 */
[----:B------:R-:W-:Y:S02]  /*bf80*/  FSEL R203, R203, RZ, P2 ;  /* 0x000000ffcbcb7208 */ /* 0x000fe40001000000 */
[----:B------:R-:W-:Y:S02]  /*bf90*/  ISETP.GT.AND P2, PT, R8, RZ, PT ;  /* 0x000000ff0800720c */ /* 0x000fe40003f44270 */
[----:B------:R-:W2:Y:S01]  /*bfa0*/  MUFU.EX2 R221, R221 ;  /* 0x000000dd00dd7308 */ /* 0x000ea20000000800 */
[-CC-:B------:R-:W-:Y:S01]  /*bfb0*/  FFMA.FTZ R152, R152, R0.reuse, -R203.reuse ;  /* 0x0000000098987223 */ /* 0x180fe200000108cb */
[----:B------:R-:W-:Y:S01]  /*bfc0*/  FSEL R154, R154, -INF , P2 ;  /* 0xff8000009a9a7808 */ /* 0x000fe20001000000 */
[-CC-:B------:R-:W-:Y:S01]  /*bfd0*/  FFMA.FTZ R153, R153, R0.reuse, -R203.reuse ;  /* 0x0000000099997223 */ /* 0x180fe200000108cb */
[----:B------:R-:W-:Y:S01]  /*bfe0*/  ISETP.GT.AND P2, PT, R8, 0x9, PT ;  /* 0x000000090800780c */ /* 0x000fe20003f44270 */
[-CC-:B------:R-:W-:Y:S01]  /*bff0*/  FFMA.FTZ R156, R156, R0.reuse, -R203.reuse ;  /* 0x000000009c9c7223 */ /* 0x180fe200000108cb */
[-CC-:B------:R-:W-:Y:S01]  /*c000*/  FFMA.FTZ R157, R157, R0.reuse, -R203.reuse ;  /* 0x000000009d9d7223 */ /* 0x180fe200000108cb */
        /* <DEDUP_REMOVED lines=29> */
[----:B------:R-:W-:Y:S01]  /*c1e0*/  FFMA.FTZ R197, R197, R0, -R203 ;  /* 0x00000000c5c57223 */ /* 0x000fe200000108cb */
[----:B------:R-:W3:Y:S01]  /*c1f0*/  MUFU.EX2 R152, R152 ;  /* 0x0000009800987308 */ /* 0x000ee20000000800 */
[----:B------:R-:W-:Y:S01]  /*c200*/  FSEL R190, R190, -INF , P2 ;  /* 0xff800000bebe7808 */ /* 0x000fe20001000000 */
[-C--:B--2---:R-:W-:Y:S01]  /*c210*/  FMUL.FTZ R24, R24, R221.reuse ;  /* 0x000000dd18187220 */ /* 0x084fe20000410000 */
[----:B------:R-:W-:Y:S01]  /*c220*/  ISETP.GT.AND P2, PT, R8, 0x51, PT ;  /* 0x000000510800780c */ /* 0x000fe20003f44270 */
[-C--:B------:R-:W-:Y:S01]  /*c230*/  FMUL.FTZ R25, R25, R221.reuse ;  /* 0x000000dd19197220 */ /* 0x080fe20000410000 */
[----:B------:R-:W-:Y:S01]  /*c240*/  FMNMX.FTZ R8, R154, R202, !PT ;  /* 0x000000ca9a087209 */ /* 0x000fe20007810000 */
[-C--:B------:R-:W-:Y:S01]  /*c250*/  FMUL.FTZ R28, R28, R221.reuse ;  /* 0x000000dd1c1c7220 */ /* 0x080fe20000410000 */
[----:B------:R-:W-:Y:S01]  /*c260*/  FSEL R195, R195, -INF , P2 ;  /* 0xff800000c3c37808 */ /* 0x000fe20001000000 */
[----:B------:R-:W2:Y:S01]  /*c270*/  MUFU.EX2 R153, R153 ;  /* 0x0000009900997308 */ /* 0x000ea20000000800 */
[----:B------:R-:W-:Y:S01]  /*c280*/  FMNMX.FTZ R8, R155, R8, !PT ;  /* 0x000000089b087209 */ /* 0x000fe20007810000 */
[-C--:B------:R-:W-:Y:S01]  /*c290*/  FMUL.FTZ R29, R29, R221.reuse ;  /* 0x000000dd1d1d7220 */ /* 0x080fe20000410000 */
[-C--:B------:R-:W-:Y:S01]  /*c2a0*/  FMUL.FTZ R32, R32, R221.reuse ;  /* 0x000000dd20207220 */ /* 0x080fe20000410000 */
[-C--:B------:R-:W-:Y:S01]  /*c2b0*/  FMUL.FTZ R33, R33, R221.reuse ;  /* 0x000000dd21217220 */ /* 0x080fe20000410000 */
[----:B------:R-:W-:Y:S01]  /*c2c0*/  FMNMX.FTZ R8, R158, R8, !PT ;  /* 0x000000089e087209 */ /* 0x000fe20007810000 */
[-C--:B------:R-:W-:Y:S01]  /*c2d0*/  FMUL.FTZ R36, R36, R221.reuse ;  /* 0x000000dd24247220 */ /* 0x080fe20000410000 */
[-C--:B------:R-:W-:Y:S01]  /*c2e0*/  FMUL.FTZ R37, R37, R221.reuse ;  /* 0x000000dd25257220 */ /* 0x080fe20000410000 */
[----:B------:R-:W-:Y:S01]  /*c2f0*/  MUFU.EX2 R157, R157 ;  /* 0x0000009d009d7308 */ /* 0x000fe20000000800 */
[----:B------:R-:W-:Y:S01]  /*c300*/  FMNMX.FTZ R8, R159, R8, !PT ;  /* 0x000000089f087209 */ /* 0x000fe20007810000 */
[----:B---3--:R-:W-:Y:S01]  /*c310*/  FFMA.FTZ R4, R221, R4, R152 ;  /* 0x00000004dd047223 */ /* 0x008fe20000010098 */
[-C--:B------:R-:W-:Y:S01]  /*c320*/  FMUL.FTZ R40, R40, R221.reuse ;  /* 0x000000dd28287220 */ /* 0x080fe20000410000 */
[-C--:B------:R-:W-:Y:S01]  /*c330*/  FMUL.FTZ R41, R41, R221.reuse ;  /* 0x000000dd29297220 */ /* 0x080fe20000410000 */
[----:B------:R-:W-:Y:S01]  /*c340*/  FMNMX.FTZ R8, R162, R8, !PT ;  /* 0x00000008a2087209 */ /* 0x000fe20007810000 */
[-C--:B------:R-:W-:Y:S01]  /*c350*/  FMUL.FTZ R44, R44, R221.reuse ;  /* 0x000000dd2c2c7220 */ /* 0x080fe20000410000 */
[-C--:B------:R-:W-:Y:S01]  /*c360*/  FMUL.FTZ R45, R45, R221.reuse ;  /* 0x000000dd2d2d7220 */ /* 0x080fe20000410000 */
[-C--:B------:R-:W-:Y:S01]  /*c370*/  FMUL.FTZ R48, R48, R221.reuse ;  /* 0x000000dd30307220 */ /* 0x080fe20000410000 */
[----:B------:R-:W-:Y:S01]  /*c380*/  FMNMX.FTZ R8, R163, R8, !PT ;  /* 0x00000008a3087209 */ /* 0x000fe20007810000 */
[C---:B--2---:R-:W-:Y:S01]  /*c390*/  FADD.FTZ R4, R153.reuse, R4 ;  /* 0x0000000499047221 */ /* 0x044fe20000010000 */
[----:B------:R-:W-:Y:S01]  /*c3a0*/  F2FP.F16.F32.PACK_AB R152, R153, R152 ;  /* 0x000000989998723e */ /* 0x000fe200000000ff */
[-C--:B------:R-:W-:Y:S01]  /*c3b0*/  FMUL.FTZ R49, R49, R221.reuse ;  /* 0x000000dd31317220 */ /* 0x080fe20000410000 */
[----:B------:R-:W-:Y:S01]  /*c3c0*/  FMNMX.FTZ R8, R166, R8, !PT ;  /* 0x00000008a6087209 */ /* 0x000fe20007810000 */
[----:B------:R-:W2:Y:S01]  /*c3d0*/  MUFU.EX2 R153, R156 ;  /* 0x0000009c00997308 */ /* 0x000ea20000000800 */
[-C--:B------:R-:W-:Y:S01]  /*c3e0*/  FMUL.FTZ R52, R52, R221.reuse ;  /* 0x000000dd34347220 */ /* 0x080fe20000410000 */
        /* <DEDUP_REMOVED lines=14> */
[----:B------:R-:W-:Y:S01]  /*c4d0*/  MUFU.EX2 R160, R168 ;  /* 0x000000a800a07308 */ /* 0x000fe20000000800 */
[-C--:B------:R-:W-:Y:S01]  /*c4e0*/  FMUL.FTZ R72, R72, R221.reuse ;  /* 0x000000dd48487220 */ /* 0x080fe20000410000 */
[-C--:B------:R-:W-:Y:S01]  /*c4f0*/  FMUL.FTZ R73, R73, R221.reuse ;  /* 0x000000dd49497220 */ /* 0x080fe20000410000 */
[----:B------:R-:W-:Y:S01]  /*c500*/  FMNMX.FTZ R8, R175, R8, !PT ;  /* 0x00000008af087209 */ /* 0x000fe20007810000 */
[-C--:B------:R-:W-:Y:S01]  /*c510*/  FMUL.FTZ R76, R76, R221.reuse ;  /* 0x000000dd4c4c7220 */ /* 0x080fe20000410000 */
[-C--:B------:R-:W-:Y:S01]  /*c520*/  FMUL.FTZ R77, R77, R221.reuse ;  /* 0x000000dd4d4d7220 */ /* 0x080fe20000410000 */
[-C--:B------:R-:W-:Y:S01]  /*c530*/  FMUL.FTZ R80, R80, R221.reuse ;  /* 0x000000dd50507220 */ /* 0x080fe20000410000 */
[----:B------:R-:W-:Y:S01]  /*c540*/  FMNMX.FTZ R8, R178, R8, !PT ;  /* 0x00000008b2087209 */ /* 0x000fe20007810000 */
[----:B------:R4:W-:Y:S01]  /*c550*/  MUFU.EX2 R168, R176 ;  /* 0x000000b000a87308 */ /* 0x0009e20000000800 */
        /* <DEDUP_REMOVED lines=8> */
[----:B----4-:R-:W4:Y:S01]  /*c5e0*/  S2R R176, SR_TID.X ;  /* 0x0000000000b07919 */ /* 0x010f220000002100 */
        /* <DEDUP_REMOVED lines=37> */
[----:B------:R-:W-:Y:S01]  /*c840*/  FMUL.FTZ R149, R149, R221 ;  /* 0x000000dd95957220 */ /* 0x000fe20000410000 */
[----:B------:R-:W5:Y:S01]  /*c850*/  SHFL.BFLY PT, R203, R8, 0x2, 0x1f ;  /* 0x0c401f0008cb7f89 */ /* 0x000f6200000e0000 */
[----:B--2---:R-:W-:Y:S01]  /*c860*/  FADD.FTZ R4, R153, R4 ;  /* 0x0000000499047221 */ /* 0x004fe20000010000 */
[----:B----4-:R-:W-:Y:S01]  /*c870*/  SHF.R.U32.HI R176, RZ, 0x7, R176 ;  /* 0x00000007ffb07819 */ /* 0x010fe200000116b0 */
[----:B------:R-:W2:Y:S02]  /*c880*/  MUFU.EX2 R161, R161 ;  /* 0x000000a100a17308 */ /* 0x000ea40000000800 */
[----:B------:R-:W-:Y:S01]  /*c890*/  FADD.FTZ R4, R157, R4 ;  /* 0x000000049d047221 */ /* 0x000fe20000010000 */
[----:B------:R-:W-:-:S03]  /*c8a0*/  IADD3 R176, -R176, 0xb, RZ ;  /* 0x0000000bb0b07810 */ /* 0x000fc60007ffe1ff */
[----:B---3--:R-:W-:Y:S02]  /*c8b0*/  FADD.FTZ R4, R156, R4 ;  /* 0x000000049c047221 */ /* 0x008fe40000010000 */
[----:B------:R-:W3:Y:S08]  /*c8c0*/  MUFU.EX2 R164, R164 ;  /* 0x000000a400a47308 */ /* 0x000ef00000000800 */
[----:B------:R-:W4:Y:S01]  /*c8d0*/  MUFU.EX2 R165, R165 ;  /* 0x000000a500a57308 */ /* 0x000f220000000800 */
[C---:B--2---:R-:W-:Y:S01]  /*c8e0*/  FADD.FTZ R4, R161.reuse, R4 ;  /* 0x00000004a1047221 */ /* 0x044fe20000010000 */
[----:B------:R-:W-:-:S02]  /*c8f0*/  F2FP.F16.F32.PACK_AB R156, R161, R156 ;  /* 0x0000009ca19c723e */ /* 0x000fc400000000ff */
[----:B-----5:R-:W-:-:S04]  /*c900*/  FMNMX.FTZ R8, R8, R203, !PT ;  /* 0x000000cb08087209 */ /* 0x020fc80007810000 */
[----:B------:R-:W2:Y:S01]  /*c910*/  MUFU.EX2 R169, R169 ;  /* 0x000000a900a97308 */ /* 0x000ea20000000800 */
[----:B---3--:R-:W-:Y:S01]  /*c920*/  FADD.FTZ R4, R164, R4 ;  /* 0x00000004a4047221 */ /* 0x008fe20000010000 */
[----:B------:R-:W3:Y:S06]  /*c930*/  SHFL.BFLY PT, R203, R8, 0x1, 0x1f ;  /* 0x0c201f0008cb7f89 */ /* 0x000eec00000e0000 */
[----:B------:R-:W5:Y:S01]  /*c940*/  MUFU.EX2 R172, R172 ;  /* 0x000000ac00ac7308 */ /* 0x000f620000000800 */
[----:B----4-:R-:W-:-:S04]  /*c950*/  FADD.FTZ R4, R165, R4 ;  /* 0x00000004a5047221 */ /* 0x010fc80000010000 */
[----:B------:R-:W-:-:S03]  /*c960*/  FADD.FTZ R4, R160, R4 ;  /* 0x00000004a0047221 */ /* 0x000fc60000010000 */
[----:B------:R-:W4:Y:S01]  /*c970*/  MUFU.EX2 R173, R173 ;  /* 0x000000ad00ad7308 */ /* 0x000f220000000800 */
[C---:B--2---:R-:W-:Y:S01]  /*c980*/  FADD.FTZ R4, R169.reuse, R4 ;  /* 0x00000004a9047221 */ /* 0x044fe20000010000 */
[----:B------:R-:W-:-:S06]  /*c990*/  F2FP.F16.F32.PACK_AB R160, R169, R160 ;  /* 0x000000a0a9a0723e */ /* 0x000fcc00000000ff */
[----:B------:R-:W2:Y:S01]  /*c9a0*/  MUFU.EX2 R177, R177 ;  /* 0x000000b100b17308 */ /* 0x000ea20000000800 */
[----:B-----5:R-:W-:Y:S01]  /*c9b0*/  FADD.FTZ R4, R172, R4 ;  /* 0x00000004ac047221 */ /* 0x020fe20000010000 */
[----:B---3--:R-:W-:-:S04]  /*c9c0*/  FMNMX.FTZ R8, R8, R203, !PT ;  /* 0x000000cb08087209 */ /* 0x008fc80007810000 */
[C---:B------:R-:W-:Y:S01]  /*c9d0*/  FSETP.NEU.FTZ.AND P2, PT, R8.reuse, -INF , PT ;  /* 0xff8000000800780b */ /* 0x040fe20003f5d000 */
[----:B------:R-:W-:Y:S01]  /*c9e0*/  FMUL.FTZ R203, R8, R0 ;  /* 0x0000000008cb7220 */ /* 0x000fe20000410000 */
[----:B------:R-:W3:Y:S01]  /*c9f0*/  MUFU.EX2 R180, R180 ;  /* 0x000000b400b47308 */ /* 0x000ee20000000800 */
[----:B----4-:R-:W-:-:S03]  /*ca00*/  FADD.FTZ R4, R173, R4 ;  /* 0x00000004ad047221 */ /* 0x010fc60000010000 */
[----:B------:R-:W-:Y:S01]  /*ca10*/  FSEL R203, R203, RZ, P2 ;  /* 0x000000ffcbcb7208 */ /* 0x000fe20001000000 */
[----:B------:R-:W-:-:S03]  /*ca20*/  FADD.FTZ R4, R168, R4 ;  /* 0x00000004a8047221 */ /* 0x000fc60000010000 */
[----:B------:R-:W4:Y:S01]  /*ca30*/  MUFU.EX2 R181, R181 ;  /* 0x000000b500b57308 */ /* 0x000f220000000800 */
        /* <DEDUP_REMOVED lines=24> */
[----:B-----5:R-:W-:Y:S01]  /*cbc0*/  F2FP.F16.F32.PACK_AB R154, R157, R153 ;  /* 0x000000999d9a723e */ /* 0x020fe200000000ff */
[----:B------:R-:W-:-:S02]  /*cbd0*/  @!P1 VIADD R153, R200, 0x22840 ;  /* 0x00022840c8999836 */ /* 0x000fc40000000000 */
[-CC-:B------:R-:W-:Y:S01]  /*cbe0*/  FFMA.FTZ R195, R195, R0.reuse, -R203.reuse ;  /* 0x00000000c3c37223 */ /* 0x180fe200000108cb */
[-CC-:B------:R-:W-:Y:S01]  /*cbf0*/  FFMA.FTZ R198, R198, R0.reuse, -R203.reuse ;  /* 0x00000000c6c67223 */ /* 0x180fe200000108cb */
[----:B------:R-:W-:Y:S01]  /*cc00*/  FFMA.FTZ R199, R199, R0, -R203 ;  /* 0x00000000c7c77223 */ /* 0x000fe200000108cb */
[----:B--2---:R-:W-:Y:S01]  /*cc10*/  FADD.FTZ R4, R177, R4 ;  /* 0x00000004b1047221 */ /* 0x004fe20000010000 */
[----:B------:R-:W-:Y:S01]  /*cc20*/  @!P1 PRMT R153, RZ, 0x654, R153 ;  /* 0x00000654ff999816 */ /* 0x000fe20000000099 */
[----:B------:R2:W-:Y:S06]  /*cc30*/  BAR.ARV R176, 0x100 ;  /* 0x000400b00000751d */ /* 0x0005ec0000002000 */
[----:B------:R5:W-:Y:S01]  /*cc40*/  @!P1 SYNCS.ARRIVE.TRANS64.RED.A1T0 RZ, [R153+URZ], RZ ;  /* 0x000000ff99ff99a7 */ /* 0x000be2000810043f */
[----:B------:R1:W-:Y:S01]  /*cc50*/  MUFU.EX2 R203, R158 ;  /* 0x0000009e00cb7308 */ /* 0x0003e20000000800 */
[----:B---3--:R-:W-:-:S04]  /*cc60*/  FADD.FTZ R4, R180, R4 ;  /* 0x00000004b4047221 */ /* 0x008fc80000010000 */
[----:B----4-:R-:W-:Y:S01]  /*cc70*/  FADD.FTZ R4, R181, R4 ;  /* 0x00000004b5047221 */ /* 0x010fe20000010000 */
[----:B-----5:R-:W-:Y:S02]  /*cc80*/  FSEL R153, R8, RZ, P2 ;  /* 0x000000ff08997208 */ /* 0x020fe40001000000 */
[----:B------:R-:W-:Y:S01]  /*cc90*/  MUFU.EX2 R159, R159 ;  /* 0x0000009f009f7308 */ /* 0x000fe20000000800 */
[----:B-1----:R-:W-:Y:S02]  /*cca0*/  F2FP.F16.F32.PACK_AB R158, R165, R164 ;  /* 0x000000a4a59e723e */ /* 0x002fe400000000ff */
[----:B------:R-:W-:Y:S01]  /*ccb0*/  F2FP.F16.F32.PACK_AB R164, R177, R168 ;  /* 0x000000a8b1a4723e */ /* 0x000fe200000000ff */
[----:B------:R-:W-:-:S04]  /*ccc0*/  FADD.FTZ R153, -R153, R202 ;  /* 0x000000ca99997221 */ /* 0x000fc80000010100 */
[----:B------:R-:W-:Y:S01]  /*ccd0*/  FMUL.FTZ R153, R153, R0 ;  /* 0x0000000099997220 */ /* 0x000fe20000410000 */
[----:B------:R1:W-:Y:S08]  /*cce0*/  MUFU.EX2 R226, R162 ;  /* 0x000000a200e27308 */ /* 0x0003f00000000800 */
[----:B------:R0:W3:Y:S01]  /*ccf0*/  MUFU.EX2 R202, R153 ;  /* 0x0000009900ca7308 */ /* 0x0000e20000000800 */
[----:B-1----:R-:W-:-:S07]  /*cd00*/  F2FP.F16.F32.PACK_AB R162, R173, R172 ;  /* 0x000000acada2723e */ /* 0x002fce00000000ff */
[----:B------:R-:W1:Y:S01]  /*cd10*/  MUFU.EX2 R163, R163 ;  /* 0x000000a300a37308 */ /* 0x000e620000000800 */
[----:B0-----:R-:W-:-:S07]  /*cd20*/  F2FP.F16.F32.PACK_AB R153, R155, R197 ;  /* 0x000000c59b99723e */ /* 0x001fce00000000ff */
[----:B------:R0:W4:Y:S01]  /*cd30*/  MUFU.EX2 R228, R166 ;  /* 0x000000a600e47308 */ /* 0x0001220000000800 */
[----:B---3--:R-:W-:Y:S01]  /*cd40*/  FFMA.FTZ R3, R202, R3, R197 ;  /* 0x00000003ca037223 */ /* 0x008fe200000100c5 */
[-C--:B------:R-:W-:Y:S01]  /*cd50*/  FMUL.FTZ R26, R26, R202.reuse ;  /* 0x000000ca1a1a7220 */ /* 0x080fe20000410000 */
[-C--:B------:R-:W-:Y:S01]  /*cd60*/  FMUL.FTZ R27, R27, R202.reuse ;  /* 0x000000ca1b1b7220 */ /* 0x080fe20000410000 */
[-C--:B------:R-:W-:Y:S01]  /*cd70*/  FMUL.FTZ R30, R30, R202.reuse ;  /* 0x000000ca1e1e7220 */ /* 0x080fe20000410000 */
[----:B------:R-:W-:Y:S01]  /*cd80*/  FADD.FTZ R3, R155, R3 ;  /* 0x000000039b037221 */ /* 0x000fe20000010000 */
[----:B------:R-:W-:Y:S01]  /*cd90*/  F2FP.F16.F32.PACK_AB R155, R159, R203 ;  /* 0x000000cb9f9b723e */ /* 0x000fe200000000ff */
[----:B------:R-:W-:Y:S01]  /*cda0*/  FMUL.FTZ R31, R31, R202 ;  /* 0x000000ca1f1f7220 */ /* 0x000fe20000410000 */
[----:B------:R-:W3:Y:S01]  /*cdb0*/  MUFU.EX2 R167, R167 ;  /* 0x000000a700a77308 */ /* 0x000ee20000000800 */
[----:B------:R-:W-:Y:S01]  /*cdc0*/  FADD.FTZ R3, R203, R3 ;  /* 0x00000003cb037221 */ /* 0x000fe20000010000 */
[----:B-1----:R-:W-:Y:S01]  /*cdd0*/  F2FP.F16.F32.PACK_AB R157, R163, R226 ;  /* 0x000000e2a39d723e */ /* 0x002fe200000000ff */
[----:B------:R-:W-:Y:S01]  /*cde0*/  FMUL.FTZ R34, R34, R202 ;  /* 0x000000ca22227220 */ /* 0x000fe20000410000 */
[----:B0-----:R-:W-:Y:S01]  /*cdf0*/  F2FP.F16.F32.PACK_AB R166, R181, R180 ;  /* 0x000000b4b5a6723e */ /* 0x001fe200000000ff */
[----:B------:R-:W-:Y:S01]  /*ce00*/  FADD.FTZ R3, R159, R3 ;  /* 0x000000039f037221 */ /* 0x000fe20000010000 */
[-C--:B------:R-:W-:Y:S01]  /*ce10*/  FMUL.FTZ R35, R35, R202.reuse ;  /* 0x000000ca23237220 */ /* 0x080fe20000410000 */
[-C--:B------:R-:W-:Y:S01]  /*ce20*/  FMUL.FTZ R38, R38, R202.reuse ;  /* 0x000000ca26267220 */ /* 0x080fe20000410000 */
[----:B------:R-:W0:Y:S01]  /*ce30*/  MUFU.EX2 R221, R221 ;  /* 0x000000dd00dd7308 */ /* 0x000e220000000800 */
[----:B------:R-:W-:Y:S01]  /*ce40*/  FADD.FTZ R3, R226, R3 ;  /* 0x00000003e2037221 */ /* 0x000fe20000010000 */
[-C--:B------:R-:W-:Y:S01]  /*ce50*/  FMUL.FTZ R39, R39, R202.reuse ;  /* 0x000000ca27277220 */ /* 0x080fe20000410000 */
[-C--:B------:R-:W-:Y:S01]  /*ce60*/  FMUL.FTZ R42, R42, R202.reuse ;  /* 0x000000ca2a2a7220 */ /* 0x080fe20000410000 */
[-C--:B------:R-:W-:Y:S01]  /*ce70*/  FMUL.FTZ R43, R43, R202.reuse ;  /* 0x000000ca2b2b7220 */ /* 0x080fe20000410000 */
[----:B------:R-:W-:Y:S01]  /*ce80*/  FADD.FTZ R3, R163, R3 ;  /* 0x00000003a3037221 */ /* 0x000fe20000010000 */
[-C--:B------:R-:W-:Y:S01]  /*ce90*/  FMUL.FTZ R46, R46, R202.reuse ;  /* 0x000000ca2e2e7220 */ /* 0x080fe20000410000 */
[----:B------:R-:W-:Y:S01]  /*cea0*/  FMUL.FTZ R47, R47, R202 ;  /* 0x000000ca2f2f7220 */ /* 0x000fe20000410000 */
[----:B------:R-:W1:Y:S01]  /*ceb0*/  MUFU.EX2 R161, R171 ;  /* 0x000000ab00a17308 */ /* 0x000e620000000800 */
[----:B----4-:R-:W-:Y:S01]  /*cec0*/  FADD.FTZ R3, R228, R3 ;  /* 0x00000003e4037221 */ /* 0x010fe20000010000 */
[----:B---3--:R-:W-:Y:S01]  /*ced0*/  F2FP.F16.F32.PACK_AB R159, R167, R228 ;  /* 0x000000e4a79f723e */ /* 0x008fe200000000ff */
[-C--:B------:R-:W-:Y:S01]  /*cee0*/  FMUL.FTZ R50, R50, R202.reuse ;  /* 0x000000ca32327220 */ /* 0x080fe20000410000 */
        /* <DEDUP_REMOVED lines=80> */
[C---:B---3--:R-:W-:Y:S01]  /*d3f0*/  FADD.FTZ R3, R187.reuse, R3 ;  /* 0x00000003bb037221 */ /* 0x048fe20000010000 */
        /* <DEDUP_REMOVED lines=22> */
[----:B---3--:R-:W-:-:S04]  /*d560*/  FADD.FTZ R4, R196, R4 ;  /* 0x00000004c4047221 */ /* 0x008fc80000010000 */
[C---:B------:R-:W-:Y:S01]  /*d570*/  FADD.FTZ R4, R174.reuse, R4 ;  /* 0x00000004ae047221 */ /* 0x040fe20000010000 */
[----:B------:R-:W-:Y:S01]  /*d580*/  F2FP.F16.F32.PACK_AB R174, R174, R196 ;  /* 0x000000c4aeae723e */ /* 0x000fe200000000ff */
[----:B0-----:R-:W-:-:S04]  /*d590*/  FADD.FTZ R3, R198, R3 ;  /* 0x00000003c6037221 */ /* 0x001fc80000010000 */
[C---:B-1----:R-:W-:Y:S01]  /*d5a0*/  FADD.FTZ R3, R175.reuse, R3 ;  /* 0x00000003af037221 */ /* 0x042fe20000010000 */
[----:B------:R-:W-:Y:S01]  /*d5b0*/  F2FP.F16.F32.PACK_AB R175, R175, R198 ;  /* 0x000000c6afaf723e */ /* 0x000fe200000000ff */
[----:B--2---:R-:W-:Y:S06]  /*d5c0*/  @!P0 BRA `(.L_x_13829) ;  /* 0x0000000000048947 */ /* 0x004fec0003800000 */
[----:B------:R-:W-:Y:S01]  /*d5d0*/  BPT.TRAP 0x1 ;  /* 0x000000040000795c */ /* 0x000fe20000300000 */
.L_x_13829:
[----:B------:R0:W1:Y:S01]  /*d5e0*/  SYNCS.PHASECHK.TRANS64.TRYWAIT P2, [R200+URZ+0x22850], R201 ;  /* 0x022850c9c80075a7 */ /* 0x000062000804017f */
[----:B------:R-:W-:Y:S05]  /*d5f0*/  @!P0 BRA `(.L_x_13830) ;  /* 0x0000000000048947 */ /* 0x000fea0003800000 */
[----:B------:R-:W-:Y:S01]  /*d600*/  BPT.TRAP 0x1 ;  /* 0x000000040000795c */ /* 0x000fe20000300000 */
.L_x_13830:
[----:B------:R-:W-:Y:S04]  /*d610*/  BSSY B0, `(.L_x_13831) ;  /* 0x0000004000007945 */ /* 0x000fe80003800000 */
[----:B-1----:R-:W-:Y:S05]  /*d620*/  @P2 BRA `(.L_x_13832) ;  /* 0x0000000000082947 */ /* 0x002fea0003800000 */
[----:B------:R-:W1:Y:S02]  /*d630*/  SYNCS.PHASECHK.TRANS64.TRYWAIT P2, [R200+URZ+0x22850], R201 ;  /* 0x022850c9c80075a7 */ /* 0x000e64000804017f */
[----:B-1----:R-:W-:Y:S05]  /*d640*/  @!P2 BRA `(.L_x_13833) ;  /* 0x000001100020a947 */ /* 0x002fea0003800000 */
.L_x_13832:
[----:B------:R-:W-:Y:S05]  /*d650*/  BSYNC B0 ;  /* 0x0000000000007941 */ /* 0x000fea0003800000 */
.L_x_13831:
[----:B------:R-:W2:Y:S01]  /*d660*/  S2R R177, SR_TID.X ;  /* 0x0000000000b17919 */ /* 0x000ea20000002100 */
[----:B------:R-:W-:Y:S05]  /*d670*/  WARPSYNC.ALL ;  /* 0x0000000000007948 */ /* 0x000fea0003800000 */
[----:B------:R-:W-:Y:S01]  /*d680*/  MOV R178, 0xc00 ;  /* 0x00000c0000b27802 */ /* 0x000fe20000000f00 */
[----:B------:R-:W-:Y:S01]  /*d690*/  IMAD.MOV.U32 R179, RZ, RZ, 0x40000040 ;  /* 0x40000040ffb37424 */ /* 0x000fe200078e00ff */
[----:B------:R-:W-:Y:S01]  /*d6a0*/  ISETP.GT.AND P2, PT, R21, R20, PT ;  /* 0x000000141500720c */ /* 0x000fe20003f44270 */
[----:B01----:R-:W-:Y:S02]  /*d6b0*/  @!P1 VIADD R200, R200, 0x22860 ;  /* 0x00022860c8c89836 */ /* 0x003fe40000000000 */
[----:B------:R-:W-:Y:S01]  /*d6c0*/  IMAD R178, R22, R178, UR37 ;  /* 0x0000002516b27e24 */ /* 0x000fe2000f8e02b2 */
[----:B------:R-:W-:Y:S01]  /*d6d0*/  R2UR UR7, R179 ;  /* 0x00000000b30772ca */ /* 0x000fe200000e0000 */
[----:B------:R-:W-:Y:S01]  /*d6e0*/  IMAD.MOV.U32 R179, RZ, RZ, 0x40000040 ;  /* 0x40000040ffb37424 */ /* 0x000fe200078e00ff */
[----:B------:R-:W-:Y:S01]  /*d6f0*/  @!P1 PRMT R200, RZ, 0x654, R200 ;  /* 0x00000654ffc89816 */ /* 0x000fe200000000c8 */
[----:B------:R-:W-:Y:S01]  /*d700*/  VIADD R21, R21, 0xffffffff ;  /* 0xffffffff15157836 */ /* 0x000fe20000000000 */
[----:B------:R-:W-:Y:S01]  /*d710*/  R2UR UR6, R178 ;  /* 0x00000000b20672ca */ /* 0x000fe200000e0000 */
[----:B------:R-:W-:-:S02]  /*d720*/  IMAD.MOV.U32 R202, RZ, RZ, R8 ;  /* 0x000000ffffca7224 */ /* 0x000fc400078e0008 */
[----:B------:R-:W-:Y:S01]  /*d730*/  IMAD.MOV.U32 R203, RZ, RZ, R5 ;  /* 0x000000ffffcb7224 */ /* 0x000fe200078e0005 */
[----:B--2---:R-:W-:-:S05]  /*d740*/  SHF.R.U32.HI R177, RZ, 0x7, R177 ;  /* 0x00000007ffb17819 */ /* 0x004fca00000116b1 */
[----:B------:R-:W-:-:S05]  /*d750*/  VIADD R177, R177, 0x8 ;  /* 0x00000008b1b17836 */ /* 0x000fca0000000000 */
[----:B------:R0:W-:Y:S06]  /*d760*/  BAR.SYNC.DEFER_BLOCKING R177, 0x100 ;  /* 0x000400b10000751d */ /* 0x0001ec0000010000 */
        /* <DEDUP_REMOVED lines=43> */
.L_x_13824:
[----:B------:R-:W-:-:S13]  /*da20*/  ISETP.GE.AND P2, PT, R21, R215, PT ;  /* 0x000000d71500720c */ /* 0x000fda0003f46270 */
[----:B------:R-:W-:Y:S05]  /*da30*/  @!P2 BRA `(.L_x_13835) ;  /* 0x0000001c00b4a947 */ /* 0x000fea0003800000 */
[----:B------:R-:W-:Y:S02]  /*da40*/  IMAD.MOV.U32 R201, RZ, RZ, R8 ;  /* 0x000000ffffc97224 */ /* 0x000fe400078e0008 */
[----:B0-----:R-:W-:-:S07]  /*da50*/  IMAD.MOV.U32 R200, RZ, RZ, R5 ;  /* 0x000000ffffc87224 */ /* 0x001fce00078e0005 */
.L_x_13845:
[----:B------:R-:W-:Y:S01]  /*da60*/  VIADD R22, R22, 0x1 ;  /* 0x0000000116167836 */ /* 0x000fe20000000000 */
[----:B------:R-:W-:Y:S05]  /*da70*/  YIELD ;  /* 0x0000000000007946 */ /* 0x000fea0003800000 */
[----:B------:R-:W-:-:S04]  /*da80*/  ISETP.NE.AND P2, PT, R22, 0x2, PT ;  /* 0x000000021600780c */ /* 0x000fc80003f45270 */
[----:B------:R-:W-:Y:S02]  /*da90*/  SEL R0, RZ, 0x1, P2 ;  /* 0x00000001ff007807 */ /* 0x000fe40001000000 */
[----:B------:R-:W-:Y:S02]  /*daa0*/  SEL R22, R22, RZ, P2 ;  /* 0x000000ff16167207 */ /* 0x000fe40001000000 */
[----:B------:R-:W-:Y:S01]  /*dab0*/  LOP3.LUT R206, R206, R0, RZ, 0x3c, !PT ;  /* 0x00000000cece7212 */ /* 0x000fe200078e3cff */
[----:B-1----:R-:W-:Y:S06]  /*dac0*/  @!P0 BRA `(.L_x_13836) ;  /* 0x0000000000048947 */ /* 0x002fec0003800000 */
[----:B------:R-:W-:Y:S01]  /*dad0*/  BPT.TRAP 0x1 ;  /* 0x000000040000795c */ /* 0x000fe20000300000 */
.L_x_13836:
[----:B------:R-:W-:Y:S01]  /*dae0*/  IMAD R20, R22, 0x8, R19 ;  /* 0x0000000816147824 */ /* 0x000fe200078e0213 */
[----:B------:R-:W-:-:S04]  /*daf0*/  SHF.L.U32 R211, R206, 0x1f, RZ ;  /* 0x0000001fced37819 */ /* 0x000fc800000006ff */
[----:B------:R0:W1:Y:S01]  /*db00*/  SYNCS.PHASECHK.TRANS64.TRYWAIT P2, [R20+URZ+0x22830], R211 ;  /* 0x022830d3140075a7 */ /* 0x000062000804017f */
[----:B------:R-:W-:Y:S05]  /*db10*/  @!P0 BRA `(.L_x_13837) ;  /* 0x0000000000048947 */ /* 0x000fea0003800000 */
[----:B------:R-:W-:Y:S01]  /*db20*/  BPT.TRAP 0x1 ;  /* 0x000000040000795c */ /* 0x000fe20000300000 */
.L_x_13837:
[----:B------:R-:W-:Y:S02]  /*db30*/  IMAD R156, R22, 0x300, R9 ;  /* 0x00000300169c7824 */ /* 0x000fe400078e0209 */
[----:B------:R-:W-:Y:S01]  /*db40*/  IMAD.MOV.U32 R157, RZ, RZ, 0x40000040 ;  /* 0x40000040ff9d7424 */ /* 0x000fe200078e00ff */
[----:B-1----:R-:W-:Y:S06]  /*db50*/  @P2 BRA `(.L_x_13838) ;  /* 0x0000000000082947 */ /* 0x002fec0003800000 */
[----:B------:R-:W1:Y:S02]  /*db60*/  SYNCS.PHASECHK.TRANS64.TRYWAIT P2, [R20+URZ+0x22830], R211 ;  /* 0x022830d3140075a7 */ /* 0x000e64000804017f */
[----:B-1----:R-:W-:Y:S05]  /*db70*/  @!P2 BRA `(.L_x_13839) ;  /* 0x0000010800e8a947 */ /* 0x002fea0003800000 */
.L_x_13838:
        /* <DEDUP_REMOVED lines=163> */
[----:B------:R-:W2:Y:S01]  /*e5b0*/  MUFU.EX2 R157, R157 ;  /* 0x0000009d009d7308 */ /* 0x000ea20000000800 */
        /* <DEDUP_REMOVED lines=9> */
[C---:B--2---:R-:W-:Y:S01]  /*e650*/  FADD.FTZ R4, R157.reuse, R4 ;  /* 0x000000049d047221 */ /* 0x044fe20000010000 */
[----:B------:R-:W-:Y:S02]  /*e660*/  F2FP.F16.F32.PACK_AB R202, R157, R156 ;  /* 0x0000009c9dca723e */ /* 0x000fe400000000ff */
[----:B------:R-:W-:-:S04]  /*e670*/  FMNMX.FTZ R8, R163, R8, !PT ;  /* 0x00000008a3087209 */ /* 0x000fc80007810000 */
[----:B------:R-:W-:Y:S01]  /*e680*/  FMNMX.FTZ R8, R166, R8, !PT ;  /* 0x00000008a6087209 */ /* 0x000fe20007810000 */
[----:B------:R-:W-:Y:S01]  /*e690*/  MUFU.EX2 R156, R168 ;  /* 0x000000a8009c7308 */ /* 0x000fe20000000800 */
[----:B---3--:R-:W-:Y:S02]  /*e6a0*/  FADD.FTZ R4, R152, R4 ;  /* 0x0000000498047221 */ /* 0x008fe40000010000 */
[----:B------:R-:W-:-:S04]  /*e6b0*/  FMNMX.FTZ R8, R167, R8, !PT ;  /* 0x00000008a7087209 */ /* 0x000fc80007810000 */
[----:B------:R-:W-:Y:S01]  /*e6c0*/  FMNMX.FTZ R8, R170, R8, !PT ;  /* 0x00000008aa087209 */ /* 0x000fe20007810000 */
[----:B------:R-:W-:Y:S01]  /*e6d0*/  MUFU.EX2 R168, R192 ;  /* 0x000000c000a87308 */ /* 0x000fe20000000800 */
[C---:B----4-:R-:W-:Y:S01]  /*e6e0*/  FADD.FTZ R4, R161.reuse, R4 ;  /* 0x00000004a1047221 */ /* 0x050fe20000010000 */
[----:B------:R-:W-:Y:S02]  /*e6f0*/  F2FP.F16.F32.PACK_AB R152, R161, R152 ;  /* 0x00000098a198723e */ /* 0x000fe400000000ff */
[----:B------:R-:W-:-:S04]  /*e700*/  FMNMX.FTZ R8, R171, R8, !PT ;  /* 0x00000008ab087209 */ /* 0x000fc80007810000 */
[----:B------:R-:W-:Y:S01]  /*e710*/  FMNMX.FTZ R8, R174, R8, !PT ;  /* 0x00000008ae087209 */ /* 0x000fe20007810000 */
[----:B------:R-:W2:Y:S03]  /*e720*/  MUFU.EX2 R164, R164 ;  /* 0x000000a400a47308 */ /* 0x000ea60000000800 */
[----:B------:R-:W-:-:S04]  /*e730*/  FMNMX.FTZ R8, R175, R8, !PT ;  /* 0x00000008af087209 */ /* 0x000fc80007810000 */
[----:B------:R-:W-:Y:S01]  /*e740*/  FMNMX.FTZ R8, R178, R8, !PT ;  /* 0x00000008b2087209 */ /* 0x000fe20007810000 */
[----:B------:R-:W3:Y:S03]  /*e750*/  MUFU.EX2 R165, R165 ;  /* 0x000000a500a57308 */ /* 0x000ee60000000800 */
[----:B------:R-:W-:-:S04]  /*e760*/  FMNMX.FTZ R8, R179, R8, !PT ;  /* 0x00000008b3087209 */ /* 0x000fc80007810000 */
[----:B------:R-:W-:Y:S01]  /*e770*/  FMNMX.FTZ R8, R182, R8, !PT ;  /* 0x00000008b6087209 */ /* 0x000fe20007810000 */
[----:B------:R-:W4:Y:S01]  /*e780*/  MUFU.EX2 R169, R169 ;  /* 0x000000a900a97308 */ /* 0x000f220000000800 */
[----:B--2---:R-:W-:Y:S02]  /*e790*/  FADD.FTZ R4, R164, R4 ;  /* 0x00000004a4047221 */ /* 0x004fe40000010000 */
[----:B------:R-:W-:-:S04]  /*e7a0*/  FMNMX.FTZ R8, R183, R8, !PT ;  /* 0x00000008b7087209 */ /* 0x000fc80007810000 */
[----:B------:R-:W-:Y:S01]  /*e7b0*/  FMNMX.FTZ R8, R186, R8, !PT ;  /* 0x00000008ba087209 */ /* 0x000fe20007810000 */
[----:B------:R-:W2:Y:S01]  /*e7c0*/  MUFU.EX2 R172, R172 ;  /* 0x000000ac00ac7308 */ /* 0x000ea20000000800 */
[----:B---3--:R-:W-:Y:S02]  /*e7d0*/  FADD.FTZ R4, R165, R4 ;  /* 0x00000004a5047221 */ /* 0x008fe40000010000 */
[----:B------:R-:W-:Y:S02]  /*e7e0*/  FMNMX.FTZ R8, R187, R8, !PT ;  /* 0x00000008bb087209 */ /* 0x000fe40007810000 */
[----:B------:R-:W-:Y:S02]  /*e7f0*/  FADD.FTZ R4, R156, R4 ;  /* 0x000000049c047221 */ /* 0x000fe40000010000 */
[----:B------:R-:W-:Y:S01]  /*e800*/  FMNMX.FTZ R8, R190, R8, !PT ;  /* 0x00000008be087209 */ /* 0x000fe20007810000 */
[----:B------:R-:W3:Y:S01]  /*e810*/  MUFU.EX2 R173, R173 ;  /* 0x000000ad00ad7308 */ /* 0x000ee20000000800 */
[C---:B----4-:R-:W-:Y:S01]  /*e820*/  FADD.FTZ R4, R169.reuse, R4 ;  /* 0x00000004a9047221 */ /* 0x050fe20000010000 */
[----:B------:R-:W-:-:S02]  /*e830*/  F2FP.F16.F32.PACK_AB R156, R169, R156 ;  /* 0x0000009ca99c723e */ /* 0x000fc400000000ff */
[----:B------:R-:W-:-:S04]  /*e840*/  FMNMX.FTZ R8, R191, R8, !PT ;  /* 0x00000008bf087209 */ /* 0x000fc80007810000 */
[----:B------:R-:W-:Y:S01]  /*e850*/  FMNMX.FTZ R8, R194, R8, !PT ;  /* 0x00000008c2087209 */ /* 0x000fe20007810000 */
[----:B------:R4:W5:Y:S01]  /*e860*/  MUFU.EX2 R160, R176 ;  /* 0x000000b000a07308 */ /* 0x0009620000000800 */
[----:B--2---:R-:W-:Y:S02]  /*e870*/  FADD.FTZ R4, R172, R4 ;  /* 0x00000004ac047221 */ /* 0x004fe40000010000 */
[----:B------:R-:W-:-:S04]  /*e880*/  FMNMX.FTZ R8, R195, R8, !PT ;  /* 0x00000008c3087209 */ /* 0x000fc80007810000 */
[----:B------:R-:W-:Y:S01]  /*e890*/  FMNMX.FTZ R8, R198, R8, !PT ;  /* 0x00000008c6087209 */ /* 0x000fe20007810000 */
[----:B------:R-:W2:Y:S01]  /*e8a0*/  MUFU.EX2 R177, R177 ;  /* 0x000000b100b17308 */ /* 0x000ea20000000800 */
[----:B----4-:R-:W-:Y:S01]  /*e8b0*/  IADD3 R176, -R213, 0xb, RZ ;  /* 0x0000000bd5b07810 */ /* 0x010fe20007ffe1ff */
[----:B---3--:R-:W-:Y:S01]  /*e8c0*/  FADD.FTZ R4, R173, R4 ;  /* 0x00000004ad047221 */ /* 0x008fe20000010000 */
[----:B------:R-:W-:-:S05]  /*e8d0*/  FMNMX.FTZ R8, R199, R8, !PT ;  /* 0x00000008c7087209 */ /* 0x000fca0007810000 */
[----:B------:R-:W3:Y:S01]  /*e8e0*/  SHFL.BFLY PT, R153, R8, 0x2, 0x1f ;  /* 0x0c401f0008997f89 */ /* 0x000ee200000e0000 */
[----:B------:R-:W4:Y:S01]  /*e8f0*/  MUFU.EX2 R180, R180 ;  /* 0x000000b400b47308 */ /* 0x000f220000000800 */
[----:B-----5:R-:W-:-:S07]  /*e900*/  FADD.FTZ R4, R160, R4 ;  /* 0x00000004a0047221 */ /* 0x020fce0000010000 */
[----:B------:R-:W5:Y:S01]  /*e910*/  MUFU.EX2 R181, R181 ;  /* 0x000000b500b57308 */ /* 0x000f620000000800 */
[C---:B--2---:R-:W-:Y:S01]  /*e920*/  FADD.FTZ R4, R177.reuse, R4 ;  /* 0x00000004b1047221 */ /* 0x044fe20000010000 */
[----:B------:R-:W-:-:S06]  /*e930*/  F2FP.F16.F32.PACK_AB R160, R177, R160 ;  /* 0x000000a0b1a0723e */ /* 0x000fcc00000000ff */
[----:B------:R-:W2:Y:S01]  /*e940*/  MUFU.EX2 R184, R184 ;  /* 0x000000b800b87308 */ /* 0x000ea20000000800 */
[----:B----4-:R-:W-:Y:S01]  /*e950*/  FADD.FTZ R4, R180, R4 ;  /* 0x00000004b4047221 */ /* 0x010fe20000010000 */
[----:B---3--:R-:W-:-:S06]  /*e960*/  FMNMX.FTZ R8, R8, R153, !PT ;  /* 0x0000009908087209 */ /* 0x008fcc0007810000 */
[----:B------:R-:W3:Y:S01]  /*e970*/  MUFU.EX2 R185, R185 ;  /* 0x000000b900b97308 */ /* 0x000ee20000000800 */
[----:B-----5:R-:W-:Y:S01]  /*e980*/  FADD.FTZ R4, R181, R4 ;  /* 0x00000004b5047221 */ /* 0x020fe20000010000 */
[----:B------:R-:W4:Y:S06]  /*e990*/  SHFL.BFLY PT, R153, R8, 0x1, 0x1f ;  /* 0x0c201f0008997f89 */ /* 0x000f2c00000e0000 */
[----:B------:R-:W5:Y:S01]  /*e9a0*/  MUFU.EX2 R188, R188 ;  /* 0x000000bc00bc7308 */ /* 0x000f620000000800 */
[----:B--2---:R-:W-:-:S07]  /*e9b0*/  FADD.FTZ R4, R184, R4 ;  /* 0x00000004b8047221 */ /* 0x004fce0000010000 */
[----:B------:R-:W2:Y:S01]  /*e9c0*/  MUFU.EX2 R189, R189 ;  /* 0x000000bd00bd7308 */ /* 0x000ea20000000800 */
[----:B---3--:R-:W-:-:S07]  /*e9d0*/  FADD.FTZ R4, R185, R4 ;  /* 0x00000004b9047221 */ /* 0x008fce0000010000 */
[----:B------:R-:W-:Y:S01]  /*e9e0*/  MUFU.EX2 R193, R193 ;  /* 0x000000c100c17308 */ /* 0x000fe20000000800 */
[----:B-----5:R-:W-:Y:S01]  /*e9f0*/  FADD.FTZ R4, R188, R4 ;  /* 0x00000004bc047221 */ /* 0x020fe20000010000 */
[----:B----4-:R-:W-:-:S06]  /*ea00*/  FMNMX.FTZ R8, R8, R153, !PT ;  /* 0x0000009908087209 */ /* 0x010fcc0007810000 */
[----:B------:R-:W-:Y:S01]  /*ea10*/  MUFU.EX2 R196, R196 ;  /* 0x000000c400c47308 */ /* 0x000fe20000000800 */
[C---:B------:R-:W-:Y:S01]  /*ea20*/  FADD.FTZ R157, -R8.reuse, R201 ;  /* 0x000000c9089d7221 */ /* 0x040fe20000010100 */
[-C--:B------:R-:W-:Y:S01]  /*ea30*/  FMUL.FTZ R153, R8, R0.reuse ;  /* 0x0000000008997220 */ /* 0x080fe20000410000 */
[----:B--2---:R-:W-:Y:S02]  /*ea40*/  FADD.FTZ R4, R189, R4 ;  /* 0x00000004bd047221 */ /* 0x004fe40000010000 */
        /* <DEDUP_REMOVED lines=27> */
[----:B------:R-:W-:Y:S01]  /*ec00*/  FFMA.FTZ R199, R199, R0, -R153 ;  /* 0x00000000c7c77223 */ /* 0x000fe20000010899 */
[----:B--2---:R-:W-:Y:S01]  /*ec10*/  @!P1 VIADD R154, R20, 0x22840 ;  /* 0x00022840149a9836 */ /* 0x004fe20000000000 */
[----:B------:R-:W2:Y:S01]  /*ec20*/  MUFU.EX2 R203, R158 ;  /* 0x0000009e00cb7308 */ /* 0x000ea20000000800 */
[----:B---3--:R-:W-:Y:S01]  /*ec30*/  FFMA.FTZ R3, R157, R3, R201 ;  /* 0x000000039d037223 */ /* 0x008fe200000100c9 */
[-C--:B------:R-:W-:Y:S01]  /*ec40*/  FMUL.FTZ R26, R26, R157.reuse ;  /* 0x0000009d1a1a7220 */ /* 0x080fe20000410000 */
[-C--:B------:R-:W-:Y:S01]  /*ec50*/  FMUL.FTZ R27, R27, R157.reuse ;  /* 0x0000009d1b1b7220 */ /* 0x080fe20000410000 */
[----:B------:R-:W-:Y:S01]  /*ec60*/  @!P1 PRMT R154, RZ, 0x654, R154 ;  /* 0x00000654ff9a9816 */ /* 0x000fe2000000009a */
[----:B------:R3:W-:Y:S06]  /*ec70*/  BAR.ARV R176, 0x100 ;  /* 0x000400b00000751d */ /* 0x0007ec0000002000 */
[----:B------:R-:W5:Y:S01]  /*ec80*/  MUFU.EX2 R159, R159 ;  /* 0x0000009f009f7308 */ /* 0x000f620000000800 */
[----:B----4-:R-:W-:Y:S01]  /*ec90*/  FADD.FTZ R3, R155, R3 ;  /* 0x000000039b037221 */ /* 0x010fe20000010000 */
[----:B------:R4:W-:Y:S01]  /*eca0*/  @!P1 SYNCS.ARRIVE.TRANS64.RED.A1T0 RZ, [R154+URZ], RZ ;  /* 0x000000ff9aff99a7 */ /* 0x0009e2000810043f */
[-C--:B------:R-:W-:Y:S01]  /*ecb0*/  FMUL.FTZ R30, R30, R157.reuse ;  /* 0x0000009d1e1e7220 */ /* 0x080fe20000410000 */
[-C--:B------:R-:W-:Y:S01]  /*ecc0*/  FMUL.FTZ R31, R31, R157.reuse ;  /* 0x0000009d1f1f7220 */ /* 0x080fe20000410000 */
[-C--:B------:R-:W-:Y:S01]  /*ecd0*/  FMUL.FTZ R34, R34, R157.reuse ;  /* 0x0000009d22227220 */ /* 0x080fe20000410000 */
[----:B--2---:R-:W-:Y:S01]  /*ece0*/  FADD.FTZ R3, R203, R3 ;  /* 0x00000003cb037221 */ /* 0x004fe20000010000 */
[-C--:B------:R-:W-:Y:S01]  /*ecf0*/  FMUL.FTZ R35, R35, R157.reuse ;  /* 0x0000009d23237220 */ /* 0x080fe20000410000 */
[----:B------:R-:W2:Y:S01]  /*ed00*/  MUFU.EX2 R153, R162 ;  /* 0x000000a200997308 */ /* 0x000ea20000000800 */
[-C--:B------:R-:W-:Y:S01]  /*ed10*/  FMUL.FTZ R38, R38, R157.reuse ;  /* 0x0000009d26267220 */ /* 0x080fe20000410000 */
[----:B----4-:R-:W-:Y:S01]  /*ed20*/  F2FP.F16.F32.PACK_AB R154, R165, R164 ;  /* 0x000000a4a59a723e */ /* 0x010fe200000000ff */
[-C--:B------:R-:W-:Y:S01]  /*ed30*/  FMUL.FTZ R39, R39, R157.reuse ;  /* 0x0000009d27277220 */ /* 0x080fe20000410000 */
[-C--:B------:R-:W-:Y:S01]  /*ed40*/  FMUL.FTZ R42, R42, R157.reuse ;  /* 0x0000009d2a2a7220 */ /* 0x080fe20000410000 */
[-C--:B------:R-:W-:Y:S01]  /*ed50*/  FMUL.FTZ R43, R43, R157.reuse ;  /* 0x0000009d2b2b7220 */ /* 0x080fe20000410000 */
[-C--:B------:R-:W-:Y:S01]  /*ed60*/  FMUL.FTZ R46, R46, R157.reuse ;  /* 0x0000009d2e2e7220 */ /* 0x080fe20000410000 */
[-C--:B------:R-:W-:Y:S01]  /*ed70*/  FMUL.FTZ R47, R47, R157.reuse ;  /* 0x0000009d2f2f7220 */ /* 0x080fe20000410000 */
[----:B------:R-:W4:Y:S01]  /*ed80*/  MUFU.EX2 R163, R163 ;  /* 0x000000a300a37308 */ /* 0x000f220000000800 */
[----:B-----5:R-:W-:Y:S01]  /*ed90*/  FADD.FTZ R3, R159, R3 ;  /* 0x000000039f037221 */ /* 0x020fe20000010000 */
        /* <DEDUP_REMOVED lines=68> */
[----:B------:R-:W-:Y:S01]  /*f1e0*/  F2FP.F16.F32.PACK_AB R157, R171, R192 ;  /* 0x000000c0ab9d723e */ /* 0x000fe200000000ff */
[----:B------:R-:W-:Y:S01]  /*f1f0*/  FADD.FTZ R4, R168, R4 ;  /* 0x00000004a8047221 */ /* 0x000fe20000010000 */
[----:B------:R-:W4:Y:S01]  /*f200*/  MUFU.EX2 R182, R182 ;  /* 0x000000b600b67308 */ /* 0x000f220000000800 */
[----:B-----5:R-:W-:Y:S01]  /*f210*/  FADD.FTZ R3, R178, R3 ;  /* 0x00000003b2037221 */ /* 0x020fe20000010000 */
[----:B------:R-:W-:Y:S01]  /*f220*/  F2FP.F16.F32.PACK_AB R201, R155, R201 ;  /* 0x000000c99bc9723e */ /* 0x000fe200000000ff */
[----:B------:R-:W-:Y:S01]  /*f230*/  FADD.FTZ R4, R193, R4 ;  /* 0x00000004c1047221 */ /* 0x000fe20000010000 */
[----:B------:R-:W-:-:S02]  /*f240*/  F2FP.F16.F32.PACK_AB R203, R159, R203 ;  /* 0x000000cb9fcb723e */ /* 0x000fc400000000ff */
[----:B------:R-:W-:Y:S01]  /*f250*/  F2FP.F16.F32.PACK_AB R153, R163, R153 ;  /* 0x00000099a399723e */ /* 0x000fe200000000ff */
[----:B------:R-:W-:Y:S01]  /*f260*/  FADD.FTZ R4, R196, R4 ;  /* 0x00000004c4047221 */ /* 0x000fe20000010000 */
[----:B------:R-:W5:Y:S01]  /*f270*/  MUFU.EX2 R183, R183 ;  /* 0x000000b700b77308 */ /* 0x000f620000000800 */
        /* <DEDUP_REMOVED lines=10> */
[----:B-----5:R-:W-:Y:S01]  /*f320*/  FADD.FTZ R3, R183, R3 ;  /* 0x00000003b7037221 */ /* 0x020fe20000010000 */
[----:B------:R-:W-:Y:S02]  /*f330*/  F2FP.F16.F32.PACK_AB R159, R175, R174 ;  /* 0x000000aeaf9f723e */ /* 0x000fe400000000ff */
[----:B------:R-:W-:Y:S02]  /*f340*/  F2FP.F16.F32.PACK_AB R161, R179, R178 ;  /* 0x000000b2b3a1723e */ /* 0x000fe400000000ff */
[----:B------:R-:W-:-:S02]  /*f350*/  F2FP.F16.F32.PACK_AB R163, R183, R182 ;  /* 0x000000b6b7a3723e */ /* 0x000fc400000000ff */
[----:B------:R-:W5:Y:S01]  /*f360*/  MUFU.EX2 R190, R190 ;  /* 0x000000be00be7308 */ /* 0x000f620000000800 */
[----:B--2---:R-:W-:-:S07]  /*f370*/  FADD.FTZ R3, R165, R3 ;  /* 0x00000003a5037221 */ /* 0x004fce0000010000 */
[----:B------:R-:W2:Y:S01]  /*f380*/  MUFU.EX2 R191, R191 ;  /* 0x000000bf00bf7308 */ /* 0x000ea20000000800 */
[C---:B----4-:R-:W-:Y:S01]  /*f390*/  FADD.FTZ R3, R187.reuse, R3 ;  /* 0x00000003bb037221 */ /* 0x050fe20000010000 */
[----:B------:R-:W-:-:S06]  /*f3a0*/  F2FP.F16.F32.PACK_AB R165, R187, R165 ;  /* 0x000000a5bba5723e */ /* 0x000fcc00000000ff */
[----:B------:R-:W4:Y:S01]  /*f3b0*/  MUFU.EX2 R169, R194 ;  /* 0x000000c200a97308 */ /* 0x000f220000000800 */
[----:B-----5:R-:W-:-:S07]  /*f3c0*/  FADD.FTZ R3, R190, R3 ;  /* 0x00000003be037221 */ /* 0x020fce0000010000 */
[----:B------:R-:W5:Y:S01]  /*f3d0*/  MUFU.EX2 R195, R195 ;  /* 0x000000c300c37308 */ /* 0x000f620000000800 */
[C---:B--2---:R-:W-:Y:S01]  /*f3e0*/  FADD.FTZ R3, R191.reuse, R3 ;  /* 0x00000003bf037221 */ /* 0x044fe20000010000 */
[----:B------:R-:W-:-:S06]  /*f3f0*/  F2FP.F16.F32.PACK_AB R167, R191, R190 ;  /* 0x000000bebfa7723e */ /* 0x000fcc00000000ff */
[----:B------:R-:W2:Y:S01]  /*f400*/  MUFU.EX2 R171, R198 ;  /* 0x000000c600ab7308 */ /* 0x000ea20000000800 */
[----:B----4-:R-:W-:-:S07]  /*f410*/  FADD.FTZ R3, R169, R3 ;  /* 0x00000003a9037221 */ /* 0x010fce0000010000 */
[----:B------:R-:W4:Y:S01]  /*f420*/  MUFU.EX2 R170, R197 ;  /* 0x000000c500aa7308 */ /* 0x000f220000000800 */
[C---:B-----5:R-:W-:Y:S01]  /*f430*/  FADD.FTZ R3, R195.reuse, R3 ;  /* 0x00000003c3037221 */ /* 0x060fe20000010000 */
[----:B------:R-:W-:-:S06]  /*f440*/  F2FP.F16.F32.PACK_AB R169, R195, R169 ;  /* 0x000000a9c3a9723e */ /* 0x000fcc00000000ff */
[----:B------:R-:W5:Y:S01]  /*f450*/  MUFU.EX2 R199, R199 ;  /* 0x000000c700c77308 */ /* 0x000f620000000800 */
[----:B--2---:R-:W-:Y:S01]  /*f460*/  FADD.FTZ R3, R171, R3 ;  /* 0x00000003ab037221 */ /* 0x004fe20000010000 */
[C---:B----4-:R-:W-:Y:S01]  /*f470*/  FADD.FTZ R4, R170.reuse, R4 ;  /* 0x00000004aa047221 */ /* 0x050fe20000010000 */
[----:B------:R-:W-:Y:S02]  /*f480*/  F2FP.F16.F32.PACK_AB R170, R170, R196 ;  /* 0x000000c4aaaa723e */ /* 0x000fe400000000ff */
[C---:B-----5:R-:W-:Y:S01]  /*f490*/  FADD.FTZ R3, R199.reuse, R3 ;  /* 0x00000003c7037221 */ /* 0x060fe20000010000 */
[----:B------:R-:W-:Y:S01]  /*f4a0*/  F2FP.F16.F32.PACK_AB R171, R199, R171 ;  /* 0x000000abc7ab723e */ /* 0x000fe200000000ff */
[----:B---3--:R-:W-:Y:S06]  /*f4b0*/  @!P0 BRA `(.L_x_13840) ;  /* 0x0000000000048947 */ /* 0x008fec0003800000 */
[----:B------:R-:W-:Y:S01]  /*f4c0*/  BPT.TRAP 0x1 ;  /* 0x000000040000795c */ /* 0x000fe20000300000 */
.L_x_13840:
[----:B------:R2:W3:Y:S01]  /*f4d0*/  SYNCS.PHASECHK.TRANS64.TRYWAIT P2, [R20+URZ+0x22850], R211 ;  /* 0x022850d3140075a7 */ /* 0x0004e2000804017f */
[----:B------:R-:W-:Y:S05]  /*f4e0*/  @!P0 BRA `(.L_x_13841) ;  /* 0x0000000000048947 */ /* 0x000fea0003800000 */
[----:B------:R-:W-:Y:S01]  /*f4f0*/  BPT.TRAP 0x1 ;  /* 0x000000040000795c */ /* 0x000fe20000300000 */
.L_x_13841:
[----:B------:R-:W-:Y:S04]  /*f500*/  BSSY B0, `(.L_x_13842) ;  /* 0x0000004000007945 */ /* 0x000fe80003800000 */
[----:B---3--:R-:W-:Y:S05]  /*f510*/  @P2 BRA `(.L_x_13843) ;  /* 0x0000000000082947 */ /* 0x008fea0003800000 */
[----:B------:R-:W3:Y:S02]  /*f520*/  SYNCS.PHASECHK.TRANS64.TRYWAIT P2, [R20+URZ+0x22850], R211 ;  /* 0x022850d3140075a7 */ /* 0x000ee4000804017f */
[----:B---3--:R-:W-:Y:S05]  /*f530*/  @!P2 BRA `(.L_x_13844) ;  /* 0x000000f0008ca947 */ /* 0x008fea0003800000 */
.L_x_13843:
[----:B------:R-:W-:Y:S05]  /*f540*/  BSYNC B0 ;  /* 0x0000000000007941 */ /* 0x000fea0003800000 */
.L_x_13842:
[----:B------:R-:W4:Y:S01]  /*f550*/  S2R R174, SR_TID.X ;  /* 0x0000000000ae7919 */ /* 0x000f220000002100 */
[----:B------:R-:W-:Y:S01]  /*f560*/  IMAD.MOV.U32 R173, RZ, RZ, 0x40000040 ;  /* 0x40000040ffad7424 */ /* 0x000fe200078e00ff */
[----:B------:R-:W-:Y:S05]  /*f570*/  WARPSYNC.ALL ;  /* 0x0000000000007948 */ /* 0x000fea0003800000 */
[----:B------:R-:W-:Y:S01]  /*f580*/  R2UR UR7, R173 ;  /* 0x00000000ad0772ca */ /* 0x000fe200000e0000 */
[----:B------:R-:W-:Y:S01]  /*f590*/  IMAD.MOV.U32 R172, RZ, RZ, 0xc00 ;  /* 0x00000c00ffac7424 */ /* 0x000fe200078e00ff */
[----:B------:R-:W-:Y:S01]  /*f5a0*/  ISETP.GT.AND P2, PT, R21, R215, PT ;  /* 0x000000d71500720c */ /* 0x000fe20003f44270 */
[----:B------:R-:W-:-:S02]  /*f5b0*/  IMAD.MOV.U32 R175, RZ, RZ, 0x40000040 ;  /* 0x40000040ffaf7424 */ /* 0x000fc400078e00ff */
[----:B------:R-:W-:Y:S02]  /*f5c0*/  IMAD R172, R22, R172, UR37 ;  /* 0x0000002516ac7e24 */ /* 0x000fe4000f8e02ac */
[----:B0123--:R-:W-:Y:S02]  /*f5d0*/  @!P1 VIADD R20, R20, 0x22860 ;  /* 0x0002286014149836 */ /* 0x00ffe40000000000 */
[----:B------:R-:W-:Y:S01]  /*f5e0*/  VIADD R21, R21, 0xffffffff ;  /* 0xffffffff15157836 */ /* 0x000fe20000000000 */
[----:B------:R-:W-:Y:S02]  /*f5f0*/  R2UR UR6, R172 ;  /* 0x00000000ac0672ca */ /* 0x000fe400000e0000 */
[----:B------:R-:W-:Y:S02]  /*f600*/  @!P1 PRMT R20, RZ, 0x654, R20 ;  /* 0x00000654ff149816 */ /* 0x000fe40000000014 */
[----:B----4-:R-:W-:-:S05]  /*f610*/  SHF.R.U32.HI R174, RZ, 0x7, R174 ;  /* 0x00000007ffae7819 */ /* 0x010fca00000116ae */
        /* <DEDUP_REMOVED lines=15> */
[----:B------:R-:W-:Y:S01]  /*f710*/  IMAD.MOV.U32 R153, RZ, RZ, 0x40000040 ;  /* 0x40000040ff997424 */ /* 0x000fe200078e00ff */
[----:B------:R-:W-:Y:S01]  /*f720*/  IADD3 R152, R172, 0x100, RZ ;  /* 0x00000100ac987810 */ /* 0x000fe20007ffe0ff */
[----:B------:R-:W-:-:S03]  /*f730*/  WARPGROUP.ARRIVE ;  /* 0x00000000000079c5 */ /* 0x000fc60000000000 */
        /* <DEDUP_REMOVED lines=29> */
.L_x_13835:
[----:B------:R-:W-:Y:S05]  /*f910*/  WARPSYNC.ALL ;  /* 0x0000000000007948 */ /* 0x000fea0003800000 */
[----:B------:R-:W2:Y:S01]  /*f920*/  SHFL.BFLY PT, R7, R4, 0x2, 0x1f ;  /* 0x0c401f0004077f89 */ /* 0x000ea200000e0000 */
[----:B------:R-:W-:Y:S02]  /*f930*/  IMAD.MOV.U32 R154, RZ, RZ, -0x800000 ;  /* 0xff800000ff9a7424 */ /* 0x000fe400078e00ff */
[----:B------:R-:W-:Y:S01]  /*f940*/  VIADD R22, R22, 0x1 ;  /* 0x0000000116167836 */ /* 0x000fe20000000000 */
[----:B------:R-:W3:Y:S01]  /*f950*/  SHFL.BFLY PT, R10, R3, 0x2, 0x1f ;  /* 0x0c401f00030a7f89 */ /* 0x000ee200000e0000 */
[----:B------:R-:W-:Y:S01]  /*f960*/  VIADD R230, R230, 0x1 ;  /* 0x00000001e6e67836 */ /* 0x000fe20000000000 */
[----:B------:R4:W-:Y:S08]  /*f970*/  BAR.ARV R176, 0x100 ;  /* 0x000400b00000751d */ /* 0x0009f00000002000 */
[----:B------:R-:W-:Y:S06]  /*f980*/  BAR.ARV 0x8, 0x180 ;  /* 0x0206000000007b1d */ /* 0x000fec0000002000 */
[----:B------:R-:W-:Y:S01]  /*f990*/  ISETP.NE.AND P1, PT, R22, 0x2, PT ;  /* 0x000000021600780c */ /* 0x000fe20003f25270 */
[----:B--2---:R-:W-:Y:S01]  /*f9a0*/  FADD.FTZ R9, R7, R4 ;  /* 0x0000000407097221 */ /* 0x004fe20000010000 */
[----:B------:R-:W-:-:S02]  /*f9b0*/  IMAD.MOV.U32 R4, RZ, RZ, RZ ;  /* 0x000000ffff047224 */ /* 0x000fc400078e00ff */
[----:B------:R-:W-:Y:S01]  /*f9c0*/  SEL R22, R22, RZ, P1 ;  /* 0x000000ff16167207 */ /* 0x000fe20000800000 */
[----:B---3--:R-:W-:Y:S01]  /*f9d0*/  FADD.FTZ R10, R10, R3 ;  /* 0x000000030a0a7221 */ /* 0x008fe20000010000 */
[----:B------:R-:W2:Y:S01]  /*f9e0*/  SHFL.BFLY PT, R6, R9, 0x1, 0x1f ;  /* 0x0c201f0009067f89 */ /* 0x000ea200000e0000 */
[----:B------:R-:W-:Y:S02]  /*f9f0*/  IMAD.MOV.U32 R3, RZ, RZ, RZ ;  /* 0x000000ffff037224 */ /* 0x000fe400078e00ff */
[----:B--2---:R-:W-:-:S05]  /*fa00*/  FADD.FTZ R6, R9, R6 ;  /* 0x0000000609067221 */ /* 0x004fca0000010000 */
[----:B------:R-:W-:-:S13]  /*fa10*/  FSETP.NE.FTZ.AND P0, PT, R6, RZ, PT ;  /* 0x000000ff0600720b */ /* 0x000fda0003f15000 */
[----:B------:R-:W2:Y:S08]  /*fa20*/  @P0 MUFU.LG2 R7, R6 ;  /* 0x0000000600070308 */ /* 0x000eb00000000c00 */
[----:B------:R3:W5:Y:S01]  /*fa30*/  @P0 MUFU.RCP R4, R6 ;  /* 0x0000000600040308 */ /* 0x0007620000001000 */
[----:B--2---:R-:W-:Y:S01]  /*fa40*/  @P0 FMUL.FTZ R7, R7, 0.69314718246459960938 ;  /* 0x3f31721807070820 */ /* 0x004fe20000410000 */
[----:B---3--:R-:W-:-:S04]  /*fa50*/  @P0 FMUL.FTZ R6, R0, 0.69314718246459960938 ;  /* 0x3f31721800060820 */ /* 0x008fc80000410000 */
[----:B------:R-:W-:Y:S02]  /*fa60*/  @P0 FFMA.FTZ R154, R6, R5, R7 ;  /* 0x00000005069a0223 */ /* 0x000fe40000010007 */
[----:B------:R-:W2:Y:S01]  /*fa70*/  SHFL.BFLY PT, R5, R10, 0x1, 0x1f ;  /* 0x0c201f000a057f89 */ /* 0x000ea200000e0000 */
        /* <DEDUP_REMOVED lines=41> */
[----:B------:R-:W2:Y:S01]  /*fd10*/  @P0 MUFU.LG2 R7, R9 ;  /* 0x0000000900070308 */ /* 0x000ea20000000c00 */
[----:B------:R-:W-:Y:S01]  /*fd20*/  @P0 FMUL.FTZ R5, R0, 0.69314718246459960938 ;  /* 0x3f31721800050820 */ /* 0x000fe20000410000 */
[----:B------:R-:W-:-:S02]  /*fd30*/  IMAD.MOV.U32 R0, RZ, RZ, -0x800000 ;  /* 0xff800000ff007424 */ /* 0x000fc400078e00ff */
        /* <DEDUP_REMOVED lines=92> */
[----:B------:R-:W-:Y:S01]  /*10300*/  FMUL.FTZ R149, R149, R4 ;  /* 0x0000000495957220 */ /* 0x000fe20000410000 */
[----:B------:R-:W-:-:S02]  /*10310*/  PLOP3.LUT P0, PT, PT, PT, PT, 0x8, 0x0 ;  /* 0x000000000000781c */ /* 0x000fc40003f0e170 */
[----:B----4-:R-:W-:-:S11]  /*10320*/  LOP3.LUT R206, R206, R3, RZ, 0x3c, !PT ;  /* 0x00000003cece7212 */ /* 0x010fd600078e3cff */
.L_x_13780:
[----:B------:R-:W-:Y:S05]  /*10330*/  WARPSYNC.ALL ;  /* 0x0000000000007948 */ /* 0x000fea0003800000 */
[----:B------:R-:W2:Y:S08]  /*10340*/  S2UR UR5, SR_CgaCtaId ;  /* 0x00000000000579c3 */ /* 0x000eb00000008800 */
[----:B------:R-:W-:Y:S06]  /*10350*/  BAR.SYNC.DEFER_BLOCKING 0x5, 0x180 ;  /* 0x0146000000007b1d */ /* 0x000fec0000010000 */
[----:B------:R-:W-:Y:S01]  /*10360*/  UMOV UR4, 0x400 ;  /* 0x0000040000047882 */ /* 0x000fe20000000000 */
[----:B------:R-:W-:Y:S01]  /*10370*/  BSSY B0, `(.L_x_13846) ;  /* 0x00004fa000007945 */ /* 0x000fe20003800000 */
[----:B--2---:R-:W-:-:S06]  /*10380*/  ULEA UR4, UR5, UR4, 0x18 ;  /* 0x0000000405047291 */ /* 0x004fcc000f8ec03f */
[----:B------:R-:W-:-:S05]  /*10390*/  IMAD.U32 R19, RZ, RZ, UR4 ;  /* 0x00000004ff137e24 */ /* 0x000fca000f8e00ff */
[----:B------:R2:W3:Y:S01]  /*103a0*/  LDS.128 R4, [R19+0x228d0] ;  /* 0x0228d00013047984 */ /* 0x0004e20000000c00 */
[----:B------:R-:W-:Y:S06]  /*103b0*/  BAR.ARV 0x4, 0x180 ;  /* 0x0106000000007b1d */ /* 0x000fec0000002000 */
[----:B------:R-:W-:Y:S05]  /*103c0*/  @P0 BRA `(.L_x_13847) ;  /* 0x0000004000000947 */ /* 0x000fea0003800000 */
[----:B------:R-:W4:Y:S01]  /*103d0*/  LDL R8, [R1+0x74] ;  /* 0x0000740001087983 */ /* 0x000f220000100800 */
[----:B------:R-:W-:Y:S01]  /*103e0*/  ISETP.NE.AND P0, PT, R223, RZ, PT ;  /* 0x000000ffdf00720c */ /* 0x000fe20003f05270 */
[----:B------:R-:W-:Y:S01]  /*103f0*/  ULDC UR4, c[0x0][0xad4] ;  /* 0x0002b50000047ab9 */ /* 0x000fe20000000800 */
[----:B------:R-:W-:Y:S01]  /*10400*/  F2FP.F16.F32.PACK_AB R10, R29, R28 ;  /* 0x0000001c1d0a723e */ /* 0x000fe200000000ff */
[----:B------:R-:W0:Y:S01]  /*10410*/  S2R R3, SR_SWINHI ;  /* 0x0000000000037919 */ /* 0x000e220000002f00 */
        /* <DEDUP_REMOVED lines=12> */
[----:B-1----:R-:W-:Y:S02]  /*104e0*/  MOV R20, R19 ;  /* 0x0000001300147202 */ /* 0x002fe40000000f00 */
[----:B0-----:R-:W-:-:S03]  /*104f0*/  MOV R21, R3 ;  /* 0x0000000300157202 */ /* 0x001fc60000000f00 */
[----:B----45:R-:W-:-:S04]  /*10500*/  IMAD.WIDE R152, R8, 0x2, R20 ;  /* 0x0000000208987825 */ /* 0x030fc800078e0214 */
        /* <DEDUP_REMOVED lines=162> */
[----:B0-----:R-:W-:-:S04]  /*10f30*/  IADD3 R3, P0, R152, 0xc060, RZ ;  /* 0x0000c06098037810 */ /* 0x001fc80007f1e0ff */
[----:B---3--:R-:W-:Y:S01]  /*10f40*/  LOP3.LUT R4, R3, 0x380, RZ, 0xc0, !PT ;  /* 0x0000038003047812 */ /* 0x008fe200078ec0ff */
[----:B------:R-:W-:Y:S01]  /*10f50*/  IMAD.X R153, RZ, RZ, R153, P0 ;  /* 0x000000ffff997224 */ /* 0x000fe200000e0699 */
[----:B------:R-:W-:Y:S02]  /*10f60*/  IADD3 R8, P0, R225, UR4, RZ ;  /* 0x00000004e1087c10 */ /* 0x000fe4000ff1e0ff */
[----:B------:R-:W-:Y:S02]  /*10f70*/  SHF.R.U64 R4, R4, 0x3, RZ ;  /* 0x0000000304047819 */ /* 0x000fe400000012ff */
[----:B------:R-:W-:Y:S02]  /*10f80*/  IADD3.X R9, R227, UR5, RZ, P0, !PT ;  /* 0x00000005e3097c10 */ /* 0x000fe400087fe4ff */
[----:B------:R-:W-:Y:S02]  /*10f90*/  LOP3.LUT R152, R4, R3, RZ, 0x3c, !PT ;  /* 0x0000000304987212 */ /* 0x000fe400078e3cff */
[----:B------:R-:W-:-:S02]  /*10fa0*/  MOV R4, RZ ;  /* 0x000000ff00047202 */ /* 0x000fc40000000f00 */
[----:B------:R-:W-:-:S05]  /*10fb0*/  MOV R152, R152 ;  /* 0x0000009800987202 */ /* 0x000fca0000000f00 */
[----:B------:R0:W-:Y:S01]  /*10fc0*/  STSM.16.M88.4 [R152], R12 ;  /* 0x0000000c98007844 */ /* 0x0001e20000000200 */
[----:B------:R-:W-:Y:S06]  /*10fd0*/  BAR.SYNC.DEFER_BLOCKING 0x1, 0x100 ;  /* 0x0044000000007b1d */ /* 0x000fec0000010000 */
[----:B------:R-:W5:Y:S01]  /*10fe0*/  @P1 LDG.E R4, desc[UR40][R8.64] ;  /* 0x0000002808041981 */ /* 0x000f62000c1e1900 */
[----:B------:R-:W-:-:S04]  /*10ff0*/  ISETP.NE.U32.AND P0, PT, RZ, UR6, PT ;  /* 0x00000006ff007c0c */ /* 0x000fc8000bf05070 */
[----:B------:R-:W-:Y:S01]  /*11000*/  ISETP.NE.AND.EX P0, PT, RZ, UR7, PT, P0 ;  /* 0x00000007ff007c0c */ /* 0x000fe2000bf05300 */
[----:B0-----:R-:W-:-:S12]  /*11010*/  IMAD.MOV.U32 R14, RZ, RZ, 0x9b8 ;  /* 0x000009b8ff0e7424 */ /* 0x001fd800078e00ff */
[----:B------:R-:W-:Y:S01]  /*11020*/  @P0 IADD3 R10, P2, R225, UR6, RZ ;  /* 0x00000006e10a0c10 */ /* 0x000fe2000ff5e0ff */
[----:B------:R-:W-:Y:S02]  /*11030*/  ULDC UR6, c[0x0][0xa88] ;  /* 0x0002a20000067ab9 */ /* 0x000fe40000000800 */
[----:B------:R-:W-:Y:S01]  /*11040*/  IMAD.U32 R3, RZ, RZ, UR6 ;  /* 0x00000006ff037e24 */ /* 0x000fe2000f8e00ff */
[----:B------:R-:W-:Y:S02]  /*11050*/  @P0 IADD3.X R11, R227, UR7, RZ, P2, !PT ;  /* 0x00000007e30b0c10 */ /* 0x000fe400097fe4ff */
[----:B------:R-:W-:-:S03]  /*11060*/  ISETP.GT.AND P2, PT, R223, 0x1, PT ;  /* 0x00000001df00780c */ /* 0x000fc60003f44270 */
[----:B------:R0:W5:Y:S01]  /*11070*/  @P0 LDG.E R3, desc[UR40][R10.64] ;  /* 0x000000280a030981 */ /* 0x000162000c1e1900 */
[----:B------:R-:W-:-:S04]  /*11080*/  SEL R14, R14, 0x978, P2 ;  /* 0x000009780e0e7807 */ /* 0x000fc80001000000 */
[----:B------:R1:W3:Y:S08]  /*11090*/  LDC.64 R12, c[0x0][R14+0x220] ;  /* 0x000088000e0c7b82 */ /* 0x0002f00000000a00 */
[----:B0-----:R1:W0:Y:S01]  /*110a0*/  LDC.64 R10, c[0x0][R14+0x218] ;  /* 0x000086000e0a7b82 */ /* 0x0012220000000a00 */
[----:B------:R-:W-:Y:S05]  /*110b0*/  @P0 BRA `(.L_x_13848) ;  /* 0x0000000000100947 */ /* 0x000fea0003800000 */
[----:B------:R-:W-:Y:S05]  /*110c0*/  @!P1 BRA `(.L_x_13848) ;  /* 0x00000000000c9947 */ /* 0x000fea0003800000 */
[----:B-----5:R-:W4:Y:S04]  /*110d0*/  LDG.E R3, desc[UR40][R8.64] ;  /* 0x0000002808037981 */ /* 0x020f28000c1e1900 */
[----:B------:R-:W4:Y:S02]  /*110e0*/  LDG.E R8, desc[UR40][R8.64+0x4] ;  /* 0x0000042808087981 */ /* 0x000f24000c1e1900 */
[----:B----4-:R-:W-:-:S07]  /*110f0*/  IMAD.IADD R3, R8, 0x1, -R3 ;  /* 0x0000000108037824 */ /* 0x010fce00078e0a03 */
.L_x_13848:
[----:B------:R-:W4:Y:S01]  /*11100*/  LDL.LU R15, [R1+0x64] ;  /* 0x00006400010f7983 */ /* 0x000f220000300800 */
[----:B------:R-:W2:Y:S01]  /*11110*/  LDC R156, c[0x0][0xbe8] ;  /* 0x0002fa00ff9c7b82 */ /* 0x000ea20000000800 */
[----:B------:R-:W-:Y:S02]  /*11120*/  ISETP.NE.U32.AND P0, PT, RZ, UR4, PT ;  /* 0x00000004ff007c0c */ /* 0x000fe4000bf05070 */
[----:B------:R-:W4:Y:S02]  /*11130*/  LDL R158, [R1+0x70] ;  /* 0x00007000019e7983 */ /* 0x000f240000100800 */
[----:B------:R-:W-:Y:S02]  /*11140*/  ISETP.NE.AND.EX P0, PT, RZ, UR5, PT, P0 ;  /* 0x00000005ff007c0c */ /* 0x000fe4000bf05300 */
[----:B------:R-:W4:Y:S01]  /*11150*/  LDL R157, [R1+0x68] ;  /* 0x00006800019d7983 */ /* 0x000f220000100800 */
[----:B------:R-:W1:Y:S01]  /*11160*/  LDC.64 R8, c[0x0][R14+0x228] ;  /* 0x00008a000e087b82 */ /* 0x000e620000000a00 */
[----:B------:R-:W-:Y:S01]  /*11170*/  SEL R224, R224, RZ, !P0 ;  /* 0x000000ffe0e07207 */ /* 0x000fe20004000000 */
[----:B0-----:R-:W-:-:S02]  /*11180*/  IMAD R153, R11, R222, RZ ;  /* 0x000000de0b997224 */ /* 0x001fc400078e02ff */
[----:B------:R-:W-:-:S04]  /*11190*/  IMAD.WIDE.U32 R10, R10, R222, RZ ;  /* 0x000000de0a0a7225 */ /* 0x000fc800078e00ff */
[----:B---3--:R-:W-:Y:S01]  /*111a0*/  IMAD R13, R13, R224, RZ ;  /* 0x000000e00d0d7224 */ /* 0x008fe200078e02ff */
[----:B--2---:R-:W-:Y:S01]  /*111b0*/  ISETP.NE.AND P1, PT, R156, 0x1, PT ;  /* 0x000000019c00780c */ /* 0x004fe20003f25270 */
[----:B------:R-:W-:-:S12]  /*111c0*/  IMAD.IADD R153, R11, 0x1, R153 ;  /* 0x000000010b997824 */ /* 0x000fd800078e0299 */
[----:B------:R-:W0:Y:S01]  /*111d0*/  @P1 LDC R11, c[0x0][0xbec] ;  /* 0x0002fb00ff0b1b82 */ /* 0x000e220000000800 */
[----:B------:R-:W-:-:S04]  /*111e0*/  IMAD.IADD R155, R218, 0x1, R210 ;  /* 0x00000001da9b7824 */ /* 0x000fc800078e02d2 */
[----:B0-----:R-:W-:-:S04]  /*111f0*/  @P1 IMAD.HI.U32 R11, R155, R11, RZ ;  /* 0x0000000b9b0b1227 */ /* 0x001fc800078e00ff */
[----:B-----5:R-:W-:Y:S01]  /*11200*/  IMAD R3, R3, R156, RZ ;  /* 0x0000009c03037224 */ /* 0x020fe200078e02ff */
[----:B----4-:R-:W-:-:S05]  /*11210*/  SEL R152, R15, RZ, !P0 ;  /* 0x000000ff0f987207 */ /* 0x010fca0004000000 */
[C---:B------:R-:W-:Y:S02]  /*11220*/  IMAD R152, R12.reuse, R152, R13 ;  /* 0x000000980c987224 */ /* 0x040fe400078e020d */
[----:B------:R-:W-:-:S03]  /*11230*/  IMAD.WIDE.U32 R12, R12, R224, RZ ;  /* 0x000000e00c0c7225 */ /* 0x000fc600078e00ff */
[----:B------:R-:W-:Y:S02]  /*11240*/  IADD3 R15, P0, P3, R12, R10, R4 ;  /* 0x0000000a0c0f7210 */ /* 0x000fe40007b1e004 */
[----:B------:R-:W0:Y:S01]  /*11250*/  @P1 LDC R10, c[0x0][0xbf0] ;  /* 0x0002fc00ff0a1b82 */ /* 0x000e220000000800 */
[----:B------:R-:W-:Y:S01]  /*11260*/  SEL R12, R231, RZ, P2 ;  /* 0x000000ffe70c7207 */ /* 0x000fe20001000000 */
[----:B------:R-:W-:-:S04]  /*11270*/  IMAD.IADD R152, R13, 0x1, R152 ;  /* 0x000000010d987824 */ /* 0x000fc800078e0298 */
[-C--:B-1----:R-:W-:Y:S02]  /*11280*/  IMAD R9, R9, R12.reuse, RZ ;  /* 0x0000000c09097224 */ /* 0x082fe400078e02ff */
[----:B------:R-:W-:Y:S01]  /*11290*/  IMAD.WIDE.U32 R12, R8, R12, RZ ;  /* 0x0000000c080c7225 */ /* 0x000fe200078e00ff */
[----:B------:R-:W-:-:S04]  /*112a0*/  SHF.R.S32.HI R8, RZ, 0x1f, R4 ;  /* 0x0000001fff087819 */ /* 0x000fc80000011404 */
[----:B------:R-:W-:Y:S01]  /*112b0*/  IADD3.X R152, R152, R153, R8, P0, P3 ;  /* 0x0000009998987210 */ /* 0x000fe200007e6408 */
[----:B------:R-:W-:Y:S01]  /*112c0*/  IMAD.MOV.U32 R153, RZ, RZ, R155 ;  /* 0x000000ffff997224 */ /* 0x000fe200078e009b */
[----:B0-----:R-:W-:Y:S02]  /*112d0*/  @P1 SHF.R.U32.HI R153, RZ, R10, R11 ;  /* 0x0000000aff991219 */ /* 0x001fe4000001160b */
[----:B------:R0:W1:Y:S02]  /*112e0*/  LDC.64 R10, c[0x0][R14+0x210] ;  /* 0x000084000e0a7b82 */ /* 0x0000640000000a00 */
[----:B------:R-:W-:-:S06]  /*112f0*/  IADD3 R12, P0, P3, R153, R15, R12 ;  /* 0x0000000f990c7210 */ /* 0x000fcc0007b1e00c */
[----:B0-----:R-:W0:Y:S01]  /*11300*/  LDC.64 R14, c[0x0][0xba8] ;  /* 0x0002ea00ff0e7b82 */ /* 0x001e220000000a00 */
[----:B------:R-:W-:Y:S01]  /*11310*/  IMAD.IADD R9, R13, 0x1, R9 ;  /* 0x000000010d097824 */ /* 0x000fe200078e0209 */
[----:B------:R-:W-:-:S04]  /*11320*/  SHF.R.S32.HI R13, RZ, 0x1f, R153 ;  /* 0x0000001fff0d7819 */ /* 0x000fc80000011499 */
[----:B------:R-:W-:Y:S01]  /*11330*/  IADD3.X R13, R13, R152, R9, P0, P3 ;  /* 0x000000980d0d7210 */ /* 0x000fe200007e6409 */
[----:B------:R-:W-:-:S04]  /*11340*/  IMAD.MOV R152, RZ, RZ, -R153 ;  /* 0x000000ffff987224 */ /* 0x000fc800078e0a99 */
[----:B------:R-:W-:Y:S01]  /*11350*/  IMAD R152, R156, R152, R155 ;  /* 0x000000989c987224 */ /* 0x000fe200078e029b */
[----:B0-----:R-:W0:Y:S08]  /*11360*/  @!P2 LDC R14, c[0x0][0xb50] ;  /* 0x0002d400ff0eab82 */ /* 0x001e300000000800 */
[----:B------:R-:W2:Y:S01]  /*11370*/  @!P2 LDC R15, c[0x0][0xb54] ;  /* 0x0002d500ff0fab82 */ /* 0x000ea20000000800 */
[----:B------:R-:W-:Y:S01]  /*11380*/  SHF.R.S32.HI R9, RZ, 0x1f, R152 ;  /* 0x0000001fff097819 */ /* 0x000fe20000011498 */
[----:B-1----:R-:W-:-:S02]  /*11390*/  IMAD R11, R11, R152, RZ ;  /* 0x000000980b0b7224 */ /* 0x002fc400078e02ff */
[----:B------:R-:W-:-:S04]  /*113a0*/  IMAD.WIDE.U32 R12, R10, R152, R12 ;  /* 0x000000980a0c7225 */ /* 0x000fc800078e000c */
[----:B------:R-:W-:Y:S01]  /*113b0*/  IMAD R9, R10, R9, R11 ;  /* 0x000000090a097224 */ /* 0x000fe200078e020b */
[----:B0-----:R-:W-:-:S03]  /*113c0*/  LEA R14, P0, R12, R14, 0x2 ;  /* 0x0000000e0c0e7211 */ /* 0x001fc600078010ff */
[----:B------:R-:W-:-:S05]  /*113d0*/  IMAD.IADD R9, R13, 0x1, R9 ;  /* 0x000000010d097824 */ /* 0x000fca00078e0209 */
[----:B--2---:R-:W-:Y:S01]  /*113e0*/  LEA.HI.X R9, R12, R15, R9, 0x2, P0 ;  /* 0x0000000f0c097211 */ /* 0x004fe200000f1409 */
[----:B------:R-:W-:Y:S01]  /*113f0*/  SHFL.IDX PT, R10, R14, RZ, 0x1c1f ;  /* 0x001c1fff0e0a7589 */ /* 0x000fe200000e0000 */
[----:B------:R-:W-:-:S03]  /*11400*/  IMAD.IADD R153, R158, 0x1, R210 ;  /* 0x000000019e997824 */ /* 0x000fc600078e02d2 */
[----:B------:R-:W0:Y:S04]  /*11410*/  SHFL.IDX PT, R11, R9, RZ, 0x1c1f ;  /* 0x001c1fff090b7589 */ /* 0x000e2800000e0000 */
[----:B------:R-:W-:Y:S04]  /*11420*/  SHFL.IDX PT, R12, R14, 0x1, 0x1c1f ;  /* 0x003c1f000e0c7f89 */ /* 0x000fe800000e0000 */
[----:B------:R-:W1:Y:S01]  /*11430*/  SHFL.IDX PT, R13, R9, 0x1, 0x1c1f ;  /* 0x003c1f00090d7f89 */ /* 0x000e6200000e0000 */
[----:B------:R-:W-:Y:S01]  /*11440*/  LOP3.LUT P0, RZ, R157, 0x3, RZ, 0xc0, !PT ;  /* 0x000000039dff7812 */ /* 0x000fe2000780c0ff */
[----:B------:R-:W-:-:S03]  /*11450*/  VIADD R152, R153, 0x8 ;  /* 0x0000000899987836 */ /* 0x000fc60000000000 */
[-C--:B------:R-:W-:Y:S02]  /*11460*/  ISETP.GE.OR P3, PT, R153, R3.reuse, P0 ;  /* 0x000000039900720c */ /* 0x080fe40000766670 */
[----:B------:R-:W-:-:S11]  /*11470*/  ISETP.GE.OR P0, PT, R152, R3, P0 ;  /* 0x000000039800720c */ /* 0x000fd60000706670 */
[----:B0-----:R0:W-:Y:S04]  /*11480*/  @!P3 ST.E desc[UR40][R10.64], R154 ;  /* 0x0000009a0a00b985 */ /* 0x0011e8000c101928 */
[----:B-1----:R0:W-:Y:S01]  /*11490*/  @!P0 ST.E desc[UR40][R12.64], R0 ;  /* 0x000000000c008985 */ /* 0x0021e2000c101928 */
        /* <DEDUP_REMOVED lines=81> */
[----:B------:R-:W-:Y:S02]  /*119b0*/  SHF.R.U64 R13, R13, 0x3, RZ ;  /* 0x000000030d0d7819 */ /* 0x000fe400000012ff */
[----:B------:R-:W-:Y:S02]  /*119c0*/  LOP3.LUT R9, R12, 0x380, RZ, 0xc0, !PT ;  /* 0x000003800c097812 */ /* 0x000fe400078ec0ff */
[----:B------:R-:W-:Y:S02]  /*119d0*/  SHF.R.U64 R68, R68, 0x3, RZ ;  /* 0x0000000344447819 */ /* 0x000fe400000012ff */
[----:B------:R-:W-:Y:S02]  /*119e0*/  SHF.R.U64 R72, R72, 0x3, RZ ;  /* 0x0000000348487819 */ /* 0x000fe400000012ff */
[----:B------:R-:W-:Y:S02]  /*119f0*/  SHF.R.U64 R76, R76, 0x3, RZ ;  /* 0x000000034c4c7819 */ /* 0x000fe400000012ff */
[----:B------:R-:W-:-:S02]  /*11a00*/  SHF.R.U64 R80, R80, 0x3, RZ ;  /* 0x0000000350507819 */ /* 0x000fc400000012ff */
        /* <DEDUP_REMOVED lines=11> */
[----:B------:R0:W5:Y:S01]  /*11ac0*/  LD.E.128 R24, desc[UR40][R20.64] ;  /* 0x0000002814187980 */ /* 0x000162000c101d00 */
[----:B------:R-:W-:Y:S01]  /*11ad0*/  IMAD R9, R8, UR4, RZ ;  /* 0x0000000408097c24 */ /* 0x000fe2000f8e02ff */
[----:B------:R-:W-:-:S02]  /*11ae0*/  LOP3.LUT R11, R11, 0xfffffff8, RZ, 0xc0, !PT ;  /* 0xfffffff80b0b7812 */ /* 0x000fc400078ec0ff */
[----:B------:R-:W5:Y:S01]  /*11af0*/  LD.E.128 R68, desc[UR40][R68.64] ;  /* 0x0000002844447980 */ /* 0x000f62000c101d00 */
[----:B------:R-:W-:-:S03]  /*11b00*/  IMAD R13, R4, UR5, R9 ;  /* 0x00000005040d7c24 */ /* 0x000fc6000f8e0209 */
[----:B------:R-:W5:Y:S01]  /*11b10*/  LD.E.128 R72, desc[UR40][R72.64] ;  /* 0x0000002848487980 */ /* 0x000f62000c101d00 */
[----:B0-----:R-:W0:Y:S01]  /*11b20*/  @P1 LDC R21, c[0x0][0xbf0] ;  /* 0x0002fc00ff151b82 */ /* 0x001e220000000800 */
[----:B------:R-:W-:Y:S01]  /*11b30*/  IMAD.WIDE.U32 R8, R4, UR4, RZ ;  /* 0x0000000404087c25 */ /* 0x000fe2000f8e00ff */
[----:B------:R-:W-:Y:S01]  /*11b40*/  ULDC.64 UR4, c[0x0][0xae8] ;  /* 0x0002ba0000047ab9 */ /* 0x000fe20000000a00 */
[----:B------:R-:W5:Y:S02]  /*11b50*/  LD.E.128 R76, desc[UR40][R76.64] ;  /* 0x000000284c4c7980 */ /* 0x000f64000c101d00 */
[----:B------:R-:W-:Y:S02]  /*11b60*/  IMAD.IADD R11, R0, 0x1, -R11 ;  /* 0x00000001000b7824 */ /* 0x000fe400078e0a0b */
[----:B------:R-:W-:Y:S01]  /*11b70*/  IMAD.IADD R9, R9, 0x1, R13 ;  /* 0x0000000109097824 */ /* 0x000fe200078e020d */
[----:B------:R-:W5:Y:S01]  /*11b80*/  LD.E.128 R80, desc[UR40][R80.64] ;  /* 0x0000002850507980 */ /* 0x000f62000c101d00 */
[----:B------:R-:W-:-:S02]  /*11b90*/  IMAD R11, R11, 0x20, R10 ;  /* 0x000000200b0b7824 */ /* 0x000fc400078e020a */
[----:B------:R-:W-:Y:S01]  /*11ba0*/  IMAD.WIDE.U32 R8, R222, UR4, R8 ;  /* 0x00000004de087c25 */ /* 0x000fe2000f8e0008 */
[----:B------:R-:W-:Y:S01]  /*11bb0*/  SHF.R.S32.HI R13, RZ, 0x1f, R224 ;  /* 0x0000001fff0d7819 */ /* 0x000fe200000114e0 */
[----:B------:R-:W5:Y:S02]  /*11bc0*/  LD.E.128 R84, desc[UR40][R84.64] ;  /* 0x0000002854547980 */ /* 0x000f64000c101d00 */
[----:B------:R-:W-:Y:S02]  /*11bd0*/  IMAD.IADD R12, R210, 0x1, R11 ;  /* 0x00000001d20c7824 */ /* 0x000fe400078e020b */
[----:B------:R-:W-:Y:S01]  /*11be0*/  IMAD R9, R222, UR5, R9 ;  /* 0x00000005de097c24 */ /* 0x000fe2000f8e0209 */
[----:B------:R-:W-:Y:S01]  /*11bf0*/  ULDC.64 UR4, c[0x0][0xaf0] ;  /* 0x0002bc0000047ab9 */ /* 0x000fe20000000a00 */
[----:B-1----:R-:W-:Y:S01]  /*11c00*/  @P1 IMAD.HI.U32 R0, R12, R15, RZ ;  /* 0x0000000f0c001227 */ /* 0x002fe200078e00ff */
[----:B------:R-:W-:Y:S01]  /*11c10*/  @!PT LDS RZ, [RZ] ;  /* 0x00000000fffff984 */ /* 0x000fe20000000800 */
[----:B------:R-:W-:Y:S01]  /*11c20*/  @!PT LDS RZ, [RZ] ;  /* 0x00000000fffff984 */ /* 0x000fe20000000800 */
[----:B------:R-:W-:Y:S01]  /*11c30*/  @!PT LDS RZ, [RZ] ;  /* 0x00000000fffff984 */ /* 0x000fe20000000800 */
[----:B------:R-:W-:Y:S01]  /*11c40*/  @!PT LDS RZ, [RZ] ;  /* 0x00000000fffff984 */ /* 0x000fe20000000800 */
[----:B------:R1:W-:Y:S06]  /*11c50*/  MEMBAR.ALL.CTA ;  /* 0x0000000000007992 */ /* 0x0003ec0000008000 */
[----:B-1----:R-:W1:Y:S01]  /*11c60*/  FENCE.VIEW.ASYNC.S ;  /* 0x00000000000073c6 */ /* 0x002e620000000000 */
[----:B------:R-:W-:-:S02]  /*11c70*/  IMAD R13, R13, UR4, RZ ;  /* 0x000000040d0d7c24 */ /* 0x000fc4000f8e02ff */
[----:B------:R-:W-:Y:S01]  /*11c80*/  IMAD.MOV.U32 R11, RZ, RZ, R12 ;  /* 0x000000ffff0b7224 */ /* 0x000fe200078e000c */
[----:B0-----:R-:W-:Y:S01]  /*11c90*/  @P1 SHF.R.U32.HI R11, RZ, R21, R0 ;  /* 0x00000015ff0b1219 */ /* 0x001fe20000011600 */
[C---:B------:R-:W-:Y:S02]  /*11ca0*/  IMAD R13, R224.reuse, UR5, R13 ;  /* 0x00000005e00d7c24 */ /* 0x040fe4000f8e020d */
[----:B------:R-:W-:Y:S01]  /*11cb0*/  IMAD.WIDE.U32 R8, R224, UR4, R8 ;  /* 0x00000004e0087c25 */ /* 0x000fe2000f8e0008 */
[----:B------:R-:W-:Y:S01]  /*11cc0*/  SHF.R.S32.HI R0, RZ, 0x1f, R11 ;  /* 0x0000001fff007819 */ /* 0x000fe2000001140b */
[----:B------:R-:W-:-:S03]  /*11cd0*/  ULDC.64 UR4, c[0x0][0xae0] ;  /* 0x0002b80000047ab9 */ /* 0x000fc60000000a00 */
[----:B------:R-:W-:Y:S01]  /*11ce0*/  IADD3 R9, R9, R13, RZ ;  /* 0x0000000d09097210 */ /* 0x000fe20007ffe0ff */
[----:B------:R-:W-:Y:S02]  /*11cf0*/  IMAD.MOV R13, RZ, RZ, -R11 ;  /* 0x000000ffff0d7224 */ /* 0x000fe400078e0a0b */
        /* <DEDUP_REMOVED lines=8> */
[----:B------:R-:W-:-:S04]  /*11d80*/  IMAD.WIDE.U32 R8, R13, UR4, R8 ;  /* 0x000000040d087c25 */ /* 0x000fc8000f8e0008 */
[----:B------:R-:W-:Y:S02]  /*11d90*/  VIADD R0, R19, 0x22820 ;  /* 0x0002282013007836 */ /* 0x000fe40000000000 */
[----:B------:R-:W-:Y:S01]  /*11da0*/  IMAD R13, R13, UR5, R4 ;  /* 0x000000050d0d7c24 */ /* 0x000fe2000f8e0204 */
[----:B------:R-:W-:Y:S02]  /*11db0*/  ULDC.64 UR4, c[0x0][0xa80] ;  /* 0x0002a00000047ab9 */ /* 0x000fe40000000a00 */
[----:B------:R-:W-:Y:S01]  /*11dc0*/  PRMT R0, RZ, 0x654, R0 ;  /* 0x00000654ff007816 */ /* 0x000fe20000000000 */
[----:B------:R-:W-:Y:S01]  /*11dd0*/  IMAD.IADD R9, R9, 0x1, R13 ;  /* 0x0000000109097824 */ /* 0x000fe200078e020d */
[C---:B------:R-:W-:Y:S01]  /*11de0*/  LEA R4, P0, R8.reuse, UR4, 0x1 ;  /* 0x0000000408047c11 */ /* 0x040fe2000f8008ff */
[----:B------:R-:W-:Y:S01]  /*11df0*/  UMOV UR4, 0xffffffff ;  /* 0xffffffff00047882 */ /* 0x000fe20000000000 */
[----:B-1----:R0:W-:Y:S02]  /*11e00*/  SYNCS.ARRIVE.TRANS64.RED.A1T0 RZ, [R0+URZ], RZ ;  /* 0x000000ff00ff79a7 */ /* 0x0021e4000810043f */
[----:B------:R-:W-:Y:S01]  /*11e10*/  LEA.HI.X R20, R8, UR5, R9, 0x1, P0 ;  /* 0x0000000508147c11 */ /* 0x000fe200080f0c09 */
[----:B------:R-:W-:Y:S08]  /*11e20*/  BRA.DIV UR4, `(.L_x_13850) ;  /* 0x000000ca04647947 */ /* 0x000ff0000b800000 */
[----:B0-----:R0:W1:Y:S04]  /*11e30*/  SHFL.IDX PT, R0, R20, RZ, 0x181f ;  /* 0x00181fff14007589 */ /* 0x00106800000e0000 */
[----:B------:R0:W2:Y:S02]  /*11e40*/  SHFL.IDX PT, R14, R4, RZ, 0x181f ;  /* 0x00181fff040e7589 */ /* 0x0000a400000e0000 */
.L_x_14076:
        /* <DEDUP_REMOVED lines=27> */
.L_x_13852:
[----:B------:R-:W-:Y:S05]  /*12000*/  BSYNC B1 ;  /* 0x0000000000017941 */ /* 0x000fea0003800000 */
.L_x_13851:
[----:B------:R-:W-:Y:S01]  /*12010*/  UMOV UR4, 0xffffffff ;  /* 0xffffffff00047882 */ /* 0x000fe20000000000 */
[----:B------:R-:W-:Y:S02]  /*12020*/  SHF.R.S32.HI R21, RZ, 0x1f, R89 ;  /* 0x0000001fff157819 */ /* 0x000fe40000011459 */
[----:B------:R-:W-:Y:S05]  /*12030*/  BRA.DIV UR4, `(.L_x_13853) ;  /* 0x000000ca04147947 */ /* 0x000fea000b800000 */
[----:B-1----:R1:W4:Y:S04]  /*12040*/  SHFL.IDX PT, R0, R20, 0x1, 0x181f ;  /* 0x00381f0014007f89 */ /* 0x00232800000e0000 */
[----:B--23--:R1:W2:Y:S02]  /*12050*/  SHFL.IDX PT, R14, R4, 0x1, 0x181f ;  /* 0x00381f00040e7f89 */ /* 0x00c2a400000e0000 */
.L_x_14080:
        /* <DEDUP_REMOVED lines=11> */
[----:B-----5:R-:W-:-:S03]  /*12110*/  SHF.R.S32.HI R24, RZ, 0x1f, R219 ;  /* 0x0000001fff187819 */ /* 0x020fc600000114db */
[CC--:B--2---:R-:W-:Y:S02]  /*12120*/  @!P3 LEA R8, P5, R209.reuse, R14.reuse, 0x1 ;  /* 0x0000000ed108b211 */ /* 0x0c4fe400078a08ff */
[C---:B------:R-:W-:Y:S02]  /*12130*/  @!P2 LEA R10, P4, R220.reuse, R14, 0x1 ;  /* 0x0000000edc0aa211 */ /* 0x040fe400078808ff */
        /* <DEDUP_REMOVED lines=10> */
.L_x_13855:
[----:B------:R-:W-:Y:S05]  /*121e0*/  BSYNC B1 ;  /* 0x0000000000017941 */ /* 0x000fea0003800000 */
.L_x_13854:
[----:B------:R-:W-:-:S03]  /*121f0*/  UMOV UR4, 0xffffffff ;  /* 0xffffffff00047882 */ /* 0x000fc60000000000 */
[----:B------:R-:W-:Y:S05]  /*12200*/  BRA.DIV UR4, `(.L_x_13856) ;  /* 0x000000c604e87947 */ /* 0x000fea000b800000 */
[----:B----4-:R4:W0:Y:S04]  /*12210*/  SHFL.IDX PT, R0, R20, 0x2, 0x181f ;  /* 0x00581f0014007f89 */ /* 0x01082800000e0000 */
[----:B--23--:R4:W2:Y:S02]  /*12220*/  SHFL.IDX PT, R14, R4, 0x2, 0x181f ;  /* 0x00581f00040e7f89 */ /* 0x00c8a400000e0000 */
.L_x_14084:
        /* <DEDUP_REMOVED lines=24> */
.L_x_13858:
[----:B------:R-:W-:Y:S05]  /*123b0*/  BSYNC B1 ;  /* 0x0000000000017941 */ /* 0x000fea0003800000 */
.L_x_13857:
[----:B------:R-:W-:-:S03]  /*123c0*/  UMOV UR4, 0xffffffff ;  /* 0xffffffff00047882 */ /* 0x000fc60000000000 */
[----:B------:R-:W-:Y:S05]  /*123d0*/  BRA.DIV UR4, `(.L_x_13859) ;  /* 0x000000c604bc7947 */ /* 0x000fea000b800000 */
[----:B0-----:R0:W0:Y:S04]  /*123e0*/  SHFL.IDX PT, R0, R20, 0x3, 0x181f ;  /* 0x00781f0014007f89 */ /* 0x00102800000e0000 */
[----:B--23--:R2:W3:Y:S02]  /*123f0*/  SHFL.IDX PT, R14, R4, 0x3, 0x181f ;  /* 0x00781f00040e7f89 */ /* 0x00c4e400000e0000 */
.L_x_14088:
[----:B-12-4-:R-:W-:-:S05]  /*12400*/  VIADD R4, R210, 0x60 ;  /* 0x00000060d2047836 */ /* 0x016fca0000000000 */
[----:B------:R-:W-:-:S13]  /*12410*/  ISETP.GE.AND P0, PT, R4, R3, PT ;  /* 0x000000030400720c */ /* 0x000fda0003f06270 */
[----:B------:R-:W-:Y:S05]  /*12420*/  @P0 BRA `(.L_x_13860) ;  /* 0x0000002c00b80947 */ /* 0x000fea0003800000 */
[----:B------:R-:W-:Y:S01]  /*12430*/  ULDC UR4, c[0x0][0xac8] ;  /* 0x0002b20000047ab9 */ /* 0x000fe20000000800 */
[----:B-----5:R-:W-:Y:S02]  /*12440*/  SHF.R.S32.HI R24, RZ, 0x1f, R209 ;  /* 0x0000001fff187819 */ /* 0x020fe400000114d1 */
[----:B------:R-:W-:Y:S02]  /*12450*/  ISETP.GE.AND P3, PT, R209, UR4, PT ;  /* 0x00000004d1007c0c */ /* 0x000fe4000bf66270 */
[----:B------:R-:W-:Y:S02]  /*12460*/  ISETP.GE.AND P4, PT, R220, UR4, PT ;  /* 0x00000004dc007c0c */ /* 0x000fe4000bf86270 */
[----:B------:R-:W-:Y:S02]  /*12470*/  ISETP.GE.AND P5, PT, R219, UR4, PT ;  /* 0x00000004db007c0c */ /* 0x000fe4000bfa6270 */
[----:B0-----:R-:W-:Y:S02]  /*12480*/  SHF.R.S32.HI R20, RZ, 0x1f, R220 ;  /* 0x0000001fff147819 */ /* 0x001fe400000114dc */
[----:B------:R-:W-:-:S05]  /*12490*/  SHF.R.S32.HI R15, RZ, 0x1f, R219 ;  /* 0x0000001fff0f7819 */ /* 0x000fca00000114db */
[-C--:B---3--:R-:W-:Y:S02]  /*124a0*/  @!P3 LEA R8, P0, R209, R14.reuse, 0x1 ;  /* 0x0000000ed108b211 */ /* 0x088fe400078008ff */
        /* <DEDUP_REMOVED lines=14> */
.L_x_13849:
[----:B0-----:R-:W0:Y:S01]  /*12590*/  @P1 LDC R10, c[0x0][0xbec] ;  /* 0x0002fb00ff0a1b82 */ /* 0x001e220000000800 */
[----:B------:R-:W-:Y:S01]  /*125a0*/  IMAD.MOV.U32 R0, RZ, RZ, R155 ;  /* 0x000000ffff007224 */ /* 0x000fe200078e009b */
[----:B------:R-:W-:Y:S01]  /*125b0*/  ULDC.64 UR4, c[0x0][0xb08] ;  /* 0x0002c20000047ab9 */ /* 0x000fe20000000a00 */
[----:B------:R-:W-:-:S05]  /*125c0*/  SHF.R.S32.HI R11, RZ, 0x1f, R224 ;  /* 0x0000001fff0b7819 */ /* 0x000fca00000114e0 */
[----:B------:R-:W1:Y:S01]  /*125d0*/  @P1 LDC R9, c[0x0][0xbf0] ;  /* 0x0002fc00ff091b82 */ /* 0x000e620000000800 */
[----:B0-----:R-:W-:-:S05]  /*125e0*/  @P1 IMAD.HI.U32 R10, R155, R10, RZ ;  /* 0x0000000a9b0a1227 */ /* 0x001fca00078e00ff */
[----:B-1----:R-:W-:Y:S01]  /*125f0*/  @P1 SHF.R.U32.HI R0, RZ, R9, R10 ;  /* 0x00000009ff001219 */ /* 0x002fe2000001160a */
[----:B------:R-:W-:-:S04]  /*12600*/  IMAD R9, R8, UR4, RZ ;  /* 0x0000000408097c24 */ /* 0x000fc8000f8e02ff */
[C---:B------:R-:W-:Y:S02]  /*12610*/  IMAD R10, R4.reuse, UR5, R9 ;  /* 0x00000005040a7c24 */ /* 0x040fe4000f8e0209 */
[----:B------:R-:W-:Y:S01]  /*12620*/  IMAD.WIDE.U32 R8, R4, UR4, RZ ;  /* 0x0000000404087c25 */ /* 0x000fe2000f8e00ff */
[----:B------:R-:W-:-:S03]  /*12630*/  ULDC.64 UR4, c[0x0][0xb38] ;  /* 0x0002ce0000047ab9 */ /* 0x000fc60000000a00 */
[----:B------:R-:W-:Y:S02]  /*12640*/  IMAD.IADD R9, R9, 0x1, R10 ;  /* 0x0000000109097824 */ /* 0x000fe400078e020a */
[----:B------:R-:W-:Y:S02]  /*12650*/  IMAD.MOV R4, RZ, RZ, -R0 ;  /* 0x000000ffff047224 */ /* 0x000fe400078e0a00 */
[----:B------:R-:W-:-:S04]  /*12660*/  IMAD.WIDE.U32 R8, R222, UR4, R8 ;  /* 0x00000004de087c25 */ /* 0x000fc8000f8e0008 */
[----:B------:R-:W-:Y:S01]  /*12670*/  IMAD R9, R222, UR5, R9 ;  /* 0x00000005de097c24 */ /* 0x000fe2000f8e0209 */
[----:B------:R-:W-:Y:S01]  /*12680*/  ULDC.64 UR4, c[0x0][0xb40] ;  /* 0x0002d00000047ab9 */ /* 0x000fe20000000a00 */
[----:B------:R-:W-:Y:S02]  /*12690*/  IMAD R4, R156, R4, R155 ;  /* 0x000000049c047224 */ /* 0x000fe400078e029b */
[----:B------:R-:W-:Y:S02]  /*126a0*/  IMAD R11, R11, UR4, RZ ;  /* 0x000000040b0b7c24 */ /* 0x000fe4000f8e02ff */
[----:B------:R-:W-:-:S04]  /*126b0*/  IMAD.WIDE.U32 R8, R224, UR4, R8 ;  /* 0x00000004e0087c25 */ /* 0x000fc8000f8e0008 */
        /* <DEDUP_REMOVED lines=27> */
.L_x_14091:
[----:B------:R-:W-:Y:S01]  /*12870*/  ISETP.GE.AND P0, PT, R153, R3, PT ;  /* 0x000000039900720c */ /* 0x000fe20003f06270 */
[----:B------:R-:W-:-:S12]  /*12880*/  BSSY B1, `(.L_x_13862) ;  /* 0x00000d7000017945 */ /* 0x000fd80003800000 */
[----:B------:R-:W-:Y:S05]  /*12890*/  @P0 BRA `(.L_x_13863) ;  /* 0x0000000c00540947 */ /* 0x000fea0003800000 */
[----:B------:R-:W-:Y:S01]  /*128a0*/  ULDC UR4, c[0x0][0xac8] ;  /* 0x0002b20000047ab9 */ /* 0x000fe20000000800 */
[C---:B------:R-:W-:Y:S01]  /*128b0*/  VIADD R13, R214.reuse, 0x8 ;  /* 0x00000008d60d7836 */ /* 0x040fe20000000000 */
[C---:B------:R-:W-:Y:S01]  /*128c0*/  ISETP.GE.AND P0, PT, R214.reuse, UR4, PT ;  /* 0x00000004d6007c0c */ /* 0x040fe2000bf06270 */
[C---:B------:R-:W-:Y:S01]  /*128d0*/  VIADD R11, R214.reuse, 0x10 ;  /* 0x00000010d60b7836 */ /* 0x040fe20000000000 */
[C---:B------:R-:W-:Y:S01]  /*128e0*/  IADD3 R15, R214.reuse, 0x38, RZ ;  /* 0x00000038d60f7810 */ /* 0x040fe20007ffe0ff */
[C---:B------:R-:W-:Y:S01]  /*128f0*/  VIADD R14, R214.reuse, 0x8 ;  /* 0x00000008d60e7836 */ /* 0x040fe20000000000 */
[----:B------:R-:W-:Y:S01]  /*12900*/  ISETP.GE.AND P1, PT, R13, UR4, PT ;  /* 0x000000040d007c0c */ /* 0x000fe2000bf26270 */
[C---:B------:R-:W-:Y:S01]  /*12910*/  VIADD R10, R214.reuse, 0x18 ;  /* 0x00000018d60a7836 */ /* 0x040fe20000000000 */
[----:B------:R-:W-:Y:S01]  /*12920*/  SHF.R.S32.HI R15, RZ, 0x1f, R15 ;  /* 0x0000001fff0f7819 */ /* 0x000fe2000001140f */
[C---:B------:R-:W-:Y:S01]  /*12930*/  VIADD R154, R214.reuse, 0x40 ;  /* 0x00000040d69a7836 */ /* 0x040fe20000000000 */
[----:B------:R-:W-:Y:S01]  /*12940*/  SHF.R.S32.HI R14, RZ, 0x1f, R14 ;  /* 0x0000001fff0e7819 */ /* 0x000fe2000001140e */
[----:B------:R-:W-:-:S04]  /*12950*/  VIADD R21, R214, 0x50 ;  /* 0x00000050d6157836 */ /* 0x000fc80000000000 */
[----:B--2---:R-:W-:Y:S02]  /*12960*/  @!P0 IMAD.MOV.U32 R8, RZ, RZ, R12 ;  /* 0x000000ffff088224 */ /* 0x004fe400078e000c */
[----:B-1----:R-:W-:Y:S02]  /*12970*/  @!P0 IMAD.MOV.U32 R9, RZ, RZ, R20 ;  /* 0x000000ffff098224 */ /* 0x002fe400078e0014 */
[----:B------:R-:W-:-:S05]  /*12980*/  @!P0 IMAD.WIDE R8, R214, 0x4, R8 ;  /* 0x00000004d6088825 */ /* 0x000fca00078e0208 */
        /* <DEDUP_REMOVED lines=13> */
[----:B-1----:R-:W-:Y:S01]  /*12a60*/  @!P0 LEA R8, P2, R11, R12, 0x2 ;  /* 0x0000000c0b088211 */ /* 0x002fe200078410ff */
[----:B------:R-:W-:-:S03]  /*12a70*/  VIADD R28, R214, 0xa0 ;  /* 0x000000a0d61c7836 */ /* 0x000fc60000000000 */
[----:B------:R-:W-:Y:S01]  /*12a80*/  @!P0 LEA.HI.X R9, R11, R20, R14, 0x2, P2 ;  /* 0x000000140b098211 */ /* 0x000fe200010f140e */
[C---:B------:R-:W-:Y:S01]  /*12a90*/  VIADD R14, R214.reuse, 0x18 ;  /* 0x00000018d60e7836 */ /* 0x040fe20000000000 */
[----:B------:R-:W-:Y:S01]  /*12aa0*/  SHF.R.S32.HI R28, RZ, 0x1f, R28 ;  /* 0x0000001fff1c7819 */ /* 0x000fe2000001141c */
        /* <DEDUP_REMOVED lines=21> */
[----:B------:R-:W-:Y:S01]  /*12c00*/  VIADD R11, R214, 0x30 ;  /* 0x00000030d60b7836 */ /* 0x000fe20000000000 */
[----:B------:R-:W-:Y:S01]  /*12c10*/  ISETP.GE.AND P0, PT, R154, UR4, PT ;  /* 0x000000049a007c0c */ /* 0x000fe2000bf06270 */
[----:B------:R-:W-:Y:S02]  /*12c20*/  VIADD R13, R214, 0x48 ;  /* 0x00000048d60d7836 */ /* 0x000fe40000000000 */
[----:B------:R1:W-:Y:S01]  /*12c30*/  @!P2 ST.E.64 desc[UR40][R8.64], R44 ;  /* 0x0000002c0800a985 */ /* 0x0003e2000c101b28 */
[----:B------:R-:W-:Y:S02]  /*12c40*/  SHF.R.S32.HI R11, RZ, 0x1f, R11 ;  /* 0x0000001fff0b7819 */ /* 0x000fe4000001140b */
[----:B-1----:R-:W-:-:S04]  /*12c50*/  @!P3 LEA R8, P2, R10, R12, 0x2 ;  /* 0x0000000c0a08b211 */ /* 0x002fc800078410ff */
[----:B------:R-:W-:Y:S02]  /*12c60*/  @!P3 LEA.HI.X R9, R10, R20, R11, 0x2, P2 ;  /* 0x000000140a09b211 */ /* 0x000fe400010f140b */
        /* <DEDUP_REMOVED lines=107> */
[----:B------:R-:W-:Y:S02]  /*13320*/  ISETP.GE.AND P3, PT, R13, UR4, PT ;  /* 0x000000040d007c0c */ /* 0x000fe4000bf66270 */
[C---:B--2---:R-:W-:Y:S01]  /*13330*/  @!P1 LEA R10, P5, R15.reuse, R12, 0x2 ;  /* 0x0000000c0f0a9211 */ /* 0x044fe200078a10ff */
[----:B------:R1:W-:Y:S01]  /*13340*/  @!P4 ST.E.64 desc[UR40][R8.64], R112 ;  /* 0x000000700800c985 */ /* 0x0003e2000c101b28 */
[C---:B------:R-:W-:Y:S02]  /*13350*/  IADD3 R25, R214.reuse, 0xc8, RZ ;  /* 0x000000c8d6197810 */ /* 0x040fe40007ffe0ff */
[----:B------:R-:W-:Y:S01]  /*13360*/  @!P1 LEA.HI.X R11, R15, R20, R21, 0x2, P5 ;  /* 0x000000140f0b9211 */ /* 0x000fe200028f1415 */
[C---:B------:R-:W-:Y:S01]  /*13370*/  VIADD R15, R214.reuse, 0xc0 ;  /* 0x000000c0d60f7836 */ /* 0x040fe20000000000 */
[----:B------:R-:W-:Y:S01]  /*13380*/  SHF.R.S32.HI R25, RZ, 0x1f, R25 ;  /* 0x0000001fff197819 */ /* 0x000fe20000011419 */
[----:B------:R-:W-:-:S02]  /*13390*/  VIADD R21, R214, 0xd0 ;  /* 0x000000d0d6157836 */ /* 0x000fc40000000000 */
[----:B------:R2:W-:Y:S01]  /*133a0*/  @!P1 ST.E.64 desc[UR40][R10.64], R116 ;  /* 0x000000740a009985 */ /* 0x0005e2000c101b28 */
[----:B------:R-:W-:Y:S02]  /*133b0*/  SHF.R.S32.HI R15, RZ, 0x1f, R15 ;  /* 0x0000001fff0f7819 */ /* 0x000fe4000001140f */
[----:B------:R-:W-:Y:S02]  /*133c0*/  ISETP.GE.AND P1, PT, R237, UR4, PT ;  /* 0x00000004ed007c0c */ /* 0x000fe4000bf26270 */
[----:B------:R-:W-:Y:S02]  /*133d0*/  SHF.R.S32.HI R21, RZ, 0x1f, R21 ;  /* 0x0000001fff157819 */ /* 0x000fe40000011415 */
[----:B-1----:R-:W-:-:S04]  /*133e0*/  @!P0 LEA R8, P4, R14, R12, 0x2 ;  /* 0x0000000c0e088211 */ /* 0x002fc800078810ff */
[----:B------:R-:W-:Y:S02]  /*133f0*/  @!P0 LEA.HI.X R9, R14, R20, R15, 0x2, P4 ;  /* 0x000000140e098211 */ /* 0x000fe400020f140f */
        /* <DEDUP_REMOVED lines=14> */
[----:B------:R-:W-:Y:S02]  /*134e0*/  @!P1 LEA.HI.X R9, R237, R20, R13, 0x2, P5 ;  /* 0x00000014ed099211 */ /* 0x000fe400028f140d */
[----:B------:R-:W-:Y:S02]  /*134f0*/  SHF.R.S32.HI R13, RZ, 0x1f, R236 ;  /* 0x0000001fff0d7819 */ /* 0x000fe400000114ec */
[C---:B--2---:R-:W-:Y:S01]  /*13500*/  @!P0 LEA R10, P5, R236.reuse, R12, 0x2 ;  /* 0x0000000cec0a8211 */ /* 0x044fe200078a10ff */
[----:B------:R1:W-:Y:S01]  /*13510*/  @!P1 ST.E.64 desc[UR40][R8.64], R132 ;  /* 0x0000008408009985 */ /* 0x0003e2000c101b28 */
[----:B------:R-:W-:Y:S02]  /*13520*/  SHF.R.S32.HI R21, RZ, 0x1f, R233 ;  /* 0x0000001fff157819 */ /* 0x000fe400000114e9 */
[----:B------:R-:W-:Y:S02]  /*13530*/  @!P0 LEA.HI.X R11, R236, R20, R13, 0x2, P5 ;  /* 0x00000014ec0b8211 */ /* 0x000fe400028f140d */
[----:B---3--:R-:W-:-:S02]  /*13540*/  @!P4 LEA R14, P1, R235, R12, 0x2 ;  /* 0x0000000ceb0ec211 */ /* 0x008fc400078210ff */
[----:B------:R-:W-:Y:S01]  /*13550*/  SHF.R.S32.HI R13, RZ, 0x1f, R235 ;  /* 0x0000001fff0d7819 */ /* 0x000fe200000114eb */
[----:B------:R3:W-:Y:S03]  /*13560*/  @!P0 ST.E.64 desc[UR40][R10.64], R136 ;  /* 0x000000880a008985 */ /* 0x0007e6000c101b28 */
[----:B------:R-:W-:Y:S02]  /*13570*/  @!P4 LEA.HI.X R15, R235, R20, R13, 0x2, P1 ;  /* 0x00000014eb0fc211 */ /* 0x000fe400008f140d */
[CC--:B-1----:R-:W-:Y:S02]  /*13580*/  @!P2 LEA R8, P5, R234.reuse, R12.reuse, 0x2 ;  /* 0x0000000cea08a211 */ /* 0x0c2fe400078a10ff */
[----:B------:R-:W-:Y:S01]  /*13590*/  @!P3 LEA R12, P1, R233, R12, 0x2 ;  /* 0x0000000ce90cb211 */ /* 0x000fe200078210ff */
[----:B------:R3:W-:Y:S01]  /*135a0*/  @!P4 ST.E.64 desc[UR40][R14.64], R140 ;  /* 0x0000008c0e00c985 */ /* 0x0007e2000c101b28 */
[----:B------:R-:W-:-:S02]  /*135b0*/  @!P2 LEA.HI.X R9, R234, R20, R24, 0x2, P5 ;  /* 0x00000014ea09a211 */ /* 0x000fc400028f1418 */
[----:B------:R-:W-:-:S03]  /*135c0*/  @!P3 LEA.HI.X R13, R233, R20, R21, 0x2, P1 ;  /* 0x00000014e90db211 */ /* 0x000fc600008f1415 */
[----:B------:R3:W-:Y:S04]  /*135d0*/  @!P2 ST.E.64 desc[UR40][R8.64], R144 ;  /* 0x000000900800a985 */ /* 0x0007e8000c101b28 */
[----:B------:R3:W-:Y:S02]  /*135e0*/  @!P3 ST.E.64 desc[UR40][R12.64], R148 ;  /* 0x000000940c00b985 */ /* 0x0007e4000c101b28 */
.L_x_13863:
[----:B------:R-:W-:Y:S05]  /*135f0*/  BSYNC B1 ;  /* 0x0000000000017941 */ /* 0x000fea0003800000 */
.L_x_13862:
[----:B------:R-:W-:-:S03]  /*13600*/  UMOV UR4, 0xffffffff ;  /* 0xffffffff00047882 */ /* 0x000fc60000000000 */
[----:B------:R-:W-:Y:S05]  /*13610*/  BRA.DIV UR4, `(.L_x_13864) ;  /* 0x000000b604ac7947 */ /* 0x000fea000b800000 */
[----:B0-----:R-:W0:Y:S04]  /*13620*/  SHFL.IDX PT, R4, R4, 0x1, 0x1c1f ;  /* 0x003c1f0004047f89 */ /* 0x001e2800000e0000 */
[----:B------:R-:W4:Y:S02]  /*13630*/  SHFL.IDX PT, R0, R0, 0x1, 0x1c1f ;  /* 0x003c1f0000007f89 */ /* 0x000f2400000e0000 */
.L_x_14095:
[----:B------:R-:W-:-:S13]  /*13640*/  ISETP.GE.AND P0, PT, R152, R3, PT ;  /* 0x000000039800720c */ /* 0x000fda0003f06270 */
[----:B------:R-:W-:Y:S05]  /*13650*/  @P0 BRA `(.L_x_13860) ;  /* 0x0000001c002c0947 */ /* 0x000fea0003800000 */
[----:B------:R-:W-:Y:S01]  /*13660*/  ULDC UR4, c[0x0][0xac8] ;  /* 0x0002b20000047ab9 */ /* 0x000fe20000000800 */
[C---:B---3--:R-:W-:Y:S01]  /*13670*/  VIADD R15, R214.reuse, 0x8 ;  /* 0x00000008d60f7836 */ /* 0x048fe20000000000 */
[C---:B------:R-:W-:Y:S01]  /*13680*/  ISETP.GE.AND P2, PT, R214.reuse, UR4, PT ;  /* 0x00000004d6007c0c */ /* 0x040fe2000bf46270 */
[C---:B--2---:R-:W-:Y:S02]  /*13690*/  VIADD R12, R214.reuse, 0x10 ;  /* 0x00000010d60c7836 */ /* 0x044fe40000000000 */
[C---:B-1----:R-:W-:Y:S01]  /*136a0*/  VIADD R20, R214.reuse, 0x18 ;  /* 0x00000018d6147836 */ /* 0x042fe20000000000 */
[----:B------:R-:W-:Y:S01]  /*136b0*/  ISETP.GE.AND P3, PT, R15, UR4, PT ;  /* 0x000000040f007c0c */ /* 0x000fe2000bf66270 */
[----:B------:R-:W-:Y:S01]  /*136c0*/  VIADD R21, R214, 0x8 ;  /* 0x00000008d6157836 */ /* 0x000fe20000000000 */
[----:B------:R-:W-:Y:S01]  /*136d0*/  ISETP.GE.AND P1, PT, R12, UR4, PT ;  /* 0x000000040c007c0c */ /* 0x000fe2000bf26270 */
[----:B------:R-:W-:Y:S01]  /*136e0*/  VIADD R13, R214, 0x20 ;  /* 0x00000020d60d7836 */ /* 0x000fe20000000000 */
[----:B------:R-:W-:Y:S01]  /*136f0*/  ISETP.GE.AND P0, PT, R20, UR4, PT ;  /* 0x0000000414007c0c */ /* 0x000fe2000bf06270 */
[C---:B------:R-:W-:Y:S01]  /*13700*/  VIADD R14, R214.reuse, 0x10 ;  /* 0x00000010d60e7836 */ /* 0x040fe20000000000 */
[----:B------:R-:W-:Y:S01]  /*13710*/  SHF.R.S32.HI R21, RZ, 0x1f, R21 ;  /* 0x0000001fff157819 */ /* 0x000fe20000011415 */
[----:B------:R-:W-:-:S02]  /*13720*/  VIADD R29, R214, 0x68 ;  /* 0x00000068d61d7836 */ /* 0x000fc40000000000 */
[----:B----4-:R-:W-:Y:S01]  /*13730*/  @!P2 IMAD.MOV.U32 R8, RZ, RZ, R0 ;  /* 0x000000ffff08a224 */ /* 0x010fe200078e0000 */
[----:B------:R-:W-:Y:S01]  /*13740*/  SHF.R.S32.HI R14, RZ, 0x1f, R14 ;  /* 0x0000001fff0e7819 */ /* 0x000fe2000001140e */
[----:B0-----:R-:W-:Y:S02]  /*13750*/  @!P2 IMAD.MOV.U32 R9, RZ, RZ, R4 ;  /* 0x000000ffff09a224 */ /* 0x001fe400078e0004 */
[C---:B------:R-:W-:Y:S01]  /*13760*/  @!P3 LEA R10, P4, R15.reuse, R0, 0x2 ;  /* 0x000000000f0ab211 */ /* 0x040fe200078810ff */
[C---:B------:R-:W-:Y:S02]  /*13770*/  VIADD R24, R214.reuse, 0x70 ;  /* 0x00000070d6187836 */ /* 0x040fe40000000000 */
[----:B------:R-:W-:Y:S01]  /*13780*/  @!P2 IMAD.WIDE R8, R214, 0x4, R8 ;  /* 0x00000004d608a825 */ /* 0x000fe200078e0208 */
[----:B------:R-:W-:-:S03]  /*13790*/  @!P3 LEA.HI.X R11, R15, R4, R21, 0x2, P4 ;  /* 0x000000040f0bb211 */ /* 0x000fc600020f1415 */
[C---:B------:R-:W-:Y:S01]  /*137a0*/  VIADD R15, R214.reuse, 0x28 ;  /* 0x00000028d60f7836 */ /* 0x040fe20000000000 */
[----:B------:R0:W-:Y:S01]  /*137b0*/  @!P2 ST.E.64 desc[UR40][R8.64], R26 ;  /* 0x0000001a0800a985 */ /* 0x0001e2000c101b28 */
[----:B------:R-:W-:Y:S01]  /*137c0*/  ISETP.GE.AND P2, PT, R13, UR4, PT ;  /* 0x000000040d007c0c */ /* 0x000fe2000bf46270 */
[C---:B------:R-:W-:Y:S02]  /*137d0*/  VIADD R21, R214.reuse, 0x18 ;  /* 0x00000018d6157836 */ /* 0x040fe40000000000 */
        /* <DEDUP_REMOVED lines=8> */
[----:B0-----:R-:W-:Y:S01]  /*13860*/  @!P1 LEA R8, P5, R12, R0, 0x2 ;  /* 0x000000000c089211 */ /* 0x001fe200078a10ff */
[----:B------:R-:W-:-:S03]  /*13870*/  VIADD R36, R214, 0x98 ;  /* 0x00000098d6247836 */ /* 0x000fc60000000000 */
[----:B------:R-:W-:Y:S02]  /*13880*/  SHF.R.S32.HI R28, RZ, 0x1f, R28 ;  /* 0x0000001fff1c7819 */ /* 0x000fe4000001141c */
[----:B------:R-:W-:Y:S01]  /*13890*/  @!P1 LEA.HI.X R9, R12, R4, R14, 0x2, P5 ;  /* 0x000000040c099211 */ /* 0x000fe200028f140e */
[----:B------:R-:W-:Y:S01]  /*138a0*/  VIADD R12, R214, 0x30 ;  /* 0x00000030d60c7836 */ /* 0x000fe20000000000 */
        /* <DEDUP_REMOVED lines=55> */
[----:B------:R-:W-:Y:S02]  /*13c20*/  @!P1 LEA.HI.X R9, R12, R4, R13, 0x2, P5 ;  /* 0x000000040c099211 */ /* 0x000fe400028f140d */
[----:B------:R-:W-:Y:S02]  /*13c30*/  SHF.R.S32.HI R15, RZ, 0x1f, R15 ;  /* 0x0000001fff0f7819 */ /* 0x000fe4000001140f */
[-C--:B------:R-:W-:Y:S01]  /*13c40*/  @!P2 LEA R12, P5, R14, R0.reuse, 0x2 ;  /* 0x000000000e0ca211 */ /* 0x080fe200078a10ff */
[----:B------:R0:W-:Y:S01]  /*13c50*/  @!P1 ST.E.64 desc[UR40][R8.64], R66 ;  /* 0x0000004208009985 */ /* 0x0001e2000c101b28 */
[----:B------:R-:W-:Y:S02]  /*13c60*/  ISETP.GE.AND P1, PT, R24, UR4, PT ;  /* 0x0000000418007c0c */ /* 0x000fe4000bf26270 */
[----:B-1----:R-:W-:Y:S02]  /*13c70*/  @!P0 LEA R10, P4, R20, R0, 0x2 ;  /* 0x00000000140a8211 */ /* 0x002fe400078810ff */
[----:B------:R-:W-:-:S02]  /*13c80*/  @!P2 LEA.HI.X R13, R14, R4, R15, 0x2, P5 ;  /* 0x000000040e0da211 */ /* 0x000fc400028f140f */
[----:B------:R-:W-:Y:S02]  /*13c90*/  @!P0 LEA.HI.X R11, R20, R4, R21, 0x2, P4 ;  /* 0x00000004140b8211 */ /* 0x000fe400020f1415 */
[----:B------:R-:W-:-:S03]  /*13ca0*/  @!P3 LEA R14, P4, R29, R0, 0x2 ;  /* 0x000000001d0eb211 */ /* 0x000fc600078810ff */
[----:B------:R1:W-:Y:S01]  /*13cb0*/  @!P0 ST.E.64 desc[UR40][R10.64], R70 ;  /* 0x000000460a008985 */ /* 0x0003e2000c101b28 */
[----:B------:R-:W-:Y:S02]  /*13cc0*/  ISETP.GE.AND P0, PT, R32, UR4, PT ;  /* 0x0000000420007c0c */ /* 0x000fe4000bf06270 */
[----:B------:R-:W-:Y:S01]  /*13cd0*/  @!P1 LEA R20, P5, R24, R0, 0x2 ;  /* 0x0000000018149211 */ /* 0x000fe200078a10ff */
[----:B------:R2:W-:Y:S01]  /*13ce0*/  @!P2 ST.E.64 desc[UR40][R12.64], R74 ;  /* 0x0000004a0c00a985 */ /* 0x0005e2000c101b28 */
[----:B------:R-:W-:Y:S02]  /*13cf0*/  ISETP.GE.AND P2, PT, R25, UR4, PT ;  /* 0x0000000419007c0c */ /* 0x000fe4000bf46270 */
[-C--:B------:R-:W-:Y:S01]  /*13d00*/  @!P3 LEA.HI.X R15, R29, R4.reuse, R33, 0x2, P4 ;  /* 0x000000041d0fb211 */ /* 0x080fe200020f1421 */
[----:B------:R-:W-:Y:S01]  /*13d10*/  VIADD R29, R214, 0x88 ;  /* 0x00000088d61d7836 */ /* 0x000fe20000000000 */
[----:B------:R-:W-:Y:S01]  /*13d20*/  @!P1 LEA.HI.X R21, R24, R4, R28, 0x2, P5 ;  /* 0x0000000418159211 */ /* 0x000fe200028f141c */
[C---:B------:R-:W-:Y:S01]  /*13d30*/  VIADD R33, R214.reuse, 0x78 ;  /* 0x00000078d6217836 */ /* 0x040fe20000000000 */
[C---:B------:R-:W-:Y:S01]  /*13d40*/  IADD3 R24, R214.reuse, 0x90, RZ ;  /* 0x00000090d6187810 */ /* 0x040fe20007ffe0ff */
[----:B------:R3:W-:Y:S01]  /*13d50*/  @!P3 ST.E.64 desc[UR40][R14.64], R78 ;  /* 0x0000004e0e00b985 */ /* 0x0007e2000c101b28 */
[----:B------:R-:W-:Y:S01]  /*13d60*/  VIADD R28, R214, 0x80 ;  /* 0x00000080d61c7836 */ /* 0x000fe20000000000 */
[----:B------:R-:W-:-:S02]  /*13d70*/  ISETP.GE.AND P3, PT, R29, UR4, PT ;  /* 0x000000041d007c0c */ /* 0x000fc4000bf66270 */
[----:B------:R4:W-:Y:S01]  /*13d80*/  @!P1 ST.E.64 desc[UR40][R20.64], R82 ;  /* 0x0000005214009985 */ /* 0x0009e2000c101b28 */
[----:B------:R-:W-:Y:S02]  /*13d90*/  ISETP.GE.AND P1, PT, R24, UR4, PT ;  /* 0x0000000418007c0c */ /* 0x000fe4000bf26270 */
[CC--:B0-----:R-:W-:Y:S02]  /*13da0*/  @!P0 LEA R8, P4, R32.reuse, R0.reuse, 0x2 ;  /* 0x0000000020088211 */ /* 0x0c1fe400078810ff */
[----:B------:R-:W-:Y:S02]  /*13db0*/  SHF.R.S32.HI R33, RZ, 0x1f, R33 ;  /* 0x0000001fff217819 */ /* 0x000fe40000011421 */
[----:B------:R-:W-:Y:S02]  /*13dc0*/  SHF.R.S32.HI R28, RZ, 0x1f, R28 ;  /* 0x0000001fff1c7819 */ /* 0x000fe4000001141c */
[C---:B-1----:R-:W-:Y:S02]  /*13dd0*/  @!P2 LEA R10, P5, R25.reuse, R0, 0x2 ;  /* 0x00000000190aa211 */ /* 0x042fe400078a10ff */
[-C--:B------:R-:W-:Y:S01]  /*13de0*/  @!P0 LEA.HI.X R9, R32, R4.reuse, R33, 0x2, P4 ;  /* 0x0000000420098211 */ /* 0x080fe200020f1421 */
[C---:B------:R-:W-:Y:S01]  /*13df0*/  VIADD R32, R214.reuse, 0x98 ;  /* 0x00000098d6207836 */ /* 0x040fe20000000000 */
[----:B------:R-:W-:Y:S01]  /*13e00*/  @!P2 LEA.HI.X R11, R25, R4, R28, 0x2, P5 ;  /* 0x00000004190ba211 */ /* 0x000fe200028f141c */
[C---:B------:R-:W-:Y:S01]  /*13e10*/  VIADD R33, R214.reuse, 0x88 ;  /* 0x00000088d6217836 */ /* 0x040fe20000000000 */
[----:B--2---:R-:W-:Y:S01]  /*13e20*/  @!P3 LEA R12, P4, R29, R0, 0x2 ;  /* 0x000000001d0cb211 */ /* 0x004fe200078810ff */
[C---:B------:R-:W-:Y:S01]  /*13e30*/  VIADD R28, R214.reuse, 0x90 ;  /* 0x00000090d61c7836 */ /* 0x040fe20000000000 */
[----:B------:R0:W-:Y:S01]  /*13e40*/  @!P0 ST.E.64 desc[UR40][R8.64], R86 ;  /* 0x0000005608008985 */ /* 0x0001e2000c101b28 */
[----:B------:R-:W-:Y:S01]  /*13e50*/  VIADD R25, R214, 0xa0 ;  /* 0x000000a0d6197836 */ /* 0x000fe20000000000 */
[----:B------:R-:W-:-:S02]  /*13e60*/  ISETP.GE.AND P0, PT, R32, UR4, PT ;  /* 0x0000000420007c0c */ /* 0x000fc4000bf06270 */
[----:B------:R-:W-:Y:S01]  /*13e70*/  SHF.R.S32.HI R33, RZ, 0x1f, R33 ;  /* 0x0000001fff217819 */ /* 0x000fe20000011421 */
[----:B------:R1:W-:Y:S01]  /*13e80*/  @!P2 ST.E.64 desc[UR40][R10.64], R90 ;  /* 0x0000005a0a00a985 */ /* 0x0003e2000c101b28 */
[----:B------:R-:W-:Y:S02]  /*13e90*/  SHF.R.S32.HI R28, RZ, 0x1f, R28 ;  /* 0x0000001fff1c7819 */ /* 0x000fe4000001141c */
[----:B---3--:R-:W-:Y:S02]  /*13ea0*/  @!P1 LEA R14, P5, R24, R0, 0x2 ;  /* 0x00000000180e9211 */ /* 0x008fe400078a10ff */
[----:B------:R-:W-:Y:S02]  /*13eb0*/  ISETP.GE.AND P2, PT, R25, UR4, PT ;  /* 0x0000000419007c0c */ /* 0x000fe4000bf46270 */
[-C--:B------:R-:W-:Y:S01]  /*13ec0*/  @!P3 LEA.HI.X R13, R29, R4.reuse, R33, 0x2, P4 ;  /* 0x000000041d0db211 */ /* 0x080fe200020f1421 */
[----:B------:R-:W-:Y:S01]  /*13ed0*/  VIADD R33, R214, 0xa8 ;  /* 0x000000a8d6217836 */ /* 0x000fe20000000000 */
[----:B------:R-:W-:Y:S01]  /*13ee0*/  @!P1 LEA.HI.X R15, R24, R4, R28, 0x2, P5 ;  /* 0x00000004180f9211 */ /* 0x000fe200028f141c */
[----:B------:R-:W-:Y:S01]  /*13ef0*/  VIADD R24, R214, 0xb0 ;  /* 0x000000b0d6187836 */ /* 0x000fe20000000000 */
[-C--:B----4-:R-:W-:Y:S01]  /*13f00*/  @!P0 LEA R20, P5, R32, R0.reuse, 0x2 ;  /* 0x0000000020148211 */ /* 0x090fe200078a10ff */
[----:B------:R2:W-:Y:S01]  /*13f10*/  @!P3 ST.E.64 desc[UR40][R12.64], R94 ;  /* 0x0000005e0c00b985 */ /* 0x0005e2000c101b28 */
[----:B------:R-:W-:Y:S01]  /*13f20*/  ISETP.GE.AND P4, PT, R33, UR4, PT ;  /* 0x0000000421007c0c */ /* 0x000fe2000bf86270 */
[----:B------:R-:W-:Y:S01]  /*13f30*/  VIADD R29, R214, 0xa0 ;  /* 0x000000a0d61d7836 */ /* 0x000fe20000000000 */
[----:B------:R-:W-:Y:S01]  /*13f40*/  ISETP.GE.AND P3, PT, R24, UR4, PT ;  /* 0x0000000418007c0c */ /* 0x000fe2000bf66270 */
[----:B------:R3:W-:Y:S01]  /*13f50*/  @!P1 ST.E.64 desc[UR40][R14.64], R98 ;  /* 0x000000620e009985 */ /* 0x0007e2000c101b28 */
[----:B------:R-:W-:Y:S01]  /*13f60*/  VIADD R28, R214, 0xb8 ;  /* 0x000000b8d61c7836 */ /* 0x000fe20000000000 */
[----:B0-----:R-:W-:-:S02]  /*13f70*/  @!P2 LEA R8, P1, R25, R0, 0x2 ;  /* 0x000000001908a211 */ /* 0x001fc400078210ff */
[----:B------:R-:W-:Y:S02]  /*13f80*/  SHF.R.S32.HI R29, RZ, 0x1f, R29 ;  /* 0x0000001fff1d7819 */ /* 0x000fe4000001141d */
[-C--:B------:R-:W-:Y:S01]  /*13f90*/  @!P0 LEA.HI.X R21, R32, R4.reuse, R36, 0x2, P5 ;  /* 0x0000000420158211 */ /* 0x080fe200028f1424 */
[C---:B------:R-:W-:Y:S01]  /*13fa0*/  VIADD R36, R214.reuse, 0xa8 ;  /* 0x000000a8d6247836 */ /* 0x040fe20000000000 */
[----:B------:R-:W-:Y:S01]  /*13fb0*/  @!P2 LEA.HI.X R9, R25, R4, R29, 0x2, P1 ;  /* 0x000000041909a211 */ /* 0x000fe200008f141d */
[----:B------:R-:W-:Y:S01]  /*13fc0*/  VIADD R32, R214, 0xb0 ;  /* 0x000000b0d6207836 */ /* 0x000fe20000000000 */
[----:B------:R-:W-:Y:S01]  /*13fd0*/  ISETP.GE.AND P1, PT, R28, UR4, PT ;  /* 0x000000041c007c0c */ /* 0x000fe2000bf26270 */
[----:B------:R-:W-:Y:S01]  /*13fe0*/  @!P0 ST.E.64 desc[UR40][R20.64], R102 ;  /* 0x0000006614008985 */ /* 0x000fe2000c101b28 */
[-C--:B-1----:R-:W-:Y:S01]  /*13ff0*/  @!P4 LEA R10, P0, R33, R0.reuse, 0x2 ;  /* 0x00000000210ac211 */ /* 0x082fe200078010ff */
[C---:B------:R-:W-:Y:S01]  /*14000*/  VIADD R25, R214.reuse, 0xc8 ;  /* 0x000000c8d6197836 */ /* 0x040fe20000000000 */
[----:B------:R-:W-:Y:S01]  /*14010*/  SHF.R.S32.HI R36, RZ, 0x1f, R36 ;  /* 0x0000001fff247819 */ /* 0x000fe20000011424 */
[----:B------:R-:W-:Y:S01]  /*14020*/  VIADD R29, R214, 0xc0 ;  /* 0x000000c0d61d7836 */ /* 0x000fe20000000000 */
[----:B------:R-:W-:Y:S01]  /*14030*/  SHF.R.S32.HI R32, RZ, 0x1f, R32 ;  /* 0x0000001fff207819 */ /* 0x000fe20000011420 */
[----:B------:R0:W-:Y:S01]  /*14040*/  @!P2 ST.E.64 desc[UR40][R8.64], R106 ;  /* 0x0000006a0800a985 */ /* 0x0001e2000c101b28 */
[----:B--2---:R-:W-:-:S02]  /*14050*/  @!P3 LEA R12, P5, R24, R0, 0x2 ;  /* 0x00000000180cb211 */ /* 0x004fc400078a10ff */
[-C--:B------:R-:W-:Y:S02]  /*14060*/  @!P4 LEA.HI.X R11, R33, R4.reuse, R36, 0x2, P0 ;  /* 0x00000004210bc211 */ /* 0x080fe400000f1424 */
[----:B------:R-:W-:Y:S01]  /*14070*/  @!P3 LEA.HI.X R13, R24, R4, R32, 0x2, P5 ;  /* 0x00000004180db211 */ /* 0x000fe200028f1420 */
[C---:B------:R-:W-:Y:S01]  /*14080*/  VIADD R32, R214.reuse, 0xb8 ;  /* 0x000000b8d6207836 */ /* 0x040fe20000000000 */
[----:B------:R-:W-:Y:S01]  /*14090*/  ISETP.GE.AND P0, PT, R25, UR4, PT ;  /* 0x0000000419007c0c */ /* 0x000fe2000bf06270 */
[----:B------:R1:W-:Y:S01]  /*140a0*/  @!P4 ST.E.64 desc[UR40][R10.64], R110 ;  /* 0x0000006e0a00c985 */ /* 0x0003e2000c101b28 */
[----:B------:R-:W-:Y:S01]  /*140b0*/  ISETP.GE.AND P2, PT, R29, UR4, PT ;  /* 0x000000041d007c0c */ /* 0x000fe2000bf46270 */
[----:B------:R-:W-:Y:S01]  /*140c0*/  VIADD R24, R214, 0xd0 ;  /* 0x000000d0d6187836 */ /* 0x000fe20000000000 */
[----:B---3--:R-:W-:Y:S01]  /*140d0*/  @!P1 LEA R14, P4, R28, R0, 0x2 ;  /* 0x000000001c0e9211 */ /* 0x008fe200078810ff */
[----:B------:R2:W-:Y:S01]  /*140e0*/  @!P3 ST.E.64 desc[UR40][R12.64], R114 ;  /* 0x000000720c00b985 */ /* 0x0005e2000c101b28 */
[----:B------:R-:W-:-:S02]  /*140f0*/  SHF.R.S32.HI R32, RZ, 0x1f, R32 ;  /* 0x0000001fff207819 */ /* 0x000fc40000011420 */
[----:B------:R-:W-:Y:S02]  /*14100*/  ISETP.GE.AND P3, PT, R24, UR4, PT ;  /* 0x0000000418007c0c */ /* 0x000fe4000bf66270 */
[----:B------:R-:W-:Y:S01]  /*14110*/  @!P1 LEA.HI.X R15, R28, R4, R32, 0x2, P4 ;  /* 0x000000041c0f9211 */ /* 0x000fe200020f1420 */
[C---:B------:R-:W-:Y:S02]  /*14120*/  VIADD R28, R214.reuse, 0xc8 ;  /* 0x000000c8d61c7836 */ /* 0x040fe40000000000 */
[----:B------:R-:W-:Y:S01]  /*14130*/  VIADD R32, R214, 0xc0 ;  /* 0x000000c0d6207836 */ /* 0x000fe20000000000 */
[-C--:B0-----:R-:W-:Y:S01]  /*14140*/  @!P0 LEA R8, P4, R25, R0.reuse, 0x2 ;  /* 0x0000000019088211 */ /* 0x081fe200078810ff */
[----:B------:R0:W-:Y:S01]  /*14150*/  @!P1 ST.E.64 desc[UR40][R14.64], R118 ;  /* 0x000000760e009985 */ /* 0x0001e2000c101b28 */
[----:B------:R-:W-:Y:S02]  /*14160*/  SHF.R.S32.HI R28, RZ, 0x1f, R28 ;  /* 0x0000001fff1c7819 */ /* 0x000fe4000001141c */
[----:B------:R-:W-:-:S02]  /*14170*/  @!P2 LEA R20, P5, R29, R0, 0x2 ;  /* 0x000000001d14a211 */ /* 0x000fc400078a10ff */
[----:B------:R-:W-:Y:S02]  /*14180*/  SHF.R.S32.HI R32, RZ, 0x1f, R32 ;  /* 0x0000001fff207819 */ /* 0x000fe40000011420 */
[----:B------:R-:W-:Y:S02]  /*14190*/  ISETP.GE.AND P1, PT, R237, UR4, PT ;  /* 0x00000004ed007c0c */ /* 0x000fe4000bf26270 */
[-C--:B------:R-:W-:Y:S01]  /*141a0*/  @!P0 LEA.HI.X R9, R25, R4.reuse, R28, 0x2, P4 ;  /* 0x0000000419098211 */ /* 0x080fe200020f141c */
[----:B------:R-:W-:Y:S01]  /*141b0*/  VIADD R25, R214, 0xd0 ;  /* 0x000000d0d6197836 */ /* 0x000fe20000000000 */
[----:B------:R-:W-:Y:S02]  /*141c0*/  @!P2 LEA.HI.X R21, R29, R4, R32, 0x2, P5 ;  /* 0x000000041d15a211 */ /* 0x000fe400028f1420 */
[----:B------:R-:W-:Y:S02]  /*141d0*/  ISETP.GE.AND P4, PT, R236, UR4, PT ;  /* 0x00000004ec007c0c */ /* 0x000fe4000bf86270 */
[----:B------:R-:W-:Y:S01]  /*141e0*/  SHF.R.S32.HI R25, RZ, 0x1f, R25 ;  /* 0x0000001fff197819 */ /* 0x000fe20000011419 */
[----:B------:R3:W-:Y:S01]  /*141f0*/  @!P2 ST.E.64 desc[UR40][R20.64], R122 ;  /* 0x0000007a1400a985 */ /* 0x0007e2000c101b28 */
[----:B-1----:R-:W-:-:S02]  /*14200*/  @!P3 LEA R10, P5, R24, R0, 0x2 ;  /* 0x00000000180ab211 */ /* 0x002fc400078a10ff */
[----:B------:R-:W-:Y:S01]  /*14210*/  ISETP.GE.AND P2, PT, R235, UR4, PT ;  /* 0x00000004eb007c0c */ /* 0x000fe2000bf46270 */
[----:B------:R1:W-:Y:S01]  /*14220*/  @!P0 ST.E.64 desc[UR40][R8.64], R126 ;  /* 0x0000007e08008985 */ /* 0x0003e2000c101b28 */
[----:B------:R-:W-:Y:S02]  /*14230*/  ISETP.GE.AND P0, PT, R234, UR4, PT ;  /* 0x00000004ea007c0c */ /* 0x000fe4000bf06270 */
[----:B------:R-:W-:Y:S02]  /*14240*/  @!P3 LEA.HI.X R11, R24, R4, R25, 0x2, P5 ;  /* 0x00000004180bb211 */ /* 0x000fe400028f1419 */
[----:B------:R-:W-:Y:S02]  /*14250*/  SHF.R.S32.HI R24, RZ, 0x1f, R237 ;  /* 0x0000001fff187819 */ /* 0x000fe400000114ed */
[-C--:B--2---:R-:W-:Y:S01]  /*14260*/  @!P1 LEA R12, P5, R237, R0.reuse, 0x2 ;  /* 0x00000000ed0c9211 */ /* 0x084fe200078a10ff */
[----:B------:R1:W-:Y:S01]  /*14270*/  @!P3 ST.E.64 desc[UR40][R10.64], R130 ;  /* 0x000000820a00b985 */ /* 0x0003e2000c101b28 */
[----:B0-----:R-:W-:-:S02]  /*14280*/  @!P4 LEA R14, P3, R236, R0, 0x2 ;  /* 0x00000000ec0ec211 */ /* 0x001fc400078610ff */
[----:B------:R-:W-:Y:S02]  /*14290*/  @!P1 LEA.HI.X R13, R237, R4, R24, 0x2, P5 ;  /* 0x00000004ed0d9211 */ /* 0x000fe400028f1418 */
[----:B------:R-:W-:Y:S02]  /*142a0*/  SHF.R.S32.HI R24, RZ, 0x1f, R236 ;  /* 0x0000001fff187819 */ /* 0x000fe400000114ec */
[----:B---3--:R-:W-:Y:S01]  /*142b0*/  @!P2 LEA R20, P5, R235, R0, 0x2 ;  /* 0x00000000eb14a211 */ /* 0x008fe200078a10ff */
[----:B------:R1:W-:Y:S01]  /*142c0*/  @!P1 ST.E.64 desc[UR40][R12.64], R134 ;  /* 0x000000860c009985 */ /* 0x0003e2000c101b28 */
[----:B------:R-:W-:Y:S02]  /*142d0*/  SHF.R.S32.HI R29, RZ, 0x1f, R235 ;  /* 0x0000001fff1d7819 */ /* 0x000fe400000114eb */
[----:B------:R-:W-:Y:S02]  /*142e0*/  @!P4 LEA.HI.X R15, R236, R4, R24, 0x2, P3 ;  /* 0x00000004ec0fc211 */ /* 0x000fe400018f1418 */
[----:B------:R-:W-:-:S02]  /*142f0*/  SHF.R.S32.HI R28, RZ, 0x1f, R234 ;  /* 0x0000001fff1c7819 */ /* 0x000fc400000114ea */
[C---:B------:R-:W-:Y:S01]  /*14300*/  @!P0 LEA R24, P3, R234.reuse, R0, 0x2 ;  /* 0x00000000ea188211 */ /* 0x040fe200078610ff */
[----:B------:R1:W-:Y:S01]  /*14310*/  @!P4 ST.E.64 desc[UR40][R14.64], R138 ;  /* 0x0000008a0e00c985 */ /* 0x0003e2000c101b28 */
[-C--:B------:R-:W-:Y:S02]  /*14320*/  @!P2 LEA.HI.X R21, R235, R4.reuse, R29, 0x2, P5 ;  /* 0x00000004eb15a211 */ /* 0x080fe400028f141d */
        /* <DEDUP_REMOVED lines=10> */
.L_x_13847:
        /* <DEDUP_REMOVED lines=16> */
[----:B------:R-:W0:-:S12]  /*144d0*/  S2R R0, SR_TID.X ;  /* 0x0000000000007919 */ /* 0x000e180000002100 */
        /* <DEDUP_REMOVED lines=9> */
.L_x_13865:
[----:B------:R-:W4:Y:S01]  /*14570*/  LDL.LU R0, [R1+0x64] ;  /* 0x0000640001007983 */ /* 0x000f220000300800 */
[----:B------:R-:W-:Y:S01]  /*14580*/  BSSY B1, `(.L_x_13866) ;  /* 0x0000036000017945 */ /* 0x000fe20003800000 */
[----:B------:R-:W-:Y:S02]  /*14590*/  SEL R31, R224, RZ, !P0 ;  /* 0x000000ffe01f7207 */ /* 0x000fe40004000000 */
[----:B-----5:R-:W-:Y:S02]  /*145a0*/  SHF.R.S32.HI R28, RZ, 0x1f, R3 ;  /* 0x0000001fff1c7819 */ /* 0x020fe40000011403 */
[----:B----4-:R-:W-:Y:S01]  /*145b0*/  SEL R30, R0, RZ, !P0 ;  /* 0x000000ff001e7207 */ /* 0x010fe20004000000 */
[----:B------:R-:W-:Y:S06]  /*145c0*/  @P3 BRA `(.L_x_13867) ;  /* 0x0000000000c43947 */ /* 0x000fec0003800000 */
[----:B------:R-:W0:Y:S01]  /*145d0*/  S2R R33, SR_TID.X ;  /* 0x0000000000217919 */ /* 0x000e220000002100 */
[----:B------:R-:W1:Y:S02]  /*145e0*/  LDC R35, c[0x0][0xbe8] ;  /* 0x0002fa00ff237b82 */ /* 0x000e640000000800 */
[----:B-1----:R-:W-:Y:S01]  /*145f0*/  IMAD R0, R26, R35, RZ ;  /* 0x000000231a007224 */ /* 0x002fe200078e02ff */
[----:B0-----:R-:W-:-:S04]  /*14600*/  IADD3 R33, R210, -0x80, R33 ;  /* 0xffffff80d2217810 */ /* 0x001fc80007ffe021 */
[----:B------:R-:W-:-:S13]  /*14610*/  ISETP.GE.AND P0, PT, R33, R0, PT ;  /* 0x000000002100720c */ /* 0x000fda0003f06270 */
[----:B------:R-:W-:Y:S05]  /*14620*/  @P0 BRA `(.L_x_13867) ;  /* 0x0000000000ac0947 */ /* 0x000fea0003800000 */
[----:B---3--:R-:W-:Y:S01]  /*14630*/  IMAD.MOV.U32 R4, RZ, RZ, 0x9b8 ;  /* 0x000009b8ff047424 */ /* 0x008fe200078e00ff */
[----:B------:R-:W-:Y:S01]  /*14640*/  ISETP.GT.AND P0, PT, R223, 0x1, PT ;  /* 0x00000001df00780c */ /* 0x000fe20003f04270 */
[----:B------:R-:W0:Y:S01]  /*14650*/  LDC.64 R8, c[0x0][0xba8] ;  /* 0x0002ea00ff087b82 */ /* 0x000e220000000a00 */
[----:B------:R-:W-:Y:S01]  /*14660*/  ISETP.NE.AND P1, PT, R35, 0x1, PT ;  /* 0x000000012300780c */ /* 0x000fe20003f25270 */
[----:B------:R-:W-:Y:S01]  /*14670*/  IMAD.MOV.U32 R27, RZ, RZ, R33 ;  /* 0x000000ffff1b7224 */ /* 0x000fe200078e0021 */
[----:B------:R-:W-:Y:S02]  /*14680*/  SEL R4, R4, 0x978, P0 ;  /* 0x0000097804047807 */ /* 0x000fe40000000000 */
[----:B------:R-:W-:-:S03]  /*14690*/  SEL R231, R231, RZ, P0 ;  /* 0x000000ffe7e77207 */ /* 0x000fc60000000000 */
[----:B------:R-:W1:Y:S08]  /*146a0*/  LDC.64 R20, c[0x0][R4+0x220] ;  /* 0x0000880004147b82 */ /* 0x000e700000000a00 */
[----:B------:R-:W3:Y:S08]  /*146b0*/  LDC.64 R24, c[0x0][R4+0x218] ;  /* 0x0000860004187b82 */ /* 0x000ef00000000a00 */
[----:B------:R-:W4:Y:S08]  /*146c0*/  LDC.64 R12, c[0x0][R4+0x228] ;  /* 0x00008a00040c7b82 */ /* 0x000f300000000a00 */
[----:B------:R-:W5:Y:S08]  /*146d0*/  LDC.64 R10, c[0x0][R4+0x210] ;  /* 0x00008400040a7b82 */ /* 0x000f700000000a00 */
[----:B------:R-:W2:Y:S08]  /*146e0*/  @P1 LDC R0, c[0x0][0xbec] ;  /* 0x0002fb00ff001b82 */ /* 0x000eb00000000800 */
[----:B------:R-:W4:Y:S01]  /*146f0*/  @P1 LDC R37, c[0x0][0xbf0] ;  /* 0x0002fc00ff251b82 */ /* 0x000f220000000800 */
[----:B-1----:R-:W-:-:S07]  /*14700*/  IMAD R21, R21, R31, RZ ;  /* 0x0000001f15157224 */ /* 0x002fce00078e02ff */
[----:B0-----:R-:W0:Y:S01]  /*14710*/  @!P0 LDC R8, c[0x0][0xb50] ;  /* 0x0002d400ff088b82 */ /* 0x001e220000000800 */
[----:B------:R-:W-:-:S04]  /*14720*/  IMAD.WIDE.U32 R14, R20, R31, RZ ;  /* 0x0000001f140e7225 */ /* 0x000fc800078e00ff */
[----:B------:R-:W-:Y:S02]  /*14730*/  IMAD R21, R20, R30, R21 ;  /* 0x0000001e14157224 */ /* 0x000fe400078e0215 */
[----:B--2---:R-:W-:Y:S01]  /*14740*/  @P1 IMAD.HI.U32 R0, R33, R0, RZ ;  /* 0x0000000021001227 */ /* 0x004fe200078e00ff */
[----:B------:R-:W1:Y:S03]  /*14750*/  @!P0 LDC R9, c[0x0][0xb54] ;  /* 0x0002d500ff098b82 */ /* 0x000e660000000800 */
[-C--:B---3--:R-:W-:Y:S02]  /*14760*/  IMAD R29, R25, R222.reuse, RZ ;  /* 0x000000de191d7224 */ /* 0x088fe400078e02ff */
[----:B------:R-:W-:Y:S01]  /*14770*/  IMAD.WIDE.U32 R24, R24, R222, RZ ;  /* 0x000000de18187225 */ /* 0x000fe200078e00ff */
[----:B----4-:R-:W-:-:S03]  /*14780*/  @P1 SHF.R.U32.HI R27, RZ, R37, R0 ;  /* 0x00000025ff1b1219 */ /* 0x010fc60000011600 */
        /* <DEDUP_REMOVED lines=12> */
[----:B-----5:R-:W-:Y:S01]  /*14850*/  IMAD R0, R11, R15, RZ ;  /* 0x0000000f0b007224 */ /* 0x020fe200078e02ff */
        /* <DEDUP_REMOVED lines=8> */
.L_x_13867:
[----:B------:R-:W-:Y:S05]  /*148e0*/  BSYNC B1 ;  /* 0x0000000000017941 */ /* 0x000fea0003800000 */
.L_x_13866:
[----:B------:R-:W-:Y:S05]  /*148f0*/  @P2 BRA `(.L_x_13860) ;  /* 0x0000000800842947 */ /* 0x000fea0003800000 */
[----:B------:R-:W1:Y:S01]  /*14900*/  LDC R21, c[0x0][0xbe8] ;  /* 0x0002fa00ff157b82 */ /* 0x000e620000000800 */
[----:B0-----:R-:W-:Y:S01]  /*14910*/  SHF.R.S32.HI R9, RZ, 0x1f, R32 ;  /* 0x0000001fff097819 */ /* 0x001fe20000011420 */
        /* <DEDUP_REMOVED lines=9> */
[----:B------:R-:W-:-:S03]  /*149b0*/  IMAD.IADD R9, R9, 0x1, R11 ;  /* 0x0000000109097824 */ /* 0x000fc600078e020b */
[----:B------:R-:W-:Y:S01]  /*149c0*/  LEA R3, R32, R25, 0x5 ;  /* 0x0000001920037211 */ /* 0x000fe200078e28ff */
[----:B------:R-:W-:Y:S01]  /*149d0*/  IMAD.WIDE.U32 R8, R222, UR4, R8 ;  /* 0x00000004de087c25 */ /* 0x000fe2000f8e0008 */
[----:B-1----:R-:W-:-:S03]  /*149e0*/  ISETP.NE.AND P0, PT, R21, 0x1, PT ;  /* 0x000000011500780c */ /* 0x002fc60003f05270 */
[----:B------:R-:W-:Y:S02]  /*149f0*/  IMAD.IADD R13, R210, 0x1, R3 ;  /* 0x00000001d20d7824 */ /* 0x000fe400078e0203 */
[----:B------:R-:W-:Y:S01]  /*14a00*/  IMAD R9, R222, UR5, R9 ;  /* 0x00000005de097c24 */ /* 0x000fe2000f8e0209 */
[----:B------:R-:W-:Y:S01]  /*14a10*/  ULDC.64 UR4, c[0x0][0xaf0] ;  /* 0x0002bc0000047ab9 */ /* 0x000fe20000000a00 */
[----:B------:R-:W-:Y:S02]  /*14a20*/  IMAD.MOV.U32 R3, RZ, RZ, R13 ;  /* 0x000000ffff037224 */ /* 0x000fe400078e000d */
[----:B------:R-:W-:-:S04]  /*14a30*/  IMAD.WIDE.U32 R8, R31, UR4, R8 ;  /* 0x000000041f087c25 */ /* 0x000fc8000f8e0008 */
[----:B---3--:R-:W0:Y:S08]  /*14a40*/  @P0 LDC R4, c[0x0][0xbec] ;  /* 0x0002fb00ff040b82 */ /* 0x008e300000000800 */
        /* <DEDUP_REMOVED lines=24> */
[----:B------:R-:W-:-:S05]  /*14bd0*/  VIADD R9, R209, 0xc0 ;  /* 0x000000c0d1097836 */ /* 0x000fca0000000000 */
[----:B------:R-:W-:Y:S01]  /*14be0*/  SHF.R.S32.HI R10, RZ, 0x1f, R9 ;  /* 0x0000001fff0a7819 */ /* 0x000fe20000011409 */
[----:B------:R-:W-:Y:S06]  /*14bf0*/  BRA.DIV UR4, `(.L_x_13868) ;  /* 0x000000a204807947 */ /* 0x000fec000b800000 */
[----:B------:R0:W1:Y:S04]  /*14c00*/  SHFL.IDX PT, R0, R4, RZ, 0x181f ;  /* 0x00181fff04007589 */ /* 0x00006800000e0000 */
[----:B------:R0:W3:Y:S02]  /*14c10*/  SHFL.IDX PT, R14, R3, RZ, 0x181f ;  /* 0x00181fff030e7589 */ /* 0x0000e400000e0000 */
.L_x_14098:
        /* <DEDUP_REMOVED lines=12> */
[CC--:B---3--:R-:W-:Y:S02]  /*14ce0*/  @!P3 LEA R12, P5, R209.reuse, R14.reuse, 0x1 ;  /* 0x0000000ed10cb211 */ /* 0x0c8fe400078a08ff */
[C---:B------:R-:W-:Y:S02]  /*14cf0*/  @!P2 LEA R24, P4, R220.reuse, R14, 0x1 ;  /* 0x0000000edc18a211 */ /* 0x040fe400078808ff */
[----:B-1----:R-:W-:Y:S02]  /*14d00*/  @!P3 LEA.HI.X R13, R209, R0, R8, 0x1, P5 ;  /* 0x00000000d10db211 */ /* 0x002fe400028f0c08 */
        /* <DEDUP_REMOVED lines=10> */
.L_x_13870:
[----:B------:R-:W-:Y:S05]  /*14db0*/  BSYNC B1 ;  /* 0x0000000000017941 */ /* 0x000fea0003800000 */
.L_x_13869:
[----:B------:R-:W-:-:S03]  /*14dc0*/  UMOV UR4, 0xffffffff ;  /* 0xffffffff00047882 */ /* 0x000fc60000000000 */
[----:B------:R-:W-:Y:S05]  /*14dd0*/  BRA.DIV UR4, `(.L_x_13871) ;  /* 0x000000a2043c7947 */ /* 0x000fea000b800000 */
[----:B-1----:R1:W0:Y:S04]  /*14de0*/  SHFL.IDX PT, R0, R4, 0x1, 0x181f ;  /* 0x00381f0004007f89 */ /* 0x00222800000e0000 */
[----:B---34-:R1:W3:Y:S02]  /*14df0*/  SHFL.IDX PT, R14, R3, 0x1, 0x181f ;  /* 0x00381f00030e7f89 */ /* 0x0182e400000e0000 */
.L_x_14102:
        /* <DEDUP_REMOVED lines=24> */
.L_x_13873:
[----:B------:R-:W-:Y:S05]  /*14f80*/  BSYNC B1 ;  /* 0x0000000000017941 */ /* 0x000fea0003800000 */
.L_x_13872:
[----:B------:R-:W-:-:S03]  /*14f90*/  UMOV UR4, 0xffffffff ;  /* 0xffffffff00047882 */ /* 0x000fc60000000000 */
[----:B------:R-:W-:Y:S05]  /*14fa0*/  BRA.DIV UR4, `(.L_x_13874) ;  /* 0x000000a204107947 */ /* 0x000fea000b800000 */
[----:B0-----:R0:W0:Y:S04]  /*14fb0*/  SHFL.IDX PT, R0, R4, 0x2, 0x181f ;  /* 0x00581f0004007f89 */ /* 0x00102800000e0000 */
[----:B---34-:R3:W4:Y:S02]  /*14fc0*/  SHFL.IDX PT, R14, R3, 0x2, 0x181f ;  /* 0x00581f00030e7f89 */ /* 0x01872400000e0000 */
.L_x_14106:
        /* <DEDUP_REMOVED lines=24> */
.L_x_13876:
[----:B------:R-:W-:Y:S05]  /*15150*/  BSYNC B1 ;  /* 0x0000000000017941 */ /* 0x000fea0003800000 */
.L_x_13875:
[----:B------:R-:W-:-:S03]  /*15160*/  UMOV UR4, 0xffffffff ;  /* 0xffffffff00047882 */ /* 0x000fc60000000000 */
[----:B------:R-:W-:Y:S05]  /*15170*/  BRA.DIV UR4, `(.L_x_13877) ;  /* 0x0000009e04e47947 */ /* 0x000fea000b800000 */
[----:B0-----:R0:W0:Y:S04]  /*15180*/  SHFL.IDX PT, R0, R4, 0x3, 0x181f ;  /* 0x00781f0004007f89 */ /* 0x00102800000e0000 */
[----:B----4-:R4:W0:Y:S02]  /*15190*/  SHFL.IDX PT, R14, R3, 0x3, 0x181f ;  /* 0x00781f00030e7f89 */ /* 0x01082400000e0000 */
.L_x_14110:
[----:B-1-34-:R-:W-:-:S05]  /*151a0*/  VIADD R3, R210, 0x60 ;  /* 0x00000060d2037836 */ /* 0x01afca0000000000 */
[----:B------:R-:W-:-:S13]  /*151b0*/  ISETP.GE.AND P0, PT, R3, R21, PT ;  /* 0x000000150300720c */ /* 0x000fda0003f06270 */
[----:B------:R-:W-:Y:S05]  /*151c0*/  @P0 BRA `(.L_x_13860) ;  /* 0x0000000000500947 */ /* 0x000fea0003800000 */
[----:B------:R-:W-:Y:S01]  /*151d0*/  ULDC UR4, c[0x0][0xac8] ;  /* 0x0002b20000047ab9 */ /* 0x000fe20000000800 */
[----:B0-----:R-:W-:Y:S02]  /*151e0*/  SHF.R.S32.HI R4, RZ, 0x1f, R209 ;  /* 0x0000001fff047819 */ /* 0x001fe400000114d1 */
        /* <DEDUP_REMOVED lines=18> */
.L_x_13860:
[----:B------:R-:W-:Y:S05]  /*15310*/  BSYNC B0 ;  /* 0x0000000000007941 */ /* 0x000fea0003800000 */
.L_x_13846:
[----:B------:R-:W-:Y:S02]  /*15320*/  ULDC UR4, c[0x0][0xc3c] ;  /* 0x00030f0000047ab9 */ /* 0x000fe40000000800 */
[----:B---3--:R-:W-:-:S13]  /*15330*/  ISETP.GE.AND P0, PT, R7, UR4, PT ;  /* 0x0000000407007c0c */ /* 0x008fda000bf06270 */
[----:B------:R-:W-:Y:S05]  /*15340*/  @!P0 BRA `(.L_x_13878) ;  /* 0xfffffec000288947 */ /* 0x000fea000383ffff */
[----:B------:R-:W-:Y:S05]  /*15350*/  BRA `(.L_x_13718) ;  /* 0x0000008400b07947 */ /* 0x000fea0003800000 */
.L_x_13716:
        /* <DEDUP_REMOVED lines=18> */
.L_x_13879:
        /* <DEDUP_REMOVED lines=43> */
.L_x_13883:
        /* <DEDUP_REMOVED lines=39> */
.L_x_13881:
        /* <DEDUP_REMOVED lines=12> */
.L_x_13884:
[----:B---34-:R-:W-:Y:S01]  /*15a60*/  IMAD R2, R3, UR5, R10 ;  /* 0x0000000503027c24 */ /* 0x018fe2000f8e020a */
[----:B------:R-:W-:Y:S02]  /*15a70*/  IADD3 R14, R9, UR4, RZ ;  /* 0x00000004090e7c10 */ /* 0x000fe4000fffe0ff */
[----:B-1----:R-:W-:Y:S02]  /*15a80*/  ISETP.NE.AND P0, PT, R8, 0x1, PT ;  /* 0x000000010800780c */ /* 0x002fe40003f05270 */
[----:B------:R1:W-:Y:S01]  /*15a90*/  STL [R1], R2 ;  /* 0x0000000201007387 */ /* 0x0003e20000100800 */
[----:B------:R-:W-:-:S03]  /*15aa0*/  IADD3 R5, -R2, UR6, RZ ;  /* 0x0000000602057c10 */ /* 0x000fc6000fffe1ff */
[----:B------:R1:W-:Y:S07]  /*15ab0*/  STL [R1+0xc], R14 ;  /* 0x00000c0e01007387 */ /* 0x0003ee0000100800 */
        /* <DEDUP_REMOVED lines=57> */
.L_x_13885:
        /* <DEDUP_REMOVED lines=49> */
[-C--:B------:R-:W-:Y:S01]  /*16160*/  @!P1 IADD3 R3, R3, -R10.reuse, RZ ;  /* 0x8000000a03039210 */ /* 0x080fe20007ffe0ff */
        /* <DEDUP_REMOVED lines=11> */
.L_x_13886:
[----:B01----:R-:W-:-:S05]  /*16220*/  LOP3.LUT R3, RZ, R2, RZ, 0x33, !PT ;  /* 0x00000002ff037212 */ /* 0x003fca00078e33ff */
[----:B------:R-:W-:-:S05]  /*16230*/  IMAD.IADD R2, R4, 0x1, R3 ;  /* 0x0000000104027824 */ /* 0x000fca00078e0203 */
[----:B------:R1:W-:Y:S01]  /*16240*/  STL [R1+0x4], R2 ;  /* 0x0000040201007387 */ /* 0x0003e20000100800 */
[----:B------:R-:W-:Y:S05]  /*16250*/  BRA `(.L_x_13887) ;  /* 0x0000000000107947 */ /* 0x000fea0003800000 */
.L_x_13882:
[----:B------:R-:W-:Y:S01]  /*16260*/  IMAD.U32 R2, RZ, RZ, UR6 ;  /* 0x00000006ff027e24 */ /* 0x000fe2000f8e00ff */
[----:B------:R0:W-:Y:S04]  /*16270*/  STL [R1+0x4], RZ ;  /* 0x000004ff01007387 */ /* 0x0001e80000100800 */
[----:B------:R0:W-:Y:S04]  /*16280*/  STL [R1+0x8], RZ ;  /* 0x000008ff01007387 */ /* 0x0001e80000100800 */
[----:B------:R0:W-:Y:S02]  /*16290*/  STL [R1], R2 ;  /* 0x0000000201007387 */ /* 0x0001e40000100800 */
.L_x_13887:
        /* <DEDUP_REMOVED lines=10> */
.L_x_13880:
        /* <DEDUP_REMOVED lines=32> */
.L_x_14032:
        /* <DEDUP_REMOVED lines=65> */
.L_x_13889:
        /* <DEDUP_REMOVED lines=17> */
.L_x_13890:
[----:B------:R-:W-:Y:S05]  /*16a60*/  @!P0 BRA `(.L_x_13891) ;  /* 0x00000000000c8947 */ /* 0x000fea0003800000 */
[----:B------:R-:W2:Y:S04]  /*16a70*/  LDG.E R9, desc[UR40][R6.64] ;  /* 0x0000002806097981 */ /* 0x000ea8000c1e1900 */
[----:B------:R-:W2:Y:S02]  /*16a80*/  LDG.E R6, desc[UR40][R6.64+0x4] ;  /* 0x0000042806067981 */ /* 0x000ea4000c1e1900 */
[----:B--2---:R-:W-:-:S07]  /*16a90*/  IMAD.IADD R9, R6, 0x1, -R9 ;  /* 0x0000000106097824 */ /* 0x004fce00078e0a09 */
.L_x_13891:
[----:B------:R-:W2:Y:S01]  /*16aa0*/  LDL R7, [R1+0x4] ;  /* 0x0000040001077983 */ /* 0x000ea20000100800 */
[----:B-1----:R-:W1:Y:S03]  /*16ab0*/  LDC R3, c[0x0][0x448] ;  /* 0x00011200ff037b82 */ /* 0x002e660000000800 */
[----:B------:R-:W3:Y:S04]  /*16ac0*/  @P1 LDG.E R2, desc[UR40][R4.64] ;  /* 0x0000002804021981 */ /* 0x000ee8000c1e1900 */
[----:B------:R4:W3:Y:S01]  /*16ad0*/  @P1 LDG.E R4, desc[UR40][R4.64+0x4] ;  /* 0x0000042804041981 */ /* 0x0008e2000c1e1900 */
[----:B------:R-:W-:Y:S01]  /*16ae0*/  LOP3.LUT R12, R10, 0xff, RZ, 0xc0, !PT ;  /* 0x000000ff0a0c7812 */ /* 0x000fe200078ec0ff */
[----:B------:R-:W-:Y:S01]  /*16af0*/  BSSY B0, `(.L_x_13892) ;  /* 0x0000037000007945 */ /* 0x000fe20003800000 */
[----:B------:R-:W-:-:S03]  /*16b00*/  SHF.R.U32.HI R10, RZ, 0x10, R10 ;  /* 0x00000010ff0a7819 */ /* 0x000fc6000001160a */
[----:B------:R0:W-:Y:S01]  /*16b10*/  STL [R1+0x60], R12 ;  /* 0x0000600c01007387 */ /* 0x0001e20000100800 */
[----:B-1----:R-:W-:-:S13]  /*16b20*/  ISETP.NE.AND P0, PT, R3, 0x1, PT ;  /* 0x000000010300780c */ /* 0x002fda0003f05270 */
[----:B----4-:R-:W1:Y:S08]  /*16b30*/  @P0 LDC R5, c[0x0][0x44c] ;  /* 0x00011300ff050b82 */ /* 0x010e700000000800 */
[----:B------:R-:W4:Y:S01]  /*16b40*/  @P0 LDC R6, c[0x0][0x450] ;  /* 0x00011400ff060b82 */ /* 0x000f220000000800 */
[----:B--2---:R-:W-:Y:S02]  /*16b50*/  IMAD.SHL.U32 R3, R7, 0x80, RZ ;  /* 0x0000008007037824 */ /* 0x004fe400078e00ff */
[----:B-----5:R-:W-:-:S02]  /*16b60*/  IMAD.IADD R7, R9, 0x1, -R8 ;  /* 0x0000000109077824 */ /* 0x020fc400078e0a08 */
[----:B------:R-:W-:Y:S02]  /*16b70*/  VIADD R3, R3, 0x7f ;  /* 0x0000007f03037836 */ /* 0x000fe40000000000 */
[----:B---3--:R-:W-:Y:S02]  /*16b80*/  @P1 IMAD.IADD R11, R4, 0x1, -R2 ;  /* 0x00000001040b1824 */ /* 0x008fe400078e0a02 */
[----:B-1----:R-:W-:-:S05]  /*16b90*/  @P0 IMAD.HI.U32 R2, R3, R5, RZ ;  /* 0x0000000503020227 */ /* 0x002fca00078e00ff */
[----:B----4-:R-:W-:Y:S01]  /*16ba0*/  @P0 SHF.R.U32.HI R3, RZ, R6, R2 ;  /* 0x00000006ff030219 */ /* 0x010fe20000011602 */
[----:B------:R-:W-:-:S04]  /*16bb0*/  IMAD.IADD R2, R7, 0x1, R11 ;  /* 0x0000000107027824 */ /* 0x000fc800078e020b */
[C---:B------:R-:W-:Y:S01]  /*16bc0*/  VIADD R4, R2.reuse, 0x5f ;  /* 0x0000005f02047836 */ /* 0x040fe20000000000 */
[----:B------:R-:W-:-:S03]  /*16bd0*/  IADD3 R21, R2, 0x60, -R14 ;  /* 0x0000006002157810 */ /* 0x000fc60007ffe80e */
[----:B------:R-:W-:-:S04]  /*16be0*/  IMAD.HI R2, R4, 0x2aaaaaab, RZ ;  /* 0x2aaaaaab04027827 */ /* 0x000fc800078e02ff */
[----:B------:R-:W-:Y:S01]  /*16bf0*/  IMAD.IADD R3, R21, 0x1, R3 ;  /* 0x0000000115037824 */ /* 0x000fe200078e0203 */
[----:B------:R-:W-:Y:S01]  /*16c00*/  SHF.R.U32.HI R20, RZ, 0x1f, R2 ;  /* 0x0000001fff147819 */ /* 0x000fe20000011602 */
[----:B------:R-:W-:Y:S02]  /*16c10*/  IMAD.MOV.U32 R4, RZ, RZ, RZ ;  /* 0x000000ffff047224 */ /* 0x000fe400078e00ff */
[----:B------:R-:W-:Y:S01]  /*16c20*/  IMAD.HI R3, R3, 0x2aaaaaab, RZ ;  /* 0x2aaaaaab03037827 */ /* 0x000fe200078e02ff */
[----:B------:R-:W-:-:S04]  /*16c30*/  LEA.HI.SX32 R20, R2, R20, 0x1c ;  /* 0x0000001402147211 */ /* 0x000fc800078fe2ff */
[----:B------:R-:W-:-:S04]  /*16c40*/  SHF.R.U32.HI R6, RZ, 0x1f, R3 ;  /* 0x0000001fff067819 */ /* 0x000fc80000011603 */
[----:B------:R-:W-:-:S04]  /*16c50*/  LEA.HI.SX32 R6, R3, R6, 0x1c ;  /* 0x0000000603067211 */ /* 0x000fc800078fe2ff */
        /* <DEDUP_REMOVED lines=20> */
[----:B------:R-:W-:-:S05]  /*16da0*/  IMAD.MOV R4, RZ, RZ, -R4 ;  /* 0x000000ffff047224 */ /* 0x000fca00078e0a04 */
[----:B------:R-:W-:Y:S01]  /*16db0*/  MOV R8, R4 ;  /* 0x0000000400087202 */ /* 0x000fe20000000f00 */
        /* <DEDUP_REMOVED lines=10> */
.L_x_13893:
[----:B------:R-:W-:Y:S05]  /*16e60*/  BSYNC B0 ;  /* 0x0000000000007941 */ /* 0x000fea0003800000 */
.L_x_13892:
        /* <DEDUP_REMOVED lines=25> */
.L_x_14113:
[----:B-1----:R-:W-:Y:S02]  /*17000*/  ISETP.NE.AND P0, PT, R14, RZ, PT ;  /* 0x000000ff0e00720c */ /* 0x002fe40003f05270 */
[----:B------:R-:W-:-:S11]  /*17010*/  PLOP3.LUT P6, PT, PT, PT, PT, 0x8, 0x0 ;  /* 0x000000000000781c */ /* 0x000fd60003fce170 */
[----:B------:R-:W-:Y:S05]  /*17020*/  @P0 BRA `(.L_x_13897) ;  /* 0x00000000000c0947 */ /* 0x000fea0003800000 */
[----:B------:R-:W-:-:S03]  /*17030*/  UMOV UR4, 0xffffffff ;  /* 0xffffffff00047882 */ /* 0x000fc60000000000 */
[----:B------:R-:W-:Y:S05]  /*17040*/  BRA.DIV UR4, `(.L_x_13898) ;  /* 0x0000008204ac7947 */ /* 0x000fea000b800000 */
[----:B------:R-:W-:-:S13]  /*17050*/  ELECT P6, URZ, PT ;  /* 0x00000000003f782f */ /* 0x000fda00038c0000 */
.L_x_13897:
        /* <DEDUP_REMOVED lines=9> */
.L_x_14116:
[----:B------:R-:W-:Y:S05]  /*170f0*/  BSYNC B1 ;  /* 0x0000000000017941 */ /* 0x000fea0003800000 */
.L_x_13899:
        /* <DEDUP_REMOVED lines=12> */
.L_x_14117:
[----:B------:R-:W-:Y:S05]  /*171c0*/  BSYNC B2 ;  /* 0x0000000000027941 */ /* 0x000fea0003800000 */
.L_x_13903:
        /* <DEDUP_REMOVED lines=9> */
.L_x_13906:
[----:B------:R-:W-:Y:S05]  /*17260*/  BSYNC B2 ;  /* 0x0000000000027941 */ /* 0x000fea0003800000 */
.L_x_13905:
        /* <DEDUP_REMOVED lines=13> */
.L_x_13907:
        /* <DEDUP_REMOVED lines=13> */
.L_x_14118:
[----:B------:R-:W-:Y:S05]  /*17410*/  BSYNC B2 ;  /* 0x0000000000027941 */ /* 0x000fea0003800000 */
.L_x_13908:
        /* <DEDUP_REMOVED lines=11> */
.L_x_13911:
[----:B------:R-:W-:Y:S05]  /*174d0*/  BSYNC B2 ;  /* 0x0000000000027941 */ /* 0x000fea0003800000 */
.L_x_13910:
        /* <DEDUP_REMOVED lines=10> */
.L_x_13912:
        /* <DEDUP_REMOVED lines=15> */
.L_x_13913:
        /* <DEDUP_REMOVED lines=15> */
.L_x_13914:
        /* <DEDUP_REMOVED lines=15> */
.L_x_13915:
        /* <DEDUP_REMOVED lines=10> */
.L_x_13902:
[----:B------:R-:W-:Y:S05]  /*178f0*/  BSYNC B1 ;  /* 0x0000000000017941 */ /* 0x000fea0003800000 */
.L_x_13901:
        /* <DEDUP_REMOVED lines=13> */
.L_x_13931:
        /* <DEDUP_REMOVED lines=13> */
.L_x_14119:
[----:B------:R-:W-:Y:S05]  /*17aa0*/  BSYNC B2 ;  /* 0x0000000000027941 */ /* 0x000fea0003800000 */
.L_x_13918:
        /* <DEDUP_REMOVED lines=9> */
.L_x_13921:
[----:B------:R-:W-:Y:S05]  /*17b40*/  BSYNC B2 ;  /* 0x0000000000027941 */ /* 0x000fea0003800000 */
.L_x_13920:
        /* <DEDUP_REMOVED lines=12> */
.L_x_13922:
        /* <DEDUP_REMOVED lines=13> */
.L_x_14120:
[----:B------:R-:W-:Y:S05]  /*17ce0*/  BSYNC B2 ;  /* 0x0000000000027941 */ /* 0x000fea0003800000 */
.L_x_13923:
        /* <DEDUP_REMOVED lines=11> */
.L_x_13926:
[----:B------:R-:W-:Y:S05]  /*17da0*/  BSYNC B2 ;  /* 0x0000000000027941 */ /* 0x000fea0003800000 */
.L_x_13925:
        /* <DEDUP_REMOVED lines=10> */
.L_x_13927:
        /* <DEDUP_REMOVED lines=12> */
[----:B------:R-:W-:Y:S02]  /*17f10*/  R2UR UR7, R13 ;  /* 0x000000000d0772ca */ /* 0x000fe400000e0000 */
[----:B------:R-:W-:Y:S02]  /*17f20*/  PLOP3.LUT P1, PT, PT, PT, PT, 0x80, 0x0 ;  /* 0x000000000000781c */ /* 0x000fe40003f2f070 */
[----:B------:R-:W-:-:S11]  /*17f30*/  IADD3 R7, R6, 0x3400, RZ ;  /* 0x0000340006077810 */ /* 0x000fd60007ffe0ff */
.L_x_13928:
        /* <DEDUP_REMOVED lines=15> */
.L_x_13929:
        /* <DEDUP_REMOVED lines=15> */
.L_x_13930:
        /* <DEDUP_REMOVED lines=10> */
.L_x_13917:
[----:B------:R-:W-:Y:S05]  /*181c0*/  BSYNC B1 ;  /* 0x0000000000017941 */ /* 0x000fea0003800000 */
.L_x_13916:
        /* <DEDUP_REMOVED lines=12> */
.L_x_13895:
[----:B------:R-:W-:Y:S05]  /*18290*/  BSYNC B0 ;  /* 0x0000000000007941 */ /* 0x000fea0003800000 */
.L_x_13894:
        /* <DEDUP_REMOVED lines=13> */
[----:B------:R-:W-:-:S04]  /*18370*/  IMAD.IADD R0, R21, 0x1, R0 ;  /* 0x0000000115007824 */ /* 0x000fc800078e0200 */
[----:B------:R-:W-:-:S05]  /*18380*/  IMAD.HI R0, R0, 0x2aaaaaab, RZ ;  /* 0x2aaaaaab00007827 */ /* 0x000fca00078e02ff */
[----:B------:R-:W-:-:S04]  /*18390*/  SHF.R.U32.HI R2, RZ, 0x1f, R0 ;  /* 0x0000001fff027819 */ /* 0x000fc80000011600 */
[----:B------:R-:W-:-:S04]  /*183a0*/  LEA.HI.SX32 R0, R0, R2, 0x1c ;  /* 0x0000000200007211 */ /* 0x000fc800078fe2ff */
        /* <DEDUP_REMOVED lines=32> */
.L_x_13933:
[----:B------:R-:W-:Y:S05]  /*185b0*/  BSYNC B0 ;  /* 0x0000000000007941 */ /* 0x000fea0003800000 */
.L_x_13932:
        /* <DEDUP_REMOVED lines=27> */
.L_x_13935:
        /* <DEDUP_REMOVED lines=20> */
.L_x_13938:
[----:B------:R-:W-:Y:S05]  /*188b0*/  BSYNC B6 ;  /* 0x0000000000067941 */ /* 0x000fea0003800000 */
.L_x_13937:
        /* <DEDUP_REMOVED lines=20> */
.L_x_13941:
        /* <DEDUP_REMOVED lines=16> */
.L_x_13940:
[----:B------:R-:W-:Y:S05]  /*18b00*/  BSYNC B6 ;  /* 0x0000000000067941 */ /* 0x000fea0003800000 */
.L_x_13939:
        /* <DEDUP_REMOVED lines=24> */
.L_x_14123:
        /* <DEDUP_REMOVED lines=9> */
.L_x_14126:
        /* <DEDUP_REMOVED lines=24> */
.L_x_13945:
[----:B------:R-:W2:Y:S04]  /*18ea0*/  LDL R0, [R1+0x10] ;  /* 0x0000100001007983 */ /* 0x000ea80000100800 */
[----:B-1----:R-:W3:Y:S01]  /*18eb0*/  LDL R2, [R1+0x18] ;  /* 0x0000180001027983 */ /* 0x002ee20000100800 */
[----:B--2---:R-:W-:Y:S01]  /*18ec0*/  IMAD R0, R0, 0x8, R19 ;  /* 0x0000000800007824 */ /* 0x004fe200078e0213 */
[----:B---3--:R-:W-:-:S04]  /*18ed0*/  SHF.L.U32 R2, R2, 0x1f, RZ ;  /* 0x0000001f02027819 */ /* 0x008fc800000006ff */
[----:B------:R-:W1:Y:S02]  /*18ee0*/  SYNCS.PHASECHK.TRANS64.TRYWAIT P0, [R0+URZ+0x22840], R2 ;  /* 0x02284002000075a7 */ /* 0x000e64000800017f */
[----:B-1----:R-:W-:Y:S05]  /*18ef0*/  @!P0 BRA `(.L_x_13946) ;  /* 0x0000006400d88947 */ /* 0x002fea0003800000 */
.L_x_14127:
        /* <DEDUP_REMOVED lines=11> */
.L_x_13947:
[----:B0-----:R-:W2:Y:S04]  /*18fb0*/  LDL R4, [R1+0x10] ;  /* 0x0000100001047983 */ /* 0x001ea80000100800 */
[----:B------:R-:W3:Y:S04]  /*18fc0*/  LDL R3, [R1+0x30] ;  /* 0x0000300001037983 */ /* 0x000ee80000100800 */
[----:B-1----:R-:W4:Y:S01]  /*18fd0*/  LDL R2, [R1+0x24] ;  /* 0x0000240001027983 */ /* 0x002f220000100800 */
        /* <DEDUP_REMOVED lines=11> */
[----:B--2---:R-:W-:Y:S01]  /*19090*/  IMAD R0, R4, 0x3000, R19 ;  /* 0x0000300004007824 */ /* 0x004fe200078e0213 */
[----:B---3--:R-:W-:-:S04]  /*190a0*/  R2UR UR11, R3 ;  /* 0x00000000030b72ca */ /* 0x008fc800000e0000 */
[----:B------:R-:W-:Y:S02]  /*190b0*/  R2UR UR8, R0 ;  /* 0x00000000000872ca */ /* 0x000fe400000e0000 */
[----:B----4-:R-:W-:-:S11]  /*190c0*/  R2UR UR4, R2 ;  /* 0x00000000020472ca */ /* 0x010fd600000e0000 */
[----:B------:R-:W-:Y:S02]  /*190d0*/  UIADD3 UR8, UR8, 0x1c400, URZ ;  /* 0x0001c40008087890 */ /* 0x000fe4000fffe03f */
[----:B------:R-:W-:-:S03]  /*190e0*/  UIMAD UR11, UR11, 0x60, UR4 ;  /* 0x000000600b0b78a4 */ /* 0x000fc6000f8e0204 */
[----:B------:R-:W-:-:S06]  /*190f0*/  UMOV UR4, 0x0 ;  /* 0x0000000000047882 */ /* 0x000fcc0000000000 */
[----:B------:R1:W-:Y:S02]  /*19100*/  UTMALDG.4D [UR8], [UR6], desc[UR4] ;  /* 0x00000408060075b4 */ /* 0x0003e40008019000 */
[----:B-1----:R-:W-:Y:S01]  /*19110*/  NOP ;  /* 0x0000000000007918 */ /* 0x002fe20000000000 */
.L_x_13943:
        /* <DEDUP_REMOVED lines=40> */
.L_x_13949:
[----:B------:R-:W-:Y:S05]  /*193a0*/  BSYNC B6 ;  /* 0x0000000000067941 */ /* 0x000fea0003800000 */
.L_x_13948:
        /* <DEDUP_REMOVED lines=12> */
[----:B-1----:R-:W-:-:S04]  /*19470*/  SHF.L.U32 R9, R9, 0x3, RZ ;  /* 0x0000000309097819 */ /* 0x002fc800000006ff */
        /* <DEDUP_REMOVED lines=112> */
.L_x_14144:
        /* <DEDUP_REMOVED lines=10> */
.L_x_13951:
        /* <DEDUP_REMOVED lines=18> */
.L_x_14145:
[----:B------:R-:W-:Y:S05]  /*19d40*/  BSYNC B0 ;  /* 0x0000000000007941 */ /* 0x000fea0003800000 */
.L_x_13952:
        /* <DEDUP_REMOVED lines=13> */
.L_x_14146:
[----:B------:R-:W-:Y:S05]  /*19e20*/  BSYNC B1 ;  /* 0x0000000000017941 */ /* 0x000fea0003800000 */
.L_x_13956:
        /* <DEDUP_REMOVED lines=9> */
.L_x_13959:
[----:B------:R-:W-:Y:S05]  /*19ec0*/  BSYNC B1 ;  /* 0x0000000000017941 */ /* 0x000fea0003800000 */
.L_x_13958:
        /* <DEDUP_REMOVED lines=11> */
[----:B---3--:R-:W-:-:S03]  /*19f80*/  IMAD R3, R3, 0x60, R4 ;  /* 0x0000006003037824 */ /* 0x008fc600078e0204 */
[----:B------:R-:W-:-:S07]  /*19f90*/  IADD3 R4, R0, 0x400, RZ ;  /* 0x0000040000047810 */ /* 0x000fce0007ffe0ff */
.L_x_13960:
        /* <DEDUP_REMOVED lines=15> */
.L_x_13961:
        /* <DEDUP_REMOVED lines=15> */
.L_x_13962:
        /* <DEDUP_REMOVED lines=15> */
.L_x_13963:
        /* <DEDUP_REMOVED lines=10> */
.L_x_13955:
[----:B------:R-:W-:Y:S05]  /*1a310*/  BSYNC B0 ;  /* 0x0000000000007941 */ /* 0x000fea0003800000 */
.L_x_13954:
        /* <DEDUP_REMOVED lines=55> */
.L_x_13970:
        /* <DEDUP_REMOVED lines=8> */
.L_x_14147:
[----:B------:R-:W-:Y:S05]  /*1a710*/  BSYNC B3 ;  /* 0x0000000000037941 */ /* 0x000fea0003800000 */
.L_x_13971:
        /* <DEDUP_REMOVED lines=9> */
.L_x_13974:
[----:B------:R-:W-:Y:S05]  /*1a7b0*/  BSYNC B3 ;  /* 0x0000000000037941 */ /* 0x000fea0003800000 */
.L_x_13973:
        /* <DEDUP_REMOVED lines=13> */
.L_x_13975:
        /* <DEDUP_REMOVED lines=13> */
.L_x_14148:
[----:B------:R-:W-:Y:S05]  /*1a960*/  BSYNC B3 ;  /* 0x0000000000037941 */ /* 0x000fea0003800000 */
.L_x_13976:
        /* <DEDUP_REMOVED lines=11> */
.L_x_13979:
[----:B------:R-:W-:Y:S05]  /*1aa20*/  BSYNC B3 ;  /* 0x0000000000037941 */ /* 0x000fea0003800000 */
.L_x_13978:
        /* <DEDUP_REMOVED lines=10> */
.L_x_13980:
        /* <DEDUP_REMOVED lines=15> */
.L_x_13981:
        /* <DEDUP_REMOVED lines=15> */
.L_x_13982:
        /* <DEDUP_REMOVED lines=15> */
.L_x_13983:
        /* <DEDUP_REMOVED lines=10> */
.L_x_13969:
[----:B------:R-:W-:Y:S05]  /*1ae40*/  BSYNC B1 ;  /* 0x0000000000017941 */ /* 0x000fea0003800000 */
.L_x_13968:
[----:B------:R-:W2:Y:S02]  /*1ae50*/  LDL.LU R5, [R1+0x40] ;  /* 0x0000400001057983 */ /* 0x000ea40000300800 */
[----:B--2---:R-:W-:-:S07]  /*1ae60*/  VIADD R0, R5, 0xfffffffd ;  /* 0xfffffffd05007836 */ /* 0x004fce0000000000 */
.L_x_13967:
[----:B------:R-:W-:Y:S05]  /*1ae70*/  BSYNC B2 ;  /* 0x0000000000027941 */ /* 0x000fea0003800000 */
.L_x_13966:
[----:B------:R-:W-:Y:S01]  /*1ae80*/  VIADD R8, R8, 0xfffffffe ;  /* 0xfffffffe08087836 */ /* 0x000fe20000000000 */
[----:B------:R-:W-:-:S04]  /*1ae90*/  LOP3.LUT R4, RZ, R4, RZ, 0x33, !PT ;  /* 0x00000004ff047212 */ /* 0x000fc800078e33ff */
[----:B------:R-:W-:-:S13]  /*1aea0*/  ISETP.NE.AND P0, PT, R8, R4, PT ;  /* 0x000000040800720c */ /* 0x000fda0003f05270 */
[----:B------:R-:W-:Y:S05]  /*1aeb0*/  @!P0 BRA `(.L_x_13965) ;  /* 0x0000001400008947 */ /* 0x000fea0003800000 */
.L_x_14016:
        /* <DEDUP_REMOVED lines=35> */
.L_x_13986:
        /* <DEDUP_REMOVED lines=8> */
.L_x_14149:
[----:B------:R-:W-:Y:S05]  /*1b170*/  BSYNC B2 ;  /* 0x0000000000027941 */ /* 0x000fea0003800000 */
.L_x_13987:
        /* <DEDUP_REMOVED lines=9> */
.L_x_13990:
[----:B------:R-:W-:Y:S05]  /*1b210*/  BSYNC B2 ;  /* 0x0000000000027941 */ /* 0x000fea0003800000 */
.L_x_13989:
[----:B------:R-:W2:Y:S01]  /*1b220*/  LDL R4, [R1+0x24] ;  /* 0x0000240001047983 */ /* 0x000ea20000100800 */
[----:B0-----:R-:W-:Y:S01]  /*1b230*/  MOV R10, RZ ;  /* 0x000000ff000a7202 */ /* 0x001fe20000000f00 */
[----:B------:R-:W-:Y:S01]  /*1b240*/  IMAD R5, R7, 0x3000, R19 ;  /* 0x0000300007057824 */ /* 0x000fe200078e0213 */
        /* <DEDUP_REMOVED lines=9> */
.L_x_13991:
        /* <DEDUP_REMOVED lines=13> */
.L_x_14150:
[----:B------:R-:W-:Y:S05]  /*1b3b0*/  BSYNC B2 ;  /* 0x0000000000027941 */ /* 0x000fea0003800000 */
.L_x_13992:
        /* <DEDUP_REMOVED lines=11> */
.L_x_13995:
[----:B------:R-:W-:Y:S05]  /*1b470*/  BSYNC B2 ;  /* 0x0000000000027941 */ /* 0x000fea0003800000 */
.L_x_13994:
        /* <DEDUP_REMOVED lines=9> */
.L_x_13996:
        /* <DEDUP_REMOVED lines=15> */
.L_x_13997:
        /* <DEDUP_REMOVED lines=15> */
.L_x_13998:
        /* <DEDUP_REMOVED lines=15> */
.L_x_13999:
        /* <DEDUP_REMOVED lines=10> */
.L_x_13985:
[----:B------:R-:W-:Y:S05]  /*1b880*/  BSYNC B1 ;  /* 0x0000000000017941 */ /* 0x000fea0003800000 */
.L_x_13984:
        /* <DEDUP_REMOVED lines=35> */
.L_x_14002:
        /* <DEDUP_REMOVED lines=8> */
.L_x_14151:
[----:B------:R-:W-:Y:S05]  /*1bb40*/  BSYNC B2 ;  /* 0x0000000000027941 */ /* 0x000fea0003800000 */
.L_x_14003:
        /* <DEDUP_REMOVED lines=9> */
.L_x_14006:
[----:B------:R-:W-:Y:S05]  /*1bbe0*/  BSYNC B2 ;  /* 0x0000000000027941 */ /* 0x000fea0003800000 */
.L_x_14005:
        /* <DEDUP_REMOVED lines=13> */
.L_x_14007:
        /* <DEDUP_REMOVED lines=13> */
.L_x_14152:
[----:B------:R-:W-:Y:S05]  /*1bd90*/  BSYNC B2 ;  /* 0x0000000000027941 */ /* 0x000fea0003800000 */
.L_x_14008:
        /* <DEDUP_REMOVED lines=11> */
.L_x_14011:
[----:B------:R-:W-:Y:S05]  /*1be50*/  BSYNC B2 ;  /* 0x0000000000027941 */ /* 0x000fea0003800000 */
.L_x_14010:
        /* <DEDUP_REMOVED lines=10> */
.L_x_14012:
        /* <DEDUP_REMOVED lines=15> */
.L_x_14013:
        /* <DEDUP_REMOVED lines=15> */
.L_x_14014:
        /* <DEDUP_REMOVED lines=15> */
.L_x_14015:
        /* <DEDUP_REMOVED lines=10> */
.L_x_14001:
[----:B------:R-:W-:Y:S05]  /*1c270*/  BSYNC B1 ;  /* 0x0000000000017941 */ /* 0x000fea0003800000 */
.L_x_14000:
[----:B------:R-:W2:Y:S01]  /*1c280*/  LDL R5, [R1+0x28] ;  /* 0x0000280001057983 */ /* 0x000ea20000100800 */
[----:B------:R-:W-:Y:S01]  /*1c290*/  VIADD R0, R0, 0xfffffffe ;  /* 0xfffffffe00007836 */ /* 0x000fe20000000000 */
[----:B--2---:R-:W-:-:S13]  /*1c2a0*/  ISETP.GT.AND P0, PT, R6, R5, PT ;  /* 0x000000050600720c */ /* 0x004fda0003f04270 */
[----:B------:R-:W-:Y:S05]  /*1c2b0*/  @P0 BRA `(.L_x_14016) ;  /* 0xffffffec00000947 */ /* 0x000fea000383ffff */
.L_x_13965:
[----:B------:R-:W-:Y:S05]  /*1c2c0*/  BSYNC B0 ;  /* 0x0000000000007941 */ /* 0x000fea0003800000 */
.L_x_13964:
        /* <DEDUP_REMOVED lines=25> */
.L_x_14018:
[----:B------:R-:W-:Y:S05]  /*1c460*/  BSYNC B0 ;  /* 0x0000000000007941 */ /* 0x000fea0003800000 */
.L_x_14017:
[----:B------:R-:W-:-:S05]  /*1c470*/  SEL R0, R0, RZ, P0 ;  /* 0x000000ff00007207 */ /* 0x000fca0000000000 */
[----:B------:R3:W-:Y:S02]  /*1c480*/  STL [R1+0x10], R0 ;  /* 0x0000100001007387 */ /* 0x0007e40000100800 */
.L_x_13936:
[----:B------:R-:W-:Y:S05]  /*1c490*/  BSYNC B7 ;  /* 0x0000000000077941 */ /* 0x000fea0003800000 */
.L_x_13934:
        /* <DEDUP_REMOVED lines=13> */
.L_x_14019:
        /* <DEDUP_REMOVED lines=8> */
[----:B0-----:R-:W-:Y:S01]  /*1c5f0*/  MOV R10, R2 ;  /* 0x00000002000a7202 */ /* 0x001fe20000000f00 */
        /* <DEDUP_REMOVED lines=37> */
.L_x_14162:
[----:B------:R-:W-:Y:S02]  /*1c850*/  ULDC UR4, c[0x0][0xc38] ;  /* 0x00030e0000047ab9 */ /* 0x000fe40000000800 */
[----:B------:R-:W-:-:S04]  /*1c860*/  IMAD.U32 R2, RZ, RZ, UR4 ;  /* 0x00000004ff027e24 */ /* 0x000fc8000f8e00ff */
[----:B-1----:R-:W-:-:S04]  /*1c870*/  IMAD R9, R9, R2, RZ ;  /* 0x0000000209097224 */ /* 0x002fc800078e02ff */
[----:B------:R-:W-:-:S05]  /*1c880*/  IMAD.IADD R0, R0, 0x1, R9 ;  /* 0x0000000100007824 */ /* 0x000fca00078e0209 */
[----:B------:R-:W-:-:S13]  /*1c890*/  ISETP.GT.AND P6, PT, R0, R5, PT ;  /* 0x000000050000720c */ /* 0x000fda0003fc4270 */
[----:B------:R-:W-:Y:S05]  /*1c8a0*/  @P6 BRA `(.L_x_14022) ;  /* 0x0000000000ac6947 */ /* 0x000fea0003800000 */
.L_x_14025:
        /* <DEDUP_REMOVED lines=37> */
.L_x_14170:
[----:B------:R-:W-:Y:S02]  /*1cb00*/  ULDC UR4, c[0x0][0xc38] ;  /* 0x00030e0000047ab9 */ /* 0x000fe40000000800 */
[----:B------:R-:W-:-:S04]  /*1cb10*/  IMAD.U32 R2, RZ, RZ, UR4 ;  /* 0x00000004ff027e24 */ /* 0x000fc8000f8e00ff */
[----:B-1----:R-:W-:-:S04]  /*1cb20*/  IMAD R9, R9, R2, RZ ;  /* 0x0000000209097224 */ /* 0x002fc800078e02ff */
[----:B------:R-:W-:-:S05]  /*1cb30*/  IMAD.IADD R0, R9, 0x1, R0 ;  /* 0x0000000109007824 */ /* 0x000fca00078e0200 */
[----:B------:R-:W-:-:S13]  /*1cb40*/  ISETP.GT.AND P6, PT, R0, R5, PT ;  /* 0x000000050000720c */ /* 0x000fda0003fc4270 */
[----:B------:R-:W-:Y:S05]  /*1cb50*/  @!P6 BRA `(.L_x_14025) ;  /* 0xfffffffc0054e947 */ /* 0x000fea000383ffff */
.L_x_14022:
        /* <DEDUP_REMOVED lines=12> */
.L_x_14175:
[----:B------:R-:W-:-:S13]  /*1cc20*/  ISETP.NE.AND P0, PT, R0, RZ, PT ;  /* 0x000000ff0000720c */ /* 0x000fda0003f05270 */
[----:B------:R-:W-:Y:S05]  /*1cc30*/  @!P0 BRA `(.L_x_14027) ;  /* 0x0000000000108947 */ /* 0x000fea0003800000 */
[----:B------:R-:W-:Y:S01]  /*1cc40*/  UMOV UR4, 0xffffffff ;  /* 0xffffffff00047882 */ /* 0x000fe20000000000 */
[----:B-1----:R-:W-:Y:S02]  /*1cc50*/  VIADD R3, R3, 0xffffffff ;  /* 0xffffffff03037836 */ /* 0x002fe40000000000 */
[----:B------:R-:W-:Y:S05]  /*1cc60*/  BRA.DIV UR4, `(.L_x_14028) ;  /* 0x00000042046c7947 */ /* 0x000fea000b800000 */
[----:B------:R2:W3:Y:S02]  /*1cc70*/  SHFL.IDX PT, R8, R7, R3, 0x1f ;  /* 0x00001f0307087589 */ /* 0x0004e400000e0000 */
.L_x_14027:
[----:B------:R-:W-:Y:S01]  /*1cc80*/  ISETP.NE.AND P0, PT, R6, 0x1, PT ;  /* 0x000000010600780c */ /* 0x000fe20003f05270 */
[----:B---3--:R-:W-:-:S05]  /*1cc90*/  IMAD R0, R8, R2, R9 ;  /* 0x0000000208007224 */ /* 0x008fca00078e0209 */
[----:B------:R3:W-:Y:S02]  /*1cca0*/  STL [R1], R0 ;  /* 0x0000000001007387 */ /* 0x0007e40000100800 */
[----:B---3--:R-:W-:-:S05]  /*1ccb0*/  IMAD.IADD R0, R5, 0x1, -R0 ;  /* 0x0000000105007824 */ /* 0x008fca00078e0a00 */
[----:B------:R-:W-:Y:S05]  /*1ccc0*/  @!P0 BRA `(.L_x_14029) ;  /* 0x0000000000e48947 */ /* 0x000fea0003800000 */
[----:B------:R-:W-:-:S04]  /*1ccd0*/  IABS R5, R4 ;  /* 0x0000000400057213 */ /* 0x000fc80000000000 */
[----:B0-2---:R-:W0:Y:S08]  /*1cce0*/  I2F.RP R7, R5 ;  /* 0x0000000500077306 */ /* 0x005e300000209400 */
        /* <DEDUP_REMOVED lines=23> */
[----:B0-----:R-:W-:-:S05]  /*1ce60*/  IADD3 R2, RZ, -R3, RZ ;  /* 0x80000003ff027210 */ /* 0x001fca0007ffe0ff */
        /* <DEDUP_REMOVED lines=31> */
.L_x_14029:
[----:B-12---:R-:W2:Y:S01]  /*1d060*/  LDL R3, [R1+0xc] ;  /* 0x00000c0001037983 */ /* 0x006ea20000100800 */
        /* <DEDUP_REMOVED lines=58> */
[----:B------:R-:W-:Y:S02]  /*1d410*/  @!P1 LOP3.LUT R0, RZ, R8, RZ, 0x33, !PT ;  /* 0x00000008ff009212 */ /* 0x000fe400078e33ff */
[----:B------:R-:W-:-:S05]  /*1d420*/  IADD3 R8, -R8, RZ, RZ ;  /* 0x000000ff08087210 */ /* 0x000fca0007ffe1ff */
[----:B------:R-:W-:-:S05]  /*1d430*/  IMAD R2, R0, R8, R7 ;  /* 0x0000000800027224 */ /* 0x000fca00078e0207 */
[----:B------:R0:W-:Y:S02]  /*1d440*/  STL [R1+0x8], R2 ;  /* 0x0000080201007387 */ /* 0x0001e40000100800 */
.L_x_14030:
[----:B------:R-:W-:-:S05]  /*1d450*/  LOP3.LUT R3, RZ, R0, RZ, 0x33, !PT ;  /* 0x00000000ff037212 */ /* 0x000fca00078e33ff */
[----:B------:R-:W-:-:S05]  /*1d460*/  IMAD.IADD R0, R4, 0x1, R3 ;  /* 0x0000000104007824 */ /* 0x000fca00078e0203 */
[----:B------:R2:W-:Y:S01]  /*1d470*/  STL [R1+0x4], R0 ;  /* 0x0000040001007387 */ /* 0x0005e20000100800 */
[----:B------:R-:W-:Y:S05]  /*1d480*/  BRA `(.L_x_14031) ;  /* 0x0000000000287947 */ /* 0x000fea0003800000 */
.L_x_14023:
        /* <DEDUP_REMOVED lines=10> */
.L_x_14031:
        /* <DEDUP_REMOVED lines=16> */
.L_x_14020:
[----:B---34-:R-:W3:Y:S01]  /*1d630*/  LDL R0, [R1+0xc] ;  /* 0x00000c0001007983 */ /* 0x018ee20000100800 */
[----:B------:R-:W-:Y:S02]  /*1d640*/  ULDC UR4, c[0x0][0xc3c] ;  /* 0x00030f0000047ab9 */ /* 0x000fe40000000800 */
[----:B---3--:R-:W-:-:S13]  /*1d650*/  ISETP.GE.AND P0, PT, R0, UR4, PT ;  /* 0x0000000400007c0c */ /* 0x008fda000bf06270 */
[----:B------:R-:W-:Y:S05]  /*1d660*/  @!P0 BRA `(.L_x_14032) ;  /* 0xffffff8c00b48947 */ /* 0x000fea000383ffff */
[----:B------:R-:W-:Y:S05]  /*1d670*/  BSYNC B8 ;  /* 0x0000000000087941 */ /* 0x000fea0003800000 */
.L_x_13888:
        /* <DEDUP_REMOVED lines=12> */
.L_x_14178:
[----:B------:R-:W-:Y:S05]  /*1d740*/  BSYNC B0 ;  /* 0x0000000000007941 */ /* 0x000fea0003800000 */
.L_x_14033:
[----:B------:R-:W-:-:S03]  /*1d750*/  UMOV UR4, 0xffffffff ;  /* 0xffffffff00047882 */ /* 0x000fc60000000000 */
[----:B------:R-:W-:Y:S05]  /*1d760*/  BRA.DIV UR4, `(.L_x_14035) ;  /* 0x0000003604ec7947 */ /* 0x000fea000b800000 */
[----:B------:R-:W1:Y:S02]  /*1d770*/  S2R R2, SR_TID.X ;  /* 0x0000000000027919 */ /* 0x000e640000002100 */
[----:B-1----:R-:W-:-:S04]  /*1d780*/  SHF.R.U32.HI R2, RZ, 0x5, R2 ;  /* 0x00000005ff027819 */ /* 0x002fc80000011602 */
[----:B------:R-:W-:-:S05]  /*1d790*/  LOP3.LUT R2, R2, 0x3, RZ, 0xc0, !PT ;  /* 0x0000000302027812 */ /* 0x000fca00078ec0ff */
[----:B------:R1:W2:Y:S02]  /*1d7a0*/  SHFL.IDX PT, R14, R2, RZ, 0x1f ;  /* 0x00001fff020e7589 */ /* 0x0002a400000e0000 */
.L_x_14181:
[----:B--2---:R-:W-:-:S13]  /*1d7b0*/  ISETP.NE.AND P0, PT, R14, RZ, PT ;  /* 0x000000ff0e00720c */ /* 0x004fda0003f05270 */
[----:B------:R-:W-:Y:S05]  /*1d7c0*/  @P0 BRA `(.L_x_13718) ;  /* 0x0000000000940947 */ /* 0x000fea0003800000 */
[----:B------:R-:W-:-:S03]  /*1d7d0*/  UMOV UR4, 0xffffffff ;  /* 0xffffffff00047882 */ /* 0x000fc60000000000 */
[----:B------:R-:W-:Y:S05]  /*1d7e0*/  BRA.DIV UR4, `(.L_x_14036) ;  /* 0x0000003a04007947 */ /* 0x000fea000b800000 */
[----:B------:R-:W-:-:S13]  /*1d7f0*/  ELECT P6, URZ, PT ;  /* 0x00000000003f782f */ /* 0x000fda00038c0000 */
.L_x_14184:
[----:B------:R-:W-:Y:S05]  /*1d800*/  @!P6 BRA `(.L_x_13718) ;  /* 0x000000000084e947 */ /* 0x000fea0003800000 */
[----:B------:R-:W-:-:S06]  /*1d810*/  ULOP3.LUT UR4, UR36, 0x2, URZ, 0xfc, !UPT ;  /* 0x0000000224047892 */ /* 0x000fcc000f8efc3f */
[----:B-1----:R-:W-:-:S05]  /*1d820*/  IMAD.U32 R2, RZ, RZ, UR4 ;  /* 0x00000004ff027e24 */ /* 0x002fca000f8e00ff */
[----:B------:R-:W-:-:S13]  /*1d830*/  ISETP.NE.AND P2, PT, R2, 0x3, PT ;  /* 0x000000030200780c */ /* 0x000fda0003f45270 */
[----:B------:R-:W-:Y:S05]  /*1d840*/  @!P2 BRA `(.L_x_14037) ;  /* 0x000000000004a947 */ /* 0x000fea0003800000 */
[----:B------:R-:W-:Y:S01]  /*1d850*/  BPT.TRAP 0x1 ;  /* 0x000000040000795c */ /* 0x000fe20000300000 */
.L_x_14037:
        /* <DEDUP_REMOVED lines=14> */
.L_x_14185:
[----:B------:R-:W1:Y:S02]  /*1d940*/  SYNCS.PHASECHK.TRANS64.TRYWAIT P0, [R7+URZ], R2 ;  /* 0x00000002070075a7 */ /* 0x000e64000800017f */
[----:B-1----:R-:W-:Y:S05]  /*1d950*/  @!P0 BRA `(.L_x_14039) ;  /* 0x0000003400d88947 */ /* 0x002fea0003800000 */
.L_x_14186:
[----:B------:R-:W-:Y:S05]  /*1d960*/  @!P2 BRA `(.L_x_14040) ;  /* 0x000000000004a947 */ /* 0x000fea0003800000 */
[----:B------:R-:W-:Y:S01]  /*1d970*/  BPT.TRAP 0x1 ;  /* 0x000000040000795c */ /* 0x000fe20000300000 */
.L_x_14040:
[----:B------:R-:W2:Y:S01]  /*1d980*/  LDL.LU R4, [R1+0x10] ;  /* 0x0000100001047983 */ /* 0x000ea20000300800 */
[----:B------:R-:W-:-:S04]  /*1d990*/  VIADD R0, R0, 0x22860 ;  /* 0x0002286000007836 */ /* 0x000fc80000000000 */
[----:B--2---:R-:W-:-:S04]  /*1d9a0*/  IMAD R4, R4, 0x8, R0 ;  /* 0x0000000804047824 */ /* 0x004fc800078e0200 */
[----:B------:R-:W2:Y:S02]  /*1d9b0*/  SYNCS.PHASECHK.TRANS64.TRYWAIT P0, [R4+URZ], R5 ;  /* 0x00000005040075a7 */ /* 0x000ea4000800017f */
[----:B--2---:R-:W-:Y:S05]  /*1d9c0*/  @!P0 BRA `(.L_x_14041) ;  /* 0x0000003400d08947 */ /* 0x004fea0003800000 */
.L_x_14187:
[----:B------:R-:W-:-:S07]  /*1d9d0*/  IMAD R3, R3, 0x8, R0 ;  /* 0x0000000803037824 */ /* 0x000fce00078e0200 */
.L_x_14042:
[----:B---3--:R3:W4:Y:S02]  /*1d9e0*/  SYNCS.PHASECHK.TRANS64.TRYWAIT P0, [R3+URZ], R2 ;  /* 0x00000002030075a7 */ /* 0x008724000800017f */
[----:B----4-:R-:W-:Y:S05]  /*1d9f0*/  @!P0 NANOSLEEP.SYNCS 0x989680 ;  /* 0x009896800000895d */ /* 0x010fea0003900000 */
[----:B------:R-:W4:Y:S02]  /*1da00*/  @!P0 SYNCS.PHASECHK.TRANS64 P0, [R3+URZ], R2 ;  /* 0x00000002030085a7 */ /* 0x000f24000800007f */
[----:B----4-:R-:W-:Y:S05]  /*1da10*/  @!P0 BRA `(.L_x_14042) ;  /* 0xfffffffc00f08947 */ /* 0x010fea000383ffff */
.L_x_13718:
[----:B------:R-:W-:Y:S05]  /*1da20*/  BSYNC B9 ;  /* 0x0000000000097941 */ /* 0x000fea0003800000 */
.L_x_13715:
[----:B------:R-:W-:Y:S05]  /*1da30*/  EXIT ;  /* 0x000000000000794d */ /* 0x000fea0003800000 */
.L_x_13738:
[----:B0-----:R0:W1:Y:S02]  /*1da40*/  SYNCS.PHASECHK.TRANS64.TRYWAIT P6, [R96+URZ+0x22890], R107 ;  /* 0x0228906b600075a7 */ /* 0x00106400080c017f */
[----:B-1----:R-:W-:Y:S05]  /*1da50*/  @!P6 NANOSLEEP.SYNCS 0x989680 ;  /* 0x009896800000e95d */ /* 0x002fea0003900000 */
[----:B------:R-:W1:Y:S02]  /*1da60*/  @!P6 SYNCS.PHASECHK.TRANS64 P6, [R96+URZ+0x22890], R107 ;  /* 0x0228906b6000e5a7 */ /* 0x000e6400080c007f */
[----:B-1----:R-:W-:Y:S05]  /*1da70*/  @!P6 BRA `(.L_x_13738) ;  /* 0xfffffffc00f0e947 */ /* 0x002fea000383ffff */
[----:B------:R-:W-:Y:S05]  /*1da80*/  BRA `(.L_x_14043) ;  /* 0xfffffe5400fc7947 */ /* 0x000fea000383ffff */
.L_x_13756:
[----:B0-----:R0:W1:Y:S02]  /*1da90*/  SYNCS.PHASECHK.TRANS64.TRYWAIT P5, [R96+URZ+0x22890], R107 ;  /* 0x0228906b600075a7 */ /* 0x00106400080a017f */
[----:B-1----:R-:W-:Y:S05]  /*1daa0*/  @!P5 NANOSLEEP.SYNCS 0x989680 ;  /* 0x009896800000d95d */ /* 0x002fea0003900000 */
[----:B------:R-:W1:Y:S02]  /*1dab0*/  @!P5 SYNCS.PHASECHK.TRANS64 P5, [R96+URZ+0x22890], R107 ;  /* 0x0228906b6000d5a7 */ /* 0x000e6400080a007f */
[----:B-1----:R-:W-:Y:S05]  /*1dac0*/  @!P5 BRA `(.L_x_13756) ;  /* 0xfffffffc00f0d947 */ /* 0x002fea000383ffff */
[----:B------:R-:W-:Y:S05]  /*1dad0*/  BRA `(.L_x_14044) ;  /* 0xfffffe6800487947 */ /* 0x000fea000383ffff */
.L_x_13765:
[----:B0-----:R0:W1:Y:S02]  /*1dae0*/  SYNCS.PHASECHK.TRANS64.TRYWAIT P4, [R96+URZ+0x22890], R107 ;  /* 0x0228906b600075a7 */ /* 0x001064000808017f */
[----:B-1----:R-:W-:Y:S05]  /*1daf0*/  @!P4 NANOSLEEP.SYNCS 0x989680 ;  /* 0x009896800000c95d */ /* 0x002fea0003900000 */
[----:B------:R-:W1:Y:S02]  /*1db00*/  @!P4 SYNCS.PHASECHK.TRANS64 P4, [R96+URZ+0x22890], R107 ;  /* 0x0228906b6000c5a7 */ /* 0x000e64000808007f */
[----:B-1----:R-:W-:Y:S05]  /*1db10*/  @!P4 BRA `(.L_x_13765) ;  /* 0xfffffffc00f0c947 */ /* 0x002fea000383ffff */
[----:B------:R-:W-:Y:S05]  /*1db20*/  BRA `(.L_x_14045) ;  /* 0xfffffe78003c7947 */ /* 0x000fea000383ffff */
.L_x_13771:
[----:B-1----:R1:W2:Y:S02]  /*1db30*/  SYNCS.PHASECHK.TRANS64.TRYWAIT P3, [R96+URZ+0x228b0], R107 ;  /* 0x0228b06b600075a7 */ /* 0x0022a4000806017f */
[----:B--2---:R-:W-:Y:S05]  /*1db40*/  @!P3 NANOSLEEP.SYNCS 0x989680 ;  /* 0x009896800000b95d */ /* 0x004fea0003900000 */
[----:B------:R-:W2:Y:S02]  /*1db50*/  @!P3 SYNCS.PHASECHK.TRANS64 P3, [R96+URZ+0x228b0], R107 ;  /* 0x0228b06b6000b5a7 */ /* 0x000ea4000806007f */
[----:B--2---:R-:W-:Y:S05]  /*1db60*/  @!P3 BRA `(.L_x_13771) ;  /* 0xfffffffc00f0b947 */ /* 0x004fea000383ffff */
[----:B------:R-:W-:Y:S05]  /*1db70*/  BRA `(.L_x_14046) ;  /* 0xfffffe7800cc7947 */ /* 0x000fea000383ffff */
.L_x_13781:
[----:B------:R-:W-:Y:S01]  /*1db80*/  BSSY B0, `(.L_x_14047) ;  /* 0x0000007000007945 */ /* 0x000fe20003800000 */
[----:B------:R-:W-:Y:S02]  /*1db90*/  IMAD.MOV.U32 R12, RZ, RZ, RZ ;  /* 0x000000ffff0c7224 */ /* 0x000fe400078e00ff */
[----:B------:R-:W-:Y:S02]  /*1dba0*/  IMAD.MOV.U32 R11, RZ, RZ, 0x1f ;  /* 0x0000001fff0b7424 */ /* 0x000fe400078e00ff */
[----:B------:R-:W-:-:S07]  /*1dbb0*/  IMAD.MOV.U32 R15, RZ, RZ, -0x1 ;  /* 0xffffffffff0f7424 */ /* 0x000fce00078e00ff */
[----:B-----5:R-:W-:Y:S05]  /*1dbc0*/  WARPSYNC.COLLECTIVE R15, `(.L_x_14048) ;  /* 0x000000000f087348 */ /* 0x020fea0003c00000 */
[----:B------:R0:W1:Y:S02]  /*1dbd0*/  SHFL.IDX P6, R14, R13, R12, R11 ;  /* 0x0000000c0d0e7389 */ /* 0x00006400000c000b */
[----:B01---5:R-:W-:Y:S01]  /*1dbe0*/  ENDCOLLECTIVE ;  /* 0x000000000000791b */ /* 0x023fe20003800000 */
.L_x_14048:
[----:B------:R-:W-:Y:S05]  /*1dbf0*/  BSYNC B0 ;  /* 0x0000000000007941 */ /* 0x000fea0003800000 */
.L_x_14047:
[----:B------:R-:W-:Y:S05]  /*1dc00*/  BRA `(.L_x_14049) ;  /* 0xfffffe8800407947 */ /* 0x000fea000383ffff */
.L_x_13793:
        /* <DEDUP_REMOVED lines=8> */
.L_x_14051:
[----:B------:R-:W-:Y:S05]  /*1dc90*/  BSYNC B1 ;  /* 0x0000000000017941 */ /* 0x000fea0003800000 */
.L_x_14050:
        /* <DEDUP_REMOVED lines=8> */
.L_x_14052:
[----:B------:R-:W-:Y:S02]  /*1dd20*/  IMAD.MOV.U32 R13, RZ, RZ, R7 ;  /* 0x000000ffff0d7224 */ /* 0x000fe400078e0007 */
[----:B------:R-:W-:-:S07]  /*1dd30*/  IMAD.MOV.U32 R0, RZ, RZ, R14 ;  /* 0x000000ffff007224 */ /* 0x000fce00078e000e */
[----:B------:R-:W-:Y:S05]  /*1dd40*/  WARPSYNC.COLLECTIVE R15, `(.L_x_14053) ;  /* 0x000000000f087348 */ /* 0x000fea0003c00000 */
[----:B------:R0:W1:Y:S02]  /*1dd50*/  SHFL.IDX P6, R14, R13, R12, R11 ;  /* 0x0000000c0d0e7389 */ /* 0x00006400000c000b */
[----:B01----:R-:W-:Y:S01]  /*1dd60*/  ENDCOLLECTIVE ;  /* 0x000000000000791b */ /* 0x003fe20003800000 */
.L_x_14053:
[----:B------:R-:W-:Y:S02]  /*1dd70*/  IMAD.MOV.U32 R13, RZ, RZ, R32 ;  /* 0x000000ffff0d7224 */ /* 0x000fe400078e0020 */
[----:B------:R-:W-:-:S07]  /*1dd80*/  IMAD.MOV.U32 R5, RZ, RZ, R14 ;  /* 0x000000ffff057224 */ /* 0x000fce00078e000e */
[----:B------:R-:W-:Y:S05]  /*1dd90*/  WARPSYNC.COLLECTIVE R15, `(.L_x_14054) ;  /* 0x000000000f087348 */ /* 0x000fea0003c00000 */
[----:B------:R0:W1:Y:S02]  /*1dda0*/  SHFL.IDX P6, R14, R13, R12, R11 ;  /* 0x0000000c0d0e7389 */ /* 0x00006400000c000b */
[----:B01----:R-:W-:Y:S01]  /*1ddb0*/  ENDCOLLECTIVE ;  /* 0x000000000000791b */ /* 0x003fe20003800000 */
.L_x_14054:
[----:B------:R-:W-:Y:S05]  /*1ddc0*/  BRA `(.L_x_14055) ;  /* 0xfffffe8c00bc7947 */ /* 0x000fea000383ffff */
.L_x_13796:
[----:B------:R-:W-:Y:S01]  /*1ddd0*/  BSSY B1, `(.L_x_14056) ;  /* 0x0000008000017945 */ /* 0x000fe20003800000 */
[----:B------:R-:W-:Y:S01]  /*1dde0*/  IMAD.MOV.U32 R13, RZ, RZ, R6 ;  /* 0x000000ffff0d7224 */ /* 0x000fe200078e0006 */
[----:B------:R-:W-:Y:S01]  /*1ddf0*/  MOV R12, 0x1 ;  /* 0x00000001000c7802 */ /* 0x000fe20000000f00 */
[----:B------:R-:W-:Y:S02]  /*1de00*/  IMAD.MOV.U32 R11, RZ, RZ, 0x1c1f ;  /* 0x00001c1fff0b7424 */ /* 0x000fe400078e00ff */
[----:B------:R-:W-:-:S07]  /*1de10*/  IMAD.MOV.U32 R15, RZ, RZ, -0x1 ;  /* 0xffffffffff0f7424 */ /* 0x000fce00078e00ff */
[----:B-1----:R-:W-:Y:S05]  /*1de20*/  WARPSYNC.COLLECTIVE R15, `(.L_x_14057) ;  /* 0x000000000f087348 */ /* 0x002fea0003c00000 */
[----:B------:R0:W2:Y:S02]  /*1de30*/  SHFL.IDX P6, R14, R13, R12, R11 ;  /* 0x0000000c0d0e7389 */ /* 0x0000a400000c000b */
[----:B012---:R-:W-:Y:S01]  /*1de40*/  ENDCOLLECTIVE ;  /* 0x000000000000791b */ /* 0x007fe20003800000 */
.L_x_14057:
[----:B------:R-:W-:Y:S05]  /*1de50*/  BSYNC B1 ;  /* 0x0000000000017941 */ /* 0x000fea0003800000 */
.L_x_14056:
        /* <DEDUP_REMOVED lines=8> */
.L_x_14058:
[----:B------:R-:W-:Y:S02]  /*1dee0*/  IMAD.MOV.U32 R13, RZ, RZ, R7 ;  /* 0x000000ffff0d7224 */ /* 0x000fe400078e0007 */
[----:B------:R-:W-:-:S07]  /*1def0*/  IMAD.MOV.U32 R0, RZ, RZ, R14 ;  /* 0x000000ffff007224 */ /* 0x000fce00078e000e */
[----:B------:R-:W-:Y:S05]  /*1df00*/  WARPSYNC.COLLECTIVE R15, `(.L_x_14059) ;  /* 0x000000000f087348 */ /* 0x000fea0003c00000 */
[----:B------:R0:W1:Y:S02]  /*1df10*/  SHFL.IDX P6, R14, R13, R12, R11 ;  /* 0x0000000c0d0e7389 */ /* 0x00006400000c000b */
[----:B01----:R-:W-:Y:S01]  /*1df20*/  ENDCOLLECTIVE ;  /* 0x000000000000791b */ /* 0x003fe20003800000 */
.L_x_14059:
[----:B------:R-:W-:Y:S02]  /*1df30*/  IMAD.MOV.U32 R13, RZ, RZ, R32 ;  /* 0x000000ffff0d7224 */ /* 0x000fe400078e0020 */
[----:B------:R-:W-:-:S07]  /*1df40*/  IMAD.MOV.U32 R7, RZ, RZ, R14 ;  /* 0x000000ffff077224 */ /* 0x000fce00078e000e */
[----:B------:R-:W-:Y:S05]  /*1df50*/  WARPSYNC.COLLECTIVE R15, `(.L_x_14060) ;  /* 0x000000000f087348 */ /* 0x000fea0003c00000 */
[----:B------:R0:W1:Y:S02]  /*1df60*/  SHFL.IDX P6, R14, R13, R12, R11 ;  /* 0x0000000c0d0e7389 */ /* 0x00006400000c000b */
[----:B01----:R-:W-:Y:S01]  /*1df70*/  ENDCOLLECTIVE ;  /* 0x000000000000791b */ /* 0x003fe20003800000 */
.L_x_14060:
[----:B------:R-:W-:Y:S01]  /*1df80*/  IMAD.MOV.U32 R32, RZ, RZ, R14 ;  /* 0x000000ffff207224 */ /* 0x000fe200078e000e */
[----:B------:R-:W-:Y:S06]  /*1df90*/  BRA `(.L_x_14061) ;  /* 0xfffffe9000187947 */ /* 0x000fec000383ffff */
.L_x_13800:
[----:B0-----:R0:W1:Y:S02]  /*1dfa0*/  SYNCS.PHASECHK.TRANS64.TRYWAIT P0, [R19+URZ+0x22800], R36 ;  /* 0x02280024130075a7 */ /* 0x001064000800017f */
[----:B-1----:R-:W-:Y:S05]  /*1dfb0*/  @!P0 NANOSLEEP.SYNCS 0x989680 ;  /* 0x009896800000895d */ /* 0x002fea0003900000 */
[----:B------:R-:W1:Y:S02]  /*1dfc0*/  @!P0 SYNCS.PHASECHK.TRANS64 P0, [R19+URZ+0x22800], R36 ;  /* 0x02280024130085a7 */ /* 0x000e64000800007f */
[----:B-1----:R-:W-:Y:S05]  /*1dfd0*/  @!P0 BRA `(.L_x_13800) ;  /* 0xfffffffc00f08947 */ /* 0x002fea000383ffff */
[----:B------:R-:W-:Y:S05]  /*1dfe0*/  BRA `(.L_x_14062) ;  /* 0xfffffe9000fc7947 */ /* 0x000fea000383ffff */
.L_x_13808:
        /* <DEDUP_REMOVED lines=9> */
.L_x_14064:
[----:B------:R-:W-:Y:S05]  /*1e080*/  BSYNC B1 ;  /* 0x0000000000017941 */ /* 0x000fea0003800000 */
.L_x_14063:
        /* <DEDUP_REMOVED lines=10> */
.L_x_14065:
        /* <DEDUP_REMOVED lines=8> */
.L_x_14066:
[----:B------:R-:W-:-:S05]  /*1e1b0*/  @!P1 IADD3 R6, P2, R3, R5, RZ ;  /* 0x0000000503069210 */ /* 0x000fca0007f5e0ff */
[----:B------:R-:W-:Y:S02]  /*1e1c0*/  @!P1 IMAD.X R7, R0, 0x1, R21, P2 ;  /* 0x0000000100079824 */ /* 0x000fe400010e0615 */
[----:B------:R-:W-:Y:S02]  /*1e1d0*/  IMAD.MOV.U32 R13, RZ, RZ, R27 ;  /* 0x000000ffff0d7224 */ /* 0x000fe400078e001b */
[----:B------:R-:W-:-:S07]  /*1e1e0*/  IMAD.MOV.U32 R4, RZ, RZ, R14 ;  /* 0x000000ffff047224 */ /* 0x000fce00078e000e */
[----:B------:R-:W-:Y:S05]  /*1e1f0*/  WARPSYNC.COLLECTIVE R15, `(.L_x_14067) ;  /* 0x000000000f087348 */ /* 0x000fea0003c00000 */
[----:B------:R0:W1:Y:S02]  /*1e200*/  SHFL.IDX P6, R14, R13, R12, R11 ;  /* 0x0000000c0d0e7389 */ /* 0x00006400000c000b */
[----:B01----:R-:W-:Y:S01]  /*1e210*/  ENDCOLLECTIVE ;  /* 0x000000000000791b */ /* 0x003fe20003800000 */
.L_x_14067:
        /* <DEDUP_REMOVED lines=12> */
[----:B--2---:R-:W-:Y:S01]  /*1e2e0*/  @!P1 IMAD.MOV.U32 R29, RZ, RZ, R11 ;  /* 0x000000ffff1d9224 */ /* 0x004fe200078e000b */
[----:B------:R-:W-:Y:S01]  /*1e2f0*/  @!P1 MOV R28, R10 ;  /* 0x0000000a001c9202 */ /* 0x000fe20000000f00 */
[----:B------:R-:W-:-:S02]  /*1e300*/  IMAD.MOV.U32 R11, RZ, RZ, 0x1c1f ;  /* 0x00001c1fff0b7424 */ /* 0x000fc400078e00ff */
[----:B------:R-:W-:Y:S02]  /*1e310*/  @!P1 IMAD.MOV.U32 R20, RZ, RZ, R8 ;  /* 0x000000ffff149224 */ /* 0x000fe400078e0008 */
[----:B------:R-:W-:-:S07]  /*1e320*/  @!P1 IMAD.MOV.U32 R21, RZ, RZ, R9 ;  /* 0x000000ffff159224 */ /* 0x000fce00078e0009 */
[----:B-----5:R-:W-:Y:S05]  /*1e330*/  WARPSYNC.COLLECTIVE R15, `(.L_x_14068) ;  /* 0x000000000f087348 */ /* 0x020fea0003c00000 */
[----:B------:R0:W1:Y:S02]  /*1e340*/  SHFL.IDX P6, R14, R13, R12, R11 ;  /* 0x0000000c0d0e7389 */ /* 0x00006400000c000b */
[----:B01---5:R-:W-:Y:S01]  /*1e350*/  ENDCOLLECTIVE ;  /* 0x000000000000791b */ /* 0x023fe20003800000 */
.L_x_14068:
[----:B------:R-:W-:Y:S02]  /*1e360*/  IMAD.MOV.U32 R0, RZ, RZ, R20 ;  /* 0x000000ffff007224 */ /* 0x000fe400078e0014 */
[----:B------:R-:W-:Y:S02]  /*1e370*/  IMAD.MOV.U32 R3, RZ, RZ, R21 ;  /* 0x000000ffff037224 */ /* 0x000fe400078e0015 */
[----:B------:R-:W-:Y:S01]  /*1e380*/  IMAD.MOV.U32 R8, RZ, RZ, R28 ;  /* 0x000000ffff087224 */ /* 0x000fe200078e001c */
[----:B------:R-:W-:Y:S01]  /*1e390*/  PRMT R53, R53, 0x5410, R0 ;  /* 0x0000541035357816 */ /* 0x000fe20000000000 */
[----:B------:R-:W-:Y:S01]  /*1e3a0*/  IMAD.MOV.U32 R9, RZ, RZ, R29 ;  /* 0x000000ffff097224 */ /* 0x000fe200078e001d */
[----:B------:R-:W-:-:S04]  /*1e3b0*/  PRMT R42, R42, 0x5410, R3 ;  /* 0x000054102a2a7816 */ /* 0x000fc80000000003 */
[----:B------:R-:W-:Y:S01]  /*1e3c0*/  PRMT R36, R8, 0x5410, R9 ;  /* 0x0000541008247816 */ /* 0x000fe20000000009 */
[----:B------:R-:W-:Y:S02]  /*1e3d0*/  IMAD.MOV.U32 R13, RZ, RZ, R25 ;  /* 0x000000ffff0d7224 */ /* 0x000fe400078e0019 */
        /* <DEDUP_REMOVED lines=8> */
.L_x_14069:
        /* <DEDUP_REMOVED lines=13> */
.L_x_14070:
[----:B------:R-:W-:Y:S02]  /*1e530*/  IMAD.MOV.U32 R13, RZ, RZ, R27 ;  /* 0x000000ffff0d7224 */ /* 0x000fe400078e001b */
[----:B------:R-:W-:-:S07]  /*1e540*/  IMAD.MOV.U32 R24, RZ, RZ, R14 ;  /* 0x000000ffff187224 */ /* 0x000fce00078e000e */
[----:B------:R-:W-:Y:S05]  /*1e550*/  WARPSYNC.COLLECTIVE R15, `(.L_x_14071) ;  /* 0x000000000f087348 */ /* 0x000fea0003c00000 */
[----:B------:R0:W1:Y:S02]  /*1e560*/  SHFL.IDX P6, R14, R13, R12, R11 ;  /* 0x0000000c0d0e7389 */ /* 0x00006400000c000b */
[----:B01----:R-:W-:Y:S01]  /*1e570*/  ENDCOLLECTIVE ;  /* 0x000000000000791b */ /* 0x003fe20003800000 */
.L_x_14071:
[----:B------:R-:W-:Y:S05]  /*1e580*/  BRA `(.L_x_14072) ;  /* 0xfffffe9c00c87947 */ /* 0x000fea000383ffff */
.L_x_13812:
[----:B0-----:R0:W1:Y:S02]  /*1e590*/  SYNCS.PHASECHK.TRANS64.TRYWAIT P1, [R19+URZ+0x22800], R12 ;  /* 0x0228000c130075a7 */ /* 0x001064000802017f */
[----:B-1----:R-:W-:Y:S05]  /*1e5a0*/  @!P1 NANOSLEEP.SYNCS 0x989680 ;  /* 0x009896800000995d */ /* 0x002fea0003900000 */
[----:B------:R-:W1:Y:S02]  /*1e5b0*/  @!P1 SYNCS.PHASECHK.TRANS64 P1, [R19+URZ+0x22800], R12 ;  /* 0x0228000c130095a7 */ /* 0x000e64000802007f */
[----:B-1----:R-:W-:Y:S05]  /*1e5c0*/  @!P1 BRA `(.L_x_13812) ;  /* 0xfffffffc00f09947 */ /* 0x002fea000383ffff */
[----:B------:R-:W-:Y:S05]  /*1e5d0*/  BRA `(.L_x_14073) ;  /* 0xfffffea000547947 */ /* 0x000fea000383ffff */
.L_x_13818:
[----:B--2---:R2:W3:Y:S02]  /*1e5e0*/  SYNCS.PHASECHK.TRANS64.TRYWAIT P2, [R20+URZ+0x22830], R21 ;  /* 0x02283015140075a7 */ /* 0x0044e4000804017f */
[----:B---3--:R-:W-:Y:S05]  /*1e5f0*/  @!P2 NANOSLEEP.SYNCS 0x989680 ;  /* 0x009896800000a95d */ /* 0x008fea0003900000 */
[----:B------:R-:W3:Y:S02]  /*1e600*/  @!P2 SYNCS.PHASECHK.TRANS64 P2, [R20+URZ+0x22830], R21 ;  /* 0x022830151400a5a7 */ /* 0x000ee4000804007f */
[----:B---3--:R-:W-:Y:S05]  /*1e610*/  @!P2 BRA `(.L_x_13818) ;  /* 0xfffffffc00f0a947 */ /* 0x008fea000383ffff */
[----:B------:R-:W-:Y:S05]  /*1e620*/  BRA `(.L_x_13817) ;  /* 0xfffffeac00c07947 */ /* 0x000fea000383ffff */
.L_x_13823:
[----:B-1----:R1:W2:Y:S02]  /*1e630*/  SYNCS.PHASECHK.TRANS64.TRYWAIT P2, [R20+URZ+0x22850], R21 ;  /* 0x02285015140075a7 */ /* 0x0022a4000804017f */
[----:B--2---:R-:W-:Y:S05]  /*1e640*/  @!P2 NANOSLEEP.SYNCS 0x989680 ;  /* 0x009896800000a95d */ /* 0x004fea0003900000 */
[----:B------:R-:W2:Y:S02]  /*1e650*/  @!P2 SYNCS.PHASECHK.TRANS64 P2, [R20+URZ+0x22850], R21 ;  /* 0x022850151400a5a7 */ /* 0x000ea4000804007f */
[----:B--2---:R-:W-:Y:S05]  /*1e660*/  @!P2 BRA `(.L_x_13823) ;  /* 0xfffffffc00f0a947 */ /* 0x004fea000383ffff */
[----:B------:R-:W-:Y:S05]  /*1e670*/  BRA `(.L_x_13822) ;  /* 0xfffffec400f87947 */ /* 0x000fea000383ffff */
.L_x_13828:
[----:B-1----:R1:W2:Y:S02]  /*1e680*/  SYNCS.PHASECHK.TRANS64.TRYWAIT P2, [R200+URZ+0x22830], R201 ;  /* 0x022830c9c80075a7 */ /* 0x0022a4000804017f */
[----:B--2---:R-:W-:Y:S05]  /*1e690*/  @!P2 NANOSLEEP.SYNCS 0x989680 ;  /* 0x009896800000a95d */ /* 0x004fea0003900000 */
[----:B------:R-:W2:Y:S02]  /*1e6a0*/  @!P2 SYNCS.PHASECHK.TRANS64 P2, [R200+URZ+0x22830], R201 ;  /* 0x022830c9c800a5a7 */ /* 0x000ea4000804007f */
[----:B--2---:R-:W-:Y:S05]  /*1e6b0*/  @!P2 BRA `(.L_x_13828) ;  /* 0xfffffffc00f0a947 */ /* 0x004fea000383ffff */
[----:B------:R-:W-:Y:S05]  /*1e6c0*/  BRA `(.L_x_13827) ;  /* 0xfffffecc00707947 */ /* 0x000fea000383ffff */
.L_x_13833:
[----:B-1----:R1:W2:Y:S02]  /*1e6d0*/  SYNCS.PHASECHK.TRANS64.TRYWAIT P2, [R200+URZ+0x22850], R201 ;  /* 0x022850c9c80075a7 */ /* 0x0022a4000804017f */
[----:B--2---:R-:W-:Y:S05]  /*1e6e0*/  @!P2 NANOSLEEP.SYNCS 0x989680 ;  /* 0x009896800000a95d */ /* 0x004fea0003900000 */
[----:B------:R-:W2:Y:S02]  /*1e6f0*/  @!P2 SYNCS.PHASECHK.TRANS64 P2, [R200+URZ+0x22850], R201 ;  /* 0x022850c9c800a5a7 */ /* 0x000ea4000804007f */
[----:B--2---:R-:W-:Y:S05]  /*1e700*/  @!P2 BRA `(.L_x_13833) ;  /* 0xfffffffc00f0a947 */ /* 0x004fea000383ffff */
[----:B------:R-:W-:Y:S05]  /*1e710*/  BRA `(.L_x_13832) ;  /* 0xfffffeec00cc7947 */ /* 0x000fea000383ffff */
.L_x_13839:
[----:B-1----:R1:W2:Y:S02]  /*1e720*/  SYNCS.PHASECHK.TRANS64.TRYWAIT P2, [R20+URZ+0x22830], R211 ;  /* 0x022830d3140075a7 */ /* 0x0022a4000804017f */
[----:B--2---:R-:W-:Y:S05]  /*1e730*/  @!P2 NANOSLEEP.SYNCS 0x989680 ;  /* 0x009896800000a95d */ /* 0x004fea0003900000 */
[----:B------:R-:W2:Y:S02]  /*1e740*/  @!P2 SYNCS.PHASECHK.TRANS64 P2, [R20+URZ+0x22830], R211 ;  /* 0x022830d31400a5a7 */ /* 0x000ea4000804007f */
[----:B--2---:R-:W-:Y:S05]  /*1e750*/  @!P2 BRA `(.L_x_13839) ;  /* 0xfffffffc00f0a947 */ /* 0x004fea000383ffff */
[----:B------:R-:W-:Y:S05]  /*1e760*/  BRA `(.L_x_13838) ;  /* 0xfffffef400047947 */ /* 0x000fea000383ffff */
.L_x_13844:
[----:B---3--:R3:W4:Y:S02]  /*1e770*/  SYNCS.PHASECHK.TRANS64.TRYWAIT P2, [R20+URZ+0x22850], R211 ;  /* 0x022850d3140075a7 */ /* 0x008724000804017f */
[----:B----4-:R-:W-:Y:S05]  /*1e780*/  @!P2 NANOSLEEP.SYNCS 0x989680 ;  /* 0x009896800000a95d */ /* 0x010fea0003900000 */
[----:B------:R-:W4:Y:S02]  /*1e790*/  @!P2 SYNCS.PHASECHK.TRANS64 P2, [R20+URZ+0x22850], R211 ;  /* 0x022850d31400a5a7 */ /* 0x000f24000804007f */
[----:B----4-:R-:W-:Y:S05]  /*1e7a0*/  @!P2 BRA `(.L_x_13844) ;  /* 0xfffffffc00f0a947 */ /* 0x010fea000383ffff */
[----:B------:R-:W-:Y:S05]  /*1e7b0*/  BRA `(.L_x_13843) ;  /* 0xffffff0c00607947 */ /* 0x000fea000383ffff */
.L_x_13850:
[----:B------:R-:W-:Y:S02]  /*1e7c0*/  IMAD.MOV.U32 R13, RZ, RZ, R20 ;  /* 0x000000ffff0d7224 */ /* 0x000fe400078e0014 */
[----:B------:R-:W-:Y:S02]  /*1e7d0*/  IMAD.MOV.U32 R12, RZ, RZ, RZ ;  /* 0x000000ffff0c7224 */ /* 0x000fe400078e00ff */
[----:B------:R-:W-:Y:S02]  /*1e7e0*/  IMAD.MOV.U32 R11, RZ, RZ, 0x181f ;  /* 0x0000181fff0b7424 */ /* 0x000fe400078e00ff */
[----:B------:R-:W-:-:S07]  /*1e7f0*/  IMAD.MOV.U32 R15, RZ, RZ, -0x1 ;  /* 0xffffffffff0f7424 */ /* 0x000fce00078e00ff */
[----:B0----5:R-:W-:Y:S05]  /*1e800*/  WARPSYNC.COLLECTIVE R15, `(.L_x_14074) ;  /* 0x000000000f087348 */ /* 0x021fea0003c00000 */
[----:B------:R1:W2:Y:S02]  /*1e810*/  SHFL.IDX P6, R14, R13, R12, R11 ;  /* 0x0000000c0d0e7389 */ /* 0x0002a400000c000b */
[----:B012--5:R-:W-:Y:S01]  /*1e820*/  ENDCOLLECTIVE ;  /* 0x000000000000791b */ /* 0x027fe20003800000 */
.L_x_14074:
[----:B------:R-:W-:Y:S02]  /*1e830*/  IMAD.MOV.U32 R13, RZ, RZ, R4 ;  /* 0x000000ffff0d7224 */ /* 0x000fe400078e0004 */
[----:B------:R-:W-:-:S07]  /*1e840*/  IMAD.MOV.U32 R0, RZ, RZ, R14 ;  /* 0x000000ffff007224 */ /* 0x000fce00078e000e */
[----:B------:R-:W-:Y:S05]  /*1e850*/  WARPSYNC.COLLECTIVE R15, `(.L_x_14075) ;  /* 0x000000000f087348 */ /* 0x000fea0003c00000 */
[----:B------:R0:W1:Y:S02]  /*1e860*/  SHFL.IDX P6, R14, R13, R12, R11 ;  /* 0x0000000c0d0e7389 */ /* 0x00006400000c000b */
[----:B01----:R-:W-:Y:S01]  /*1e870*/  ENDCOLLECTIVE ;  /* 0x000000000000791b */ /* 0x003fe20003800000 */
.L_x_14075:
[----:B------:R-:W-:Y:S05]  /*1e880*/  BRA `(.L_x_14076) ;  /* 0xffffff3400707947 */ /* 0x000fea000383ffff */
.L_x_13853:
        /* <DEDUP_REMOVED lines=8> */
.L_x_14078:
[----:B------:R-:W-:Y:S05]  /*1e910*/  BSYNC B1 ;  /* 0x0000000000017941 */ /* 0x000fea0003800000 */
.L_x_14077:
        /* <DEDUP_REMOVED lines=8> */
.L_x_14079:
[----:B------:R-:W-:Y:S05]  /*1e9a0*/  BRA `(.L_x_14080) ;  /* 0xffffff3400ac7947 */ /* 0x000fea000383ffff */
.L_x_13856:
[----:B------:R-:W-:Y:S01]  /*1e9b0*/  BSSY B1, `(.L_x_14081) ;  /* 0x0000008000017945 */ /* 0x000fe20003800000 */
[----:B---3--:R-:W-:Y:S02]  /*1e9c0*/  IMAD.MOV.U32 R13, RZ, RZ, R20 ;  /* 0x000000ffff0d7224 */ /* 0x008fe400078e0014 */
[----:B------:R-:W-:Y:S02]  /*1e9d0*/  IMAD.MOV.U32 R12, RZ, RZ, 0x2 ;  /* 0x00000002ff0c7424 */ /* 0x000fe400078e00ff */
[----:B------:R-:W-:Y:S02]  /*1e9e0*/  IMAD.MOV.U32 R11, RZ, RZ, 0x181f ;  /* 0x0000181fff0b7424 */ /* 0x000fe400078e00ff */
[----:B------:R-:W-:-:S07]  /*1e9f0*/  IMAD.MOV.U32 R15, RZ, RZ, -0x1 ;  /* 0xffffffffff0f7424 */ /* 0x000fce00078e00ff */
[----:B012-45:R-:W-:Y:S05]  /*1ea00*/  WARPSYNC.COLLECTIVE R15, `(.L_x_14082) ;  /* 0x000000000f087348 */ /* 0x037fea0003c00000 */
[----:B--2---:R2:W3:Y:S02]  /*1ea10*/  SHFL.IDX P6, R14, R13, R12, R11 ;  /* 0x0000000c0d0e7389 */ /* 0x0044e400000c000b */
[----:B012345:R-:W-:Y:S01]  /*1ea20*/  ENDCOLLECTIVE ;  /* 0x000000000000791b */ /* 0x03ffe20003800000 */
.L_x_14082:
[----:B------:R-:W-:Y:S05]  /*1ea30*/  BSYNC B1 ;  /* 0x0000000000017941 */ /* 0x000fea0003800000 */
.L_x_14081:
        /* <DEDUP_REMOVED lines=8> */
.L_x_14083:
[----:B------:R-:W-:Y:S05]  /*1eac0*/  BRA `(.L_x_14084) ;  /* 0xffffff3400d87947 */ /* 0x000fea000383ffff */
.L_x_13859:
        /* <DEDUP_REMOVED lines=8> */
.L_x_14086:
[----:B------:R-:W-:Y:S05]  /*1eb50*/  BSYNC B1 ;  /* 0x0000000000017941 */ /* 0x000fea0003800000 */
.L_x_14085:
        /* <DEDUP_REMOVED lines=8> */
.L_x_14087:
[----:B------:R-:W-:Y:S05]  /*1ebe0*/  BRA `(.L_x_14088) ;  /* 0xffffff3800047947 */ /* 0x000fea000383ffff */
.L_x_13861:
[----:B------:R-:W-:Y:S02]  /*1ebf0*/  IMAD.MOV.U32 R13, RZ, RZ, R4 ;  /* 0x000000ffff0d7224 */ /* 0x000fe400078e0004 */
[----:B------:R-:W-:Y:S02]  /*1ec00*/  IMAD.MOV.U32 R12, RZ, RZ, RZ ;  /* 0x000000ffff0c7224 */ /* 0x000fe400078e00ff */
[----:B------:R-:W-:Y:S02]  /*1ec10*/  IMAD.MOV.U32 R11, RZ, RZ, 0x1c1f ;  /* 0x00001c1fff0b7424 */ /* 0x000fe400078e00ff */
[----:B------:R-:W-:-:S07]  /*1ec20*/  IMAD.MOV.U32 R15, RZ, RZ, -0x1 ;  /* 0xffffffffff0f7424 */ /* 0x000fce00078e00ff */
[----:B------:R-:W-:Y:S05]  /*1ec30*/  WARPSYNC.COLLECTIVE R15, `(.L_x_14089) ;  /* 0x000000000f087348 */ /* 0x000fea0003c00000 */
[----:B------:R0:W1:Y:S02]  /*1ec40*/  SHFL.IDX P6, R14, R13, R12, R11 ;  /* 0x0000000c0d0e7389 */ /* 0x00006400000c000b */
[----:B01----:R-:W-:Y:S01]  /*1ec50*/  ENDCOLLECTIVE ;  /* 0x000000000000791b */ /* 0x003fe20003800000 */
.L_x_14089:
[----:B------:R-:W-:Y:S02]  /*1ec60*/  IMAD.MOV.U32 R13, RZ, RZ, R0 ;  /* 0x000000ffff0d7224 */ /* 0x000fe400078e0000 */
[----:B------:R-:W-:-:S07]  /*1ec70*/  IMAD.MOV.U32 R20, RZ, RZ, R14 ;  /* 0x000000ffff147224 */ /* 0x000fce00078e000e */
[----:B------:R-:W-:Y:S05]  /*1ec80*/  WARPSYNC.COLLECTIVE R15, `(.L_x_14090) ;  /* 0x000000000f087348 */ /* 0x000fea0003c00000 */
[----:B------:R0:W1:Y:S02]  /*1ec90*/  SHFL.IDX P6, R14, R13, R12, R11 ;  /* 0x0000000c0d0e7389 */ /* 0x00006400000c000b */
[----:B01----:R-:W-:Y:S01]  /*1eca0*/  ENDCOLLECTIVE ;  /* 0x000000000000791b */ /* 0x003fe20003800000 */
.L_x_14090:
[----:B------:R-:W-:Y:S01]  /*1ecb0*/  IMAD.MOV.U32 R12, RZ, RZ, R14 ;  /* 0x000000ffff0c7224 */ /* 0x000fe200078e000e */
[----:B------:R-:W-:Y:S06]  /*1ecc0*/  BRA `(.L_x_14091) ;  /* 0xffffff3800e87947 */ /* 0x000fec000383ffff */
.L_x_13864:
        /* <DEDUP_REMOVED lines=8> */
.L_x_14093:
[----:B------:R-:W-:Y:S05]  /*1ed50*/  BSYNC B1 ;  /* 0x0000000000017941 */ /* 0x000fea0003800000 */
.L_x_14092:
        /* <DEDUP_REMOVED lines=8> */
.L_x_14094:
[----:B------:R-:W-:Y:S01]  /*1ede0*/  IMAD.MOV.U32 R0, RZ, RZ, R14 ;  /* 0x000000ffff007224 */ /* 0x000fe200078e000e */
[----:B------:R-:W-:Y:S06]  /*1edf0*/  BRA `(.L_x_14095) ;  /* 0xffffff4800107947 */ /* 0x000fec000383ffff */
.L_x_13868:
[----:B------:R-:W-:Y:S02]  /*1ee00*/  IMAD.MOV.U32 R13, RZ, RZ, R4 ;  /* 0x000000ffff0d7224 */ /* 0x000fe400078e0004 */
[----:B------:R-:W-:Y:S02]  /*1ee10*/  IMAD.MOV.U32 R12, RZ, RZ, RZ ;  /* 0x000000ffff0c7224 */ /* 0x000fe400078e00ff */
[----:B------:R-:W-:Y:S02]  /*1ee20*/  IMAD.MOV.U32 R11, RZ, RZ, 0x181f ;  /* 0x0000181fff0b7424 */ /* 0x000fe400078e00ff */
[----:B------:R-:W-:-:S07]  /*1ee30*/  IMAD.MOV.U32 R15, RZ, RZ, -0x1 ;  /* 0xffffffffff0f7424 */ /* 0x000fce00078e00ff */
[----:B--2---:R-:W-:Y:S05]  /*1ee40*/  WARPSYNC.COLLECTIVE R15, `(.L_x_14096) ;  /* 0x000000000f087348 */ /* 0x004fea0003c00000 */
[----:B------:R0:W1:Y:S02]  /*1ee50*/  SHFL.IDX P6, R14, R13, R12, R11 ;  /* 0x0000000c0d0e7389 */ /* 0x00006400000c000b */
[----:B012---:R-:W-:Y:S01]  /*1ee60*/  ENDCOLLECTIVE ;  /* 0x000000000000791b */ /* 0x007fe20003800000 */
.L_x_14096:
[----:B------:R-:W-:Y:S02]  /*1ee70*/  IMAD.MOV.U32 R13, RZ, RZ, R3 ;  /* 0x000000ffff0d7224 */ /* 0x000fe400078e0003 */
[----:B------:R-:W-:-:S07]  /*1ee80*/  IMAD.MOV.U32 R0, RZ, RZ, R14 ;  /* 0x000000ffff007224 */ /* 0x000fce00078e000e */
[----:B------:R-:W-:Y:S05]  /*1ee90*/  WARPSYNC.COLLECTIVE R15, `(.L_x_14097) ;  /* 0x000000000f087348 */ /* 0x000fea0003c00000 */
[----:B------:R0:W1:Y:S02]  /*1eea0*/  SHFL.IDX P6, R14, R13, R12, R11 ;  /* 0x0000000c0d0e7389 */ /* 0x00006400000c000b */
[----:B01----:R-:W-:Y:S01]  /*1eeb0*/  ENDCOLLECTIVE ;  /* 0x000000000000791b */ /* 0x003fe20003800000 */
.L_x_14097:
[----:B------:R-:W-:Y:S05]  /*1eec0*/  BRA `(.L_x_14098) ;  /* 0xffffff5c00547947 */ /* 0x000fea000383ffff */
.L_x_13871:
[----:B------:R-:W-:Y:S01]  /*1eed0*/  BSSY B1, `(.L_x_14099) ;  /* 0x0000008000017945 */ /* 0x000fe20003800000 */
[----:B----4-:R-:W-:Y:S02]  /*1eee0*/  IMAD.MOV.U32 R13, RZ, RZ, R4 ;  /* 0x000000ffff0d7224 */ /* 0x010fe400078e0004 */
[----:B------:R-:W-:Y:S02]  /*1eef0*/  IMAD.MOV.U32 R12, RZ, RZ, 0x1 ;  /* 0x00000001ff0c7424 */ /* 0x000fe400078e00ff */
[----:B------:R-:W-:Y:S02]  /*1ef00*/  IMAD.MOV.U32 R11, RZ, RZ, 0x181f ;  /* 0x0000181fff0b7424 */ /* 0x000fe400078e00ff */
[----:B------:R-:W-:-:S07]  /*1ef10*/  IMAD.MOV.U32 R15, RZ, RZ, -0x1 ;  /* 0xffffffffff0f7424 */ /* 0x000fce00078e00ff */
[----:B0123--:R-:W-:Y:S05]  /*1ef20*/  WARPSYNC.COLLECTIVE R15, `(.L_x_14100) ;  /* 0x000000000f087348 */ /* 0x00ffea0003c00000 */
[----:B---3--:R3:W4:Y:S02]  /*1ef30*/  SHFL.IDX P6, R14, R13, R12, R11 ;  /* 0x0000000c0d0e7389 */ /* 0x00872400000c000b */
[----:B01234-:R-:W-:Y:S01]  /*1ef40*/  ENDCOLLECTIVE ;  /* 0x000000000000791b */ /* 0x01ffe20003800000 */
.L_x_14100:
[----:B------:R-:W-:Y:S05]  /*1ef50*/  BSYNC B1 ;  /* 0x0000000000017941 */ /* 0x000fea0003800000 */
.L_x_14099:
        /* <DEDUP_REMOVED lines=8> */
.L_x_14101:
[----:B------:R-:W-:Y:S05]  /*1efe0*/  BRA `(.L_x_14102) ;  /* 0xffffff5c00847947 */ /* 0x000fea000383ffff */
.L_x_13874:
        /* <DEDUP_REMOVED lines=8> */
.L_x_14104:
[----:B------:R-:W-:Y:S05]  /*1f070*/  BSYNC B1 ;  /* 0x0000000000017941 */ /* 0x000fea0003800000 */
.L_x_14103:
        /* <DEDUP_REMOVED lines=8> */
.L_x_14105:
[----:B------:R-:W-:Y:S05]  /*1f100*/  BRA `(.L_x_14106) ;  /* 0xffffff5c00b07947 */ /* 0x000fea000383ffff */
.L_x_13877:
        /* <DEDUP_REMOVED lines=8> */
.L_x_14108:
[----:B------:R-:W-:Y:S05]  /*1f190*/  BSYNC B1 ;  /* 0x0000000000017941 */ /* 0x000fea0003800000 */
.L_x_14107:
        /* <DEDUP_REMOVED lines=8> */
.L_x_14109:
[----:B------:R-:W-:Y:S05]  /*1f220*/  BRA `(.L_x_14110) ;  /* 0xffffff5c00dc7947 */ /* 0x000fea000383ffff */
.L_x_13896:
        /* <DEDUP_REMOVED lines=11> */
.L_x_14112:
[----:B------:R-:W-:Y:S05]  /*1f2e0*/  BSYNC B1 ;  /* 0x0000000000017941 */ /* 0x000fea0003800000 */
.L_x_14111:
[----:B------:R-:W-:Y:S05]  /*1f2f0*/  BRA `(.L_x_14113) ;  /* 0xffffff7c00407947 */ /* 0x000fea000383ffff */
.L_x_13898:
[----:B------:R-:W-:Y:S01]  /*1f300*/  BSSY B1, `(.L_x_14114) ;  /* 0x0000006000017945 */ /* 0x000fe20003800000 */
[----:B------:R-:W-:-:S07]  /*1f310*/  IMAD.MOV.U32 R15, RZ, RZ, -0x1 ;  /* 0xffffffffff0f7424 */ /* 0x000fce00078e00ff */
[----:B0-----:R-:W-:Y:S05]  /*1f320*/  WARPSYNC.COLLECTIVE R15, `(.L_x_14115) ;  /* 0x000000000f0c7348 */ /* 0x001fea0003c00000 */
[----:B------:R-:W-:Y:S02]  /*1f330*/  ELECT P6, UR62, PT ;  /* 0x00000000003e782f */ /* 0x000fe400038c0000 */
[----:B------:R-:W-:Y:S01]  /*1f340*/  MOV R14, UR62 ;  /* 0x0000003e000e7c02 */ /* 0x000fe20008000f00 */
[----:B0-----:R-:W-:Y:S10]  /*1f350*/  ENDCOLLECTIVE ;  /* 0x000000000000791b */ /* 0x001ff40003800000 */
.L_x_14115:
[----:B------:R-:W-:Y:S05]  /*1f360*/  BSYNC B1 ;  /* 0x0000000000017941 */ /* 0x000fea0003800000 */
.L_x_14114:
[----:B------:R-:W-:Y:S05]  /*1f370*/  BRA `(.L_x_13897) ;  /* 0xffffff7c00387947 */ /* 0x000fea000383ffff */
.L_x_13900:
[----:B0-----:R0:W1:Y:S02]  /*1f380*/  SYNCS.PHASECHK.TRANS64.TRYWAIT P0, [R19+URZ+0x22820], R4 ;  /* 0x02282004130075a7 */ /* 0x001064000800017f */
[----:B-1----:R-:W-:Y:S05]  /*1f390*/  @!P0 NANOSLEEP.SYNCS 0x989680 ;  /* 0x009896800000895d */ /* 0x002fea0003900000 */
[----:B------:R-:W1:Y:S02]  /*1f3a0*/  @!P0 SYNCS.PHASECHK.TRANS64 P0, [R19+URZ+0x22820], R4 ;  /* 0x02282004130085a7 */ /* 0x000e64000800007f */
[----:B-1----:R-:W-:Y:S05]  /*1f3b0*/  @!P0 BRA `(.L_x_13900) ;  /* 0xfffffffc00f08947 */ /* 0x002fea000383ffff */
[----:B------:R-:W-:Y:S05]  /*1f3c0*/  BRA `(.L_x_14116) ;  /* 0xffffff7c00487947 */ /* 0x000fea000383ffff */
.L_x_13904:
[----:B0-----:R0:W1:Y:S02]  /*1f3d0*/  SYNCS.PHASECHK.TRANS64.TRYWAIT P0, [R4+URZ+0x228a0], R9 ;  /* 0x0228a009040075a7 */ /* 0x001064000800017f */
[----:B-1----:R-:W-:Y:S05]  /*1f3e0*/  @!P0 NANOSLEEP.SYNCS 0x989680 ;  /* 0x009896800000895d */ /* 0x002fea0003900000 */
[----:B------:R-:W1:Y:S02]  /*1f3f0*/  @!P0 SYNCS.PHASECHK.TRANS64 P0, [R4+URZ+0x228a0], R9 ;  /* 0x0228a009040085a7 */ /* 0x000e64000800007f */
[----:B-1----:R-:W-:Y:S05]  /*1f400*/  @!P0 BRA `(.L_x_13904) ;  /* 0xfffffffc00f08947 */ /* 0x002fea000383ffff */
[----:B------:R-:W-:Y:S05]  /*1f410*/  BRA `(.L_x_14117) ;  /* 0xffffff7c00687947 */ /* 0x000fea000383ffff */
.L_x_13909:
[----:B-1----:R1:W2:Y:S02]  /*1f420*/  SYNCS.PHASECHK.TRANS64.TRYWAIT P0, [R4+URZ+0x228c0], R9 ;  /* 0x0228c009040075a7 */ /* 0x0022a4000800017f */
[----:B--2---:R-:W-:Y:S05]  /*1f430*/  @!P0 NANOSLEEP.SYNCS 0x989680 ;  /* 0x009896800000895d */ /* 0x004fea0003900000 */
[----:B------:R-:W2:Y:S02]  /*1f440*/  @!P0 SYNCS.PHASECHK.TRANS64 P0, [R4+URZ+0x228c0], R9 ;  /* 0x0228c009040085a7 */ /* 0x000ea4000800007f */
[----:B--2---:R-:W-:Y:S05]  /*1f450*/  @!P0 BRA `(.L_x_13909) ;  /* 0xfffffffc00f08947 */ /* 0x004fea000383ffff */
[----:B------:R-:W-:Y:S05]  /*1f460*/  BRA `(.L_x_14118) ;  /* 0xffffff7c00e87947 */ /* 0x000fea000383ffff */
.L_x_13919:
[----:B0-----:R0:W1:Y:S02]  /*1f470*/  SYNCS.PHASECHK.TRANS64.TRYWAIT P1, [R5+URZ+0x228a0], R6 ;  /* 0x0228a006050075a7 */ /* 0x001064000802017f */
[----:B-1----:R-:W-:Y:S05]  /*1f480*/  @!P1 NANOSLEEP.SYNCS 0x989680 ;  /* 0x009896800000995d */ /* 0x002fea0003900000 */
[----:B------:R-:W1:Y:S02]  /*1f490*/  @!P1 SYNCS.PHASECHK.TRANS64 P1, [R5+URZ+0x228a0], R6 ;  /* 0x0228a006050095a7 */ /* 0x000e64000802007f */
[----:B-1----:R-:W-:Y:S05]  /*1f4a0*/  @!P1 BRA `(.L_x_13919) ;  /* 0xfffffffc00f09947 */ /* 0x002fea000383ffff */
[----:B------:R-:W-:Y:S05]  /*1f4b0*/  BRA `(.L_x_14119) ;  /* 0xffffff8400787947 */ /* 0x000fea000383ffff */
.L_x_13924:
[----:B-1----:R1:W2:Y:S02]  /*1f4c0*/  SYNCS.PHASECHK.TRANS64.TRYWAIT P1, [R5+URZ+0x228c0], R6 ;  /* 0x0228c006050075a7 */ /* 0x0022a4000802017f */
[----:B--2---:R-:W-:Y:S05]  /*1f4d0*/  @!P1 NANOSLEEP.SYNCS 0x989680 ;  /* 0x009896800000995d */ /* 0x004fea0003900000 */
[----:B------:R-:W2:Y:S02]  /*1f4e0*/  @!P1 SYNCS.PHASECHK.TRANS64 P1, [R5+URZ+0x228c0], R6 ;  /* 0x0228c006050095a7 */ /* 0x000ea4000802007f */
[----:B--2---:R-:W-:Y:S05]  /*1f4f0*/  @!P1 BRA `(.L_x_13924) ;  /* 0xfffffffc00f09947 */ /* 0x004fea000383ffff */
[----:B------:R-:W-:Y:S05]  /*1f500*/  BRA `(.L_x_14120) ;  /* 0xffffff8400f47947 */ /* 0x000fea000383ffff */
.L_x_13942:
        /* <DEDUP_REMOVED lines=11> */
.L_x_14122:
[----:B------:R-:W-:Y:S05]  /*1f5c0*/  BSYNC B0 ;  /* 0x0000000000007941 */ /* 0x000fea0003800000 */
.L_x_14121:
[----:B------:R-:W-:Y:S05]  /*1f5d0*/  BRA `(.L_x_14123) ;  /* 0xffffff9400ac7947 */ /* 0x000fea000383ffff */
.L_x_13944:
[----:B------:R-:W-:Y:S01]  /*1f5e0*/  BSSY B0, `(.L_x_14124) ;  /* 0x0000006000007945 */ /* 0x000fe20003800000 */
[----:B------:R-:W-:-:S07]  /*1f5f0*/  IMAD.MOV.U32 R15, RZ, RZ, -0x1 ;  /* 0xffffffffff0f7424 */ /* 0x000fce00078e00ff */
[----:B0-----:R-:W-:Y:S05]  /*1f600*/  WARPSYNC.COLLECTIVE R15, `(.L_x_14125) ;  /* 0x000000000f0c7348 */ /* 0x001fea0003c00000 */
[----:B------:R-:W-:Y:S02]  /*1f610*/  ELECT P6, UR62, PT ;  /* 0x00000000003e782f */ /* 0x000fe400038c0000 */
[----:B------:R-:W-:Y:S01]  /*1f620*/  MOV R14, UR62 ;  /* 0x0000003e000e7c02 */ /* 0x000fe20008000f00 */
[----:B0-----:R-:W-:Y:S10]  /*1f630*/  ENDCOLLECTIVE ;  /* 0x000000000000791b */ /* 0x001ff40003800000 */
.L_x_14125:
[----:B------:R-:W-:Y:S05]  /*1f640*/  BSYNC B0 ;  /* 0x0000000000007941 */ /* 0x000fea0003800000 */
.L_x_14124:
[----:B------:R-:W-:Y:S05]  /*1f650*/  BRA `(.L_x_14126) ;  /* 0xffffff9400b07947 */ /* 0x000fea000383ffff */
.L_x_13946:
[----:B-1----:R1:W2:Y:S02]  /*1f660*/  SYNCS.PHASECHK.TRANS64.TRYWAIT P0, [R0+URZ+0x22840], R2 ;  /* 0x02284002000075a7 */ /* 0x0022a4000800017f */
[----:B--2---:R-:W-:Y:S05]  /*1f670*/  @!P0 NANOSLEEP.SYNCS 0x989680 ;  /* 0x009896800000895d */ /* 0x004fea0003900000 */
[----:B------:R-:W2:Y:S02]  /*1f680*/  @!P0 SYNCS.PHASECHK.TRANS64 P0, [R0+URZ+0x22840], R2 ;  /* 0x02284002000085a7 */ /* 0x000ea4000800007f */
[----:B--2---:R-:W-:Y:S05]  /*1f690*/  @!P0 BRA `(.L_x_13946) ;  /* 0xfffffffc00f08947 */ /* 0x004fea000383ffff */
[----:B------:R-:W-:Y:S05]  /*1f6a0*/  BRA `(.L_x_14127) ;  /* 0xffffff9800147947 */ /* 0x000fea000383ffff */
.L_x_13950:
        /* <DEDUP_REMOVED lines=15> */
.L_x_14128:
[----:B------:R-:W-:Y:S02]  /*1f7a0*/  IMAD.MOV.U32 R13, RZ, RZ, R4 ;  /* 0x000000ffff0d7224 */ /* 0x000fe400078e0004 */
[----:B------:R-:W-:-:S07]  /*1f7b0*/  IMAD.MOV.U32 R6, RZ, RZ, R14 ;  /* 0x000000ffff067224 */ /* 0x000fce00078e000e */
[----:B------:R-:W-:Y:S05]  /*1f7c0*/  WARPSYNC.COLLECTIVE R15, `(.L_x_14129) ;  /* 0x000000000f087348 */ /* 0x000fea0003c00000 */
[----:B------:R0:W1:Y:S02]  /*1f7d0*/  SHFL.IDX P6, R14, R13, R12, R11 ;  /* 0x0000000c0d0e7389 */ /* 0x00006400000c000b */
[----:B01----:R-:W-:Y:S01]  /*1f7e0*/  ENDCOLLECTIVE ;  /* 0x000000000000791b */ /* 0x003fe20003800000 */
.L_x_14129:
[----:B------:R-:W-:Y:S02]  /*1f7f0*/  IMAD.MOV.U32 R13, RZ, RZ, R3 ;  /* 0x000000ffff0d7224 */ /* 0x000fe400078e0003 */
[----:B------:R-:W-:Y:S02]  /*1f800*/  IMAD.MOV.U32 R12, RZ, RZ, 0x1 ;  /* 0x00000001ff0c7424 */ /* 0x000fe400078e00ff */
[----:B------:R-:W-:-:S07]  /*1f810*/  IMAD.MOV.U32 R7, RZ, RZ, R14 ;  /* 0x000000ffff077224 */ /* 0x000fce00078e000e */
[----:B------:R-:W-:Y:S05]  /*1f820*/  WARPSYNC.COLLECTIVE R15, `(.L_x_14130) ;  /* 0x000000000f087348 */ /* 0x000fea0003c00000 */
[----:B------:R0:W1:Y:S02]  /*1f830*/  SHFL.IDX P6, R14, R13, R12, R11 ;  /* 0x0000000c0d0e7389 */ /* 0x00006400000c000b */
[----:B01----:R-:W-:Y:S01]  /*1f840*/  ENDCOLLECTIVE ;  /* 0x000000000000791b */ /* 0x003fe20003800000 */
.L_x_14130:
        /* <DEDUP_REMOVED lines=15> */
.L_x_14131:
[----:B------:R-:W-:Y:S02]  /*1f940*/  IMAD.MOV.U32 R13, RZ, RZ, R3 ;  /* 0x000000ffff0d7224 */ /* 0x000fe400078e0003 */
[----:B------:R-:W-:Y:S02]  /*1f950*/  IMAD.MOV.U32 R12, RZ, RZ, 0x2 ;  /* 0x00000002ff0c7424 */ /* 0x000fe400078e00ff */
[----:B------:R-:W-:-:S07]  /*1f960*/  IMAD.MOV.U32 R5, RZ, RZ, R14 ;  /* 0x000000ffff057224 */ /* 0x000fce00078e000e */
[----:B------:R-:W-:Y:S05]  /*1f970*/  WARPSYNC.COLLECTIVE R15, `(.L_x_14132) ;  /* 0x000000000f087348 */ /* 0x000fea0003c00000 */
[----:B------:R0:W1:Y:S02]  /*1f980*/  SHFL.IDX P6, R14, R13, R12, R11 ;  /* 0x0000000c0d0e7389 */ /* 0x00006400000c000b */
[----:B01----:R-:W-:Y:S01]  /*1f990*/  ENDCOLLECTIVE ;  /* 0x000000000000791b */ /* 0x003fe20003800000 */
.L_x_14132:
        /* <DEDUP_REMOVED lines=10> */
[----:B------:R-:W-:-:S02]  /*1fa40*/  ISETP.GE.AND P1, PT, R5, R0, PT ;  /* 0x000000000500720c */ /* 0x000fc40003f26270 */
[----:B0-----:R-:W-:-:S11]  /*1fa50*/  MOV R6, R14 ;  /* 0x0000000e00067202 */ /* 0x001fd60000000f00 */
[----:B------:R-:W-:Y:S05]  /*1fa60*/  WARPSYNC.COLLECTIVE R15, `(.L_x_14133) ;  /* 0x000000000f087348 */ /* 0x000fea0003c00000 */
[----:B------:R0:W1:Y:S02]  /*1fa70*/  SHFL.IDX P6, R14, R13, R12, R11 ;  /* 0x0000000c0d0e7389 */ /* 0x00006400000c000b */
[----:B01----:R-:W-:Y:S01]  /*1fa80*/  ENDCOLLECTIVE ;  /* 0x000000000000791b */ /* 0x003fe20003800000 */
.L_x_14133:
[----:B------:R-:W-:Y:S02]  /*1fa90*/  IMAD.MOV.U32 R13, RZ, RZ, R3 ;  /* 0x000000ffff0d7224 */ /* 0x000fe400078e0003 */
[----:B------:R-:W-:Y:S02]  /*1faa0*/  IMAD.MOV.U32 R12, RZ, RZ, 0x3 ;  /* 0x00000003ff0c7424 */ /* 0x000fe400078e00ff */
[----:B------:R-:W-:-:S07]  /*1fab0*/  IMAD.MOV.U32 R5, RZ, RZ, R14 ;  /* 0x000000ffff057224 */ /* 0x000fce00078e000e */
[----:B------:R-:W-:Y:S05]  /*1fac0*/  WARPSYNC.COLLECTIVE R15, `(.L_x_14134) ;  /* 0x000000000f087348 */ /* 0x000fea0003c00000 */
[----:B------:R0:W1:Y:S02]  /*1fad0*/  SHFL.IDX P6, R14, R13, R12, R11 ;  /* 0x0000000c0d0e7389 */ /* 0x00006400000c000b */
[----:B01----:R-:W-:Y:S01]  /*1fae0*/  ENDCOLLECTIVE ;  /* 0x000000000000791b */ /* 0x003fe20003800000 */
.L_x_14134:
        /* <DEDUP_REMOVED lines=15> */
.L_x_14135:
[----:B------:R-:W-:Y:S02]  /*1fbe0*/  IMAD.MOV.U32 R13, RZ, RZ, R3 ;  /* 0x000000ffff0d7224 */ /* 0x000fe400078e0003 */
[----:B------:R-:W-:Y:S02]  /*1fbf0*/  IMAD.MOV.U32 R12, RZ, RZ, 0x4 ;  /* 0x00000004ff0c7424 */ /* 0x000fe400078e00ff */
[----:B------:R-:W-:-:S07]  /*1fc00*/  IMAD.MOV.U32 R5, RZ, RZ, R14 ;  /* 0x000000ffff057224 */ /* 0x000fce00078e000e */
[----:B------:R-:W-:Y:S05]  /*1fc10*/  WARPSYNC.COLLECTIVE R15, `(.L_x_14136) ;  /* 0x000000000f087348 */ /* 0x000fea0003c00000 */
[----:B------:R0:W1:Y:S02]  /*1fc20*/  SHFL.IDX P6, R14, R13, R12, R11 ;  /* 0x0000000c0d0e7389 */ /* 0x00006400000c000b */
[----:B01----:R-:W-:Y:S01]  /*1fc30*/  ENDCOLLECTIVE ;  /* 0x000000000000791b */ /* 0x003fe20003800000 */
.L_x_14136:
        /* <DEDUP_REMOVED lines=15> */
.L_x_14137:
[----:B------:R-:W-:Y:S02]  /*1fd30*/  IMAD.MOV.U32 R13, RZ, RZ, R3 ;  /* 0x000000ffff0d7224 */ /* 0x000fe400078e0003 */
[----:B------:R-:W-:Y:S02]  /*1fd40*/  IMAD.MOV.U32 R12, RZ, RZ, 0x5 ;  /* 0x00000005ff0c7424 */ /* 0x000fe400078e00ff */
[----:B------:R-:W-:-:S07]  /*1fd50*/  IMAD.MOV.U32 R5, RZ, RZ, R14 ;  /* 0x000000ffff057224 */ /* 0x000fce00078e000e */
[----:B------:R-:W-:Y:S05]  /*1fd60*/  WARPSYNC.COLLECTIVE R15, `(.L_x_14138) ;  /* 0x000000000f087348 */ /* 0x000fea0003c00000 */
[----:B------:R0:W1:Y:S02]  /*1fd70*/  SHFL.IDX P6, R14, R13, R12, R11 ;  /* 0x0000000c0d0e7389 */ /* 0x00006400000c000b */
[----:B01----:R-:W-:Y:S01]  /*1fd80*/  ENDCOLLECTIVE ;  /* 0x000000000000791b */ /* 0x003fe20003800000 */
.L_x_14138:
        /* <DEDUP_REMOVED lines=15> */
.L_x_14139:
[----:B------:R-:W-:Y:S01]  /*1fe80*/  IMAD.MOV.U32 R13, RZ, RZ, R3 ;  /* 0x000000ffff0d7224 */ /* 0x000fe200078e0003 */
[----:B------:R-:W-:Y:S01]  /*1fe90*/  MOV R12, 0x6 ;  /* 0x00000006000c7802 */ /* 0x000fe20000000f00 */
[----:B------:R-:W-:-:S07]  /*1fea0*/  IMAD.MOV.U32 R5, RZ, RZ, R14 ;  /* 0x000000ffff057224 */ /* 0x000fce00078e000e */
[----:B------:R-:W-:Y:S05]  /*1feb0*/  WARPSYNC.COLLECTIVE R15, `(.L_x_14140) ;  /* 0x000000000f087348 */ /* 0x000fea0003c00000 */
[----:B------:R0:W1:Y:S02]  /*1fec0*/  SHFL.IDX P6, R14, R13, R12, R11 ;  /* 0x0000000c0d0e7389 */ /* 0x00006400000c000b */
[----:B01----:R-:W-:Y:S01]  /*1fed0*/  ENDCOLLECTIVE ;  /* 0x000000000000791b */ /* 0x003fe20003800000 */
.L_x_14140:
        /* <DEDUP_REMOVED lines=13> */
.L_x_14141:
        /* <DEDUP_REMOVED lines=8> */
.L_x_14142:
        /* <DEDUP_REMOVED lines=13> */
.L_x_14143:
[----:B------:R-:W-:Y:S01]  /*20100*/  IMAD.MOV.U32 R3, RZ, RZ, R14 ;  /* 0x000000ffff037224 */ /* 0x000fe200078e000e */
[----:B------:R-:W-:Y:S06]  /*20110*/  BRA `(.L_x_14144) ;  /* 0xffffff9800987947 */ /* 0x000fec000383ffff */
.L_x_13953:
[----:B0-----:R0:W1:Y:S02]  /*20120*/  SYNCS.PHASECHK.TRANS64.TRYWAIT P0, [R19+URZ+0x22820], R0 ;  /* 0x02282000130075a7 */ /* 0x001064000800017f */
[----:B-1----:R-:W-:Y:S05]  /*20130*/  @!P0 NANOSLEEP.SYNCS 0x989680 ;  /* 0x009896800000895d */ /* 0x002fea0003900000 */
[----:B------:R-:W1:Y:S02]  /*20140*/  @!P0 SYNCS.PHASECHK.TRANS64 P0, [R19+URZ+0x22820], R0 ;  /* 0x02282000130085a7 */ /* 0x000e64000800007f */
[----:B-1----:R-:W-:Y:S05]  /*20150*/  @!P0 BRA `(.L_x_13953) ;  /* 0xfffffffc00f08947 */ /* 0x002fea000383ffff */
[----:B------:R-:W-:Y:S05]  /*20160*/  BRA `(.L_x_14145) ;  /* 0xffffff9800f47947 */ /* 0x000fea000383ffff */
.L_x_13957:
[----:B0-----:R0:W1:Y:S02]  /*20170*/  SYNCS.PHASECHK.TRANS64.TRYWAIT P0, [R2+URZ+0x22860], R0 ;  /* 0x02286000020075a7 */ /* 0x001064000800017f */
[----:B-1----:R-:W-:Y:S05]  /*20180*/  @!P0 NANOSLEEP.SYNCS 0x989680 ;  /* 0x009896800000895d */ /* 0x002fea0003900000 */
[----:B------:R-:W1:Y:S02]  /*20190*/  @!P0 SYNCS.PHASECHK.TRANS64 P0, [R2+URZ+0x22860], R0 ;  /* 0x02286000020085a7 */ /* 0x000e64000800007f */
[----:B-1----:R-:W-:Y:S05]  /*201a0*/  @!P0 BRA `(.L_x_13957) ;  /* 0xfffffffc00f08947 */ /* 0x002fea000383ffff */
[----:B------:R-:W-:Y:S05]  /*201b0*/  BRA `(.L_x_14146) ;  /* 0xffffff9c00187947 */ /* 0x000fea000383ffff */
.L_x_13972:
[----:B-1----:R1:W2:Y:S02]  /*201c0*/  SYNCS.PHASECHK.TRANS64.TRYWAIT P0, [R2+URZ+0x22840], R6 ;  /* 0x02284006020075a7 */ /* 0x0022a4000800017f */
[----:B--2---:R-:W-:Y:S05]  /*201d0*/  @!P0 NANOSLEEP.SYNCS 0x989680 ;  /* 0x009896800000895d */ /* 0x004fea0003900000 */
[----:B------:R-:W2:Y:S02]  /*201e0*/  @!P0 SYNCS.PHASECHK.TRANS64 P0, [R2+URZ+0x22840], R6 ;  /* 0x02284006020085a7 */ /* 0x000ea4000800007f */
[----:B--2---:R-:W-:Y:S05]  /*201f0*/  @!P0 BRA `(.L_x_13972) ;  /* 0xfffffffc00f08947 */ /* 0x004fea000383ffff */
[----:B------:R-:W-:Y:S05]  /*20200*/  BRA `(.L_x_14147) ;  /* 0xffffffa400407947 */ /* 0x000fea000383ffff */
.L_x_13977:
[----:B0-----:R0:W2:Y:S02]  /*20210*/  SYNCS.PHASECHK.TRANS64.TRYWAIT P0, [R2+URZ+0x22860], R6 ;  /* 0x02286006020075a7 */ /* 0x0010a4000800017f */
[----:B--2---:R-:W-:Y:S05]  /*20220*/  @!P0 NANOSLEEP.SYNCS 0x989680 ;  /* 0x009896800000895d */ /* 0x004fea0003900000 */
[----:B------:R-:W2:Y:S02]  /*20230*/  @!P0 SYNCS.PHASECHK.TRANS64 P0, [R2+URZ+0x22860], R6 ;  /* 0x02286006020085a7 */ /* 0x000ea4000800007f */
[----:B--2---:R-:W-:Y:S05]  /*20240*/  @!P0 BRA `(.L_x_13977) ;  /* 0xfffffffc00f08947 */ /* 0x004fea000383ffff */
[----:B------:R-:W-:Y:S05]  /*20250*/  BRA `(.L_x_14148) ;  /* 0xffffffa400c07947 */ /* 0x000fea000383ffff */
.L_x_13988:
[----:B-1----:R1:W2:Y:S02]  /*20260*/  SYNCS.PHASECHK.TRANS64.TRYWAIT P0, [R3+URZ+0x22840], R2 ;  /* 0x02284002030075a7 */ /* 0x0022a4000800017f */
[----:B--2---:R-:W-:Y:S05]  /*20270*/  @!P0 NANOSLEEP.SYNCS 0x989680 ;  /* 0x009896800000895d */ /* 0x004fea0003900000 */
[----:B------:R-:W2:Y:S02]  /*20280*/  @!P0 SYNCS.PHASECHK.TRANS64 P0, [R3+URZ+0x22840], R2 ;  /* 0x02284002030085a7 */ /* 0x000ea4000800007f */
[----:B--2---:R-:W-:Y:S05]  /*20290*/  @!P0 BRA `(.L_x_13988) ;  /* 0xfffffffc00f08947 */ /* 0x004fea000383ffff */
[----:B------:R-:W-:Y:S05]  /*202a0*/  BRA `(.L_x_14149) ;  /* 0xffffffac00b07947 */ /* 0x000fea000383ffff */
.L_x_13993:
[----:B0-----:R0:W2:Y:S02]  /*202b0*/  SYNCS.PHASECHK.TRANS64.TRYWAIT P0, [R3+URZ+0x22860], R2 ;  /* 0x02286002030075a7 */ /* 0x0010a4000800017f */
[----:B--2---:R-:W-:Y:S05]  /*202c0*/  @!P0 NANOSLEEP.SYNCS 0x989680 ;  /* 0x009896800000895d */ /* 0x004fea0003900000 */
[----:B------:R-:W2:Y:S02]  /*202d0*/  @!P0 SYNCS.PHASECHK.TRANS64 P0, [R3+URZ+0x22860], R2 ;  /* 0x02286002030085a7 */ /* 0x000ea4000800007f */
[----:B--2---:R-:W-:Y:S05]  /*202e0*/  @!P0 BRA `(.L_x_13993) ;  /* 0xfffffffc00f08947 */ /* 0x004fea000383ffff */
[----:B------:R-:W-:Y:S05]  /*202f0*/  BRA `(.L_x_14150) ;  /* 0xffffffb0002c7947 */ /* 0x000fea000383ffff */
.L_x_14004:
[----:B-1----:R1:W2:Y:S02]  /*20300*/  SYNCS.PHASECHK.TRANS64.TRYWAIT P0, [R3+URZ+0x22840], R2 ;  /* 0x02284002030075a7 */ /* 0x0022a4000800017f */
[----:B--2---:R-:W-:Y:S05]  /*20310*/  @!P0 NANOSLEEP.SYNCS 0x989680 ;  /* 0x009896800000895d */ /* 0x004fea0003900000 */
[----:B------:R-:W2:Y:S02]  /*20320*/  @!P0 SYNCS.PHASECHK.TRANS64 P0, [R3+URZ+0x22840], R2 ;  /* 0x02284002030085a7 */ /* 0x000ea4000800007f */
[----:B--2---:R-:W-:Y:S05]  /*20330*/  @!P0 BRA `(.L_x_14004) ;  /* 0xfffffffc00f08947 */ /* 0x004fea000383ffff */
[----:B------:R-:W-:Y:S05]  /*20340*/  BRA `(.L_x_14151) ;  /* 0xffffffb400fc7947 */ /* 0x000fea000383ffff */
.L_x_14009:
[----:B--2---:R2:W3:Y:S02]  /*20350*/  SYNCS.PHASECHK.TRANS64.TRYWAIT P0, [R3+URZ+0x22860], R2 ;  /* 0x02286002030075a7 */ /* 0x0044e4000800017f */
[----:B---3--:R-:W-:Y:S05]  /*20360*/  @!P0 NANOSLEEP.SYNCS 0x989680 ;  /* 0x009896800000895d */ /* 0x008fea0003900000 */
[----:B------:R-:W3:Y:S02]  /*20370*/  @!P0 SYNCS.PHASECHK.TRANS64 P0, [R3+URZ+0x22860], R2 ;  /* 0x02286002030085a7 */ /* 0x000ee4000800007f */
[----:B---3--:R-:W-:Y:S05]  /*20380*/  @!P0 BRA `(.L_x_14009) ;  /* 0xfffffffc00f08947 */ /* 0x008fea000383ffff */
[----:B------:R-:W-:Y:S05]  /*20390*/  BRA `(.L_x_14152) ;  /* 0xffffffb8007c7947 */ /* 0x000fea000383ffff */
.L_x_14021:
        /* <DEDUP_REMOVED lines=9> */
.L_x_14154:
[----:B------:R-:W-:Y:S05]  /*20430*/  BSYNC B0 ;  /* 0x0000000000007941 */ /* 0x000fea0003800000 */
.L_x_14153:
        /* <DEDUP_REMOVED lines=9> */
.L_x_14155:
        /* <DEDUP_REMOVED lines=26> */
.L_x_14156:
        /* <DEDUP_REMOVED lines=8> */
.L_x_14157:
        /* <DEDUP_REMOVED lines=8> */
.L_x_14158:
        /* <DEDUP_REMOVED lines=8> */
.L_x_14159:
        /* <DEDUP_REMOVED lines=8> */
.L_x_14160:
        /* <DEDUP_REMOVED lines=9> */
.L_x_14161:
[----:B------:R-:W-:Y:S01]  /*20900*/  IMAD.MOV.U32 R9, RZ, RZ, R14 ;  /* 0x000000ffff097224 */ /* 0x000fe200078e000e */
[----:B------:R-:W-:Y:S06]  /*20910*/  BRA `(.L_x_14162) ;  /* 0xffffffbc00cc7947 */ /* 0x000fec000383ffff */
.L_x_14024:
        /* <DEDUP_REMOVED lines=8> */
.L_x_14164:
[----:B------:R-:W-:Y:S05]  /*209a0*/  BSYNC B0 ;  /* 0x0000000000007941 */ /* 0x000fea0003800000 */
.L_x_14163:
        /* <DEDUP_REMOVED lines=10> */
.L_x_14165:
        /* <DEDUP_REMOVED lines=8> */
.L_x_14166:
        /* <DEDUP_REMOVED lines=8> */
.L_x_14167:
        /* <DEDUP_REMOVED lines=8> */
.L_x_14168:
        /* <DEDUP_REMOVED lines=9> */
.L_x_14169:
[----:B------:R-:W-:Y:S01]  /*20c60*/  IMAD.MOV.U32 R9, RZ, RZ, R14 ;  /* 0x000000ffff097224 */ /* 0x000fe200078e000e */
[----:B------:R-:W-:Y:S06]  /*20c70*/  BRA `(.L_x_14170) ;  /* 0xffffffbc00a07947 */ /* 0x000fec000383ffff */
.L_x_14026:
[----:B------:R-:W-:Y:S01]  /*20c80*/  BSSY B0, `(.L_x_14171) ;  /* 0x0000006000007945 */ /* 0x000fe20003800000 */
[----:B------:R-:W-:Y:S01]  /*20c90*/  PLOP3.LUT P6, PT, P6, PT, PT, 0x8, 0x0 ;  /* 0x000000000000781c */ /* 0x000fe200037ce170 */
[----:B------:R-:W-:-:S12]  /*20ca0*/  IMAD.MOV.U32 R15, RZ, RZ, -0x1 ;  /* 0xffffffffff0f7424 */ /* 0x000fd800078e00ff */
[----:B0-----:R-:W-:Y:S05]  /*20cb0*/  WARPSYNC.COLLECTIVE R15, `(.L_x_14172) ;  /* 0x000000000f087348 */ /* 0x001fea0003c00000 */
[----:B------:R-:W-:Y:S01]  /*20cc0*/  VOTE.ANY R14, PT, P6 ;  /* 0x00000000000e7806 */ /* 0x000fe200030e0100 */
[----:B0-----:R-:W-:Y:S06]  /*20cd0*/  ENDCOLLECTIVE ;  /* 0x000000000000791b */ /* 0x001fec0003800000 */
.L_x_14172:
[----:B------:R-:W-:Y:S05]  /*20ce0*/  BSYNC B0 ;  /* 0x0000000000007941 */ /* 0x000fea0003800000 */
.L_x_14171:
        /* <DEDUP_REMOVED lines=10> */
.L_x_14173:
[----:B------:R-:W-:Y:S02]  /*20d90*/  IMAD.MOV.U32 R13, RZ, RZ, R6 ;  /* 0x000000ffff0d7224 */ /* 0x000fe400078e0006 */
[----:B------:R-:W-:-:S07]  /*20da0*/  IMAD.MOV.U32 R4, RZ, RZ, R14 ;  /* 0x000000ffff047224 */ /* 0x000fce00078e000e */
[----:B------:R-:W-:Y:S05]  /*20db0*/  WARPSYNC.COLLECTIVE R15, `(.L_x_14174) ;  /* 0x000000000f087348 */ /* 0x000fea0003c00000 */
[----:B------:R0:W1:Y:S02]  /*20dc0*/  SHFL.IDX P6, R14, R13, R12, R11 ;  /* 0x0000000c0d0e7389 */ /* 0x00006400000c000b */
[----:B01----:R-:W-:Y:S01]  /*20dd0*/  ENDCOLLECTIVE ;  /* 0x000000000000791b */ /* 0x003fe20003800000 */
.L_x_14174:
[----:B------:R-:W-:Y:S02]  /*20de0*/  IMAD.MOV.U32 R6, RZ, RZ, R14 ;  /* 0x000000ffff067224 */ /* 0x000fe400078e000e */
[----:B------:R-:W-:-:S05]  /*20df0*/  IMAD.IADD R10, R3, 0x1, R10 ;  /* 0x00000001030a7824 */ /* 0x000fca00078e020a */
[----:B------:R0:W-:Y:S01]  /*20e00*/  STL [R1+0xc], R10 ;  /* 0x00000c0a01007387 */ /* 0x0001e20000100800 */
[----:B------:R-:W-:Y:S05]  /*20e10*/  BRA `(.L_x_14175) ;  /* 0xffffffbc00807947 */ /* 0x000fea000383ffff */
.L_x_14028:
        /* <DEDUP_REMOVED lines=8> */
.L_x_14177:
[----:B------:R-:W-:Y:S05]  /*20ea0*/  BSYNC B0 ;  /* 0x0000000000007941 */ /* 0x000fea0003800000 */
.L_x_14176:
[----:B------:R-:W-:Y:S01]  /*20eb0*/  IMAD.MOV.U32 R8, RZ, RZ, R14 ;  /* 0x000000ffff087224 */ /* 0x000fe200078e000e */
[----:B------:R-:W-:Y:S06]  /*20ec0*/  BRA `(.L_x_14027) ;  /* 0xffffffbc006c7947 */ /* 0x000fec000383ffff */
.L_x_14034:
[----:B0-----:R0:W1:Y:S02]  /*20ed0*/  SYNCS.PHASECHK.TRANS64.TRYWAIT P0, [R0+URZ+0x22820], R3 ;  /* 0x02282003000075a7 */ /* 0x001064000800017f */
[----:B-1----:R-:W-:Y:S05]  /*20ee0*/  @!P0 NANOSLEEP.SYNCS 0x989680 ;  /* 0x009896800000895d */ /* 0x002fea0003900000 */
[----:B------:R-:W1:Y:S02]  /*20ef0*/  @!P0 SYNCS.PHASECHK.TRANS64 P0, [R0+URZ+0x22820], R3 ;  /* 0x02282003000085a7 */ /* 0x000e64000800007f */
[----:B-1----:R-:W-:Y:S05]  /*20f00*/  @!P0 BRA `(.L_x_14034) ;  /* 0xfffffffc00f08947 */ /* 0x002fea000383ffff */
[----:B------:R-:W-:Y:S05]  /*20f10*/  BRA `(.L_x_14178) ;  /* 0xffffffc800087947 */ /* 0x000fea000383ffff */
.L_x_14035:
        /* <DEDUP_REMOVED lines=11> */
.L_x_14180:
[----:B------:R-:W-:Y:S05]  /*20fd0*/  BSYNC B0 ;  /* 0x0000000000007941 */ /* 0x000fea0003800000 */
.L_x_14179:
[----:B------:R-:W-:Y:S05]  /*20fe0*/  BRA `(.L_x_14181) ;  /* 0xffffffc400f07947 */ /* 0x000fea000383ffff */
.L_x_14036:
[----:B------:R-:W-:Y:S01]  /*20ff0*/  BSSY B0, `(.L_x_14182) ;  /* 0x0000006000007945 */ /* 0x000fe20003800000 */
[----:B------:R-:W-:-:S07]  /*21000*/  IMAD.MOV.U32 R15, RZ, RZ, -0x1 ;  /* 0xffffffffff0f7424 */ /* 0x000fce00078e00ff */
[----:B01----:R-:W-:Y:S05]  /*21010*/  WARPSYNC.COLLECTIVE R15, `(.L_x_14183) ;  /* 0x000000000f0c7348 */ /* 0x003fea0003c00000 */
[----:B------:R-:W-:Y:S02]  /*21020*/  ELECT P6, UR62, PT ;  /* 0x00000000003e782f */ /* 0x000fe400038c0000 */
[----:B------:R-:W-:Y:S01]  /*21030*/  MOV R14, UR62 ;  /* 0x0000003e000e7c02 */ /* 0x000fe20008000f00 */
[----:B01----:R-:W-:Y:S10]  /*21040*/  ENDCOLLECTIVE ;  /* 0x000000000000791b */ /* 0x003ff40003800000 */
.L_x_14183:
[----:B------:R-:W-:Y:S05]  /*21050*/  BSYNC B0 ;  /* 0x0000000000007941 */ /* 0x000fea0003800000 */
.L_x_14182:
[----:B------:R-:W-:Y:S05]  /*21060*/  BRA `(.L_x_14184) ;  /* 0xffffffc400e47947 */ /* 0x000fea000383ffff */
.L_x_14038:
[----:B0-----:R0:W1:Y:S02]  /*21070*/  SYNCS.PHASECHK.TRANS64.TRYWAIT P0, [R6+URZ], R5 ;  /* 0x00000005060075a7 */ /* 0x001064000800017f */
[----:B-1----:R-:W-:Y:S05]  /*21080*/  @!P0 NANOSLEEP.SYNCS 0x989680 ;  /* 0x009896800000895d */ /* 0x002fea0003900000 */
[----:B------:R-:W1:Y:S02]  /*21090*/  @!P0 SYNCS.PHASECHK.TRANS64 P0, [R6+URZ], R5 ;  /* 0x00000005060085a7 */ /* 0x000e64000800007f */
[----:B-1----:R-:W-:Y:S05]  /*210a0*/  @!P0 BRA `(.L_x_14038) ;  /* 0xfffffffc00f08947 */ /* 0x002fea000383ffff */
[----:B------:R-:W-:Y:S05]  /*210b0*/  BRA `(.L_x_14185) ;  /* 0xffffffc800207947 */ /* 0x000fea000383ffff */
.L_x_14039:
[----:B-1----:R1:W2:Y:S02]  /*210c0*/  SYNCS.PHASECHK.TRANS64.TRYWAIT P0, [R7+URZ], R2 ;  /* 0x00000002070075a7 */ /* 0x0022a4000800017f */
[----:B--2---:R-:W-:Y:S05]  /*210d0*/  @!P0 NANOSLEEP.SYNCS 0x989680 ;  /* 0x009896800000895d */ /* 0x004fea0003900000 */
[----:B------:R-:W2:Y:S02]  /*210e0*/  @!P0 SYNCS.PHASECHK.TRANS64 P0, [R7+URZ], R2 ;  /* 0x00000002070085a7 */ /* 0x000ea4000800007f */
[----:B--2---:R-:W-:Y:S05]  /*210f0*/  @!P0 BRA `(.L_x_14039) ;  /* 0xfffffffc00f08947 */ /* 0x004fea000383ffff */
[----:B------:R-:W-:Y:S05]  /*21100*/  BRA `(.L_x_14186) ;  /* 0xffffffc800147947 */ /* 0x000fea000383ffff */
.L_x_14041:
[----:B--2---:R2:W3:Y:S02]  /*21110*/  SYNCS.PHASECHK.TRANS64.TRYWAIT P0, [R4+URZ], R5 ;  /* 0x00000005040075a7 */ /* 0x0044e4000800017f */
[----:B---3--:R-:W-:Y:S05]  /*21120*/  @!P0 NANOSLEEP.SYNCS 0x989680 ;  /* 0x009896800000895d */ /* 0x008fea0003900000 */
[----:B------:R-:W3:Y:S02]  /*21130*/  @!P0 SYNCS.PHASECHK.TRANS64 P0, [R4+URZ], R5 ;  /* 0x00000005040085a7 */ /* 0x000ee4000800007f */
[----:B---3--:R-:W-:Y:S05]  /*21140*/  @!P0 BRA `(.L_x_14041) ;  /* 0xfffffffc00f08947 */ /* 0x008fea000383ffff */
[----:B------:R-:W-:Y:S05]  /*21150*/  BRA `(.L_x_14187) ;  /* 0xffffffc8001c7947 */ /* 0x000fea000383ffff */
.L_x_14188:
        /* <DEDUP_REMOVED lines=10> */
.L_x_15032:


//--------------------- .text._ZN7cutlass13device_kernelIN5flash11enable_sm90INS1_16FlashAttnFwdSm90INS1_25CollectiveMainloopFwdSm90ILi2EN4cute5tupleIJNS5_1CILi1EEES8_S8_EEENS6_IJNS7_ILi128EEENS7_ILi96EEENS7_ILi64EEEEEELi256ENS_6half_tEfNS_4arch4Sm90ELb1ELb0ELb0ELb1ELb0ELb0ELb1ELb1ELb0ELb1ELb1ELb0EEENS1_21CollectiveEpilogueFwdINS6_IJSA_NS7_ILi256EEESB_EEES9_SE_SG_Li256ELb1ELb1ELb1ELb0EEENS1_36VarlenDynamicPersistentTileSchedulerILi128ELi96ELi256ELi128ELb1ELb1ELb1ELb1ELb1ELb1EEEEEEEEEvNT_6ParamsE --------------------------
	.section	.text._ZN7cutlass13device_kernelIN5flash11enable_sm90INS1_16FlashAttnFwdSm90INS1_25CollectiveMainloopFwdSm90ILi2EN4cute5tupleIJNS5_1CILi1EEES8_S8_EEENS6_IJNS7_ILi128EEENS7_ILi96EEENS7_ILi64EEEEEELi256ENS_6half_tEfNS_4arch4Sm90ELb1ELb0ELb0ELb1ELb0ELb0ELb1ELb1ELb0ELb1ELb1ELb0EEENS1_21CollectiveEpilogueFwdINS6_IJSA_NS7_ILi256EEESB_EEES9_SE_SG_Li256ELb1ELb1ELb1ELb0EEENS1_36VarlenDynamicPersistentTileSchedulerILi128ELi96ELi256ELi128ELb1ELb1ELb1ELb1ELb1ELb1EEEEEEEEEvNT_6ParamsE,"ax",@progbits
	.align	128
.text._ZN7cutlass13device_kernelIN5flash11enable_sm90INS1_16FlashAttnFwdSm90INS1_25CollectiveMainloopFwdSm90ILi2EN4cute5tupleIJNS5_1CILi1EEES8_S8_EEENS6_IJNS7_ILi128EEENS7_ILi96EEENS7_ILi64EEEEEELi256ENS_6half_tEfNS_4arch4Sm90ELb1ELb0ELb0ELb1ELb0ELb0ELb1ELb1ELb0ELb1ELb1ELb0EEENS1_21CollectiveEpilogueFwdINS6_IJSA_NS7_ILi256EEESB_EEES9_SE_SG_Li256ELb1ELb1ELb1ELb0EEENS1_36VarlenDynamicPersistentTileSchedulerILi128ELi96ELi256ELi128ELb1ELb1ELb1ELb1ELb1ELb1EEEEEEEEEvNT_6ParamsE:
        .type           _ZN7cutlass13device_kernelIN5flash11enable_sm90INS1_16FlashAttnFwdSm90INS1_25CollectiveMainloopFwdSm90ILi2EN4cute5tupleIJNS5_1CILi1EEES8_S8_EEENS6_IJNS7_ILi128EEENS7_ILi96EEENS7_ILi64EEEEEELi256ENS_6half_tEfNS_4arch4Sm90ELb1ELb0ELb0ELb1ELb0ELb0ELb1ELb1ELb0ELb1ELb1ELb0EEENS1_21CollectiveEpilogueFwdINS6_IJSA_NS7_ILi256EEESB_EEES9_SE_SG_Li256ELb1ELb1ELb1ELb0EEENS1_36VarlenDynamicPersistentTileSchedulerILi128ELi96ELi256ELi128ELb1ELb1ELb1ELb1ELb1ELb1EEEEEEEEEvNT_6ParamsE,@function
        .size           _ZN7cutlass13device_kernelIN5flash11enable_sm90INS1_16FlashAttnFwdSm90INS1_25CollectiveMainloopFwdSm90ILi2EN4cute5tupleIJNS5_1CILi1EEES8_S8_EEENS6_IJNS7_ILi128EEENS7_ILi96EEENS7_ILi64EEEEEELi256ENS_6half_tEfNS_4arch4Sm90ELb1ELb0ELb0ELb1ELb0ELb0ELb1ELb1ELb0ELb1ELb1ELb0EEENS1_21CollectiveEpilogueFwdINS6_IJSA_NS7_ILi256EEESB_EEES9_SE_SG_Li256ELb1ELb1ELb1ELb0EEENS1_36VarlenDynamicPersistentTileSchedulerILi128ELi96ELi256ELi128ELb1ELb1ELb1ELb1ELb1ELb1EEEEEEEEEvNT_6ParamsE,(.L_x_15033 - _ZN7cutlass13device_kernelIN5flash11enable_sm90INS1_16FlashAttnFwdSm90INS1_25CollectiveMainloopFwdSm90ILi2EN4cute5tupleIJNS5_1CILi1EEES8_S8_EEENS6_IJNS7_ILi128EEENS7_ILi96EEENS7_ILi64EEEEEELi256ENS_6half_tEfNS_4arch4Sm90ELb1ELb0ELb0ELb1ELb0ELb0ELb1ELb1ELb0ELb1ELb1ELb0EEENS1_21CollectiveEpilogueFwdINS6_IJSA_NS7_ILi256EEESB_EEES9_SE_SG_Li256ELb1ELb1ELb1ELb0EEENS1_36VarlenDynamicPersistentTileSchedulerILi128ELi96ELi256ELi128ELb1ELb1ELb1ELb1ELb1ELb1EEEEEEEEEvNT_6ParamsE)
        .other          _ZN7cutlass13device_kernelIN5flash11enable_sm90INS1_16FlashAttnFwdSm90INS1_25CollectiveMainloopFwdSm90ILi2EN4cute5tupleIJNS5_1CILi1EEES8_S8_EEENS6_IJNS7_ILi128EEENS7_ILi96EEENS7_ILi64EEEEEELi256ENS_6half_tEfNS_4arch4Sm90ELb1ELb0ELb0ELb1ELb0ELb0ELb1ELb1ELb0ELb1ELb1ELb0EEENS1_21CollectiveEpilogueFwdINS6_IJSA_NS7_ILi256EEESB_EEES9_SE_SG_Li256ELb1ELb1ELb1ELb0EEENS1_36VarlenDynamicPersistentTileSchedulerILi128ELi96ELi256ELi128ELb1ELb1ELb1ELb1ELb1ELb1EEEEEEEEEvNT_6ParamsE,@"STO_CUDA_ENTRY STV_DEFAULT"
_ZN7cutlass13device_kernelIN5flash11enable_sm90INS1_16FlashAttnFwdSm90INS1_25CollectiveMainloopFwdSm90ILi2EN4cute5tupleIJNS5_1CILi1EEES8_S8_EEENS6_IJNS7_ILi128EEENS7_ILi96EEENS7_ILi64EEEEEELi256ENS_6half_tEfNS_4arch4Sm90ELb1ELb0ELb0ELb1ELb0ELb0ELb1ELb1ELb0ELb1ELb1ELb0EEENS1_21CollectiveEpilogueFwdINS6_IJSA_NS7_ILi256EEESB_EEES9_SE_SG_Li256ELb1ELb1ELb1ELb0EEENS1_36VarlenDynamicPersistentTileSchedulerILi128ELi96ELi256ELi128ELb1ELb1ELb1ELb1ELb1ELb1EEEEEEEEEvNT_6ParamsE:
        /* <DEDUP_REMOVED lines=17> */
.L_x_14190:
[----:B------:R-:W-:Y:S05]  /*0110*/  BSYNC B0 ;  /* 0x0000000000007941 */ /* 0x000fea0003800000 */
.L_x_14189:
        /* <DEDUP_REMOVED lines=42> */
.L_x_14191:
        /* <DEDUP_REMOVED lines=22> */
.L_x_14192:
        /* <DEDUP_REMOVED lines=18> */
.L_x_14193:
        /* <DEDUP_REMOVED lines=22> */
.L_x_14194:
        /* <DEDUP_REMOVED lines=22> */
.L_x_14195:
        /* <DEDUP_REMOVED lines=8> */
.L_x_14197:
        /* <DEDUP_REMOVED lines=18> */
[----:B------:R-:W3:Y:S01]  /*0aa0*/  LDL R11, [R1+0x78] ;  /* 0x00007800010b7983 */ /* 0x000ee20000100800 */
        /* <DEDUP_REMOVED lines=24> */
[----:B------:R-:W-:Y:S02]  /*0c30*/  LEA.HI R7, R7, R12, RZ, 0x5 ;  /* 0x0000000c07077211 */ /* 0x000fe400078f28ff */
[----:B------:R-:W-:Y:S01]  /*0c40*/  LEA.HI R2, R2, R3, RZ, 0x1 ;  /* 0x0000000302027211 */ /* 0x000fe200078f08ff */
[----:B------:R-:W-:Y:S01]  /*0c50*/  IMAD.IADD R0, R0, 0x1, -R9 ;  /* 0x0000000100007824 */ /* 0x000fe200078e0a09 */
[----:B------:R-:W-:Y:S01]  /*0c60*/  SHF.R.S32.HI R7, RZ, 0x5, R7 ;  /* 0x00000005ff077819 */ /* 0x000fe20000011407 */
[----:B------:R-:W-:Y:S01]  /*0c70*/  IMAD.IADD R5, R6, 0x1, -R5 ;  /* 0x0000000106057824 */ /* 0x000fe200078e0a05 */
[----:B------:R-:W-:Y:S02]  /*0c80*/  LOP3.LUT R10, R10, 0xfffffffc, RZ, 0xc0, !PT ;  /* 0xfffffffc0a0a7812 */ /* 0x000fe400078ec0ff */
[----:B------:R-:W-:Y:S01]  /*0c90*/  LOP3.LUT R2, R2, 0x3fffffe, RZ, 0xc0, !PT ;  /* 0x03fffffe02027812 */ /* 0x000fe200078ec0ff */
[----:B------:R-:W-:Y:S01]  /*0ca0*/  IMAD R7, R7, 0x10, R0 ;  /* 0x0000001007077824 */ /* 0x000fe200078e0200 */
[----:B------:R-:W-:Y:S01]  /*0cb0*/  LOP3.LUT R8, R8, 0x7ffffffc, RZ, 0xc0, !PT ;  /* 0x7ffffffc08087812 */ /* 0x000fe200078ec0ff */
[----:B------:R-:W-:-:S02]  /*0cc0*/  IMAD R0, R5, 0x8, R4 ;  /* 0x0000000805007824 */ /* 0x000fc400078e0204 */
[----:B------:R-:W-:Y:S02]  /*0cd0*/  IMAD.IADD R10, R16, 0x1, -R10 ;  /* 0x00000001100a7824 */ /* 0x000fe400078e0a0a */
[----:B------:R-:W-:Y:S01]  /*0ce0*/  IMAD.IADD R2, R3, 0x1, -R2 ;  /* 0x0000000103027824 */ /* 0x000fe200078e0a02 */
[----:B------:R0:W-:Y:S01]  /*0cf0*/  STL [R1+0x80], R0 ;  /* 0x0000800001007387 */ /* 0x0001e20000100800 */
[----:B------:R-:W-:Y:S01]  /*0d00*/  IMAD.IADD R8, R12, 0x1, -R8 ;  /* 0x000000010c087824 */ /* 0x000fe200078e0a08 */
[----:B------:R-:W-:-:S03]  /*0d10*/  LEA.HI R6, R10, R10, RZ, 0x1 ;  /* 0x0000000a0a067211 */ /* 0x000fc600078f08ff */
[----:B------:R-:W-:Y:S01]  /*0d20*/  IMAD.SHL.U32 R204, R8, 0x2, RZ ;  /* 0x0000000208cc7824 */ /* 0x000fe200078e00ff */
[----:B------:R-:W-:Y:S01]  /*0d30*/  LOP3.LUT R3, R6, 0x1ffffffe, RZ, 0xc0, !PT ;  /* 0x1ffffffe06037812 */ /* 0x000fe200078ec0ff */
[----:B0-----:R-:W-:Y:S02]  /*0d40*/  IMAD R0, R2, 0x40, R7 ;  /* 0x0000004002007824 */ /* 0x001fe400078e0207 */
[----:B------:R-:W-:-:S03]  /*0d50*/  IMAD.MOV.U32 R5, RZ, RZ, R13 ;  /* 0x000000ffff057224 */ /* 0x000fc600078e000d */
[----:B------:R0:W-:Y:S01]  /*0d60*/  STL [R1+0x7c], R0 ;  /* 0x00007c0001007387 */ /* 0x0001e20000100800 */
[----:B------:R-:W-:-:S03]  /*0d70*/  VIADD R13, R204, 0x8 ;  /* 0x00000008cc0d7836 */ /* 0x000fc60000000000 */
[----:B------:R0:W-:Y:S01]  /*0d80*/  STL [R1+0x24], RZ ;  /* 0x000024ff01007387 */ /* 0x0001e20000100800 */
[----:B------:R-:W-:Y:S02]  /*0d90*/  VIADD R12, R204, 0x10 ;  /* 0x00000010cc0c7836 */ /* 0x000fe40000000000 */
[----:B------:R-:W-:Y:S02]  /*0da0*/  IMAD.IADD R3, R10, 0x1, -R3 ;  /* 0x000000010a037824 */ /* 0x000fe400078e0a03 */
[C---:B------:R-:W-:Y:S02]  /*0db0*/  VIADD R10, R204.reuse, 0x20 ;  /* 0x00000020cc0a7836 */ /* 0x040fe40000000000 */
[----:B------:R-:W-:Y:S01]  /*0dc0*/  IMAD.MOV.U32 R6, RZ, RZ, R14 ;  /* 0x000000ffff067224 */ /* 0x000fe200078e000e */
        /* <DEDUP_REMOVED lines=25> */
[----:B------:R-:W-:Y:S02]  /*0f60*/  IMAD.MOV.U32 R7, RZ, RZ, R15 ;  /* 0x000000ffff077224 */ /* 0x000fe400078e000f */
[C---:B------:R-:W-:Y:S02]  /*0f70*/  VIADD R214, R204.reuse, 0xe0 ;  /* 0x000000e0ccd67836 */ /* 0x040fe40000000000 */
[----:B------:R-:W-:Y:S01]  /*0f80*/  IMAD R210, R3, 0x8, R0 ;  /* 0x0000000803d27824 */ /* 0x000fe200078e0200 */
[----:B------:R-:W-:Y:S01]  /*0f90*/  UMOV UR37, URZ ;  /* 0x0000003f00257c82 */ /* 0x000fe20008000000 */
[----:B------:R-:W-:Y:S01]  /*0fa0*/  UMOV UR36, URZ ;  /* 0x0000003f00247c82 */ /* 0x000fe20008000000 */
[----:B---3--:R-:W-:Y:S01]  /*0fb0*/  LOP3.LUT R205, R11, 0x1, RZ, 0xfc, !PT ;  /* 0x000000010bcd7812 */ /* 0x008fe200078efcff */
[----:B------:R-:W-:-:S05]  /*0fc0*/  VIADD R11, R204, 0x18 ;  /* 0x00000018cc0b7836 */ /* 0x000fca0000000000 */
        /* <DEDUP_REMOVED lines=24> */
[----:B0-----:R-:W-:-:S07]  /*1150*/  SHF.R.S32.HI R2, RZ, 0x1f, R219 ;  /* 0x0000001fff027819 */ /* 0x001fce00000114db */
.L_x_14256:
[----:B012-4-:R-:W0:Y:S01]  /*1160*/  LDC.64 R2, c[0x0][0xd88] ;  /* 0x00036200ff027b82 */ /* 0x017e220000000a00 */
[----:B------:R-:W-:Y:S01]  /*1170*/  ULDC.64 UR4, c[0x0][0xb20] ;  /* 0x0002c80000047ab9 */ /* 0x000fe20000000a00 */
[----:B------:R-:W-:-:S06]  /*1180*/  ULDC.64 UR6, c[0x0][0xb10] ;  /* 0x0002c40000067ab9 */ /* 0x000fcc0000000a00 */
[----:B------:R-:W1:Y:S08]  /*1190*/  LDC R206, c[0x0][0x288] ;  /* 0x0000a200ffce7b82 */ /* 0x000e700000000800 */
[----:B------:R-:W2:Y:S01]  /*11a0*/  LDC.64 R12, c[0x0][0x418] ;  /* 0x00010600ff0c7b82 */ /* 0x000ea20000000a00 */
[----:B0-----:R-:W-:-:S07]  /*11b0*/  IMAD.WIDE R2, R7, 0x4, R2 ;  /* 0x0000000407027825 */ /* 0x001fce00078e0202 */
[----:B------:R-:W0:Y:S01]  /*11c0*/  LDC R11, c[0x0][0x424] ;  /* 0x00010900ff0b7b82 */ /* 0x000e220000000800 */
[----:B---3--:R-:W3:Y:S01]  /*11d0*/  LDG.E R211, desc[UR38][R2.64] ;  /* 0x0000002602d37981 */ /* 0x008ee2000c1e1900 */
        /* <DEDUP_REMOVED lines=9> */
[C---:B------:R-:W-:Y:S02]  /*1270*/  @P0 LEA R2, P2, R211.reuse, UR6, 0x2 ;  /* 0x00000006d3020c11 */ /* 0x040fe4000f8410ff */
        /* <DEDUP_REMOVED lines=8> */
[----:B------:R-:W-:Y:S02]  /*1300*/  SHF.R.U32.HI R7, RZ, 0x8, R4 ;  /* 0x00000008ff077819 */ /* 0x000fe40000011604 */
[----:B------:R-:W-:Y:S02]  /*1310*/  ISETP.NE.AND.EX P1, PT, R13, RZ, PT, P1 ;  /* 0x000000ff0d00720c */ /* 0x000fe40003f25310 */
[----:B------:R-:W-:-:S02]  /*1320*/  ISETP.NE.AND.EX P2, PT, RZ, UR7, PT, P2 ;  /* 0x00000007ff007c0c */ /* 0x000fc4000bf45320 */
[----:B------:R-:W-:Y:S02]  /*1330*/  LEA.HI R213, R0, R7, RZ, 0x10 ;  /* 0x0000000700d57211 */ /* 0x000fe400078f80ff */
[----:B0-----:R-:W-:Y:S01]  /*1340*/  SEL R0, R11, 0x1, P1 ;  /* 0x000000010b007807 */ /* 0x001fe20000800000 */
[----:B---34-:R-:W-:Y:S08]  /*1350*/  @P0 BRA `(.L_x_14198) ;  /* 0x0000000000240947 */ /* 0x018ff00003800000 */
        /* <DEDUP_REMOVED lines=9> */
.L_x_14198:
[----:B------:R-:W-:Y:S01]  /*13f0*/  IMAD R207, R0, R207, RZ ;  /* 0x000000cf00cf7224 */ /* 0x000fe200078e02ff */
[----:B------:R-:W-:Y:S01]  /*1400*/  LOP3.LUT R212, R6, 0xffff, RZ, 0xc0, !PT ;  /* 0x0000ffff06d47812 */ /* 0x000fe200078ec0ff */
[----:B------:R-:W-:Y:S06]  /*1410*/  @!P2 BRA `(.L_x_14199) ;  /* 0x000000000010a947 */ /* 0x000fec0003800000 */
[----:B------:R-:W-:-:S04]  /*1420*/  LEA R2, P0, R211, UR6, 0x2 ;  /* 0x00000006d3027c11 */ /* 0x000fc8000f8010ff */
[----:B------:R-:W-:-:S05]  /*1430*/  LEA.HI.X R3, R211, UR7, R216, 0x2, P0 ;  /* 0x00000007d3037c11 */ /* 0x000fca00080f14d8 */
[----:B------:R0:W5:Y:S01]  /*1440*/  LDG.E R207, desc[UR38][R2.64] ;  /* 0x0000002602cf7981 */ /* 0x000162000c1e1900 */
[----:B------:R-:W-:Y:S05]  /*1450*/  BRA `(.L_x_14200) ;  /* 0x0000000000247947 */ /* 0x000fea0003800000 */
.L_x_14199:
        /* <DEDUP_REMOVED lines=9> */
.L_x_14200:
[----:B------:R-:W1:Y:S01]  /*14f0*/  LDC R0, c[0x0][0x448] ;  /* 0x00011200ff007b82 */ /* 0x000e620000000800 */
[----:B------:R-:W-:Y:S01]  /*1500*/  IMAD.SHL.U32 R18, R5, 0x80, RZ ;  /* 0x0000008005127824 */ /* 0x000fe200078e00ff */
[----:B------:R-:W-:Y:S01]  /*1510*/  LOP3.LUT R11, R213, 0xff, RZ, 0xc0, !PT ;  /* 0x000000ffd50b7812 */ /* 0x000fe200078ec0ff */
[----:B-----5:R-:W-:Y:S01]  /*1520*/  IMAD.IADD R207, R207, 0x1, -R10 ;  /* 0x00000001cfcf7824 */ /* 0x020fe200078e0a0a */
[----:B------:R-:W-:Y:S01]  /*1530*/  SHF.R.U32.HI R213, RZ, 0x10, R213 ;  /* 0x00000010ffd57819 */ /* 0x000fe200000116d5 */
[----:B------:R-:W-:Y:S02]  /*1540*/  IMAD.MOV.U32 R215, RZ, RZ, RZ ;  /* 0x000000ffffd77224 */ /* 0x000fe400078e00ff */
[----:B------:R2:W-:Y:S01]  /*1550*/  STL [R1+0x20], R11 ;  /* 0x0000200b01007387 */ /* 0x0005e20000100800 */
        /* <DEDUP_REMOVED lines=8> */
[----:B------:R-:W-:Y:S02]  /*15e0*/  IMAD.IADD R0, R3, 0x1, R0 ;  /* 0x0000000103007824 */ /* 0x000fe400078e0200 */
[----:B------:R-:W-:-:S04]  /*15f0*/  IMAD.HI R2, R2, 0x2aaaaaab, RZ ;  /* 0x2aaaaaab02027827 */ /* 0x000fc800078e02ff */
[----:B------:R-:W-:Y:S01]  /*1600*/  IMAD.HI R0, R0, 0x2aaaaaab, RZ ;  /* 0x2aaaaaab00007827 */ /* 0x000fe200078e02ff */
[----:B------:R-:W-:-:S04]  /*1610*/  SHF.R.U32.HI R3, RZ, 0x1f, R2 ;  /* 0x0000001fff037819 */ /* 0x000fc80000011602 */
[----:B------:R-:W-:Y:S02]  /*1620*/  SHF.R.U32.HI R5, RZ, 0x1f, R0 ;  /* 0x0000001fff057819 */ /* 0x000fe40000011600 */
[----:B------:R-:W-:Y:S02]  /*1630*/  LEA.HI.SX32 R3, R2, R3, 0x1c ;  /* 0x0000000302037211 */ /* 0x000fe400078fe2ff */
[----:B------:R-:W-:-:S04]  /*1640*/  LEA.HI.SX32 R0, R0, R5, 0x1c ;  /* 0x0000000500007211 */ /* 0x000fc800078fe2ff */
[----:B------:R-:W-:-:S04]  /*1650*/  VIMNMX R6, R3, R0, PT ;  /* 0x0000000003067248 */ /* 0x000fc80003fe0100 */
[----:B------:R-:W-:-:S13]  /*1660*/  ISETP.GE.AND P0, PT, R6, 0x1, PT ;  /* 0x000000010600780c */ /* 0x000fda0003f06270 */
[----:B--2---:R-:W-:Y:S05]  /*1670*/  @!P0 BRA `(.L_x_14201) ;  /* 0x0000000000788947 */ /* 0x004fea0003800000 */
        /* <DEDUP_REMOVED lines=30> */
.L_x_14201:
        /* <DEDUP_REMOVED lines=114> */
.L_x_14203:
[----:B------:R-:W2:Y:S01]  /*1f80*/  LDL R17, [R1+0x24] ;  /* 0x0000240001117983 */ /* 0x000ea20000100800 */
[----:B------:R-:W-:Y:S01]  /*1f90*/  MOV R2, 0x400 ;  /* 0x0000040000027802 */ /* 0x000fe20000000f00 */
[----:B------:R-:W0:Y:S01]  /*1fa0*/  S2R R3, SR_CgaCtaId ;  /* 0x0000000000037919 */ /* 0x000e220000008800 */
[----:B------:R-:W1:Y:S02]  /*1fb0*/  S2R R16, SR_TID.X ;  /* 0x0000000000107919 */ /* 0x000e640000002100 */
[----:B0-----:R-:W-:Y:S02]  /*1fc0*/  LEA R5, R3, R2, 0x18 ;  /* 0x0000000203057211 */ /* 0x001fe400078ec0ff */
[----:B-1----:R-:W-:-:S05]  /*1fd0*/  SHF.R.U32.HI R16, RZ, 0x7, R16 ;  /* 0x00000007ff107819 */ /* 0x002fca0000011610 */
[----:B------:R-:W-:Y:S01]  /*1fe0*/  VIADD R12, R16, 0x8 ;  /* 0x00000008100c7836 */ /* 0x000fe20000000000 */
[----:B--2---:R-:W-:-:S04]  /*1ff0*/  LEA.HI R0, R17, R17, RZ, 0x1 ;  /* 0x0000001111007211 */ /* 0x004fc800078f08ff */
[----:B------:R-:W-:-:S05]  /*2000*/  LOP3.LUT R0, R0, 0xfffffffe, RZ, 0xc0, !PT ;  /* 0xfffffffe00007812 */ /* 0x000fca00078ec0ff */
[----:B------:R-:W-:-:S05]  /*2010*/  IMAD.IADD R0, R17, 0x1, -R0 ;  /* 0x0000000111007824 */ /* 0x000fca00078e0a00 */
[----:B------:R-:W-:-:S04]  /*2020*/  SHF.L.U32 R2, R0, 0x1f, RZ ;  /* 0x0000001f00027819 */ /* 0x000fc800000006ff */
[----:B------:R-:W0:Y:S02]  /*2030*/  SYNCS.PHASECHK.TRANS64.TRYWAIT P0, [R5+URZ+0x32400], R2 ;  /* 0x03240002050075a7 */ /* 0x000e24000800017f */
[----:B0-----:R-:W-:Y:S05]  /*2040*/  @!P0 BRA `(.L_x_14204) ;  /* 0x0000014000408947 */ /* 0x001fea0003800000 */
.L_x_14389:
[----:B------:R-:W-:Y:S01]  /*2050*/  ISETP.NE.AND P0, PT, R205, 0x3, PT ;  /* 0x00000003cd00780c */ /* 0x000fe20003f05270 */
[----:B------:R-:W-:Y:S05]  /*2060*/  WARPSYNC.ALL ;  /* 0x0000000000007948 */ /* 0x000fea0003800000 */
[----:B------:R1:W-:Y:S07]  /*2070*/  BAR.SYNC.DEFER_BLOCKING R12, 0x100 ;  /* 0x0004000c0000751d */ /* 0x0003ee0000010000 */
[----:B------:R-:W-:Y:S05]  /*2080*/  @!P0 BRA `(.L_x_14205) ;  /* 0x0000000000048947 */ /* 0x000fea0003800000 */
[----:B------:R-:W-:Y:S01]  /*2090*/  BPT.TRAP 0x1 ;  /* 0x000000040000795c */ /* 0x000fe20000300000 */
.L_x_14205:
[----:B------:R-:W-:Y:S02]  /*20a0*/  IMAD.U32 R3, RZ, RZ, UR37 ;  /* 0x00000025ff037e24 */ /* 0x000fe4000f8e00ff */
[----:B------:R-:W-:-:S03]  /*20b0*/  IMAD.U32 R0, RZ, RZ, UR36 ;  /* 0x00000024ff007e24 */ /* 0x000fc6000f8e00ff */
[----:B------:R-:W-:Y:S01]  /*20c0*/  SHF.L.U32 R3, R3, 0x1f, RZ ;  /* 0x0000001f03037819 */ /* 0x000fe200000006ff */
[----:B------:R-:W-:-:S04]  /*20d0*/  IMAD R0, R0, 0x8, R5 ;  /* 0x0000000800007824 */ /* 0x000fc800078e0205 */
[----:B------:R2:W3:Y:S01]  /*20e0*/  SYNCS.PHASECHK.TRANS64.TRYWAIT P1, [R0+URZ+0x32430], R3 ;  /* 0x03243003000075a7 */ /* 0x0004e2000802017f */
[----:B------:R-:W-:Y:S05]  /*20f0*/  @!P0 BRA `(.L_x_14206) ;  /* 0x0000000000048947 */ /* 0x000fea0003800000 */
[----:B------:R-:W-:Y:S01]  /*2100*/  BPT.TRAP 0x1 ;  /* 0x000000040000795c */ /* 0x000fe20000300000 */
.L_x_14206:
[----:B---3--:R-:W-:Y:S05]  /*2110*/  @P1 BRA `(.L_x_14207) ;  /* 0x0000000000081947 */ /* 0x008fea0003800000 */
[----:B------:R-:W3:Y:S02]  /*2120*/  SYNCS.PHASECHK.TRANS64.TRYWAIT P1, [R0+URZ+0x32430], R3 ;  /* 0x03243003000075a7 */ /* 0x000ee4000802017f */
[----:B---3--:R-:W-:Y:S05]  /*2130*/  @!P1 BRA `(.L_x_14208) ;  /* 0x0000014000189947 */ /* 0x008fea0003800000 */
.L_x_14207:
[----:B------:R-:W-:Y:S01]  /*2140*/  R2UR UR4, R5 ;  /* 0x00000000050472ca */ /* 0x000fe200000e0000 */
[----:B------:R-:W-:Y:S01]  /*2150*/  WARPGROUP.ARRIVE ;  /* 0x00000000000079c5 */ /* 0x000fe20000000000 */
[----:B------:R-:W-:Y:S01]  /*2160*/  UMOV UR8, UR41 ;  /* 0x0000002900087c82 */ /* 0x000fe20008000000 */
[----:B------:R-:W-:Y:S01]  /*2170*/  UMOV UR9, 0x40000040 ;  /* 0x4000004000097882 */ /* 0x000fe20000000000 */
[----:B------:R-:W-:Y:S01]  /*2180*/  UMOV UR11, 0x40000040 ;  /* 0x40000040000b7882 */ /* 0x000fe20000000000 */
[----:B------:R-:W-:-:S08]  /*2190*/  UIADD3 UR5, UR41, 0x2, URZ ;  /* 0x0000000229057890 */ /* 0x000fd0000fffe03f */
        /* <DEDUP_REMOVED lines=40> */
[----:B------:R-:W4:Y:S02]  /*2420*/  SYNCS.PHASECHK.TRANS64.TRYWAIT P1, [R5+URZ+0x32410], R2 ;  /* 0x03241002050075a7 */ /* 0x000f24000802017f */
[----:B----4-:R-:W-:Y:S05]  /*2430*/  @!P1 BRA `(.L_x_14209) ;  /* 0x0000013c006c9947 */ /* 0x010fea0003800000 */
.L_x_14390:
[----:B------:R-:W-:Y:S05]  /*2440*/  @!P0 BRA `(.L_x_14210) ;  /* 0x0000000000048947 */ /* 0x000fea0003800000 */
[----:B------:R-:W-:Y:S01]  /*2450*/  BPT.TRAP 0x1 ;  /* 0x000000040000795c */ /* 0x000fe20000300000 */
.L_x_14210:
[----:B------:R0:W0:Y:S01]  /*2460*/  SYNCS.PHASECHK.TRANS64.TRYWAIT P1, [R0+URZ+0x32450], R3 ;  /* 0x03245003000075a7 */ /* 0x000022000802017f */
[----:B------:R-:W-:Y:S05]  /*2470*/  @!P0 BRA `(.L_x_14211) ;  /* 0x0000000000048947 */ /* 0x000fea0003800000 */
[----:B------:R-:W-:Y:S01]  /*2480*/  BPT.TRAP 0x1 ;  /* 0x000000040000795c */ /* 0x000fe20000300000 */
.L_x_14211:
[----:B0-----:R-:W-:Y:S05]  /*2490*/  @P1 BRA `(.L_x_14212) ;  /* 0x0000000000081947 */ /* 0x001fea0003800000 */
[----:B------:R-:W0:Y:S02]  /*24a0*/  SYNCS.PHASECHK.TRANS64.TRYWAIT P1, [R0+URZ+0x32450], R3 ;  /* 0x03245003000075a7 */ /* 0x000e24000802017f */
[----:B0-----:R-:W-:Y:S05]  /*24b0*/  @!P1 BRA `(.L_x_14213) ;  /* 0x0000013c00609947 */ /* 0x001fea0003800000 */
.L_x_14212:
[----:B------:R-:W-:Y:S01]  /*24c0*/  R2UR UR4, R5 ;  /* 0x00000000050472ca */ /* 0x000fe200000e0000 */
[----:B------:R-:W-:Y:S01]  /*24d0*/  WARPGROUP.ARRIVE ;  /* 0x00000000000079c5 */ /* 0x000fe20000000000 */
[----:B------:R-:W-:Y:S01]  /*24e0*/  UMOV UR9, 0x40000040 ;  /* 0x4000004000097882 */ /* 0x000fe20000000000 */
[----:B------:R-:W-:Y:S01]  /*24f0*/  UMOV UR11, 0x40000040 ;  /* 0x40000040000b7882 */ /* 0x000fe20000000000 */
[----:B------:R-:W-:Y:S01]  /*2500*/  IMAD.U32 R11, RZ, RZ, UR9 ;  /* 0x00000009ff0b7e24 */ /* 0x000fe2000f8e00ff */
        /* <DEDUP_REMOVED lines=9> */
[----:B------:R-:W0:Y:S01]  /*25a0*/  LDC R13, c[0x0][0x448] ;  /* 0x00011200ff0d7b82 */ /* 0x000e220000000800 */
[----:B------:R-:W-:Y:S01]  /*25b0*/  UMOV UR27, 0x40000040 ;  /* 0x40000040001b7882 */ /* 0x000fe20000000000 */
[----:B------:R-:W-:Y:S01]  /*25c0*/  UMOV UR29, 0x40000040 ;  /* 0x40000040001d7882 */ /* 0x000fe20000000000 */
[----:B------:R-:W-:Y:S01]  /*25d0*/  USHF.R.U32.HI UR4, URZ, 0x4, UR4 ;  /* 0x000000043f047899 */ /* 0x000fe20008011604 */
[----:B------:R-:W5:Y:S01]  /*25e0*/  S2R R79, SR_TID.X ;  /* 0x00000000004f7919 */ /* 0x000f620000002100 */
[----:B------:R-:W-:Y:S01]  /*25f0*/  UMOV UR31, 0x40000040 ;  /* 0x40000040001f7882 */ /* 0x000fe20000000000 */
[----:B------:R-:W-:Y:S01]  /*2600*/  UMOV UR33, 0x40000040 ;  /* 0x4000004000217882 */ /* 0x000fe20000000000 */
[----:B------:R-:W-:Y:S01]  /*2610*/  ULOP3.LUT UR6, UR4, 0x3fff, URZ, 0xc0, !UPT ;  /* 0x00003fff04067892 */ /* 0x000fe2000f8ec03f */
[----:B------:R-:W-:Y:S01]  /*2620*/  LOP3.LUT R19, R19, 0xffffffef, RZ, 0xc0, !PT ;  /* 0xffffffef13137812 */ /* 0x000fe200078ec0ff */
[----:B------:R-:W-:-:S02]  /*2630*/  ULOP3.LUT UR4, UR40, 0x10000, URZ, 0xfc, !UPT ;  /* 0x0001000028047892 */ /* 0x000fc4000f8efc3f */
[----:B------:R-:W-:Y:S02]  /*2640*/  ULOP3.LUT UR7, UR6, 0x10000, URZ, 0xfc, !UPT ;  /* 0x0001000006077892 */ /* 0x000fe4000f8efc3f */
[----:B------:R-:W-:Y:S02]  /*2650*/  UIADD3 UR16, UR4, 0x404, URZ ;  /* 0x0000040404107890 */ /* 0x000fe4000fffe03f */
[----:B------:R-:W-:Y:S01]  /*2660*/  UIMAD UR5, UR36, 0xc00, UR7 ;  /* 0x00000c00240578a4 */ /* 0x000fe2000f8e0207 */
[----:B------:R-:W-:Y:S01]  /*2670*/  UMOV UR8, UR4 ;  /* 0x0000000400087c82 */ /* 0x000fe20008000000 */
[----:B------:R-:W-:Y:S01]  /*2680*/  UIADD3 UR20, UR4, 0x406, URZ ;  /* 0x0000040604147890 */ /* 0x000fe2000fffe03f */
[----:B------:R-:W-:Y:S01]  /*2690*/  IMAD.U32 R10, RZ, RZ, UR8 ;  /* 0x00000008ff0a7e24 */ /* 0x000fe2000f8e00ff */
[----:B------:R-:W-:-:S03]  /*26a0*/  UIADD3 UR18, UR5, 0x304, URZ ;  /* 0x0000030405127890 */ /* 0x000fc6000fffe03f */
[----:B------:R-:W-:Y:S01]  /*26b0*/  UMOV UR10, UR5 ;  /* 0x00000005000a7c82 */ /* 0x000fe20008000000 */
[----:B------:R-:W-:Y:S01]  /*26c0*/  UIADD3 UR22, UR5, 0x306, URZ ;  /* 0x0000030605167890 */ /* 0x000fe2000fffe03f */
[----:B------:R-:W-:Y:S01]  /*26d0*/  HGMMA.64x96x16.F32 R24, gdesc[UR8], R24, gsb0 ;  /* 0x01600000081879f0 */ /* 0x000fe20008000818 */
[----:B------:R-:W-:Y:S01]  /*26e0*/  UIADD3 UR8, UR4, 0x2, URZ ;  /* 0x0000000204087890 */ /* 0x000fe2000fffe03f */
[----:B0-----:R-:W-:Y:S01]  /*26f0*/  ISETP.NE.AND P6, PT, R13, 0x1, PT ;  /* 0x000000010d00780c */ /* 0x001fe20003fc5270 */
[----:B------:R-:W-:Y:S01]  /*2700*/  UIADD3 UR9, UR5, 0x2, URZ ;  /* 0x0000000205097890 */ /* 0x000fe2000fffe03f */
[----:B------:R-:W-:Y:S01]  /*2710*/  IMAD.IADD R13, R210, 0x1, R18 ;  /* 0x00000001d20d7824 */ /* 0x000fe200078e0212 */
[----:B------:R-:W-:Y:S01]  /*2720*/  UIADD3 UR10, UR5, 0x300, URZ ;  /* 0x00000300050a7890 */ /* 0x000fe2000fffe03f */
[----:B------:R-:W-:Y:S02]  /*2730*/  UMOV UR11, 0x40000040 ;  /* 0x40000040000b7882 */ /* 0x000fe40000000000 */
[----:B------:R-:W-:Y:S01]  /*2740*/  UMOV UR12, UR8 ;  /* 0x00000008000c7c82 */ /* 0x000fe20008000000 */
[----:B------:R-:W-:Y:S01]  /*2750*/  UIADD3 UR8, UR4, 0x4, URZ ;  /* 0x0000000404087890 */ /* 0x000fe2000fffe03f */
[----:B------:R-:W-:Y:S01]  /*2760*/  IMAD.U32 R8, RZ, RZ, UR12 ;  /* 0x0000000cff087e24 */ /* 0x000fe2000f8e00ff */
[----:B------:R-:W-:Y:S01]  /*2770*/  UMOV UR14, UR9 ;  /* 0x00000009000e7c82 */ /* 0x000fe20008000000 */
[----:B------:R-:W-:-:S02]  /*2780*/  UIADD3 UR9, UR5, 0x4, URZ ;  /* 0x0000000405097890 */ /* 0x000fc4000fffe03f */
[----:B------:R-:W-:Y:S01]  /*2790*/  UIADD3 UR24, UR4, 0x800, URZ ;  /* 0x0000080004187890 */ /* 0x000fe2000fffe03f */
[----:B------:R-:W0:Y:S01]  /*27a0*/  @P6 LDC R72, c[0x0][0x44c] ;  /* 0x00011300ff486b82 */ /* 0x000e220000000800 */
[----:B------:R-:W-:Y:S01]  /*27b0*/  UIADD3 UR26, UR5, 0x600, URZ ;  /* 0x00000600051a7890 */ /* 0x000fe2000fffe03f */
[----:B------:R-:W-:Y:S01]  /*27c0*/  @P6 LOP3.LUT R19, R19, 0x10, RZ, 0xfc, !PT ;  /* 0x0000001013136812 */ /* 0x000fe200078efcff */
[----:B------:R-:W-:Y:S02]  /*27d0*/  UIADD3 UR28, UR4, 0x802, URZ ;  /* 0x00000802041c7890 */ /* 0x000fe4000fffe03f */
[----:B------:R-:W-:Y:S02]  /*27e0*/  UIADD3 UR30, UR5, 0x602, URZ ;  /* 0x00000602051e7890 */ /* 0x000fe4000fffe03f */
[----:B------:R-:W-:Y:S01]  /*27f0*/  UIADD3 UR32, UR4, 0x804, URZ ;  /* 0x0000080404207890 */ /* 0x000fe2000fffe03f */
[----:B------:R-:W1:Y:S01]  /*2800*/  @P6 LDC R73, c[0x0][0x450] ;  /* 0x00011400ff496b82 */ /* 0x000e620000000800 */
[----:B------:R-:W-:Y:S01]  /*2810*/  UIADD3 UR34, UR5, 0x604, URZ ;  /* 0x0000060405227890 */ /* 0x000fe2000fffe03f */
        /* <DEDUP_REMOVED lines=9> */
[----:B------:R-:W-:Y:S01]  /*28b0*/  UIADD3 UR48, UR4, 0xc02, URZ ;  /* 0x00000c0204307890 */ /* 0x000fe2000fffe03f */
[----:B0-----:R-:W-:Y:S01]  /*28c0*/  @P6 IMAD.HI.U32 R72, R13, R72, RZ ;  /* 0x000000480d486227 */ /* 0x001fe200078e00ff */
[----:B------:R-:W-:Y:S01]  /*28d0*/  UIADD3 UR50, UR5, 0x902, URZ ;  /* 0x0000090205327890 */ /* 0x000fe2000fffe03f */
[----:B------:R-:W-:Y:S01]  /*28e0*/  UMOV UR49, 0x40000040 ;  /* 0x4000004000317882 */ /* 0x000fe20000000000 */
[----:B------:R-:W-:Y:S01]  /*28f0*/  UMOV UR51, 0x40000040 ;  /* 0x4000004000337882 */ /* 0x000fe20000000000 */
[----:B------:R-:W-:-:S02]  /*2900*/  UIADD3 UR52, UR4, 0xc04, URZ ;  /* 0x00000c0404347890 */ /* 0x000fc4000fffe03f */
[----:B------:R-:W-:Y:S01]  /*2910*/  UIADD3 UR54, UR5, 0x904, URZ ;  /* 0x0000090405367890 */ /* 0x000fe2000fffe03f */
[----:B-1----:R-:W-:Y:S01]  /*2920*/  @P6 SHF.R.U32.HI R13, RZ, R73, R72 ;  /* 0x00000049ff0d6219 */ /* 0x002fe20000011648 */
[----:B------:R-:W-:Y:S01]  /*2930*/  UMOV UR53, 0x40000040 ;  /* 0x4000004000357882 */ /* 0x000fe20000000000 */
[----:B------:R-:W-:Y:S01]  /*2940*/  UMOV UR55, 0x40000040 ;  /* 0x4000004000377882 */ /* 0x000fe20000000000 */
[----:B------:R-:W-:Y:S01]  /*2950*/  UMOV UR57, 0x40000040 ;  /* 0x4000004000397882 */ /* 0x000fe20000000000 */
[----:B------:R-:W-:Y:S01]  /*2960*/  UMOV UR59, 0x40000040 ;  /* 0x40000040003b7882 */ /* 0x000fe20000000000 */
[----:B------:R-:W0:Y:S01]  /*2970*/  SHFL.IDX PT, R72, R13, RZ, 0x1c1f ;  /* 0x001c1fff0d487589 */ /* 0x000e2200000e0000 */
[C---:B------:R-:W-:Y:S01]  /*2980*/  IMAD R73, R215.reuse, -0x60, R207 ;  /* 0xffffffa0d7497824 */ /* 0x040fe200078e02cf */
[----:B------:R-:W-:Y:S01]  /*2990*/  ULOP3.LUT UR6, UR6, 0x3000000, URZ, 0xfc, !UPT ;  /* 0x0300000006067892 */ /* 0x000fe2000f8efc3f */
[----:B------:R-:W-:Y:S01]  /*29a0*/  VIADD R215, R215, 0xfffffffe ;  /* 0xfffffffed7d77836 */ /* 0x000fe20000000000 */
[----:B------:R-:W1:Y:S01]  /*29b0*/  SHFL.IDX PT, R13, R13, 0x1, 0x1c1f ;  /* 0x003c1f000d0d7f89 */ /* 0x000e6200000e0000 */
[----:B--23--:R-:W-:Y:S01]  /*29c0*/  IMAD.U32 R3, RZ, RZ, UR57 ;  /* 0x00000039ff037e24 */ /* 0x00cfe2000f8e00ff */
[----:B------:R-:W-:-:S02]  /*29d0*/  IADD3 R75, -R204, 0x61, R73 ;  /* 0x00000061cc4b7810 */ /* 0x000fc40007ffe149 */
[----:B------:R-:W-:-:S03]  /*29e0*/  IADD3 R73, -R204, 0x60, R73 ;  /* 0x00000060cc497810 */ /* 0x000fc60007ffe149 */
[----:B------:R-:W-:-:S05]  /*29f0*/  IMAD.IADD R86, R75, 0x1, -R206 ;  /* 0x000000014b567824 */ /* 0x000fca00078e0ace */
        /* <DEDUP_REMOVED lines=28> */
[----:B----4-:R-:W-:Y:S01]  /*2bc0*/  IMAD.U32 R5, RZ, RZ, UR13 ;  /* 0x0000000dff057e24 */ /* 0x010fe2000f8e00ff */
        /* <DEDUP_REMOVED lines=13> */
[----:B------:R-:W-:Y:S01]  /*2ca0*/  UIMAD UR4, UR36, 0xc00, UR6 ;  /* 0x00000c00240478a4 */ /* 0x000fe2000f8e0206 */
[----:B------:R-:W-:Y:S01]  /*2cb0*/  IMAD.U32 R2, RZ, RZ, UR56 ;  /* 0x00000038ff027e24 */ /* 0x000fe2000f8e00ff */
[----:B------:R-:W-:Y:S02]  /*2cc0*/  WARPGROUP.DEPBAR.LE gsb0, 0x0 ;  /* 0x00008000000079c5 */ /* 0x000fe40000010000 */
[----:B------:R-:W-:-:S06]  /*2cd0*/  WARPGROUP.ARRIVE ;  /* 0x00000000000079c5 */ /* 0x000fcc0000000000 */
[----:B------:R-:W-:Y:S01]  /*2ce0*/  HGMMA.64x96x16.F32 R24, gdesc[UR8], R24, gsb0 ;  /* 0x01600000081879f0 */ /* 0x000fe20008000818 */
[----:B------:R-:W-:Y:S01]  /*2cf0*/  UIADD3 UR10, UR4, 0x80, URZ ;  /* 0x00000080040a7890 */ /* 0x000fe2000fffe03f */
        /* <DEDUP_REMOVED lines=62> */
[----:B------:R-:W-:Y:S01]  /*30e0*/  FMNMX.FTZ R77, R40, R77, !PT ;  /* 0x0000004d284d7209 */ /* 0x000fe20007810000 */
[----:B------:R-:W0:Y:S01]  /*30f0*/  @P6 LDC R41, c[0x0][0x44c] ;  /* 0x00011300ff296b82 */ /* 0x000e220000000800 */
        /* <DEDUP_REMOVED lines=26> */
[----:B------:R-:W-:Y:S02]  /*32a0*/  FSEL R64, R64, -INF , P5 ;  /* 0xff80000040407808 */ /* 0x000fe40002800000 */
[C---:B------:R-:W-:Y:S02]  /*32b0*/  ISETP.GT.AND P4, PT, R73.reuse, RZ, PT ;  /* 0x000000ff4900720c */ /* 0x040fe40003f84270 */
[----:B------:R-:W-:Y:S02]  /*32c0*/  ISETP.GT.AND P5, PT, R73, 0x1, PT ;  /* 0x000000014900780c */ /* 0x000fe40003fa4270 */
[----:B------:R-:W-:Y:S02]  /*32d0*/  FSEL R60, R60, -INF , P2 ;  /* 0xff8000003c3c7808 */ /* 0x000fe40001000000 */
[----:B------:R-:W-:Y:S02]  /*32e0*/  FMNMX.FTZ R77, R180, R77, !PT ;  /* 0x0000004db44d7209 */ /* 0x000fe40007810000 */
[----:B------:R-:W-:-:S02]  /*32f0*/  ISETP.GT.AND P2, PT, R75, 0x58, PT ;  /* 0x000000584b00780c */ /* 0x000fc40003f44270 */
[----:B------:R-:W-:Y:S02]  /*3300*/  FSEL R86, R65, -INF , P1 ;  /* 0xff80000041567808 */ /* 0x000fe40000800000 */
[----:B------:R-:W-:Y:S02]  /*3310*/  ISETP.GT.AND P1, PT, R73, 0x8, PT ;  /* 0x000000084900780c */ /* 0x000fe40003f24270 */
[----:B------:R-:W-:Y:S02]  /*3320*/  FSEL R88, R26, -INF , P4 ;  /* 0xff8000001a587808 */ /* 0x000fe40002000000 */
[----:B------:R-:W-:Y:S02]  /*3330*/  FSEL R90, R27, -INF , P5 ;  /* 0xff8000001b5a7808 */ /* 0x000fe40002800000 */
[----:B------:R-:W-:Y:S02]  /*3340*/  FMNMX.FTZ R77, R60, R77, !PT ;  /* 0x0000004d3c4d7209 */ /* 0x000fe40007810000 */
[----:B------:R-:W-:-:S02]  /*3350*/  FSEL R68, R68, -INF , P2 ;  /* 0xff80000044447808 */ /* 0x000fc40001000000 */
[C---:B------:R-:W-:Y:S02]  /*3360*/  ISETP.GT.AND P2, PT, R73.reuse, 0x9, PT ;  /* 0x000000094900780c */ /* 0x040fe40003f44270 */
        /* <DEDUP_REMOVED lines=20> */
[----:B------:R-:W-:Y:S02]  /*34b0*/  FMNMX.FTZ R77, R26, R77, !PT ;  /* 0x0000004d1a4d7209 */ /* 0x000fe40007810000 */
[----:B------:R-:W-:Y:S02]  /*34c0*/  ISETP.GT.AND P1, PT, R73, 0x20, PT ;  /* 0x000000204900780c */ /* 0x000fe40003f24270 */
[----:B------:R-:W-:Y:S01]  /*34d0*/  FSEL R98, R39, -INF , P2 ;  /* 0xff80000027627808 */ /* 0x000fe20001000000 */
[----:B------:R-:W1:Y:S01]  /*34e0*/  SHFL.BFLY PT, R104, R77, 0x2, 0x1f ;  /* 0x0c401f004d687f89 */ /* 0x000e6200000e0000 */
[----:B------:R-:W-:-:S02]  /*34f0*/  FMNMX.FTZ R13, R96, R13, !PT ;  /* 0x0000000d600d7209 */ /* 0x000fc40007810000 */
[C---:B------:R-:W-:Y:S02]  /*3500*/  ISETP.GT.AND P2, PT, R73.reuse, 0x21, PT ;  /* 0x000000214900780c */ /* 0x040fe40003f44270 */
[----:B------:R-:W-:Y:S02]  /*3510*/  FSEL R94, R42, -INF , P1 ;  /* 0xff8000002a5e7808 */ /* 0x000fe40000800000 */
[----:B------:R-:W-:Y:S02]  /*3520*/  FMNMX.FTZ R13, R98, R13, !PT ;  /* 0x0000000d620d7209 */ /* 0x000fe40007810000 */
[----:B------:R-:W-:Y:S02]  /*3530*/  ISETP.GT.AND P1, PT, R73, 0x28, PT ;  /* 0x000000284900780c */ /* 0x000fe40003f24270 */
[----:B------:R-:W-:Y:S02]  /*3540*/  FSEL R34, R43, -INF , P2 ;  /* 0xff8000002b227808 */ /* 0x000fe40001000000 */
[----:B------:R-:W-:Y:S01]  /*3550*/  FMNMX.FTZ R13, R94, R13, !PT ;  /* 0x0000000d5e0d7209 */ /* 0x000fe20007810000 */
[----:B------:R-:W2:Y:S01]  /*3560*/  @P6 LDC R43, c[0x0][0x450] ;  /* 0x00011400ff2b6b82 */ /* 0x000ea20000000800 */
        /* <DEDUP_REMOVED lines=12> */
[----:B-1----:R-:W-:-:S02]  /*3630*/  FMNMX.FTZ R104, R77, R104, !PT ;  /* 0x000000684d687209 */ /* 0x002fc40007810000 */
[C---:B------:R-:W-:Y:S02]  /*3640*/  ISETP.GT.AND P2, PT, R73.reuse, 0x39, PT ;  /* 0x000000394900780c */ /* 0x040fe40003f44270 */
[----:B------:R-:W-:Y:S01]  /*3650*/  FSEL R162, R54, -INF , P1 ;  /* 0xff80000036a27808 */ /* 0x000fe20000800000 */
[----:B------:R-:W1:Y:S01]  /*3660*/  SHFL.BFLY PT, R29, R104, 0x1, 0x1f ;  /* 0x0c201f00681d7f89 */ /* 0x000e6200000e0000 */
        /* <DEDUP_REMOVED lines=22> */
[----:B-1----:R-:W-:Y:S02]  /*37d0*/  FMNMX.FTZ R13, R104, R29, !PT ;  /* 0x0000001d680d7209 */ /* 0x002fe40007810000 */
[----:B------:R-:W-:Y:S02]  /*37e0*/  ISETP.GT.AND P2, PT, R73, 0x59, PT ;  /* 0x000000594900780c */ /* 0x000fe40003f44270 */
[----:B------:R-:W-:Y:S01]  /*37f0*/  FSEL R176, R70, -INF , P1 ;  /* 0xff80000046b07808 */ /* 0x000fe20000800000 */
[----:B------:R-:W-:Y:S01]  /*3800*/  FMUL.FTZ R29, R13, R209 ;  /* 0x000000d10d1d7220 */ /* 0x000fe20000410000 */
[----:B------:R-:W-:Y:S02]  /*3810*/  FMNMX.FTZ R27, R175, R54, !PT ;  /* 0x00000036af1b7209 */ /* 0x000fe40007810000 */
[----:B------:R-:W-:Y:S02]  /*3820*/  FSETP.NEU.FTZ.AND P1, PT, R13, -INF , PT ;  /* 0xff8000000d00780b */ /* 0x000fe40003f3d000 */
[----:B------:R-:W-:-:S02]  /*3830*/  FSEL R178, R71, -INF , P2 ;  /* 0xff80000047b27808 */ /* 0x000fc40001000000 */
[----:B------:R-:W-:Y:S02]  /*3840*/  FMNMX.FTZ R27, R176, R27, !PT ;  /* 0x0000001bb01b7209 */ /* 0x000fe40007810000 */
[----:B------:R-:W-:Y:S02]  /*3850*/  FSEL R29, R29, RZ, P1 ;  /* 0x000000ff1d1d7208 */ /* 0x000fe40000800000 */
[----:B------:R-:W-:-:S03]  /*3860*/  FMNMX.FTZ R27, R178, R27, !PT ;  /* 0x0000001bb21b7209 */ /* 0x000fc60007810000 */
        /* <DEDUP_REMOVED lines=26> */
[----:B-1----:R-:W-:Y:S01]  /*3a10*/  FMNMX.FTZ R24, R27, R24, !PT ;  /* 0x000000181b187209 */ /* 0x002fe20007810000 */
[-CC-:B------:R-:W-:Y:S01]  /*3a20*/  FFMA.FTZ R171, R86, R209.reuse, -R29.reuse ;  /* 0x000000d156ab7223 */ /* 0x180fe2000001081d */
[----:B------:R-:W-:Y:S01]  /*3a30*/  FFMA.FTZ R172, R68, R209, -R29 ;  /* 0x000000d144ac7223 */ /* 0x000fe2000001081d */
[----:B------:R-:W1:Y:S01]  /*3a40*/  MUFU.EX2 R33, R72 ;  /* 0x0000004800217308 */ /* 0x000e620000000800 */
[----:B0-----:R-:W-:Y:S01]  /*3a50*/  @P6 IMAD.HI.U32 R26, R18, R41, RZ ;  /* 0x00000029121a6227 */ /* 0x001fe200078e00ff */
[----:B---3--:R-:W0:Y:S03]  /*3a60*/  SHFL.BFLY PT, R25, R24, 0x1, 0x1f ;  /* 0x0c201f0018197f89 */ /* 0x008e2600000e0000 */
[----:B----4-:R-:W-:Y:S01]  /*3a70*/  FADD.FTZ R29, R31, R200 ;  /* 0x000000c81f1d7221 */ /* 0x010fe20000010000 */
[----:B------:R-:W-:-:S02]  /*3a80*/  F2FP.F16.F32.PACK_AB R200, R200, R31 ;  /* 0x0000001fc8c8723e */ /* 0x000fc400000000ff */
[----:B------:R-:W-:Y:S08]  /*3a90*/  MUFU.EX2 R32, R32 ;  /* 0x0000002000207308 */ /* 0x000ff00000000800 */
[----:B------:R-:W3:Y:S01]  /*3aa0*/  MUFU.EX2 R27, R74 ;  /* 0x0000004a001b7308 */ /* 0x000ee20000000800 */
[----:B-1----:R-:W-:-:S07]  /*3ab0*/  F2FP.F16.F32.PACK_AB R202, R33, R28 ;  /* 0x0000001c21ca723e */ /* 0x002fce00000000ff */
[----:B------:R-:W-:Y:S01]  /*3ac0*/  MUFU.EX2 R36, R36 ;  /* 0x0000002400247308 */ /* 0x000fe20000000800 */
[----:B0-----:R-:W-:-:S04]  /*3ad0*/  FMNMX.FTZ R164, R24, R25, !PT ;  /* 0x0000001918a47209 */ /* 0x001fc80007810000 */
[C---:B------:R-:W-:Y:S01]  /*3ae0*/  FSETP.NEU.FTZ.AND P1, PT, R164.reuse, -INF , PT ;  /* 0xff800000a400780b */ /* 0x040fe20003f3d000 */
[-C--:B------:R-:W-:Y:S02]  /*3af0*/  FMUL.FTZ R177, R164, R209.reuse ;  /* 0x000000d1a4b17220 */ /* 0x080fe40000410000 */
[----:B------:R-:W0:Y:S01]  /*3b00*/  MUFU.EX2 R35, R76 ;  /* 0x0000004c00237308 */ /* 0x000e220000000800 */
[----:B---3--:R-:W-:Y:S02]  /*3b10*/  F2FP.F16.F32.PACK_AB R152, R27, R32 ;  /* 0x000000201b98723e */ /* 0x008fe400000000ff */
[----:B------:R-:W-:Y:S02]  /*3b20*/  FSEL R177, R177, RZ, P1 ;  /* 0x000000ffb1b17208 */ /* 0x000fe40000800000 */
[----:B-----5:R-:W-:Y:S02]  /*3b30*/  LOP3.LUT P1, RZ, R79, 0x7f, RZ, 0xc0, !PT ;  /* 0x0000007f4fff7812 */ /* 0x020fe4000782c0ff */
[----:B------:R-:W-:Y:S01]  /*3b40*/  SHF.R.U32.HI R79, RZ, 0x7, R79 ;  /* 0x00000007ff4f7819 */ /* 0x000fe2000001164f */
[-CC-:B------:R-:W-:Y:S01]  /*3b50*/  FFMA.FTZ R88, R88, R209.reuse, -R177.reuse ;  /* 0x000000d158587223 */ /* 0x180fe200000108b1 */
[-CC-:B------:R-:W-:Y:S01]  /*3b60*/  FFMA.FTZ R90, R90, R209.reuse, -R177.reuse ;  /* 0x000000d15a5a7223 */ /* 0x180fe200000108b1 */
[-CC-:B------:R-:W-:Y:S01]  /*3b70*/  FFMA.FTZ R30, R30, R209.reuse, -R177.reuse ;  /* 0x000000d11e1e7223 */ /* 0x180fe200000108b1 */
[-CC-:B------:R-:W-:Y:S01]  /*3b80*/  FFMA.FTZ R92, R92, R209.reuse, -R177.reuse ;  /* 0x000000d15c5c7223 */ /* 0x180fe200000108b1 */
[-CC-:B------:R-:W-:Y:S01]  /*3b90*/  FFMA.FTZ R100, R100, R209.reuse, -R177.reuse ;  /* 0x000000d164647223 */ /* 0x180fe200000108b1 */
[----:B------:R-:W-:Y:S01]  /*3ba0*/  MUFU.EX2 R201, R90 ;  /* 0x0000005a00c97308 */ /* 0x000fe20000000800 */
[----:B------:R-:W-:Y:S01]  /*3bb0*/  IADD3 R165, -R79, 0xb, RZ ;  /* 0x0000000b4fa57810 */ /* 0x000fe20007ffe1ff */
[-CC-:B------:R-:W-:Y:S01]  /*3bc0*/  FFMA.FTZ R102, R102, R209.reuse, -R177.reuse ;  /* 0x000000d166667223 */ /* 0x180fe200000108b1 */
[-CC-:B------:R-:W-:Y:S01]  /*3bd0*/  FFMA.FTZ R96, R96, R209.reuse, -R177.reuse ;  /* 0x000000d160607223 */ /* 0x180fe200000108b1 */
[----:B------:R-:W-:Y:S01]  /*3be0*/  FFMA.FTZ R98, R98, R209, -R177 ;  /* 0x000000d162627223 */ /* 0x000fe200000108b1 */
[----:B------:R-:W-:-:S02]  /*3bf0*/  @!P1 VIADD R24, R0, 0x32440 ;  /* 0x0003244000189836 */ /* 0x000fc40000000000 */
[-CC-:B------:R-:W-:Y:S01]  /*3c00*/  FFMA.FTZ R94, R94, R209.reuse, -R177.reuse ;  /* 0x000000d15e5e7223 */ /* 0x180fe200000108b1 */
[-CC-:B------:R-:W-:Y:S01]  /*3c10*/  FFMA.FTZ R34, R34, R209.reuse, -R177.reuse ;  /* 0x000000d122227223 */ /* 0x180fe200000108b1 */
[----:B------:R-:W1:Y:S01]  /*3c20*/  MUFU.EX2 R88, R88 ;  /* 0x0000005800587308 */ /* 0x000e620000000800 */
[-CC-:B------:R-:W-:Y:S01]  /*3c30*/  FFMA.FTZ R46, R46, R209.reuse, -R177.reuse ;  /* 0x000000d12e2e7223 */ /* 0x180fe200000108b1 */
[----:B------:R-:W-:Y:S01]  /*3c40*/  @!P1 PRMT R24, RZ, 0x654, R24 ;  /* 0x00000654ff189816 */ /* 0x000fe20000000018 */
[----:B------:R3:W-:Y:S06]  /*3c50*/  BAR.ARV R165, 0x100 ;  /* 0x000400a50000751d */ /* 0x0007ec0000002000 */
[----:B------:R-:W4:Y:S01]  /*3c60*/  MUFU.EX2 R30, R30 ;  /* 0x0000001e001e7308 */ /* 0x000f220000000800 */
[----:B------:R5:W-:Y:S01]  /*3c70*/  @!P1 SYNCS.ARRIVE.TRANS64.RED.A1T0 RZ, [R24+URZ], RZ ;  /* 0x000000ff18ff99a7 */ /* 0x000be2000810043f */
[----:B------:R2:W-:Y:S01]  /*3c80*/  BAR.SYNC.DEFER_BLOCKING R12, 0x100 ;  /* 0x0004000c0000751d */ /* 0x0005e20000010000 */
[-CC-:B------:R-:W-:Y:S01]  /*3c90*/  FFMA.FTZ R42, R42, R209.reuse, -R177.reuse ;  /* 0x000000d12a2a7223 */ /* 0x180fe200000108b1 */
[-CC-:B------:R-:W-:Y:S01]  /*3ca0*/  FFMA.FTZ R50, R50, R209.reuse, -R177.reuse ;  /* 0x000000d132327223 */ /* 0x180fe200000108b1 */
[-CC-:B------:R-:W-:Y:S01]  /*3cb0*/  FFMA.FTZ R38, R38, R209.reuse, -R177.reuse ;  /* 0x000000d126267223 */ /* 0x180fe200000108b1 */
[----:B0-----:R-:W-:Y:S01]  /*3cc0*/  F2FP.F16.F32.PACK_AB R154, R35, R36 ;  /* 0x00000024239a723e */ /* 0x001fe200000000ff */
[----:B------:R-:W-:Y:S01]  /*3cd0*/  FFMA.FTZ R174, R174, R209, -R177 ;  /* 0x000000d1aeae7223 */ /* 0x000fe200000108b1 */
[----:B------:R-:W0:Y:S01]  /*3ce0*/  MUFU.EX2 R203, R92 ;  /* 0x0000005c00cb7308 */ /* 0x000e220000000800 */
[----:B-1----:R-:W-:Y:S01]  /*3cf0*/  FADD.FTZ R41, R88, R201 ;  /* 0x000000c958297221 */ /* 0x002fe20000010000 */
[----:B--2---:R-:W-:-:S02]  /*3d00*/  IMAD.MOV.U32 R12, RZ, RZ, R18 ;  /* 0x000000ffff0c7224 */ /* 0x004fc400078e0012 */
[----:B-----5:R-:W-:Y:S01]  /*3d10*/  FADD.FTZ R24, R28, R29 ;  /* 0x0000001d1c187221 */ /* 0x020fe20000010000 */
[----:B------:R-:W-:Y:S01]  /*3d20*/  @P6 SHF.R.U32.HI R12, RZ, R43, R26 ;  /* 0x0000002bff0c6219 */ /* 0x000fe2000001161a */
[-C--:B------:R-:W-:Y:S01]  /*3d30*/  FFMA.FTZ R175, R175, R209.reuse, -R177 ;  /* 0x000000d1afaf7223 */ /* 0x080fe200000108b1 */
[----:B------:R-:W-:Y:S01]  /*3d40*/  F2FP.F16.F32.PACK_AB R201, R201, R88 ;  /* 0x00000058c9c9723e */ /* 0x000fe200000000ff */
[----:B------:R-:W-:Y:S01]  /*3d50*/  FADD.FTZ R29, R33, R24 ;  /* 0x00000018211d7221 */ /* 0x000fe20000010000 */
[----:B------:R-:W1:Y:S01]  /*3d60*/  MUFU.EX2 R100, R100 ;  /* 0x0000006400647308 */ /* 0x000e620000000800 */
[----:B----4-:R-:W-:Y:S01]  /*3d70*/  FADD.FTZ R26, R30, R41 ;  /* 0x000000291e1a7221 */ /* 0x010fe20000010000 */
[----:B------:R-:W-:Y:S01]  /*3d80*/  FFMA.FTZ R176, R176, R209, -R177 ;  /* 0x000000d1b0b07223 */ /* 0x000fe200000108b1 */
[----:B------:R-:W-:Y:S01]  /*3d90*/  FADD.FTZ R24, R32, R29 ;  /* 0x0000001d20187221 */ /* 0x000fe20000010000 */
[----:B------:R-:W-:Y:S01]  /*3da0*/  IADD3 R12, R12, R207, -R206 ;  /* 0x000000cf0c0c7210 */ /* 0x000fe20007ffe8ce */
[----:B------:R-:W-:-:S02]  /*3db0*/  @!P1 VIADD R0, R0, 0x32460 ;  /* 0x0003246000009836 */ /* 0x000fc40000000000 */
[----:B------:R-:W-:Y:S01]  /*3dc0*/  FADD.FTZ R29, R27, R24 ;  /* 0x000000181b1d7221 */ /* 0x000fe20000010000 */
[----:B------:R-:W2:Y:S01]  /*3dd0*/  MUFU.EX2 R153, R102 ;  /* 0x0000006600997308 */ /* 0x000ea20000000800 */
[C---:B0-----:R-:W-:Y:S01]  /*3de0*/  FADD.FTZ R31, R203.reuse, R26 ;  /* 0x0000001acb1f7221 */ /* 0x041fe20000010000 */
[----:B------:R-:W-:Y:S01]  /*3df0*/  F2FP.F16.F32.PACK_AB R203, R203, R30 ;  /* 0x0000001ecbcb723e */ /* 0x000fe200000000ff */
[----:B------:R-:W-:Y:S01]  /*3e00*/  FADD.FTZ R24, R36, R29 ;  /* 0x0000001d24187221 */ /* 0x000fe20000010000 */
[----:B------:R-:W-:Y:S01]  /*3e10*/  IMAD.HI R12, R12, 0x2aaaaaab, RZ ;  /* 0x2aaaaaab0c0c7827 */ /* 0x000fe200078e02ff */
[----:B------:R-:W-:-:S03]  /*3e20*/  @!P1 PRMT R0, RZ, 0x654, R0 ;  /* 0x00000654ff009816 */ /* 0x000fc60000000000 */
[----:B------:R-:W0:Y:S01]  /*3e30*/  MUFU.EX2 R96, R96 ;  /* 0x0000006000607308 */ /* 0x000e220000000800 */
[----:B-1----:R-:W-:-:S07]  /*3e40*/  FADD.FTZ R26, R100, R31 ;  /* 0x0000001f641a7221 */ /* 0x002fce0000010000 */
[----:B------:R-:W1:Y:S01]  /*3e50*/  MUFU.EX2 R155, R98 ;  /* 0x00000062009b7308 */ /* 0x000e620000000800 */
[C---:B--2---:R-:W-:Y:S01]  /*3e60*/  FADD.FTZ R27, R153.reuse, R26 ;  /* 0x0000001a991b7221 */ /* 0x044fe20000010000 */
[----:B------:R-:W-:-:S06]  /*3e70*/  F2FP.F16.F32.PACK_AB R153, R153, R100 ;  /* 0x000000649999723e */ /* 0x000fcc00000000ff */
[----:B------:R-:W2:Y:S01]  /*3e80*/  MUFU.EX2 R40, R40 ;  /* 0x0000002800287308 */ /* 0x000ea20000000800 */
[----:B0-----:R-:W-:Y:S01]  /*3e90*/  FADD.FTZ R26, R96, R27 ;  /* 0x0000001b601a7221 */ /* 0x001fe20000010000 */
[----:B------:R-:W-:-:S06]  /*3ea0*/  FADD.FTZ R27, R35, R24 ;  /* 0x00000018231b7221 */ /* 0x000fcc0000010000 */
        /* <DEDUP_REMOVED lines=32> */
[----:B------:R-:W-:Y:S02]  /*40b0*/  F2FP.F16.F32.PACK_AB R160, R39, R48 ;  /* 0x0000003027a0723e */ /* 0x000fe400000000ff */
[----:B------:R-:W-:-:S04]  /*40c0*/  WARPGROUP.ARRIVE ;  /* 0x00000000000079c5 */ /* 0x000fc80000000000 */
[----:B------:R-:W-:Y:S01]  /*40d0*/  MUFU.EX2 R180, R180 ;  /* 0x000000b400b47308 */ /* 0x000fe20000000800 */
[----:B--2---:R-:W-:Y:S01]  /*40e0*/  FADD.FTZ R186, R184, R186 ;  /* 0x000000bab8ba7221 */ /* 0x004fe20000010000 */
[----:B------:R-:W-:Y:S06]  /*40f0*/  HGMMA.64x256x16.F32 R24, R200, gdesc[UR12].tnspB, RZ, !UPT, gsb0 ;  /* 0x43e0000cc8187df0 */ /* 0x000fec000c0008ff */
[----:B------:R-:W-:Y:S01]  /*4100*/  MUFU.EX2 R182, R182 ;  /* 0x000000b600b67308 */ /* 0x000fe20000000800 */
[----:B0-----:R-:W-:-:S07]  /*4110*/  FADD.FTZ R186, R185, R186 ;  /* 0x000000bab9ba7221 */ /* 0x001fce0000010000 */
[----:B------:R-:W-:Y:S08]  /*4120*/  MUFU.EX2 R171, R171 ;  /* 0x000000ab00ab7308 */ /* 0x000ff00000000800 */
[----:B------:R-:W-:Y:S08]  /*4130*/  MUFU.EX2 R173, R173 ;  /* 0x000000ad00ad7308 */ /* 0x000ff00000000800 */
[----:B------:R-:W-:Y:S08]  /*4140*/  MUFU.EX2 R175, R175 ;  /* 0x000000af00af7308 */ /* 0x000ff00000000800 */
[----:B------:R-:W-:Y:S01]  /*4150*/  MUFU.EX2 R176, R176 ;  /* 0x000000b000b07308 */ /* 0x000fe20000000800 */
[----:B------:R-:W-:-:S02]  /*4160*/  WARPGROUP.DEPBAR.LE gsb0, 0x0 ;  /* 0x00008000000079c5 */ /* 0x000fc40000010000 */
[----:B------:R-:W-:-:S06]  /*4170*/  WARPGROUP.ARRIVE ;  /* 0x00000000000079c5 */ /* 0x000fcc0000000000 */
[----:B------:R-:W-:Y:S01]  /*4180*/  HGMMA.64x256x16.F32 R24, R152, gdesc[UR8].tnspB, R24, gsb0 ;  /* 0x43e0000898187df0 */ /* 0x000fe20008000818 */
[----:B------:R-:W-:Y:S01]  /*4190*/  UIADD3 UR10, UR4, 0x100, URZ ;  /* 0x00000100040a7890 */ /* 0x000fe2000fffe03f */
[----:B------:R-:W-:Y:S01]  /*41a0*/  UMOV UR11, 0x40000040 ;  /* 0x40000040000b7882 */ /* 0x000fe20000000000 */
[----:B------:R-:W-:Y:S02]  /*41b0*/  WARPGROUP.DEPBAR.LE gsb0, 0x0 ;  /* 0x00008000000079c5 */ /* 0x000fe40000010000 */
[----:B------:R-:W-:Y:S01]  /*41c0*/  WARPGROUP.ARRIVE ;  /* 0x00000000000079c5 */ /* 0x000fe20000000000 */
[-CC-:B------:R-:W-:Y:S01]  /*41d0*/  FFMA.FTZ R152, R162, R209.reuse, -R177.reuse ;  /* 0x000000d1a2987223 */ /* 0x180fe200000108b1 */
[-CC-:B------:R-:W-:Y:S01]  /*41e0*/  FFMA.FTZ R153, R163, R209.reuse, -R177.reuse ;  /* 0x000000d1a3997223 */ /* 0x180fe200000108b1 */
[----:B------:R-:W-:Y:S01]  /*41f0*/  F2FP.F16.F32.PACK_AB R162, R185, R184 ;  /* 0x000000b8b9a2723e */ /* 0x000fe200000000ff */
[----:B------:R-:W-:Y:S01]  /*4200*/  FFMA.FTZ R155, R166, R209, -R177 ;  /* 0x000000d1a69b7223 */ /* 0x000fe200000108b1 */
[----:B------:R-:W-:-:S15]  /*4210*/  MUFU.EX2 R154, R181 ;  /* 0x000000b5009a7308 */ /* 0x000fde0000000800 */
[----:B------:R-:W-:-:S03]  /*4220*/  NOP ;  /* 0x0000000000007918 */ /* 0x000fc60000000000 */
[----:B------:R-:W-:Y:S01]  /*4230*/  HGMMA.64x256x16.F32 R24, R156, gdesc[UR8].tnspB, R24, gsb0 ;  /* 0x43e000089c187df0 */ /* 0x000fe20008000818 */
[----:B------:R-:W-:Y:S01]  /*4240*/  UIADD3 UR10, UR4, 0x180, URZ ;  /* 0x00000180040a7890 */ /* 0x000fe2000fffe03f */
[----:B------:R-:W-:Y:S01]  /*4250*/  UMOV UR11, 0x40000040 ;  /* 0x40000040000b7882 */ /* 0x000fe20000000000 */
[----:B------:R-:W0:Y:S08]  /*4260*/  MUFU.EX2 R152, R152 ;  /* 0x0000009800987308 */ /* 0x000e300000000800 */
[----:B------:R-:W1:Y:S08]  /*4270*/  MUFU.EX2 R153, R153 ;  /* 0x0000009900997308 */ /* 0x000e700000000800 */
[----:B------:R-:W-:Y:S01]  /*4280*/  MUFU.EX2 R155, R155 ;  /* 0x0000009b009b7308 */ /* 0x000fe20000000800 */
[----:B0-----:R-:W-:Y:S01]  /*4290*/  FADD.FTZ R183, R152, R183 ;  /* 0x000000b798b77221 */ /* 0x001fe20000010000 */
[----:B-1----:R-:W-:-:S03]  /*42a0*/  F2FP.F16.F32.PACK_AB R163, R153, R152 ;  /* 0x0000009899a3723e */ /* 0x002fc600000000ff */
[----:B------:R-:W-:-:S03]  /*42b0*/  FADD.FTZ R183, R153, R183 ;  /* 0x000000b799b77221 */ /* 0x000fc60000010000 */
[----:B------:R-:W0:Y:S01]  /*42c0*/  MUFU.EX2 R152, R179 ;  /* 0x000000b300987308 */ /* 0x000e220000000800 */
[----:B------:R-:W-:Y:S02]  /*42d0*/  WARPGROUP.DEPBAR.LE gsb0, 0x0 ;  /* 0x00008000000079c5 */ /* 0x000fe40000010000 */
[----:B------:R-:W-:Y:S01]  /*42e0*/  WARPGROUP.ARRIVE ;  /* 0x00000000000079c5 */ /* 0x000fe20000000000 */
[-CC-:B------:R-:W-:Y:S01]  /*42f0*/  FFMA.FTZ R157, R167, R209.reuse, -R177.reuse ;  /* 0x000000d1a79d7223 */ /* 0x180fe200000108b1 */
[-CC-:B------:R-:W-:Y:S01]  /*4300*/  FFMA.FTZ R156, R168, R209.reuse, -R177.reuse ;  /* 0x000000d1a89c7223 */ /* 0x180fe200000108b1 */
[-C--:B------:R-:W-:Y:S01]  /*4310*/  FFMA.FTZ R158, R169, R209.reuse, -R177 ;  /* 0x000000d1a99e7223 */ /* 0x080fe200000108b1 */
[----:B0-----:R-:W-:Y:S01]  /*4320*/  FADD.FTZ R159, R152, R186 ;  /* 0x000000ba989f7221 */ /* 0x001fe20000010000 */
[C---:B------:R-:W-:Y:S01]  /*4330*/  F2FP.F16.F32.PACK_AB R152, R180.reuse, R152 ;  /* 0x00000098b498723e */ /* 0x040fe200000000ff */
[----:B------:R-:W-:Y:S01]  /*4340*/  HGMMA.64x256x16.F32 R24, R160, gdesc[UR8].tnspB, R24, gsb0 ;  /* 0x43e00008a0187df0 */ /* 0x000fe20008000818 */
[----:B------:R-:W0:Y:S01]  /*4350*/  MUFU.EX2 R157, R157 ;  /* 0x0000009d009d7308 */ /* 0x000e220000000800 */
[----:B------:R-:W-:Y:S01]  /*4360*/  FADD.FTZ R159, R180, R159 ;  /* 0x0000009fb49f7221 */ /* 0x000fe20000010000 */
[----:B------:R-:W-:Y:S01]  /*4370*/  UIADD3 UR10, UR4, 0x200, URZ ;  /* 0x00000200040a7890 */ /* 0x000fe2000fffe03f */
[----:B------:R-:W-:Y:S01]  /*4380*/  FFMA.FTZ R177, R178, R209, -R177 ;  /* 0x000000d1b2b17223 */ /* 0x000fe200000108b1 */
[----:B------:R-:W-:Y:S01]  /*4390*/  UMOV UR11, 0x40000040 ;  /* 0x40000040000b7882 */ /* 0x000fe20000000000 */
[----:B------:R-:W-:Y:S01]  /*43a0*/  FADD.FTZ R159, R154, R159 ;  /* 0x0000009f9a9f7221 */ /* 0x000fe20000010000 */
[C---:B------:R-:W-:Y:S01]  /*43b0*/  F2FP.F16.F32.PACK_AB R154, R182.reuse, R154 ;  /* 0x0000009ab69a723e */ /* 0x040fe200000000ff */
[----:B------:R-:W-:Y:S01]  /*43c0*/  UIADD3 UR4, UR4, 0x280, URZ ;  /* 0x0000028004047890 */ /* 0x000fe2000fffe03f */
[----:B------:R-:W-:Y:S01]  /*43d0*/  MUFU.EX2 R156, R156 ;  /* 0x0000009c009c7308 */ /* 0x000fe20000000800 */
[----:B------:R-:W-:-:S07]  /*43e0*/  FADD.FTZ R159, R182, R159 ;  /* 0x0000009fb69f7221 */ /* 0x000fce0000010000 */
[----:B------:R-:W1:Y:S01]  /*43f0*/  MUFU.EX2 R158, R158 ;  /* 0x0000009e009e7308 */ /* 0x000e620000000800 */
[----:B0-----:R-:W-:-:S07]  /*4400*/  F2FP.F16.F32.PACK_AB R153, R157, R155 ;  /* 0x0000009b9d99723e */ /* 0x001fce00000000ff */
[----:B------:R-:W-:Y:S01]  /*4410*/  MUFU.EX2 R177, R177 ;  /* 0x000000b100b17308 */ /* 0x000fe20000000800 */
[----:B------:R-:W-:Y:S02]  /*4420*/  WARPGROUP.DEPBAR.LE gsb0, 0x0 ;  /* 0x00008000000079c5 */ /* 0x000fe40000010000 */
[----:B------:R-:W-:Y:S01]  /*4430*/  FADD.FTZ R160, R155, R183 ;  /* 0x000000b79ba07221 */ /* 0x000fe20000010000 */
[----:B-1----:R-:W-:-:S03]  /*4440*/  F2FP.F16.F32.PACK_AB R155, R158, R156 ;  /* 0x0000009c9e9b723e */ /* 0x002fc600000000ff */
[----:B------:R-:W-:Y:S01]  /*4450*/  FADD.FTZ R160, R157, R160 ;  /* 0x000000a09da07221 */ /* 0x000fe20000010000 */
[----:B------:R-:W-:-:S03]  /*4460*/  WARPGROUP.ARRIVE ;  /* 0x00000000000079c5 */ /* 0x000fc60000000000 */
[----:B------:R-:W-:-:S03]  /*4470*/  FADD.FTZ R160, R156, R160 ;  /* 0x000000a09ca07221 */ /* 0x000fc60000010000 */
[----:B------:R-:W-:Y:S01]  /*4480*/  HGMMA.64x256x16.F32 R24, R152, gdesc[UR8].tnspB, R24, gsb0 ;  /* 0x43e0000898187df0 */ /* 0x000fe20008000818 */
[----:B------:R-:W-:Y:S01]  /*4490*/  FADD.FTZ R156, R158, R160 ;  /* 0x000000a09e9c7221 */ /* 0x000fe20000010000 */
[----:B------:R-:W-:Y:S01]  /*44a0*/  UMOV UR10, UR4 ;  /* 0x00000004000a7c82 */ /* 0x000fe20008000000 */
[----:B------:R-:W-:Y:S01]  /*44b0*/  UMOV UR11, 0x40000040 ;  /* 0x40000040000b7882 */ /* 0x000fe20000000000 */
[----:B------:R-:W-:Y:S02]  /*44c0*/  WARPGROUP.DEPBAR.LE gsb0, 0x0 ;  /* 0x00008000000079c5 */ /* 0x000fe40000010000 */
[----:B------:R-:W0:Y:S08]  /*44d0*/  MUFU.EX2 R152, R170 ;  /* 0x000000aa00987308 */ /* 0x000e300000000800 */
[----:B------:R-:W1:Y:S08]  /*44e0*/  MUFU.EX2 R154, R172 ;  /* 0x000000ac009a7308 */ /* 0x000e700000000800 */
[----:B------:R-:W2:Y:S01]  /*44f0*/  MUFU.EX2 R153, R174 ;  /* 0x000000ae00997308 */ /* 0x000ea20000000800 */
[----:B0-----:R-:W-:Y:S01]  /*4500*/  FADD.FTZ R155, R152, R159 ;  /* 0x0000009f989b7221 */ /* 0x001fe20000010000 */
[----:B------:R-:W-:-:S03]  /*4510*/  F2FP.F16.F32.PACK_AB R152, R171, R152 ;  /* 0x00000098ab98723e */ /* 0x000fc600000000ff */
[----:B------:R-:W-:-:S04]  /*4520*/  FADD.FTZ R155, R171, R155 ;  /* 0x0000009bab9b7221 */ /* 0x000fc80000010000 */
[----:B-1----:R-:W-:Y:S01]  /*4530*/  FADD.FTZ R157, R154, R155 ;  /* 0x0000009b9a9d7221 */ /* 0x002fe20000010000 */
[----:B------:R-:W-:Y:S02]  /*4540*/  F2FP.F16.F32.PACK_AB R154, R173, R154 ;  /* 0x0000009aad9a723e */ /* 0x000fe400000000ff */
[----:B------:R-:W-:Y:S01]  /*4550*/  F2FP.F16.F32.PACK_AB R155, R177, R176 ;  /* 0x000000b0b19b723e */ /* 0x000fe200000000ff */
[----:B--2---:R-:W-:Y:S01]  /*4560*/  FADD.FTZ R156, R153, R156 ;  /* 0x0000009c999c7221 */ /* 0x004fe20000010000 */
[----:B------:R-:W-:-:S03]  /*4570*/  F2FP.F16.F32.PACK_AB R153, R175, R153 ;  /* 0x00000099af99723e */ /* 0x000fc600000000ff */
[----:B------:R-:W-:Y:S01]  /*4580*/  FADD.FTZ R156, R175, R156 ;  /* 0x0000009caf9c7221 */ /* 0x000fe20000010000 */
[----:B------:R-:W-:-:S03]  /*4590*/  WARPGROUP.ARRIVE ;  /* 0x00000000000079c5 */ /* 0x000fc60000000000 */
[----:B------:R-:W-:-:S03]  /*45a0*/  FADD.FTZ R156, R176, R156 ;  /* 0x0000009cb09c7221 */ /* 0x000fc60000010000 */
[----:B------:R-:W-:Y:S03]  /*45b0*/  HGMMA.64x256x16.F32 R24, R152, gdesc[UR8].tnspB, R24, gsb0 ;  /* 0x43e0000898187df0 */ /* 0x000fe60008000818 */
[----:B------:R-:W-:Y:S02]  /*45c0*/  WARPGROUP.DEPBAR.LE gsb0, 0x0 ;  /* 0x00008000000079c5 */ /* 0x000fe40000010000 */
[----:B------:R-:W-:Y:S01]  /*45d0*/  SHF.R.U32.HI R153, RZ, 0x1f, R12 ;  /* 0x0000001fff997819 */ /* 0x000fe2000001160c */
[----:B------:R0:W-:Y:S03]  /*45e0*/  @!P1 SYNCS.ARRIVE.TRANS64.RED.A1T0 RZ, [R0+URZ], RZ ;  /* 0x000000ff00ff99a7 */ /* 0x0001e6000810043f */
[----:B------:R-:W-:Y:S01]  /*45f0*/  LEA.HI.SX32 R153, R12, R153, 0x1c ;  /* 0x000000990c997211 */ /* 0x000fe200078fe2ff */
[----:B------:R-:W-:-:S03]  /*4600*/  FADD.FTZ R12, R173, R157 ;  /* 0x0000009dad0c7221 */ /* 0x000fc60000010000 */
[----:B------:R-:W-:Y:S01]  /*4610*/  VIMNMX R200, R208, R153, !PT ;  /* 0x00000099d0c87248 */ /* 0x000fe20007fe0100 */
[----:B0-----:R-:W-:-:S03]  /*4620*/  FADD.FTZ R0, R177, R156 ;  /* 0x0000009cb1007221 */ /* 0x001fc60000010000 */
[----:B------:R-:W-:-:S13]  /*4630*/  ISETP.GE.AND P2, PT, R215, R200, PT ;  /* 0x000000c8d700720c */ /* 0x000fda0003f46270 */
[----:B---3--:R-:W-:Y:S05]  /*4640*/  @!P2 BRA `(.L_x_14214) ;  /* 0x0000002800b4a947 */ /* 0x008fea0003800000 */
[----:B------:R-:W-:Y:S02]  /*4650*/  IMAD.MOV.U32 R201, RZ, RZ, R164 ;  /* 0x000000ffffc97224 */ /* 0x000fe400078e00a4 */
[----:B------:R-:W-:-:S07]  /*4660*/  IMAD.MOV.U32 R202, RZ, RZ, R13 ;  /* 0x000000ffffca7224 */ /* 0x000fce00078e000d */
.L_x_14223:
[----:B------:R-:W-:-:S04]  /*4670*/  UIADD3 UR36, UR36, 0x1, URZ ;  /* 0x0000000124247890 */ /* 0x000fc8000fffe03f */
[----:B------:R-:W-:-:S04]  /*4680*/  UISETP.NE.AND UP0, UPT, UR36, 0x2, UPT ;  /* 0x000000022400788c */ /* 0x000fc8000bf05270 */
[----:B------:R-:W-:Y:S02]  /*4690*/  USEL UR4, URZ, 0x1, UP0 ;  /* 0x000000013f047887 */ /* 0x000fe40008000000 */
[----:B------:R-:W-:Y:S02]  /*46a0*/  USEL UR36, UR36, URZ, UP0 ;  /* 0x0000003f24247287 */ /* 0x000fe40008000000 */
[----:B------:R-:W-:Y:S01]  /*46b0*/  ULOP3.LUT UR37, UR37, UR4, URZ, 0x3c, !UPT ;  /* 0x0000000425257292 */ /* 0x000fe2000f8e3c3f */
[----:B------:R-:W-:Y:S11]  /*46c0*/  @!P0 BRA `(.L_x_14215) ;  /* 0x0000000000048947 */ /* 0x000ff60003800000 */
[----:B------:R-:W-:Y:S01]  /*46d0*/  BPT.TRAP 0x1 ;  /* 0x000000040000795c */ /* 0x000fe20000300000 */
.L_x_14215:
        /* <DEDUP_REMOVED lines=9> */
.L_x_14216:
[----:B-1----:R-:W-:Y:S05]  /*4770*/  @P2 BRA `(.L_x_14217) ;  /* 0x0000000000082947 */ /* 0x002fea0003800000 */
[----:B------:R-:W1:Y:S02]  /*4780*/  SYNCS.PHASECHK.TRANS64.TRYWAIT P2, [UR4+0x32430], R13 ;  /* 0x0324300dff0075a7 */ /* 0x000e640008040144 */
[----:B-1----:R-:W-:Y:S05]  /*4790*/  @!P2 BRA `(.L_x_14218) ;  /* 0x0000011800bca947 */ /* 0x002fea0003800000 */
.L_x_14217:
        /* <DEDUP_REMOVED lines=31> */
.L_x_14219:
[----:B------:R1:W2:Y:S01]  /*4990*/  SYNCS.PHASECHK.TRANS64.TRYWAIT P2, [UR4+0x32450], R13 ;  /* 0x0324500dff0075a7 */ /* 0x0002a20008040144 */
[----:B------:R-:W-:Y:S05]  /*49a0*/  @!P0 BRA `(.L_x_14220) ;  /* 0x0000000000048947 */ /* 0x000fea0003800000 */
[----:B------:R-:W-:Y:S01]  /*49b0*/  BPT.TRAP 0x1 ;  /* 0x000000040000795c */ /* 0x000fe20000300000 */
.L_x_14220:
[----:B--2---:R-:W-:Y:S05]  /*49c0*/  @P2 BRA `(.L_x_14221) ;  /* 0x0000000000082947 */ /* 0x004fea0003800000 */
[----:B------:R-:W2:Y:S02]  /*49d0*/  SYNCS.PHASECHK.TRANS64.TRYWAIT P2, [UR4+0x32450], R13 ;  /* 0x0324500dff0075a7 */ /* 0x000ea40008040144 */
[----:B--2---:R-:W-:Y:S05]  /*49e0*/  @!P2 BRA `(.L_x_14222) ;  /* 0x000001180040a947 */ /* 0x004fea0003800000 */
.L_x_14221:
[----:B------:R-:W-:Y:S01]  /*49f0*/  R2UR UR56, R10 ;  /* 0x000000000a3872ca */ /* 0x000fe200000e0000 */
[----:B------:R-:W-:Y:S01]  /*4a00*/  UIMAD UR5, UR36, 0xc00, UR7 ;  /* 0x00000c00240578a4 */ /* 0x000fe2000f8e0207 */
[----:B------:R-:W-:Y:S01]  /*4a10*/  R2UR UR57, R11 ;  /* 0x000000000b3972ca */ /* 0x000fe200000e0000 */
[----:B------:R-:W-:Y:S01]  /*4a20*/  WARPGROUP.ARRIVE ;  /* 0x00000000000079c5 */ /* 0x000fe20000000000 */
[----:B------:R-:W-:Y:S01]  /*4a30*/  UMOV UR59, 0x40000040 ;  /* 0x40000040003b7882 */ /* 0x000fe20000000000 */
[----:B------:R-:W-:Y:S01]  /*4a40*/  UIADD3 UR10, UR5, 0x300, URZ ;  /* 0x00000300050a7890 */ /* 0x000fe2000fffe03f */
[----:B--2---:R-:W2:Y:S01]  /*4a50*/  LDC R203, c[0x0][0x448] ;  /* 0x00011200ffcb7b82 */ /* 0x004ea20000000800 */
[----:B------:R-:W-:Y:S01]  /*4a60*/  UMOV UR11, 0x40000040 ;  /* 0x40000040000b7882 */ /* 0x000fe20000000000 */
[----:B------:R-:W-:Y:S01]  /*4a70*/  UMOV UR58, UR5 ;  /* 0x00000005003a7c82 */ /* 0x000fe20008000000 */
[----:B------:R-:W-:Y:S01]  /*4a80*/  UIADD3 UR14, UR5, 0x302, URZ ;  /* 0x00000302050e7890 */ /* 0x000fe2000fffe03f */
[----:B------:R-:W-:Y:S01]  /*4a90*/  IMAD.IADD R209, R210, 0x1, R18 ;  /* 0x00000001d2d17824 */ /* 0x000fe200078e0212 */
[----:B------:R-:W-:Y:S01]  /*4aa0*/  UMOV UR15, 0x40000040 ;  /* 0x40000040000f7882 */ /* 0x000fe20000000000 */
[----:B------:R-:W-:Y:S01]  /*4ab0*/  UIADD3 UR18, UR5, 0x304, URZ ;  /* 0x0000030405127890 */ /* 0x000fe2000fffe03f */
[----:B------:R-:W-:Y:S01]  /*4ac0*/  LOP3.LUT R19, R19, 0xfffffeff, RZ, 0xc0, !PT ;  /* 0xfffffeff13137812 */ /* 0x000fe200078ec0ff */
[----:B------:R-:W-:Y:S01]  /*4ad0*/  UMOV UR19, 0x40000040 ;  /* 0x4000004000137882 */ /* 0x000fe20000000000 */
[----:B------:R-:W-:Y:S01]  /*4ae0*/  HGMMA.64x96x16.F32 R152, gdesc[UR56], R152, gsb0 ;  /* 0x01600000389879f0 */ /* 0x000fe20008000898 */
[----:B------:R-:W-:Y:S01]  /*4af0*/  R2UR UR56, R8 ;  /* 0x00000000083872ca */ /* 0x000fe200000e0000 */
[----:B------:R-:W-:Y:S01]  /*4b00*/  UIADD3 UR58, UR5, 0x2, URZ ;  /* 0x00000002053a7890 */ /* 0x000fe2000fffe03f */
[----:B------:R-:W-:Y:S01]  /*4b10*/  R2UR UR57, R9 ;  /* 0x00000000093972ca */ /* 0x000fe200000e0000 */
[----:B------:R-:W-:Y:S01]  /*4b20*/  UMOV UR59, 0x40000040 ;  /* 0x40000040003b7882 */ /* 0x000fe20000000000 */
[----:B------:R-:W-:Y:S01]  /*4b30*/  UIADD3 UR22, UR5, 0x306, URZ ;  /* 0x0000030605167890 */ /* 0x000fe2000fffe03f */
[----:B------:R-:W-:Y:S01]  /*4b40*/  @P1 LOP3.LUT R19, R19, 0x100, RZ, 0xfc, !PT ;  /* 0x0000010013131812 */ /* 0x000fe200078efcff */
[----:B------:R-:W-:Y:S01]  /*4b50*/  UMOV UR23, 0x40000040 ;  /* 0x4000004000177882 */ /* 0x000fe20000000000 */
[----:B------:R-:W-:Y:S01]  /*4b60*/  UIADD3 UR26, UR5, 0x600, URZ ;  /* 0x00000600051a7890 */ /* 0x000fe2000fffe03f */
[----:B------:R-:W-:Y:S01]  /*4b70*/  UMOV UR27, 0x40000040 ;  /* 0x40000040001b7882 */ /* 0x000fe20000000000 */
[----:B------:R-:W-:Y:S01]  /*4b80*/  UIADD3 UR30, UR5, 0x602, URZ ;  /* 0x00000602051e7890 */ /* 0x000fe2000fffe03f */
[----:B------:R-:W-:Y:S01]  /*4b90*/  LOP3.LUT R19, R19, 0xffffff7f, RZ, 0xc0, !PT ;  /* 0xffffff7f13137812 */ /* 0x000fe200078ec0ff */
[----:B------:R-:W-:Y:S01]  /*4ba0*/  UMOV UR31, 0x40000040 ;  /* 0x40000040001f7882 */ /* 0x000fe20000000000 */
[----:B------:R-:W-:Y:S01]  /*4bb0*/  UIADD3 UR34, UR5, 0x604, URZ ;  /* 0x0000060405227890 */ /* 0x000fe2000fffe03f */
[----:B--2---:R-:W-:Y:S01]  /*4bc0*/  ISETP.NE.AND P2, PT, R203, 0x1, PT ;  /* 0x00000001cb00780c */ /* 0x004fe20003f45270 */
        /* <DEDUP_REMOVED lines=10> */
[----:B------:R-:W-:-:S02]  /*4c70*/  UMOV UR55, 0x40000040 ;  /* 0x4000004000377882 */ /* 0x000fc40000000000 */
[----:B------:R-:W2:Y:S08]  /*4c80*/  @P2 LDC R203, c[0x0][0x44c] ;  /* 0x00011300ffcb2b82 */ /* 0x000eb00000000800 */
[----:B01----:R-:W0:Y:S01]  /*4c90*/  @P2 LDC R13, c[0x0][0x450] ;  /* 0x00011400ff0d2b82 */ /* 0x003e220000000800 */
[----:B--2---:R-:W-:-:S05]  /*4ca0*/  @P2 IMAD.HI.U32 R203, R209, R203, RZ ;  /* 0x000000cbd1cb2227 */ /* 0x004fca00078e00ff */
[----:B0-----:R-:W-:Y:S01]  /*4cb0*/  @P2 SHF.R.U32.HI R209, RZ, R13, R203 ;  /* 0x0000000dffd12219 */ /* 0x001fe200000116cb */
[----:B------:R-:W-:-:S04]  /*4cc0*/  IMAD R203, R215, -0x60, RZ ;  /* 0xffffffa0d7cb7824 */ /* 0x000fc800078e02ff */
[----:B------:R-:W0:Y:S01]  /*4cd0*/  SHFL.IDX PT, R13, R209, RZ, 0x1c1f ;  /* 0x001c1fffd10d7589 */ /* 0x000e2200000e0000 */
[----:B------:R-:W-:-:S03]  /*4ce0*/  IADD3 R203, -R204, 0x1, R203 ;  /* 0x00000001cccb7810 */ /* 0x000fc60007ffe1cb */
[----:B------:R-:W1:Y:S01]  /*4cf0*/  SHFL.IDX PT, R209, R209, 0x1, 0x1c1f ;  /* 0x003c1f00d1d17f89 */ /* 0x000e6200000e0000 */
[----:B------:R-:W-:-:S05]  /*4d00*/  IADD3 R203, -R206, R203, R207 ;  /* 0x000000cbcecb7210 */ /* 0x000fca0007ffe1cf */
[C---:B0-----:R-:W-:Y:S02]  /*4d10*/  IMAD.IADD R13, R203.reuse, 0x1, R13 ;  /* 0x00000001cb0d7824 */ /* 0x041fe400078e020d */
[----:B-1----:R-:W-:-:S03]  /*4d20*/  IMAD.IADD R203, R203, 0x1, R209 ;  /* 0x00000001cbcb7824 */ /* 0x002fc600078e02d1 */
[C---:B------:R-:W-:Y:S01]  /*4d30*/  ISETP.GT.AND P5, PT, R13.reuse, RZ, PT ;  /* 0x000000ff0d00720c */ /* 0x040fe20003fa4270 */
[----:B------:R-:W0:Y:S01]  /*4d40*/  LDC R209, c[0x0][0xa80] ;  /* 0x0002a000ffd17b82 */ /* 0x000e220000000800 */
[C---:B------:R-:W-:Y:S02]  /*4d50*/  ISETP.GT.AND P4, PT, R13.reuse, 0x1, PT ;  /* 0x000000010d00780c */ /* 0x040fe40003f84270 */
[C---:B------:R-:W-:Y:S02]  /*4d60*/  ISETP.GT.AND P3, PT, R13.reuse, 0x8, PT ;  /* 0x000000080d00780c */ /* 0x040fe40003f64270 */
[----:B------:R-:W-:Y:S01]  /*4d70*/  ISETP.GT.AND P2, PT, R13, 0x9, PT ;  /* 0x000000090d00780c */ /* 0x000fe20003f44270 */
[----:B------:R-:W-:Y:S02]  /*4d80*/  WARPGROUP.DEPBAR.LE gsb0, 0x0 ;  /* 0x00008000000079c5 */ /* 0x000fe40000010000 */
[----:B------:R-:W-:Y:S01]  /*4d90*/  WARPGROUP.ARRIVE ;  /* 0x00000000000079c5 */ /* 0x000fe20000000000 */
[----:B------:R-:W-:-:S02]  /*4da0*/  ISETP.GT.AND P1, PT, R203, 0x41, PT ;  /* 0x00000041cb00780c */ /* 0x000fc40003f24270 */
[----:B------:R-:W-:-:S03]  /*4db0*/  ISETP.GT.AND P0, PT, R203, 0x48, PT ;  /* 0x00000048cb00780c */ /* 0x000fc60003f04270 */
[----:B------:R-:W-:Y:S01]  /*4dc0*/  HGMMA.64x96x16.F32 R152, gdesc[UR56], R152, gsb0 ;  /* 0x01600000389879f0 */ /* 0x000fe20008000898 */
[----:B------:R-:W-:Y:S01]  /*4dd0*/  R2UR UR56, R6 ;  /* 0x00000000063872ca */ /* 0x000fe200000e0000 */
[----:B------:R-:W-:Y:S01]  /*4de0*/  UIADD3 UR58, UR5, 0x4, URZ ;  /* 0x00000004053a7890 */ /* 0x000fe2000fffe03f */
[----:B------:R-:W-:Y:S01]  /*4df0*/  R2UR UR57, R7 ;  /* 0x00000000073972ca */ /* 0x000fe200000e0000 */
[----:B------:R-:W-:-:S04]  /*4e00*/  UMOV UR59, 0x40000040 ;  /* 0x40000040003b7882 */ /* 0x000fc80000000000 */
[----:B------:R-:W-:Y:S02]  /*4e10*/  @P1 LOP3.LUT R19, R19, 0x200, RZ, 0xfc, !PT ;  /* 0x0000020013131812 */ /* 0x000fe400078efcff */
[----:B------:R-:W-:Y:S01]  /*4e20*/  ISETP.GT.AND P1, PT, R203, 0x40, PT ;  /* 0x00000040cb00780c */ /* 0x000fe20003f24270 */
[----:B------:R-:W-:Y:S02]  /*4e30*/  WARPGROUP.DEPBAR.LE gsb0, 0x0 ;  /* 0x00008000000079c5 */ /* 0x000fe40000010000 */
        /* <DEDUP_REMOVED lines=100> */
[----:B------:R-:W-:Y:S02]  /*5480*/  ISETP.GT.AND P5, PT, R203, RZ, PT ;  /* 0x000000ffcb00720c */ /* 0x000fe40003fa4270 */
[----:B------:R-:W-:Y:S02]  /*5490*/  FMNMX.FTZ R13, R161, R13, !PT ;  /* 0x0000000da10d7209 */ /* 0x000fe40007810000 */
[----:B------:R-:W-:-:S02]  /*54a0*/  FSEL R193, R154, -INF , P5 ;  /* 0xff8000009ac17808 */ /* 0x000fc40002800000 */
[----:B------:R-:W-:Y:S02]  /*54b0*/  FMNMX.FTZ R13, R164, R13, !PT ;  /* 0x0000000da40d7209 */ /* 0x000fe40007810000 */
[----:B------:R-:W-:Y:S02]  /*54c0*/  ISETP.GT.AND P4, PT, R203, 0x1, PT ;  /* 0x00000001cb00780c */ /* 0x000fe40003f84270 */
[----:B------:R-:W-:Y:S02]  /*54d0*/  FMNMX.FTZ R13, R165, R13, !PT ;  /* 0x0000000da50d7209 */ /* 0x000fe40007810000 */
[C---:B------:R-:W-:Y:S02]  /*54e0*/  ISETP.GT.AND P3, PT, R203.reuse, 0x8, PT ;  /* 0x00000008cb00780c */ /* 0x040fe40003f64270 */
[----:B------:R-:W-:Y:S02]  /*54f0*/  FMNMX.FTZ R13, R168, R13, !PT ;  /* 0x0000000da80d7209 */ /* 0x000fe40007810000 */
        /* <DEDUP_REMOVED lines=26> */
[C---:B------:R-:W-:Y:S02]  /*56a0*/  ISETP.GT.AND P4, PT, R203.reuse, 0x21, PT ;  /* 0x00000021cb00780c */ /* 0x040fe40003f84270 */
[----:B------:R-:W-:Y:S02]  /*56b0*/  FMNMX.FTZ R13, R196, R13, !PT ;  /* 0x0000000dc40d7209 */ /* 0x000fe40007810000 */
[----:B------:R-:W-:Y:S02]  /*56c0*/  ISETP.GT.AND P3, PT, R203, 0x28, PT ;  /* 0x00000028cb00780c */ /* 0x000fe40003f64270 */
[----:B------:R-:W-:Y:S02]  /*56d0*/  FMNMX.FTZ R13, R197, R13, !PT ;  /* 0x0000000dc50d7209 */ /* 0x000fe40007810000 */
[----:B------:R-:W-:-:S02]  /*56e0*/  ISETP.GT.AND P2, PT, R203, 0x29, PT ;  /* 0x00000029cb00780c */ /* 0x000fc40003f44270 */
[----:B------:R-:W-:Y:S01]  /*56f0*/  FSEL R170, R170, -INF , P5 ;  /* 0xff800000aaaa7808 */ /* 0x000fe20002800000 */
[----:B------:R-:W1:Y:S01]  /*5700*/  SHFL.BFLY PT, R154, R13, 0x2, 0x1f ;  /* 0x0c401f000d9a7f89 */ /* 0x000e6200000e0000 */
        /* <DEDUP_REMOVED lines=11> */
[----:B------:R-:W-:Y:S02]  /*57c0*/  ISETP.GT.AND P2, PT, R203, 0x50, PT ;  /* 0x00000050cb00780c */ /* 0x000fe40003f44270 */
[----:B-1----:R-:W-:Y:S02]  /*57d0*/  FMNMX.FTZ R13, R13, R154, !PT ;  /* 0x0000009a0d0d7209 */ /* 0x002fe40007810000 */
[C---:B------:R-:W-:Y:S02]  /*57e0*/  ISETP.GT.AND P3, PT, R203.reuse, 0x51, PT ;  /* 0x00000051cb00780c */ /* 0x040fe40003f64270 */
[C---:B------:R-:W-:Y:S01]  /*57f0*/  ISETP.GT.AND P4, PT, R203.reuse, 0x58, PT ;  /* 0x00000058cb00780c */ /* 0x040fe20003f84270 */
[----:B------:R-:W1:Y:S01]  /*5800*/  SHFL.BFLY PT, R154, R13, 0x1, 0x1f ;  /* 0x0c201f000d9a7f89 */ /* 0x000e6200000e0000 */
[----:B------:R-:W-:Y:S02]  /*5810*/  ISETP.GT.AND P5, PT, R203, 0x59, PT ;  /* 0x00000059cb00780c */ /* 0x000fe40003fa4270 */
[----:B------:R-:W-:-:S02]  /*5820*/  FSEL R186, R186, -INF , P1 ;  /* 0xff800000baba7808 */ /* 0x000fc40000800000 */
[----:B------:R-:W-:Y:S02]  /*5830*/  LOP3.LUT P1, RZ, R19, 0x200, RZ, 0xc0, !PT ;  /* 0x0000020013ff7812 */ /* 0x000fe4000782c0ff */
[----:B------:R-:W-:Y:S02]  /*5840*/  FSEL R190, R190, -INF , P0 ;  /* 0xff800000bebe7808 */ /* 0x000fe40000000000 */
[----:B------:R-:W-:Y:S02]  /*5850*/  FSEL R187, R187, -INF , P1 ;  /* 0xff800000bbbb7808 */ /* 0x000fe40000800000 */
[----:B------:R-:W-:Y:S02]  /*5860*/  FSEL R194, R194, -INF , P2 ;  /* 0xff800000c2c27808 */ /* 0x000fe40001000000 */
[----:B------:R-:W-:Y:S02]  /*5870*/  FSEL R195, R195, -INF , P3 ;  /* 0xff800000c3c37808 */ /* 0x000fe40001800000 */
[----:B------:R-:W-:-:S02]  /*5880*/  FSEL R198, R198, -INF , P4 ;  /* 0xff800000c6c67808 */ /* 0x000fc40002000000 */
[----:B------:R-:W-:Y:S02]  /*5890*/  FSEL R199, R199, -INF , P5 ;  /* 0xff800000c7c77808 */ /* 0x000fe40002800000 */
[C---:B------:R-:W-:Y:S02]  /*58a0*/  LOP3.LUT P1, RZ, R19.reuse, 0x100, RZ, 0xc0, !PT ;  /* 0x0000010013ff7812 */ /* 0x040fe4000782c0ff */
[----:B------:R-:W-:Y:S02]  /*58b0*/  LOP3.LUT P0, RZ, R19, 0x80, RZ, 0xc0, !PT ;  /* 0x0000008013ff7812 */ /* 0x000fe4000780c0ff */
[----:B-1----:R-:W-:-:S04]  /*58c0*/  FMNMX.FTZ R13, R13, R154, !PT ;  /* 0x0000009a0d0d7209 */ /* 0x002fc80007810000 */
[----:B------:R-:W-:-:S04]  /*58d0*/  FSETP.NEU.FTZ.AND P6, PT, R13, -INF , PT ;  /* 0xff8000000d00780b */ /* 0x000fc80003fdd000 */
[----:B------:R-:W-:-:S05]  /*58e0*/  FSEL R154, R13, RZ, P6 ;  /* 0x000000ff0d9a7208 */ /* 0x000fca0003000000 */
[----:B------:R-:W-:Y:S01]  /*58f0*/  FADD.FTZ R202, -R154, R202 ;  /* 0x000000ca9aca7221 */ /* 0x000fe20000010100 */
[----:B0-----:R-:W-:-:S05]  /*5900*/  FMUL.FTZ R154, R13, R209 ;  /* 0x000000d10d9a7220 */ /* 0x001fca0000410000 */
[----:B------:R-:W-:Y:S02]  /*5910*/  FSEL R154, R154, RZ, P6 ;  /* 0x000000ff9a9a7208 */ /* 0x000fe40003000000 */
[----:B------:R-:W-:-:S03]  /*5920*/  ISETP.GT.AND P6, PT, R203, 0x49, PT ;  /* 0x00000049cb00780c */ /* 0x000fc60003fc4270 */
[-CC-:B------:R-:W-:Y:S01]  /*5930*/  FFMA.FTZ R218, R157, R209.reuse, -R154.reuse ;  /* 0x000000d19dda7223 */ /* 0x180fe2000001089a */
[-CC-:B------:R-:W-:Y:S01]  /*5940*/  FFMA.FTZ R157, R165, R209.reuse, -R154.reuse ;  /* 0x000000d1a59d7223 */ /* 0x180fe2000001089a */
        /* <DEDUP_REMOVED lines=26> */
[----:B------:R-:W-:-:S04]  /*5af0*/  FSEL R191, R191, -INF , P6 ;  /* 0xff800000bfbf7808 */ /* 0x000fc80003000000 */
[----:B------:R-:W2:Y:S01]  /*5b00*/  MUFU.EX2 R153, R153 ;  /* 0x0000009900997308 */ /* 0x000ea20000000800 */
        /* <DEDUP_REMOVED lines=11> */
[----:B------:R-:W1:Y:S01]  /*5bc0*/  S2R R203, SR_TID.X ;  /* 0x0000000000cb7919 */ /* 0x000e620000002100 */
        /* <DEDUP_REMOVED lines=33> */
[----:B-1----:R-:W-:Y:S01]  /*5de0*/  SHF.R.U32.HI R203, RZ, 0x7, R203 ;  /* 0x00000007ffcb7819 */ /* 0x002fe200000116cb */
        /* <DEDUP_REMOVED lines=42> */
[----:B------:R-:W-:Y:S01]  /*6090*/  FMUL.FTZ R149, R149, R165 ;  /* 0x000000a595957220 */ /* 0x000fe20000410000 */
[----:B------:R-:W-:Y:S01]  /*60a0*/  IADD3 R165, -R203, 0xb, RZ ;  /* 0x0000000bcba57810 */ /* 0x000fe20007ffe1ff */
        /* <DEDUP_REMOVED lines=20> */
[----:B------:R-:W-:Y:S01]  /*61f0*/  MUFU.EX2 R197, R197 ;  /* 0x000000c500c57308 */ /* 0x000fe20000000800 */
[----:B0-----:R-:W-:Y:S01]  /*6200*/  FMNMX.FTZ R164, R164, R153, !PT ;  /* 0x00000099a4a47209 */ /* 0x001fe20007810000 */
[----:B------:R0:W-:Y:S06]  /*6210*/  BAR.ARV R165, 0x100 ;  /* 0x000400a50000751d */ /* 0x0001ec0000002000 */
[C---:B------:R-:W-:Y:S01]  /*6220*/  FSETP.NEU.FTZ.AND P2, PT, R164.reuse, -INF , PT ;  /* 0xff800000a400780b */ /* 0x040fe20003f5d000 */
[----:B------:R-:W-:-:S03]  /*6230*/  FMUL.FTZ R202, R164, R209 ;  /* 0x000000d1a4ca7220 */ /* 0x000fc60000410000 */
[----:B------:R-:W-:Y:S02]  /*6240*/  FSEL R153, R164, RZ, P2 ;  /* 0x000000ffa4997208 */ /* 0x000fe40001000000 */
[----:B------:R-:W-:Y:S02]  /*6250*/  FSEL R202, R202, RZ, P2 ;  /* 0x000000ffcaca7208 */ /* 0x000fe40001000000 */
[----:B------:R-:W-:Y:S01]  /*6260*/  ISETP.GT.AND P2, PT, R215, R200, PT ;  /* 0x000000c8d700720c */ /* 0x000fe20003f44270 */
[----:B------:R-:W-:Y:S01]  /*6270*/  FADD.FTZ R153, -R153, R201 ;  /* 0x000000c999997221 */ /* 0x000fe20000010100 */
[----:B------:R-:W-:Y:S02]  /*6280*/  VIADD R215, R215, 0xffffffff ;  /* 0xffffffffd7d77836 */ /* 0x000fe40000000000 */
[-CC-:B------:R-:W-:Y:S01]  /*6290*/  FFMA.FTZ R193, R193, R209.reuse, -R202.reuse ;  /* 0x000000d1c1c17223 */ /* 0x180fe200000108ca */
[-CC-:B------:R-:W-:Y:S01]  /*62a0*/  FFMA.FTZ R155, R155, R209.reuse, -R202.reuse ;  /* 0x000000d19b9b7223 */ /* 0x180fe200000108ca */
[-C--:B------:R-:W-:Y:S01]  /*62b0*/  FMUL.FTZ R153, R153, R209.reuse ;  /* 0x000000d199997220 */ /* 0x080fe20000410000 */
        /* <DEDUP_REMOVED lines=26> */
[----:B-1----:R-:W-:Y:S01]  /*6460*/  FFMA.FTZ R155, R193, R0, R201 ;  /* 0x00000000c19b7223 */ /* 0x002fe200000100c9 */
[----:B------:R-:W-:-:S02]  /*6470*/  IMAD.U32 R0, RZ, RZ, UR4 ;  /* 0x00000004ff007e24 */ /* 0x000fc4000f8e00ff */
[-C--:B------:R-:W-:Y:S01]  /*6480*/  FMUL.FTZ R26, R26, R193.reuse ;  /* 0x000000c11a1a7220 */ /* 0x080fe20000410000 */
[-C--:B------:R-:W-:Y:S01]  /*6490*/  FMUL.FTZ R27, R27, R193.reuse ;  /* 0x000000c11b1b7220 */ /* 0x080fe20000410000 */
[-C--:B------:R-:W-:Y:S01]  /*64a0*/  FMUL.FTZ R30, R30, R193.reuse ;  /* 0x000000c11e1e7220 */ /* 0x080fe20000410000 */
[----:B------:R-:W-:Y:S02]  /*64b0*/  @!P1 VIADD R202, R0, 0x32440 ;  /* 0x0003244000ca9836 */ /* 0x000fe40000000000 */
[-C--:B------:R-:W-:Y:S01]  /*64c0*/  FMUL.FTZ R31, R31, R193.reuse ;  /* 0x000000c11f1f7220 */ /* 0x080fe20000410000 */
[----:B------:R-:W-:Y:S01]  /*64d0*/  FMUL.FTZ R34, R34, R193 ;  /* 0x000000c122227220 */ /* 0x000fe20000410000 */
[C---:B--2---:R-:W-:Y:S01]  /*64e0*/  FADD.FTZ R155, R153.reuse, R155 ;  /* 0x0000009b999b7221 */ /* 0x044fe20000010000 */
[----:B------:R-:W-:Y:S01]  /*64f0*/  F2FP.F16.F32.PACK_AB R153, R153, R201 ;  /* 0x000000c99999723e */ /* 0x000fe200000000ff */
[-C--:B------:R-:W-:Y:S01]  /*6500*/  FMUL.FTZ R35, R35, R193.reuse ;  /* 0x000000c123237220 */ /* 0x080fe20000410000 */
[----:B------:R1:W2:Y:S01]  /*6510*/  MUFU.EX2 R201, R158 ;  /* 0x0000009e00c97308 */ /* 0x0002a20000000800 */
[----:B------:R-:W-:Y:S01]  /*6520*/  @!P1 PRMT R202, RZ, 0x654, R202 ;  /* 0x00000654ffca9816 */ /* 0x000fe200000000ca */
[-C--:B------:R-:W-:Y:S01]  /*6530*/  FMUL.FTZ R38, R38, R193.reuse ;  /* 0x000000c126267220 */ /* 0x080fe20000410000 */
[-C--:B------:R-:W-:Y:S01]  /*6540*/  FMUL.FTZ R39, R39, R193.reuse ;  /* 0x000000c127277220 */ /* 0x080fe20000410000 */
[-C--:B------:R-:W-:Y:S01]  /*6550*/  FMUL.FTZ R42, R42, R193.reuse ;  /* 0x000000c12a2a7220 */ /* 0x080fe20000410000 */
[----:B------:R3:W-:Y:S01]  /*6560*/  @!P1 SYNCS.ARRIVE.TRANS64.RED.A1T0 RZ, [R202+URZ], RZ ;  /* 0x000000ffcaff99a7 */ /* 0x0007e2000810043f */
[-C--:B------:R-:W-:Y:S01]  /*6570*/  FMUL.FTZ R43, R43, R193.reuse ;  /* 0x000000c12b2b7220 */ /* 0x080fe20000410000 */
[-C--:B------:R-:W-:Y:S01]  /*6580*/  FMUL.FTZ R46, R46, R193.reuse ;  /* 0x000000c12e2e7220 */ /* 0x080fe20000410000 */
[----:B------:R-:W-:Y:S01]  /*6590*/  FMUL.FTZ R47, R47, R193 ;  /* 0x000000c12f2f7220 */ /* 0x000fe20000410000 */
[----:B-1----:R-:W-:-:S02]  /*65a0*/  VIADD R158, R203, 0x8 ;  /* 0x00000008cb9e7836 */ /* 0x002fc40000000000 */
[-C--:B------:R-:W-:Y:S01]  /*65b0*/  FMUL.FTZ R50, R50, R193.reuse ;  /* 0x000000c132327220 */ /* 0x080fe20000410000 */
[-C--:B------:R-:W-:Y:S01]  /*65c0*/  FMUL.FTZ R51, R51, R193.reuse ;  /* 0x000000c133337220 */ /* 0x080fe20000410000 */
[-C--:B------:R-:W-:Y:S01]  /*65d0*/  FMUL.FTZ R54, R54, R193.reuse ;  /* 0x000000c136367220 */ /* 0x080fe20000410000 */
[-C--:B------:R-:W-:Y:S01]  /*65e0*/  FMUL.FTZ R55, R55, R193.reuse ;  /* 0x000000c137377220 */ /* 0x080fe20000410000 */
[----:B------:R2:W-:Y:S01]  /*65f0*/  BAR.SYNC.DEFER_BLOCKING R158, 0x100 ;  /* 0x0004009e0000751d */ /* 0x0005e20000010000 */
        /* <DEDUP_REMOVED lines=49> */
[C---:B------:R-:W-:Y:S01]  /*6910*/  F2FP.F16.F32.PACK_AB R155, R159.reuse, R201 ;  /* 0x000000c99f9b723e */ /* 0x040fe200000000ff */
[----:B------:R-:W-:Y:S01]  /*6920*/  UIMAD UR4, UR36, 0xc00, UR6 ;  /* 0x00000c00240478a4 */ /* 0x000fe2000f8e0206 */
[----:B------:R-:W1:Y:S01]  /*6930*/  MUFU.EX2 R162, R162 ;  /* 0x000000a200a27308 */ /* 0x000e620000000800 */
[----:B------:R-:W-:Y:S01]  /*6940*/  FADD.FTZ R158, R159, R158 ;  /* 0x0000009e9f9e7221 */ /* 0x000fe20000010000 */
[----:B------:R-:W-:Y:S01]  /*6950*/  WARPGROUP.ARRIVE ;  /* 0x00000000000079c5 */ /* 0x000fe20000000000 */
[----:B------:R-:W-:-:S02]  /*6960*/  @!P1 VIADD R0, R0, 0x32460 ;  /* 0x0003246000009836 */ /* 0x000fc40000000000 */
[----:B------:R-:W-:Y:S01]  /*6970*/  IMAD.MOV.U32 R201, RZ, RZ, R164 ;  /* 0x000000ffffc97224 */ /* 0x000fe200078e00a4 */
[----:B------:R-:W-:Y:S01]  /*6980*/  UMOV UR10, UR4 ;  /* 0x00000004000a7c82 */ /* 0x000fe20008000000 */
[----:B---3--:R-:W-:Y:S01]  /*6990*/  IMAD.MOV.U32 R202, RZ, RZ, R13 ;  /* 0x000000ffffca7224 */ /* 0x008fe200078e000d */
[----:B------:R-:W-:Y:S01]  /*69a0*/  HGMMA.64x256x16.F32 R24, R152, gdesc[UR8].tnspB, R24, gsb0 ;  /* 0x43e0000898187df0 */ /* 0x000fe20008000818 */
[----:B------:R-:W2:Y:S01]  /*69b0*/  MUFU.EX2 R163, R163 ;  /* 0x000000a300a37308 */ /* 0x000ea20000000800 */
[----:B------:R-:W-:Y:S01]  /*69c0*/  UIADD3 UR10, UR4, 0x80, URZ ;  /* 0x00000080040a7890 */ /* 0x000fe2000fffe03f */
[----:B------:R-:W-:Y:S01]  /*69d0*/  @!P1 PRMT R0, RZ, 0x654, R0 ;  /* 0x00000654ff009816 */ /* 0x000fe20000000000 */
[----:B------:R-:W-:-:S05]  /*69e0*/  UMOV UR11, 0x40000040 ;  /* 0x40000040000b7882 */ /* 0x000fca0000000000 */
[----:B------:R-:W3:Y:S01]  /*69f0*/  MUFU.EX2 R166, R166 ;  /* 0x000000a600a67308 */ /* 0x000ee20000000800 */
[----:B-1----:R-:W-:-:S07]  /*6a00*/  FADD.FTZ R158, R162, R158 ;  /* 0x0000009ea29e7221 */ /* 0x002fce0000010000 */
[----:B------:R-:W1:Y:S01]  /*6a10*/  MUFU.EX2 R167, R167 ;  /* 0x000000a700a77308 */ /* 0x000e620000000800 */
[----:B--2---:R-:W-:-:S07]  /*6a20*/  FADD.FTZ R158, R163, R158 ;  /* 0x0000009ea39e7221 */ /* 0x004fce0000010000 */
[----:B------:R-:W2:Y:S01]  /*6a30*/  MUFU.EX2 R170, R170 ;  /* 0x000000aa00aa7308 */ /* 0x000ea20000000800 */
[----:B---3--:R-:W-:-:S07]  /*6a40*/  FADD.FTZ R158, R166, R158 ;  /* 0x0000009ea69e7221 */ /* 0x008fce0000010000 */
        /* <DEDUP_REMOVED lines=16> */
[----:B------:R-:W-:Y:S01]  /*6b50*/  MUFU.EX2 R187, R187 ;  /* 0x000000bb00bb7308 */ /* 0x000fe20000000800 */
[----:B---3--:R-:W-:-:S07]  /*6b60*/  FADD.FTZ R158, R183, R158 ;  /* 0x0000009eb79e7221 */ /* 0x008fce0000010000 */
[----:B------:R-:W-:Y:S01]  /*6b70*/  MUFU.EX2 R190, R190 ;  /* 0x000000be00be7308 */ /* 0x000fe20000000800 */
[----:B-1----:R-:W-:-:S07]  /*6b80*/  FADD.FTZ R158, R186, R158 ;  /* 0x0000009eba9e7221 */ /* 0x002fce0000010000 */
[----:B------:R-:W-:Y:S08]  /*6b90*/  MUFU.EX2 R191, R191 ;  /* 0x000000bf00bf7308 */ /* 0x000ff00000000800 */
[----:B------:R-:W-:Y:S08]  /*6ba0*/  MUFU.EX2 R194, R194 ;  /* 0x000000c200c27308 */ /* 0x000ff00000000800 */
[----:B------:R-:W-:Y:S08]  /*6bb0*/  MUFU.EX2 R195, R195 ;  /* 0x000000c300c37308 */ /* 0x000ff00000000800 */
[----:B------:R-:W-:Y:S08]  /*6bc0*/  MUFU.EX2 R198, R198 ;  /* 0x000000c600c67308 */ /* 0x000ff00000000800 */
[----:B------:R-:W-:Y:S01]  /*6bd0*/  MUFU.EX2 R199, R199 ;  /* 0x000000c700c77308 */ /* 0x000fe20000000800 */
[----:B------:R-:W-:-:S07]  /*6be0*/  WARPGROUP.DEPBAR.LE gsb0, 0x0 ;  /* 0x00008000000079c5 */ /* 0x000fce0000010000 */
[----:B------:R-:W1:Y:S01]  /*6bf0*/  MUFU.EX2 R152, R160 ;  /* 0x000000a000987308 */ /* 0x000e620000000800 */
[----:B------:R-:W-:Y:S02]  /*6c00*/  F2FP.F16.F32.PACK_AB R153, R163, R162 ;  /* 0x000000a2a399723e */ /* 0x000fe400000000ff */
[----:B------:R-:W-:-:S05]  /*6c10*/  F2FP.F16.F32.PACK_AB R155, R167, R166 ;  /* 0x000000a6a79b723e */ /* 0x000fca00000000ff */
[----:B------:R-:W2:Y:S01]  /*6c20*/  MUFU.EX2 R154, R156 ;  /* 0x0000009c009a7308 */ /* 0x000ea20000000800 */
[----:B-1----:R-:W-:Y:S01]  /*6c30*/  FADD.FTZ R12, R152, R12 ;  /* 0x0000000c980c7221 */ /* 0x002fe20000010000 */
[----:B------:R-:W-:-:S03]  /*6c40*/  F2FP.F16.F32.PACK_AB R152, R161, R152 ;  /* 0x00000098a198723e */ /* 0x000fc600000000ff */
[----:B------:R-:W-:-:S04]  /*6c50*/  FADD.FTZ R12, R161, R12 ;  /* 0x0000000ca10c7221 */ /* 0x000fc80000010000 */
[----:B--2---:R-:W-:Y:S01]  /*6c60*/  FADD.FTZ R12, R154, R12 ;  /* 0x0000000c9a0c7221 */ /* 0x004fe20000010000 */
[----:B------:R-:W-:-:S03]  /*6c70*/  F2FP.F16.F32.PACK_AB R154, R157, R154 ;  /* 0x0000009a9d9a723e */ /* 0x000fc600000000ff */
[----:B------:R-:W-:Y:S01]  /*6c80*/  FADD.FTZ R12, R157, R12 ;  /* 0x0000000c9d0c7221 */ /* 0x000fe20000010000 */
[----:B------:R-:W-:-:S06]  /*6c90*/  WARPGROUP.ARRIVE ;  /* 0x00000000000079c5 */ /* 0x000fcc0000000000 */
[----:B------:R-:W-:Y:S01]  /*6ca0*/  HGMMA.64x256x16.F32 R24, R152, gdesc[UR8].tnspB, R24, gsb0 ;  /* 0x43e0000898187df0 */ /* 0x000fe20008000818 */
[----:B------:R-:W-:Y:S01]  /*6cb0*/  UIADD3 UR10, UR4, 0x100, URZ ;  /* 0x00000100040a7890 */ /* 0x000fe2000fffe03f */
[----:B------:R-:W-:Y:S01]  /*6cc0*/  UMOV UR11, 0x40000040 ;  /* 0x40000040000b7882 */ /* 0x000fe20000000000 */
[----:B------:R-:W-:Y:S02]  /*6cd0*/  WARPGROUP.DEPBAR.LE gsb0, 0x0 ;  /* 0x00008000000079c5 */ /* 0x000fe40000010000 */
        /* <DEDUP_REMOVED lines=29> */
[----:B------:R-:W-:Y:S01]  /*6eb0*/  UIADD3 UR4, UR4, 0x280, URZ ;  /* 0x0000028004047890 */ /* 0x000fe2000fffe03f */
[----:B------:R-:W-:Y:S02]  /*6ec0*/  WARPGROUP.DEPBAR.LE gsb0, 0x0 ;  /* 0x00008000000079c5 */ /* 0x000fe40000010000 */
[----:B------:R-:W1:Y:S01]  /*6ed0*/  MUFU.EX2 R152, R184 ;  /* 0x000000b800987308 */ /* 0x000e620000000800 */
[C---:B------:R-:W-:Y:S01]  /*6ee0*/  F2FP.F16.F32.PACK_AB R153, R187.reuse, R186 ;  /* 0x000000babb99723e */ /* 0x040fe200000000ff */
[----:B------:R-:W-:Y:S01]  /*6ef0*/  FADD.FTZ R187, R187, R158 ;  /* 0x0000009ebbbb7221 */ /* 0x000fe20000010000 */
[----:B------:R-:W-:-:S03]  /*6f00*/  F2FP.F16.F32.PACK_AB R155, R191, R190 ;  /* 0x000000bebf9b723e */ /* 0x000fc600000000ff */
[----:B------:R-:W-:Y:S02]  /*6f10*/  FADD.FTZ R190, R190, R187 ;  /* 0x000000bbbebe7221 */ /* 0x000fe40000010000 */
[----:B------:R-:W2:Y:S02]  /*6f20*/  MUFU.EX2 R154, R188 ;  /* 0x000000bc009a7308 */ /* 0x000ea40000000800 */
[----:B------:R-:W-:Y:S01]  /*6f30*/  FADD.FTZ R191, R191, R190 ;  /* 0x000000bebfbf7221 */ /* 0x000fe20000010000 */
        /* <DEDUP_REMOVED lines=8> */
[----:B------:R-:W-:Y:S01]  /*6fc0*/  UMOV UR10, UR4 ;  /* 0x00000004000a7c82 */ /* 0x000fe20008000000 */
[----:B------:R-:W-:Y:S01]  /*6fd0*/  UMOV UR11, 0x40000040 ;  /* 0x40000040000b7882 */ /* 0x000fe20000000000 */
[----:B------:R-:W-:Y:S02]  /*6fe0*/  WARPGROUP.DEPBAR.LE gsb0, 0x0 ;  /* 0x00008000000079c5 */ /* 0x000fe40000010000 */
[----:B------:R-:W1:Y:S01]  /*6ff0*/  MUFU.EX2 R152, R192 ;  /* 0x000000c000987308 */ /* 0x000e620000000800 */
[----:B------:R-:W-:Y:S01]  /*7000*/  F2FP.F16.F32.PACK_AB R153, R195, R194 ;  /* 0x000000c2c399723e */ /* 0x000fe200000000ff */
[----:B------:R-:W-:Y:S01]  /*7010*/  FADD.FTZ R194, R194, R191 ;  /* 0x000000bfc2c27221 */ /* 0x000fe20000010000 */
[----:B------:R-:W-:-:S03]  /*7020*/  F2FP.F16.F32.PACK_AB R155, R199, R198 ;  /* 0x000000c6c79b723e */ /* 0x000fc600000000ff */
[----:B------:R-:W-:Y:S02]  /*7030*/  FADD.FTZ R195, R195, R194 ;  /* 0x000000c2c3c37221 */ /* 0x000fe40000010000 */
        /* <DEDUP_REMOVED lines=8> */
[----:B------:R-:W-:Y:S03]  /*70c0*/  HGMMA.64x256x16.F32 R24, R152, gdesc[UR8].tnspB, R24, gsb0 ;  /* 0x43e0000898187df0 */ /* 0x000fe60008000818 */
[----:B------:R-:W-:Y:S02]  /*70d0*/  WARPGROUP.DEPBAR.LE gsb0, 0x0 ;  /* 0x00008000000079c5 */ /* 0x000fe40000010000 */
[----:B------:R1:W-:Y:S02]  /*70e0*/  @!P1 SYNCS.ARRIVE.TRANS64.RED.A1T0 RZ, [R0+URZ], RZ ;  /* 0x000000ff00ff99a7 */ /* 0x0003e4000810043f */
[----:B-1----:R-:W-:-:S04]  /*70f0*/  FADD.FTZ R0, R198, R195 ;  /* 0x000000c3c6007221 */ /* 0x002fc80000010000 */
[----:B------:R-:W-:Y:S01]  /*7100*/  FADD.FTZ R0, R199, R0 ;  /* 0x00000000c7007221 */ /* 0x000fe20000010000 */
[----:B0-----:R-:W-:Y:S06]  /*7110*/  @P2 BRA `(.L_x_14223) ;  /* 0xffffffd400542947 */ /* 0x001fec000383ffff */
.L_x_14214:
[----:B------:R-:W-:-:S13]  /*7120*/  ISETP.GE.AND P2, PT, R215, R208, PT ;  /* 0x000000d0d700720c */ /* 0x000fda0003f46270 */
[----:B------:R-:W-:Y:S05]  /*7130*/  @!P2 BRA `(.L_x_14224) ;  /* 0x0000002000c0a947 */ /* 0x000fea0003800000 */
[----:B------:R-:W-:Y:S02]  /*7140*/  IMAD.MOV.U32 R201, RZ, RZ, R164 ;  /* 0x000000ffffc97224 */ /* 0x000fe400078e00a4 */
[----:B------:R-:W-:-:S07]  /*7150*/  IMAD.MOV.U32 R202, RZ, RZ, R13 ;  /* 0x000000ffffca7224 */ /* 0x000fce00078e000d */
.L_x_14233:
[----:B------:R-:W-:-:S04]  /*7160*/  UIADD3 UR36, UR36, 0x1, URZ ;  /* 0x0000000124247890 */ /* 0x000fc8000fffe03f */
[----:B------:R-:W-:-:S04]  /*7170*/  UISETP.NE.AND UP0, UPT, UR36, 0x2, UPT ;  /* 0x000000022400788c */ /* 0x000fc8000bf05270 */
[----:B------:R-:W-:Y:S02]  /*7180*/  USEL UR4, URZ, 0x1, UP0 ;  /* 0x000000013f047887 */ /* 0x000fe40008000000 */
[----:B------:R-:W-:Y:S02]  /*7190*/  USEL UR36, UR36, URZ, UP0 ;  /* 0x0000003f24247287 */ /* 0x000fe40008000000 */
[----:B------:R-:W-:Y:S01]  /*71a0*/  ULOP3.LUT UR37, UR37, UR4, URZ, 0x3c, !UPT ;  /* 0x0000000425257292 */ /* 0x000fe2000f8e3c3f */
[----:B------:R-:W-:Y:S11]  /*71b0*/  @!P0 BRA `(.L_x_14225) ;  /* 0x0000000000048947 */ /* 0x000ff60003800000 */
[----:B------:R-:W-:Y:S01]  /*71c0*/  BPT.TRAP 0x1 ;  /* 0x000000040000795c */ /* 0x000fe20000300000 */
.L_x_14225:
        /* <DEDUP_REMOVED lines=9> */
.L_x_14226:
[----:B-1----:R-:W-:Y:S05]  /*7260*/  @P2 BRA `(.L_x_14227) ;  /* 0x0000000000082947 */ /* 0x002fea0003800000 */
[----:B------:R-:W1:Y:S02]  /*7270*/  SYNCS.PHASECHK.TRANS64.TRYWAIT P2, [UR4+0x32430], R13 ;  /* 0x0324300dff0075a7 */ /* 0x000e640008040144 */
[----:B-1----:R-:W-:Y:S05]  /*7280*/  @!P2 BRA `(.L_x_14228) ;  /* 0x000000f00030a947 */ /* 0x002fea0003800000 */
.L_x_14227:
        /* <DEDUP_REMOVED lines=31> */
.L_x_14229:
[----:B------:R1:W2:Y:S01]  /*7480*/  SYNCS.PHASECHK.TRANS64.TRYWAIT P2, [UR4+0x32450], R13 ;  /* 0x0324500dff0075a7 */ /* 0x0002a20008040144 */
[----:B------:R-:W-:Y:S05]  /*7490*/  @!P0 BRA `(.L_x_14230) ;  /* 0x0000000000048947 */ /* 0x000fea0003800000 */
[----:B------:R-:W-:Y:S01]  /*74a0*/  BPT.TRAP 0x1 ;  /* 0x000000040000795c */ /* 0x000fe20000300000 */
.L_x_14230:
[----:B--2---:R-:W-:Y:S05]  /*74b0*/  @P2 BRA `(.L_x_14231) ;  /* 0x0000000000082947 */ /* 0x004fea0003800000 */
[----:B------:R-:W2:Y:S02]  /*74c0*/  SYNCS.PHASECHK.TRANS64.TRYWAIT P2, [UR4+0x32450], R13 ;  /* 0x0324500dff0075a7 */ /* 0x000ea40008040144 */
[----:B--2---:R-:W-:Y:S05]  /*74d0*/  @!P2 BRA `(.L_x_14232) ;  /* 0x000000ec00b4a947 */ /* 0x004fea0003800000 */
.L_x_14231:
[----:B------:R-:W-:Y:S01]  /*74e0*/  R2UR UR56, R10 ;  /* 0x000000000a3872ca */ /* 0x000fe200000e0000 */
[----:B------:R-:W-:Y:S01]  /*74f0*/  UIMAD UR5, UR36, 0xc00, UR7 ;  /* 0x00000c00240578a4 */ /* 0x000fe2000f8e0207 */
[----:B------:R-:W-:Y:S01]  /*7500*/  R2UR UR57, R11 ;  /* 0x000000000b3972ca */ /* 0x000fe200000e0000 */
[----:B------:R-:W-:Y:S01]  /*7510*/  WARPGROUP.ARRIVE ;  /* 0x00000000000079c5 */ /* 0x000fe20000000000 */
[----:B------:R-:W-:Y:S01]  /*7520*/  UMOV UR59, 0x40000040 ;  /* 0x40000040003b7882 */ /* 0x000fe20000000000 */
[----:B------:R-:W-:Y:S01]  /*7530*/  UIADD3 UR10, UR5, 0x300, URZ ;  /* 0x00000300050a7890 */ /* 0x000fe2000fffe03f */
[----:B------:R-:W3:Y:S01]  /*7540*/  LDC R209, c[0x0][0xa80] ;  /* 0x0002a000ffd17b82 */ /* 0x000ee20000000800 */
[----:B------:R-:W-:Y:S01]  /*7550*/  UMOV UR11, 0x40000040 ;  /* 0x40000040000b7882 */ /* 0x000fe20000000000 */
[----:B------:R-:W-:Y:S01]  /*7560*/  UMOV UR58, UR5 ;  /* 0x00000005003a7c82 */ /* 0x000fe20008000000 */
[----:B------:R-:W-:Y:S01]  /*7570*/  UIADD3 UR14, UR5, 0x302, URZ ;  /* 0x00000302050e7890 */ /* 0x000fe2000fffe03f */
[----:B------:R-:W4:Y:S01]  /*7580*/  S2R R217, SR_TID.X ;  /* 0x0000000000d97919 */ /* 0x000f220000002100 */
[----:B------:R-:W-:Y:S01]  /*7590*/  UMOV UR15, 0x40000040 ;  /* 0x40000040000f7882 */ /* 0x000fe20000000000 */
[----:B------:R-:W-:Y:S01]  /*75a0*/  UIADD3 UR18, UR5, 0x304, URZ ;  /* 0x0000030405127890 */ /* 0x000fe2000fffe03f */
[----:B------:R-:W-:Y:S01]  /*75b0*/  ISETP.GT.AND P2, PT, R215, R208, PT ;  /* 0x000000d0d700720c */ /* 0x000fe20003f44270 */
[----:B------:R-:W-:Y:S01]  /*75c0*/  UMOV UR19, 0x40000040 ;  /* 0x4000004000137882 */ /* 0x000fe20000000000 */
[----:B------:R-:W-:Y:S01]  /*75d0*/  HGMMA.64x96x16.F32 R152, gdesc[UR56], R152, gsb0 ;  /* 0x01600000389879f0 */ /* 0x000fe20008000898 */
[----:B------:R-:W-:Y:S01]  /*75e0*/  R2UR UR56, R8 ;  /* 0x00000000083872ca */ /* 0x000fe200000e0000 */
[----:B------:R-:W-:Y:S01]  /*75f0*/  UIADD3 UR58, UR5, 0x2, URZ ;  /* 0x00000002053a7890 */ /* 0x000fe2000fffe03f */
[----:B------:R-:W-:Y:S01]  /*7600*/  R2UR UR57, R9 ;  /* 0x00000000093972ca */ /* 0x000fe200000e0000 */
[----:B------:R-:W-:Y:S01]  /*7610*/  UMOV UR59, 0x40000040 ;  /* 0x40000040003b7882 */ /* 0x000fe20000000000 */
[----:B------:R-:W-:Y:S01]  /*7620*/  UIADD3 UR22, UR5, 0x306, URZ ;  /* 0x0000030605167890 */ /* 0x000fe2000fffe03f */
[----:B------:R-:W-:Y:S01]  /*7630*/  VIADD R215, R215, 0xffffffff ;  /* 0xffffffffd7d77836 */ /* 0x000fe20000000000 */
        /* <DEDUP_REMOVED lines=14> */
[----:B----4-:R-:W-:Y:S01]  /*7720*/  SHF.R.U32.HI R217, RZ, 0x7, R217 ;  /* 0x00000007ffd97819 */ /* 0x010fe200000116d9 */
        /* <DEDUP_REMOVED lines=88> */
[C---:B---3--:R-:W-:Y:S01]  /*7cb0*/  FMUL.FTZ R200, R13.reuse, R209 ;  /* 0x000000d10dc87220 */ /* 0x048fe20000410000 */
[----:B------:R-:W-:-:S03]  /*7cc0*/  FADD.FTZ R206, -R13, R202 ;  /* 0x000000ca0dce7221 */ /* 0x000fc60000010100 */
        /* <DEDUP_REMOVED lines=29> */
[----:B------:R-:W-:-:S06]  /*7ea0*/  FMUL.FTZ R24, R24, R165 ;  /* 0x000000a518187220 */ /* 0x000fcc0000410000 */
        /* <DEDUP_REMOVED lines=17> */
[C---:B0-----:R-:W-:Y:S01]  /*7fc0*/  FADD.FTZ R12, R200.reuse, R12 ;  /* 0x0000000cc80c7221 */ /* 0x041fe20000010000 */
[----:B------:R-:W-:Y:S01]  /*7fd0*/  F2FP.F16.F32.PACK_AB R200, R200, R152 ;  /* 0x00000098c8c8723e */ /* 0x000fe200000000ff */
[-C--:B------:R-:W-:Y:S01]  /*7fe0*/  FMUL.FTZ R56, R56, R165.reuse ;  /* 0x000000a538387220 */ /* 0x080fe20000410000 */
[-C--:B------:R-:W-:Y:S01]  /*7ff0*/  FMUL.FTZ R57, R57, R165.reuse ;  /* 0x000000a539397220 */ /* 0x080fe20000410000 */
[----:B------:R-:W-:Y:S01]  /*8000*/  FADD.FTZ R12, R202, R12 ;  /* 0x0000000cca0c7221 */ /* 0x000fe20000010000 */
[-C--:B------:R-:W-:Y:S01]  /*8010*/  FMUL.FTZ R60, R60, R165.reuse ;  /* 0x000000a53c3c7220 */ /* 0x080fe20000410000 */
[-C--:B------:R-:W-:Y:S01]  /*8020*/  FMUL.FTZ R61, R61, R165.reuse ;  /* 0x000000a53d3d7220 */ /* 0x080fe20000410000 */
[----:B------:R-:W-:Y:S01]  /*8030*/  FMUL.FTZ R64, R64, R165 ;  /* 0x000000a540407220 */ /* 0x000fe20000410000 */
[----:B-1----:R-:W-:Y:S01]  /*8040*/  FADD.FTZ R152, R157, R12 ;  /* 0x0000000c9d987221 */ /* 0x002fe20000010000 */
[----:B------:R-:W-:Y:S01]  /*8050*/  FMNMX.FTZ R12, R154, R201, !PT ;  /* 0x000000c99a0c7209 */ /* 0x000fe20007810000 */
[-C--:B------:R-:W-:Y:S01]  /*8060*/  FMUL.FTZ R65, R65, R165.reuse ;  /* 0x000000a541417220 */ /* 0x080fe20000410000 */
        /* <DEDUP_REMOVED lines=82> */
[----:B0-----:R-:W-:-:S05]  /*8590*/  FMNMX.FTZ R164, R157, R164, !PT ;  /* 0x000000a49da47209 */ /* 0x001fca0007810000 */
[C---:B------:R-:W-:Y:S01]  /*85a0*/  FADD.FTZ R12, -R164.reuse, R201 ;  /* 0x000000c9a40c7221 */ /* 0x040fe20000010100 */
[-C--:B------:R-:W-:Y:S01]  /*85b0*/  FMUL.FTZ R206, R164, R209.reuse ;  /* 0x000000d1a4ce7220 */ /* 0x080fe20000410000 */
[----:B------:R-:W-:Y:S02]  /*85c0*/  MUFU.EX2 R189, R189 ;  /* 0x000000bd00bd7308 */ /* 0x000fe40000000800 */
[-C--:B------:R-:W-:Y:S01]  /*85d0*/  FMUL.FTZ R12, R12, R209.reuse ;  /* 0x000000d10c0c7220 */ /* 0x080fe20000410000 */
[-CC-:B------:R-:W-:Y:S01]  /*85e0*/  FFMA.FTZ R155, R155, R209.reuse, -R206.reuse ;  /* 0x000000d19b9b7223 */ /* 0x180fe200000108ce */
        /* <DEDUP_REMOVED lines=8> */
[----:B------:R-:W-:-:S04]  /*8670*/  FFMA.FTZ R199, R199, R209, -R206 ;  /* 0x000000d1c7c77223 */ /* 0x000fc800000108ce */
[----:B------:R-:W-:Y:S01]  /*8680*/  MUFU.EX2 R154, R154 ;  /* 0x0000009a009a7308 */ /* 0x000fe20000000800 */
[----:B0-----:R-:W-:Y:S01]  /*8690*/  IMAD.U32 R12, RZ, RZ, UR4 ;  /* 0x00000004ff0c7e24 */ /* 0x001fe2000f8e00ff */
[----:B------:R-:W-:-:S03]  /*86a0*/  UIMAD UR4, UR36, 0xc00, UR6 ;  /* 0x00000c00240478a4 */ /* 0x000fc6000f8e0206 */
[C---:B------:R-:W-:Y:S02]  /*86b0*/  @!P1 VIADD R157, R12.reuse, 0x32440 ;  /* 0x000324400c9d9836 */ /* 0x040fe40000000000 */
[----:B------:R-:W-:Y:S01]  /*86c0*/  @!P1 VIADD R12, R12, 0x32460 ;  /* 0x000324600c0c9836 */ /* 0x000fe20000000000 */
[----:B------:R-:W-:Y:S01]  /*86d0*/  MUFU.EX2 R158, R158 ;  /* 0x0000009e009e7308 */ /* 0x000fe20000000800 */
[-C--:B-1----:R-:W-:Y:S01]  /*86e0*/  FMUL.FTZ R26, R26, R207.reuse ;  /* 0x000000cf1a1a7220 */ /* 0x082fe20000410000 */
[----:B------:R-:W-:Y:S01]  /*86f0*/  @!P1 PRMT R157, RZ, 0x654, R157 ;  /* 0x00000654ff9d9816 */ /* 0x000fe2000000009d */
[----:B------:R0:W-:Y:S06]  /*8700*/  BAR.ARV R165, 0x100 ;  /* 0x000400a50000751d */ /* 0x0001ec0000002000 */
[----:B------:R1:W-:Y:S01]  /*8710*/  @!P1 SYNCS.ARRIVE.TRANS64.RED.A1T0 RZ, [R157+URZ], RZ ;  /* 0x000000ff9dff99a7 */ /* 0x0003e2000810043f */
        /* <DEDUP_REMOVED lines=8> */
[----:B-1----:R1:W2:Y:S01]  /*87a0*/  MUFU.EX2 R157, R155 ;  /* 0x0000009b009d7308 */ /* 0x0022a20000000800 */
        /* <DEDUP_REMOVED lines=59> */
[----:B------:R-:W-:Y:S01]  /*8b60*/  UMOV UR10, UR4 ;  /* 0x00000004000a7c82 */ /* 0x000fe20008000000 */
[----:B------:R-:W-:Y:S01]  /*8b70*/  F2FP.F16.F32.PACK_AB R203, R159, R158 ;  /* 0x0000009e9fcb723e */ /* 0x000fe200000000ff */
[----:B-1----:R1:W2:Y:S01]  /*8b80*/  MUFU.EX2 R155, R160 ;  /* 0x000000a0009b7308 */ /* 0x0022a20000000800 */
[----:B------:R-:W-:Y:S01]  /*8b90*/  FFMA.FTZ R0, R207, R0, R154 ;  /* 0x00000000cf007223 */ /* 0x000fe2000001009a */
[----:B------:R-:W-:Y:S01]  /*8ba0*/  @!P1 PRMT R12, RZ, 0x654, R12 ;  /* 0x00000654ff0c9816 */ /* 0x000fe2000000000c */
[----:B------:R-:W-:-:S02]  /*8bb0*/  WARPGROUP.ARRIVE ;  /* 0x00000000000079c5 */ /* 0x000fc40000000000 */
[----:B------:R-:W-:-:S03]  /*8bc0*/  FADD.FTZ R0, R157, R0 ;  /* 0x000000009d007221 */ /* 0x000fc60000010000 */
[----:B------:R-:W-:Y:S01]  /*8bd0*/  MUFU.EX2 R192, R192 ;  /* 0x000000c000c07308 */ /* 0x000fe20000000800 */
[----:B------:R-:W-:Y:S01]  /*8be0*/  HGMMA.64x256x16.F32 R24, R200, gdesc[UR8].tnspB, R24, gsb0 ;  /* 0x43e00008c8187df0 */ /* 0x000fe20008000818 */
[-CC-:B-1----:R-:W-:Y:S01]  /*8bf0*/  FFMA.FTZ R160, R163, R209.reuse, -R206.reuse ;  /* 0x000000d1a3a07223 */ /* 0x182fe200000108ce */
[-CC-:B------:R-:W-:Y:S01]  /*8c00*/  FFMA.FTZ R163, R167, R209.reuse, -R206.reuse ;  /* 0x000000d1a7a37223 */ /* 0x180fe200000108ce */
[----:B------:R-:W-:Y:S01]  /*8c10*/  UIADD3 UR10, UR4, 0x80, URZ ;  /* 0x00000080040a7890 */ /* 0x000fe2000fffe03f */
[----:B------:R-:W-:Y:S01]  /*8c20*/  FFMA.FTZ R167, R174, R209, -R206 ;  /* 0x000000d1aea77223 */ /* 0x000fe200000108ce */
[----:B------:R-:W-:Y:S01]  /*8c30*/  UMOV UR11, 0x40000040 ;  /* 0x40000040000b7882 */ /* 0x000fe20000000000 */
[----:B------:R-:W-:Y:S01]  /*8c40*/  FADD.FTZ R158, R158, R0 ;  /* 0x000000009e9e7221 */ /* 0x000fe20000010000 */
[----:B------:R-:W-:Y:S01]  /*8c50*/  MUFU.EX2 R160, R160 ;  /* 0x000000a000a07308 */ /* 0x000fe20000000800 */
[----:B--2---:R-:W-:Y:S02]  /*8c60*/  FADD.FTZ R152, R155, R152 ;  /* 0x000000989b987221 */ /* 0x004fe40000010000 */
[----:B------:R-:W-:-:S05]  /*8c70*/  FADD.FTZ R158, R159, R158 ;  /* 0x0000009e9f9e7221 */ /* 0x000fca0000010000 */
[----:B------:R-:W-:Y:S08]  /*8c80*/  MUFU.EX2 R163, R163 ;  /* 0x000000a300a37308 */ /* 0x000ff00000000800 */
[----:B------:R-:W-:Y:S08]  /*8c90*/  MUFU.EX2 R167, R167 ;  /* 0x000000a700a77308 */ /* 0x000ff00000000800 */
[----:B------:R-:W1:Y:S08]  /*8ca0*/  MUFU.EX2 R0, R175 ;  /* 0x000000af00007308 */ /* 0x000e700000000800 */
[----:B------:R-:W-:Y:S08]  /*8cb0*/  MUFU.EX2 R193, R193 ;  /* 0x000000c100c17308 */ /* 0x000ff00000000800 */
[----:B------:R-:W-:Y:S01]  /*8cc0*/  MUFU.EX2 R196, R196 ;  /* 0x000000c400c47308 */ /* 0x000fe20000000800 */
[----:B-1----:R-:W-:-:S07]  /*8cd0*/  F2FP.F16.F32.PACK_AB R159, R0, R167 ;  /* 0x000000a7009f723e */ /* 0x002fce00000000ff */
[----:B------:R-:W-:Y:S08]  /*8ce0*/  MUFU.EX2 R197, R197 ;  /* 0x000000c500c57308 */ /* 0x000ff00000000800 */
[----:B------:R-:W-:Y:S08]  /*8cf0*/  MUFU.EX2 R194, R194 ;  /* 0x000000c200c27308 */ /* 0x000ff00000000800 */
[----:B------:R-:W-:Y:S08]  /*8d00*/  MUFU.EX2 R195, R195 ;  /* 0x000000c300c37308 */ /* 0x000ff00000000800 */
[----:B------:R-:W-:Y:S08]  /*8d10*/  MUFU.EX2 R198, R198 ;  /* 0x000000c600c67308 */ /* 0x000ff00000000800 */
[----:B------:R-:W-:Y:S01]  /*8d20*/  MUFU.EX2 R199, R199 ;  /* 0x000000c700c77308 */ /* 0x000fe20000000800 */
[----:B------:R-:W-:-:S02]  /*8d30*/  WARPGROUP.DEPBAR.LE gsb0, 0x0 ;  /* 0x00008000000079c5 */ /* 0x000fc40000010000 */
[-CC-:B------:R-:W-:Y:S01]  /*8d40*/  FFMA.FTZ R200, R162, R209.reuse, -R206.reuse ;  /* 0x000000d1a2c87223 */ /* 0x180fe200000108ce */
[----:B------:R-:W-:-:S04]  /*8d50*/  FFMA.FTZ R162, R166, R209, -R206 ;  /* 0x000000d1a6a27223 */ /* 0x000fc800000108ce */
[----:B------:R-:W1:Y:S01]  /*8d60*/  MUFU.EX2 R201, R161 ;  /* 0x000000a100c97308 */ /* 0x000e620000000800 */
[----:B------:R-:W-:-:S07]  /*8d70*/  IMAD.MOV.U32 R202, RZ, RZ, R13 ;  /* 0x000000ffffca7224 */ /* 0x000fce00078e000d */
[----:B------:R-:W2:Y:S08]  /*8d80*/  MUFU.EX2 R161, R153 ;  /* 0x0000009900a17308 */ /* 0x000eb00000000800 */
[----:B------:R-:W3:Y:S01]  /*8d90*/  MUFU.EX2 R200, R200 ;  /* 0x000000c800c87308 */ /* 0x000ee20000000800 */
[C---:B-1----:R-:W-:Y:S01]  /*8da0*/  FADD.FTZ R166, R201.reuse, R152 ;  /* 0x00000098c9a67221 */ /* 0x042fe20000010000 */
[----:B------:R-:W-:Y:S01]  /*8db0*/  F2FP.F16.F32.PACK_AB R152, R201, R155 ;  /* 0x0000009bc998723e */ /* 0x000fe200000000ff */
[----:B------:R-:W-:-:S05]  /*8dc0*/  IMAD.MOV.U32 R201, RZ, RZ, R164 ;  /* 0x000000ffffc97224 */ /* 0x000fca00078e00a4 */
[----:B------:R-:W1:Y:S01]  /*8dd0*/  MUFU.EX2 R162, R162 ;  /* 0x000000a200a27308 */ /* 0x000e620000000800 */
[----:B--2---:R-:W-:Y:S02]  /*8de0*/  F2FP.F16.F32.PACK_AB R154, R156, R161 ;  /* 0x000000a19c9a723e */ /* 0x004fe400000000ff */
[----:B---3--:R-:W-:Y:S01]  /*8df0*/  F2FP.F16.F32.PACK_AB R153, R160, R200 ;  /* 0x000000c8a099723e */ /* 0x008fe200000000ff */
[----:B------:R-:W-:Y:S01]  /*8e00*/  FADD.FTZ R200, R200, R158 ;  /* 0x0000009ec8c87221 */ /* 0x000fe20000010000 */
[----:B------:R-:W-:-:S03]  /*8e10*/  F2FP.F16.F32.PACK_AB R158, R173, R172 ;  /* 0x000000acad9e723e */ /* 0x000fc600000000ff */
[----:B------:R-:W-:Y:S01]  /*8e20*/  FADD.FTZ R200, R160, R200 ;  /* 0x000000c8a0c87221 */ /* 0x000fe20000010000 */
[----:B------:R-:W-:Y:S02]  /*8e30*/  F2FP.F16.F32.PACK_AB R160, R177, R176 ;  /* 0x000000b0b1a0723e */ /* 0x000fe400000000ff */
[----:B-1----:R-:W-:Y:S01]  /*8e40*/  F2FP.F16.F32.PACK_AB R155, R163, R162 ;  /* 0x000000a2a39b723e */ /* 0x002fe200000000ff */
[----:B------:R-:W-:Y:S01]  /*8e50*/  FADD.FTZ R200, R162, R200 ;  /* 0x000000c8a2c87221 */ /* 0x000fe20000010000 */
[----:B------:R-:W-:Y:S02]  /*8e60*/  F2FP.F16.F32.PACK_AB R162, R181, R180 ;  /* 0x000000b4b5a2723e */ /* 0x000fe400000000ff */
[----:B------:R-:W-:-:S06]  /*8e70*/  WARPGROUP.ARRIVE ;  /* 0x00000000000079c5 */ /* 0x000fcc0000000000 */
[----:B------:R-:W-:Y:S01]  /*8e80*/  HGMMA.64x256x16.F32 R24, R152, gdesc[UR8].tnspB, R24, gsb0 ;  /* 0x43e0000898187df0 */ /* 0x000fe20008000818 */
[----:B------:R-:W-:Y:S01]  /*8e90*/  UIADD3 UR10, UR4, 0x100, URZ ;  /* 0x00000100040a7890 */ /* 0x000fe2000fffe03f */
[----:B------:R-:W-:Y:S01]  /*8ea0*/  UMOV UR11, 0x40000040 ;  /* 0x40000040000b7882 */ /* 0x000fe20000000000 */
[----:B------:R-:W-:Y:S02]  /*8eb0*/  WARPGROUP.DEPBAR.LE gsb0, 0x0 ;  /* 0x00008000000079c5 */ /* 0x000fe40000010000 */
[-CC-:B------:R-:W-:Y:S01]  /*8ec0*/  FFMA.FTZ R152, R170, R209.reuse, -R206.reuse ;  /* 0x000000d1aa987223 */ /* 0x180fe200000108ce */
[----:B------:R-:W-:Y:S01]  /*8ed0*/  FFMA.FTZ R153, R171, R209, -R206 ;  /* 0x000000d1ab997223 */ /* 0x000fe200000108ce */
[----:B------:R-:W-:-:S04]  /*8ee0*/  FADD.FTZ R154, R161, R166 ;  /* 0x000000a6a19a7221 */ /* 0x000fc80000010000 */
[----:B------:R-:W1:Y:S01]  /*8ef0*/  MUFU.EX2 R152, R152 ;  /* 0x0000009800987308 */ /* 0x000e620000000800 */
[----:B------:R-:W-:Y:S01]  /*8f00*/  FADD.FTZ R154, R156, R154 ;  /* 0x0000009a9c9a7221 */ /* 0x000fe20000010000 */
[----:B------:R-:W-:-:S03]  /*8f10*/  F2FP.F16.F32.PACK_AB R156, R169, R168 ;  /* 0x000000a8a99c723e */ /* 0x000fc600000000ff */
[----:B------:R-:W-:-:S03]  /*8f20*/  FADD.FTZ R154, R168, R154 ;  /* 0x0000009aa89a7221 */ /* 0x000fc60000010000 */
[----:B------:R-:W2:Y:S01]  /*8f30*/  MUFU.EX2 R153, R153 ;  /* 0x0000009900997308 */ /* 0x000ea20000000800 */
[----:B------:R-:W-:Y:S01]  /*8f40*/  FADD.FTZ R169, R169, R154 ;  /* 0x0000009aa9a97221 */ /* 0x000fe20000010000 */
[----:B------:R-:W-:-:S03]  /*8f50*/  FADD.FTZ R154, R163, R200 ;  /* 0x000000c8a39a7221 */ /* 0x000fc60000010000 */
[----:B------:R-:W-:Y:S01]  /*8f60*/  FADD.FTZ R172, R172, R169 ;  /* 0x000000a9acac7221 */ /* 0x000fe20000010000 */
[----:B-1----:R-:W-:-:S03]  /*8f70*/  FADD.FTZ R154, R152, R154 ;  /* 0x0000009a989a7221 */ /* 0x002fc60000010000 */
[----:B------:R-:W-:-:S04]  /*8f80*/  FADD.FTZ R172, R173, R172 ;  /* 0x000000acadac7221 */ /* 0x000fc80000010000 */
[----:B------:R-:W-:Y:S01]  /*8f90*/  FADD.FTZ R172, R176, R172 ;  /* 0x000000acb0ac7221 */ /* 0x000fe20000010000 */
[C---:B--2---:R-:W-:Y:S01]  /*8fa0*/  F2FP.F16.F32.PACK_AB R157, R153.reuse, R152 ;  /* 0x00000098999d723e */ /* 0x044fe200000000ff */
[----:B------:R-:W-:Y:S01]  /*8fb0*/  FADD.FTZ R166, R153, R154 ;  /* 0x0000009a99a67221 */ /* 0x000fe20000010000 */
[----:B------:R-:W-:Y:S01]  /*8fc0*/  F2FP.F16.F32.PACK_AB R152, R185, R184 ;  /* 0x000000b8b998723e */ /* 0x000fe200000000ff */
[----:B------:R-:W-:Y:S01]  /*8fd0*/  FADD.FTZ R172, R177, R172 ;  /* 0x000000acb1ac7221 */ /* 0x000fe20000010000 */
[----:B------:R-:W-:Y:S01]  /*8fe0*/  WARPGROUP.ARRIVE ;  /* 0x00000000000079c5 */ /* 0x000fe20000000000 */
[----:B------:R-:W-:Y:S01]  /*8ff0*/  F2FP.F16.F32.PACK_AB R154, R189, R188 ;  /* 0x000000bcbd9a723e */ /* 0x000fe200000000ff */
[----:B------:R-:W-:Y:S01]  /*9000*/  FADD.FTZ R166, R167, R166 ;  /* 0x000000a6a7a67221 */ /* 0x000fe20000010000 */
[----:B------:R-:W-:-:S03]  /*9010*/  FADD.FTZ R172, R180, R172 ;  /* 0x000000acb4ac7221 */ /* 0x000fc60000010000 */
[----:B------:R-:W-:Y:S01]  /*9020*/  HGMMA.64x256x16.F32 R24, R156, gdesc[UR8].tnspB, R24, gsb0 ;  /* 0x43e000089c187df0 */ /* 0x000fe20008000818 */
[----:B------:R-:W-:Y:S01]  /*9030*/  UIADD3 UR10, UR4, 0x180, URZ ;  /* 0x00000180040a7890 */ /* 0x000fe2000fffe03f */
[----:B------:R-:W-:Y:S01]  /*9040*/  FADD.FTZ R166, R0, R166 ;  /* 0x000000a600a67221 */ /* 0x000fe20000010000 */
[----:B------:R-:W-:Y:S01]  /*9050*/  UMOV UR11, 0x40000040 ;  /* 0x40000040000b7882 */ /* 0x000fe20000000000 */
[----:B------:R-:W-:-:S04]  /*9060*/  FADD.FTZ R172, R181, R172 ;  /* 0x000000acb5ac7221 */ /* 0x000fc80000010000 */
[----:B------:R-:W-:-:S04]  /*9070*/  FADD.FTZ R172, R184, R172 ;  /* 0x000000acb8ac7221 */ /* 0x000fc80000010000 */
[----:B------:R-:W-:-:S04]  /*9080*/  FADD.FTZ R172, R185, R172 ;  /* 0x000000acb9ac7221 */ /* 0x000fc80000010000 */
        /* <DEDUP_REMOVED lines=17> */
[----:B------:R-:W-:-:S06]  /*91a0*/  WARPGROUP.ARRIVE ;  /* 0x00000000000079c5 */ /* 0x000fcc0000000000 */
[----:B------:R-:W-:Y:S01]  /*91b0*/  HGMMA.64x256x16.F32 R24, R160, gdesc[UR8].tnspB, R24, gsb0 ;  /* 0x43e00008a0187df0 */ /* 0x000fe20008000818 */
[----:B------:R-:W-:Y:S01]  /*91c0*/  UIADD3 UR10, UR4, 0x200, URZ ;  /* 0x00000200040a7890 */ /* 0x000fe2000fffe03f */
[----:B------:R-:W-:Y:S01]  /*91d0*/  UMOV UR11, 0x40000040 ;  /* 0x40000040000b7882 */ /* 0x000fe20000000000 */
[----:B------:R-:W-:Y:S01]  /*91e0*/  UIADD3 UR4, UR4, 0x280, URZ ;  /* 0x0000028004047890 */ /* 0x000fe2000fffe03f */
[----:B------:R-:W-:Y:S02]  /*91f0*/  WARPGROUP.DEPBAR.LE gsb0, 0x0 ;  /* 0x00008000000079c5 */ /* 0x000fe40000010000 */
[-CC-:B------:R-:W-:Y:S01]  /*9200*/  FFMA.FTZ R160, R186, R209.reuse, -R206.reuse ;  /* 0x000000d1baa07223 */ /* 0x180fe200000108ce */
[-CC-:B------:R-:W-:Y:S01]  /*9210*/  FFMA.FTZ R161, R187, R209.reuse, -R206.reuse ;  /* 0x000000d1bba17223 */ /* 0x180fe200000108ce */
[-CC-:B------:R-:W-:Y:S01]  /*9220*/  FFMA.FTZ R162, R190, R209.reuse, -R206.reuse ;  /* 0x000000d1bea27223 */ /* 0x180fe200000108ce */
[----:B------:R-:W-:-:S03]  /*9230*/  FFMA.FTZ R163, R191, R209, -R206 ;  /* 0x000000d1bfa37223 */ /* 0x000fc600000108ce */
[----:B------:R-:W1:Y:S08]  /*9240*/  MUFU.EX2 R160, R160 ;  /* 0x000000a000a07308 */ /* 0x000e700000000800 */
[----:B------:R-:W2:Y:S08]  /*9250*/  MUFU.EX2 R161, R161 ;  /* 0x000000a100a17308 */ /* 0x000eb00000000800 */
[----:B------:R-:W3:Y:S01]  /*9260*/  MUFU.EX2 R162, R162 ;  /* 0x000000a200a27308 */ /* 0x000ee20000000800 */
[----:B-1----:R-:W-:-:S07]  /*9270*/  FADD.FTZ R158, R160, R158 ;  /* 0x0000009ea09e7221 */ /* 0x002fce0000010000 */
[----:B------:R-:W1:Y:S01]  /*9280*/  MUFU.EX2 R163, R163 ;  /* 0x000000a300a37308 */ /* 0x000e620000000800 */
[C---:B--2---:R-:W-:Y:S01]  /*9290*/  F2FP.F16.F32.PACK_AB R153, R161.reuse, R160 ;  /* 0x000000a0a199723e */ /* 0x044fe200000000ff */
[----:B------:R-:W-:-:S04]  /*92a0*/  FADD.FTZ R158, R161, R158 ;  /* 0x0000009ea19e7221 */ /* 0x000fc80000010000 */
[----:B---3--:R-:W-:Y:S01]  /*92b0*/  FADD.FTZ R158, R162, R158 ;  /* 0x0000009ea29e7221 */ /* 0x008fe20000010000 */
[----:B-1----:R-:W-:-:S03]  /*92c0*/  F2FP.F16.F32.PACK_AB R155, R163, R162 ;  /* 0x000000a2a39b723e */ /* 0x002fc600000000ff */
[----:B------:R-:W-:Y:S01]  /*92d0*/  FADD.FTZ R163, R163, R158 ;  /* 0x0000009ea3a37221 */ /* 0x000fe20000010000 */
[----:B------:R-:W-:-:S06]  /*92e0*/  WARPGROUP.ARRIVE ;  /* 0x00000000000079c5 */ /* 0x000fcc0000000000 */
        /* <DEDUP_REMOVED lines=11> */
[----:B------:R-:W-:-:S03]  /*93a0*/  FADD.FTZ R195, R195, R194 ;  /* 0x000000c2c3c37221 */ /* 0x000fc60000010000 */
[----:B------:R-:W-:Y:S01]  /*93b0*/  WARPGROUP.ARRIVE ;  /* 0x00000000000079c5 */ /* 0x000fe20000000000 */
[----:B------:R-:W-:-:S04]  /*93c0*/  FADD.FTZ R0, R198, R195 ;  /* 0x000000c3c6007221 */ /* 0x000fc80000010000 */
[----:B------:R-:W-:-:S08]  /*93d0*/  FADD.FTZ R0, R199, R0 ;  /* 0x00000000c7007221 */ /* 0x000fd00000010000 */
[----:B------:R-:W-:Y:S03]  /*93e0*/  HGMMA.64x256x16.F32 R24, R152, gdesc[UR8].tnspB, R24, gsb0 ;  /* 0x43e0000898187df0 */ /* 0x000fe60008000818 */
[----:B------:R-:W-:Y:S02]  /*93f0*/  WARPGROUP.DEPBAR.LE gsb0, 0x0 ;  /* 0x00008000000079c5 */ /* 0x000fe40000010000 */
[----:B------:R1:W-:Y:S02]  /*9400*/  @!P1 SYNCS.ARRIVE.TRANS64.RED.A1T0 RZ, [R12+URZ], RZ ;  /* 0x000000ff0cff99a7 */ /* 0x0003e4000810043f */
[----:B-1----:R-:W-:-:S04]  /*9410*/  FADD.FTZ R12, R196, R193 ;  /* 0x000000c1c40c7221 */ /* 0x002fc80000010000 */
[----:B------:R-:W-:Y:S01]  /*9420*/  FADD.FTZ R12, R197, R12 ;  /* 0x0000000cc50c7221 */ /* 0x000fe20000010000 */
[----:B0-----:R-:W-:Y:S06]  /*9430*/  @P2 BRA `(.L_x_14233) ;  /* 0xffffffdc00482947 */ /* 0x001fec000383ffff */
.L_x_14224:
[----:B------:R-:W2:Y:S01]  /*9440*/  LDL.LU R152, [R1+0x24] ;  /* 0x0000240001987983 */ /* 0x000ea20000300800 */
[----:B------:R-:W-:Y:S01]  /*9450*/  UIADD3 UR36, UR36, 0x1, URZ ;  /* 0x0000000124247890 */ /* 0x000fe2000fffe03f */
[----:B------:R0:W-:Y:S06]  /*9460*/  BAR.ARV R165, 0x100 ;  /* 0x000400a50000751d */ /* 0x0001ec0000002000 */
[----:B------:R-:W-:Y:S02]  /*9470*/  UISETP.NE.AND UP0, UPT, UR36, 0x2, UPT ;  /* 0x000000022400788c */ /* 0x000fe4000bf05270 */
[----:B------:R-:W-:Y:S06]  /*9480*/  BAR.ARV 0x8, 0x180 ;  /* 0x0206000000007b1d */ /* 0x000fec0000002000 */
[----:B------:R-:W-:Y:S01]  /*9490*/  USEL UR4, URZ, 0x1, UP0 ;  /* 0x000000013f047887 */ /* 0x000fe20008000000 */
[----:B------:R-:W-:Y:S01]  /*94a0*/  PLOP3.LUT P0, PT, PT, PT, PT, 0x8, 0x0 ;  /* 0x000000000000781c */ /* 0x000fe20003f0e170 */
[----:B------:R-:W1:Y:S01]  /*94b0*/  SHFL.BFLY PT, R3, R12, 0x2, 0x1f ;  /* 0x0c401f000c037f89 */ /* 0x000e6200000e0000 */
[----:B------:R-:W-:-:S02]  /*94c0*/  USEL UR36, UR36, URZ, UP0 ;  /* 0x0000003f24247287 */ /* 0x000fc40008000000 */
[----:B------:R-:W-:Y:S01]  /*94d0*/  ULOP3.LUT UR37, UR37, UR4, URZ, 0x3c, !UPT ;  /* 0x0000000425257292 */ /* 0x000fe2000f8e3c3f */
[----:B------:R-:W3:Y:S01]  /*94e0*/  SHFL.BFLY PT, R5, R0, 0x2, 0x1f ;  /* 0x0c401f0000057f89 */ /* 0x000ee200000e0000 */
[----:B-1----:R-:W-:Y:S01]  /*94f0*/  FADD.FTZ R3, R3, R12 ;  /* 0x0000000c03037221 */ /* 0x002fe20000010000 */
[----:B---3--:R-:W-:-:S04]  /*9500*/  FADD.FTZ R5, R5, R0 ;  /* 0x0000000005057221 */ /* 0x008fc80000010000 */
[----:B------:R-:W1:Y:S01]  /*9510*/  SHFL.BFLY PT, R2, R3, 0x1, 0x1f ;  /* 0x0c201f0003027f89 */ /* 0x000e6200000e0000 */
[----:B------:R-:W-:-:S03]  /*9520*/  IMAD.MOV.U32 R0, RZ, RZ, RZ ;  /* 0x000000ffff007224 */ /* 0x000fc600078e00ff */
[----:B------:R-:W3:Y:S01]  /*9530*/  SHFL.BFLY PT, R4, R5, 0x1, 0x1f ;  /* 0x0c201f0005047f89 */ /* 0x000ee200000e0000 */
[----:B-1----:R-:W-:Y:S01]  /*9540*/  FADD.FTZ R6, R3, R2 ;  /* 0x0000000203067221 */ /* 0x002fe20000010000 */
[----:B------:R-:W-:Y:S02]  /*9550*/  IMAD.MOV.U32 R2, RZ, RZ, RZ ;  /* 0x000000ffff027224 */ /* 0x000fe400078e00ff */
[----:B------:R-:W-:Y:S02]  /*9560*/  IMAD.MOV.U32 R3, RZ, RZ, -0x800000 ;  /* 0xff800000ff037424 */ /* 0x000fe400078e00ff */
[----:B---3--:R-:W-:Y:S01]  /*9570*/  FADD.FTZ R7, R5, R4 ;  /* 0x0000000405077221 */ /* 0x008fe20000010000 */
[----:B------:R-:W-:-:S04]  /*9580*/  FSETP.NE.FTZ.AND P1, PT, R6, RZ, PT ;  /* 0x000000ff0600720b */ /* 0x000fc80003f35000 */
[----:B------:R-:W-:-:S09]  /*9590*/  FSETP.NE.FTZ.AND P2, PT, R7, RZ, PT ;  /* 0x000000ff0700720b */ /* 0x000fd20003f55000 */
[----:B------:R-:W1:Y:S08]  /*95a0*/  @P1 MUFU.LG2 R4, R6 ;  /* 0x0000000600041308 */ /* 0x000e700000000c00 */
[----:B------:R-:W3:Y:S08]  /*95b0*/  @P2 MUFU.LG2 R5, R7 ;  /* 0x0000000700052308 */ /* 0x000ef00000000c00 */
[----:B------:R4:W5:Y:S01]  /*95c0*/  @P1 MUFU.RCP R2, R6 ;  /* 0x0000000600021308 */ /* 0x0009620000001000 */
[----:B-1----:R-:W-:-:S07]  /*95d0*/  @P1 FMUL.FTZ R4, R4, 0.69314718246459960938 ;  /* 0x3f31721804041820 */ /* 0x002fce0000410000 */
[----:B------:R-:W1:Y:S01]  /*95e0*/  @P2 MUFU.RCP R0, R7 ;  /* 0x0000000700002308 */ /* 0x000e620000001000 */
[C---:B----4-:R-:W-:Y:S01]  /*95f0*/  @P1 FMUL.FTZ R6, R209.reuse, 0.69314718246459960938 ;  /* 0x3f317218d1061820 */ /* 0x050fe20000410000 */
[----:B------:R-:W-:Y:S01]  /*9600*/  @P2 FMUL.FTZ R209, R209, 0.69314718246459960938 ;  /* 0x3f317218d1d12820 */ /* 0x000fe20000410000 */
[----:B---3--:R-:W-:Y:S02]  /*9610*/  @P2 FMUL.FTZ R5, R5, 0.69314718246459960938 ;  /* 0x3f31721805052820 */ /* 0x008fe40000410000 */
[----:B------:R-:W-:Y:S01]  /*9620*/  @P1 FFMA.FTZ R3, R6, R13, R4 ;  /* 0x0000000d06031223 */ /* 0x000fe20000010004 */
        /* <DEDUP_REMOVED lines=132> */
.L_x_14202:
[----:B------:R-:W1:Y:S01]  /*9e70*/  S2R R5, SR_CgaCtaId ;  /* 0x0000000000057919 */ /* 0x000e620000008800 */
[----:B------:R-:W-:Y:S01]  /*9e80*/  MOV R0, 0x400 ;  /* 0x0000040000007802 */ /* 0x000fe20000000f00 */
[----:B------:R-:W-:Y:S01]  /*9e90*/  BSSY B0, `(.L_x_14234) ;  /* 0x000046a000007945 */ /* 0x000fe20003800000 */
[----:B------:R-:W-:Y:S02]  /*9ea0*/  BAR.SYNC.DEFER_BLOCKING 0x5, 0x180 ;  /* 0x0146000000007b1d */ /* 0x000fe40000010000 */
[----:B-1----:R-:W-:-:S05]  /*9eb0*/  LEA R0, R5, R0, 0x18 ;  /* 0x0000000005007211 */ /* 0x002fca00078ec0ff */
[----:B------:R1:W2:Y:S01]  /*9ec0*/  LDS.128 R4, [R0+0x324d0] ;  /* 0x0324d00000047984 */ /* 0x0002a20000000c00 */
[----:B------:R-:W-:Y:S06]  /*9ed0*/  BAR.ARV 0x4, 0x180 ;  /* 0x0106000000007b1d */ /* 0x000fec0000002000 */
[----:B------:R-:W-:Y:S05]  /*9ee0*/  @P0 BRA `(.L_x_14235) ;  /* 0x0000003400fc0947 */ /* 0x000fea0003800000 */
[----:B------:R-:W0:Y:S01]  /*9ef0*/  LDL R8, [R1+0x80] ;  /* 0x0000800001087983 */ /* 0x000e220000100800 */
[----:B------:R-:W3:Y:S01]  /*9f00*/  S2R R9, SR_SWINHI ;  /* 0x0000000000097919 */ /* 0x000ee20000002f00 */
[----:B------:R-:W-:Y:S01]  /*9f10*/  F2FP.F16.F32.PACK_AB R10, R29, R28 ;  /* 0x0000001c1d0a723e */ /* 0x000fe200000000ff */
[----:B------:R-:W-:Y:S01]  /*9f20*/  ULDC.64 UR4, c[0x0][0xd08] ;  /* 0x0003420000047ab9 */ /* 0x000fe20000000a00 */
[----:B------:R-:W-:Y:S01]  /*9f30*/  F2FP.F16.F32.PACK_AB R11, R31, R30 ;  /* 0x0000001e1f0b723e */ /* 0x000fe200000000ff */
[----:B------:R-:W4:Y:S01]  /*9f40*/  LDL R163, [R1+0x20] ;  /* 0x0000200001a37983 */ /* 0x000f220000100800 */
[----:B------:R-:W-:Y:S02]  /*9f50*/  MOV R16, R0 ;  /* 0x0000000000107202 */ /* 0x000fe40000000f00 */
[----:B---3--:R-:W-:Y:S02]  /*9f60*/  MOV R17, R9 ;  /* 0x0000000900117202 */ /* 0x008fe40000000f00 */
[----:B------:R-:W-:-:S02]  /*9f70*/  F2FP.F16.F32.PACK_AB R14, R37, R36 ;  /* 0x00000024250e723e */ /* 0x000fc400000000ff */
[----:B------:R-:W-:Y:S01]  /*9f80*/  F2FP.F16.F32.PACK_AB R15, R39, R38 ;  /* 0x00000026270f723e */ /* 0x000fe200000000ff */
[----:B------:R-:W-:Y:S01]  /*9f90*/  BAR.SYNC.DEFER_BLOCKING 0x1, 0x100 ;  /* 0x0044000000007b1d */ /* 0x000fe20000010000 */
[----:B0-----:R-:W-:-:S03]  /*9fa0*/  IMAD.WIDE R152, R8, 0x2, R16 ;  /* 0x0000000208987825 */ /* 0x001fc600078e0210 */
[C---:B------:R-:W-:Y:S02]  /*9fb0*/  LOP3.LUT R9, R152.reuse, 0x380, RZ, 0xc0, !PT ;  /* 0x0000038098097812 */ /* 0x040fe400078ec0ff */
[----:B------:R-:W-:Y:S02]  /*9fc0*/  IADD3 R23, P0, R152, 0x40, RZ ;  /* 0x0000004098177810 */ /* 0x000fe40007f1e0ff */
[----:B------:R-:W-:Y:S02]  /*9fd0*/  SHF.R.U64 R9, R9, 0x3, RZ ;  /* 0x0000000309097819 */ /* 0x000fe400000012ff */
[----:B------:R-:W-:Y:S02]  /*9fe0*/  LOP3.LUT R22, R23, 0x380, RZ, 0xc0, !PT ;  /* 0x0000038017167812 */ /* 0x000fe400078ec0ff */
[----:B------:R-:W-:Y:S01]  /*9ff0*/  LOP3.LUT R8, R9, R152, RZ, 0x3c, !PT ;  /* 0x0000009809087212 */ /* 0x000fe200078e3cff */
[----:B------:R-:W-:Y:S01]  /*a000*/  IMAD.MOV.U32 R9, RZ, RZ, R153 ;  /* 0x000000ffff097224 */ /* 0x000fe200078e0099 */
[----:B------:R-:W-:-:S02]  /*a010*/  SHF.R.U64 R22, R22, 0x3, RZ ;  /* 0x0000000316167819 */ /* 0x000fc400000012ff */
[----:B------:R-:W-:Y:S02]  /*a020*/  IADD3 R21, P1, R152, 0x60, RZ ;  /* 0x0000006098157810 */ /* 0x000fe40007f3e0ff */
[----:B--2---:R-:W-:Y:S02]  /*a030*/  MOV R4, R8 ;  /* 0x0000000800047202 */ /* 0x004fe40000000f00 */
[----:B------:R-:W-:Y:S02]  /*a040*/  F2FP.F16.F32.PACK_AB R8, R25, R24 ;  /* 0x000000181908723e */ /* 0x000fe400000000ff */
[----:B------:R-:W-:Y:S02]  /*a050*/  F2FP.F16.F32.PACK_AB R9, R27, R26 ;  /* 0x0000001a1b09723e */ /* 0x000fe400000000ff */
[----:B------:R-:W-:Y:S01]  /*a060*/  LOP3.LUT R22, R22, R23, RZ, 0x3c, !PT ;  /* 0x0000001716167212 */ /* 0x000fe200078e3cff */
[----:B------:R-:W-:Y:S01]  /*a070*/  IMAD.X R23, RZ, RZ, R153, P0 ;  /* 0x000000ffff177224 */ /* 0x000fe200000e0699 */
[----:B------:R-:W-:-:S02]  /*a080*/  LOP3.LUT R20, R21, 0x380, RZ, 0xc0, !PT ;  /* 0x0000038015147812 */ /* 0x000fc400078ec0ff */
[C---:B------:R-:W-:Y:S01]  /*a090*/  IADD3 R155, P0, R152.reuse, 0x4000, RZ ;  /* 0x00004000989b7810 */ /* 0x040fe20007f1e0ff */
[----:B------:R0:W-:Y:S01]  /*a0a0*/  STSM.16.M88.4 [R4], R8 ;  /* 0x0000000804007844 */ /* 0x0001e20000000200 */
[----:B------:R-:W-:Y:S02]  /*a0b0*/  IADD3 R13, P2, R152, 0x20, RZ ;  /* 0x00000020980d7810 */ /* 0x000fe40007f5e0ff */
[----:B------:R-:W-:Y:S02]  /*a0c0*/  SHF.R.U64 R20, R20, 0x3, RZ ;  /* 0x0000000314147819 */ /* 0x000fe400000012ff */
[----:B------:R-:W-:Y:S02]  /*a0d0*/  LOP3.LUT R12, R13, 0x380, RZ, 0xc0, !PT ;  /* 0x000003800d0c7812 */ /* 0x000fe400078ec0ff */
[----:B------:R-:W-:Y:S01]  /*a0e0*/  LOP3.LUT R20, R20, R21, RZ, 0x3c, !PT ;  /* 0x0000001514147212 */ /* 0x000fe200078e3cff */
[----:B------:R-:W-:Y:S01]  /*a0f0*/  IMAD.X R21, RZ, RZ, R153, P1 ;  /* 0x000000ffff157224 */ /* 0x000fe200008e0699 */
[----:B------:R-:W-:-:S02]  /*a100*/  SHF.R.U64 R12, R12, 0x3, RZ ;  /* 0x000000030c0c7819 */ /* 0x000fc400000012ff */
[----:B0-----:R-:W-:Y:S02]  /*a110*/  MOV R4, R22 ;  /* 0x0000001600047202 */ /* 0x001fe40000000f00 */
[----:B------:R-:W-:Y:S02]  /*a120*/  LOP3.LUT R22, R155, 0x380, RZ, 0xc0, !PT ;  /* 0x000003809b167812 */ /* 0x000fe400078ec0ff */
[----:B------:R-:W-:Y:S02]  /*a130*/  IADD3 R157, P1, R152, 0x4020, RZ ;  /* 0x00004020989d7810 */ /* 0x000fe40007f3e0ff */
[----:B------:R-:W-:Y:S02]  /*a140*/  SHF.R.U64 R22, R22, 0x3, RZ ;  /* 0x0000000316167819 */ /* 0x000fe400000012ff */
[----:B------:R-:W-:Y:S02]  /*a150*/  LOP3.LUT R12, R12, R13, RZ, 0x3c, !PT ;  /* 0x0000000d0c0c7212 */ /* 0x000fe400078e3cff */
[----:B------:R-:W-:Y:S01]  /*a160*/  LOP3.LUT R22, R22, R155, RZ, 0x3c, !PT ;  /* 0x0000009b16167212 */ /* 0x000fe200078e3cff */
[----:B------:R-:W-:Y:S01]  /*a170*/  IMAD.X R13, RZ, RZ, R153, P2 ;  /* 0x000000ffff0d7224 */ /* 0x000fe200010e0699 */
[----:B------:R-:W-:-:S02]  /*a180*/  MOV R155, R20 ;  /* 0x00000014009b7202 */ /* 0x000fc40000000f00 */
[----:B------:R-:W-:Y:S02]  /*a190*/  LOP3.LUT R20, R157, 0x380, RZ, 0xc0, !PT ;  /* 0x000003809d147812 */ /* 0x000fe400078ec0ff */
[----:B------:R-:W-:Y:S02]  /*a1a0*/  MOV R154, R12 ;  /* 0x0000000c009a7202 */ /* 0x000fe40000000f00 */
[----:B------:R-:W-:Y:S01]  /*a1b0*/  SHF.R.U64 R20, R20, 0x3, RZ ;  /* 0x0000000314147819 */ /* 0x000fe200000012ff */
[--C-:B------:R-:W-:Y:S01]  /*a1c0*/  IMAD.X R23, RZ, RZ, R153.reuse, P0 ;  /* 0x000000ffff177224 */ /* 0x100fe200000e0699 */
[----:B------:R-:W-:Y:S02]  /*a1d0*/  F2FP.F16.F32.PACK_AB R12, R33, R32 ;  /* 0x00000020210c723e */ /* 0x000fe400000000ff */
[----:B------:R-:W-:Y:S02]  /*a1e0*/  F2FP.F16.F32.PACK_AB R13, R35, R34 ;  /* 0x00000022230d723e */ /* 0x000fe400000000ff */
[----:B------:R-:W-:Y:S01]  /*a1f0*/  LOP3.LUT R20, R20, R157, RZ, 0x3c, !PT ;  /* 0x0000009d14147212 */ /* 0x000fe200078e3cff */
[----:B------:R-:W-:Y:S01]  /*a200*/  IMAD.X R21, RZ, RZ, R153, P1 ;  /* 0x000000ffff157224 */ /* 0x000fe200008e0699 */
[----:B------:R-:W-:-:S02]  /*a210*/  F2FP.F16.F32.PACK_AB R8, R41, R40 ;  /* 0x000000282908723e */ /* 0x000fc400000000ff */
[----:B------:R-:W-:Y:S02]  /*a220*/  F2FP.F16.F32.PACK_AB R9, R43, R42 ;  /* 0x0000002a2b09723e */ /* 0x000fe400000000ff */
[----:B------:R-:W-:Y:S02]  /*a230*/  F2FP.F16.F32.PACK_AB R10, R45, R44 ;  /* 0x0000002c2d0a723e */ /* 0x000fe400000000ff */
[----:B------:R-:W-:Y:S02]  /*a240*/  F2FP.F16.F32.PACK_AB R11, R47, R46 ;  /* 0x0000002e2f0b723e */ /* 0x000fe400000000ff */
[C---:B------:R-:W-:Y:S01]  /*a250*/  IADD3 R157, P0, R152.reuse, 0x4040, RZ ;  /* 0x00004040989d7810 */ /* 0x040fe20007f1e0ff */
[----:B------:R0:W-:Y:S01]  /*a260*/  STSM.16.M88.4 [R154], R12 ;  /* 0x0000000c9a007844 */ /* 0x0001e20000000200 */
[----:B------:R-:W-:-:S03]  /*a270*/  IADD3 R159, P1, R152, 0x4060, RZ ;  /* 0x00004060989f7810 */ /* 0x000fc60007f3e0ff */
[----:B------:R2:W-:Y:S01]  /*a280*/  STSM.16.M88.4 [R4], R8 ;  /* 0x0000000804007844 */ /* 0x0005e20000000200 */
[----:B0-----:R-:W-:Y:S02]  /*a290*/  MOV R154, R22 ;  /* 0x00000016009a7202 */ /* 0x001fe40000000f00 */
[----:B------:R-:W-:Y:S02]  /*a2a0*/  LOP3.LUT R22, R157, 0x380, RZ, 0xc0, !PT ;  /* 0x000003809d167812 */ /* 0x000fe400078ec0ff */
[----:B--2---:R-:W-:Y:S02]  /*a2b0*/  MOV R4, R20 ;  /* 0x0000001400047202 */ /* 0x004fe40000000f00 */
[----:B------:R-:W-:Y:S02]  /*a2c0*/  F2FP.F16.F32.PACK_AB R12, R49, R48 ;  /* 0x00000030310c723e */ /* 0x000fe400000000ff */
[----:B------:R-:W-:Y:S02]  /*a2d0*/  F2FP.F16.F32.PACK_AB R13, R51, R50 ;  /* 0x00000032330d723e */ /* 0x000fe400000000ff */
[----:B------:R-:W-:-:S02]  /*a2e0*/  F2FP.F16.F32.PACK_AB R14, R53, R52 ;  /* 0x00000034350e723e */ /* 0x000fc400000000ff */
[----:B------:R-:W-:Y:S02]  /*a2f0*/  F2FP.F16.F32.PACK_AB R15, R55, R54 ;  /* 0x00000036370f723e */ /* 0x000fe400000000ff */
[----:B------:R-:W-:Y:S02]  /*a300*/  LOP3.LUT R20, R159, 0x380, RZ, 0xc0, !PT ;  /* 0x000003809f147812 */ /* 0x000fe400078ec0ff */
[----:B------:R-:W-:Y:S01]  /*a310*/  SHF.R.U64 R22, R22, 0x3, RZ ;  /* 0x0000000316167819 */ /* 0x000fe200000012ff */
[----:B------:R-:W-:Y:S01]  /*a320*/  IMAD.X R23, RZ, RZ, R153, P0 ;  /* 0x000000ffff177224 */ /* 0x000fe200000e0699 */
[----:B------:R-:W-:Y:S02]  /*a330*/  F2FP.F16.F32.PACK_AB R8, R57, R56 ;  /* 0x000000383908723e */ /* 0x000fe400000000ff */
[----:B------:R-:W-:Y:S02]  /*a340*/  F2FP.F16.F32.PACK_AB R9, R59, R58 ;  /* 0x0000003a3b09723e */ /* 0x000fe400000000ff */
[----:B------:R-:W-:-:S02]  /*a350*/  F2FP.F16.F32.PACK_AB R10, R61, R60 ;  /* 0x0000003c3d0a723e */ /* 0x000fc400000000ff */
[----:B------:R-:W-:Y:S01]  /*a360*/  F2FP.F16.F32.PACK_AB R11, R63, R62 ;  /* 0x0000003e3f0b723e */ /* 0x000fe200000000ff */
[----:B------:R0:W-:Y:S01]  /*a370*/  STSM.16.M88.4 [R155], R12 ;  /* 0x0000000c9b007844 */ /* 0x0001e20000000200 */
[----:B------:R-:W-:Y:S02]  /*a380*/  SHF.R.U64 R20, R20, 0x3, RZ ;  /* 0x0000000314147819 */ /* 0x000fe400000012ff */
[----:B------:R-:W-:Y:S01]  /*a390*/  LOP3.LUT R22, R22, R157, RZ, 0x3c, !PT ;  /* 0x0000009d16167212 */ /* 0x000fe200078e3cff */
[----:B------:R-:W-:Y:S01]  /*a3a0*/  IMAD.X R21, RZ, RZ, R153, P1 ;  /* 0x000000ffff157224 */ /* 0x000fe200008e0699 */
[----:B------:R-:W-:Y:S01]  /*a3b0*/  IADD3 R157, P0, R152, 0x8000, RZ ;  /* 0x00008000989d7810 */ /* 0x000fe20007f1e0ff */
[----:B------:R2:W-:Y:S01]  /*a3c0*/  STSM.16.M88.4 [R154], R8 ;  /* 0x000000089a007844 */ /* 0x0005e20000000200 */
[----:B------:R-:W-:Y:S02]  /*a3d0*/  LOP3.LUT R20, R20, R159, RZ, 0x3c, !PT ;  /* 0x0000009f14147212 */ /* 0x000fe400078e3cff */
[----:B0-----:R-:W-:-:S02]  /*a3e0*/  F2FP.F16.F32.PACK_AB R12, R65, R64 ;  /* 0x00000040410c723e */ /* 0x001fc400000000ff */
[----:B------:R-:W-:Y:S02]  /*a3f0*/  F2FP.F16.F32.PACK_AB R13, R67, R66 ;  /* 0x00000042430d723e */ /* 0x000fe400000000ff */
[----:B------:R-:W-:Y:S02]  /*a400*/  F2FP.F16.F32.PACK_AB R14, R69, R68 ;  /* 0x00000044450e723e */ /* 0x000fe400000000ff */
[----:B------:R-:W-:Y:S02]  /*a410*/  F2FP.F16.F32.PACK_AB R15, R71, R70 ;  /* 0x00000046470f723e */ /* 0x000fe400000000ff */
[----:B------:R-:W-:Y:S02]  /*a420*/  MOV R155, R22 ;  /* 0x00000016009b7202 */ /* 0x000fe40000000f00 */
[----:B--2---:R-:W-:Y:S02]  /*a430*/  F2FP.F16.F32.PACK_AB R8, R73, R72 ;  /* 0x000000484908723e */ /* 0x004fe400000000ff */
[----:B------:R-:W-:-:S02]  /*a440*/  F2FP.F16.F32.PACK_AB R9, R75, R74 ;  /* 0x0000004a4b09723e */ /* 0x000fc400000000ff */
[----:B------:R-:W-:Y:S02]  /*a450*/  F2FP.F16.F32.PACK_AB R10, R77, R76 ;  /* 0x0000004c4d0a723e */ /* 0x000fe400000000ff */
[----:B------:R-:W-:Y:S01]  /*a460*/  F2FP.F16.F32.PACK_AB R11, R79, R78 ;  /* 0x0000004e4f0b723e */ /* 0x000fe200000000ff */
[----:B------:R0:W-:Y:S01]  /*a470*/  STSM.16.M88.4 [R4], R12 ;  /* 0x0000000c04007844 */ /* 0x0001e20000000200 */
[----:B------:R-:W-:Y:S02]  /*a480*/  LOP3.LUT R22, R157, 0x380, RZ, 0xc0, !PT ;  /* 0x000003809d167812 */ /* 0x000fe400078ec0ff */
[----:B------:R-:W-:Y:S01]  /*a490*/  MOV R154, R20 ;  /* 0x00000014009a7202 */ /* 0x000fe20000000f00 */
[----:B------:R2:W-:Y:S01]  /*a4a0*/  STSM.16.M88.4 [R155], R8 ;  /* 0x000000089b007844 */ /* 0x0005e20000000200 */
[----:B------:R-:W-:Y:S01]  /*a4b0*/  SHF.R.U64 R22, R22, 0x3, RZ ;  /* 0x0000000316167819 */ /* 0x000fe200000012ff */
[----:B------:R-:W-:Y:S01]  /*a4c0*/  IMAD.X R23, RZ, RZ, R153, P0 ;  /* 0x000000ffff177224 */ /* 0x000fe200000e0699 */
[----:B------:R-:W-:-:S02]  /*a4d0*/  IADD3 R158, P0, R152, 0xc060, RZ ;  /* 0x0000c060989e7810 */ /* 0x000fc40007f1e0ff */
[----:B------:R-:W-:Y:S02]  /*a4e0*/  LOP3.LUT R22, R22, R157, RZ, 0x3c, !PT ;  /* 0x0000009d16167212 */ /* 0x000fe400078e3cff */
[----:B0-----:R-:W-:Y:S02]  /*a4f0*/  F2FP.F16.F32.PACK_AB R12, R81, R80 ;  /* 0x00000050510c723e */ /* 0x001fe400000000ff */
[----:B------:R-:W-:Y:S02]  /*a500*/  F2FP.F16.F32.PACK_AB R13, R83, R82 ;  /* 0x00000052530d723e */ /* 0x000fe400000000ff */
[----:B------:R-:W-:Y:S02]  /*a510*/  F2FP.F16.F32.PACK_AB R14, R85, R84 ;  /* 0x00000054550e723e */ /* 0x000fe400000000ff */
[----:B------:R-:W-:Y:S02]  /*a520*/  F2FP.F16.F32.PACK_AB R15, R87, R86 ;  /* 0x00000056570f723e */ /* 0x000fe400000000ff */
[----:B--2---:R-:W-:-:S03]  /*a530*/  IADD3 R9, P5, R152, 0x8020, RZ ;  /* 0x0000802098097810 */ /* 0x004fc60007fbe0ff */
[----:B------:R0:W-:Y:S01]  /*a540*/  STSM.16.M88.4 [R154], R12 ;  /* 0x0000000c9a007844 */ /* 0x0001e20000000200 */
[----:B------:R-:W-:Y:S02]  /*a550*/  LOP3.LUT R8, R9, 0x380, RZ, 0xc0, !PT ;  /* 0x0000038009087812 */ /* 0x000fe400078ec0ff */
[----:B------:R-:W-:Y:S02]  /*a560*/  IADD3 R11, P2, R152, 0x8060, RZ ;  /* 0x00008060980b7810 */ /* 0x000fe40007f5e0ff */
[----:B------:R-:W-:Y:S02]  /*a570*/  MOV R4, R22 ;  /* 0x0000001600047202 */ /* 0x000fe40000000f00 */
[----:B------:R-:W-:Y:S02]  /*a580*/  F2FP.F16.F32.PACK_AB R20, R89, R88 ;  /* 0x000000585914723e */ /* 0x000fe400000000ff */
[----:B------:R-:W-:Y:S02]  /*a590*/  LOP3.LUT R155, R158, 0x380, RZ, 0xc0, !PT ;  /* 0x000003809e9b7812 */ /* 0x000fe400078ec0ff */
[----:B------:R-:W-:-:S02]  /*a5a0*/  F2FP.F16.F32.PACK_AB R21, R91, R90 ;  /* 0x0000005a5b15723e */ /* 0x000fc400000000ff */
[----:B0-----:R-:W-:Y:S02]  /*a5b0*/  IADD3 R13, P4, R152, 0x8040, RZ ;  /* 0x00008040980d7810 */ /* 0x001fe40007f9e0ff */
[----:B------:R-:W-:Y:S02]  /*a5c0*/  F2FP.F16.F32.PACK_AB R22, R93, R92 ;  /* 0x0000005c5d16723e */ /* 0x000fe400000000ff */
[----:B------:R-:W-:Y:S02]  /*a5d0*/  LOP3.LUT R12, R13, 0x380, RZ, 0xc0, !PT ;  /* 0x000003800d0c7812 */ /* 0x000fe400078ec0ff */
[----:B------:R-:W-:Y:S02]  /*a5e0*/  F2FP.F16.F32.PACK_AB R23, R95, R94 ;  /* 0x0000005e5f17723e */ /* 0x000fe400000000ff */
[----:B------:R-:W-:Y:S02]  /*a5f0*/  SHF.R.U64 R8, R8, 0x3, RZ ;  /* 0x0000000308087819 */ /* 0x000fe400000012ff */
[----:B------:R-:W-:-:S02]  /*a600*/  LOP3.LUT R10, R11, 0x380, RZ, 0xc0, !PT ;  /* 0x000003800b0a7812 */ /* 0x000fc400078ec0ff */
[----:B------:R-:W-:Y:S01]  /*a610*/  SHF.R.U64 R12, R12, 0x3, RZ ;  /* 0x000000030c0c7819 */ /* 0x000fe200000012ff */
[----:B------:R0:W-:Y:S01]  /*a620*/  STSM.16.M88.4 [R4], R20 ;  /* 0x0000001404007844 */ /* 0x0001e20000000200 */
[----:B------:R-:W-:Y:S02]  /*a630*/  SHF.R.U64 R155, R155, 0x3, RZ ;  /* 0x000000039b9b7819 */ /* 0x000fe400000012ff */
[----:B------:R-:W-:Y:S02]  /*a640*/  IADD3 R161, P3, R152, 0xc000, RZ ;  /* 0x0000c00098a17810 */ /* 0x000fe40007f7e0ff */
[----:B------:R-:W-:Y:S01]  /*a650*/  LOP3.LUT R8, R8, R9, RZ, 0x3c, !PT ;  /* 0x0000000908087212 */ /* 0x000fe200078e3cff */
[--C-:B------:R-:W-:Y:S01]  /*a660*/  IMAD.X R9, RZ, RZ, R153.reuse, P5 ;  /* 0x000000ffff097224 */ /* 0x100fe200028e0699 */
[----:B------:R-:W-:Y:S01]  /*a670*/  LOP3.LUT R12, R12, R13, RZ, 0x3c, !PT ;  /* 0x0000000d0c0c7212 */ /* 0x000fe200078e3cff */
[----:B------:R-:W-:Y:S01]  /*a680*/  IMAD.X R13, RZ, RZ, R153, P4 ;  /* 0x000000ffff0d7224 */ /* 0x000fe200020e0699 */
[----:B------:R-:W-:-:S02]  /*a690*/  LOP3.LUT R154, R155, R158, RZ, 0x3c, !PT ;  /* 0x0000009e9b9a7212 */ /* 0x000fc400078e3cff */
[----:B------:R-:W-:Y:S01]  /*a6a0*/  LOP3.LUT R160, R161, 0x380, RZ, 0xc0, !PT ;  /* 0x00000380a1a07812 */ /* 0x000fe200078ec0ff */
[----:B------:R-:W2:Y:S01]  /*a6b0*/  LDC.64 R158, c[0x0][0xd00] ;  /* 0x00034000ff9e7b82 */ /* 0x000ea20000000a00 */
[----:B------:R-:W-:Y:S02]  /*a6c0*/  IADD3 R157, P1, R152, 0xc040, RZ ;  /* 0x0000c040989d7810 */ /* 0x000fe40007f3e0ff */
[----:B0-----:R-:W-:Y:S01]  /*a6d0*/  SHF.R.U64 R20, R10, 0x3, RZ ;  /* 0x000000030a147819 */ /* 0x001fe200000012ff */
[----:B------:R-:W-:Y:S01]  /*a6e0*/  IMAD.X R21, RZ, RZ, R153, P2 ;  /* 0x000000ffff157224 */ /* 0x000fe200010e0699 */
[----:B------:R-:W-:Y:S02]  /*a6f0*/  IADD3 R155, P2, R152, 0xc020, RZ ;  /* 0x0000c020989b7810 */ /* 0x000fe40007f5e0ff */
[----:B------:R-:W-:Y:S02]  /*a700*/  LOP3.LUT R20, R20, R11, RZ, 0x3c, !PT ;  /* 0x0000000b14147212 */ /* 0x000fe400078e3cff */
[----:B------:R-:W-:-:S02]  /*a710*/  MOV R22, R8 ;  /* 0x0000000800167202 */ /* 0x000fc40000000f00 */
[----:B------:R-:W-:Y:S02]  /*a720*/  F2FP.F16.F32.PACK_AB R8, R97, R96 ;  /* 0x000000606108723e */ /* 0x000fe400000000ff */
[----:B------:R-:W-:Y:S02]  /*a730*/  F2FP.F16.F32.PACK_AB R9, R99, R98 ;  /* 0x000000626309723e */ /* 0x000fe400000000ff */
[----:B------:R-:W-:Y:S02]  /*a740*/  F2FP.F16.F32.PACK_AB R10, R101, R100 ;  /* 0x00000064650a723e */ /* 0x000fe400000000ff */
[----:B------:R-:W-:Y:S02]  /*a750*/  F2FP.F16.F32.PACK_AB R11, R103, R102 ;  /* 0x00000066670b723e */ /* 0x000fe400000000ff */
[----:B------:R-:W-:Y:S02]  /*a760*/  SHF.R.U64 R160, R160, 0x3, RZ ;  /* 0x00000003a0a07819 */ /* 0x000fe400000012ff */
[----:B------:R-:W-:-:S02]  /*a770*/  LOP3.LUT R156, R157, 0x380, RZ, 0xc0, !PT ;  /* 0x000003809d9c7812 */ /* 0x000fc400078ec0ff */
[----:B------:R-:W-:Y:S02]  /*a780*/  MOV R4, R12 ;  /* 0x0000000c00047202 */ /* 0x000fe40000000f00 */
[----:B------:R-:W-:Y:S02]  /*a790*/  LOP3.LUT R152, R155, 0x380, RZ, 0xc0, !PT ;  /* 0x000003809b987812 */ /* 0x000fe400078ec0ff */
[----:B------:R-:W-:Y:S02]  /*a7a0*/  F2FP.F16.F32.PACK_AB R12, R105, R104 ;  /* 0x00000068690c723e */ /* 0x000fe400000000ff */
[----:B------:R-:W-:Y:S02]  /*a7b0*/  F2FP.F16.F32.PACK_AB R13, R107, R106 ;  /* 0x0000006a6b0d723e */ /* 0x000fe400000000ff */
[----:B------:R-:W-:Y:S02]  /*a7c0*/  F2FP.F16.F32.PACK_AB R14, R109, R108 ;  /* 0x0000006c6d0e723e */ /* 0x000fe400000000ff */
[----:B------:R-:W-:Y:S01]  /*a7d0*/  F2FP.F16.F32.PACK_AB R15, R111, R110 ;  /* 0x0000006e6f0f723e */ /* 0x000fe200000000ff */
[----:B------:R0:W-:Y:S01]  /*a7e0*/  STSM.16.M88.4 [R22], R8 ;  /* 0x0000000816007844 */ /* 0x0001e20000000200 */
[----:B------:R-:W-:Y:S01]  /*a7f0*/  LOP3.LUT R160, R160, R161, RZ, 0x3c, !PT ;  /* 0x000000a1a0a07212 */ /* 0x000fe200078e3cff */
[----:B------:R-:W-:Y:S01]  /*a800*/  IMAD.X R161, RZ, RZ, R153, P3 ;  /* 0x000000ffffa17224 */ /* 0x000fe200018e0699 */
[----:B------:R-:W-:Y:S01]  /*a810*/  SHF.R.U64 R156, R156, 0x3, RZ ;  /* 0x000000039c9c7819 */ /* 0x000fe200000012ff */
[----:B------:R3:W-:Y:S01]  /*a820*/  STSM.16.M88.4 [R4], R12 ;  /* 0x0000000c04007844 */ /* 0x0007e20000000200 */
[----:B------:R-:W-:-:S02]  /*a830*/  MOV R162, R20 ;  /* 0x0000001400a27202 */ /* 0x000fc40000000f00 */
[----:B------:R-:W-:Y:S01]  /*a840*/  LOP3.LUT R156, R156, R157, RZ, 0x3c, !PT ;  /* 0x0000009d9c9c7212 */ /* 0x000fe200078e3cff */
[--C-:B------:R-:W-:Y:S01]  /*a850*/  IMAD.X R157, RZ, RZ, R153.reuse, P1 ;  /* 0x000000ffff9d7224 */ /* 0x100fe200008e0699 */
[----:B------:R-:W-:Y:S02]  /*a860*/  F2FP.F16.F32.PACK_AB R20, R113, R112 ;  /* 0x000000707114723e */ /* 0x000fe400000000ff */
[----:B------:R-:W-:Y:S02]  /*a870*/  F2FP.F16.F32.PACK_AB R21, R115, R114 ;  /* 0x000000727315723e */ /* 0x000fe400000000ff */
[----:B0-----:R-:W-:Y:S02]  /*a880*/  SHF.R.U64 R8, R152, 0x3, RZ ;  /* 0x0000000398087819 */ /* 0x001fe400000012ff */
[----:B------:R-:W-:Y:S01]  /*a890*/  F2FP.F16.F32.PACK_AB R22, R117, R116 ;  /* 0x000000747516723e */ /* 0x000fe200000000ff */
[----:B---3--:R-:W-:Y:S01]  /*a8a0*/  IMAD.X R13, RZ, RZ, R153, P2 ;  /* 0x000000ffff0d7224 */ /* 0x008fe200010e0699 */
[----:B------:R-:W-:-:S02]  /*a8b0*/  F2FP.F16.F32.PACK_AB R23, R119, R118 ;  /* 0x000000767717723e */ /* 0x000fc400000000ff */
[----:B------:R-:W-:Y:S01]  /*a8c0*/  LOP3.LUT R12, R8, R155, RZ, 0x3c, !PT ;  /* 0x0000009b080c7212 */ /* 0x000fe200078e3cff */
[----:B------:R-:W-:Y:S01]  /*a8d0*/  IMAD.X R155, RZ, RZ, R153, P0 ;  /* 0x000000ffff9b7224 */ /* 0x000fe200000e0699 */
[----:B------:R-:W-:Y:S02]  /*a8e0*/  MOV R160, R160 ;  /* 0x000000a000a07202 */ /* 0x000fe40000000f00 */
[----:B------:R-:W-:Y:S02]  /*a8f0*/  F2FP.F16.F32.PACK_AB R9, R123, R122 ;  /* 0x0000007a7b09723e */ /* 0x000fe400000000ff */
[----:B------:R-:W-:Y:S02]  /*a900*/  F2FP.F16.F32.PACK_AB R10, R125, R124 ;  /* 0x0000007c7d0a723e */ /* 0x000fe400000000ff */
[----:B------:R-:W-:Y:S01]  /*a910*/  F2FP.F16.F32.PACK_AB R11, R127, R126 ;  /* 0x0000007e7f0b723e */ /* 0x000fe200000000ff */
[----:B------:R0:W-:Y:S01]  /*a920*/  STSM.16.M88.4 [R162], R20 ;  /* 0x00000014a2007844 */ /* 0x0001e20000000200 */
[----:B------:R-:W-:Y:S01]  /*a930*/  F2FP.F16.F32.PACK_AB R8, R121, R120 ;  /* 0x000000787908723e */ /* 0x000fe200000000ff */
[----:B------:R-:W3:Y:S01]  /*a940*/  LDC.64 R152, c[0x0][0xd00] ;  /* 0x00034000ff987b82 */ /* 0x000ee20000000a00 */
[----:B------:R-:W-:-:S02]  /*a950*/  MOV R4, R12 ;  /* 0x0000000c00047202 */ /* 0x000fc40000000f00 */
[----:B------:R-:W-:Y:S01]  /*a960*/  F2FP.F16.F32.PACK_AB R12, R129, R128 ;  /* 0x00000080810c723e */ /* 0x000fe200000000ff */
[----:B------:R1:W-:Y:S01]  /*a970*/  STSM.16.M88.4 [R160], R8 ;  /* 0x00000008a0007844 */ /* 0x0003e20000000200 */
[----:B------:R-:W-:Y:S02]  /*a980*/  F2FP.F16.F32.PACK_AB R13, R131, R130 ;  /* 0x00000082830d723e */ /* 0x000fe400000000ff */
[----:B------:R-:W-:Y:S02]  /*a990*/  F2FP.F16.F32.PACK_AB R14, R133, R132 ;  /* 0x00000084850e723e */ /* 0x000fe400000000ff */
[----:B------:R-:W-:Y:S02]  /*a9a0*/  F2FP.F16.F32.PACK_AB R15, R135, R134 ;  /* 0x00000086870f723e */ /* 0x000fe400000000ff */
[----:B------:R-:W-:Y:S02]  /*a9b0*/  MOV R156, R156 ;  /* 0x0000009c009c7202 */ /* 0x000fe40000000f00 */
[----:B------:R-:W-:-:S02]  /*a9c0*/  MOV R154, R154 ;  /* 0x0000009a009a7202 */ /* 0x000fc40000000f00 */
[----:B0-----:R-:W-:Y:S02]  /*a9d0*/  F2FP.F16.F32.PACK_AB R20, R137, R136 ;  /* 0x000000888914723e */ /* 0x001fe400000000ff */
[----:B------:R-:W-:Y:S02]  /*a9e0*/  F2FP.F16.F32.PACK_AB R21, R139, R138 ;  /* 0x0000008a8b15723e */ /* 0x000fe400000000ff */
[----:B------:R-:W-:Y:S02]  /*a9f0*/  F2FP.F16.F32.PACK_AB R22, R141, R140 ;  /* 0x0000008c8d16723e */ /* 0x000fe400000000ff */
[----:B------:R-:W-:Y:S02]  /*aa00*/  F2FP.F16.F32.PACK_AB R23, R143, R142 ;  /* 0x0000008e8f17723e */ /* 0x000fe400000000ff */
[----:B-1----:R-:W-:Y:S02]  /*aa10*/  F2FP.F16.F32.PACK_AB R8, R145, R144 ;  /* 0x000000909108723e */ /* 0x002fe400000000ff */
[----:B------:R-:W-:-:S02]  /*aa20*/  F2FP.F16.F32.PACK_AB R9, R147, R146 ;  /* 0x000000929309723e */ /* 0x000fc400000000ff */
[----:B------:R-:W-:Y:S02]  /*aa30*/  F2FP.F16.F32.PACK_AB R10, R149, R148 ;  /* 0x00000094950a723e */ /* 0x000fe400000000ff */
[----:B------:R-:W-:Y:S01]  /*aa40*/  F2FP.F16.F32.PACK_AB R11, R151, R150 ;  /* 0x00000096970b723e */ /* 0x000fe200000000ff */
[----:B------:R0:W-:Y:S04]  /*aa50*/  STSM.16.M88.4 [R4], R12 ;  /* 0x0000000c04007844 */ /* 0x0001e80000000200 */
[----:B------:R-:W-:Y:S04]  /*aa60*/  STSM.16.M88.4 [R156], R20 ;  /* 0x000000149c007844 */ /* 0x000fe80000000200 */
[----:B------:R1:W-:Y:S01]  /*aa70*/  STSM.16.M88.4 [R154], R8 ;  /* 0x000000089a007844 */ /* 0x0003e20000000200 */
[----:B------:R-:W-:Y:S01]  /*aa80*/  BAR.SYNC.DEFER_BLOCKING 0x1, 0x100 ;  /* 0x0044000000007b1d */ /* 0x000fe20000010000 */
[----:B--2---:R-:W-:-:S04]  /*aa90*/  ISETP.NE.U32.AND P0, PT, R158, RZ, PT ;  /* 0x000000ff9e00720c */ /* 0x004fc80003f05070 */
[----:B------:R-:W-:Y:S01]  /*aaa0*/  ISETP.NE.AND.EX P0, PT, R159, RZ, PT, P0 ;  /* 0x000000ff9f00720c */ /* 0x000fe20003f05300 */
[----:B0-----:R-:W-:Y:S02]  /*aab0*/  IMAD.MOV.U32 R4, RZ, RZ, RZ ;  /* 0x000000ffff047224 */ /* 0x001fe400078e00ff */
[----:B---3--:R-:W-:Y:S01]  /*aac0*/  IMAD.WIDE R12, R211, 0x4, R152 ;  /* 0x00000004d30c7825 */ /* 0x008fe200078e0298 */
[----:B------:R-:W-:Y:S01]  /*aad0*/  ISETP.NE.U32.AND P1, PT, RZ, UR4, PT ;  /* 0x00000004ff007c0c */ /* 0x000fe2000bf25070 */
[----:B------:R-:W0:Y:S08]  /*aae0*/  LDC R152, c[0x0][0xce8] ;  /* 0x00033a00ff987b82 */ /* 0x000e300000000800 */
[----:B-1----:R-:W1:Y:S01]  /*aaf0*/  LDC R10, c[0x0][0xbd4] ;  /* 0x0002f500ff0a7b82 */ /* 0x002e620000000800 */
[----:B------:R-:W2:Y:S01]  /*ab00*/  @P0 LDG.E R4, desc[UR38][R12.64] ;  /* 0x000000260c040981 */ /* 0x000ea2000c1e1900 */
[----:B------:R-:W-:Y:S01]  /*ab10*/  ISETP.NE.AND.EX P1, PT, RZ, UR5, PT, P1 ;  /* 0x00000005ff007c0c */ /* 0x000fe2000bf25310 */
[----:B------:R-:W-:-:S12]  /*ab20*/  IMAD.MOV.U32 R153, RZ, RZ, 0xab8 ;  /* 0x00000ab8ff997424 */ /* 0x000fd800078e00ff */
[----:B------:R-:W-:-:S04]  /*ab30*/  @P1 LEA R8, P2, R211, UR4, 0x2 ;  /* 0x00000004d3081c11 */ /* 0x000fc8000f8410ff */
[----:B------:R-:W-:Y:S02]  /*ab40*/  @P1 LEA.HI.X R9, R211, UR5, R216, 0x2, P2 ;  /* 0x00000005d3091c11 */ /* 0x000fe400090f14d8 */
[----:B------:R-:W-:Y:S01]  /*ab50*/  ISETP.NE.AND P2, PT, R213, RZ, PT ;  /* 0x000000ffd500720c */ /* 0x000fe20003f45270 */
[----:B------:R-:W-:-:S03]  /*ab60*/  ULDC UR4, c[0x0][0xb88] ;  /* 0x0002e20000047ab9 */ /* 0x000fc60000000800 */
[----:B-1----:R-:W-:Y:S01]  /*ab70*/  SEL R10, R213, R10, P2 ;  /* 0x0000000ad50a7207 */ /* 0x002fe20001000000 */
[----:B------:R-:W-:-:S03]  /*ab80*/  IMAD.U32 R23, RZ, RZ, UR4 ;  /* 0x00000004ff177e24 */ /* 0x000fc6000f8e00ff */
[----:B------:R-:W-:-:S03]  /*ab90*/  ISETP.GT.AND P3, PT, R10, 0x1, PT ;  /* 0x000000010a00780c */ /* 0x000fc60003f64270 */
[----:B------:R1:W5:Y:S01]  /*aba0*/  @P1 LDG.E R23, desc[UR38][R8.64] ;  /* 0x0000002608171981 */ /* 0x000362000c1e1900 */
[----:B------:R-:W-:-:S04]  /*abb0*/  SEL R153, R153, 0xa78, P3 ;  /* 0x00000a7899997807 */ /* 0x000fc80001800000 */
[----:B------:R-:W3:Y:S08]  /*abc0*/  LDC.64 R10, c[0x0][R153+0x218] ;  /* 0x00008600990a7b82 */ /* 0x000ef00000000a00 */
[----:B-1----:R-:W1:Y:S01]  /*abd0*/  LDC.64 R8, c[0x0][R153+0x220] ;  /* 0x0000880099087b82 */ /* 0x002e620000000a00 */
[----:B------:R-:W-:Y:S02]  /*abe0*/  ISETP.NE.U32.AND P2, PT, R158, RZ, PT ;  /* 0x000000ff9e00720c */ /* 0x000fe40003f45070 */
[----:B0-----:R-:W-:-:S02]  /*abf0*/  ISETP.NE.AND P4, PT, R152, 0x1, PT ;  /* 0x000000019800780c */ /* 0x001fc40003f85270 */
[----:B------:R-:W-:-:S04]  /*ac00*/  ISETP.NE.AND.EX P2, PT, R159, RZ, PT, P2 ;  /* 0x000000ff9f00720c */ /* 0x000fc80003f45320 */
[----:B------:R-:W-:Y:S02]  /*ac10*/  SEL R211, R211, RZ, !P2 ;  /* 0x000000ffd3d37207 */ /* 0x000fe40005000000 */
[----:B------:R-:W-:Y:S01]  /*ac20*/  SEL R15, R216, RZ, !P2 ;  /* 0x000000ffd80f7207 */ /* 0x000fe20005000000 */
[----:B---3--:R-:W-:-:S04]  /*ac30*/  IMAD R11, R11, R212, RZ ;  /* 0x000000d40b0b7224 */ /* 0x008fc800078e02ff */
[----:B------:R-:W0:Y:S01]  /*ac40*/  @P4 LDC R155, c[0x0][0xcec] ;  /* 0x00033b00ff9b4b82 */ /* 0x000e220000000800 */
[----:B-1----:R-:W-:-:S07]  /*ac50*/  IMAD R9, R9, R211, RZ ;  /* 0x000000d309097224 */ /* 0x002fce00078e02ff */
[----:B------:R-:W1:Y:S01]  /*ac60*/  @P4 LDC R157, c[0x0][0xcf0] ;  /* 0x00033c00ff9d4b82 */ /* 0x000e620000000800 */
[C---:B------:R-:W-:Y:S02]  /*ac70*/  IMAD R21, R8.reuse, R15, R9 ;  /* 0x0000000f08157224 */ /* 0x040fe400078e0209 */
[----:B------:R-:W-:-:S04]  /*ac80*/  IMAD.WIDE.U32 R14, R8, R211, RZ ;  /* 0x000000d3080e7225 */ /* 0x000fc800078e00ff */
[----:B------:R-:W-:-:S04]  /*ac90*/  IMAD.WIDE.U32 R8, R10, R212, RZ ;  /* 0x000000d40a087225 */ /* 0x000fc800078e00ff */
[----:B------:R-:W-:Y:S02]  /*aca0*/  IMAD.IADD R158, R15, 0x1, R21 ;  /* 0x000000010f9e7824 */ /* 0x000fe400078e0215 */
[----:B------:R-:W3:Y:S01]  /*acb0*/  LDC.64 R20, c[0x0][R153+0x228] ;  /* 0x00008a0099147b82 */ /* 0x000ee20000000a00 */
[----:B------:R-:W-:-:S07]  /*acc0*/  IMAD.IADD R156, R9, 0x1, R11 ;  /* 0x00000001099c7824 */ /* 0x000fce00078e020b */
[----:B------:R-:W0:Y:S01]  /*acd0*/  LDC.64 R10, c[0x0][0xca8] ;  /* 0x00032a00ff0a7b82 */ /* 0x000e220000000a00 */
[----:B------:R-:W-:Y:S01]  /*ace0*/  IMAD.IADD R22, R210, 0x1, R18 ;  /* 0x00000001d2167824 */ /* 0x000fe200078e0212 */
[----:B----4-:R-:W-:-:S05]  /*acf0*/  SEL R9, R163, RZ, P3 ;  /* 0x000000ffa3097207 */ /* 0x010fca0001800000 */
[-C--:B---3--:R-:W-:Y:S02]  /*ad00*/  IMAD R159, R21, R9.reuse, RZ ;  /* 0x00000009159f7224 */ /* 0x088fe400078e02ff */
[----:B------:R-:W-:Y:S01]  /*ad10*/  IMAD.WIDE.U32 R20, R20, R9, RZ ;  /* 0x0000000914147225 */ /* 0x000fe200078e00ff */
[----:B0-----:R-:W0:Y:S03]  /*ad20*/  @!P3 LDC R10, c[0x0][0xc50] ;  /* 0x00031400ff0abb82 */ /* 0x001e260000000800 */
[----:B------:R-:W-:-:S05]  /*ad30*/  IMAD.IADD R159, R21, 0x1, R159 ;  /* 0x00000001159f7824 */ /* 0x000fca00078e029f */
[----:B------:R-:W3:Y:S01]  /*ad40*/  @!P3 LDC R11, c[0x0][0xc54] ;  /* 0x00031500ff0bbb82 */ /* 0x000ee20000000800 */
[----:B--2---:R-:W-:-:S07]  /*ad50*/  IADD3 R154, P2, P5, R14, R8, R4 ;  /* 0x000000080e9a7210 */ /* 0x004fce0007d5e004 */
[----:B------:R2:W4:Y:S01]  /*ad60*/  LDC.64 R14, c[0x0][R153+0x210] ;  /* 0x00008400990e7b82 */ /* 0x0005220000000a00 */
[----:B------:R-:W-:-:S04]  /*ad70*/  @P4 IMAD.HI.U32 R8, R22, R155, RZ ;  /* 0x0000009b16084227 */ /* 0x000fc800078e00ff */
[----:B------:R-:W-:Y:S01]  /*ad80*/  IMAD.MOV.U32 R155, RZ, RZ, R22 ;  /* 0x000000ffff9b7224 */ /* 0x000fe200078e0016 */
[----:B-1----:R-:W-:Y:S02]  /*ad90*/  @P4 SHF.R.U32.HI R155, RZ, R157, R8 ;  /* 0x0000009dff9b4219 */ /* 0x002fe40000011608 */
[----:B------:R-:W-:-:S03]  /*ada0*/  SHF.R.S32.HI R9, RZ, 0x1f, R4 ;  /* 0x0000001fff097819 */ /* 0x000fc60000011404 */
[----:B------:R-:W-:Y:S01]  /*adb0*/  IMAD.MOV R21, RZ, RZ, -R155 ;  /* 0x000000ffff157224 */ /* 0x000fe200078e0a9b */
[----:B------:R-:W-:Y:S02]  /*adc0*/  IADD3.X R157, R158, R156, R9, P2, P5 ;  /* 0x0000009c9e9d7210 */ /* 0x000fe400017ea409 */
[----:B------:R-:W-:Y:S02]  /*add0*/  IADD3 R20, P2, P5, R155, R154, R20 ;  /* 0x0000009a9b147210 */ /* 0x000fe40007d5e014 */
[----:B------:R-:W-:Y:S01]  /*ade0*/  SHF.R.S32.HI R8, RZ, 0x1f, R155 ;  /* 0x0000001fff087819 */ /* 0x000fe2000001149b */
[----:B------:R-:W-:-:S03]  /*adf0*/  IMAD R155, R152, R21, R22 ;  /* 0x00000015989b7224 */ /* 0x000fc600078e0216 */
[----:B------:R-:W-:Y:S02]  /*ae00*/  IADD3.X R21, R8, R157, R159, P2, P5 ;  /* 0x0000009d08157210 */ /* 0x000fe400017ea49f */
[----:B--2---:R-:W-:Y:S01]  /*ae10*/  SHF.R.S32.HI R153, RZ, 0x1f, R155 ;  /* 0x0000001fff997819 */ /* 0x004fe2000001149b */
[-C--:B----4-:R-:W-:Y:S02]  /*ae20*/  IMAD R8, R15, R155.reuse, RZ ;  /* 0x0000009b0f087224 */ /* 0x090fe400078e02ff */
[----:B------:R-:W-:-:S04]  /*ae30*/  IMAD.WIDE.U32 R20, R14, R155, R20 ;  /* 0x0000009b0e147225 */ /* 0x000fc800078e0014 */
[----:B------:R-:W-:Y:S01]  /*ae40*/  IMAD R153, R14, R153, R8 ;  /* 0x000000990e997224 */ /* 0x000fe200078e0208 */
[----:B0-----:R-:W-:-:S03]  /*ae50*/  LEA R15, P2, R20, R10, 0x2 ;  /* 0x0000000a140f7211 */ /* 0x001fc600078410ff */
[----:B------:R-:W-:-:S05]  /*ae60*/  IMAD.IADD R8, R21, 0x1, R153 ;  /* 0x0000000115087824 */ /* 0x000fca00078e0299 */
[----:B---3--:R-:W-:Y:S01]  /*ae70*/  LEA.HI.X R21, R20, R11, R8, 0x2, P2 ;  /* 0x0000000b14157211 */ /* 0x008fe200010f1408 */
[----:B------:R-:W-:Y:S06]  /*ae80*/  @P1 BRA `(.L_x_14236) ;  /* 0x0000000000101947 */ /* 0x000fec0003800000 */
[----:B------:R-:W-:Y:S05]  /*ae90*/  @!P0 BRA `(.L_x_14236) ;  /* 0x00000000000c8947 */ /* 0x000fea0003800000 */
[----:B------:R-:W2:Y:S04]  /*aea0*/  LDG.E R8, desc[UR38][R12.64] ;  /* 0x000000260c087981 */ /* 0x000ea8000c1e1900 */
[----:B-----5:R-:W2:Y:S02]  /*aeb0*/  LDG.E R23, desc[UR38][R12.64+0x4] ;  /* 0x000004260c177981 */ /* 0x020ea4000c1e1900 */
[----:B--2---:R-:W-:-:S07]  /*aec0*/  IMAD.IADD R23, R23, 0x1, -R8 ;  /* 0x0000000117177824 */ /* 0x004fce00078e0a08 */
.L_x_14236:
[----:B------:R-:W2:Y:S01]  /*aed0*/  LDL R8, [R1+0x7c] ;  /* 0x00007c0001087983 */ /* 0x000ea20000100800 */
[----:B------:R-:W0:Y:S03]  /*aee0*/  S2R R10, SR_TID.X ;  /* 0x00000000000a7919 */ /* 0x000e260000002100 */
[----:B------:R-:W-:Y:S04]  /*aef0*/  SHFL.IDX PT, R11, R21, RZ, 0x1c1f ;  /* 0x001c1fff150b7589 */ /* 0x000fe800000e0000 */
[----:B------:R-:W-:Y:S04]  /*af00*/  SHFL.IDX PT, R12, R15, 0x1, 0x1c1f ;  /* 0x003c1f000f0c7f89 */ /* 0x000fe800000e0000 */
[----:B------:R-:W-:Y:S01]  /*af10*/  SHFL.IDX PT, R13, R21, 0x1, 0x1c1f ;  /* 0x003c1f00150d7f89 */ /* 0x000fe200000e0000 */
[----:B0-----:R-:W-:-:S05]  /*af20*/  VIADD R14, R10, 0xffffff80 ;  /* 0xffffff800a0e7836 */ /* 0x001fca0000000000 */
[----:B------:R-:W-:-:S04]  /*af30*/  SHF.R.S32.HI R20, RZ, 0x1f, R14 ;  /* 0x0000001fff147819 */ /* 0x000fc8000001140e */
[----:B------:R-:W-:-:S04]  /*af40*/  LEA.HI R20, R20, R14, RZ, 0x7 ;  /* 0x0000000e14147211 */ /* 0x000fc800078f38ff */
[----:B------:R-:W-:Y:S01]  /*af50*/  LOP3.LUT R20, R20, 0xffffff80, RZ, 0xc0, !PT ;  /* 0xffffff8014147812 */ /* 0x000fe200078ec0ff */
[----:B------:R-:W0:Y:S04]  /*af60*/  SHFL.IDX PT, R10, R15, RZ, 0x1c1f ;  /* 0x001c1fff0f0a7589 */ /* 0x000e2800000e0000 */
[----:B------:R-:W-:-:S05]  /*af70*/  IMAD.IADD R20, R14, 0x1, -R20 ;  /* 0x000000010e147824 */ /* 0x000fca00078e0a14 */
[----:B------:R-:W-:Y:S01]  /*af80*/  LOP3.LUT P0, RZ, R20, 0x3, RZ, 0xc0, !PT ;  /* 0x0000000314ff7812 */ /* 0x000fe2000780c0ff */
[----:B--2---:R-:W-:Y:S02]  /*af90*/  IMAD.IADD R14, R8, 0x1, R18 ;  /* 0x00000001080e7824 */ /* 0x004fe400078e0212 */
[----:B-----5:R-:W-:Y:S02]  /*afa0*/  IMAD R8, R23, R152, RZ ;  /* 0x0000009817087224 */ /* 0x020fe400078e02ff */
[----:B------:R-:W-:-:S03]  /*afb0*/  VIADD R20, R14, 0x8 ;  /* 0x000000080e147836 */ /* 0x000fc60000000000 */
[-C--:B------:R-:W-:Y:S02]  /*afc0*/  ISETP.GE.OR P1, PT, R14, R8.reuse, P0 ;  /* 0x000000080e00720c */ /* 0x080fe40000726670 */
[----:B------:R-:W-:-:S11]  /*afd0*/  ISETP.GE.OR P0, PT, R20, R8, P0 ;  /* 0x000000081400720c */ /* 0x000fd60000706670 */
[----:B0-----:R0:W-:Y:S04]  /*afe0*/  @!P1 ST.E desc[UR38][R10.64], R3 ;  /* 0x000000030a009985 */ /* 0x0011e8000c101926 */
[----:B------:R0:W-:Y:S01]  /*aff0*/  @!P0 ST.E desc[UR38][R12.64], R2 ;  /* 0x000000020c008985 */ /* 0x0001e2000c101926 */
[----:B------:R-:W-:Y:S05]  /*b000*/  @P3 BRA `(.L_x_14237) ;  /* 0x0000000c00f83947 */ /* 0x000fea0003800000 */
[----:B------:R-:W1:Y:S01]  /*b010*/  S2R R153, SR_TID.X ;  /* 0x0000000000997919 */ /* 0x000e620000002100 */
[----:B------:R-:W-:Y:S01]  /*b020*/  ULDC.64 UR4, c[0x0][0xba0] ;  /* 0x0002e80000047ab9 */ /* 0x000fe20000000a00 */
[----:B------:R-:W2:Y:S01]  /*b030*/  @P4 LDC R81, c[0x0][0xcf0] ;  /* 0x00033c00ff514b82 */ /* 0x000ea20000000800 */
[----:B-1----:R-:W-:-:S05]  /*b040*/  VIADD R153, R153, 0xffffff80 ;  /* 0xffffff8099997836 */ /* 0x002fca0000000000 */
[----:B0-----:R-:W-:-:S04]  /*b050*/  SHF.R.S32.HI R2, RZ, 0x1f, R153 ;  /* 0x0000001fff027819 */ /* 0x001fc80000011499 */
        /* <DEDUP_REMOVED lines=18> */
[----:B------:R-:W-:Y:S01]  /*b180*/  IMAD.X R25, RZ, RZ, R17, P2 ;  /* 0x000000ffff197224 */ /* 0x000fe200010e0611 */
[C---:B------:R-:W-:Y:S02]  /*b190*/  IADD3 R33, P0, R16.reuse, 0x4000, RZ ;  /* 0x0000400010217810 */ /* 0x040fe40007f1e0ff */
        /* <DEDUP_REMOVED lines=8> */
[----:B------:R-:W-:Y:S02]  /*b220*/  LOP3.LUT R32, R33, 0x380, RZ, 0xc0, !PT ;  /* 0x0000038021207812 */ /* 0x000fe400078ec0ff */
[----:B------:R-:W-:Y:S02]  /*b230*/  LOP3.LUT R36, R37, 0x380, RZ, 0xc0, !PT ;  /* 0x0000038025247812 */ /* 0x000fe400078ec0ff */
[----:B------:R-:W-:Y:S02]  /*b240*/  LOP3.LUT R40, R41, 0x380, RZ, 0xc0, !PT ;  /* 0x0000038029287812 */ /* 0x000fe400078ec0ff */
[----:B------:R-:W-:-:S02]  /*b250*/  LOP3.LUT R44, R45, 0x380, RZ, 0xc0, !PT ;  /* 0x000003802d2c7812 */ /* 0x000fc400078ec0ff */
[----:B------:R-:W-:Y:S02]  /*b260*/  LOP3.LUT R48, R49, 0x380, RZ, 0xc0, !PT ;  /* 0x0000038031307812 */ /* 0x000fe400078ec0ff */
[----:B------:R-:W-:Y:S01]  /*b270*/  LOP3.LUT R28, R28, R29, RZ, 0x3c, !PT ;  /* 0x0000001d1c1c7212 */ /* 0x000fe200078e3cff */
[----:B------:R-:W-:Y:S01]  /*b280*/  IMAD.X R29, RZ, RZ, R17, P1 ;  /* 0x000000ffff1d7224 */ /* 0x000fe200008e0611 */
[----:B------:R-:W-:Y:S02]  /*b290*/  IADD3 R53, P1, R16, 0x9000, RZ ;  /* 0x0000900010357810 */ /* 0x000fe40007f3e0ff */
[----:B------:R-:W-:Y:S02]  /*b2a0*/  SHF.R.U64 R32, R32, 0x3, RZ ;  /* 0x0000000320207819 */ /* 0x000fe400000012ff */
[----:B------:R-:W-:Y:S02]  /*b2b0*/  SHF.R.U64 R36, R36, 0x3, RZ ;  /* 0x0000000324247819 */ /* 0x000fe400000012ff */
[----:B------:R-:W-:Y:S01]  /*b2c0*/  LOP3.LUT R13, R16, 0x380, RZ, 0xc0, !PT ;  /* 0x00000380100d7812 */ /* 0x000fe200078ec0ff */
[----:B------:R-:W-:Y:S01]  /*b2d0*/  IMAD R9, R4, UR5, R9 ;  /* 0x0000000504097c24 */ /* 0x000fe2000f8e0209 */
[----:B------:R-:W-:Y:S01]  /*b2e0*/  SHF.R.U64 R40, R40, 0x3, RZ ;  /* 0x0000000328287819 */ /* 0x000fe200000012ff */
[----:B------:R-:W5:Y:S01]  /*b2f0*/  LD.E.128 R28, desc[UR38][R28.64] ;  /* 0x000000261c1c7980 */ /* 0x000f62000c101d00 */
        /* <DEDUP_REMOVED lines=25> */
[----:B------:R-:W-:Y:S01]  /*b490*/  LOP3.LUT R64, R65, 0x380, RZ, 0xc0, !PT ;  /* 0x0000038041407812 */ /* 0x000fe200078ec0ff */
[----:B------:R-:W5:Y:S01]  /*b4a0*/  LD.E.128 R48, desc[UR38][R48.64] ;  /* 0x0000002630307980 */ /* 0x000f62000c101d00 */
[----:B------:R-:W-:Y:S02]  /*b4b0*/  LOP3.LUT R68, R69, 0x380, RZ, 0xc0, !PT ;  /* 0x0000038045447812 */ /* 0x000fe400078ec0ff */
[----:B------:R-:W-:Y:S02]  /*b4c0*/  LOP3.LUT R72, R73, 0x380, RZ, 0xc0, !PT ;  /* 0x0000038049487812 */ /* 0x000fe400078ec0ff */
[----:B------:R-:W-:Y:S02]  /*b4d0*/  SHF.R.U64 R13, R13, 0x3, RZ ;  /* 0x000000030d0d7819 */ /* 0x000fe400000012ff */
[----:B------:R-:W-:Y:S01]  /*b4e0*/  LOP3.LUT R52, R52, R53, RZ, 0x3c, !PT ;  /* 0x0000003534347212 */ /* 0x000fe200078e3cff */
[----:B------:R-:W-:Y:S01]  /*b4f0*/  IMAD.X R53, RZ, RZ, R17, P1 ;  /* 0x000000ffff357224 */ /* 0x000fe200008e0611 */
[----:B------:R-:W-:-:S02]  /*b500*/  IADD3 R11, P1, R16, 0xf000, RZ ;  /* 0x0000f000100b7810 */ /* 0x000fc40007f3e0ff */
[----:B------:R-:W-:Y:S02]  /*b510*/  SHF.R.U64 R56, R56, 0x3, RZ ;  /* 0x0000000338387819 */ /* 0x000fe400000012ff */
[----:B------:R-:W-:Y:S01]  /*b520*/  SHF.R.U64 R60, R60, 0x3, RZ ;  /* 0x000000033c3c7819 */ /* 0x000fe200000012ff */
[----:B------:R-:W-:Y:S01]  /*b530*/  IMAD.X R77, RZ, RZ, R17, P1 ;  /* 0x000000ffff4d7224 */ /* 0x000fe200008e0611 */
[----:B------:R-:W-:Y:S01]  /*b540*/  SHF.R.U64 R64, R64, 0x3, RZ ;  /* 0x0000000340407819 */ /* 0x000fe200000012ff */
[----:B------:R-:W5:Y:S01]  /*b550*/  LD.E.128 R52, desc[UR38][R52.64] ;  /* 0x0000002634347980 */ /* 0x000f62000c101d00 */
[----:B------:R-:W-:Y:S02]  /*b560*/  SHF.R.U64 R68, R68, 0x3, RZ ;  /* 0x0000000344447819 */ /* 0x000fe400000012ff */
[----:B------:R-:W-:Y:S02]  /*b570*/  SHF.R.U64 R72, R72, 0x3, RZ ;  /* 0x0000000348487819 */ /* 0x000fe400000012ff */
[----:B------:R-:W-:-:S02]  /*b580*/  LOP3.LUT R16, R13, R16, RZ, 0x3c, !PT ;  /* 0x000000100d107212 */ /* 0x000fc400078e3cff */
        /* <DEDUP_REMOVED lines=11> */
[----:B------:R-:W-:Y:S01]  /*b640*/  LOP3.LUT R10, R11, 0x380, RZ, 0xc0, !PT ;  /* 0x000003800b0a7812 */ /* 0x000fe200078ec0ff */
[----:B------:R-:W-:-:S02]  /*b650*/  IMAD.IADD R85, R3, 0x1, R18 ;  /* 0x0000000103557824 */ /* 0x000fc400078e0212 */
[----:B------:R-:W5:Y:S01]  /*b660*/  LD.E.128 R56, desc[UR38][R56.64] ;  /* 0x0000002638387980 */ /* 0x000f62000c101d00 */
[----:B------:R-:W-:-:S03]  /*b670*/  SHF.R.U64 R10, R10, 0x3, RZ ;  /* 0x000000030a0a7819 */ /* 0x000fc600000012ff */
[----:B------:R-:W5:Y:S01]  /*b680*/  LD.E.128 R60, desc[UR38][R60.64] ;  /* 0x000000263c3c7980 */ /* 0x000f62000c101d00 */
[----:B------:R-:W-:Y:S01]  /*b690*/  LOP3.LUT R76, R10, R11, RZ, 0x3c, !PT ;  /* 0x0000000b0a4c7212 */ /* 0x000fe200078e3cff */
[----:B0-----:R-:W0:Y:S01]  /*b6a0*/  @P4 LDC R17, c[0x0][0xcec] ;  /* 0x00033b00ff114b82 */ /* 0x001e220000000800 */
[----:B------:R-:W-:Y:S01]  /*b6b0*/  IMAD.WIDE.U32 R10, R4, UR4, RZ ;  /* 0x00000004040a7c25 */ /* 0x000fe2000f8e00ff */
[----:B------:R-:W-:Y:S01]  /*b6c0*/  ULDC.64 UR4, c[0x0][0xbe8] ;  /* 0x0002fa0000047ab9 */ /* 0x000fe20000000a00 */
[----:B------:R-:W5:Y:S02]  /*b6d0*/  LD.E.128 R64, desc[UR38][R64.64] ;  /* 0x0000002640407980 */ /* 0x000f64000c101d00 */
[----:B------:R-:W-:Y:S02]  /*b6e0*/  IMAD.IADD R11, R11, 0x1, R9 ;  /* 0x000000010b0b7824 */ /* 0x000fe400078e0209 */
[----:B------:R-:W-:Y:S01]  /*b6f0*/  IMAD R9, R80, 0x20, R3 ;  /* 0x0000002050097824 */ /* 0x000fe200078e0203 */
[----:B------:R-:W-:Y:S01]  /*b700*/  SHF.R.S32.HI R16, RZ, 0x1f, R211 ;  /* 0x0000001fff107819 */ /* 0x000fe200000114d3 */
[----:B------:R-:W-:Y:S01]  /*b710*/  IMAD.WIDE.U32 R10, R212, UR4, R10 ;  /* 0x00000004d40a7c25 */ /* 0x000fe2000f8e000a */
[----:B------:R-:W5:Y:S03]  /*b720*/  LD.E.128 R68, desc[UR38][R68.64] ;  /* 0x0000002644447980 */ /* 0x000f66000c101d00 */
[----:B------:R-:W-:Y:S01]  /*b730*/  IMAD.IADD R80, R18, 0x1, R9 ;  /* 0x0000000112507824 */ /* 0x000fe200078e0209 */
[----:B------:R-:W5:Y:S01]  /*b740*/  LD.E.128 R72, desc[UR38][R72.64] ;  /* 0x0000002648487980 */ /* 0x000f62000c101d00 */
[----:B------:R-:W-:Y:S01]  /*b750*/  IMAD R11, R212, UR5, R11 ;  /* 0x00000005d40b7c24 */ /* 0x000fe2000f8e020b */
[----:B------:R-:W-:Y:S01]  /*b760*/  ULDC.64 UR4, c[0x0][0xbf0] ;  /* 0x0002fc0000047ab9 */ /* 0x000fe20000000a00 */
[----:B------:R-:W-:Y:S01]  /*b770*/  IMAD.MOV.U32 R9, RZ, RZ, R80 ;  /* 0x000000ffff097224 */ /* 0x000fe200078e0050 */
[----:B------:R-:W5:Y:S01]  /*b780*/  LD.E.128 R76, desc[UR38][R76.64] ;  /* 0x000000264c4c7980 */ /* 0x000f62000c101d00 */
[----:B------:R-:W-:-:S02]  /*b790*/  IMAD R16, R16, UR4, RZ ;  /* 0x0000000410107c24 */ /* 0x000fc4000f8e02ff */
[----:B0-----:R-:W-:Y:S01]  /*b7a0*/  @P4 IMAD.HI.U32 R4, R80, R17, RZ ;  /* 0x0000001150044227 */ /* 0x001fe200078e00ff */
[----:B------:R-:W-:Y:S01]  /*b7b0*/  @!PT LDS RZ, [RZ] ;  /* 0x00000000fffff984 */ /* 0x000fe20000000800 */
[----:B------:R-:W-:Y:S01]  /*b7c0*/  @!PT LDS RZ, [RZ] ;  /* 0x00000000fffff984 */ /* 0x000fe20000000800 */
[----:B------:R-:W-:Y:S01]  /*b7d0*/  @!PT LDS RZ, [RZ] ;  /* 0x00000000fffff984 */ /* 0x000fe20000000800 */
[----:B------:R-:W-:Y:S01]  /*b7e0*/  @!PT LDS RZ, [RZ] ;  /* 0x00000000fffff984 */ /* 0x000fe20000000800 */
[----:B------:R0:W-:Y:S06]  /*b7f0*/  MEMBAR.ALL.CTA ;  /* 0x0000000000007992 */ /* 0x0001ec0000008000 */
[----:B0-----:R-:W0:Y:S01]  /*b800*/  FENCE.VIEW.ASYNC.S ;  /* 0x00000000000073c6 */ /* 0x001e220000000000 */
[----:B--2---:R-:W-:Y:S01]  /*b810*/  @P4 SHF.R.U32.HI R9, RZ, R81, R4 ;  /* 0x00000051ff094219 */ /* 0x004fe20000011604 */
[C---:B------:R-:W-:Y:S02]  /*b820*/  IMAD R17, R211.reuse, UR5, R16 ;  /* 0x00000005d3117c24 */ /* 0x040fe4000f8e0210 */
[----:B------:R-:W-:Y:S01]  /*b830*/  IMAD.WIDE.U32 R10, R211, UR4, R10 ;  /* 0x00000004d30a7c25 */ /* 0x000fe2000f8e000a */
[----:B------:R-:W-:Y:S01]  /*b840*/  SHF.R.S32.HI R4, RZ, 0x1f, R9 ;  /* 0x0000001fff047819 */ /* 0x000fe20000011409 */
[----:B------:R-:W-:-:S02]  /*b850*/  ULDC.64 UR4, c[0x0][0xbe0] ;  /* 0x0002f80000047ab9 */ /* 0x000fc40000000a00 */
        /* <DEDUP_REMOVED lines=13> */
[----:B------:R-:W-:Y:S01]  /*b930*/  VIADD R9, R85, 0x40 ;  /* 0x0000004055097836 */ /* 0x000fe20000000000 */
[----:B------:R-:W-:Y:S01]  /*b940*/  LEA R4, P2, R10, UR4, 0x1 ;  /* 0x000000040a047c11 */ /* 0x000fe2000f8408ff */
[----:B------:R-:W-:-:S03]  /*b950*/  IMAD.IADD R11, R11, 0x1, R81 ;  /* 0x000000010b0b7824 */ /* 0x000fc600078e0251 */
[-C--:B------:R-:W-:Y:S02]  /*b960*/  ISETP.GE.AND P0, PT, R9, R8.reuse, PT ;  /* 0x000000080900720c */ /* 0x080fe40003f06270 */
[----:B------:R-:W-:Y:S02]  /*b970*/  LEA.HI.X R9, R10, UR5, R11, 0x1, P2 ;  /* 0x000000050a097c11 */ /* 0x000fe400090f0c0b */
[C---:B------:R-:W-:Y:S01]  /*b980*/  ISETP.GE.AND P2, PT, R85.reuse, R8, PT ;  /* 0x000000085500720c */ /* 0x040fe20003f46270 */
[----:B------:R-:W-:Y:S02]  /*b990*/  VIADD R0, R0, 0x32420 ;  /* 0x0003242000007836 */ /* 0x000fe40000000000 */
[----:B------:R-:W-:-:S03]  /*b9a0*/  VIADD R3, R85, 0x20 ;  /* 0x0000002055037836 */ /* 0x000fc60000000000 */
[----:B------:R-:W-:Y:S01]  /*b9b0*/  PRMT R0, RZ, 0x654, R0 ;  /* 0x00000654ff007816 */ /* 0x000fe20000000000 */
[C---:B------:R-:W-:Y:S01]  /*b9c0*/  VIADD R18, R2.reuse, 0x40 ;  /* 0x0000004002127836 */ /* 0x040fe20000000000 */
[----:B------:R-:W-:Y:S01]  /*b9d0*/  ISETP.GE.AND P1, PT, R3, R8, PT ;  /* 0x000000080300720c */ /* 0x000fe20003f26270 */
[C---:B------:R-:W-:Y:S01]  /*b9e0*/  VIADD R86, R2.reuse, 0x80 ;  /* 0x0000008002567836 */ /* 0x040fe20000000000 */
[----:B0-----:R0:W-:Y:S01]  /*b9f0*/  SYNCS.ARRIVE.TRANS64.RED.A1T0 RZ, [R0+URZ], RZ ;  /* 0x000000ff00ff79a7 */ /* 0x0011e2000810043f */
[----:B------:R-:W-:Y:S01]  /*ba00*/  VIADD R88, R2, 0xc0 ;  /* 0x000000c002587836 */ /* 0x000fe20000000000 */
[----:B------:R1:W2:Y:S01]  /*ba10*/  SHFL.IDX PT, R83, R4, RZ, 0x181f ;  /* 0x00181fff04537589 */ /* 0x0002a200000e0000 */
[----:B------:R-:W-:Y:S03]  /*ba20*/  BSSY B1, `(.L_x_14238) ;  /* 0x0000018000017945 */ /* 0x000fe60003800000 */
[----:B------:R1:W3:Y:S01]  /*ba30*/  SHFL.IDX PT, R3, R9, RZ, 0x181f ;  /* 0x00181fff09037589 */ /* 0x0002e200000e0000 */
[----:B------:R-:W-:-:S02]  /*ba40*/  SHF.R.S32.HI R84, RZ, 0x1f, R18 ;  /* 0x0000001fff547819 */ /* 0x000fc40000011412 */
[----:B0-----:R-:W-:Y:S02]  /*ba50*/  SHF.R.S32.HI R0, RZ, 0x1f, R2 ;  /* 0x0000001fff007819 */ /* 0x001fe40000011402 */
[----:B------:R-:W-:Y:S02]  /*ba60*/  SHF.R.S32.HI R87, RZ, 0x1f, R86 ;  /* 0x0000001fff577819 */ /* 0x000fe40000011456 */
[----:B------:R-:W-:Y:S01]  /*ba70*/  SHF.R.S32.HI R89, RZ, 0x1f, R88 ;  /* 0x0000001fff597819 */ /* 0x000fe20000011458 */
[----:B-1----:R-:W-:Y:S06]  /*ba80*/  @P2 BRA `(.L_x_14239) ;  /* 0x0000000000442947 */ /* 0x002fec0003800000 */
        /* <DEDUP_REMOVED lines=17> */
.L_x_14239:
[----:B------:R-:W-:Y:S05]  /*bba0*/  BSYNC B1 ;  /* 0x0000000000017941 */ /* 0x000fea0003800000 */
.L_x_14238:
[----:B---3--:R1:W3:Y:S01]  /*bbb0*/  SHFL.IDX PT, R3, R9, 0x1, 0x181f ;  /* 0x00381f0009037f89 */ /* 0x0082e200000e0000 */
        /* <DEDUP_REMOVED lines=20> */
.L_x_14241:
[----:B------:R-:W-:Y:S05]  /*bd00*/  BSYNC B1 ;  /* 0x0000000000017941 */ /* 0x000fea0003800000 */
.L_x_14240:
[----:B---3--:R3:W1:Y:S01]  /*bd10*/  SHFL.IDX PT, R3, R9, 0x2, 0x181f ;  /* 0x00581f0009037f89 */ /* 0x00866200000e0000 */
[----:B------:R-:W-:Y:S03]  /*bd20*/  BSSY B1, `(.L_x_14242) ;  /* 0x0000014000017945 */ /* 0x000fe60003800000 */
[----:B0---4-:R3:W0:Y:S01]  /*bd30*/  SHFL.IDX PT, R17, R4, 0x2, 0x181f ;  /* 0x00581f0004117f89 */ /* 0x01162200000e0000 */
[----:B------:R-:W-:Y:S05]  /*bd40*/  @P0 BRA `(.L_x_14243) ;  /* 0x0000000000440947 */ /* 0x000fea0003800000 */
[----:B------:R-:W-:Y:S02]  /*bd50*/  ULDC UR4, c[0x0][0xbc8] ;  /* 0x0002f20000047ab9 */ /* 0x000fe40000000800 */
[----:B------:R-:W-:Y:S02]  /*bd60*/  ISETP.GE.AND P3, PT, R2, UR4, PT ;  /* 0x0000000402007c0c */ /* 0x000fe4000bf66270 */
[----:B------:R-:W-:Y:S02]  /*bd70*/  ISETP.GE.AND P2, PT, R18, UR4, PT ;  /* 0x0000000412007c0c */ /* 0x000fe4000bf46270 */
[----:B------:R-:W-:Y:S02]  /*bd80*/  ISETP.GE.AND P1, PT, R86, UR4, PT ;  /* 0x0000000456007c0c */ /* 0x000fe4000bf26270 */
[----:B------:R-:W-:-:S07]  /*bd90*/  ISETP.GE.AND P0, PT, R88, UR4, PT ;  /* 0x0000000458007c0c */ /* 0x000fce000bf06270 */
[-C--:B0-----:R-:W-:Y:S02]  /*bda0*/  @!P3 LEA R10, P6, R2, R17.reuse, 0x1 ;  /* 0x00000011020ab211 */ /* 0x081fe400078c08ff */
[-C--:B-----5:R-:W-:Y:S02]  /*bdb0*/  @!P2 LEA R12, P5, R18, R17.reuse, 0x1 ;  /* 0x00000011120ca211 */ /* 0x0a0fe400078a08ff */
[----:B------:R-:W-:Y:S02]  /*bdc0*/  @!P1 LEA R14, P4, R86, R17, 0x1 ;  /* 0x00000011560e9211 */ /* 0x000fe400078808ff */
[----:B-1----:R-:W-:Y:S02]  /*bdd0*/  @!P3 LEA.HI.X R11, R2, R3, R0, 0x1, P6 ;  /* 0x00000003020bb211 */ /* 0x002fe400030f0c00 */
        /* <DEDUP_REMOVED lines=8> */
.L_x_14243:
[----:B------:R-:W-:Y:S05]  /*be60*/  BSYNC B1 ;  /* 0x0000000000017941 */ /* 0x000fea0003800000 */
.L_x_14242:
[----:B-1----:R-:W-:Y:S01]  /*be70*/  VIADD R3, R85, 0x60 ;  /* 0x0000006055037836 */ /* 0x002fe20000000000 */
[----:B----45:R1:W4:Y:S04]  /*be80*/  SHFL.IDX PT, R15, R9, 0x3, 0x181f ;  /* 0x00781f00090f7f89 */ /* 0x03032800000e0000 */
[----:B------:R-:W-:Y:S01]  /*be90*/  ISETP.GE.AND P0, PT, R3, R8, PT ;  /* 0x000000080300720c */ /* 0x000fe20003f06270 */
[----:B0-----:R1:W0:-:S12]  /*bea0*/  SHFL.IDX PT, R17, R4, 0x3, 0x181f ;  /* 0x00781f0004117f89 */ /* 0x00121800000e0000 */
[----:B-1----:R-:W-:Y:S05]  /*beb0*/  @P0 BRA `(.L_x_14244) ;  /* 0x00000024009c0947 */ /* 0x002fea0003800000 */
[----:B------:R-:W-:Y:S02]  /*bec0*/  ULDC UR4, c[0x0][0xbc8] ;  /* 0x0002f20000047ab9 */ /* 0x000fe40000000800 */
[----:B------:R-:W-:Y:S02]  /*bed0*/  ISETP.GE.AND P3, PT, R2, UR4, PT ;  /* 0x0000000402007c0c */ /* 0x000fe4000bf66270 */
[----:B------:R-:W-:Y:S02]  /*bee0*/  ISETP.GE.AND P4, PT, R18, UR4, PT ;  /* 0x0000000412007c0c */ /* 0x000fe4000bf86270 */
[----:B------:R-:W-:-:S09]  /*bef0*/  ISETP.GE.AND P5, PT, R86, UR4, PT ;  /* 0x0000000456007c0c */ /* 0x000fd2000bfa6270 */
[-C--:B0-----:R-:W-:Y:S02]  /*bf00*/  @!P3 LEA R8, P0, R2, R17.reuse, 0x1 ;  /* 0x000000110208b211 */ /* 0x081fe400078008ff */
[-C--:B------:R-:W-:Y:S02]  /*bf10*/  @!P4 LEA R10, P1, R18, R17.reuse, 0x1 ;  /* 0x00000011120ac211 */ /* 0x080fe400078208ff */
[----:B------:R-:W-:Y:S02]  /*bf20*/  @!P5 LEA R12, P2, R86, R17, 0x1 ;  /* 0x00000011560cd211 */ /* 0x000fe400078408ff */
[-C--:B---34-:R-:W-:Y:S02]  /*bf30*/  @!P3 LEA.HI.X R9, R2, R15.reuse, R0, 0x1, P0 ;  /* 0x0000000f0209b211 */ /* 0x098fe400000f0c00 */
        /* <DEDUP_REMOVED lines=11> */
.L_x_14237:
[----:B0-----:R-:W0:Y:S01]  /*bff0*/  @P4 LDC R13, c[0x0][0xcec] ;  /* 0x00033b00ff0d4b82 */ /* 0x001e220000000800 */
[----:B------:R-:W-:Y:S01]  /*c000*/  ULDC.64 UR4, c[0x0][0xc08] ;  /* 0x0003020000047ab9 */ /* 0x000fe20000000a00 */
[----:B------:R-:W-:Y:S01]  /*c010*/  ULDC.64 UR6, c[0x0][0xc30] ;  /* 0x00030c0000067ab9 */ /* 0x000fe20000000a00 */
[----:B------:R-:W-:Y:S01]  /*c020*/  IMAD R9, R9, UR4, RZ ;  /* 0x0000000409097c24 */ /* 0x000fe2000f8e02ff */
[----:B------:R-:W-:Y:S01]  /*c030*/  ISETP.GE.AND P0, PT, R14, R8, PT ;  /* 0x000000080e00720c */ /* 0x000fe20003f06270 */
[C---:B------:R-:W-:Y:S01]  /*c040*/  IMAD.WIDE.U32 R2, R4.reuse, UR4, RZ ;  /* 0x0000000404027c25 */ /* 0x040fe2000f8e00ff */
[----:B------:R-:W-:Y:S01]  /*c050*/  BSSY B1, `(.L_x_14245) ;  /* 0x00000db000017945 */ /* 0x000fe20003800000 */
[----:B------:R-:W-:Y:S01]  /*c060*/  SHF.R.S32.HI R18, RZ, 0x1f, R219 ;  /* 0x0000001fff127819 */ /* 0x000fe200000114db */
[----:B------:R-:W1:Y:S01]  /*c070*/  @P4 LDC R10, c[0x0][0xcf0] ;  /* 0x00033c00ff0a4b82 */ /* 0x000e620000000800 */
[----:B------:R-:W-:Y:S01]  /*c080*/  IMAD R9, R4, UR5, R9 ;  /* 0x0000000504097c24 */ /* 0x000fe2000f8e0209 */
[----:B------:R-:W-:Y:S01]  /*c090*/  ULDC.64 UR4, c[0x0][0xc38] ;  /* 0x00030e0000047ab9 */ /* 0x000fe20000000a00 */
[----:B------:R-:W-:Y:S01]  /*c0a0*/  SHF.R.S32.HI R4, RZ, 0x1f, R211 ;  /* 0x0000001fff047819 */ /* 0x000fe200000114d3 */
[----:B------:R-:W-:Y:S01]  /*c0b0*/  VIADD R171, R204, 0x40 ;  /* 0x00000040ccab7836 */ /* 0x000fe20000000000 */
        /* <DEDUP_REMOVED lines=10> */
[----:B0-----:R-:W-:Y:S01]  /*c160*/  @P4 IMAD.HI.U32 R13, R22, R13, RZ ;  /* 0x0000000d160d4227 */ /* 0x001fe200078e00ff */
[----:B------:R-:W-:Y:S02]  /*c170*/  SHF.R.S32.HI R158, RZ, 0x1f, R226 ;  /* 0x0000001fff9e7819 */ /* 0x000fe400000114e2 */
[----:B------:R-:W-:Y:S01]  /*c180*/  SHF.R.S32.HI R159, RZ, 0x1f, R227 ;  /* 0x0000001fff9f7819 */ /* 0x000fe200000114e3 */
[----:B------:R-:W-:Y:S01]  /*c190*/  IMAD R4, R4, UR4, RZ ;  /* 0x0000000404047c24 */ /* 0x000fe2000f8e02ff */
[----:B------:R-:W-:Y:S01]  /*c1a0*/  SHF.R.S32.HI R160, RZ, 0x1f, R228 ;  /* 0x0000001fffa07819 */ /* 0x000fe200000114e4 */
[----:B------:R-:W-:Y:S01]  /*c1b0*/  IMAD.WIDE.U32 R2, R211, UR4, R2 ;  /* 0x00000004d3027c25 */ /* 0x000fe2000f8e0002 */
[----:B------:R-:W-:-:S02]  /*c1c0*/  SHF.R.S32.HI R161, RZ, 0x1f, R229 ;  /* 0x0000001fffa17819 */ /* 0x000fc400000114e5 */
[----:B-1----:R-:W-:Y:S01]  /*c1d0*/  @P4 SHF.R.U32.HI R9, RZ, R10, R13 ;  /* 0x0000000aff094219 */ /* 0x002fe2000001160d */
[----:B------:R-:W-:Y:S01]  /*c1e0*/  IMAD R11, R211, UR5, R4 ;  /* 0x00000005d30b7c24 */ /* 0x000fe2000f8e0204 */
[----:B------:R-:W-:Y:S01]  /*c1f0*/  ULDC.64 UR4, c[0x0][0xc48] ;  /* 0x0003120000047ab9 */ /* 0x000fe20000000a00 */
[----:B------:R-:W-:Y:S01]  /*c200*/  VIADD R173, R204, 0x38 ;  /* 0x00000038ccad7836 */ /* 0x000fe20000000000 */
        /* <DEDUP_REMOVED lines=26> */
[----:B------:R-:W-:-:S03]  /*c3b0*/  ULDC.64 UR4, c[0x0][0xc00] ;  /* 0x0003000000047ab9 */ /* 0x000fc60000000a00 */
[----:B------:R-:W-:Y:S01]  /*c3c0*/  VIADD R4, R0, 0x32420 ;  /* 0x0003242000047836 */ /* 0x000fe20000000000 */
[----:B------:R-:W-:Y:S01]  /*c3d0*/  LEA R0, P1, R2, UR4, 0x2 ;  /* 0x0000000402007c11 */ /* 0x000fe2000f8210ff */
[----:B------:R-:W-:Y:S02]  /*c3e0*/  IMAD.IADD R3, R3, 0x1, R9 ;  /* 0x0000000103037824 */ /* 0x000fe400078e0209 */
[C---:B------:R-:W-:Y:S01]  /*c3f0*/  VIADD R175, R204.reuse, 0x30 ;  /* 0x00000030ccaf7836 */ /* 0x040fe20000000000 */
[----:B------:R-:W-:Y:S01]  /*c400*/  PRMT R9, RZ, 0x654, R4 ;  /* 0x00000654ff097816 */ /* 0x000fe20000000004 */
[----:B------:R-:W-:Y:S01]  /*c410*/  VIADD R177, R204, 0x28 ;  /* 0x00000028ccb17836 */ /* 0x000fe20000000000 */
[----:B------:R-:W-:Y:S01]  /*c420*/  LEA.HI.X R4, R2, UR5, R3, 0x2, P1 ;  /* 0x0000000502047c11 */ /* 0x000fe200088f1403 */
[C---:B------:R-:W-:Y:S01]  /*c430*/  VIADD R179, R204.reuse, 0x20 ;  /* 0x00000020ccb37836 */ /* 0x040fe20000000000 */
[----:B------:R0:W-:Y:S01]  /*c440*/  SYNCS.ARRIVE.TRANS64.RED.A1T0 RZ, [R9+URZ], RZ ;  /* 0x000000ff09ff79a7 */ /* 0x0001e2000810043f */
[C---:B------:R-:W-:Y:S01]  /*c450*/  VIADD R181, R204.reuse, 0x18 ;  /* 0x00000018ccb57836 */ /* 0x040fe20000000000 */
[----:B------:R0:W1:Y:S01]  /*c460*/  SHFL.IDX PT, R2, R0, RZ, 0x1c1f ;  /* 0x001c1fff00027589 */ /* 0x00006200000e0000 */
[C---:B------:R-:W-:Y:S01]  /*c470*/  VIADD R183, R204.reuse, 0x10 ;  /* 0x00000010ccb77836 */ /* 0x040fe20000000000 */
[----:B------:R-:W-:Y:S01]  /*c480*/  SHF.R.S32.HI R175, RZ, 0x1f, R175 ;  /* 0x0000001fffaf7819 */ /* 0x000fe200000114af */
[C---:B------:R-:W-:Y:S01]  /*c490*/  VIADD R185, R204.reuse, 0x8 ;  /* 0x00000008ccb97836 */ /* 0x040fe20000000000 */
[----:B------:R0:W2:Y:S01]  /*c4a0*/  SHFL.IDX PT, R3, R4, RZ, 0x1c1f ;  /* 0x001c1fff04037589 */ /* 0x0000a200000e0000 */
        /* <DEDUP_REMOVED lines=12> */
[----:B------:R-:W-:Y:S01]  /*c570*/  VIADD R184, R204, 0x8 ;  /* 0x00000008ccb87836 */ /* 0x000fe20000000000 */
[----:B0-----:R-:W-:Y:S06]  /*c580*/  @P0 BRA `(.L_x_14246) ;  /* 0x00000008001c0947 */ /* 0x001fec0003800000 */
[----:B------:R-:W-:Y:S01]  /*c590*/  ULDC UR4, c[0x0][0xbc8] ;  /* 0x0002f20000047ab9 */ /* 0x000fe20000000800 */
[----:B------:R-:W-:Y:S01]  /*c5a0*/  VIADD R21, R204, 0xe8 ;  /* 0x000000e8cc157836 */ /* 0x000fe20000000000 */
[----:B------:R-:W-:Y:S02]  /*c5b0*/  ISETP.GE.AND P4, PT, R184, UR4, PT ;  /* 0x00000004b8007c0c */ /* 0x000fe4000bf86270 */
[----:B------:R-:W-:Y:S02]  /*c5c0*/  ISETP.GE.AND P3, PT, R182, UR4, PT ;  /* 0x00000004b6007c0c */ /* 0x000fe4000bf66270 */
[----:B------:R-:W-:Y:S02]  /*c5d0*/  ISETP.GE.AND P5, PT, R204, UR4, PT ;  /* 0x00000004cc007c0c */ /* 0x000fe4000bfa6270 */
[----:B------:R-:W-:Y:S02]  /*c5e0*/  ISETP.GE.AND P1, PT, R178, UR4, PT ;  /* 0x00000004b2007c0c */ /* 0x000fe4000bf26270 */
[----:B------:R-:W-:-:S02]  /*c5f0*/  ISETP.GE.AND P0, PT, R180, UR4, PT ;  /* 0x00000004b4007c0c */ /* 0x000fc4000bf06270 */
[----:B------:R-:W-:-:S03]  /*c600*/  SHF.R.S32.HI R9, RZ, 0x1f, R214 ;  /* 0x0000001fff097819 */ /* 0x000fc600000114d6 */
[-C--:B-1----:R-:W-:Y:S02]  /*c610*/  @!P4 LEA R10, P2, R184, R2.reuse, 0x2 ;  /* 0x00000002b80ac211 */ /* 0x082fe400078410ff */
[----:B------:R-:W-:Y:S02]  /*c620*/  @!P3 LEA R12, P6, R182, R2, 0x2 ;  /* 0x00000002b60cb211 */ /* 0x000fe400078c10ff */
[----:B--2---:R-:W-:Y:S01]  /*c630*/  @!P5 IMAD.WIDE R14, R204, 0x4, R2 ;  /* 0x00000004cc0ed825 */ /* 0x004fe200078e0202 */
[-C--:B------:R-:W-:Y:S02]  /*c640*/  @!P4 LEA.HI.X R11, R184, R3.reuse, R185, 0x2, P2 ;  /* 0x00000003b80bc211 */ /* 0x080fe400010f14b9 */
[----:B------:R-:W-:Y:S02]  /*c650*/  ISETP.GE.AND P2, PT, R176, UR4, PT ;  /* 0x00000004b0007c0c */ /* 0x000fe4000bf46270 */
[----:B------:R-:W-:Y:S01]  /*c660*/  @!P3 LEA.HI.X R13, R182, R3, R183, 0x2, P6 ;  /* 0x00000003b60db211 */ /* 0x000fe200030f14b7 */
[----:B------:R0:W-:Y:S04]  /*c670*/  @!P5 ST.E.64 desc[UR38][R14.64], R24 ;  /* 0x000000180e00d985 */ /* 0x0001e8000c101b26 */
[----:B------:R1:W-:Y:S01]  /*c680*/  @!P4 ST.E.64 desc[UR38][R10.64], R28 ;  /* 0x0000001c0a00c985 */ /* 0x0003e2000c101b26 */
[----:B------:R-:W-:-:S03]  /*c690*/  ISETP.GE.AND P4, PT, R172, UR4, PT ;  /* 0x00000004ac007c0c */ /* 0x000fc6000bf86270 */
[----:B------:R2:W-:Y:S01]  /*c6a0*/  @!P3 ST.E.64 desc[UR38][R12.64], R32 ;  /* 0x000000200c00b985 */ /* 0x0005e2000c101b26 */
[----:B------:R-:W-:Y:S01]  /*c6b0*/  ISETP.GE.AND P3, PT, R174, UR4, PT ;  /* 0x00000004ae007c0c */ /* 0x000fe2000bf66270 */
[----:B0-----:R-:W-:Y:S01]  /*c6c0*/  VIADD R25, R204, 0xf8 ;  /* 0x000000f8cc197836 */ /* 0x001fe20000000000 */
[-C--:B-1----:R-:W-:Y:S01]  /*c6d0*/  @!P0 LEA R10, P6, R180, R2.reuse, 0x2 ;  /* 0x00000002b40a8211 */ /* 0x082fe200078c10ff */
[----:B------:R-:W-:Y:S01]  /*c6e0*/  VIADD R29, R204, 0xf0 ;  /* 0x000000f0cc1d7836 */ /* 0x000fe20000000000 */
        /* <DEDUP_REMOVED lines=11> */
[-C--:B0-----:R-:W-:Y:S02]  /*c7a0*/  @!P3 LEA R10, P6, R174, R2.reuse, 0x2 ;  /* 0x00000002ae0ab211 */ /* 0x081fe400078c10ff */
[-C--:B-1----:R-:W-:Y:S02]  /*c7b0*/  @!P4 LEA R12, P2, R172, R2.reuse, 0x2 ;  /* 0x00000002ac0cc211 */ /* 0x082fe400078410ff */
        /* <DEDUP_REMOVED lines=63> */
[-C--:B--2---:R-:W-:Y:S02]  /*cbb0*/  @!P0 LEA R14, P6, R223, R2.reuse, 0x2 ;  /* 0x00000002df0e8211 */ /* 0x084fe400078c10ff */
[-C--:B------:R-:W-:Y:S01]  /*cbc0*/  @!P4 LEA R22, P5, R221, R2.reuse, 0x2 ;  /* 0x00000002dd16c211 */ /* 0x080fe200078a10ff */
[----:B------:R1:W-:Y:S01]  /*cbd0*/  @!P1 ST.E.64 desc[UR38][R12.64], R112 ;  /* 0x000000700c009985 */ /* 0x0003e2000c101b26 */
[----:B------:R-:W-:Y:S02]  /*cbe0*/  @!P3 LEA R16, P1, R222, R2, 0x2 ;  /* 0x00000002de10b211 */ /* 0x000fe400078210ff */
[----:B------:R-:W-:Y:S02]  /*cbf0*/  @!P0 LEA.HI.X R15, R223, R3, R155, 0x2, P6 ;  /* 0x00000003df0f8211 */ /* 0x000fe400030f149b */
[----:B------:R-:W-:-:S02]  /*cc00*/  ISETP.GE.AND P2, PT, R220, UR4, PT ;  /* 0x00000004dc007c0c */ /* 0x000fc4000bf46270 */
[-C--:B------:R-:W-:Y:S01]  /*cc10*/  @!P3 LEA.HI.X R17, R222, R3.reuse, R154, 0x2, P1 ;  /* 0x00000003de11b211 */ /* 0x080fe200008f149a */
[----:B------:R2:W-:Y:S01]  /*cc20*/  @!P0 ST.E.64 desc[UR38][R14.64], R116 ;  /* 0x000000740e008985 */ /* 0x0005e2000c101b26 */
[----:B------:R-:W-:Y:S02]  /*cc30*/  ISETP.GE.AND P1, PT, R219, UR4, PT ;  /* 0x00000004db007c0c */ /* 0x000fe4000bf26270 */
[----:B------:R-:W-:Y:S01]  /*cc40*/  @!P4 LEA.HI.X R23, R221, R3, R153, 0x2, P5 ;  /* 0x00000003dd17c211 */ /* 0x000fe200028f1499 */
[----:B------:R3:W-:Y:S01]  /*cc50*/  @!P3 ST.E.64 desc[UR38][R16.64], R120 ;  /* 0x000000781000b985 */ /* 0x0007e2000c101b26 */
[----:B------:R-:W-:Y:S02]  /*cc60*/  ISETP.GE.AND P0, PT, R214, UR4, PT ;  /* 0x00000004d6007c0c */ /* 0x000fe4000bf06270 */
[----:B------:R-:W-:Y:S01]  /*cc70*/  ISETP.GE.AND P3, PT, R29, UR4, PT ;  /* 0x000000041d007c0c */ /* 0x000fe2000bf66270 */
[----:B------:R4:W-:Y:S01]  /*cc80*/  @!P4 ST.E.64 desc[UR38][R22.64], R124 ;  /* 0x0000007c1600c985 */ /* 0x0009e2000c101b26 */
[----:B------:R-:W-:-:S02]  /*cc90*/  ISETP.GE.AND P4, PT, R21, UR4, PT ;  /* 0x0000000415007c0c */ /* 0x000fc4000bf86270 */
[----:B0-----:R-:W-:-:S03]  /*cca0*/  @!P2 LEA R10, P5, R220, R2, 0x2 ;  /* 0x00000002dc0aa211 */ /* 0x001fc600078a10ff */
[CC--:B-1----:R-:W-:Y:S02]  /*ccb0*/  @!P1 LEA R12, P6, R219.reuse, R2.reuse, 0x2 ;  /* 0x00000002db0c9211 */ /* 0x0c2fe400078c10ff */
[-C--:B------:R-:W-:Y:S02]  /*ccc0*/  @!P2 LEA.HI.X R11, R220, R3.reuse, R152, 0x2, P5 ;  /* 0x00000003dc0ba211 */ /* 0x080fe400028f1498 */
[C---:B--2---:R-:W-:Y:S02]  /*ccd0*/  @!P0 LEA R14, P5, R214.reuse, R2, 0x2 ;  /* 0x00000002d60e8211 */ /* 0x044fe400078a10ff */
[-C--:B------:R-:W-:Y:S01]  /*cce0*/  @!P1 LEA.HI.X R13, R219, R3.reuse, R18, 0x2, P6 ;  /* 0x00000003db0d9211 */ /* 0x080fe200030f1412 */
[----:B------:R0:W-:Y:S01]  /*ccf0*/  @!P2 ST.E.64 desc[UR38][R10.64], R128 ;  /* 0x000000800a00a985 */ /* 0x0001e2000c101b26 */
[----:B------:R-:W-:Y:S02]  /*cd00*/  ISETP.GE.AND P6, PT, R25, UR4, PT ;  /* 0x0000000419007c0c */ /* 0x000fe4000bfc6270 */
[----:B------:R-:W-:Y:S01]  /*cd10*/  @!P0 LEA.HI.X R15, R214, R3, R9, 0x2, P5 ;  /* 0x00000003d60f8211 */ /* 0x000fe200028f1409 */
[----:B------:R0:W-:Y:S01]  /*cd20*/  @!P1 ST.E.64 desc[UR38][R12.64], R132 ;  /* 0x000000840c009985 */ /* 0x0001e2000c101b26 */
[----:B---3--:R-:W-:-:S02]  /*cd30*/  SHF.R.S32.HI R17, RZ, 0x1f, R21 ;  /* 0x0000001fff117819 */ /* 0x008fc40000011415 */
[CC--:B------:R-:W-:Y:S01]  /*cd40*/  @!P4 LEA R16, P5, R21.reuse, R2.reuse, 0x2 ;  /* 0x000000021510c211 */ /* 0x0c0fe200078a10ff */
[----:B------:R0:W-:Y:S01]  /*cd50*/  @!P0 ST.E.64 desc[UR38][R14.64], R136 ;  /* 0x000000880e008985 */ /* 0x0001e2000c101b26 */
[----:B------:R-:W-:Y:S02]  /*cd60*/  SHF.R.S32.HI R9, RZ, 0x1f, R29 ;  /* 0x0000001fff097819 */ /* 0x000fe4000001141d */
[----:B------:R-:W-:Y:S02]  /*cd70*/  @!P4 LEA.HI.X R17, R21, R3, R17, 0x2, P5 ;  /* 0x000000031511c211 */ /* 0x000fe400028f1411 */
[----:B----4-:R-:W-:-:S03]  /*cd80*/  @!P3 LEA R22, P5, R29, R2, 0x2 ;  /* 0x000000021d16b211 */ /* 0x010fc600078a10ff */
[----:B------:R0:W-:Y:S01]  /*cd90*/  @!P4 ST.E.64 desc[UR38][R16.64], R140 ;  /* 0x0000008c1000c985 */ /* 0x0001e2000c101b26 */
[-C--:B------:R-:W-:Y:S02]  /*cda0*/  @!P3 LEA.HI.X R23, R29, R3.reuse, R9, 0x2, P5 ;  /* 0x000000031d17b211 */ /* 0x080fe400028f1409 */
[----:B------:R-:W-:Y:S02]  /*cdb0*/  SHF.R.S32.HI R9, RZ, 0x1f, R25 ;  /* 0x0000001fff097819 */ /* 0x000fe40000011419 */
[C---:B------:R-:W-:Y:S01]  /*cdc0*/  @!P6 LEA R2, P5, R25.reuse, R2, 0x2 ;  /* 0x000000021902e211 */ /* 0x040fe200078a10ff */
[----:B------:R0:W-:Y:S03]  /*cdd0*/  @!P3 ST.E.64 desc[UR38][R22.64], R144 ;  /* 0x000000901600b985 */ /* 0x0001e6000c101b26 */
[----:B------:R-:W-:-:S05]  /*cde0*/  @!P6 LEA.HI.X R3, R25, R3, R9, 0x2, P5 ;  /* 0x000000031903e211 */ /* 0x000fca00028f1409 */
[----:B------:R0:W-:Y:S04]  /*cdf0*/  @!P6 ST.E.64 desc[UR38][R2.64], R148 ;  /* 0x000000940200e985 */ /* 0x0001e8000c101b26 */
.L_x_14246:
[----:B------:R-:W-:Y:S05]  /*ce00*/  BSYNC B1 ;  /* 0x0000000000017941 */ /* 0x000fea0003800000 */
.L_x_14245:
[----:B------:R-:W-:Y:S01]  /*ce10*/  ISETP.GE.AND P0, PT, R20, R8, PT ;  /* 0x000000081400720c */ /* 0x000fe20003f06270 */
[----:B0-2---:R0:W2:Y:S04]  /*ce20*/  SHFL.IDX PT, R3, R4, 0x1, 0x1c1f ;  /* 0x003c1f0004037f89 */ /* 0x0050a800000e0000 */
        /* <DEDUP_REMOVED lines=14> */
[-C--:B------:R-:W-:Y:S01]  /*cf10*/  @!P2 LEA R12, P6, R182, R2.reuse, 0x2 ;  /* 0x00000002b60ca211 */ /* 0x080fe200078c10ff */
[----:B------:R0:W-:Y:S01]  /*cf20*/  @!P4 ST.E.64 desc[UR38][R8.64], R26 ;  /* 0x0000001a0800c985 */ /* 0x0001e2000c101b26 */
[----:B------:R-:W-:Y:S02]  /*cf30*/  ISETP.GE.AND P3, PT, R176, UR4, PT ;  /* 0x00000004b0007c0c */ /* 0x000fe4000bf66270 */
[----:B------:R-:W-:Y:S01]  /*cf40*/  @!P2 LEA.HI.X R13, R182, R3, R183, 0x2, P6 ;  /* 0x00000003b60da211 */ /* 0x000fe200030f14b7 */
[----:B------:R1:W-:Y:S01]  /*cf50*/  @!P5 ST.E.64 desc[UR38][R10.64], R30 ;  /* 0x0000001e0a00d985 */ /* 0x0003e2000c101b26 */
[----:B------:R-:W-:-:S02]  /*cf60*/  @!P1 LEA R14, P5, R180, R2, 0x2 ;  /* 0x00000002b40e9211 */ /* 0x000fc400078a10ff */
[----:B------:R-:W-:Y:S01]  /*cf70*/  ISETP.GE.AND P4, PT, R174, UR4, PT ;  /* 0x00000004ae007c0c */ /* 0x000fe2000bf86270 */
[----:B------:R2:W-:Y:S01]  /*cf80*/  @!P2 ST.E.64 desc[UR38][R12.64], R34 ;  /* 0x000000220c00a985 */ /* 0x0005e2000c101b26 */
[-C--:B------:R-:W-:Y:S02]  /*cf90*/  @!P0 LEA R16, P6, R178, R2.reuse, 0x2 ;  /* 0x00000002b2108211 */ /* 0x080fe400078c10ff */
        /* <DEDUP_REMOVED lines=8> */
[-C--:B-1----:R-:W-:Y:S02]  /*d020*/  @!P4 LEA R10, P2, R174, R2.reuse, 0x2 ;  /* 0x00000002ae0ac211 */ /* 0x082fe400078410ff */
        /* <DEDUP_REMOVED lines=89> */
[-C--:B-1----:R-:W-:Y:S02]  /*d5c0*/  @!P5 LEA R10, P3, R214, R2.reuse, 0x2 ;  /* 0x00000002d60ad211 */ /* 0x082fe400078610ff */
[-C--:B------:R-:W-:Y:S01]  /*d5d0*/  @!P4 LEA.HI.X R9, R219, R3.reuse, R18, 0x2, P6 ;  /* 0x00000003db09c211 */ /* 0x080fe200030f1412 */
[----:B---3--:R-:W-:Y:S01]  /*d5e0*/  VIADD R21, R204, 0xf8 ;  /* 0x000000f8cc157836 */ /* 0x008fe20000000000 */
[----:B------:R-:W-:Y:S02]  /*d5f0*/  SHF.R.S32.HI R0, RZ, 0x1f, R25 ;  /* 0x0000001fff007819 */ /* 0x000fe40000011419 */
[C---:B------:R-:W-:Y:S01]  /*d600*/  @!P2 LEA R16, P6, R25.reuse, R2, 0x2 ;  /* 0x000000021910a211 */ /* 0x040fe200078c10ff */
[----:B------:R0:W-:Y:S01]  /*d610*/  @!P4 ST.E.64 desc[UR38][R8.64], R134 ;  /* 0x000000860800c985 */ /* 0x0001e2000c101b26 */
[-C--:B------:R-:W-:Y:S02]  /*d620*/  @!P5 LEA.HI.X R11, R214, R3.reuse, R23, 0x2, P3 ;  /* 0x00000003d60bd211 */ /* 0x080fe400018f1417 */
[----:B------:R-:W-:-:S02]  /*d630*/  @!P2 LEA.HI.X R17, R25, R3, R0, 0x2, P6 ;  /* 0x000000031911a211 */ /* 0x000fc400030f1400 */
        /* <DEDUP_REMOVED lines=10> */
.L_x_14235:
[----:B------:R-:W3:Y:S01]  /*d6e0*/  LDC.64 R8, c[0x0][0xd00] ;  /* 0x00034000ff087b82 */ /* 0x000ee20000000a00 */
[----:B------:R-:W-:Y:S01]  /*d6f0*/  ULDC.64 UR4, c[0x0][0xd08] ;  /* 0x0003420000047ab9 */ /* 0x000fe20000000a00 */
[----:B------:R-:W-:Y:S01]  /*d700*/  IMAD.MOV.U32 R17, RZ, RZ, RZ ;  /* 0x000000ffff117224 */ /* 0x000fe200078e00ff */
[----:B------:R-:W-:-:S04]  /*d710*/  ISETP.NE.U32.AND P1, PT, RZ, UR4, PT ;  /* 0x00000004ff007c0c */ /* 0x000fc8000bf25070 */
[----:B------:R-:W-:Y:S01]  /*d720*/  ISETP.NE.AND.EX P1, PT, RZ, UR5, PT, P1 ;  /* 0x00000005ff007c0c */ /* 0x000fe2000bf25310 */
[----:B------:R-:W4:Y:S01]  /*d730*/  LDC.64 R2, c[0x0][0xd00] ;  /* 0x00034000ff027b82 */ /* 0x000f220000000a00 */
[----:B---3--:R-:W-:-:S04]  /*d740*/  ISETP.NE.U32.AND P0, PT, R8, RZ, PT ;  /* 0x000000ff0800720c */ /* 0x008fc80003f05070 */
[----:B------:R-:W-:-:S07]  /*d750*/  ISETP.NE.AND.EX P0, PT, R9, RZ, PT, P0 ;  /* 0x000000ff0900720c */ /* 0x000fce0003f05300 */
[C---:B------:R-:W-:Y:S01]  /*d760*/  @P1 LEA R8, P2, R211.reuse, UR4, 0x2 ;  /* 0x00000004d3081c11 */ /* 0x040fe2000f8410ff */
[----:B------:R-:W-:Y:S01]  /*d770*/  ULDC UR4, c[0x0][0xb88] ;  /* 0x0002e20000047ab9 */ /* 0x000fe20000000800 */
[C---:B----4-:R-:W-:Y:S02]  /*d780*/  IMAD.WIDE R2, R211.reuse, 0x4, R2 ;  /* 0x00000004d3027825 */ /* 0x050fe400078e0202 */
[----:B------:R-:W-:Y:S02]  /*d790*/  @P1 LEA.HI.X R9, R211, UR5, R216, 0x2, P2 ;  /* 0x00000005d3091c11 */ /* 0x000fe400090f14d8 */
[----:B-1----:R-:W-:Y:S01]  /*d7a0*/  IMAD.U32 R0, RZ, RZ, UR4 ;  /* 0x00000004ff007e24 */ /* 0x002fe2000f8e00ff */
[----:B------:R1:W5:Y:S05]  /*d7b0*/  @P0 LDG.E R17, desc[UR38][R2.64] ;  /* 0x0000002602110981 */ /* 0x00036a000c1e1900 */
[----:B------:R1:W5:Y:S01]  /*d7c0*/  @P1 LDG.E R0, desc[UR38][R8.64] ;  /* 0x0000002608001981 */ /* 0x000362000c1e1900 */
[----:B------:R-:W-:Y:S01]  /*d7d0*/  ISETP.NE.AND P2, PT, R213, RZ, PT ;  /* 0x000000ffd500720c */ /* 0x000fe20003f45270 */
[----:B--2---:R-:W2:-:S12]  /*d7e0*/  S2R R4, SR_TID.X ;  /* 0x0000000000047919 */ /* 0x004e980000002100 */
[----:B------:R-:W3:Y:S01]  /*d7f0*/  @!P2 LDC R213, c[0x0][0xbd4] ;  /* 0x0002f500ffd5ab82 */ /* 0x000ee20000000800 */
[----:B--2---:R-:W-:Y:S01]  /*d800*/  VIADD R22, R4, 0xffffff80 ;  /* 0xffffff8004167836 */ /* 0x004fe20000000000 */
[----:B---3--:R-:W-:-:S04]  /*d810*/  ISETP.GT.AND P2, PT, R213, 0x1, PT ;  /* 0x00000001d500780c */ /* 0x008fc80003f44270 */
[----:B------:R-:W-:Y:S01]  /*d820*/  ISETP.GT.AND P3, PT, R22, 0x7f, PT ;  /* 0x0000007f1600780c */ /* 0x000fe20003f64270 */
[----:B-1----:R-:W-:-:S12]  /*d830*/  @P1 BRA `(.L_x_14247) ;  /* 0x0000000000101947 */ /* 0x002fd80003800000 */
[----:B------:R-:W-:Y:S05]  /*d840*/  @!P0 BRA `(.L_x_14247) ;  /* 0x00000000000c8947 */ /* 0x000fea0003800000 */
[----:B------:R-:W2:Y:S04]  /*d850*/  LDG.E R9, desc[UR38][R2.64] ;  /* 0x0000002602097981 */ /* 0x000ea8000c1e1900 */
[----:B-----5:R-:W2:Y:S02]  /*d860*/  LDG.E R0, desc[UR38][R2.64+0x4] ;  /* 0x0000042602007981 */ /* 0x020ea4000c1e1900 */
[----:B--2---:R-:W-:-:S07]  /*d870*/  IMAD.IADD R0, R0, 0x1, -R9 ;  /* 0x0000000100007824 */ /* 0x004fce00078e0a09 */
.L_x_14247:
        /* <DEDUP_REMOVED lines=10> */
[----:B------:R-:W2:Y:S01]  /*d920*/  LDL.LU R24, [R1+0x20] ;  /* 0x0000200001187983 */ /* 0x000ea20000300800 */
[----:B------:R-:W-:Y:S01]  /*d930*/  ISETP.NE.AND P1, PT, R31, 0x1, PT ;  /* 0x000000011f00780c */ /* 0x000fe20003f25270 */
[----:B------:R-:W-:Y:S01]  /*d940*/  IMAD.MOV.U32 R16, RZ, RZ, 0xab8 ;  /* 0x00000ab8ff107424 */ /* 0x000fe200078e00ff */
[----:B------:R-:W-:Y:S01]  /*d950*/  ISETP.GT.AND P0, PT, R213, 0x1, PT ;  /* 0x00000001d500780c */ /* 0x000fe20003f04270 */
[----:B------:R-:W1:Y:S01]  /*d960*/  LDC.64 R28, c[0x0][0xca8] ;  /* 0x00032a00ff1c7b82 */ /* 0x000e620000000a00 */
[----:B------:R-:W-:Y:S02]  /*d970*/  IMAD.MOV.U32 R21, RZ, RZ, R27 ;  /* 0x000000ffff157224 */ /* 0x000fe400078e001b */
[----:B------:R-:W-:-:S05]  /*d980*/  SEL R16, R16, 0xa78, P0 ;  /* 0x00000a7810107807 */ /* 0x000fca0000000000 */
[----:B------:R-:W3:Y:S08]  /*d990*/  LDC.64 R8, c[0x0][R16+0x220] ;  /* 0x0000880010087b82 */ /* 0x000ef00000000a00 */
[----:B------:R-:W4:Y:S08]  /*d9a0*/  @P1 LDC R4, c[0x0][0xcec] ;  /* 0x00033b00ff041b82 */ /* 0x000f300000000800 */
[----:B------:R-:W5:Y:S08]  /*d9b0*/  LDC.64 R2, c[0x0][R16+0x218] ;  /* 0x0000860010027b82 */ /* 0x000f700000000a00 */
[----:B------:R-:W0:Y:S01]  /*d9c0*/  @P1 LDC R25, c[0x0][0xcf0] ;  /* 0x00033c00ff191b82 */ /* 0x000e220000000800 */
[----:B---3--:R-:W-:-:S02]  /*d9d0*/  IMAD R9, R9, R211, RZ ;  /* 0x000000d309097224 */ /* 0x008fc400078e02ff */
[----:B------:R-:W-:-:S05]  /*d9e0*/  IMAD.WIDE.U32 R14, R8, R211, RZ ;  /* 0x000000d3080e7225 */ /* 0x000fca00078e00ff */
[----:B------:R-:W3:Y:S01]  /*d9f0*/  LDC.64 R10, c[0x0][R16+0x228] ;  /* 0x00008a00100a7b82 */ /* 0x000ee20000000a00 */
[----:B----4-:R-:W-:-:S07]  /*da00*/  @P1 IMAD.HI.U32 R4, R27, R4, RZ ;  /* 0x000000041b041227 */ /* 0x010fce00078e00ff */
[----:B------:R-:W4:Y:S01]  /*da10*/  LDC.64 R12, c[0x0][R16+0x210] ;  /* 0x00008400100c7b82 */ /* 0x000f220000000a00 */
[-C--:B-----5:R-:W-:Y:S02]  /*da20*/  IMAD R23, R3, R212.reuse, RZ ;  /* 0x000000d403177224 */ /* 0x0a0fe400078e02ff */
[----:B------:R-:W-:-:S04]  /*da30*/  IMAD.WIDE.U32 R2, R2, R212, RZ ;  /* 0x000000d402027225 */ /* 0x000fc800078e00ff */
[----:B------:R-:W-:Y:S01]  /*da40*/  IMAD.IADD R23, R3, 0x1, R23 ;  /* 0x0000000103177824 */ /* 0x000fe200078e0217 */
[----:B0-----:R-:W-:Y:S01]  /*da50*/  @P1 SHF.R.U32.HI R21, RZ, R25, R4 ;  /* 0x00000019ff151219 */ /* 0x001fe20000011604 */
[----:B------:R-:W-:Y:S01]  /*da60*/  IMAD R25, R8, R216, R9 ;  /* 0x000000d808197224 */ /* 0x000fe200078e0209 */
[----:B-1----:R-:W0:Y:S01]  /*da70*/  @!P0 LDC R28, c[0x0][0xc50] ;  /* 0x00031400ff1c8b82 */ /* 0x002e220000000800 */
[----:B------:R-:W-:Y:S02]  /*da80*/  IADD3 R4, P1, P3, R14, R2, R17 ;  /* 0x000000020e047210 */ /* 0x000fe40007b3e011 */
[----:B------:R-:W-:Y:S02]  /*da90*/  IMAD.MOV R8, RZ, RZ, -R21 ;  /* 0x000000ffff087224 */ /* 0x000fe400078e0a15 */
[----:B------:R-:W-:-:S03]  /*daa0*/  IMAD.IADD R25, R15, 0x1, R25 ;  /* 0x000000010f197824 */ /* 0x000fc600078e0219 */
[----:B------:R-:W1:Y:S01]  /*dab0*/  @!P0 LDC R29, c[0x0][0xc54] ;  /* 0x00031500ff1d8b82 */ /* 0x000e620000000800 */
[----:B--2---:R-:W-:-:S05]  /*dac0*/  SEL R9, R24, RZ, P0 ;  /* 0x000000ff18097207 */ /* 0x004fca0000000000 */
[----:B---3--:R-:W-:-:S04]  /*dad0*/  IMAD.WIDE.U32 R2, R10, R9, RZ ;  /* 0x000000090a027225 */ /* 0x008fc800078e00ff */
[----:B------:R-:W-:Y:S02]  /*dae0*/  IMAD R11, R11, R9, RZ ;  /* 0x000000090b0b7224 */ /* 0x000fe400078e02ff */
        /* <DEDUP_REMOVED lines=15> */
.L_x_14249:
[----:B------:R-:W-:Y:S05]  /*dbe0*/  BSYNC B1 ;  /* 0x0000000000017941 */ /* 0x000fea0003800000 */
.L_x_14248:
[----:B------:R-:W-:Y:S05]  /*dbf0*/  @P2 BRA `(.L_x_14244) ;  /* 0x00000008004c2947 */ /* 0x000fea0003800000 */
[----:B------:R-:W2:Y:S01]  /*dc00*/  LDC R15, c[0x0][0xce8] ;  /* 0x00033a00ff0f7b82 */ /* 0x000ea20000000800 */
[----:B-1----:R-:W-:Y:S01]  /*dc10*/  SHF.R.S32.HI R3, RZ, 0x1f, R22 ;  /* 0x0000001fff037819 */ /* 0x002fe20000011416 */
        /* <DEDUP_REMOVED lines=14> */
[----:B------:R-:W-:Y:S02]  /*dd00*/  IMAD.IADD R13, R18, 0x1, R9 ;  /* 0x00000001120d7824 */ /* 0x000fe400078e0209 */
[----:B------:R-:W-:Y:S01]  /*dd10*/  IMAD R3, R212, UR5, R3 ;  /* 0x00000005d4037c24 */ /* 0x000fe2000f8e0203 */
[----:B------:R-:W-:Y:S01]  /*dd20*/  ULDC.64 UR4, c[0x0][0xbf0] ;  /* 0x0002fc0000047ab9 */ /* 0x000fe20000000a00 */
[----:B------:R-:W-:Y:S02]  /*dd30*/  IMAD.MOV.U32 R9, RZ, RZ, R13 ;  /* 0x000000ffff097224 */ /* 0x000fe400078e000d */
[----:B------:R-:W-:Y:S02]  /*dd40*/  IMAD R8, R216, UR4, RZ ;  /* 0x00000004d8087c24 */ /* 0x000fe4000f8e02ff */
[----:B------:R-:W-:Y:S02]  /*dd50*/  IMAD.WIDE.U32 R2, R211, UR4, R2 ;  /* 0x00000004d3027c25 */ /* 0x000fe4000f8e0002 */
[----:B------:R-:W1:Y:S02]  /*dd60*/  @P0 LDC R4, c[0x0][0xcec] ;  /* 0x00033b00ff040b82 */ /* 0x000e640000000800 */
[----:B------:R-:W-:-:S06]  /*dd70*/  IMAD.IADD R18, R17, 0x1, R18 ;  /* 0x0000000111127824 */ /* 0x000fcc00078e0212 */
[----:B------:R-:W2:Y:S01]  /*dd80*/  @P0 LDC R11, c[0x0][0xcf0] ;  /* 0x00033c00ff0b0b82 */ /* 0x000ea20000000800 */
[----:B-1----:R-:W-:-:S05]  /*dd90*/  @P0 IMAD.HI.U32 R4, R13, R4, RZ ;  /* 0x000000040d040227 */ /* 0x002fca00078e00ff */
        /* <DEDUP_REMOVED lines=12> */
[----:B------:R-:W-:Y:S02]  /*de60*/  IMAD R15, R0, R15, RZ ;  /* 0x0000000f000f7224 */ /* 0x000fe400078e02ff */
        /* <DEDUP_REMOVED lines=16> */
[----:B------:R1:W2:Y:S01]  /*df70*/  SHFL.IDX PT, R2, R8, RZ, 0x181f ;  /* 0x00181fff08027589 */ /* 0x0002a200000e0000 */
[----:B------:R-:W-:Y:S01]  /*df80*/  VIADD R11, R9, 0x40 ;  /* 0x00000040090b7836 */ /* 0x000fe20000000000 */
[----:B------:R-:W-:-:S02]  /*df90*/  SHF.R.S32.HI R10, RZ, 0x1f, R9 ;  /* 0x0000001fff0a7819 */ /* 0x000fc40000011409 */
[----:B------:R1:W3:Y:S01]  /*dfa0*/  SHFL.IDX PT, R0, R4, RZ, 0x181f ;  /* 0x00181fff04007589 */ /* 0x0002e200000e0000 */
        /* <DEDUP_REMOVED lines=21> */
.L_x_14251:
[----:B------:R-:W-:Y:S05]  /*e100*/  BSYNC B1 ;  /* 0x0000000000017941 */ /* 0x000fea0003800000 */
.L_x_14250:
        /* <DEDUP_REMOVED lines=21> */
.L_x_14253:
[----:B------:R-:W-:Y:S05]  /*e260*/  BSYNC B1 ;  /* 0x0000000000017941 */ /* 0x000fea0003800000 */
.L_x_14252:
        /* <DEDUP_REMOVED lines=21> */
.L_x_14255:
[----:B------:R-:W-:Y:S05]  /*e3c0*/  BSYNC B1 ;  /* 0x0000000000017941 */ /* 0x000fea0003800000 */
.L_x_14254:
[----:B0-----:R-:W-:Y:S01]  /*e3d0*/  VIADD R0, R18, 0x60 ;  /* 0x0000006012007836 */ /* 0x001fe20000000000 */
[----:B-1-3--:R-:W3:Y:S04]  /*e3e0*/  SHFL.IDX PT, R4, R4, 0x3, 0x181f ;  /* 0x00781f0004047f89 */ /* 0x00aee800000e0000 */
[----:B------:R-:W-:Y:S01]  /*e3f0*/  ISETP.GE.AND P0, PT, R0, R15, PT ;  /* 0x0000000f0000720c */ /* 0x000fe20003f06270 */
[----:B----4-:R4:W0:-:S12]  /*e400*/  SHFL.IDX PT, R2, R8, 0x3, 0x181f ;  /* 0x00781f0008027f89 */ /* 0x01081800000e0000 */
[----:B----4-:R-:W-:Y:S05]  /*e410*/  @P0 BRA `(.L_x_14244) ;  /* 0x0000000000440947 */ /* 0x010fea0003800000 */
[----:B------:R-:W-:Y:S02]  /*e420*/  ULDC UR4, c[0x0][0xbc8] ;  /* 0x0002f20000047ab9 */ /* 0x000fe40000000800 */
[----:B------:R-:W-:Y:S02]  /*e430*/  ISETP.GE.AND P3, PT, R9, UR4, PT ;  /* 0x0000000409007c0c */ /* 0x000fe4000bf66270 */
[----:B------:R-:W-:Y:S02]  /*e440*/  ISETP.GE.AND P2, PT, R11, UR4, PT ;  /* 0x000000040b007c0c */ /* 0x000fe4000bf46270 */
[----:B------:R-:W-:Y:S02]  /*e450*/  ISETP.GE.AND P1, PT, R13, UR4, PT ;  /* 0x000000040d007c0c */ /* 0x000fe4000bf26270 */
[----:B------:R-:W-:-:S07]  /*e460*/  ISETP.GE.AND P0, PT, R17, UR4, PT ;  /* 0x0000000411007c0c */ /* 0x000fce000bf06270 */
[----:B0-2---:R-:W-:-:S04]  /*e470*/  @!P3 LEA R8, P4, R9, R2, 0x1 ;  /* 0x000000020908b211 */ /* 0x005fc800078808ff */
[----:B---3--:R-:W-:Y:S02]  /*e480*/  @!P3 LEA.HI.X R9, R9, R4, R10, 0x1, P4 ;  /* 0x000000040909b211 */ /* 0x008fe400020f0c0a */
        /* <DEDUP_REMOVED lines=10> */
.L_x_14244:
[----:B------:R-:W-:Y:S05]  /*e530*/  BSYNC B0 ;  /* 0x0000000000007941 */ /* 0x000fea0003800000 */
.L_x_14234:
[----:B------:R-:W-:Y:S02]  /*e540*/  ULDC UR4, c[0x0][0xd3c] ;  /* 0x00034f0000047ab9 */ /* 0x000fe40000000800 */
[----:B------:R-:W-:-:S13]  /*e550*/  ISETP.GE.AND P0, PT, R7, UR4, PT ;  /* 0x0000000407007c0c */ /* 0x000fda000bf06270 */
[----:B------:R-:W-:Y:S05]  /*e560*/  @!P0 BRA `(.L_x_14256) ;  /* 0xffffff2800fc8947 */ /* 0x000fea000383ffff */
[----:B------:R-:W-:Y:S05]  /*e570*/  EXIT ;  /* 0x000000000000794d */ /* 0x000fea0003800000 */
.L_x_14196:
[----:B------:R-:W-:-:S08]  /*e580*/  NOP ;  /* 0x0000000000007918 */ /* 0x000fd00000000000 */
[----:B--2---:R-:W0:-:S00]  /*e590*/  USETMAXREG.DEALLOC.CTAPOOL 0x18 ;  /* 0x00000018000079c8 */ /* 0x004e0000080e0500 */
        /* <DEDUP_REMOVED lines=16> */
.L_x_14257:
[----:B------:R-:W0:Y:S01]  /*e6a0*/  S2R R0, SR_TID.X ;  /* 0x0000000000007919 */ /* 0x000e220000002100 */
[----:B------:R-:W-:Y:S01]  /*e6b0*/  ULDC UR4, c[0x0][0xd3c] ;  /* 0x00034f0000047ab9 */ /* 0x000fe20000000800 */
[----:B------:R-:W-:Y:S01]  /*e6c0*/  IMAD.MOV.U32 R7, RZ, RZ, RZ ;  /* 0x000000ffff077224 */ /* 0x000fe200078e00ff */
        /* <DEDUP_REMOVED lines=41> */
.L_x_14261:
        /* <DEDUP_REMOVED lines=39> */
.L_x_14259:
        /* <DEDUP_REMOVED lines=12> */
.L_x_14262:
[----:B---34-:R-:W-:Y:S01]  /*ec90*/  IMAD R3, R4, UR5, R8 ;  /* 0x0000000504037c24 */ /* 0x018fe2000f8e0208 */
[----:B-1----:R-:W-:Y:S01]  /*eca0*/  ISETP.NE.AND P0, PT, R7, 0x1, PT ;  /* 0x000000010700780c */ /* 0x002fe20003f05270 */
[----:B------:R-:W-:-:S03]  /*ecb0*/  VIADD R13, R9, UR4 ;  /* 0x00000004090d7c36 */ /* 0x000fc60008000000 */
[----:B------:R1:W-:Y:S01]  /*ecc0*/  STL [R1], R3 ;  /* 0x0000000301007387 */ /* 0x0003e20000100800 */
[----:B------:R-:W-:-:S03]  /*ecd0*/  IADD3 R4, -R3, UR6, RZ ;  /* 0x0000000603047c10 */ /* 0x000fc6000fffe1ff */
[----:B------:R1:W-:Y:S05]  /*ece0*/  STL [R1+0xc], R13 ;  /* 0x00000c0d01007387 */ /* 0x0003ea0000100800 */
[----:B------:R-:W-:Y:S05]  /*ecf0*/  @!P0 BRA `(.L_x_14263) ;  /* 0x0000000000e08947 */ /* 0x000fea0003800000 */
[----:B0-2---:R-:W-:Y:S01]  /*ed00*/  IABS R6, R5 ;  /* 0x0000000500067213 */ /* 0x005fe20000000000 */
        /* <DEDUP_REMOVED lines=43> */
[----:B------:R-:W-:Y:S01]  /*efc0*/  ISETP.GE.U32.AND P0, PT, R3, R8, PT ;  /* 0x000000080300720c */ /* 0x000fe20003f06070 */
[----:B------:R-:W-:-:S04]  /*efd0*/  IMAD.MOV R3, RZ, RZ, -R9 ;  /* 0x000000ffff037224 */ /* 0x000fc800078e0a09 */
[----:B------:R-:W-:-:S08]  /*efe0*/  IMAD R3, R5, R3, R4 ;  /* 0x0000000305037224 */ /* 0x000fd000078e0204 */
[----:B------:R-:W-:-:S04]  /*eff0*/  @P0 VIADD R6, R6, 0x1 ;  /* 0x0000000106060836 */ /* 0x000fc80000000000 */
        /* <DEDUP_REMOVED lines=8> */
.L_x_14263:
        /* <DEDUP_REMOVED lines=15> */
[----:B------:R-:W-:Y:S02]  /*f170*/  IMAD.MOV R12, RZ, RZ, -R11 ;  /* 0x000000ffff0c7224 */ /* 0x000fe400078e0a0b */
[----:B------:R-:W-:Y:S01]  /*f180*/  IMAD.HI.U32 R11, R2, R3, RZ ;  /* 0x00000003020b7227 */ /* 0x000fe200078e00ff */
[----:B------:R-:W-:-:S03]  /*f190*/  LOP3.LUT R2, R4, R7, RZ, 0x3c, !PT ;  /* 0x0000000704027212 */ /* 0x000fc600078e3cff */
[----:B------:R-:W-:Y:S01]  /*f1a0*/  IMAD R3, R11, R12, R3 ;  /* 0x0000000c0b037224 */ /* 0x000fe200078e0203 */
[----:B------:R-:W-:-:S04]  /*f1b0*/  ISETP.GE.AND P2, PT, R2, RZ, PT ;  /* 0x000000ff0200720c */ /* 0x000fc80003f46270 */
        /* <DEDUP_REMOVED lines=11> */
[----:B------:R-:W-:-:S03]  /*f270*/  IMAD R7, R7, R11, R4 ;  /* 0x0000000b07077224 */ /* 0x000fc600078e0204 */
[----:B------:R-:W-:Y:S02]  /*f280*/  VIADDMNMX R6, R3, UR5, R6, PT ;  /* 0x0000000503067c46 */ /* 0x000fe4000b800106 */
[----:B------:R-:W-:Y:S02]  /*f290*/  IADD3 R8, R8, 0x1000000, R7 ;  /* 0x0100000008087810 */ /* 0x000fe40007ffe007 */
[----:B------:R-:W-:-:S04]  /*f2a0*/  IABS R9, R6 ;  /* 0x0000000600097213 */ /* 0x000fc80000000000 */
[----:B------:R-:W0:Y:S08]  /*f2b0*/  I2F.RP R10, R9 ;  /* 0x00000009000a7306 */ /* 0x000e300000209400 */
[----:B0-----:R-:W0:Y:S02]  /*f2c0*/  MUFU.RCP R10, R10 ;  /* 0x0000000a000a7308 */ /* 0x001e240000001000 */
[----:B0-----:R-:W-:Y:S01]  /*f2d0*/  VIADD R2, R10, 0xffffffe ;  /* 0x0ffffffe0a027836 */ /* 0x001fe20000000000 */
[----:B------:R-:W-:-:S05]  /*f2e0*/  IABS R10, R6 ;  /* 0x00000006000a7213 */ /* 0x000fca0000000000 */
[----:B------:R0:W1:Y:S02]  /*f2f0*/  F2I.FTZ.U32.TRUNC.NTZ R3, R2 ;  /* 0x0000000200037305 */ /* 0x000064000021f000 */
[----:B0-----:R-:W-:Y:S02]  /*f300*/  IMAD.MOV.U32 R2, RZ, RZ, RZ ;  /* 0x000000ffff027224 */ /* 0x001fe400078e00ff */
[----:B-1----:R-:W-:-:S04]  /*f310*/  IMAD.MOV R4, RZ, RZ, -R3 ;  /* 0x000000ffff047224 */ /* 0x002fc800078e0a03 */
[----:B------:R-:W-:Y:S01]  /*f320*/  IMAD R11, R4, R9, RZ ;  /* 0x00000009040b7224 */ /* 0x000fe200078e02ff */
[----:B------:R-:W-:-:S03]  /*f330*/  IABS R4, R7 ;  /* 0x0000000700047213 */ /* 0x000fc60000000000 */
[----:B------:R-:W-:-:S04]  /*f340*/  IMAD.HI.U32 R3, R3, R11, R2 ;  /* 0x0000000b03037227 */ /* 0x000fc800078e0002 */
        /* <DEDUP_REMOVED lines=16> */
.L_x_14264:
[----:B01----:R-:W-:-:S05]  /*f450*/  LOP3.LUT R2, RZ, R3, RZ, 0x33, !PT ;  /* 0x00000003ff027212 */ /* 0x003fca00078e33ff */
[----:B------:R-:W-:-:S05]  /*f460*/  IMAD.IADD R2, R5, 0x1, R2 ;  /* 0x0000000105027824 */ /* 0x000fca00078e0202 */
[----:B------:R1:W-:Y:S01]  /*f470*/  STL [R1+0x4], R2 ;  /* 0x0000040201007387 */ /* 0x0003e20000100800 */
[----:B------:R-:W-:Y:S05]  /*f480*/  BRA `(.L_x_14265) ;  /* 0x0000000000107947 */ /* 0x000fea0003800000 */
.L_x_14260:
[----:B------:R-:W-:Y:S01]  /*f490*/  IMAD.U32 R2, RZ, RZ, UR6 ;  /* 0x00000006ff027e24 */ /* 0x000fe2000f8e00ff */
[----:B------:R0:W-:Y:S04]  /*f4a0*/  STL [R1+0x4], RZ ;  /* 0x000004ff01007387 */ /* 0x0001e80000100800 */
[----:B------:R0:W-:Y:S04]  /*f4b0*/  STL [R1+0x8], RZ ;  /* 0x000008ff01007387 */ /* 0x0001e80000100800 */
[----:B------:R0:W-:Y:S02]  /*f4c0*/  STL [R1], R2 ;  /* 0x0000000201007387 */ /* 0x0001e40000100800 */
.L_x_14265:
        /* <DEDUP_REMOVED lines=10> */
.L_x_14258:
        /* <DEDUP_REMOVED lines=8> */
[----:B0-----:R-:W0:Y:S01]  /*f5f0*/  S2R R5, SR_TID.X ;  /* 0x0000000000057919 */ /* 0x001e220000002100 */
[----:B------:R-:W2:Y:S01]  /*f600*/  S2UR UR5, SR_CgaCtaId ;  /* 0x00000000000579c3 */ /* 0x000ea20000008800 */
[----:B------:R-:W-:Y:S01]  /*f610*/  UMOV UR4, 0x400 ;  /* 0x0000040000047882 */ /* 0x000fe20000000000 */
[----:B------:R-:W-:Y:S01]  /*f620*/  BSSY B8, `(.L_x_14266) ;  /* 0x0000675000087945 */ /* 0x000fe20003800000 */
[----:B------:R-:W-:Y:S01]  /*f630*/  ULDC UR40, c[0x0][0xc] ;  /* 0x0000030000287ab9 */ /* 0x000fe20000000800 */
[----:B------:R-:W-:Y:S01]  /*f640*/  ULDC.64 UR36, c[0x0][0x198] ;  /* 0x0000660000247ab9 */ /* 0x000fe20000000a00 */
[----:B--2---:R-:W-:-:S06]  /*f650*/  ULEA UR4, UR5, UR4, 0x18 ;  /* 0x0000000405047291 */ /* 0x004fcc000f8ec03f */
[----:B------:R-:W-:Y:S01]  /*f660*/  IMAD.U32 R18, RZ, RZ, UR4 ;  /* 0x00000004ff127e24 */ /* 0x000fe2000f8e00ff */
[C---:B0-----:R-:W-:Y:S01]  /*f670*/  LOP3.LUT R4, R5.reuse, 0x7f, RZ, 0xc0, !PT ;  /* 0x0000007f05047812 */ /* 0x041fe200078ec0ff */
[----:B---3--:R-:W-:-:S05]  /*f680*/  IMAD.SHL.U32 R0, R5, 0x8, RZ ;  /* 0x0000000805007824 */ /* 0x008fca00078e00ff */
        /* <DEDUP_REMOVED lines=13> */
[----:B0-----:R-:W-:-:S03]  /*f760*/  LOP3.LUT R3, R0, 0x40, RZ, 0xfc, !PT ;  /* 0x0000004000037812 */ /* 0x001fc600078efcff */
[----:B------:R0:W-:Y:S01]  /*f770*/  STL [R1+0x10], RZ ;  /* 0x000010ff01007387 */ /* 0x0001e20000100800 */
[C---:B-1----:R-:W-:Y:S02]  /*f780*/  LOP3.LUT R2, R0.reuse, 0x80, RZ, 0xfc, !PT ;  /* 0x0000008000027812 */ /* 0x042fe400078efcff */
[----:B------:R-:W-:-:S07]  /*f790*/  LOP3.LUT R0, R0, 0xc0, RZ, 0xfc, !PT ;  /* 0x000000c000007812 */ /* 0x000fce00078efcff */
.L_x_14376:
[----:B--2---:R-:W2:Y:S01]  /*f7a0*/  LDL R0, [R1+0xc] ;  /* 0x00000c0001007983 */ /* 0x004ea20000100800 */
[----:B-1-3--:R-:W2:Y:S01]  /*f7b0*/  LDC.64 R2, c[0x0][0xd88] ;  /* 0x00036200ff027b82 */ /* 0x00aea20000000a00 */
[----:B------:R-:W-:Y:S05]  /*f7c0*/  YIELD ;  /* 0x0000000000007946 */ /* 0x000fea0003800000 */
[----:B------:R-:W-:Y:S01]  /*f7d0*/  ULDC.64 UR4, c[0x0][0xb20] ;  /* 0x0002c80000047ab9 */ /* 0x000fe20000000a00 */
[----:B0-----:R-:W-:Y:S01]  /*f7e0*/  IMAD.MOV.U32 R6, RZ, RZ, RZ ;  /* 0x000000ffff067224 */ /* 0x001fe200078e00ff */
        /* <DEDUP_REMOVED lines=22> */
[C---:B-1----:R-:W-:Y:S02]  /*f950*/  IADD3 R4, P4, R16.reuse, UR6, RZ ;  /* 0x0000000610047c10 */ /* 0x042fe4000ff9e0ff */
[----:B--2---:R-:W-:Y:S02]  /*f960*/  IADD3 R2, P3, R16, UR4, RZ ;  /* 0x0000000410027c10 */ /* 0x004fe4000ff7e0ff */
        /* <DEDUP_REMOVED lines=10> */
[----:B-1----:R-:W-:-:S04]  /*fa10*/  @P2 IADD3 R6, P3, R16, UR8, RZ ;  /* 0x0000000810062c10 */ /* 0x002fc8000ff7e0ff */
        /* <DEDUP_REMOVED lines=8> */
[----:B-1----:R-:W-:Y:S01]  /*faa0*/  IMAD.U32 R6, RZ, RZ, UR4 ;  /* 0x00000004ff067e24 */ /* 0x002fe2000f8e00ff */
[----:B--2---:R1:W-:Y:S01]  /*fab0*/  STL [R1+0x34], R9 ;  /* 0x0000340901007387 */ /* 0x0043e20000100800 */
[----:B------:R-:W-:Y:S05]  /*fac0*/  @P2 BRA `(.L_x_14267) ;  /* 0x0000000000142947 */ /* 0x000fea0003800000 */
[----:B------:R-:W-:Y:S05]  /*fad0*/  @!P1 BRA `(.L_x_14267) ;  /* 0x0000000000109947 */ /* 0x000fea0003800000 */
[----:B------:R-:W1:Y:S04]  /*fae0*/  LDG.E R7, desc[UR38][R2.64] ;  /* 0x0000002602077981 */ /* 0x000e68000c1e1900 */
[----:B------:R-:W1:Y:S02]  /*faf0*/  LDG.E R2, desc[UR38][R2.64+0x4] ;  /* 0x0000042602027981 */ /* 0x000e64000c1e1900 */
[----:B-1----:R-:W-:-:S05]  /*fb00*/  IMAD.IADD R9, R2, 0x1, -R7 ;  /* 0x0000000102097824 */ /* 0x002fca00078e0a07 */
[----:B------:R2:W-:Y:S02]  /*fb10*/  STL [R1+0x34], R9 ;  /* 0x0000340901007387 */ /* 0x0005e40000100800 */
.L_x_14267:
[----:B------:R-:W3:Y:S01]  /*fb20*/  LDL.LU R7, [R1+0x8] ;  /* 0x0000080001077983 */ /* 0x000ee20000300800 */
[----:B------:R-:W-:Y:S02]  /*fb30*/  ULDC.64 UR4, c[0x0][0xb18] ;  /* 0x0002c60000047ab9 */ /* 0x000fe40000000a00 */
[----:B------:R-:W-:-:S04]  /*fb40*/  ISETP.NE.U32.AND P1, PT, RZ, UR4, PT ;  /* 0x00000004ff007c0c */ /* 0x000fc8000bf25070 */
[----:B------:R-:W-:Y:S02]  /*fb50*/  ISETP.NE.AND.EX P1, PT, RZ, UR5, PT, P1 ;  /* 0x00000005ff007c0c */ /* 0x000fe4000bf25310 */
[C---:B---3--:R-:W-:Y:S02]  /*fb60*/  LOP3.LUT R3, R7.reuse, 0xff000000, RZ, 0xc0, !PT ;  /* 0xff00000007037812 */ /* 0x048fe400078ec0ff */
        /* <DEDUP_REMOVED lines=10> */
[----:B---3--:R-:W-:-:S05]  /*fc10*/  IADD3.X R7, R10, UR5, RZ, P0, !PT ;  /* 0x000000050a077c10 */ /* 0x008fca00087fe4ff */
[----:B------:R3:W5:Y:S01]  /*fc20*/  LDG.E R6, desc[UR38][R6.64] ;  /* 0x0000002606067981 */ /* 0x000762000c1e1900 */
[----:B------:R-:W-:Y:S05]  /*fc30*/  BRA `(.L_x_14269) ;  /* 0x0000000000107947 */ /* 0x000fea0003800000 */
.L_x_14268:
[----:B------:R-:W-:Y:S05]  /*fc40*/  @!P0 BRA `(.L_x_14269) ;  /* 0x00000000000c8947 */ /* 0x000fea0003800000 */
[----:B------:R-:W4:Y:S04]  /*fc50*/  LDG.E R6, desc[UR38][R4.64] ;  /* 0x0000002604067981 */ /* 0x000f28000c1e1900 */
[----:B------:R-:W4:Y:S02]  /*fc60*/  LDG.E R4, desc[UR38][R4.64+0x4] ;  /* 0x0000042604047981 */ /* 0x000f24000c1e1900 */
[----:B----4-:R-:W-:-:S07]  /*fc70*/  IMAD.IADD R6, R4, 0x1, -R6 ;  /* 0x0000000104067824 */ /* 0x010fce00078e0a06 */
.L_x_14269:
[----:B------:R-:W4:Y:S01]  /*fc80*/  LDL R5, [R1+0x4] ;  /* 0x0000040001057983 */ /* 0x000f220000100800 */
[----:B-----5:R-:W-:Y:S01]  /*fc90*/  IMAD.IADD R6, R6, 0x1, -R0 ;  /* 0x0000000106067824 */ /* 0x020fe200078e0a00 */
[----:B------:R-:W-:Y:S01]  /*fca0*/  BSSY B0, `(.L_x_14270) ;  /* 0x000003a000007945 */ /* 0x000fe20003800000 */
[----:B------:R-:W0:Y:S02]  /*fcb0*/  LDC R0, c[0x0][0x448] ;  /* 0x00011200ff007b82 */ /* 0x000e240000000800 */
[----:B0-----:R-:W-:-:S13]  /*fcc0*/  ISETP.NE.AND P0, PT, R0, 0x1, PT ;  /* 0x000000010000780c */ /* 0x001fda0003f05270 */
[----:B---3--:R-:W0:Y:S08]  /*fcd0*/  @P0 LDC R2, c[0x0][0x44c] ;  /* 0x00011300ff020b82 */ /* 0x008e300000000800 */
[----:B------:R-:W3:Y:S01]  /*fce0*/  @P0 LDC R4, c[0x0][0x450] ;  /* 0x00011400ff040b82 */ /* 0x000ee20000000800 */
[----:B----4-:R-:W-:Y:S02]  /*fcf0*/  IMAD.SHL.U32 R0, R5, 0x80, RZ ;  /* 0x0000008005007824 */ /* 0x010fe400078e00ff */
[----:B------:R-:W-:-:S02]  /*fd00*/  IMAD.MOV.U32 R5, RZ, RZ, RZ ;  /* 0x000000ffff057224 */ /* 0x000fc400078e00ff */
[----:B------:R-:W-:Y:S02]  /*fd10*/  VIADD R0, R0, 0x7f ;  /* 0x0000007f00007836 */ /* 0x000fe40000000000 */
[----:B------:R-:W-:Y:S02]  /*fd20*/  IMAD.MOV.U32 R10, RZ, RZ, R5 ;  /* 0x000000ffff0a7224 */ /* 0x000fe400078e0005 */
[----:B0-----:R-:W-:-:S05]  /*fd30*/  @P0 IMAD.HI.U32 R2, R0, R2, RZ ;  /* 0x0000000200020227 */ /* 0x001fca00078e00ff */
[----:B---3--:R-:W-:Y:S01]  /*fd40*/  @P0 SHF.R.U32.HI R0, RZ, R4, R2 ;  /* 0x00000004ff000219 */ /* 0x008fe20000011602 */
[C---:B------:R-:W-:Y:S01]  /*fd50*/  VIADD R4, R6.reuse, 0x5f ;  /* 0x0000005f06047836 */ /* 0x040fe20000000000 */
[----:B------:R-:W-:Y:S02]  /*fd60*/  IADD3 R2, R6, 0x60, -R9 ;  /* 0x0000006006027810 */ /* 0x000fe40007ffe809 */
[----:B-12---:R-:W-:-:S03]  /*fd70*/  LOP3.LUT R9, R3, 0xff, RZ, 0xc0, !PT ;  /* 0x000000ff03097812 */ /* 0x006fc600078ec0ff */
[----:B------:R-:W-:Y:S02]  /*fd80*/  IMAD.IADD R2, R2, 0x1, R0 ;  /* 0x0000000102027824 */ /* 0x000fe400078e0200 */
[----:B------:R-:W-:-:S04]  /*fd90*/  IMAD.HI R0, R4, 0x2aaaaaab, RZ ;  /* 0x2aaaaaab04007827 */ /* 0x000fc800078e02ff */
[----:B------:R-:W-:Y:S01]  /*fda0*/  IMAD.HI R2, R2, 0x2aaaaaab, RZ ;  /* 0x2aaaaaab02027827 */ /* 0x000fe200078e02ff */
[----:B------:R-:W-:-:S04]  /*fdb0*/  SHF.R.U32.HI R4, RZ, 0x1f, R0 ;  /* 0x0000001fff047819 */ /* 0x000fc80000011600 */
[----:B------:R-:W-:Y:S02]  /*fdc0*/  LEA.HI.SX32 R4, R0, R4, 0x1c ;  /* 0x0000000400047211 */ /* 0x000fe400078fe2ff */
[----:B------:R-:W-:-:S04]  /*fdd0*/  SHF.R.U32.HI R0, RZ, 0x1f, R2 ;  /* 0x0000001fff007819 */ /* 0x000fc80000011602 */
[----:B------:R-:W-:-:S04]  /*fde0*/  LEA.HI.SX32 R0, R2, R0, 0x1c ;  /* 0x0000000002007211 */ /* 0x000fc800078fe2ff */
[----:B------:R-:W-:Y:S02]  /*fdf0*/  VIMNMX R8, R4, R0, PT ;  /* 0x0000000004087248 */ /* 0x000fe40003fe0100 */
[----:B------:R-:W-:Y:S02]  /*fe00*/  SHF.R.U32.HI R0, RZ, 0x10, R3 ;  /* 0x00000010ff007819 */ /* 0x000fe40000011603 */
[----:B------:R-:W-:Y:S01]  /*fe10*/  ISETP.GE.AND P1, PT, R8, 0x1, PT ;  /* 0x000000010800780c */ /* 0x000fe20003f26270 */
[----:B------:R0:W-:Y:S01]  /*fe20*/  STL [R1+0x3c], R8 ;  /* 0x00003c0801007387 */ /* 0x0001e20000100800 */
[----:B------:R-:W-:-:S03]  /*fe30*/  ISETP.NE.AND P0, PT, R0, RZ, PT ;  /* 0x000000ff0000720c */ /* 0x000fc60003f05270 */
[----:B------:R0:W-:Y:S04]  /*fe40*/  STL [R1+0x44], R5 ;  /* 0x0000440501007387 */ /* 0x0001e80000100800 */
[----:B------:R0:W-:Y:S06]  /*fe50*/  STL [R1+0x74], R9 ;  /* 0x0000740901007387 */ /* 0x0001ec0000100800 */
[----:B------:R-:W1:Y:S01]  /*fe60*/  @!P0 LDC R0, c[0x0][0xae8] ;  /* 0x0002ba00ff008b82 */ /* 0x000e620000000800 */
        /* <DEDUP_REMOVED lines=29> */
.L_x_14271:
[----:B------:R-:W-:Y:S05]  /*10040*/  BSYNC B0 ;  /* 0x0000000000007941 */ /* 0x000fea0003800000 */
.L_x_14270:
        /* <DEDUP_REMOVED lines=18> */
[----:B0-----:R-:W3:Y:S01]  /*10170*/  @P0 ATOMG.E.ADD.STRONG.GPU PT, R3, desc[UR38][R2.64], R5 ;  /* 0x00000005020309a8 */ /* 0x001ee200081ee1e6 */
[----:B------:R-:W0:Y:S02]  /*10180*/  S2R R4, SR_LTMASK ;  /* 0x0000000000047919 */ /* 0x000e240000003900 */
[----:B0-----:R-:W-:-:S04]  /*10190*/  LOP3.LUT R4, R4, UR4, RZ, 0xc0, !PT ;  /* 0x0000000404047c12 */ /* 0x001fc8000f8ec0ff */
[----:B------:R-:W0:Y:S01]  /*101a0*/  POPC R7, R4 ;  /* 0x0000000400077309 */ /* 0x000e220000000000 */
[----:B---3--:R-:W0:Y:S02]  /*101b0*/  SHFL.IDX PT, R0, R3, R0, 0x1f ;  /* 0x00001f0003007589 */ /* 0x008e2400000e0000 */
[----:B0-----:R-:W-:-:S05]  /*101c0*/  IADD3 R0, R0, UR40, R7 ;  /* 0x0000002800007c10 */ /* 0x001fca000fffe007 */
[----:B------:R0:W-:Y:S01]  /*101d0*/  STL [R1], R0 ;  /* 0x0000000001007387 */ /* 0x0001e20000100800 */
[----:B------:R-:W-:Y:S05]  /*101e0*/  BRA `(.L_x_14274) ;  /* 0x0000004800647947 */ /* 0x000fea0003800000 */
.L_x_14273:
        /* <DEDUP_REMOVED lines=20> */
.L_x_14276:
[----:B------:R-:W-:Y:S05]  /*10330*/  BSYNC B6 ;  /* 0x0000000000067941 */ /* 0x000fea0003800000 */
.L_x_14275:
        /* <DEDUP_REMOVED lines=20> */
.L_x_14279:
        /* <DEDUP_REMOVED lines=16> */
.L_x_14278:
[----:B------:R-:W-:Y:S05]  /*10580*/  BSYNC B6 ;  /* 0x0000000000067941 */ /* 0x000fea0003800000 */
.L_x_14277:
        /* <DEDUP_REMOVED lines=24> */
.L_x_14393:
        /* <DEDUP_REMOVED lines=9> */
.L_x_14396:
        /* <DEDUP_REMOVED lines=24> */
.L_x_14283:
[----:B------:R-:W3:Y:S04]  /*10920*/  LDL R0, [R1+0x10] ;  /* 0x0000100001007983 */ /* 0x000ee80000100800 */
[----:B-1----:R-:W4:Y:S01]  /*10930*/  LDL R2, [R1+0x18] ;  /* 0x0000180001027983 */ /* 0x002f220000100800 */
[----:B---3--:R-:W-:Y:S01]  /*10940*/  IMAD R0, R0, 0x8, R18 ;  /* 0x0000000800007824 */ /* 0x008fe200078e0212 */
[----:B----4-:R-:W-:-:S04]  /*10950*/  SHF.L.U32 R2, R2, 0x1f, RZ ;  /* 0x0000001f02027819 */ /* 0x010fc800000006ff */
[----:B------:R-:W1:Y:S02]  /*10960*/  SYNCS.PHASECHK.TRANS64.TRYWAIT P0, [R0+URZ+0x32440], R2 ;  /* 0x03244002000075a7 */ /* 0x000e64000800017f */
[----:B-1----:R-:W-:Y:S05]  /*10970*/  @!P0 BRA `(.L_x_14284) ;  /* 0x0000005800f88947 */ /* 0x002fea0003800000 */
.L_x_14397:
        /* <DEDUP_REMOVED lines=11> */
.L_x_14285:
[----:B0-----:R-:W3:Y:S04]  /*10a30*/  LDL R4, [R1+0x10] ;  /* 0x0000100001047983 */ /* 0x001ee80000100800 */
[----:B------:R-:W4:Y:S04]  /*10a40*/  LDL R3, [R1+0x30] ;  /* 0x0000300001037983 */ /* 0x000f280000100800 */
[----:B-1----:R-:W2:Y:S01]  /*10a50*/  LDL R2, [R1+0x20] ;  /* 0x0000200001027983 */ /* 0x002ea20000100800 */
        /* <DEDUP_REMOVED lines=11> */
[----:B---3--:R-:W-:Y:S01]  /*10b10*/  IMAD R0, R4, 0x3000, R18 ;  /* 0x0000300004007824 */ /* 0x008fe200078e0212 */
[----:B----4-:R-:W-:-:S04]  /*10b20*/  R2UR UR11, R3 ;  /* 0x00000000030b72ca */ /* 0x010fc800000e0000 */
[----:B------:R-:W-:Y:S02]  /*10b30*/  R2UR UR8, R0 ;  /* 0x00000000000872ca */ /* 0x000fe400000e0000 */
[----:B--2---:R-:W-:-:S11]  /*10b40*/  R2UR UR4, R2 ;  /* 0x00000000020472ca */ /* 0x004fd600000e0000 */
[----:B------:R-:W-:Y:S02]  /*10b50*/  UIADD3 UR8, UR8, 0x1c400, URZ ;  /* 0x0001c40008087890 */ /* 0x000fe4000fffe03f */
[----:B------:R-:W-:-:S03]  /*10b60*/  UIMAD UR11, UR11, 0x60, UR4 ;  /* 0x000000600b0b78a4 */ /* 0x000fc6000f8e0204 */
[----:B------:R-:W-:-:S06]  /*10b70*/  UMOV UR4, 0x0 ;  /* 0x0000000000047882 */ /* 0x000fcc0000000000 */
[----:B------:R1:W-:Y:S02]  /*10b80*/  UTMALDG.4D [UR8], [UR6], desc[UR4] ;  /* 0x00000408060075b4 */ /* 0x0003e40008019000 */
[----:B-1----:R-:W-:Y:S01]  /*10b90*/  NOP ;  /* 0x0000000000007918 */ /* 0x002fe20000000000 */
.L_x_14281:
        /* <DEDUP_REMOVED lines=13> */
[----:B------:R5:W-:Y:S02]  /*10c70*/  STL [R1+0x38], R0 ;  /* 0x0000380001007387 */ /* 0x000be40000100800 */
        /* <DEDUP_REMOVED lines=20> */
.L_x_14287:
[----:B------:R-:W-:Y:S05]  /*10dc0*/  BSYNC B6 ;  /* 0x0000000000067941 */ /* 0x000fea0003800000 */
.L_x_14286:
[----:B--2---:R-:W2:Y:S01]  /*10dd0*/  LDL R10, [R1+0x4] ;  /* 0x00000400010a7983 */ /* 0x004ea20000100800 */
        /* <DEDUP_REMOVED lines=64> */
[----:B------:R-:W1:Y:S04]  /*111e0*/  SHFL.IDX PT, R6, R3, 0x1, 0x181f ;  /* 0x00381f0003067f89 */ /* 0x000e6800000e0000 */
[----:B------:R-:W-:Y:S01]  /*111f0*/  STL [R1+0x4], R10 ;  /* 0x0000040a01007387 */ /* 0x000fe20000100800 */
[----:B--2---:R-:W-:-:S05]  /*11200*/  IMAD R0, R11, R7, RZ ;  /* 0x000000070b007224 */ /* 0x004fca00078e02ff */
[C---:B------:R-:W-:Y:S01]  /*11210*/  ISETP.GE.AND P1, PT, R10.reuse, R0, PT ;  /* 0x000000000a00720c */ /* 0x040fe20003f26270 */
[----:B------:R-:W2:Y:S01]  /*11220*/  SHFL.IDX PT, R7, R2, 0x1, 0x181f ;  /* 0x00381f0002077f89 */ /* 0x000ea200000e0000 */
[----:B------:R-:W-:-:S11]  /*11230*/  VIADD R11, R10, 0x10 ;  /* 0x000000100a0b7836 */ /* 0x000fd60000000000 */
        /* <DEDUP_REMOVED lines=71> */
.L_x_14414:
        /* <DEDUP_REMOVED lines=12> */
.L_x_14289:
        /* <DEDUP_REMOVED lines=37> */
.L_x_14291:
[----:B------:R-:W-:Y:S05]  /*119c0*/  BSYNC B6 ;  /* 0x0000000000067941 */ /* 0x000fea0003800000 */
.L_x_14290:
        /* <DEDUP_REMOVED lines=10> */
[----:B--2---:R-:W-:-:S12]  /*11a70*/  IMAD.MOV.U32 R3, RZ, RZ, R5 ;  /* 0x000000ffff037224 */ /* 0x004fd800078e0005 */
        /* <DEDUP_REMOVED lines=12> */
[----:B0-----:R-:W-:-:S04]  /*11b40*/  @P0 SHF.R.U32.HI R0, RZ, R5, R4 ;  /* 0x00000005ff000219 */ /* 0x001fc80000011604 */
[--C-:B------:R-:W-:Y:S01]  /*11b50*/  SHF.R.S32.HI R4, RZ, 0x1f, R0.reuse ;  /* 0x0000001fff047819 */ /* 0x100fe20000011400 */
[----:B------:R-:W-:Y:S02]  /*11b60*/  IMAD.MOV R6, RZ, RZ, -R0 ;  /* 0x000000ffff067224 */ /* 0x000fe400078e0a00 */
[----:B------:R-:W-:-:S04]  /*11b70*/  IMAD.WIDE.U32 R2, R0, UR4, R2 ;  /* 0x0000000400027c25 */ /* 0x000fc8000f8e0002 */
[----:B------:R-:W-:Y:S02]  /*11b80*/  IMAD R4, R4, UR4, RZ ;  /* 0x0000000404047c24 */ /* 0x000fe4000f8e02ff */
[----:B------:R-:W-:Y:S02]  /*11b90*/  IMAD R6, R7, R6, R8 ;  /* 0x0000000607067224 */ /* 0x000fe400078e0208 */
[----:B------:R-:W-:Y:S01]  /*11ba0*/  IMAD R0, R0, UR5, R4 ;  /* 0x0000000500007c24 */ /* 0x000fe2000f8e0204 */
[----:B------:R-:W-:Y:S01]  /*11bb0*/  ULDC.64 UR4, c[0x0][0x3c8] ;  /* 0x0000f20000047ab9 */ /* 0x000fe20000000a00 */
[----:B-1----:R-:W-:Y:S02]  /*11bc0*/  IMAD.SHL.U32 R8, R9, 0x8, RZ ;  /* 0x0000000809087824 */ /* 0x002fe400078e00ff */
        /* <DEDUP_REMOVED lines=99> */
.L_x_14432:
        /* <DEDUP_REMOVED lines=14> */
.L_x_14294:
[----:B------:R-:W-:Y:S05]  /*122e0*/  BSYNC B0 ;  /* 0x0000000000007941 */ /* 0x000fea0003800000 */
.L_x_14293:
[----:B------:R-:W-:Y:S01]  /*122f0*/  NOP ;  /* 0x0000000000007918 */ /* 0x000fe20000000000 */
[----:B------:R-:W-:-:S13]  /*12300*/  PLOP3.LUT P0, PT, PT, PT, PT, 0x80, 0x0 ;  /* 0x000000000000781c */ /* 0x000fda0003f0f070 */
.L_x_14295:
        /* <DEDUP_REMOVED lines=18> */
.L_x_14433:
[----:B------:R-:W-:Y:S05]  /*12430*/  BSYNC B0 ;  /* 0x0000000000007941 */ /* 0x000fea0003800000 */
.L_x_14296:
[----:B------:R-:W-:Y:S01]  /*12440*/  LOP3.LUT P0, RZ, R19, 0x1, RZ, 0xc0, !PT ;  /* 0x0000000113ff7812 */ /* 0x000fe2000780c0ff */
[----:B------:R-:W-:-:S12]  /*12450*/  BSSY B0, `(.L_x_14298) ;  /* 0x000005b000007945 */ /* 0x000fd80003800000 */
[----:B------:R-:W-:Y:S05]  /*12460*/  @!P0 BRA `(.L_x_14299) ;  /* 0x0000000400648947 */ /* 0x000fea0003800000 */
[----:B------:R-:W3:Y:S04]  /*12470*/  LDL R2, [R1+0x10] ;  /* 0x0000100001027983 */ /* 0x000ee80000100800 */
[----:B------:R-:W0:Y:S01]  /*12480*/  LDL R4, [R1+0x18] ;  /* 0x0000180001047983 */ /* 0x000e220000100800 */
[----:B------:R-:W1:Y:S01]  /*12490*/  S2R R3, SR_TID.X ;  /* 0x0000000000037919 */ /* 0x000e620000002100 */
[----:B------:R-:W-:Y:S01]  /*124a0*/  BSSY B1, `(.L_x_14300) ;  /* 0x0000007000017945 */ /* 0x000fe20003800000 */
[----:B-1----:R-:W-:-:S04]  /*124b0*/  LOP3.LUT R3, R3, 0x7f, RZ, 0xc0, !PT ;  /* 0x0000007f03037812 */ /* 0x002fc800078ec0ff */
[----:B------:R-:W-:Y:S01]  /*124c0*/  ISETP.NE.AND P1, PT, R3, RZ, PT ;  /* 0x000000ff0300720c */ /* 0x000fe20003f25270 */
[----:B---3--:R-:W-:Y:S01]  /*124d0*/  IMAD R2, R2, 0x8, R18 ;  /* 0x0000000802027824 */ /* 0x008fe200078e0212 */
[----:B0-----:R-:W-:-:S04]  /*124e0*/  SHF.L.U32 R0, R4, 0x1f, RZ ;  /* 0x0000001f04007819 */ /* 0x001fc800000006ff */
[----:B------:R-:W0:Y:S02]  /*124f0*/  SYNCS.PHASECHK.TRANS64.TRYWAIT P0, [R2+URZ+0x32460], R0 ;  /* 0x03246000020075a7 */ /* 0x000e24000800017f */
[----:B0-----:R-:W-:Y:S05]  /*12500*/  @!P0 BRA `(.L_x_14301) ;  /* 0x0000005800508947 */ /* 0x001fea0003800000 */
.L_x_14434:
[----:B------:R-:W-:Y:S05]  /*12510*/  BSYNC B1 ;  /* 0x0000000000017941 */ /* 0x000fea0003800000 */
.L_x_14300:
        /* <DEDUP_REMOVED lines=9> */
.L_x_14303:
[----:B------:R-:W-:Y:S05]  /*125b0*/  BSYNC B1 ;  /* 0x0000000000017941 */ /* 0x000fea0003800000 */
.L_x_14302:
[----:B0-----:R-:W3:Y:S04]  /*125c0*/  LDL R0, [R1+0x10] ;  /* 0x0000100001007983 */ /* 0x001ee80000100800 */
[----:B------:R-:W4:Y:S04]  /*125d0*/  LDL R4, [R1+0x20] ;  /* 0x0000200001047983 */ /* 0x000f280000100800 */
[----:B------:R-:W4:Y:S01]  /*125e0*/  LDL.LU R3, [R1+0x30] ;  /* 0x0000300001037983 */ /* 0x000f220000300800 */
        /* <DEDUP_REMOVED lines=8> */
[----:B----4-:R-:W-:Y:S02]  /*12670*/  IMAD R3, R3, 0x60, R4 ;  /* 0x0000006003037824 */ /* 0x010fe400078e0204 */
[----:B------:R-:W-:-:S07]  /*12680*/  VIADD R4, R0, 0x400 ;  /* 0x0000040000047836 */ /* 0x000fce0000000000 */
.L_x_14304:
        /* <DEDUP_REMOVED lines=15> */
.L_x_14305:
        /* <DEDUP_REMOVED lines=15> */
.L_x_14306:
        /* <DEDUP_REMOVED lines=15> */
.L_x_14307:
        /* <DEDUP_REMOVED lines=10> */
.L_x_14299:
[----:B------:R-:W-:Y:S05]  /*12a00*/  BSYNC B0 ;  /* 0x0000000000007941 */ /* 0x000fea0003800000 */
.L_x_14298:
        /* <DEDUP_REMOVED lines=55> */
.L_x_14314:
        /* <DEDUP_REMOVED lines=8> */
.L_x_14435:
[----:B------:R-:W-:Y:S05]  /*12e00*/  BSYNC B3 ;  /* 0x0000000000037941 */ /* 0x000fea0003800000 */
.L_x_14315:
        /* <DEDUP_REMOVED lines=9> */
.L_x_14318:
[----:B------:R-:W-:Y:S05]  /*12ea0*/  BSYNC B3 ;  /* 0x0000000000037941 */ /* 0x000fea0003800000 */
.L_x_14317:
        /* <DEDUP_REMOVED lines=13> */
.L_x_14319:
        /* <DEDUP_REMOVED lines=13> */
.L_x_14436:
[----:B------:R-:W-:Y:S05]  /*13050*/  BSYNC B3 ;  /* 0x0000000000037941 */ /* 0x000fea0003800000 */
.L_x_14320:
        /* <DEDUP_REMOVED lines=11> */
.L_x_14323:
[----:B------:R-:W-:Y:S05]  /*13110*/  BSYNC B3 ;  /* 0x0000000000037941 */ /* 0x000fea0003800000 */
.L_x_14322:
        /* <DEDUP_REMOVED lines=10> */
.L_x_14324:
        /* <DEDUP_REMOVED lines=15> */
.L_x_14325:
        /* <DEDUP_REMOVED lines=15> */
.L_x_14326:
        /* <DEDUP_REMOVED lines=15> */
.L_x_14327:
        /* <DEDUP_REMOVED lines=10> */
.L_x_14313:
[----:B------:R-:W-:Y:S05]  /*13530*/  BSYNC B1 ;  /* 0x0000000000017941 */ /* 0x000fea0003800000 */
.L_x_14312:
[----:B------:R-:W2:Y:S02]  /*13540*/  LDL.LU R5, [R1+0x40] ;  /* 0x0000400001057983 */ /* 0x000ea40000300800 */
[----:B--2---:R-:W-:-:S07]  /*13550*/  VIADD R0, R5, 0xfffffffd ;  /* 0xfffffffd05007836 */ /* 0x004fce0000000000 */
.L_x_14311:
[----:B------:R-:W-:Y:S05]  /*13560*/  BSYNC B2 ;  /* 0x0000000000027941 */ /* 0x000fea0003800000 */
.L_x_14310:
[----:B------:R-:W-:Y:S01]  /*13570*/  VIADD R8, R8, 0xfffffffe ;  /* 0xfffffffe08087836 */ /* 0x000fe20000000000 */
[----:B------:R-:W-:-:S04]  /*13580*/  LOP3.LUT R4, RZ, R4, RZ, 0x33, !PT ;  /* 0x00000004ff047212 */ /* 0x000fc800078e33ff */
[----:B------:R-:W-:-:S13]  /*13590*/  ISETP.NE.AND P0, PT, R8, R4, PT ;  /* 0x000000040800720c */ /* 0x000fda0003f05270 */
[----:B------:R-:W-:Y:S05]  /*135a0*/  @!P0 BRA `(.L_x_14309) ;  /* 0x0000001400008947 */ /* 0x000fea0003800000 */
.L_x_14360:
        /* <DEDUP_REMOVED lines=35> */
.L_x_14330:
        /* <DEDUP_REMOVED lines=8> */
.L_x_14437:
[----:B------:R-:W-:Y:S05]  /*13860*/  BSYNC B2 ;  /* 0x0000000000027941 */ /* 0x000fea0003800000 */
.L_x_14331:
        /* <DEDUP_REMOVED lines=9> */
.L_x_14334:
[----:B------:R-:W-:Y:S05]  /*13900*/  BSYNC B2 ;  /* 0x0000000000027941 */ /* 0x000fea0003800000 */
.L_x_14333:
        /* <DEDUP_REMOVED lines=12> */
.L_x_14335:
        /* <DEDUP_REMOVED lines=13> */
.L_x_14438:
[----:B------:R-:W-:Y:S05]  /*13aa0*/  BSYNC B2 ;  /* 0x0000000000027941 */ /* 0x000fea0003800000 */
.L_x_14336:
        /* <DEDUP_REMOVED lines=11> */
.L_x_14339:
[----:B------:R-:W-:Y:S05]  /*13b60*/  BSYNC B2 ;  /* 0x0000000000027941 */ /* 0x000fea0003800000 */
.L_x_14338:
        /* <DEDUP_REMOVED lines=9> */
.L_x_14340:
        /* <DEDUP_REMOVED lines=15> */
.L_x_14341:
        /* <DEDUP_REMOVED lines=15> */
.L_x_14342:
        /* <DEDUP_REMOVED lines=15> */
.L_x_14343:
        /* <DEDUP_REMOVED lines=10> */
.L_x_14329:
[----:B------:R-:W-:Y:S05]  /*13f70*/  BSYNC B1 ;  /* 0x0000000000017941 */ /* 0x000fea0003800000 */
.L_x_14328:
        /* <DEDUP_REMOVED lines=35> */
.L_x_14346:
        /* <DEDUP_REMOVED lines=8> */
.L_x_14439:
[----:B------:R-:W-:Y:S05]  /*14230*/  BSYNC B2 ;  /* 0x0000000000027941 */ /* 0x000fea0003800000 */
.L_x_14347:
        /* <DEDUP_REMOVED lines=9> */
.L_x_14350:
[----:B------:R-:W-:Y:S05]  /*142d0*/  BSYNC B2 ;  /* 0x0000000000027941 */ /* 0x000fea0003800000 */
.L_x_14349:
        /* <DEDUP_REMOVED lines=13> */
.L_x_14351:
        /* <DEDUP_REMOVED lines=13> */
.L_x_14440:
[----:B------:R-:W-:Y:S05]  /*14480*/  BSYNC B2 ;  /* 0x0000000000027941 */ /* 0x000fea0003800000 */
.L_x_14352:
        /* <DEDUP_REMOVED lines=11> */
.L_x_14355:
[----:B------:R-:W-:Y:S05]  /*14540*/  BSYNC B2 ;  /* 0x0000000000027941 */ /* 0x000fea0003800000 */
.L_x_14354:
        /* <DEDUP_REMOVED lines=10> */
.L_x_14356:
        /* <DEDUP_REMOVED lines=15> */
.L_x_14357:
        /* <DEDUP_REMOVED lines=15> */
.L_x_14358:
        /* <DEDUP_REMOVED lines=15> */
.L_x_14359:
        /* <DEDUP_REMOVED lines=10> */
.L_x_14345:
[----:B------:R-:W-:Y:S05]  /*14960*/  BSYNC B1 ;  /* 0x0000000000017941 */ /* 0x000fea0003800000 */
.L_x_14344:
[----:B------:R-:W2:Y:S01]  /*14970*/  LDL R5, [R1+0x24] ;  /* 0x0000240001057983 */ /* 0x000ea20000100800 */
[----:B------:R-:W-:Y:S01]  /*14980*/  VIADD R0, R0, 0xfffffffe ;  /* 0xfffffffe00007836 */ /* 0x000fe20000000000 */
[----:B--2---:R-:W-:-:S13]  /*14990*/  ISETP.GT.AND P0, PT, R6, R5, PT ;  /* 0x000000050600720c */ /* 0x004fda0003f04270 */
[----:B------:R-:W-:Y:S05]  /*149a0*/  @P0 BRA `(.L_x_14360) ;  /* 0xffffffec00000947 */ /* 0x000fea000383ffff */
.L_x_14309:
[----:B------:R-:W-:Y:S05]  /*149b0*/  BSYNC B0 ;  /* 0x0000000000007941 */ /* 0x000fea0003800000 */
.L_x_14308:
[----:B------:R-:W3:Y:S04]  /*149c0*/  LDL.LU R4, [R1+0x10] ;  /* 0x0000100001047983 */ /* 0x000ee80000300800 */
[----:B------:R-:W4:Y:S01]  /*149d0*/  LDL.LU R3, [R1+0x18] ;  /* 0x0000180001037983 */ /* 0x000f220000300800 */
[----:B------:R-:W1:Y:S01]  /*149e0*/  S2R R2, SR_TID.X ;  /* 0x0000000000027919 */ /* 0x000e620000002100 */
[----:B------:R-:W-:Y:S01]  /*149f0*/  BSSY B0, `(.L_x_14361) ;  /* 0x0000016000007945 */ /* 0x000fe20003800000 */
[----:B-1----:R-:W-:-:S04]  /*14a00*/  LOP3.LUT R2, R2, 0x7f, RZ, 0xc0, !PT ;  /* 0x0000007f02027812 */ /* 0x002fc800078ec0ff */
[----:B------:R-:W-:Y:S01]  /*14a10*/  ISETP.NE.AND P1, PT, R2, RZ, PT ;  /* 0x000000ff0200720c */ /* 0x000fe20003f25270 */
[----:B---3--:R-:W-:-:S05]  /*14a20*/  VIADD R0, R4, 0x1 ;  /* 0x0000000104007836 */ /* 0x008fca0000000000 */
[----:B------:R-:W-:-:S04]  /*14a30*/  ISETP.NE.AND P0, PT, R0, 0x2, PT ;  /* 0x000000020000780c */ /* 0x000fc80003f05270 */
[----:B------:R-:W-:-:S04]  /*14a40*/  SEL R2, RZ, 0x1, P0 ;  /* 0x00000001ff027807 */ /* 0x000fc80000000000 */
[----:B----4-:R-:W-:-:S05]  /*14a50*/  LOP3.LUT R3, R3, R2, RZ, 0x3c, !PT ;  /* 0x0000000203037212 */ /* 0x010fca00078e3cff */
[----:B------:R1:W-:Y:S01]  /*14a60*/  STL [R1+0x18], R3 ;  /* 0x0000180301007387 */ /* 0x0003e20000100800 */
[----:B------:R-:W-:Y:S05]  /*14a70*/  @P1 BRA `(.L_x_14362) ;  /* 0x0000000000341947 */ /* 0x000fea0003800000 */
[----:B-1----:R-:W1:Y:S01]  /*14a80*/  S2R R3, SR_LANEID ;  /* 0x0000000000037919 */ /* 0x002e620000000000 */
[----:B------:R-:W-:Y:S02]  /*14a90*/  VOTEU.ANY UR4, UPT, PT ;  /* 0x0000000000047886 */ /* 0x000fe400038e0100 */
[----:B------:R-:W1:Y:S08]  /*14aa0*/  FLO.U32 R4, UR4 ;  /* 0x0000000400047d00 */ /* 0x000e7000080e0000 */
[----:B------:R-:W3:Y:S01]  /*14ab0*/  POPC R5, UR4 ;  /* 0x0000000400057d09 */ /* 0x000ee20008000000 */
[----:B-1----:R-:W-:-:S02]  /*14ac0*/  ISETP.EQ.U32.AND P1, PT, R4, R3, PT ;  /* 0x000000030400720c */ /* 0x002fc40003f22070 */
[----:B------:R-:W3:Y:S11]  /*14ad0*/  LDC.64 R2, c[0x0][0xd60] ;  /* 0x00035800ff027b82 */ /* 0x000ef60000000a00 */
[----:B---3--:R-:W3:Y:S01]  /*14ae0*/  @P1 ATOMG.E.ADD.STRONG.GPU PT, R3, desc[UR38][R2.64], R5 ;  /* 0x00000005020319a8 */ /* 0x008ee200081ee1e6 */
[----:B--2---:R-:W1:Y:S02]  /*14af0*/  S2R R6, SR_LTMASK ;  /* 0x0000000000067919 */ /* 0x004e640000003900 */
[----:B-1----:R-:W-:-:S04]  /*14b00*/  LOP3.LUT R6, R6, UR4, RZ, 0xc0, !PT ;  /* 0x0000000406067c12 */ /* 0x002fc8000f8ec0ff */
[----:B------:R-:W1:Y:S01]  /*14b10*/  POPC R7, R6 ;  /* 0x0000000600077309 */ /* 0x000e620000000000 */
[----:B---3--:R-:W1:Y:S02]  /*14b20*/  SHFL.IDX PT, R4, R3, R4, 0x1f ;  /* 0x00001f0403047589 */ /* 0x008e6400000e0000 */
[----:B-1----:R-:W-:-:S05]  /*14b30*/  IADD3 R2, R4, UR40, R7 ;  /* 0x0000002804027c10 */ /* 0x002fca000fffe007 */
[----:B------:R3:W-:Y:S02]  /*14b40*/  STL [R1], R2 ;  /* 0x0000000201007387 */ /* 0x0007e40000100800 */
.L_x_14362:
[----:B------:R-:W-:Y:S05]  /*14b50*/  BSYNC B0 ;  /* 0x0000000000007941 */ /* 0x000fea0003800000 */
.L_x_14361:
[----:B------:R-:W-:-:S05]  /*14b60*/  SEL R0, R0, RZ, P0 ;  /* 0x000000ff00007207 */ /* 0x000fca0000000000 */
[----:B------:R4:W-:Y:S02]  /*14b70*/  STL [R1+0x10], R0 ;  /* 0x0000100001007387 */ /* 0x0009e40000100800 */
.L_x_14274:
[----:B------:R-:W-:Y:S05]  /*14b80*/  BSYNC B7 ;  /* 0x0000000000077941 */ /* 0x000fea0003800000 */
.L_x_14272:
        /* <DEDUP_REMOVED lines=8> */
[----:B0-2---:R-:W0:Y:S04]  /*14c10*/  LDS.128 R4, [R18+0x324d0] ;  /* 0x0324d00012047984 */ /* 0x005e280000000c00 */
[----:B0-----:R2:W-:Y:S04]  /*14c20*/  STL.64 [R1], R4 ;  /* 0x0000000401007387 */ /* 0x0015e80000100a00 */
[----:B------:R2:W-:Y:S01]  /*14c30*/  STL.64 [R1+0x8], R6 ;  /* 0x0000080601007387 */ /* 0x0005e20000100a00 */
[----:B------:R-:W-:Y:S06]  /*14c40*/  BAR.ARV 0x4, 0x180 ;  /* 0x0106000000007b1d */ /* 0x000fec0000002000 */
[----:B------:R-:W-:Y:S05]  /*14c50*/  BRA `(.L_x_14364) ;  /* 0x0000001000347947 */ /* 0x000fea0003800000 */
.L_x_14363:
[----:B0---4-:R-:W0:Y:S01]  /*14c60*/  S2R R0, SR_TID.X ;  /* 0x0000000000007919 */ /* 0x011e220000002100 */
[----:B------:R-:W-:Y:S01]  /*14c70*/  UMOV UR4, 0xffffffff ;  /* 0xffffffff00047882 */ /* 0x000fe20000000000 */
[----:B0-----:R-:W-:-:S04]  /*14c80*/  LOP3.LUT R16, R0, 0x1f, RZ, 0xc0, !PT ;  /* 0x0000001f00107812 */ /* 0x001fc800078ec0ff */
[----:B------:R-:W-:Y:S01]  /*14c90*/  ISETP.NE.AND P0, PT, R16, 0x1f, PT ;  /* 0x0000001f1000780c */ /* 0x000fe20003f05270 */
[----:B------:R-:W-:-:S12]  /*14ca0*/  BRA.DIV UR4, `(.L_x_14365) ;  /* 0x0000003204f47947 */ /* 0x000fd8000b800000 */
[----:B-1----:R-:W4:Y:S01]  /*14cb0*/  LDL.LU R3, [R1] ;  /* 0x0000000001037983 */ /* 0x002f220000300800 */
[----:B------:R-:W-:-:S03]  /*14cc0*/  ULDC UR4, c[0x0][0xd3c] ;  /* 0x00034f0000047ab9 */ /* 0x000fc60000000800 */
[----:B------:R-:W5:Y:S01]  /*14cd0*/  LDL R4, [R1+0xc] ;  /* 0x00000c0001047983 */ /* 0x000f620000100800 */
[----:B----4-:R-:W-:Y:S02]  /*14ce0*/  IMAD.MOV.U32 R7, RZ, RZ, R3 ;  /* 0x000000ffff077224 */ /* 0x010fe400078e0003 */
[----:B-----5:R-:W-:-:S05]  /*14cf0*/  IMAD.IADD R0, R4, 0x1, R16 ;  /* 0x0000000104007824 */ /* 0x020fca00078e0210 */
[----:B------:R-:W-:-:S13]  /*14d00*/  ISETP.GE.OR P1, PT, R0, UR4, !P0 ;  /* 0x0000000400007c0c */ /* 0x000fda000c726670 */
[----:B---3--:R-:W0:Y:S08]  /*14d10*/  @!P1 LDC.64 R2, c[0x0][0xd80] ;  /* 0x00036000ff029b82 */ /* 0x008e300000000a00 */
[----:B------:R-:W1:Y:S01]  /*14d20*/  @!P1 LDC.64 R4, c[0x0][0xd78] ;  /* 0x00035e00ff049b82 */ /* 0x000e620000000a00 */
[----:B0-----:R-:W-:-:S05]  /*14d30*/  @!P1 IMAD.WIDE R2, R0, 0x4, R2 ;  /* 0x0000000400029825 */ /* 0x001fca00078e0202 */
[----:B--2---:R1:W2:Y:S02]  /*14d40*/  @!P1 LDG.E R6, desc[UR38][R2.64] ;  /* 0x0000002602069981 */ /* 0x0042a4000c1e1900 */
        /* <DEDUP_REMOVED lines=31> */
.L_x_14450:
[----:B------:R-:W-:Y:S02]  /*14f40*/  ULDC UR4, c[0x0][0xd38] ;  /* 0x00034e0000047ab9 */ /* 0x000fe40000000800 */
[----:B------:R-:W-:-:S04]  /*14f50*/  IMAD.U32 R7, RZ, RZ, UR4 ;  /* 0x00000004ff077e24 */ /* 0x000fc8000f8e00ff */
[----:B-1----:R-:W-:-:S04]  /*14f60*/  IMAD R10, R10, R7, RZ ;  /* 0x000000070a0a7224 */ /* 0x002fc800078e02ff */
[----:B------:R-:W-:-:S05]  /*14f70*/  IMAD.IADD R4, R9, 0x1, R10 ;  /* 0x0000000109047824 */ /* 0x000fca00078e020a */
[----:B------:R-:W-:-:S13]  /*14f80*/  ISETP.GT.AND P6, PT, R4, R0, PT ;  /* 0x000000000400720c */ /* 0x000fda0003fc4270 */
[----:B------:R-:W-:Y:S05]  /*14f90*/  @P6 BRA `(.L_x_14366) ;  /* 0x0000000000ac6947 */ /* 0x000fea0003800000 */
.L_x_14369:
        /* <DEDUP_REMOVED lines=37> */
.L_x_14458:
[----:B------:R-:W-:Y:S02]  /*151f0*/  ULDC UR4, c[0x0][0xd38] ;  /* 0x00034e0000047ab9 */ /* 0x000fe40000000800 */
[----:B------:R-:W-:-:S04]  /*15200*/  IMAD.U32 R7, RZ, RZ, UR4 ;  /* 0x00000004ff077e24 */ /* 0x000fc8000f8e00ff */
[----:B-1----:R-:W-:-:S04]  /*15210*/  IMAD R10, R10, R7, RZ ;  /* 0x000000070a0a7224 */ /* 0x002fc800078e02ff */
[----:B------:R-:W-:-:S05]  /*15220*/  IMAD.IADD R4, R10, 0x1, R4 ;  /* 0x000000010a047824 */ /* 0x000fca00078e0204 */
[----:B------:R-:W-:-:S13]  /*15230*/  ISETP.GT.AND P6, PT, R4, R0, PT ;  /* 0x000000000400720c */ /* 0x000fda0003fc4270 */
[----:B------:R-:W-:Y:S05]  /*15240*/  @!P6 BRA `(.L_x_14369) ;  /* 0xfffffffc0054e947 */ /* 0x000fea000383ffff */
.L_x_14366:
        /* <DEDUP_REMOVED lines=12> */
.L_x_14463:
[----:B------:R-:W-:-:S13]  /*15310*/  ISETP.NE.AND P0, PT, R3, RZ, PT ;  /* 0x000000ff0300720c */ /* 0x000fda0003f05270 */
[----:B------:R-:W-:Y:S05]  /*15320*/  @!P0 BRA `(.L_x_14371) ;  /* 0x0000000000148947 */ /* 0x000fea0003800000 */
[----:B------:R-:W-:Y:S01]  /*15330*/  UMOV UR4, 0xffffffff ;  /* 0xffffffff00047882 */ /* 0x000fe20000000000 */
[----:B---3--:R-:W-:Y:S02]  /*15340*/  VIADD R9, R9, 0xffffffff ;  /* 0xffffffff09097836 */ /* 0x008fe40000000000 */
[----:B------:R-:W-:Y:S05]  /*15350*/  BRA.DIV UR4, `(.L_x_14372) ;  /* 0x0000003604e87947 */ /* 0x000fea000b800000 */
[----:B0-----:R0:W2:Y:S02]  /*15360*/  SHFL.IDX PT, R2, R2, R9, 0x1f ;  /* 0x00001f0902027589 */ /* 0x0010a400000e0000 */
.L_x_14466:
[----:B--2---:R-:W-:-:S07]  /*15370*/  IMAD.MOV.U32 R8, RZ, RZ, R2 ;  /* 0x000000ffff087224 */ /* 0x004fce00078e0002 */
.L_x_14371:
        /* <DEDUP_REMOVED lines=62> */
.L_x_14373:
        /* <DEDUP_REMOVED lines=63> */
.L_x_14374:
[----:B-1----:R-:W-:-:S05]  /*15b50*/  LOP3.LUT R3, RZ, R0, RZ, 0x33, !PT ;  /* 0x00000000ff037212 */ /* 0x002fca00078e33ff */
[----:B------:R-:W-:-:S05]  /*15b60*/  IMAD.IADD R0, R4, 0x1, R3 ;  /* 0x0000000104007824 */ /* 0x000fca00078e0203 */
[----:B------:R2:W-:Y:S01]  /*15b70*/  STL [R1+0x4], R0 ;  /* 0x0000040001007387 */ /* 0x0005e20000100800 */
[----:B------:R-:W-:Y:S05]  /*15b80*/  BRA `(.L_x_14375) ;  /* 0x0000000000287947 */ /* 0x000fea0003800000 */
.L_x_14367:
        /* <DEDUP_REMOVED lines=10> */
.L_x_14375:
[----:B01----:R-:W3:Y:S04]  /*15c30*/  LDL R2, [R1+0xc] ;  /* 0x00000c0001027983 */ /* 0x003ee80000100800 */
[----:B------:R-:W4:Y:S04]  /*15c40*/  LDL R3, [R1+0x8] ;  /* 0x0000080001037983 */ /* 0x000f280000100800 */
[----:B------:R-:W5:Y:S04]  /*15c50*/  LDL R4, [R1] ;  /* 0x0000000001047983 */ /* 0x000f680000100800 */
[----:B------:R-:W5:Y:S01]  /*15c60*/  LDL R5, [R1+0x4] ;  /* 0x0000040001057983 */ /* 0x000f620000100800 */
        /* <DEDUP_REMOVED lines=12> */
.L_x_14364:
[----:B----4-:R-:W4:Y:S01]  /*15d30*/  LDL R0, [R1+0xc] ;  /* 0x00000c0001007983 */ /* 0x010f220000100800 */
[----:B------:R-:W-:Y:S02]  /*15d40*/  ULDC UR4, c[0x0][0xd3c] ;  /* 0x00034f0000047ab9 */ /* 0x000fe40000000800 */
[----:B----4-:R-:W-:-:S13]  /*15d50*/  ISETP.GE.AND P0, PT, R0, UR4, PT ;  /* 0x0000000400007c0c */ /* 0x010fda000bf06270 */
[----:B------:R-:W-:Y:S05]  /*15d60*/  @!P0 BRA `(.L_x_14376) ;  /* 0xffffff98008c8947 */ /* 0x000fea000383ffff */
[----:B------:R-:W-:Y:S05]  /*15d70*/  BSYNC B8 ;  /* 0x0000000000087941 */ /* 0x000fea0003800000 */
.L_x_14266:
[----:B---3--:R-:W3:Y:S01]  /*15d80*/  LDL.LU R0, [R1+0x70] ;  /* 0x0000700001007983 */ /* 0x008ee20000300800 */
[----:B------:R-:W-:Y:S01]  /*15d90*/  BSSY B0, `(.L_x_14377) ;  /* 0x000000b000007945 */ /* 0x000fe20003800000 */
[----:B0-2---:R-:W0:Y:S01]  /*15da0*/  S2R R5, SR_CgaCtaId ;  /* 0x0000000000057919 */ /* 0x005e220000008800 */
[----:B---3--:R-:W-:-:S05]  /*15db0*/  VIADD R0, R0, 0x1 ;  /* 0x0000000100007836 */ /* 0x008fca0000000000 */
        /* <DEDUP_REMOVED lines=8> */
.L_x_14467:
[----:B------:R-:W-:Y:S05]  /*15e40*/  BSYNC B0 ;  /* 0x0000000000007941 */ /* 0x000fea0003800000 */
.L_x_14377:
[----:B------:R-:W-:-:S03]  /*15e50*/  UMOV UR4, 0xffffffff ;  /* 0xffffffff00047882 */ /* 0x000fc60000000000 */
[----:B------:R-:W-:Y:S05]  /*15e60*/  BRA.DIV UR4, `(.L_x_14379) ;  /* 0x0000002e04647947 */ /* 0x000fea000b800000 */
[----:B------:R-:W1:Y:S02]  /*15e70*/  S2R R2, SR_TID.X ;  /* 0x0000000000027919 */ /* 0x000e640000002100 */
[----:B-1----:R-:W-:-:S04]  /*15e80*/  SHF.R.U32.HI R2, RZ, 0x5, R2 ;  /* 0x00000005ff027819 */ /* 0x002fc80000011602 */
[----:B------:R-:W-:-:S05]  /*15e90*/  LOP3.LUT R2, R2, 0x3, RZ, 0xc0, !PT ;  /* 0x0000000302027812 */ /* 0x000fca00078ec0ff */
[----:B------:R1:W2:Y:S02]  /*15ea0*/  SHFL.IDX PT, R14, R2, RZ, 0x1f ;  /* 0x00001fff020e7589 */ /* 0x0002a400000e0000 */
.L_x_14470:
[----:B--2---:R-:W-:Y:S01]  /*15eb0*/  ISETP.NE.AND P0, PT, R14, RZ, PT ;  /* 0x000000ff0e00720c */ /* 0x004fe20003f05270 */
[----:B------:R-:W-:-:S12]  /*15ec0*/  BSSY B0, `(.L_x_14380) ;  /* 0x0000027000007945 */ /* 0x000fd80003800000 */
[----:B------:R-:W-:Y:S05]  /*15ed0*/  @P0 BRA `(.L_x_14381) ;  /* 0x0000000000940947 */ /* 0x000fea0003800000 */
[----:B------:R-:W-:-:S03]  /*15ee0*/  UMOV UR4, 0xffffffff ;  /* 0xffffffff00047882 */ /* 0x000fc60000000000 */
[----:B------:R-:W-:Y:S05]  /*15ef0*/  BRA.DIV UR4, `(.L_x_14382) ;  /* 0x0000002e04747947 */ /* 0x000fea000b800000 */
[----:B------:R-:W-:-:S13]  /*15f00*/  ELECT P6, URZ, PT ;  /* 0x00000000003f782f */ /* 0x000fda00038c0000 */
.L_x_14473:
[----:B------:R-:W-:Y:S05]  /*15f10*/  @!P6 BRA `(.L_x_14381) ;  /* 0x000000000084e947 */ /* 0x000fea0003800000 */
[----:B-1----:R-:W2:Y:S02]  /*15f20*/  LDL.LU R2, [R1+0x78] ;  /* 0x0000780001027983 */ /* 0x002ea40000300800 */
[----:B--2---:R-:W-:-:S04]  /*15f30*/  LOP3.LUT R2, R2, 0x2, RZ, 0xfc, !PT ;  /* 0x0000000202027812 */ /* 0x004fc800078efcff */
[----:B------:R-:W-:-:S13]  /*15f40*/  ISETP.NE.AND P2, PT, R2, 0x3, PT ;  /* 0x000000030200780c */ /* 0x000fda0003f45270 */
[----:B------:R-:W-:Y:S05]  /*15f50*/  @!P2 BRA `(.L_x_14383) ;  /* 0x000000000004a947 */ /* 0x000fea0003800000 */
[----:B------:R-:W-:Y:S01]  /*15f60*/  BPT.TRAP 0x1 ;  /* 0x000000040000795c */ /* 0x000fe20000300000 */
.L_x_14383:
        /* <DEDUP_REMOVED lines=14> */
.L_x_14474:
[----:B------:R-:W1:Y:S02]  /*16050*/  SYNCS.PHASECHK.TRANS64.TRYWAIT P0, [R7+URZ], R2 ;  /* 0x00000002070075a7 */ /* 0x000e64000800017f */
[----:B-1----:R-:W-:Y:S05]  /*16060*/  @!P0 BRA `(.L_x_14385) ;  /* 0x0000002c004c8947 */ /* 0x002fea0003800000 */
.L_x_14475:
[----:B------:R-:W-:Y:S05]  /*16070*/  @!P2 BRA `(.L_x_14386) ;  /* 0x000000000004a947 */ /* 0x000fea0003800000 */
[----:B------:R-:W-:Y:S01]  /*16080*/  BPT.TRAP 0x1 ;  /* 0x000000040000795c */ /* 0x000fe20000300000 */
.L_x_14386:
[----:B------:R-:W2:Y:S01]  /*16090*/  LDL.LU R4, [R1+0x10] ;  /* 0x0000100001047983 */ /* 0x000ea20000300800 */
[----:B------:R-:W-:-:S04]  /*160a0*/  VIADD R0, R0, 0x32460 ;  /* 0x0003246000007836 */ /* 0x000fc80000000000 */
[----:B--2---:R-:W-:-:S04]  /*160b0*/  IMAD R4, R4, 0x8, R0 ;  /* 0x0000000804047824 */ /* 0x004fc800078e0200 */
[----:B------:R-:W2:Y:S02]  /*160c0*/  SYNCS.PHASECHK.TRANS64.TRYWAIT P0, [R4+URZ], R5 ;  /* 0x00000005040075a7 */ /* 0x000ea4000800017f */
[----:B--2---:R-:W-:Y:S05]  /*160d0*/  @!P0 BRA `(.L_x_14387) ;  /* 0x0000002c00448947 */ /* 0x004fea0003800000 */
.L_x_14476:
[----:B------:R-:W-:-:S07]  /*160e0*/  IMAD R3, R3, 0x8, R0 ;  /* 0x0000000803037824 */ /* 0x000fce00078e0200 */
.L_x_14388:
[----:B---3--:R3:W4:Y:S02]  /*160f0*/  SYNCS.PHASECHK.TRANS64.TRYWAIT P0, [R3+URZ], R2 ;  /* 0x00000002030075a7 */ /* 0x008724000800017f */
[----:B----4-:R-:W-:Y:S05]  /*16100*/  @!P0 NANOSLEEP.SYNCS 0x989680 ;  /* 0x009896800000895d */ /* 0x010fea0003900000 */
[----:B------:R-:W4:Y:S02]  /*16110*/  @!P0 SYNCS.PHASECHK.TRANS64 P0, [R3+URZ], R2 ;  /* 0x00000002030085a7 */ /* 0x000f24000800007f */
[----:B----4-:R-:W-:Y:S05]  /*16120*/  @!P0 BRA `(.L_x_14388) ;  /* 0xfffffffc00f08947 */ /* 0x010fea000383ffff */
.L_x_14381:
[----:B------:R-:W-:Y:S05]  /*16130*/  BSYNC B0 ;  /* 0x0000000000007941 */ /* 0x000fea0003800000 */
.L_x_14380:
[----:B------:R-:W-:Y:S05]  /*16140*/  EXIT ;  /* 0x000000000000794d */ /* 0x000fea0003800000 */
.L_x_14204:
[----:B0-----:R0:W1:Y:S02]  /*16150*/  SYNCS.PHASECHK.TRANS64.TRYWAIT P0, [R5+URZ+0x32400], R2 ;  /* 0x03240002050075a7 */ /* 0x001064000800017f */
[----:B-1----:R-:W-:Y:S05]  /*16160*/  @!P0 NANOSLEEP.SYNCS 0x989680 ;  /* 0x009896800000895d */ /* 0x002fea0003900000 */
[----:B------:R-:W1:Y:S02]  /*16170*/  @!P0 SYNCS.PHASECHK.TRANS64 P0, [R5+URZ+0x32400], R2 ;  /* 0x03240002050085a7 */ /* 0x000e64000800007f */
[----:B-1----:R-:W-:Y:S05]  /*16180*/  @!P0 BRA `(.L_x_14204) ;  /* 0xfffffffc00f08947 */ /* 0x002fea000383ffff */
[----:B------:R-:W-:Y:S05]  /*16190*/  BRA `(.L_x_14389) ;  /* 0xfffffebc00ac7947 */ /* 0x000fea000383ffff */
.L_x_14208:
[----:B---3--:R3:W4:Y:S02]  /*161a0*/  SYNCS.PHASECHK.TRANS64.TRYWAIT P1, [R0+URZ+0x32430], R3 ;  /* 0x03243003000075a7 */ /* 0x008724000802017f */
[----:B----4-:R-:W-:Y:S05]  /*161b0*/  @!P1 NANOSLEEP.SYNCS 0x989680 ;  /* 0x009896800000995d */ /* 0x010fea0003900000 */
[----:B------:R-:W4:Y:S02]  /*161c0*/  @!P1 SYNCS.PHASECHK.TRANS64 P1, [R0+URZ+0x32430], R3 ;  /* 0x03243003000095a7 */ /* 0x000f24000802007f */
[----:B----4-:R-:W-:Y:S05]  /*161d0*/  @!P1 BRA `(.L_x_14208) ;  /* 0xfffffffc00f09947 */ /* 0x010fea000383ffff */
[----:B------:R-:W-:Y:S05]  /*161e0*/  BRA `(.L_x_14207) ;  /* 0xfffffebc00d47947 */ /* 0x000fea000383ffff */
.L_x_14209:
[----:B----4-:R4:W0:Y:S02]  /*161f0*/  SYNCS.PHASECHK.TRANS64.TRYWAIT P1, [R5+URZ+0x32410], R2 ;  /* 0x03241002050075a7 */ /* 0x010824000802017f */
[----:B0-----:R-:W-:Y:S05]  /*16200*/  @!P1 NANOSLEEP.SYNCS 0x989680 ;  /* 0x009896800000995d */ /* 0x001fea0003900000 */
[----:B------:R-:W0:Y:S02]  /*16210*/  @!P1 SYNCS.PHASECHK.TRANS64 P1, [R5+URZ+0x32410], R2 ;  /* 0x03241002050095a7 */ /* 0x000e24000802007f */
[----:B0-----:R-:W-:Y:S05]  /*16220*/  @!P1 BRA `(.L_x_14209) ;  /* 0xfffffffc00f09947 */ /* 0x001fea000383ffff */
[----:B------:R-:W-:Y:S05]  /*16230*/  BRA `(.L_x_14390) ;  /* 0xfffffec000807947 */ /* 0x000fea000383ffff */
.L_x_14213:
[----:B------:R0:W0:Y:S02]  /*16240*/  SYNCS.PHASECHK.TRANS64.TRYWAIT P1, [R0+URZ+0x32450], R3 ;  /* 0x03245003000075a7 */ /* 0x000024000802017f */
[----:B0-----:R-:W-:Y:S05]  /*16250*/  @!P1 NANOSLEEP.SYNCS 0x989680 ;  /* 0x009896800000995d */ /* 0x001fea0003900000 */
[----:B------:R-:W0:Y:S02]  /*16260*/  @!P1 SYNCS.PHASECHK.TRANS64 P1, [R0+URZ+0x32450], R3 ;  /* 0x03245003000095a7 */ /* 0x000e24000802007f */
[----:B0-----:R-:W-:Y:S05]  /*16270*/  @!P1 BRA `(.L_x_14213) ;  /* 0xfffffffc00f09947 */ /* 0x001fea000383ffff */
[----:B------:R-:W-:Y:S05]  /*16280*/  BRA `(.L_x_14212) ;  /* 0xfffffec0008c7947 */ /* 0x000fea000383ffff */
.L_x_14218:
[----:B-1----:R-:W-:-:S04]  /*16290*/  IMAD.U32 R152, RZ, RZ, UR4 ;  /* 0x00000004ff987e24 */ /* 0x002fc8000f8e00ff */
[----:B------:R1:W2:Y:S03]  /*162a0*/  SYNCS.PHASECHK.TRANS64.TRYWAIT P2, [R152+URZ+0x32430], R13 ;  /* 0x0324300d980075a7 */ /* 0x0002a6000804017f */
[----:B--2---:R-:W-:Y:S05]  /*162b0*/  @!P2 NANOSLEEP.SYNCS 0x989680 ;  /* 0x009896800000a95d */ /* 0x004fea0003900000 */
[----:B------:R-:W2:Y:S02]  /*162c0*/  @!P2 SYNCS.PHASECHK.TRANS64 P2, [R152+URZ+0x32430], R13 ;  /* 0x0324300d9800a5a7 */ /* 0x000ea4000804007f */
[----:B--2---:R-:W-:Y:S05]  /*162d0*/  @!P2 BRA `(.L_x_14218) ;  /* 0xfffffffc00eca947 */ /* 0x004fea000383ffff */
[----:B------:R-:W-:Y:S05]  /*162e0*/  BRA `(.L_x_14217) ;  /* 0xfffffee4002c7947 */ /* 0x000fea000383ffff */
.L_x_14222:
[----:B--2---:R-:W-:-:S04]  /*162f0*/  IMAD.U32 R203, RZ, RZ, UR4 ;  /* 0x00000004ffcb7e24 */ /* 0x004fc8000f8e00ff */
[----:B------:R2:W3:Y:S03]  /*16300*/  SYNCS.PHASECHK.TRANS64.TRYWAIT P2, [R203+URZ+0x32450], R13 ;  /* 0x0324500dcb0075a7 */ /* 0x0004e6000804017f */
[----:B---3--:R-:W-:Y:S05]  /*16310*/  @!P2 NANOSLEEP.SYNCS 0x989680 ;  /* 0x009896800000a95d */ /* 0x008fea0003900000 */
[----:B------:R-:W3:Y:S02]  /*16320*/  @!P2 SYNCS.PHASECHK.TRANS64 P2, [R203+URZ+0x32450], R13 ;  /* 0x0324500dcb00a5a7 */ /* 0x000ee4000804007f */
[----:B---3--:R-:W-:Y:S05]  /*16330*/  @!P2 BRA `(.L_x_14222) ;  /* 0xfffffffc00eca947 */ /* 0x008fea000383ffff */
[----:B------:R-:W-:Y:S05]  /*16340*/  BRA `(.L_x_14221) ;  /* 0xfffffee400a87947 */ /* 0x000fea000383ffff */
.L_x_14228:
[----:B-1----:R-:W-:-:S04]  /*16350*/  IMAD.U32 R152, RZ, RZ, UR4 ;  /* 0x00000004ff987e24 */ /* 0x002fc8000f8e00ff */
[----:B------:R1:W2:Y:S03]  /*16360*/  SYNCS.PHASECHK.TRANS64.TRYWAIT P2, [R152+URZ+0x32430], R13 ;  /* 0x0324300d980075a7 */ /* 0x0002a6000804017f */
[----:B--2---:R-:W-:Y:S05]  /*16370*/  @!P2 NANOSLEEP.SYNCS 0x989680 ;  /* 0x009896800000a95d */ /* 0x004fea0003900000 */
[----:B------:R-:W2:Y:S02]  /*16380*/  @!P2 SYNCS.PHASECHK.TRANS64 P2, [R152+URZ+0x32430], R13 ;  /* 0x0324300d9800a5a7 */ /* 0x000ea4000804007f */
[----:B--2---:R-:W-:Y:S05]  /*16390*/  @!P2 BRA `(.L_x_14228) ;  /* 0xfffffffc00eca947 */ /* 0x004fea000383ffff */
[----:B------:R-:W-:Y:S05]  /*163a0*/  BRA `(.L_x_14227) ;  /* 0xffffff0c00b87947 */ /* 0x000fea000383ffff */
.L_x_14232:
[----:B--2---:R-:W-:-:S04]  /*163b0*/  IMAD.U32 R200, RZ, RZ, UR4 ;  /* 0x00000004ffc87e24 */ /* 0x004fc8000f8e00ff */
[----:B------:R2:W3:Y:S03]  /*163c0*/  SYNCS.PHASECHK.TRANS64.TRYWAIT P2, [R200+URZ+0x32450], R13 ;  /* 0x0324500dc80075a7 */ /* 0x0004e6000804017f */
[----:B---3--:R-:W-:Y:S05]  /*163d0*/  @!P2 NANOSLEEP.SYNCS 0x989680 ;  /* 0x009896800000a95d */ /* 0x008fea0003900000 */
[----:B------:R-:W3:Y:S02]  /*163e0*/  @!P2 SYNCS.PHASECHK.TRANS64 P2, [R200+URZ+0x32450], R13 ;  /* 0x0324500dc800a5a7 */ /* 0x000ee4000804007f */
[----:B---3--:R-:W-:Y:S05]  /*163f0*/  @!P2 BRA `(.L_x_14232) ;  /* 0xfffffffc00eca947 */ /* 0x008fea000383ffff */
[----:B------:R-:W-:Y:S05]  /*16400*/  BRA `(.L_x_14231) ;  /* 0xffffff1000347947 */ /* 0x000fea000383ffff */
.L_x_14280:
        /* <DEDUP_REMOVED lines=11> */
.L_x_14392:
[----:B------:R-:W-:Y:S05]  /*164c0*/  BSYNC B0 ;  /* 0x0000000000007941 */ /* 0x000fea0003800000 */
.L_x_14391:
[----:B------:R-:W-:Y:S05]  /*164d0*/  BRA `(.L_x_14393) ;  /* 0xffffffa0008c7947 */ /* 0x000fea000383ffff */
.L_x_14282:
[----:B------:R-:W-:Y:S01]  /*164e0*/  BSSY B0, `(.L_x_14394) ;  /* 0x0000006000007945 */ /* 0x000fe20003800000 */
[----:B------:R-:W-:-:S07]  /*164f0*/  IMAD.MOV.U32 R15, RZ, RZ, -0x1 ;  /* 0xffffffffff0f7424 */ /* 0x000fce00078e00ff */
[----:B0-2---:R-:W-:Y:S05]  /*16500*/  WARPSYNC.COLLECTIVE R15, `(.L_x_14395) ;  /* 0x000000000f0c7348 */ /* 0x005fea0003c00000 */
[----:B------:R-:W-:Y:S02]  /*16510*/  ELECT P6, UR62, PT ;  /* 0x00000000003e782f */ /* 0x000fe400038c0000 */
[----:B------:R-:W-:Y:S01]  /*16520*/  MOV R14, UR62 ;  /* 0x0000003e000e7c02 */ /* 0x000fe20008000f00 */
[----:B0-2---:R-:W-:Y:S10]  /*16530*/  ENDCOLLECTIVE ;  /* 0x000000000000791b */ /* 0x005ff40003800000 */
.L_x_14395:
[----:B------:R-:W-:Y:S05]  /*16540*/  BSYNC B0 ;  /* 0x0000000000007941 */ /* 0x000fea0003800000 */
.L_x_14394:
[----:B------:R-:W-:Y:S05]  /*16550*/  BRA `(.L_x_14396) ;  /* 0xffffffa000907947 */ /* 0x000fea000383ffff */
.L_x_14284:
[----:B-1----:R1:W3:Y:S02]  /*16560*/  SYNCS.PHASECHK.TRANS64.TRYWAIT P0, [R0+URZ+0x32440], R2 ;  /* 0x03244002000075a7 */ /* 0x0022e4000800017f */
[----:B---3--:R-:W-:Y:S05]  /*16570*/  @!P0 NANOSLEEP.SYNCS 0x989680 ;  /* 0x009896800000895d */ /* 0x008fea0003900000 */
[----:B------:R-:W3:Y:S02]  /*16580*/  @!P0 SYNCS.PHASECHK.TRANS64 P0, [R0+URZ+0x32440], R2 ;  /* 0x03244002000085a7 */ /* 0x000ee4000800007f */
[----:B---3--:R-:W-:Y:S05]  /*16590*/  @!P0 BRA `(.L_x_14284) ;  /* 0xfffffffc00f08947 */ /* 0x008fea000383ffff */
[----:B------:R-:W-:Y:S05]  /*165a0*/  BRA `(.L_x_14397) ;  /* 0xffffffa000f47947 */ /* 0x000fea000383ffff */
.L_x_14288:
        /* <DEDUP_REMOVED lines=9> */
.L_x_14398:
[----:B------:R-:W-:Y:S02]  /*16640*/  IMAD.MOV.U32 R13, RZ, RZ, R3 ;  /* 0x000000ffff0d7224 */ /* 0x000fe400078e0003 */
[----:B------:R-:W-:Y:S01]  /*16650*/  IMAD.MOV.U32 R4, RZ, RZ, R14 ;  /* 0x000000ffff047224 */ /* 0x000fe200078e000e */
[----:B------:R-:W-:-:S07]  /*16660*/  LOP3.LUT R6, R6, 0x7f, RZ, 0xc0, !PT ;  /* 0x0000007f06067812 */ /* 0x000fce00078ec0ff */
[----:B------:R-:W-:Y:S05]  /*16670*/  WARPSYNC.COLLECTIVE R15, `(.L_x_14399) ;  /* 0x000000000f087348 */ /* 0x000fea0003c00000 */
[----:B------:R0:W1:Y:S02]  /*16680*/  SHFL.IDX P6, R14, R13, R12, R11 ;  /* 0x0000000c0d0e7389 */ /* 0x00006400000c000b */
[----:B01----:R-:W-:Y:S01]  /*16690*/  ENDCOLLECTIVE ;  /* 0x000000000000791b */ /* 0x003fe20003800000 */
.L_x_14399:
        /* <DEDUP_REMOVED lines=9> */
.L_x_14400:
[----:B------:R-:W-:Y:S02]  /*16730*/  IMAD.MOV.U32 R13, RZ, RZ, R3 ;  /* 0x000000ffff0d7224 */ /* 0x000fe400078e0003 */
[----:B------:R-:W-:Y:S02]  /*16740*/  IMAD R0, R0, R7, RZ ;  /* 0x0000000700007224 */ /* 0x000fe400078e02ff */
[----:B------:R-:W-:-:S07]  /*16750*/  IMAD.MOV.U32 R7, RZ, RZ, R14 ;  /* 0x000000ffff077224 */ /* 0x000fce00078e000e */
[----:B------:R-:W-:Y:S05]  /*16760*/  WARPSYNC.COLLECTIVE R15, `(.L_x_14401) ;  /* 0x000000000f087348 */ /* 0x000fea0003c00000 */
[----:B------:R0:W1:Y:S02]  /*16770*/  SHFL.IDX P6, R14, R13, R12, R11 ;  /* 0x0000000c0d0e7389 */ /* 0x00006400000c000b */
[----:B01----:R-:W-:Y:S01]  /*16780*/  ENDCOLLECTIVE ;  /* 0x000000000000791b */ /* 0x003fe20003800000 */
.L_x_14401:
        /* <DEDUP_REMOVED lines=10> */
.L_x_14402:
        /* <DEDUP_REMOVED lines=15> */
.L_x_14403:
        /* <DEDUP_REMOVED lines=19> */
.L_x_14404:
        /* <DEDUP_REMOVED lines=10> */
.L_x_14405:
        /* <DEDUP_REMOVED lines=13> */
.L_x_14406:
        /* <DEDUP_REMOVED lines=10> */
.L_x_14407:
        /* <DEDUP_REMOVED lines=13> */
.L_x_14408:
        /* <DEDUP_REMOVED lines=10> */
.L_x_14409:
        /* <DEDUP_REMOVED lines=13> */
.L_x_14410:
        /* <DEDUP_REMOVED lines=10> */
.L_x_14411:
        /* <DEDUP_REMOVED lines=11> */
.L_x_14412:
        /* <DEDUP_REMOVED lines=14> */
.L_x_14413:
[----:B------:R-:W-:Y:S01]  /*170d0*/  IMAD.MOV.U32 R3, RZ, RZ, R14 ;  /* 0x000000ffff037224 */ /* 0x000fe200078e000e */
[----:B------:R-:W-:Y:S06]  /*170e0*/  BRA `(.L_x_14414) ;  /* 0xffffffa400707947 */ /* 0x000fec000383ffff */
.L_x_14292:
[----:B------:R-:W2:Y:S04]  /*170f0*/  LDL.LU R3, [R1+0x34] ;  /* 0x0000340001037983 */ /* 0x000ea80000300800 */
[----:B------:R-:W3:Y:S04]  /*17100*/  LDL.LU R15, [R1+0x4] ;  /* 0x00000400010f7983 */ /* 0x000ee80000300800 */
[----:B------:R-:W4:Y:S04]  /*17110*/  LDL.LU R14, [R1+0x50] ;  /* 0x00005000010e7983 */ /* 0x000f280000300800 */
[----:B------:R-:W5:Y:S04]  /*17120*/  LDL.LU R13, [R1+0x54] ;  /* 0x00005400010d7983 */ /* 0x000f680000300800 */
[----:B------:R-:W5:Y:S04]  /*17130*/  LDL.LU R12, [R1+0x5c] ;  /* 0x00005c00010c7983 */ /* 0x000f680000300800 */
[----:B------:R-:W5:Y:S04]  /*17140*/  LDL.LU R11, [R1+0x60] ;  /* 0x00006000010b7983 */ /* 0x000f680000300800 */
[----:B------:R-:W5:Y:S04]  /*17150*/  LDL.LU R10, [R1+0x64] ;  /* 0x00006400010a7983 */ /* 0x000f680000300800 */
[----:B------:R-:W5:Y:S01]  /*17160*/  LDL.LU R9, [R1+0x68] ;  /* 0x0000680001097983 */ /* 0x000f620000300800 */
[----:B------:R-:W-:Y:S01]  /*17170*/  LOP3.LUT R19, R19, 0xffffffef, RZ, 0xc0, !PT ;  /* 0xffffffef13137812 */ /* 0x000fe200078ec0ff */
[----:B------:R-:W-:Y:S01]  /*17180*/  BSSY B0, `(.L_x_14415) ;  /* 0x0000019000007945 */ /* 0x000fe20003800000 */
[----:B--2---:R-:W-:-:S05]  /*17190*/  IMAD R3, R3, R7, RZ ;  /* 0x0000000703037224 */ /* 0x004fca00078e02ff */
[-C--:B---3--:R-:W-:Y:S01]  /*171a0*/  ISETP.GE.AND P4, PT, R15, R3.reuse, PT ;  /* 0x000000030f00720c */ /* 0x088fe20003f86270 */
[----:B------:R-:W-:Y:S01]  /*171b0*/  IMAD.MOV.U32 R15, RZ, RZ, -0x1 ;  /* 0xffffffffff0f7424 */ /* 0x000fe200078e00ff */
[-C--:B----4-:R-:W-:Y:S02]  /*171c0*/  ISETP.GE.AND P5, PT, R14, R3.reuse, PT ;  /* 0x000000030e00720c */ /* 0x090fe40003fa6270 */
[----:B-----5:R-:W-:Y:S01]  /*171d0*/  ISETP.GE.AND P6, PT, R13, R3, PT ;  /* 0x000000030d00720c */ /* 0x020fe20003fc6270 */
[----:B------:R-:W-:-:S08]  /*171e0*/  IMAD.MOV.U32 R13, RZ, RZ, R0 ;  /* 0x000000ffff0d7224 */ /* 0x000fd000078e0000 */
        /* <DEDUP_REMOVED lines=14> */
[----:B------:R-:W-:-:S07]  /*172d0*/  @P6 LOP3.LUT R19, R19, 0x20, RZ, 0xfc, !PT ;  /* 0x0000002013136812 */ /* 0x000fce00078efcff */
[----:B------:R-:W-:Y:S05]  /*172e0*/  WARPSYNC.COLLECTIVE R15, `(.L_x_14416) ;  /* 0x000000000f087348 */ /* 0x000fea0003c00000 */
[----:B------:R0:W1:Y:S02]  /*172f0*/  SHFL.IDX P6, R14, R13, R12, R11 ;  /* 0x0000000c0d0e7389 */ /* 0x00006400000c000b */
[----:B01----:R-:W-:Y:S01]  /*17300*/  ENDCOLLECTIVE ;  /* 0x000000000000791b */ /* 0x003fe20003800000 */
.L_x_14416:
[----:B------:R-:W-:Y:S05]  /*17310*/  BSYNC B0 ;  /* 0x0000000000007941 */ /* 0x000fea0003800000 */
.L_x_14415:
[----:B------:R0:W5:Y:S01]  /*17320*/  LDL R7, [R1+0x14] ;  /* 0x0000140001077983 */ /* 0x0001620000100800 */
[----:B------:R-:W-:Y:S01]  /*17330*/  IMAD.MOV.U32 R13, RZ, RZ, R2 ;  /* 0x000000ffff0d7224 */ /* 0x000fe200078e0002 */
[----:B------:R-:W-:Y:S01]  /*17340*/  LOP3.LUT R19, R19, 0xfffffeff, RZ, 0xc0, !PT ;  /* 0xfffffeff13137812 */ /* 0x000fe200078ec0ff */
[----:B------:R-:W-:Y:S02]  /*17350*/  IMAD.MOV.U32 R12, RZ, RZ, RZ ;  /* 0x000000ffff0c7224 */ /* 0x000fe400078e00ff */
[----:B------:R-:W-:Y:S01]  /*17360*/  IMAD.MOV.U32 R11, RZ, RZ, 0x181f ;  /* 0x0000181fff0b7424 */ /* 0x000fe200078e00ff */
[----:B------:R-:W-:Y:S01]  /*17370*/  @P5 LOP3.LUT R19, R19, 0x100, RZ, 0xfc, !PT ;  /* 0x0000010013135812 */ /* 0x000fe200078efcff */
[----:B------:R-:W-:Y:S02]  /*17380*/  IMAD.MOV.U32 R15, RZ, RZ, -0x1 ;  /* 0xffffffffff0f7424 */ /* 0x000fe400078e00ff */
[----:B------:R-:W-:Y:S01]  /*17390*/  IMAD.MOV.U32 R4, RZ, RZ, R14 ;  /* 0x000000ffff047224 */ /* 0x000fe200078e000e */
[----:B0-----:R-:W-:-:S13]  /*173a0*/  LOP3.LUT P5, RZ, R19, 0x10, RZ, 0xc0, !PT ;  /* 0x0000001013ff7812 */ /* 0x001fda00078ac0ff */
[----:B-----5:R-:W-:Y:S05]  /*173b0*/  WARPSYNC.COLLECTIVE R15, `(.L_x_14417) ;  /* 0x000000000f087348 */ /* 0x020fea0003c00000 */
[----:B------:R0:W1:Y:S02]  /*173c0*/  SHFL.IDX P6, R14, R13, R12, R11 ;  /* 0x0000000c0d0e7389 */ /* 0x00006400000c000b */
[----:B01---5:R-:W-:Y:S01]  /*173d0*/  ENDCOLLECTIVE ;  /* 0x000000000000791b */ /* 0x023fe20003800000 */
.L_x_14417:
[----:B------:R-:W-:-:S04]  /*173e0*/  LOP3.LUT R19, R19, 0xffffff7f, RZ, 0xc0, !PT ;  /* 0xffffff7f13137812 */ /* 0x000fc800078ec0ff */
[----:B------:R-:W-:-:S04]  /*173f0*/  @P4 LOP3.LUT R19, R19, 0x80, RZ, 0xfc, !PT ;  /* 0x0000008013134812 */ /* 0x000fc800078efcff */
[----:B------:R-:W-:Y:S01]  /*17400*/  LOP3.LUT P4, RZ, R19, 0x8, RZ, 0xc0, !PT ;  /* 0x0000000813ff7812 */ /* 0x000fe2000788c0ff */
        /* <DEDUP_REMOVED lines=9> */
.L_x_14418:
[----:B------:R-:W-:-:S04]  /*174a0*/  @!P5 LOP3.LUT R4, R5, R4, RZ, 0x3c, !PT ;  /* 0x000000040504d212 */ /* 0x000fc800078e3cff */
[----:B------:R-:W-:Y:S01]  /*174b0*/  @!P5 LOP3.LUT R5, R5, R4, RZ, 0x3c, !PT ;  /* 0x000000040505d212 */ /* 0x000fe200078e3cff */
[----:B------:R-:W-:Y:S02]  /*174c0*/  IMAD.MOV.U32 R13, RZ, RZ, R2 ;  /* 0x000000ffff0d7224 */ /* 0x000fe400078e0002 */
[----:B------:R-:W-:-:S07]  /*174d0*/  IMAD.MOV.U32 R6, RZ, RZ, R14 ;  /* 0x000000ffff067224 */ /* 0x000fce00078e000e */
[----:B------:R-:W-:Y:S05]  /*174e0*/  WARPSYNC.COLLECTIVE R15, `(.L_x_14419) ;  /* 0x000000000f087348 */ /* 0x000fea0003c00000 */
[----:B------:R0:W1:Y:S02]  /*174f0*/  SHFL.IDX P6, R14, R13, R12, R11 ;  /* 0x0000000c0d0e7389 */ /* 0x00006400000c000b */
[----:B01----:R-:W-:Y:S01]  /*17500*/  ENDCOLLECTIVE ;  /* 0x000000000000791b */ /* 0x003fe20003800000 */
.L_x_14419:
[----:B------:R-:W-:Y:S02]  /*17510*/  IMAD.MOV.U32 R13, RZ, RZ, R0 ;  /* 0x000000ffff0d7224 */ /* 0x000fe400078e0000 */
[----:B------:R-:W-:Y:S01]  /*17520*/  IMAD.MOV.U32 R12, RZ, RZ, 0x2 ;  /* 0x00000002ff0c7424 */ /* 0x000fe200078e00ff */
        /* <DEDUP_REMOVED lines=8> */
[----:B0-----:R-:W-:-:S05]  /*175b0*/  IMAD.MOV.U32 R4, RZ, RZ, R14 ;  /* 0x000000ffff047224 */ /* 0x001fca00078e000e */
[----:B------:R-:W-:-:S05]  /*175c0*/  @!P4 LEA R4, P6, R8, R4, 0x1 ;  /* 0x000000040804c211 */ /* 0x000fca00078c08ff */
[----:B------:R-:W-:-:S05]  /*175d0*/  @!P4 IMAD.X R5, RZ, RZ, R6, P6 ;  /* 0x000000ffff05c224 */ /* 0x000fca00030e0606 */
[----:B------:R0:W-:Y:S03]  /*175e0*/  @!P4 LDGSTS.E.BYPASS.LTC128B.128 [R7+0x22c00], desc[UR38][R4.64], !P3 ;  /* 0x22c000000407cfae */ /* 0x0001e6000d901d66 */
[----:B0-----:R-:W-:Y:S05]  /*175f0*/  WARPSYNC.COLLECTIVE R15, `(.L_x_14420) ;  /* 0x000000000f087348 */ /* 0x001fea0003c00000 */
[----:B------:R1:W2:Y:S02]  /*17600*/  SHFL.IDX P6, R14, R13, R12, R11 ;  /* 0x0000000c0d0e7389 */ /* 0x0002a400000c000b */
[----:B012---:R-:W-:Y:S01]  /*17610*/  ENDCOLLECTIVE ;  /* 0x000000000000791b */ /* 0x007fe20003800000 */
.L_x_14420:
        /* <DEDUP_REMOVED lines=12> */
.L_x_14421:
        /* <DEDUP_REMOVED lines=12> */
.L_x_14422:
        /* <DEDUP_REMOVED lines=12> */
.L_x_14423:
        /* <DEDUP_REMOVED lines=12> */
.L_x_14424:
        /* <DEDUP_REMOVED lines=12> */
.L_x_14425:
        /* <DEDUP_REMOVED lines=12> */
.L_x_14426:
        /* <DEDUP_REMOVED lines=11> */
.L_x_14427:
        /* <DEDUP_REMOVED lines=16> */
.L_x_14428:
[----:B------:R-:W-:Y:S02]  /*17c50*/  IMAD.MOV.U32 R13, RZ, RZ, R2 ;  /* 0x000000ffff0d7224 */ /* 0x000fe400078e0002 */
[----:B------:R-:W-:-:S07]  /*17c60*/  IMAD.MOV.U32 R6, RZ, RZ, R14 ;  /* 0x000000ffff067224 */ /* 0x000fce00078e000e */
[----:B------:R-:W-:Y:S05]  /*17c70*/  WARPSYNC.COLLECTIVE R15, `(.L_x_14429) ;  /* 0x000000000f087348 */ /* 0x000fea0003c00000 */
[----:B------:R0:W1:Y:S02]  /*17c80*/  SHFL.IDX P6, R14, R13, R12, R11 ;  /* 0x0000000c0d0e7389 */ /* 0x00006400000c000b */
[----:B01----:R-:W-:Y:S01]  /*17c90*/  ENDCOLLECTIVE ;  /* 0x000000000000791b */ /* 0x003fe20003800000 */
.L_x_14429:
[----:B------:R-:W-:Y:S02]  /*17ca0*/  IMAD.MOV.U32 R13, RZ, RZ, R0 ;  /* 0x000000ffff0d7224 */ /* 0x000fe400078e0000 */
[----:B------:R-:W-:Y:S02]  /*17cb0*/  IMAD.MOV.U32 R12, RZ, RZ, 0x7 ;  /* 0x00000007ff0c7424 */ /* 0x000fe400078e00ff */
[----:B------:R-:W-:-:S07]  /*17cc0*/  IMAD.MOV.U32 R4, RZ, RZ, R14 ;  /* 0x000000ffff047224 */ /* 0x000fce00078e000e */
[----:B------:R-:W-:Y:S05]  /*17cd0*/  WARPSYNC.COLLECTIVE R15, `(.L_x_14430) ;  /* 0x000000000f087348 */ /* 0x000fea0003c00000 */
[----:B------:R0:W1:Y:S02]  /*17ce0*/  SHFL.IDX P6, R14, R13, R12, R11 ;  /* 0x0000000c0d0e7389 */ /* 0x00006400000c000b */
[----:B01----:R-:W-:Y:S01]  /*17cf0*/  ENDCOLLECTIVE ;  /* 0x000000000000791b */ /* 0x003fe20003800000 */
.L_x_14430:
        /* <DEDUP_REMOVED lines=14> */
.L_x_14431:
[----:B------:R-:W-:Y:S01]  /*17de0*/  IMAD.MOV.U32 R2, RZ, RZ, R14 ;  /* 0x000000ffff027224 */ /* 0x000fe200078e000e */
[----:B------:R-:W-:Y:S06]  /*17df0*/  BRA `(.L_x_14432) ;  /* 0xffffffa400007947 */ /* 0x000fec000383ffff */
.L_x_14297:
[----:B0-----:R0:W1:Y:S02]  /*17e00*/  SYNCS.PHASECHK.TRANS64.TRYWAIT P0, [R18+URZ+0x32420], R0 ;  /* 0x03242000120075a7 */ /* 0x001064000800017f */
[----:B-1----:R-:W-:Y:S05]  /*17e10*/  @!P0 NANOSLEEP.SYNCS 0x989680 ;  /* 0x009896800000895d */ /* 0x002fea0003900000 */
[----:B------:R-:W1:Y:S02]  /*17e20*/  @!P0 SYNCS.PHASECHK.TRANS64 P0, [R18+URZ+0x32420], R0 ;  /* 0x03242000120085a7 */ /* 0x000e64000800007f */
[----:B-1----:R-:W-:Y:S05]  /*17e30*/  @!P0 BRA `(.L_x_14297) ;  /* 0xfffffffc00f08947 */ /* 0x002fea000383ffff */
[----:B------:R-:W-:Y:S05]  /*17e40*/  BRA `(.L_x_14433) ;  /* 0xffffffa400787947 */ /* 0x000fea000383ffff */
.L_x_14301:
[----:B0-----:R0:W1:Y:S02]  /*17e50*/  SYNCS.PHASECHK.TRANS64.TRYWAIT P0, [R2+URZ+0x32460], R0 ;  /* 0x03246000020075a7 */ /* 0x001064000800017f */
[----:B-1----:R-:W-:Y:S05]  /*17e60*/  @!P0 NANOSLEEP.SYNCS 0x989680 ;  /* 0x009896800000895d */ /* 0x002fea0003900000 */
[----:B------:R-:W1:Y:S02]  /*17e70*/  @!P0 SYNCS.PHASECHK.TRANS64 P0, [R2+URZ+0x32460], R0 ;  /* 0x03246000020085a7 */ /* 0x000e64000800007f */
[----:B-1----:R-:W-:Y:S05]  /*17e80*/  @!P0 BRA `(.L_x_14301) ;  /* 0xfffffffc00f08947 */ /* 0x002fea000383ffff */
[----:B------:R-:W-:Y:S05]  /*17e90*/  BRA `(.L_x_14434) ;  /* 0xffffffa4009c7947 */ /* 0x000fea000383ffff */
.L_x_14316:
[----:B-1----:R1:W2:Y:S02]  /*17ea0*/  SYNCS.PHASECHK.TRANS64.TRYWAIT P0, [R2+URZ+0x32440], R6 ;  /* 0x03244006020075a7 */ /* 0x0022a4000800017f */
[----:B--2---:R-:W-:Y:S05]  /*17eb0*/  @!P0 NANOSLEEP.SYNCS 0x989680 ;  /* 0x009896800000895d */ /* 0x004fea0003900000 */
[----:B------:R-:W2:Y:S02]  /*17ec0*/  @!P0 SYNCS.PHASECHK.TRANS64 P0, [R2+URZ+0x32440], R6 ;  /* 0x03244006020085a7 */ /* 0x000ea4000800007f */
[----:B--2---:R-:W-:Y:S05]  /*17ed0*/  @!P0 BRA `(.L_x_14316) ;  /* 0xfffffffc00f08947 */ /* 0x004fea000383ffff */
[----:B------:R-:W-:Y:S05]  /*17ee0*/  BRA `(.L_x_14435) ;  /* 0xffffffac00c47947 */ /* 0x000fea000383ffff */
.L_x_14321:
[----:B0-----:R0:W2:Y:S02]  /*17ef0*/  SYNCS.PHASECHK.TRANS64.TRYWAIT P0, [R2+URZ+0x32460], R6 ;  /* 0x03246006020075a7 */ /* 0x0010a4000800017f */
[----:B--2---:R-:W-:Y:S05]  /*17f00*/  @!P0 NANOSLEEP.SYNCS 0x989680 ;  /* 0x009896800000895d */ /* 0x004fea0003900000 */
[----:B------:R-:W2:Y:S02]  /*17f10*/  @!P0 SYNCS.PHASECHK.TRANS64 P0, [R2+URZ+0x32460], R6 ;  /* 0x03246006020085a7 */ /* 0x000ea4000800007f */
[----:B--2---:R-:W-:Y:S05]  /*17f20*/  @!P0 BRA `(.L_x_14321) ;  /* 0xfffffffc00f08947 */ /* 0x004fea000383ffff */
[----:B------:R-:W-:Y:S05]  /*17f30*/  BRA `(.L_x_14436) ;  /* 0xffffffb000447947 */ /* 0x000fea000383ffff */
.L_x_14332:
[----:B-1----:R1:W2:Y:S02]  /*17f40*/  SYNCS.PHASECHK.TRANS64.TRYWAIT P0, [R2+URZ+0x32440], R3 ;  /* 0x03244003020075a7 */ /* 0x0022a4000800017f */
[----:B--2---:R-:W-:Y:S05]  /*17f50*/  @!P0 NANOSLEEP.SYNCS 0x989680 ;  /* 0x009896800000895d */ /* 0x004fea0003900000 */
[----:B------:R-:W2:Y:S02]  /*17f60*/  @!P0 SYNCS.PHASECHK.TRANS64 P0, [R2+URZ+0x32440], R3 ;  /* 0x03244003020085a7 */ /* 0x000ea4000800007f */
[----:B--2---:R-:W-:Y:S05]  /*17f70*/  @!P0 BRA `(.L_x_14332) ;  /* 0xfffffffc00f08947 */ /* 0x004fea000383ffff */
[----:B------:R-:W-:Y:S05]  /*17f80*/  BRA `(.L_x_14437) ;  /* 0xffffffb800347947 */ /* 0x000fea000383ffff */
.L_x_14337:
[----:B0-----:R0:W2:Y:S02]  /*17f90*/  SYNCS.PHASECHK.TRANS64.TRYWAIT P0, [R2+URZ+0x32460], R3 ;  /* 0x03246003020075a7 */ /* 0x0010a4000800017f */
[----:B--2---:R-:W-:Y:S05]  /*17fa0*/  @!P0 NANOSLEEP.SYNCS 0x989680 ;  /* 0x009896800000895d */ /* 0x004fea0003900000 */
[----:B------:R-:W2:Y:S02]  /*17fb0*/  @!P0 SYNCS.PHASECHK.TRANS64 P0, [R2+URZ+0x32460], R3 ;  /* 0x03246003020085a7 */ /* 0x000ea4000800007f */
[----:B--2---:R-:W-:Y:S05]  /*17fc0*/  @!P0 BRA `(.L_x_14337) ;  /* 0xfffffffc00f08947 */ /* 0x004fea000383ffff */
[----:B------:R-:W-:Y:S05]  /*17fd0*/  BRA `(.L_x_14438) ;  /* 0xffffffb800b07947 */ /* 0x000fea000383ffff */
.L_x_14348:
[----:B-1----:R1:W2:Y:S02]  /*17fe0*/  SYNCS.PHASECHK.TRANS64.TRYWAIT P0, [R3+URZ+0x32440], R2 ;  /* 0x03244002030075a7 */ /* 0x0022a4000800017f */
[----:B--2---:R-:W-:Y:S05]  /*17ff0*/  @!P0 NANOSLEEP.SYNCS 0x989680 ;  /* 0x009896800000895d */ /* 0x004fea0003900000 */
[----:B------:R-:W2:Y:S02]  /*18000*/  @!P0 SYNCS.PHASECHK.TRANS64 P0, [R3+URZ+0x32440], R2 ;  /* 0x03244002030085a7 */ /* 0x000ea4000800007f */
[----:B--2---:R-:W-:Y:S05]  /*18010*/  @!P0 BRA `(.L_x_14348) ;  /* 0xfffffffc00f08947 */ /* 0x004fea000383ffff */
[----:B------:R-:W-:Y:S05]  /*18020*/  BRA `(.L_x_14439) ;  /* 0xffffffc000807947 */ /* 0x000fea000383ffff */
.L_x_14353:
[----:B--2---:R2:W3:Y:S02]  /*18030*/  SYNCS.PHASECHK.TRANS64.TRYWAIT P0, [R3+URZ+0x32460], R2 ;  /* 0x03246002030075a7 */ /* 0x0044e4000800017f */
[----:B---3--:R-:W-:Y:S05]  /*18040*/  @!P0 NANOSLEEP.SYNCS 0x989680 ;  /* 0x009896800000895d */ /* 0x008fea0003900000 */
[----:B------:R-:W3:Y:S02]  /*18050*/  @!P0 SYNCS.PHASECHK.TRANS64 P0, [R3+URZ+0x32460], R2 ;  /* 0x03246002030085a7 */ /* 0x000ee4000800007f */
[----:B---3--:R-:W-:Y:S05]  /*18060*/  @!P0 BRA `(.L_x_14353) ;  /* 0xfffffffc00f08947 */ /* 0x008fea000383ffff */
[----:B------:R-:W-:Y:S05]  /*18070*/  BRA `(.L_x_14440) ;  /* 0xffffffc400007947 */ /* 0x000fea000383ffff */
.L_x_14365:
[----:B-1----:R-:W4:Y:S01]  /*18080*/  LDL R3, [R1] ;  /* 0x0000000001037983 */ /* 0x002f220000100800 */
[----:B------:R-:W-:Y:S01]  /*18090*/  BSSY B0, `(.L_x_14441) ;  /* 0x0000008000007945 */ /* 0x000fe20003800000 */
[----:B------:R-:W-:Y:S02]  /*180a0*/  IMAD.MOV.U32 R12, RZ, RZ, RZ ;  /* 0x000000ffff0c7224 */ /* 0x000fe400078e00ff */
[----:B------:R-:W-:Y:S02]  /*180b0*/  IMAD.MOV.U32 R11, RZ, RZ, 0x1f ;  /* 0x0000001fff0b7424 */ /* 0x000fe400078e00ff */
[----:B------:R-:W-:Y:S02]  /*180c0*/  IMAD.MOV.U32 R15, RZ, RZ, -0x1 ;  /* 0xffffffffff0f7424 */ /* 0x000fe400078e00ff */
[----:B----4-:R-:W-:-:S07]  /*180d0*/  IMAD.MOV.U32 R13, RZ, RZ, R3 ;  /* 0x000000ffff0d7224 */ /* 0x010fce00078e0003 */
[----:B--23--:R-:W-:Y:S05]  /*180e0*/  WARPSYNC.COLLECTIVE R15, `(.L_x_14442) ;  /* 0x000000000f087348 */ /* 0x00cfea0003c00000 */
[----:B------:R0:W1:Y:S02]  /*180f0*/  SHFL.IDX P6, R14, R13, R12, R11 ;  /* 0x0000000c0d0e7389 */ /* 0x00006400000c000b */
[----:B0123--:R-:W-:Y:S01]  /*18100*/  ENDCOLLECTIVE ;  /* 0x000000000000791b */ /* 0x00ffe20003800000 */
.L_x_14442:
[----:B------:R-:W-:Y:S05]  /*18110*/  BSYNC B0 ;  /* 0x0000000000007941 */ /* 0x000fea0003800000 */
.L_x_14441:
        /* <DEDUP_REMOVED lines=9> */
.L_x_14443:
        /* <DEDUP_REMOVED lines=26> */
.L_x_14444:
        /* <DEDUP_REMOVED lines=8> */
.L_x_14445:
        /* <DEDUP_REMOVED lines=8> */
.L_x_14446:
        /* <DEDUP_REMOVED lines=8> */
.L_x_14447:
        /* <DEDUP_REMOVED lines=8> */
.L_x_14448:
        /* <DEDUP_REMOVED lines=9> */
.L_x_14449:
[----:B------:R-:W-:Y:S01]  /*185e0*/  IMAD.MOV.U32 R10, RZ, RZ, R14 ;  /* 0x000000ffff0a7224 */ /* 0x000fe200078e000e */
[----:B------:R-:W-:Y:S06]  /*185f0*/  BRA `(.L_x_14450) ;  /* 0xffffffc800507947 */ /* 0x000fec000383ffff */
.L_x_14368:
        /* <DEDUP_REMOVED lines=8> */
.L_x_14452:
[----:B------:R-:W-:Y:S05]  /*18680*/  BSYNC B0 ;  /* 0x0000000000007941 */ /* 0x000fea0003800000 */
.L_x_14451:
        /* <DEDUP_REMOVED lines=10> */
.L_x_14453:
        /* <DEDUP_REMOVED lines=8> */
.L_x_14454:
        /* <DEDUP_REMOVED lines=8> */
.L_x_14455:
        /* <DEDUP_REMOVED lines=8> */
.L_x_14456:
        /* <DEDUP_REMOVED lines=9> */
.L_x_14457:
[----:B------:R-:W-:Y:S01]  /*18940*/  IMAD.MOV.U32 R10, RZ, RZ, R14 ;  /* 0x000000ffff0a7224 */ /* 0x000fe200078e000e */
[----:B------:R-:W-:Y:S06]  /*18950*/  BRA `(.L_x_14458) ;  /* 0xffffffc800247947 */ /* 0x000fec000383ffff */
.L_x_14370:
[----:B------:R-:W-:Y:S01]  /*18960*/  BSSY B0, `(.L_x_14459) ;  /* 0x0000006000007945 */ /* 0x000fe20003800000 */
[----:B------:R-:W-:Y:S01]  /*18970*/  PLOP3.LUT P6, PT, P6, PT, PT, 0x8, 0x0 ;  /* 0x000000000000781c */ /* 0x000fe200037ce170 */
[----:B------:R-:W-:-:S12]  /*18980*/  IMAD.MOV.U32 R15, RZ, RZ, -0x1 ;  /* 0xffffffffff0f7424 */ /* 0x000fd800078e00ff */
[----:B0-----:R-:W-:Y:S05]  /*18990*/  WARPSYNC.COLLECTIVE R15, `(.L_x_14460) ;  /* 0x000000000f087348 */ /* 0x001fea0003c00000 */
[----:B------:R-:W-:Y:S01]  /*189a0*/  VOTE.ANY R14, PT, P6 ;  /* 0x00000000000e7806 */ /* 0x000fe200030e0100 */
[----:B0-----:R-:W-:Y:S06]  /*189b0*/  ENDCOLLECTIVE ;  /* 0x000000000000791b */ /* 0x001fec0003800000 */
.L_x_14460:
[----:B------:R-:W-:Y:S05]  /*189c0*/  BSYNC B0 ;  /* 0x0000000000007941 */ /* 0x000fea0003800000 */
.L_x_14459:
        /* <DEDUP_REMOVED lines=10> */
.L_x_14461:
[----:B------:R-:W-:Y:S02]  /*18a70*/  IMAD.MOV.U32 R13, RZ, RZ, R6 ;  /* 0x000000ffff0d7224 */ /* 0x000fe400078e0006 */
[----:B------:R-:W-:-:S07]  /*18a80*/  IMAD.MOV.U32 R4, RZ, RZ, R14 ;  /* 0x000000ffff047224 */ /* 0x000fce00078e000e */
[----:B------:R-:W-:Y:S05]  /*18a90*/  WARPSYNC.COLLECTIVE R15, `(.L_x_14462) ;  /* 0x000000000f087348 */ /* 0x000fea0003c00000 */
[----:B------:R0:W1:Y:S02]  /*18aa0*/  SHFL.IDX P6, R14, R13, R12, R11 ;  /* 0x0000000c0d0e7389 */ /* 0x00006400000c000b */
[----:B01----:R-:W-:Y:S01]  /*18ab0*/  ENDCOLLECTIVE ;  /* 0x000000000000791b */ /* 0x003fe20003800000 */
.L_x_14462:
[----:B------:R-:W-:Y:S02]  /*18ac0*/  IMAD.MOV.U32 R6, RZ, RZ, R14 ;  /* 0x000000ffff067224 */ /* 0x000fe400078e000e */
[----:B------:R-:W-:-:S05]  /*18ad0*/  IMAD.IADD R5, R9, 0x1, R16 ;  /* 0x0000000109057824 */ /* 0x000fca00078e0210 */
[----:B------:R1:W-:Y:S01]  /*18ae0*/  STL [R1+0xc], R5 ;  /* 0x00000c0501007387 */ /* 0x0003e20000100800 */
[----:B------:R-:W-:Y:S05]  /*18af0*/  BRA `(.L_x_14463) ;  /* 0xffffffc800047947 */ /* 0x000fea000383ffff */
.L_x_14372:
        /* <DEDUP_REMOVED lines=8> */
.L_x_14465:
[----:B------:R-:W-:Y:S05]  /*18b80*/  BSYNC B0 ;  /* 0x0000000000007941 */ /* 0x000fea0003800000 */
.L_x_14464:
[----:B------:R-:W-:Y:S01]  /*18b90*/  IMAD.MOV.U32 R2, RZ, RZ, R14 ;  /* 0x000000ffff027224 */ /* 0x000fe200078e000e */
[----:B------:R-:W-:Y:S06]  /*18ba0*/  BRA `(.L_x_14466) ;  /* 0xffffffc400f07947 */ /* 0x000fec000383ffff */
.L_x_14378:
[----:B0-----:R0:W1:Y:S02]  /*18bb0*/  SYNCS.PHASECHK.TRANS64.TRYWAIT P0, [R0+URZ+0x32420], R3 ;  /* 0x03242003000075a7 */ /* 0x001064000800017f */
[----:B-1----:R-:W-:Y:S05]  /*18bc0*/  @!P0 NANOSLEEP.SYNCS 0x989680 ;  /* 0x009896800000895d */ /* 0x002fea0003900000 */
[----:B------:R-:W1:Y:S02]  /*18bd0*/  @!P0 SYNCS.PHASECHK.TRANS64 P0, [R0+URZ+0x32420], R3 ;  /* 0x03242003000085a7 */ /* 0x000e64000800007f */
[----:B-1----:R-:W-:Y:S05]  /*18be0*/  @!P0 BRA `(.L_x_14378) ;  /* 0xfffffffc00f08947 */ /* 0x002fea000383ffff */
[----:B------:R-:W-:Y:S05]  /*18bf0*/  BRA `(.L_x_14467) ;  /* 0xffffffd000907947 */ /* 0x000fea000383ffff */
.L_x_14379:
        /* <DEDUP_REMOVED lines=11> */
.L_x_14469:
[----:B------:R-:W-:Y:S05]  /*18cb0*/  BSYNC B0 ;  /* 0x0000000000007941 */ /* 0x000fea0003800000 */
.L_x_14468:
[----:B------:R-:W-:Y:S05]  /*18cc0*/  BRA `(.L_x_14470) ;  /* 0xffffffd000787947 */ /* 0x000fea000383ffff */
.L_x_14382:
[----:B------:R-:W-:Y:S01]  /*18cd0*/  BSSY B1, `(.L_x_14471) ;  /* 0x0000006000017945 */ /* 0x000fe20003800000 */
[----:B------:R-:W-:-:S07]  /*18ce0*/  IMAD.MOV.U32 R15, RZ, RZ, -0x1 ;  /* 0xffffffffff0f7424 */ /* 0x000fce00078e00ff */
[----:B01----:R-:W-:Y:S05]  /*18cf0*/  WARPSYNC.COLLECTIVE R15, `(.L_x_14472) ;  /* 0x000000000f0c7348 */ /* 0x003fea0003c00000 */
[----:B------:R-:W-:Y:S02]  /*18d00*/  ELECT P6, UR62, PT ;  /* 0x00000000003e782f */ /* 0x000fe400038c0000 */
[----:B------:R-:W-:Y:S01]  /*18d10*/  MOV R14, UR62 ;  /* 0x0000003e000e7c02 */ /* 0x000fe20008000f00 */
[----:B01----:R-:W-:Y:S10]  /*18d20*/  ENDCOLLECTIVE ;  /* 0x000000000000791b */ /* 0x003ff40003800000 */
.L_x_14472:
[----:B------:R-:W-:Y:S05]  /*18d30*/  BSYNC B1 ;  /* 0x0000000000017941 */ /* 0x000fea0003800000 */
.L_x_14471:
[----:B------:R-:W-:Y:S05]  /*18d40*/  BRA `(.L_x_14473) ;  /* 0xffffffd000707947 */ /* 0x000fea000383ffff */
.L_x_14384:
[----:B0-----:R0:W1:Y:S02]  /*18d50*/  SYNCS.PHASECHK.TRANS64.TRYWAIT P0, [R6+URZ], R5 ;  /* 0x00000005060075a7 */ /* 0x001064000800017f */
[----:B-1----:R-:W-:Y:S05]  /*18d60*/  @!P0 NANOSLEEP.SYNCS 0x989680 ;  /* 0x009896800000895d */ /* 0x002fea0003900000 */
[----:B------:R-:W1:Y:S02]  /*18d70*/  @!P0 SYNCS.PHASECHK.TRANS64 P0, [R6+URZ], R5 ;  /* 0x00000005060085a7 */ /* 0x000e64000800007f */
[----:B-1----:R-:W-:Y:S05]  /*18d80*/  @!P0 BRA `(.L_x_14384) ;  /* 0xfffffffc00f08947 */ /* 0x002fea000383ffff */
[----:B------:R-:W-:Y:S05]  /*18d90*/  BRA `(.L_x_14474) ;  /* 0xffffffd000ac7947 */ /* 0x000fea000383ffff */
.L_x_14385:
[----:B-1----:R1:W2:Y:S02]  /*18da0*/  SYNCS.PHASECHK.TRANS64.TRYWAIT P0, [R7+URZ], R2 ;  /* 0x00000002070075a7 */ /* 0x0022a4000800017f */
[----:B--2---:R-:W-:Y:S05]  /*18db0*/  @!P0 NANOSLEEP.SYNCS 0x989680 ;  /* 0x009896800000895d */ /* 0x004fea0003900000 */
[----:B------:R-:W2:Y:S02]  /*18dc0*/  @!P0 SYNCS.PHASECHK.TRANS64 P0, [R7+URZ], R2 ;  /* 0x00000002070085a7 */ /* 0x000ea4000800007f */
[----:B--2---:R-:W-:Y:S05]  /*18dd0*/  @!P0 BRA `(.L_x_14385) ;  /* 0xfffffffc00f08947 */ /* 0x004fea000383ffff */
[----:B------:R-:W-:Y:S05]  /*18de0*/  BRA `(.L_x_14475) ;  /* 0xffffffd000a07947 */ /* 0x000fea000383ffff */
.L_x_14387:
[----:B--2---:R2:W3:Y:S02]  /*18df0*/  SYNCS.PHASECHK.TRANS64.TRYWAIT P0, [R4+URZ], R5 ;  /* 0x00000005040075a7 */ /* 0x0044e4000800017f */
[----:B---3--:R-:W-:Y:S05]  /*18e00*/  @!P0 NANOSLEEP.SYNCS 0x989680 ;  /* 0x009896800000895d */ /* 0x008fea0003900000 */
[----:B------:R-:W3:Y:S02]  /*18e10*/  @!P0 SYNCS.PHASECHK.TRANS64 P0, [R4+URZ], R5 ;  /* 0x00000005040085a7 */ /* 0x000ee4000800007f */
[----:B---3--:R-:W-:Y:S05]  /*18e20*/  @!P0 BRA `(.L_x_14387) ;  /* 0xfffffffc00f08947 */ /* 0x008fea000383ffff */
[----:B------:R-:W-:Y:S05]  /*18e30*/  BRA `(.L_x_14476) ;  /* 0xffffffd000a87947 */ /* 0x000fea000383ffff */
.L_x_14477:
        /* <DEDUP_REMOVED lines=12> */
.L_x_15033:


//--------------------- .text._ZN7cutlass13device_kernelIN5flash11enable_sm90INS1_16FlashAttnFwdSm90INS1_25CollectiveMainloopFwdSm90ILi2EN4cute5tupleIJNS5_1CILi1EEES8_S8_EEENS6_IJNS7_ILi128EEENS7_ILi96EEENS7_ILi64EEEEEELi256ENS_6half_tEfNS_4arch4Sm90ELb1ELb0ELb0ELb1ELb0ELb1ELb1ELb1ELb0ELb1ELb1ELb0EEENS1_21CollectiveEpilogueFwdINS6_IJSA_NS7_ILi256EEESB_EEES9_SE_SG_Li256ELb1ELb1ELb1ELb0EEENS1_36VarlenDynamicPersistentTileSchedulerILi128ELi96ELi256ELi128ELb1ELb1ELb1ELb1ELb1ELb1EEEEEEEEEvNT_6ParamsE --------------------------
	.section	.text._ZN7cutlass13device_kernelIN5flash11enable_sm90INS1_16FlashAttnFwdSm90INS1_25CollectiveMainloopFwdSm90ILi2EN4cute5tupleIJNS5_1CILi1EEES8_S8_EEENS6_IJNS7_ILi128EEENS7_ILi96EEENS7_ILi64EEEEEELi256ENS_6half_tEfNS_4arch4Sm90ELb1ELb0ELb0ELb1ELb0ELb1ELb1ELb1ELb0ELb1ELb1ELb0EEENS1_21CollectiveEpilogueFwdINS6_IJSA_NS7_ILi256EEESB_EEES9_SE_SG_Li256ELb1ELb1ELb1ELb0EEENS1_36VarlenDynamicPersistentTileSchedulerILi128ELi96ELi256ELi128ELb1ELb1ELb1ELb1ELb1ELb1EEEEEEEEEvNT_6ParamsE,"ax",@progbits
	.align	128
.text._ZN7cutlass13device_kernelIN5flash11enable_sm90INS1_16FlashAttnFwdSm90INS1_25CollectiveMainloopFwdSm90ILi2EN4cute5tupleIJNS5_1CILi1EEES8_S8_EEENS6_IJNS7_ILi128EEENS7_ILi96EEENS7_ILi64EEEEEELi256ENS_6half_tEfNS_4arch4Sm90ELb1ELb0ELb0ELb1ELb0ELb1ELb1ELb1ELb0ELb1ELb1ELb0EEENS1_21CollectiveEpilogueFwdINS6_IJSA_NS7_ILi256EEESB_EEES9_SE_SG_Li256ELb1ELb1ELb1ELb0EEENS1_36VarlenDynamicPersistentTileSchedulerILi128ELi96ELi256ELi128ELb1ELb1ELb1ELb1ELb1ELb1EEEEEEEEEvNT_6ParamsE:
        .type           _ZN7cutlass13device_kernelIN5flash11enable_sm90INS1_16FlashAttnFwdSm90INS1_25CollectiveMainloopFwdSm90ILi2EN4cute5tupleIJNS5_1CILi1EEES8_S8_EEENS6_IJNS7_ILi128EEENS7_ILi96EEENS7_ILi64EEEEEELi256ENS_6half_tEfNS_4arch4Sm90ELb1ELb0ELb0ELb1ELb0ELb1ELb1ELb1ELb0ELb1ELb1ELb0EEENS1_21CollectiveEpilogueFwdINS6_IJSA_NS7_ILi256EEESB_EEES9_SE_SG_Li256ELb1ELb1ELb1ELb0EEENS1_36VarlenDynamicPersistentTileSchedulerILi128ELi96ELi256ELi128ELb1ELb1ELb1ELb1ELb1ELb1EEEEEEEEEvNT_6ParamsE,@function
        .size           _ZN7cutlass13device_kernelIN5flash11enable_sm90INS1_16FlashAttnFwdSm90INS1_25CollectiveMainloopFwdSm90ILi2EN4cute5tupleIJNS5_1CILi1EEES8_S8_EEENS6_IJNS7_ILi128EEENS7_ILi96EEENS7_ILi64EEEEEELi256ENS_6half_tEfNS_4arch4Sm90ELb1ELb0ELb0ELb1ELb0ELb1ELb1ELb1ELb0ELb1ELb1ELb0EEENS1_21CollectiveEpilogueFwdINS6_IJSA_NS7_ILi256EEESB_EEES9_SE_SG_Li256ELb1ELb1ELb1ELb0EEENS1_36VarlenDynamicPersistentTileSchedulerILi128ELi96ELi256ELi128ELb1ELb1ELb1ELb1ELb1ELb1EEEEEEEEEvNT_6ParamsE,(.L_x_15034 - _ZN7cutlass13device_kernelIN5flash11enable_sm90INS1_16FlashAttnFwdSm90INS1_25CollectiveMainloopFwdSm90ILi2EN4cute5tupleIJNS5_1CILi1EEES8_S8_EEENS6_IJNS7_ILi128EEENS7_ILi96EEENS7_ILi64EEEEEELi256ENS_6half_tEfNS_4arch4Sm90ELb1ELb0ELb0ELb1ELb0ELb1ELb1ELb1ELb0ELb1ELb1ELb0EEENS1_21CollectiveEpilogueFwdINS6_IJSA_NS7_ILi256EEESB_EEES9_SE_SG_Li256ELb1ELb1ELb1ELb0EEENS1_36VarlenDynamicPersistentTileSchedulerILi128ELi96ELi256ELi128ELb1ELb1ELb1ELb1ELb1ELb1EEEEEEEEEvNT_6ParamsE)
        .other          _ZN7cutlass13device_kernelIN5flash11enable_sm90INS1_16FlashAttnFwdSm90INS1_25CollectiveMainloopFwdSm90ILi2EN4cute5tupleIJNS5_1CILi1EEES8_S8_EEENS6_IJNS7_ILi128EEENS7_ILi96EEENS7_ILi64EEEEEELi256ENS_6half_tEfNS_4arch4Sm90ELb1ELb0ELb0ELb1ELb0ELb1ELb1ELb1ELb0ELb1ELb1ELb0EEENS1_21CollectiveEpilogueFwdINS6_IJSA_NS7_ILi256EEESB_EEES9_SE_SG_Li256ELb1ELb1ELb1ELb0EEENS1_36VarlenDynamicPersistentTileSchedulerILi128ELi96ELi256ELi128ELb1ELb1ELb1ELb1ELb1ELb1EEEEEEEEEvNT_6ParamsE,@"STO_CUDA_ENTRY STV_DEFAULT"
_ZN7cutlass13device_kernelIN5flash11enable_sm90INS1_16FlashAttnFwdSm90INS1_25CollectiveMainloopFwdSm90ILi2EN4cute5tupleIJNS5_1CILi1EEES8_S8_EEENS6_IJNS7_ILi128EEENS7_ILi96EEENS7_ILi64EEEEEELi256ENS_6half_tEfNS_4arch4Sm90ELb1ELb0ELb0ELb1ELb0ELb1ELb1ELb1ELb0ELb1ELb1ELb0EEENS1_21CollectiveEpilogueFwdINS6_IJSA_NS7_ILi256EEESB_EEES9_SE_SG_Li256ELb1ELb1ELb1ELb0EEENS1_36VarlenDynamicPersistentTileSchedulerILi128ELi96ELi256ELi128ELb1ELb1ELb1ELb1ELb1ELb1EEEEEEEEEvNT_6ParamsE:
        /* <DEDUP_REMOVED lines=24> */
.L_x_14479:
[----:B------:R-:W-:Y:S05]  /*0180*/  BSYNC B0 ;  /* 0x0000000000007941 */ /* 0x000fea0003800000 */
.L_x_14478:
        /* <DEDUP_REMOVED lines=43> */
.L_x_14480:
        /* <DEDUP_REMOVED lines=22> */
.L_x_14481:
        /* <DEDUP_REMOVED lines=18> */
.L_x_14482:
        /* <DEDUP_REMOVED lines=22> */
.L_x_14483:
        /* <DEDUP_REMOVED lines=22> */
.L_x_14484:
        /* <DEDUP_REMOVED lines=8> */
.L_x_14487:
[----:B------:R-:W-:-:S08]  /*0a00*/  NOP ;  /* 0x0000000000007918 */ /* 0x000fd00000000000 */
[----:B------:R-:W0:Y:S02]  /*0a10*/  USETMAXREG.TRY_ALLOC.CTAPOOL UP0, 0xf0 ;  /* 0x000000f0000079c8 */ /* 0x000e240008000600 */
[----:B0-----:R-:W-:-:S13]  /*0a20*/  PLOP3.LUT P0, PT, PT, PT, UP0, 0x80, 0x0 ;  /* 0x000000000000781c */ /* 0x001fda0003f0f008 */
[----:B------:R-:W-:Y:S05]  /*0a30*/  @!P0 BRA `(.L_x_14487) ;  /* 0xfffffffc00f08947 */ /* 0x000fea000383ffff */
[----:B------:R-:W2:Y:S01]  /*0a40*/  LDL.LU R0, [R1+0x10] ;  /* 0x0000100001007983 */ /* 0x000ea20000300800 */
[----:B------:R-:W-:Y:S01]  /*0a50*/  SHF.R.U32.HI R2, RZ, 0x7, R6 ;  /* 0x00000007ff027819 */ /* 0x000fe20000011606 */
[----:B------:R-:W0:Y:S01]  /*0a60*/  S2UR UR5, SR_CgaCtaId ;  /* 0x00000000000579c3 */ /* 0x000e220000008800 */
[----:B------:R-:W-:-:S07]  /*0a70*/  UMOV UR4, 0x400 ;  /* 0x0000040000047882 */ /* 0x000fce0000000000 */
[----:B------:R-:W-:Y:S06]  /*0a80*/  BAR.ARV 0x8, 0x180 ;  /* 0x0206000000007b1d */ /* 0x000fec0000002000 */
[----:B------:R-:W-:-:S13]  /*0a90*/  ISETP.NE.AND P0, PT, R2, 0x1, PT ;  /* 0x000000010200780c */ /* 0x000fda0003f05270 */
[----:B------:R-:W-:Y:S06]  /*0aa0*/  @!P0 BAR.ARV 0x9, 0x100 ;  /* 0x0244000000008b1d */ /* 0x000fec0000002000 */
[----:B0-----:R-:W-:Y:S02]  /*0ab0*/  ULEA UR4, UR5, UR4, 0x18 ;  /* 0x0000000405047291 */ /* 0x001fe4000f8ec03f */
[----:B------:R-:W-:Y:S04]  /*0ac0*/  BAR.SYNC.DEFER_BLOCKING 0x5, 0x180 ;  /* 0x0146000000007b1d */ /* 0x000fe80000010000 */
[----:B------:R-:W-:-:S02]  /*0ad0*/  IMAD.U32 R19, RZ, RZ, UR4 ;  /* 0x00000004ff137e24 */ /* 0x000fc4000f8e00ff */
[----:B------:R-:W-:-:S03]  /*0ae0*/  ULDC UR4, c[0x0][0xd3c] ;  /* 0x00034f0000047ab9 */ /* 0x000fc60000000800 */
[----:B------:R-:W0:Y:S01]  /*0af0*/  LDS.128 R12, [R19+0x324d0] ;  /* 0x0324d000130c7984 */ /* 0x000e220000000c00 */
[----:B------:R-:W-:Y:S06]  /*0b00*/  BAR.ARV 0x4, 0x180 ;  /* 0x0106000000007b1d */ /* 0x000fec0000002000 */
[----:B--2---:R-:W-:-:S04]  /*0b10*/  LOP3.LUT R0, R0, 0xffffffef, RZ, 0xc0, !PT ;  /* 0xffffffef00007812 */ /* 0x004fc800078ec0ff */
[----:B------:R-:W-:Y:S02]  /*0b20*/  @P0 LOP3.LUT R0, R0, 0x10, RZ, 0xfc, !PT ;  /* 0x0000001000000812 */ /* 0x000fe400078efcff */
[----:B0-----:R-:W-:-:S03]  /*0b30*/  ISETP.GE.AND P0, PT, R15, UR4, PT ;  /* 0x000000040f007c0c */ /* 0x001fc6000bf06270 */
[----:B------:R0:W-:Y:S10]  /*0b40*/  STL [R1+0x10], R0 ;  /* 0x0000100001007387 */ /* 0x0001f40000100800 */
[----:B0-----:R-:W-:Y:S05]  /*0b50*/  @P0 BRA `(.L_x_14488) ;  /* 0x0000021000340947 */ /* 0x001fea0003800000 */
[----:B------:R-:W-:Y:S01]  /*0b60*/  VIADD R6, R6, 0xffffff80 ;  /* 0xffffff8006067836 */ /* 0x000fe20000000000 */
[----:B------:R-:W-:Y:S01]  /*0b70*/  ULOP3.LUT UR37, UR36, 0x1, URZ, 0xfc, !UPT ;  /* 0x0000000124257892 */ /* 0x000fe2000f8efc3f */
[----:B------:R-:W-:Y:S02]  /*0b80*/  IMAD.MOV.U32 R18, RZ, RZ, RZ ;  /* 0x000000ffff127224 */ /* 0x000fe400078e00ff */
[----:B------:R-:W-:Y:S01]  /*0b90*/  IMAD.MOV.U32 R202, RZ, RZ, RZ ;  /* 0x000000ffffca7224 */ /* 0x000fe200078e00ff */
[----:B------:R-:W-:Y:S01]  /*0ba0*/  SHF.R.S32.HI R3, RZ, 0x1f, R6 ;  /* 0x0000001fff037819 */ /* 0x000fe20000011406 */
[----:B------:R-:W-:-:S03]  /*0bb0*/  IMAD.MOV.U32 R23, RZ, RZ, RZ ;  /* 0x000000ffff177224 */ /* 0x000fc600078e00ff */
        /* <DEDUP_REMOVED lines=14> */
[----:B------:R-:W-:Y:S02]  /*0ca0*/  SHF.R.S32.HI R8, RZ, 0x1f, R10 ;  /* 0x0000001fff087819 */ /* 0x000fe4000001140a */
[----:B------:R-:W-:Y:S02]  /*0cb0*/  LEA.HI R9, R9, R21, RZ, 0x5 ;  /* 0x0000001509097211 */ /* 0x000fe400078f28ff */
[----:B------:R-:W-:Y:S02]  /*0cc0*/  LEA.HI R8, R8, R11, RZ, 0x3 ;  /* 0x0000000b08087211 */ /* 0x000fe400078f18ff */
[----:B------:R-:W-:Y:S02]  /*0cd0*/  LOP3.LUT R4, R4, 0x1ffffffe, RZ, 0xc0, !PT ;  /* 0x1ffffffe04047812 */ /* 0x000fe400078ec0ff */
[----:B------:R-:W-:Y:S01]  /*0ce0*/  LOP3.LUT R12, R8, 0xfffffff8, RZ, 0xc0, !PT ;  /* 0xfffffff8080c7812 */ /* 0x000fe200078ec0ff */
[----:B------:R-:W-:Y:S01]  /*0cf0*/  IMAD.IADD R8, R5, 0x1, -R0 ;  /* 0x0000000105087824 */ /* 0x000fe200078e0a00 */
[-C--:B------:R-:W-:Y:S01]  /*0d00*/  LEA.HI R0, R3, R6.reuse, RZ, 0x5 ;  /* 0x0000000603007211 */ /* 0x080fe200078f28ff */
[----:B------:R-:W-:Y:S01]  /*0d10*/  IMAD.IADD R4, R7, 0x1, -R4 ;  /* 0x0000000107047824 */ /* 0x000fe200078e0a04 */
[----:B------:R-:W-:Y:S01]  /*0d20*/  LEA.HI R3, R3, R6, RZ, 0x3 ;  /* 0x0000000603037211 */ /* 0x000fe200078f18ff */
[----:B------:R-:W-:Y:S01]  /*0d30*/  IMAD.IADD R12, R11, 0x1, -R12 ;  /* 0x000000010b0c7824 */ /* 0x000fe200078e0a0c */
[----:B------:R-:W-:-:S02]  /*0d40*/  SHF.R.S32.HI R9, RZ, 0x5, R9 ;  /* 0x00000005ff097819 */ /* 0x000fc40000011409 */
[----:B------:R-:W-:Y:S02]  /*0d50*/  LOP3.LUT R7, R3, 0xfffffff8, RZ, 0xc0, !PT ;  /* 0xfffffff803077812 */ /* 0x000fe400078ec0ff */
[----:B------:R-:W-:Y:S01]  /*0d60*/  LOP3.LUT R3, R22, 0xfffffffc, RZ, 0xc0, !PT ;  /* 0xfffffffc16037812 */ /* 0x000fe200078ec0ff */
[----:B------:R-:W-:Y:S01]  /*0d70*/  IMAD R9, R9, 0x10, R12 ;  /* 0x0000001009097824 */ /* 0x000fe200078e020c */
[----:B------:R-:W-:Y:S01]  /*0d80*/  SHF.R.S32.HI R22, RZ, 0x2, R22 ;  /* 0x00000002ff167819 */ /* 0x000fe20000011416 */
[----:B------:R-:W-:Y:S01]  /*0d90*/  IMAD.IADD R214, R6, 0x1, -R7 ;  /* 0x0000000106d67824 */ /* 0x000fe200078e0a07 */
[----:B------:R-:W-:Y:S01]  /*0da0*/  LOP3.LUT R5, R2, 0x3fffff0, RZ, 0xc0, !PT ;  /* 0x03fffff002057812 */ /* 0x000fe200078ec0ff */
[----:B------:R-:W-:Y:S01]  /*0db0*/  IMAD R20, R8, 0x40, R9 ;  /* 0x0000004008147824 */ /* 0x000fe200078e0209 */
[----:B------:R-:W-:Y:S01]  /*0dc0*/  SHF.R.S32.HI R16, RZ, 0x5, R0 ;  /* 0x00000005ff107819 */ /* 0x000fe20000011400 */
[----:B------:R-:W-:Y:S01]  /*0dd0*/  VIADD R9, R22, 0x40 ;  /* 0x0000004016097836 */ /* 0x000fe20000000000 */
[----:B------:R-:W-:Y:S01]  /*0de0*/  LOP3.LUT R10, R10, 0x7ffffffc, RZ, 0xc0, !PT ;  /* 0x7ffffffc0a0a7812 */ /* 0x000fe200078ec0ff */
[C---:B------:R-:W-:Y:S01]  /*0df0*/  IMAD.IADD R5, R6.reuse, 0x1, -R5 ;  /* 0x0000000106057824 */ /* 0x040fe200078e0a05 */
[----:B------:R-:W-:Y:S01]  /*0e00*/  MOV R2, RZ ;  /* 0x000000ff00027202 */ /* 0x000fe20000000f00 */
[----:B------:R-:W-:Y:S01]  /*0e10*/  IMAD.IADD R3, R6, 0x1, -R3 ;  /* 0x0000000106037824 */ /* 0x000fe200078e0a03 */
[----:B------:R-:W-:Y:S01]  /*0e20*/  SHF.R.S32.HI R8, RZ, 0x1f, R9 ;  /* 0x0000001fff087819 */ /* 0x000fe20000011409 */
[----:B------:R-:W-:Y:S01]  /*0e30*/  IMAD R5, R16, 0x10, R5 ;  /* 0x0000001010057824 */ /* 0x000fe200078e0205 */
[----:B------:R0:W-:Y:S01]  /*0e40*/  STL [R1+0x34], R16 ;  /* 0x0000341001007387 */ /* 0x0001e20000100800 */
[----:B------:R-:W-:Y:S01]  /*0e50*/  IMAD.SHL.U32 R214, R214, 0x8, RZ ;  /* 0x00000008d6d67824 */ /* 0x000fe200078e00ff */
[----:B------:R-:W-:Y:S01]  /*0e60*/  LEA.HI R0, R3, R3, RZ, 0x1 ;  /* 0x0000000303007211 */ /* 0x000fe200078f08ff */
[----:B------:R-:W-:Y:S01]  /*0e70*/  IMAD R11, R5, 0x8, R4 ;  /* 0x00000008050b7824 */ /* 0x000fe200078e0204 */
[----:B------:R-:W-:Y:S01]  /*0e80*/  LEA.HI R8, R8, R9, RZ, 0x3 ;  /* 0x0000000908087211 */ /* 0x000fe200078f18ff */
[----:B------:R-:W-:Y:S01]  /*0e90*/  IMAD.SHL.U32 R200, R3, 0x4, RZ ;  /* 0x0000000403c87824 */ /* 0x000fe200078e00ff */
[----:B------:R-:W-:Y:S01]  /*0ea0*/  SHF.R.S32.HI R4, RZ, 0x1f, R22 ;  /* 0x0000001fff047819 */ /* 0x000fe20000011416 */
[----:B------:R-:W-:Y:S01]  /*0eb0*/  IMAD.SHL.U32 R4, R9, 0x40, RZ ;  /* 0x0000004009047824 */ /* 0x000fe200078e00ff */
[----:B------:R-:W-:Y:S01]  /*0ec0*/  LOP3.LUT R0, R0, 0x1ffffffe, RZ, 0xc0, !PT ;  /* 0x1ffffffe00007812 */ /* 0x000fe200078ec0ff */
[----:B------:R-:W-:Y:S01]  /*0ed0*/  IMAD.SHL.U32 R8, R8, 0x40, RZ ;  /* 0x0000004008087824 */ /* 0x000fe200078e00ff */
[----:B------:R-:W-:Y:S01]  /*0ee0*/  STL [R1+0x170], R20 ;  /* 0x0001701401007387 */ /* 0x000fe20000100800 */
[----:B0-----:R-:W-:-:S02]  /*0ef0*/  IMAD.SHL.U32 R16, R3, 0x8, RZ ;  /* 0x0000000803107824 */ /* 0x001fc400078e00ff */
[----:B------:R-:W-:Y:S01]  /*0f00*/  IMAD.IADD R0, R3, 0x1, -R0 ;  /* 0x0000000103007824 */ /* 0x000fe200078e0a00 */
[----:B------:R-:W-:Y:S01]  /*0f10*/  LOP3.LUT R3, R4, 0x1c0, RZ, 0xc0, !PT ;  /* 0x000001c004037812 */ /* 0x000fe200078ec0ff */
[----:B------:R-:W-:Y:S01]  /*0f20*/  STL [R1+0x60], RZ ;  /* 0x000060ff01007387 */ /* 0x000fe20000100800 */
[----:B------:R-:W-:Y:S01]  /*0f30*/  SHF.R.S32.HI R4, RZ, 0x1f, R214 ;  /* 0x0000001fff047819 */ /* 0x000fe200000114d6 */
[----:B------:R-:W-:Y:S01]  /*0f40*/  IMAD.IADD R10, R21, 0x1, -R10 ;  /* 0x00000001150a7824 */ /* 0x000fe200078e0a0a */
[----:B------:R-:W-:Y:S01]  /*0f50*/  LOP3.LUT R4, R8, 0xfffffe00, RZ, 0xc0, !PT ;  /* 0xfffffe0008047812 */ /* 0x000fe200078ec0ff */
[----:B------:R-:W-:Y:S01]  /*0f60*/  VIADD R8, R214, 0x80 ;  /* 0x00000080d6087836 */ /* 0x000fe20000000000 */
[----:B------:R-:W-:Y:S01]  /*0f70*/  SHF.R.U32.HI R9, RZ, 0x3, R3 ;  /* 0x00000003ff097819 */ /* 0x000fe20000011603 */
[----:B------:R-:W-:Y:S01]  /*0f80*/  IMAD.SHL.U32 R45, R10, 0x2, RZ ;  /* 0x000000020a2d7824 */ /* 0x000fe200078e00ff */
[----:B------:R-:W-:Y:S01]  /*0f90*/  LOP3.LUT R3, R3, 0x38, R16, 0xf8, !PT ;  /* 0x0000003803037812 */ /* 0x000fe200078ef810 */
[----:B------:R0:W-:Y:S01]  /*0fa0*/  STL [R1+0x38], R4 ;  /* 0x0000380401007387 */ /* 0x0001e20000100800 */
[----:B------:R-:W-:-:S02]  /*0fb0*/  VIADD R12, R214, 0x40 ;  /* 0x00000040d60c7836 */ /* 0x000fc40000000000 */
[C---:B------:R-:W-:Y:S01]  /*0fc0*/  VIADD R44, R45.reuse, 0x8 ;  /* 0x000000082d2c7836 */ /* 0x040fe20000000000 */
[----:B------:R-:W-:Y:S01]  /*0fd0*/  STL [R1+0x2c], R45 ;  /* 0x00002c2d01007387 */ /* 0x000fe20000100800 */
[C---:B------:R-:W-:Y:S01]  /*0fe0*/  VIADD R43, R45.reuse, 0x10 ;  /* 0x000000102d2b7836 */ /* 0x040fe20000000000 */
[C---:B------:R-:W-:Y:S01]  /*0ff0*/  IADD3 R38, R45.reuse, 0x38, RZ ;  /* 0x000000382d267810 */ /* 0x040fe20007ffe0ff */
[C---:B------:R-:W-:Y:S01]  /*1000*/  VIADD R42, R45.reuse, 0x18 ;  /* 0x000000182d2a7836 */ /* 0x040fe20000000000 */
[----:B------:R-:W-:Y:S01]  /*1010*/  SHF.R.S32.HI R12, RZ, 0x1f, R12 ;  /* 0x0000001fff0c7819 */ /* 0x000fe2000001140c */
[C---:B------:R-:W-:Y:S01]  /*1020*/  VIADD R41, R45.reuse, 0x20 ;  /* 0x000000202d297836 */ /* 0x040fe20000000000 */
[----:B0-----:R-:W-:Y:S01]  /*1030*/  LOP3.LUT R4, R4, R3, R9, 0xf6, !PT ;  /* 0x0000000304047212 */ /* 0x001fe200078ef609 */
[----:B------:R-:W-:Y:S01]  /*1040*/  VIADD R40, R45, 0x28 ;  /* 0x000000282d287836 */ /* 0x000fe20000000000 */
[----:B------:R-:W-:Y:S01]  /*1050*/  SHF.R.S32.HI R9, RZ, 0x1f, R8 ;  /* 0x0000001fff097819 */ /* 0x000fe20000011408 */
[----:B------:R-:W-:Y:S01]  /*1060*/  IMAD.SHL.U32 R8, R11, 0x8, RZ ;  /* 0x000000080b087824 */ /* 0x000fe200078e00ff */
[C---:B------:R-:W-:Y:S01]  /*1070*/  IADD3 R10, R45.reuse, 0xe0, RZ ;  /* 0x000000e02d0a7810 */ /* 0x040fe20007ffe0ff */
[----:B------:R-:W-:Y:S01]  /*1080*/  IMAD R3, R4, 0x2, R19 ;  /* 0x0000000204037824 */ /* 0x000fe200078e0213 */
[----:B------:R-:W-:Y:S01]  /*1090*/  SHF.R.S32.HI R4, RZ, 0x1f, R44 ;  /* 0x0000001fff047819 */ /* 0x000fe2000001142c */
[C---:B------:R-:W-:Y:S01]  /*10a0*/  VIADD R39, R45.reuse, 0x30 ;  /* 0x000000302d277836 */ /* 0x040fe20000000000 */
[----:B------:R-:W-:Y:S01]  /*10b0*/  STL [R1+0x174], R8 ;  /* 0x0001740801007387 */ /* 0x000fe20000100800 */
[----:B------:R-:W-:-:S02]  /*10c0*/  VIADD R37, R45, 0x40 ;  /* 0x000000402d257836 */ /* 0x000fc40000000000 */
[C---:B------:R-:W-:Y:S01]  /*10d0*/  VIADD R36, R45.reuse, 0x48 ;  /* 0x000000482d247836 */ /* 0x040fe20000000000 */
[----:B------:R-:W-:Y:S01]  /*10e0*/  STL [R1+0x16c], R3 ;  /* 0x00016c0301007387 */ /* 0x000fe20000100800 */
[C---:B------:R-:W-:Y:S02]  /*10f0*/  VIADD R35, R45.reuse, 0x50 ;  /* 0x000000502d237836 */ /* 0x040fe40000000000 */
[C---:B------:R-:W-:Y:S01]  /*1100*/  VIADD R34, R45.reuse, 0x58 ;  /* 0x000000582d227836 */ /* 0x040fe20000000000 */
[----:B------:R-:W-:Y:S01]  /*1110*/  STL [R1+0xe4], R44 ;  /* 0x0000e42c01007387 */ /* 0x000fe20000100800 */
[C---:B------:R-:W-:Y:S02]  /*1120*/  VIADD R33, R45.reuse, 0x60 ;  /* 0x000000602d217836 */ /* 0x040fe40000000000 */
[C---:B------:R-:W-:Y:S01]  /*1130*/  VIADD R32, R45.reuse, 0x68 ;  /* 0x000000682d207836 */ /* 0x040fe20000000000 */
[----:B------:R0:W-:Y:S01]  /*1140*/  STL [R1+0xe0], R43 ;  /* 0x0000e02b01007387 */ /* 0x0001e20000100800 */
[----:B------:R-:W-:-:S02]  /*1150*/  VIADD R31, R45, 0x70 ;  /* 0x000000702d1f7836 */ /* 0x000fc40000000000 */
[C---:B------:R-:W-:Y:S01]  /*1160*/  VIADD R30, R45.reuse, 0x78 ;  /* 0x000000782d1e7836 */ /* 0x040fe20000000000 */
[----:B------:R-:W-:Y:S01]  /*1170*/  STL [R1+0xdc], R42 ;  /* 0x0000dc2a01007387 */ /* 0x000fe20000100800 */
[C---:B------:R-:W-:Y:S02]  /*1180*/  VIADD R29, R45.reuse, 0x80 ;  /* 0x000000802d1d7836 */ /* 0x040fe40000000000 */
[C---:B------:R-:W-:Y:S01]  /*1190*/  VIADD R28, R45.reuse, 0x88 ;  /* 0x000000882d1c7836 */ /* 0x040fe20000000000 */
[----:B------:R1:W-:Y:S01]  /*11a0*/  STL [R1+0xd8], R41 ;  /* 0x0000d82901007387 */ /* 0x0003e20000100800 */
[C---:B------:R-:W-:Y:S01]  /*11b0*/  VIADD R27, R45.reuse, 0x90 ;  /* 0x000000902d1b7836 */ /* 0x040fe20000000000 */
[----:B0-----:R-:W-:Y:S01]  /*11c0*/  SHF.R.S32.HI R43, RZ, 0x1f, R43 ;  /* 0x0000001fff2b7819 */ /* 0x001fe2000001142b */
[C---:B------:R-:W-:Y:S01]  /*11d0*/  VIADD R26, R45.reuse, 0x98 ;  /* 0x000000982d1a7836 */ /* 0x040fe20000000000 */
[----:B------:R0:W-:Y:S01]  /*11e0*/  STL [R1+0xd4], R40 ;  /* 0x0000d42801007387 */ /* 0x0001e20000100800 */
[----:B------:R-:W-:-:S02]  /*11f0*/  VIADD R25, R45, 0xa0 ;  /* 0x000000a02d197836 */ /* 0x000fc40000000000 */
[C---:B------:R-:W-:Y:S01]  /*1200*/  VIADD R24, R45.reuse, 0xa8 ;  /* 0x000000a82d187836 */ /* 0x040fe20000000000 */
[----:B------:R-:W-:Y:S01]  /*1210*/  STL [R1+0xd0], R39 ;  /* 0x0000d02701007387 */ /* 0x000fe20000100800 */
[----:B------:R-:W-:Y:S01]  /*1220*/  IMAD.MOV.U32 R7, RZ, RZ, R15 ;  /* 0x000000ffff077224 */ /* 0x000fe200078e000f */
[----:B-1----:R-:W-:Y:S01]  /*1230*/  SHF.R.S32.HI R41, RZ, 0x1f, R41 ;  /* 0x0000001fff297819 */ /* 0x002fe20000011429 */
[C---:B------:R-:W-:Y:S01]  /*1240*/  VIADD R21, R45.reuse, 0xb0 ;  /* 0x000000b02d157836 */ /* 0x040fe20000000000 */
[----:B------:R1:W-:Y:S01]  /*1250*/  STL [R1+0xcc], R38 ;  /* 0x0000cc2601007387 */ /* 0x0003e20000100800 */
[----:B------:R-:W-:Y:S01]  /*1260*/  IMAD.MOV.U32 R6, RZ, RZ, R14 ;  /* 0x000000ffff067224 */ /* 0x000fe200078e000e */
[----:B0-----:R-:W-:Y:S01]  /*1270*/  SHF.R.S32.HI R40, RZ, 0x1f, R40 ;  /* 0x0000001fff287819 */ /* 0x001fe20000011428 */
[----:B------:R-:W-:Y:S01]  /*1280*/  VIADD R15, R45, 0xb8 ;  /* 0x000000b82d0f7836 */ /* 0x000fe20000000000 */
[----:B------:R0:W-:Y:S01]  /*1290*/  STL [R1+0xc8], R37 ;  /* 0x0000c82501007387 */ /* 0x0001e20000100800 */
[----:B------:R-:W-:-:S02]  /*12a0*/  IMAD.MOV.U32 R5, RZ, RZ, R13 ;  /* 0x000000ffff057224 */ /* 0x000fc400078e000d */
[C---:B------:R-:W-:Y:S01]  /*12b0*/  VIADD R14, R45.reuse, 0xc0 ;  /* 0x000000c02d0e7836 */ /* 0x040fe20000000000 */
[----:B------:R-:W-:Y:S01]  /*12c0*/  STL [R1+0xc4], R36 ;  /* 0x0000c42401007387 */ /* 0x000fe20000100800 */
[C---:B------:R-:W-:Y:S01]  /*12d0*/  VIADD R13, R45.reuse, 0xc8 ;  /* 0x000000c82d0d7836 */ /* 0x040fe20000000000 */
[----:B-1----:R-:W-:Y:S01]  /*12e0*/  SHF.R.S32.HI R38, RZ, 0x1f, R38 ;  /* 0x0000001fff267819 */ /* 0x002fe20000011426 */
[C---:B------:R-:W-:Y:S01]  /*12f0*/  VIADD R12, R45.reuse, 0xd0 ;  /* 0x000000d02d0c7836 */ /* 0x040fe20000000000 */
[----:B------:R1:W-:Y:S01]  /*1300*/  STL [R1+0xc0], R35 ;  /* 0x0000c02301007387 */ /* 0x0003e20000100800 */
[C---:B------:R-:W-:Y:S01]  /*1310*/  VIADD R11, R45.reuse, 0xd8 ;  /* 0x000000d82d0b7836 */ /* 0x040fe20000000000 */
[----:B0-----:R-:W-:Y:S01]  /*1320*/  SHF.R.S32.HI R37, RZ, 0x1f, R37 ;  /* 0x0000001fff257819 */ /* 0x001fe20000011425 */
[C---:B------:R-:W-:Y:S01]  /*1330*/  VIADD R9, R45.reuse, 0xe8 ;  /* 0x000000e82d097836 */ /* 0x040fe20000000000 */
[----:B------:R0:W-:Y:S01]  /*1340*/  STL [R1+0xbc], R34 ;  /* 0x0000bc2201007387 */ /* 0x0001e20000100800 */
[----:B------:R-:W-:-:S02]  /*1350*/  VIADD R8, R45, 0xf0 ;  /* 0x000000f02d087836 */ /* 0x000fc40000000000 */
[----:B------:R-:W-:Y:S01]  /*1360*/  VIADD R3, R45, 0xf8 ;  /* 0x000000f82d037836 */ /* 0x000fe20000000000 */
[----:B------:R-:W-:Y:S01]  /*1370*/  STL [R1+0xb8], R33 ;  /* 0x0000b82101007387 */ /* 0x000fe20000100800 */
[----:B------:R-:W-:Y:S01]  /*1380*/  IMAD R0, R0, 0x8, R20 ;  /* 0x0000000800007824 */ /* 0x000fe200078e0214 */
[----:B-1----:R-:W-:Y:S01]  /*1390*/  SHF.R.S32.HI R35, RZ, 0x1f, R35 ;  /* 0x0000001fff237819 */ /* 0x002fe20000011423 */
[----:B------:R-:W-:Y:S01]  /*13a0*/  VIADD R203, R200, 0x10 ;  /* 0x00000010c8cb7836 */ /* 0x000fe20000000000 */
[----:B------:R1:W-:Y:S01]  /*13b0*/  STL [R1+0xb4], R32 ;  /* 0x0000b42001007387 */ /* 0x0003e20000100800 */
[----:B0-----:R-:W-:-:S03]  /*13c0*/  SHF.R.S32.HI R34, RZ, 0x1f, R34 ;  /* 0x0000001fff227819 */ /* 0x001fc60000011422 */
[----:B------:R0:W-:Y:S04]  /*13d0*/  STL [R1+0xb0], R31 ;  /* 0x0000b01f01007387 */ /* 0x0001e80000100800 */
[----:B------:R-:W-:Y:S01]  /*13e0*/  STL [R1+0xac], R30 ;  /* 0x0000ac1e01007387 */ /* 0x000fe20000100800 */
[----:B-1----:R-:W-:-:S03]  /*13f0*/  SHF.R.S32.HI R32, RZ, 0x1f, R32 ;  /* 0x0000001fff207819 */ /* 0x002fc60000011420 */
        /* <DEDUP_REMOVED lines=23> */
[----:B------:R2:W-:Y:S01]  /*1570*/  STL [R1+0x168], R4 ;  /* 0x0001680401007387 */ /* 0x0005e20000100800 */
[----:B-1----:R-:W-:-:S03]  /*1580*/  SHF.R.S32.HI R10, RZ, 0x1f, R10 ;  /* 0x0000001fff0a7819 */ /* 0x002fc6000001140a */
[----:B------:R-:W-:Y:S01]  /*1590*/  STL [R1+0x70], R8 ;  /* 0x0000700801007387 */ /* 0x000fe20000100800 */
[----:B0-----:R-:W-:-:S03]  /*15a0*/  SHF.R.S32.HI R9, RZ, 0x1f, R9 ;  /* 0x0000001fff097819 */ /* 0x001fc60000011409 */
[----:B------:R-:W-:Y:S01]  /*15b0*/  STL [R1+0x164], R43 ;  /* 0x0001642b01007387 */ /* 0x000fe20000100800 */
[----:B--2---:R-:W-:-:S03]  /*15c0*/  SHF.R.S32.HI R4, RZ, 0x1f, R42 ;  /* 0x0000001fff047819 */ /* 0x004fc6000001142a */
[----:B------:R0:W-:Y:S04]  /*15d0*/  STL [R1+0x6c], R3 ;  /* 0x00006c0301007387 */ /* 0x0001e80000100800 */
[----:B------:R1:W-:Y:S04]  /*15e0*/  STL [R1+0x160], R4 ;  /* 0x0001600401007387 */ /* 0x0003e80000100800 */
[----:B------:R-:W-:Y:S01]  /*15f0*/  STL [R1+0x15c], R41 ;  /* 0x00015c2901007387 */ /* 0x000fe20000100800 */
[----:B0-----:R-:W-:-:S03]  /*1600*/  SHF.R.S32.HI R3, RZ, 0x1f, R3 ;  /* 0x0000001fff037819 */ /* 0x001fc60000011403 */
[----:B------:R-:W-:Y:S01]  /*1610*/  STL [R1+0x158], R40 ;  /* 0x0001582801007387 */ /* 0x000fe20000100800 */
[----:B-1----:R-:W-:-:S05]  /*1620*/  SHF.R.S32.HI R4, RZ, 0x1f, R39 ;  /* 0x0000001fff047819 */ /* 0x002fca0000011427 */
[----:B------:R0:W-:Y:S04]  /*1630*/  STL [R1+0x154], R4 ;  /* 0x0001540401007387 */ /* 0x0001e80000100800 */
[----:B------:R-:W-:Y:S04]  /*1640*/  STL [R1+0x150], R38 ;  /* 0x0001502601007387 */ /* 0x000fe80000100800 */
[----:B------:R-:W-:Y:S01]  /*1650*/  STL [R1+0x14c], R37 ;  /* 0x00014c2501007387 */ /* 0x000fe20000100800 */
[----:B0-----:R-:W-:-:S05]  /*1660*/  SHF.R.S32.HI R4, RZ, 0x1f, R36 ;  /* 0x0000001fff047819 */ /* 0x001fca0000011424 */
        /* <DEDUP_REMOVED lines=25> */
[----:B------:R1:W-:Y:S04]  /*1800*/  STL [R1+0xfc], R10 ;  /* 0x0000fc0a01007387 */ /* 0x0003e80000100800 */
[----:B------:R1:W-:Y:S01]  /*1810*/  STL [R1+0xf8], R9 ;  /* 0x0000f80901007387 */ /* 0x0003e20000100800 */
[----:B0-----:R-:W-:-:S05]  /*1820*/  SHF.R.S32.HI R4, RZ, 0x1f, R8 ;  /* 0x0000001fff047819 */ /* 0x001fca0000011408 */
[----:B------:R1:W-:Y:S04]  /*1830*/  STL [R1+0xf4], R4 ;  /* 0x0000f40401007387 */ /* 0x0003e80000100800 */
[----:B------:R1:W-:Y:S04]  /*1840*/  STL [R1+0x3c], R0 ;  /* 0x00003c0001007387 */ /* 0x0003e80000100800 */
[----:B------:R1:W-:Y:S02]  /*1850*/  STL [R1+0xf0], R3 ;  /* 0x0000f00301007387 */ /* 0x0003e40000100800 */
.L_x_14650:
[----:B0123--:R-:W0:Y:S02]  /*1860*/  LDC.64 R8, c[0x0][0xd88] ;  /* 0x00036200ff087b82 */ /* 0x00fe240000000a00 */
[----:B0-----:R-:W-:-:S05]  /*1870*/  IMAD.WIDE R8, R7, 0x4, R8 ;  /* 0x0000000407087825 */ /* 0x001fca00078e0208 */
[----:B------:R-:W2:Y:S01]  /*1880*/  LDG.E R33, desc[UR40][R8.64] ;  /* 0x0000002808217981 */ /* 0x000ea2000c1e1900 */
[----:B------:R-:W-:Y:S05]  /*1890*/  YIELD ;  /* 0x0000000000007946 */ /* 0x000fea0003800000 */
[----:B------:R-:W-:Y:S01]  /*18a0*/  ULDC.64 UR4, c[0x0][0xb20] ;  /* 0x0002c80000047ab9 */ /* 0x000fe20000000a00 */
[----:B------:R-:W-:Y:S01]  /*18b0*/  ULDC.64 UR8, c[0x0][0xb10] ;  /* 0x0002c40000087ab9 */ /* 0x000fe20000000a00 */
[----:B------:R-:W-:Y:S01]  /*18c0*/  ISETP.NE.U32.AND P1, PT, RZ, UR4, PT ;  /* 0x00000004ff007c0c */ /* 0x000fe2000bf25070 */
[----:B------:R-:W-:Y:S01]  /*18d0*/  IMAD.MOV.U32 R15, RZ, RZ, RZ ;  /* 0x000000ffff0f7224 */ /* 0x000fe200078e00ff */
[----:B------:R-:W-:Y:S01]  /*18e0*/  ULDC.64 UR6, c[0x0][0xb00] ;  /* 0x0002c00000067ab9 */ /* 0x000fe20000000a00 */
[----:B------:R-:W-:Y:S01]  /*18f0*/  IMAD.MOV.U32 R31, RZ, RZ, RZ ;  /* 0x000000ffff1f7224 */ /* 0x000fe200078e00ff */
[----:B------:R-:W-:-:S02]  /*1900*/  ISETP.NE.AND.EX P1, PT, RZ, UR5, PT, P1 ;  /* 0x00000005ff007c0c */ /* 0x000fc4000bf25310 */
[----:B------:R-:W-:-:S04]  /*1910*/  ISETP.NE.U32.AND P0, PT, RZ, UR6, PT ;  /* 0x00000006ff007c0c */ /* 0x000fc8000bf05070 */
[----:B------:R-:W-:Y:S02]  /*1920*/  ISETP.NE.AND.EX P0, PT, RZ, UR7, PT, P0 ;  /* 0x00000007ff007c0c */ /* 0x000fe4000bf05300 */
[----:B--2---:R-:W-:Y:S01]  /*1930*/  SHF.R.S32.HI R0, RZ, 0x1f, R33 ;  /* 0x0000001fff007819 */ /* 0x004fe20000011421 */
[----:B------:R-:W-:-:S04]  /*1940*/  IMAD.SHL.U32 R35, R33, 0x4, RZ ;  /* 0x0000000421237824 */ /* 0x000fc800078e00ff */
[C---:B------:R-:W-:Y:S01]  /*1950*/  @P1 LEA R10, P2, R33.reuse, UR4, 0x2 ;  /* 0x00000004210a1c11 */ /* 0x040fe2000f8410ff */
[----:B------:R-:W-:Y:S01]  /*1960*/  STL [R1+0x50], R33 ;  /* 0x0000502101007387 */ /* 0x000fe20000100800 */
[C-C-:B------:R-:W-:Y:S02]  /*1970*/  SHF.L.U64.HI R34, R33.reuse, 0x2, R0.reuse ;  /* 0x0000000221227819 */ /* 0x140fe40000010200 */
[----:B------:R-:W-:Y:S01]  /*1980*/  @P1 LEA.HI.X R11, R33, UR5, R0, 0x2, P2 ;  /* 0x00000005210b1c11 */ /* 0x000fe200090f1400 */
[----:B------:R-:W-:Y:S01]  /*1990*/  ULDC UR4, c[0x0][0x288] ;  /* 0x0000a20000047ab9 */ /* 0x000fe20000000800 */
[----:B------:R-:W-:Y:S01]  /*19a0*/  ISETP.NE.U32.AND P2, PT, RZ, UR8, PT ;  /* 0x00000008ff007c0c */ /* 0x000fe2000bf45070 */
[----:B------:R0:W-:Y:S01]  /*19b0*/  STL [R1+0xe8], R0 ;  /* 0x0000e80001007387 */ /* 0x0001e20000100800 */
[----:B------:R-:W-:Y:S02]  /*19c0*/  IADD3 R12, P3, R35, UR6, RZ ;  /* 0x00000006230c7c10 */ /* 0x000fe4000ff7e0ff */
[----:B------:R-:W-:Y:S01]  /*19d0*/  ISETP.NE.AND.EX P2, PT, RZ, UR9, PT, P2 ;  /* 0x00000009ff007c0c */ /* 0x000fe2000bf45320 */
[----:B------:R1:W5:Y:S01]  /*19e0*/  @P1 LDG.E R15, desc[UR40][R10.64] ;  /* 0x000000280a0f1981 */ /* 0x000362000c1e1900 */
[----:B------:R-:W-:-:S03]  /*19f0*/  IADD3.X R13, R34, UR7, RZ, P3, !PT ;  /* 0x00000007220d7c10 */ /* 0x000fc60009ffe4ff */
[----:B------:R1:W-:Y:S01]  /*1a00*/  STL [R1+0x54], R35 ;  /* 0x0000542301007387 */ /* 0x0003e20000100800 */
[----:B0-----:R-:W-:Y:S01]  /*1a10*/  IMAD.U32 R0, RZ, RZ, UR4 ;  /* 0x00000004ff007e24 */ /* 0x001fe2000f8e00ff */
[----:B------:R-:W-:Y:S02]  /*1a20*/  ULDC.64 UR4, c[0x0][0x418] ;  /* 0x0001060000047ab9 */ /* 0x000fe40000000a00 */
[----:B------:R1:W5:Y:S04]  /*1a30*/  @P0 LDG.E R31, desc[UR40][R12.64] ;  /* 0x000000280c1f0981 */ /* 0x000368000c1e1900 */
[----:B------:R-:W-:Y:S01]  /*1a40*/  @P2 IADD3 R8, P1, R35, UR8, RZ ;  /* 0x0000000823082c10 */ /* 0x000fe2000ff3e0ff */
[----:B------:R1:W-:Y:S03]  /*1a50*/  STL [R1+0x58], R34 ;  /* 0x0000582201007387 */ /* 0x0003e60000100800 */
[----:B------:R-:W-:-:S05]  /*1a60*/  @P2 IADD3.X R9, R34, UR9, RZ, P1, !PT ;  /* 0x0000000922092c10 */ /* 0x000fca0008ffe4ff */
[----:B------:R-:W2:Y:S01]  /*1a70*/  @P2 LDG.E R0, desc[UR40][R8.64] ;  /* 0x0000002808002981 */ /* 0x000ea2000c1e1900 */
        /* <DEDUP_REMOVED lines=9> */
[----:B--2---:R1:W-:Y:S01]  /*1b10*/  STL [R1+0x18], R0 ;  /* 0x0000180001007387 */ /* 0x0043e20000100800 */
[----:B----4-:R-:W-:Y:S01]  /*1b20*/  IMAD.MOV.U32 R14, RZ, RZ, R0 ;  /* 0x000000ffff0e7224 */ /* 0x010fe200078e0000 */
[----:B------:R-:W-:Y:S06]  /*1b30*/  @P2 BRA `(.L_x_14489) ;  /* 0x0000000000282947 */ /* 0x000fec0003800000 */
[----:B------:R-:W-:Y:S02]  /*1b40*/  ULDC.64 UR4, c[0x0][0xaf8] ;  /* 0x0002be0000047ab9 */ /* 0x000fe40000000a00 */
[----:B------:R-:W-:-:S04]  /*1b50*/  ISETP.NE.U32.AND P1, PT, RZ, UR4, PT ;  /* 0x00000004ff007c0c */ /* 0x000fc8000bf25070 */
[----:B------:R-:W-:-:S13]  /*1b60*/  ISETP.NE.AND.EX P1, PT, RZ, UR5, PT, P1 ;  /* 0x00000005ff007c0c */ /* 0x000fda000bf25310 */
[----:B------:R-:W-:Y:S05]  /*1b70*/  @!P1 BRA `(.L_x_14489) ;  /* 0x0000000000189947 */ /* 0x000fea0003800000 */
[----:B------:R-:W0:Y:S02]  /*1b80*/  LDC.64 R8, c[0x0][0xaf8] ;  /* 0x0002be00ff087b82 */ /* 0x000e240000000a00 */
[----:B0-----:R-:W-:-:S05]  /*1b90*/  IMAD.WIDE R8, R33, 0x4, R8 ;  /* 0x0000000421087825 */ /* 0x001fca00078e0208 */
[----:B-1----:R-:W2:Y:S04]  /*1ba0*/  LDG.E R0, desc[UR40][R8.64] ;  /* 0x0000002808007981 */ /* 0x002ea8000c1e1900 */
[----:B------:R-:W2:Y:S02]  /*1bb0*/  LDG.E R3, desc[UR40][R8.64+0x4] ;  /* 0x0000042808037981 */ /* 0x000ea4000c1e1900 */
[----:B--2---:R-:W-:-:S05]  /*1bc0*/  IMAD.IADD R14, R3, 0x1, -R0 ;  /* 0x00000001030e7824 */ /* 0x004fca00078e0a00 */
[----:B------:R0:W-:Y:S02]  /*1bd0*/  STL [R1+0x18], R14 ;  /* 0x0000180e01007387 */ /* 0x0001e40000100800 */
.L_x_14489:
[C---:B------:R-:W-:Y:S01]  /*1be0*/  LOP3.LUT R32, R6.reuse, 0xffff, RZ, 0xc0, !PT ;  /* 0x0000ffff06207812 */ /* 0x040fe200078ec0ff */
[----:B------:R-:W-:Y:S01]  /*1bf0*/  ULDC.64 UR4, c[0x0][0xb18] ;  /* 0x0002c60000047ab9 */ /* 0x000fe20000000a00 */
[C---:B------:R-:W-:Y:S02]  /*1c00*/  LOP3.LUT R3, R6.reuse, 0xff000000, RZ, 0xc0, !PT ;  /* 0xff00000006037812 */ /* 0x040fe400078ec0ff */
[----:B------:R-:W-:Y:S01]  /*1c10*/  ISETP.NE.U32.AND P1, PT, RZ, UR4, PT ;  /* 0x00000004ff007c0c */ /* 0x000fe2000bf25070 */
[----:B------:R2:W-:Y:S01]  /*1c20*/  STL [R1+0x48], R32 ;  /* 0x0000482001007387 */ /* 0x0005e20000100800 */
[----:B-1----:R-:W-:Y:S02]  /*1c30*/  LOP3.LUT R0, R6, 0xff0000, RZ, 0xc0, !PT ;  /* 0x00ff000006007812 */ /* 0x002fe400078ec0ff */
[----:B------:R-:W-:Y:S02]  /*1c40*/  ISETP.NE.AND.EX P1, PT, RZ, UR5, PT, P1 ;  /* 0x00000005ff007c0c */ /* 0x000fe4000bf25310 */
[----:B------:R-:W-:-:S04]  /*1c50*/  SHF.R.U32.HI R3, RZ, 0x8, R3 ;  /* 0x00000008ff037819 */ /* 0x000fc80000011603 */
[----:B------:R-:W-:-:S07]  /*1c60*/  LEA.HI R10, R0, R3, RZ, 0x10 ;  /* 0x00000003000a7211 */ /* 0x000fce00078f80ff */
[----:B--2---:R-:W-:Y:S05]  /*1c70*/  @!P1 BRA `(.L_x_14490) ;  /* 0x0000000000109947 */ /* 0x004fea0003800000 */
[----:B------:R-:W-:-:S04]  /*1c80*/  IADD3 R6, P0, R35, UR4, RZ ;  /* 0x0000000423067c10 */ /* 0x000fc8000ff1e0ff */
[----:B------:R-:W-:-:S05]  /*1c90*/  IADD3.X R7, R34, UR5, RZ, P0, !PT ;  /* 0x0000000522077c10 */ /* 0x000fca00087fe4ff */
[----:B------:R1:W5:Y:S01]  /*1ca0*/  LDG.E R30, desc[UR40][R6.64] ;  /* 0x00000028061e7981 */ /* 0x000362000c1e1900 */
[----:B------:R-:W-:Y:S05]  /*1cb0*/  BRA `(.L_x_14491) ;  /* 0x0000000000107947 */ /* 0x000fea0003800000 */
.L_x_14490:
[----:B------:R-:W-:Y:S05]  /*1cc0*/  @!P0 BRA `(.L_x_14491) ;  /* 0x00000000000c8947 */ /* 0x000fea0003800000 */
[----:B------:R-:W2:Y:S04]  /*1cd0*/  LDG.E R3, desc[UR40][R12.64] ;  /* 0x000000280c037981 */ /* 0x000ea8000c1e1900 */
[----:B------:R-:W2:Y:S02]  /*1ce0*/  LDG.E R30, desc[UR40][R12.64+0x4] ;  /* 0x000004280c1e7981 */ /* 0x000ea4000c1e1900 */
[----:B--2---:R-:W-:-:S07]  /*1cf0*/  IMAD.IADD R30, R30, 0x1, -R3 ;  /* 0x000000011e1e7824 */ /* 0x004fce00078e0a03 */
.L_x_14491:
[----:B------:R-:W-:Y:S01]  /*1d00*/  ULDC.64 UR4, c[0x0][0xb08] ;  /* 0x0002c20000047ab9 */ /* 0x000fe20000000a00 */
[----:B------:R-:W2:Y:S01]  /*1d10*/  LDC R4, c[0x0][0x448] ;  /* 0x00011200ff047b82 */ /* 0x000ea20000000800 */
[----:B------:R-:W-:-:S04]  /*1d20*/  ISETP.NE.U32.AND P0, PT, RZ, UR4, PT ;  /* 0x00000004ff007c0c */ /* 0x000fc8000bf05070 */
[----:B------:R-:W-:Y:S01]  /*1d30*/  ISETP.NE.AND.EX P0, PT, RZ, UR5, PT, P0 ;  /* 0x00000005ff007c0c */ /* 0x000fe2000bf05300 */
[----:B------:R-:W-:-:S12]  /*1d40*/  ULDC.64 UR4, c[0x0][0xb28] ;  /* 0x0002ca0000047ab9 */ /* 0x000fd80000000a00 */
[----:B-1----:R-:W1:Y:S02]  /*1d50*/  @P0 LDC.64 R6, c[0x0][0xb08] ;  /* 0x0002c200ff060b82 */ /* 0x002e640000000a00 */
[----:B-1----:R-:W-:-:S05]  /*1d60*/  @P0 IMAD.WIDE R6, R33, 0x4, R6 ;  /* 0x0000000421060825 */ /* 0x002fca00078e0206 */
[----:B------:R-:W3:Y:S04]  /*1d70*/  @P0 LDG.E R0, desc[UR40][R6.64] ;  /* 0x0000002806000981 */ /* 0x000ee8000c1e1900 */
[----:B------:R1:W3:Y:S01]  /*1d80*/  @P0 LDG.E R3, desc[UR40][R6.64+0x4] ;  /* 0x0000042806030981 */ /* 0x0002e2000c1e1900 */
[----:B------:R-:W-:Y:S01]  /*1d90*/  ISETP.NE.U32.AND P1, PT, RZ, UR4, PT ;  /* 0x00000004ff007c0c */ /* 0x000fe2000bf25070 */
[----:B-----5:R-:W-:-:S03]  /*1da0*/  IMAD.MOV.U32 R152, RZ, RZ, R30 ;  /* 0x000000ffff987224 */ /* 0x020fc600078e001e */
[----:B------:R-:W-:-:S13]  /*1db0*/  ISETP.NE.AND.EX P1, PT, RZ, UR5, PT, P1 ;  /* 0x00000005ff007c0c */ /* 0x000fda000bf25310 */
[----:B------:R-:W-:-:S04]  /*1dc0*/  @P1 IADD3 R8, P2, R35, UR4, RZ ;  /* 0x0000000423081c10 */ /* 0x000fc8000ff5e0ff */
[----:B------:R-:W-:-:S05]  /*1dd0*/  @P1 IADD3.X R9, R34, UR5, RZ, P2, !PT ;  /* 0x0000000522091c10 */ /* 0x000fca00097fe4ff */
[----:B------:R4:W5:Y:S01]  /*1de0*/  @P1 LDG.E R152, desc[UR40][R8.64] ;  /* 0x0000002808981981 */ /* 0x000962000c1e1900 */
[----:B--2---:R-:W-:Y:S01]  /*1df0*/  ISETP.NE.AND P1, PT, R4, 0x1, PT ;  /* 0x000000010400780c */ /* 0x004fe20003f25270 */
[----:B------:R-:W-:Y:S01]  /*1e00*/  IMAD.SHL.U32 R5, R5, 0x80, RZ ;  /* 0x0000008005057824 */ /* 0x000fe200078e00ff */
[----:B------:R-:W-:Y:S01]  /*1e10*/  LOP3.LUT R12, R10, 0xff, RZ, 0xc0, !PT ;  /* 0x000000ff0a0c7812 */ /* 0x000fe200078ec0ff */
[----:B------:R-:W-:Y:S01]  /*1e20*/  IMAD.IADD R15, R30, 0x1, -R15 ;  /* 0x000000011e0f7824 */ /* 0x000fe200078e0a0f */
[----:B------:R-:W-:Y:S01]  /*1e30*/  BSSY B0, `(.L_x_14492) ;  /* 0x0000037000007945 */ /* 0x000fe20003800000 */
[----:B------:R-:W-:Y:S01]  /*1e40*/  VIADD R4, R5, 0x7f ;  /* 0x0000007f05047836 */ /* 0x000fe20000000000 */
[----:B------:R2:W-:Y:S07]  /*1e50*/  STL [R1+0x1c], R5 ;  /* 0x00001c0501007387 */ /* 0x0005ee0000100800 */
[----:B------:R-:W0:Y:S08]  /*1e60*/  @P1 LDC R11, c[0x0][0x44c] ;  /* 0x00011300ff0b1b82 */ /* 0x000e300000000800 */
[----:B-1----:R-:W1:Y:S01]  /*1e70*/  @P1 LDC R7, c[0x0][0x450] ;  /* 0x00011400ff071b82 */ /* 0x002e620000000800 */
[----:B---3--:R-:W-:-:S02]  /*1e80*/  @P0 IMAD.IADD R24, R3, 0x1, -R0 ;  /* 0x0000000103180824 */ /* 0x008fc400078e0a00 */
[----:B0-----:R-:W-:-:S04]  /*1e90*/  @P1 IMAD.HI.U32 R0, R4, R11, RZ ;  /* 0x0000000b04001227 */ /* 0x001fc800078e00ff */
[----:B--2---:R-:W-:Y:S01]  /*1ea0*/  IMAD.IADD R5, R15, 0x1, R24 ;  /* 0x000000010f057824 */ /* 0x004fe200078e0218 */
[----:B-1----:R-:W-:-:S03]  /*1eb0*/  @P1 SHF.R.U32.HI R4, RZ, R7, R0 ;  /* 0x00000007ff041219 */ /* 0x002fc60000011600 */
[C---:B------:R-:W-:Y:S01]  /*1ec0*/  VIADD R0, R5.reuse, 0x5f ;  /* 0x0000005f05007836 */ /* 0x040fe20000000000 */
[----:B------:R-:W-:Y:S01]  /*1ed0*/  IADD3 R60, R5, 0x60, -R14 ;  /* 0x00000060053c7810 */ /* 0x000fe20007ffe80e */
[----:B------:R0:W-:Y:S02]  /*1ee0*/  STL [R1+0x24], R5 ;  /* 0x0000240501007387 */ /* 0x0001e40000100800 */
[----:B------:R-:W-:Y:S01]  /*1ef0*/  IMAD.HI R0, R0, 0x2aaaaaab, RZ ;  /* 0x2aaaaaab00007827 */ /* 0x000fe200078e02ff */
[----:B------:R-:W-:Y:S01]  /*1f00*/  IADD3 R4, R60, R4, RZ ;  /* 0x000000043c047210 */ /* 0x000fe20007ffe0ff */
[----:B------:R1:W-:Y:S03]  /*1f10*/  STL [R1+0x64], R12 ;  /* 0x0000640c01007387 */ /* 0x0003e60000100800 */
[----:B------:R-:W-:Y:S01]  /*1f20*/  SHF.R.U32.HI R29, RZ, 0x1f, R0 ;  /* 0x0000001fff1d7819 */ /* 0x000fe20000011600 */
[----:B------:R-:W-:Y:S01]  /*1f30*/  IMAD.HI R4, R4, 0x2aaaaaab, RZ ;  /* 0x2aaaaaab04047827 */ /* 0x000fe200078e02ff */
[----:B0-----:R-:W-:-:S02]  /*1f40*/  SHF.R.U32.HI R5, RZ, 0x10, R10 ;  /* 0x00000010ff057819 */ /* 0x001fc4000001160a */
[----:B------:R-:W-:Y:S01]  /*1f50*/  LEA.HI.SX32 R29, R0, R29, 0x1c ;  /* 0x0000001d001d7211 */ /* 0x000fe200078fe2ff */
[----:B------:R-:W-:Y:S01]  /*1f60*/  IMAD.MOV.U32 R0, RZ, RZ, RZ ;  /* 0x000000ffff007224 */ /* 0x000fe200078e00ff */
[----:B------:R-:W-:Y:S01]  /*1f70*/  SHF.R.U32.HI R3, RZ, 0x1f, R4 ;  /* 0x0000001fff037819 */ /* 0x000fe20000011604 */
[----:B------:R1:W-:Y:S03]  /*1f80*/  STL [R1+0x4c], R5 ;  /* 0x00004c0501007387 */ /* 0x0003e60000100800 */
[----:B------:R-:W-:-:S04]  /*1f90*/  LEA.HI.SX32 R4, R4, R3, 0x1c ;  /* 0x0000000304047211 */ /* 0x000fc800078fe2ff */
[----:B----4-:R-:W-:-:S04]  /*1fa0*/  VIMNMX R9, R29, R4, PT ;  /* 0x000000041d097248 */ /* 0x010fc80003fe0100 */
[----:B------:R-:W-:-:S13]  /*1fb0*/  ISETP.GE.AND P0, PT, R9, 0x1, PT ;  /* 0x000000010900780c */ /* 0x000fda0003f06270 */
[----:B-1----:R-:W-:Y:S05]  /*1fc0*/  @!P0 BRA `(.L_x_14493) ;  /* 0x0000000000748947 */ /* 0x002fea0003800000 */
        /* <DEDUP_REMOVED lines=29> */
.L_x_14493:
[----:B------:R-:W-:Y:S05]  /*21a0*/  BSYNC B0 ;  /* 0x0000000000007941 */ /* 0x000fea0003800000 */
.L_x_14492:
        /* <DEDUP_REMOVED lines=34> */
[----:B------:R-:W-:-:S07]  /*23d0*/  IMAD.MOV.U32 R13, RZ, RZ, RZ ;  /* 0x000000ffff0d7224 */ /* 0x000fce00078e00ff */
[----:B------:R-:W-:-:S07]  /*23e0*/  LEPC R20, `(.L_x_14496) ;  /* 0x000000001014794e */ /* 0x000fce0000000000 */
[----:B0----5:R-:W-:Y:S05]  /*23f0*/  CALL.ABS.NOINC R14 ;  /* 0x000000000e007343 */ /* 0x021fea0003c00000 */
.L_x_14496:
[----:B------:R-:W-:Y:S05]  /*2400*/  BSYNC B6 ;  /* 0x0000000000067941 */ /* 0x000fea0003800000 */
.L_x_14495:
        /* <DEDUP_REMOVED lines=20> */
.L_x_14498:
[----:B------:R-:W-:Y:S05]  /*2550*/  BSYNC B6 ;  /* 0x0000000000067941 */ /* 0x000fea0003800000 */
.L_x_14497:
[----:B------:R-:W-:Y:S01]  /*2560*/  ULDC.64 UR4, c[0x0][0xaf0] ;  /* 0x0002bc0000047ab9 */ /* 0x000fe20000000a00 */
[----:B------:R-:W-:Y:S01]  /*2570*/  IMAD.MOV.U32 R0, RZ, RZ, R33 ;  /* 0x000000ffff007224 */ /* 0x000fe200078e0021 */
[----:B------:R-:W-:Y:S01]  /*2580*/  ISETP.NE.U32.AND P0, PT, RZ, UR4, PT ;  /* 0x00000004ff007c0c */ /* 0x000fe2000bf05070 */
[----:B------:R-:W0:Y:S01]  /*2590*/  LDC.64 R8, c[0x0][0x300] ;  /* 0x0000c000ff087b82 */ /* 0x000e220000000a00 */
[----:B------:R-:W1:Y:S02]  /*25a0*/  S2R R42, SR_TID.X ;  /* 0x00000000002a7919 */ /* 0x000e640000002100 */
[----:B------:R-:W-:Y:S01]  /*25b0*/  ISETP.NE.AND.EX P0, PT, RZ, UR5, PT, P0 ;  /* 0x00000005ff007c0c */ /* 0x000fe2000bf05300 */
[----:B------:R-:W-:Y:S01]  /*25c0*/  IMAD.IADD R59, R31, 0x1, R30 ;  /* 0x000000011f3b7824 */ /* 0x000fe200078e021e */
[----:B------:R-:W2:Y:S01]  /*25d0*/  S2R R11, SR_TID.X ;  /* 0x00000000000b7919 */ /* 0x000ea20000002100 */
[----:B------:R-:W-:Y:S02]  /*25e0*/  SHF.R.S32.HI R17, RZ, 0x1f, R16 ;  /* 0x0000001fff117819 */ /* 0x000fe40000011410 */
[----:B------:R-:W-:Y:S01]  /*25f0*/  SHF.R.S32.HI R40, RZ, 0x1f, R22 ;  /* 0x0000001fff287819 */ /* 0x000fe20000011416 */
[C---:B------:R-:W-:Y:S01]  /*2600*/  VIADD R64, R16.reuse, 0x60 ;  /* 0x0000006010407836 */ /* 0x040fe20000000000 */
[----:B------:R-:W3:Y:S01]  /*2610*/  LDC.64 R14, c[0x0][0x3f8] ;  /* 0x0000fe00ff0e7b82 */ /* 0x000ee20000000a00 */
[C---:B------:R-:W-:Y:S01]  /*2620*/  VIADD R12, R16.reuse, 0xe0 ;  /* 0x000000e0100c7836 */ /* 0x040fe20000000000 */
[----:B------:R-:W4:Y:S04]  /*2630*/  LDL R38, [R1+0x38] ;  /* 0x0000380001267983 */ /* 0x000f280000100800 */
[----:B------:R-:W-:Y:S01]  /*2640*/  @P0 IADD3 R6, P1, R35, UR4, RZ ;  /* 0x0000000423060c10 */ /* 0x000fe2000ff3e0ff */
[----:B------:R-:W-:Y:S01]  /*2650*/  VIADD R65, R16, 0x80 ;  /* 0x0000008010417836 */ /* 0x000fe20000000000 */
[----:B------:R-:W3:Y:S02]  /*2660*/  LDC.64 R56, c[0x0][0x408] ;  /* 0x00010200ff387b82 */ /* 0x000ee40000000a00 */
[----:B------:R-:W-:Y:S01]  /*2670*/  @P0 IADD3.X R7, R34, UR5, RZ, P1, !PT ;  /* 0x0000000522070c10 */ /* 0x000fe20008ffe4ff */
[----:B------:R-:W-:-:S04]  /*2680*/  ULDC.64 UR4, c[0x0][0xb00] ;  /* 0x0002c00000047ab9 */ /* 0x000fc80000000a00 */
[----:B------:R2:W4:Y:S01]  /*2690*/  @P0 LDG.E R0, desc[UR40][R6.64] ;  /* 0x0000002806000981 */ /* 0x000522000c1e1900 */
[----:B------:R-:W-:Y:S01]  /*26a0*/  SHF.R.S32.HI R33, RZ, 0x1f, R59 ;  /* 0x0000001fff217819 */ /* 0x000fe2000001143b */
[-C--:B0-----:R-:W-:Y:S01]  /*26b0*/  IMAD.WIDE.U32 R4, R59, R8.reuse, RZ ;  /* 0x000000083b047225 */ /* 0x081fe200078e00ff */
[----:B------:R-:W-:Y:S01]  /*26c0*/  ISETP.NE.U32.AND P0, PT, RZ, UR4, PT ;  /* 0x00000004ff007c0c */ /* 0x000fe2000bf05070 */
[----:B------:R-:W0:Y:S02]  /*26d0*/  LDC R75, c[0x0][0x3f4] ;  /* 0x0000fd00ff4b7b82 */ /* 0x000e240000000800 */
[----:B------:R-:W-:Y:S01]  /*26e0*/  IMAD R10, R33, R8, RZ ;  /* 0x00000008210a7224 */ /* 0x000fe200078e02ff */
[----:B------:R-:W-:Y:S01]  /*26f0*/  ISETP.NE.AND.EX P0, PT, RZ, UR5, PT, P0 ;  /* 0x00000005ff007c0c */ /* 0x000fe2000bf05300 */
[----:B------:R-:W-:Y:S01]  /*2700*/  ULDC.64 UR4, c[0x0][0x308] ;  /* 0x0000c20000047ab9 */ /* 0x000fe20000000a00 */
[----:B-1----:R-:W-:Y:S01]  /*2710*/  SHF.R.U32.HI R42, RZ, 0x7, R42 ;  /* 0x00000007ff2a7819 */ /* 0x002fe2000001162a */
[----:B------:R-:W-:-:S02]  /*2720*/  IMAD R3, R59, R9, R10 ;  /* 0x000000093b037224 */ /* 0x000fc400078e020a */
[----:B------:R-:W-:Y:S01]  /*2730*/  IMAD.WIDE.U32 R62, R22, R8, R16 ;  /* 0x00000008163e7225 */ /* 0x000fe200078e0010 */
[----:B------:R-:W-:-:S03]  /*2740*/  ISETP.NE.AND P6, PT, R42, 0x1, PT ;  /* 0x000000012a00780c */ /* 0x000fc60003fc5270 */
[----:B------:R-:W-:Y:S02]  /*2750*/  IMAD.IADD R5, R5, 0x1, R3 ;  /* 0x0000000105057824 */ /* 0x000fe400078e0203 */
[----:B--2---:R-:W-:Y:S02]  /*2760*/  VIADD R11, R11, 0xffffff80 ;  /* 0xffffff800b0b7836 */ /* 0x004fe40000000000 */
[----:B------:R-:W-:-:S03]  /*2770*/  IMAD.WIDE.U32 R4, R32, UR4, R4 ;  /* 0x0000000420047c25 */ /* 0x000fc6000f8e0004 */
[----:B------:R-:W-:Y:S01]  /*2780*/  SHF.R.S32.HI R6, RZ, 0x1f, R11 ;  /* 0x0000001fff067819 */ /* 0x000fe2000001140b */
[----:B------:R-:W-:Y:S01]  /*2790*/  IMAD R5, R32, UR5, R5 ;  /* 0x0000000520057c24 */ /* 0x000fe2000f8e0205 */
[----:B------:R-:W-:Y:S01]  /*27a0*/  ULDC.64 UR4, c[0x0][0x310] ;  /* 0x0000c40000047ab9 */ /* 0x000fe20000000a00 */
[----:B------:R-:W-:Y:S01]  /*27b0*/  VIADD R66, R16, 0xa0 ;  /* 0x000000a010427836 */ /* 0x000fe20000000000 */
[----:B------:R-:W-:Y:S01]  /*27c0*/  LEA.HI R36, R6, R11, RZ, 0x2 ;  /* 0x0000000b06247211 */ /* 0x000fe200078f10ff */
[----:B------:R-:W-:Y:S01]  /*27d0*/  VIADD R11, R16, 0xc0 ;  /* 0x000000c0100b7836 */ /* 0x000fe20000000000 */
[----:B------:R-:W-:Y:S01]  /*27e0*/  SHF.R.S32.HI R201, RZ, 0x1f, R200 ;  /* 0x0000001fffc97819 */ /* 0x000fe200000114c8 */
[----:B---3--:R-:W-:-:S04]  /*27f0*/  IMAD R30, R40, R56, RZ ;  /* 0x00000038281e7224 */ /* 0x008fc800078e02ff */
[C---:B------:R-:W-:Y:S02]  /*2800*/  IMAD R39, R22.reuse, R57, R30 ;  /* 0x0000003916277224 */ /* 0x040fe400078e021e */
[----:B------:R-:W-:-:S04]  /*2810*/  IMAD.WIDE.U32 R30, R22, R56, R16 ;  /* 0x00000038161e7225 */ /* 0x000fc800078e0010 */
[----:B------:R-:W-:Y:S01]  /*2820*/  IMAD.IADD R31, R39, 0x1, R31 ;  /* 0x00000001271f7824 */ /* 0x000fe200078e021f */
[----:B----4-:R-:W-:Y:S02]  /*2830*/  SHF.R.S32.HI R3, RZ, 0x1f, R0 ;  /* 0x0000001fff037819 */ /* 0x010fe40000011400 */
        /* <DEDUP_REMOVED lines=12> */
[----:B------:R-:W-:Y:S01]  /*2900*/  ISETP.GE.AND P0, PT, R16, UR4, PT ;  /* 0x0000000410007c0c */ /* 0x000fe2000bf06270 */
[----:B------:R-:W-:Y:S01]  /*2910*/  ULDC.64 UR6, c[0x0][0x330] ;  /* 0x0000cc0000067ab9 */ /* 0x000fe20000000a00 */
[----:B------:R-:W-:-:S02]  /*2920*/  ISETP.GE.AND P1, PT, R0, UR4, PT ;  /* 0x0000000400007c0c */ /* 0x000fc4000bf26270 */
[----:B------:R-:W-:Y:S02]  /*2930*/  IADD3.X R62, R61, R63, R10, P2, !PT ;  /* 0x0000003f3d3e7210 */ /* 0x000fe400017fe40a */
[----:B------:R-:W-:Y:S02]  /*2940*/  SEL R7, RZ, 0xffffffff, P1 ;  /* 0xffffffffff077807 */ /* 0x000fe40000800000 */
[----:B------:R-:W-:Y:S02]  /*2950*/  IADD3 R63, R16, 0x40, RZ ;  /* 0x00000040103f7810 */ /* 0x000fe40007ffe0ff */
[----:B------:R-:W-:Y:S01]  /*2960*/  SEL R6, RZ, 0x1, P0 ;  /* 0x00000001ff067807 */ /* 0x000fe20000000000 */
[----:B------:R-:W-:Y:S01]  /*2970*/  IMAD.SHL.U32 R7, R7, 0x2, RZ ;  /* 0x0000000207077824 */ /* 0x000fe200078e00ff */
[----:B------:R-:W-:Y:S02]  /*2980*/  ISETP.GE.AND P0, PT, R63, UR4, PT ;  /* 0x000000043f007c0c */ /* 0x000fe4000bf06270 */
        /* <DEDUP_REMOVED lines=11> */
[----:B------:R-:W-:Y:S02]  /*2a40*/  LOP3.LUT R10, R12, R10, R11, 0xfe, !PT ;  /* 0x0000000a0c0a7212 */ /* 0x000fe400078efe0b */
[----:B------:R-:W-:Y:S02]  /*2a50*/  SEL R11, RZ, 0x10, P0 ;  /* 0x00000010ff0b7807 */ /* 0x000fe40000000000 */
[----:B------:R-:W-:-:S04]  /*2a60*/  SEL R12, RZ, 0x20, P1 ;  /* 0x00000020ff0c7807 */ /* 0x000fc80000800000 */
[----:B------:R-:W-:Y:S02]  /*2a70*/  LOP3.LUT R11, R12, R10, R11, 0xfe, !PT ;  /* 0x0000000a0c0b7212 */ /* 0x000fe400078efe0b */
[----:B------:R-:W-:Y:S01]  /*2a80*/  SEL R10, RZ, 0x40, P2 ;  /* 0x00000040ff0a7807 */ /* 0x000fe20001000000 */
[----:B------:R-:W-:-:S03]  /*2a90*/  IMAD R13, R13, UR4, RZ ;  /* 0x000000040d0d7c24 */ /* 0x000fc6000f8e02ff */
[----:B------:R-:W-:Y:S01]  /*2aa0*/  LOP3.LUT R95, R11, R10, RZ, 0xfc, !PT ;  /* 0x0000000a0b5f7212 */ /* 0x000fe200078efcff */
[-C--:B------:R-:W-:Y:S02]  /*2ab0*/  IMAD R10, R40, R14.reuse, RZ ;  /* 0x0000000e280a7224 */ /* 0x080fe400078e02ff */
[----:B------:R-:W-:Y:S02]  /*2ac0*/  IMAD R93, R21, UR5, R13 ;  /* 0x00000005155d7c24 */ /* 0x000fe4000f8e020d */
[C---:B------:R-:W-:Y:S02]  /*2ad0*/  IMAD R37, R22.reuse, R15, R10 ;  /* 0x0000000f16257224 */ /* 0x040fe400078e020a */
[----:B------:R-:W-:-:S04]  /*2ae0*/  IMAD.WIDE.U32 R10, R22, R14, R200 ;  /* 0x0000000e160a7225 */ /* 0x000fc800078e00c8 */
[----:B------:R-:W-:-:S04]  /*2af0*/  IMAD.WIDE.U32 R12, R22, R14, R16 ;  /* 0x0000000e160c7225 */ /* 0x000fc800078e0010 */
[----:B------:R-:W-:Y:S02]  /*2b00*/  IMAD.IADD R11, R11, 0x1, R37 ;  /* 0x000000010b0b7824 */ /* 0x000fe400078e0225 */
[----:B------:R-:W-:Y:S01]  /*2b10*/  IMAD.IADD R13, R37, 0x1, R13 ;  /* 0x00000001250d7824 */ /* 0x000fe200078e020d */
[----:B-----5:R-:W-:Y:S01]  /*2b20*/  SHF.R.S32.HI R37, RZ, 0x1f, R152 ;  /* 0x0000001fff257819 */ /* 0x020fe20000011498 */
[----:B------:R-:W-:Y:S01]  /*2b30*/  IMAD.WIDE.U32 R6, R21, UR4, R6 ;  /* 0x0000000415067c25 */ /* 0x000fe2000f8e0006 */
[----:B0-----:R-:W-:Y:S01]  /*2b40*/  ISETP.GE.AND P0, PT, R16, R75, PT ;  /* 0x0000004b1000720c */ /* 0x001fe20003f06270 */
[----:B------:R-:W-:Y:S02]  /*2b50*/  ULDC UR4, c[0x0][0x2f4] ;  /* 0x0000bd0000047ab9 */ /* 0x000fe40000000800 */
[----:B------:R-:W-:-:S04]  /*2b60*/  IMAD.WIDE.U32 R20, R22, R56, R200 ;  /* 0x0000003816147225 */ /* 0x000fc800078e00c8 */
[----:B------:R-:W-:Y:S02]  /*2b70*/  IMAD R34, R37, R14, RZ ;  /* 0x0000000e25227224 */ /* 0x000fe400078e02ff */
[----:B------:R-:W-:Y:S02]  /*2b80*/  IMAD.IADD R21, R21, 0x1, R39 ;  /* 0x0000000115157824 */ /* 0x000fe400078e0227 */
[----:B------:R-:W-:Y:S02]  /*2b90*/  IMAD R39, R152, R15, R34 ;  /* 0x0000000f98277224 */ /* 0x000fe400078e0222 */
[----:B------:R-:W2:Y:S01]  /*2ba0*/  LDL R34, [R1+0x34] ;  /* 0x0000340001227983 */ /* 0x000ea20000100800 */
[----:B------:R-:W-:Y:S02]  /*2bb0*/  IADD3 R58, P1, R22, R59, RZ ;  /* 0x0000003b163a7210 */ /* 0x000fe40007f3e0ff */
[----:B------:R-:W-:-:S03]  /*2bc0*/  SEL R35, R75, RZ, P0 ;  /* 0x000000ff4b237207 */ /* 0x000fc60000000000 */
[----:B------:R-:W-:Y:S02]  /*2bd0*/  IMAD.X R59, R40, 0x1, R33, P1 ;  /* 0x00000001283b7824 */ /* 0x000fe400008e0621 */
[----:B------:R-:W-:Y:S02]  /*2be0*/  IMAD.IADD R35, R16, 0x1, R35 ;  /* 0x0000000110237824 */ /* 0x000fe400078e0223 */
[----:B------:R-:W-:Y:S01]  /*2bf0*/  VIADD R40, R22, 0x40 ;  /* 0x0000004016287836 */ /* 0x000fe20000000000 */
[----:B------:R-:W-:Y:S02]  /*2c00*/  SHF.R.S32.HI R43, RZ, 0x1f, R36 ;  /* 0x0000001fff2b7819 */ /* 0x000fe40000011424 */
[----:B------:R-:W-:Y:S01]  /*2c10*/  SHF.R.S32.HI R32, RZ, 0x1f, R35 ;  /* 0x0000001fff207819 */ /* 0x000fe20000011423 */
[----:B------:R-:W-:Y:S01]  /*2c20*/  IMAD.SHL.U32 R40, R40, 0x40, RZ ;  /* 0x0000004028287824 */ /* 0x000fe200078e00ff */
[----:B------:R-:W-:Y:S02]  /*2c30*/  LEA.HI R43, R43, R22, RZ, 0x3 ;  /* 0x000000162b2b7211 */ /* 0x000fe400078f18ff */
[----:B------:R-:W-:-:S02]  /*2c40*/  LEA.HI R32, R32, R35, RZ, 0x3 ;  /* 0x0000002320207211 */ /* 0x000fc400078f18ff */
[----:B------:R-:W-:Y:S02]  /*2c50*/  LOP3.LUT R40, R40, 0x1c0, RZ, 0xc0, !PT ;  /* 0x000001c028287812 */ /* 0x000fe400078ec0ff */
[----:B------:R-:W-:Y:S02]  /*2c60*/  LOP3.LUT R43, R43, 0xfffffff8, RZ, 0xc0, !PT ;  /* 0xfffffff82b2b7812 */ /* 0x000fe400078ec0ff */
[----:B------:R-:W-:Y:S01]  /*2c70*/  LOP3.LUT R33, R40, 0x38, R32, 0xf8, !PT ;  /* 0x0000003828217812 */ /* 0x000fe200078ef820 */
[C---:B------:R-:W-:Y:S02]  /*2c80*/  VIADD R40, R22.reuse, 0x40 ;  /* 0x0000004016287836 */ /* 0x040fe40000000000 */
[----:B------:R-:W-:Y:S02]  /*2c90*/  IMAD.IADD R43, R22, 0x1, -R43 ;  /* 0x00000001162b7824 */ /* 0x000fe400078e0a2b */
[----:B------:R-:W-:Y:S02]  /*2ca0*/  IMAD.SHL.U32 R40, R40, 0x40, RZ ;  /* 0x0000004028287824 */ /* 0x000fe400078e00ff */
[----:B------:R-:W-:Y:S01]  /*2cb0*/  IMAD.SHL.U32 R83, R43, 0x40, RZ ;  /* 0x000000402b537824 */ /* 0x000fe200078e00ff */
[----:B------:R-:W-:Y:S01]  /*2cc0*/  SHF.L.U64.HI R67, R8, 0x6, R9 ;  /* 0x0000000608437819 */ /* 0x000fe20000010209 */
[----:B------:R-:W-:Y:S01]  /*2cd0*/  IMAD R35, R9, 0x60, RZ ;  /* 0x0000006009237824 */ /* 0x000fe200078e02ff */
[----:B------:R-:W-:Y:S01]  /*2ce0*/  LOP3.LUT R40, R40, 0x1c0, RZ, 0xc0, !PT ;  /* 0x000001c028287812 */ /* 0x000fe200078ec0ff */
[C---:B------:R-:W-:Y:S01]  /*2cf0*/  IMAD.SHL.U32 R68, R8.reuse, 0x40, RZ ;  /* 0x0000004008447824 */ /* 0x040fe200078e00ff */
[----:B------:R-:W-:Y:S01]  /*2d00*/  LOP3.LUT R83, R83, 0x1c0, RZ, 0xc0, !PT ;  /* 0x000001c053537812 */ /* 0x000fe200078ec0ff */
[----:B------:R-:W-:Y:S01]  /*2d10*/  IMAD.WIDE.U32 R8, R8, 0x60, RZ ;  /* 0x0000006008087825 */ /* 0x000fe200078e00ff */
[----:B------:R-:W-:-:S02]  /*2d20*/  SHF.R.U32.HI R40, RZ, 0x3, R40 ;  /* 0x00000003ff287819 */ /* 0x000fc40000011628 */
[----:B------:R-:W-:Y:S01]  /*2d30*/  SHF.R.U32.HI R86, RZ, 0x3, R83 ;  /* 0x00000003ff567819 */ /* 0x000fe20000011653 */
[----:B------:R-:W-:Y:S01]  /*2d40*/  IMAD.IADD R76, R9, 0x1, R35 ;  /* 0x00000001094c7824 */ /* 0x000fe200078e0223 */
[----:B------:R-:W-:Y:S01]  /*2d50*/  LOP3.LUT R35, R83, 0x18, R16, 0xf8, !PT ;  /* 0x0000001853237812 */ /* 0x000fe200078ef810 */
[----:B------:R-:W-:Y:S01]  /*2d60*/  IMAD.MOV.U32 R89, RZ, RZ, 0x20 ;  /* 0x00000020ff597424 */ /* 0x000fe200078e00ff */
[----:B------:R-:W-:Y:S01]  /*2d70*/  LOP3.LUT R88, R33, R40, RZ, 0x3c, !PT ;  /* 0x0000002821587212 */ /* 0x000fe200078e3cff */
[----:B------:R-:W-:Y:S01]  /*2d80*/  IMAD R37, R37, R56, RZ ;  /* 0x0000003825257224 */ /* 0x000fe200078e02ff */
[----:B------:R-:W-:Y:S02]  /*2d90*/  LOP3.LUT P1, RZ, R43, 0x4, RZ, 0xc0, !PT ;  /* 0x000000042bff7812 */ /* 0x000fe4000782c0ff */
[----:B------:R-:W-:Y:S02]  /*2da0*/  LOP3.LUT R33, R83, 0x38, R32, 0xf8, !PT ;  /* 0x0000003853217812 */ /* 0x000fe400078ef820 */
[----:B------:R-:W-:Y:S01]  /*2db0*/  LOP3.LUT R35, R35, R86, RZ, 0x3c, !PT ;  /* 0x0000005623237212 */ /* 0x000fe200078e3cff */
[----:B------:R-:W-:Y:S01]  /*2dc0*/  IMAD R77, R15, 0x60, RZ ;  /* 0x000000600f4d7824 */ /* 0x000fe200078e02ff */
[C---:B------:R-:W-:Y:S01]  /*2dd0*/  SHF.L.U64.HI R69, R14.reuse, 0x6, R15 ;  /* 0x000000060e457819 */ /* 0x040fe2000001020f */
[----:B------:R-:W-:Y:S01]  /*2de0*/  IMAD.SHL.U32 R70, R14, 0x40, RZ ;  /* 0x000000400e467824 */ /* 0x000fe200078e00ff */
[----:B------:R-:W-:Y:S01]  /*2df0*/  SHF.L.U64.HI R71, R56, 0x6, R57 ;  /* 0x0000000638477819 */ /* 0x000fe20000010239 */
[----:B------:R-:W-:Y:S01]  /*2e00*/  IMAD.WIDE.U32 R10, R152, R14, R10 ;  /* 0x0000000e980a7225 */ /* 0x000fe200078e000a */
[----:B------:R-:W-:-:S02]  /*2e10*/  SEL R89, R89, 0xffffffe0, !P1 ;  /* 0xffffffe059597807 */ /* 0x000fc40004800000 */
[----:B------:R-:W-:Y:S01]  /*2e20*/  LOP3.LUT R33, R33, R86, RZ, 0x3c, !PT ;  /* 0x0000005621217212 */ /* 0x000fe200078e3cff */
[----:B------:R-:W-:Y:S01]  /*2e30*/  IMAD.WIDE.U32 R12, R152, R14, R12 ;  /* 0x0000000e980c7225 */ /* 0x000fe200078e000c */
[----:B------:R-:W-:Y:S02]  /*2e40*/  SEL R94, RZ, 0xffffff80, P3 ;  /* 0xffffff80ff5e7807 */ /* 0x000fe40001800000 */
[----:B------:R-:W-:Y:S01]  /*2e50*/  LOP3.LUT R85, R32, 0xfffffff8, RZ, 0xc0, !PT ;  /* 0xfffffff820557812 */ /* 0x000fe200078ec0ff */
[----:B------:R-:W-:Y:S02]  /*2e60*/  IMAD R37, R152, R57, R37 ;  /* 0x0000003998257224 */ /* 0x000fe400078e0225 */
[----:B------:R-:W-:Y:S02]  /*2e70*/  IMAD R41, R57, 0x60, RZ ;  /* 0x0000006039297824 */ /* 0x000fe400078e02ff */
[----:B------:R-:W-:Y:S02]  /*2e80*/  IMAD.SHL.U32 R72, R56, 0x40, RZ ;  /* 0x0000004038487824 */ /* 0x000fe400078e00ff */
[----:B------:R-:W-:-:S04]  /*2e90*/  IMAD.WIDE.U32 R20, R152, R56, R20 ;  /* 0x0000003898147225 */ /* 0x000fc800078e0014 */
[----:B------:R-:W-:Y:S02]  /*2ea0*/  VIADD R44, R22, 0x40 ;  /* 0x00000040162c7836 */ /* 0x000fe40000000000 */
[----:B------:R-:W-:Y:S01]  /*2eb0*/  IMAD.WIDE.U32 R30, R152, R56, R30 ;  /* 0x00000038981e7225 */ /* 0x000fe200078e001e */
[----:B------:R-:W-:-:S03]  /*2ec0*/  LOP3.LUT R94, R95, 0x80, R94, 0xc8, !PT ;  /* 0x000000805f5e7812 */ /* 0x000fc600078ec85e */
[----:B------:R-:W-:-:S04]  /*2ed0*/  IMAD.WIDE.U32 R14, R14, 0x60, RZ ;  /* 0x000000600e0e7825 */ /* 0x000fc800078e00ff */
[----:B------:R-:W-:Y:S01]  /*2ee0*/  IMAD.WIDE.U32 R56, R56, 0x60, RZ ;  /* 0x0000006038387825 */ /* 0x000fe200078e00ff */
[----:B------:R-:W-:Y:S02]  /*2ef0*/  SHF.R.S32.HI R73, RZ, 0x1f, R44 ;  /* 0x0000001fff497819 */ /* 0x000fe4000001142c */
[----:B------:R-:W-:Y:S01]  /*2f00*/  IADD3 R79, R11, R39, RZ ;  /* 0x000000270b4f7210 */ /* 0x000fe20007ffe0ff */
[----:B------:R-:W-:Y:S01]  /*2f10*/  VIADD R74, R42, 0x8 ;  /* 0x000000082a4a7836 */ /* 0x000fe20000000000 */
[----:B------:R-:W-:Y:S01]  /*2f20*/  SHF.R.S32.HI R84, RZ, 0x3, R32 ;  /* 0x00000003ff547819 */ /* 0x000fe20000011420 */
[----:B------:R-:W-:Y:S01]  /*2f30*/  IMAD.SHL.U32 R75, R75, 0x2, RZ ;  /* 0x000000024b4b7824 */ /* 0x000fe200078e00ff */
[----:B------:R-:W-:Y:S01]  /*2f40*/  SHF.R.S32.HI R87, RZ, 0x1f, R85 ;  /* 0x0000001fff577819 */ /* 0x000fe20000011455 */
[----:B------:R-:W-:Y:S01]  /*2f50*/  IMAD.IADD R77, R15, 0x1, R77 ;  /* 0x000000010f4d7824 */ /* 0x000fe200078e024d */
[----:B------:R-:W-:Y:S01]  /*2f60*/  ISETP.GE.AND P1, PT, R16, UR4, PT ;  /* 0x0000000410007c0c */ /* 0x000fe2000bf26270 */
[----:B------:R-:W-:Y:S01]  /*2f70*/  IMAD.IADD R78, R57, 0x1, R41 ;  /* 0x00000001394e7824 */ /* 0x000fe200078e0229 */
[----:B------:R-:W-:Y:S01]  /*2f80*/  ISETP.GE.AND P2, PT, R0, UR4, PT ;  /* 0x0000000400007c0c */ /* 0x000fe2000bf46270 */
[----:B------:R-:W-:Y:S01]  /*2f90*/  IMAD.IADD R80, R39, 0x1, R13 ;  /* 0x0000000127507824 */ /* 0x000fe200078e020d */
[----:B------:R-:W-:Y:S01]  /*2fa0*/  LOP3.LUT R95, R95, 0x40, RZ, 0xc0, !PT ;  /* 0x000000405f5f7812 */ /* 0x000fe200078ec0ff */
[----:B------:R-:W-:-:S02]  /*2fb0*/  IMAD.IADD R81, R21, 0x1, R37 ;  /* 0x0000000115517824 */ /* 0x000fc400078e0225 */
[----:B------:R-:W-:Y:S02]  /*2fc0*/  IMAD.IADD R82, R37, 0x1, R31 ;  /* 0x0000000125527824 */ /* 0x000fe400078e021f */
[----:B------:R-:W-:Y:S02]  /*2fd0*/  IMAD.IADD R88, R38, 0x1, R88 ;  /* 0x0000000126587824 */ /* 0x000fe400078e0258 */
[----:B------:R-:W-:Y:S01]  /*2fe0*/  IMAD.IADD R93, R7, 0x1, R93 ;  /* 0x00000001075d7824 */ /* 0x000fe200078e025d */
[----:B------:R-:W-:Y:S01]  /*2ff0*/  @!P6 BAR.SYNC.DEFER_BLOCKING 0x9, 0x100 ;  /* 0x024400000000eb1d */ /* 0x000fe20000010000 */
[C---:B--2---:R-:W-:Y:S02]  /*3000*/  IMAD R90, R34.reuse, 0x200, R35 ;  /* 0x00000200225a7824 */ /* 0x044fe400078e0223 */
[----:B------:R-:W-:Y:S02]  /*3010*/  IMAD R91, R34, 0x200, R33 ;  /* 0x00000200225b7824 */ /* 0x000fe400078e0221 */
[----:B------:R-:W-:-:S07]  /*3020*/  IMAD.IADD R92, R89, 0x1, R90 ;  /* 0x00000001595c7824 */ /* 0x000fce00078e025a */
.L_x_14546:
        /* <DEDUP_REMOVED lines=26> */
[----:B---3--:R-:W-:Y:S05]  /*31d0*/  @!P3 BRA `(.L_x_14500) ;  /* 0x00000028000cb947 */ /* 0x008fea0003800000 */
        /* <DEDUP_REMOVED lines=9> */
[----:B------:R-:W-:Y:S01]  /*3270*/  IMAD.WIDE.U32 R32, R14, R45, RZ ;  /* 0x0000002d0e207225 */ /* 0x000fe200078e00ff */
[----:B------:R-:W-:-:S03]  /*3280*/  IADD3 R108, R35, R39, RZ ;  /* 0x00000027236c7210 */ /* 0x000fc60007ffe0ff */
        /* <DEDUP_REMOVED lines=30> */
.L_x_14503:
[----:B------:R-:W-:Y:S05]  /*3470*/  BSYNC B1 ;  /* 0x0000000000017941 */ /* 0x000fea0003800000 */
.L_x_14502:
[----:B0-----:R-:W-:Y:S01]  /*3480*/  VIADD R36, R22, 0x40 ;  /* 0x0000004016247836 */ /* 0x001fe20000000000 */
[----:B------:R-:W-:Y:S01]  /*3490*/  BSSY B1, `(.L_x_14504) ;  /* 0x000001c000017945 */ /* 0x000fe20003800000 */
[----:B------:R-:W-:Y:S01]  /*34a0*/  CS2R R44, SRZ ;  /* 0x00000000002c7805 */ /* 0x000fe2000001ff00 */
[----:B-----5:R-:W-:Y:S01]  /*34b0*/  IMAD.MOV.U32 R98, RZ, RZ, R50 ;  /* 0x000000ffff627224 */ /* 0x020fe200078e0032 */
[----:B------:R-:W-:Y:S02]  /*34c0*/  CS2R R46, SRZ ;  /* 0x00000000002e7805 */ /* 0x000fe4000001ff00 */
[----:B------:R-:W-:Y:S02]  /*34d0*/  ISETP.GE.AND P5, PT, R36, R106, PT ;  /* 0x0000006a2400720c */ /* 0x000fe40003fa6270 */
[----:B------:R-:W-:Y:S01]  /*34e0*/  CS2R R36, SRZ ;  /* 0x0000000000247805 */ /* 0x000fe2000001ff00 */
[----:B------:R-:W-:-:S10]  /*34f0*/  IMAD.MOV.U32 R99, RZ, RZ, R51 ;  /* 0x000000ffff637224 */ /* 0x000fd400078e0033 */
        /* <DEDUP_REMOVED lines=21> */
.L_x_14505:
[----:B------:R-:W-:Y:S05]  /*3650*/  BSYNC B1 ;  /* 0x0000000000017941 */ /* 0x000fea0003800000 */
.L_x_14504:
        /* <DEDUP_REMOVED lines=28> */
.L_x_14506:
[----:B------:R-:W-:Y:S01]  /*3820*/  IMAD R96, R18, 0x8, R19 ;  /* 0x0000000812607824 */ /* 0x000fe200078e0213 */
[----:B------:R-:W-:Y:S01]  /*3830*/  SHF.L.U32 R107, R202, 0x1f, RZ ;  /* 0x0000001fca6b7819 */ /* 0x000fe200000006ff */
[----:B------:R-:W-:Y:S03]  /*3840*/  BSSY B1, `(.L_x_14507) ;  /* 0x0000003000017945 */ /* 0x000fe60003800000 */
[----:B------:R-:W0:Y:S02]  /*3850*/  SYNCS.PHASECHK.TRANS64.TRYWAIT P6, [R96+URZ+0x32490], R107 ;  /* 0x0324906b600075a7 */ /* 0x000e2400080c017f */
[----:B0-----:R-:W-:Y:S05]  /*3860*/  @!P6 BRA `(.L_x_14508) ;  /* 0x000001e000f8e947 */ /* 0x001fea0003800000 */
.L_x_14821:
[----:B------:R-:W-:Y:S05]  /*3870*/  BSYNC B1 ;  /* 0x0000000000017941 */ /* 0x000fea0003800000 */
.L_x_14507:
        /* <DEDUP_REMOVED lines=8> */
[----:B------:R-:W-:Y:S02]  /*3900*/  SHF.R.U64 R110, R52, 0x10, R53 ;  /* 0x00000010346e7819 */ /* 0x000fe40000001235 */
[--C-:B------:R-:W-:Y:S02]  /*3910*/  SHF.R.U64 R108, R54, 0x10, R55.reuse ;  /* 0x00000010366c7819 */ /* 0x100fe40000001237 */
[----:B------:R-:W-:Y:S01]  /*3920*/  SHF.R.U32.HI R105, RZ, 0x10, R55 ;  /* 0x00000010ff697819 */ /* 0x000fe20000011637 */
[----:B------:R-:W-:Y:S01]  /*3930*/  HADD2.F32 R54, -RZ, R110.H0_H0 ;  /* 0x2000006eff367230 */ /* 0x000fe20000004100 */
[----:B--2---:R-:W-:Y:S01]  /*3940*/  MOV R52, R35 ;  /* 0x0000002300347202 */ /* 0x004fe20000000f00 */
[----:B------:R-:W-:Y:S01]  /*3950*/  HADD2.F32 R108, -RZ, R108.H0_H0 ;  /* 0x2000006cff6c7230 */ /* 0x000fe20000004100 */
[----:B------:R-:W-:Y:S01]  /*3960*/  SHF.R.U32.HI R109, RZ, 0x10, R53 ;  /* 0x00000010ff6d7819 */ /* 0x000fe20000011635 */
[----:B------:R-:W-:Y:S02]  /*3970*/  HADD2.F32 R35, -RZ, R33.H1_H1 ;  /* 0x30000021ff237230 */ /* 0x000fe40000004100 */
[----:B------:R-:W-:-:S02]  /*3980*/  HADD2.F32 R105, -RZ, R105.H0_H0 ;  /* 0x20000069ff697230 */ /* 0x000fc40000004100 */
[----:B------:R-:W-:Y:S02]  /*3990*/  HADD2.F32 R33, -RZ, R33.H0_H0 ;  /* 0x20000021ff217230 */ /* 0x000fe40000004100 */
[-C--:B------:R-:W-:Y:S01]  /*39a0*/  FMUL.FTZ R110, R35, R108.reuse ;  /* 0x0000006c236e7220 */ /* 0x080fe20000410000 */
[--C-:B------:R-:W-:Y:S02]  /*39b0*/  HADD2.F32 R53, -RZ, R52.reuse.H1_H1 ;  /* 0x30000034ff357230 */ /* 0x100fe40000004100 */
[----:B------:R-:W-:Y:S02]  /*39c0*/  HADD2.F32 R52, -RZ, R52.H0_H0 ;  /* 0x20000034ff347230 */ /* 0x000fe40000004100 */
[----:B------:R-:W-:Y:S01]  /*39d0*/  FMUL.FTZ R108, R33, R108 ;  /* 0x0000006c216c7220 */ /* 0x000fe20000410000 */
        /* <DEDUP_REMOVED lines=27> */
.L_x_14514:
[----:B------:R-:W-:Y:S05]  /*3b90*/  BSYNC B3 ;  /* 0x0000000000037941 */ /* 0x000fea0003800000 */
.L_x_14513:
[----:B--2---:R1:W-:Y:S02]  /*3ba0*/  STG.E.128 desc[UR40][R42.64], R32 ;  /* 0x000000202a007986 */ /* 0x0043e4000c101d28 */
.L_x_14512:
[----:B------:R-:W-:Y:S05]  /*3bb0*/  BSYNC B2 ;  /* 0x0000000000027941 */ /* 0x000fea0003800000 */
.L_x_14511:
        /* <DEDUP_REMOVED lines=46> */
.L_x_14516:
[----:B------:R-:W-:Y:S05]  /*3ea0*/  BSYNC B2 ;  /* 0x0000000000027941 */ /* 0x000fea0003800000 */
.L_x_14515:
[----:B--2---:R2:W-:Y:S02]  /*3eb0*/  STG.E.128 desc[UR40][R42.64+0x40], R32 ;  /* 0x000040202a007986 */ /* 0x0045e4000c101d28 */
.L_x_14510:
[----:B------:R-:W-:Y:S05]  /*3ec0*/  BSYNC B1 ;  /* 0x0000000000017941 */ /* 0x000fea0003800000 */
.L_x_14509:
        /* <DEDUP_REMOVED lines=48> */
.L_x_14521:
[----:B------:R-:W-:Y:S05]  /*41d0*/  BSYNC B2 ;  /* 0x0000000000027941 */ /* 0x000fea0003800000 */
.L_x_14520:
[----:B--2---:R3:W-:Y:S02]  /*41e0*/  STG.E.128 desc[UR40][R40.64], R32 ;  /* 0x0000002028007986 */ /* 0x0047e4000c101d28 */
.L_x_14519:
[----:B------:R-:W-:Y:S05]  /*41f0*/  BSYNC B1 ;  /* 0x0000000000017941 */ /* 0x000fea0003800000 */
.L_x_14518:
        /* <DEDUP_REMOVED lines=46> */
.L_x_14523:
[----:B------:R-:W-:Y:S05]  /*44e0*/  BSYNC B1 ;  /* 0x0000000000017941 */ /* 0x000fea0003800000 */
.L_x_14522:
[----:B--2---:R4:W-:Y:S01]  /*44f0*/  STG.E.128 desc[UR40][R40.64+0x40], R32 ;  /* 0x0000402028007986 */ /* 0x0049e2000c101d28 */
[----:B------:R-:W-:Y:S05]  /*4500*/  BRA `(.L_x_14517) ;  /* 0x0000001400ac7947 */ /* 0x000fea0003800000 */
.L_x_14501:
[----:B------:R-:W-:-:S05]  /*4510*/  VIADD R36, R22, 0x40 ;  /* 0x0000004016247836 */ /* 0x000fca0000000000 */
        /* <DEDUP_REMOVED lines=60> */
[----:B-----5:R-:W-:Y:S01]  /*48e0*/  IMAD.MOV.U32 R48, RZ, RZ, R46 ;  /* 0x000000ffff307224 */ /* 0x020fe200078e002e */
[----:B------:R-:W-:Y:S01]  /*48f0*/  MOV R50, R44 ;  /* 0x0000002c00327202 */ /* 0x000fe20000000f00 */
[----:B------:R-:W-:Y:S02]  /*4900*/  IMAD.MOV.U32 R49, RZ, RZ, R47 ;  /* 0x000000ffff317224 */ /* 0x000fe400078e002f */
[----:B------:R-:W-:Y:S01]  /*4910*/  IMAD.MOV.U32 R52, RZ, RZ, R45 ;  /* 0x000000ffff347224 */ /* 0x000fe200078e002d */
[----:B------:R-:W-:Y:S02]  /*4920*/  PRMT R119, R48, 0x5410, R50 ;  /* 0x0000541030777816 */ /* 0x000fe40000000032 */
[----:B------:R-:W-:-:S02]  /*4930*/  PRMT R120, R120, 0x5410, R49 ;  /* 0x0000541078787816 */ /* 0x000fc40000000031 */
[----:B------:R-:W-:Y:S01]  /*4940*/  PRMT R121, R121, 0x5410, R52 ;  /* 0x0000541079797816 */ /* 0x000fe20000000034 */
[----:B------:R-:W-:Y:S06]  /*4950*/  @!P3 BRA `(.L_x_14524) ;  /* 0x000000000004b947 */ /* 0x000fec0003800000 */
[----:B------:R-:W-:Y:S01]  /*4960*/  BPT.TRAP 0x1 ;  /* 0x000000040000795c */ /* 0x000fe20000300000 */
.L_x_14524:
        /* <DEDUP_REMOVED lines=9> */
.L_x_14822:
[----:B------:R-:W-:Y:S05]  /*4a00*/  BSYNC B1 ;  /* 0x0000000000017941 */ /* 0x000fea0003800000 */
.L_x_14525:
[----:B------:R-:W-:Y:S01]  /*4a10*/  ISETP.GE.OR P5, PT, R22, R106, P1 ;  /* 0x0000006a1600720c */ /* 0x000fe20000fa6670 */
[----:B------:R-:W-:-:S12]  /*4a20*/  BSSY B1, `(.L_x_14527) ;  /* 0x000007b000017945 */ /* 0x000fd80003800000 */
[----:B------:R-:W-:Y:S05]  /*4a30*/  @P5 BRA `(.L_x_14528) ;  /* 0x0000000400e45947 */ /* 0x000fea0003800000 */
[----:B------:R-:W3:Y:S01]  /*4a40*/  LDL R50, [R1+0x34] ;  /* 0x0000340001327983 */ /* 0x000ee20000100800 */
[----:B------:R-:W-:Y:S01]  /*4a50*/  SHF.R.S32.HI R48, RZ, 0x1f, R22 ;  /* 0x0000001fff307819 */ /* 0x000fe20000011416 */
[----:B--2---:R-:W-:-:S04]  /*4a60*/  IMAD.WIDE.U32 R104, R22, R102, R100 ;  /* 0x0000006616687225 */ /* 0x004fc800078e0064 */
[----:B------:R-:W-:-:S04]  /*4a70*/  IMAD R48, R48, R102, RZ ;  /* 0x0000006630307224 */ /* 0x000fc800078e02ff */
[----:B------:R-:W-:Y:S01]  /*4a80*/  IMAD R49, R22, R103, R48 ;  /* 0x0000006716317224 */ /* 0x000fe200078e0230 */
[----:B------:R-:W-:-:S03]  /*4a90*/  SEL R48, R75, R110, !P0 ;  /* 0x0000006e4b307207 */ /* 0x000fc60004000000 */
[----:B------:R-:W-:Y:S01]  /*4aa0*/  IMAD.IADD R114, R49, 0x1, R105 ;  /* 0x0000000131727824 */ /* 0x000fe200078e0269 */
[----:B------:R-:W-:-:S04]  /*4ab0*/  SHF.R.S32.HI R49, RZ, 0x1f, R48 ;  /* 0x0000001fff317819 */ /* 0x000fc80000011430 */
[----:B------:R-:W-:-:S04]  /*4ac0*/  LEA.HI R49, R49, R48, RZ, 0x4 ;  /* 0x0000003031317211 */ /* 0x000fc800078f20ff */
[----:B------:R-:W-:-:S05]  /*4ad0*/  LEA.HI.SX32 R49, R49, R84, 0x1c ;  /* 0x0000005431317211 */ /* 0x000fca00078fe2ff */
[----:B------:R-:W-:-:S05]  /*4ae0*/  IMAD.SHL.U32 R111, R49, 0x8, RZ ;  /* 0x00000008316f7824 */ /* 0x000fca00078e00ff */
[----:B------:R-:W-:-:S04]  /*4af0*/  LOP3.LUT R49, R83, 0x38, R111, 0xf8, !PT ;  /* 0x0000003853317812 */ /* 0x000fc800078ef86f */
[----:B------:R-:W-:Y:S01]  /*4b00*/  LOP3.LUT R49, R49, R86, RZ, 0x3c, !PT ;  /* 0x0000005631317212 */ /* 0x000fe200078e3cff */
[----:B------:R-:W-:-:S04]  /*4b10*/  IMAD R48, R18, 0x1800, R91 ;  /* 0x0000180012307824 */ /* 0x000fc800078e025b */
[----:B------:R-:W-:Y:S01]  /*4b20*/  IMAD R48, R48, 0x2, R19 ;  /* 0x0000000230307824 */ /* 0x000fe200078e0213 */
[----:B------:R-:W-:Y:S01]  /*4b30*/  IADD3 R109, P5, P6, R4, R104, R85 ;  /* 0x00000068046d7210 */ /* 0x000fe20007ebe055 */
[----:B------:R-:W-:Y:S03]  /*4b40*/  BSSY B2, `(.L_x_14529) ;  /* 0x000005c000027945 */ /* 0x000fe60003800000 */
[----:B------:R-:W-:Y:S01]  /*4b50*/  IADD3.X R112, R61, R114, R87, P5, P6 ;  /* 0x000000723d707210 */ /* 0x000fe20002fec457 */
[----:B---3--:R-:W-:-:S04]  /*4b60*/  IMAD R49, R50, 0x200, R49 ;  /* 0x0000020032317824 */ /* 0x008fc800078e0231 */
        /* <DEDUP_REMOVED lines=10> */
[----:B------:R-:W-:Y:S01]  /*4c10*/  SHF.R.U64 R34, R38, 0x10, R39 ;  /* 0x0000001026227819 */ /* 0x000fe20000001227 */
[----:B------:R-:W-:Y:S01]  /*4c20*/  HADD2.F32 R113, -RZ, R113.H0_H0 ;  /* 0x20000071ff717230 */ /* 0x000fe20000004100 */
[--C-:B------:R-:W-:Y:S01]  /*4c30*/  SHF.R.U64 R36, R36, 0x10, R37.reuse ;  /* 0x0000001024247819 */ /* 0x100fe20000001225 */
[----:B------:R-:W-:Y:S01]  /*4c40*/  HADD2.F32 R33, -RZ, R33.H0_H0 ;  /* 0x20000021ff217230 */ /* 0x000fe20000004100 */
[----:B------:R-:W-:Y:S01]  /*4c50*/  SHF.R.U32.HI R115, RZ, 0x10, R37 ;  /* 0x00000010ff737819 */ /* 0x000fe20000011625 */
[----:B-1----:R-:W-:Y:S01]  /*4c60*/  HADD2.F32 R37, -RZ, R49.H0_H0 ;  /* 0x20000031ff257230 */ /* 0x002fe20000004100 */
[----:B------:R-:W-:Y:S01]  /*4c70*/  SHF.R.U32.HI R38, RZ, 0x10, R39 ;  /* 0x00000010ff267819 */ /* 0x000fe20000011627 */
[----:B--2---:R-:W-:Y:S01]  /*4c80*/  HADD2.F32 R39, -RZ, R53.H0_H0 ;  /* 0x20000035ff277230 */ /* 0x004fe20000004100 */
[----:B------:R-:W-:Y:S01]  /*4c90*/  SHF.R.U32.HI R35, RZ, 0x10, R35 ;  /* 0x00000010ff237819 */ /* 0x000fe20000011623 */
[----:B------:R-:W-:-:S02]  /*4ca0*/  HADD2.F32 R115, -RZ, R115.H0_H0 ;  /* 0x20000073ff737230 */ /* 0x000fc40000004100 */
[-C--:B------:R-:W-:Y:S01]  /*4cb0*/  FMUL.FTZ R124, R37, R116.reuse ;  /* 0x00000074257c7220 */ /* 0x080fe20000410000 */
[C---:B------:R-:W-:Y:S01]  /*4cc0*/  FMUL.FTZ R122, R39.reuse, R116 ;  /* 0x00000074277a7220 */ /* 0x040fe20000410000 */
[----:B------:R-:W-:Y:S02]  /*4cd0*/  HADD2.F32 R116, -RZ, R53.H1_H1 ;  /* 0x30000035ff747230 */ /* 0x000fe40000004100 */
[-C--:B------:R-:W-:Y:S01]  /*4ce0*/  FFMA.FTZ R39, R39, R118.reuse, R124 ;  /* 0x0000007627277223 */ /* 0x080fe2000001007c */
[----:B------:R-:W-:Y:S02]  /*4cf0*/  HADD2.F32 R53, -RZ, R49.H1_H1 ;  /* 0x30000031ff357230 */ /* 0x000fe40000004100 */
[----:B------:R-:W-:Y:S01]  /*4d00*/  FFMA.FTZ R37, R37, R118, -R122 ;  /* 0x0000007625257223 */ /* 0x000fe2000001087a */
[----:B------:R-:W-:Y:S02]  /*4d10*/  IMAD.MOV.U32 R49, RZ, RZ, R54 ;  /* 0x000000ffff317224 */ /* 0x000fe400078e0036 */
        /* <DEDUP_REMOVED lines=35> */
[C---:B------:R-:W-:Y:S01]  /*4f50*/  FMUL.FTZ R123, R48.reuse, R123 ;  /* 0x0000007b307b7220 */ /* 0x040fe20000410000 */
[----:B------:R-:W-:Y:S01]  /*4f60*/  FFMA.FTZ R36, R53, R55, R122 ;  /* 0x0000003735247223 */ /* 0x000fe2000001007a */
[-C--:B------:R-:W-:Y:S01]  /*4f70*/  FFMA.FTZ R53, R48, R113.reuse, -R115 ;  /* 0x0000007130357223 */ /* 0x080fe20000010873 */
[----:B------:R-:W-:Y:S02]  /*4f80*/  HADD2.F32 R48, -RZ, R49.H0_H0 ;  /* 0x20000031ff307230 */ /* 0x000fe40000004100 */
[----:B------:R-:W-:Y:S01]  /*4f90*/  FFMA.FTZ R55, R52, R113, R123 ;  /* 0x0000007134377223 */ /* 0x000fe2000001007b */
[----:B------:R-:W-:Y:S02]  /*4fa0*/  HADD2.F32 R52, -RZ, R34.H0_H0 ;  /* 0x20000022ff347230 */ /* 0x000fe40000004100 */
[----:B------:R-:W-:-:S02]  /*4fb0*/  HADD2.F32 R115, -RZ, R127.H1_H1 ;  /* 0x3000007fff737230 */ /* 0x000fc40000004100 */
[--C-:B------:R-:W-:Y:S01]  /*4fc0*/  HADD2.F32 R34, -RZ, R50.reuse.H0_H0 ;  /* 0x20000032ff227230 */ /* 0x100fe20000004100 */
[----:B------:R-:W-:Y:S01]  /*4fd0*/  F2FP.F16.F32.PACK_AB R38, R55, R36 ;  /* 0x000000243726723e */ /* 0x000fe200000000ff */
[----:B------:R-:W-:Y:S02]  /*4fe0*/  HADD2.F32 R49, -RZ, R49.H1_H1 ;  /* 0x30000031ff317230 */ /* 0x000fe40000004100 */
[-C--:B------:R-:W-:Y:S01]  /*4ff0*/  FMUL.FTZ R123, R48, R115.reuse ;  /* 0x00000073307b7220 */ /* 0x080fe20000410000 */
[----:B------:R-:W-:Y:S02]  /*5000*/  HADD2.F32 R50, -RZ, R50.H1_H1 ;  /* 0x30000032ff327230 */ /* 0x000fe40000004100 */
[----:B------:R-:W-:Y:S01]  /*5010*/  FMUL.FTZ R115, R34, R115 ;  /* 0x0000007322737220 */ /* 0x000fe20000410000 */
[----:B------:R-:W-:Y:S02]  /*5020*/  HADD2.F32 R113, -RZ, R127.H0_H0 ;  /* 0x2000007fff717230 */ /* 0x000fe40000004100 */
[----:B------:R-:W-:Y:S01]  /*5030*/  FMUL.FTZ R125, R49, R52 ;  /* 0x00000034317d7220 */ /* 0x000fe20000410000 */
[----:B------:R-:W-:-:S02]  /*5040*/  IMAD.MOV.U32 R55, RZ, RZ, R35 ;  /* 0x000000ffff377224 */ /* 0x000fc400078e0023 */
[----:B------:R-:W-:Y:S01]  /*5050*/  FMUL.FTZ R52, R50, R52 ;  /* 0x0000003432347220 */ /* 0x000fe20000410000 */
[-C--:B------:R-:W-:Y:S01]  /*5060*/  FFMA.FTZ R115, R48, R113.reuse, R115 ;  /* 0x0000007130737223 */ /* 0x080fe20000010073 */
[----:B------:R-:W-:Y:S02]  /*5070*/  FFMA.FTZ R123, R34, R113, -R123 ;  /* 0x00000071227b7223 */ /* 0x000fe4000001087b */
[-C--:B------:R-:W-:Y:S01]  /*5080*/  FFMA.FTZ R52, R49, R33.reuse, R52 ;  /* 0x0000002131347223 */ /* 0x080fe20000010034 */
[----:B------:R-:W-:Y:S01]  /*5090*/  FFMA.FTZ R50, R50, R33, -R125 ;  /* 0x0000002132327223 */ /* 0x000fe2000001087d */
[----:B------:R-:W-:Y:S02]  /*50a0*/  F2FP.F16.F32.PACK_AB R49, R54, R37 ;  /* 0x000000253631723e */ /* 0x000fe400000000ff */
[----:B------:R-:W-:Y:S01]  /*50b0*/  F2FP.F16.F32.PACK_AB R48, R53, R32 ;  /* 0x000000203530723e */ /* 0x000fe200000000ff */
[----:B------:R-:W-:Y:S01]  /*50c0*/  IMAD.MOV.U32 R53, RZ, RZ, R39 ;  /* 0x000000ffff357224 */ /* 0x000fe200078e0027 */
[----:B------:R-:W-:Y:S01]  /*50d0*/  F2FP.F16.F32.PACK_AB R54, R52, R115 ;  /* 0x000000733436723e */ /* 0x000fe200000000ff */
[----:B------:R-:W-:Y:S01]  /*50e0*/  IMAD.MOV.U32 R52, RZ, RZ, R38 ;  /* 0x000000ffff347224 */ /* 0x000fe200078e0026 */
[----:B------:R-:W-:-:S07]  /*50f0*/  F2FP.F16.F32.PACK_AB R50, R50, R123 ;  /* 0x0000007b3232723e */ /* 0x000fce00000000ff */
.L_x_14530:
[----:B------:R-:W-:Y:S05]  /*5100*/  BSYNC B2 ;  /* 0x0000000000027941 */ /* 0x000fea0003800000 */
.L_x_14529:
        /* <DEDUP_REMOVED lines=12> */
.L_x_14528:
[----:B------:R-:W-:Y:S05]  /*51d0*/  BSYNC B1 ;  /* 0x0000000000017941 */ /* 0x000fea0003800000 */
.L_x_14527:
[----:B-1----:R-:W-:Y:S02]  /*51e0*/  VIADD R33, R22, 0x40 ;  /* 0x0000004016217836 */ /* 0x002fe40000000000 */
[-C--:B--2---:R-:W-:Y:S02]  /*51f0*/  IMAD R32, R73, R102.reuse, RZ ;  /* 0x0000006649207224 */ /* 0x084fe400078e02ff */
[C---:B------:R-:W-:Y:S01]  /*5200*/  IMAD.WIDE.U32 R100, R33.reuse, R102, R100 ;  /* 0x0000006621647225 */ /* 0x040fe200078e0064 */
[----:B------:R-:W-:-:S03]  /*5210*/  ISETP.GE.OR P5, PT, R33, R106, P1 ;  /* 0x0000006a2100720c */ /* 0x000fc60000fa6670 */
[----:B------:R-:W-:-:S10]  /*5220*/  IMAD R103, R33, R103, R32 ;  /* 0x0000006721677224 */ /* 0x000fd400078e0220 */
[----:B------:R-:W-:Y:S05]  /*5230*/  @P5 BRA `(.L_x_14517) ;  /* 0x0000000800605947 */ /* 0x000fea0003800000 */
[----:B------:R-:W2:Y:S01]  /*5240*/  LDL R34, [R1+0x38] ;  /* 0x0000380001227983 */ /* 0x000ea20000100800 */
[----:B------:R-:W-:Y:S01]  /*5250*/  IMAD.IADD R50, R101, 0x1, R103 ;  /* 0x0000000165327824 */ /* 0x000fe200078e0267 */
[----:B------:R-:W-:Y:S01]  /*5260*/  IADD3 R32, P5, P6, R4, R100, R85 ;  /* 0x0000006404207210 */ /* 0x000fe20007ebe055 */
[C---:B------:R-:W-:Y:S01]  /*5270*/  VIADD R35, R22.reuse, 0x40 ;  /* 0x0000004016237836 */ /* 0x040fe20000000000 */
[----:B------:R-:W-:Y:S01]  /*5280*/  SEL R110, R75, R110, !P0 ;  /* 0x0000006e4b6e7207 */ /* 0x000fe20004000000 */
[----:B------:R-:W-:Y:S01]  /*5290*/  VIADD R36, R22, 0x40 ;  /* 0x0000004016247836 */ /* 0x000fe20000000000 */
[----:B------:R-:W-:Y:S01]  /*52a0*/  IADD3.X R33, R61, R50, R87, P5, P6 ;  /* 0x000000323d217210 */ /* 0x000fe20002fec457 */
[----:B------:R-:W-:Y:S01]  /*52b0*/  IMAD.SHL.U32 R35, R35, 0x40, RZ ;  /* 0x0000004023237824 */ /* 0x000fe200078e00ff */
[----:B------:R-:W-:Y:S01]  /*52c0*/  LEA R48, P5, R32, R98, 0x1 ;  /* 0x0000006220307211 */ /* 0x000fe200078a08ff */
[----:B------:R-:W-:Y:S01]  /*52d0*/  IMAD.SHL.U32 R36, R36, 0x40, RZ ;  /* 0x0000004024247824 */ /* 0x000fe200078e00ff */
[----:B------:R-:W-:Y:S02]  /*52e0*/  BSSY B1, `(.L_x_14531) ;  /* 0x0000068000017945 */ /* 0x000fe40003800000 */
[----:B------:R-:W-:-:S02]  /*52f0*/  LEA.HI.X R49, R32, R99, R33, 0x1, P5 ;  /* 0x0000006320317211 */ /* 0x000fc400028f0c21 */
[----:B------:R-:W-:Y:S02]  /*5300*/  SHF.R.S32.HI R33, RZ, 0x1f, R110 ;  /* 0x0000001fff217819 */ /* 0x000fe4000001146e */
[----:B------:R-:W-:Y:S02]  /*5310*/  LOP3.LUT R35, R35, 0x1c0, RZ, 0xc0, !PT ;  /* 0x000001c023237812 */ /* 0x000fe400078ec0ff */
[----:B------:R-:W-:Y:S02]  /*5320*/  LEA.HI R33, R33, R110, RZ, 0x4 ;  /* 0x0000006e21217211 */ /* 0x000fe400078f20ff */
[----:B------:R-:W-:Y:S02]  /*5330*/  LOP3.LUT R36, R36, 0x1c0, RZ, 0xc0, !PT ;  /* 0x000001c024247812 */ /* 0x000fe400078ec0ff */
[----:B------:R-:W-:Y:S02]  /*5340*/  LEA.HI.SX32 R33, R33, R84, 0x1c ;  /* 0x0000005421217211 */ /* 0x000fe400078fe2ff */
[----:B------:R-:W-:-:S03]  /*5350*/  SHF.R.U32.HI R35, RZ, 0x3, R35 ;  /* 0x00000003ff237819 */ /* 0x000fc60000011623 */
[----:B------:R-:W-:-:S05]  /*5360*/  IMAD.SHL.U32 R51, R33, 0x8, RZ ;  /* 0x0000000821337824 */ /* 0x000fca00078e00ff */
[----:B------:R-:W-:-:S04]  /*5370*/  LOP3.LUT R32, R36, 0x38, R51, 0xf8, !PT ;  /* 0x0000003824207812 */ /* 0x000fc800078ef833 */
[----:B------:R-:W-:-:S04]  /*5380*/  LOP3.LUT R32, R32, R35, RZ, 0x3c, !PT ;  /* 0x0000002320207212 */ /* 0x000fc800078e3cff */
[----:B--2---:R-:W-:Y:S01]  /*5390*/  IADD3 R33, R34, R32, RZ ;  /* 0x0000002022217210 */ /* 0x004fe20007ffe0ff */
[----:B------:R-:W-:-:S04]  /*53a0*/  IMAD R32, R18, 0x1800, R88 ;  /* 0x0000180012207824 */ /* 0x000fc800078e0258 */
        /* <DEDUP_REMOVED lines=23> */
[-C--:B------:R-:W-:Y:S01]  /*5520*/  FMUL.FTZ R102, R39, R54.reuse ;  /* 0x0000003627667220 */ /* 0x080fe20000410000 */
[----:B------:R-:W-:Y:S02]  /*5530*/  HADD2.F32 R35, -RZ, R33.H0_H0 ;  /* 0x20000021ff237230 */ /* 0x000fe40000004100 */
        /* <DEDUP_REMOVED lines=9> */
[--C-:B------:R-:W-:Y:S02]  /*55d0*/  HADD2.F32 R54, -RZ, R120.reuse.H0_H0 ;  /* 0x20000078ff367230 */ /* 0x100fe40000004100 */
[----:B------:R-:W-:Y:S01]  /*55e0*/  FFMA.FTZ R46, R46, R53, R55 ;  /* 0x000000352e2e7223 */ /* 0x000fe20000010037 */
[----:B------:R-:W-:Y:S02]  /*55f0*/  HADD2.F32 R120, -RZ, R120.H1_H1 ;  /* 0x30000078ff787230 */ /* 0x000fe40000004100 */
[----:B------:R-:W-:Y:S01]  /*5600*/  HADD2.F32 R53, -RZ, R47.H0_H0 ;  /* 0x2000002fff357230 */ /* 0x000fe20000004100 */
[----:B------:R-:W-:Y:S01]  /*5610*/  F2FP.F16.F32.PACK_AB R33, R36, R33 ;  /* 0x000000212421723e */ /* 0x000fe200000000ff */
[----:B------:R-:W-:-:S02]  /*5620*/  HADD2.F32 R39, -RZ, R37.H0_H0 ;  /* 0x20000025ff277230 */ /* 0x000fc40000004100 */
[----:B------:R-:W-:Y:S02]  /*5630*/  HADD2.F32 R47, -RZ, R47.H1_H1 ;  /* 0x3000002fff2f7230 */ /* 0x000fe40000004100 */
[-C--:B------:R-:W-:Y:S01]  /*5640*/  FMUL.FTZ R102, R53, R120.reuse ;  /* 0x0000007835667220 */ /* 0x080fe20000410000 */
[----:B------:R-:W-:Y:S02]  /*5650*/  HADD2.F32 R55, -RZ, R104.H0_H0 ;  /* 0x20000068ff377230 */ /* 0x000fe40000004100 */
[C---:B------:R-:W-:Y:S01]  /*5660*/  FMUL.FTZ R120, R39.reuse, R120 ;  /* 0x0000007827787220 */ /* 0x040fe20000410000 */
[----:B------:R-:W-:Y:S02]  /*5670*/  HADD2.F32 R52, -RZ, R37.H1_H1 ;  /* 0x30000025ff347230 */ /* 0x000fe40000004100 */
[-C--:B------:R-:W-:Y:S01]  /*5680*/  FFMA.FTZ R37, R39, R54.reuse, -R102 ;  /* 0x0000003627257223 */ /* 0x080fe20000010866 */
[----:B------:R-:W-:Y:S02]  /*5690*/  HADD2.F32 R45, -RZ, R45.H0_H0 ;  /* 0x2000002dff2d7230 */ /* 0x000fe40000004100 */
[-C--:B------:R-:W-:Y:S01]  /*56a0*/  FMUL.FTZ R103, R47, R55.reuse ;  /* 0x000000372f677220 */ /* 0x080fe20000410000 */
[----:B------:R-:W-:Y:S01]  /*56b0*/  FFMA.FTZ R39, R53, R54, R120 ;  /* 0x0000003635277223 */ /* 0x000fe20000010078 */
[----:B------:R-:W-:Y:S01]  /*56c0*/  FMUL.FTZ R104, R52, R55 ;  /* 0x0000003734687220 */ /* 0x000fe20000410000 */
[----:B------:R-:W-:-:S02]  /*56d0*/  HADD2.F32 R55, -RZ, R44.H0_H0 ;  /* 0x2000002cff377230 */ /* 0x000fc40000004100 */
[-C--:B------:R-:W-:Y:S01]  /*56e0*/  FFMA.FTZ R52, R52, R45.reuse, -R103 ;  /* 0x0000002d34347223 */ /* 0x080fe20000010867 */
[----:B------:R-:W-:Y:S02]  /*56f0*/  HADD2.F32 R53, -RZ, R119.H1_H1 ;  /* 0x30000077ff357230 */ /* 0x000fe40000004100 */
[----:B------:R-:W-:Y:S01]  /*5700*/  FFMA.FTZ R54, R47, R45, R104 ;  /* 0x0000002d2f367223 */ /* 0x000fe20000010068 */
[--C-:B------:R-:W-:Y:S02]  /*5710*/  HADD2.F32 R45, -RZ, R43.reuse.H0_H0 ;  /* 0x2000002bff2d7230 */ /* 0x100fe40000004100 */
[--C-:B------:R-:W-:Y:S01]  /*5720*/  HADD2.F32 R44, -RZ, R32.reuse.H0_H0 ;  /* 0x20000020ff2c7230 */ /* 0x100fe20000004100 */
[----:B------:R-:W-:Y:S01]  /*5730*/  F2FP.F16.F32.PACK_AB R52, R52, R37 ;  /* 0x000000253434723e */ /* 0x000fe200000000ff */
[----:B------:R-:W-:Y:S02]  /*5740*/  HADD2.F32 R43, -RZ, R43.H1_H1 ;  /* 0x3000002bff2b7230 */ /* 0x000fe40000004100 */
[----:B------:R-:W-:Y:S01]  /*5750*/  FMUL.FTZ R103, R45, R53 ;  /* 0x000000352d677220 */ /* 0x000fe20000410000 */
[----:B------:R-:W-:-:S02]  /*5760*/  HADD2.F32 R32, -RZ, R32.H1_H1 ;  /* 0x30000020ff207230 */ /* 0x000fc40000004100 */
[----:B------:R-:W-:Y:S01]  /*5770*/  FMUL.FTZ R102, R44, R53 ;  /* 0x000000352c667220 */ /* 0x000fe20000410000 */
[----:B------:R-:W-:Y:S02]  /*5780*/  HADD2.F32 R47, -RZ, R117.H1_H1 ;  /* 0x30000075ff2f7230 */ /* 0x000fe40000004100 */
[-C--:B------:R-:W-:Y:S01]  /*5790*/  FMUL.FTZ R53, R43, R55.reuse ;  /* 0x000000372b357220 */ /* 0x080fe20000410000 */
[----:B------:R-:W-:Y:S02]  /*57a0*/  HADD2.F32 R119, -RZ, R119.H0_H0 ;  /* 0x20000077ff777230 */ /* 0x000fe40000004100 */
[----:B------:R-:W-:Y:S01]  /*57b0*/  FMUL.FTZ R104, R32, R55 ;  /* 0x0000003720687220 */ /* 0x000fe20000410000 */
[----:B------:R-:W-:Y:S02]  /*57c0*/  HADD2.F32 R117, -RZ, R117.H0_H0 ;  /* 0x20000075ff757230 */ /* 0x000fe40000004100 */
[-C--:B------:R-:W-:Y:S01]  /*57d0*/  FFMA.FTZ R103, R44, R47.reuse, -R103 ;  /* 0x0000002f2c677223 */ /* 0x080fe20000010867 */
[----:B------:R-:W-:Y:S01]  /*57e0*/  FFMA.FTZ R102, R45, R47, R102 ;  /* 0x0000002f2d667223 */ /* 0x000fe20000010066 */
[-C--:B------:R-:W-:Y:S01]  /*57f0*/  FFMA.FTZ R44, R32, R40.reuse, -R53 ;  /* 0x00000028202c7223 */ /* 0x080fe20000010835 */
[----:B------:R-:W-:Y:S01]  /*5800*/  FFMA.FTZ R45, R43, R40, R104 ;  /* 0x000000282b2d7223 */ /* 0x000fe20000010068 */
[----:B------:R-:W-:Y:S01]  /*5810*/  HADD2.F32 R40, -RZ, R38.H0_H0 ;  /* 0x20000026ff287230 */ /* 0x000fe20000004100 */
[----:B------:R-:W-:Y:S01]  /*5820*/  F2FP.F16.F32.PACK_AB R37, R46, R35 ;  /* 0x000000232e25723e */ /* 0x000fe200000000ff */
[----:B------:R-:W-:Y:S01]  /*5830*/  HADD2.F32 R43, -RZ, R42.H0_H0 ;  /* 0x2000002aff2b7230 */ /* 0x000fe20000004100 */
[----:B------:R-:W-:Y:S01]  /*5840*/  F2FP.F16.F32.PACK_AB R39, R54, R39 ;  /* 0x000000273627723e */ /* 0x000fe200000000ff */
[----:B------:R-:W-:-:S02]  /*5850*/  HADD2.F32 R32, -RZ, R34.H0_H0 ;  /* 0x20000022ff207230 */ /* 0x000fc40000004100 */
[-C--:B------:R-:W-:Y:S01]  /*5860*/  FMUL.FTZ R47, R40, R119.reuse ;  /* 0x00000077282f7220 */ /* 0x080fe20000410000 */
[----:B------:R-:W-:Y:S01]  /*5870*/  HADD2.F32 R38, -RZ, R38.H1_H1 ;  /* 0x30000026ff267230 */ /* 0x000fe20000004100 */
[----:B------:R-:W-:Y:S01]  /*5880*/  F2FP.F16.F32.PACK_AB R36, R45, R102 ;  /* 0x000000662d24723e */ /* 0x000fe200000000ff */
        /* <DEDUP_REMOVED lines=11> */
[----:B------:R-:W-:Y:S02]  /*5940*/  F2FP.F16.F32.PACK_AB R34, R34, R47 ;  /* 0x0000002f2222723e */ /* 0x000fe400000000ff */
[----:B------:R-:W-:-:S07]  /*5950*/  F2FP.F16.F32.PACK_AB R38, R38, R119 ;  /* 0x000000772626723e */ /* 0x000fce00000000ff */
.L_x_14532:
[----:B------:R-:W-:Y:S05]  /*5960*/  BSYNC B1 ;  /* 0x0000000000017941 */ /* 0x000fea0003800000 */
.L_x_14531:
        /* <DEDUP_REMOVED lines=10> */
.L_x_14500:
[----:B------:R-:W-:-:S06]  /*5a10*/  UISETP.NE.AND UP0, UPT, UR37, 0x3, UPT ;  /* 0x000000032500788c */ /* 0x000fcc000bf05270 */
[----:B------:R-:W-:-:S13]  /*5a20*/  PLOP3.LUT P3, PT, PT, PT, UP0, 0x80, 0x0 ;  /* 0x000000000000781c */ /* 0x000fda0003f6f008 */
[----:B------:R-:W-:Y:S05]  /*5a30*/  @!P3 BRA `(.L_x_14533) ;  /* 0x000000000004b947 */ /* 0x000fea0003800000 */
[----:B------:R-:W-:Y:S01]  /*5a40*/  BPT.TRAP 0x1 ;  /* 0x000000040000795c */ /* 0x000fe20000300000 */
.L_x_14533:
[----:B------:R-:W-:Y:S01]  /*5a50*/  IMAD R96, R18, 0x8, R19 ;  /* 0x0000000812607824 */ /* 0x000fe200078e0213 */
[----:B------:R-:W-:Y:S01]  /*5a60*/  SHF.L.U32 R107, R202, 0x1f, RZ ;  /* 0x0000001fca6b7819 */ /* 0x000fe200000006ff */
[----:B------:R-:W-:Y:S01]  /*5a70*/  IMAD R106, R27, -0x60, R24 ;  /* 0xffffffa01b6a7824 */ /* 0x000fe200078e0218 */
[----:B------:R-:W-:Y:S02]  /*5a80*/  BSSY B1, `(.L_x_14534) ;  /* 0x0000004000017945 */ /* 0x000fe40003800000 */
[----:B------:R-:W0:Y:S02]  /*5a90*/  SYNCS.PHASECHK.TRANS64.TRYWAIT P4, [R96+URZ+0x32490], R107 ;  /* 0x0324906b600075a7 */ /* 0x000e24000808017f */
[----:B------:R-:W-:Y:S01]  /*5aa0*/  VIMNMX R106, R106, 0x60, PT ;  /* 0x000000606a6a7848 */ /* 0x000fe20003fe0100 */
[----:B0-----:R-:W-:Y:S06]  /*5ab0*/  @!P4 BRA `(.L_x_14535) ;  /* 0x000001c0008cc947 */ /* 0x001fec0003800000 */
.L_x_14823:
[----:B------:R-:W-:Y:S05]  /*5ac0*/  BSYNC B1 ;  /* 0x0000000000017941 */ /* 0x000fea0003800000 */
.L_x_14534:
[CC--:B------:R-:W-:Y:S01]  /*5ad0*/  ISETP.GE.AND P5, PT, R22.reuse, R106.reuse, PT ;  /* 0x0000006a1600720c */ /* 0x0c0fe20003fa6270 */
[----:B------:R-:W-:Y:S01]  /*5ae0*/  VIADD R32, R22, 0x40 ;  /* 0x0000004016207836 */ /* 0x000fe20000000000 */
[----:B------:R-:W-:Y:S04]  /*5af0*/  BSSY B1, `(.L_x_14536) ;  /* 0x0000007000017945 */ /* 0x000fe80003800000 */
[----:B------:R-:W-:-:S07]  /*5b00*/  ISETP.GE.AND P4, PT, R32, R106, PT ;  /* 0x0000006a2000720c */ /* 0x000fce0003f86270 */
[----:B------:R-:W-:Y:S06]  /*5b10*/  @P5 BRA `(.L_x_14537) ;  /* 0x0000000000105947 */ /* 0x000fec0003800000 */
[----:B------:R-:W1:Y:S04]  /*5b20*/  @!P1 LDS.128 R32, [R104] ;  /* 0x0000000068209984 */ /* 0x000e680000000c00 */
[----:B------:R-:W2:Y:S04]  /*5b30*/  @!P2 LDS.128 R36, [R103] ;  /* 0x000000006724a984 */ /* 0x000ea80000000c00 */
[----:B-1----:R1:W-:Y:S04]  /*5b40*/  @!P1 STG.E.128 desc[UR40][R42.64], R32 ;  /* 0x000000202a009986 */ /* 0x0023e8000c101d28 */
[----:B--2---:R1:W-:Y:S02]  /*5b50*/  @!P2 STG.E.128 desc[UR40][R42.64+0x40], R36 ;  /* 0x000040242a00a986 */ /* 0x0043e4000c101d28 */
.L_x_14537:
[----:B------:R-:W-:Y:S05]  /*5b60*/  BSYNC B1 ;  /* 0x0000000000017941 */ /* 0x000fea0003800000 */
.L_x_14536:
[----:B------:R-:W-:Y:S05]  /*5b70*/  @P4 BRA `(.L_x_14517) ;  /* 0x0000000000104947 */ /* 0x000fea0003800000 */
[----:B-1----:R-:W1:Y:S04]  /*5b80*/  @!P1 LDS.128 R32, [R104+0x2000] ;  /* 0x0020000068209984 */ /* 0x002e680000000c00 */
[----:B------:R-:W2:Y:S04]  /*5b90*/  @!P2 LDS.128 R36, [R103+0x2000] ;  /* 0x002000006724a984 */ /* 0x000ea80000000c00 */
[----:B-1----:R1:W-:Y:S04]  /*5ba0*/  @!P1 STG.E.128 desc[UR40][R40.64], R32 ;  /* 0x0000002028009986 */ /* 0x0023e8000c101d28 */
[----:B--2---:R1:W-:Y:S02]  /*5bb0*/  @!P2 STG.E.128 desc[UR40][R40.64+0x40], R36 ;  /* 0x000040242800a986 */ /* 0x0043e4000c101d28 */
.L_x_14517:
[----:B------:R-:W-:Y:S05]  /*5bc0*/  BSYNC B0 ;  /* 0x0000000000007941 */ /* 0x000fea0003800000 */
.L_x_14499:
        /* <DEDUP_REMOVED lines=17> */
.L_x_14539:
[----:B------:R-:W-:Y:S05]  /*5ce0*/  BSYNC B0 ;  /* 0x0000000000007941 */ /* 0x000fea0003800000 */
.L_x_14538:
[----:B------:R-:W2:Y:S01]  /*5cf0*/  SYNCS.PHASECHK.TRANS64.TRYWAIT P3, [R96+URZ+0x324b0], R107 ;  /* 0x0324b06b600075a7 */ /* 0x000ea2000806017f */
[----:B------:R-:W-:Y:S01]  /*5d00*/  ULDC UR38, c[0x0][0x320] ;  /* 0x0000c80000267ab9 */ /* 0x000fe20000000800 */
[----:B------:R-:W-:Y:S01]  /*5d10*/  ULDC.64 UR46, c[0x0][0x328] ;  /* 0x0000ca00002e7ab9 */ /* 0x000fe20000000a00 */
[----:B------:R-:W-:Y:S01]  /*5d20*/  ULDC.64 UR44, c[0x0][0x318] ;  /* 0x0000c600002c7ab9 */ /* 0x000fe20000000a00 */
[----:B------:R-:W-:Y:S01]  /*5d30*/  BSSY B0, `(.L_x_14540) ;  /* 0x0000003000007945 */ /* 0x000fe20003800000 */
[----:B-1----:R-:W-:-:S03]  /*5d40*/  IMAD R32, R18, 0x6000, R90 ;  /* 0x0000600012207824 */ /* 0x002fc600078e025a */
[----:B--2---:R-:W-:Y:S05]  /*5d50*/  @!P3 BRA `(.L_x_14541) ;  /* 0x000001bc00f8b947 */ /* 0x004fea0003800000 */
.L_x_14824:
[----:B------:R-:W-:Y:S05]  /*5d60*/  BSYNC B0 ;  /* 0x0000000000007941 */ /* 0x000fea0003800000 */
.L_x_14540:
        /* <DEDUP_REMOVED lines=39> */
.L_x_14543:
[----:B------:R-:W-:Y:S05]  /*5fe0*/  BSYNC B0 ;  /* 0x0000000000007941 */ /* 0x000fea0003800000 */
.L_x_14542:
[----:B--2---:R-:W-:Y:S01]  /*5ff0*/  VIADD R32, R22, 0x40 ;  /* 0x0000004016207836 */ /* 0x004fe20000000000 */
[----:B------:R-:W-:Y:S04]  /*6000*/  BSSY B0, `(.L_x_14544) ;  /* 0x0000025000007945 */ /* 0x000fe80003800000 */
[----:B------:R-:W-:-:S13]  /*6010*/  ISETP.GE.AND P3, PT, R32, R106, PT ;  /* 0x0000006a2000720c */ /* 0x000fda0003f66270 */
[----:B------:R-:W-:Y:S05]  /*6020*/  @P3 BRA `(.L_x_14545) ;  /* 0x0000000000883947 */ /* 0x000fea0003800000 */
[----:B------:R-:W-:Y:S01]  /*6030*/  IADD3 R35, P3, R36, 0x40, RZ ;  /* 0x0000004024237810 */ /* 0x000fe20007f7e0ff */
[----:B------:R-:W-:Y:S02]  /*6040*/  IMAD.MOV.U32 R32, RZ, RZ, R6 ;  /* 0x000000ffff207224 */ /* 0x000fe400078e0006 */
[----:B------:R-:W-:Y:S02]  /*6050*/  IMAD.MOV.U32 R33, RZ, RZ, R93 ;  /* 0x000000ffff217224 */ /* 0x000fe400078e005d */
[----:B------:R-:W-:Y:S02]  /*6060*/  IMAD.X R36, RZ, RZ, R37, P3 ;  /* 0x000000ffff247224 */ /* 0x000fe400018e0625 */
[----:B------:R-:W-:-:S04]  /*6070*/  IMAD.WIDE.U32 R32, R35, UR46, R32 ;  /* 0x0000002e23207c25 */ /* 0x000fc8000f8e0020 */
[----:B------:R-:W-:-:S04]  /*6080*/  IMAD R36, R36, UR46, RZ ;  /* 0x0000002e24247c24 */ /* 0x000fc8000f8e02ff */
[----:B------:R-:W-:Y:S01]  /*6090*/  IMAD R35, R35, UR47, R36 ;  /* 0x0000002f23237c24 */ /* 0x000fe2000f8e0224 */
[----:B------:R-:W-:-:S04]  /*60a0*/  LEA R36, P3, R32, UR44, 0x1 ;  /* 0x0000002c20247c11 */ /* 0x000fc8000f8608ff */
[----:B------:R-:W-:-:S04]  /*60b0*/  IADD3 R33, R33, R35, RZ ;  /* 0x0000002321217210 */ /* 0x000fc80007ffe0ff */
        /* <DEDUP_REMOVED lines=25> */
.L_x_14545:
[----:B------:R-:W-:Y:S05]  /*6250*/  BSYNC B0 ;  /* 0x0000000000007941 */ /* 0x000fea0003800000 */
.L_x_14544:
[----:B------:R-:W-:Y:S01]  /*6260*/  @!PT LDS RZ, [RZ] ;  /* 0x00000000fffff984 */ /* 0x000fe20000000800 */
[----:B------:R-:W-:Y:S01]  /*6270*/  @!PT LDS RZ, [RZ] ;  /* 0x00000000fffff984 */ /* 0x000fe20000000800 */
[----:B------:R-:W-:Y:S01]  /*6280*/  @!PT LDS RZ, [RZ] ;  /* 0x00000000fffff984 */ /* 0x000fe20000000800 */
[----:B------:R-:W-:Y:S01]  /*6290*/  @!PT LDS RZ, [RZ] ;  /* 0x00000000fffff984 */ /* 0x000fe20000000800 */
[----:B------:R3:W-:Y:S06]  /*62a0*/  MEMBAR.ALL.CTA ;  /* 0x0000000000007992 */ /* 0x0007ec0000008000 */
[----:B---3--:R-:W3:Y:S02]  /*62b0*/  FENCE.VIEW.ASYNC.S ;  /* 0x00000000000073c6 */ /* 0x008ee40000000000 */
[----:B---3--:R3:W-:Y:S01]  /*62c0*/  BAR.SYNC.DEFER_BLOCKING R74, 0x80 ;  /* 0x0002004a0000751d */ /* 0x0087e20000010000 */
[----:B------:R-:W-:Y:S01]  /*62d0*/  ISETP.NE.AND P5, PT, R97, RZ, PT ;  /* 0x000000ff6100720c */ /* 0x000fe20003fa5270 */
[----:B------:R-:W-:-:S02]  /*62e0*/  VIADD R18, R18, 0x1 ;  /* 0x0000000112127836 */ /* 0x000fc40000000000 */
[----:B01----:R-:W-:-:S03]  /*62f0*/  @!P4 VIADD R96, R96, 0x324c0 ;  /* 0x000324c06060c836 */ /* 0x003fc60000000000 */
[C---:B------:R-:W-:Y:S02]  /*6300*/  ISETP.NE.AND P3, PT, R18.reuse, 0x2, PT ;  /* 0x000000021200780c */ /* 0x040fe40003f65270 */
[----:B------:R-:W-:Y:S02]  /*6310*/  @!P4 PRMT R96, RZ, 0x654, R96 ;  /* 0x00000654ff60c816 */ /* 0x000fe40000000060 */
[----:B--2---:R-:W-:Y:S02]  /*6320*/  SEL R33, RZ, 0x1, P3 ;  /* 0x00000001ff217807 */ /* 0x004fe40001800000 */
        /* <DEDUP_REMOVED lines=9> */
.L_x_14494:
[----:B------:R-:W2:Y:S01]  /*63c0*/  LDL R3, [R1+0x1c] ;  /* 0x00001c0001037983 */ /* 0x000ea20000100800 */
[----:B------:R-:W0:Y:S01]  /*63d0*/  LDC R0, c[0x0][0x448] ;  /* 0x00011200ff007b82 */ /* 0x000e220000000800 */
[----:B------:R-:W-:Y:S01]  /*63e0*/  IMAD.MOV.U32 R215, RZ, RZ, RZ ;  /* 0x000000ffffd77224 */ /* 0x000fe200078e00ff */
[----:B0-----:R-:W-:-:S13]  /*63f0*/  ISETP.NE.AND P1, PT, R0, 0x1, PT ;  /* 0x000000010000780c */ /* 0x001fda0003f25270 */
[----:B------:R-:W0:Y:S08]  /*6400*/  @P1 LDC R0, c[0x0][0x44c] ;  /* 0x00011300ff001b82 */ /* 0x000e300000000800 */
[----:B------:R-:W1:Y:S01]  /*6410*/  @P1 LDC R5, c[0x0][0x450] ;  /* 0x00011400ff051b82 */ /* 0x000e620000000800 */
[----:B--2---:R-:W-:-:S04]  /*6420*/  VIADD R3, R3, 0x7f ;  /* 0x0000007f03037836 */ /* 0x004fc80000000000 */
        /* <DEDUP_REMOVED lines=12> */
.L_x_14547:
[----:B------:R-:W-:Y:S04]  /*64f0*/  BSSY B0, `(.L_x_14548) ;  /* 0x0000020000007945 */ /* 0x000fe80003800000 */
[----:B------:R-:W-:Y:S05]  /*6500*/  @!P1 BRA `(.L_x_14549) ;  /* 0x0000000000789947 */ /* 0x000fea0003800000 */
[----:B------:R-:W2:Y:S01]  /*6510*/  LDL R0, [R1+0x4c] ;  /* 0x00004c0001007983 */ /* 0x000ea20000100800 */
[----:B------:R-:W-:Y:S01]  /*6520*/  ULDC UR4, c[0x0][0xae8] ;  /* 0x0002ba0000047ab9 */ /* 0x000fe20000000800 */
[----:B--2---:R-:W-:-:S04]  /*6530*/  ISETP.NE.AND P0, PT, R0, RZ, PT ;  /* 0x000000ff0000720c */ /* 0x004fc80003f05270 */
        /* <DEDUP_REMOVED lines=27> */
.L_x_14549:
[----:B------:R-:W-:Y:S05]  /*66f0*/  BSYNC B0 ;  /* 0x0000000000007941 */ /* 0x000fea0003800000 */
.L_x_14548:
[----:B------:R-:W2:Y:S01]  /*6700*/  LDL R0, [R1+0x64] ;  /* 0x0000640001007983 */ /* 0x000ea20000100800 */
[----:B------:R-:W-:Y:S01]  /*6710*/  PLOP3.LUT P0, PT, PT, PT, PT, 0x80, 0x0 ;  /* 0x000000000000781c */ /* 0x000fe20003f0f070 */
[----:B------:R-:W-:Y:S01]  /*6720*/  IMAD.MOV.U32 R3, RZ, RZ, RZ ;  /* 0x000000ffff037224 */ /* 0x000fe200078e00ff */
[----:B------:R-:W-:Y:S01]  /*6730*/  CS2R R150, SRZ ;  /* 0x0000000000967805 */ /* 0x000fe2000001ff00 */
        /* <DEDUP_REMOVED lines=27> */
[----:B---3--:R-:W-:Y:S02]  /*68f0*/  CS2R R96, SRZ ;  /* 0x0000000000607805 */ /* 0x008fe4000001ff00 */
        /* <DEDUP_REMOVED lines=36> */
[----:B--2---:R-:W-:-:S05]  /*6b40*/  IMAD R0, R0, R215, RZ ;  /* 0x000000d700007224 */ /* 0x004fca00078e02ff */
[----:B------:R0:W-:Y:S01]  /*6b50*/  STL [R1+0x30], R0 ;  /* 0x0000300001007387 */ /* 0x0001e20000100800 */
[----:B------:R-:W-:-:S04]  /*6b60*/  VIADDMNMX R215, R0, R215, R10, PT ;  /* 0x000000d700d77246 */ /* 0x000fc8000380010a */
[----:B------:R-:W-:-:S13]  /*6b70*/  ISETP.GT.AND P1, PT, R215, R0, PT ;  /* 0x00000000d700720c */ /* 0x000fda0003f24270 */
[----:B0-----:R-:W-:Y:S05]  /*6b80*/  @!P1 BRA `(.L_x_14550) ;  /* 0x000000bc008c9947 */ /* 0x001fea0003800000 */
        /* <DEDUP_REMOVED lines=8> */
.L_x_14827:
[----:B-1----:R-:W-:Y:S01]  /*6c10*/  LEA.HI R0, R14, R14, RZ, 0x1 ;  /* 0x0000000e0e007211 */ /* 0x002fe200078f08ff */
[----:B------:R-:W-:Y:S01]  /*6c20*/  VIADD R24, R19, 0x18400 ;  /* 0x0001840013187836 */ /* 0x000fe20000000000 */
[----:B------:R-:W-:Y:S01]  /*6c30*/  BSSY B6, `(.L_x_14552) ;  /* 0x000001d000067945 */ /* 0x000fe20003800000 */
[----:B------:R-:W-:Y:S01]  /*6c40*/  IMAD.MOV.U32 R213, RZ, RZ, 0x40000040 ;  /* 0x40000040ffd57424 */ /* 0x000fe200078e00ff */
[----:B------:R-:W-:Y:S02]  /*6c50*/  LOP3.LUT R3, R0, 0x7fffe, RZ, 0xc0, !PT ;  /* 0x0007fffe00037812 */ /* 0x000fe400078ec0ff */
[----:B------:R-:W-:-:S03]  /*6c60*/  LOP3.LUT P0, RZ, R24, 0x1bf, RZ, 0xc0, !PT ;  /* 0x000001bf18ff7812 */ /* 0x000fc6000780c0ff */
[----:B------:R-:W-:-:S04]  /*6c70*/  IMAD.IADD R3, R14, 0x1, -R3 ;  /* 0x000000010e037824 */ /* 0x000fc800078e0a03 */
[----:B------:R-:W-:-:S05]  /*6c80*/  IMAD R3, R3, 0x2000, R24 ;  /* 0x0000200003037824 */ /* 0x000fca00078e0218 */
[----:B------:R-:W-:Y:S02]  /*6c90*/  SHF.R.U32.HI R0, RZ, 0x4, R3 ;  /* 0x00000004ff007819 */ /* 0x000fe40000011603 */
[----:B------:R-:W-:Y:S02]  /*6ca0*/  IADD3 R3, R3, 0xa000, RZ ;  /* 0x0000a00003037810 */ /* 0x000fe40007ffe0ff */
[----:B------:R-:W-:Y:S02]  /*6cb0*/  LOP3.LUT R0, R0, 0x3fff, RZ, 0xc0, !PT ;  /* 0x00003fff00007812 */ /* 0x000fe400078ec0ff */
[----:B------:R-:W-:Y:S02]  /*6cc0*/  SHF.R.U32.HI R3, RZ, 0x4, R3 ;  /* 0x00000004ff037819 */ /* 0x000fe40000011603 */
[----:B------:R-:W-:Y:S02]  /*6cd0*/  LOP3.LUT R212, R0, 0x10000, RZ, 0xfc, !PT ;  /* 0x0001000000d47812 */ /* 0x000fe400078efcff */
        /* <DEDUP_REMOVED lines=18> */
.L_x_14553:
[----:B------:R-:W-:Y:S05]  /*6e00*/  BSYNC B6 ;  /* 0x0000000000067941 */ /* 0x000fea0003800000 */
.L_x_14552:
[----:B------:R-:W-:Y:S02]  /*6e10*/  ULDC UR4, c[0x0][0x3f4] ;  /* 0x0000fd0000047ab9 */ /* 0x000fe40000000800 */
[----:B------:R-:W-:-:S13]  /*6e20*/  ISETP.LT.AND P0, PT, RZ, UR4, PT ;  /* 0x00000004ff007c0c */ /* 0x000fda000bf01270 */
[----:B------:R-:W-:Y:S05]  /*6e30*/  @P0 BRA `(.L_x_14554) ;  /* 0x0000000000400947 */ /* 0x000fea0003800000 */
[----:B------:R-:W2:Y:S02]  /*6e40*/  LDL R20, [R1+0x60] ;  /* 0x0000600001147983 */ /* 0x000ea40000100800 */
[----:B--2---:R-:W-:-:S04]  /*6e50*/  LEA.HI R0, R20, R20, RZ, 0x1 ;  /* 0x0000001414007211 */ /* 0x004fc800078f08ff */
        /* <DEDUP_REMOVED lines=8> */
.L_x_14557:
[----:B--2---:R2:W3:Y:S02]  /*6ee0*/  SYNCS.PHASECHK.TRANS64.TRYWAIT P0, [R19+URZ+0x32400], R4 ;  /* 0x03240004130075a7 */ /* 0x0044e4000800017f */
[----:B---3--:R-:W-:Y:S05]  /*6ef0*/  @!P0 NANOSLEEP.SYNCS 0x989680 ;  /* 0x009896800000895d */ /* 0x008fea0003900000 */
[----:B------:R-:W3:Y:S02]  /*6f00*/  @!P0 SYNCS.PHASECHK.TRANS64 P0, [R19+URZ+0x32400], R4 ;  /* 0x03240004130085a7 */ /* 0x000ee4000800007f */
[----:B---3--:R-:W-:Y:S05]  /*6f10*/  @!P0 BRA `(.L_x_14557) ;  /* 0xfffffffc00f08947 */ /* 0x008fea000383ffff */
.L_x_14556:
[----:B------:R-:W-:Y:S05]  /*6f20*/  BSYNC B0 ;  /* 0x0000000000007941 */ /* 0x000fea0003800000 */
.L_x_14555:
[----:B------:R-:W-:Y:S05]  /*6f30*/  BRA `(.L_x_14558) ;  /* 0x0000002c00387947 */ /* 0x000fea0003800000 */
.L_x_14554:
        /* <DEDUP_REMOVED lines=27> */
[----:B0-----:R-:W-:-:S07]  /*70f0*/  IMAD.MOV.U32 R13, RZ, RZ, RZ ;  /* 0x000000ffff0d7224 */ /* 0x001fce00078e00ff */
[----:B------:R-:W-:-:S07]  /*7100*/  LEPC R20, `(.L_x_14560) ;  /* 0x000000001014794e */ /* 0x000fce0000000000 */
[----:B-1----:R-:W-:Y:S05]  /*7110*/  CALL.ABS.NOINC R14 ;  /* 0x000000000e007343 */ /* 0x002fea0003c00000 */
.L_x_14560:
[----:B------:R-:W-:Y:S05]  /*7120*/  BSYNC B6 ;  /* 0x0000000000067941 */ /* 0x000fea0003800000 */
.L_x_14559:
[----:B------:R-:W2:Y:S01]  /*7130*/  LDL R35, [R1+0x1c] ;  /* 0x00001c0001237983 */ /* 0x000ea20000100800 */
[----:B------:R-:W-:Y:S01]  /*7140*/  LEA.HI R31, R31, R26, RZ, 0x2 ;  /* 0x0000001a1f1f7211 */ /* 0x000fe200078f10ff */
[----:B------:R-:W-:Y:S01]  /*7150*/  ULDC.U8 UR4, c[0x0][0x410] ;  /* 0x0001040000047ab9 */ /* 0x000fe20000000000 */
[----:B------:R-:W-:Y:S01]  /*7160*/  BSSY B0, `(.L_x_14561) ;  /* 0x00002a3000007945 */ /* 0x000fe20003800000 */
[----:B------:R-:W-:Y:S02]  /*7170*/  ISETP.NE.AND P0, PT, RZ, UR4, PT ;  /* 0x00000004ff007c0c */ /* 0x000fe4000bf05270 */
[----:B------:R-:W-:Y:S02]  /*7180*/  SHF.R.S32.HI R3, RZ, 0x1f, R31 ;  /* 0x0000001fff037819 */ /* 0x000fe4000001141f */
[----:B------:R-:W-:Y:S02]  /*7190*/  LOP3.LUT R31, R31, 0xfffffffc, RZ, 0xc0, !PT ;  /* 0xfffffffc1f1f7812 */ /* 0x000fe400078ec0ff */
[----:B------:R-:W-:-:S03]  /*71a0*/  LEA.HI R3, R3, R22, RZ, 0x3 ;  /* 0x0000001603037211 */ /* 0x000fc600078f18ff */
[----:B------:R-:W-:Y:S01]  /*71b0*/  IMAD.IADD R26, R26, 0x1, -R31 ;  /* 0x000000011a1a7824 */ /* 0x000fe200078e0a1f */
[----:B------:R-:W-:-:S05]  /*71c0*/  LOP3.LUT R3, R3, 0xfffffff8, RZ, 0xc0, !PT ;  /* 0xfffffff803037812 */ /* 0x000fca00078ec0ff */
[C---:B------:R-:W-:Y:S02]  /*71d0*/  IMAD.IADD R36, R22.reuse, 0x1, -R3 ;  /* 0x0000000116247824 */ /* 0x040fe400078e0a03 */
[----:B--2---:R-:W-:Y:S01]  /*71e0*/  IMAD.IADD R37, R22, 0x1, R35 ;  /* 0x0000000116257824 */ /* 0x004fe200078e0223 */
        /* <DEDUP_REMOVED lines=36> */
.L_x_14833:
[----:B------:R-:W5:Y:S01]  /*7430*/  LDL R8, [R1+0x18] ;  /* 0x0000180001087983 */ /* 0x000f620000100800 */
[----:B------:R-:W-:Y:S01]  /*7440*/  BSSY B1, `(.L_x_14564) ;  /* 0x000001e000017945 */ /* 0x000fe20003800000 */
[----:B------:R-:W-:Y:S02]  /*7450*/  CS2R R24, SRZ ;  /* 0x0000000000187805 */ /* 0x000fe4000001ff00 */
[----:B------:R-:W-:Y:S02]  /*7460*/  CS2R R26, SRZ ;  /* 0x00000000001a7805 */ /* 0x000fe4000001ff00 */
[----:B------:R-:W-:Y:S02]  /*7470*/  CS2R R28, SRZ ;  /* 0x00000000001c7805 */ /* 0x000fe4000001ff00 */
[----:B------:R-:W-:Y:S01]  /*7480*/  CS2R R20, SRZ ;  /* 0x0000000000147805 */ /* 0x000fe2000001ff00 */
[----:B-----5:R-:W-:-:S05]  /*7490*/  IMAD R38, R8, R38, RZ ;  /* 0x0000002608267224 */ /* 0x020fca00078e02ff */
[----:B------:R-:W-:-:S13]  /*74a0*/  ISETP.GE.AND P0, PT, R37, R38, PT ;  /* 0x000000262500720c */ /* 0x000fda0003f06270 */
        /* <DEDUP_REMOVED lines=8> */
[C---:B------:R-:W-:Y:S02]  /*7530*/  @!P2 IMAD.WIDE R32, R200.reuse, 0x2, R8 ;  /* 0x00000002c820a825 */ /* 0x040fe400078e0208 */
        /* <DEDUP_REMOVED lines=14> */
.L_x_14565:
[----:B------:R-:W-:Y:S05]  /*7620*/  BSYNC B1 ;  /* 0x0000000000017941 */ /* 0x000fea0003800000 */
.L_x_14564:
[----:B----45:R-:W-:Y:S01]  /*7630*/  IMAD.MOV.U32 R5, RZ, RZ, R26 ;  /* 0x000000ffff057224 */ /* 0x030fe200078e001a */
[----:B0-----:R-:W-:Y:S01]  /*7640*/  MOV R8, R27 ;  /* 0x0000001b00087202 */ /* 0x001fe20000000f00 */
[----:B---3--:R-:W-:Y:S01]  /*7650*/  IMAD.MOV.U32 R0, RZ, RZ, R24 ;  /* 0x000000ffff007224 */ /* 0x008fe200078e0018 */
[----:B------:R-:W-:Y:S01]  /*7660*/  UMOV UR4, 0xffffffff ;  /* 0xffffffff00047882 */ /* 0x000fe20000000000 */
        /* <DEDUP_REMOVED lines=9> */
[----:B------:R-:W-:Y:S01]  /*7700*/  PRMT R44, R0, 0x5410, R3 ;  /* 0x00005410002c7816 */ /* 0x000fe20000000003 */
[----:B------:R-:W-:Y:S06]  /*7710*/  BRA.DIV UR4, `(.L_x_14566) ;  /* 0x000001aa04307947 */ /* 0x000fec000b800000 */
[----:B------:R0:W2:Y:S04]  /*7720*/  SHFL.IDX PT, R3, R6, 0x1, 0x1c1f ;  /* 0x003c1f0006037f89 */ /* 0x0000a800000e0000 */
[----:B-1----:R-:W1:Y:S04]  /*7730*/  SHFL.IDX PT, R4, R4, 0x1, 0x1c1f ;  /* 0x003c1f0004047f89 */ /* 0x002e6800000e0000 */
[----:B------:R-:W3:Y:S04]  /*7740*/  SHFL.IDX PT, R7, R7, 0x1, 0x1c1f ;  /* 0x003c1f0007077f89 */ /* 0x000ee800000e0000 */
[----:B0-----:R-:W4:Y:S02]  /*7750*/  SHFL.IDX PT, R30, R30, 0x1, 0x1c1f ;  /* 0x003c1f001e1e7f89 */ /* 0x001f2400000e0000 */
.L_x_14839:
[----:B------:R-:W5:Y:S01]  /*7760*/  LDL R5, [R1+0x60] ;  /* 0x0000600001057983 */ /* 0x000f620000100800 */
[----:B------:R-:W-:Y:S01]  /*7770*/  VIADD R37, R37, 0x40 ;  /* 0x0000004025257836 */ /* 0x000fe20000000000 */
[----:B------:R-:W-:Y:S01]  /*7780*/  BSSY B1, `(.L_x_14567) ;  /* 0x0000020000017945 */ /* 0x000fe20003800000 */
[----:B------:R-:W-:Y:S02]  /*7790*/  CS2R R10, SRZ ;  /* 0x00000000000a7805 */ /* 0x000fe4000001ff00 */
[----:B------:R-:W-:Y:S02]  /*77a0*/  CS2R R14, SRZ ;  /* 0x00000000000e7805 */ /* 0x000fe4000001ff00 */
[----:B------:R-:W-:Y:S02]  /*77b0*/  CS2R R12, SRZ ;  /* 0x00000000000c7805 */ /* 0x000fe4000001ff00 */
[----:B------:R-:W-:Y:S02]  /*77c0*/  ISETP.GE.AND P0, PT, R37, R38, PT ;  /* 0x000000262500720c */ /* 0x000fe40003f06270 */
[----:B-----5:R-:W-:-:S04]  /*77d0*/  LEA.HI R0, R5, R5, RZ, 0x1 ;  /* 0x0000000505007211 */ /* 0x020fc800078f08ff */
[----:B------:R-:W-:-:S05]  /*77e0*/  LOP3.LUT R0, R0, 0xfffffffe, RZ, 0xc0, !PT ;  /* 0xfffffffe00007812 */ /* 0x000fca00078ec0ff */
        /* <DEDUP_REMOVED lines=8> */
[----:B----4-:R-:W-:Y:S02]  /*7870*/  IMAD.MOV.U32 R10, RZ, RZ, R30 ;  /* 0x000000ffff0a7224 */ /* 0x010fe400078e001e */
[----:B---3--:R-:W-:-:S06]  /*7880*/  IMAD.MOV.U32 R11, RZ, RZ, R7 ;  /* 0x000000ffff0b7224 */ /* 0x008fcc00078e0007 */
[----:B-1----:R-:W-:-:S04]  /*7890*/  @!P2 IMAD.WIDE R32, R200, 0x2, R4 ;  /* 0x00000002c820a825 */ /* 0x002fc800078e0204 */
[C---:B------:R-:W-:Y:S01]  /*78a0*/  @!P3 SHF.L.U64.HI R40, R203.reuse, 0x1, R40 ;  /* 0x00000001cb28b819 */ /* 0x040fe20000010228 */
[----:B------:R-:W-:Y:S01]  /*78b0*/  @!P3 IMAD.SHL.U32 R5, R203, 0x2, RZ ;  /* 0x00000002cb05b824 */ /* 0x000fe200078e00ff */
[----:B------:R-:W-:Y:S02]  /*78c0*/  CS2R R8, SRZ ;  /* 0x0000000000087805 */ /* 0x000fe4000001ff00 */
[----:B------:R-:W-:Y:S01]  /*78d0*/  CS2R R12, SRZ ;  /* 0x00000000000c7805 */ /* 0x000fe2000001ff00 */
[----:B------:R0:W5:Y:S01]  /*78e0*/  @!P2 LD.E.64 R14, desc[UR40][R32.64] ;  /* 0x00000028200ea980 */ /* 0x000162000c101b00 */
[-C--:B------:R-:W-:Y:S02]  /*78f0*/  @!P3 IADD3 R4, P0, R4, R5.reuse, RZ ;  /* 0x000000050404b210 */ /* 0x080fe40007f1e0ff */
        /* <DEDUP_REMOVED lines=8> */
.L_x_14568:
[----:B------:R-:W-:Y:S05]  /*7980*/  BSYNC B1 ;  /* 0x0000000000017941 */ /* 0x000fea0003800000 */
.L_x_14567:
[----:B0---4-:R-:W4:Y:S01]  /*7990*/  LDL R30, [R1+0x34] ;  /* 0x00003400011e7983 */ /* 0x011f220000100800 */
[----:B------:R-:W0:Y:S01]  /*79a0*/  SYNCS.PHASECHK.TRANS64.TRYWAIT P0, [R19+URZ+0x32400], R34 ;  /* 0x03240022130075a7 */ /* 0x000e22000800017f */
[----:B--2---:R-:W-:Y:S01]  /*79b0*/  IMAD.SHL.U32 R3, R36, 0x40, RZ ;  /* 0x0000004024037824 */ /* 0x004fe200078e00ff */
[----:B------:R-:W-:Y:S01]  /*79c0*/  VIADDMNMX R31, R38, -R35, 0x80, PT ;  /* 0x00000080261f7446 */ /* 0x000fe20003800923 */
[----:B-----5:R-:W-:Y:S01]  /*79d0*/  IMAD.MOV.U32 R5, RZ, RZ, R8 ;  /* 0x000000ffff057224 */ /* 0x020fe200078e0008 */
[----:B------:R-:W-:Y:S01]  /*79e0*/  BSSY B1, `(.L_x_14569) ;  /* 0x0000019000017945 */ /* 0x000fe20003800000 */
[----:B---3--:R-:W-:Y:S01]  /*79f0*/  IMAD.MOV.U32 R7, RZ, RZ, R14 ;  /* 0x000000ffff077224 */ /* 0x008fe200078e000e */
[----:B------:R-:W-:Y:S01]  /*7a00*/  LOP3.LUT R3, R3, 0x1c0, RZ, 0xc0, !PT ;  /* 0x000001c003037812 */ /* 0x000fe200078ec0ff */
[----:B------:R-:W-:Y:S01]  /*7a10*/  IMAD.MOV.U32 R6, RZ, RZ, R11 ;  /* 0x000000ffff067224 */ /* 0x000fe200078e000b */
[----:B------:R-:W-:Y:S01]  /*7a20*/  PRMT R46, R5, 0x7610, R46 ;  /* 0x00007610052e7816 */ /* 0x000fe2000000002e */
[----:B------:R-:W-:Y:S01]  /*7a30*/  IMAD.MOV.U32 R5, RZ, RZ, R10 ;  /* 0x000000ffff057224 */ /* 0x000fe200078e000a */
[----:B-1----:R-:W-:-:S02]  /*7a40*/  LOP3.LUT R4, R3, 0x18, R16, 0xf8, !PT ;  /* 0x0000001803047812 */ /* 0x002fc400078ef810 */
[----:B------:R-:W-:Y:S02]  /*7a50*/  SHF.R.U32.HI R3, RZ, 0x3, R3 ;  /* 0x00000003ff037819 */ /* 0x000fe40000011603 */
[----:B------:R-:W-:Y:S02]  /*7a60*/  PRMT R48, R7, 0x7610, R48 ;  /* 0x0000761007307816 */ /* 0x000fe40000000030 */
[----:B------:R-:W-:Y:S01]  /*7a70*/  LOP3.LUT R3, R4, R3, RZ, 0x3c, !PT ;  /* 0x0000000304037212 */ /* 0x000fe200078e3cff */
[----:B------:R-:W-:Y:S01]  /*7a80*/  IMAD.MOV.U32 R4, RZ, RZ, R9 ;  /* 0x000000ffff047224 */ /* 0x000fe200078e0009 */
[----:B------:R-:W-:Y:S01]  /*7a90*/  PRMT R47, R5, 0x5410, R6 ;  /* 0x00005410052f7816 */ /* 0x000fe20000000006 */
[----:B------:R-:W-:Y:S01]  /*7aa0*/  IMAD.MOV.U32 R5, RZ, RZ, R13 ;  /* 0x000000ffff057224 */ /* 0x000fe200078e000d */
[----:B------:R-:W-:Y:S02]  /*7ab0*/  LOP3.LUT P2, RZ, R36, 0x4, RZ, 0xc0, !PT ;  /* 0x0000000424ff7812 */ /* 0x000fe4000784c0ff */
[----:B------:R-:W-:-:S02]  /*7ac0*/  PRMT R46, R46, 0x5410, R4 ;  /* 0x000054102e2e7816 */ /* 0x000fc40000000004 */
[----:B------:R-:W-:Y:S02]  /*7ad0*/  MOV R4, R12 ;  /* 0x0000000c00047202 */ /* 0x000fe40000000f00 */
[----:B------:R-:W-:Y:S02]  /*7ae0*/  ISETP.GE.AND P1, PT, R22, R31, PT ;  /* 0x0000001f1600720c */ /* 0x000fe40003f26270 */
[----:B------:R-:W-:Y:S01]  /*7af0*/  PRMT R49, R4, 0x7610, R49 ;  /* 0x0000761004317816 */ /* 0x000fe20000000031 */
[----:B----4-:R-:W-:Y:S02]  /*7b00*/  IMAD R30, R30, 0x200, R3 ;  /* 0x000002001e1e7824 */ /* 0x010fe400078e0203 */
[----:B------:R-:W-:Y:S02]  /*7b10*/  IMAD.MOV.U32 R3, RZ, RZ, R15 ;  /* 0x000000ffff037224 */ /* 0x000fe400078e000f */
[----:B------:R-:W-:-:S03]  /*7b20*/  IMAD R30, R30, 0x2, R19 ;  /* 0x000000021e1e7824 */ /* 0x000fc600078e0213 */
[----:B------:R-:W-:Y:S01]  /*7b30*/  PRMT R48, R48, 0x5410, R3 ;  /* 0x0000541030307816 */ /* 0x000fe20000000003 */
[C---:B------:R-:W-:Y:S02]  /*7b40*/  VIADD R4, R30.reuse, 0x18400 ;  /* 0x000184001e047836 */ /* 0x040fe40000000000 */
[----:B------:R-:W-:Y:S01]  /*7b50*/  VIADD R3, R30, 0x18440 ;  /* 0x000184401e037836 */ /* 0x000fe20000000000 */
[----:B0-----:R-:W-:Y:S06]  /*7b60*/  @!P0 BRA `(.L_x_14570) ;  /* 0x000001a400908947 */ /* 0x001fec0003800000 */
.L_x_14840:
[----:B------:R-:W-:Y:S05]  /*7b70*/  BSYNC B1 ;  /* 0x0000000000017941 */ /* 0x000fea0003800000 */
.L_x_14569:
        /* <DEDUP_REMOVED lines=11> */
[----:B0-----:R-:W-:Y:S01]  /*7c30*/  HADD2.F32 R34, -RZ, R43.H0_H0 ;  /* 0x2000002bff227230 */ /* 0x001fe20000004100 */
        /* <DEDUP_REMOVED lines=39> */
.L_x_14574:
[----:B------:R-:W-:Y:S05]  /*7eb0*/  BSYNC B2 ;  /* 0x0000000000027941 */ /* 0x000fea0003800000 */
.L_x_14573:
        /* <DEDUP_REMOVED lines=43> */
.L_x_14572:
[----:B------:R-:W-:Y:S05]  /*8170*/  BSYNC B1 ;  /* 0x0000000000017941 */ /* 0x000fea0003800000 */
.L_x_14571:
        /* <DEDUP_REMOVED lines=50> */
.L_x_14577:
[----:B------:R-:W-:Y:S05]  /*84a0*/  BSYNC B1 ;  /* 0x0000000000017941 */ /* 0x000fea0003800000 */
.L_x_14576:
[----:B------:R-:W-:Y:S05]  /*84b0*/  @P1 BRA `(.L_x_14575) ;  /* 0x0000001400b41947 */ /* 0x000fea0003800000 */
[----:B-1----:R-:W1:Y:S01]  /*84c0*/  LDS.128 R4, [R3+0x2000] ;  /* 0x0020000003047984 */ /* 0x002e620000000c00 */
[--C-:B------:R-:W-:Y:S01]  /*84d0*/  SHF.R.U64 R27, R12, 0x10, R13.reuse ;  /* 0x000000100c1b7819 */ /* 0x100fe2000000120d */
[----:B------:R-:W-:Y:S01]  /*84e0*/  HADD2.F32 R14, -RZ, R47.H0_H0 ;  /* 0x2000002fff0e7230 */ /* 0x000fe20000004100 */
[----:B------:R-:W-:Y:S01]  /*84f0*/  SHF.R.U32.HI R13, RZ, 0x10, R13 ;  /* 0x00000010ff0d7819 */ /* 0x000fe2000001160d */
[----:B------:R-:W-:Y:S01]  /*8500*/  HADD2.F32 R12, -RZ, R49.H0_H0 ;  /* 0x20000031ff0c7230 */ /* 0x000fe20000004100 */
[--C-:B------:R-:W-:Y:S02]  /*8510*/  SHF.R.U32.HI R15, RZ, 0x10, R11.reuse ;  /* 0x00000010ff0f7819 */ /* 0x100fe4000001160b */
[----:B------:R-:W-:Y:S01]  /*8520*/  SHF.R.U64 R25, R10, 0x10, R11 ;  /* 0x000000100a197819 */ /* 0x000fe2000000120b */
[----:B------:R-:W-:Y:S02]  /*8530*/  HADD2.F32 R13, -RZ, R13.H0_H0 ;  /* 0x2000000dff0d7230 */ /* 0x000fe40000004100 */
[----:B------:R-:W-:-:S02]  /*8540*/  HADD2.F32 R15, -RZ, R15.H0_H0 ;  /* 0x2000000fff0f7230 */ /* 0x000fc40000004100 */
[--C-:B-1----:R-:W-:Y:S02]  /*8550*/  HADD2.F32 R10, -RZ, R7.reuse.H0_H0 ;  /* 0x20000007ff0a7230 */ /* 0x102fe40000004100 */
[----:B------:R-:W-:Y:S02]  /*8560*/  HADD2.F32 R11, -RZ, R7.H1_H1 ;  /* 0x30000007ff0b7230 */ /* 0x000fe40000004100 */
[--C-:B------:R-:W-:Y:S02]  /*8570*/  HADD2.F32 R7, -RZ, R4.reuse.H0_H0 ;  /* 0x20000004ff077230 */ /* 0x100fe40000004100 */
[----:B------:R-:W-:Y:S02]  /*8580*/  HADD2.F32 R4, -RZ, R4.H1_H1 ;  /* 0x30000004ff047230 */ /* 0x000fe40000004100 */
[C---:B------:R-:W-:Y:S01]  /*8590*/  FMUL.FTZ R24, R11.reuse, R13 ;  /* 0x0000000d0b187220 */ /* 0x040fe20000410000 */
[----:B------:R-:W-:Y:S01]  /*85a0*/  FMUL.FTZ R21, R11, R15 ;  /* 0x0000000f0b157220 */ /* 0x000fe20000410000 */
[----:B------:R-:W-:-:S02]  /*85b0*/  HADD2.F32 R8, -RZ, R6.H0_H0 ;  /* 0x20000006ff087230 */ /* 0x000fc40000004100 */
[----:B------:R-:W-:Y:S01]  /*85c0*/  FMUL.FTZ R20, R4, R14 ;  /* 0x0000000e04147220 */ /* 0x000fe20000410000 */
[----:B------:R-:W-:Y:S01]  /*85d0*/  FFMA.FTZ R26, R10, R15, R24 ;  /* 0x0000000f0a1a7223 */ /* 0x000fe20000010018 */
[----:B------:R-:W-:Y:S02]  /*85e0*/  HADD2.F32 R9, -RZ, R6.H1_H1 ;  /* 0x30000006ff097230 */ /* 0x000fe40000004100 */
[-C--:B------:R-:W-:Y:S01]  /*85f0*/  FMUL.FTZ R24, R4, R12.reuse ;  /* 0x0000000c04187220 */ /* 0x080fe20000410000 */
[C---:B------:R-:W-:Y:S01]  /*8600*/  FFMA.FTZ R20, R7.reuse, R12, -R20 ;  /* 0x0000000c07147223 */ /* 0x040fe20000010814 */
[----:B------:R-:W-:Y:S02]  /*8610*/  HADD2.F32 R6, -RZ, R5.H0_H0 ;  /* 0x20000005ff067230 */ /* 0x000fe40000004100 */
[----:B------:R-:W-:Y:S01]  /*8620*/  FFMA.FTZ R21, R10, R13, -R21 ;  /* 0x0000000d0a157223 */ /* 0x000fe20000010815 */
        /* <DEDUP_REMOVED lines=8> */
[C---:B------:R-:W-:Y:S01]  /*86b0*/  FFMA.FTZ R15, R8.reuse, R10, -R15 ;  /* 0x0000000a080f7223 */ /* 0x040fe2000001080f */
[C---:B------:R-:W-:Y:S01]  /*86c0*/  FMUL.FTZ R7, R5.reuse, R11 ;  /* 0x0000000b05077220 */ /* 0x040fe20000410000 */
[----:B------:R-:W-:Y:S01]  /*86d0*/  FMUL.FTZ R14, R5, R4 ;  /* 0x00000004050e7220 */ /* 0x000fe20000410000 */
[----:B------:R-:W-:-:S02]  /*86e0*/  FFMA.FTZ R8, R8, R12, R9 ;  /* 0x0000000c08087223 */ /* 0x000fc40000010009 */
[----:B------:R-:W-:Y:S01]  /*86f0*/  FFMA.FTZ R5, R6, R4, -R7 ;  /* 0x0000000406057223 */ /* 0x000fe20000010807 */
[----:B------:R-:W-:Y:S01]  /*8700*/  F2FP.F16.F32.PACK_AB R7, R26, R21 ;  /* 0x000000151a07723e */ /* 0x000fe200000000ff */
[----:B------:R-:W-:Y:S01]  /*8710*/  FFMA.FTZ R14, R6, R11, R14 ;  /* 0x0000000b060e7223 */ /* 0x000fe2000001000e */
[----:B------:R-:W-:Y:S02]  /*8720*/  F2FP.F16.F32.PACK_AB R4, R13, R20 ;  /* 0x000000140d04723e */ /* 0x000fe400000000ff */
[----:B------:R-:W-:Y:S02]  /*8730*/  F2FP.F16.F32.PACK_AB R6, R8, R15 ;  /* 0x0000000f0806723e */ /* 0x000fe400000000ff */
[----:B------:R-:W-:-:S05]  /*8740*/  F2FP.F16.F32.PACK_AB R5, R14, R5 ;  /* 0x000000050e05723e */ /* 0x000fca00000000ff */
[----:B------:R3:W-:Y:S01]  /*8750*/  STS.128 [R3+0x2000], R4 ;  /* 0x0020000403007388 */ /* 0x0007e20000000c00 */
[----:B------:R-:W-:Y:S05]  /*8760*/  BRA `(.L_x_14575) ;  /* 0x0000001400087947 */ /* 0x000fea0003800000 */
.L_x_14562:
        /* <DEDUP_REMOVED lines=30> */
[----:B------:R-:W2:Y:S01]  /*8950*/  LDL R0, [R1+0x18] ;  /* 0x0000180001007983 */ /* 0x000ea20000100800 */
[----:B------:R-:W1:Y:S03]  /*8960*/  LDC R39, c[0x0][0x3f4] ;  /* 0x0000fd00ff277b82 */ /* 0x000e660000000800 */
[----:B------:R-:W3:Y:S04]  /*8970*/  SHFL.IDX PT, R3, R24, RZ, 0x1c1f ;  /* 0x001c1fff18037589 */ /* 0x000ee800000e0000 */
[----:B------:R-:W-:Y:S04]  /*8980*/  SHFL.IDX PT, R14, R27, RZ, 0x1c1f ;  /* 0x001c1fff1b0e7589 */ /* 0x000fe800000e0000 */
[----:B------:R-:W-:Y:S01]  /*8990*/  SHFL.IDX PT, R4, R25, RZ, 0x1c1f ;  /* 0x001c1fff19047589 */ /* 0x000fe200000e0000 */
[----:B-1----:R-:W-:Y:S01]  /*89a0*/  ISETP.GE.AND P0, PT, R16, R39, PT ;  /* 0x000000271000720c */ /* 0x002fe20003f06270 */
[----:B--2---:R-:W-:-:S02]  /*89b0*/  IMAD R34, R0, R34, RZ ;  /* 0x0000002200227224 */ /* 0x004fc400078e02ff */
[----:B------:R-:W1:Y:S03]  /*89c0*/  SHFL.IDX PT, R0, R26, RZ, 0x1c1f ;  /* 0x001c1fff1a007589 */ /* 0x000e6600000e0000 */
[----:B------:R-:W-:-:S13]  /*89d0*/  ISETP.GE.OR P1, PT, R37, R34, P0 ;  /* 0x000000222500720c */ /* 0x000fda0000726670 */
[C---:B------:R-:W-:Y:S01]  /*89e0*/  @!P1 IMAD.SHL.U32 R5, R16.reuse, 0x2, RZ ;  /* 0x0000000210059824 */ /* 0x040fe200078e00ff */
[----:B------:R-:W-:-:S04]  /*89f0*/  @!P1 SHF.L.U64.HI R21, R16, 0x1, R41 ;  /* 0x0000000110159819 */ /* 0x000fc80000010229 */
[----:B---3--:R-:W-:-:S05]  /*8a00*/  @!P1 IADD3 R6, P2, R3, R5, RZ ;  /* 0x0000000503069210 */ /* 0x008fca0007f5e0ff */
[----:B-1----:R-:W-:-:S05]  /*8a10*/  @!P1 IMAD.X R7, R0, 0x1, R21, P2 ;  /* 0x0000000100079824 */ /* 0x002fca00010e0615 */
[----:B------:R-:W2:Y:S01]  /*8a20*/  @!P1 LD.E.128 R8, desc[UR40][R6.64] ;  /* 0x0000002806089980 */ /* 0x000ea2000c101d00 */
[----:B------:R-:W-:-:S05]  /*8a30*/  @!P1 IADD3 R14, P2, R14, R5, RZ ;  /* 0x000000050e0e9210 */ /* 0x000fca0007f5e0ff */
[----:B------:R-:W-:Y:S02]  /*8a40*/  @!P1 IMAD.X R5, R4, 0x1, R21, P2 ;  /* 0x0000000104059824 */ /* 0x000fe400010e0615 */
[----:B------:R-:W-:-:S06]  /*8a50*/  @!P1 IMAD.MOV.U32 R4, RZ, RZ, R14 ;  /* 0x000000ffff049224 */ /* 0x000fcc00078e000e */
[----:B------:R-:W3:Y:S01]  /*8a60*/  @!P1 LD.E.128 R4, desc[UR40][R4.64] ;  /* 0x0000002804049980 */ /* 0x000ee2000c101d00 */
[----:B------:R-:W-:Y:S02]  /*8a70*/  CS2R R20, SRZ ;  /* 0x0000000000147805 */ /* 0x000fe4000001ff00 */
[----:B------:R-:W-:Y:S02]  /*8a80*/  CS2R R28, SRZ ;  /* 0x00000000001c7805 */ /* 0x000fe4000001ff00 */
[----:B------:R-:W-:Y:S01]  /*8a90*/  CS2R R30, SRZ ;  /* 0x00000000001e7805 */ /* 0x000fe2000001ff00 */
[----:B------:R-:W1:Y:S01]  /*8aa0*/  SHFL.IDX PT, R24, R24, 0x1, 0x1c1f ;  /* 0x003c1f0018187f89 */ /* 0x000e6200000e0000 */
[----:B------:R-:W-:-:S03]  /*8ab0*/  CS2R R32, SRZ ;  /* 0x0000000000207805 */ /* 0x000fc6000001ff00 */
[----:B------:R4:W0:Y:S04]  /*8ac0*/  SHFL.IDX PT, R14, R27, 0x1, 0x1c1f ;  /* 0x003c1f001b0e7f89 */ /* 0x00082800000e0000 */
[----:B------:R-:W0:Y:S01]  /*8ad0*/  SHFL.IDX PT, R25, R25, 0x1, 0x1c1f ;  /* 0x003c1f0019197f89 */ /* 0x000e2200000e0000 */
[----:B--2---:R-:W-:Y:S01]  /*8ae0*/  @!P1 IMAD.MOV.U32 R21, RZ, RZ, R9 ;  /* 0x000000ffff159224 */ /* 0x004fe200078e0009 */
[----:B------:R-:W-:Y:S01]  /*8af0*/  @!P1 MOV R28, R10 ;  /* 0x0000000a001c9202 */ /* 0x000fe20000000f00 */
[----:B------:R-:W-:Y:S02]  /*8b00*/  @!P1 IMAD.MOV.U32 R20, RZ, RZ, R8 ;  /* 0x000000ffff149224 */ /* 0x000fe400078e0008 */
[----:B------:R-:W-:Y:S02]  /*8b10*/  IMAD.MOV.U32 R3, RZ, RZ, R21 ;  /* 0x000000ffff037224 */ /* 0x000fe400078e0015 */
[----:B------:R-:W-:-:S02]  /*8b20*/  IMAD.MOV.U32 R0, RZ, RZ, R20 ;  /* 0x000000ffff007224 */ /* 0x000fc400078e0014 */
[----:B------:R-:W-:Y:S01]  /*8b30*/  @!P1 IMAD.MOV.U32 R29, RZ, RZ, R11 ;  /* 0x000000ffff1d9224 */ /* 0x000fe200078e000b */
[----:B------:R-:W-:Y:S02]  /*8b40*/  PRMT R42, R42, 0x5410, R3 ;  /* 0x000054102a2a7816 */ /* 0x000fe40000000003 */
[----:B------:R4:W2:Y:S01]  /*8b50*/  SHFL.IDX PT, R3, R26, 0x1, 0x1c1f ;  /* 0x003c1f001a037f89 */ /* 0x0008a200000e0000 */
[----:B------:R-:W-:Y:S01]  /*8b60*/  PRMT R53, R53, 0x5410, R0 ;  /* 0x0000541035357816 */ /* 0x000fe20000000000 */
[----:B------:R-:W-:Y:S02]  /*8b70*/  IMAD.MOV.U32 R0, RZ, RZ, R28 ;  /* 0x000000ffff007224 */ /* 0x000fe400078e001c */
[----:B------:R-:W-:Y:S02]  /*8b80*/  IMAD.MOV.U32 R8, RZ, RZ, R29 ;  /* 0x000000ffff087224 */ /* 0x000fe400078e001d */
[----:B---3--:R-:W-:Y:S02]  /*8b90*/  @!P1 IMAD.MOV.U32 R31, RZ, RZ, R5 ;  /* 0x000000ffff1f9224 */ /* 0x008fe400078e0005 */
[----:B------:R-:W-:Y:S01]  /*8ba0*/  @!P1 IMAD.MOV.U32 R32, RZ, RZ, R6 ;  /* 0x000000ffff209224 */ /* 0x000fe200078e0006 */
[----:B------:R-:W-:Y:S01]  /*8bb0*/  PRMT R35, R0, 0x5410, R8 ;  /* 0x0000541000237816 */ /* 0x000fe20000000008 */
[----:B------:R-:W-:-:S02]  /*8bc0*/  @!P1 IMAD.MOV.U32 R30, RZ, RZ, R4 ;  /* 0x000000ffff1e9224 */ /* 0x000fc400078e0004 */
[----:B------:R-:W-:Y:S02]  /*8bd0*/  @!P1 IMAD.MOV.U32 R33, RZ, RZ, R7 ;  /* 0x000000ffff219224 */ /* 0x000fe400078e0007 */
[----:B------:R-:W-:Y:S02]  /*8be0*/  IMAD.MOV.U32 R4, RZ, RZ, R31 ;  /* 0x000000ffff047224 */ /* 0x000fe400078e001f */
[----:B------:R-:W-:Y:S02]  /*8bf0*/  IMAD.MOV.U32 R5, RZ, RZ, R32 ;  /* 0x000000ffff057224 */ /* 0x000fe400078e0020 */
[----:B------:R-:W-:Y:S01]  /*8c00*/  IMAD.MOV.U32 R0, RZ, RZ, R30 ;  /* 0x000000ffff007224 */ /* 0x000fe200078e001e */
[----:B------:R-:W-:Y:S01]  /*8c10*/  PRMT R42, R4, 0x7610, R42 ;  /* 0x00007610042a7816 */ /* 0x000fe2000000002a */
[----:B------:R-:W-:Y:S01]  /*8c20*/  IMAD.MOV.U32 R6, RZ, RZ, R33 ;  /* 0x000000ffff067224 */ /* 0x000fe200078e0021 */
[----:B------:R-:W-:Y:S02]  /*8c30*/  PRMT R53, R5, 0x7610, R53 ;  /* 0x0000761005357816 */ /* 0x000fe40000000035 */
[----:B------:R-:W-:-:S02]  /*8c40*/  CS2R R4, SRZ ;  /* 0x0000000000047805 */ /* 0x000fc4000001ff00 */
[----:B012-4-:R-:W-:-:S07]  /*8c50*/  PRMT R48, R0, 0x5410, R6 ;  /* 0x0000541000307816 */ /* 0x017fce0000000006 */
.L_x_14850:
        /* <DEDUP_REMOVED lines=24> */
.L_x_14580:
[----:B------:R-:W-:Y:S05]  /*8de0*/  BSYNC B1 ;  /* 0x0000000000017941 */ /* 0x000fea0003800000 */
.L_x_14579:
[----:B------:R-:W2:Y:S01]  /*8df0*/  LDL R3, [R1+0x1c] ;  /* 0x00001c0001037983 */ /* 0x000ea20000100800 */
[----:B------:R-:W0:Y:S01]  /*8e00*/  SYNCS.PHASECHK.TRANS64.TRYWAIT P1, [R19+URZ+0x32400], R12 ;  /* 0x0324000c130075a7 */ /* 0x000e22000802017f */
[----:B------:R-:W-:Y:S01]  /*8e10*/  VIADD R15, R22, 0x40 ;  /* 0x00000040160f7836 */ /* 0x000fe20000000000 */
[----:B------:R-:W-:Y:S01]  /*8e20*/  BSSY B1, `(.L_x_14581) ;  /* 0x000000f000017945 */ /* 0x000fe20003800000 */
[----:B-----5:R-:W-:Y:S02]  /*8e30*/  IMAD.MOV.U32 R13, RZ, RZ, R4 ;  /* 0x000000ffff0d7224 */ /* 0x020fe400078e0004 */
[----:B------:R-:W-:Y:S02]  /*8e40*/  IMAD.MOV.U32 R14, RZ, RZ, R5 ;  /* 0x000000ffff0e7224 */ /* 0x000fe400078e0005 */
[----:B------:R-:W-:-:S03]  /*8e50*/  IMAD.IADD R37, R16, 0x1, R39 ;  /* 0x0000000110257824 */ /* 0x000fc600078e0227 */
[----:B------:R-:W-:Y:S01]  /*8e60*/  PRMT R54, R13, 0x5410, R14 ;  /* 0x000054100d367816 */ /* 0x000fe2000000000e */
[----:B------:R-:W-:Y:S01]  /*8e70*/  IMAD.MOV.U32 R14, RZ, RZ, R8 ;  /* 0x000000ffff0e7224 */ /* 0x000fe200078e0008 */
[----:B------:R-:W-:Y:S02]  /*8e80*/  MOV R13, R7 ;  /* 0x00000007000d7202 */ /* 0x000fe40000000f00 */
[----:B--2---:R-:W-:-:S04]  /*8e90*/  VIADDMNMX R3, R34, -R3, 0x80, PT ;  /* 0x0000008022037446 */ /* 0x004fc80003800903 */
[-C--:B------:R-:W-:Y:S02]  /*8ea0*/  ISETP.GE.OR P2, PT, R22, R3.reuse, P0 ;  /* 0x000000031600720c */ /* 0x080fe40000746670 */
[----:B------:R-:W-:Y:S01]  /*8eb0*/  ISETP.GE.OR P0, PT, R15, R3, P0 ;  /* 0x000000030f00720c */ /* 0x000fe20000706670 */
[----:B------:R-:W-:Y:S02]  /*8ec0*/  IMAD.MOV.U32 R3, RZ, RZ, R6 ;  /* 0x000000ffff037224 */ /* 0x000fe400078e0006 */
[----:B------:R-:W-:-:S03]  /*8ed0*/  IMAD.MOV.U32 R15, RZ, RZ, R9 ;  /* 0x000000ffff0f7224 */ /* 0x000fc600078e0009 */
[----:B------:R-:W-:Y:S02]  /*8ee0*/  PRMT R55, R3, 0x5410, R13 ;  /* 0x0000541003377816 */ /* 0x000fe4000000000d */
[----:B------:R-:W-:Y:S01]  /*8ef0*/  PRMT R56, R14, 0x5410, R15 ;  /* 0x000054100e387816 */ /* 0x000fe2000000000f */
[----:B0-----:R-:W-:Y:S06]  /*8f00*/  @!P1 BRA `(.L_x_14582) ;  /* 0x0000019800249947 */ /* 0x001fec0003800000 */
.L_x_14851:
[----:B------:R-:W-:Y:S05]  /*8f10*/  BSYNC B1 ;  /* 0x0000000000017941 */ /* 0x000fea0003800000 */
.L_x_14581:
[----:B------:R-:W-:Y:S01]  /*8f20*/  BSSY B1, `(.L_x_14583) ;  /* 0x0000064000017945 */ /* 0x000fe20003800000 */
[----:B------:R-:W-:Y:S01]  /*8f30*/  IMAD.MOV.U32 R3, RZ, RZ, R10 ;  /* 0x000000ffff037224 */ /* 0x000fe200078e000a */
[----:B------:R-:W-:Y:S01]  /*8f40*/  LOP3.LUT R37, R37, 0x38, RZ, 0xc0, !PT ;  /* 0x0000003825257812 */ /* 0x000fe200078ec0ff */
[----:B------:R-:W-:Y:S01]  /*8f50*/  IMAD.MOV.U32 R34, RZ, RZ, R11 ;  /* 0x000000ffff227224 */ /* 0x000fe200078e000b */
[----:B------:R-:W-:Y:S06]  /*8f60*/  @P2 BRA `(.L_x_14584) ;  /* 0x00000004007c2947 */ /* 0x000fec0003800000 */
[----:B------:R-:W2:Y:S01]  /*8f70*/  LDL R25, [R1+0x34] ;  /* 0x0000340001197983 */ /* 0x000ea20000100800 */
[----:B------:R-:W-:Y:S01]  /*8f80*/  IMAD.SHL.U32 R36, R36, 0x40, RZ ;  /* 0x0000004024247824 */ /* 0x000fe200078e00ff */
[--C-:B------:R-:W-:Y:S01]  /*8f90*/  SHF.R.U64 R50, R30, 0x10, R31.reuse ;  /* 0x000000101e327819 */ /* 0x100fe2000000121f */
[--C-:B------:R-:W-:Y:S01]  /*8fa0*/  HADD2.F32 R41, -RZ, R42.reuse.H0_H0 ;  /* 0x2000002aff297230 */ /* 0x100fe20000004100 */
[----:B------:R-:W-:Y:S01]  /*8fb0*/  SHF.R.U32.HI R38, RZ, 0x10, R31 ;  /* 0x00000010ff267819 */ /* 0x000fe2000001161f */
[----:B------:R-:W-:Y:S01]  /*8fc0*/  HADD2.F32 R39, -RZ, R42.H1_H1 ;  /* 0x3000002aff277230 */ /* 0x000fe20000004100 */
[----:B------:R-:W-:Y:S02]  /*8fd0*/  LOP3.LUT R24, R36, 0x1c0, RZ, 0xc0, !PT ;  /* 0x000001c024187812 */ /* 0x000fe400078ec0ff */
[----:B------:R-:W-:Y:S01]  /*8fe0*/  SHF.R.U64 R52, R20, 0x10, R21 ;  /* 0x0000001014347819 */ /* 0x000fe20000001215 */
[----:B------:R-:W-:Y:S01]  /*8ff0*/  HADD2.F32 R38, -RZ, R38.H0_H0 ;  /* 0x20000026ff267230 */ /* 0x000fe20000004100 */
[----:B------:R-:W-:-:S02]  /*9000*/  SHF.R.U32.HI R13, RZ, 0x3, R24 ;  /* 0x00000003ff0d7819 */ /* 0x000fc40000011618 */
[----:B0-----:R-:W-:Y:S02]  /*9010*/  LOP3.LUT R12, R24, 0x38, R16, 0xf8, !PT ;  /* 0x00000038180c7812 */ /* 0x001fe400078ef810 */
[----:B------:R-:W-:Y:S02]  /*9020*/  LOP3.LUT R24, R13, R37, R24, 0x1e, !PT ;  /* 0x000000250d187212 */ /* 0x000fe400078e1e18 */
[----:B------:R-:W-:Y:S02]  /*9030*/  LOP3.LUT R12, R12, R13, RZ, 0x3c, !PT ;  /* 0x0000000d0c0c7212 */ /* 0x000fe400078e3cff */
[----:B------:R-:W-:Y:S02]  /*9040*/  SHF.R.U32.HI R40, RZ, 0x10, R21 ;  /* 0x00000010ff287819 */ /* 0x000fe40000011615 */
[--C-:B------:R-:W-:Y:S02]  /*9050*/  SHF.R.U64 R49, R32, 0x10, R33.reuse ;  /* 0x0000001020317819 */ /* 0x100fe40000001221 */
[----:B------:R-:W-:-:S02]  /*9060*/  SHF.R.U32.HI R44, RZ, 0x10, R33 ;  /* 0x00000010ff2c7819 */ /* 0x000fc40000011621 */
[--C-:B------:R-:W-:Y:S02]  /*9070*/  SHF.R.U64 R51, R28, 0x10, R29.reuse ;  /* 0x000000101c337819 */ /* 0x100fe4000000121d */
[----:B------:R-:W-:Y:S01]  /*9080*/  SHF.R.U32.HI R46, RZ, 0x10, R29 ;  /* 0x00000010ff2e7819 */ /* 0x000fe2000001161d */
[C---:B--2---:R-:W-:Y:S02]  /*9090*/  IMAD R24, R25.reuse, 0x200, R24 ;  /* 0x0000020019187824 */ /* 0x044fe400078e0218 */
        /* <DEDUP_REMOVED lines=76> */
.L_x_14584:
[----:B------:R-:W-:Y:S05]  /*9560*/  BSYNC B1 ;  /* 0x0000000000017941 */ /* 0x000fea0003800000 */
.L_x_14583:
[----:B------:R-:W-:Y:S01]  /*9570*/  PRMT R41, R3, 0x5410, R34 ;  /* 0x0000541003297816 */ /* 0x000fe20000000022 */
[----:B------:R-:W-:Y:S06]  /*9580*/  @P0 BRA `(.L_x_14575) ;  /* 0x0000000400800947 */ /* 0x000fec0003800000 */
[----:B------:R-:W2:Y:S01]  /*9590*/  LDL R20, [R1+0x38] ;  /* 0x0000380001147983 */ /* 0x000ea20000100800 */
[C---:B01----:R-:W-:Y:S02]  /*95a0*/  VIADD R12, R22.reuse, 0x40 ;  /* 0x00000040160c7836 */ /* 0x043fe40000000000 */
[----:B------:R-:W-:Y:S01]  /*95b0*/  VIADD R13, R22, 0x40 ;  /* 0x00000040160d7836 */ /* 0x000fe20000000000 */
[----:B------:R-:W3:Y:S01]  /*95c0*/  LDL R42, [R1+0x16c] ;  /* 0x00016c00012a7983 */ /* 0x000ee20000100800 */
[----:B------:R-:W-:Y:S02]  /*95d0*/  IMAD.SHL.U32 R12, R12, 0x40, RZ ;  /* 0x000000400c0c7824 */ /* 0x000fe400078e00ff */
[----:B------:R-:W-:-:S03]  /*95e0*/  IMAD.SHL.U32 R13, R13, 0x40, RZ ;  /* 0x000000400d0d7824 */ /* 0x000fc600078e00ff */
[----:B------:R-:W-:Y:S02]  /*95f0*/  LOP3.LUT R12, R12, 0x1c0, RZ, 0xc0, !PT ;  /* 0x000001c00c0c7812 */ /* 0x000fe400078ec0ff */
[----:B------:R-:W-:Y:S02]  /*9600*/  LOP3.LUT R13, R13, 0x1c0, RZ, 0xc0, !PT ;  /* 0x000001c00d0d7812 */ /* 0x000fe400078ec0ff */
[----:B------:R-:W-:-:S04]  /*9610*/  SHF.R.U32.HI R12, RZ, 0x3, R12 ;  /* 0x00000003ff0c7819 */ /* 0x000fc8000001160c */
[----:B------:R-:W-:Y:S01]  /*9620*/  LOP3.LUT R37, R12, R37, R13, 0x1e, !PT ;  /* 0x000000250c257212 */ /* 0x000fe200078e1e0d */
[----:B------:R-:W-:Y:S01]  /*9630*/  HADD2.F32 R21, -RZ, R54.H1_H1 ;  /* 0x30000036ff157230 */ /* 0x000fe20000004100 */
[----:B------:R-:W-:Y:S02]  /*9640*/  SHF.R.U64 R40, R8, 0x10, R9 ;  /* 0x0000001008287819 */ /* 0x000fe40000001209 */
[----:B------:R-:W-:Y:S02]  /*9650*/  SHF.R.U32.HI R30, RZ, 0x10, R5 ;  /* 0x00000010ff1e7819 */ /* 0x000fe40000011605 */
[--C-:B------:R-:W-:Y:S02]  /*9660*/  SHF.R.U64 R39, R10, 0x10, R11.reuse ;  /* 0x000000100a277819 */ /* 0x100fe4000000120b */
[----:B------:R-:W-:Y:S01]  /*9670*/  SHF.R.U32.HI R38, RZ, 0x10, R11 ;  /* 0x00000010ff267819 */ /* 0x000fe2000001160b */
[----:B------:R-:W-:Y:S01]  /*9680*/  HADD2.F32 R11, -RZ, R56.H1_H1 ;  /* 0x30000038ff0b7230 */ /* 0x000fe20000004100 */
[----:B------:R-:W-:Y:S01]  /*9690*/  SHF.R.U32.HI R28, RZ, 0x10, R9 ;  /* 0x00000010ff1c7819 */ /* 0x000fe20000011609 */
[----:B------:R-:W-:Y:S01]  /*96a0*/  HADD2.F32 R30, -RZ, R30.H0_H0 ;  /* 0x2000001eff1e7230 */ /* 0x000fe20000004100 */
[----:B------:R-:W-:-:S02]  /*96b0*/  SHF.R.U64 R35, R6, 0x10, R7 ;  /* 0x0000001006237819 */ /* 0x000fc40000001207 */
[----:B------:R-:W-:Y:S01]  /*96c0*/  SHF.R.U32.HI R33, RZ, 0x10, R7 ;  /* 0x00000010ff217819 */ /* 0x000fe20000011607 */
[----:B--2---:R-:W-:-:S04]  /*96d0*/  IMAD.IADD R20, R20, 0x1, R37 ;  /* 0x0000000114147824 */ /* 0x004fc800078e0225 */
[----:B------:R-:W-:Y:S01]  /*96e0*/  IMAD R20, R20, 0x2, R19 ;  /* 0x0000000214147824 */ /* 0x000fe200078e0213 */
[----:B---3--:R-:W0:Y:S04]  /*96f0*/  LDS.128 R12, [R42+0x18400] ;  /* 0x018400002a0c7984 */ /* 0x008e280000000c00 */
[----:B------:R-:W1:Y:S01]  /*9700*/  LDS.128 R24, [R20+0x18400] ;  /* 0x0184000014187984 */ /* 0x000e620000000c00 */
[----:B------:R-:W-:Y:S01]  /*9710*/  SHF.R.U64 R37, R4, 0x10, R5 ;  /* 0x0000001004257819 */ /* 0x000fe20000001205 */
[----:B0-----:R-:W-:Y:S02]  /*9720*/  HADD2.F32 R4, -RZ, R13.H0_H0 ;  /* 0x2000000dff047230 */ /* 0x001fe40000004100 */
[--C-:B-1----:R-:W-:Y:S02]  /*9730*/  HADD2.F32 R8, -RZ, R25.reuse.H0_H0 ;  /* 0x20000019ff087230 */ /* 0x102fe40000004100 */
[----:B------:R-:W-:-:S03]  /*9740*/  HADD2.F32 R25, -RZ, R25.H1_H1 ;  /* 0x30000019ff197230 */ /* 0x000fc60000004100 */
[C---:B------:R-:W-:Y:S01]  /*9750*/  FMUL.FTZ R29, R8.reuse, R21 ;  /* 0x00000015081d7220 */ /* 0x040fe20000410000 */
[-C--:B------:R-:W-:Y:S01]  /*9760*/  FMUL.FTZ R31, R8, R11.reuse ;  /* 0x0000000b081f7220 */ /* 0x080fe20000410000 */
[----:B------:R-:W-:Y:S02]  /*9770*/  HADD2.F32 R13, -RZ, R13.H1_H1 ;  /* 0x3000000dff0d7230 */ /* 0x000fe40000004100 */
[----:B------:R-:W-:Y:S01]  /*9780*/  FMUL.FTZ R32, R25, R30 ;  /* 0x0000001e19207220 */ /* 0x000fe20000410000 */
[----:B------:R-:W-:Y:S02]  /*9790*/  HADD2.F32 R8, -RZ, R28.H0_H0 ;  /* 0x2000001cff087230 */ /* 0x000fe40000004100 */
[C---:B------:R-:W-:Y:S01]  /*97a0*/  FFMA.FTZ R29, R4.reuse, R11, -R29 ;  /* 0x0000000b041d7223 */ /* 0x040fe2000001081d */
[----:B------:R-:W-:Y:S02]  /*97b0*/  HADD2.F32 R7, -RZ, R24.H0_H0 ;  /* 0x20000018ff077230 */ /* 0x000fe40000004100 */
[----:B------:R-:W-:Y:S01]  /*97c0*/  FFMA.FTZ R31, R4, R21, R31 ;  /* 0x00000015041f7223 */ /* 0x000fe2000001001f */
[----:B------:R-:W-:-:S02]  /*97d0*/  HADD2.F32 R28, -RZ, R54.H0_H0 ;  /* 0x20000036ff1c7230 */ /* 0x000fc40000004100 */
[----:B------:R-:W-:Y:S02]  /*97e0*/  HADD2.F32 R4, -RZ, R56.H0_H0 ;  /* 0x20000038ff047230 */ /* 0x000fe40000004100 */
[-C--:B------:R-:W-:Y:S01]  /*97f0*/  FFMA.FTZ R34, R13, R8.reuse, -R32 ;  /* 0x000000080d227223 */ /* 0x080fe20000010820 */
[----:B------:R-:W-:Y:S02]  /*9800*/  HADD2.F32 R3, -RZ, R12.H0_H0 ;  /* 0x2000000cff037230 */ /* 0x000fe40000004100 */
[----:B------:R-:W-:Y:S01]  /*9810*/  FMUL.FTZ R36, R25, R8 ;  /* 0x0000000819247220 */ /* 0x000fe20000410000 */
[C---:B------:R-:W-:Y:S01]  /*9820*/  FMUL.FTZ R32, R7.reuse, R28 ;  /* 0x0000001c07207220 */ /* 0x040fe20000410000 */
[----:B------:R-:W-:Y:S02]  /*9830*/  HADD2.F32 R9, -RZ, R26.H0_H0 ;  /* 0x2000001aff097230 */ /* 0x000fe40000004100 */
[----:B------:R-:W-:Y:S01]  /*9840*/  FMUL.FTZ R7, R7, R4 ;  /* 0x0000000407077220 */ /* 0x000fe20000410000 */
[----:B------:R-:W-:-:S02]  /*9850*/  HADD2.F32 R8, -RZ, R55.H0_H0 ;  /* 0x20000037ff087230 */ /* 0x000fc40000004100 */
[----:B------:R-:W-:Y:S01]  /*9860*/  FFMA.FTZ R36, R13, R30, R36 ;  /* 0x0000001e0d247223 */ /* 0x000fe20000010024 */
[C---:B------:R-:W-:Y:S01]  /*9870*/  FFMA.FTZ R32, R3.reuse, R4, -R32 ;  /* 0x0000000403207223 */ /* 0x040fe20000010820 */
[----:B------:R-:W-:Y:S02]  /*9880*/  HADD2.F32 R5, -RZ, R14.H0_H0 ;  /* 0x2000000eff057230 */ /* 0x000fe40000004100 */
[----:B------:R-:W-:Y:S01]  /*9890*/  FFMA.FTZ R13, R3, R28, R7 ;  /* 0x0000001c030d7223 */ /* 0x000fe20000010007 */
[----:B------:R-:W-:Y:S02]  /*98a0*/  HADD2.F32 R4, -RZ, R41.H0_H0 ;  /* 0x20000029ff047230 */ /* 0x000fe40000004100 */
[----:B------:R-:W-:Y:S01]  /*98b0*/  FMUL.FTZ R28, R9, R8 ;  /* 0x00000008091c7220 */ /* 0x000fe20000410000 */
[----:B------:R-:W-:Y:S02]  /*98c0*/  HADD2.F32 R10, -RZ, R27.H0_H0 ;  /* 0x2000001bff0a7230 */ /* 0x000fe40000004100 */
[----:B------:R-:W-:-:S02]  /*98d0*/  HADD2.F32 R3, -RZ, R41.H1_H1 ;  /* 0x30000029ff037230 */ /* 0x000fc40000004100 */
[----:B------:R-:W-:Y:S02]  /*98e0*/  HADD2.F32 R7, -RZ, R55.H1_H1 ;  /* 0x30000037ff077230 */ /* 0x000fe40000004100 */
[-C--:B------:R-:W-:Y:S01]  /*98f0*/  FMUL.FTZ R30, R9, R4.reuse ;  /* 0x00000004091e7220 */ /* 0x080fe20000410000 */
[----:B------:R-:W-:Y:S01]  /*9900*/  FFMA.FTZ R21, R5, R4, -R28 ;  /* 0x0000000405157223 */ /* 0x000fe2000001081c */
[----:B------:R-:W-:Y:S02]  /*9910*/  HADD2.F32 R6, -RZ, R15.H0_H0 ;  /* 0x2000000fff067230 */ /* 0x000fe40000004100 */
[----:B------:R-:W-:Y:S02]  /*9920*/  HADD2.F32 R4, -RZ, R38.H0_H0 ;  /* 0x20000026ff047230 */ /* 0x000fe40000004100 */
[C---:B------:R-:W-:Y:S01]  /*9930*/  FMUL.FTZ R9, R10.reuse, R7 ;  /* 0x000000070a097220 */ /* 0x040fe20000410000 */
[----:B------:R-:W-:Y:S02]  /*9940*/  HADD2.F32 R27, -RZ, R27.H1_H1 ;  /* 0x3000001bff1b7230 */ /* 0x000fe40000004100 */
[----:B------:R-:W-:Y:S01]  /*9950*/  FMUL.FTZ R38, R10, R3 ;  /* 0x000000030a267220 */ /* 0x000fe20000410000 */
[----:B------:R-:W-:-:S02]  /*9960*/  HADD2.F32 R28, -RZ, R33.H0_H0 ;  /* 0x20000021ff1c7230 */ /* 0x000fc40000004100 */
[----:B------:R-:W-:Y:S01]  /*9970*/  FFMA.FTZ R10, R5, R8, R30 ;  /* 0x00000008050a7223 */ /* 0x000fe2000001001e */
[----:B------:R-:W-:Y:S02]  /*9980*/  HADD2.F32 R15, -RZ, R15.H1_H1 ;  /* 0x3000000fff0f7230 */ /* 0x000fe40000004100 */
[C---:B------:R-:W-:Y:S01]  /*9990*/  FFMA.FTZ R25, R6.reuse, R3, -R9 ;  /* 0x0000000306197223 */ /* 0x040fe20000010809 */
[----:B------:R-:W-:Y:S01]  /*99a0*/  FFMA.FTZ R38, R6, R7, R38 ;  /* 0x0000000706267223 */ /* 0x000fe20000010026 */
[----:B------:R-:W-:Y:S02]  /*99b0*/  HADD2.F32 R24, -RZ, R24.H1_H1 ;  /* 0x30000018ff187230 */ /* 0x000fe40000004100 */
[C---:B------:R-:W-:Y:S01]  /*99c0*/  FMUL.FTZ R8, R27.reuse, R28 ;  /* 0x0000001c1b087220 */ /* 0x040fe20000410000 */
[----:B------:R-:W-:Y:S02]  /*99d0*/  HADD2.F32 R26, -RZ, R26.H1_H1 ;  /* 0x3000001aff1a7230 */ /* 0x000fe40000004100 */
        /* <DEDUP_REMOVED lines=27> */
.L_x_14575:
[----:B------:R-:W-:Y:S05]  /*9b90*/  BSYNC B0 ;  /* 0x0000000000007941 */ /* 0x000fea0003800000 */
.L_x_14561:
        /* <DEDUP_REMOVED lines=8> */
.L_x_14558:
[----:B---3--:R-:W3:Y:S01]  /*9c20*/  S2R R3, SR_TID.X ;  /* 0x0000000000037919 */ /* 0x008ee20000002100 */
[----:B-12---:R-:W-:Y:S01]  /*9c30*/  IMAD.U32 R4, RZ, RZ, UR37 ;  /* 0x00000025ff047e24 */ /* 0x006fe2000f8e00ff */
[----:B------:R-:W-:Y:S05]  /*9c40*/  WARPSYNC.ALL ;  /* 0x0000000000007948 */ /* 0x000fea0003800000 */
[----:B------:R-:W-:Y:S02]  /*9c50*/  ISETP.NE.AND P0, PT, R4, 0x3, PT ;  /* 0x000000030400780c */ /* 0x000fe40003f05270 */
[----:B---3--:R-:W-:-:S05]  /*9c60*/  SHF.R.U32.HI R3, RZ, 0x7, R3 ;  /* 0x00000007ff037819 */ /* 0x008fca0000011603 */
[----:B------:R-:W-:-:S05]  /*9c70*/  VIADD R3, R3, 0x8 ;  /* 0x0000000803037836 */ /* 0x000fca0000000000 */
[----:B------:R1:W-:Y:S06]  /*9c80*/  BAR.SYNC.DEFER_BLOCKING R3, 0x100 ;  /* 0x000400030000751d */ /* 0x0003ec0000010000 */
[----:B------:R-:W-:Y:S05]  /*9c90*/  @!P0 BRA `(.L_x_14585) ;  /* 0x0000000000048947 */ /* 0x000fea0003800000 */
[----:B------:R-:W-:Y:S01]  /*9ca0*/  BPT.TRAP 0x1 ;  /* 0x000000040000795c */ /* 0x000fe20000300000 */
.L_x_14585:
[----:B------:R-:W-:Y:S01]  /*9cb0*/  IMAD R173, R2, 0x8, R19 ;  /* 0x0000000802ad7824 */ /* 0x000fe200078e0213 */
[----:B------:R-:W-:-:S04]  /*9cc0*/  SHF.L.U32 R8, R23, 0x1f, RZ ;  /* 0x0000001f17087819 */ /* 0x000fc800000006ff */
[----:B------:R2:W3:Y:S01]  /*9cd0*/  SYNCS.PHASECHK.TRANS64.TRYWAIT P1, [R173+URZ+0x32430], R8 ;  /* 0x03243008ad0075a7 */ /* 0x0004e2000802017f */
[----:B------:R-:W-:Y:S05]  /*9ce0*/  @!P0 BRA `(.L_x_14586) ;  /* 0x0000000000048947 */ /* 0x000fea0003800000 */
[----:B------:R-:W-:Y:S01]  /*9cf0*/  BPT.TRAP 0x1 ;  /* 0x000000040000795c */ /* 0x000fe20000300000 */
.L_x_14586:
[----:B------:R-:W-:-:S05]  /*9d00*/  VIADD R4, R19, 0x1c400 ;  /* 0x0001c40013047836 */ /* 0x000fca0000000000 */
[----:B------:R-:W-:-:S04]  /*9d10*/  SHF.R.U32.HI R4, RZ, 0x4, R4 ;  /* 0x00000004ff047819 */ /* 0x000fc80000011604 */
[----:B------:R-:W-:-:S04]  /*9d20*/  LOP3.LUT R4, R4, 0x3fff, RZ, 0xc0, !PT ;  /* 0x00003fff04047812 */ /* 0x000fc800078ec0ff */
[----:B------:R-:W-:-:S05]  /*9d30*/  LOP3.LUT R4, R4, 0x10000, RZ, 0xfc, !PT ;  /* 0x0001000004047812 */ /* 0x000fca00078efcff */
[----:B------:R4:W-:Y:S01]  /*9d40*/  STL [R1+0x14], R4 ;  /* 0x0000140401007387 */ /* 0x0009e20000100800 */
[----:B---3--:R-:W-:Y:S05]  /*9d50*/  @P1 BRA `(.L_x_14587) ;  /* 0x0000000000081947 */ /* 0x008fea0003800000 */
[----:B------:R-:W3:Y:S02]  /*9d60*/  SYNCS.PHASECHK.TRANS64.TRYWAIT P1, [R173+URZ+0x32430], R8 ;  /* 0x03243008ad0075a7 */ /* 0x000ee4000802017f */
[----:B---3--:R-:W-:Y:S05]  /*9d70*/  @!P1 BRA `(.L_x_14588) ;  /* 0x00000188009c9947 */ /* 0x008fea0003800000 */
.L_x_14587:
[----:B----4-:R-:W4:Y:S01]  /*9d80*/  LDL R4, [R1+0x14] ;  /* 0x0000140001047983 */ /* 0x010f220000100800 */
[----:B------:R-:W-:Y:S01]  /*9d90*/  MOV R5, 0x40000040 ;  /* 0x4000004000057802 */ /* 0x000fe20000000f00 */
[----:B------:R-:W-:Y:S05]  /*9da0*/  WARPSYNC.ALL ;  /* 0x0000000000007948 */ /* 0x000fea0003800000 */
[C---:B------:R-:W-:Y:S01]  /*9db0*/  R2UR UR4, R212.reuse ;  /* 0x00000000d40472ca */ /* 0x040fe200000e0000 */
[----:B0-----:R-:W-:Y:S01]  /*9dc0*/  WARPGROUP.ARRIVE ;  /* 0x00000000000079c5 */ /* 0x001fe20000000000 */
[----:B------:R-:W-:Y:S01]  /*9dd0*/  R2UR UR5, R213 ;  /* 0x00000000d50572ca */ /* 0x000fe200000e0000 */
[----:B------:R-:W-:Y:S01]  /*9de0*/  VIADD R12, R212, 0x2 ;  /* 0x00000002d40c7836 */ /* 0x000fe20000000000 */
[----:B------:R-:W-:Y:S01]  /*9df0*/  R2UR UR7, R5 ;  /* 0x00000000050772ca */ /* 0x000fe200000e0000 */
[----:B------:R-:W-:Y:S01]  /*9e00*/  IMAD.MOV.U32 R13, RZ, RZ, 0x40000040 ;  /* 0x40000040ff0d7424 */ /* 0x000fe200078e00ff */
[----:B------:R-:W-:Y:S01]  /*9e10*/  SHF.L.U32 R0, R0, 0x1f, RZ ;  /* 0x0000001f00007819 */ /* 0x000fe200000006ff */
[----:B------:R-:W-:Y:S01]  /*9e20*/  IMAD.MOV.U32 R7, RZ, RZ, 0x40000040 ;  /* 0x40000040ff077424 */ /* 0x000fe200078e00ff */
[----:B------:R-:W-:Y:S01]  /*9e30*/  BSSY B0, `(.L_x_14589) ;  /* 0x0000027000007945 */ /* 0x000fe20003800000 */
[----:B------:R-:W-:Y:S01]  /*9e40*/  VIADD R10, R212, 0x4 ;  /* 0x00000004d40a7836 */ /* 0x000fe20000000000 */
[----:B------:R0:W-:Y:S01]  /*9e50*/  STL.64 [R1+0x8], R12 ;  /* 0x0000080c01007387 */ /* 0x0001e20000100a00 */
[----:B------:R-:W-:-:S02]  /*9e60*/  IMAD.MOV.U32 R11, RZ, RZ, 0x40000040 ;  /* 0x40000040ff0b7424 */ /* 0x000fc400078e00ff */
[----:B------:R-:W-:Y:S02]  /*9e70*/  VIADD R236, R212, 0x6 ;  /* 0x00000006d4ec7836 */ /* 0x000fe40000000000 */
[----:B------:R-:W-:Y:S01]  /*9e80*/  IMAD.MOV.U32 R237, RZ, RZ, 0x40000040 ;  /* 0x40000040ffed7424 */ /* 0x000fe200078e00ff */
[----:B------:R0:W-:Y:S01]  /*9e90*/  STL.64 [R1], R10 ;  /* 0x0000000a01007387 */ /* 0x0001e20000100a00 */
[----:B------:R-:W-:Y:S02]  /*9ea0*/  IMAD.MOV.U32 R5, RZ, RZ, 0x40000040 ;  /* 0x40000040ff057424 */ /* 0x000fe400078e00ff */
[----:B----4-:R-:W-:-:S04]  /*9eb0*/  IMAD R4, R2, 0x300, R4 ;  /* 0x0000030002047824 */ /* 0x010fc800078e0204 */
[C---:B------:R-:W-:Y:S01]  /*9ec0*/  VIADD R6, R4.reuse, 0x2 ;  /* 0x0000000204067836 */ /* 0x040fe20000000000 */
[----:B------:R-:W-:-:S13]  /*9ed0*/  R2UR UR6, R4 ;  /* 0x00000000040672ca */ /* 0x000fda00000e0000 */
[----:B------:R-:W-:Y:S01]  /*9ee0*/  HGMMA.64x96x16.F32 R24, gdesc[UR4], RZ, !UPT, gsb0 ;  /* 0x01600000041879f0 */ /* 0x000fe2000c0008ff */
        /* <DEDUP_REMOVED lines=20> */
[----:B------:R-:W-:Y:S01]  /*a030*/  R2UR UR7, R5 ;  /* 0x00000000050772ca */ /* 0x000fe200000e0000 */
[----:B------:R-:W-:Y:S02]  /*a040*/  WARPGROUP.DEPBAR.LE gsb0, 0x0 ;  /* 0x00008000000079c5 */ /* 0x000fe40000010000 */
[----:B------:R-:W-:-:S10]  /*a050*/  WARPGROUP.ARRIVE ;  /* 0x00000000000079c5 */ /* 0x000fd40000000000 */
[----:B------:R-:W-:Y:S03]  /*a060*/  HGMMA.64x96x16.F32 R24, gdesc[UR4], R24, gsb0 ;  /* 0x01600000041879f0 */ /* 0x000fe60008000818 */
[----:B------:R-:W-:Y:S02]  /*a070*/  WARPGROUP.DEPBAR.LE gsb0, 0x0 ;  /* 0x00008000000079c5 */ /* 0x000fe40000010000 */
[----:B------:R-:W4:Y:S02]  /*a080*/  SYNCS.PHASECHK.TRANS64.TRYWAIT P1, [R19+URZ+0x32410], R0 ;  /* 0x03241000130075a7 */ /* 0x000f24000802017f */
[----:B0---4-:R-:W-:Y:S05]  /*a090*/  @!P1 BRA `(.L_x_14590) ;  /* 0x0000018400e89947 */ /* 0x011fea0003800000 */
.L_x_14852:
[----:B------:R-:W-:Y:S05]  /*a0a0*/  BSYNC B0 ;  /* 0x0000000000007941 */ /* 0x000fea0003800000 */
.L_x_14589:
[----:B------:R-:W-:Y:S05]  /*a0b0*/  @!P0 BRA `(.L_x_14591) ;  /* 0x0000000000048947 */ /* 0x000fea0003800000 */
[----:B------:R-:W-:Y:S01]  /*a0c0*/  BPT.TRAP 0x1 ;  /* 0x000000040000795c */ /* 0x000fe20000300000 */
.L_x_14591:
[----:B------:R4:W0:Y:S01]  /*a0d0*/  SYNCS.PHASECHK.TRANS64.TRYWAIT P2, [R173+URZ+0x32450], R8 ;  /* 0x03245008ad0075a7 */ /* 0x000822000804017f */
[----:B------:R-:W-:Y:S05]  /*a0e0*/  @!P0 BRA `(.L_x_14592) ;  /* 0x0000000000048947 */ /* 0x000fea0003800000 */
[----:B------:R-:W-:Y:S01]  /*a0f0*/  BPT.TRAP 0x1 ;  /* 0x000000040000795c */ /* 0x000fe20000300000 */
.L_x_14592:
[----:B0-----:R-:W0:Y:S01]  /*a100*/  S2R R0, SR_TID.X ;  /* 0x0000000000007919 */ /* 0x001e220000002100 */
[----:B------:R-:W-:Y:S01]  /*a110*/  BSSY B0, `(.L_x_14593) ;  /* 0x0000006000007945 */ /* 0x000fe20003800000 */
[----:B0-----:R-:W-:-:S04]  /*a120*/  LOP3.LUT R0, R0, 0x7f, RZ, 0xc0, !PT ;  /* 0x0000007f00007812 */ /* 0x001fc800078ec0ff */
[----:B------:R-:W-:Y:S01]  /*a130*/  ISETP.NE.AND P1, PT, R0, RZ, PT ;  /* 0x000000ff0000720c */ /* 0x000fe20003f25270 */
[----:B------:R-:W-:-:S12]  /*a140*/  @P2 BRA `(.L_x_14594) ;  /* 0x0000000000082947 */ /* 0x000fd80003800000 */
[----:B------:R-:W0:Y:S02]  /*a150*/  SYNCS.PHASECHK.TRANS64.TRYWAIT P2, [R173+URZ+0x32450], R8 ;  /* 0x03245008ad0075a7 */ /* 0x000e24000804017f */
[----:B0-----:R-:W-:Y:S05]  /*a160*/  @!P2 BRA `(.L_x_14595) ;  /* 0x0000018400c8a947 */ /* 0x001fea0003800000 */
.L_x_14594:
[----:B------:R-:W-:Y:S05]  /*a170*/  BSYNC B0 ;  /* 0x0000000000007941 */ /* 0x000fea0003800000 */
.L_x_14593:
[----:B------:R-:W-:Y:S05]  /*a180*/  WARPSYNC.ALL ;  /* 0x0000000000007948 */ /* 0x000fea0003800000 */
[----:B------:R-:W-:Y:S01]  /*a190*/  R2UR UR42, R19 ;  /* 0x00000000132a72ca */ /* 0x000fe200000e0000 */
[----:B------:R-:W-:Y:S01]  /*a1a0*/  IMAD.MOV.U32 R7, RZ, RZ, 0xc00 ;  /* 0x00000c00ff077424 */ /* 0x000fe200078e00ff */
[----:B------:R-:W-:Y:S01]  /*a1b0*/  LOP3.LUT R4, R72, 0x10000, RZ, 0xfc, !PT ;  /* 0x0001000048047812 */ /* 0x000fe200078efcff */
[----:B------:R-:W-:Y:S01]  /*a1c0*/  IMAD.MOV.U32 R5, RZ, RZ, 0x40000040 ;  /* 0x40000040ff057424 */ /* 0x000fe200078e00ff */
[----:B------:R-:W-:Y:S01]  /*a1d0*/  WARPGROUP.ARRIVE ;  /* 0x00000000000079c5 */ /* 0x000fe20000000000 */
[----:B------:R-:W-:Y:S01]  /*a1e0*/  IMAD.MOV.U32 R235, RZ, RZ, 0x40000040 ;  /* 0x40000040ffeb7424 */ /* 0x000fe200078e00ff */
[----:B------:R-:W2:Y:S01]  /*a1f0*/  LDL.LU R73, [R1+0x10] ;  /* 0x0000100001497983 */ /* 0x000ea20000300800 */
[----:B------:R-:W-:-:S02]  /*a200*/  IMAD.MOV.U32 R9, RZ, RZ, 0x40000040 ;  /* 0x40000040ff097424 */ /* 0x000fc400078e00ff */
[----:B------:R-:W-:Y:S02]  /*a210*/  IMAD.MOV.U32 R233, RZ, RZ, 0x40000040 ;  /* 0x40000040ffe97424 */ /* 0x000fe400078e00ff */
[----:B------:R-:W-:Y:S02]  /*a220*/  IMAD.MOV.U32 R231, RZ, RZ, 0x40000040 ;  /* 0x40000040ffe77424 */ /* 0x000fe400078e00ff */
[----:B------:R-:W-:Y:S01]  /*a230*/  IMAD.MOV.U32 R229, RZ, RZ, 0x40000040 ;  /* 0x40000040ffe57424 */ /* 0x000fe200078e00ff */
[----:B------:R-:W-:Y:S01]  /*a240*/  UIADD3 UR42, UR42, 0x400, URZ ;  /* 0x000004002a2a7890 */ /* 0x000fe2000fffe03f */
[C---:B------:R-:W-:Y:S01]  /*a250*/  R2UR UR4, R4.reuse ;  /* 0x00000000040472ca */ /* 0x040fe200000e0000 */
[C---:B------:R-:W-:Y:S01]  /*a260*/  VIADD R234, R4.reuse, 0x2 ;  /* 0x0000000204ea7836 */ /* 0x040fe20000000000 */
[----:B------:R-:W-:Y:S01]  /*a270*/  R2UR UR5, R5 ;  /* 0x00000000050572ca */ /* 0x000fe200000e0000 */
[----:B------:R-:W-:Y:S01]  /*a280*/  USHF.R.U32.HI UR42, URZ, 0x4, UR42 ;  /* 0x000000043f2a7899 */ /* 0x000fe2000801162a */
[----:B------:R-:W-:-:S02]  /*a290*/  VIADD R232, R4, 0x4 ;  /* 0x0000000404e87836 */ /* 0x000fc40000000000 */
[----:B------:R-:W-:Y:S01]  /*a2a0*/  IMAD.MOV.U32 R227, RZ, RZ, 0x40000040 ;  /* 0x40000040ffe37424 */ /* 0x000fe200078e00ff */
[----:B------:R-:W-:Y:S01]  /*a2b0*/  ULOP3.LUT UR42, UR42, 0x3fff, URZ, 0xc0, !UPT ;  /* 0x00003fff2a2a7892 */ /* 0x000fe2000f8ec03f */
[C---:B------:R-:W-:Y:S02]  /*a2c0*/  VIADD R230, R4.reuse, 0x6 ;  /* 0x0000000604e67836 */ /* 0x040fe40000000000 */
[----:B------:R-:W-:Y:S01]  /*a2d0*/  IMAD.MOV.U32 R225, RZ, RZ, 0x40000040 ;  /* 0x40000040ffe17424 */ /* 0x000fe200078e00ff */
[----:B------:R-:W-:Y:S01]  /*a2e0*/  ULOP3.LUT UR39, UR42, 0x10000, URZ, 0xfc, !UPT ;  /* 0x000100002a277892 */ /* 0x000fe2000f8efc3f */
[C---:B------:R-:W-:Y:S01]  /*a2f0*/  VIADD R228, R4.reuse, 0x400 ;  /* 0x0000040004e47836 */ /* 0x040fe20000000000 */
[----:B------:R-:W-:Y:S01]  /*a300*/  MOV R223, 0x40000040 ;  /* 0x4000004000df7802 */ /* 0x000fe20000000f00 */
[----:B------:R-:W-:Y:S01]  /*a310*/  VIADD R226, R4, 0x402 ;  /* 0x0000040204e27836 */ /* 0x000fe20000000000 */
[----:B------:R-:W2:Y:S01]  /*a320*/  LDL R0, [R1+0x3c] ;  /* 0x00003c0001007983 */ /* 0x000ea20000100800 */
[----:B------:R-:W-:Y:S01]  /*a330*/  IMAD.MOV.U32 R219, RZ, RZ, 0x40000040 ;  /* 0x40000040ffdb7424 */ /* 0x000fe200078e00ff */
[----:B------:R-:W0:Y:S01]  /*a340*/  LDC R74, c[0x0][0x448] ;  /* 0x00011200ff4a7b82 */ /* 0x000e220000000800 */
[----:B------:R-:W-:Y:S01]  /*a350*/  IMAD R6, R2, R7, UR39 ;  /* 0x0000002702067e24 */ /* 0x000fe2000f8e0207 */
[----:B------:R-:W2:Y:S01]  /*a360*/  LDL R78, [R1+0x1c] ;  /* 0x00001c00014e7983 */ /* 0x000ea20000100800 */
[----:B------:R-:W-:Y:S01]  /*a370*/  IMAD.MOV.U32 R7, RZ, RZ, 0x40000040 ;  /* 0x40000040ff077424 */ /* 0x000fe200078e00ff */
[----:B------:R-:W-:Y:S01]  /*a380*/  ULDC UR43, c[0x0][0xa80] ;  /* 0x0002a000002b7ab9 */ /* 0x000fe20000000800 */
[----:B------:R-:W-:Y:S01]  /*a390*/  IMAD.MOV.U32 R211, RZ, RZ, 0x40000040 ;  /* 0x40000040ffd37424 */ /* 0x000fe200078e00ff */
[----:B------:R-:W-:Y:S01]  /*a3a0*/  R2UR UR6, R6 ;  /* 0x00000000060672ca */ /* 0x000fe200000e0000 */
[C---:B------:R-:W-:Y:S01]  /*a3b0*/  VIADD R224, R4.reuse, 0x404 ;  /* 0x0000040404e07836 */ /* 0x040fe20000000000 */
[----:B------:R-:W-:Y:S01]  /*a3c0*/  R2UR UR7, R7 ;  /* 0x00000000070772ca */ /* 0x000fe200000e0000 */
[C---:B------:R-:W-:Y:S01]  /*a3d0*/  VIADD R222, R4.reuse, 0x406 ;  /* 0x0000040604de7836 */ /* 0x040fe20000000000 */
[----:B------:R-:W2:Y:S01]  /*a3e0*/  LDL R176, [R1+0x24] ;  /* 0x0000240001b07983 */ /* 0x000ea20000100800 */
[C---:B------:R-:W-:Y:S01]  /*a3f0*/  VIADD R218, R4.reuse, 0x800 ;  /* 0x0000080004da7836 */ /* 0x040fe20000000000 */
[----:B------:R-:W-:Y:S01]  /*a400*/  ULDC UR48, c[0x0][0xa80] ;  /* 0x0002a00000307ab9 */ /* 0x000fe20000000800 */
[C---:B------:R-:W-:Y:S01]  /*a410*/  VIADD R210, R4.reuse, 0x802 ;  /* 0x0000080204d27836 */ /* 0x040fe20000000000 */
[----:B------:R-:W2:Y:S01]  /*a420*/  LDL R75, [R1+0x2c] ;  /* 0x00002c00014b7983 */ /* 0x000ea20000100800 */
[----:B------:R-:W-:Y:S01]  /*a430*/  VIADD R208, R4, 0x804 ;  /* 0x0000080404d07836 */ /* 0x000fe20000000000 */
[----:B------:R-:W-:Y:S01]  /*a440*/  ULDC UR49, c[0x0][0xa80] ;  /* 0x0002a00000317ab9 */ /* 0x000fe20000000800 */
[----:B------:R-:W-:Y:S01]  /*a450*/  IMAD.MOV.U32 R209, RZ, RZ, 0x40000040 ;  /* 0x40000040ffd17424 */ /* 0x000fe200078e00ff */
[----:B------:R-:W2:Y:S03]  /*a460*/  LDL R177, [R1+0x18] ;  /* 0x0000180001b17983 */ /* 0x000ea60000100800 */
[----:B------:R-:W-:Y:S01]  /*a470*/  HGMMA.64x96x16.F32 R24, gdesc[UR4], R24, gsb0 ;  /* 0x01600000041879f0 */ /* 0x000fe20008000818 */
[----:B--234-:R-:W-:Y:S01]  /*a480*/  VIADD R8, R6, 0x2 ;  /* 0x0000000206087836 */ /* 0x01cfe20000000000 */
[----:B------:R-:W-:-:S02]  /*a490*/  R2UR UR4, R234 ;  /* 0x00000000ea0472ca */ /* 0x000fc400000e0000 */
[----:B------:R-:W-:Y:S02]  /*a4a0*/  R2UR UR5, R235 ;  /* 0x00000000eb0572ca */ /* 0x000fe400000e0000 */
[----:B------:R-:W-:Y:S02]  /*a4b0*/  R2UR UR6, R8 ;  /* 0x00000000080672ca */ /* 0x000fe400000e0000 */
[----:B------:R-:W-:Y:S01]  /*a4c0*/  R2UR UR7, R9 ;  /* 0x00000000090772ca */ /* 0x000fe200000e0000 */
[----:B------:R-:W-:Y:S01]  /*a4d0*/  IMAD.MOV.U32 R9, RZ, RZ, 0x40000040 ;  /* 0x40000040ff097424 */ /* 0x000fe200078e00ff */
[----:B------:R-:W-:Y:S01]  /*a4e0*/  IADD3 R8, R6, 0x4, RZ ;  /* 0x0000000406087810 */ /* 0x000fe20007ffe0ff */
[----:B------:R-:W-:Y:S02]  /*a4f0*/  WARPGROUP.DEPBAR.LE gsb0, 0x0 ;  /* 0x00008000000079c5 */ /* 0x000fe40000010000 */
[----:B------:R-:W-:-:S08]  /*a500*/  WARPGROUP.ARRIVE ;  /* 0x00000000000079c5 */ /* 0x000fd00000000000 */
[----:B------:R-:W-:Y:S01]  /*a510*/  HGMMA.64x96x16.F32 R24, gdesc[UR4], R24, gsb0 ;  /* 0x01600000041879f0 */ /* 0x000fe20008000818 */
[----:B------:R-:W-:Y:S02]  /*a520*/  R2UR UR4, R232 ;  /* 0x00000000e80472ca */ /* 0x000fe400000e0000 */
[----:B------:R-:W-:Y:S02]  /*a530*/  R2UR UR5, R233 ;  /* 0x00000000e90572ca */ /* 0x000fe400000e0000 */
        /* <DEDUP_REMOVED lines=75> */
[----:B------:R-:W-:-:S02]  /*a9f0*/  VIADD R8, R6, 0x606 ;  /* 0x0000060606087836 */ /* 0x000fc40000000000 */
[----:B------:R-:W-:Y:S02]  /*aa00*/  IMAD.MOV.U32 R21, RZ, RZ, 0x40000040 ;  /* 0x40000040ff157424 */ /* 0x000fe400078e00ff */
[----:B------:R-:W-:Y:S01]  /*aa10*/  IMAD.MOV.U32 R9, RZ, RZ, 0x40000040 ;  /* 0x40000040ff097424 */ /* 0x000fe200078e00ff */
[----:B------:R-:W-:Y:S02]  /*aa20*/  WARPGROUP.DEPBAR.LE gsb0, 0x0 ;  /* 0x00008000000079c5 */ /* 0x000fe40000010000 */
[----:B------:R-:W-:-:S06]  /*aa30*/  WARPGROUP.ARRIVE ;  /* 0x00000000000079c5 */ /* 0x000fcc0000000000 */
[----:B------:R-:W-:Y:S01]  /*aa40*/  HGMMA.64x96x16.F32 R24, gdesc[UR4], R24, gsb0 ;  /* 0x01600000041879f0 */ /* 0x000fe20008000818 */
[----:B------:R-:W-:Y:S02]  /*aa50*/  R2UR UR4, R20 ;  /* 0x00000000140472ca */ /* 0x000fe400000e0000 */
[----:B------:R-:W-:Y:S02]  /*aa60*/  R2UR UR5, R21 ;  /* 0x00000000150572ca */ /* 0x000fe400000e0000 */
[----:B------:R-:W-:Y:S02]  /*aa70*/  R2UR UR6, R8 ;  /* 0x00000000080672ca */ /* 0x000fe400000e0000 */
[----:B------:R-:W-:Y:S01]  /*aa80*/  R2UR UR7, R9 ;  /* 0x00000000090772ca */ /* 0x000fe200000e0000 */
[----:B------:R-:W-:Y:S01]  /*aa90*/  VIADD R14, R4, 0xc00 ;  /* 0x00000c00040e7836 */ /* 0x000fe20000000000 */
[----:B------:R-:W-:Y:S01]  /*aaa0*/  MOV R9, 0x40000040 ;  /* 0x4000004000097802 */ /* 0x000fe20000000f00 */
[----:B------:R-:W-:-:S02]  /*aab0*/  VIADD R8, R6, 0x900 ;  /* 0x0000090006087836 */ /* 0x000fc40000000000 */
        /* <DEDUP_REMOVED lines=40> */
[----:B------:R-:W-:Y:S02]  /*ad40*/  R2UR UR7, R7 ;  /* 0x00000000070772ca */ /* 0x000fe400000e0000 */
[----:B0-----:R-:W-:Y:S02]  /*ad50*/  ISETP.NE.AND P5, PT, R74, 0x1, PT ;  /* 0x000000014a00780c */ /* 0x001fe40003fa5270 */
[----:B------:R-:W-:-:S11]  /*ad60*/  LOP3.LUT R73, R73, 0xfffffff7, RZ, 0xc0, !PT ;  /* 0xfffffff749497812 */ /* 0x000fd600078ec0ff */
[----:B------:R-:W-:Y:S01]  /*ad70*/  @P5 LOP3.LUT R73, R73, 0x8, RZ, 0xfc, !PT ;  /* 0x0000000849495812 */ /* 0x000fe200078efcff */
[----:B------:R-:W0:Y:S04]  /*ad80*/  @P5 LDC R7, c[0x0][0x44c] ;  /* 0x00011300ff075b82 */ /* 0x000e280000000800 */
[----:B------:R2:W-:Y:S01]  /*ad90*/  STL [R1+0x10], R73 ;  /* 0x0000104901007387 */ /* 0x0005e20000100800 */
[----:B------:R-:W-:Y:S01]  /*ada0*/  IMAD.IADD R6, R0, 0x1, R78 ;  /* 0x0000000100067824 */ /* 0x000fe200078e024e */
[----:B------:R-:W-:Y:S02]  /*adb0*/  WARPGROUP.DEPBAR.LE gsb0, 0x0 ;  /* 0x00008000000079c5 */ /* 0x000fe40000010000 */
[----:B------:R-:W-:Y:S01]  /*adc0*/  WARPGROUP.ARRIVE ;  /* 0x00000000000079c5 */ /* 0x000fe20000000000 */
[----:B--2---:R-:W2:Y:S01]  /*add0*/  @P5 LDC R73, c[0x0][0x450] ;  /* 0x00011400ff495b82 */ /* 0x004ea20000000800 */
[----:B------:R-:W-:-:S04]  /*ade0*/  IMAD R74, R215, -0x60, R176 ;  /* 0xffffffa0d74a7824 */ /* 0x000fc800078e02b0 */
[----:B------:R-:W3:Y:S01]  /*adf0*/  S2R R80, SR_TID.X ;  /* 0x0000000000507919 */ /* 0x000ee20000002100 */
[----:B------:R-:W-:Y:S01]  /*ae00*/  HGMMA.64x96x16.F32 R24, gdesc[UR4], R24, gsb0 ;  /* 0x01600000041879f0 */ /* 0x000fe20008000818 */
[----:B0-----:R-:W-:Y:S01]  /*ae10*/  @P5 IMAD.HI.U32 R0, R6, R7, RZ ;  /* 0x0000000706005227 */ /* 0x001fe200078e00ff */
[----:B------:R-:W-:Y:S01]  /*ae20*/  ULOP3.LUT UR42, UR42, 0x3000000, URZ, 0xfc, !UPT ;  /* 0x030000002a2a7892 */ /* 0x000fe2000f8efc3f */
[----:B------:R-:W4:Y:S03]  /*ae30*/  LDL R175, [R1+0x30] ;  /* 0x0000300001af7983 */ /* 0x000f260000100800 */
[----:B--2---:R-:W-:-:S05]  /*ae40*/  @P5 SHF.R.U32.HI R6, RZ, R73, R0 ;  /* 0x00000049ff065219 */ /* 0x004fca0000011600 */
[----:B------:R-:W0:Y:S01]  /*ae50*/  SHFL.IDX PT, R0, R6, RZ, 0x1c1f ;  /* 0x001c1fff06007589 */ /* 0x000e2200000e0000 */
[C-C-:B------:R-:W-:Y:S02]  /*ae60*/  IADD3 R83, -R75.reuse, 0x61, R74.reuse ;  /* 0x000000614b537810 */ /* 0x140fe40007ffe14a */
[----:B------:R-:W-:-:S03]  /*ae70*/  IADD3 R74, -R75, 0x60, R74 ;  /* 0x000000604b4a7810 */ /* 0x000fc60007ffe14a */
[----:B------:R-:W-:-:S05]  /*ae80*/  IMAD.IADD R83, R83, 0x1, -R177 ;  /* 0x0000000153537824 */ /* 0x000fca00078e0ab1 */
[----:B0-----:R-:W-:-:S04]  /*ae90*/  VIADDMNMX R0, R0, R83, R74, PT ;  /* 0x0000005300007246 */ /* 0x001fc8000380014a */
[C---:B------:R-:W-:Y:S02]  /*aea0*/  ISETP.GT.AND P3, PT, R0.reuse, RZ, PT ;  /* 0x000000ff0000720c */ /* 0x040fe40003f64270 */
[C---:B------:R-:W-:Y:S02]  /*aeb0*/  ISETP.GT.AND P4, PT, R0.reuse, 0x1, PT ;  /* 0x000000010000780c */ /* 0x040fe40003f84270 */
[----:B------:R-:W-:Y:S01]  /*aec0*/  ISETP.GT.AND P2, PT, R0, 0x8, PT ;  /* 0x000000080000780c */ /* 0x000fe20003f44270 */
        /* <DEDUP_REMOVED lines=69> */
[----:B------:R-:W0:Y:S04]  /*b320*/  SHFL.BFLY PT, R25, R24, 0x2, 0x1f ;  /* 0x0c401f0018197f89 */ /* 0x000e2800000e0000 */
[----:B------:R-:W2:Y:S01]  /*b330*/  SHFL.IDX PT, R6, R6, 0x1, 0x1c1f ;  /* 0x003c1f0006067f89 */ /* 0x000ea200000e0000 */
[----:B0-----:R-:W-:-:S05]  /*b340*/  FMNMX.FTZ R25, R24, R25, !PT ;  /* 0x0000001918197209 */ /* 0x001fca0007810000 */
[----:B------:R-:W0:Y:S01]  /*b350*/  SHFL.BFLY PT, R0, R25, 0x1, 0x1f ;  /* 0x0c201f0019007f89 */ /* 0x000e2200000e0000 */
[----:B--2---:R-:W-:-:S04]  /*b360*/  VIADDMNMX R74, R6, R83, R74, PT ;  /* 0x00000053064a7246 */ /* 0x004fc8000380014a */
[C---:B------:R-:W-:Y:S02]  /*b370*/  ISETP.GT.AND P3, PT, R74.reuse, RZ, PT ;  /* 0x000000ff4a00720c */ /* 0x040fe40003f64270 */
[C---:B------:R-:W-:Y:S02]  /*b380*/  ISETP.GT.AND P4, PT, R74.reuse, 0x1, PT ;  /* 0x000000014a00780c */ /* 0x040fe40003f84270 */
[----:B------:R-:W-:Y:S02]  /*b390*/  ISETP.GT.AND P2, PT, R74, 0x8, PT ;  /* 0x000000084a00780c */ /* 0x000fe40003f44270 */
[----:B------:R-:W-:Y:S02]  /*b3a0*/  FSEL R26, R26, -INF , P3 ;  /* 0xff8000001a1a7808 */ /* 0x000fe40001800000 */
[----:B------:R-:W-:Y:S02]  /*b3b0*/  FSEL R27, R27, -INF , P4 ;  /* 0xff8000001b1b7808 */ /* 0x000fe40002000000 */
[----:B------:R-:W-:-:S02]  /*b3c0*/  ISETP.GT.AND P3, PT, R74, 0x9, PT ;  /* 0x000000094a00780c */ /* 0x000fc40003f64270 */
[----:B------:R-:W-:Y:S02]  /*b3d0*/  FSEL R30, R30, -INF , P2 ;  /* 0xff8000001e1e7808 */ /* 0x000fe40001000000 */
[----:B------:R-:W-:Y:S02]  /*b3e0*/  ISETP.GT.AND P2, PT, R74, 0x10, PT ;  /* 0x000000104a00780c */ /* 0x000fe40003f44270 */
[----:B0-----:R-:W-:Y:S02]  /*b3f0*/  FMNMX.FTZ R0, R25, R0, !PT ;  /* 0x0000000019007209 */ /* 0x001fe40007810000 */
        /* <DEDUP_REMOVED lines=14> */
[----:B------:R-:W-:Y:S01]  /*b4e0*/  FMNMX.FTZ R28, R38, R33, !PT ;  /* 0x00000021261c7209 */ /* 0x000fe20007810000 */
[----:B------:R-:W-:Y:S01]  /*b4f0*/  FMUL.FTZ R6, R0, UR43 ;  /* 0x0000002b00067c20 */ /* 0x000fe20008410000 */
[----:B------:R-:W-:-:S02]  /*b500*/  ISETP.GT.AND P3, PT, R74, 0x21, PT ;  /* 0x000000214a00780c */ /* 0x000fc40003f64270 */
[----:B------:R-:W-:Y:S02]  /*b510*/  FSEL R42, R42, -INF , P2 ;  /* 0xff8000002a2a7808 */ /* 0x000fe40001000000 */
[----:B------:R-:W-:Y:S02]  /*b520*/  FMNMX.FTZ R33, R39, R28, !PT ;  /* 0x0000001c27217209 */ /* 0x000fe40007810000 */
[----:B------:R-:W-:Y:S02]  /*b530*/  FSETP.NEU.FTZ.AND P4, PT, R0, -INF , PT ;  /* 0xff8000000000780b */ /* 0x000fe40003f9d000 */
[----:B------:R-:W-:Y:S02]  /*b540*/  ISETP.GT.AND P2, PT, R74, 0x28, PT ;  /* 0x000000284a00780c */ /* 0x000fe40003f44270 */
[----:B------:R-:W-:Y:S02]  /*b550*/  FSEL R28, R43, -INF , P3 ;  /* 0xff8000002b1c7808 */ /* 0x000fe40001800000 */
[----:B------:R-:W-:-:S02]  /*b560*/  FMNMX.FTZ R33, R42, R33, !PT ;  /* 0x000000212a217209 */ /* 0x000fc40007810000 */
[----:B------:R-:W-:Y:S02]  /*b570*/  FSEL R6, R6, RZ, P4 ;  /* 0x000000ff06067208 */ /* 0x000fe40002000000 */
[----:B------:R-:W-:Y:S02]  /*b580*/  ISETP.GT.AND P3, PT, R74, 0x29, PT ;  /* 0x000000294a00780c */ /* 0x000fe40003f64270 */
[----:B------:R-:W-:Y:S02]  /*b590*/  FSEL R46, R46, -INF , P2 ;  /* 0xff8000002e2e7808 */ /* 0x000fe40001000000 */
[----:B------:R-:W-:Y:S01]  /*b5a0*/  FMNMX.FTZ R35, R28, R33, !PT ;  /* 0x000000211c237209 */ /* 0x000fe20007810000 */
[----:B------:R-:W-:Y:S01]  /*b5b0*/  FFMA.FTZ R36, R29, UR43, -R6 ;  /* 0x0000002b1d247c23 */ /* 0x000fe20008010806 */
        /* <DEDUP_REMOVED lines=12> */
[----:B------:R0:W-:Y:S01]  /*b680*/  MUFU.EX2 R33, R36 ;  /* 0x0000002400217308 */ /* 0x0001e20000000800 */
[----:B------:R-:W-:Y:S02]  /*b690*/  ISETP.GT.AND P2, PT, R74, 0x40, PT ;  /* 0x000000404a00780c */ /* 0x000fe40003f44270 */
[----:B------:R-:W-:-:S02]  /*b6a0*/  FMNMX.FTZ R43, R54, R43, !PT ;  /* 0x0000002b362b7209 */ /* 0x000fc40007810000 */
[----:B------:R-:W-:Y:S02]  /*b6b0*/  FSEL R58, R58, -INF , P2 ;  /* 0xff8000003a3a7808 */ /* 0x000fe40001000000 */
[----:B0-----:R-:W-:Y:S02]  /*b6c0*/  FSEL R36, R55, -INF , P3 ;  /* 0xff80000037247808 */ /* 0x001fe40001800000 */
[----:B------:R-:W-:Y:S02]  /*b6d0*/  ISETP.GT.AND P3, PT, R74, 0x41, PT ;  /* 0x000000414a00780c */ /* 0x000fe40003f64270 */
        /* <DEDUP_REMOVED lines=10> */
[--C-:B------:R-:W-:Y:S01]  /*b780*/  FFMA.FTZ R154, R7, UR43, -R6.reuse ;  /* 0x0000002b079a7c23 */ /* 0x100fe20008010806 */
        /* <DEDUP_REMOVED lines=12> */
[----:B------:R-:W-:-:S05]  /*b850*/  FMNMX.FTZ R40, R71, R40, !PT ;  /* 0x0000002847287209 */ /* 0x000fca0007810000 */
[----:B------:R-:W0:Y:S01]  /*b860*/  SHFL.BFLY PT, R7, R40, 0x2, 0x1f ;  /* 0x0c401f0028077f89 */ /* 0x000e2200000e0000 */
[----:B------:R-:W-:Y:S01]  /*b870*/  FFMA.FTZ R47, R41, UR43, -R6 ;  /* 0x0000002b292f7c23 */ /* 0x000fe20008010806 */
[----:B0-----:R-:W-:-:S05]  /*b880*/  FMNMX.FTZ R41, R40, R7, !PT ;  /* 0x0000000728297209 */ /* 0x001fca0007810000 */
[----:B------:R-:W0:Y:S01]  /*b890*/  SHFL.BFLY PT, R40, R41, 0x1, 0x1f ;  /* 0x0c201f0029287f89 */ /* 0x000e2200000e0000 */
[--C-:B------:R-:W-:Y:S01]  /*b8a0*/  FFMA.FTZ R43, R53, UR43, -R6.reuse ;  /* 0x0000002b352b7c23 */ /* 0x100fe20008010806 */
[--C-:B------:R-:W-:Y:S01]  /*b8b0*/  FFMA.FTZ R204, R81, UR43, -R6.reuse ;  /* 0x0000002b51cc7c23 */ /* 0x100fe20008010806 */
[----:B------:R-:W-:Y:S01]  /*b8c0*/  FFMA.FTZ R31, R79, UR43, -R6 ;  /* 0x0000002b4f1f7c23 */ /* 0x000fe20008010806 */
[----:B0-----:R-:W-:-:S04]  /*b8d0*/  FMNMX.FTZ R7, R41, R40, !PT ;  /* 0x0000002829077209 */ /* 0x001fc80007810000 */
[C---:B------:R-:W-:Y:S01]  /*b8e0*/  FSETP.NEU.FTZ.AND P2, PT, R7.reuse, -INF , PT ;  /* 0xff8000000700780b */ /* 0x040fe20003f5d000 */
[----:B------:R-:W-:-:S05]  /*b8f0*/  FMUL.FTZ R53, R7, UR43 ;  /* 0x0000002b07357c20 */ /* 0x000fca0008410000 */
[----:B------:R-:W-:-:S05]  /*b900*/  FSEL R53, R53, RZ, P2 ;  /* 0x000000ff35357208 */ /* 0x000fca0001000000 */
[--C-:B------:R-:W-:Y:S02]  /*b910*/  FFMA.FTZ R40, R25, UR43, -R53.reuse ;  /* 0x0000002b19287c23 */ /* 0x100fe40008010835 */
[----:B------:R-:W0:Y:S01]  /*b920*/  @P5 LDC R25, c[0x0][0x44c] ;  /* 0x00011300ff195b82 */ /* 0x000e220000000800 */
[----:B------:R-:W-:Y:S01]  /*b930*/  FFMA.FTZ R205, R26, UR43, -R53 ;  /* 0x0000002b1acd7c23 */ /* 0x000fe20008010835 */
[--C-:B------:R-:W-:Y:S01]  /*b940*/  FFMA.FTZ R59, R45, UR43, -R6.reuse ;  /* 0x0000002b2d3b7c23 */ /* 0x100fe20008010806 */
[--C-:B------:R-:W-:Y:S01]  /*b950*/  FFMA.FTZ R55, R49, UR43, -R6.reuse ;  /* 0x0000002b31377c23 */ /* 0x100fe20008010806 */
[--C-:B------:R-:W-:Y:S01]  /*b960*/  FFMA.FTZ R206, R77, UR43, -R6.reuse ;  /* 0x0000002b4dce7c23 */ /* 0x100fe20008010806 */
[----:B-----5:R-:W-:-:S03]  /*b970*/  FFMA.FTZ R152, R75, UR43, -R6 ;  /* 0x0000002b4b987c23 */ /* 0x020fc60008010806 */
[----:B------:R-:W2:Y:S01]  /*b980*/  @P5 LDC R26, c[0x0][0x450] ;  /* 0x00011400ff1a5b82 */ /* 0x000ea20000000800 */
        /* <DEDUP_REMOVED lines=13> */
[--C-:B------:R-:W-:Y:S01]  /*ba60*/  FFMA.FTZ R6, R27, UR43, -R53.reuse ;  /* 0x0000002b1b067c23 */ /* 0x100fe20008010835 */
[----:B------:R-:W-:Y:S01]  /*ba70*/  MUFU.EX2 R204, R204 ;  /* 0x000000cc00cc7308 */ /* 0x000fe20000000800 */
[--C-:B------:R-:W-:Y:S01]  /*ba80*/  FFMA.FTZ R207, R30, UR43, -R53.reuse ;  /* 0x0000002b1ecf7c23 */ /* 0x100fe20008010835 */
[----:B------:R-:W-:Y:S01]  /*ba90*/  FFMA.FTZ R30, R24, UR43, -R53 ;  /* 0x0000002b181e7c23 */ /* 0x000fe20008010835 */
[----:B---3--:R-:W-:-:S05]  /*baa0*/  SHF.R.U32.HI R80, RZ, 0x7, R80 ;  /* 0x00000007ff507819 */ /* 0x008fca0000011650 */
[----:B------:R-:W1:Y:S01]  /*bab0*/  MUFU.EX2 R31, R31 ;  /* 0x0000001f001f7308 */ /* 0x000e620000000800 */
[----:B------:R-:W-:Y:S01]  /*bac0*/  @!P1 VIADD R24, R173, 0x32440 ;  /* 0x00032440ad189836 */ /* 0x000fe20000000000 */
[----:B------:R-:W-:-:S06]  /*bad0*/  IADD3 R172, -R80, 0xb, RZ ;  /* 0x0000000b50ac7810 */ /* 0x000fcc0007ffe1ff */
[----:B------:R-:W-:Y:S01]  /*bae0*/  MUFU.EX2 R206, R206 ;  /* 0x000000ce00ce7308 */ /* 0x000fe20000000800 */
[----:B------:R-:W-:-:S07]  /*baf0*/  FFMA.FTZ R153, R34, UR43, -R53 ;  /* 0x0000002b22997c23 */ /* 0x000fce0008010835 */
[----:B------:R-:W-:Y:S01]  /*bb00*/  MUFU.EX2 R205, R205 ;  /* 0x000000cd00cd7308 */ /* 0x000fe20000000800 */
[----:B------:R-:W-:Y:S01]  /*bb10*/  @!P1 PRMT R24, RZ, 0x654, R24 ;  /* 0x00000654ff189816 */ /* 0x000fe20000000018 */
[----:B0-----:R-:W-:Y:S01]  /*bb20*/  @P5 IMAD.HI.U32 R25, R78, R25, RZ ;  /* 0x000000194e195227 */ /* 0x001fe200078e00ff */
[----:B------:R0:W-:Y:S06]  /*bb30*/  BAR.ARV R172, 0x100 ;  /* 0x000400ac0000751d */ /* 0x0001ec0000002000 */
[----:B------:R-:W3:Y:S01]  /*bb40*/  MUFU.EX2 R6, R6 ;  /* 0x0000000600067308 */ /* 0x000ee20000000800 */
[----:B------:R4:W-:Y:S01]  /*bb50*/  @!P1 SYNCS.ARRIVE.TRANS64.RED.A1T0 RZ, [R24+URZ], RZ ;  /* 0x000000ff18ff99a7 */ /* 0x0009e2000810043f */
[----:B------:R1:W-:Y:S06]  /*bb60*/  BAR.SYNC.DEFER_BLOCKING R3, 0x100 ;  /* 0x000400030000751d */ /* 0x0003ec0000010000 */
[----:B------:R-:W0:Y:S01]  /*bb70*/  MUFU.EX2 R207, R207 ;  /* 0x000000cf00cf7308 */ /* 0x000e220000000800 */
[----:B------:R-:W-:-:S02]  /*bb80*/  IMAD.MOV.U32 R27, RZ, RZ, 0xc00 ;  /* 0x00000c00ff1b7424 */ /* 0x000fc400078e00ff */
[----:B-1----:R-:W-:Y:S01]  /*bb90*/  FADD.FTZ R3, R204, R31 ;  /* 0x0000001fcc037221 */ /* 0x002fe20000010000 */
[----:B------:R-:W-:-:S04]  /*bba0*/  IMAD.MOV.U32 R174, RZ, RZ, R78 ;  /* 0x000000ffffae7224 */ /* 0x000fc800078e004e */
[----:B------:R-:W-:Y:S01]  /*bbb0*/  MUFU.EX2 R152, R152 ;  /* 0x0000009800987308 */ /* 0x000fe20000000800 */
[----:B------:R-:W-:Y:S01]  /*bbc0*/  FFMA.FTZ R155, R38, UR43, -R53 ;  /* 0x0000002b269b7c23 */ /* 0x000fe20008010835 */
[----:B--2---:R-:W-:-:S06]  /*bbd0*/  @P5 SHF.R.U32.HI R174, RZ, R26, R25 ;  /* 0x0000001affae5219 */ /* 0x004fcc0000011619 */
[----:B------:R-:W1:Y:S01]  /*bbe0*/  MUFU.EX2 R30, R30 ;  /* 0x0000001e001e7308 */ /* 0x000e620000000800 */
[----:B------:R-:W-:Y:S02]  /*bbf0*/  IMAD.MOV.U32 R25, RZ, RZ, 0x40000040 ;  /* 0x40000040ff197424 */ /* 0x000fe400078e00ff */
[----:B------:R-:W-:Y:S01]  /*bc00*/  FFMA.FTZ R159, R46, UR43, -R53 ;  /* 0x0000002b2e9f7c23 */ /* 0x000fe20008010835 */
[----:B----4-:R-:W-:-:S04]  /*bc10*/  IMAD R24, R2, R27, UR42 ;  /* 0x0000002a02187e24 */ /* 0x010fc8000f8e021b */
[----:B------:R-:W-:Y:S01]  /*bc20*/  MUFU.EX2 R35, R73 ;  /* 0x0000004900237308 */ /* 0x000fe20000000800 */
[----:B---3--:R-:W-:Y:S01]  /*bc30*/  FADD.FTZ R44, R205, R6 ;  /* 0x00000006cd2c7221 */ /* 0x008fe20000010000 */
[----:B------:R-:W-:-:S06]  /*bc40*/  FADD.FTZ R46, R206, R3 ;  /* 0x00000003ce2e7221 */ /* 0x000fcc0000010000 */
[----:B------:R-:W2:Y:S01]  /*bc50*/  MUFU.EX2 R153, R153 ;  /* 0x0000009900997308 */ /* 0x000ea20000000800 */
[--C-:B------:R-:W-:Y:S01]  /*bc60*/  FFMA.FTZ R34, R39, UR43, -R53.reuse ;  /* 0x0000002b27227c23 */ /* 0x100fe20008010835 */
[----:B------:R-:W-:Y:S01]  /*bc70*/  FFMA.FTZ R38, R28, UR43, -R53 ;  /* 0x0000002b1c267c23 */ /* 0x000fe20008010835 */
[----:B------:R-:W-:-:S05]  /*bc80*/  R2UR UR7, R25 ;  /* 0x00000000190772ca */ /* 0x000fca00000e0000 */
[----:B------:R-:W-:Y:S01]  /*bc90*/  MUFU.EX2 R154, R154 ;  /* 0x0000009a009a7308 */ /* 0x000fe20000000800 */
[----:B------:R-:W-:Y:S02]  /*bca0*/  VIADD R28, R24, 0x80 ;  /* 0x00000080181c7836 */ /* 0x000fe40000000000 */
[----:B0-----:R-:W-:Y:S01]  /*bcb0*/  FADD.FTZ R3, R207, R44 ;  /* 0x0000002ccf037221 */ /* 0x001fe20000010000 */
[----:B------:R-:W-:-:S04]  /*bcc0*/  FADD.FTZ R25, R33, R46 ;  /* 0x0000002e21197221 */ /* 0x000fc80000010000 */
[----:B------:R-:W0:Y:S01]  /*bcd0*/  MUFU.EX2 R40, R40 ;  /* 0x0000002800287308 */ /* 0x000e220000000800 */
[----:B------:R-:W-:Y:S01]  /*bce0*/  FFMA.FTZ R157, R42, UR43, -R53 ;  /* 0x0000002b2a9d7c23 */ /* 0x000fe20008010835 */
[----:B-1----:R-:W-:Y:S01]  /*bcf0*/  FADD.FTZ R44, R30, R3 ;  /* 0x000000031e2c7221 */ /* 0x002fe20000010000 */
[----:B------:R-:W-:-:S05]  /*bd00*/  FADD.FTZ R46, R152, R25 ;  /* 0x00000019982e7221 */ /* 0x000fca0000010000 */
[----:B------:R-:W-:Y:S01]  /*bd10*/  MUFU.EX2 R37, R37 ;  /* 0x0000002500257308 */ /* 0x000fe20000000800 */
[----:B------:R-:W-:-:S07]  /*bd20*/  R2UR UR10, R28 ;  /* 0x000000001c0a72ca */ /* 0x000fce00000e0000 */
[----:B------:R-:W1:Y:S01]  /*bd30*/  MUFU.EX2 R155, R155 ;  /* 0x0000009b009b7308 */ /* 0x000e620000000800 */
[C---:B------:R-:W-:Y:S02]  /*bd40*/  VIADD R28, R24.reuse, 0x180 ;  /* 0x00000180181c7836 */ /* 0x040fe40000000000 */
[----:B--2---:R-:W-:Y:S01]  /*bd50*/  FADD.FTZ R3, R153, R44 ;  /* 0x0000002c99037221 */ /* 0x004fe20000010000 */
[----:B------:R-:W-:-:S04]  /*bd60*/  VIADD R26, R24, 0x100 ;  /* 0x00000100181a7836 */ /* 0x000fc80000000000 */
[----:B------:R-:W-:Y:S01]  /*bd70*/  MUFU.EX2 R156, R156 ;  /* 0x0000009c009c7308 */ /* 0x000fe20000000800 */
[----:B------:R-:W-:-:S07]  /*bd80*/  FADD.FTZ R25, R35, R46 ;  /* 0x0000002e23197221 */ /* 0x000fce0000010000 */
[----:B------:R-:W2:Y:S01]  /*bd90*/  MUFU.EX2 R34, R34 ;  /* 0x0000002200227308 */ /* 0x000ea20000000800 */
[----:B------:R-:W-:Y:S01]  /*bda0*/  R2UR UR18, R28 ;  /* 0x000000001c1272ca */ /* 0x000fe200000e0000 */
[----:B0-----:R-:W-:Y:S01]  /*bdb0*/  FADD.FTZ R44, R40, R3 ;  /* 0x00000003282c7221 */ /* 0x001fe20000010000 */
[----:B------:R-:W-:-:S05]  /*bdc0*/  FADD.FTZ R28, R154, R25 ;  /* 0x000000199a1c7221 */ /* 0x000fca0000010000 */
[----:B------:R-:W0:Y:S01]  /*bdd0*/  MUFU.EX2 R157, R157 ;  /* 0x0000009d009d7308 */ /* 0x000e220000000800 */
[----:B------:R-:W-:Y:S01]  /*bde0*/  FFMA.FTZ R42, R29, UR43, -R53 ;  /* 0x0000002b1d2a7c23 */ /* 0x000fe20008010835 */
[----:B------:R-:W-:Y:S01]  /*bdf0*/  R2UR UR14, R26 ;  /* 0x000000001a0e72ca */ /* 0x000fe200000e0000 */
[----:B------:R-:W-:-:S05]  /*be00*/  VIADD R26, R24, 0x200 ;  /* 0x00000200181a7836 */ /* 0x000fca0000000000 */
[----:B------:R-:W3:Y:S01]  /*be10*/  MUFU.EX2 R47, R47 ;  /* 0x0000002f002f7308 */ /* 0x000ee20000000800 */
[----:B-1----:R-:W-:Y:S01]  /*be20*/  FADD.FTZ R3, R155, R44 ;  /* 0x0000002c9b037221 */ /* 0x002fe20000010000 */
[----:B------:R-:W-:-:S06]  /*be30*/  FADD.FTZ R25, R37, R28 ;  /* 0x0000001c25197221 */ /* 0x000fcc0000010000 */
[----:B------:R-:W1:Y:S01]  /*be40*/  MUFU.EX2 R38, R38 ;  /* 0x0000002600267308 */ /* 0x000e620000000800 */
[----:B------:R-:W-:Y:S01]  /*be50*/  FFMA.FTZ R161, R50, UR43, -R53 ;  /* 0x0000002b32a17c23 */ /* 0x000fe20008010835 */
[----:B------:R-:W-:-:S06]  /*be60*/  R2UR UR22, R26 ;  /* 0x000000001a1672ca */ /* 0x000fcc00000e0000 */
[----:B------:R-:W4:Y:S01]  /*be70*/  MUFU.EX2 R158, R158 ;  /* 0x0000009e009e7308 */ /* 0x000f220000000800 */
[----:B--2---:R-:W-:Y:S01]  /*be80*/  FADD.FTZ R28, R34, R3 ;  /* 0x00000003221c7221 */ /* 0x004fe20000010000 */
[----:B------:R-:W-:-:S06]  /*be90*/  FADD.FTZ R26, R156, R25 ;  /* 0x000000199c1a7221 */ /* 0x000fcc0000010000 */
[----:B------:R-:W2:Y:S01]  /*bea0*/  MUFU.EX2 R159, R159 ;  /* 0x0000009f009f7308 */ /* 0x000ea20000000800 */
[----:B------:R-:W-:Y:S01]  /*beb0*/  FFMA.FTZ R32, R32, UR43, -R53 ;  /* 0x0000002b20207c23 */ /* 0x000fe20008010835 */
[----:B------:R-:W-:Y:S01]  /*bec0*/  R2UR UR6, R24 ;  /* 0x00000000180672ca */ /* 0x000fe200000e0000 */
[----:B------:R-:W-:-:S05]  /*bed0*/  IMAD.MOV.U32 R25, RZ, RZ, 0x40000040 ;  /* 0x40000040ff197424 */ /* 0x000fca00078e00ff */
[----:B------:R-:W2:Y:S01]  /*bee0*/  MUFU.EX2 R59, R59 ;  /* 0x0000003b003b7308 */ /* 0x000ea20000000800 */
[----:B------:R-:W-:Y:S02]  /*bef0*/  VIADD R24, R24, 0x280 ;  /* 0x0000028018187836 */ /* 0x000fe40000000000 */
[----:B0-----:R-:W-:-:S05]  /*bf00*/  FADD.FTZ R3, R157, R28 ;  /* 0x0000001c9d037221 */ /* 0x001fca0000010000 */
[----:B------:R-:W0:Y:S01]  /*bf10*/  MUFU.EX2 R42, R42 ;  /* 0x0000002a002a7308 */ /* 0x000e220000000800 */
[----:B------:R-:W-:Y:S01]  /*bf20*/  FFMA.FTZ R163, R54, UR43, -R53 ;  /* 0x0000002b36a37c23 */ /* 0x000fe20008010835 */
[----:B------:R-:W-:Y:S01]  /*bf30*/  R2UR UR27, R25 ;  /* 0x00000000191b72ca */ /* 0x000fe200000e0000 */
[----:B---3--:R-:W-:-:S05]  /*bf40*/  FADD.FTZ R25, R47, R26 ;  /* 0x0000001a2f197221 */ /* 0x008fca0000010000 */
[----:B------:R-:W3:Y:S01]  /*bf50*/  MUFU.EX2 R160, R160 ;  /* 0x000000a000a07308 */ /* 0x000ee20000000800 */
[----:B------:R-:W-:Y:S01]  /*bf60*/  R2UR UR26, R24 ;  /* 0x00000000181a72ca */ /* 0x000fe200000e0000 */
[----:B-1----:R-:W-:-:S06]  /*bf70*/  FADD.FTZ R24, R38, R3 ;  /* 0x0000000326187221 */ /* 0x002fcc0000010000 */
[----:B------:R-:W1:Y:S01]  /*bf80*/  MUFU.EX2 R161, R161 ;  /* 0x000000a100a17308 */ /* 0x000e620000000800 */
[----:B------:R-:W-:Y:S01]  /*bf90*/  FFMA.FTZ R36, R36, UR43, -R53 ;  /* 0x0000002b24247c23 */ /* 0x000fe20008010835 */
[----:B----4-:R-:W-:-:S06]  /*bfa0*/  FADD.FTZ R26, R158, R25 ;  /* 0x000000199e1a7221 */ /* 0x010fcc0000010000 */
[----:B------:R-:W4:Y:S01]  /*bfb0*/  MUFU.EX2 R55, R55 ;  /* 0x0000003700377308 */ /* 0x000f220000000800 */
[----:B--2---:R-:W-:Y:S01]  /*bfc0*/  FADD.FTZ R3, R159, R24 ;  /* 0x000000189f037221 */ /* 0x004fe20000010000 */
[----:B------:R-:W-:-:S06]  /*bfd0*/  FFMA.FTZ R165, R58, UR43, -R53 ;  /* 0x0000002b3aa57c23 */ /* 0x000fcc0008010835 */
[----:B------:R-:W2:Y:S01]  /*bfe0*/  MUFU.EX2 R32, R32 ;  /* 0x0000002000207308 */ /* 0x000ea20000000800 */
[----:B------:R-:W-:Y:S01]  /*bff0*/  FADD.FTZ R25, R59, R26 ;  /* 0x0000001a3b197221 */ /* 0x000fe20000010000 */
[----:B0-----:R-:W-:-:S06]  /*c000*/  FADD.FTZ R24, R42, R3 ;  /* 0x000000032a187221 */ /* 0x001fcc0000010000 */
[----:B------:R-:W0:Y:S01]  /*c010*/  MUFU.EX2 R163, R163 ;  /* 0x000000a300a37308 */ /* 0x000e220000000800 */
[----:B------:R-:W-:Y:S01]  /*c020*/  FFMA.FTZ R72, R72, UR43, -R53 ;  /* 0x0000002b48487c23 */ /* 0x000fe20008010835 */
[----:B------:R-:W-:-:S06]  /*c030*/  F2FP.F16.F32.PACK_AB R205, R6, R205 ;  /* 0x000000cd06cd723e */ /* 0x000fcc00000000ff */
[----:B------:R-:W0:Y:S01]  /*c040*/  MUFU.EX2 R162, R162 ;  /* 0x000000a200a27308 */ /* 0x000e220000000800 */
[----:B---3--:R-:W-:Y:S01]  /*c050*/  FADD.FTZ R6, R160, R25 ;  /* 0x00000019a0067221 */ /* 0x008fe20000010000 */
[----:B-1----:R-:W-:-:S06]  /*c060*/  FADD.FTZ R3, R161, R24 ;  /* 0x00000018a1037221 */ /* 0x002fcc0000010000 */
[----:B------:R-:W1:Y:S01]  /*c070*/  MUFU.EX2 R36, R36 ;  /* 0x0000002400247308 */ /* 0x000e620000000800 */
[----:B------:R-:W-:-:S07]  /*c080*/  FFMA.FTZ R62, R62, UR43, -R53 ;  /* 0x0000002b3e3e7c23 */ /* 0x000fce0008010835 */
[----:B------:R-:W3:Y:S01]  /*c090*/  MUFU.EX2 R43, R43 ;  /* 0x0000002b002b7308 */ /* 0x000ee20000000800 */
[----:B----4-:R-:W-:Y:S01]  /*c0a0*/  FADD.FTZ R25, R55, R6 ;  /* 0x0000000637197221 */ /* 0x010fe20000010000 */
[----:B--2---:R-:W-:-:S06]  /*c0b0*/  FADD.FTZ R6, R32, R3 ;  /* 0x0000000320067221 */ /* 0x004fcc0000010000 */
[----:B------:R-:W2:Y:S01]  /*c0c0*/  MUFU.EX2 R165, R165 ;  /* 0x000000a500a57308 */ /* 0x000ea20000000800 */
[----:B------:R-:W-:-:S07]  /*c0d0*/  FFMA.FTZ R63, R63, UR43, -R53 ;  /* 0x0000002b3f3f7c23 */ /* 0x000fce0008010835 */
[----:B------:R-:W4:Y:S01]  /*c0e0*/  MUFU.EX2 R164, R164 ;  /* 0x000000a400a47308 */ /* 0x000f220000000800 */
[----:B0-----:R-:W-:Y:S01]  /*c0f0*/  FADD.FTZ R3, R163, R6 ;  /* 0x00000006a3037221 */ /* 0x001fe20000010000 */
[----:B------:R-:W-:-:S06]  /*c100*/  FFMA.FTZ R66, R66, UR43, -R53 ;  /* 0x0000002b42427c23 */ /* 0x000fcc0008010835 */
[----:B------:R-:W0:Y:S01]  /*c110*/  MUFU.EX2 R72, R72 ;  /* 0x0000004800487308 */ /* 0x000e220000000800 */
[----:B------:R-:W-:-:S07]  /*c120*/  FADD.FTZ R24, R162, R25 ;  /* 0x00000019a2187221 */ /* 0x000fce0000010000 */
[----:B------:R-:W0:Y:S01]  /*c130*/  MUFU.EX2 R49, R49 ;  /* 0x0000003100317308 */ /* 0x000e220000000800 */
[----:B-1----:R-:W-:Y:S01]  /*c140*/  FADD.FTZ R6, R36, R3 ;  /* 0x0000000324067221 */ /* 0x002fe20000010000 */
[----:B------:R-:W-:-:S06]  /*c150*/  FFMA.FTZ R67, R67, UR43, -R53 ;  /* 0x0000002b43437c23 */ /* 0x000fcc0008010835 */
[----:B------:R-:W1:Y:S01]  /*c160*/  MUFU.EX2 R62, R62 ;  /* 0x0000003e003e7308 */ /* 0x000e620000000800 */
[----:B---3--:R-:W-:-:S07]  /*c170*/  FADD.FTZ R25, R43, R24 ;  /* 0x000000182b197221 */ /* 0x008fce0000010000 */
[----:B------:R-:W3:Y:S01]  /*c180*/  MUFU.EX2 R166, R166 ;  /* 0x000000a600a67308 */ /* 0x000ee20000000800 */
[----:B--2---:R-:W-:Y:S01]  /*c190*/  FADD.FTZ R3, R165, R6 ;  /* 0x00000006a5037221 */ /* 0x004fe20000010000 */
[----:B------:R-:W-:-:S06]  /*c1a0*/  FFMA.FTZ R70, R70, UR43, -R53 ;  /* 0x0000002b46467c23 */ /* 0x000fcc0008010835 */
[----:B------:R-:W2:Y:S01]  /*c1b0*/  MUFU.EX2 R63, R63 ;  /* 0x0000003f003f7308 */ /* 0x000ea20000000800 */
[----:B----4-:R-:W-:-:S07]  /*c1c0*/  FADD.FTZ R24, R164, R25 ;  /* 0x00000019a4187221 */ /* 0x010fce0000010000 */
[----:B------:R-:W4:Y:S01]  /*c1d0*/  MUFU.EX2 R51, R51 ;  /* 0x0000003300337308 */ /* 0x000f220000000800 */
[----:B0-----:R-:W-:Y:S01]  /*c1e0*/  FADD.FTZ R3, R72, R3 ;  /* 0x0000000348037221 */ /* 0x001fe20000010000 */
[----:B------:R-:W-:-:S06]  /*c1f0*/  FADD.FTZ R25, R49, R24 ;  /* 0x0000001831197221 */ /* 0x000fcc0000010000 */
[----:B------:R-:W0:Y:S01]  /*c200*/  MUFU.EX2 R66, R66 ;  /* 0x0000004200427308 */ /* 0x000e220000000800 */
[----:B------:R-:W-:-:S07]  /*c210*/  FFMA.FTZ R53, R71, UR43, -R53 ;  /* 0x0000002b47357c23 */ /* 0x000fce0008010835 */
[----:B------:R-:W0:Y:S01]  /*c220*/  MUFU.EX2 R168, R168 ;  /* 0x000000a800a87308 */ /* 0x000e220000000800 */
        /* <DEDUP_REMOVED lines=9> */
[----:B------:R-:W-:-:S06]  /*c2c0*/  FADD.FTZ R6, R168, R3 ;  /* 0x00000003a8067221 */ /* 0x000fcc0000010000 */
[----:B------:R-:W0:Y:S01]  /*c2d0*/  MUFU.EX2 R41, R41 ;  /* 0x0000002900297308 */ /* 0x000e220000000800 */
[----:B------:R-:W-:-:S07]  /*c2e0*/  IMAD.MOV.U32 R27, RZ, RZ, 0x40000040 ;  /* 0x40000040ff1b7424 */ /* 0x000fce00078e00ff */
[----:B------:R-:W0:Y:S01]  /*c2f0*/  MUFU.EX2 R53, R53 ;  /* 0x0000003500357308 */ /* 0x000e220000000800 */
[----:B------:R-:W-:Y:S01]  /*c300*/  MOV R29, 0x40000040 ;  /* 0x40000040001d7802 */ /* 0x000fe20000000f00 */
[----:B-1----:R-:W-:Y:S01]  /*c310*/  FADD.FTZ R25, R67, R24 ;  /* 0x0000001843197221 */ /* 0x002fe20000010000 */
[----:B---3--:R-:W-:Y:S01]  /*c320*/  FADD.FTZ R3, R45, R6 ;  /* 0x000000062d037221 */ /* 0x008fe20000010000 */
[----:B------:R-:W-:Y:S01]  /*c330*/  R2UR UR15, R27 ;  /* 0x000000001b0f72ca */ /* 0x000fe200000e0000 */
[----:B------:R-:W-:Y:S01]  /*c340*/  IMAD.MOV.U32 R27, RZ, RZ, 0x40000040 ;  /* 0x40000040ff1b7424 */ /* 0x000fe200078e00ff */
[----:B------:R-:W-:Y:S01]  /*c350*/  R2UR UR11, R29 ;  /* 0x000000001d0b72ca */ /* 0x000fe200000e0000 */
[----:B------:R-:W-:Y:S02]  /*c360*/  IMAD.MOV.U32 R29, RZ, RZ, 0x40000040 ;  /* 0x40000040ff1d7424 */ /* 0x000fe400078e00ff */
[----:B--2---:R-:W-:Y:S01]  /*c370*/  FADD.FTZ R24, R70, R25 ;  /* 0x0000001946187221 */ /* 0x004fe20000010000 */
[----:B----4-:R-:W-:Y:S01]  /*c380*/  FADD.FTZ R6, R170, R3 ;  /* 0x00000003aa067221 */ /* 0x010fe20000010000 */
[----:B------:R-:W-:-:S02]  /*c390*/  F2FP.F16.F32.PACK_AB R204, R31, R204 ;  /* 0x000000cc1fcc723e */ /* 0x000fc400000000ff */
[----:B------:R-:W-:Y:S02]  /*c3a0*/  F2FP.F16.F32.PACK_AB R206, R33, R206 ;  /* 0x000000ce21ce723e */ /* 0x000fe400000000ff */
[----:B------:R-:W-:Y:S01]  /*c3b0*/  F2FP.F16.F32.PACK_AB R207, R30, R207 ;  /* 0x000000cf1ecf723e */ /* 0x000fe200000000ff */
[----:B0-----:R-:W-:Y:S01]  /*c3c0*/  FADD.FTZ R6, R41, R6 ;  /* 0x0000000629067221 */ /* 0x001fe20000010000 */
[----:B------:R-:W-:Y:S01]  /*c3d0*/  R2UR UR19, R29 ;  /* 0x000000001d1372ca */ /* 0x000fe200000e0000 */
[----:B------:R-:W-:Y:S01]  /*c3e0*/  FADD.FTZ R3, R53, R24 ;  /* 0x0000001835037221 */ /* 0x000fe20000010000 */
[----:B------:R-:W-:Y:S02]  /*c3f0*/  R2UR UR23, R27 ;  /* 0x000000001b1772ca */ /* 0x000fe400000e0000 */
        /* <DEDUP_REMOVED lines=38> */
[----:B------:R-:W-:-:S05]  /*c660*/  IADD3 R152, R174, R176, -R177 ;  /* 0x000000b0ae987210 */ /* 0x000fca0007ffe8b1 */
[----:B------:R-:W-:-:S05]  /*c670*/  IMAD.HI R152, R152, 0x2aaaaaab, RZ ;  /* 0x2aaaaaab98987827 */ /* 0x000fca00078e02ff */
[----:B------:R-:W-:-:S04]  /*c680*/  SHF.R.U32.HI R153, RZ, 0x1f, R152 ;  /* 0x0000001fff997819 */ /* 0x000fc80000011698 */
[----:B------:R-:W-:-:S04]  /*c690*/  LEA.HI.SX32 R153, R152, R153, 0x1c ;  /* 0x0000009998997211 */ /* 0x000fc800078fe2ff */
[----:B------:R-:W-:Y:S01]  /*c6a0*/  VIMNMX R154, R175, R153, !PT ;  /* 0x00000099af9a7248 */ /* 0x000fe20007fe0100 */
[----:B------:R-:W-:-:S04]  /*c6b0*/  VIADD R215, R215, 0xfffffffe ;  /* 0xfffffffed7d77836 */ /* 0x000fc80000000000 */
[----:B------:R0:W-:Y:S01]  /*c6c0*/  STL [R1+0x20], R154 ;  /* 0x0000209a01007387 */ /* 0x0001e20000100800 */
[----:B------:R-:W-:Y:S01]  /*c6d0*/  ISETP.GE.AND P2, PT, R215, R154, PT ;  /* 0x0000009ad700720c */ /* 0x000fe20003f46270 */
[----:B------:R-:W-:-:S05]  /*c6e0*/  @!P1 VIADD R173, R173, 0x32460 ;  /* 0x00032460adad9836 */ /* 0x000fca0000000000 */
[----:B------:R-:W-:Y:S01]  /*c6f0*/  @!P1 PRMT R173, RZ, 0x654, R173 ;  /* 0x00000654ffad9816 */ /* 0x000fe200000000ad */
[----:B------:R-:W-:Y:S02]  /*c700*/  WARPGROUP.DEPBAR.LE gsb0, 0x0 ;  /* 0x00008000000079c5 */ /* 0x000fe40000010000 */
[----:B------:R-:W-:-:S06]  /*c710*/  WARPGROUP.ARRIVE ;  /* 0x00000000000079c5 */ /* 0x000fcc0000000000 */
[----:B------:R-:W-:Y:S03]  /*c720*/  HGMMA.64x256x16.F32 R24, R168, gdesc[UR24].tnspB, R24, gsb0 ;  /* 0x43e00018a8187df0 */ /* 0x000fe60008000818 */
[----:B------:R-:W-:Y:S02]  /*c730*/  WARPGROUP.DEPBAR.LE gsb0, 0x0 ;  /* 0x00008000000079c5 */ /* 0x000fe40000010000 */
[----:B------:R0:W-:Y:S01]  /*c740*/  @!P1 SYNCS.ARRIVE.TRANS64.RED.A1T0 RZ, [R173+URZ], RZ ;  /* 0x000000ffadff99a7 */ /* 0x0001e2000810043f */
[----:B------:R-:W-:Y:S05]  /*c750*/  @!P2 BRA `(.L_x_14596) ;  /* 0x000000300004a947 */ /* 0x000fea0003800000 */
[----:B------:R-:W-:Y:S02]  /*c760*/  IMAD.MOV.U32 R206, RZ, RZ, R7 ;  /* 0x000000ffffce7224 */ /* 0x000fe400078e0007 */
[----:B------:R-:W-:Y:S02]  /*c770*/  IMAD.MOV.U32 R207, RZ, RZ, R0 ;  /* 0x000000ffffcf7224 */ /* 0x000fe400078e0000 */
[----:B------:R-:W-:-:S07]  /*c780*/  IMAD.MOV.U32 R204, RZ, RZ, R215 ;  /* 0x000000ffffcc7224 */ /* 0x000fce00078e00d7 */
.L_x_14606:
[----:B------:R-:W-:Y:S01]  /*c790*/  VIADD R2, R2, 0x1 ;  /* 0x0000000102027836 */ /* 0x000fe20000000000 */
[----:B------:R-:W-:Y:S05]  /*c7a0*/  YIELD ;  /* 0x0000000000007946 */ /* 0x000fea0003800000 */
[----:B------:R-:W-:-:S04]  /*c7b0*/  ISETP.NE.AND P2, PT, R2, 0x2, PT ;  /* 0x000000020200780c */ /* 0x000fc80003f45270 */
[----:B------:R-:W-:Y:S02]  /*c7c0*/  SEL R0, RZ, 0x1, P2 ;  /* 0x00000001ff007807 */ /* 0x000fe40001000000 */
[----:B------:R-:W-:Y:S02]  /*c7d0*/  SEL R2, R2, RZ, P2 ;  /* 0x000000ff02027207 */ /* 0x000fe40001000000 */
[----:B------:R-:W-:Y:S01]  /*c7e0*/  LOP3.LUT R23, R23, R0, RZ, 0x3c, !PT ;  /* 0x0000000017177212 */ /* 0x000fe200078e3cff */
[----:B-1---5:R-:W-:Y:S06]  /*c7f0*/  @!P0 BRA `(.L_x_14597) ;  /* 0x0000000000048947 */ /* 0x022fec0003800000 */
[----:B------:R-:W-:Y:S01]  /*c800*/  BPT.TRAP 0x1 ;  /* 0x000000040000795c */ /* 0x000fe20000300000 */
.L_x_14597:
[----:B------:R-:W-:Y:S01]  /*c810*/  IMAD R205, R2, 0x8, R19 ;  /* 0x0000000802cd7824 */ /* 0x000fe200078e0213 */
[----:B------:R-:W-:-:S04]  /*c820*/  SHF.L.U32 R0, R23, 0x1f, RZ ;  /* 0x0000001f17007819 */ /* 0x000fc800000006ff */
[----:B------:R1:W2:Y:S01]  /*c830*/  SYNCS.PHASECHK.TRANS64.TRYWAIT P2, [R205+URZ+0x32430], R0 ;  /* 0x03243000cd0075a7 */ /* 0x0002a2000804017f */
[----:B------:R-:W-:Y:S05]  /*c840*/  @!P0 BRA `(.L_x_14598) ;  /* 0x0000000000048947 */ /* 0x000fea0003800000 */
[----:B------:R-:W-:Y:S01]  /*c850*/  BPT.TRAP 0x1 ;  /* 0x000000040000795c */ /* 0x000fe20000300000 */
.L_x_14598:
[----:B------:R-:W3:Y:S01]  /*c860*/  LDL R7, [R1+0x14] ;  /* 0x0000140001077983 */ /* 0x000ee20000100800 */
[----:B------:R-:W-:Y:S02]  /*c870*/  IMAD.MOV.U32 R157, RZ, RZ, 0x40000040 ;  /* 0x40000040ff9d7424 */ /* 0x000fe400078e00ff */
[----:B---3--:R-:W-:Y:S01]  /*c880*/  IMAD R156, R2, 0x300, R7 ;  /* 0x00000300029c7824 */ /* 0x008fe200078e0207 */
[----:B--2---:R-:W-:Y:S06]  /*c890*/  @P2 BRA `(.L_x_14599) ;  /* 0x0000000000082947 */ /* 0x004fec0003800000 */
[----:B------:R-:W2:Y:S02]  /*c8a0*/  SYNCS.PHASECHK.TRANS64.TRYWAIT P2, [R205+URZ+0x32430], R0 ;  /* 0x03243000cd0075a7 */ /* 0x000ea4000804017f */
[----:B--2---:R-:W-:Y:S05]  /*c8b0*/  @!P2 BRA `(.L_x_14600) ;  /* 0x000001600008a947 */ /* 0x004fea0003800000 */
.L_x_14599:
[----:B------:R-:W3:Y:S04]  /*c8c0*/  LDL.64 R220, [R1+0x8] ;  /* 0x0000080001dc7983 */ /* 0x000ee80000100a00 */
[----:B------:R-:W4:Y:S01]  /*c8d0*/  LDL.64 R216, [R1] ;  /* 0x0000000001d87983 */ /* 0x000f220000100a00 */
[----:B------:R-:W-:Y:S05]  /*c8e0*/  WARPSYNC.ALL ;  /* 0x0000000000007948 */ /* 0x000fea0003800000 */
[C---:B------:R-:W-:Y:S01]  /*c8f0*/  R2UR UR6, R156.reuse ;  /* 0x000000009c0672ca */ /* 0x040fe200000e0000 */
[C---:B0-----:R-:W-:Y:S01]  /*c900*/  VIADD R154, R156.reuse, 0x2 ;  /* 0x000000029c9a7836 */ /* 0x041fe20000000000 */
[----:B------:R-:W-:Y:S01]  /*c910*/  R2UR UR7, R157 ;  /* 0x000000009d0772ca */ /* 0x000fe200000e0000 */
[----:B------:R-:W-:Y:S01]  /*c920*/  VIADD R152, R156, 0x4 ;  /* 0x000000049c987836 */ /* 0x000fe20000000000 */
[----:B------:R-:W-:Y:S01]  /*c930*/  R2UR UR4, R212 ;  /* 0x00000000d40472ca */ /* 0x000fe200000e0000 */
[----:B------:R-:W-:Y:S01]  /*c940*/  VIADD R156, R156, 0x6 ;  /* 0x000000069c9c7836 */ /* 0x000fe20000000000 */
[----:B------:R-:W-:Y:S01]  /*c950*/  R2UR UR5, R213 ;  /* 0x00000000d50572ca */ /* 0x000fe200000e0000 */
[----:B------:R-:W-:Y:S01]  /*c960*/  IMAD.MOV.U32 R155, RZ, RZ, 0x40000040 ;  /* 0x40000040ff9b7424 */ /* 0x000fe200078e00ff */
[----:B------:R-:W-:Y:S01]  /*c970*/  MOV R157, 0x40000040 ;  /* 0x40000040009d7802 */ /* 0x000fe20000000f00 */
[----:B------:R-:W-:Y:S01]  /*c980*/  IMAD.MOV.U32 R153, RZ, RZ, 0x40000040 ;  /* 0x40000040ff997424 */ /* 0x000fe200078e00ff */
[----:B------:R-:W-:-:S02]  /*c990*/  R2UR UR10, R154 ;  /* 0x000000009a0a72ca */ /* 0x000fc400000e0000 */
[----:B------:R-:W-:Y:S02]  /*c9a0*/  R2UR UR11, R155 ;  /* 0x000000009b0b72ca */ /* 0x000fe400000e0000 */
[----:B------:R-:W-:Y:S02]  /*c9b0*/  R2UR UR14, R152 ;  /* 0x00000000980e72ca */ /* 0x000fe400000e0000 */
[----:B------:R-:W-:Y:S02]  /*c9c0*/  R2UR UR15, R153 ;  /* 0x00000000990f72ca */ /* 0x000fe400000e0000 */
[----:B------:R-:W-:Y:S02]  /*c9d0*/  R2UR UR18, R156 ;  /* 0x000000009c1272ca */ /* 0x000fe400000e0000 */
[----:B------:R-:W-:Y:S02]  /*c9e0*/  R2UR UR19, R157 ;  /* 0x000000009d1372ca */ /* 0x000fe400000e0000 */
[----:B------:R-:W-:Y:S01]  /*c9f0*/  WARPGROUP.ARRIVE ;  /* 0x00000000000079c5 */ /* 0x000fe20000000000 */
[----:B------:R-:W-:-:S02]  /*ca00*/  R2UR UR16, R236 ;  /* 0x00000000ec1072ca */ /* 0x000fc400000e0000 */
[----:B------:R-:W-:-:S03]  /*ca10*/  R2UR UR17, R237 ;  /* 0x00000000ed1172ca */ /* 0x000fc600000e0000 */
[----:B------:R-:W-:Y:S03]  /*ca20*/  HGMMA.64x96x16.F32 R152, gdesc[UR4], RZ, !UPT, gsb0 ;  /* 0x01600000049879f0 */ /* 0x000fe6000c0008ff */
[----:B------:R-:W-:Y:S02]  /*ca30*/  WARPGROUP.DEPBAR.LE gsb0, 0x0 ;  /* 0x00008000000079c5 */ /* 0x000fe40000010000 */
[----:B------:R-:W-:Y:S01]  /*ca40*/  WARPGROUP.ARRIVE ;  /* 0x00000000000079c5 */ /* 0x000fe20000000000 */
[----:B---3--:R-:W-:Y:S02]  /*ca50*/  R2UR UR8, R220 ;  /* 0x00000000dc0872ca */ /* 0x008fe400000e0000 */
[----:B------:R-:W-:Y:S02]  /*ca60*/  R2UR UR9, R221 ;  /* 0x00000000dd0972ca */ /* 0x000fe400000e0000 */
[----:B----4-:R-:W-:-:S02]  /*ca70*/  R2UR UR12, R216 ;  /* 0x00000000d80c72ca */ /* 0x010fc400000e0000 */
[----:B------:R-:W-:-:S09]  /*ca80*/  R2UR UR13, R217 ;  /* 0x00000000d90d72ca */ /* 0x000fd200000e0000 */
        /* <DEDUP_REMOVED lines=10> */
.L_x_14601:
[----:B------:R0:W3:Y:S01]  /*cb30*/  SYNCS.PHASECHK.TRANS64.TRYWAIT P2, [R205+URZ+0x32450], R0 ;  /* 0x03245000cd0075a7 */ /* 0x0000e2000804017f */
[----:B------:R-:W-:Y:S05]  /*cb40*/  @!P0 BRA `(.L_x_14602) ;  /* 0x0000000000048947 */ /* 0x000fea0003800000 */
[----:B------:R-:W-:Y:S01]  /*cb50*/  BPT.TRAP 0x1 ;  /* 0x000000040000795c */ /* 0x000fe20000300000 */
.L_x_14602:
[----:B------:R-:W-:Y:S04]  /*cb60*/  BSSY B0, `(.L_x_14603) ;  /* 0x0000004000007945 */ /* 0x000fe80003800000 */
[----:B---3--:R-:W-:Y:S05]  /*cb70*/  @P2 BRA `(.L_x_14604) ;  /* 0x0000000000082947 */ /* 0x008fea0003800000 */
[----:B------:R-:W3:Y:S02]  /*cb80*/  SYNCS.PHASECHK.TRANS64.TRYWAIT P2, [R205+URZ+0x32450], R0 ;  /* 0x03245000cd0075a7 */ /* 0x000ee4000804017f */
[----:B---3--:R-:W-:Y:S05]  /*cb90*/  @!P2 BRA `(.L_x_14605) ;  /* 0x0000015c0064a947 */ /* 0x008fea0003800000 */
.L_x_14604:
[----:B------:R-:W-:Y:S05]  /*cba0*/  BSYNC B0 ;  /* 0x0000000000007941 */ /* 0x000fea0003800000 */
.L_x_14603:
[----:B------:R-:W-:Y:S05]  /*cbb0*/  WARPSYNC.ALL ;  /* 0x0000000000007948 */ /* 0x000fea0003800000 */
[----:B------:R-:W0:Y:S04]  /*cbc0*/  LDL R220, [R1+0x1c] ;  /* 0x00001c0001dc7983 */ /* 0x000e280000100800 */
[----:B------:R-:W0:Y:S01]  /*cbd0*/  LDL R216, [R1+0x3c] ;  /* 0x00003c0001d87983 */ /* 0x000e220000100800 */
[----:B------:R-:W-:Y:S01]  /*cbe0*/  IMAD.MOV.U32 R217, RZ, RZ, 0x40000040 ;  /* 0x40000040ffd97424 */ /* 0x000fe200078e00ff */
[----:B------:R-:W-:Y:S01]  /*cbf0*/  R2UR UR4, R4 ;  /* 0x00000000040472ca */ /* 0x000fe200000e0000 */
[----:B------:R-:W4:Y:S01]  /*cc00*/  LDC R7, c[0x0][0x448] ;  /* 0x00011200ff077b82 */ /* 0x000f220000000800 */
[----:B------:R-:W-:Y:S01]  /*cc10*/  R2UR UR5, R5 ;  /* 0x00000000050572ca */ /* 0x000fe200000e0000 */
[----:B------:R-:W-:Y:S01]  /*cc20*/  WARPGROUP.ARRIVE ;  /* 0x00000000000079c5 */ /* 0x000fe20000000000 */
[----:B------:R-:W-:Y:S01]  /*cc30*/  R2UR UR7, R217 ;  /* 0x00000000d90772ca */ /* 0x000fe200000e0000 */
[----:B------:R-:W-:Y:S01]  /*cc40*/  IMAD.MOV.U32 R221, RZ, RZ, 0x40000040 ;  /* 0x40000040ffdd7424 */ /* 0x000fe200078e00ff */
[----:B------:R1:W-:Y:S04]  /*cc50*/  STL [R1+0x178], R16 ;  /* 0x0001781001007387 */ /* 0x0003e80000100800 */
[----:B-1----:R-:W4:Y:S01]  /*cc60*/  LDL.LU R16, [R1+0x10] ;  /* 0x0000100001107983 */ /* 0x002f220000300800 */
[----:B0-23--:R-:W-:Y:S01]  /*cc70*/  IMAD.IADD R0, R216, 0x1, R220 ;  /* 0x00000001d8007824 */ /* 0x00dfe200078e02dc */
[----:B----4-:R-:W-:Y:S01]  /*cc80*/  ISETP.NE.AND P2, PT, R7, 0x1, PT ;  /* 0x000000010700780c */ /* 0x010fe20003f45270 */
[----:B------:R-:W-:-:S04]  /*cc90*/  IMAD.MOV.U32 R216, RZ, RZ, 0xc00 ;  /* 0x00000c00ffd87424 */ /* 0x000fc800078e00ff */
[----:B------:R-:W-:-:S04]  /*cca0*/  IMAD R216, R2, R216, UR39 ;  /* 0x0000002702d87e24 */ /* 0x000fc8000f8e02d8 */
[C---:B------:R-:W-:Y:S01]  /*ccb0*/  VIADD R220, R216.reuse, 0x2 ;  /* 0x00000002d8dc7836 */ /* 0x040fe20000000000 */
[----:B------:R-:W-:Y:S01]  /*ccc0*/  R2UR UR6, R216 ;  /* 0x00000000d80672ca */ /* 0x000fe200000e0000 */
[----:B------:R-:W-:Y:S02]  /*ccd0*/  IMAD.MOV.U32 R217, RZ, RZ, 0x40000040 ;  /* 0x40000040ffd97424 */ /* 0x000fe400078e00ff */
[----:B------:R-:W0:Y:S01]  /*cce0*/  @P2 LDC R215, c[0x0][0x44c] ;  /* 0x00011300ffd72b82 */ /* 0x000e220000000800 */
[----:B------:R-:W-:-:S04]  /*ccf0*/  LOP3.LUT R16, R16, 0xfffffeff, RZ, 0xc0, !PT ;  /* 0xfffffeff10107812 */ /* 0x000fc800078ec0ff */
[----:B------:R-:W-:-:S03]  /*cd00*/  @P1 LOP3.LUT R16, R16, 0x100, RZ, 0xfc, !PT ;  /* 0x0000010010101812 */ /* 0x000fc600078efcff */
[----:B------:R-:W1:Y:S02]  /*cd10*/  @P2 LDC R7, c[0x0][0x450] ;  /* 0x00011400ff072b82 */ /* 0x000e640000000800 */
[----:B------:R-:W-:Y:S01]  /*cd20*/  HGMMA.64x96x16.F32 R152, gdesc[UR4], R152, gsb0 ;  /* 0x01600000049879f0 */ /* 0x000fe20008000898 */
[----:B------:R-:W-:Y:S01]  /*cd30*/  R2UR UR6, R220 ;  /* 0x00000000dc0672ca */ /* 0x000fe200000e0000 */
[----:B------:R-:W-:Y:S01]  /*cd40*/  VIADD R220, R216, 0x4 ;  /* 0x00000004d8dc7836 */ /* 0x000fe20000000000 */
[----:B------:R-:W-:Y:S01]  /*cd50*/  R2UR UR7, R221 ;  /* 0x00000000dd0772ca */ /* 0x000fe200000e0000 */
[----:B------:R-:W-:Y:S01]  /*cd60*/  IMAD.MOV.U32 R221, RZ, RZ, 0x40000040 ;  /* 0x40000040ffdd7424 */ /* 0x000fe200078e00ff */
[----:B------:R-:W-:Y:S02]  /*cd70*/  R2UR UR4, R234 ;  /* 0x00000000ea0472ca */ /* 0x000fe400000e0000 */
[----:B------:R-:W-:Y:S02]  /*cd80*/  R2UR UR5, R235 ;  /* 0x00000000eb0572ca */ /* 0x000fe400000e0000 */
[----:B------:R-:W-:-:S04]  /*cd90*/  LOP3.LUT R16, R16, 0xffffff7f, RZ, 0xc0, !PT ;  /* 0xffffff7f10107812 */ /* 0x000fc800078ec0ff */
[----:B------:R-:W-:Y:S01]  /*cda0*/  @P0 LOP3.LUT R16, R16, 0x80, RZ, 0xfc, !PT ;  /* 0x0000008010100812 */ /* 0x000fe200078efcff */
[----:B0-----:R-:W-:-:S04]  /*cdb0*/  @P2 IMAD.HI.U32 R215, R0, R215, RZ ;  /* 0x000000d700d72227 */ /* 0x001fc800078e00ff */
[----:B------:R-:W-:Y:S01]  /*cdc0*/  STL [R1+0x10], R16 ;  /* 0x0000101001007387 */ /* 0x000fe20000100800 */
[----:B-1----:R-:W-:Y:S01]  /*cdd0*/  @P2 SHF.R.U32.HI R0, RZ, R7, R215 ;  /* 0x00000007ff002219 */ /* 0x002fe200000116d7 */
[----:B------:R-:W-:Y:S02]  /*cde0*/  WARPGROUP.DEPBAR.LE gsb0, 0x0 ;  /* 0x00008000000079c5 */ /* 0x000fe40000010000 */
[----:B------:R-:W-:-:S06]  /*cdf0*/  WARPGROUP.ARRIVE ;  /* 0x00000000000079c5 */ /* 0x000fcc0000000000 */
[----:B------:R-:W-:Y:S01]  /*ce00*/  HGMMA.64x96x16.F32 R152, gdesc[UR4], R152, gsb0 ;  /* 0x01600000049879f0 */ /* 0x000fe20008000898 */
[----:B------:R-:W-:Y:S01]  /*ce10*/  R2UR UR6, R220 ;  /* 0x00000000dc0672ca */ /* 0x000fe200000e0000 */
[----:B------:R-:W-:Y:S01]  /*ce20*/  VIADD R220, R216, 0x6 ;  /* 0x00000006d8dc7836 */ /* 0x000fe20000000000 */
[----:B------:R-:W-:Y:S01]  /*ce30*/  R2UR UR7, R221 ;  /* 0x00000000dd0772ca */ /* 0x000fe200000e0000 */
[----:B------:R-:W-:Y:S01]  /*ce40*/  IMAD.MOV.U32 R221, RZ, RZ, 0x40000040 ;  /* 0x40000040ffdd7424 */ /* 0x000fe200078e00ff */
[----:B------:R-:W-:Y:S02]  /*ce50*/  R2UR UR4, R232 ;  /* 0x00000000e80472ca */ /* 0x000fe400000e0000 */
[----:B------:R-:W-:Y:S01]  /*ce60*/  R2UR UR5, R233 ;  /* 0x00000000e90572ca */ /* 0x000fe200000e0000 */
[----:B------:R-:W-:Y:S02]  /*ce70*/  WARPGROUP.DEPBAR.LE gsb0, 0x0 ;  /* 0x00008000000079c5 */ /* 0x000fe40000010000 */
[----:B------:R-:W-:-:S10]  /*ce80*/  WARPGROUP.ARRIVE ;  /* 0x00000000000079c5 */ /* 0x000fd40000000000 */
        /* <DEDUP_REMOVED lines=48> */
[----:B------:R-:W-:Y:S02]  /*d190*/  R2UR UR7, R221 ;  /* 0x00000000dd0772ca */ /* 0x000fe400000e0000 */
[----:B------:R-:W-:Y:S02]  /*d1a0*/  R2UR UR4, R218 ;  /* 0x00000000da0472ca */ /* 0x000fe400000e0000 */
[----:B------:R-:W-:Y:S02]  /*d1b0*/  R2UR UR5, R219 ;  /* 0x00000000db0572ca */ /* 0x000fe400000e0000 */
[----:B------:R-:W-:Y:S01]  /*d1c0*/  MOV R221, 0x40000040 ;  /* 0x4000004000dd7802 */ /* 0x000fe20000000f00 */
[----:B------:R-:W-:-:S02]  /*d1d0*/  WARPGROUP.DEPBAR.LE gsb0, 0x0 ;  /* 0x00008000000079c5 */ /* 0x000fc40000010000 */
[----:B------:R-:W-:-:S08]  /*d1e0*/  WARPGROUP.ARRIVE ;  /* 0x00000000000079c5 */ /* 0x000fd00000000000 */
        /* <DEDUP_REMOVED lines=46> */
[----:B------:R-:W-:Y:S02]  /*d4d0*/  R2UR UR6, R220 ;  /* 0x00000000dc0672ca */ /* 0x000fe400000e0000 */
[----:B------:R-:W-:Y:S01]  /*d4e0*/  R2UR UR7, R221 ;  /* 0x00000000dd0772ca */ /* 0x000fe200000e0000 */
[----:B------:R-:W2:Y:S01]  /*d4f0*/  LDL R220, [R1+0x24] ;  /* 0x0000240001dc7983 */ /* 0x000ea20000100800 */
[----:B------:R-:W-:Y:S02]  /*d500*/  R2UR UR4, R10 ;  /* 0x000000000a0472ca */ /* 0x000fe400000e0000 */
[----:B------:R-:W-:Y:S01]  /*d510*/  R2UR UR5, R11 ;  /* 0x000000000b0572ca */ /* 0x000fe200000e0000 */
[----:B------:R-:W2:Y:S01]  /*d520*/  LDL R221, [R1+0x18] ;  /* 0x0000180001dd7983 */ /* 0x000ea20000100800 */
[----:B------:R-:W-:Y:S02]  /*d530*/  WARPGROUP.DEPBAR.LE gsb0, 0x0 ;  /* 0x00008000000079c5 */ /* 0x000fe40000010000 */
[----:B------:R-:W-:-:S09]  /*d540*/  WARPGROUP.ARRIVE ;  /* 0x00000000000079c5 */ /* 0x000fd20000000000 */
[----:B------:R-:W-:Y:S01]  /*d550*/  HGMMA.64x96x16.F32 R152, gdesc[UR4], R152, gsb0 ;  /* 0x01600000049879f0 */ /* 0x000fe20008000898 */
[----:B------:R-:W-:Y:S02]  /*d560*/  R2UR UR7, R217 ;  /* 0x00000000d90772ca */ /* 0x000fe400000e0000 */
[----:B------:R-:W3:Y:S01]  /*d570*/  LDL R217, [R1+0x2c] ;  /* 0x00002c0001d97983 */ /* 0x000ee20000100800 */
[----:B------:R-:W-:Y:S01]  /*d580*/  VIADD R216, R216, 0x906 ;  /* 0x00000906d8d87836 */ /* 0x000fe20000000000 */
[----:B------:R-:W-:Y:S02]  /*d590*/  R2UR UR4, R8 ;  /* 0x00000000080472ca */ /* 0x000fe400000e0000 */
[----:B------:R-:W-:Y:S02]  /*d5a0*/  R2UR UR5, R9 ;  /* 0x00000000090572ca */ /* 0x000fe400000e0000 */
[----:B------:R-:W-:Y:S01]  /*d5b0*/  R2UR UR6, R216 ;  /* 0x00000000d80672ca */ /* 0x000fe200000e0000 */
[----:B------:R-:W0:Y:S04]  /*d5c0*/  SHFL.IDX PT, R215, R0, RZ, 0x1c1f ;  /* 0x001c1fff00d77589 */ /* 0x000e2800000e0000 */
[----:B------:R1:W-:Y:S02]  /*d5d0*/  SHFL.IDX PT, R7, R0, 0x1, 0x1c1f ;  /* 0x003c1f0000077f89 */ /* 0x0003e400000e0000 */
[----:B-1----:R-:W-:Y:S01]  /*d5e0*/  IMAD R0, R204, -0x60, RZ ;  /* 0xffffffa0cc007824 */ /* 0x002fe200078e02ff */
[----:B------:R-:W-:-:S02]  /*d5f0*/  WARPGROUP.DEPBAR.LE gsb0, 0x0 ;  /* 0x00008000000079c5 */ /* 0x000fc40000010000 */
[----:B------:R-:W-:-:S06]  /*d600*/  WARPGROUP.ARRIVE ;  /* 0x00000000000079c5 */ /* 0x000fcc0000000000 */
[----:B------:R-:W-:Y:S03]  /*d610*/  HGMMA.64x96x16.F32 R152, gdesc[UR4], R152, gsb0 ;  /* 0x01600000049879f0 */ /* 0x000fe60008000898 */
[----:B------:R-:W-:Y:S02]  /*d620*/  WARPGROUP.DEPBAR.LE gsb0, 0x0 ;  /* 0x00008000000079c5 */ /* 0x000fe40000010000 */
[----:B---3--:R-:W-:-:S04]  /*d630*/  IADD3 R0, -R217, 0x1, R0 ;  /* 0x00000001d9007810 */ /* 0x008fc80007ffe100 */
[----:B--2---:R-:W-:-:S05]  /*d640*/  IADD3 R216, -R221, R0, R220 ;  /* 0x00000000ddd87210 */ /* 0x004fca0007ffe1dc */
[----:B0-----:R-:W-:-:S05]  /*d650*/  IMAD.IADD R0, R216, 0x1, R215 ;  /* 0x00000001d8007824 */ /* 0x001fca00078e02d7 */
[C---:B------:R-:W-:Y:S02]  /*d660*/  ISETP.GT.AND P4, PT, R0.reuse, 0x1, PT ;  /* 0x000000010000780c */ /* 0x040fe40003f84270 */
[C---:B------:R-:W-:Y:S02]  /*d670*/  ISETP.GT.AND P2, PT, R0.reuse, RZ, PT ;  /* 0x000000ff0000720c */ /* 0x040fe40003f44270 */
[----:B------:R-:W-:Y:S02]  /*d680*/  ISETP.GT.AND P3, PT, R0, 0x8, PT ;  /* 0x000000080000780c */ /* 0x000fe40003f64270 */
[----:B------:R-:W-:Y:S02]  /*d690*/  FSEL R215, R153, -INF , P4 ;  /* 0xff80000099d77808 */ /* 0x000fe40002000000 */
[----:B------:R-:W-:Y:S02]  /*d6a0*/  FSEL R152, R152, -INF , P2 ;  /* 0xff80000098987808 */ /* 0x000fe40001000000 */
[----:B------:R-:W-:-:S02]  /*d6b0*/  FSEL R153, R156, -INF , P3 ;  /* 0xff8000009c997808 */ /* 0x000fc40001800000 */
[C---:B------:R-:W-:Y:S02]  /*d6c0*/  ISETP.GT.AND P2, PT, R0.reuse, 0x9, PT ;  /* 0x000000090000780c */ /* 0x040fe40003f44270 */
[C---:B------:R-:W-:Y:S02]  /*d6d0*/  ISETP.GT.AND P4, PT, R0.reuse, 0x10, PT ;  /* 0x000000100000780c */ /* 0x040fe40003f84270 */
        /* <DEDUP_REMOVED lines=57> */
[----:B------:R-:W-:Y:S02]  /*da70*/  FSEL R193, R193, -INF , P2 ;  /* 0xff800000c1c17808 */ /* 0x000fe40001000000 */
[----:B------:R-:W-:Y:S02]  /*da80*/  FMNMX.FTZ R0, R192, R0, !PT ;  /* 0x00000000c0007209 */ /* 0x000fe40007810000 */
[----:B------:R-:W-:Y:S02]  /*da90*/  FSEL R196, R196, -INF , P4 ;  /* 0xff800000c4c47808 */ /* 0x000fe40002000000 */
[----:B------:R-:W-:Y:S02]  /*daa0*/  FMNMX.FTZ R0, R193, R0, !PT ;  /* 0x00000000c1007209 */ /* 0x000fe40007810000 */
[----:B------:R-:W-:-:S02]  /*dab0*/  FSEL R197, R197, -INF , P3 ;  /* 0xff800000c5c57808 */ /* 0x000fc40001800000 */
[----:B------:R-:W-:-:S04]  /*dac0*/  FMNMX.FTZ R0, R196, R0, !PT ;  /* 0x00000000c4007209 */ /* 0x000fc80007810000 */
[----:B------:R-:W-:-:S05]  /*dad0*/  FMNMX.FTZ R0, R197, R0, !PT ;  /* 0x00000000c5007209 */ /* 0x000fca0007810000 */
[----:B------:R-:W0:Y:S02]  /*dae0*/  SHFL.BFLY PT, R172, R0, 0x2, 0x1f ;  /* 0x0c401f0000ac7f89 */ /* 0x000e2400000e0000 */
[----:B0-----:R-:W-:-:S05]  /*daf0*/  FMNMX.FTZ R0, R0, R172, !PT ;  /* 0x000000ac00007209 */ /* 0x001fca0007810000 */
[----:B------:R-:W0:Y:S01]  /*db00*/  SHFL.BFLY PT, R172, R0, 0x1, 0x1f ;  /* 0x0c201f0000ac7f89 */ /* 0x000e2200000e0000 */
[----:B------:R-:W-:-:S05]  /*db10*/  IMAD.IADD R7, R216, 0x1, R7 ;  /* 0x00000001d8077824 */ /* 0x000fca00078e0207 */
[C---:B------:R-:W-:Y:S02]  /*db20*/  ISETP.GT.AND P3, PT, R7.reuse, RZ, PT ;  /* 0x000000ff0700720c */ /* 0x040fe40003f64270 */
[----:B------:R-:W-:Y:S02]  /*db30*/  ISETP.GT.AND P4, PT, R7, 0x1, PT ;  /* 0x000000010700780c */ /* 0x000fe40003f84270 */
[----:B0-----:R-:W-:-:S04]  /*db40*/  FMNMX.FTZ R0, R0, R172, !PT ;  /* 0x000000ac00007209 */ /* 0x001fc80007810000 */
[----:B------:R-:W-:-:S04]  /*db50*/  FSETP.NEU.FTZ.AND P2, PT, R0, -INF , PT ;  /* 0xff8000000000780b */ /* 0x000fc80003f5d000 */
[----:B------:R-:W-:-:S05]  /*db60*/  FSEL R220, R0, RZ, P2 ;  /* 0x000000ff00dc7208 */ /* 0x000fca0001000000 */
[----:B------:R-:W-:Y:S01]  /*db70*/  FADD.FTZ R220, -R220, R207 ;  /* 0x000000cfdcdc7221 */ /* 0x000fe20000010100 */
[----:B------:R-:W-:Y:S02]  /*db80*/  FSEL R207, R154, -INF , P3 ;  /* 0xff8000009acf7808 */ /* 0x000fe40001800000 */
[----:B------:R-:W-:Y:S02]  /*db90*/  ISETP.GT.AND P3, PT, R7, 0x8, PT ;  /* 0x000000080700780c */ /* 0x000fe40003f64270 */
[----:B------:R-:W-:Y:S02]  /*dba0*/  FSEL R216, R155, -INF , P4 ;  /* 0xff8000009bd87808 */ /* 0x000fe40002000000 */
[----:B------:R-:W-:Y:S02]  /*dbb0*/  FSEL R155, R158, -INF , P3 ;  /* 0xff8000009e9b7808 */ /* 0x000fe40001800000 */
[C---:B------:R-:W-:Y:S02]  /*dbc0*/  ISETP.GT.AND P4, PT, R7.reuse, 0x9, PT ;  /* 0x000000090700780c */ /* 0x040fe40003f84270 */
[----:B------:R-:W-:-:S02]  /*dbd0*/  ISETP.GT.AND P3, PT, R7, 0x10, PT ;  /* 0x000000100700780c */ /* 0x000fc40003f64270 */
[----:B------:R-:W-:Y:S02]  /*dbe0*/  FSEL R172, R159, -INF , P4 ;  /* 0xff8000009fac7808 */ /* 0x000fe40002000000 */
[----:B------:R-:W-:Y:S02]  /*dbf0*/  FSEL R162, R162, -INF , P3 ;  /* 0xff800000a2a27808 */ /* 0x000fe40001800000 */
        /* <DEDUP_REMOVED lines=8> */
[C---:B------:R-:W-:Y:S02]  /*dc80*/  ISETP.GT.AND P4, PT, R7.reuse, 0x21, PT ;  /* 0x000000210700780c */ /* 0x040fe40003f84270 */
[----:B------:R-:W-:Y:S01]  /*dc90*/  ISETP.GT.AND P3, PT, R7, 0x28, PT ;  /* 0x000000280700780c */ /* 0x000fe20003f64270 */
[----:B------:R-:W-:Y:S01]  /*dca0*/  UMOV UR43, UR49 ;  /* 0x00000031002b7c82 */ /* 0x000fe20008000000 */
[----:B------:R-:W-:-:S02]  /*dcb0*/  FSEL R171, R171, -INF , P4 ;  /* 0xff800000abab7808 */ /* 0x000fc40002000000 */
[----:B------:R-:W-:Y:S02]  /*dcc0*/  FSEL R174, R174, -INF , P3 ;  /* 0xff800000aeae7808 */ /* 0x000fe40001800000 */
[C---:B------:R-:W-:Y:S02]  /*dcd0*/  ISETP.GT.AND P4, PT, R7.reuse, 0x29, PT ;  /* 0x000000290700780c */ /* 0x040fe40003f84270 */
[----:B------:R-:W-:Y:S01]  /*dce0*/  ISETP.GT.AND P3, PT, R7, 0x30, PT ;  /* 0x000000300700780c */ /* 0x000fe20003f64270 */
[----:B------:R-:W-:Y:S01]  /*dcf0*/  FMUL.FTZ R167, R0, UR43 ;  /* 0x0000002b00a77c20 */ /* 0x000fe20008410000 */
[----:B------:R-:W-:Y:S02]  /*dd00*/  FSEL R175, R175, -INF , P4 ;  /* 0xff800000afaf7808 */ /* 0x000fe40002000000 */
[----:B------:R-:W-:Y:S02]  /*dd10*/  FSEL R178, R178, -INF , P3 ;  /* 0xff800000b2b27808 */ /* 0x000fe40001800000 */
[----:B------:R-:W-:-:S02]  /*dd20*/  ISETP.GT.AND P4, PT, R7, 0x31, PT ;  /* 0x000000310700780c */ /* 0x000fc40003f84270 */
[----:B------:R-:W-:Y:S02]  /*dd30*/  ISETP.GT.AND P3, PT, R7, 0x38, PT ;  /* 0x000000380700780c */ /* 0x000fe40003f64270 */
[----:B------:R-:W-:Y:S02]  /*dd40*/  FSEL R167, R167, RZ, P2 ;  /* 0x000000ffa7a77208 */ /* 0x000fe40001000000 */
[----:B------:R-:W-:Y:S02]  /*dd50*/  FSEL R179, R179, -INF , P4 ;  /* 0xff800000b3b37808 */ /* 0x000fe40002000000 */
[----:B------:R-:W-:Y:S02]  /*dd60*/  FSEL R182, R182, -INF , P3 ;  /* 0xff800000b6b67808 */ /* 0x000fe40001800000 */
[C---:B------:R-:W-:Y:S02]  /*dd70*/  ISETP.GT.AND P4, PT, R7.reuse, 0x39, PT ;  /* 0x000000390700780c */ /* 0x040fe40003f84270 */
[----:B------:R-:W-:Y:S01]  /*dd80*/  ISETP.GT.AND P3, PT, R7, 0x40, PT ;  /* 0x000000400700780c */ /* 0x000fe20003f64270 */
[----:B------:R-:W-:Y:S01]  /*dd90*/  FFMA.FTZ R152, R152, UR43, -R167 ;  /* 0x0000002b98987c23 */ /* 0x000fe200080108a7 */
[----:B------:R-:W-:Y:S01]  /*dda0*/  FMUL.FTZ R220, R220, UR43 ;  /* 0x0000002bdcdc7c20 */ /* 0x000fe20008410000 */
[----:B------:R-:W-:-:S02]  /*ddb0*/  FSEL R183, R183, -INF , P4 ;  /* 0xff800000b7b77808 */ /* 0x000fc40002000000 */
[----:B------:R-:W-:Y:S02]  /*ddc0*/  FSEL R186, R186, -INF , P3 ;  /* 0xff800000baba7808 */ /* 0x000fe40001800000 */
[C---:B------:R-:W-:Y:S02]  /*ddd0*/  ISETP.GT.AND P1, PT, R7.reuse, 0x41, PT ;  /* 0x000000410700780c */ /* 0x040fe40003f24270 */
[C---:B------:R-:W-:Y:S02]  /*dde0*/  ISETP.GT.AND P0, PT, R7.reuse, 0x48, PT ;  /* 0x000000480700780c */ /* 0x040fe40003f04270 */
[C---:B------:R-:W-:Y:S02]  /*ddf0*/  ISETP.GT.AND P3, PT, R7.reuse, 0x50, PT ;  /* 0x000000500700780c */ /* 0x040fe40003f64270 */
[C---:B------:R-:W-:Y:S02]  /*de00*/  ISETP.GT.AND P4, PT, R7.reuse, 0x51, PT ;  /* 0x000000510700780c */ /* 0x040fe40003f84270 */
[----:B------:R-:W-:-:S02]  /*de10*/  ISETP.GT.AND P5, PT, R7, 0x58, PT ;  /* 0x000000580700780c */ /* 0x000fc40003fa4270 */
[C---:B------:R-:W-:Y:S02]  /*de20*/  ISETP.GT.AND P6, PT, R7.reuse, 0x59, PT ;  /* 0x000000590700780c */ /* 0x040fe40003fc4270 */
[----:B------:R-:W-:Y:S01]  /*de30*/  ISETP.GT.AND P2, PT, R7, 0x49, PT ;  /* 0x000000490700780c */ /* 0x000fe20003f44270 */
[----:B------:R-:W-:Y:S01]  /*de40*/  FFMA.FTZ R7, R215, UR43, -R167 ;  /* 0x0000002bd7077c23 */ /* 0x000fe200080108a7 */
[----:B------:R-:W-:Y:S08]  /*de50*/  MUFU.EX2 R152, R152 ;  /* 0x0000009800987308 */ /* 0x000ff00000000800 */
[----:B------:R-:W0:Y:S08]  /*de60*/  MUFU.EX2 R220, R220 ;  /* 0x000000dc00dc7308 */ /* 0x000e300000000800 */
[----:B------:R-:W1:Y:S01]  /*de70*/  MUFU.EX2 R7, R7 ;  /* 0x0000000700077308 */ /* 0x000e620000000800 */
[----:B0-----:R-:W-:-:S04]  /*de80*/  FFMA.FTZ R6, R220, R6, R152 ;  /* 0x00000006dc067223 */ /* 0x001fc80000010098 */
[C---:B-1----:R-:W-:Y:S01]  /*de90*/  FADD.FTZ R6, R7.reuse, R6 ;  /* 0x0000000607067221 */ /* 0x042fe20000010000 */
[----:B------:R-:W-:Y:S02]  /*dea0*/  F2FP.F16.F32.PACK_AB R152, R7, R152 ;  /* 0x000000980798723e */ /* 0x000fe400000000ff */
        /* <DEDUP_REMOVED lines=29> */
[----:B------:R-:W-:-:S04]  /*e080*/  FMNMX.FTZ R7, R198, R7, !PT ;  /* 0x00000007c6077209 */ /* 0x000fc80007810000 */
[----:B------:R-:W-:-:S05]  /*e090*/  FMNMX.FTZ R7, R199, R7, !PT ;  /* 0x00000007c7077209 */ /* 0x000fca0007810000 */
[----:B------:R-:W0:Y:S02]  /*e0a0*/  SHFL.BFLY PT, R154, R7, 0x2, 0x1f ;  /* 0x0c401f00079a7f89 */ /* 0x000e2400000e0000 */
[----:B0-----:R-:W-:-:S05]  /*e0b0*/  FMNMX.FTZ R7, R7, R154, !PT ;  /* 0x0000009a07077209 */ /* 0x001fca0007810000 */
[----:B------:R-:W0:Y:S01]  /*e0c0*/  SHFL.BFLY PT, R158, R7, 0x1, 0x1f ;  /* 0x0c201f00079e7f89 */ /* 0x000e2200000e0000 */
[--C-:B------:R-:W-:Y:S01]  /*e0d0*/  FFMA.FTZ R154, R153, UR43, -R167.reuse ;  /* 0x0000002b999a7c23 */ /* 0x100fe200080108a7 */
[----:B------:R-:W-:-:S05]  /*e0e0*/  FFMA.FTZ R153, R157, UR43, -R167 ;  /* 0x0000002b9d997c23 */ /* 0x000fca00080108a7 */
[----:B------:R-:W1:Y:S08]  /*e0f0*/  MUFU.EX2 R154, R154 ;  /* 0x0000009a009a7308 */ /* 0x000e700000000800 */
[----:B------:R-:W2:Y:S01]  /*e100*/  MUFU.EX2 R153, R153 ;  /* 0x0000009900997308 */ /* 0x000ea20000000800 */
[----:B0-----:R-:W-:Y:S01]  /*e110*/  FMNMX.FTZ R7, R7, R158, !PT ;  /* 0x0000009e07077209 */ /* 0x001fe20007810000 */
[----:B-1----:R-:W-:-:S03]  /*e120*/  FADD.FTZ R6, R154, R6 ;  /* 0x000000069a067221 */ /* 0x002fc60000010000 */
[----:B------:R-:W-:-:S04]  /*e130*/  FSETP.NEU.FTZ.AND P2, PT, R7, -INF , PT ;  /* 0xff8000000700780b */ /* 0x000fc80003f5d000 */
[----:B------:R-:W-:Y:S01]  /*e140*/  FSEL R158, R7, RZ, P2 ;  /* 0x000000ff079e7208 */ /* 0x000fe20001000000 */
[----:B--2---:R-:W-:Y:S01]  /*e150*/  FADD.FTZ R157, R153, R6 ;  /* 0x00000006999d7221 */ /* 0x004fe20000010000 */
[----:B------:R-:W-:-:S03]  /*e160*/  FMUL.FTZ R6, R7, UR43 ;  /* 0x0000002b07067c20 */ /* 0x000fc60008410000 */
[----:B------:R-:W-:Y:S02]  /*e170*/  FADD.FTZ R158, -R158, R206 ;  /* 0x000000ce9e9e7221 */ /* 0x000fe40000010100 */
[----:B------:R-:W-:Y:S02]  /*e180*/  FSEL R6, R6, RZ, P2 ;  /* 0x000000ff06067208 */ /* 0x000fe40001000000 */
[----:B------:R-:W-:-:S04]  /*e190*/  FMUL.FTZ R158, R158, UR43 ;  /* 0x0000002b9e9e7c20 */ /* 0x000fc80008410000 */
[----:B------:R0:W-:Y:S02]  /*e1a0*/  MUFU.EX2 R221, R158 ;  /* 0x0000009e00dd7308 */ /* 0x0001e40000000800 */
[--C-:B0-----:R-:W-:Y:S02]  /*e1b0*/  FFMA.FTZ R158, R216, UR43, -R6.reuse ;  /* 0x0000002bd89e7c23 */ /* 0x101fe40008010806 */
[----:B------:R-:W0:Y:S01]  /*e1c0*/  S2R R216, SR_TID.X ;  /* 0x0000000000d87919 */ /* 0x000e220000002100 */
[----:B------:R-:W-:Y:S01]  /*e1d0*/  F2FP.F16.F32.PACK_AB R154, R153, R154 ;  /* 0x0000009a999a723e */ /* 0x000fe200000000ff */
[----:B------:R-:W-:Y:S01]  /*e1e0*/  FFMA.FTZ R153, R207, UR43, -R6 ;  /* 0x0000002bcf997c23 */ /* 0x000fe20008010806 */
[----:B------:R-:W-:-:S05]  /*e1f0*/  LOP3.LUT P1, RZ, R16, 0x100, RZ, 0xc0, !PT ;  /* 0x0000010010ff7812 */ /* 0x000fca000782c0ff */
[----:B------:R-:W1:Y:S01]  /*e200*/  MUFU.EX2 R153, R153 ;  /* 0x0000009900997308 */ /* 0x000e620000000800 */
[----:B------:R-:W-:-:S07]  /*e210*/  FFMA.FTZ R207, R172, UR43, -R6 ;  /* 0x0000002baccf7c23 */ /* 0x000fce0008010806 */
[----:B------:R-:W2:Y:S01]  /*e220*/  MUFU.EX2 R158, R158 ;  /* 0x0000009e009e7308 */ /* 0x000ea20000000800 */
[----:B-1----:R-:W-:Y:S01]  /*e230*/  FFMA.FTZ R206, R221, R3, R153 ;  /* 0x00000003ddce7223 */ /* 0x002fe20000010099 */
[----:B------:R-:W-:Y:S01]  /*e240*/  @!P1 VIADD R3, R205, 0x32440 ;  /* 0x00032440cd039836 */ /* 0x000fe20000000000 */
[----:B0-----:R-:W-:-:S04]  /*e250*/  SHF.R.U32.HI R216, RZ, 0x7, R216 ;  /* 0x00000007ffd87819 */ /* 0x001fc800000116d8 */
[----:B------:R-:W-:Y:S02]  /*e260*/  @!P1 PRMT R3, RZ, 0x654, R3 ;  /* 0x00000654ff039816 */ /* 0x000fe40000000003 */
[----:B------:R-:W-:Y:S01]  /*e270*/  IADD3 R172, -R216, 0xb, RZ ;  /* 0x0000000bd8ac7810 */ /* 0x000fe20007ffe1ff */
[----:B------:R-:W-:-:S04]  /*e280*/  FFMA.FTZ R215, R155, UR43, -R6 ;  /* 0x0000002b9bd77c23 */ /* 0x000fc80008010806 */
[----:B------:R1:W-:Y:S06]  /*e290*/  BAR.ARV R172, 0x100 ;  /* 0x000400ac0000751d */ /* 0x0003ec0000002000 */
[----:B------:R0:W-:Y:S02]  /*e2a0*/  @!P1 SYNCS.ARRIVE.TRANS64.RED.A1T0 RZ, [R3+URZ], RZ ;  /* 0x000000ff03ff99a7 */ /* 0x0001e4000810043f */
[----:B0-----:R-:W-:Y:S01]  /*e2b0*/  VIADD R3, R216, 0x8 ;  /* 0x00000008d8037836 */ /* 0x001fe20000000000 */
[----:B------:R-:W-:Y:S04]  /*e2c0*/  MUFU.EX2 R215, R215 ;  /* 0x000000d700d77308 */ /* 0x000fe80000000800 */
[----:B------:R0:W-:Y:S01]  /*e2d0*/  BAR.SYNC.DEFER_BLOCKING R3, 0x100 ;  /* 0x000400030000751d */ /* 0x0001e20000010000 */
[C---:B--2---:R-:W-:Y:S01]  /*e2e0*/  FADD.FTZ R206, R158.reuse, R206 ;  /* 0x000000ce9ece7221 */ /* 0x044fe20000010000 */
[----:B------:R-:W-:-:S04]  /*e2f0*/  F2FP.F16.F32.PACK_AB R153, R158, R153 ;  /* 0x000000999e99723e */ /* 0x000fc800000000ff */
[----:B------:R-:W2:Y:S01]  /*e300*/  MUFU.EX2 R207, R207 ;  /* 0x000000cf00cf7308 */ /* 0x000ea20000000800 */
[----:B------:R-:W-:Y:S02]  /*e310*/  IMAD.MOV.U32 R158, RZ, RZ, 0xc00 ;  /* 0x00000c00ff9e7424 */ /* 0x000fe400078e00ff */
[----:B------:R-:W-:Y:S02]  /*e320*/  IMAD.MOV.U32 R159, RZ, RZ, 0x40000040 ;  /* 0x40000040ff9f7424 */ /* 0x000fe400078e00ff */
[----:B------:R-:W-:Y:S02]  /*e330*/  IMAD R158, R2, R158, UR42 ;  /* 0x0000002a029e7e24 */ /* 0x000fe4000f8e029e */
[-C--:B------:R-:W-:Y:S01]  /*e340*/  FMUL.FTZ R24, R24, R220.reuse ;  /* 0x000000dc18187220 */ /* 0x080fe20000410000 */
[-C--:B------:R-:W-:Y:S01]  /*e350*/  FMUL.FTZ R25, R25, R220.reuse ;  /* 0x000000dc19197220 */ /* 0x080fe20000410000 */
[----:B------:R-:W-:Y:S01]  /*e360*/  R2UR UR7, R159 ;  /* 0x000000009f0772ca */ /* 0x000fe200000e0000 */
        /* <DEDUP_REMOVED lines=127> */
[----:B--2---:R-:W-:-:S05]  /*eb60*/  F2FP.F16.F32.PACK_AB R155, R207, R215 ;  /* 0x000000d7cf9b723e */ /* 0x004fca00000000ff */
[----:B------:R-:W-:-:S06]  /*eb70*/  WARPGROUP.ARRIVE ;  /* 0x00000000000079c5 */ /* 0x000fcc0000000000 */
[----:B------:R-:W-:Y:S01]  /*eb80*/  HGMMA.64x256x16.F32 R24, R152, gdesc[UR4].tnspB, R24, gsb0 ;  /* 0x43e0000498187df0 */ /* 0x000fe20008000818 */
[----:B0-----:R-:W-:Y:S01]  /*eb90*/  FFMA.FTZ R3, R165, UR43, -R167 ;  /* 0x0000002ba5037c23 */ /* 0x001fe200080108a7 */
[----:B------:R-:W-:-:S05]  /*eba0*/  FFMA.FTZ R159, R217, UR43, -R6 ;  /* 0x0000002bd99f7c23 */ /* 0x000fca0008010806 */
[----:B------:R-:W-:Y:S08]  /*ebb0*/  MUFU.EX2 R3, R3 ;  /* 0x0000000300037308 */ /* 0x000ff00000000800 */
[----:B------:R-:W-:Y:S01]  /*ebc0*/  MUFU.EX2 R159, R159 ;  /* 0x0000009f009f7308 */ /* 0x000fe20000000800 */
[----:B------:R-:W-:-:S04]  /*ebd0*/  FADD.FTZ R206, R215, R206 ;  /* 0x000000ced7ce7221 */ /* 0x000fc80000010000 */
[----:B------:R-:W-:Y:S01]  /*ebe0*/  FADD.FTZ R207, R207, R206 ;  /* 0x000000cecfcf7221 */ /* 0x000fe20000010000 */
[--C-:B------:R-:W-:Y:S01]  /*ebf0*/  FFMA.FTZ R168, R168, UR43, -R167.reuse ;  /* 0x0000002ba8a87c23 */ /* 0x100fe200080108a7 */
[----:B------:R-:W-:Y:S01]  /*ec00*/  FFMA.FTZ R156, R156, UR43, -R167 ;  /* 0x0000002b9c9c7c23 */ /* 0x000fe200080108a7 */
[----:B------:R-:W-:-:S04]  /*ec10*/  FFMA.FTZ R165, R174, UR43, -R6 ;  /* 0x0000002baea57c23 */ /* 0x000fc80008010806 */
[----:B------:R-:W-:Y:S08]  /*ec20*/  MUFU.EX2 R168, R168 ;  /* 0x000000a800a87308 */ /* 0x000ff00000000800 */
[----:B------:R-:W-:Y:S08]  /*ec30*/  MUFU.EX2 R156, R156 ;  /* 0x0000009c009c7308 */ /* 0x000ff00000000800 */
[----:B------:R-:W-:Y:S01]  /*ec40*/  MUFU.EX2 R165, R165 ;  /* 0x000000a500a57308 */ /* 0x000fe20000000800 */
[----:B------:R-:W-:-:S02]  /*ec50*/  WARPGROUP.DEPBAR.LE gsb0, 0x0 ;  /* 0x00008000000079c5 */ /* 0x000fc40000010000 */
[--C-:B------:R-:W-:Y:S01]  /*ec60*/  FFMA.FTZ R154, R160, UR43, -R167.reuse ;  /* 0x0000002ba09a7c23 */ /* 0x100fe200080108a7 */
[--C-:B------:R-:W-:Y:S01]  /*ec70*/  FFMA.FTZ R155, R162, UR43, -R6.reuse ;  /* 0x0000002ba29b7c23 */ /* 0x100fe20008010806 */
[--C-:B------:R-:W-:Y:S01]  /*ec80*/  FFMA.FTZ R160, R161, UR43, -R167.reuse ;  /* 0x0000002ba1a07c23 */ /* 0x100fe200080108a7 */
[--C-:B------:R-:W-:Y:S01]  /*ec90*/  FFMA.FTZ R162, R163, UR43, -R6.reuse ;  /* 0x0000002ba3a27c23 */ /* 0x100fe20008010806 */
[----:B------:R-:W-:Y:S01]  /*eca0*/  FFMA.FTZ R161, R164, UR43, -R167 ;  /* 0x0000002ba4a17c23 */ /* 0x000fe200080108a7 */
[----:B------:R-:W-:Y:S01]  /*ecb0*/  FFMA.FTZ R163, R166, UR43, -R6 ;  /* 0x0000002ba6a37c23 */ /* 0x000fe20008010806 */
[----:B------:R-:W0:Y:S08]  /*ecc0*/  MUFU.EX2 R154, R154 ;  /* 0x0000009a009a7308 */ /* 0x000e300000000800 */
[----:B------:R-:W-:Y:S08]  /*ecd0*/  MUFU.EX2 R160, R160 ;  /* 0x000000a000a07308 */ /* 0x000ff00000000800 */
[----:B------:R-:W2:Y:S08]  /*ece0*/  MUFU.EX2 R155, R155 ;  /* 0x0000009b009b7308 */ /* 0x000eb00000000800 */
[----:B------:R-:W3:Y:S08]  /*ecf0*/  MUFU.EX2 R162, R162 ;  /* 0x000000a200a27308 */ /* 0x000ef00000000800 */
[----:B------:R-:W4:Y:S08]  /*ed00*/  MUFU.EX2 R161, R161 ;  /* 0x000000a100a17308 */ /* 0x000f300000000800 */
[----:B------:R-:W1:Y:S01]  /*ed10*/  MUFU.EX2 R163, R163 ;  /* 0x000000a300a37308 */ /* 0x000e620000000800 */
[----:B------:R-:W-:-:S02]  /*ed20*/  VIADD R152, R158, 0x80 ;  /* 0x000000809e987836 */ /* 0x000fc40000000000 */
[----:B------:R-:W-:Y:S02]  /*ed30*/  IMAD.MOV.U32 R153, RZ, RZ, 0x40000040 ;  /* 0x40000040ff997424 */ /* 0x000fe400078e00ff */
[----:B0-----:R-:W-:Y:S01]  /*ed40*/  FADD.FTZ R206, R154, R157 ;  /* 0x0000009d9ace7221 */ /* 0x001fe20000010000 */
[----:B------:R-:W-:Y:S02]  /*ed50*/  R2UR UR6, R152 ;  /* 0x00000000980672ca */ /* 0x000fe400000e0000 */
[----:B------:R-:W-:Y:S01]  /*ed60*/  R2UR UR7, R153 ;  /* 0x00000000990772ca */ /* 0x000fe200000e0000 */
[----:B--2---:R-:W-:Y:S01]  /*ed70*/  FADD.FTZ R207, R155, R207 ;  /* 0x000000cf9bcf7221 */ /* 0x004fe20000010000 */
[----:B------:R-:W-:Y:S02]  /*ed80*/  F2FP.F16.F32.PACK_AB R152, R160, R154 ;  /* 0x0000009aa098723e */ /* 0x000fe400000000ff */
[----:B---3--:R-:W-:Y:S02]  /*ed90*/  F2FP.F16.F32.PACK_AB R153, R162, R155 ;  /* 0x0000009ba299723e */ /* 0x008fe400000000ff */
[----:B----4-:R-:W-:-:S02]  /*eda0*/  F2FP.F16.F32.PACK_AB R154, R3, R161 ;  /* 0x000000a1039a723e */ /* 0x010fc400000000ff */
[----:B-1----:R-:W-:-:S04]  /*edb0*/  F2FP.F16.F32.PACK_AB R155, R159, R163 ;  /* 0x000000a39f9b723e */ /* 0x002fc800000000ff */
[----:B------:R-:W-:-:S06]  /*edc0*/  WARPGROUP.ARRIVE ;  /* 0x00000000000079c5 */ /* 0x000fcc0000000000 */
[----:B------:R-:W-:Y:S01]  /*edd0*/  HGMMA.64x256x16.F32 R24, R152, gdesc[UR4].tnspB, R24, gsb0 ;  /* 0x43e0000498187df0 */ /* 0x000fe20008000818 */
[--C-:B------:R-:W-:Y:S01]  /*ede0*/  FFMA.FTZ R164, R169, UR43, -R167.reuse ;  /* 0x0000002ba9a47c23 */ /* 0x100fe200080108a7 */
[--C-:B------:R-:W-:Y:S01]  /*edf0*/  FFMA.FTZ R169, R170, UR43, -R6.reuse ;  /* 0x0000002baaa97c23 */ /* 0x100fe20008010806 */
[----:B------:R-:W-:Y:S01]  /*ee00*/  FFMA.FTZ R157, R173, UR43, -R167 ;  /* 0x0000002bad9d7c23 */ /* 0x000fe200080108a7 */
[--C-:B------:R-:W-:Y:S01]  /*ee10*/  FFMA.FTZ R170, R171, UR43, -R6.reuse ;  /* 0x0000002babaa7c23 */ /* 0x100fe20008010806 */
[----:B------:R-:W-:Y:S02]  /*ee20*/  FFMA.FTZ R166, R175, UR43, -R6 ;  /* 0x0000002bafa67c23 */ /* 0x000fe40008010806 */
[----:B------:R-:W0:Y:S08]  /*ee30*/  MUFU.EX2 R164, R164 ;  /* 0x000000a400a47308 */ /* 0x000e300000000800 */
[----:B------:R-:W-:Y:S08]  /*ee40*/  MUFU.EX2 R157, R157 ;  /* 0x0000009d009d7308 */ /* 0x000ff00000000800 */
[----:B------:R-:W-:Y:S08]  /*ee50*/  MUFU.EX2 R169, R169 ;  /* 0x000000a900a97308 */ /* 0x000ff00000000800 */
[----:B------:R-:W1:Y:S08]  /*ee60*/  MUFU.EX2 R170, R170 ;  /* 0x000000aa00aa7308 */ /* 0x000e700000000800 */
[----:B------:R-:W2:Y:S01]  /*ee70*/  MUFU.EX2 R166, R166 ;  /* 0x000000a600a67308 */ /* 0x000ea20000000800 */
[----:B------:R-:W-:Y:S01]  /*ee80*/  FADD.FTZ R173, R160, R206 ;  /* 0x000000cea0ad7221 */ /* 0x000fe20000010000 */
[----:B------:R-:W-:Y:S01]  /*ee90*/  FADD.FTZ R206, R162, R207 ;  /* 0x000000cfa2ce7221 */ /* 0x000fe20000010000 */
[--C-:B------:R-:W-:Y:S01]  /*eea0*/  FFMA.FTZ R160, R177, UR43, -R167.reuse ;  /* 0x0000002bb1a07c23 */ /* 0x100fe200080108a7 */
[----:B------:R-:W-:Y:S01]  /*eeb0*/  FFMA.FTZ R162, R181, UR43, -R167 ;  /* 0x0000002bb5a27c23 */ /* 0x000fe200080108a7 */
[----:B------:R-:W-:Y:S01]  /*eec0*/  FADD.FTZ R173, R161, R173 ;  /* 0x000000ada1ad7221 */ /* 0x000fe20000010000 */
[----:B------:R-:W-:Y:S01]  /*eed0*/  FADD.FTZ R206, R163, R206 ;  /* 0x000000cea3ce7221 */ /* 0x000fe20000010000 */
[--C-:B------:R-:W-:Y:S01]  /*eee0*/  FFMA.FTZ R163, R176, UR43, -R167.reuse ;  /* 0x0000002bb0a37c23 */ /* 0x100fe200080108a7 */
[----:B------:R-:W-:Y:S01]  /*eef0*/  FFMA.FTZ R161, R180, UR43, -R167 ;  /* 0x0000002bb4a17c23 */ /* 0x000fe200080108a7 */
[--C-:B------:R-:W-:Y:S01]  /*ef00*/  FFMA.FTZ R171, R178, UR43, -R6.reuse ;  /* 0x0000002bb2ab7c23 */ /* 0x100fe20008010806 */
[--C-:B------:R-:W-:Y:S01]  /*ef10*/  FFMA.FTZ R174, R179, UR43, -R6.reuse ;  /* 0x0000002bb3ae7c23 */ /* 0x100fe20008010806 */
[--C-:B------:R-:W-:Y:S01]  /*ef20*/  FFMA.FTZ R175, R182, UR43, -R6.reuse ;  /* 0x0000002bb6af7c23 */ /* 0x100fe20008010806 */
[----:B------:R-:W-:Y:S01]  /*ef30*/  FFMA.FTZ R176, R183, UR43, -R6 ;  /* 0x0000002bb7b07c23 */ /* 0x000fe20008010806 */
[----:B------:R-:W-:Y:S08]  /*ef40*/  MUFU.EX2 R163, R163 ;  /* 0x000000a300a37308 */ /* 0x000ff00000000800 */
[----:B------:R-:W3:Y:S08]  /*ef50*/  MUFU.EX2 R160, R160 ;  /* 0x000000a000a07308 */ /* 0x000ef00000000800 */
[----:B------:R-:W-:Y:S08]  /*ef60*/  MUFU.EX2 R161, R161 ;  /* 0x000000a100a17308 */ /* 0x000ff00000000800 */
[----:B------:R-:W-:Y:S08]  /*ef70*/  MUFU.EX2 R162, R162 ;  /* 0x000000a200a27308 */ /* 0x000ff00000000800 */
[----:B------:R-:W-:Y:S08]  /*ef80*/  MUFU.EX2 R171, R171 ;  /* 0x000000ab00ab7308 */ /* 0x000ff00000000800 */
[----:B------:R-:W4:Y:S01]  /*ef90*/  MUFU.EX2 R174, R174 ;  /* 0x000000ae00ae7308 */ /* 0x000f220000000800 */
[----:B------:R-:W-:-:S02]  /*efa0*/  WARPGROUP.DEPBAR.LE gsb0, 0x0 ;  /* 0x00008000000079c5 */ /* 0x000fc40000010000 */
[----:B------:R-:W-:Y:S01]  /*efb0*/  IMAD.MOV.U32 R153, RZ, RZ, 0x40000040 ;  /* 0x40000040ff997424 */ /* 0x000fe200078e00ff */
[----:B------:R-:W-:-:S04]  /*efc0*/  IADD3 R152, R158, 0x100, RZ ;  /* 0x000001009e987810 */ /* 0x000fc80007ffe0ff */
[----:B------:R-:W-:Y:S02]  /*efd0*/  R2UR UR6, R152 ;  /* 0x00000000980672ca */ /* 0x000fe400000e0000 */
[----:B------:R-:W-:Y:S02]  /*efe0*/  R2UR UR7, R153 ;  /* 0x00000000990772ca */ /* 0x000fe400000e0000 */
[----:B0-----:R-:W-:Y:S02]  /*eff0*/  F2FP.F16.F32.PACK_AB R152, R164, R168 ;  /* 0x000000a8a498723e */ /* 0x001fe400000000ff */
[----:B-1----:R-:W-:Y:S02]  /*f000*/  F2FP.F16.F32.PACK_AB R153, R170, R169 ;  /* 0x000000a9aa99723e */ /* 0x002fe400000000ff */
[----:B------:R-:W-:Y:S02]  /*f010*/  F2FP.F16.F32.PACK_AB R154, R157, R156 ;  /* 0x0000009c9d9a723e */ /* 0x000fe400000000ff */
[----:B--2---:R-:W-:-:S04]  /*f020*/  F2FP.F16.F32.PACK_AB R155, R166, R165 ;  /* 0x000000a5a69b723e */ /* 0x004fc800000000ff */
[----:B------:R-:W-:-:S06]  /*f030*/  WARPGROUP.ARRIVE ;  /* 0x00000000000079c5 */ /* 0x000fcc0000000000 */
[----:B------:R-:W-:Y:S01]  /*f040*/  HGMMA.64x256x16.F32 R24, R152, gdesc[UR4].tnspB, R24, gsb0 ;  /* 0x43e0000498187df0 */ /* 0x000fe20008000818 */
[----:B------:R-:W-:Y:S08]  /*f050*/  MUFU.EX2 R175, R175 ;  /* 0x000000af00af7308 */ /* 0x000ff00000000800 */
[----:B------:R-:W0:Y:S01]  /*f060*/  MUFU.EX2 R176, R176 ;  /* 0x000000b000b07308 */ /* 0x000e220000000800 */
[----:B------:R-:W-:Y:S01]  /*f070*/  FADD.FTZ R173, R3, R173 ;  /* 0x000000ad03ad7221 */ /* 0x000fe20000010000 */
[----:B------:R-:W-:Y:S01]  /*f080*/  FADD.FTZ R206, R159, R206 ;  /* 0x000000ce9fce7221 */ /* 0x000fe20000010000 */
[--C-:B------:R-:W-:Y:S01]  /*f090*/  FFMA.FTZ R184, R184, UR43, -R167.reuse ;  /* 0x0000002bb8b87c23 */ /* 0x100fe200080108a7 */
[----:B------:R-:W-:Y:S01]  /*f0a0*/  FFMA.FTZ R185, R185, UR43, -R167 ;  /* 0x0000002bb9b97c23 */ /* 0x000fe200080108a7 */
        /* <DEDUP_REMOVED lines=8> */
[----:B------:R-:W1:Y:S08]  /*f130*/  MUFU.EX2 R185, R185 ;  /* 0x000000b900b97308 */ /* 0x000e700000000800 */
[----:B------:R-:W-:Y:S08]  /*f140*/  MUFU.EX2 R188, R188 ;  /* 0x000000bc00bc7308 */ /* 0x000ff00000000800 */
[----:B------:R-:W-:Y:S08]  /*f150*/  MUFU.EX2 R189, R189 ;  /* 0x000000bd00bd7308 */ /* 0x000ff00000000800 */
[----:B------:R-:W-:Y:S08]  /*f160*/  MUFU.EX2 R3, R3 ;  /* 0x0000000300037308 */ /* 0x000ff00000000800 */
[----:B------:R-:W2:Y:S08]  /*f170*/  MUFU.EX2 R168, R168 ;  /* 0x000000a800a87308 */ /* 0x000eb00000000800 */
[----:B------:R-:W-:Y:S08]  /*f180*/  MUFU.EX2 R173, R173 ;  /* 0x000000ad00ad7308 */ /* 0x000ff00000000800 */
[----:B------:R-:W2:Y:S01]  /*f190*/  MUFU.EX2 R177, R177 ;  /* 0x000000b100b17308 */ /* 0x000ea20000000800 */
[----:B------:R-:W-:-:S02]  /*f1a0*/  WARPGROUP.DEPBAR.LE gsb0, 0x0 ;  /* 0x00008000000079c5 */ /* 0x000fc40000010000 */
[----:B------:R-:W-:Y:S02]  /*f1b0*/  VIADD R152, R158, 0x180 ;  /* 0x000001809e987836 */ /* 0x000fe40000000000 */
[----:B------:R-:W-:-:S03]  /*f1c0*/  IMAD.MOV.U32 R153, RZ, RZ, 0x40000040 ;  /* 0x40000040ff997424 */ /* 0x000fc600078e00ff */
[----:B------:R-:W-:Y:S02]  /*f1d0*/  R2UR UR6, R152 ;  /* 0x00000000980672ca */ /* 0x000fe400000e0000 */
[----:B------:R-:W-:Y:S02]  /*f1e0*/  R2UR UR7, R153 ;  /* 0x00000000990772ca */ /* 0x000fe400000e0000 */
[----:B---3--:R-:W-:Y:S02]  /*f1f0*/  F2FP.F16.F32.PACK_AB R152, R160, R163 ;  /* 0x000000a3a098723e */ /* 0x008fe400000000ff */
[----:B----4-:R-:W-:Y:S02]  /*f200*/  F2FP.F16.F32.PACK_AB R153, R174, R171 ;  /* 0x000000abae99723e */ /* 0x010fe400000000ff */
[----:B------:R-:W-:Y:S02]  /*f210*/  F2FP.F16.F32.PACK_AB R154, R162, R161 ;  /* 0x000000a1a29a723e */ /* 0x000fe400000000ff */
[----:B0-----:R-:W-:-:S04]  /*f220*/  F2FP.F16.F32.PACK_AB R155, R176, R175 ;  /* 0x000000afb09b723e */ /* 0x001fc800000000ff */
[----:B------:R-:W-:-:S06]  /*f230*/  WARPGROUP.ARRIVE ;  /* 0x00000000000079c5 */ /* 0x000fcc0000000000 */
[----:B------:R-:W-:Y:S01]  /*f240*/  HGMMA.64x256x16.F32 R24, R152, gdesc[UR4].tnspB, R24, gsb0 ;  /* 0x43e0000498187df0 */ /* 0x000fe20008000818 */
[----:B------:R-:W-:Y:S02]  /*f250*/  LOP3.LUT P0, RZ, R16, 0x80, RZ, 0xc0, !PT ;  /* 0x0000008010ff7812 */ /* 0x000fe4000780c0ff */
[----:B------:R3:W5:Y:S04]  /*f260*/  LDL.LU R16, [R1+0x178] ;  /* 0x0001780001107983 */ /* 0x0007680000300800 */
[----:B------:R-:W4:Y:S01]  /*f270*/  LDL R216, [R1+0x20] ;  /* 0x0000200001d87983 */ /* 0x000f220000100800 */
[--C-:B------:R-:W-:Y:S01]  /*f280*/  FFMA.FTZ R192, R192, UR43, -R167.reuse ;  /* 0x0000002bc0c07c23 */ /* 0x100fe200080108a7 */
[--C-:B------:R-:W-:Y:S01]  /*f290*/  FFMA.FTZ R193, R193, UR43, -R167.reuse ;  /* 0x0000002bc1c17c23 */ /* 0x100fe200080108a7 */
[--C-:B------:R-:W-:Y:S01]  /*f2a0*/  FFMA.FTZ R196, R196, UR43, -R167.reuse ;  /* 0x0000002bc4c47c23 */ /* 0x100fe200080108a7 */
[----:B------:R-:W-:Y:S01]  /*f2b0*/  FFMA.FTZ R167, R197, UR43, -R167 ;  /* 0x0000002bc5a77c23 */ /* 0x000fe200080108a7 */
[--C-:B------:R-:W-:Y:S01]  /*f2c0*/  FFMA.FTZ R194, R194, UR43, -R6.reuse ;  /* 0x0000002bc2c27c23 */ /* 0x100fe20008010806 */
[--C-:B------:R-:W-:Y:S01]  /*f2d0*/  FFMA.FTZ R195, R195, UR43, -R6.reuse ;  /* 0x0000002bc3c37c23 */ /* 0x100fe20008010806 */
[--C-:B------:R-:W-:Y:S01]  /*f2e0*/  FFMA.FTZ R198, R198, UR43, -R6.reuse ;  /* 0x0000002bc6c67c23 */ /* 0x100fe20008010806 */
[----:B------:R-:W-:Y:S01]  /*f2f0*/  FFMA.FTZ R6, R199, UR43, -R6 ;  /* 0x0000002bc7067c23 */ /* 0x000fe20008010806 */
[----:B------:R-:W-:Y:S01]  /*f300*/  FADD.FTZ R206, R169, R206 ;  /* 0x000000cea9ce7221 */ /* 0x000fe20000010000 */
[----:B------:R-:W0:Y:S08]  /*f310*/  MUFU.EX2 R192, R192 ;  /* 0x000000c000c07308 */ /* 0x000e300000000800 */
[----:B------:R-:W-:Y:S08]  /*f320*/  MUFU.EX2 R193, R193 ;  /* 0x000000c100c17308 */ /* 0x000ff00000000800 */
[----:B------:R-:W-:Y:S08]  /*f330*/  MUFU.EX2 R196, R196 ;  /* 0x000000c400c47308 */ /* 0x000ff00000000800 */
[----:B------:R-:W-:Y:S08]  /*f340*/  MUFU.EX2 R167, R167 ;  /* 0x000000a700a77308 */ /* 0x000ff00000000800 */
[----:B------:R-:W3:Y:S08]  /*f350*/  MUFU.EX2 R194, R194 ;  /* 0x000000c200c27308 */ /* 0x000ef00000000800 */
[----:B------:R-:W3:Y:S08]  /*f360*/  MUFU.EX2 R195, R195 ;  /* 0x000000c300c37308 */ /* 0x000ef00000000800 */
[----:B------:R-:W3:Y:S08]  /*f370*/  MUFU.EX2 R198, R198 ;  /* 0x000000c600c67308 */ /* 0x000ef00000000800 */
[----:B------:R3:W3:Y:S01]  /*f380*/  MUFU.EX2 R169, R6 ;  /* 0x0000000600a97308 */ /* 0x0006e20000000800 */
[----:B------:R-:W-:Y:S01]  /*f390*/  FADD.FTZ R164, R164, R159 ;  /* 0x0000009fa4a47221 */ /* 0x000fe20000010000 */
[----:B------:R-:W-:Y:S01]  /*f3a0*/  IMAD.MOV.U32 R159, RZ, RZ, 0x40000040 ;  /* 0x40000040ff9f7424 */ /* 0x000fe200078e00ff */
[----:B------:R-:W-:-:S02]  /*f3b0*/  WARPGROUP.DEPBAR.LE gsb0, 0x0 ;  /* 0x00008000000079c5 */ /* 0x000fc40000010000 */
[----:B------:R-:W-:Y:S02]  /*f3c0*/  VIADD R152, R158, 0x200 ;  /* 0x000002009e987836 */ /* 0x000fe40000000000 */
[----:B------:R-:W-:-:S03]  /*f3d0*/  IMAD.MOV.U32 R153, RZ, RZ, 0x40000040 ;  /* 0x40000040ff997424 */ /* 0x000fc600078e00ff */
[----:B------:R-:W-:Y:S02]  /*f3e0*/  R2UR UR6, R152 ;  /* 0x00000000980672ca */ /* 0x000fe400000e0000 */
[----:B------:R-:W-:Y:S02]  /*f3f0*/  R2UR UR7, R153 ;  /* 0x00000000990772ca */ /* 0x000fe400000e0000 */
[----:B-1----:R-:W-:Y:S02]  /*f400*/  F2FP.F16.F32.PACK_AB R152, R185, R184 ;  /* 0x000000b8b998723e */ /* 0x002fe400000000ff */
[----:B--2---:R-:W-:Y:S02]  /*f410*/  F2FP.F16.F32.PACK_AB R153, R168, R3 ;  /* 0x00000003a899723e */ /* 0x004fe400000000ff */
[----:B------:R-:W-:Y:S02]  /*f420*/  F2FP.F16.F32.PACK_AB R154, R189, R188 ;  /* 0x000000bcbd9a723e */ /* 0x000fe400000000ff */
[----:B------:R-:W-:-:S04]  /*f430*/  F2FP.F16.F32.PACK_AB R155, R177, R173 ;  /* 0x000000adb19b723e */ /* 0x000fc800000000ff */
[----:B------:R-:W-:-:S06]  /*f440*/  WARPGROUP.ARRIVE ;  /* 0x00000000000079c5 */ /* 0x000fcc0000000000 */
[----:B------:R-:W-:Y:S01]  /*f450*/  HGMMA.64x256x16.F32 R24, R152, gdesc[UR4].tnspB, R24, gsb0 ;  /* 0x43e0000498187df0 */ /* 0x000fe20008000818 */
[----:B------:R-:W-:Y:S01]  /*f460*/  VIADD R158, R158, 0x280 ;  /* 0x000002809e9e7836 */ /* 0x000fe20000000000 */
[----:B------:R-:W-:-:S04]  /*f470*/  R2UR UR7, R159 ;  /* 0x000000009f0772ca */ /* 0x000fc800000e0000 */
[----:B------:R-:W-:Y:S01]  /*f480*/  R2UR UR6, R158 ;  /* 0x000000009e0672ca */ /* 0x000fe200000e0000 */
        /* <DEDUP_REMOVED lines=20> */
[----:B----4-:R-:W-:Y:S02]  /*f5d0*/  ISETP.GT.AND P2, PT, R204, R216, PT ;  /* 0x000000d8cc00720c */ /* 0x010fe40003f44270 */
[----:B------:R-:W-:Y:S01]  /*f5e0*/  FADD.FTZ R166, R177, R166 ;  /* 0x000000a6b1a67221 */ /* 0x000fe20000010000 */
[----:B------:R-:W-:Y:S02]  /*f5f0*/  @!P1 VIADD R205, R205, 0x32460 ;  /* 0x00032460cdcd9836 */ /* 0x000fe40000000000 */
[----:B0-----:R-:W-:Y:S01]  /*f600*/  FADD.FTZ R163, R192, R163 ;  /* 0x000000a3c0a37221 */ /* 0x001fe20000010000 */
[----:B---3--:R-:W-:-:S03]  /*f610*/  FADD.FTZ R166, R194, R166 ;  /* 0x000000a6c2a67221 */ /* 0x008fc60000010000 */
[----:B------:R-:W-:Y:S01]  /*f620*/  FADD.FTZ R163, R193, R163 ;  /* 0x000000a3c1a37221 */ /* 0x000fe20000010000 */
[----:B------:R-:W-:Y:S01]  /*f630*/  @!P1 PRMT R205, RZ, 0x654, R205 ;  /* 0x00000654ffcd9816 */ /* 0x000fe200000000cd */
[----:B------:R-:W-:Y:S02]  /*f640*/  FADD.FTZ R166, R195, R166 ;  /* 0x000000a6c3a67221 */ /* 0x000fe40000010000 */
[----:B------:R-:W-:Y:S02]  /*f650*/  FADD.FTZ R163, R196, R163 ;  /* 0x000000a3c4a37221 */ /* 0x000fe40000010000 */
[----:B------:R-:W-:Y:S01]  /*f660*/  FADD.FTZ R166, R198, R166 ;  /* 0x000000a6c6a67221 */ /* 0x000fe20000010000 */
[----:B------:R-:W-:Y:S02]  /*f670*/  VIADD R204, R204, 0xffffffff ;  /* 0xffffffffcccc7836 */ /* 0x000fe40000000000 */
[----:B------:R-:W-:Y:S01]  /*f680*/  FADD.FTZ R6, R167, R163 ;  /* 0x000000a3a7067221 */ /* 0x000fe20000010000 */
[----:B------:R-:W-:-:S02]  /*f690*/  IMAD.MOV.U32 R206, RZ, RZ, R7 ;  /* 0x000000ffffce7224 */ /* 0x000fc400078e0007 */
[----:B------:R-:W-:Y:S01]  /*f6a0*/  FADD.FTZ R3, R169, R166 ;  /* 0x000000a6a9037221 */ /* 0x000fe20000010000 */
[----:B------:R-:W-:Y:S01]  /*f6b0*/  IMAD.MOV.U32 R207, RZ, RZ, R0 ;  /* 0x000000ffffcf7224 */ /* 0x000fe200078e0000 */
[----:B------:R-:W-:Y:S02]  /*f6c0*/  WARPGROUP.DEPBAR.LE gsb0, 0x0 ;  /* 0x00008000000079c5 */ /* 0x000fe40000010000 */
[----:B------:R-:W-:Y:S02]  /*f6d0*/  F2FP.F16.F32.PACK_AB R152, R193, R192 ;  /* 0x000000c0c198723e */ /* 0x000fe400000000ff */
[----:B------:R-:W-:Y:S02]  /*f6e0*/  F2FP.F16.F32.PACK_AB R153, R195, R194 ;  /* 0x000000c2c399723e */ /* 0x000fe400000000ff */
[----:B------:R-:W-:Y:S02]  /*f6f0*/  F2FP.F16.F32.PACK_AB R154, R167, R196 ;  /* 0x000000c4a79a723e */ /* 0x000fe400000000ff */
[----:B------:R-:W-:-:S04]  /*f700*/  F2FP.F16.F32.PACK_AB R155, R169, R198 ;  /* 0x000000c6a99b723e */ /* 0x000fc800000000ff */
[----:B------:R-:W-:-:S06]  /*f710*/  WARPGROUP.ARRIVE ;  /* 0x00000000000079c5 */ /* 0x000fcc0000000000 */
[----:B------:R-:W-:Y:S03]  /*f720*/  HGMMA.64x256x16.F32 R24, R152, gdesc[UR4].tnspB, R24, gsb0 ;  /* 0x43e0000498187df0 */ /* 0x000fe60008000818 */
[----:B------:R-:W-:Y:S02]  /*f730*/  WARPGROUP.DEPBAR.LE gsb0, 0x0 ;  /* 0x00008000000079c5 */ /* 0x000fe40000010000 */
[----:B------:R1:W-:Y:S01]  /*f740*/  @!P1 SYNCS.ARRIVE.TRANS64.RED.A1T0 RZ, [R205+URZ], RZ ;  /* 0x000000ffcdff99a7 */ /* 0x0003e2000810043f */
[----:B------:R-:W-:Y:S05]  /*f750*/  @P2 BRA `(.L_x_14606) ;  /* 0xffffffd0000c2947 */ /* 0x000fea000383ffff */
[----:B------:R-:W-:-:S07]  /*f760*/  IMAD.MOV.U32 R215, RZ, RZ, R204 ;  /* 0x000000ffffd77224 */ /* 0x000fce00078e00cc */
.L_x_14596:
[----:B------:R-:W2:Y:S02]  /*f770*/  LDL R152, [R1+0x30] ;  /* 0x0000300001987983 */ /* 0x000ea40000100800 */
[----:B--2---:R-:W-:-:S13]  /*f780*/  ISETP.GE.AND P2, PT, R215, R152, PT ;  /* 0x00000098d700720c */ /* 0x004fda0003f46270 */
[----:B------:R-:W-:Y:S05]  /*f790*/  @!P2 BRA `(.L_x_14607) ;  /* 0x0000002400f0a947 */ /* 0x000fea0003800000 */
[----:B-1----:R-:W-:Y:S02]  /*f7a0*/  IMAD.MOV.U32 R205, RZ, RZ, R7 ;  /* 0x000000ffffcd7224 */ /* 0x002fe400078e0007 */
[----:B------:R-:W-:-:S07]  /*f7b0*/  IMAD.MOV.U32 R204, RZ, RZ, R0 ;  /* 0x000000ffffcc7224 */ /* 0x000fce00078e0000 */
.L_x_14617:
[----:B------:R-:W-:Y:S01]  /*f7c0*/  VIADD R2, R2, 0x1 ;  /* 0x0000000102027836 */ /* 0x000fe20000000000 */
[----:B------:R-:W-:Y:S05]  /*f7d0*/  YIELD ;  /* 0x0000000000007946 */ /* 0x000fea0003800000 */
[----:B------:R-:W-:-:S04]  /*f7e0*/  ISETP.NE.AND P2, PT, R2, 0x2, PT ;  /* 0x000000020200780c */ /* 0x000fc80003f45270 */
[----:B------:R-:W-:Y:S02]  /*f7f0*/  SEL R0, RZ, 0x1, P2 ;  /* 0x00000001ff007807 */ /* 0x000fe40001000000 */
[----:B------:R-:W-:Y:S02]  /*f800*/  SEL R2, R2, RZ, P2 ;  /* 0x000000ff02027207 */ /* 0x000fe40001000000 */
[----:B------:R-:W-:Y:S01]  /*f810*/  LOP3.LUT R23, R23, R0, RZ, 0x3c, !PT ;  /* 0x0000000017177212 */ /* 0x000fe200078e3cff */
[----:B--2---:R-:W-:Y:S06]  /*f820*/  @!P0 BRA `(.L_x_14608) ;  /* 0x0000000000048947 */ /* 0x004fec0003800000 */
[----:B------:R-:W-:Y:S01]  /*f830*/  BPT.TRAP 0x1 ;  /* 0x000000040000795c */ /* 0x000fe20000300000 */
.L_x_14608:
[----:B------:R-:W-:Y:S01]  /*f840*/  IMAD R216, R2, 0x8, R19 ;  /* 0x0000000802d87824 */ /* 0x000fe200078e0213 */
[----:B------:R-:W-:-:S04]  /*f850*/  SHF.L.U32 R0, R23, 0x1f, RZ ;  /* 0x0000001f17007819 */ /* 0x000fc800000006ff */
[----:B------:R1:W2:Y:S01]  /*f860*/  SYNCS.PHASECHK.TRANS64.TRYWAIT P2, [R216+URZ+0x32430], R0 ;  /* 0x03243000d80075a7 */ /* 0x0002a2000804017f */
[----:B------:R-:W-:Y:S05]  /*f870*/  @!P0 BRA `(.L_x_14609) ;  /* 0x0000000000048947 */ /* 0x000fea0003800000 */
[----:B------:R-:W-:Y:S01]  /*f880*/  BPT.TRAP 0x1 ;  /* 0x000000040000795c */ /* 0x000fe20000300000 */
.L_x_14609:
[----:B------:R-:W3:Y:S01]  /*f890*/  LDL R7, [R1+0x14] ;  /* 0x0000140001077983 */ /* 0x000ee20000100800 */
[----:B------:R-:W-:Y:S02]  /*f8a0*/  IMAD.MOV.U32 R157, RZ, RZ, 0x40000040 ;  /* 0x40000040ff9d7424 */ /* 0x000fe400078e00ff */
[----:B---3--:R-:W-:Y:S01]  /*f8b0*/  IMAD R156, R2, 0x300, R7 ;  /* 0x00000300029c7824 */ /* 0x008fe200078e0207 */
[----:B--2---:R-:W-:Y:S06]  /*f8c0*/  @P2 BRA `(.L_x_14610) ;  /* 0x0000000000082947 */ /* 0x004fec0003800000 */
[----:B------:R-:W2:Y:S02]  /*f8d0*/  SYNCS.PHASECHK.TRANS64.TRYWAIT P2, [R216+URZ+0x32430], R0 ;  /* 0x03243000d80075a7 */ /* 0x000ea4000804017f */
[----:B--2---:R-:W-:Y:S05]  /*f8e0*/  @!P2 BRA `(.L_x_14611) ;  /* 0x000001300024a947 */ /* 0x004fea0003800000 */
.L_x_14610:
        /* <DEDUP_REMOVED lines=39> */
.L_x_14612:
[----:B------:R0:W3:Y:S01]  /*fb60*/  SYNCS.PHASECHK.TRANS64.TRYWAIT P2, [R216+URZ+0x32450], R0 ;  /* 0x03245000d80075a7 */ /* 0x0000e2000804017f */
[----:B------:R-:W-:Y:S05]  /*fb70*/  @!P0 BRA `(.L_x_14613) ;  /* 0x0000000000048947 */ /* 0x000fea0003800000 */
[----:B------:R-:W-:Y:S01]  /*fb80*/  BPT.TRAP 0x1 ;  /* 0x000000040000795c */ /* 0x000fe20000300000 */
.L_x_14613:
[----:B------:R-:W-:Y:S04]  /*fb90*/  BSSY B0, `(.L_x_14614) ;  /* 0x0000004000007945 */ /* 0x000fe80003800000 */
[----:B---3--:R-:W-:Y:S05]  /*fba0*/  @P2 BRA `(.L_x_14615) ;  /* 0x0000000000082947 */ /* 0x008fea0003800000 */
[----:B------:R-:W3:Y:S02]  /*fbb0*/  SYNCS.PHASECHK.TRANS64.TRYWAIT P2, [R216+URZ+0x32450], R0 ;  /* 0x03245000d80075a7 */ /* 0x000ee4000804017f */
[----:B---3--:R-:W-:Y:S05]  /*fbc0*/  @!P2 BRA `(.L_x_14616) ;  /* 0x0000012c0080a947 */ /* 0x008fea0003800000 */
.L_x_14615:
[----:B------:R-:W-:Y:S05]  /*fbd0*/  BSYNC B0 ;  /* 0x0000000000007941 */ /* 0x000fea0003800000 */
.L_x_14614:
[----:B------:R-:W-:Y:S05]  /*fbe0*/  WARPSYNC.ALL ;  /* 0x0000000000007948 */ /* 0x000fea0003800000 */
[----:B------:R-:W-:Y:S01]  /*fbf0*/  IMAD.MOV.U32 R206, RZ, RZ, 0xc00 ;  /* 0x00000c00ffce7424 */ /* 0x000fe200078e00ff */
[----:B------:R-:W-:Y:S01]  /*fc00*/  R2UR UR4, R4 ;  /* 0x00000000040472ca */ /* 0x000fe200000e0000 */
[----:B------:R-:W-:Y:S01]  /*fc10*/  IMAD.MOV.U32 R207, RZ, RZ, 0x40000040 ;  /* 0x40000040ffcf7424 */ /* 0x000fe200078e00ff */
[----:B------:R-:W-:Y:S01]  /*fc20*/  R2UR UR5, R5 ;  /* 0x00000000050572ca */ /* 0x000fe200000e0000 */
[----:B------:R-:W-:Y:S01]  /*fc30*/  IMAD R206, R2, R206, UR39 ;  /* 0x0000002702ce7e24 */ /* 0x000fe2000f8e02ce */
[----:B------:R-:W-:Y:S01]  /*fc40*/  WARPGROUP.ARRIVE ;  /* 0x00000000000079c5 */ /* 0x000fe20000000000 */
[----:B------:R-:W-:Y:S01]  /*fc50*/  IMAD.MOV.U32 R221, RZ, RZ, 0x40000040 ;  /* 0x40000040ffdd7424 */ /* 0x000fe200078e00ff */
[----:B------:R-:W-:Y:S01]  /*fc60*/  R2UR UR7, R207 ;  /* 0x00000000cf0772ca */ /* 0x000fe200000e0000 */
[C---:B------:R-:W-:Y:S01]  /*fc70*/  VIADD R220, R206.reuse, 0x2 ;  /* 0x00000002cedc7836 */ /* 0x040fe20000000000 */
[----:B------:R-:W-:Y:S01]  /*fc80*/  R2UR UR6, R206 ;  /* 0x00000000ce0672ca */ /* 0x000fe200000e0000 */
[----:B------:R-:W-:Y:S01]  /*fc90*/  IMAD.MOV.U32 R207, RZ, RZ, 0x40000040 ;  /* 0x40000040ffcf7424 */ /* 0x000fe200078e00ff */
[----:B------:R-:W-:-:S11]  /*fca0*/  UMOV UR43, UR48 ;  /* 0x00000030002b7c82 */ /* 0x000fd60008000000 */
        /* <DEDUP_REMOVED lines=118> */
[----:B------:R-:W-:Y:S01]  /*10410*/  HGMMA.64x96x16.F32 R152, gdesc[UR4], R152, gsb0 ;  /* 0x01600000049879f0 */ /* 0x000fe20008000898 */
[----:B------:R-:W-:Y:S02]  /*10420*/  R2UR UR6, R220 ;  /* 0x00000000dc0672ca */ /* 0x000fe400000e0000 */
[----:B------:R-:W-:Y:S01]  /*10430*/  R2UR UR7, R221 ;  /* 0x00000000dd0772ca */ /* 0x000fe200000e0000 */
[----:B------:R-:W4:Y:S01]  /*10440*/  LDL R220, [R1+0x30] ;  /* 0x0000300001dc7983 */ /* 0x000f220000100800 */
[----:B------:R-:W-:Y:S02]  /*10450*/  R2UR UR4, R10 ;  /* 0x000000000a0472ca */ /* 0x000fe400000e0000 */
[----:B------:R-:W-:Y:S01]  /*10460*/  R2UR UR5, R11 ;  /* 0x000000000b0572ca */ /* 0x000fe200000e0000 */
[----:B------:R-:W0:Y:S02]  /*10470*/  S2R R221, SR_TID.X ;  /* 0x0000000000dd7919 */ /* 0x000e240000002100 */
[----:B0-----:R-:W-:Y:S01]  /*10480*/  SHF.R.U32.HI R221, RZ, 0x7, R221 ;  /* 0x00000007ffdd7819 */ /* 0x001fe200000116dd */
        /* <DEDUP_REMOVED lines=11> */
[----:B-123--:R-:W-:-:S04]  /*10540*/  FMNMX.FTZ R0, R152, R204, !PT ;  /* 0x000000cc98007209 */ /* 0x00efc80007810000 */
        /* <DEDUP_REMOVED lines=55> */
[----:B------:R-:W-:Y:S01]  /*108c0*/  MUFU.EX2 R204, R204 ;  /* 0x000000cc00cc7308 */ /* 0x000fe20000000800 */
[----:B------:R-:W-:Y:S01]  /*108d0*/  IMAD.MOV.U32 R181, RZ, RZ, 0x40000040 ;  /* 0x40000040ffb57424 */ /* 0x000fe200078e00ff */
[----:B------:R-:W-:-:S04]  /*108e0*/  FMNMX.FTZ R7, R155, R7, !PT ;  /* 0x000000079b077209 */ /* 0x000fc80007810000 */
[----:B------:R-:W-:Y:S02]  /*108f0*/  FMNMX.FTZ R7, R158, R7, !PT ;  /* 0x000000079e077209 */ /* 0x000fe40007810000 */
[----:B------:R-:W0:Y:S01]  /*10900*/  MUFU.EX2 R172, R172 ;  /* 0x000000ac00ac7308 */ /* 0x000e220000000800 */
[----:B------:R-:W-:Y:S02]  /*10910*/  R2UR UR7, R181 ;  /* 0x00000000b50772ca */ /* 0x000fe400000e0000 */
[----:B------:R-:W-:-:S04]  /*10920*/  FMNMX.FTZ R7, R159, R7, !PT ;  /* 0x000000079f077209 */ /* 0x000fc80007810000 */
[----:B------:R-:W-:Y:S01]  /*10930*/  FMNMX.FTZ R7, R162, R7, !PT ;  /* 0x00000007a2077209 */ /* 0x000fe20007810000 */
[----:B------:R-:W1:Y:S03]  /*10940*/  MUFU.EX2 R206, R206 ;  /* 0x000000ce00ce7308 */ /* 0x000e660000000800 */
[----:B------:R-:W-:-:S04]  /*10950*/  FMNMX.FTZ R7, R163, R7, !PT ;  /* 0x00000007a3077209 */ /* 0x000fc80007810000 */
[----:B------:R-:W-:Y:S01]  /*10960*/  FMNMX.FTZ R7, R166, R7, !PT ;  /* 0x00000007a6077209 */ /* 0x000fe20007810000 */
[----:B------:R-:W2:Y:S01]  /*10970*/  MUFU.EX2 R153, R153 ;  /* 0x0000009900997308 */ /* 0x000ea20000000800 */
[----:B0-----:R-:W-:Y:S01]  /*10980*/  FFMA.FTZ R6, R172, R6, R204 ;  /* 0x00000006ac067223 */ /* 0x001fe200000100cc */
[-C--:B------:R-:W-:Y:S01]  /*10990*/  FMUL.FTZ R24, R24, R172.reuse ;  /* 0x000000ac18187220 */ /* 0x080fe20000410000 */
[----:B------:R-:W-:Y:S01]  /*109a0*/  FMNMX.FTZ R7, R167, R7, !PT ;  /* 0x00000007a7077209 */ /* 0x000fe20007810000 */
[-C--:B------:R-:W-:Y:S01]  /*109b0*/  FMUL.FTZ R25, R25, R172.reuse ;  /* 0x000000ac19197220 */ /* 0x080fe20000410000 */
[-C--:B------:R-:W-:Y:S01]  /*109c0*/  FMUL.FTZ R28, R28, R172.reuse ;  /* 0x000000ac1c1c7220 */ /* 0x080fe20000410000 */
[-C--:B------:R-:W-:Y:S01]  /*109d0*/  FMUL.FTZ R29, R29, R172.reuse ;  /* 0x000000ac1d1d7220 */ /* 0x080fe20000410000 */
[----:B------:R-:W-:Y:S01]  /*109e0*/  FMNMX.FTZ R7, R170, R7, !PT ;  /* 0x00000007aa077209 */ /* 0x000fe20007810000 */
[----:B------:R-:W-:Y:S01]  /*109f0*/  FMUL.FTZ R32, R32, R172 ;  /* 0x000000ac20207220 */ /* 0x000fe20000410000 */
[C---:B-1----:R-:W-:Y:S01]  /*10a00*/  FADD.FTZ R6, R206.reuse, R6 ;  /* 0x00000006ce067221 */ /* 0x042fe20000010000 */
[----:B------:R-:W-:Y:S01]  /*10a10*/  F2FP.F16.F32.PACK_AB R204, R206, R204 ;  /* 0x000000cccecc723e */ /* 0x000fe200000000ff */
[-C--:B------:R-:W-:Y:S01]  /*10a20*/  FMUL.FTZ R33, R33, R172.reuse ;  /* 0x000000ac21217220 */ /* 0x080fe20000410000 */
[----:B------:R-:W-:Y:S01]  /*10a30*/  FMNMX.FTZ R7, R171, R7, !PT ;  /* 0x00000007ab077209 */ /* 0x000fe20007810000 */
[----:B------:R0:W1:Y:S01]  /*10a40*/  MUFU.EX2 R206, R157 ;  /* 0x0000009d00ce7308 */ /* 0x0000620000000800 */
        /* <DEDUP_REMOVED lines=74> */
[----:B---3--:R-:W-:-:S05]  /*10ef0*/  FMNMX.FTZ R7, R7, R180, !PT ;  /* 0x000000b407077209 */ /* 0x008fca0007810000 */
[----:B------:R-:W3:Y:S02]  /*10f00*/  SHFL.BFLY PT, R180, R7, 0x1, 0x1f ;  /* 0x0c201f0007b47f89 */ /* 0x000ee400000e0000 */
[----:B---3--:R-:W-:Y:S01]  /*10f10*/  FMNMX.FTZ R7, R7, R180, !PT ;  /* 0x000000b407077209 */ /* 0x008fe20007810000 */
[----:B--2---:R-:W-:-:S04]  /*10f20*/  FADD.FTZ R180, R153, R6 ;  /* 0x0000000699b47221 */ /* 0x004fc80000010000 */
[----:B0-----:R-:W-:-:S04]  /*10f30*/  FADD.FTZ R157, -R7, R205 ;  /* 0x000000cd079d7221 */ /* 0x001fc80000010100 */
[----:B------:R-:W-:Y:S01]  /*10f40*/  FMUL.FTZ R6, R157, UR43 ;  /* 0x0000002b9d067c20 */ /* 0x000fe20008410000 */
[C---:B-1----:R-:W-:Y:S01]  /*10f50*/  FADD.FTZ R157, R206.reuse, R180 ;  /* 0x000000b4ce9d7221 */ /* 0x042fe20000010000 */
[----:B------:R-:W-:Y:S01]  /*10f60*/  F2FP.F16.F32.PACK_AB R206, R206, R153 ;  /* 0x00000099cece723e */ /* 0x000fe200000000ff */
[----:B------:R-:W-:Y:S01]  /*10f70*/  IMAD.MOV.U32 R180, RZ, RZ, 0xc00 ;  /* 0x00000c00ffb47424 */ /* 0x000fe200078e00ff */
[----:B------:R0:W1:Y:S03]  /*10f80*/  MUFU.EX2 R153, R6 ;  /* 0x0000000600997308 */ /* 0x0000660000000800 */
[----:B------:R-:W-:-:S05]  /*10f90*/  IMAD R180, R2, R180, UR42 ;  /* 0x0000002a02b47e24 */ /* 0x000fca000f8e02b4 */
[----:B------:R-:W-:Y:S01]  /*10fa0*/  R2UR UR6, R180 ;  /* 0x00000000b40672ca */ /* 0x000fe200000e0000 */
[----:B0-----:R-:W-:-:S04]  /*10fb0*/  FMUL.FTZ R6, R7, UR43 ;  /* 0x0000002b07067c20 */ /* 0x001fc80008410000 */
[--C-:B------:R-:W-:Y:S01]  /*10fc0*/  FFMA.FTZ R205, R154, UR43, -R6.reuse ;  /* 0x0000002b9acd7c23 */ /* 0x100fe20008010806 */
[--C-:B------:R-:W-:Y:S01]  /*10fd0*/  FFMA.FTZ R154, R155, UR43, -R6.reuse ;  /* 0x0000002b9b9a7c23 */ /* 0x100fe20008010806 */
[--C-:B------:R-:W-:Y:S01]  /*10fe0*/  FFMA.FTZ R158, R158, UR43, -R6.reuse ;  /* 0x0000002b9e9e7c23 */ /* 0x100fe20008010806 */
[----:B------:R-:W-:Y:S01]  /*10ff0*/  FFMA.FTZ R159, R159, UR43, -R6 ;  /* 0x0000002b9f9f7c23 */ /* 0x000fe20008010806 */
[-C--:B-1----:R-:W-:Y:S01]  /*11000*/  FMUL.FTZ R26, R26, R153.reuse ;  /* 0x000000991a1a7220 */ /* 0x082fe20000410000 */
        /* <DEDUP_REMOVED lines=18> */
[----:B0-----:R-:W-:Y:S01]  /*11130*/  FFMA.FTZ R3, R153, R3, R205 ;  /* 0x0000000399037223 */ /* 0x001fe200000100cd */
[-C--:B------:R-:W-:Y:S01]  /*11140*/  FMUL.FTZ R59, R59, R153.reuse ;  /* 0x000000993b3b7220 */ /* 0x080fe20000410000 */
[-C--:B------:R-:W-:Y:S01]  /*11150*/  FMUL.FTZ R62, R62, R153.reuse ;  /* 0x000000993e3e7220 */ /* 0x080fe20000410000 */
[-C--:B------:R-:W-:Y:S01]  /*11160*/  FMUL.FTZ R63, R63, R153.reuse ;  /* 0x000000993f3f7220 */ /* 0x080fe20000410000 */
[-C--:B------:R-:W-:Y:S01]  /*11170*/  FMUL.FTZ R66, R66, R153.reuse ;  /* 0x0000009942427220 */ /* 0x080fe20000410000 */
[-C--:B------:R-:W-:Y:S01]  /*11180*/  FMUL.FTZ R67, R67, R153.reuse ;  /* 0x0000009943437220 */ /* 0x080fe20000410000 */
[-C--:B------:R-:W-:Y:S01]  /*11190*/  FMUL.FTZ R70, R70, R153.reuse ;  /* 0x0000009946467220 */ /* 0x080fe20000410000 */
[----:B------:R-:W-:Y:S01]  /*111a0*/  FMUL.FTZ R71, R71, R153 ;  /* 0x0000009947477220 */ /* 0x000fe20000410000 */
[C---:B-1----:R-:W-:Y:S01]  /*111b0*/  FADD.FTZ R3, R154.reuse, R3 ;  /* 0x000000039a037221 */ /* 0x042fe20000010000 */
[----:B------:R-:W-:Y:S01]  /*111c0*/  F2FP.F16.F32.PACK_AB R205, R154, R205 ;  /* 0x000000cd9acd723e */ /* 0x000fe200000000ff */
[----:B------:R-:W-:-:S02]  /*111d0*/  @!P1 VIADD R154, R216, 0x32440 ;  /* 0x00032440d89a9836 */ /* 0x000fc40000000000 */
        /* <DEDUP_REMOVED lines=40> */
[----:B------:R-:W-:Y:S01]  /*11460*/  @!P1 PRMT R154, RZ, 0x654, R154 ;  /* 0x00000654ff9a9816 */ /* 0x000fe2000000009a */
[----:B------:R-:W-:Y:S01]  /*11470*/  VIADD R153, R221, 0x8 ;  /* 0x00000008dd997836 */ /* 0x000fe20000000000 */
[----:B------:R2:W-:Y:S06]  /*11480*/  BAR.ARV R172, 0x100 ;  /* 0x000400ac0000751d */ /* 0x0005ec0000002000 */
[----:B------:R0:W-:Y:S01]  /*11490*/  @!P1 SYNCS.ARRIVE.TRANS64.RED.A1T0 RZ, [R154+URZ], RZ ;  /* 0x000000ff9aff99a7 */ /* 0x0001e2000810043f */
[----:B------:R-:W-:Y:S01]  /*114a0*/  MUFU.EX2 R158, R158 ;  /* 0x0000009e009e7308 */ /* 0x000fe20000000800 */
[----:B------:R1:W-:Y:S07]  /*114b0*/  BAR.SYNC.DEFER_BLOCKING R153, 0x100 ;  /* 0x000400990000751d */ /* 0x0003ee0000010000 */
[----:B------:R-:W3:Y:S02]  /*114c0*/  MUFU.EX2 R159, R159 ;  /* 0x0000009f009f7308 */ /* 0x000ee40000000800 */
[----:B---3--:R-:W-:-:S04]  /*114d0*/  F2FP.F16.F32.PACK_AB R207, R159, R158 ;  /* 0x0000009e9fcf723e */ /* 0x008fc800000000ff */
[----:B------:R-:W-:-:S06]  /*114e0*/  WARPGROUP.ARRIVE ;  /* 0x00000000000079c5 */ /* 0x000fcc0000000000 */
[----:B------:R-:W-:Y:S01]  /*114f0*/  HGMMA.64x256x16.F32 R24, R204, gdesc[UR4].tnspB, R24, gsb0 ;  /* 0x43e00004cc187df0 */ /* 0x000fe20008000818 */
[----:B0-----:R0:W3:Y:S01]  /*11500*/  MUFU.EX2 R154, R160 ;  /* 0x000000a0009a7308 */ /* 0x0010e20000000800 */
[--C-:B------:R-:W-:Y:S01]  /*11510*/  FFMA.FTZ R155, R162, UR43, -R6.reuse ;  /* 0x0000002ba29b7c23 */ /* 0x100fe20008010806 */
[----:B0-----:R-:W-:-:S06]  /*11520*/  FFMA.FTZ R160, R166, UR43, -R6 ;  /* 0x0000002ba6a07c23 */ /* 0x001fcc0008010806 */
[----:B------:R-:W0:Y:S08]  /*11530*/  MUFU.EX2 R155, R155 ;  /* 0x0000009b009b7308 */ /* 0x000e300000000800 */
[----:B------:R4:W-:Y:S08]  /*11540*/  MUFU.EX2 R181, R152 ;  /* 0x0000009800b57308 */ /* 0x0009f00000000800 */
[----:B------:R-:W-:Y:S01]  /*11550*/  MUFU.EX2 R160, R160 ;  /* 0x000000a000a07308 */ /* 0x000fe20000000800 */
[----:B------:R-:W-:Y:S01]  /*11560*/  FADD.FTZ R158, R158, R3 ;  /* 0x000000039e9e7221 */ /* 0x000fe20000010000 */
[----:B----4-:R-:W-:-:S02]  /*11570*/  VIADD R152, R180, 0x80 ;  /* 0x00000080b4987836 */ /* 0x010fc40000000000 */
[----:B-1----:R-:W-:Y:S02]  /*11580*/  IMAD.MOV.U32 R153, RZ, RZ, 0x40000040 ;  /* 0x40000040ff997424 */ /* 0x002fe400078e00ff */
[----:B------:R-:W-:Y:S01]  /*11590*/  FADD.FTZ R158, R159, R158 ;  /* 0x0000009e9f9e7221 */ /* 0x000fe20000010000 */
[----:B------:R-:W-:Y:S02]  /*115a0*/  R2UR UR6, R152 ;  /* 0x00000000980672ca */ /* 0x000fe400000e0000 */
[----:B------:R-:W-:Y:S01]  /*115b0*/  R2UR UR7, R153 ;  /* 0x00000000990772ca */ /* 0x000fe200000e0000 */
[----:B---3--:R-:W-:Y:S01]  /*115c0*/  FADD.FTZ R157, R154, R157 ;  /* 0x0000009d9a9d7221 */ /* 0x008fe20000010000 */
[----:B0-----:R-:W-:Y:S01]  /*115d0*/  FADD.FTZ R158, R155, R158 ;  /* 0x0000009e9b9e7221 */ /* 0x001fe20000010000 */
[----:B------:R-:W-:Y:S01]  /*115e0*/  FFMA.FTZ R162, R170, UR43, -R6 ;  /* 0x0000002baaa27c23 */ /* 0x000fe20008010806 */
[----:B------:R-:W-:Y:S08]  /*115f0*/  MUFU.EX2 R168, R168 ;  /* 0x000000a800a87308 */ /* 0x000ff00000000800 */
[----:B------:R-:W-:Y:S08]  /*11600*/  MUFU.EX2 R169, R169 ;  /* 0x000000a900a97308 */ /* 0x000ff00000000800 */
[----:B------:R-:W-:Y:S08]  /*11610*/  MUFU.EX2 R3, R156 ;  /* 0x0000009c00037308 */ /* 0x000ff00000000800 */
[----:B------:R-:W-:Y:S01]  /*11620*/  MUFU.EX2 R173, R173 ;  /* 0x000000ad00ad7308 */ /* 0x000fe20000000800 */
[----:B------:R-:W-:-:S07]  /*11630*/  WARPGROUP.DEPBAR.LE gsb0, 0x0 ;  /* 0x00008000000079c5 */ /* 0x000fce0000010000 */
[----:B------:R0:W1:Y:S02]  /*11640*/  MUFU.EX2 R204, R161 ;  /* 0x000000a100cc7308 */ /* 0x0000640000000800 */
[--C-:B0-----:R-:W-:Y:S01]  /*11650*/  FFMA.FTZ R161, R163, UR43, -R6.reuse ;  /* 0x0000002ba3a17c23 */ /* 0x101fe20008010806 */
[----:B------:R-:W-:-:S05]  /*11660*/  FFMA.FTZ R163, R167, UR43, -R6 ;  /* 0x0000002ba7a37c23 */ /* 0x000fca0008010806 */
[----:B------:R-:W0:Y:S08]  /*11670*/  MUFU.EX2 R205, R165 ;  /* 0x000000a500cd7308 */ /* 0x000e300000000800 */
[----:B------:R-:W3:Y:S08]  /*11680*/  MUFU.EX2 R161, R161 ;  /* 0x000000a100a17308 */ /* 0x000ef00000000800 */
[----:B------:R-:W4:Y:S01]  /*11690*/  MUFU.EX2 R163, R163 ;  /* 0x000000a300a37308 */ /* 0x000f220000000800 */
[----:B-1----:R-:W-:-:S02]  /*116a0*/  F2FP.F16.F32.PACK_AB R152, R204, R154 ;  /* 0x0000009acc98723e */ /* 0x002fc400000000ff */
[----:B0-----:R-:W-:Y:S02]  /*116b0*/  F2FP.F16.F32.PACK_AB R154, R205, R181 ;  /* 0x000000b5cd9a723e */ /* 0x001fe400000000ff */
[----:B---3--:R-:W-:Y:S02]  /*116c0*/  F2FP.F16.F32.PACK_AB R153, R161, R155 ;  /* 0x0000009ba199723e */ /* 0x008fe400000000ff */
[----:B----4-:R-:W-:-:S04]  /*116d0*/  F2FP.F16.F32.PACK_AB R155, R163, R160 ;  /* 0x000000a0a39b723e */ /* 0x010fc800000000ff */
[----:B------:R-:W-:-:S06]  /*116e0*/  WARPGROUP.ARRIVE ;  /* 0x00000000000079c5 */ /* 0x000fcc0000000000 */
[----:B------:R-:W-:Y:S01]  /*116f0*/  HGMMA.64x256x16.F32 R24, R152, gdesc[UR4].tnspB, R24, gsb0 ;  /* 0x43e0000498187df0 */ /* 0x000fe20008000818 */
[----:B------:R-:W-:Y:S01]  /*11700*/  FFMA.FTZ R165, R171, UR43, -R6 ;  /* 0x0000002baba57c23 */ /* 0x000fe20008010806 */
[----:B------:R-:W-:Y:S08]  /*11710*/  MUFU.EX2 R162, R162 ;  /* 0x000000a200a27308 */ /* 0x000ff00000000800 */
[----:B------:R-:W0:Y:S01]  /*11720*/  MUFU.EX2 R165, R165 ;  /* 0x000000a500a57308 */ /* 0x000e220000000800 */
[----:B------:R-:W-:Y:S01]  /*11730*/  FADD.FTZ R157, R204, R157 ;  /* 0x0000009dcc9d7221 */ /* 0x000fe20000010000 */
[----:B------:R-:W-:Y:S01]  /*11740*/  FADD.FTZ R158, R161, R158 ;  /* 0x0000009ea19e7221 */ /* 0x000fe20000010000 */
[----:B------:R-:W-:-:S02]  /*11750*/  F2FP.F16.F32.PACK_AB R156, R169, R168 ;  /* 0x000000a8a99c723e */ /* 0x000fc400000000ff */
[----:B------:R-:W-:Y:S01]  /*11760*/  FADD.FTZ R181, R181, R157 ;  /* 0x0000009db5b57221 */ /* 0x000fe20000010000 */
[----:B------:R-:W-:Y:S01]  /*11770*/  FADD.FTZ R160, R160, R158 ;  /* 0x0000009ea0a07221 */ /* 0x000fe20000010000 */
[----:B------:R-:W-:Y:S02]  /*11780*/  F2FP.F16.F32.PACK_AB R158, R173, R3 ;  /* 0x00000003ad9e723e */ /* 0x000fe400000000ff */
[----:B0-----:R-:W-:Y:S01]  /*11790*/  F2FP.F16.F32.PACK_AB R157, R165, R162 ;  /* 0x000000a2a59d723e */ /* 0x001fe200000000ff */
[----:B------:R-:W-:Y:S01]  /*117a0*/  FFMA.FTZ R170, R178, UR43, -R6 ;  /* 0x0000002bb2aa7c23 */ /* 0x000fe20008010806 */
[----:B------:R-:W-:Y:S08]  /*117b0*/  MUFU.EX2 R176, R176 ;  /* 0x000000b000b07308 */ /* 0x000ff00000000800 */
[----:B------:R-:W-:Y:S08]  /*117c0*/  MUFU.EX2 R177, R177 ;  /* 0x000000b100b17308 */ /* 0x000ff00000000800 */
[----:B------:R-:W-:Y:S08]  /*117d0*/  MUFU.EX2 R217, R217 ;  /* 0x000000d900d97308 */ /* 0x000ff00000000800 */
[----:B------:R-:W-:Y:S01]  /*117e0*/  MUFU.EX2 R170, R170 ;  /* 0x000000aa00aa7308 */ /* 0x000fe20000000800 */
[----:B------:R-:W-:Y:S01]  /*117f0*/  FADD.FTZ R160, R163, R160 ;  /* 0x000000a0a3a07221 */ /* 0x000fe20000010000 */
[----:B------:R-:W-:-:S02]  /*11800*/  WARPGROUP.DEPBAR.LE gsb0, 0x0 ;  /* 0x00008000000079c5 */ /* 0x000fc40000010000 */
[--C-:B------:R-:W-:Y:S01]  /*11810*/  FFMA.FTZ R154, R174, UR43, -R6.reuse ;  /* 0x0000002bae9a7c23 */ /* 0x100fe20008010806 */
[----:B------:R-:W-:-:S05]  /*11820*/  FFMA.FTZ R155, R175, UR43, -R6 ;  /* 0x0000002baf9b7c23 */ /* 0x000fca0008010806 */
[----:B------:R-:W-:Y:S08]  /*11830*/  MUFU.EX2 R154, R154 ;  /* 0x0000009a009a7308 */ /* 0x000ff00000000800 */
[----:B------:R-:W0:Y:S01]  /*11840*/  MUFU.EX2 R155, R155 ;  /* 0x0000009b009b7308 */ /* 0x000e220000000800 */
[----:B------:R-:W-:Y:S01]  /*11850*/  VIADD R152, R180, 0x100 ;  /* 0x00000100b4987836 */ /* 0x000fe20000000000 */
[----:B------:R-:W-:-:S04]  /*11860*/  MOV R153, 0x40000040 ;  /* 0x4000004000997802 */ /* 0x000fc80000000f00 */
[----:B------:R-:W-:Y:S02]  /*11870*/  R2UR UR6, R152 ;  /* 0x00000000980672ca */ /* 0x000fe400000e0000 */
[----:B------:R-:W-:Y:S02]  /*11880*/  R2UR UR7, R153 ;  /* 0x00000000990772ca */ /* 0x000fe400000e0000 */
[----:B0-----:R-:W-:-:S04]  /*11890*/  F2FP.F16.F32.PACK_AB R159, R155, R154 ;  /* 0x0000009a9b9f723e */ /* 0x001fc800000000ff */
[----:B------:R-:W-:-:S07]  /*118a0*/  WARPGROUP.ARRIVE ;  /* 0x00000000000079c5 */ /* 0x000fce0000000000 */
[----:B------:R-:W-:Y:S01]  /*118b0*/  HGMMA.64x256x16.F32 R24, R156, gdesc[UR4].tnspB, R24, gsb0 ;  /* 0x43e000049c187df0 */ /* 0x000fe20008000818 */
[----:B------:R-:W-:Y:S02]  /*118c0*/  VIADD R152, R180, 0x180 ;  /* 0x00000180b4987836 */ /* 0x000fe40000000000 */
[----:B------:R-:W-:-:S03]  /*118d0*/  IMAD.MOV.U32 R153, RZ, RZ, 0x40000040 ;  /* 0x40000040ff997424 */ /* 0x000fc600078e00ff */
[----:B------:R-:W-:Y:S02]  /*118e0*/  R2UR UR6, R152 ;  /* 0x00000000980672ca */ /* 0x000fe400000e0000 */
[----:B------:R-:W-:Y:S01]  /*118f0*/  R2UR UR7, R153 ;  /* 0x00000000990772ca */ /* 0x000fe200000e0000 */
[----:B------:R-:W-:Y:S08]  /*11900*/  MUFU.EX2 R184, R184 ;  /* 0x000000b800b87308 */ /* 0x000ff00000000800 */
[----:B------:R-:W-:Y:S08]  /*11910*/  MUFU.EX2 R185, R185 ;  /* 0x000000b900b97308 */ /* 0x000ff00000000800 */
[----:B------:R-:W-:Y:S08]  /*11920*/  MUFU.EX2 R188, R188 ;  /* 0x000000bc00bc7308 */ /* 0x000ff00000000800 */
[----:B------:R-:W0:Y:S01]  /*11930*/  MUFU.EX2 R189, R189 ;  /* 0x000000bd00bd7308 */ /* 0x000e220000000800 */
[----:B------:R-:W-:-:S02]  /*11940*/  VIADD R152, R180, 0x200 ;  /* 0x00000200b4987836 */ /* 0x000fc40000000000 */
[----:B------:R-:W-:Y:S01]  /*11950*/  IMAD.MOV.U32 R153, RZ, RZ, 0x40000040 ;  /* 0x40000040ff997424 */ /* 0x000fe200078e00ff */
[----:B0-----:R-:W-:Y:S01]  /*11960*/  F2FP.F16.F32.PACK_AB R166, R189, R188 ;  /* 0x000000bcbda6723e */ /* 0x001fe200000000ff */
[----:B------:R-:W-:Y:S02]  /*11970*/  WARPGROUP.DEPBAR.LE gsb0, 0x0 ;  /* 0x00008000000079c5 */ /* 0x000fe40000010000 */
[--C-:B------:R-:W-:Y:S01]  /*11980*/  FFMA.FTZ R157, R179, UR43, -R6.reuse ;  /* 0x0000002bb39d7c23 */ /* 0x100fe20008010806 */
[--C-:B------:R-:W-:Y:S01]  /*11990*/  FFMA.FTZ R158, R182, UR43, -R6.reuse ;  /* 0x0000002bb69e7c23 */ /* 0x100fe20008010806 */
[----:B------:R-:W-:Y:S01]  /*119a0*/  FFMA.FTZ R159, R183, UR43, -R6 ;  /* 0x0000002bb79f7c23 */ /* 0x000fe20008010806 */
[----:B------:R0:W-:Y:S08]  /*119b0*/  MUFU.EX2 R156, R164 ;  /* 0x000000a4009c7308 */ /* 0x0001f00000000800 */
[----:B------:R-:W1:Y:S08]  /*119c0*/  MUFU.EX2 R157, R157 ;  /* 0x0000009d009d7308 */ /* 0x000e700000000800 */
[----:B------:R-:W-:Y:S08]  /*119d0*/  MUFU.EX2 R158, R158 ;  /* 0x0000009e009e7308 */ /* 0x000ff00000000800 */
[----:B------:R-:W3:Y:S01]  /*119e0*/  MUFU.EX2 R159, R159 ;  /* 0x0000009f009f7308 */ /* 0x000ee20000000800 */
[----:B0-----:R-:W-:Y:S01]  /*119f0*/  FADD.FTZ R164, R162, R160 ;  /* 0x000000a0a2a47221 */ /* 0x001fe20000010000 */
[----:B------:R-:W-:-:S02]  /*11a00*/  F2FP.F16.F32.PACK_AB R160, R177, R176 ;  /* 0x000000b0b1a0723e */ /* 0x000fc400000000ff */
[----:B-1----:R-:W-:Y:S02]  /*11a10*/  F2FP.F16.F32.PACK_AB R161, R157, R170 ;  /* 0x000000aa9da1723e */ /* 0x002fe400000000ff */
[----:B------:R-:W-:Y:S02]  /*11a20*/  F2FP.F16.F32.PACK_AB R162, R217, R156 ;  /* 0x0000009cd9a2723e */ /* 0x000fe400000000ff */
[----:B---3--:R-:W-:-:S04]  /*11a30*/  F2FP.F16.F32.PACK_AB R163, R159, R158 ;  /* 0x0000009e9fa3723e */ /* 0x008fc800000000ff */
[----:B------:R-:W-:-:S06]  /*11a40*/  WARPGROUP.ARRIVE ;  /* 0x00000000000079c5 */ /* 0x000fcc0000000000 */
[----:B------:R-:W-:Y:S01]  /*11a50*/  HGMMA.64x256x16.F32 R24, R160, gdesc[UR4].tnspB, R24, gsb0 ;  /* 0x43e00004a0187df0 */ /* 0x000fe20008000818 */
[----:B------:R-:W-:Y:S02]  /*11a60*/  R2UR UR6, R152 ;  /* 0x00000000980672ca */ /* 0x000fe400000e0000 */
[----:B------:R-:W-:Y:S01]  /*11a70*/  R2UR UR7, R153 ;  /* 0x00000000990772ca */ /* 0x000fe200000e0000 */
[----:B------:R-:W-:Y:S01]  /*11a80*/  FADD.FTZ R152, R165, R164 ;  /* 0x000000a4a5987221 */ /* 0x000fe20000010000 */
[----:B------:R-:W-:Y:S01]  /*11a90*/  F2FP.F16.F32.PACK_AB R164, R185, R184 ;  /* 0x000000b8b9a4723e */ /* 0x000fe200000000ff */
[----:B------:R-:W-:Y:S01]  /*11aa0*/  FADD.FTZ R181, R205, R181 ;  /* 0x000000b5cdb57221 */ /* 0x000fe20000010000 */
[----:B------:R-:W-:-:S03]  /*11ab0*/  FFMA.FTZ R194, R194, UR43, -R6 ;  /* 0x0000002bc2c27c23 */ /* 0x000fc60008010806 */
[----:B------:R-:W-:Y:S01]  /*11ac0*/  FADD.FTZ R168, R168, R181 ;  /* 0x000000b5a8a87221 */ /* 0x000fe20000010000 */
[--C-:B------:R-:W-:Y:S01]  /*11ad0*/  FFMA.FTZ R195, R195, UR43, -R6.reuse ;  /* 0x0000002bc3c37c23 */ /* 0x100fe20008010806 */
[----:B------:R-:W-:Y:S02]  /*11ae0*/  FFMA.FTZ R198, R198, UR43, -R6 ;  /* 0x0000002bc6c67c23 */ /* 0x000fe40008010806 */
[----:B------:R-:W-:Y:S01]  /*11af0*/  FADD.FTZ R168, R169, R168 ;  /* 0x000000a8a9a87221 */ /* 0x000fe20000010000 */
[----:B------:R-:W-:Y:S03]  /*11b00*/  MUFU.EX2 R192, R192 ;  /* 0x000000c000c07308 */ /* 0x000fe60000000800 */
[----:B------:R-:W-:-:S05]  /*11b10*/  FADD.FTZ R168, R3, R168 ;  /* 0x000000a803a87221 */ /* 0x000fca0000010000 */
[----:B------:R-:W0:Y:S08]  /*11b20*/  MUFU.EX2 R193, R193 ;  /* 0x000000c100c17308 */ /* 0x000e300000000800 */
[----:B------:R-:W-:Y:S08]  /*11b30*/  MUFU.EX2 R196, R196 ;  /* 0x000000c400c47308 */ /* 0x000ff00000000800 */
[----:B------:R-:W-:Y:S08]  /*11b40*/  MUFU.EX2 R197, R197 ;  /* 0x000000c500c57308 */ /* 0x000ff00000000800 */
[----:B------:R-:W-:Y:S08]  /*11b50*/  MUFU.EX2 R194, R194 ;  /* 0x000000c200c27308 */ /* 0x000ff00000000800 */
[----:B------:R-:W1:Y:S08]  /*11b60*/  MUFU.EX2 R195, R195 ;  /* 0x000000c300c37308 */ /* 0x000e700000000800 */
[----:B------:R-:W-:Y:S01]  /*11b70*/  MUFU.EX2 R198, R198 ;  /* 0x000000c600c67308 */ /* 0x000fe20000000800 */
[----:B------:R-:W-:Y:S01]  /*11b80*/  FADD.FTZ R152, R154, R152 ;  /* 0x000000989a987221 */ /* 0x000fe20000010000 */
[----:B------:R-:W-:-:S02]  /*11b90*/  VIADD R180, R180, 0x280 ;  /* 0x00000280b4b47836 */ /* 0x000fc40000000000 */
[----:B------:R-:W-:Y:S02]  /*11ba0*/  IMAD.MOV.U32 R181, RZ, RZ, 0x40000040 ;  /* 0x40000040ffb57424 */ /* 0x000fe400078e00ff */
[----:B------:R-:W-:-:S04]  /*11bb0*/  FADD.FTZ R168, R173, R168 ;  /* 0x000000a8ada87221 */ /* 0x000fc80000010000 */
[----:B------:R-:W-:Y:S01]  /*11bc0*/  FADD.FTZ R176, R176, R168 ;  /* 0x000000a8b0b07221 */ /* 0x000fe20000010000 */
[----:B0-----:R-:W-:Y:S02]  /*11bd0*/  F2FP.F16.F32.PACK_AB R168, R193, R192 ;  /* 0x000000c0c1a8723e */ /* 0x001fe400000000ff */
[----:B-1----:R-:W-:Y:S01]  /*11be0*/  F2FP.F16.F32.PACK_AB R169, R195, R194 ;  /* 0x000000c2c3a9723e */ /* 0x002fe200000000ff */
[----:B------:R-:W-:Y:S02]  /*11bf0*/  WARPGROUP.DEPBAR.LE gsb0, 0x0 ;  /* 0x00008000000079c5 */ /* 0x000fe40000010000 */
[--C-:B------:R-:W-:Y:S01]  /*11c00*/  FFMA.FTZ R160, R186, UR43, -R6.reuse ;  /* 0x0000002bbaa07c23 */ /* 0x100fe20008010806 */
[--C-:B------:R-:W-:Y:S01]  /*11c10*/  FFMA.FTZ R161, R187, UR43, -R6.reuse ;  /* 0x0000002bbba17c23 */ /* 0x100fe20008010806 */
[--C-:B------:R-:W-:Y:S01]  /*11c20*/  FFMA.FTZ R162, R190, UR43, -R6.reuse ;  /* 0x0000002bbea27c23 */ /* 0x100fe20008010806 */
[----:B------:R-:W-:-:S03]  /*11c30*/  FFMA.FTZ R163, R191, UR43, -R6 ;  /* 0x0000002bbfa37c23 */ /* 0x000fc60008010806 */
[----:B------:R-:W-:Y:S08]  /*11c40*/  MUFU.EX2 R160, R160 ;  /* 0x000000a000a07308 */ /* 0x000ff00000000800 */
[----:B------:R-:W0:Y:S08]  /*11c50*/  MUFU.EX2 R161, R161 ;  /* 0x000000a100a17308 */ /* 0x000e300000000800 */
[----:B------:R-:W-:Y:S08]  /*11c60*/  MUFU.EX2 R162, R162 ;  /* 0x000000a200a27308 */ /* 0x000ff00000000800 */
[----:B------:R-:W1:Y:S01]  /*11c70*/  MUFU.EX2 R163, R163 ;  /* 0x000000a300a37308 */ /* 0x000e620000000800 */
[----:B0-----:R-:W-:-:S02]  /*11c80*/  F2FP.F16.F32.PACK_AB R165, R161, R160 ;  /* 0x000000a0a1a5723e */ /* 0x001fc400000000ff */
[----:B-1----:R-:W-:-:S04]  /*11c90*/  F2FP.F16.F32.PACK_AB R167, R163, R162 ;  /* 0x000000a2a3a7723e */ /* 0x002fc800000000ff */
[----:B------:R-:W-:-:S06]  /*11ca0*/  WARPGROUP.ARRIVE ;  /* 0x00000000000079c5 */ /* 0x000fcc0000000000 */
[----:B------:R-:W-:Y:S01]  /*11cb0*/  HGMMA.64x256x16.F32 R24, R164, gdesc[UR4].tnspB, R24, gsb0 ;  /* 0x43e00004a4187df0 */ /* 0x000fe20008000818 */
[----:B------:R-:W-:-:S04]  /*11cc0*/  FFMA.FTZ R6, R199, UR43, -R6 ;  /* 0x0000002bc7067c23 */ /* 0x000fc80008010806 */
[----:B------:R0:W1:Y:S01]  /*11cd0*/  MUFU.EX2 R3, R6 ;  /* 0x0000000600037308 */ /* 0x0000620000000800 */
[----:B------:R-:W-:Y:S02]  /*11ce0*/  R2UR UR6, R180 ;  /* 0x00000000b40672ca */ /* 0x000fe400000e0000 */
[----:B------:R-:W-:Y:S01]  /*11cf0*/  R2UR UR7, R181 ;  /* 0x00000000b50772ca */ /* 0x000fe200000e0000 */
[----:B0-----:R-:W-:-:S04]  /*11d00*/  FADD.FTZ R6, R155, R152 ;  /* 0x000000989b067221 */ /* 0x001fc80000010000 */
[----:B------:R-:W-:Y:S01]  /*11d10*/  FADD.FTZ R6, R170, R6 ;  /* 0x00000006aa067221 */ /* 0x000fe20000010000 */
[----:B------:R-:W-:Y:S02]  /*11d20*/  F2FP.F16.F32.PACK_AB R170, R197, R196 ;  /* 0x000000c4c5aa723e */ /* 0x000fe400000000ff */
        /* <DEDUP_REMOVED lines=13> */
[----:B------:R-:W-:Y:S02]  /*11e00*/  ISETP.GT.AND P2, PT, R215, R220, PT ;  /* 0x000000dcd700720c */ /* 0x000fe40003f44270 */
[----:B------:R-:W-:Y:S01]  /*11e10*/  FADD.FTZ R176, R189, R176 ;  /* 0x000000b0bdb07221 */ /* 0x000fe20000010000 */
[----:B------:R-:W-:Y:S01]  /*11e20*/  FADD.FTZ R6, R163, R6 ;  /* 0x00000006a3067221 */ /* 0x000fe20000010000 */
[----:B------:R-:W-:Y:S02]  /*11e30*/  @!P1 VIADD R216, R216, 0x32460 ;  /* 0x00032460d8d89836 */ /* 0x000fe40000000000 */
[----:B------:R-:W-:Y:S01]  /*11e40*/  FADD.FTZ R176, R192, R176 ;  /* 0x000000b0c0b07221 */ /* 0x000fe20000010000 */
[----:B------:R-:W-:Y:S02]  /*11e50*/  FADD.FTZ R6, R194, R6 ;  /* 0x00000006c2067221 */ /* 0x000fe40000010000 */
[----:B------:R-:W-:Y:S01]  /*11e60*/  @!P1 PRMT R216, RZ, 0x654, R216 ;  /* 0x00000654ffd89816 */ /* 0x000fe200000000d8 */
[----:B------:R-:W-:Y:S01]  /*11e70*/  FADD.FTZ R176, R193, R176 ;  /* 0x000000b0c1b07221 */ /* 0x000fe20000010000 */
[----:B------:R-:W-:-:S03]  /*11e80*/  FADD.FTZ R6, R195, R6 ;  /* 0x00000006c3067221 */ /* 0x000fc60000010000 */
[----:B------:R-:W-:Y:S01]  /*11e90*/  FADD.FTZ R176, R196, R176 ;  /* 0x000000b0c4b07221 */ /* 0x000fe20000010000 */
[----:B------:R-:W-:Y:S01]  /*11ea0*/  FADD.FTZ R198, R198, R6 ;  /* 0x00000006c6c67221 */ /* 0x000fe20000010000 */
[----:B------:R-:W-:Y:S02]  /*11eb0*/  VIADD R215, R215, 0xffffffff ;  /* 0xffffffffd7d77836 */ /* 0x000fe40000000000 */
[----:B------:R-:W-:Y:S01]  /*11ec0*/  FADD.FTZ R6, R197, R176 ;  /* 0x000000b0c5067221 */ /* 0x000fe20000010000 */
[----:B------:R-:W-:Y:S01]  /*11ed0*/  FADD.FTZ R3, R3, R198 ;  /* 0x000000c603037221 */ /* 0x000fe20000010000 */
[----:B------:R-:W-:Y:S02]  /*11ee0*/  IMAD.MOV.U32 R205, RZ, RZ, R7 ;  /* 0x000000ffffcd7224 */ /* 0x000fe400078e0007 */
[----:B------:R-:W-:Y:S01]  /*11ef0*/  IMAD.MOV.U32 R204, RZ, RZ, R0 ;  /* 0x000000ffffcc7224 */ /* 0x000fe200078e0000 */
[----:B------:R-:W-:Y:S02]  /*11f00*/  WARPGROUP.DEPBAR.LE gsb0, 0x0 ;  /* 0x00008000000079c5 */ /* 0x000fe40000010000 */
[----:B------:R-:W-:-:S06]  /*11f10*/  WARPGROUP.ARRIVE ;  /* 0x00000000000079c5 */ /* 0x000fcc0000000000 */
[----:B------:R-:W-:Y:S03]  /*11f20*/  HGMMA.64x256x16.F32 R24, R168, gdesc[UR4].tnspB, R24, gsb0 ;  /* 0x43e00004a8187df0 */ /* 0x000fe60008000818 */
[----:B------:R-:W-:Y:S02]  /*11f30*/  WARPGROUP.DEPBAR.LE gsb0, 0x0 ;  /* 0x00008000000079c5 */ /* 0x000fe40000010000 */
[----:B------:R2:W-:Y:S01]  /*11f40*/  @!P1 SYNCS.ARRIVE.TRANS64.RED.A1T0 RZ, [R216+URZ], RZ ;  /* 0x000000ffd8ff99a7 */ /* 0x0005e2000810043f */
[----:B------:R-:W-:Y:S05]  /*11f50*/  @P2 BRA `(.L_x_14617) ;  /* 0xffffffd800182947 */ /* 0x000fea000383ffff */
.L_x_14607:
[----:B------:R-:W3:Y:S01]  /*11f60*/  LDL.LU R152, [R1+0x60] ;  /* 0x0000600001987983 */ /* 0x000ee20000300800 */
[----:B------:R-:W-:Y:S05]  /*11f70*/  WARPSYNC.ALL ;  /* 0x0000000000007948 */ /* 0x000fea0003800000 */
[----:B------:R-:W4:Y:S01]  /*11f80*/  SHFL.BFLY PT, R5, R6, 0x2, 0x1f ;  /* 0x0c401f0006057f89 */ /* 0x000f2200000e0000 */
[----:B0-----:R-:W-:Y:S02]  /*11f90*/  IMAD.MOV.U32 R154, RZ, RZ, -0x800000 ;  /* 0xff800000ff9a7424 */ /* 0x001fe400078e00ff */
[----:B------:R-:W-:Y:S01]  /*11fa0*/  VIADD R2, R2, 0x1 ;  /* 0x0000000102027836 */ /* 0x000fe20000000000 */
[----:B------:R0:W-:Y:S08]  /*11fb0*/  BAR.ARV R172, 0x100 ;  /* 0x000400ac0000751d */ /* 0x0001f00000002000 */
[----:B------:R-:W-:Y:S06]  /*11fc0*/  BAR.ARV 0x8, 0x180 ;  /* 0x0206000000007b1d */ /* 0x000fec0000002000 */
[----:B------:R-:W-:-:S04]  /*11fd0*/  ISETP.NE.AND P1, PT, R2, 0x2, PT ;  /* 0x000000020200780c */ /* 0x000fc80003f25270 */
[----:B------:R-:W-:Y:S01]  /*11fe0*/  SEL R2, R2, RZ, P1 ;  /* 0x000000ff02027207 */ /* 0x000fe20000800000 */
[----:B----4-:R-:W-:Y:S01]  /*11ff0*/  FADD.FTZ R9, R5, R6 ;  /* 0x0000000605097221 */ /* 0x010fe20000010000 */
[----:B------:R-:W-:Y:S02]  /*12000*/  IMAD.U32 R5, RZ, RZ, UR43 ;  /* 0x0000002bff057e24 */ /* 0x000fe4000f8e00ff */
[----:B------:R-:W-:Y:S02]  /*12010*/  IMAD.U32 R6, RZ, RZ, UR43 ;  /* 0x0000002bff067e24 */ /* 0x000fe4000f8e00ff */
[----:B------:R-:W4:Y:S02]  /*12020*/  SHFL.BFLY PT, R4, R9, 0x1, 0x1f ;  /* 0x0c201f0009047f89 */ /* 0x000f2400000e0000 */
[----:B----4-:R-:W-:Y:S01]  /*12030*/  FADD.FTZ R10, R9, R4 ;  /* 0x00000004090a7221 */ /* 0x010fe20000010000 */
[----:B------:R-:W-:-:S04]  /*12040*/  IMAD.MOV.U32 R4, RZ, RZ, RZ ;  /* 0x000000ffff047224 */ /* 0x000fc800078e00ff */
[----:B------:R-:W-:-:S13]  /*12050*/  FSETP.NE.FTZ.AND P0, PT, R10, RZ, PT ;  /* 0x000000ff0a00720b */ /* 0x000fda0003f15000 */
[----:B------:R-:W4:Y:S01]  /*12060*/  @P0 MUFU.LG2 R8, R10 ;  /* 0x0000000a00080308 */ /* 0x000f220000000c00 */
[----:B------:R-:W-:-:S07]  /*12070*/  @P0 FMUL.FTZ R5, R5, 0.69314718246459960938 ;  /* 0x3f31721805050820 */ /* 0x000fce0000410000 */
[----:B------:R-:W1:Y:S01]  /*12080*/  @P0 MUFU.RCP R4, R10 ;  /* 0x0000000a00040308 */ /* 0x000e620000001000 */
[----:B----4-:R-:W-:-:S04]  /*12090*/  @P0 FMUL.FTZ R8, R8, 0.69314718246459960938 ;  /* 0x3f31721808080820 */ /* 0x010fc80000410000 */
[----:B------:R-:W-:Y:S02]  /*120a0*/  @P0 FFMA.FTZ R154, R5, R0, R8 ;  /* 0x00000000059a0223 */ /* 0x000fe40000010008 */
[----:B------:R-:W4:Y:S01]  /*120b0*/  SHFL.BFLY PT, R0, R3, 0x2, 0x1f ;  /* 0x0c401f0003007f89 */ /* 0x000f2200000e0000 */
        /* <DEDUP_REMOVED lines=22> */
[----:B----4-:R-:W-:Y:S01]  /*12220*/  FADD.FTZ R8, R0, R3 ;  /* 0x0000000300087221 */ /* 0x010fe20000010000 */
[----:B------:R-:W-:-:S02]  /*12230*/  IMAD.MOV.U32 R0, RZ, RZ, RZ ;  /* 0x000000ffff007224 */ /* 0x000fc400078e00ff */
[-C--:B------:R-:W-:Y:S01]  /*12240*/  FMUL.FTZ R68, R68, R4.reuse ;  /* 0x0000000444447220 */ /* 0x080fe20000410000 */
[----:B------:R-:W-:Y:S02]  /*12250*/  IMAD.MOV.U32 R3, RZ, RZ, -0x800000 ;  /* 0xff800000ff037424 */ /* 0x000fe400078e00ff */
        /* <DEDUP_REMOVED lines=43> */
[----:B------:R-:W1:Y:S01]  /*12510*/  @P0 MUFU.LG2 R5, R9 ;  /* 0x0000000900050308 */ /* 0x000e620000000c00 */
[----:B------:R-:W-:Y:S01]  /*12520*/  @P0 FMUL.FTZ R6, R6, 0.69314718246459960938 ;  /* 0x3f31721806060820 */ /* 0x000fe20000410000 */
[----:B------:R-:W-:-:S06]  /*12530*/  FMUL.FTZ R149, R149, R4 ;  /* 0x0000000495957220 */ /* 0x000fcc0000410000 */
[----:B------:R-:W4:Y:S01]  /*12540*/  @P0 MUFU.RCP R0, R9 ;  /* 0x0000000900000308 */ /* 0x000f220000001000 */
[----:B-1----:R-:W-:-:S04]  /*12550*/  @P0 FMUL.FTZ R5, R5, 0.69314718246459960938 ;  /* 0x3f31721805050820 */ /* 0x002fc80000410000 */
[----:B------:R-:W-:Y:S01]  /*12560*/  @P0 FFMA.FTZ R3, R6, R7, R5 ;  /* 0x0000000706030223 */ /* 0x000fe20000010005 */
[----:B------:R-:W-:Y:S01]  /*12570*/  PLOP3.LUT P0, PT, PT, PT, PT, 0x8, 0x0 ;  /* 0x000000000000781c */ /* 0x000fe20003f0e170 */
        /* <DEDUP_REMOVED lines=64> */
[----:B------:R-:W-:-:S04]  /*12980*/  SEL R0, RZ, 0x1, P1 ;  /* 0x00000001ff007807 */ /* 0x000fc80000800000 */
[----:B------:R-:W-:Y:S01]  /*12990*/  LOP3.LUT R23, R23, R0, RZ, 0x3c, !PT ;  /* 0x0000000017177212 */ /* 0x000fe200078e3cff */
[----:B---3--:R-:W-:-:S05]  /*129a0*/  VIADD R152, R152, 0x1 ;  /* 0x0000000198987836 */ /* 0x008fca0000000000 */
[----:B------:R0:W-:Y:S02]  /*129b0*/  STL [R1+0x60], R152 ;  /* 0x0000609801007387 */ /* 0x0001e40000100800 */
.L_x_14550:
[----:B------:R-:W-:Y:S05]  /*129c0*/  WARPSYNC.ALL ;  /* 0x0000000000007948 */ /* 0x000fea0003800000 */
[----:B------:R-:W1:Y:S08]  /*129d0*/  S2UR UR5, SR_CgaCtaId ;  /* 0x00000000000579c3 */ /* 0x000e700000008800 */
[----:B------:R-:W-:Y:S06]  /*129e0*/  BAR.SYNC.DEFER_BLOCKING 0x5, 0x180 ;  /* 0x0146000000007b1d */ /* 0x000fec0000010000 */
[----:B------:R-:W-:Y:S01]  /*129f0*/  UMOV UR4, 0x400 ;  /* 0x0000040000047882 */ /* 0x000fe20000000000 */
[----:B------:R-:W-:Y:S01]  /*12a00*/  BSSY B0, `(.L_x_14618) ;  /* 0x00005d6000007945 */ /* 0x000fe20003800000 */
[----:B-1----:R-:W-:-:S06]  /*12a10*/  ULEA UR4, UR5, UR4, 0x18 ;  /* 0x0000000405047291 */ /* 0x002fcc000f8ec03f */
[----:B------:R-:W-:-:S05]  /*12a20*/  IMAD.U32 R19, RZ, RZ, UR4 ;  /* 0x00000004ff137e24 */ /* 0x000fca000f8e00ff */
[----:B------:R1:W3:Y:S01]  /*12a30*/  LDS.128 R4, [R19+0x324d0] ;  /* 0x0324d00013047984 */ /* 0x0002e20000000c00 */
[----:B------:R-:W-:Y:S06]  /*12a40*/  BAR.ARV 0x4, 0x180 ;  /* 0x0106000000007b1d */ /* 0x000fec0000002000 */
[----:B------:R-:W-:Y:S05]  /*12a50*/  @P0 BRA `(.L_x_14619) ;  /* 0x0000004c00080947 */ /* 0x000fea0003800000 */
[----:B------:R-:W0:Y:S01]  /*12a60*/  LDL R8, [R1+0x174] ;  /* 0x0001740001087983 */ /* 0x000e220000100800 */
[----:B------:R-:W-:-:S03]  /*12a70*/  ULDC UR4, c[0x0][0xbd4] ;  /* 0x0002f50000047ab9 */ /* 0x000fc60000000800 */
[----:B------:R-:W4:Y:S01]  /*12a80*/  LDL.LU R10, [R1+0x4c] ;  /* 0x00004c00010a7983 */ /* 0x000f220000300800 */
[----:B------:R-:W2:Y:S01]  /*12a90*/  S2R R0, SR_SWINHI ;  /* 0x0000000000007919 */ /* 0x000ea20000002f00 */
[----:B------:R-:W-:Y:S02]  /*12aa0*/  F2FP.F16.F32.PACK_AB R11, R31, R30 ;  /* 0x0000001e1f0b723e */ /* 0x000fe400000000ff */
[----:B------:R-:W-:Y:S01]  /*12ab0*/  F2FP.F16.F32.PACK_AB R12, R33, R32 ;  /* 0x00000020210c723e */ /* 0x000fe200000000ff */
[----:B------:R-:W3:Y:S01]  /*12ac0*/  LDL.LU R156, [R1+0x54] ;  /* 0x00005400019c7983 */ /* 0x000ee20000300800 */
[----:B------:R-:W-:Y:S02]  /*12ad0*/  F2FP.F16.F32.PACK_AB R13, R35, R34 ;  /* 0x00000022230d723e */ /* 0x000fe400000000ff */
[----:B------:R-:W-:Y:S01]  /*12ae0*/  F2FP.F16.F32.PACK_AB R14, R37, R36 ;  /* 0x00000024250e723e */ /* 0x000fe200000000ff */
[----:B------:R-:W3:Y:S01]  /*12af0*/  LDL.LU R155, [R1+0x58] ;  /* 0x00005800019b7983 */ /* 0x000ee20000300800 */
[----:B------:R-:W-:-:S02]  /*12b00*/  MOV R20, R19 ;  /* 0x0000001300147202 */ /* 0x000fc40000000f00 */
[----:B--2---:R-:W-:Y:S02]  /*12b10*/  MOV R21, R0 ;  /* 0x0000000000157202 */ /* 0x004fe40000000f00 */
[----:B------:R-:W-:Y:S01]  /*12b20*/  F2FP.F16.F32.PACK_AB R15, R39, R38 ;  /* 0x00000026270f723e */ /* 0x000fe200000000ff */
[----:B0----5:R-:W-:Y:S01]  /*12b30*/  IMAD.WIDE R152, R8, 0x2, R20 ;  /* 0x0000000208987825 */ /* 0x021fe200078e0214 */
[----:B----4-:R-:W-:-:S03]  /*12b40*/  ISETP.NE.AND P0, PT, R10, RZ, PT ;  /* 0x000000ff0a00720c */ /* 0x010fc60003f05270 */
[----:B------:R-:W-:Y:S01]  /*12b50*/  IMAD.MOV.U32 R9, RZ, RZ, R153 ;  /* 0x000000ffff097224 */ /* 0x000fe200078e0099 */
[----:B------:R-:W-:-:S04]  /*12b60*/  LOP3.LUT R0, R152, 0x380, RZ, 0xc0, !PT ;  /* 0x0000038098007812 */ /* 0x000fc800078ec0ff */
[----:B------:R-:W-:-:S04]  /*12b70*/  SHF.R.U64 R0, R0, 0x3, RZ ;  /* 0x0000000300007819 */ /* 0x000fc800000012ff */
[----:B------:R-:W-:Y:S02]  /*12b80*/  LOP3.LUT R8, R0, R152, RZ, 0x3c, !PT ;  /* 0x0000009800087212 */ /* 0x000fe400078e3cff */
[----:B------:R-:W-:Y:S01]  /*12b90*/  SEL R0, R10, UR4, P0 ;  /* 0x000000040a007c07 */ /* 0x000fe20008000000 */
[----:B------:R-:W-:Y:S05]  /*12ba0*/  WARPSYNC.ALL ;  /* 0x0000000000007948 */ /* 0x000fea0003800000 */
[----:B---3--:R-:W-:Y:S01]  /*12bb0*/  MOV R4, R8 ;  /* 0x0000000800047202 */ /* 0x008fe20000000f00 */
[----:B------:R-:W-:Y:S01]  /*12bc0*/  ULDC.64 UR4, c[0x0][0xd00] ;  /* 0x0003400000047ab9 */ /* 0x000fe20000000a00 */
[----:B------:R-:W-:Y:S01]  /*12bd0*/  F2FP.F16.F32.PACK_AB R8, R25, R24 ;  /* 0x000000181908723e */ /* 0x000fe200000000ff */
[----:B------:R-:W-:Y:S01]  /*12be0*/  ULDC.64 UR6, c[0x0][0xd08] ;  /* 0x0003420000067ab9 */ /* 0x000fe20000000a00 */
[----:B------:R-:W-:-:S02]  /*12bf0*/  F2FP.F16.F32.PACK_AB R9, R27, R26 ;  /* 0x0000001a1b09723e */ /* 0x000fc400000000ff */
[----:B------:R-:W-:Y:S01]  /*12c00*/  F2FP.F16.F32.PACK_AB R10, R29, R28 ;  /* 0x0000001c1d0a723e */ /* 0x000fe200000000ff */
[----:B------:R-:W-:Y:S06]  /*12c10*/  BAR.SYNC.DEFER_BLOCKING 0x1, 0x100 ;  /* 0x0044000000007b1d */ /* 0x000fec0000010000 */
[----:B------:R0:W-:Y:S02]  /*12c20*/  STSM.16.M88.4 [R4], R8 ;  /* 0x0000000804007844 */ /* 0x0001e40000000200 */
[----:B0-----:R-:W-:-:S04]  /*12c30*/  IADD3 R8, P0, R152, 0x20, RZ ;  /* 0x0000002098087810 */ /* 0x001fc80007f1e0ff */
[----:B------:R-:W-:-:S04]  /*12c40*/  LOP3.LUT R4, R8, 0x380, RZ, 0xc0, !PT ;  /* 0x0000038008047812 */ /* 0x000fc800078ec0ff */
[----:B------:R-:W-:Y:S02]  /*12c50*/  SHF.R.U64 R4, R4, 0x3, RZ ;  /* 0x0000000304047819 */ /* 0x000fe400000012ff */
[----:B------:R-:W-:Y:S02]  /*12c60*/  IADD3.X R9, RZ, R153, RZ, P0, !PT ;  /* 0x00000099ff097210 */ /* 0x000fe400007fe4ff */
[----:B------:R-:W-:-:S04]  /*12c70*/  LOP3.LUT R8, R4, R8, RZ, 0x3c, !PT ;  /* 0x0000000804087212 */ /* 0x000fc800078e3cff */
[----:B------:R-:W-:-:S05]  /*12c80*/  MOV R8, R8 ;  /* 0x0000000800087202 */ /* 0x000fca0000000f00 */
[----:B------:R0:W-:Y:S02]  /*12c90*/  STSM.16.M88.4 [R8], R12 ;  /* 0x0000000c08007844 */ /* 0x0001e40000000200 */
[----:B0-----:R-:W-:-:S04]  /*12ca0*/  IADD3 R8, P0, R152, 0x40, RZ ;  /* 0x0000004098087810 */ /* 0x001fc80007f1e0ff */
[----:B------:R-:W-:Y:S01]  /*12cb0*/  LOP3.LUT R4, R8, 0x380, RZ, 0xc0, !PT ;  /* 0x0000038008047812 */ /* 0x000fe200078ec0ff */
[----:B------:R-:W-:-:S03]  /*12cc0*/  IMAD.X R9, RZ, RZ, R153, P0 ;  /* 0x000000ffff097224 */ /* 0x000fc600000e0699 */
[----:B------:R-:W-:-:S04]  /*12cd0*/  SHF.R.U64 R4, R4, 0x3, RZ ;  /* 0x0000000304047819 */ /* 0x000fc800000012ff */
[----:B------:R-:W-:Y:S02]  /*12ce0*/  LOP3.LUT R8, R4, R8, RZ, 0x3c, !PT ;  /* 0x0000000804087212 */ /* 0x000fe400078e3cff */
[----:B------:R-:W-:Y:S02]  /*12cf0*/  F2FP.F16.F32.PACK_AB R10, R45, R44 ;  /* 0x0000002c2d0a723e */ /* 0x000fe400000000ff */
[----:B------:R-:W-:Y:S02]  /*12d00*/  MOV R4, R8 ;  /* 0x0000000800047202 */ /* 0x000fe40000000f00 */
[----:B------:R-:W-:Y:S02]  /*12d10*/  F2FP.F16.F32.PACK_AB R8, R41, R40 ;  /* 0x000000282908723e */ /* 0x000fe400000000ff */
[----:B------:R-:W-:Y:S02]  /*12d20*/  F2FP.F16.F32.PACK_AB R9, R43, R42 ;  /* 0x0000002a2b09723e */ /* 0x000fe400000000ff */
[----:B------:R-:W-:-:S05]  /*12d30*/  F2FP.F16.F32.PACK_AB R11, R47, R46 ;  /* 0x0000002e2f0b723e */ /* 0x000fca00000000ff */
        /* <DEDUP_REMOVED lines=143> */
[----:B------:R0:W-:Y:S01]  /*13630*/  STSM.16.M88.4 [R152], R12 ;  /* 0x0000000c98007844 */ /* 0x0001e20000000200 */
[----:B------:R-:W-:Y:S01]  /*13640*/  BAR.SYNC.DEFER_BLOCKING 0x1, 0x100 ;  /* 0x0044000000007b1d */ /* 0x000fe20000010000 */
[----:B------:R-:W-:-:S04]  /*13650*/  ISETP.NE.U32.AND P1, PT, RZ, UR4, PT ;  /* 0x00000004ff007c0c */ /* 0x000fc8000bf25070 */
[----:B------:R-:W-:Y:S02]  /*13660*/  ISETP.NE.AND.EX P1, PT, RZ, UR5, PT, P1 ;  /* 0x00000005ff007c0c */ /* 0x000fe4000bf25310 */
[----:B------:R-:W-:Y:S01]  /*13670*/  IADD3 R8, P0, R156, UR4, RZ ;  /* 0x000000049c087c10 */ /* 0x000fe2000ff1e0ff */
[----:B------:R-:W-:-:S03]  /*13680*/  IMAD.MOV.U32 R4, RZ, RZ, RZ ;  /* 0x000000ffff047224 */ /* 0x000fc600078e00ff */
[----:B------:R-:W-:-:S07]  /*13690*/  IADD3.X R9, R155, UR5, RZ, P0, !PT ;  /* 0x000000059b097c10 */ /* 0x000fce00087fe4ff */
[----:B------:R-:W5:Y:S01]  /*136a0*/  @P1 LDG.E R4, desc[UR40][R8.64] ;  /* 0x0000002808041981 */ /* 0x000f62000c1e1900 */
[----:B------:R-:W-:-:S04]  /*136b0*/  ISETP.NE.U32.AND P0, PT, RZ, UR6, PT ;  /* 0x00000006ff007c0c */ /* 0x000fc8000bf05070 */
[----:B------:R-:W-:-:S13]  /*136c0*/  ISETP.NE.AND.EX P0, PT, RZ, UR7, PT, P0 ;  /* 0x00000007ff007c0c */ /* 0x000fda000bf05300 */
[----:B------:R-:W-:Y:S01]  /*136d0*/  @P0 IADD3 R10, P2, R156, UR6, RZ ;  /* 0x000000069c0a0c10 */ /* 0x000fe2000ff5e0ff */
[----:B------:R-:W-:-:S03]  /*136e0*/  ULDC UR6, c[0x0][0xb88] ;  /* 0x0002e20000067ab9 */ /* 0x000fc60000000800 */
[----:B------:R-:W-:Y:S02]  /*136f0*/  @P0 IADD3.X R11, R155, UR7, RZ, P2, !PT ;  /* 0x000000079b0b0c10 */ /* 0x000fe400097fe4ff */
[----:B------:R-:W-:Y:S01]  /*13700*/  ISETP.GT.AND P2, PT, R0, 0x1, PT ;  /* 0x000000010000780c */ /* 0x000fe20003f44270 */
[----:B------:R-:W-:Y:S02]  /*13710*/  IMAD.MOV.U32 R0, RZ, RZ, 0xab8 ;  /* 0x00000ab8ff007424 */ /* 0x000fe400078e00ff */
[----:B0-----:R-:W-:-:S03]  /*13720*/  IMAD.U32 R152, RZ, RZ, UR6 ;  /* 0x00000006ff987e24 */ /* 0x001fc6000f8e00ff */
[----:B------:R-:W-:-:S03]  /*13730*/  SEL R0, R0, 0xa78, P2 ;  /* 0x00000a7800007807 */ /* 0x000fc60001000000 */
[----:B------:R0:W5:Y:S01]  /*13740*/  @P0 LDG.E R152, desc[UR40][R10.64] ;  /* 0x000000280a980981 */ /* 0x000162000c1e1900 */
[----:B------:R2:W3:Y:S08]  /*13750*/  LDC.64 R12, c[0x0][R0+0x220] ;  /* 0x00008800000c7b82 */ /* 0x0004f00000000a00 */
[----:B0-----:R2:W0:Y:S01]  /*13760*/  LDC.64 R10, c[0x0][R0+0x218] ;  /* 0x00008600000a7b82 */ /* 0x0014220000000a00 */
[----:B------:R-:W-:Y:S05]  /*13770*/  @P0 BRA `(.L_x_14620) ;  /* 0x0000000000100947 */ /* 0x000fea0003800000 */
[----:B------:R-:W-:Y:S05]  /*13780*/  @!P1 BRA `(.L_x_14620) ;  /* 0x00000000000c9947 */ /* 0x000fea0003800000 */
[----:B-----5:R-:W4:Y:S04]  /*13790*/  LDG.E R152, desc[UR40][R8.64] ;  /* 0x0000002808987981 */ /* 0x020f28000c1e1900 */
[----:B------:R-:W4:Y:S02]  /*137a0*/  LDG.E R8, desc[UR40][R8.64+0x4] ;  /* 0x0000042808087981 */ /* 0x000f24000c1e1900 */
[----:B----4-:R-:W-:-:S07]  /*137b0*/  IMAD.IADD R152, R8, 0x1, -R152 ;  /* 0x0000000108987824 */ /* 0x010fce00078e0a98 */
.L_x_14620:
[----:B------:R-:W4:Y:S01]  /*137c0*/  LDL.LU R9, [R1+0x50] ;  /* 0x0000500001097983 */ /* 0x000f220000300800 */
[----:B------:R-:W1:Y:S03]  /*137d0*/  LDC R157, c[0x0][0xce8] ;  /* 0x00033a00ff9d7b82 */ /* 0x000e660000000800 */
[----:B------:R-:W2:Y:S04]  /*137e0*/  LDL.LU R8, [R1+0xe8] ;  /* 0x0000e80001087983 */ /* 0x000ea80000300800 */
[----:B------:R-:W0:Y:S04]  /*137f0*/  LDL R159, [R1+0x48] ;  /* 0x00004800019f7983 */ /* 0x000e280000100800 */
[----:B------:R-:W3:Y:S04]  /*13800*/  LDL R158, [R1+0x64] ;  /* 0x00006400019e7983 */ /* 0x000ee80000100800 */
[----:B------:R-:W3:Y:S04]  /*13810*/  LDL R163, [R1+0x3c] ;  /* 0x00003c0001a37983 */ /* 0x000ee80000100800 */
[----:B------:R-:W3:Y:S04]  /*13820*/  LDL R160, [R1+0x1c] ;  /* 0x00001c0001a07983 */ /* 0x000ee80000100800 */
[----:B------:R-:W3:Y:S04]  /*13830*/  LDL R162, [R1+0x170] ;  /* 0x0001700001a27983 */ /* 0x000ee80000100800 */
[----:B------:R-:W3:Y:S01]  /*13840*/  LDL R161, [R1+0xec] ;  /* 0x0000ec0001a17983 */ /* 0x000ee20000100800 */
[----:B------:R-:W0:Y:S01]  /*13850*/  LDC.64 R14, c[0x0][R0+0x228] ;  /* 0x00008a00000e7b82 */ /* 0x000e220000000a00 */
[----:B------:R-:W-:-:S04]  /*13860*/  ISETP.NE.U32.AND P0, PT, RZ, UR4, PT ;  /* 0x00000004ff007c0c */ /* 0x000fc8000bf05070 */
[----:B------:R-:W-:Y:S02]  /*13870*/  ISETP.NE.AND.EX P0, PT, RZ, UR5, PT, P0 ;  /* 0x00000005ff007c0c */ /* 0x000fe4000bf05300 */
[----:B-1----:R-:W-:Y:S02]  /*13880*/  ISETP.NE.AND P1, PT, R157, 0x1, PT ;  /* 0x000000019d00780c */ /* 0x002fe40003f25270 */
[----:B----4-:R-:W-:Y:S02]  /*13890*/  SEL R9, R9, RZ, !P0 ;  /* 0x000000ff09097207 */ /* 0x010fe40004000000 */
[----:B--2---:R-:W-:-:S03]  /*138a0*/  SEL R155, R8, RZ, !P0 ;  /* 0x000000ff089b7207 */ /* 0x004fc60004000000 */
[----:B---3--:R-:W-:-:S04]  /*138b0*/  IMAD R8, R13, R9, RZ ;  /* 0x000000090d087224 */ /* 0x008fc800078e02ff */
[----:B------:R-:W-:Y:S02]  /*138c0*/  IMAD R155, R12, R155, R8 ;  /* 0x0000009b0c9b7224 */ /* 0x000fe400078e0208 */
[-C--:B0-----:R-:W-:Y:S02]  /*138d0*/  IMAD R8, R11, R159.reuse, RZ ;  /* 0x0000009f0b087224 */ /* 0x081fe400078e02ff */
[----:B------:R-:W-:-:S04]  /*138e0*/  IMAD.WIDE.U32 R10, R10, R159, RZ ;  /* 0x0000009f0a0a7225 */ /* 0x000fc800078e00ff */
[----:B------:R-:W-:-:S04]  /*138f0*/  IMAD.WIDE.U32 R12, R12, R9, RZ ;  /* 0x000000090c0c7225 */ /* 0x000fc800078e00ff */
[----:B------:R-:W-:Y:S02]  /*13900*/  IMAD.IADD R156, R11, 0x1, R8 ;  /* 0x000000010b9c7824 */ /* 0x000fe400078e0208 */
[----:B------:R-:W0:Y:S01]  /*13910*/  @P1 LDC R11, c[0x0][0xcec] ;  /* 0x00033b00ff0b1b82 */ /* 0x000e220000000800 */
[----:B-----5:R-:W-:-:S07]  /*13920*/  IADD3 R153, P0, P3, R12, R10, R4 ;  /* 0x0000000a0c997210 */ /* 0x020fce0007b1e004 */
[----:B------:R-:W1:Y:S01]  /*13930*/  @P1 LDC R10, c[0x0][0xcf0] ;  /* 0x00033c00ff0a1b82 */ /* 0x000e620000000800 */
[----:B------:R-:W-:Y:S01]  /*13940*/  SEL R12, R158, RZ, P2 ;  /* 0x000000ff9e0c7207 */ /* 0x000fe20001000000 */
[----:B------:R-:W-:Y:S01]  /*13950*/  IMAD.IADD R155, R13, 0x1, R155 ;  /* 0x000000010d9b7824 */ /* 0x000fe200078e029b */
[----:B------:R-:W-:-:S03]  /*13960*/  SHF.R.S32.HI R8, RZ, 0x1f, R4 ;  /* 0x0000001fff087819 */ /* 0x000fc60000011404 */
[-C--:B------:R-:W-:Y:S02]  /*13970*/  IMAD R15, R15, R12.reuse, RZ ;  /* 0x0000000c0f0f7224 */ /* 0x080fe400078e02ff */
[----:B------:R-:W-:Y:S01]  /*13980*/  IMAD.WIDE.U32 R12, R14, R12, RZ ;  /* 0x0000000c0e0c7225 */ /* 0x000fe200078e00ff */
[----:B------:R-:W-:Y:S02]  /*13990*/  IADD3.X R14, R155, R156, R8, P0, P3 ;  /* 0x0000009c9b0e7210 */ /* 0x000fe400007e6408 */
[----:B------:R-:W-:-:S05]  /*139a0*/  IADD3 R155, R163, R160, RZ ;  /* 0x000000a0a39b7210 */ /* 0x000fca0007ffe0ff */
[----:B0-----:R-:W-:-:S04]  /*139b0*/  @P1 IMAD.HI.U32 R11, R155, R11, RZ ;  /* 0x0000000b9b0b1227 */ /* 0x001fc800078e00ff */
[----:B------:R-:W-:Y:S01]  /*139c0*/  IMAD.MOV.U32 R156, RZ, RZ, R155 ;  /* 0x000000ffff9c7224 */ /* 0x000fe200078e009b */
[----:B-1----:R-:W-:Y:S02]  /*139d0*/  @P1 SHF.R.U32.HI R156, RZ, R10, R11 ;  /* 0x0000000aff9c1219 */ /* 0x002fe4000001160b */
[----:B------:R0:W1:Y:S01]  /*139e0*/  LDC.64 R10, c[0x0][R0+0x210] ;  /* 0x00008400000a7b82 */ /* 0x0000620000000a00 */
[----:B------:R-:W-:Y:S01]  /*139f0*/  IMAD.IADD R15, R13, 0x1, R15 ;  /* 0x000000010d0f7824 */ /* 0x000fe200078e020f */
[----:B------:R-:W-:Y:S02]  /*13a00*/  IADD3 R12, P0, P3, R156, R153, R12 ;  /* 0x000000999c0c7210 */ /* 0x000fe40007b1e00c */
[----:B0-----:R-:W-:-:S04]  /*13a10*/  SHF.R.S32.HI R0, RZ, 0x1f, R156 ;  /* 0x0000001fff007819 */ /* 0x001fc8000001149c */
[----:B------:R-:W-:Y:S02]  /*13a20*/  IADD3.X R13, R0, R14, R15, P0, P3 ;  /* 0x0000000e000d7210 */ /* 0x000fe400007e640f */
[----:B------:R-:W0:Y:S01]  /*13a30*/  LDC.64 R14, c[0x0][0xca8] ;  /* 0x00032a00ff0e7b82 */ /* 0x000e220000000a00 */
[----:B------:R-:W-:-:S04]  /*13a40*/  IMAD.MOV R153, RZ, RZ, -R156 ;  /* 0x000000ffff997224 */ /* 0x000fc800078e0a9c */
[----:B------:R-:W-:-:S05]  /*13a50*/  IMAD R153, R157, R153, R155 ;  /* 0x000000999d997224 */ /* 0x000fca00078e029b */
[----:B------:R-:W-:Y:S01]  /*13a60*/  SHF.R.S32.HI R0, RZ, 0x1f, R153 ;  /* 0x0000001fff007819 */ /* 0x000fe20000011499 */
[----:B0-----:R-:W0:Y:S08]  /*13a70*/  @!P2 LDC R14, c[0x0][0xc50] ;  /* 0x00031400ff0eab82 */ /* 0x001e300000000800 */
        /* <DEDUP_REMOVED lines=8> */
[----:B------:R-:W-:-:S03]  /*13b00*/  IMAD.IADD R153, R162, 0x1, R160 ;  /* 0x00000001a2997824 */ /* 0x000fc600078e02a0 */
[----:B------:R-:W0:Y:S04]  /*13b10*/  SHFL.IDX PT, R11, R0, RZ, 0x1c1f ;  /* 0x001c1fff000b7589 */ /* 0x000e2800000e0000 */
[----:B------:R-:W-:Y:S04]  /*13b20*/  SHFL.IDX PT, R12, R14, 0x1, 0x1c1f ;  /* 0x003c1f000e0c7f89 */ /* 0x000fe800000e0000 */
[----:B------:R1:W2:Y:S01]  /*13b30*/  SHFL.IDX PT, R13, R0, 0x1, 0x1c1f ;  /* 0x003c1f00000d7f89 */ /* 0x0002a200000e0000 */
[----:B------:R-:W-:Y:S01]  /*13b40*/  LOP3.LUT P0, RZ, R161, 0x3, RZ, 0xc0, !PT ;  /* 0x00000003a1ff7812 */ /* 0x000fe2000780c0ff */
[----:B-1----:R-:W-:-:S02]  /*13b50*/  IMAD R0, R152, R157, RZ ;  /* 0x0000009d98007224 */ /* 0x002fc400078e02ff */
[----:B------:R-:W-:-:S03]  /*13b60*/  VIADD R152, R153, 0x8 ;  /* 0x0000000899987836 */ /* 0x000fc60000000000 */
        /* <DEDUP_REMOVED lines=23> */
[----:B------:R-:W-:Y:S02]  /*13ce0*/  IADD3 R41, P4, R20, 0x4000, RZ ;  /* 0x0000400014297810 */ /* 0x000fe40007f9e0ff */
[----:B------:R-:W-:Y:S01]  /*13cf0*/  LOP3.LUT R64, R65, 0x380, RZ, 0xc0, !PT ;  /* 0x0000038041407812 */ /* 0x000fe200078ec0ff */
[----:B------:R-:W5:Y:S01]  /*13d00*/  LD.E.128 R44, desc[UR40][R44.64] ;  /* 0x000000282c2c7980 */ /* 0x000f62000c101d00 */
        /* <DEDUP_REMOVED lines=23> */
[----:B------:R-:W-:Y:S01]  /*13e80*/  IMAD.X R85, RZ, RZ, R21, P5 ;  /* 0x000000ffff557224 */ /* 0x000fe200028e0615 */
        /* <DEDUP_REMOVED lines=17> */
[----:B------:R-:W-:Y:S01]  /*13fa0*/  IMAD R11, R8, UR4, RZ ;  /* 0x00000004080b7c24 */ /* 0x000fe2000f8e02ff */
[----:B------:R-:W-:Y:S01]  /*13fb0*/  LOP3.LUT R13, R20, 0x380, RZ, 0xc0, !PT ;  /* 0x00000380140d7812 */ /* 0x000fe200078ec0ff */
[----:B------:R-:W0:Y:S01]  /*13fc0*/  @P1 LDC R8, c[0x0][0xcf0] ;  /* 0x00033c00ff081b82 */ /* 0x000e220000000800 */
        /* <DEDUP_REMOVED lines=16> */
[----:B------:R-:W-:Y:S02]  /*140d0*/  SHF.R.U64 R13, R13, 0x3, RZ ;  /* 0x000000030d0d7819 */ /* 0x000fe400000012ff */
[----:B------:R-:W-:Y:S01]  /*140e0*/  LOP3.LUT R68, R69, 0x380, RZ, 0xc0, !PT ;  /* 0x0000038045447812 */ /* 0x000fe200078ec0ff */
[----:B------:R-:W-:Y:S01]  /*140f0*/  IMAD.IADD R12, R3, 0x1, -R12 ;  /* 0x00000001030c7824 */ /* 0x000fe200078e0a0c */
[----:B------:R-:W-:Y:S01]  /*14100*/  LOP3.LUT R72, R73, 0x380, RZ, 0xc0, !PT ;  /* 0x0000038049487812 */ /* 0x000fe200078ec0ff */
[----:B------:R-:W5:Y:S01]  /*14110*/  LD.E.128 R60, desc[UR40][R60.64] ;  /* 0x000000283c3c7980 */ /* 0x000f62000c101d00 */
[----:B------:R-:W-:-:S02]  /*14120*/  LOP3.LUT R76, R77, 0x380, RZ, 0xc0, !PT ;  /* 0x000003804d4c7812 */ /* 0x000fc400078ec0ff */
[----:B------:R-:W-:Y:S01]  /*14130*/  LOP3.LUT R80, R81, 0x380, RZ, 0xc0, !PT ;  /* 0x0000038051507812 */ /* 0x000fe200078ec0ff */
[----:B------:R-:W5:Y:S01]  /*14140*/  LD.E.128 R84, desc[UR40][R84.64] ;  /* 0x0000002854547980 */ /* 0x000f62000c101d00 */
[----:B------:R-:W-:Y:S01]  /*14150*/  LOP3.LUT R20, R13, R20, RZ, 0x3c, !PT ;  /* 0x000000140d147212 */ /* 0x000fe200078e3cff */
[----:B------:R-:W-:Y:S01]  /*14160*/  IMAD R13, R4, UR5, R11 ;  /* 0x00000005040d7c24 */ /* 0x000fe2000f8e020b */
[----:B------:R-:W-:Y:S01]  /*14170*/  SHF.R.U64 R68, R68, 0x3, RZ ;  /* 0x0000000344447819 */ /* 0x000fe200000012ff */
[----:B------:R-:W-:Y:S01]  /*14180*/  IMAD.WIDE.U32 R10, R4, UR4, RZ ;  /* 0x00000004040a7c25 */ /* 0x000fe2000f8e00ff */
[----:B------:R-:W-:Y:S01]  /*14190*/  SHF.R.U64 R72, R72, 0x3, RZ ;  /* 0x0000000348487819 */ /* 0x000fe200000012ff */
[----:B------:R-:W-:Y:S01]  /*141a0*/  ULDC.64 UR4, c[0x0][0xbe8] ;  /* 0x0002fa0000047ab9 */ /* 0x000fe20000000a00 */
[----:B------:R-:W-:Y:S01]  /*141b0*/  SHF.R.U64 R76, R76, 0x3, RZ ;  /* 0x000000034c4c7819 */ /* 0x000fe200000012ff */
[----:B------:R-:W-:Y:S01]  /*141c0*/  IMAD R3, R12, 0x20, R89 ;  /* 0x000000200c037824 */ /* 0x000fe200078e0259 */
[----:B------:R-:W-:Y:S01]  /*141d0*/  SHF.R.U64 R80, R80, 0x3, RZ ;  /* 0x0000000350507819 */ /* 0x000fe200000012ff */
[----:B------:R-:W-:Y:S01]  /*141e0*/  IMAD.IADD R11, R11, 0x1, R13 ;  /* 0x000000010b0b7824 */ /* 0x000fe200078e020d */
[----:B------:R-:W-:Y:S01]  /*141f0*/  LOP3.LUT R68, R68, R69, RZ, 0x3c, !PT ;  /* 0x0000004544447212 */ /* 0x000fe200078e3cff */
[--C-:B------:R-:W-:Y:S01]  /*14200*/  IMAD.X R69, RZ, RZ, R21.reuse, P0 ;  /* 0x000000ffff457224 */ /* 0x100fe200000e0615 */
[----:B------:R-:W-:Y:S01]  /*14210*/  LOP3.LUT R72, R72, R73, RZ, 0x3c, !PT ;  /* 0x0000004948487212 */ /* 0x000fe200078e3cff */
[----:B------:R-:W-:Y:S01]  /*14220*/  IMAD.X R73, RZ, RZ, R21, P2 ;  /* 0x000000ffff497224 */ /* 0x000fe200010e0615 */
[----:B------:R-:W-:Y:S01]  /*14230*/  LOP3.LUT R76, R76, R77, RZ, 0x3c, !PT ;  /* 0x0000004d4c4c7212 */ /* 0x000fe200078e3cff */
[----:B------:R-:W-:Y:S01]  /*14240*/  IMAD.IADD R12, R160, 0x1, R3 ;  /* 0x00000001a00c7824 */ /* 0x000fe200078e0203 */
[----:B------:R-:W-:Y:S01]  /*14250*/  LOP3.LUT R80, R80, R81, RZ, 0x3c, !PT ;  /* 0x0000005150507212 */ /* 0x000fe200078e3cff */
[----:B------:R-:W-:Y:S01]  /*14260*/  IMAD.X R81, RZ, RZ, R21, P4 ;  /* 0x000000ffff517224 */ /* 0x000fe200020e0615 */
[----:B------:R-:W-:Y:S01]  /*14270*/  IADD3.X R77, RZ, R21, RZ, P3, !PT ;  /* 0x00000015ff4d7210 */ /* 0x000fe20001ffe4ff */
[----:B------:R-:W-:Y:S01]  /*14280*/  IMAD.WIDE.U32 R10, R159, UR4, R10 ;  /* 0x000000049f0a7c25 */ /* 0x000fe2000f8e000a */
[----:B------:R-:W-:Y:S01]  /*14290*/  SHF.R.S32.HI R4, RZ, 0x1f, R9 ;  /* 0x0000001fff047819 */ /* 0x000fe20000011409 */
[----:B------:R2:W5:Y:S02]  /*142a0*/  LD.E.128 R24, desc[UR40][R20.64] ;  /* 0x0000002814187980 */ /* 0x000564000c101d00 */
[----:B-1----:R-:W-:-:S02]  /*142b0*/  @P1 IMAD.HI.U32 R3, R12, R15, RZ ;  /* 0x0000000f0c031227 */ /* 0x002fc400078e00ff */
[----:B------:R-:W5:Y:S02]  /*142c0*/  LD.E.128 R68, desc[UR40][R68.64] ;  /* 0x0000002844447980 */ /* 0x000f64000c101d00 */
[----:B------:R-:W-:Y:S01]  /*142d0*/  IMAD R11, R159, UR5, R11 ;  /* 0x000000059f0b7c24 */ /* 0x000fe2000f8e020b */
[----:B------:R-:W-:Y:S01]  /*142e0*/  ULDC.64 UR4, c[0x0][0xbf0] ;  /* 0x0002fc0000047ab9 */ /* 0x000fe20000000a00 */
[----:B------:R-:W5:Y:S01]  /*142f0*/  LD.E.128 R72, desc[UR40][R72.64] ;  /* 0x0000002848487980 */ /* 0x000f62000c101d00 */
[----:B------:R-:W-:-:S03]  /*14300*/  IMAD.MOV.U32 R13, RZ, RZ, R12 ;  /* 0x000000ffff0d7224 */ /* 0x000fc600078e000c */
[----:B------:R-:W5:Y:S01]  /*14310*/  LD.E.128 R76, desc[UR40][R76.64] ;  /* 0x000000284c4c7980 */ /* 0x000f62000c101d00 */
[----:B------:R-:W-:-:S03]  /*14320*/  IMAD R4, R4, UR4, RZ ;  /* 0x0000000404047c24 */ /* 0x000fc6000f8e02ff */
[----:B------:R-:W5:Y:S01]  /*14330*/  LD.E.128 R80, desc[UR40][R80.64] ;  /* 0x0000002850507980 */ /* 0x000f62000c101d00 */
[----:B0-----:R-:W-:Y:S01]  /*14340*/  @P1 SHF.R.U32.HI R13, RZ, R8, R3 ;  /* 0x00000008ff0d1219 */ /* 0x001fe20000011603 */
[----:B------:R-:W-:Y:S01]  /*14350*/  @!PT LDS RZ, [RZ] ;  /* 0x00000000fffff984 */ /* 0x000fe20000000800 */
[----:B------:R-:W-:Y:S01]  /*14360*/  @!PT LDS RZ, [RZ] ;  /* 0x00000000fffff984 */ /* 0x000fe20000000800 */
[----:B------:R-:W-:Y:S01]  /*14370*/  @!PT LDS RZ, [RZ] ;  /* 0x00000000fffff984 */ /* 0x000fe20000000800 */
[----:B------:R-:W-:Y:S01]  /*14380*/  @!PT LDS RZ, [RZ] ;  /* 0x00000000fffff984 */ /* 0x000fe20000000800 */
[----:B------:R0:W-:Y:S06]  /*14390*/  MEMBAR.ALL.CTA ;  /* 0x0000000000007992 */ /* 0x0001ec0000008000 */
[----:B0-----:R-:W0:Y:S01]  /*143a0*/  FENCE.VIEW.ASYNC.S ;  /* 0x00000000000073c6 */ /* 0x001e220000000000 */
[C---:B------:R-:W-:Y:S01]  /*143b0*/  IMAD R15, R9.reuse, UR5, R4 ;  /* 0x00000005090f7c24 */ /* 0x040fe2000f8e0204 */
[----:B------:R-:W-:Y:S01]  /*143c0*/  SHF.R.S32.HI R3, RZ, 0x1f, R13 ;  /* 0x0000001fff037819 */ /* 0x000fe2000001140d */
[----:B------:R-:W-:Y:S01]  /*143d0*/  IMAD.WIDE.U32 R10, R9, UR4, R10 ;  /* 0x00000004090a7c25 */ /* 0x000fe2000f8e000a */
[----:B------:R-:W-:-:S03]  /*143e0*/  ULDC.64 UR4, c[0x0][0xbe0] ;  /* 0x0002f80000047ab9 */ /* 0x000fc60000000a00 */
[----:B------:R-:W-:Y:S02]  /*143f0*/  IMAD.MOV R8, RZ, RZ, -R13 ;  /* 0x000000ffff087224 */ /* 0x000fe400078e0a0d */
[----:B------:R-:W-:Y:S02]  /*14400*/  IMAD.IADD R11, R11, 0x1, R15 ;  /* 0x000000010b0b7824 */ /* 0x000fe400078e020f */
[----:B------:R-:W-:Y:S02]  /*14410*/  IMAD R4, R3, UR4, RZ ;  /* 0x0000000403047c24 */ /* 0x000fe4000f8e02ff */
[----:B------:R-:W-:Y:S02]  /*14420*/  IMAD R157, R157, R8, R12 ;  /* 0x000000089d9d7224 */ /* 0x000fe400078e020c */
[----:B------:R-:W-:-:S04]  /*14430*/  IMAD.WIDE.U32 R10, R13, UR4, R10 ;  /* 0x000000040d0a7c25 */ /* 0x000fc8000f8e000a */
[----:B------:R-:W-:Y:S02]  /*14440*/  VIADD R3, R19, 0x32420 ;  /* 0x0003242013037836 */ /* 0x000fe40000000000 */
[----:B------:R-:W-:Y:S01]  /*14450*/  IMAD R13, R13, UR5, R4 ;  /* 0x000000050d0d7c24 */ /* 0x000fe2000f8e0204 */
[----:B------:R-:W-:Y:S01]  /*14460*/  SHF.R.S32.HI R4, RZ, 0x1f, R157 ;  /* 0x0000001fff047819 */ /* 0x000fe2000001149d */
[----:B------:R-:W-:Y:S01]  /*14470*/  ULDC.64 UR4, c[0x0][0xbd8] ;  /* 0x0002f60000047ab9 */ /* 0x000fe20000000a00 */
[----:B------:R-:W-:Y:S01]  /*14480*/  PRMT R3, RZ, 0x654, R3 ;  /* 0x00000654ff037816 */ /* 0x000fe20000000003 */
[----:B------:R-:W-:Y:S02]  /*14490*/  IMAD.IADD R11, R11, 0x1, R13 ;  /* 0x000000010b0b7824 */ /* 0x000fe400078e020d */
[----:B------:R-:W-:Y:S01]  /*144a0*/  IMAD R4, R4, UR4, RZ ;  /* 0x0000000404047c24 */ /* 0x000fe2000f8e02ff */
[----:B0-----:R0:W-:Y:S01]  /*144b0*/  SYNCS.ARRIVE.TRANS64.RED.A1T0 RZ, [R3+URZ], RZ ;  /* 0x000000ff03ff79a7 */ /* 0x0011e2000810043f */
[----:B------:R-:W-:-:S04]  /*144c0*/  IMAD.WIDE.U32 R10, R157, UR4, R10 ;  /* 0x000000049d0a7c25 */ /* 0x000fc8000f8e000a */
[----:B0-----:R-:W-:Y:S01]  /*144d0*/  IMAD R3, R157, UR5, R4 ;  /* 0x000000059d037c24 */ /* 0x001fe2000f8e0204 */
[----:B------:R-:W-:Y:S02]  /*144e0*/  ULDC.64 UR4, c[0x0][0xb80] ;  /* 0x0002e00000047ab9 */ /* 0x000fe40000000a00 */
[----:B------:R-:W-:Y:S01]  /*144f0*/  LEA R4, P0, R10, UR4, 0x1 ;  /* 0x000000040a047c11 */ /* 0x000fe2000f8008ff */
[----:B------:R-:W-:Y:S01]  /*14500*/  IMAD.IADD R3, R11, 0x1, R3 ;  /* 0x000000010b037824 */ /* 0x000fe200078e0203 */
[----:B------:R-:W-:-:S04]  /*14510*/  UMOV UR4, 0xffffffff ;  /* 0xffffffff00047882 */ /* 0x000fc80000000000 */
[----:B--2---:R-:W-:Y:S01]  /*14520*/  LEA.HI.X R20, R10, UR5, R3, 0x1, P0 ;  /* 0x000000050a147c11 */ /* 0x004fe200080f0c03 */
[----:B------:R-:W-:Y:S06]  /*14530*/  BRA.DIV UR4, `(.L_x_14622) ;  /* 0x000000e604387947 */ /* 0x000fec000b800000 */
[----:B------:R0:W1:Y:S04]  /*14540*/  SHFL.IDX PT, R3, R20, RZ, 0x181f ;  /* 0x00181fff14037589 */ /* 0x00006800000e0000 */
[----:B------:R0:W2:Y:S02]  /*14550*/  SHFL.IDX PT, R14, R4, RZ, 0x181f ;  /* 0x00181fff040e7589 */ /* 0x0000a400000e0000 */
.L_x_14855:
[----:B------:R-:W-:Y:S01]  /*14560*/  IMAD.IADD R89, R89, 0x1, R160 ;  /* 0x0000000159597824 */ /* 0x000fe200078e02a0 */
[----:B------:R-:W-:Y:S01]  /*14570*/  BSSY B1, `(.L_x_14623) ;  /* 0x000001e000017945 */ /* 0x000fe20003800000 */
[----:B------:R-:W-:-:S03]  /*14580*/  VIADD R21, R214, 0xc0 ;  /* 0x000000c0d6157836 */ /* 0x000fc60000000000 */
[----:B------:R-:W-:-:S13]  /*14590*/  ISETP.GE.AND P0, PT, R89, R0, PT ;  /* 0x000000005900720c */ /* 0x000fda0003f06270 */
[----:B------:R-:W-:Y:S05]  /*145a0*/  @P0 BRA `(.L_x_14624) ;  /* 0x0000000000680947 */ /* 0x000fea0003800000 */
[C---:B------:R-:W-:Y:S01]  /*145b0*/  VIADD R92, R214.reuse, 0x40 ;  /* 0x00000040d65c7836 */ /* 0x040fe20000000000 */
[----:B------:R-:W-:Y:S01]  /*145c0*/  ULDC UR4, c[0x0][0xbc8] ;  /* 0x0002f20000047ab9 */ /* 0x000fe20000000800 */
[C---:B------:R-:W-:Y:S01]  /*145d0*/  VIADD R90, R214.reuse, 0x80 ;  /* 0x00000080d65a7836 */ /* 0x040fe20000000000 */
[C---:B------:R-:W-:Y:S01]  /*145e0*/  ISETP.GE.AND P3, PT, R214.reuse, UR4, PT ;  /* 0x00000004d6007c0c */ /* 0x040fe2000bf66270 */
[----:B------:R-:W-:Y:S01]  /*145f0*/  VIADD R15, R214, 0xc0 ;  /* 0x000000c0d60f7836 */ /* 0x000fe20000000000 */
[----:B------:R-:W-:Y:S01]  /*14600*/  ISETP.GE.AND P2, PT, R92, UR4, PT ;  /* 0x000000045c007c0c */ /* 0x000fe2000bf46270 */
[----:B------:R-:W-:Y:S01]  /*14610*/  VIADD R93, R214, 0x40 ;  /* 0x00000040d65d7836 */ /* 0x000fe20000000000 */
[----:B------:R-:W-:Y:S01]  /*14620*/  ISETP.GE.AND P1, PT, R90, UR4, PT ;  /* 0x000000045a007c0c */ /* 0x000fe2000bf26270 */
[----:B------:R-:W-:Y:S01]  /*14630*/  VIADD R91, R214, 0x80 ;  /* 0x00000080d65b7836 */ /* 0x000fe20000000000 */
[----:B------:R-:W-:Y:S02]  /*14640*/  ISETP.GE.AND P0, PT, R15, UR4, PT ;  /* 0x000000040f007c0c */ /* 0x000fe4000bf06270 */
[----:B------:R-:W-:-:S02]  /*14650*/  SHF.R.S32.HI R12, RZ, 0x1f, R214 ;  /* 0x0000001fff0c7819 */ /* 0x000fc400000114d6 */
[----:B------:R-:W-:Y:S02]  /*14660*/  SHF.R.S32.HI R93, RZ, 0x1f, R93 ;  /* 0x0000001fff5d7819 */ /* 0x000fe4000001145d */
[----:B------:R-:W-:Y:S02]  /*14670*/  SHF.R.S32.HI R91, RZ, 0x1f, R91 ;  /* 0x0000001fff5b7819 */ /* 0x000fe4000001145b */
[-C--:B--2---:R-:W-:Y:S02]  /*14680*/  @!P3 LEA R8, P5, R214, R14.reuse, 0x1 ;  /* 0x0000000ed608b211 */ /* 0x084fe400078a08ff */
        /* <DEDUP_REMOVED lines=12> */
.L_x_14624:
[----:B------:R-:W-:Y:S05]  /*14750*/  BSYNC B1 ;  /* 0x0000000000017941 */ /* 0x000fea0003800000 */
.L_x_14623:
[----:B------:R-:W-:Y:S01]  /*14760*/  UMOV UR4, 0xffffffff ;  /* 0xffffffff00047882 */ /* 0x000fe20000000000 */
[----:B---3-5:R-:W-:Y:S02]  /*14770*/  SHF.R.S32.HI R24, RZ, 0x1f, R21 ;  /* 0x0000001fff187819 */ /* 0x028fe40000011415 */
[----:B------:R-:W-:Y:S05]  /*14780*/  BRA.DIV UR4, `(.L_x_14625) ;  /* 0x000000e204d87947 */ /* 0x000fea000b800000 */
[----:B-1----:R1:W3:Y:S04]  /*14790*/  SHFL.IDX PT, R3, R20, 0x1, 0x181f ;  /* 0x00381f0014037f89 */ /* 0x0022e800000e0000 */
[----:B--2---:R1:W2:Y:S02]  /*147a0*/  SHFL.IDX PT, R14, R4, 0x1, 0x181f ;  /* 0x00381f00040e7f89 */ /* 0x0042a400000e0000 */
.L_x_14859:
[----:B------:R-:W-:Y:S01]  /*147b0*/  VIADD R9, R89, 0x20 ;  /* 0x0000002059097836 */ /* 0x000fe20000000000 */
[----:B------:R-:W-:Y:S04]  /*147c0*/  BSSY B1, `(.L_x_14626) ;  /* 0x000001b000017945 */ /* 0x000fe80003800000 */
[----:B------:R-:W-:-:S13]  /*147d0*/  ISETP.GE.AND P0, PT, R9, R0, PT ;  /* 0x000000000900720c */ /* 0x000fda0003f06270 */
[----:B------:R-:W-:Y:S05]  /*147e0*/  @P0 BRA `(.L_x_14627) ;  /* 0x0000000000600947 */ /* 0x000fea0003800000 */
[C---:B------:R-:W-:Y:S01]  /*147f0*/  IADD3 R15, R214.reuse, 0x40, RZ ;  /* 0x00000040d60f7810 */ /* 0x040fe20007ffe0ff */
[----:B------:R-:W-:Y:S01]  /*14800*/  ULDC UR4, c[0x0][0xbc8] ;  /* 0x0002f20000047ab9 */ /* 0x000fe20000000800 */
[C---:B------:R-:W-:Y:S01]  /*14810*/  VIADD R25, R214.reuse, 0x80 ;  /* 0x00000080d6197836 */ /* 0x040fe20000000000 */
[C---:B------:R-:W-:Y:S01]  /*14820*/  ISETP.GE.AND P3, PT, R214.reuse, UR4, PT ;  /* 0x00000004d6007c0c */ /* 0x040fe2000bf66270 */
[C---:B------:R-:W-:Y:S01]  /*14830*/  VIADD R27, R214.reuse, 0x40 ;  /* 0x00000040d61b7836 */ /* 0x040fe20000000000 */
[----:B------:R-:W-:Y:S01]  /*14840*/  ISETP.GE.AND P2, PT, R15, UR4, PT ;  /* 0x000000040f007c0c */ /* 0x000fe2000bf46270 */
[----:B------:R-:W-:Y:S01]  /*14850*/  VIADD R26, R214, 0x80 ;  /* 0x00000080d61a7836 */ /* 0x000fe20000000000 */
[----:B------:R-:W-:Y:S02]  /*14860*/  ISETP.GE.AND P1, PT, R25, UR4, PT ;  /* 0x0000000419007c0c */ /* 0x000fe4000bf26270 */
[----:B------:R-:W-:Y:S02]  /*14870*/  ISETP.GE.AND P0, PT, R21, UR4, PT ;  /* 0x0000000415007c0c */ /* 0x000fe4000bf06270 */
[----:B------:R-:W-:-:S02]  /*14880*/  SHF.R.S32.HI R12, RZ, 0x1f, R214 ;  /* 0x0000001fff0c7819 */ /* 0x000fc400000114d6 */
[----:B------:R-:W-:Y:S02]  /*14890*/  SHF.R.S32.HI R27, RZ, 0x1f, R27 ;  /* 0x0000001fff1b7819 */ /* 0x000fe4000001141b */
[----:B------:R-:W-:Y:S02]  /*148a0*/  SHF.R.S32.HI R26, RZ, 0x1f, R26 ;  /* 0x0000001fff1a7819 */ /* 0x000fe4000001141a */
[CC--:B--2---:R-:W-:Y:S02]  /*148b0*/  @!P3 LEA R8, P5, R214.reuse, R14.reuse, 0x1 ;  /* 0x0000000ed608b211 */ /* 0x0c4fe400078a08ff */
[-C--:B------:R-:W-:Y:S02]  /*148c0*/  @!P2 LEA R10, P4, R15, R14.reuse, 0x1 ;  /* 0x0000000e0f0aa211 */ /* 0x080fe400078808ff */
[----:B---3--:R-:W-:Y:S02]  /*148d0*/  @!P3 LEA.HI.X R9, R214, R3, R12, 0x1, P5 ;  /* 0x00000003d609b211 */ /* 0x008fe400028f0c0c */
[----:B------:R-:W-:-:S02]  /*148e0*/  @!P1 LEA R12, P5, R25, R14, 0x1 ;  /* 0x0000000e190c9211 */ /* 0x000fc400078a08ff */
[-C--:B------:R-:W-:Y:S01]  /*148f0*/  @!P2 LEA.HI.X R11, R15, R3.reuse, R27, 0x1, P4 ;  /* 0x000000030f0ba211 */ /* 0x080fe200020f0c1b */
[----:B------:R4:W-:Y:S01]  /*14900*/  @!P3 ST.E.128 desc[UR40][R8.64], R28 ;  /* 0x0000001c0800b985 */ /* 0x0009e2000c101d28 */
[----:B------:R-:W-:Y:S02]  /*14910*/  @!P0 LEA R14, P4, R21, R14, 0x1 ;  /* 0x0000000e150e8211 */ /* 0x000fe400078808ff */
[-C--:B------:R-:W-:Y:S01]  /*14920*/  @!P1 LEA.HI.X R13, R25, R3.reuse, R26, 0x1, P5 ;  /* 0x00000003190d9211 */ /* 0x080fe200028f0c1a */
[----:B------:R4:W-:Y:S01]  /*14930*/  @!P2 ST.E.128 desc[UR40][R10.64], R44 ;  /* 0x0000002c0a00a985 */ /* 0x0009e2000c101d28 */
[----:B------:R-:W-:-:S03]  /*14940*/  @!P0 LEA.HI.X R15, R21, R3, R24, 0x1, P4 ;  /* 0x00000003150f8211 */ /* 0x000fc600020f0c18 */
[----:B------:R4:W-:Y:S04]  /*14950*/  @!P1 ST.E.128 desc[UR40][R12.64], R60 ;  /* 0x0000003c0c009985 */ /* 0x0009e8000c101d28 */
[----:B------:R4:W-:Y:S02]  /*14960*/  @!P0 ST.E.128 desc[UR40][R14.64], R76 ;  /* 0x0000004c0e008985 */ /* 0x0009e4000c101d28 */
.L_x_14627:
[----:B------:R-:W-:Y:S05]  /*14970*/  BSYNC B1 ;  /* 0x0000000000017941 */ /* 0x000fea0003800000 */
.L_x_14626:
[----:B------:R-:W-:-:S03]  /*14980*/  UMOV UR4, 0xffffffff ;  /* 0xffffffff00047882 */ /* 0x000fc60000000000 */
[----:B------:R-:W-:Y:S05]  /*14990*/  BRA.DIV UR4, `(.L_x_14628) ;  /* 0x000000e2049c7947 */ /* 0x000fea000b800000 */
[----:B---3--:R3:W0:Y:S04]  /*149a0*/  SHFL.IDX PT, R3, R20, 0x2, 0x181f ;  /* 0x00581f0014037f89 */ /* 0x00862800000e0000 */
[----:B--2-4-:R3:W2:Y:S02]  /*149b0*/  SHFL.IDX PT, R14, R4, 0x2, 0x181f ;  /* 0x00581f00040e7f89 */ /* 0x0146a400000e0000 */
.L_x_14863:
[----:B------:R-:W-:Y:S01]  /*149c0*/  VIADD R9, R89, 0x40 ;  /* 0x0000004059097836 */ /* 0x000fe20000000000 */
[----:B------:R-:W-:Y:S04]  /*149d0*/  BSSY B1, `(.L_x_14629) ;  /* 0x000001b000017945 */ /* 0x000fe80003800000 */
[----:B------:R-:W-:-:S13]  /*149e0*/  ISETP.GE.AND P0, PT, R9, R0, PT ;  /* 0x000000000900720c */ /* 0x000fda0003f06270 */
[----:B------:R-:W-:Y:S05]  /*149f0*/  @P0 BRA `(.L_x_14630) ;  /* 0x0000000000600947 */ /* 0x000fea0003800000 */
[C---:B------:R-:W-:Y:S01]  /*14a00*/  VIADD R15, R214.reuse, 0x40 ;  /* 0x00000040d60f7836 */ /* 0x040fe20000000000 */
        /* <DEDUP_REMOVED lines=13> */
[----:B0-----:R-:W-:Y:S02]  /*14ae0*/  @!P3 LEA.HI.X R13, R214, R3, R8, 0x1, P5 ;  /* 0x00000003d60db211 */ /* 0x001fe400028f0c08 */
        /* <DEDUP_REMOVED lines=9> */
.L_x_14630:
[----:B------:R-:W-:Y:S05]  /*14b80*/  BSYNC B1 ;  /* 0x0000000000017941 */ /* 0x000fea0003800000 */
.L_x_14629:
[----:B------:R-:W-:-:S03]  /*14b90*/  UMOV UR4, 0xffffffff ;  /* 0xffffffff00047882 */ /* 0x000fc60000000000 */
[----:B------:R-:W-:Y:S05]  /*14ba0*/  BRA.DIV UR4, `(.L_x_14631) ;  /* 0x000000e204607947 */ /* 0x000fea000b800000 */
[----:B0-----:R0:W0:Y:S04]  /*14bb0*/  SHFL.IDX PT, R3, R20, 0x3, 0x181f ;  /* 0x00781f0014037f89 */ /* 0x00102800000e0000 */
[----:B--2-4-:R2:W4:Y:S02]  /*14bc0*/  SHFL.IDX PT, R14, R4, 0x3, 0x181f ;  /* 0x00781f00040e7f89 */ /* 0x01452400000e0000 */
.L_x_14867:
[----:B------:R-:W-:-:S05]  /*14bd0*/  VIADD R9, R89, 0x60 ;  /* 0x0000006059097836 */ /* 0x000fca0000000000 */
[----:B------:R-:W-:-:S13]  /*14be0*/  ISETP.GE.AND P0, PT, R9, R0, PT ;  /* 0x000000000900720c */ /* 0x000fda0003f06270 */
[----:B------:R-:W-:Y:S05]  /*14bf0*/  @P0 BRA `(.L_x_14632) ;  /* 0x0000003800d80947 */ /* 0x000fea0003800000 */
[C---:B01-3--:R-:W-:Y:S01]  /*14c00*/  VIADD R20, R214.reuse, 0x40 ;  /* 0x00000040d6147836 */ /* 0x04bfe20000000000 */
[----:B------:R-:W-:Y:S01]  /*14c10*/  ULDC UR4, c[0x0][0xbc8] ;  /* 0x0002f20000047ab9 */ /* 0x000fe20000000800 */
[C---:B--2---:R-:W-:Y:S01]  /*14c20*/  VIADD R4, R214.reuse, 0x80 ;  /* 0x00000080d6047836 */ /* 0x044fe20000000000 */
[C---:B------:R-:W-:Y:S01]  /*14c30*/  ISETP.GE.AND P3, PT, R214.reuse, UR4, PT ;  /* 0x00000004d6007c0c */ /* 0x040fe2000bf66270 */
[----:B------:R-:W-:Y:S01]  /*14c40*/  VIADD R25, R214, 0x40 ;  /* 0x00000040d6197836 */ /* 0x000fe20000000000 */
[----:B------:R-:W-:Y:S01]  /*14c50*/  ISETP.GE.AND P4, PT, R20, UR4, PT ;  /* 0x0000000414007c0c */ /* 0x000fe2000bf86270 */
[----:B------:R-:W-:Y:S01]  /*14c60*/  VIADD R15, R214, 0x80 ;  /* 0x00000080d60f7836 */ /* 0x000fe20000000000 */
[----:B------:R-:W-:Y:S02]  /*14c70*/  ISETP.GE.AND P5, PT, R4, UR4, PT ;  /* 0x0000000404007c0c */ /* 0x000fe4000bfa6270 */
[----:B------:R-:W-:Y:S02]  /*14c80*/  SHF.R.S32.HI R26, RZ, 0x1f, R214 ;  /* 0x0000001fff1a7819 */ /* 0x000fe400000114d6 */
[----:B------:R-:W-:-:S02]  /*14c90*/  SHF.R.S32.HI R25, RZ, 0x1f, R25 ;  /* 0x0000001fff197819 */ /* 0x000fc40000011419 */
[----:B------:R-:W-:-:S03]  /*14ca0*/  SHF.R.S32.HI R15, RZ, 0x1f, R15 ;  /* 0x0000001fff0f7819 */ /* 0x000fc6000001140f */
[-C--:B----4-:R-:W-:Y:S02]  /*14cb0*/  @!P3 LEA R8, P0, R214, R14.reuse, 0x1 ;  /* 0x0000000ed608b211 */ /* 0x090fe400078008ff */
        /* <DEDUP_REMOVED lines=14> */
.L_x_14621:
[----:B0-----:R-:W0:Y:S01]  /*14da0*/  @P1 LDC R11, c[0x0][0xcec] ;  /* 0x00033b00ff0b1b82 */ /* 0x001e220000000800 */
[----:B------:R-:W-:Y:S01]  /*14db0*/  IMAD.MOV.U32 R3, RZ, RZ, R155 ;  /* 0x000000ffff037224 */ /* 0x000fe200078e009b */
[----:B------:R-:W-:-:S06]  /*14dc0*/  ULDC.64 UR4, c[0x0][0xc08] ;  /* 0x0003020000047ab9 */ /* 0x000fcc0000000a00 */
[----:B------:R-:W1:Y:S01]  /*14dd0*/  @P1 LDC R10, c[0x0][0xcf0] ;  /* 0x00033c00ff0a1b82 */ /* 0x000e620000000800 */
[----:B0-----:R-:W-:-:S05]  /*14de0*/  @P1 IMAD.HI.U32 R11, R155, R11, RZ ;  /* 0x0000000b9b0b1227 */ /* 0x001fca00078e00ff */
[----:B-1----:R-:W-:Y:S01]  /*14df0*/  @P1 SHF.R.U32.HI R3, RZ, R10, R11 ;  /* 0x0000000aff031219 */ /* 0x002fe2000001160b */
[----:B------:R-:W-:-:S04]  /*14e00*/  IMAD R11, R8, UR4, RZ ;  /* 0x00000004080b7c24 */ /* 0x000fc8000f8e02ff */
[C---:B------:R-:W-:Y:S02]  /*14e10*/  IMAD R8, R4.reuse, UR5, R11 ;  /* 0x0000000504087c24 */ /* 0x040fe4000f8e020b */
[----:B------:R-:W-:Y:S01]  /*14e20*/  IMAD.WIDE.U32 R10, R4, UR4, RZ ;  /* 0x00000004040a7c25 */ /* 0x000fe2000f8e00ff */
[----:B------:R-:W-:-:S03]  /*14e30*/  ULDC.64 UR4, c[0x0][0xc38] ;  /* 0x00030e0000047ab9 */ /* 0x000fc60000000a00 */
[----:B------:R-:W-:Y:S01]  /*14e40*/  IMAD.IADD R11, R11, 0x1, R8 ;  /* 0x000000010b0b7824 */ /* 0x000fe200078e0208 */
[----:B------:R-:W-:Y:S01]  /*14e50*/  SHF.R.S32.HI R8, RZ, 0x1f, R9 ;  /* 0x0000001fff087819 */ /* 0x000fe20000011409 */
        /* <DEDUP_REMOVED lines=34> */
.L_x_14870:
[----:B------:R-:W-:Y:S01]  /*15080*/  ISETP.GE.AND P0, PT, R153, R0, PT ;  /* 0x000000009900720c */ /* 0x000fe20003f06270 */
[----:B------:R-:W-:-:S12]  /*15090*/  BSSY B1, `(.L_x_14634) ;  /* 0x00000c3000017945 */ /* 0x000fd80003800000 */
[----:B------:R-:W-:Y:S05]  /*150a0*/  @P0 BRA `(.L_x_14635) ;  /* 0x0000000c00040947 */ /* 0x000fea0003800000 */
[----:B------:R-:W3:Y:S01]  /*150b0*/  LDL R155, [R1+0x2c] ;  /* 0x00002c00019b7983 */ /* 0x000ee20000100800 */
[----:B------:R-:W-:-:S03]  /*150c0*/  ULDC UR4, c[0x0][0xbc8] ;  /* 0x0002f20000047ab9 */ /* 0x000fc60000000800 */
[----:B------:R-:W4:Y:S04]  /*150d0*/  LDL R11, [R1+0xe4] ;  /* 0x0000e400010b7983 */ /* 0x000f280000100800 */
        /* <DEDUP_REMOVED lines=12> */
[----:B---3--:R-:W-:-:S02]  /*151a0*/  ISETP.GE.AND P0, PT, R155, UR4, PT ;  /* 0x000000049b007c0c */ /* 0x008fc4000bf06270 */
[----:B----4-:R-:W-:-:S11]  /*151b0*/  ISETP.GE.AND P1, PT, R11, UR4, PT ;  /* 0x000000040b007c0c */ /* 0x010fd6000bf26270 */
[----:B--2---:R-:W-:Y:S01]  /*151c0*/  @!P0 MOV R8, R12 ;  /* 0x0000000c00088202 */ /* 0x004fe20000000f00 */
[----:B-1----:R-:W-:-:S04]  /*151d0*/  @!P0 IMAD.MOV.U32 R9, RZ, RZ, R20 ;  /* 0x000000ffff098224 */ /* 0x002fc800078e0014 */
[----:B------:R-:W-:Y:S02]  /*151e0*/  @!P0 IMAD.WIDE R8, R155, 0x4, R8 ;  /* 0x000000049b088825 */ /* 0x000fe400078e0208 */
[----:B------:R-:W2:Y:S04]  /*151f0*/  LDL R155, [R1+0xc8] ;  /* 0x0000c800019b7983 */ /* 0x000ea80000100800 */
[----:B------:R1:W-:Y:S01]  /*15200*/  @!P0 ST.E.64 desc[UR40][R8.64], R24 ;  /* 0x0000001808008985 */ /* 0x0003e2000c101b28 */
[C---:B-----5:R-:W-:Y:S02]  /*15210*/  ISETP.GE.AND P0, PT, R154.reuse, UR4, PT ;  /* 0x000000049a007c0c */ /* 0x060fe4000bf06270 */
[C---:B-1----:R-:W-:Y:S01]  /*15220*/  @!P1 LEA R8, P2, R11.reuse, R12, 0x2 ;  /* 0x0000000c0b089211 */ /* 0x042fe200078410ff */
[----:B------:R-:W3:Y:S03]  /*15230*/  LDL R25, [R1+0x150] ;  /* 0x0001500001197983 */ /* 0x000ee60000100800 */
[----:B------:R-:W-:Y:S01]  /*15240*/  @!P1 LEA.HI.X R9, R11, R20, R13, 0x2, P2 ;  /* 0x000000140b099211 */ /* 0x000fe200010f140d */
[----:B------:R-:W4:Y:S04]  /*15250*/  LDL R24, [R1+0xbc] ;  /* 0x0000bc0001187983 */ /* 0x000f280000100800 */
[----:B------:R-:W5:Y:S04]  /*15260*/  LDL R11, [R1+0x154] ;  /* 0x00015400010b7983 */ /* 0x000f680000100800 */
[----:B------:R1:W-:Y:S04]  /*15270*/  @!P1 ST.E.64 desc[UR40][R8.64], R28 ;  /* 0x0000001c08009985 */ /* 0x0003e8000c101b28 */
[----:B------:R-:W4:Y:S01]  /*15280*/  LDL R13, [R1+0xc4] ;  /* 0x0000c400010d7983 */ /* 0x000f220000100800 */
[----:B-1----:R-:W-:-:S03]  /*15290*/  @!P0 LEA R8, P2, R154, R12, 0x2 ;  /* 0x0000000c9a088211 */ /* 0x002fc600078410ff */
[----:B------:R-:W4:Y:S01]  /*152a0*/  LDL R29, [R1+0x140] ;  /* 0x00014000011d7983 */ /* 0x000f220000100800 */
[----:B------:R-:W-:-:S03]  /*152b0*/  @!P0 LEA.HI.X R9, R154, R20, R160, 0x2, P2 ;  /* 0x000000149a098211 */ /* 0x000fc600010f14a0 */
[----:B------:R-:W4:Y:S04]  /*152c0*/  LDL R28, [R1+0xac] ;  /* 0x0000ac00011c7983 */ /* 0x000f280000100800 */
[----:B------:R1:W-:Y:S01]  /*152d0*/  @!P0 ST.E.64 desc[UR40][R8.64], R32 ;  /* 0x0000002008008985 */ /* 0x0003e2000c101b28 */
[----:B------:R-:W-:-:S03]  /*152e0*/  ISETP.GE.AND P1, PT, R21, UR4, PT ;  /* 0x0000000415007c0c */ /* 0x000fc6000bf26270 */
[----:B------:R-:W4:Y:S04]  /*152f0*/  LDL R154, [R1+0xc0] ;  /* 0x0000c000019a7983 */ /* 0x000f280000100800 */
[----:B-1----:R-:W4:Y:S01]  /*15300*/  LDL R33, [R1+0x14c] ;  /* 0x00014c0001217983 */ /* 0x002f220000100800 */
[----:B------:R-:W-:-:S05]  /*15310*/  ISETP.GE.AND P0, PT, R15, UR4, PT ;  /* 0x000000040f007c0c */ /* 0x000fca000bf06270 */
[C---:B------:R-:W-:Y:S01]  /*15320*/  @!P1 LEA R8, P2, R21.reuse, R12, 0x2 ;  /* 0x0000000c15089211 */ /* 0x040fe200078410ff */
[----:B------:R-:W4:Y:S03]  /*15330*/  LDL R32, [R1+0x144] ;  /* 0x0001440001207983 */ /* 0x000f260000100800 */
[----:B------:R-:W-:Y:S02]  /*15340*/  @!P1 LEA.HI.X R9, R21, R20, R159, 0x2, P2 ;  /* 0x0000001415099211 */ /* 0x000fe400010f149f */
[----:B------:R-:W-:Y:S01]  /*15350*/  ISETP.GE.AND P2, PT, R156, UR4, PT ;  /* 0x000000049c007c0c */ /* 0x000fe2000bf46270 */
[----:B------:R-:W4:Y:S04]  /*15360*/  LDL R21, [R1+0x148] ;  /* 0x0001480001157983 */ /* 0x000f280000100800 */
[----:B------:R1:W-:Y:S01]  /*15370*/  @!P1 ST.E.64 desc[UR40][R8.64], R36 ;  /* 0x0000002408009985 */ /* 0x0003e2000c101b28 */
[----:B------:R-:W-:-:S02]  /*15380*/  ISETP.GE.AND P3, PT, R10, UR4, PT ;  /* 0x000000040a007c0c */ /* 0x000fc4000bf66270 */
[C---:B-1----:R-:W-:Y:S01]  /*15390*/  @!P0 LEA R8, P1, R15.reuse, R12, 0x2 ;  /* 0x0000000c0f088211 */ /* 0x042fe200078210ff */
[----:B------:R-:W4:Y:S03]  /*153a0*/  LDL R36, [R1+0xa8] ;  /* 0x0000a80001247983 */ /* 0x000f260000100800 */
[----:B------:R-:W-:Y:S01]  /*153b0*/  @!P0 LEA.HI.X R9, R15, R20, R158, 0x2, P1 ;  /* 0x000000140f098211 */ /* 0x000fe200008f149e */
[----:B------:R-:W4:Y:S01]  /*153c0*/  LDL R37, [R1+0x12c] ;  /* 0x00012c0001257983 */ /* 0x000f220000100800 */
[----:B------:R-:W-:-:S03]  /*153d0*/  ISETP.GE.AND P1, PT, R14, UR4, PT ;  /* 0x000000040e007c0c */ /* 0x000fc6000bf26270 */
[----:B------:R1:W-:Y:S04]  /*153e0*/  @!P0 ST.E.64 desc[UR40][R8.64], R40 ;  /* 0x0000002808008985 */ /* 0x0003e8000c101b28 */
[----:B------:R-:W4:Y:S01]  /*153f0*/  LDL R15, [R1+0xb4] ;  /* 0x0000b400010f7983 */ /* 0x000f220000100800 */
[----:B-1----:R-:W-:-:S03]  /*15400*/  @!P2 LEA R8, P0, R156, R12, 0x2 ;  /* 0x0000000c9c08a211 */ /* 0x002fc600078010ff */
[----:B------:R-:W4:Y:S01]  /*15410*/  LDL R40, [R1+0xb0] ;  /* 0x0000b00001287983 */ /* 0x000f220000100800 */
[----:B------:R-:W-:-:S03]  /*15420*/  @!P2 LEA.HI.X R9, R156, R20, R157, 0x2, P0 ;  /* 0x000000149c09a211 */ /* 0x000fc600000f149d */
[----:B------:R-:W4:Y:S04]  /*15430*/  LDL R41, [R1+0x134] ;  /* 0x0001340001297983 */ /* 0x000f280000100800 */
[----:B------:R1:W-:Y:S02]  /*15440*/  @!P2 ST.E.64 desc[UR40][R8.64], R44 ;  /* 0x0000002c0800a985 */ /* 0x0003e4000c101b28 */
[----:B-1----:R-:W-:Y:S02]  /*15450*/  @!P3 LEA R8, P2, R10, R12, 0x2 ;  /* 0x0000000c0a08b211 */ /* 0x002fe400078410ff */
[----:B------:R-:W4:Y:S04]  /*15460*/  LDL R44, [R1+0x13c] ;  /* 0x00013c00012c7983 */ /* 0x000f280000100800 */
[----:B------:R-:W4:Y:S01]  /*15470*/  LDL R45, [R1+0x108] ;  /* 0x00010800012d7983 */ /* 0x000f220000100800 */
[----:B--2---:R-:W-:-:S02]  /*15480*/  ISETP.GE.AND P0, PT, R155, UR4, PT ;  /* 0x000000049b007c0c */ /* 0x004fc4000bf06270 */
[----:B-----5:R-:W-:Y:S02]  /*15490*/  @!P3 LEA.HI.X R9, R10, R20, R11, 0x2, P2 ;  /* 0x000000140a09b211 */ /* 0x020fe400010f140b */
[----:B------:R-:W-:-:S04]  /*154a0*/  @!P1 LEA R10, P4, R14, R12, 0x2 ;  /* 0x0000000c0e0a9211 */ /* 0x000fc800078810ff */
[----:B---3--:R-:W-:Y:S02]  /*154b0*/  @!P1 LEA.HI.X R11, R14, R20, R25, 0x2, P4 ;  /* 0x000000140e0b9211 */ /* 0x008fe400020f1419 */
[----:B------:R-:W2:Y:S04]  /*154c0*/  LDL R25, [R1+0x138] ;  /* 0x0001380001197983 */ /* 0x000ea80000100800 */
[----:B------:R1:W-:Y:S01]  /*154d0*/  @!P3 ST.E.64 desc[UR40][R8.64], R48 ;  /* 0x000000300800b985 */ /* 0x0003e2000c101b28 */
[----:B----4-:R-:W-:-:S03]  /*154e0*/  ISETP.GE.AND P2, PT, R13, UR4, PT ;  /* 0x000000040d007c0c */ /* 0x010fc6000bf46270 */
[----:B------:R-:W3:Y:S01]  /*154f0*/  LDL R14, [R1+0xa4] ;  /* 0x0000a400010e7983 */ /* 0x000ee20000100800 */
[----:B-1----:R-:W-:-:S03]  /*15500*/  @!P0 LEA R8, P4, R155, R12, 0x2 ;  /* 0x0000000c9b088211 */ /* 0x002fc600078810ff */
[----:B------:R-:W4:Y:S04]  /*15510*/  LDL R48, [R1+0x8c] ;  /* 0x00008c0001307983 */ /* 0x000f280000100800 */
[----:B------:R-:W5:Y:S01]  /*15520*/  LDL R49, [R1+0x110] ;  /* 0x0001100001317983 */ /* 0x000f620000100800 */
[----:B------:R-:W-:-:S03]  /*15530*/  @!P0 LEA.HI.X R9, R155, R20, R33, 0x2, P4 ;  /* 0x000000149b098211 */ /* 0x000fc600020f1421 */
[----:B------:R-:W3:Y:S01]  /*15540*/  LDL R33, [R1+0x130] ;  /* 0x0001300001217983 */ /* 0x000ee20000100800 */
[----:B------:R-:W-:-:S03]  /*15550*/  ISETP.GE.AND P3, PT, R154, UR4, PT ;  /* 0x000000049a007c0c */ /* 0x000fc6000bf66270 */
[----:B------:R1:W-:Y:S01]  /*15560*/  @!P1 ST.E.64 desc[UR40][R10.64], R52 ;  /* 0x000000340a009985 */ /* 0x0003e2000c101b28 */
[----:B------:R-:W-:-:S03]  /*15570*/  ISETP.GE.AND P1, PT, R24, UR4, PT ;  /* 0x0000000418007c0c */ /* 0x000fc6000bf26270 */
[----:B------:R0:W-:Y:S01]  /*15580*/  @!P0 ST.E.64 desc[UR40][R8.64], R56 ;  /* 0x0000003808008985 */ /* 0x0001e2000c101b28 */
[----:B-1----:R-:W-:-:S03]  /*15590*/  @!P2 LEA R10, P5, R13, R12, 0x2 ;  /* 0x0000000c0d0aa211 */ /* 0x002fc600078a10ff */
[----:B------:R-:W4:Y:S01]  /*155a0*/  LDL R52, [R1+0x90] ;  /* 0x0000900001347983 */ /* 0x000f220000100800 */
[----:B------:R-:W-:-:S03]  /*155b0*/  @!P2 LEA.HI.X R11, R13, R20, R21, 0x2, P5 ;  /* 0x000000140d0ba211 */ /* 0x000fc600028f1415 */
[----:B------:R-:W5:Y:S01]  /*155c0*/  LDL R53, [R1+0x114] ;  /* 0x0001140001357983 */ /* 0x000f620000100800 */
[----:B0-----:R-:W-:-:S03]  /*155d0*/  @!P3 LEA R8, P4, R154, R12, 0x2 ;  /* 0x0000000c9a08b211 */ /* 0x001fc600078810ff */
[----:B------:R0:W-:Y:S01]  /*155e0*/  @!P2 ST.E.64 desc[UR40][R10.64], R60 ;  /* 0x0000003c0a00a985 */ /* 0x0001e2000c101b28 */
[----:B------:R-:W-:-:S03]  /*155f0*/  @!P3 LEA.HI.X R9, R154, R20, R32, 0x2, P4 ;  /* 0x000000149a09b211 */ /* 0x000fc600020f1420 */
[----:B------:R-:W4:Y:S04]  /*15600*/  LDL R13, [R1+0x9c] ;  /* 0x00009c00010d7983 */ /* 0x000f280000100800 */
[----:B------:R-:W5:Y:S01]  /*15610*/  LDL R32, [R1+0x128] ;  /* 0x0001280001207983 */ /* 0x000f620000100800 */
[----:B------:R-:W-:-:S03]  /*15620*/  ISETP.GE.AND P2, PT, R15, UR4, PT ;  /* 0x000000040f007c0c */ /* 0x000fc6000bf46270 */
[----:B------:R-:W5:Y:S01]  /*15630*/  LDL R21, [R1+0xa0] ;  /* 0x0000a00001157983 */ /* 0x000f620000100800 */
[----:B0-----:R-:W-:-:S04]  /*15640*/  @!P1 LEA R10, P5, R24, R12, 0x2 ;  /* 0x0000000c180a9211 */ /* 0x001fc800078a10ff */
[----:B------:R-:W-:Y:S01]  /*15650*/  @!P1 LEA.HI.X R11, R24, R20, R29, 0x2, P5 ;  /* 0x00000014180b9211 */ /* 0x000fe200028f141d */
[----:B------:R-:W-:Y:S01]  /*15660*/  @!P3 ST.E.64 desc[UR40][R8.64], R64 ;  /* 0x000000400800b985 */ /* 0x000fe2000c101b28 */
[----:B------:R-:W-:-:S03]  /*15670*/  ISETP.GE.AND P0, PT, R153, UR4, PT ;  /* 0x0000000499007c0c */ /* 0x000fc6000bf06270 */
[----:B------:R0:W-:Y:S01]  /*15680*/  @!P1 ST.E.64 desc[UR40][R10.64], R68 ;  /* 0x000000440a009985 */ /* 0x0001e2000c101b28 */
[----:B------:R-:W-:-:S03]  /*15690*/  ISETP.GE.AND P1, PT, R28, UR4, PT ;  /* 0x000000041c007c0c */ /* 0x000fc6000bf26270 */
[----:B------:R-:W5:Y:S04]  /*156a0*/  LDL R29, [R1+0x98] ;  /* 0x00009800011d7983 */ /* 0x000f680000100800 */
[----:B------:R-:W5:Y:S01]  /*156b0*/  LDL R24, [R1+0x94] ;  /* 0x0000940001187983 */ /* 0x000f620000100800 */
[-C--:B0-----:R-:W-:Y:S02]  /*156c0*/  @!P2 LEA R10, P5, R15, R12.reuse, 0x2 ;  /* 0x0000000c0f0aa211 */ /* 0x081fe400078a10ff */
[----:B------:R-:W-:-:S04]  /*156d0*/  @!P0 LEA R8, P4, R153, R12, 0x2 ;  /* 0x0000000c99088211 */ /* 0x000fc800078810ff */
[-C--:B------:R-:W-:Y:S02]  /*156e0*/  @!P0 LEA.HI.X R9, R153, R20.reuse, R44, 0x2, P4 ;  /* 0x0000001499098211 */ /* 0x080fe400020f142c */
[----:B------:R-:W-:Y:S01]  /*156f0*/  ISETP.GE.AND P3, PT, R40, UR4, PT ;  /* 0x0000000428007c0c */ /* 0x000fe2000bf66270 */
[----:B------:R-:W5:Y:S04]  /*15700*/  LDL R44, [R1+0x84] ;  /* 0x00008400012c7983 */ /* 0x000f680000100800 */
[----:B------:R-:W-:Y:S01]  /*15710*/  @!P0 ST.E.64 desc[UR40][R8.64], R72 ;  /* 0x0000004808008985 */ /* 0x000fe2000c101b28 */
[----:B--2---:R-:W-:-:S03]  /*15720*/  @!P2 LEA.HI.X R11, R15, R20, R25, 0x2, P5 ;  /* 0x000000140f0ba211 */ /* 0x004fc600028f1419 */
[----:B------:R-:W2:Y:S04]  /*15730*/  LDL R15, [R1+0x120] ;  /* 0x00012000010f7983 */ /* 0x000ea80000100800 */
[----:B------:R-:W2:Y:S04]  /*15740*/  LDL R25, [R1+0x124] ;  /* 0x0001240001197983 */ /* 0x000ea80000100800 */
[----:B------:R0:W-:Y:S02]  /*15750*/  @!P2 ST.E.64 desc[UR40][R10.64], R76 ;  /* 0x0000004c0a00a985 */ /* 0x0001e4000c101b28 */
[----:B0-----:R-:W-:-:S04]  /*15760*/  @!P1 LEA R10, P5, R28, R12, 0x2 ;  /* 0x0000000c1c0a9211 */ /* 0x001fc800078a10ff */
[----:B---3--:R-:W-:Y:S02]  /*15770*/  @!P1 LEA.HI.X R11, R28, R20, R33, 0x2, P5 ;  /* 0x000000141c0b9211 */ /* 0x008fe400028f1421 */
[----:B------:R-:W3:Y:S04]  /*15780*/  LDL R33, [R1+0x11c] ;  /* 0x00011c0001217983 */ /* 0x000ee80000100800 */
[----:B------:R-:W3:Y:S01]  /*15790*/  LDL R28, [R1+0x118] ;  /* 0x00011800011c7983 */ /* 0x000ee20000100800 */
[----:B------:R-:W-:Y:S02]  /*157a0*/  ISETP.GE.AND P2, PT, R14, UR4, PT ;  /* 0x000000040e007c0c */ /* 0x000fe4000bf46270 */
[----:B------:R-:W-:Y:S02]  /*157b0*/  @!P3 LEA R8, P4, R40, R12, 0x2 ;  /* 0x0000000c2808b211 */ /* 0x000fe400078810ff */
[----:B------:R-:W-:-:S02]  /*157c0*/  ISETP.GE.AND P0, PT, R36, UR4, PT ;  /* 0x0000000424007c0c */ /* 0x000fc4000bf06270 */
[----:B------:R-:W-:Y:S02]  /*157d0*/  @!P3 LEA.HI.X R9, R40, R20, R41, 0x2, P4 ;  /* 0x000000142809b211 */ /* 0x000fe400020f1429 */
[----:B------:R-:W3:Y:S04]  /*157e0*/  LDL R40, [R1+0x80] ;  /* 0x0000800001287983 */ /* 0x000ee80000100800 */
[----:B------:R-:W-:Y:S04]  /*157f0*/  @!P3 ST.E.64 desc[UR40][R8.64], R80 ;  /* 0x000000500800b985 */ /* 0x000fe8000c101b28 */
[----:B------:R0:W-:Y:S04]  /*15800*/  @!P1 ST.E.64 desc[UR40][R10.64], R84 ;  /* 0x000000540a009985 */ /* 0x0001e8000c101b28 */
[----:B------:R-:W3:Y:S01]  /*15810*/  LDL R41, [R1+0x104] ;  /* 0x0001040001297983 */ /* 0x000ee20000100800 */
[----:B----4-:R-:W-:-:S02]  /*15820*/  ISETP.GE.AND P1, PT, R13, UR4, PT ;  /* 0x000000040d007c0c */ /* 0x010fc4000bf26270 */
[-C--:B0-----:R-:W-:Y:S02]  /*15830*/  @!P2 LEA R10, P5, R14, R12.reuse, 0x2 ;  /* 0x0000000c0e0aa211 */ /* 0x081fe400078a10ff */
[----:B------:R-:W-:Y:S02]  /*15840*/  @!P0 LEA R8, P4, R36, R12, 0x2 ;  /* 0x0000000c24088211 */ /* 0x000fe400078810ff */
[-C--:B-----5:R-:W-:Y:S02]  /*15850*/  @!P2 LEA.HI.X R11, R14, R20.reuse, R32, 0x2, P5 ;  /* 0x000000140e0ba211 */ /* 0x0a0fe400028f1420 */
[----:B------:R-:W4:Y:S01]  /*15860*/  LDL R14, [R1+0x88] ;  /* 0x00008800010e7983 */ /* 0x000f220000100800 */
[----:B------:R-:W-:Y:S02]  /*15870*/  @!P0 LEA.HI.X R9, R36, R20, R37, 0x2, P4 ;  /* 0x0000001424098211 */ /* 0x000fe400020f1425 */
[----:B------:R-:W-:Y:S01]  /*15880*/  ISETP.GE.AND P3, PT, R21, UR4, PT ;  /* 0x0000000415007c0c */ /* 0x000fe2000bf66270 */
[----:B------:R-:W5:Y:S04]  /*15890*/  LDL R36, [R1+0x7c] ;  /* 0x00007c0001247983 */ /* 0x000f680000100800 */
[----:B------:R-:W-:Y:S04]  /*158a0*/  @!P0 ST.E.64 desc[UR40][R8.64], R88 ;  /* 0x0000005808008985 */ /* 0x000fe8000c101b28 */
[----:B------:R0:W-:Y:S01]  /*158b0*/  @!P2 ST.E.64 desc[UR40][R10.64], R92 ;  /* 0x0000005c0a00a985 */ /* 0x0001e2000c101b28 */
[----:B------:R-:W-:-:S03]  /*158c0*/  ISETP.GE.AND P0, PT, R29, UR4, PT ;  /* 0x000000041d007c0c */ /* 0x000fc6000bf06270 */
[----:B------:R-:W5:Y:S04]  /*158d0*/  LDL R32, [R1+0x78] ;  /* 0x0000780001207983 */ /* 0x000f680000100800 */
[----:B------:R-:W5:Y:S01]  /*158e0*/  LDL R37, [R1+0x100] ;  /* 0x0001000001257983 */ /* 0x000f620000100800 */
[-C--:B0-----:R-:W-:Y:S02]  /*158f0*/  @!P1 LEA R10, P5, R13, R12.reuse, 0x2 ;  /* 0x0000000c0d0a9211 */ /* 0x081fe400078a10ff */
[----:B------:R-:W-:Y:S02]  /*15900*/  @!P3 LEA R8, P4, R21, R12, 0x2 ;  /* 0x0000000c1508b211 */ /* 0x000fe400078810ff */
[----:B------:R-:W-:Y:S02]  /*15910*/  ISETP.GE.AND P2, PT, R24, UR4, PT ;  /* 0x0000000418007c0c */ /* 0x000fe4000bf46270 */
[----:B--2---:R-:W-:-:S02]  /*15920*/  @!P1 LEA.HI.X R11, R13, R20, R15, 0x2, P5 ;  /* 0x000000140d0b9211 */ /* 0x004fc400028f140f */
[----:B------:R-:W2:Y:S04]  /*15930*/  LDL R15, [R1+0x10c] ;  /* 0x00010c00010f7983 */ /* 0x000ea80000100800 */
[----:B------:R-:W2:Y:S01]  /*15940*/  LDL R13, [R1+0x74] ;  /* 0x00007400010d7983 */ /* 0x000ea20000100800 */
[----:B------:R-:W-:-:S03]  /*15950*/  @!P3 LEA.HI.X R9, R21, R20, R25, 0x2, P4 ;  /* 0x000000141509b211 */ /* 0x000fc600020f1419 */
[----:B------:R-:W2:Y:S04]  /*15960*/  LDL R25, [R1+0x70] ;  /* 0x0000700001197983 */ /* 0x000ea80000100800 */
[----:B------:R-:W2:Y:S04]  /*15970*/  LDL R21, [R1+0x6c] ;  /* 0x00006c0001157983 */ /* 0x000ea80000100800 */
[----:B------:R0:W-:Y:S04]  /*15980*/  @!P3 ST.E.64 desc[UR40][R8.64], R96 ;  /* 0x000000600800b985 */ /* 0x0001e8000c101b28 */
[----:B------:R1:W-:Y:S01]  /*15990*/  @!P1 ST.E.64 desc[UR40][R10.64], R100 ;  /* 0x000000640a009985 */ /* 0x0003e2000c101b28 */
[----:B0-----:R-:W-:-:S04]  /*159a0*/  @!P0 LEA R8, P3, R29, R12, 0x2 ;  /* 0x0000000c1d088211 */ /* 0x001fc800078610ff */
[----:B---3--:R-:W-:Y:S02]  /*159b0*/  @!P0 LEA.HI.X R9, R29, R20, R33, 0x2, P3 ;  /* 0x000000141d098211 */ /* 0x008fe400018f1421 */
[C---:B-1----:R-:W-:Y:S01]  /*159c0*/  @!P2 LEA R10, P5, R24.reuse, R12, 0x2 ;  /* 0x0000000c180aa211 */ /* 0x042fe200078a10ff */
[----:B------:R-:W3:Y:S04]  /*159d0*/  LDL R33, [R1+0xfc] ;  /* 0x0000fc0001217983 */ /* 0x000ee80000100800 */
[----:B------:R-:W3:Y:S01]  /*159e0*/  LDL R29, [R1+0xf8] ;  /* 0x0000f800011d7983 */ /* 0x000ee20000100800 */
[----:B------:R-:W-:-:S03]  /*159f0*/  @!P2 LEA.HI.X R11, R24, R20, R28, 0x2, P5 ;  /* 0x00000014180ba211 */ /* 0x000fc600028f141c */
[----:B------:R-:W3:Y:S04]  /*15a00*/  LDL R28, [R1+0xf4] ;  /* 0x0000f400011c7983 */ /* 0x000ee80000100800 */
[----:B------:R-:W3:Y:S01]  /*15a10*/  LDL R24, [R1+0xf0] ;  /* 0x0000f00001187983 */ /* 0x000ee20000100800 */
[----:B------:R-:W-:Y:S02]  /*15a20*/  ISETP.GE.AND P4, PT, R52, UR4, PT ;  /* 0x0000000434007c0c */ /* 0x000fe4000bf86270 */
[----:B------:R-:W-:Y:S01]  /*15a30*/  ISETP.GE.AND P1, PT, R48, UR4, PT ;  /* 0x0000000430007c0c */ /* 0x000fe2000bf26270 */
[----:B------:R0:W-:Y:S04]  /*15a40*/  @!P0 ST.E.64 desc[UR40][R8.64], R104 ;  /* 0x0000006808008985 */ /* 0x0001e8000c101b28 */
[----:B------:R1:W-:Y:S01]  /*15a50*/  @!P2 ST.E.64 desc[UR40][R10.64], R108 ;  /* 0x0000006c0a00a985 */ /* 0x0003e2000c101b28 */
[----:B------:R-:W-:-:S05]  /*15a60*/  ISETP.GE.AND P2, PT, R44, UR4, PT ;  /* 0x000000042c007c0c */ /* 0x000fca000bf46270 */
[-C--:B0-----:R-:W-:Y:S02]  /*15a70*/  @!P4 LEA R8, P3, R52, R12.reuse, 0x2 ;  /* 0x0000000c3408c211 */ /* 0x081fe400078610ff */
[----:B----4-:R-:W-:Y:S02]  /*15a80*/  ISETP.GE.AND P0, PT, R14, UR4, PT ;  /* 0x000000040e007c0c */ /* 0x010fe4000bf06270 */
[----:B-1----:R-:W-:Y:S02]  /*15a90*/  @!P1 LEA R10, P5, R48, R12, 0x2 ;  /* 0x0000000c300a9211 */ /* 0x002fe400078a10ff */
[-C--:B------:R-:W-:Y:S02]  /*15aa0*/  @!P4 LEA.HI.X R9, R52, R20.reuse, R53, 0x2, P3 ;  /* 0x000000143409c211 */ /* 0x080fe400018f1435 */
[----:B------:R-:W-:Y:S02]  /*15ab0*/  ISETP.GE.AND P3, PT, R40, UR4, PT ;  /* 0x0000000428007c0c */ /* 0x000fe4000bf66270 */
[----:B------:R-:W-:Y:S01]  /*15ac0*/  @!P1 LEA.HI.X R11, R48, R20, R49, 0x2, P5 ;  /* 0x00000014300b9211 */ /* 0x000fe200028f1431 */
[----:B------:R0:W-:Y:S04]  /*15ad0*/  @!P4 ST.E.64 desc[UR40][R8.64], R112 ;  /* 0x000000700800c985 */ /* 0x0001e8000c101b28 */
[----:B------:R1:W-:Y:S01]  /*15ae0*/  @!P1 ST.E.64 desc[UR40][R10.64], R116 ;  /* 0x000000740a009985 */ /* 0x0003e2000c101b28 */
[----:B-----5:R-:W-:-:S02]  /*15af0*/  ISETP.GE.AND P1, PT, R36, UR4, PT ;  /* 0x0000000424007c0c */ /* 0x020fc4000bf26270 */
[-C--:B0-----:R-:W-:Y:S02]  /*15b00*/  @!P0 LEA R8, P4, R14, R12.reuse, 0x2 ;  /* 0x0000000c0e088211 */ /* 0x081fe400078810ff */
[----:B-1----:R-:W-:-:S04]  /*15b10*/  @!P2 LEA R10, P5, R44, R12, 0x2 ;  /* 0x0000000c2c0aa211 */ /* 0x002fc800078a10ff */
[-C--:B------:R-:W-:Y:S02]  /*15b20*/  @!P2 LEA.HI.X R11, R44, R20.reuse, R45, 0x2, P5 ;  /* 0x000000142c0ba211 */ /* 0x080fe400028f142d */
[----:B--2---:R-:W-:Y:S02]  /*15b30*/  @!P0 LEA.HI.X R9, R14, R20, R15, 0x2, P4 ;  /* 0x000000140e098211 */ /* 0x004fe400020f140f */
[----:B------:R-:W-:-:S03]  /*15b40*/  @!P3 LEA R14, P4, R40, R12, 0x2 ;  /* 0x0000000c280eb211 */ /* 0x000fc600078810ff */
[----:B------:R0:W-:Y:S01]  /*15b50*/  @!P0 ST.E.64 desc[UR40][R8.64], R120 ;  /* 0x0000007808008985 */ /* 0x0001e2000c101b28 */
[----:B------:R-:W-:Y:S02]  /*15b60*/  ISETP.GE.AND P0, PT, R32, UR4, PT ;  /* 0x0000000420007c0c */ /* 0x000fe4000bf06270 */
        /* <DEDUP_REMOVED lines=10> */
[C---:B--2---:R-:W-:Y:S02]  /*15c10*/  @!P4 LEA R14, P1, R13.reuse, R12, 0x2 ;  /* 0x0000000c0d0ec211 */ /* 0x044fe400078210ff */
[-C--:B---3--:R-:W-:Y:S02]  /*15c20*/  @!P0 LEA.HI.X R11, R32, R20.reuse, R33, 0x2, P5 ;  /* 0x00000014200b8211 */ /* 0x088fe400028f1421 */
[----:B------:R-:W-:Y:S02]  /*15c30*/  @!P4 LEA.HI.X R15, R13, R20, R29, 0x2, P1 ;  /* 0x000000140d0fc211 */ /* 0x000fe400008f141d */
[-C--:B0-----:R-:W-:Y:S02]  /*15c40*/  @!P2 LEA R8, P5, R25, R12.reuse, 0x2 ;  /* 0x0000000c1908a211 */ /* 0x081fe400078a10ff */
[----:B------:R-:W-:Y:S02]  /*15c50*/  @!P3 LEA R12, P1, R21, R12, 0x2 ;  /* 0x0000000c150cb211 */ /* 0x000fe400078210ff */
[----:B------:R-:W-:-:S02]  /*15c60*/  @!P2 LEA.HI.X R9, R25, R20, R28, 0x2, P5 ;  /* 0x000000141909a211 */ /* 0x000fc400028f141c */
[----:B------:R-:W-:Y:S01]  /*15c70*/  @!P3 LEA.HI.X R13, R21, R20, R24, 0x2, P1 ;  /* 0x00000014150db211 */ /* 0x000fe200008f1418 */
[----:B------:R3:W-:Y:S04]  /*15c80*/  @!P0 ST.E.64 desc[UR40][R10.64], R136 ;  /* 0x000000880a008985 */ /* 0x0007e8000c101b28 */
[----:B------:R3:W-:Y:S04]  /*15c90*/  @!P4 ST.E.64 desc[UR40][R14.64], R140 ;  /* 0x0000008c0e00c985 */ /* 0x0007e8000c101b28 */
[----:B------:R3:W-:Y:S04]  /*15ca0*/  @!P2 ST.E.64 desc[UR40][R8.64], R144 ;  /* 0x000000900800a985 */ /* 0x0007e8000c101b28 */
[----:B------:R3:W-:Y:S02]  /*15cb0*/  @!P3 ST.E.64 desc[UR40][R12.64], R148 ;  /* 0x000000940c00b985 */ /* 0x0007e4000c101b28 */
.L_x_14635:
[----:B------:R-:W-:Y:S05]  /*15cc0*/  BSYNC B1 ;  /* 0x0000000000017941 */ /* 0x000fea0003800000 */
.L_x_14634:
[----:B------:R-:W-:-:S03]  /*15cd0*/  UMOV UR4, 0xffffffff ;  /* 0xffffffff00047882 */ /* 0x000fc60000000000 */
[----:B------:R-:W-:Y:S05]  /*15ce0*/  BRA.DIV UR4, `(.L_x_14636) ;  /* 0x000000d204907947 */ /* 0x000fea000b800000 */
[----:B0-----:R-:W0:Y:S04]  /*15cf0*/  SHFL.IDX PT, R4, R4, 0x1, 0x1c1f ;  /* 0x003c1f0004047f89 */ /* 0x001e2800000e0000 */
[----:B------:R-:W4:Y:S02]  /*15d00*/  SHFL.IDX PT, R3, R3, 0x1, 0x1c1f ;  /* 0x003c1f0003037f89 */ /* 0x000f2400000e0000 */
.L_x_14874:
[----:B------:R-:W-:-:S13]  /*15d10*/  ISETP.GE.AND P0, PT, R152, R0, PT ;  /* 0x000000009800720c */ /* 0x000fda0003f06270 */
[----:B------:R-:W-:Y:S05]  /*15d20*/  @P0 BRA `(.L_x_14632) ;  /* 0x00000028008c0947 */ /* 0x000fea0003800000 */
[----:B------:R-:W5:Y:S01]  /*15d30*/  LDL R61, [R1+0xc8] ;  /* 0x0000c800013d7983 */ /* 0x000f620000100800 */
[----:B------:R-:W-:-:S03]  /*15d40*/  ULDC UR4, c[0x0][0xbc8] ;  /* 0x0002f20000047ab9 */ /* 0x000fc60000000800 */
        /* <DEDUP_REMOVED lines=17> */
[----:B---3--:R-:W3:Y:S04]  /*15e60*/  LDL R15, [R1+0x8c] ;  /* 0x00008c00010f7983 */ /* 0x008ee80000100800 */
        /* <DEDUP_REMOVED lines=14> */
[----:B------:R-:W3:Y:S04]  /*15f50*/  LDL R44, [R1+0x90] ;  /* 0x00009000012c7983 */ /* 0x000ee80000100800 */
[----:B------:R-:W3:Y:S04]  /*15f60*/  LDL R41, [R1+0x94] ;  /* 0x0000940001297983 */ /* 0x000ee80000100800 */
[----:B------:R-:W3:Y:S04]  /*15f70*/  LDL R40, [R1+0x130] ;  /* 0x0001300001287983 */ /* 0x000ee80000100800 */
[----:B------:R-:W3:Y:S04]  /*15f80*/  LDL R25, [R1+0x120] ;  /* 0x0001200001197983 */ /* 0x000ee80000100800 */
[----:B------:R-:W3:Y:S04]  /*15f90*/  LDL R13, [R1+0x11c] ;  /* 0x00011c00010d7983 */ /* 0x000ee80000100800 */
[----:B--2---:R-:W2:Y:S01]  /*15fa0*/  LDL R12, [R1+0xf4] ;  /* 0x0000f400010c7983 */ /* 0x004ea20000100800 */
[----:B-----5:R-:W-:-:S02]  /*15fb0*/  IMAD.MOV.U32 R76, RZ, RZ, R61 ;  /* 0x000000ffff4c7224 */ /* 0x020fc400078e003d */
[----:B----4-:R-:W-:Y:S02]  /*15fc0*/  IMAD.MOV.U32 R61, RZ, RZ, R60 ;  /* 0x000000ffff3d7224 */ /* 0x010fe400078e003c */
        /* <DEDUP_REMOVED lines=11> */
[----:B------:R-:W-:Y:S01]  /*16080*/  ISETP.GE.AND P2, PT, R68, UR4, PT ;  /* 0x0000000444007c0c */ /* 0x000fe2000bf46270 */
[----:B------:R-:W-:-:S02]  /*16090*/  IMAD.MOV.U32 R61, RZ, RZ, R57 ;  /* 0x000000ffff3d7224 */ /* 0x000fc400078e0039 */
[----:B------:R-:W-:Y:S01]  /*160a0*/  IMAD.MOV.U32 R77, RZ, RZ, R64 ;  /* 0x000000ffff4d7224 */ /* 0x000fe200078e0040 */
[----:B------:R-:W-:Y:S01]  /*160b0*/  MOV R64, R60 ;  /* 0x0000003c00407202 */ /* 0x000fe20000000f00 */
        /* <DEDUP_REMOVED lines=11> */
[----:B---3--:R-:W-:Y:S01]  /*16170*/  IMAD.MOV.U32 R24, RZ, RZ, R15 ;  /* 0x000000ffff187224 */ /* 0x008fe200078e000f */
[----:B------:R-:W-:Y:S01]  /*16180*/  ISETP.GE.AND P3, PT, R84, UR4, PT ;  /* 0x0000000454007c0c */ /* 0x000fe2000bf66270 */
[----:B------:R-:W-:Y:S01]  /*16190*/  IMAD.MOV.U32 R37, RZ, RZ, R33 ;  /* 0x000000ffff257224 */ /* 0x000fe200078e0021 */
[----:B------:R-:W3:Y:S01]  /*161a0*/  LDL R15, [R1+0x9c] ;  /* 0x00009c00010f7983 */ /* 0x000ee20000100800 */
[----:B------:R-:W-:Y:S02]  /*161b0*/  IMAD.MOV.U32 R36, RZ, RZ, R32 ;  /* 0x000000ffff247224 */ /* 0x000fe400078e0020 */
[----:B------:R-:W-:Y:S01]  /*161c0*/  IMAD.MOV.U32 R72, RZ, RZ, R65 ;  /* 0x000000ffff487224 */ /* 0x000fe200078e0041 */
[----:B------:R-:W-:Y:S01]  /*161d0*/  MOV R65, R61 ;  /* 0x0000003d00417202 */ /* 0x000fe20000000f00 */
        /* <DEDUP_REMOVED lines=15> */
[----:B------:R-:W-:Y:S02]  /*162d0*/  @!P2 IMAD.MOV.U32 R8, RZ, RZ, R3 ;  /* 0x000000ffff08a224 */ /* 0x000fe400078e0003 */
[----:B0-----:R-:W-:Y:S02]  /*162e0*/  @!P2 IMAD.MOV.U32 R9, RZ, RZ, R4 ;  /* 0x000000ffff09a224 */ /* 0x001fe400078e0004 */
[----:B------:R-:W-:Y:S02]  /*162f0*/  IMAD.MOV.U32 R33, RZ, RZ, R28 ;  /* 0x000000ffff217224 */ /* 0x000fe400078e001c */
[----:B------:R-:W-:Y:S02]  /*16300*/  IMAD.MOV.U32 R69, RZ, RZ, R65 ;  /* 0x000000ffff457224 */ /* 0x000fe400078e0041 */
[----:B------:R-:W-:-:S02]  /*16310*/  IMAD.MOV.U32 R65, RZ, RZ, R61 ;  /* 0x000000ffff417224 */ /* 0x000fc400078e003d */
[----:B------:R-:W-:Y:S02]  /*16320*/  IMAD.MOV.U32 R61, RZ, RZ, R57 ;  /* 0x000000ffff3d7224 */ /* 0x000fe400078e0039 */
[----:B------:R-:W-:Y:S02]  /*16330*/  IMAD.MOV.U32 R57, RZ, RZ, R53 ;  /* 0x000000ffff397224 */ /* 0x000fe400078e0035 */
[----:B------:R-:W-:-:S04]  /*16340*/  @!P2 IMAD.WIDE R8, R68, 0x4, R8 ;  /* 0x000000044408a825 */ /* 0x000fc800078e0208 */
[----:B------:R-:W-:Y:S02]  /*16350*/  IMAD.MOV.U32 R37, RZ, RZ, R29 ;  /* 0x000000ffff257224 */ /* 0x000fe400078e001d */
[----:B------:R-:W-:Y:S02]  /*16360*/  IMAD.MOV.U32 R53, RZ, RZ, R33 ;  /* 0x000000ffff357224 */ /* 0x000fe400078e0021 */
[----:B------:R-:W-:Y:S02]  /*16370*/  IMAD.MOV.U32 R29, RZ, RZ, R24 ;  /* 0x000000ffff1d7224 */ /* 0x000fe400078e0018 */
[----:B------:R-:W-:Y:S01]  /*16380*/  IMAD.MOV.U32 R68, RZ, RZ, R64 ;  /* 0x000000ffff447224 */ /* 0x000fe200078e0040 */
[----:B------:R-:W-:Y:S01]  /*16390*/  ISETP.GE.AND P0, PT, R89, UR4, PT ;  /* 0x0000000459007c0c */ /* 0x000fe2000bf06270 */
[----:B------:R-:W-:Y:S01]  /*163a0*/  IMAD.MOV.U32 R33, RZ, RZ, R14 ;  /* 0x000000ffff217224 */ /* 0x000fe200078e000e */
[----:B------:R-:W-:Y:S01]  /*163b0*/  @!P2 ST.E.64 desc[UR40][R8.64], R26 ;  /* 0x0000001a0800a985 */ /* 0x000fe2000c101b28 */
[----:B------:R-:W-:-:S02]  /*163c0*/  IMAD.MOV.U32 R64, RZ, RZ, R60 ;  /* 0x000000ffff407224 */ /* 0x000fc400078e003c */
[----:B------:R-:W-:Y:S01]  /*163d0*/  IMAD.MOV.U32 R14, RZ, RZ, R10 ;  /* 0x000000ffff0e7224 */ /* 0x000fe200078e000a */
[-C--:B------:R-:W-:Y:S01]  /*163e0*/  @!P3 LEA R10, P4, R84, R3.reuse, 0x2 ;  /* 0x00000003540ab211 */ /* 0x080fe200078810ff */
[----:B------:R-:W-:Y:S01]  /*163f0*/  IMAD.MOV.U32 R60, RZ, RZ, R56 ;  /* 0x000000ffff3c7224 */ /* 0x000fe200078e0038 */
[----:B------:R-:W-:Y:S01]  /*16400*/  MOV R56, R52 ;  /* 0x0000003400387202 */ /* 0x000fe20000000f00 */
[----:B------:R-:W-:Y:S01]  /*16410*/  IMAD.MOV.U32 R52, RZ, RZ, R29 ;  /* 0x000000ffff347224 */ /* 0x000fe200078e001d */
[----:B------:R-:W-:Y:S01]  /*16420*/  ISETP.GE.AND P1, PT, R80, UR4, PT ;  /* 0x0000000450007c0c */ /* 0x000fe2000bf26270 */
[----:B------:R-:W-:Y:S01]  /*16430*/  IMAD.MOV.U32 R29, RZ, RZ, R11 ;  /* 0x000000ffff1d7224 */ /* 0x000fe200078e000b */
[----:B------:R-:W-:Y:S01]  /*16440*/  @!P3 LEA.HI.X R11, R84, R4, R92, 0x2, P4 ;  /* 0x00000004540bb211 */ /* 0x000fe200020f145c */
[----:B------:R-:W4:Y:S04]  /*16450*/  LDL R24, [R1+0x140] ;  /* 0x0001400001187983 */ /* 0x000f280000100800 */
[----:B------:R-:W5:Y:S04]  /*16460*/  LDL R92, [R1+0x160] ;  /* 0x00016000015c7983 */ /* 0x000f680000100800 */
[----:B------:R-:W2:Y:S04]  /*16470*/  LDL R84, [R1+0x164] ;  /* 0x0001640001547983 */ /* 0x000ea80000100800 */
[----:B------:R0:W-:Y:S02]  /*16480*/  @!P3 ST.E.64 desc[UR40][R10.64], R30 ;  /* 0x0000001e0a00b985 */ /* 0x0001e4000c101b28 */
[----:B0-----:R-:W-:-:S04]  /*16490*/  @!P0 LEA R10, P4, R89, R3, 0x2 ;  /* 0x00000003590a8211 */ /* 0x001fc800078810ff */
[----:B-----5:R-:W-:Y:S02]  /*164a0*/  @!P0 LEA.HI.X R11, R89, R4, R92, 0x2, P4 ;  /* 0x00000004590b8211 */ /* 0x020fe400020f145c */
[----:B------:R-:W5:Y:S01]  /*164b0*/  LDL R89, [R1+0x15c] ;  /* 0x00015c0001597983 */ /* 0x000f620000100800 */
[----:B------:R-:W-:Y:S02]  /*164c0*/  ISETP.GE.AND P2, PT, R88, UR4, PT ;  /* 0x0000000458007c0c */ /* 0x000fe4000bf46270 */
[----:B------:R-:W-:-:S04]  /*164d0*/  @!P1 LEA R8, P5, R80, R3, 0x2 ;  /* 0x0000000350089211 */ /* 0x000fc800078a10ff */
[----:B--2---:R-:W-:-:S05]  /*164e0*/  @!P1 LEA.HI.X R9, R80, R4, R84, 0x2, P5 ;  /* 0x0000000450099211 */ /* 0x004fca00028f1454 */
[----:B------:R0:W-:Y:S02]  /*164f0*/  @!P1 ST.E.64 desc[UR40][R8.64], R34 ;  /* 0x0000002208009985 */ /* 0x0001e4000c101b28 */
[----:B0-----:R-:W-:-:S04]  /*16500*/  @!P2 LEA R8, P5, R88, R3, 0x2 ;  /* 0x000000035808a211 */ /* 0x001fc800078a10ff */
[----:B-----5:R-:W-:Y:S02]  /*16510*/  @!P2 LEA.HI.X R9, R88, R4, R89, 0x2, P5 ;  /* 0x000000045809a211 */ /* 0x020fe400028f1459 */
[----:B------:R-:W2:Y:S01]  /*16520*/  LDL R88, [R1+0x158] ;  /* 0x0001580001587983 */ /* 0x000ea20000100800 */
[----:B------:R-:W-:-:S03]  /*16530*/  ISETP.GE.AND P3, PT, R85, UR4, PT ;  /* 0x0000000455007c0c */ /* 0x000fc6000bf66270 */
[----:B------:R0:W-:Y:S10]  /*16540*/  @!P0 ST.E.64 desc[UR40][R10.64], R38 ;  /* 0x000000260a008985 */ /* 0x0001f4000c101b28 */
[----:B0-----:R-:W-:-:S04]  /*16550*/  @!P3 LEA R10, P4, R85, R3, 0x2 ;  /* 0x00000003550ab211 */ /* 0x001fc800078810ff */
[----:B--2---:R-:W-:Y:S02]  /*16560*/  @!P3 LEA.HI.X R11, R85, R4, R88, 0x2, P4 ;  /* 0x00000004550bb211 */ /* 0x004fe400020f1458 */
[----:B------:R-:W2:Y:S01]  /*16570*/  LDL R85, [R1+0x154] ;  /* 0x0001540001557983 */ /* 0x000ea20000100800 */
[----:B------:R-:W-:Y:S01]  /*16580*/  ISETP.GE.AND P1, PT, R81, UR4, PT ;  /* 0x0000000451007c0c */ /* 0x000fe2000bf26270 */
[----:B------:R-:W-:Y:S02]  /*16590*/  IMAD.MOV.U32 R80, RZ, RZ, R69 ;  /* 0x000000ffff507224 */ /* 0x000fe400078e0045 */
[----:B------:R-:W-:Y:S02]  /*165a0*/  IMAD.MOV.U32 R84, RZ, RZ, R68 ;  /* 0x000000ffff547224 */ /* 0x000fe400078e0044 */
[----:B------:R-:W-:Y:S02]  /*165b0*/  IMAD.MOV.U32 R69, RZ, RZ, R65 ;  /* 0x000000ffff457224 */ /* 0x000fe400078e0041 */
[----:B------:R-:W-:-:S02]  /*165c0*/  IMAD.MOV.U32 R68, RZ, RZ, R64 ;  /* 0x000000ffff447224 */ /* 0x000fc400078e0040 */
[----:B---3--:R-:W-:Y:S02]  /*165d0*/  IMAD.MOV.U32 R28, RZ, RZ, R15 ;  /* 0x000000ffff1c7224 */ /* 0x008fe400078e000f */
[----:B------:R-:W-:Y:S01]  /*165e0*/  IMAD.MOV.U32 R65, RZ, RZ, R61 ;  /* 0x000000ffff417224 */ /* 0x000fe200078e003d */
[----:B------:R0:W-:Y:S01]  /*165f0*/  @!P2 ST.E.64 desc[UR40][R8.64], R42 ;  /* 0x0000002a0800a985 */ /* 0x0001e2000c101b28 */
[----:B------:R-:W-:Y:S02]  /*16600*/  IMAD.MOV.U32 R64, RZ, RZ, R60 ;  /* 0x000000ffff407224 */ /* 0x000fe400078e003c */
[----:B------:R-:W-:Y:S01]  /*16610*/  IMAD.MOV.U32 R61, RZ, RZ, R57 ;  /* 0x000000ffff3d7224 */ /* 0x000fe200078e0039 */
[----:B------:R-:W-:Y:S01]  /*16620*/  ISETP.GE.AND P0, PT, R77, UR4, PT ;  /* 0x000000044d007c0c */ /* 0x000fe2000bf06270 */
[----:B------:R-:W-:Y:S01]  /*16630*/  IMAD.MOV.U32 R60, RZ, RZ, R56 ;  /* 0x000000ffff3c7224 */ /* 0x000fe200078e0038 */
[----:B------:R-:W3:Y:S01]  /*16640*/  LDL R15, [R1+0x74] ;  /* 0x00007400010f7983 */ /* 0x000ee20000100800 */
[----:B------:R-:W-:-:S02]  /*16650*/  IMAD.MOV.U32 R57, RZ, RZ, R53 ;  /* 0x000000ffff397224 */ /* 0x000fc400078e0035 */
[----:B------:R-:W-:Y:S02]  /*16660*/  IMAD.MOV.U32 R56, RZ, RZ, R52 ;  /* 0x000000ffff387224 */ /* 0x000fe400078e0034 */
[----:B------:R-:W-:Y:S02]  /*16670*/  IMAD.MOV.U32 R53, RZ, RZ, R33 ;  /* 0x000000ffff357224 */ /* 0x000fe400078e0021 */
[----:B------:R-:W-:Y:S02]  /*16680*/  IMAD.MOV.U32 R52, RZ, RZ, R29 ;  /* 0x000000ffff347224 */ /* 0x000fe400078e001d */
[----:B------:R-:W-:Y:S01]  /*16690*/  IMAD.MOV.U32 R89, RZ, RZ, R68 ;  /* 0x000000ffff597224 */ /* 0x000fe200078e0044 */
[----:B0-----:R-:W-:Y:S01]  /*166a0*/  @!P1 LEA R8, P5, R81, R3, 0x2 ;  /* 0x0000000351089211 */ /* 0x001fe200078a10ff */
        /* <DEDUP_REMOVED lines=11> */
[----:B--2---:R-:W-:Y:S01]  /*16760*/  @!P1 LEA.HI.X R9, R81, R4, R85, 0x2, P5 ;  /* 0x0000000451099211 */ /* 0x004fe200028f1455 */
[----:B------:R-:W-:Y:S01]  /*16770*/  IMAD.MOV.U32 R85, RZ, RZ, R69 ;  /* 0x000000ffff557224 */ /* 0x000fe200078e0045 */
[----:B------:R0:W-:Y:S01]  /*16780*/  @!P3 ST.E.64 desc[UR40][R10.64], R46 ;  /* 0x0000002e0a00b985 */ /* 0x0001e2000c101b28 */
[----:B------:R-:W-:Y:S02]  /*16790*/  IMAD.MOV.U32 R69, RZ, RZ, R64 ;  /* 0x000000ffff457224 */ /* 0x000fe400078e0040 */
[----:B------:R-:W-:Y:S01]  /*167a0*/  IMAD.MOV.U32 R64, RZ, RZ, R57 ;  /* 0x000000ffff407224 */ /* 0x000fe200078e0039 */
[----:B------:R-:W-:Y:S01]  /*167b0*/  MOV R28, R20 ;  /* 0x00000014001c7202 */ /* 0x000fe20000000f00 */
[----:B------:R-:W-:Y:S01]  /*167c0*/  IMAD.MOV.U32 R57, RZ, RZ, R52 ;  /* 0x000000ffff397224 */ /* 0x000fe200078e0034 */
[----:B------:R-:W-:Y:S01]  /*167d0*/  ISETP.GE.AND P2, PT, R76, UR4, PT ;  /* 0x000000044c007c0c */ /* 0x000fe2000bf46270 */
[----:B------:R-:W2:Y:S01]  /*167e0*/  LDL R52, [R1+0x124] ;  /* 0x0001240001347983 */ /* 0x000ea20000100800 */
[----:B------:R-:W-:-:S02]  /*167f0*/  IMAD.MOV.U32 R88, RZ, RZ, R65 ;  /* 0x000000ffff587224 */ /* 0x000fc400078e0041 */
[----:B------:R-:W-:Y:S01]  /*16800*/  IMAD.MOV.U32 R81, RZ, RZ, R68 ;  /* 0x000000ffff517224 */ /* 0x000fe200078e0044 */
[----:B------:R-:W5:Y:S01]  /*16810*/  LDL R33, [R1+0x108] ;  /* 0x0001080001217983 */ /* 0x000f620000100800 */
[----:B----4-:R-:W-:Y:S01]  /*16820*/  IMAD.MOV.U32 R53, RZ, RZ, R24 ;  /* 0x000000ffff357224 */ /* 0x010fe200078e0018 */
[C---:B0-----:R-:W-:Y:S01]  /*16830*/  @!P0 LEA R10, P4, R77.reuse, R3, 0x2 ;  /* 0x000000034d0a8211 */ /* 0x041fe200078810ff */
[----:B------:R-:W-:Y:S01]  /*16840*/  IMAD.MOV.U32 R68, RZ, RZ, R61 ;  /* 0x000000ffff447224 */ /* 0x000fe200078e003d */
[----:B------:R-:W-:Y:S01]  /*16850*/  MOV R61, R56 ;  /* 0x00000038003d7202 */ /* 0x000fe20000000f00 */
[----:B------:R-:W-:Y:S01]  /*16860*/  IMAD.MOV.U32 R65, RZ, RZ, R60 ;  /* 0x000000ffff417224 */ /* 0x000fe200078e003c */
[----:B------:R-:W-:Y:S01]  /*16870*/  @!P0 LEA.HI.X R11, R77, R4, R88, 0x2, P4 ;  /* 0x000000044d0b8211 */ /* 0x000fe200020f1458 */
[----:B------:R-:W-:Y:S01]  /*16880*/  IMAD.MOV.U32 R29, RZ, RZ, R21 ;  /* 0x000000ffff1d7224 */ /* 0x000fe200078e0015 */
[----:B------:R0:W-:Y:S01]  /*16890*/  @!P1 ST.E.64 desc[UR40][R8.64], R50 ;  /* 0x0000003208009985 */ /* 0x0001e2000c101b28 */
[----:B------:R-:W-:-:S02]  /*168a0*/  IMAD.MOV.U32 R77, RZ, RZ, R69 ;  /* 0x000000ffff4d7224 */ /* 0x000fc400078e0045 */
[----:B------:R-:W-:Y:S01]  /*168b0*/  IMAD.MOV.U32 R60, RZ, RZ, R53 ;  /* 0x000000ffff3c7224 */ /* 0x000fe200078e0035 */
[----:B------:R-:W-:Y:S01]  /*168c0*/  ISETP.GE.AND P3, PT, R73, UR4, PT ;  /* 0x0000000449007c0c */ /* 0x000fe2000bf66270 */
[----:B------:R-:W-:Y:S01]  /*168d0*/  IMAD.MOV.U32 R69, RZ, RZ, R68 ;  /* 0x000000ffff457224 */ /* 0x000fe200078e0044 */
[----:B------:R-:W4:Y:S01]  /*168e0*/  LDL R24, [R1+0x110] ;  /* 0x0001100001187983 */ /* 0x000f220000100800 */
[----:B------:R-:W-:Y:S02]  /*168f0*/  IMAD.MOV.U32 R68, RZ, RZ, R65 ;  /* 0x000000ffff447224 */ /* 0x000fe400078e0041 */
[----:B------:R-:W-:Y:S01]  /*16900*/  IMAD.MOV.U32 R56, RZ, RZ, R29 ;  /* 0x000000ffff387224 */ /* 0x000fe200078e001d */
[----:B------:R-:W3:Y:S01]  /*16910*/  LDL R20, [R1+0x78] ;  /* 0x0000780001147983 */ /* 0x000ee20000100800 */
[----:B------:R-:W-:Y:S02]  /*16920*/  IMAD.MOV.U32 R65, RZ, RZ, R64 ;  /* 0x000000ffff417224 */ /* 0x000fe400078e0040 */
[----:B------:R-:W-:Y:S01]  /*16930*/  IMAD.MOV.U32 R53, RZ, RZ, R28 ;  /* 0x000000ffff357224 */ /* 0x000fe200078e001c */
[----:B0-----:R-:W-:Y:S01]  /*16940*/  @!P2 LEA R8, P5, R76, R3, 0x2 ;  /* 0x000000034c08a211 */ /* 0x001fe200078a10ff */
[----:B------:R-:W-:Y:S01]  /*16950*/  IMAD.MOV.U32 R64, RZ, RZ, R61 ;  /* 0x000000ffff407224 */ /* 0x000fe200078e003d */
[----:B------:R0:W-:Y:S01]  /*16960*/  @!P0 ST.E.64 desc[UR40][R10.64], R54 ;  /* 0x000000360a008985 */ /* 0x0001e2000c101b28 */
[----:B------:R-:W-:-:S02]  /*16970*/  IMAD.MOV.U32 R61, RZ, RZ, R60 ;  /* 0x000000ffff3d7224 */ /* 0x000fc400078e003c */
[----:B------:R-:W-:Y:S01]  /*16980*/  IMAD.MOV.U32 R60, RZ, RZ, R57 ;  /* 0x000000ffff3c7224 */ /* 0x000fe200078e0039 */
[----:B------:R-:W-:Y:S01]  /*16990*/  ISETP.GE.AND P1, PT, R72, UR4, PT ;  /* 0x0000000448007c0c */ /* 0x000fe2000bf26270 */
[----:B------:R-:W-:Y:S01]  /*169a0*/  IMAD.MOV.U32 R57, RZ, RZ, R56 ;  /* 0x000000ffff397224 */ /* 0x000fe200078e0038 */
[----:B------:R-:W5:Y:S01]  /*169b0*/  LDL R21, [R1+0x7c] ;  /* 0x00007c0001157983 */ /* 0x000f620000100800 */
[----:B------:R-:W-:-:S03]  /*169c0*/  IMAD.MOV.U32 R56, RZ, RZ, R53 ;  /* 0x000000ffff387224 */ /* 0x000fc600078e0035 */
[----:B------:R-:W5:Y:S04]  /*169d0*/  LDL R29, [R1+0x70] ;  /* 0x00007000011d7983 */ /* 0x000f680000100800 */
[----:B------:R-:W5:Y:S01]  /*169e0*/  LDL R28, [R1+0x6c] ;  /* 0x00006c00011c7983 */ /* 0x000f620000100800 */
[----:B--2---:R-:W-:Y:S02]  /*169f0*/  IMAD.MOV.U32 R53, RZ, RZ, R52 ;  /* 0x000000ffff357224 */ /* 0x004fe400078e0034 */
[----:B------:R-:W-:Y:S02]  /*16a00*/  IMAD.MOV.U32 R52, RZ, RZ, R49 ;  /* 0x000000ffff347224 */ /* 0x000fe400078e0031 */
[----:B------:R-:W-:Y:S02]  /*16a10*/  IMAD.MOV.U32 R49, RZ, RZ, R48 ;  /* 0x000000ffff317224 */ /* 0x000fe400078e0030 */
[----:B------:R-:W-:-:S02]  /*16a20*/  IMAD.MOV.U32 R48, RZ, RZ, R45 ;  /* 0x000000ffff307224 */ /* 0x000fc400078e002d */
[----:B------:R-:W-:Y:S02]  /*16a30*/  IMAD.MOV.U32 R45, RZ, RZ, R44 ;  /* 0x000000ffff2d7224 */ /* 0x000fe400078e002c */
[----:B------:R-:W-:Y:S01]  /*16a40*/  IMAD.MOV.U32 R44, RZ, RZ, R41 ;  /* 0x000000ffff2c7224 */ /* 0x000fe200078e0029 */
[----:B------:R-:W-:Y:S02]  /*16a50*/  MOV R41, R40 ;  /* 0x0000002800297202 */ /* 0x000fe40000000f00 */
[----:B------:R-:W2:Y:S01]  /*16a60*/  LDL R40, [R1+0x12c] ;  /* 0x00012c0001287983 */ /* 0x000ea20000100800 */
[----:B------:R-:W-:Y:S01]  /*16a70*/  @!P2 LEA.HI.X R9, R76, R4, R77, 0x2, P5 ;  /* 0x000000044c09a211 */ /* 0x000fe200028f144d */
        /* <DEDUP_REMOVED lines=15> */
[----:B--2---:R-:W-:Y:S02]  /*16b70*/  IMAD.MOV.U32 R41, RZ, RZ, R40 ;  /* 0x000000ffff297224 */ /* 0x004fe400078e0028 */
[----:B------:R-:W2:Y:S01]  /*16b80*/  LDL R40, [R1+0x84] ;  /* 0x0000840001287983 */ /* 0x000ea20000100800 */
[----:B0-----:R-:W-:-:S04]  /*16b90*/  @!P3 LEA R10, P4, R73, R3, 0x2 ;  /* 0x00000003490ab211 */ /* 0x001fc800078810ff */
[----:B------:R-:W-:Y:S01]  /*16ba0*/  @!P3 LEA.HI.X R11, R73, R4, R76, 0x2, P4 ;  /* 0x00000004490bb211 */ /* 0x000fe200020f144c */
[----:B------:R-:W-:Y:S02]  /*16bb0*/  IMAD.MOV.U32 R73, RZ, RZ, R69 ;  /* 0x000000ffff497224 */ /* 0x000fe400078e0045 */
[----:B------:R-:W-:Y:S02]  /*16bc0*/  IMAD.MOV.U32 R69, RZ, RZ, R68 ;  /* 0x000000ffff457224 */ /* 0x000fe400078e0044 */
[----:B------:R-:W-:Y:S01]  /*16bd0*/  IMAD.MOV.U32 R68, RZ, RZ, R65 ;  /* 0x000000ffff447224 */ /* 0x000fe200078e0041 */
[----:B------:R-:W-:Y:S01]  /*16be0*/  MOV R65, R64 ;  /* 0x0000004000417202 */ /* 0x000fe20000000f00 */
        /* <DEDUP_REMOVED lines=9> */
[----:B------:R0:W-:Y:S01]  /*16c80*/  @!P2 ST.E.64 desc[UR40][R8.64], R58 ;  /* 0x0000003a0800a985 */ /* 0x0001e2000c101b28 */
[----:B------:R-:W-:-:S02]  /*16c90*/  IMAD.MOV.U32 R45, RZ, RZ, R44 ;  /* 0x000000ffff2d7224 */ /* 0x000fc400078e002c */
[----:B------:R-:W-:Y:S01]  /*16ca0*/  IMAD.MOV.U32 R44, RZ, RZ, R41 ;  /* 0x000000ffff2c7224 */ /* 0x000fe200078e0029 */
[----:B0-----:R-:W-:-:S04]  /*16cb0*/  @!P1 LEA R8, P5, R72, R3, 0x2 ;  /* 0x0000000348089211 */ /* 0x001fc800078a10ff */
[----:B------:R-:W-:Y:S01]  /*16cc0*/  @!P1 LEA.HI.X R9, R72, R4, R73, 0x2, P5 ;  /* 0x0000000448099211 */ /* 0x000fe200028f1449 */
[----:B------:R-:W-:Y:S02]  /*16cd0*/  IMAD.MOV.U32 R72, RZ, RZ, R57 ;  /* 0x000000ffff487224 */ /* 0x000fe400078e0039 */
[----:B------:R-:W-:Y:S02]  /*16ce0*/  IMAD.MOV.U32 R57, RZ, RZ, R49 ;  /* 0x000000ffff397224 */ /* 0x000fe400078e0031 */
[----:B--2---:R-:W-:Y:S02]  /*16cf0*/  IMAD.MOV.U32 R41, RZ, RZ, R40 ;  /* 0x000000ffff297224 */ /* 0x004fe400078e0028 */
[----:B------:R-:W-:Y:S02]  /*16d00*/  IMAD.MOV.U32 R40, RZ, RZ, R37 ;  /* 0x000000ffff287224 */ /* 0x000fe400078e0025 */
[----:B------:R-:W-:Y:S02]  /*16d10*/  IMAD.MOV.U32 R37, RZ, RZ, R36 ;  /* 0x000000ffff257224 */ /* 0x000fe400078e0024 */
[----:B------:R-:W-:-:S02]  /*16d20*/  IMAD.MOV.U32 R36, RZ, RZ, R32 ;  /* 0x000000ffff247224 */ /* 0x000fc400078e0020 */
[----:B------:R-:W-:Y:S02]  /*16d30*/  IMAD.MOV.U32 R32, RZ, RZ, R25 ;  /* 0x000000ffff207224 */ /* 0x000fe400078e0019 */
[----:B------:R-:W-:Y:S02]  /*16d40*/  IMAD.MOV.U32 R25, RZ, RZ, R13 ;  /* 0x000000ffff197224 */ /* 0x000fe400078e000d */
[----:B------:R-:W-:Y:S02]  /*16d50*/  IMAD.MOV.U32 R13, RZ, RZ, R12 ;  /* 0x000000ffff0d7224 */ /* 0x000fe400078e000c */
[----:B------:R-:W2:Y:S01]  /*16d60*/  LDL R12, [R1+0x104] ;  /* 0x00010400010c7983 */ /* 0x000ea20000100800 */
[----:B------:R-:W-:-:S03]  /*16d70*/  IMAD.MOV.U32 R49, RZ, RZ, R37 ;  /* 0x000000ffff317224 */ /* 0x000fc600078e0025 */
[----:B------:R-:W4:Y:S01]  /*16d80*/  LDL R37, [R1+0x10c] ;  /* 0x00010c0001257983 */ /* 0x000f220000100800 */
[----:B------:R-:W-:Y:S01]  /*16d90*/  ISETP.GE.AND P0, PT, R80, UR4, PT ;  /* 0x0000000450007c0c */ /* 0x000fe2000bf06270 */
[----:B------:R-:W-:Y:S01]  /*16da0*/  IMAD.MOV.U32 R88, RZ, RZ, R65 ;  /* 0x000000ffff587224 */ /* 0x000fe200078e0041 */
[----:B------:R-:W-:Y:S01]  /*16db0*/  MOV R77, R68 ;  /* 0x00000044004d7202 */ /* 0x000fe20000000f00 */
[----:B------:R0:W-:Y:S01]  /*16dc0*/  @!P3 ST.E.64 desc[UR40][R10.64], R62 ;  /* 0x0000003e0a00b985 */ /* 0x0001e2000c101b28 */
[----:B------:R-:W-:Y:S02]  /*16dd0*/  IMAD.MOV.U32 R65, RZ, RZ, R60 ;  /* 0x000000ffff417224 */ /* 0x000fe400078e003c */
[----:B------:R-:W-:Y:S02]  /*16de0*/  IMAD.MOV.U32 R76, RZ, RZ, R61 ;  /* 0x000000ffff4c7224 */ /* 0x000fe400078e003d */
[----:B------:R-:W-:Y:S02]  /*16df0*/  IMAD.MOV.U32 R60, RZ, RZ, R56 ;  /* 0x000000ffff3c7224 */ /* 0x000fe400078e0038 */
[----:B------:R-:W-:-:S02]  /*16e00*/  IMAD.MOV.U32 R68, RZ, RZ, R53 ;  /* 0x000000ffff447224 */ /* 0x000fc400078e0035 */
[----:B------:R-:W-:Y:S02]  /*16e10*/  IMAD.MOV.U32 R73, RZ, RZ, R69 ;  /* 0x000000ffff497224 */ /* 0x000fe400078e0045 */
[----:B------:R-:W-:Y:S01]  /*16e20*/  IMAD.MOV.U32 R61, RZ, RZ, R48 ;  /* 0x000000ffff3d7224 */ /* 0x000fe200078e0030 */
[C---:B0-----:R-:W-:Y:S01]  /*16e30*/  @!P0 LEA R10, P4, R80.reuse, R3, 0x2 ;  /* 0x00000003500a8211 */ /* 0x041fe200078810ff */
[----:B------:R-:W-:Y:S02]  /*16e40*/  IMAD.MOV.U32 R56, RZ, RZ, R45 ;  /* 0x000000ffff387224 */ /* 0x000fe400078e002d */
[----:B------:R-:W-:Y:S01]  /*16e50*/  IMAD.MOV.U32 R69, RZ, RZ, R64 ;  /* 0x000000ffff457224 */ /* 0x000fe200078e0040 */
[----:B------:R-:W-:Y:S01]  /*16e60*/  @!P0 LEA.HI.X R11, R80, R4, R88, 0x2, P4 ;  /* 0x00000004500b8211 */ /* 0x000fe200020f1458 */
        /* <DEDUP_REMOVED lines=9> */
[----:B------:R-:W-:Y:S01]  /*16f00*/  IMAD.MOV.U32 R76, RZ, RZ, R72 ;  /* 0x000000ffff4c7224 */ /* 0x000fe200078e0048 */
[----:B------:R-:W5:Y:S01]  /*16f10*/  LDL R25, [R1+0xfc] ;  /* 0x0000fc0001197983 */ /* 0x000f620000100800 */
[----:B------:R-:W-:Y:S02]  /*16f20*/  IMAD.MOV.U32 R56, RZ, RZ, R48 ;  /* 0x000000ffff387224 */ /* 0x000fe400078e0030 */
[----:B------:R-:W-:Y:S02]  /*16f30*/  IMAD.MOV.U32 R72, RZ, RZ, R64 ;  /* 0x000000ffff487224 */ /* 0x000fe400078e0040 */
[----:B------:R-:W-:Y:S02]  /*16f40*/  IMAD.MOV.U32 R64, RZ, RZ, R53 ;  /* 0x000000ffff407224 */ /* 0x000fe400078e0035 */
[----:B------:R-:W-:-:S02]  /*16f50*/  IMAD.MOV.U32 R53, RZ, RZ, R52 ;  /* 0x000000ffff357224 */ /* 0x000fc400078e0034 */
[----:B------:R-:W-:Y:S02]  /*16f60*/  IMAD.MOV.U32 R52, RZ, RZ, R44 ;  /* 0x000000ffff347224 */ /* 0x000fe400078e002c */
[----:B------:R-:W-:Y:S02]  /*16f70*/  IMAD.MOV.U32 R40, RZ, RZ, R36 ;  /* 0x000000ffff287224 */ /* 0x000fe400078e0024 */
[----:B------:R-:W5:Y:S01]  /*16f80*/  LDL R36, [R1+0xf8] ;  /* 0x0000f80001247983 */ /* 0x000f620000100800 */
[----:B--2---:R-:W-:Y:S01]  /*16f90*/  MOV R41, R12 ;  /* 0x0000000c00297202 */ /* 0x004fe20000000f00 */
[----:B----4-:R-:W-:Y:S02]  /*16fa0*/  IMAD.MOV.U32 R48, RZ, RZ, R37 ;  /* 0x000000ffff307224 */ /* 0x010fe400078e0025 */
[----:B------:R-:W-:Y:S02]  /*16fb0*/  IMAD.MOV.U32 R37, RZ, RZ, R24 ;  /* 0x000000ffff257224 */ /* 0x000fe400078e0018 */
[----:B---3--:R-:W-:-:S02]  /*16fc0*/  IMAD.MOV.U32 R24, RZ, RZ, R20 ;  /* 0x000000ffff187224 */ /* 0x008fc400078e0014 */
[----:B------:R-:W-:Y:S02]  /*16fd0*/  IMAD.MOV.U32 R20, RZ, RZ, R14 ;  /* 0x000000ffff147224 */ /* 0x000fe400078e000e */
[----:B------:R-:W-:Y:S01]  /*16fe0*/  IMAD.MOV.U32 R44, RZ, RZ, R41 ;  /* 0x000000ffff2c7224 */ /* 0x000fe200078e0029 */
[----:B------:R-:W2:Y:S01]  /*16ff0*/  LDL R14, [R1+0x80] ;  /* 0x00008000010e7983 */ /* 0x000ea20000100800 */
[----:B-----5:R-:W-:Y:S02]  /*17000*/  IMAD.MOV.U32 R41, RZ, RZ, R33 ;  /* 0x000000ffff297224 */ /* 0x020fe400078e0021 */
[----:B------:R-:W-:Y:S02]  /*17010*/  IMAD.MOV.U32 R33, RZ, RZ, R21 ;  /* 0x000000ffff217224 */ /* 0x000fe400078e0015 */
[----:B------:R-:W-:Y:S02]  /*17020*/  IMAD.MOV.U32 R21, RZ, RZ, R15 ;  /* 0x000000ffff157224 */ /* 0x000fe400078e000f */
[----:B------:R-:W3:Y:S01]  /*17030*/  LDL R15, [R1+0x118] ;  /* 0x00011800010f7983 */ /* 0x000ee20000100800 */
[----:B------:R-:W-:-:S02]  /*17040*/  ISETP.GE.AND P2, PT, R84, UR4, PT ;  /* 0x0000000454007c0c */ /* 0x000fc4000bf46270 */
[----:B------:R-:W-:Y:S01]  /*17050*/  ISETP.GE.AND P3, PT, R93, UR4, PT ;  /* 0x000000045d007c0c */ /* 0x000fe2000bf66270 */
[----:B------:R-:W-:Y:S01]  /*17060*/  @!P1 ST.E.64 desc[UR40][R8.64], R66 ;  /* 0x0000004208009985 */ /* 0x000fe2000c101b28 */
[----:B------:R-:W-:Y:S01]  /*17070*/  ISETP.GE.AND P1, PT, R89, UR4, PT ;  /* 0x0000000459007c0c */ /* 0x000fe2000bf26270 */
[----:B------:R-:W-:Y:S02]  /*17080*/  IMAD.MOV.U32 R32, RZ, RZ, R13 ;  /* 0x000000ffff207224 */ /* 0x000fe400078e000d */
[----:B------:R0:W-:Y:S06]  /*17090*/  @!P0 ST.E.64 desc[UR40][R10.64], R70 ;  /* 0x000000460a008985 */ /* 0x0001ec000c101b28 */
[----:B------:R-:W-:-:S04]  /*170a0*/  @!P2 LEA R12, P5, R84, R3, 0x2 ;  /* 0x00000003540ca211 */ /* 0x000fc800078a10ff */
[----:B------:R-:W-:Y:S02]  /*170b0*/  @!P2 LEA.HI.X R13, R84, R4, R88, 0x2, P5 ;  /* 0x00000004540da211 */ /* 0x000fe400028f1458 */
[----:B------:R-:W-:Y:S01]  /*170c0*/  MOV R88, R68 ;  /* 0x0000004400587202 */ /* 0x000fe20000000f00 */
[----:B------:R-:W-:Y:S01]  /*170d0*/  IMAD.MOV.U32 R68, RZ, RZ, R52 ;  /* 0x000000ffff447224 */ /* 0x000fe200078e0034 */
[----:B------:R-:W-:Y:S01]  /*170e0*/  ISETP.GE.AND P0, PT, R85, UR4, PT ;  /* 0x0000000455007c0c */ /* 0x000fe2000bf06270 */
[----:B------:R-:W-:Y:S02]  /*170f0*/  IMAD.MOV.U32 R52, RZ, RZ, R48 ;  /* 0x000000ffff347224 */ /* 0x000fe400078e0030 */
[----:B------:R-:W-:Y:S01]  /*17100*/  IMAD.MOV.U32 R48, RZ, RZ, R41 ;  /* 0x000000ffff307224 */ /* 0x000fe200078e0029 */
[----:B------:R1:W-:Y:S01]  /*17110*/  @!P2 ST.E.64 desc[UR40][R12.64], R74 ;  /* 0x0000004a0c00a985 */ /* 0x0003e2000c101b28 */
[----:B------:R-:W-:Y:S01]  /*17120*/  IMAD.MOV.U32 R96, RZ, RZ, R80 ;  /* 0x000000ffff607224 */ /* 0x000fe200078e0050 */
[----:B------:R-:W-:Y:S01]  /*17130*/  ISETP.GE.AND P2, PT, R81, UR4, PT ;  /* 0x0000000451007c0c */ /* 0x000fe2000bf46270 */
[----:B------:R-:W-:-:S02]  /*17140*/  IMAD.MOV.U32 R84, RZ, RZ, R64 ;  /* 0x000000ffff547224 */ /* 0x000fc400078e0040 */
[----:B------:R-:W-:Y:S02]  /*17150*/  IMAD.MOV.U32 R92, RZ, RZ, R72 ;  /* 0x000000ffff5c7224 */ /* 0x000fe400078e0048 */
[----:B------:R-:W-:Y:S01]  /*17160*/  IMAD.MOV.U32 R80, RZ, RZ, R20 ;  /* 0x000000ffff507224 */ /* 0x000fe200078e0014 */
[C---:B------:R-:W-:Y:S01]  /*17170*/  @!P1 LEA R20, P5, R89.reuse, R3, 0x2 ;  /* 0x0000000359149211 */ /* 0x040fe200078a10ff */
[----:B------:R-:W-:Y:S02]  /*17180*/  IMAD.MOV.U32 R72, RZ, RZ, R56 ;  /* 0x000000ffff487224 */ /* 0x000fe400078e0038 */
[----:B------:R-:W-:Y:S02]  /*17190*/  IMAD.MOV.U32 R56, RZ, RZ, R37 ;  /* 0x000000ffff387224 */ /* 0x000fe400078e0025 */
[----:B------:R-:W-:Y:S02]  /*171a0*/  IMAD.MOV.U32 R37, RZ, RZ, R33 ;  /* 0x000000ffff257224 */ /* 0x000fe400078e0021 */
[----:B------:R-:W-:Y:S01]  /*171b0*/  IMAD.MOV.U32 R33, RZ, RZ, R21 ;  /* 0x000000ffff217224 */ /* 0x000fe200078e0015 */
[----:B------:R-:W-:-:S02]  /*171c0*/  @!P1 LEA.HI.X R21, R89, R4, R92, 0x2, P5 ;  /* 0x0000000459159211 */ /* 0x000fc400028f145c */
[----:B0-----:R-:W-:-:S04]  /*171d0*/  @!P2 LEA R10, P5, R81, R3, 0x2 ;  /* 0x00000003510aa211 */ /* 0x001fc800078a10ff */
[----:B------:R-:W-:Y:S01]  /*171e0*/  @!P2 LEA.HI.X R11, R81, R4, R84, 0x2, P5 ;  /* 0x00000004510ba211 */ /* 0x000fe200028f1454 */
[----:B--2---:R-:W-:Y:S01]  /*171f0*/  IMAD.MOV.U32 R41, RZ, RZ, R14 ;  /* 0x000000ffff297224 */ /* 0x004fe200078e000e */
[----:B------:R-:W-:Y:S01]  /*17200*/  @!P3 LEA R14, P4, R93, R3, 0x2 ;  /* 0x000000035d0eb211 */ /* 0x000fe200078810ff */
[----:B---3--:R-:W-:-:S03]  /*17210*/  IMAD.MOV.U32 R64, RZ, RZ, R15 ;  /* 0x000000ffff407224 */ /* 0x008fc600078e000f */
[----:B------:R-:W-:Y:S02]  /*17220*/  @!P3 LEA.HI.X R15, R93, R4, R96, 0x2, P4 ;  /* 0x000000045d0fb211 */ /* 0x000fe400020f1460 */
[----:B------:R-:W-:-:S03]  /*17230*/  @!P0 LEA R8, P4, R85, R3, 0x2 ;  /* 0x0000000355088211 */ /* 0x000fc600078810ff */
[----:B------:R0:W-:Y:S01]  /*17240*/  @!P3 ST.E.64 desc[UR40][R14.64], R78 ;  /* 0x0000004e0e00b985 */ /* 0x0001e2000c101b28 */
[----:B------:R-:W-:Y:S02]  /*17250*/  ISETP.GE.AND P3, PT, R77, UR4, PT ;  /* 0x000000044d007c0c */ /* 0x000fe4000bf66270 */
[----:B------:R-:W-:Y:S01]  /*17260*/  @!P0 LEA.HI.X R9, R85, R4, R88, 0x2, P4 ;  /* 0x0000000455098211 */ /* 0x000fe200020f1458 */
[----:B------:R2:W-:Y:S01]  /*17270*/  @!P1 ST.E.64 desc[UR40][R20.64], R82 ;  /* 0x0000005214009985 */ /* 0x0005e2000c101b28 */
[----:B------:R-:W-:-:S03]  /*17280*/  ISETP.GE.AND P1, PT, R73, UR4, PT ;  /* 0x0000000449007c0c */ /* 0x000fc6000bf26270 */
[----:B------:R3:W-:Y:S01]  /*17290*/  @!P0 ST.E.64 desc[UR40][R8.64], R86 ;  /* 0x0000005608008985 */ /* 0x0007e2000c101b28 */
[----:B------:R-:W-:-:S03]  /*172a0*/  ISETP.GE.AND P0, PT, R69, UR4, PT ;  /* 0x0000000445007c0c */ /* 0x000fc6000bf06270 */
[----:B------:R4:W-:Y:S01]  /*172b0*/  @!P2 ST.E.64 desc[UR40][R10.64], R90 ;  /* 0x0000005a0a00a985 */ /* 0x0009e2000c101b28 */
[----:B------:R-:W-:Y:S02]  /*172c0*/  ISETP.GE.AND P2, PT, R65, UR4, PT ;  /* 0x0000000441007c0c */ /* 0x000fe4000bf46270 */
[----:B-1----:R-:W-:-:S03]  /*172d0*/  @!P3 LEA R12, P4, R77, R3, 0x2 ;  /* 0x000000034d0cb211 */ /* 0x002fc600078810ff */
[-C--:B0-----:R-:W-:Y:S02]  /*172e0*/  @!P1 LEA R14, P5, R73, R3.reuse, 0x2 ;  /* 0x00000003490e9211 */ /* 0x081fe400078a10ff */
[-C--:B------:R-:W-:Y:S02]  /*172f0*/  @!P3 LEA.HI.X R13, R77, R4.reuse, R80, 0x2, P4 ;  /* 0x000000044d0db211 */ /* 0x080fe400020f1450 */
        /* <DEDUP_REMOVED lines=8> */
[----:B------:R-:W-:Y:S02]  /*17380*/  @!P2 LEA.HI.X R9, R65, R4, R68, 0x2, P1 ;  /* 0x000000044109a211 */ /* 0x000fe400008f1444 */
[----:B------:R-:W-:Y:S01]  /*17390*/  ISETP.GE.AND P1, PT, R53, UR4, PT ;  /* 0x0000000435007c0c */ /* 0x000fe2000bf26270 */
[----:B------:R2:W-:Y:S01]  /*173a0*/  @!P0 ST.E.64 desc[UR40][R20.64], R102 ;  /* 0x0000006614008985 */ /* 0x0005e2000c101b28 */
[----:B----4-:R-:W-:-:S03]  /*173b0*/  @!P4 LEA R10, P0, R61, R3, 0x2 ;  /* 0x000000033d0ac211 */ /* 0x010fc600078010ff */
[----:B------:R3:W-:Y:S01]  /*173c0*/  @!P2 ST.E.64 desc[UR40][R8.64], R106 ;  /* 0x0000006a0800a985 */ /* 0x0007e2000c101b28 */
[-C--:B0-----:R-:W-:Y:S02]  /*173d0*/  @!P3 LEA R12, P5, R57, R3.reuse, 0x2 ;  /* 0x00000003390cb211 */ /* 0x081fe400078a10ff */
[----:B------:R-:W-:Y:S02]  /*173e0*/  ISETP.GE.AND P2, PT, R49, UR4, PT ;  /* 0x0000000431007c0c */ /* 0x000fe4000bf46270 */
[-C--:B------:R-:W-:Y:S02]  /*173f0*/  @!P4 LEA.HI.X R11, R61, R4.reuse, R64, 0x2, P0 ;  /* 0x000000043d0bc211 */ /* 0x080fe400000f1440 */
[----:B------:R-:W-:Y:S02]  /*17400*/  ISETP.GE.AND P0, PT, R45, UR4, PT ;  /* 0x000000042d007c0c */ /* 0x000fe4000bf06270 */
[----:B------:R-:W-:Y:S01]  /*17410*/  @!P3 LEA.HI.X R13, R57, R4, R60, 0x2, P5 ;  /* 0x00000004390db211 */ /* 0x000fe200028f143c */
[----:B------:R0:W-:Y:S01]  /*17420*/  @!P4 ST.E.64 desc[UR40][R10.64], R110 ;  /* 0x0000006e0a00c985 */ /* 0x0001e2000c101b28 */
[----:B-1----:R-:W-:-:S03]  /*17430*/  @!P1 LEA R14, P4, R53, R3, 0x2 ;  /* 0x00000003350e9211 */ /* 0x002fc600078810ff */
[----:B------:R1:W-:Y:S01]  /*17440*/  @!P3 ST.E.64 desc[UR40][R12.64], R114 ;  /* 0x000000720c00b985 */ /* 0x0003e2000c101b28 */
[----:B------:R-:W-:Y:S02]  /*17450*/  ISETP.GE.AND P3, PT, R41, UR4, PT ;  /* 0x0000000429007c0c */ /* 0x000fe4000bf66270 */
[-C--:B------:R-:W-:Y:S02]  /*17460*/  @!P1 LEA.HI.X R15, R53, R4.reuse, R56, 0x2, P4 ;  /* 0x00000004350f9211 */ /* 0x080fe400020f1438 */
[-C--:B--2---:R-:W-:Y:S02]  /*17470*/  @!P2 LEA R20, P5, R49, R3.reuse, 0x2 ;  /* 0x000000033114a211 */ /* 0x084fe400078a10ff */
[----:B---3--:R-:W-:Y:S01]  /*17480*/  @!P0 LEA R8, P4, R45, R3, 0x2 ;  /* 0x000000032d088211 */ /* 0x008fe200078810ff */
[----:B------:R2:W-:Y:S01]  /*17490*/  @!P1 ST.E.64 desc[UR40][R14.64], R118 ;  /* 0x000000760e009985 */ /* 0x0005e2000c101b28 */
[----:B------:R-:W-:Y:S02]  /*174a0*/  @!P2 LEA.HI.X R21, R49, R4, R52, 0x2, P5 ;  /* 0x000000043115a211 */ /* 0x000fe400028f1434 */
[----:B------:R-:W-:-:S02]  /*174b0*/  ISETP.GE.AND P1, PT, R37, UR4, PT ;  /* 0x0000000425007c0c */ /* 0x000fc4000bf26270 */
[-C--:B------:R-:W-:Y:S02]  /*174c0*/  @!P0 LEA.HI.X R9, R45, R4.reuse, R48, 0x2, P4 ;  /* 0x000000042d098211 */ /* 0x080fe400020f1430 */
[----:B------:R-:W-:Y:S01]  /*174d0*/  ISETP.GE.AND P4, PT, R24, UR4, PT ;  /* 0x0000000418007c0c */ /* 0x000fe2000bf86270 */
[----:B------:R3:W-:Y:S01]  /*174e0*/  @!P2 ST.E.64 desc[UR40][R20.64], R122 ;  /* 0x0000007a1400a985 */ /* 0x0007e2000c101b28 */
[----:B0-----:R-:W-:Y:S02]  /*174f0*/  @!P3 LEA R10, P5, R41, R3, 0x2 ;  /* 0x00000003290ab211 */ /* 0x001fe400078a10ff */
[----:B------:R-:W-:Y:S01]  /*17500*/  ISETP.GE.AND P2, PT, R33, UR4, PT ;  /* 0x0000000421007c0c */ /* 0x000fe2000bf46270 */
[----:B------:R0:W-:Y:S01]  /*17510*/  @!P0 ST.E.64 desc[UR40][R8.64], R126 ;  /* 0x0000007e08008985 */ /* 0x0001e2000c101b28 */
[----:B------:R-:W-:Y:S02]  /*17520*/  ISETP.GE.AND P0, PT, R29, UR4, PT ;  /* 0x000000041d007c0c */ /* 0x000fe4000bf06270 */
[----:B------:R-:W-:-:S02]  /*17530*/  @!P3 LEA.HI.X R11, R41, R4, R44, 0x2, P5 ;  /* 0x00000004290bb211 */ /* 0x000fc400028f142c */
[----:B-1----:R-:W-:-:S03]  /*17540*/  @!P1 LEA R12, P5, R37, R3, 0x2 ;  /* 0x00000003250c9211 */ /* 0x002fc600078a10ff */
[----:B------:R0:W-:Y:S01]  /*17550*/  @!P3 ST.E.64 desc[UR40][R10.64], R130 ;  /* 0x000000820a00b985 */ /* 0x0001e2000c101b28 */
[CC--:B--2---:R-:W-:Y:S02]  /*17560*/  @!P4 LEA R14, P3, R24.reuse, R3.reuse, 0x2 ;  /* 0x00000003180ec211 */ /* 0x0c4fe400078610ff */
[-C--:B------:R-:W-:Y:S02]  /*17570*/  @!P1 LEA.HI.X R13, R37, R4.reuse, R40, 0x2, P5 ;  /* 0x00000004250d9211 */ /* 0x080fe400028f1428 */
[-C--:B---3--:R-:W-:Y:S02]  /*17580*/  @!P2 LEA R20, P5, R33, R3.reuse, 0x2 ;  /* 0x000000032114a211 */ /* 0x088fe400078a10ff */
[-C--:B------:R-:W-:Y:S02]  /*17590*/  @!P4 LEA.HI.X R15, R24, R4.reuse, R25, 0x2, P3 ;  /* 0x00000004180fc211 */ /* 0x080fe400018f1419 */
[----:B------:R-:W-:Y:S02]  /*175a0*/  @!P0 LEA R24, P3, R29, R3, 0x2 ;  /* 0x000000031d188211 */ /* 0x000fe400078610ff */
[----:B------:R-:W-:-:S02]  /*175b0*/  @!P2 LEA.HI.X R21, R33, R4, R36, 0x2, P5 ;  /* 0x000000042115a211 */ /* 0x000fc400028f1424 */
[----:B------:R-:W-:Y:S01]  /*175c0*/  @!P0 LEA.HI.X R25, R29, R4, R32, 0x2, P3 ;  /* 0x000000041d198211 */ /* 0x000fe200018f1420 */
[----:B------:R0:W-:Y:S04]  /*175d0*/  @!P1 ST.E.64 desc[UR40][R12.64], R134 ;  /* 0x000000860c009985 */ /* 0x0001e8000c101b28 */
[----:B------:R0:W-:Y:S04]  /*175e0*/  @!P4 ST.E.64 desc[UR40][R14.64], R138 ;  /* 0x0000008a0e00c985 */ /* 0x0001e8000c101b28 */
[----:B------:R0:W-:Y:S04]  /*175f0*/  @!P2 ST.E.64 desc[UR40][R20.64], R142 ;  /* 0x0000008e1400a985 */ /* 0x0001e8000c101b28 */
[----:B------:R0:W-:Y:S01]  /*17600*/  @!P0 ST.E.64 desc[UR40][R24.64], R146 ;  /* 0x0000009218008985 */ /* 0x0001e2000c101b28 */
[----:B------:R-:W-:-:S13]  /*17610*/  ISETP.GE.AND P0, PT, R28, UR4, PT ;  /* 0x000000041c007c0c */ /* 0x000fda000bf06270 */
[----:B0-----:R-:W-:Y:S05]  /*17620*/  @P0 BRA `(.L_x_14632) ;  /* 0x00000010004c0947 */ /* 0x001fea0003800000 */
[----:B------:R-:W2:Y:S01]  /*17630*/  LDL R29, [R1+0xf0] ;  /* 0x0000f000011d7983 */ /* 0x000ea20000100800 */
[----:B------:R-:W-:-:S04]  /*17640*/  LEA R8, P0, R28, R3, 0x2 ;  /* 0x000000031c087211 */ /* 0x000fc800078010ff */
[----:B--2---:R-:W-:-:S05]  /*17650*/  LEA.HI.X R9, R28, R4, R29, 0x2, P0 ;  /* 0x000000041c097211 */ /* 0x004fca00000f141d */
[----:B------:R0:W-:Y:S01]  /*17660*/  ST.E.64 desc[UR40][R8.64], R150 ;  /* 0x0000009608007985 */ /* 0x0001e2000c101b28 */
[----:B------:R-:W-:Y:S05]  /*17670*/  BRA `(.L_x_14632) ;  /* 0x0000001000387947 */ /* 0x000fea0003800000 */
.L_x_14619:
[----:B------:R-:W4:Y:S01]  /*17680*/  LDL.LU R10, [R1+0x54] ;  /* 0x00005400010a7983 */ /* 0x000f220000300800 */
[----:B------:R-:W-:Y:S01]  /*17690*/  ULDC.64 UR6, c[0x0][0xd08] ;  /* 0x0003420000067ab9 */ /* 0x000fe20000000a00 */
[----:B------:R-:W-:Y:S02]  /*176a0*/  ULDC.64 UR4, c[0x0][0xd00] ;  /* 0x0003400000047ab9 */ /* 0x000fe40000000a00 */
[----:B------:R-:W2:Y:S04]  /*176b0*/  LDL.LU R0, [R1+0x58] ;  /* 0x0000580001007983 */ /* 0x000ea80000300800 */
[----:B---3--:R-:W3:Y:S01]  /*176c0*/  LDL R4, [R1+0x4c] ;  /* 0x00004c0001047983 */ /* 0x008ee20000100800 */
[----:B------:R-:W-:Y:S01]  /*176d0*/  ISETP.NE.U32.AND P1, PT, RZ, UR6, PT ;  /* 0x00000006ff007c0c */ /* 0x000fe2000bf25070 */
[----:B------:R-:W-:Y:S01]  /*176e0*/  IMAD.MOV.U32 R3, RZ, RZ, RZ ;  /* 0x000000ffff037224 */ /* 0x000fe200078e00ff */
[----:B------:R-:W-:-:S02]  /*176f0*/  ISETP.NE.U32.AND P0, PT, RZ, UR4, PT ;  /* 0x00000004ff007c0c */ /* 0x000fc4000bf05070 */
[----:B------:R-:W-:Y:S02]  /*17700*/  ISETP.NE.AND.EX P1, PT, RZ, UR7, PT, P1 ;  /* 0x00000007ff007c0c */ /* 0x000fe4000bf25310 */
[----:B------:R-:W-:Y:S02]  /*17710*/  ISETP.NE.AND.EX P0, PT, RZ, UR5, PT, P0 ;  /* 0x00000005ff007c0c */ /* 0x000fe4000bf05300 */
[----:B----4-:R-:W-:Y:S01]  /*17720*/  IADD3 R8, P2, R10, UR4, RZ ;  /* 0x000000040a087c10 */ /* 0x010fe2000ff5e0ff */
[----:B------:R-:W-:-:S03]  /*17730*/  ULDC UR4, c[0x0][0xb88] ;  /* 0x0002e20000047ab9 */ /* 0x000fc60000000800 */
[----:B--2---:R-:W-:-:S05]  /*17740*/  IADD3.X R9, R0, UR5, RZ, P2, !PT ;  /* 0x0000000500097c10 */ /* 0x004fca00097fe4ff */
[----:B------:R-:W-:Y:S01]  /*17750*/  @P1 IADD3 R10, P2, R10, UR6, RZ ;  /* 0x000000060a0a1c10 */ /* 0x000fe2000ff5e0ff */
[----:B------:R-:W-:Y:S01]  /*17760*/  IMAD.U32 R26, RZ, RZ, UR4 ;  /* 0x00000004ff1a7e24 */ /* 0x000fe2000f8e00ff */
[----:B------:R2:W5:Y:S02]  /*17770*/  @P0 LDG.E R3, desc[UR40][R8.64] ;  /* 0x0000002808030981 */ /* 0x000564000c1e1900 */
[----:B------:R-:W-:-:S05]  /*17780*/  @P1 IADD3.X R11, R0, UR7, RZ, P2, !PT ;  /* 0x00000007000b1c10 */ /* 0x000fca00097fe4ff */
[----:B------:R2:W5:Y:S01]  /*17790*/  @P1 LDG.E R26, desc[UR40][R10.64] ;  /* 0x000000280a1a1981 */ /* 0x000562000c1e1900 */
[----:B---3--:R-:W-:Y:S01]  /*177a0*/  ISETP.NE.AND P2, PT, R4, RZ, PT ;  /* 0x000000ff0400720c */ /* 0x008fe20003f45270 */
[----:B------:R-:W3:-:S12]  /*177b0*/  S2R R0, SR_TID.X ;  /* 0x0000000000007919 */ /* 0x000ed80000002100 */
[----:B------:R-:W4:Y:S01]  /*177c0*/  @!P2 LDC R4, c[0x0][0xbd4] ;  /* 0x0002f500ff04ab82 */ /* 0x000f220000000800 */
[----:B---3--:R-:W-:Y:S01]  /*177d0*/  VIADD R32, R0, 0xffffff80 ;  /* 0xffffff8000207836 */ /* 0x008fe20000000000 */
[----:B----4-:R2:W-:Y:S01]  /*177e0*/  @!P2 STL [R1+0x4c], R4 ;  /* 0x00004c040100a387 */ /* 0x0105e20000100800 */
[----:B------:R-:W-:-:S03]  /*177f0*/  ISETP.GT.AND P2, PT, R4, 0x1, PT ;  /* 0x000000010400780c */ /* 0x000fc60003f44270 */
[----:B------:R-:W-:Y:S01]  /*17800*/  ISETP.GT.AND P3, PT, R32, 0x7f, PT ;  /* 0x0000007f2000780c */ /* 0x000fe20003f64270 */
[----:B------:R-:W-:-:S12]  /*17810*/  @P1 BRA `(.L_x_14637) ;  /* 0x0000000000101947 */ /* 0x000fd80003800000 */
[----:B------:R-:W-:Y:S05]  /*17820*/  @!P0 BRA `(.L_x_14637) ;  /* 0x00000000000c8947 */ /* 0x000fea0003800000 */
[----:B--2---:R-:W2:Y:S04]  /*17830*/  LDG.E R11, desc[UR40][R8.64] ;  /* 0x00000028080b7981 */ /* 0x004ea8000c1e1900 */
[----:B-----5:R-:W2:Y:S02]  /*17840*/  LDG.E R26, desc[UR40][R8.64+0x4] ;  /* 0x00000428081a7981 */ /* 0x020ea4000c1e1900 */
[----:B--2---:R-:W-:-:S07]  /*17850*/  IMAD.IADD R26, R26, 0x1, -R11 ;  /* 0x000000011a1a7824 */ /* 0x004fce00078e0a0b */
.L_x_14637:
[----:B--2---:R-:W2:Y:S04]  /*17860*/  LDL.LU R8, [R1+0x50] ;  /* 0x0000500001087983 */ /* 0x004ea80000300800 */
[----:B------:R-:W3:Y:S01]  /*17870*/  LDL.LU R0, [R1+0xe8] ;  /* 0x0000e80001007983 */ /* 0x000ee20000300800 */
[----:B------:R-:W-:Y:S01]  /*17880*/  BSSY B1, `(.L_x_14638) ;  /* 0x0000039000017945 */ /* 0x000fe20003800000 */
[----:B-----5:R-:W-:Y:S02]  /*17890*/  SHF.R.S32.HI R28, RZ, 0x1f, R3 ;  /* 0x0000001fff1c7819 */ /* 0x020fe40000011403 */
[----:B--2---:R-:W-:Y:S02]  /*178a0*/  SEL R33, R8, RZ, !P0 ;  /* 0x000000ff08217207 */ /* 0x004fe40004000000 */
[----:B---3--:R-:W-:Y:S01]  /*178b0*/  SEL R30, R0, RZ, !P0 ;  /* 0x000000ff001e7207 */ /* 0x008fe20004000000 */
[----:B------:R-:W-:Y:S06]  /*178c0*/  @P3 BRA `(.L_x_14639) ;  /* 0x0000000000d03947 */ /* 0x000fec0003800000 */
[----:B------:R-:W2:Y:S01]  /*178d0*/  LDL R8, [R1+0x1c] ;  /* 0x00001c0001087983 */ /* 0x000ea20000100800 */
[----:B------:R-:W3:Y:S01]  /*178e0*/  LDC R37, c[0x0][0xce8] ;  /* 0x00033a00ff257b82 */ /* 0x000ee20000000800 */
[----:B------:R-:W2:Y:S01]  /*178f0*/  S2R R35, SR_TID.X ;  /* 0x0000000000237919 */ /* 0x000ea20000002100 */
[----:B---3--:R-:W-:Y:S01]  /*17900*/  IMAD R0, R26, R37, RZ ;  /* 0x000000251a007224 */ /* 0x008fe200078e02ff */
[----:B--2---:R-:W-:-:S04]  /*17910*/  IADD3 R35, R8, -0x80, R35 ;  /* 0xffffff8008237810 */ /* 0x004fc80007ffe023 */
[----:B------:R-:W-:-:S13]  /*17920*/  ISETP.GE.AND P0, PT, R35, R0, PT ;  /* 0x000000002300720c */ /* 0x000fda0003f06270 */
[----:B------:R-:W-:Y:S05]  /*17930*/  @P0 BRA `(.L_x_14639) ;  /* 0x0000000000b40947 */ /* 0x000fea0003800000 */
[----:B------:R-:W2:Y:S01]  /*17940*/  LDL R14, [R1+0x48] ;  /* 0x00004800010e7983 */ /* 0x000ea20000100800 */
[----:B------:R-:W-:Y:S01]  /*17950*/  ISETP.GT.AND P0, PT, R4, 0x1, PT ;  /* 0x000000010400780c */ /* 0x000fe20003f04270 */
[----:B------:R-:W3:Y:S02]  /*17960*/  LDC.64 R8, c[0x0][0xca8] ;  /* 0x00032a00ff087b82 */ /* 0x000ee40000000a00 */
[----:B------:R-:W4:Y:S01]  /*17970*/  LDL.LU R34, [R1+0x64] ;  /* 0x0000640001227983 */ /* 0x000f220000300800 */
[----:B------:R-:W-:Y:S01]  /*17980*/  IMAD.MOV.U32 R4, RZ, RZ, 0xab8 ;  /* 0x00000ab8ff047424 */ /* 0x000fe200078e00ff */
[----:B------:R-:W-:Y:S01]  /*17990*/  ISETP.NE.AND P1, PT, R37, 0x1, PT ;  /* 0x000000012500780c */ /* 0x000fe20003f25270 */
[----:B------:R-:W-:-:S03]  /*179a0*/  IMAD.MOV.U32 R27, RZ, RZ, R35 ;  /* 0x000000ffff1b7224 */ /* 0x000fc600078e0023 */
[----:B------:R-:W-:-:S04]  /*179b0*/  SEL R4, R4, 0xa78, P0 ;  /* 0x00000a7804047807 */ /* 0x000fc80000000000 */
[----:B------:R-:W5:Y:S08]  /*179c0*/  LDC.64 R20, c[0x0][R4+0x220] ;  /* 0x0000880004147b82 */ /* 0x000f700000000a00 */
[----:B------:R-:W2:Y:S08]  /*179d0*/  LDC.64 R24, c[0x0][R4+0x218] ;  /* 0x0000860004187b82 */ /* 0x000eb00000000a00 */
[----:B------:R-:W0:Y:S08]  /*179e0*/  LDC.64 R12, c[0x0][R4+0x228] ;  /* 0x00008a00040c7b82 */ /* 0x000e300000000a00 */
[----:B------:R-:W1:Y:S08]  /*179f0*/  @P1 LDC R0, c[0x0][0xcec] ;  /* 0x00033b00ff001b82 */ /* 0x000e700000000800 */
[----:B------:R-:W0:Y:S08]  /*17a00*/  LDC.64 R10, c[0x0][R4+0x210] ;  /* 0x00008400040a7b82 */ /* 0x000e300000000a00 */
[----:B------:R-:W0:Y:S01]  /*17a10*/  @P1 LDC R31, c[0x0][0xcf0] ;  /* 0x00033c00ff1f1b82 */ /* 0x000e220000000800 */
[----:B-1----:R-:W-:-:S07]  /*17a20*/  @P1 IMAD.HI.U32 R0, R35, R0, RZ ;  /* 0x0000000023001227 */ /* 0x002fce00078e00ff */
[----:B---3--:R-:W1:Y:S01]  /*17a30*/  @!P0 LDC R8, c[0x0][0xc50] ;  /* 0x00031400ff088b82 */ /* 0x008e620000000800 */
[----:B-----5:R-:W-:-:S07]  /*17a40*/  IMAD R21, R21, R33, RZ ;  /* 0x0000002115157224 */ /* 0x020fce00078e02ff */
[----:B------:R-:W3:Y:S01]  /*17a50*/  @!P0 LDC R9, c[0x0][0xc54] ;  /* 0x00031500ff098b82 */ /* 0x000ee20000000800 */
[----:B0-----:R-:W-:Y:S01]  /*17a60*/  @P1 SHF.R.U32.HI R27, RZ, R31, R0 ;  /* 0x0000001fff1b1219 */ /* 0x001fe20000011600 */
[----:B------:R-:W-:-:S04]  /*17a70*/  IMAD R31, R20, R30, R21 ;  /* 0x0000001e141f7224 */ /* 0x000fc800078e0215 */
[----:B------:R-:W-:Y:S02]  /*17a80*/  IMAD.MOV R0, RZ, RZ, -R27 ;  /* 0x000000ffff007224 */ /* 0x000fe400078e0a1b */
[-C--:B--2---:R-:W-:Y:S02]  /*17a90*/  IMAD R29, R25, R14.reuse, RZ ;  /* 0x0000000e191d7224 */ /* 0x084fe400078e02ff */
[----:B------:R-:W-:Y:S01]  /*17aa0*/  IMAD.WIDE.U32 R24, R24, R14, RZ ;  /* 0x0000000e18187225 */ /* 0x000fe200078e00ff */
[----:B----4-:R-:W-:-:S03]  /*17ab0*/  SEL R21, R34, RZ, P0 ;  /* 0x000000ff22157207 */ /* 0x010fc60000000000 */
[----:B------:R-:W-:-:S04]  /*17ac0*/  IMAD.WIDE.U32 R14, R20, R33, RZ ;  /* 0x00000021140e7225 */ /* 0x000fc800078e00ff */
[----:B------:R-:W-:Y:S01]  /*17ad0*/  IMAD.IADD R29, R25, 0x1, R29 ;  /* 0x00000001191d7824 */ /* 0x000fe200078e021d */
[----:B------:R-:W-:Y:S01]  /*17ae0*/  IADD3 R24, P1, P3, R14, R24, R3 ;  /* 0x000000180e187210 */ /* 0x000fe20007b3e003 */
[----:B------:R-:W-:Y:S01]  /*17af0*/  IMAD R25, R13, R21, RZ ;  /* 0x000000150d197224 */ /* 0x000fe200078e02ff */
[----:B------:R-:W-:Y:S01]  /*17b00*/  IADD3 R31, R15, R31, RZ ;  /* 0x0000001f0f1f7210 */ /* 0x000fe20007ffe0ff */
[----:B------:R-:W-:-:S04]  /*17b10*/  IMAD.WIDE.U32 R12, R12, R21, RZ ;  /* 0x000000150c0c7225 */ /* 0x000fc800078e00ff */
[----:B------:R-:W-:Y:S01]  /*17b20*/  IMAD R15, R37, R0, R35 ;  /* 0x00000000250f7224 */ /* 0x000fe200078e0223 */
[----:B------:R-:W-:Y:S01]  /*17b30*/  IADD3.X R0, R31, R29, R28, P1, P3 ;  /* 0x0000001d1f007210 */ /* 0x000fe20000fe641c */
[----:B------:R-:W-:Y:S01]  /*17b40*/  IMAD.IADD R25, R13, 0x1, R25 ;  /* 0x000000010d197824 */ /* 0x000fe200078e0219 */
[----:B------:R-:W-:Y:S02]  /*17b50*/  IADD3 R12, P0, P1, R27, R24, R12 ;  /* 0x000000181b0c7210 */ /* 0x000fe4000791e00c */
[----:B------:R-:W-:Y:S02]  /*17b60*/  SHF.R.S32.HI R27, RZ, 0x1f, R27 ;  /* 0x0000001fff1b7819 */ /* 0x000fe4000001141b */
[----:B------:R-:W-:Y:S02]  /*17b70*/  SHF.R.S32.HI R21, RZ, 0x1f, R15 ;  /* 0x0000001fff157819 */ /* 0x000fe4000001140f */
[----:B------:R-:W-:Y:S01]  /*17b80*/  IADD3.X R13, R27, R0, R25, P0, P1 ;  /* 0x000000001b0d7210 */ /* 0x000fe200007e2419 */
[----:B------:R-:W-:-:S04]  /*17b90*/  IMAD R0, R11, R15, RZ ;  /* 0x0000000f0b007224 */ /* 0x000fc800078e02ff */
[C---:B------:R-:W-:Y:S02]  /*17ba0*/  IMAD R21, R10.reuse, R21, R0 ;  /* 0x000000150a157224 */ /* 0x040fe400078e0200 */
[----:B------:R-:W-:-:S04]  /*17bb0*/  IMAD.WIDE.U32 R10, R10, R15, R12 ;  /* 0x0000000f0a0a7225 */ /* 0x000fc800078e000c */
[----:B------:R-:W-:Y:S01]  /*17bc0*/  IMAD.IADD R0, R11, 0x1, R21 ;  /* 0x000000010b007824 */ /* 0x000fe200078e0215 */
[----:B-1----:R-:W-:Y:S01]  /*17bd0*/  LEA R8, P0, R10, R8, 0x2 ;  /* 0x000000080a087211 */ /* 0x002fe200078010ff */
[----:B------:R-:W-:-:S03]  /*17be0*/  IMAD.MOV.U32 R11, RZ, RZ, -0x800000 ;  /* 0xff800000ff0b7424 */ /* 0x000fc600078e00ff */
[----:B---3--:R-:W-:-:S05]  /*17bf0*/  LEA.HI.X R9, R10, R9, R0, 0x2, P0 ;  /* 0x000000090a097211 */ /* 0x008fca00000f1400 */
[----:B------:R2:W-:Y:S04]  /*17c00*/  STG.E desc[UR40][R8.64], R11 ;  /* 0x0000000b08007986 */ /* 0x0005e8000c101928 */
.L_x_14639:
[----:B------:R-:W-:Y:S05]  /*17c10*/  BSYNC B1 ;  /* 0x0000000000017941 */ /* 0x000fea0003800000 */
.L_x_14638:
[----:B------:R-:W-:Y:S05]  /*17c20*/  @P2 BRA `(.L_x_14632) ;  /* 0x0000000800cc2947 */ /* 0x000fea0003800000 */
[----:B------:R-:W3:Y:S01]  /*17c30*/  LDL.LU R12, [R1+0x48] ;  /* 0x00004800010c7983 */ /* 0x000ee20000300800 */
[----:B------:R-:W4:Y:S01]  /*17c40*/  LDC R21, c[0x0][0xce8] ;  /* 0x00033a00ff157b82 */ /* 0x000f220000000800 */
[----:B------:R-:W-:Y:S02]  /*17c50*/  ULDC.64 UR4, c[0x0][0xba0] ;  /* 0x0002e80000047ab9 */ /* 0x000fe40000000a00 */
[----:B------:R-:W5:Y:S01]  /*17c60*/  LDL R24, [R1+0x1c] ;  /* 0x00001c0001187983 */ /* 0x000f620000100800 */
[----:B--2---:R-:W-:Y:S01]  /*17c70*/  SHF.R.S32.HI R9, RZ, 0x1f, R32 ;  /* 0x0000001fff097819 */ /* 0x004fe20000011420 */
[----:B------:R-:W-:-:S03]  /*17c80*/  IMAD R0, R28, UR4, RZ ;  /* 0x000000041c007c24 */ /* 0x000fc6000f8e02ff */
[----:B------:R-:W-:Y:S01]  /*17c90*/  LEA.HI R10, R9, R32, RZ, 0x3 ;  /* 0x00000020090a7211 */ /* 0x000fe200078f18ff */
[C---:B------:R-:W-:Y:S02]  /*17ca0*/  IMAD R11, R3.reuse, UR5, R0 ;  /* 0x00000005030b7c24 */ /* 0x040fe4000f8e0200 */
[----:B------:R-:W-:Y:S01]  /*17cb0*/  IMAD.WIDE.U32 R8, R3, UR4, RZ ;  /* 0x0000000403087c25 */ /* 0x000fe2000f8e00ff */
[----:B------:R-:W-:Y:S01]  /*17cc0*/  LOP3.LUT R13, R10, 0xfffffff8, RZ, 0xc0, !PT ;  /* 0xfffffff80a0d7812 */ /* 0x000fe200078ec0ff */
[----:B------:R-:W-:Y:S01]  /*17cd0*/  ULDC.64 UR4, c[0x0][0xbe8] ;  /* 0x0002fa0000047ab9 */ /* 0x000fe20000000a00 */
[----:B------:R-:W-:Y:S01]  /*17ce0*/  SHF.R.S32.HI R25, RZ, 0x3, R10 ;  /* 0x00000003ff197819 */ /* 0x000fe2000001140a */
[----:B------:R-:W-:Y:S02]  /*17cf0*/  IMAD.IADD R9, R9, 0x1, R11 ;  /* 0x0000000109097824 */ /* 0x000fe400078e020b */
[----:B------:R-:W-:-:S04]  /*17d00*/  IMAD.IADD R0, R32, 0x1, -R13 ;  /* 0x0000000120007824 */ /* 0x000fc800078e0a0d */
[----:B------:R-:W-:Y:S01]  /*17d10*/  IMAD R0, R0, 0x20, R25 ;  /* 0x0000002000007824 */ /* 0x000fe200078e0219 */
[----:B----4-:R-:W-:-:S13]  /*17d20*/  ISETP.NE.AND P0, PT, R21, 0x1, PT ;  /* 0x000000011500780c */ /* 0x010fda0003f05270 */
[----:B------:R-:W2:Y:S08]  /*17d30*/  @P0 LDC R4, c[0x0][0xcec] ;  /* 0x00033b00ff040b82 */ /* 0x000eb00000000800 */
[----:B------:R-:W4:Y:S01]  /*17d40*/  @P0 LDC R15, c[0x0][0xcf0] ;  /* 0x00033c00ff0f0b82 */ /* 0x000f220000000800 */
[----:B---3--:R-:W-:-:S04]  /*17d50*/  IMAD.WIDE.U32 R8, R12, UR4, R8 ;  /* 0x000000040c087c25 */ /* 0x008fc8000f8e0008 */
[----:B-----5:R-:W-:Y:S02]  /*17d60*/  IMAD.IADD R13, R24, 0x1, R0 ;  /* 0x00000001180d7824 */ /* 0x020fe400078e0200 */
[----:B------:R-:W-:Y:S01]  /*17d70*/  IMAD R9, R12, UR5, R9 ;  /* 0x000000050c097c24 */ /* 0x000fe2000f8e0209 */
[----:B------:R-:W-:Y:S01]  /*17d80*/  ULDC.64 UR4, c[0x0][0xbf0] ;  /* 0x0002fc0000047ab9 */ /* 0x000fe20000000a00 */
[----:B--2---:R-:W-:-:S04]  /*17d90*/  @P0 IMAD.HI.U32 R0, R13, R4, RZ ;  /* 0x000000040d000227 */ /* 0x004fc800078e00ff */
[----:B------:R-:W-:Y:S01]  /*17da0*/  IMAD.MOV.U32 R3, RZ, RZ, R13 ;  /* 0x000000ffff037224 */ /* 0x000fe200078e000d */
[----:B----4-:R-:W-:Y:S01]  /*17db0*/  @P0 SHF.R.U32.HI R3, RZ, R15, R0 ;  /* 0x0000000fff030219 */ /* 0x010fe20000011600 */
[----:B------:R-:W-:Y:S02]  /*17dc0*/  IMAD R4, R30, UR4, RZ ;  /* 0x000000041e047c24 */ /* 0x000fe4000f8e02ff */
[----:B------:R-:W-:Y:S01]  /*17dd0*/  IMAD.WIDE.U32 R8, R33, UR4, R8 ;  /* 0x0000000421087c25 */ /* 0x000fe2000f8e0008 */
[----:B------:R-:W-:-:S03]  /*17de0*/  SHF.R.S32.HI R0, RZ, 0x1f, R3 ;  /* 0x0000001fff007819 */ /* 0x000fc60000011403 */
[----:B------:R-:W-:Y:S01]  /*17df0*/  IMAD R11, R33, UR5, R4 ;  /* 0x00000005210b7c24 */ /* 0x000fe2000f8e0204 */
[----:B------:R-:W-:Y:S01]  /*17e00*/  ULDC.64 UR4, c[0x0][0xbe0] ;  /* 0x0002f80000047ab9 */ /* 0x000fe20000000a00 */
        /* <DEDUP_REMOVED lines=15> */
[----:B------:R-:W-:Y:S01]  /*17f00*/  UMOV UR4, 0xffffffff ;  /* 0xffffffff00047882 */ /* 0x000fe20000000000 */
[----:B------:R-:W-:-:S03]  /*17f10*/  VIADD R9, R214, 0xc0 ;  /* 0x000000c0d6097836 */ /* 0x000fc60000000000 */
[----:B------:R-:W-:Y:S02]  /*17f20*/  LEA.HI.X R4, R8, UR5, R3, 0x1, P0 ;  /* 0x0000000508047c11 */ /* 0x000fe400080f0c03 */
[----:B------:R-:W-:Y:S01]  /*17f30*/  SHF.R.S32.HI R20, RZ, 0x1f, R9 ;  /* 0x0000001fff147819 */ /* 0x000fe20000011409 */
[----:B------:R-:W-:Y:S06]  /*17f40*/  BRA.DIV UR4, `(.L_x_14640) ;  /* 0x000000b204447947 */ /* 0x000fec000b800000 */
[----:B------:R2:W3:Y:S04]  /*17f50*/  SHFL.IDX PT, R3, R4, RZ, 0x181f ;  /* 0x00181fff04037589 */ /* 0x0004e800000e0000 */
[----:B------:R2:W4:Y:S02]  /*17f60*/  SHFL.IDX PT, R14, R0, RZ, 0x181f ;  /* 0x00181fff000e7589 */ /* 0x00052400000e0000 */
.L_x_14877:
[----:B------:R-:W-:Y:S01]  /*17f70*/  IMAD R21, R26, R21, RZ ;  /* 0x000000151a157224 */ /* 0x000fe200078e02ff */
[----:B------:R-:W-:Y:S01]  /*17f80*/  BSSY B1, `(.L_x_14641) ;  /* 0x000001c000017945 */ /* 0x000fe20003800000 */
[----:B------:R-:W-:-:S05]  /*17f90*/  IMAD.IADD R10, R25, 0x1, R24 ;  /* 0x00000001190a7824 */ /* 0x000fca00078e0218 */
[----:B------:R-:W-:-:S13]  /*17fa0*/  ISETP.GE.AND P0, PT, R10, R21, PT ;  /* 0x000000150a00720c */ /* 0x000fda0003f06270 */
[----:B------:R-:W-:Y:S05]  /*17fb0*/  @P0 BRA `(.L_x_14642) ;  /* 0x0000000000600947 */ /* 0x000fea0003800000 */
        /* <DEDUP_REMOVED lines=9> */
[----:B------:R-:W-:-:S03]  /*18050*/  SHF.R.S32.HI R28, RZ, 0x1f, R28 ;  /* 0x0000001fff1c7819 */ /* 0x000fc6000001141c */
[----:B----4-:R-:W-:-:S04]  /*18060*/  @!P3 LEA R12, P5, R214, R14, 0x1 ;  /* 0x0000000ed60cb211 */ /* 0x010fc800078a08ff */
[CC--:B---3--:R-:W-:Y:S01]  /*18070*/  @!P3 LEA.HI.X R13, R214.reuse, R3.reuse, R11, 0x1, P5 ;  /* 0x00000003d60db211 */ /* 0x0c8fe200028f0c0b */
[----:B------:R-:W-:Y:S01]  /*18080*/  VIADD R11, R214, 0x80 ;  /* 0x00000080d60b7836 */ /* 0x000fe20000000000 */
[CC--:B------:R-:W-:Y:S02]  /*18090*/  @!P2 LEA R24, P4, R15.reuse, R14.reuse, 0x1 ;  /* 0x0000000e0f18a211 */ /* 0x0c0fe400078808ff */
[-C--:B------:R-:W-:Y:S01]  /*180a0*/  @!P1 LEA R26, P5, R8, R14.reuse, 0x1 ;  /* 0x0000000e081a9211 */ /* 0x080fe200078a08ff */
[----:B------:R3:W-:Y:S01]  /*180b0*/  @!P3 ST.E.128 desc[UR40][R12.64], RZ ;  /* 0x000000ff0c00b985 */ /* 0x0007e2000c101d28 */
[----:B------:R-:W-:Y:S02]  /*180c0*/  SHF.R.S32.HI R11, RZ, 0x1f, R11 ;  /* 0x0000001fff0b7819 */ /* 0x000fe4000001140b */
[----:B------:R-:W-:Y:S02]  /*180d0*/  @!P2 LEA.HI.X R25, R15, R3, R28, 0x1, P4 ;  /* 0x000000030f19a211 */ /* 0x000fe400020f0c1c */
[----:B------:R-:W-:-:S02]  /*180e0*/  @!P0 LEA R14, P4, R9, R14, 0x1 ;  /* 0x0000000e090e8211 */ /* 0x000fc400078808ff */
[-C--:B------:R-:W-:Y:S01]  /*180f0*/  @!P1 LEA.HI.X R27, R8, R3.reuse, R11, 0x1, P5 ;  /* 0x00000003081b9211 */ /* 0x080fe200028f0c0b */
[----:B------:R3:W-:Y:S01]  /*18100*/  @!P2 ST.E.128 desc[UR40][R24.64], RZ ;  /* 0x000000ff1800a985 */ /* 0x0007e2000c101d28 */
[----:B------:R-:W-:-:S03]  /*18110*/  @!P0 LEA.HI.X R15, R9, R3, R20, 0x1, P4 ;  /* 0x00000003090f8211 */ /* 0x000fc600020f0c14 */
[----:B------:R3:W-:Y:S04]  /*18120*/  @!P1 ST.E.128 desc[UR40][R26.64], RZ ;  /* 0x000000ff1a009985 */ /* 0x0007e8000c101d28 */
[----:B------:R3:W-:Y:S02]  /*18130*/  @!P0 ST.E.128 desc[UR40][R14.64], RZ ;  /* 0x000000ff0e008985 */ /* 0x0007e4000c101d28 */
.L_x_14642:
[----:B------:R-:W-:Y:S05]  /*18140*/  BSYNC B1 ;  /* 0x0000000000017941 */ /* 0x000fea0003800000 */
.L_x_14641:
[----:B------:R-:W-:-:S03]  /*18150*/  UMOV UR4, 0xffffffff ;  /* 0xffffffff00047882 */ /* 0x000fc60000000000 */
[----:B------:R-:W-:Y:S05]  /*18160*/  BRA.DIV UR4, `(.L_x_14643) ;  /* 0x000000ae04f07947 */ /* 0x000fea000b800000 */
[----:B---3--:R3:W0:Y:S04]  /*18170*/  SHFL.IDX PT, R3, R4, 0x1, 0x181f ;  /* 0x00381f0004037f89 */ /* 0x00862800000e0000 */
[----:B----4-:R3:W4:Y:S02]  /*18180*/  SHFL.IDX PT, R14, R0, 0x1, 0x181f ;  /* 0x00381f00000e7f89 */ /* 0x01072400000e0000 */
.L_x_14881:
        /* <DEDUP_REMOVED lines=16> */
[CC--:B----4-:R-:W-:Y:S02]  /*18290*/  @!P3 LEA R12, P5, R214.reuse, R14.reuse, 0x1 ;  /* 0x0000000ed60cb211 */ /* 0x0d0fe400078a08ff */
[-C--:B------:R-:W-:Y:S02]  /*182a0*/  @!P2 LEA R24, P4, R15, R14.reuse, 0x1 ;  /* 0x0000000e0f18a211 */ /* 0x080fe400078808ff */
[----:B0-----:R-:W-:Y:S02]  /*182b0*/  @!P3 LEA.HI.X R13, R214, R3, R26, 0x1, P5 ;  /* 0x00000003d60db211 */ /* 0x001fe400028f0c1a */
[----:B------:R-:W-:-:S02]  /*182c0*/  @!P1 LEA R26, P5, R11, R14, 0x1 ;  /* 0x0000000e0b1a9211 */ /* 0x000fc400078a08ff */
[-C--:B------:R-:W-:Y:S01]  /*182d0*/  @!P2 LEA.HI.X R25, R15, R3.reuse, R29, 0x1, P4 ;  /* 0x000000030f19a211 */ /* 0x080fe200020f0c1d */
[----:B------:R0:W-:Y:S01]  /*182e0*/  @!P3 ST.E.128 desc[UR40][R12.64], RZ ;  /* 0x000000ff0c00b985 */ /* 0x0001e2000c101d28 */
[----:B------:R-:W-:Y:S02]  /*182f0*/  @!P0 LEA R14, P4, R9, R14, 0x1 ;  /* 0x0000000e090e8211 */ /* 0x000fe400078808ff */
[-C--:B------:R-:W-:Y:S01]  /*18300*/  @!P1 LEA.HI.X R27, R11, R3.reuse, R28, 0x1, P5 ;  /* 0x000000030b1b9211 */ /* 0x080fe200028f0c1c */
[----:B------:R0:W-:Y:S01]  /*18310*/  @!P2 ST.E.128 desc[UR40][R24.64], RZ ;  /* 0x000000ff1800a985 */ /* 0x0001e2000c101d28 */
[----:B------:R-:W-:-:S03]  /*18320*/  @!P0 LEA.HI.X R15, R9, R3, R20, 0x1, P4 ;  /* 0x00000003090f8211 */ /* 0x000fc600020f0c14 */
[----:B------:R0:W-:Y:S04]  /*18330*/  @!P1 ST.E.128 desc[UR40][R26.64], RZ ;  /* 0x000000ff1a009985 */ /* 0x0001e8000c101d28 */
[----:B------:R0:W-:Y:S02]  /*18340*/  @!P0 ST.E.128 desc[UR40][R14.64], RZ ;  /* 0x000000ff0e008985 */ /* 0x0001e4000c101d28 */
.L_x_14645:
[----:B------:R-:W-:Y:S05]  /*18350*/  BSYNC B1 ;  /* 0x0000000000017941 */ /* 0x000fea0003800000 */
.L_x_14644:
[----:B------:R-:W-:-:S03]  /*18360*/  UMOV UR4, 0xffffffff ;  /* 0xffffffff00047882 */ /* 0x000fc60000000000 */
[----:B------:R-:W-:Y:S05]  /*18370*/  BRA.DIV UR4, `(.L_x_14646) ;  /* 0x000000ae04b47947 */ /* 0x000fea000b800000 */
[----:B0-----:R0:W0:Y:S04]  /*18380*/  SHFL.IDX PT, R3, R4, 0x2, 0x181f ;  /* 0x00581f0004037f89 */ /* 0x00102800000e0000 */
[----:B----4-:R4:W0:Y:S02]  /*18390*/  SHFL.IDX PT, R14, R0, 0x2, 0x181f ;  /* 0x00581f00000e7f89 */ /* 0x01082400000e0000 */
.L_x_14885:
        /* <DEDUP_REMOVED lines=16> */
[CC--:B0-----:R-:W-:Y:S02]  /*184a0*/  @!P3 LEA R12, P5, R214.reuse, R14.reuse, 0x1 ;  /* 0x0000000ed60cb211 */ /* 0x0c1fe400078a08ff */
[-C--:B------:R-:W-:Y:S02]  /*184b0*/  @!P2 LEA R24, P4, R15, R14.reuse, 0x1 ;  /* 0x0000000e0f18a211 */ /* 0x080fe400078808ff */
[----:B------:R-:W-:Y:S02]  /*184c0*/  @!P3 LEA.HI.X R13, R214, R3, R26, 0x1, P5 ;  /* 0x00000003d60db211 */ /* 0x000fe400028f0c1a */
        /* <DEDUP_REMOVED lines=9> */
.L_x_14648:
[----:B------:R-:W-:Y:S05]  /*18560*/  BSYNC B1 ;  /* 0x0000000000017941 */ /* 0x000fea0003800000 */
.L_x_14647:
[----:B------:R-:W-:-:S03]  /*18570*/  UMOV UR4, 0xffffffff ;  /* 0xffffffff00047882 */ /* 0x000fc60000000000 */
[----:B------:R-:W-:Y:S05]  /*18580*/  BRA.DIV UR4, `(.L_x_14649) ;  /* 0x000000ae04787947 */ /* 0x000fea000b800000 */
[----:B0-----:R0:W0:Y:S04]  /*18590*/  SHFL.IDX PT, R3, R4, 0x3, 0x181f ;  /* 0x00781f0004037f89 */ /* 0x00102800000e0000 */
[----:B------:R0:W0:Y:S02]  /*185a0*/  SHFL.IDX PT, R14, R0, 0x3, 0x181f ;  /* 0x00781f00000e7f89 */ /* 0x00002400000e0000 */
.L_x_14889:
[----:B0-234-:R-:W-:-:S05]  /*185b0*/  VIADD R0, R10, 0x60 ;  /* 0x000000600a007836 */ /* 0x01dfca0000000000 */
        /* <DEDUP_REMOVED lines=12> */
[----:B------:R-:W-:-:S04]  /*18680*/  @!P3 LEA R10, P5, R214, R14, 0x1 ;  /* 0x0000000ed60ab211 */ /* 0x000fc800078a08ff */
[CC--:B------:R-:W-:Y:S01]  /*18690*/  @!P3 LEA.HI.X R11, R214.reuse, R3.reuse, R8, 0x1, P5 ;  /* 0x00000003d60bb211 */ /* 0x0c0fe200028f0c08 */
        /* <DEDUP_REMOVED lines=12> */
.L_x_14632:
[----:B------:R-:W-:Y:S05]  /*18760*/  BSYNC B0 ;  /* 0x0000000000007941 */ /* 0x000fea0003800000 */
.L_x_14618:
[----:B------:R-:W-:Y:S02]  /*18770*/  ULDC UR4, c[0x0][0xd3c] ;  /* 0x00034f0000047ab9 */ /* 0x000fe40000000800 */
[----:B------:R-:W-:-:S13]  /*18780*/  ISETP.GE.AND P0, PT, R7, UR4, PT ;  /* 0x0000000407007c0c */ /* 0x000fda000bf06270 */
[----:B------:R-:W-:Y:S05]  /*18790*/  @!P0 BRA `(.L_x_14650) ;  /* 0xfffffe9000308947 */ /* 0x000fea000383ffff */
[----:B------:R-:W-:Y:S05]  /*187a0*/  BRA `(.L_x_14488) ;  /* 0x0000009400207947 */ /* 0x000fea0003800000 */
.L_x_14486:
        /* <DEDUP_REMOVED lines=20> */
.L_x_14651:
        /* <DEDUP_REMOVED lines=43> */
.L_x_14655:
        /* <DEDUP_REMOVED lines=39> */
.L_x_14653:
        /* <DEDUP_REMOVED lines=12> */
.L_x_14656:
        /* <DEDUP_REMOVED lines=16> */
[----:B0-----:R-:W-:Y:S01]  /*18fd0*/  MOV R2, RZ ;  /* 0x000000ff00027202 */ /* 0x001fe20000000f00 */
        /* <DEDUP_REMOVED lines=46> */
.L_x_14657:
[----:B-1----:R-:W1:Y:S02]  /*192c0*/  LDC.64 R2, c[0x0][0xd90] ;  /* 0x00036400ff027b82 */ /* 0x002e640000000a00 */
[----:B-1----:R-:W-:-:S05]  /*192d0*/  IMAD.WIDE R2, R14, 0x4, R2 ;  /* 0x000000040e027825 */ /* 0x002fca00078e0202 */
[----:B0-----:R0:W2:Y:S02]  /*192e0*/  LDG.E R7, desc[UR40][R2.64] ;  /* 0x0000002802077981 */ /* 0x0010a4000c1e1900 */
[----:B0-----:R-:W-:Y:S01]  /*192f0*/  MOV R2, RZ ;  /* 0x000000ff00027202 */ /* 0x001fe20000000f00 */
        /* <DEDUP_REMOVED lines=57> */
.L_x_14658:
[----:B01----:R-:W-:-:S05]  /*19690*/  LOP3.LUT R3, RZ, R2, RZ, 0x33, !PT ;  /* 0x00000002ff037212 */ /* 0x003fca00078e33ff */
[----:B------:R-:W-:-:S05]  /*196a0*/  IMAD.IADD R2, R4, 0x1, R3 ;  /* 0x0000000104027824 */ /* 0x000fca00078e0203 */
[----:B------:R1:W-:Y:S01]  /*196b0*/  STL [R1+0x4], R2 ;  /* 0x0000040201007387 */ /* 0x0003e20000100800 */
[----:B------:R-:W-:Y:S05]  /*196c0*/  BRA `(.L_x_14659) ;  /* 0x0000000000107947 */ /* 0x000fea0003800000 */
.L_x_14654:
[----:B------:R-:W-:Y:S01]  /*196d0*/  IMAD.U32 R2, RZ, RZ, UR6 ;  /* 0x00000006ff027e24 */ /* 0x000fe2000f8e00ff */
[----:B------:R0:W-:Y:S04]  /*196e0*/  STL [R1+0x4], RZ ;  /* 0x000004ff01007387 */ /* 0x0001e80000100800 */
[----:B------:R0:W-:Y:S04]  /*196f0*/  STL [R1+0x8], RZ ;  /* 0x000008ff01007387 */ /* 0x0001e80000100800 */
[----:B------:R0:W-:Y:S02]  /*19700*/  STL [R1], R2 ;  /* 0x0000000201007387 */ /* 0x0001e40000100800 */
.L_x_14659:
        /* <DEDUP_REMOVED lines=10> */
.L_x_14652:
[----:B--2---:R-:W2:Y:S01]  /*197b0*/  LDL R0, [R1+0xc] ;  /* 0x00000c0001007983 */ /* 0x004ea20000100800 */
[----:B------:R-:W-:Y:S01]  /*197c0*/  ULDC UR4, c[0x0][0xd3c] ;  /* 0x00034f0000047ab9 */ /* 0x000fe20000000800 */
[----:B------:R-:W-:Y:S02]  /*197d0*/  MOV R19, RZ ;  /* 0x000000ff00137202 */ /* 0x000fe40000000f00 */
        /* <DEDUP_REMOVED lines=23> */
[----:B----4-:R-:W-:-:S06]  /*19950*/  ULEA UR4, UR5, UR4, 0x18 ;  /* 0x0000000405047291 */ /* 0x010fcc000f8ec03f */
        /* <DEDUP_REMOVED lines=8> */
[C---:B-1----:R-:W-:Y:S02]  /*199e0*/  LOP3.LUT R2, R0.reuse, 0x80, RZ, 0xfc, !PT ;  /* 0x0000008000027812 */ /* 0x042fe400078efcff */
[----:B------:R-:W-:-:S07]  /*199f0*/  LOP3.LUT R0, R0, 0xc0, RZ, 0xfc, !PT ;  /* 0x000000c000007812 */ /* 0x000fce00078efcff */
.L_x_14810:
[----:B--2---:R-:W2:Y:S01]  /*19a00*/  LDL R0, [R1+0xc] ;  /* 0x00000c0001007983 */ /* 0x004ea20000100800 */
[----:B-1----:R-:W2:Y:S01]  /*19a10*/  LDC.64 R2, c[0x0][0xd88] ;  /* 0x00036200ff027b82 */ /* 0x002ea20000000a00 */
[----:B------:R-:W-:Y:S05]  /*19a20*/  YIELD ;  /* 0x0000000000007946 */ /* 0x000fea0003800000 */
[----:B------:R-:W-:Y:S01]  /*19a30*/  ULDC.64 UR4, c[0x0][0xb20] ;  /* 0x0002c80000047ab9 */ /* 0x000fe20000000a00 */
[----:B---3--:R-:W-:Y:S02]  /*19a40*/  CS2R R8, SRZ ;  /* 0x0000000000087805 */ /* 0x008fe4000001ff00 */
[----:B------:R-:W-:Y:S01]  /*19a50*/  ISETP.NE.U32.AND P0, PT, RZ, UR4, PT ;  /* 0x00000004ff007c0c */ /* 0x000fe2000bf05070 */
[----:B------:R-:W-:Y:S01]  /*19a60*/  ULDC.64 UR10, c[0x0][0xb10] ;  /* 0x0002c400000a7ab9 */ /* 0x000fe20000000a00 */
[----:B------:R-:W-:Y:S01]  /*19a70*/  ULDC.64 UR8, c[0x0][0xb08] ;  /* 0x0002c20000087ab9 */ /* 0x000fe20000000a00 */
[----:B------:R-:W-:Y:S01]  /*19a80*/  ULDC.64 UR6, c[0x0][0xb00] ;  /* 0x0002c00000067ab9 */ /* 0x000fe20000000a00 */
[----:B--2---:R-:W-:-:S05]  /*19a90*/  IMAD.WIDE R2, R0, 0x4, R2 ;  /* 0x0000000400027825 */ /* 0x004fca00078e0202 */
[----:B0-----:R-:W0:Y:S01]  /*19aa0*/  LDG.E R13, desc[UR40][R2.64] ;  /* 0x00000028020d7981 */ /* 0x001e22000c1e1900 */
        /* <DEDUP_REMOVED lines=54> */
.L_x_14661:
        /* <DEDUP_REMOVED lines=17> */
.L_x_14662:
[----:B------:R-:W-:Y:S05]  /*19f20*/  @!P0 BRA `(.L_x_14663) ;  /* 0x00000000000c8947 */ /* 0x000fea0003800000 */
[----:B------:R-:W2:Y:S04]  /*19f30*/  LDG.E R8, desc[UR40][R6.64] ;  /* 0x0000002806087981 */ /* 0x000ea8000c1e1900 */
[----:B------:R-:W2:Y:S02]  /*19f40*/  LDG.E R6, desc[UR40][R6.64+0x4] ;  /* 0x0000042806067981 */ /* 0x000ea4000c1e1900 */
[----:B--2---:R-:W-:-:S07]  /*19f50*/  IMAD.IADD R8, R6, 0x1, -R8 ;  /* 0x0000000106087824 */ /* 0x004fce00078e0a08 */
.L_x_14663:
[----:B-1----:R-:W2:Y:S01]  /*19f60*/  @P1 LDG.E R2, desc[UR40][R4.64] ;  /* 0x0000002804021981 */ /* 0x002ea2000c1e1900 */
        /* <DEDUP_REMOVED lines=12> */
[----:B---3--:R-:W-:-:S05]  /*1a030*/  IMAD.SHL.U32 R2, R6, 0x80, RZ ;  /* 0x0000008006027824 */ /* 0x008fca00078e00ff */
[----:B------:R-:W-:-:S05]  /*1a040*/  IADD3 R2, R2, 0x7f, RZ ;  /* 0x0000007f02027810 */ /* 0x000fca0007ffe0ff */
[----:B-1----:R-:W-:-:S05]  /*1a050*/  @P0 IMAD.HI.U32 R0, R2, R3, RZ ;  /* 0x0000000302000227 */ /* 0x002fca00078e00ff */
[----:B----4-:R-:W-:Y:S01]  /*1a060*/  @P0 SHF.R.U32.HI R2, RZ, R5, R0 ;  /* 0x00000005ff020219 */ /* 0x010fe20000011600 */
[----:B------:R-:W-:-:S05]  /*1a070*/  IMAD.IADD R0, R7, 0x1, R11 ;  /* 0x0000000107007824 */ /* 0x000fca00078e020b */
[C---:B------:R-:W-:Y:S01]  /*1a080*/  IADD3 R21, R0.reuse, 0x60, -R14 ;  /* 0x0000006000157810 */ /* 0x040fe20007ffe80e */
        /* <DEDUP_REMOVED lines=41> */
.L_x_14665:
[----:B------:R-:W-:Y:S05]  /*1a320*/  BSYNC B0 ;  /* 0x0000000000007941 */ /* 0x000fea0003800000 */
.L_x_14664:
[-C--:B------:R-:W-:Y:S01]  /*1a330*/  IMAD R2, R12, R0.reuse, RZ ;  /* 0x000000000c027224 */ /* 0x080fe200078e02ff */
[----:B------:R-:W-:Y:S04]  /*1a340*/  BSSY B0, `(.L_x_14666) ;  /* 0x0000141000007945 */ /* 0x000fe80003800000 */
[----:B------:R-:W-:-:S05]  /*1a350*/  VIADDMNMX R0, R2, R0, R6, PT ;  /* 0x0000000002007246 */ /* 0x000fca0003800106 */
[--C-:B------:R-:W-:Y:S02]  /*1a360*/  IMAD R3, R0, 0x60, -R7.reuse ;  /* 0x0000006000037824 */ /* 0x100fe400078e0a07 */
[----:B------:R-:W-:-:S03]  /*1a370*/  IMAD R0, R2, 0x60, -R7 ;  /* 0x0000006002007824 */ /* 0x000fc600078e0a07 */
[----:B------:R-:W-:Y:S02]  /*1a380*/  VIMNMX R11, R3, R11, PT ;  /* 0x0000000b030b7248 */ /* 0x000fe40003fe0100 */
[----:B------:R-:W-:-:S04]  /*1a390*/  VIMNMX R0, RZ, R0, !PT ;  /* 0x00000000ff007248 */ /* 0x000fc80007fe0100 */
        /* <DEDUP_REMOVED lines=18> */
.L_x_14892:
[----:B-1----:R-:W-:Y:S02]  /*1a4c0*/  ISETP.NE.AND P0, PT, R14, RZ, PT ;  /* 0x000000ff0e00720c */ /* 0x002fe40003f05270 */
[----:B------:R-:W-:-:S11]  /*1a4d0*/  PLOP3.LUT P6, PT, PT, PT, PT, 0x8, 0x0 ;  /* 0x000000000000781c */ /* 0x000fd60003fce170 */
[----:B------:R-:W-:Y:S05]  /*1a4e0*/  @P0 BRA `(.L_x_14669) ;  /* 0x00000000000c0947 */ /* 0x000fea0003800000 */
[----:B------:R-:W-:-:S03]  /*1a4f0*/  UMOV UR4, 0xffffffff ;  /* 0xffffffff00047882 */ /* 0x000fc60000000000 */
[----:B------:R-:W-:Y:S05]  /*1a500*/  BRA.DIV UR4, `(.L_x_14670) ;  /* 0x0000009204147947 */ /* 0x000fea000b800000 */
[----:B------:R-:W-:-:S13]  /*1a510*/  ELECT P6, URZ, PT ;  /* 0x00000000003f782f */ /* 0x000fda00038c0000 */
.L_x_14669:
        /* <DEDUP_REMOVED lines=9> */
.L_x_14895:
[----:B------:R-:W-:Y:S05]  /*1a5b0*/  BSYNC B1 ;  /* 0x0000000000017941 */ /* 0x000fea0003800000 */
.L_x_14671:
        /* <DEDUP_REMOVED lines=12> */
.L_x_14896:
[----:B------:R-:W-:Y:S05]  /*1a680*/  BSYNC B2 ;  /* 0x0000000000027941 */ /* 0x000fea0003800000 */
.L_x_14675:
[----:B------:R-:W-:Y:S04]  /*1a690*/  BSSY B2, `(.L_x_14677) ;  /* 0x0000009000027945 */ /* 0x000fe80003800000 */
[----:B------:R-:W-:Y:S05]  /*1a6a0*/  @P1 BRA `(.L_x_14678) ;  /* 0x00000000001c1947 */ /* 0x000fea0003800000 */
[----:B------:R-:W1:Y:S01]  /*1a6b0*/  S2R R5, SR_TID.X ;  /* 0x0000000000057919 */ /* 0x000e620000002100 */
[----:B------:R-:W-:-:S04]  /*1a6c0*/  MOV R4, 0x3000 ;  /* 0x0000300000047802 */ /* 0x000fc80000000f00 */
[----:B------:R2:W-:Y:S01]  /*1a6d0*/  SYNCS.ARRIVE.TRANS64 RZ, [R3+URZ+0x32490], R4 ;  /* 0x0324900403ff79a7 */ /* 0x0005e2000800003f */
[----:B-1----:R-:W-:-:S04]  /*1a6e0*/  LOP3.LUT R5, R5, 0x1f, RZ, 0xc0, !PT ;  /* 0x0000001f05057812 */ /* 0x002fc800078ec0ff */
[----:B------:R-:W-:-:S13]  /*1a6f0*/  ISETP.NE.AND P0, PT, R5, RZ, PT ;  /* 0x000000ff0500720c */ /* 0x000fda0003f05270 */
[----:B--2---:R-:W-:Y:S05]  /*1a700*/  @!P0 BRA `(.L_x_14678) ;  /* 0x0000000000048947 */ /* 0x004fea0003800000 */
[----:B------:R-:W-:Y:S01]  /*1a710*/  BPT.TRAP 0x1 ;  /* 0x000000040000795c */ /* 0x000fe20000300000 */
.L_x_14678:
[----:B------:R-:W-:Y:S05]  /*1a720*/  BSYNC B2 ;  /* 0x0000000000027941 */ /* 0x000fea0003800000 */
.L_x_14677:
        /* <DEDUP_REMOVED lines=13> */
.L_x_14679:
        /* <DEDUP_REMOVED lines=13> */
.L_x_14897:
[----:B------:R-:W-:Y:S05]  /*1a8d0*/  BSYNC B2 ;  /* 0x0000000000027941 */ /* 0x000fea0003800000 */
.L_x_14680:
        /* <DEDUP_REMOVED lines=11> */
.L_x_14683:
[----:B------:R-:W-:Y:S05]  /*1a990*/  BSYNC B2 ;  /* 0x0000000000027941 */ /* 0x000fea0003800000 */
.L_x_14682:
        /* <DEDUP_REMOVED lines=10> */
.L_x_14684:
        /* <DEDUP_REMOVED lines=15> */
.L_x_14685:
        /* <DEDUP_REMOVED lines=15> */
.L_x_14686:
        /* <DEDUP_REMOVED lines=15> */
.L_x_14687:
        /* <DEDUP_REMOVED lines=10> */
.L_x_14674:
[----:B------:R-:W-:Y:S05]  /*1adb0*/  BSYNC B1 ;  /* 0x0000000000017941 */ /* 0x000fea0003800000 */
.L_x_14673:
        /* <DEDUP_REMOVED lines=13> */
.L_x_14703:
        /* <DEDUP_REMOVED lines=13> */
.L_x_14898:
[----:B------:R-:W-:Y:S05]  /*1af60*/  BSYNC B2 ;  /* 0x0000000000027941 */ /* 0x000fea0003800000 */
.L_x_14690:
        /* <DEDUP_REMOVED lines=9> */
.L_x_14693:
[----:B------:R-:W-:Y:S05]  /*1b000*/  BSYNC B2 ;  /* 0x0000000000027941 */ /* 0x000fea0003800000 */
.L_x_14692:
        /* <DEDUP_REMOVED lines=12> */
.L_x_14694:
        /* <DEDUP_REMOVED lines=13> */
.L_x_14899:
[----:B------:R-:W-:Y:S05]  /*1b1a0*/  BSYNC B2 ;  /* 0x0000000000027941 */ /* 0x000fea0003800000 */
.L_x_14695:
[----:B------:R-:W-:Y:S01]  /*1b1b0*/  BSSY B2, `(.L_x_14697) ;  /* 0x000000b000027945 */ /* 0x000fe20003800000 */
[----:B------:R-:W-:Y:S01]  /*1b1c0*/  MOV R12, 0x0 ;  /* 0x00000000000c7802 */ /* 0x000fe20000000f00 */
[----:B------:R-:W-:Y:S02]  /*1b1d0*/  IMAD.MOV.U32 R13, RZ, RZ, 0x12f00000 ;  /* 0x12f00000ff0d7424 */ /* 0x000fe400078e00ff */
[----:B------:R-:W-:Y:S05]  /*1b1e0*/  @P2 BRA `(.L_x_14698) ;  /* 0x00000000001c2947 */ /* 0x000fea0003800000 */
[----:B------:R-:W2:Y:S01]  /*1b1f0*/  S2R R6, SR_TID.X ;  /* 0x0000000000067919 */ /* 0x000ea20000002100 */
[----:B01----:R-:W-:-:S04]  /*1b200*/  IMAD.MOV.U32 R5, RZ, RZ, 0xc000 ;  /* 0x0000c000ff057424 */ /* 0x003fc800078e00ff */
[----:B------:R3:W-:Y:S01]  /*1b210*/  SYNCS.ARRIVE.TRANS64 RZ, [R4+URZ+0x324b0], R5 ;  /* 0x0324b00504ff79a7 */ /* 0x0007e2000800003f */
[----:B--2---:R-:W-:-:S04]  /*1b220*/  LOP3.LUT R6, R6, 0x1f, RZ, 0xc0, !PT ;  /* 0x0000001f06067812 */ /* 0x004fc800078ec0ff */
[----:B------:R-:W-:-:S13]  /*1b230*/  ISETP.NE.AND P1, PT, R6, RZ, PT ;  /* 0x000000ff0600720c */ /* 0x000fda0003f25270 */
[----:B---3--:R-:W-:Y:S05]  /*1b240*/  @!P1 BRA `(.L_x_14698) ;  /* 0x0000000000049947 */ /* 0x008fea0003800000 */
[----:B------:R-:W-:Y:S01]  /*1b250*/  BPT.TRAP 0x1 ;  /* 0x000000040000795c */ /* 0x000fe20000300000 */
.L_x_14698:
[----:B------:R-:W-:Y:S05]  /*1b260*/  BSYNC B2 ;  /* 0x0000000000027941 */ /* 0x000fea0003800000 */
.L_x_14697:
        /* <DEDUP_REMOVED lines=10> */
.L_x_14699:
        /* <DEDUP_REMOVED lines=15> */
.L_x_14700:
        /* <DEDUP_REMOVED lines=15> */
.L_x_14701:
        /* <DEDUP_REMOVED lines=15> */
.L_x_14702:
        /* <DEDUP_REMOVED lines=10> */
.L_x_14689:
[----:B------:R-:W-:Y:S05]  /*1b680*/  BSYNC B1 ;  /* 0x0000000000017941 */ /* 0x000fea0003800000 */
.L_x_14688:
        /* <DEDUP_REMOVED lines=12> */
.L_x_14667:
[----:B------:R-:W-:Y:S05]  /*1b750*/  BSYNC B0 ;  /* 0x0000000000007941 */ /* 0x000fea0003800000 */
.L_x_14666:
        /* <DEDUP_REMOVED lines=49> */
.L_x_14705:
[----:B------:R-:W-:Y:S05]  /*1ba70*/  BSYNC B0 ;  /* 0x0000000000007941 */ /* 0x000fea0003800000 */
.L_x_14704:
        /* <DEDUP_REMOVED lines=16> */
[----:B------:R-:W0:Y:S08]  /*1bb80*/  FLO.U32 R0, UR4 ;  /* 0x0000000400007d00 */ /* 0x000e3000080e0000 */
[----:B------:R-:W1:Y:S01]  /*1bb90*/  POPC R2, UR4 ;  /* 0x0000000400027d09 */ /* 0x000e620008000000 */
[----:B0-----:R-:W-:-:S13]  /*1bba0*/  ISETP.EQ.U32.AND P0, PT, R0, R3, PT ;  /* 0x000000030000720c */ /* 0x001fda0003f02070 */
        /* <DEDUP_REMOVED lines=8> */
.L_x_14707:
        /* <DEDUP_REMOVED lines=20> */
.L_x_14710:
[----:B------:R-:W-:Y:S05]  /*1bd70*/  BSYNC B6 ;  /* 0x0000000000067941 */ /* 0x000fea0003800000 */
.L_x_14709:
        /* <DEDUP_REMOVED lines=20> */
.L_x_14713:
        /* <DEDUP_REMOVED lines=16> */
.L_x_14712:
[----:B------:R-:W-:Y:S05]  /*1bfc0*/  BSYNC B6 ;  /* 0x0000000000067941 */ /* 0x000fea0003800000 */
.L_x_14711:
        /* <DEDUP_REMOVED lines=24> */
.L_x_14902:
        /* <DEDUP_REMOVED lines=11> */
.L_x_14905:
        /* <DEDUP_REMOVED lines=24> */
.L_x_14717:
[----:B-1----:R-:W2:Y:S01]  /*1c380*/  LDL R2, [R1+0x1c] ;  /* 0x00001c0001027983 */ /* 0x002ea20000100800 */
[----:B0-----:R-:W-:Y:S01]  /*1c390*/  IMAD R0, R19, 0x8, R18 ;  /* 0x0000000813007824 */ /* 0x001fe200078e0212 */
[----:B--2---:R-:W-:-:S04]  /*1c3a0*/  SHF.L.U32 R2, R2, 0x1f, RZ ;  /* 0x0000001f02027819 */ /* 0x004fc800000006ff */
[----:B------:R-:W0:Y:S02]  /*1c3b0*/  SYNCS.PHASECHK.TRANS64.TRYWAIT P0, [R0+URZ+0x32440], R2 ;  /* 0x03244002000075a7 */ /* 0x000e24000800017f */
[----:B0-----:R-:W-:Y:S05]  /*1c3c0*/  @!P0 BRA `(.L_x_14718) ;  /* 0x00000074003c8947 */ /* 0x001fea0003800000 */
.L_x_14906:
        /* <DEDUP_REMOVED lines=11> */
.L_x_14719:
        /* <DEDUP_REMOVED lines=24> */
.L_x_14715:
        /* <DEDUP_REMOVED lines=34> */
.L_x_14721:
[----:B------:R-:W-:Y:S05]  /*1c820*/  BSYNC B6 ;  /* 0x0000000000067941 */ /* 0x000fea0003800000 */
.L_x_14720:
        /* <DEDUP_REMOVED lines=84> */
[----:B------:R-:W-:Y:S04]  /*1cd70*/  SHFL.IDX PT, R6, R2, 0x2, 0x181f ;  /* 0x00581f0002067f89 */ /* 0x000fe800000e0000 */
[----:B0-----:R-:W0:Y:S04]  /*1cd80*/  SHFL.IDX PT, R4, R3, 0x2, 0x181f ;  /* 0x00581f0003047f89 */ /* 0x001e2800000e0000 */
[----:B------:R1:W-:Y:S02]  /*1cd90*/  STL [R1+0x60], R11 ;  /* 0x0000600b01007387 */ /* 0x0003e40000100800 */
[----:B-1----:R-:W-:-:S04]  /*1cda0*/  IADD3 R11, R10, 0x20, RZ ;  /* 0x000000200a0b7810 */ /* 0x002fc80007ffe0ff */
[----:B------:R-:W-:-:S13]  /*1cdb0*/  ISETP.GE.AND P1, PT, R11, R0, PT ;  /* 0x000000000b00720c */ /* 0x000fda0003f26270 */
[----:B0-----:R-:W-:-:S05]  /*1cdc0*/  @!P1 LEA R5, P2, R9, R4, 0x1 ;  /* 0x0000000409059211 */ /* 0x001fca00078408ff */
[----:B------:R-:W-:-:S05]  /*1cdd0*/  @!P1 IMAD.X R4, RZ, RZ, R6, P2 ;  /* 0x000000ffff049224 */ /* 0x000fca00010e0606 */
        /* <DEDUP_REMOVED lines=51> */
.L_x_14923:
        /* <DEDUP_REMOVED lines=12> */
.L_x_14723:
        /* <DEDUP_REMOVED lines=37> */
.L_x_14725:
[----:B------:R-:W-:Y:S05]  /*1d420*/  BSYNC B6 ;  /* 0x0000000000067941 */ /* 0x000fea0003800000 */
.L_x_14724:
        /* <DEDUP_REMOVED lines=151> */
.L_x_14941:
[----:B--2---:R-:W2:Y:S01]  /*1dda0*/  LDL.LU R2, [R1+0x7c] ;  /* 0x00007c0001027983 */ /* 0x004ea20000300800 */
[----:B------:R-:W-:Y:S01]  /*1ddb0*/  BSSY B0, `(.L_x_14727) ;  /* 0x000000d000007945 */ /* 0x000fe20003800000 */
[----:B--2---:R-:W-:-:S13]  /*1ddc0*/  ISETP.GE.AND P4, PT, R2, R3, PT ;  /* 0x000000030200720c */ /* 0x004fda0003f86270 */
[----:B------:R-:W-:Y:S05]  /*1ddd0*/  @P4 BRA `(.L_x_14728) ;  /* 0x0000000000284947 */ /* 0x000fea0003800000 */
[----:B0-----:R-:W2:Y:S01]  /*1dde0*/  LDL R4, [R1+0x18] ;  /* 0x0000180001047983 */ /* 0x001ea20000100800 */
        /* <DEDUP_REMOVED lines=9> */
.L_x_14728:
[----:B------:R-:W-:Y:S05]  /*1de80*/  BSYNC B0 ;  /* 0x0000000000007941 */ /* 0x000fea0003800000 */
.L_x_14727:
[----:B------:R-:W-:Y:S01]  /*1de90*/  NOP ;  /* 0x0000000000007918 */ /* 0x000fe20000000000 */
[----:B------:R-:W-:-:S13]  /*1dea0*/  PLOP3.LUT P0, PT, PT, PT, PT, 0x80, 0x0 ;  /* 0x000000000000781c */ /* 0x000fda0003f0f070 */
.L_x_14729:
        /* <DEDUP_REMOVED lines=16> */
[----:B------:R-:W2:Y:S03]  /*1dfb0*/  SYNCS.PHASECHK.TRANS64.TRYWAIT P0, [R18+URZ+0x32420], R0 ;  /* 0x03242000120075a7 */ /* 0x000ea6000800017f */
[----:B-12---:R-:W-:Y:S05]  /*1dfc0*/  @!P0 BRA `(.L_x_14731) ;  /* 0x0000007000988947 */ /* 0x006fea0003800000 */
.L_x_14942:
[----:B------:R-:W-:Y:S05]  /*1dfd0*/  BSYNC B0 ;  /* 0x0000000000007941 */ /* 0x000fea0003800000 */
.L_x_14730:
[----:B------:R-:W2:Y:S01]  /*1dfe0*/  LDL R2, [R1+0x10] ;  /* 0x0000100001027983 */ /* 0x000ea20000100800 */
[----:B------:R-:W-:Y:S01]  /*1dff0*/  BSSY B0, `(.L_x_14732) ;  /* 0x000005a000007945 */ /* 0x000fe20003800000 */
[----:B--2---:R-:W-:-:S13]  /*1e000*/  LOP3.LUT P0, RZ, R2, 0x1, RZ, 0xc0, !PT ;  /* 0x0000000102ff7812 */ /* 0x004fda000780c0ff */
[----:B------:R-:W-:Y:S05]  /*1e010*/  @!P0 BRA `(.L_x_14733) ;  /* 0x00000004005c8947 */ /* 0x000fea0003800000 */
[----:B0-----:R-:W1:Y:S01]  /*1e020*/  LDL R4, [R1+0x1c] ;  /* 0x00001c0001047983 */ /* 0x001e620000100800 */
[----:B------:R-:W-:Y:S01]  /*1e030*/  IMAD R2, R19, 0x8, R18 ;  /* 0x0000000813027824 */ /* 0x000fe200078e0212 */
[----:B------:R-:W-:Y:S01]  /*1e040*/  BSSY B1, `(.L_x_14734) ;  /* 0x0000007000017945 */ /* 0x000fe20003800000 */
[----:B------:R-:W0:Y:S02]  /*1e050*/  S2R R3, SR_TID.X ;  /* 0x0000000000037919 */ /* 0x000e240000002100 */
[----:B0-----:R-:W-:-:S04]  /*1e060*/  LOP3.LUT R3, R3, 0x7f, RZ, 0xc0, !PT ;  /* 0x0000007f03037812 */ /* 0x001fc800078ec0ff */
[----:B------:R-:W-:Y:S02]  /*1e070*/  ISETP.NE.AND P1, PT, R3, RZ, PT ;  /* 0x000000ff0300720c */ /* 0x000fe40003f25270 */
[----:B-1----:R-:W-:-:S04]  /*1e080*/  SHF.L.U32 R0, R4, 0x1f, RZ ;  /* 0x0000001f04007819 */ /* 0x002fc800000006ff */
[----:B------:R-:W0:Y:S02]  /*1e090*/  SYNCS.PHASECHK.TRANS64.TRYWAIT P0, [R2+URZ+0x32460], R0 ;  /* 0x03246000020075a7 */ /* 0x000e24000800017f */
[----:B0-----:R-:W-:Y:S05]  /*1e0a0*/  @!P0 BRA `(.L_x_14735) ;  /* 0x0000007000748947 */ /* 0x001fea0003800000 */
.L_x_14943:
[----:B------:R-:W-:Y:S05]  /*1e0b0*/  BSYNC B1 ;  /* 0x0000000000017941 */ /* 0x000fea0003800000 */
.L_x_14734:
        /* <DEDUP_REMOVED lines=9> */
.L_x_14737:
[----:B------:R-:W-:Y:S05]  /*1e150*/  BSYNC B1 ;  /* 0x0000000000017941 */ /* 0x000fea0003800000 */
.L_x_14736:
        /* <DEDUP_REMOVED lines=12> */
.L_x_14738:
        /* <DEDUP_REMOVED lines=15> */
.L_x_14739:
        /* <DEDUP_REMOVED lines=15> */
.L_x_14740:
        /* <DEDUP_REMOVED lines=15> */
.L_x_14741:
        /* <DEDUP_REMOVED lines=10> */
.L_x_14733:
[----:B------:R-:W-:Y:S05]  /*1e590*/  BSYNC B0 ;  /* 0x0000000000007941 */ /* 0x000fea0003800000 */
.L_x_14732:
[----:B0-----:R-:W1:Y:S04]  /*1e5a0*/  LDL R4, [R1+0x50] ;  /* 0x0000500001047983 */ /* 0x001e680000100800 */
[----:B------:R-:W2:Y:S01]  /*1e5b0*/  LDL R5, [R1+0x2c] ;  /* 0x00002c0001057983 */ /* 0x000ea20000100800 */
[----:B------:R-:W-:Y:S01]  /*1e5c0*/  BSSY B0, `(.L_x_14742) ;  /* 0x00001f3000007945 */ /* 0x000fe20003800000 */
[----:B-1----:R-:W-:-:S05]  /*1e5d0*/  VIADD R0, R4, 0xfffffffe ;  /* 0xfffffffe04007836 */ /* 0x002fca0000000000 */
[----:B--2---:R-:W-:-:S13]  /*1e5e0*/  ISETP.GE.AND P0, PT, R0, R5, PT ;  /* 0x000000050000720c */ /* 0x004fda0003f06270 */
[----:B------:R-:W-:Y:S05]  /*1e5f0*/  @!P0 BRA `(.L_x_14743) ;  /* 0x0000001c00bc8947 */ /* 0x000fea0003800000 */
[----:B------:R-:W2:Y:S04]  /*1e600*/  LDL.LU R7, [R1+0x84] ;  /* 0x0000840001077983 */ /* 0x000ea80000300800 */
[----:B---3--:R-:W3:Y:S04]  /*1e610*/  LDL.LU R6, [R1+0x4c] ;  /* 0x00004c0001067983 */ /* 0x008ee80000300800 */
        /* <DEDUP_REMOVED lines=46> */
.L_x_14748:
        /* <DEDUP_REMOVED lines=8> */
.L_x_14944:
[----:B------:R-:W-:Y:S05]  /*1e980*/  BSYNC B3 ;  /* 0x0000000000037941 */ /* 0x000fea0003800000 */
.L_x_14749:
        /* <DEDUP_REMOVED lines=9> */
.L_x_14752:
[----:B------:R-:W-:Y:S05]  /*1ea20*/  BSYNC B3 ;  /* 0x0000000000037941 */ /* 0x000fea0003800000 */
.L_x_14751:
        /* <DEDUP_REMOVED lines=10> */
[----:B--2---:R-:W-:Y:S01]  /*1ead0*/  IMAD R0, R0, 0x60, R5 ;  /* 0x0000006000007824 */ /* 0x004fe200078e0205 */
[----:B------:R-:W-:-:S10]  /*1eae0*/  IADD3 R5, R2, 0x32430, RZ ;  /* 0x0003243002057810 */ /* 0x000fd40007ffe0ff */
.L_x_14753:
        /* <DEDUP_REMOVED lines=13> */
.L_x_14945:
[----:B------:R-:W-:Y:S05]  /*1ebc0*/  BSYNC B3 ;  /* 0x0000000000037941 */ /* 0x000fea0003800000 */
.L_x_14754:
        /* <DEDUP_REMOVED lines=11> */
.L_x_14757:
[----:B------:R-:W-:Y:S05]  /*1ec80*/  BSYNC B3 ;  /* 0x0000000000037941 */ /* 0x000fea0003800000 */
.L_x_14756:
        /* <DEDUP_REMOVED lines=9> */
.L_x_14758:
        /* <DEDUP_REMOVED lines=15> */
.L_x_14759:
        /* <DEDUP_REMOVED lines=15> */
.L_x_14760:
        /* <DEDUP_REMOVED lines=15> */
.L_x_14761:
        /* <DEDUP_REMOVED lines=10> */
.L_x_14747:
[----:B------:R-:W-:Y:S05]  /*1f090*/  BSYNC B1 ;  /* 0x0000000000017941 */ /* 0x000fea0003800000 */
.L_x_14746:
[----:B------:R-:W2:Y:S02]  /*1f0a0*/  LDL.LU R5, [R1+0x50] ;  /* 0x0000500001057983 */ /* 0x000ea40000300800 */
[----:B--2---:R-:W-:-:S07]  /*1f0b0*/  VIADD R0, R5, 0xfffffffd ;  /* 0xfffffffd05007836 */ /* 0x004fce0000000000 */
.L_x_14745:
[----:B------:R-:W-:Y:S05]  /*1f0c0*/  BSYNC B2 ;  /* 0x0000000000027941 */ /* 0x000fea0003800000 */
.L_x_14744:
[----:B------:R-:W-:Y:S01]  /*1f0d0*/  VIADD R8, R8, 0xfffffffe ;  /* 0xfffffffe08087836 */ /* 0x000fe20000000000 */
[----:B------:R-:W-:-:S04]  /*1f0e0*/  LOP3.LUT R4, RZ, R4, RZ, 0x33, !PT ;  /* 0x00000004ff047212 */ /* 0x000fc800078e33ff */
[----:B------:R-:W-:-:S13]  /*1f0f0*/  ISETP.NE.AND P0, PT, R8, R4, PT ;  /* 0x000000040800720c */ /* 0x000fda0003f05270 */
[----:B------:R-:W-:Y:S05]  /*1f100*/  @!P0 BRA `(.L_x_14743) ;  /* 0x0000001000f88947 */ /* 0x000fea0003800000 */
.L_x_14794:
        /* <DEDUP_REMOVED lines=35> */
.L_x_14764:
        /* <DEDUP_REMOVED lines=8> */
.L_x_14946:
[----:B------:R-:W-:Y:S05]  /*1f3c0*/  BSYNC B2 ;  /* 0x0000000000027941 */ /* 0x000fea0003800000 */
.L_x_14765:
        /* <DEDUP_REMOVED lines=9> */
.L_x_14768:
[----:B------:R-:W-:Y:S05]  /*1f460*/  BSYNC B2 ;  /* 0x0000000000027941 */ /* 0x000fea0003800000 */
.L_x_14767:
        /* <DEDUP_REMOVED lines=12> */
.L_x_14769:
        /* <DEDUP_REMOVED lines=13> */
.L_x_14947:
[----:B------:R-:W-:Y:S05]  /*1f600*/  BSYNC B2 ;  /* 0x0000000000027941 */ /* 0x000fea0003800000 */
.L_x_14770:
        /* <DEDUP_REMOVED lines=11> */
.L_x_14773:
[----:B------:R-:W-:Y:S05]  /*1f6c0*/  BSYNC B2 ;  /* 0x0000000000027941 */ /* 0x000fea0003800000 */
.L_x_14772:
        /* <DEDUP_REMOVED lines=9> */
.L_x_14774:
        /* <DEDUP_REMOVED lines=15> */
.L_x_14775:
        /* <DEDUP_REMOVED lines=15> */
.L_x_14776:
        /* <DEDUP_REMOVED lines=15> */
.L_x_14777:
        /* <DEDUP_REMOVED lines=10> */
.L_x_14763:
[----:B------:R-:W-:Y:S05]  /*1fad0*/  BSYNC B1 ;  /* 0x0000000000017941 */ /* 0x000fea0003800000 */
.L_x_14762:
        /* <DEDUP_REMOVED lines=35> */
.L_x_14780:
        /* <DEDUP_REMOVED lines=8> */
.L_x_14948:
[----:B------:R-:W-:Y:S05]  /*1fd90*/  BSYNC B2 ;  /* 0x0000000000027941 */ /* 0x000fea0003800000 */
.L_x_14781:
        /* <DEDUP_REMOVED lines=9> */
.L_x_14784:
[----:B------:R-:W-:Y:S05]  /*1fe30*/  BSYNC B2 ;  /* 0x0000000000027941 */ /* 0x000fea0003800000 */
.L_x_14783:
        /* <DEDUP_REMOVED lines=12> */
.L_x_14785:
        /* <DEDUP_REMOVED lines=13> */
.L_x_14949:
[----:B------:R-:W-:Y:S05]  /*1ffd0*/  BSYNC B2 ;  /* 0x0000000000027941 */ /* 0x000fea0003800000 */
.L_x_14786:
[----:B------:R-:W-:Y:S01]  /*1ffe0*/  BSSY B2, `(.L_x_14788) ;  /* 0x000000b000027945 */ /* 0x000fe20003800000 */
[----:B------:R-:W-:Y:S01]  /*1fff0*/  MOV R8, 0x0 ;  /* 0x0000000000087802 */ /* 0x000fe20000000f00 */
[----:B0-----:R-:W-:Y:S02]  /*20000*/  IMAD.MOV.U32 R9, RZ, RZ, 0x14f00000 ;  /* 0x14f00000ff097424 */ /* 0x001fe400078e00ff */
[----:B------:R-:W-:Y:S05]  /*20010*/  @P1 BRA `(.L_x_14789) ;  /* 0x00000000001c1947 */ /* 0x000fea0003800000 */
[----:B------:R-:W0:Y:S01]  /*20020*/  S2R R5, SR_TID.X ;  /* 0x0000000000057919 */ /* 0x000e220000002100 */
[----:B-12---:R-:W-:-:S04]  /*20030*/  IMAD.MOV.U32 R2, RZ, RZ, 0xc000 ;  /* 0x0000c000ff027424 */ /* 0x006fc800078e00ff */
[----:B------:R3:W-:Y:S01]  /*20040*/  SYNCS.ARRIVE.TRANS64 RZ, [R3+URZ+0x32450], R2 ;  /* 0x0324500203ff79a7 */ /* 0x0007e2000800003f */
[----:B0-----:R-:W-:-:S04]  /*20050*/  LOP3.LUT R5, R5, 0x1f, RZ, 0xc0, !PT ;  /* 0x0000001f05057812 */ /* 0x001fc800078ec0ff */
[----:B------:R-:W-:-:S13]  /*20060*/  ISETP.NE.AND P0, PT, R5, RZ, PT ;  /* 0x000000ff0500720c */ /* 0x000fda0003f05270 */
[----:B---3--:R-:W-:Y:S05]  /*20070*/  @!P0 BRA `(.L_x_14789) ;  /* 0x0000000000048947 */ /* 0x008fea0003800000 */
[----:B------:R-:W-:Y:S01]  /*20080*/  BPT.TRAP 0x1 ;  /* 0x000000040000795c */ /* 0x000fe20000300000 */
.L_x_14789:
[----:B------:R-:W-:Y:S05]  /*20090*/  BSYNC B2 ;  /* 0x0000000000027941 */ /* 0x000fea0003800000 */
.L_x_14788:
        /* <DEDUP_REMOVED lines=9> */
.L_x_14790:
        /* <DEDUP_REMOVED lines=15> */
.L_x_14791:
        /* <DEDUP_REMOVED lines=15> */
.L_x_14792:
        /* <DEDUP_REMOVED lines=15> */
.L_x_14793:
        /* <DEDUP_REMOVED lines=10> */
.L_x_14779:
[----:B------:R-:W-:Y:S05]  /*204a0*/  BSYNC B1 ;  /* 0x0000000000017941 */ /* 0x000fea0003800000 */
.L_x_14778:
[----:B------:R-:W2:Y:S01]  /*204b0*/  LDL R5, [R1+0x2c] ;  /* 0x00002c0001057983 */ /* 0x000ea20000100800 */
[----:B------:R-:W-:Y:S01]  /*204c0*/  VIADD R0, R0, 0xfffffffe ;  /* 0xfffffffe00007836 */ /* 0x000fe20000000000 */
[----:B--2---:R-:W-:-:S13]  /*204d0*/  ISETP.GT.AND P0, PT, R6, R5, PT ;  /* 0x000000050600720c */ /* 0x004fda0003f04270 */
[----:B------:R-:W-:Y:S05]  /*204e0*/  @P0 BRA `(.L_x_14794) ;  /* 0xffffffec00080947 */ /* 0x000fea000383ffff */
.L_x_14743:
[----:B------:R-:W-:Y:S05]  /*204f0*/  BSYNC B0 ;  /* 0x0000000000007941 */ /* 0x000fea0003800000 */
.L_x_14742:
        /* <DEDUP_REMOVED lines=13> */
[----:B------:R-:W4:Y:S01]  /*205d0*/  LDC.64 R4, c[0x0][0xd60] ;  /* 0x00035800ff047b82 */ /* 0x000f220000000a00 */
[----:B------:R-:W2:Y:S08]  /*205e0*/  FLO.U32 R0, UR4 ;  /* 0x0000000400007d00 */ /* 0x000eb000080e0000 */
[----:B-1----:R-:W4:Y:S01]  /*205f0*/  POPC R2, UR4 ;  /* 0x0000000400027d09 */ /* 0x002f220008000000 */
[----:B--2---:R-:W-:-:S13]  /*20600*/  ISETP.EQ.U32.AND P1, PT, R0, R3, PT ;  /* 0x000000030000720c */ /* 0x004fda0003f22070 */
[----:B----4-:R-:W2:Y:S01]  /*20610*/  @P1 ATOMG.E.ADD.STRONG.GPU PT, R5, desc[UR40][R4.64], R2 ;  /* 0x00000002040519a8 */ /* 0x010ea200081ee1e8 */
[----:B------:R-:W1:Y:S02]  /*20620*/  S2R R3, SR_LTMASK ;  /* 0x0000000000037919 */ /* 0x000e640000003900 */
[----:B-1----:R-:W-:-:S06]  /*20630*/  LOP3.LUT R3, R3, UR4, RZ, 0xc0, !PT ;  /* 0x0000000403037c12 */ /* 0x002fcc000f8ec0ff */
[----:B------:R-:W1:Y:S01]  /*20640*/  POPC R3, R3 ;  /* 0x0000000300037309 */ /* 0x000e620000000000 */
[----:B--2---:R-:W1:Y:S02]  /*20650*/  SHFL.IDX PT, R0, R5, R0, 0x1f ;  /* 0x00001f0005007589 */ /* 0x004e6400000e0000 */
[----:B-1----:R-:W-:-:S05]  /*20660*/  IADD3 R0, R0, UR37, R3 ;  /* 0x0000002500007c10 */ /* 0x002fca000fffe003 */
[----:B------:R2:W-:Y:S02]  /*20670*/  STL [R1], R0 ;  /* 0x0000000001007387 */ /* 0x0005e40000100800 */
.L_x_14796:
[----:B------:R-:W-:Y:S05]  /*20680*/  BSYNC B0 ;  /* 0x0000000000007941 */ /* 0x000fea0003800000 */
.L_x_14795:
[----:B------:R-:W-:-:S07]  /*20690*/  SEL R19, R19, RZ, P0 ;  /* 0x000000ff13137207 */ /* 0x000fce0000000000 */
.L_x_14708:
[----:B------:R-:W-:Y:S05]  /*206a0*/  BSYNC B7 ;  /* 0x0000000000077941 */ /* 0x000fea0003800000 */
.L_x_14706:
[----:B0-2---:R-:W2:Y:S02]  /*206b0*/  LDL R0, [R1+0x10] ;  /* 0x0000100001007983 */ /* 0x005ea40000100800 */
[----:B--2---:R-:W-:-:S13]  /*206c0*/  LOP3.LUT P0, RZ, R0, 0x40, RZ, 0xc0, !PT ;  /* 0x0000004000ff7812 */ /* 0x004fda000780c0ff */
[----:B------:R-:W-:Y:S05]  /*206d0*/  @!P0 BRA `(.L_x_14797) ;  /* 0x00000000002c8947 */ /* 0x000fea0003800000 */
[----:B------:R-:W-:Y:S05]  /*206e0*/  WARPSYNC.ALL ;  /* 0x0000000000007948 */ /* 0x000fea0003800000 */
[----:B------:R-:W0:Y:S08]  /*206f0*/  S2UR UR5, SR_CgaCtaId ;  /* 0x00000000000579c3 */ /* 0x000e300000008800 */
[----:B------:R-:W-:Y:S06]  /*20700*/  BAR.SYNC.DEFER_BLOCKING 0x5, 0x180 ;  /* 0x0146000000007b1d */ /* 0x000fec0000010000 */
[----:B------:R-:W-:-:S02]  /*20710*/  UMOV UR4, 0x400 ;  /* 0x0000040000047882 */ /* 0x000fc40000000000 */
[----:B0-----:R-:W-:-:S06]  /*20720*/  ULEA UR4, UR5, UR4, 0x18 ;  /* 0x0000000405047291 */ /* 0x001fcc000f8ec03f */
[----:B------:R-:W-:-:S05]  /*20730*/  IMAD.U32 R18, RZ, RZ, UR4 ;  /* 0x00000004ff127e24 */ /* 0x000fca000f8e00ff */
[----:B---3--:R-:W0:Y:S04]  /*20740*/  LDS.128 R4, [R18+0x324d0] ;  /* 0x0324d00012047984 */ /* 0x008e280000000c00 */
[----:B0-----:R2:W-:Y:S04]  /*20750*/  STL.64 [R1], R4 ;  /* 0x0000000401007387 */ /* 0x0015e80000100a00 */
[----:B------:R2:W-:Y:S01]  /*20760*/  STL.64 [R1+0x8], R6 ;  /* 0x0000080601007387 */ /* 0x0005e20000100a00 */
[----:B------:R-:W-:Y:S06]  /*20770*/  BAR.ARV 0x4, 0x180 ;  /* 0x0106000000007b1d */ /* 0x000fec0000002000 */
[----:B------:R-:W-:Y:S05]  /*20780*/  BRA `(.L_x_14798) ;  /* 0x0000001000347947 */ /* 0x000fea0003800000 */
.L_x_14797:
[----:B------:R-:W0:Y:S01]  /*20790*/  S2R R16, SR_TID.X ;  /* 0x0000000000107919 */ /* 0x000e220000002100 */
[----:B------:R-:W-:Y:S01]  /*207a0*/  UMOV UR4, 0xffffffff ;  /* 0xffffffff00047882 */ /* 0x000fe20000000000 */
[----:B0-----:R-:W-:-:S04]  /*207b0*/  LOP3.LUT R16, R16, 0x1f, RZ, 0xc0, !PT ;  /* 0x0000001f10107812 */ /* 0x001fc800078ec0ff */
        /* <DEDUP_REMOVED lines=8> */
[----:B------:R-:W0:Y:S08]  /*20840*/  @!P1 LDC.64 R2, c[0x0][0xd80] ;  /* 0x00036000ff029b82 */ /* 0x000e300000000a00 */
[----:B---3--:R-:W1:Y:S01]  /*20850*/  @!P1 LDC.64 R6, c[0x0][0xd78] ;  /* 0x00035e00ff069b82 */ /* 0x008e620000000a00 */
        /* <DEDUP_REMOVED lines=32> */
[----:B------:R0:W1:Y:S02]  /*20a60*/  SHFL.IDX PT, R9, R7, 0x1f, 0x1f ;  /* 0x03e01f0007097f89 */ /* 0x00006400000e0000 */
.L_x_14959:
[----:B------:R-:W-:Y:S02]  /*20a70*/  ULDC UR4, c[0x0][0xd38] ;  /* 0x00034e0000047ab9 */ /* 0x000fe40000000800 */
[----:B------:R-:W-:-:S04]  /*20a80*/  IMAD.U32 R2, RZ, RZ, UR4 ;  /* 0x00000004ff027e24 */ /* 0x000fc8000f8e00ff */
[----:B-1----:R-:W-:-:S04]  /*20a90*/  IMAD R9, R9, R2, RZ ;  /* 0x0000000209097224 */ /* 0x002fc800078e02ff */
[----:B------:R-:W-:-:S05]  /*20aa0*/  IMAD.IADD R4, R4, 0x1, R9 ;  /* 0x0000000104047824 */ /* 0x000fca00078e0209 */
[----:B------:R-:W-:-:S13]  /*20ab0*/  ISETP.GT.AND P6, PT, R4, R5, PT ;  /* 0x000000050400720c */ /* 0x000fda0003fc4270 */
[----:B------:R-:W-:Y:S05]  /*20ac0*/  @P6 BRA `(.L_x_14800) ;  /* 0x0000000000ac6947 */ /* 0x000fea0003800000 */
.L_x_14803:
        /* <DEDUP_REMOVED lines=37> */
.L_x_14967:
[----:B------:R-:W-:Y:S02]  /*20d20*/  ULDC UR4, c[0x0][0xd38] ;  /* 0x00034e0000047ab9 */ /* 0x000fe40000000800 */
[----:B------:R-:W-:-:S04]  /*20d30*/  IMAD.U32 R2, RZ, RZ, UR4 ;  /* 0x00000004ff027e24 */ /* 0x000fc8000f8e00ff */
[----:B-1----:R-:W-:-:S04]  /*20d40*/  IMAD R9, R9, R2, RZ ;  /* 0x0000000209097224 */ /* 0x002fc800078e02ff */
[----:B------:R-:W-:-:S05]  /*20d50*/  IMAD.IADD R4, R9, 0x1, R4 ;  /* 0x0000000109047824 */ /* 0x000fca00078e0204 */
[----:B------:R-:W-:-:S13]  /*20d60*/  ISETP.GT.AND P6, PT, R4, R5, PT ;  /* 0x000000050400720c */ /* 0x000fda0003fc4270 */
[----:B------:R-:W-:Y:S05]  /*20d70*/  @!P6 BRA `(.L_x_14803) ;  /* 0xfffffffc0054e947 */ /* 0x000fea000383ffff */
.L_x_14800:
        /* <DEDUP_REMOVED lines=12> */
.L_x_14972:
[----:B------:R-:W-:-:S13]  /*20e40*/  ISETP.NE.AND P0, PT, R3, RZ, PT ;  /* 0x000000ff0300720c */ /* 0x000fda0003f05270 */
[----:B------:R-:W-:Y:S05]  /*20e50*/  @!P0 BRA `(.L_x_14805) ;  /* 0x0000000000148947 */ /* 0x000fea0003800000 */
[----:B------:R-:W-:Y:S01]  /*20e60*/  UMOV UR4, 0xffffffff ;  /* 0xffffffff00047882 */ /* 0x000fe20000000000 */
[----:B-1----:R-:W-:Y:S02]  /*20e70*/  VIADD R4, R4, 0xffffffff ;  /* 0xffffffff04047836 */ /* 0x002fe40000000000 */
[----:B------:R-:W-:Y:S05]  /*20e80*/  BRA.DIV UR4, `(.L_x_14806) ;  /* 0x0000005204287947 */ /* 0x000fea000b800000 */
[----:B------:R1:W3:Y:S02]  /*20e90*/  SHFL.IDX PT, R4, R7, R4, 0x1f ;  /* 0x00001f0407047589 */ /* 0x0002e400000e0000 */
.L_x_14975:
[----:B---3--:R-:W-:-:S07]  /*20ea0*/  IMAD.MOV.U32 R8, RZ, RZ, R4 ;  /* 0x000000ffff087224 */ /* 0x008fce00078e0004 */
.L_x_14805:
[----:B------:R-:W-:Y:S01]  /*20eb0*/  IMAD R3, R8, R2, R9 ;  /* 0x0000000208037224 */ /* 0x000fe200078e0209 */
[----:B------:R-:W-:-:S04]  /*20ec0*/  ISETP.NE.AND P0, PT, R6, 0x1, PT ;  /* 0x000000010600780c */ /* 0x000fc80003f05270 */
[----:B------:R3:W-:Y:S01]  /*20ed0*/  STL [R1], R3 ;  /* 0x0000000301007387 */ /* 0x0007e20000100800 */
[----:B01----:R-:W-:-:S08]  /*20ee0*/  IADD3 R7, R5, -R3, RZ ;  /* 0x8000000305077210 */ /* 0x003fd00007ffe0ff */
[----:B------:R-:W-:Y:S05]  /*20ef0*/  @!P0 BRA `(.L_x_14807) ;  /* 0x0000000000e48947 */ /* 0x000fea0003800000 */
[----:B------:R-:W-:-:S04]  /*20f00*/  IABS R4, R0 ;  /* 0x0000000000047213 */ /* 0x000fc80000000000 */
[----:B------:R-:W0:Y:S08]  /*20f10*/  I2F.RP R2, R4 ;  /* 0x0000000400027306 */ /* 0x000e300000209400 */
[----:B0-----:R-:W0:Y:S02]  /*20f20*/  MUFU.RCP R2, R2 ;  /* 0x0000000200027308 */ /* 0x001e240000001000 */
[----:B0-----:R-:W-:-:S06]  /*20f30*/  VIADD R2, R2, 0xffffffe ;  /* 0x0ffffffe02027836 */ /* 0x001fcc0000000000 */
[----:B---3--:R-:W0:Y:S02]  /*20f40*/  F2I.FTZ.U32.TRUNC.NTZ R3, R2 ;  /* 0x0000000200037305 */ /* 0x008e24000021f000 */
        /* <DEDUP_REMOVED lines=46> */
[----:B------:R-:W-:Y:S01]  /*21230*/  IMAD.MOV R2, RZ, RZ, -R5 ;  /* 0x000000ffff027224 */ /* 0x000fe200078e0a05 */
[----:B------:R-:W-:-:S03]  /*21240*/  LEA R5, R6, R5, 0x18 ;  /* 0x0000000506057211 */ /* 0x000fc600078ec0ff */
[----:B------:R-:W-:-:S04]  /*21250*/  IMAD R2, R6, R2, R3 ;  /* 0x0000000206027224 */ /* 0x000fc800078e0203 */
[----:B------:R-:W-:-:S05]  /*21260*/  IMAD R2, R2, 0x10000, R5 ;  /* 0x0001000002027824 */ /* 0x000fca00078e0205 */
[----:B------:R1:W-:Y:S01]  /*21270*/  STL [R1+0x8], R2 ;  /* 0x0000080201007387 */ /* 0x0003e20000100800 */
[----:B------:R-:W-:Y:S05]  /*21280*/  BRA `(.L_x_14808) ;  /* 0x0000000000fc7947 */ /* 0x000fea0003800000 */
.L_x_14807:
[----:B---3--:R-:W3:Y:S01]  /*21290*/  LDL R3, [R1+0xc] ;  /* 0x00000c0001037983 */ /* 0x008ee20000100800 */
        /* <DEDUP_REMOVED lines=57> */
[----:B------:R-:W-:Y:S02]  /*21630*/  @!P1 LOP3.LUT R2, RZ, R8, RZ, 0x33, !PT ;  /* 0x00000008ff029212 */ /* 0x000fe400078e33ff */
[----:B------:R-:W-:-:S03]  /*21640*/  IADD3 R8, -R8, RZ, RZ ;  /* 0x000000ff08087210 */ /* 0x000fc60007ffe1ff */
[----:B------:R-:W-:Y:S02]  /*21650*/  IMAD.MOV.U32 R7, RZ, RZ, R2 ;  /* 0x000000ffff077224 */ /* 0x000fe400078e0002 */
[----:B------:R-:W-:-:S05]  /*21660*/  IMAD R3, R2, R8, R4 ;  /* 0x0000000802037224 */ /* 0x000fca00078e0204 */
[----:B------:R0:W-:Y:S02]  /*21670*/  STL [R1+0x8], R3 ;  /* 0x0000080301007387 */ /* 0x0001e40000100800 */
.L_x_14808:
[----:B------:R-:W-:-:S05]  /*21680*/  LOP3.LUT R7, RZ, R7, RZ, 0x33, !PT ;  /* 0x00000007ff077212 */ /* 0x000fca00078e33ff */
[----:B------:R-:W-:-:S05]  /*21690*/  IMAD.IADD R0, R0, 0x1, R7 ;  /* 0x0000000100007824 */ /* 0x000fca00078e0207 */
[----:B------:R3:W-:Y:S01]  /*216a0*/  STL [R1+0x4], R0 ;  /* 0x0000040001007387 */ /* 0x0007e20000100800 */
[----:B------:R-:W-:Y:S05]  /*216b0*/  BRA `(.L_x_14809) ;  /* 0x0000000000287947 */ /* 0x000fea0003800000 */
.L_x_14801:
        /* <DEDUP_REMOVED lines=10> */
.L_x_14809:
        /* <DEDUP_REMOVED lines=16> */
.L_x_14798:
[----:B------:R-:W3:Y:S01]  /*21860*/  LDL R0, [R1+0xc] ;  /* 0x00000c0001007983 */ /* 0x000ee20000100800 */
[----:B------:R-:W-:Y:S02]  /*21870*/  ULDC UR4, c[0x0][0xd3c] ;  /* 0x00034f0000047ab9 */ /* 0x000fe40000000800 */
[----:B---3--:R-:W-:-:S13]  /*21880*/  ISETP.GE.AND P0, PT, R0, UR4, PT ;  /* 0x0000000400007c0c */ /* 0x008fda000bf06270 */
[----:B------:R-:W-:Y:S05]  /*21890*/  @!P0 BRA `(.L_x_14810) ;  /* 0xffffff8000588947 */ /* 0x000fea000383ffff */
[----:B------:R-:W-:Y:S05]  /*218a0*/  BSYNC B8 ;  /* 0x0000000000087941 */ /* 0x000fea0003800000 */
.L_x_14660:
[----:B--2---:R-:W2:Y:S01]  /*218b0*/  LDL.LU R0, [R1+0x80] ;  /* 0x0000800001007983 */ /* 0x004ea20000300800 */
[----:B------:R-:W-:Y:S01]  /*218c0*/  BSSY B0, `(.L_x_14811) ;  /* 0x000000b000007945 */ /* 0x000fe20003800000 */
[----:B0-----:R-:W0:Y:S01]  /*218d0*/  S2R R5, SR_CgaCtaId ;  /* 0x0000000000057919 */ /* 0x001e220000008800 */
[----:B--2---:R-:W-:-:S05]  /*218e0*/  VIADD R0, R0, 0x1 ;  /* 0x0000000100007836 */ /* 0x004fca0000000000 */
        /* <DEDUP_REMOVED lines=8> */
.L_x_14976:
[----:B------:R-:W-:Y:S05]  /*21970*/  BSYNC B0 ;  /* 0x0000000000007941 */ /* 0x000fea0003800000 */
.L_x_14811:
[----:B------:R-:W-:-:S03]  /*21980*/  UMOV UR4, 0xffffffff ;  /* 0xffffffff00047882 */ /* 0x000fc60000000000 */
[----:B------:R-:W-:Y:S05]  /*21990*/  BRA.DIV UR4, `(.L_x_14813) ;  /* 0x0000004604a47947 */ /* 0x000fea000b800000 */
[----:B------:R-:W1:Y:S02]  /*219a0*/  S2R R2, SR_TID.X ;  /* 0x0000000000027919 */ /* 0x000e640000002100 */
[----:B-1----:R-:W-:-:S04]  /*219b0*/  SHF.R.U32.HI R2, RZ, 0x5, R2 ;  /* 0x00000005ff027819 */ /* 0x002fc80000011602 */
[----:B------:R-:W-:-:S05]  /*219c0*/  LOP3.LUT R2, R2, 0x3, RZ, 0xc0, !PT ;  /* 0x0000000302027812 */ /* 0x000fca00078ec0ff */
[----:B------:R1:W2:Y:S02]  /*219d0*/  SHFL.IDX PT, R14, R2, RZ, 0x1f ;  /* 0x00001fff020e7589 */ /* 0x0002a400000e0000 */
.L_x_14979:
[----:B--2---:R-:W-:-:S13]  /*219e0*/  ISETP.NE.AND P0, PT, R14, RZ, PT ;  /* 0x000000ff0e00720c */ /* 0x004fda0003f05270 */
[----:B------:R-:W-:Y:S05]  /*219f0*/  @P0 BRA `(.L_x_14488) ;  /* 0x00000000008c0947 */ /* 0x000fea0003800000 */
[----:B------:R-:W-:-:S03]  /*21a00*/  UMOV UR4, 0xffffffff ;  /* 0xffffffff00047882 */ /* 0x000fc60000000000 */
[----:B------:R-:W-:Y:S05]  /*21a10*/  BRA.DIV UR4, `(.L_x_14814) ;  /* 0x0000004604b87947 */ /* 0x000fea000b800000 */
[----:B------:R-:W-:-:S13]  /*21a20*/  ELECT P6, URZ, PT ;  /* 0x00000000003f782f */ /* 0x000fda00038c0000 */
.L_x_14982:
[----:B------:R-:W-:Y:S05]  /*21a30*/  @!P6 BRA `(.L_x_14488) ;  /* 0x00000000007ce947 */ /* 0x000fea0003800000 */
[----:B------:R-:W-:-:S06]  /*21a40*/  ULOP3.LUT UR4, UR36, 0x2, URZ, 0xfc, !UPT ;  /* 0x0000000224047892 */ /* 0x000fcc000f8efc3f */
[----:B-1----:R-:W-:-:S05]  /*21a50*/  IMAD.U32 R2, RZ, RZ, UR4 ;  /* 0x00000004ff027e24 */ /* 0x002fca000f8e00ff */
[----:B------:R-:W-:-:S13]  /*21a60*/  ISETP.NE.AND P2, PT, R2, 0x3, PT ;  /* 0x000000030200780c */ /* 0x000fda0003f45270 */
[----:B------:R-:W-:Y:S05]  /*21a70*/  @!P2 BRA `(.L_x_14815) ;  /* 0x000000000004a947 */ /* 0x000fea0003800000 */
[----:B------:R-:W-:Y:S01]  /*21a80*/  BPT.TRAP 0x1 ;  /* 0x000000040000795c */ /* 0x000fe20000300000 */
.L_x_14815:
        /* <DEDUP_REMOVED lines=13> */
.L_x_14983:
[----:B------:R-:W1:Y:S02]  /*21b60*/  SYNCS.PHASECHK.TRANS64.TRYWAIT P0, [R7+URZ], R2 ;  /* 0x00000002070075a7 */ /* 0x000e64000800017f */
[----:B-1----:R-:W-:Y:S05]  /*21b70*/  @!P0 BRA `(.L_x_14817) ;  /* 0x0000004400948947 */ /* 0x002fea0003800000 */
.L_x_14984:
[----:B------:R-:W-:Y:S05]  /*21b80*/  @!P2 BRA `(.L_x_14818) ;  /* 0x000000000004a947 */ /* 0x000fea0003800000 */
[----:B------:R-:W-:Y:S01]  /*21b90*/  BPT.TRAP 0x1 ;  /* 0x000000040000795c */ /* 0x000fe20000300000 */
.L_x_14818:
[----:B------:R-:W-:-:S04]  /*21ba0*/  VIADD R0, R0, 0x32460 ;  /* 0x0003246000007836 */ /* 0x000fc80000000000 */
[----:B------:R-:W-:-:S04]  /*21bb0*/  IMAD R4, R19, 0x8, R0 ;  /* 0x0000000813047824 */ /* 0x000fc800078e0200 */
[----:B------:R-:W2:Y:S02]  /*21bc0*/  SYNCS.PHASECHK.TRANS64.TRYWAIT P0, [R4+URZ], R5 ;  /* 0x00000005040075a7 */ /* 0x000ea4000800017f */
[----:B--2---:R-:W-:Y:S05]  /*21bd0*/  @!P0 BRA `(.L_x_14819) ;  /* 0x0000004400908947 */ /* 0x004fea0003800000 */
.L_x_14985:
[----:B------:R-:W-:-:S07]  /*21be0*/  IMAD R3, R3, 0x8, R0 ;  /* 0x0000000803037824 */ /* 0x000fce00078e0200 */
.L_x_14820:
[----:B----4-:R4:W0:Y:S02]  /*21bf0*/  SYNCS.PHASECHK.TRANS64.TRYWAIT P0, [R3+URZ], R2 ;  /* 0x00000002030075a7 */ /* 0x010824000800017f */
[----:B0-----:R-:W-:Y:S05]  /*21c00*/  @!P0 NANOSLEEP.SYNCS 0x989680 ;  /* 0x009896800000895d */ /* 0x001fea0003900000 */
[----:B------:R-:W0:Y:S02]  /*21c10*/  @!P0 SYNCS.PHASECHK.TRANS64 P0, [R3+URZ], R2 ;  /* 0x00000002030085a7 */ /* 0x000e24000800007f */
[----:B0-----:R-:W-:Y:S05]  /*21c20*/  @!P0 BRA `(.L_x_14820) ;  /* 0xfffffffc00f08947 */ /* 0x001fea000383ffff */
.L_x_14488:
[----:B------:R-:W-:Y:S05]  /*21c30*/  BSYNC B9 ;  /* 0x0000000000097941 */ /* 0x000fea0003800000 */
.L_x_14485:
[----:B------:R-:W-:Y:S05]  /*21c40*/  EXIT ;  /* 0x000000000000794d */ /* 0x000fea0003800000 */
.L_x_14508:
[----:B0-----:R0:W1:Y:S02]  /*21c50*/  SYNCS.PHASECHK.TRANS64.TRYWAIT P6, [R96+URZ+0x32490], R107 ;  /* 0x0324906b600075a7 */ /* 0x00106400080c017f */
[----:B-1----:R-:W-:Y:S05]  /*21c60*/  @!P6 NANOSLEEP.SYNCS 0x989680 ;  /* 0x009896800000e95d */ /* 0x002fea0003900000 */
[----:B------:R-:W1:Y:S02]  /*21c70*/  @!P6 SYNCS.PHASECHK.TRANS64 P6, [R96+URZ+0x32490], R107 ;  /* 0x0324906b6000e5a7 */ /* 0x000e6400080c007f */
[----:B-1----:R-:W-:Y:S05]  /*21c80*/  @!P6 BRA `(.L_x_14508) ;  /* 0xfffffffc00f0e947 */ /* 0x002fea000383ffff */
[----:B------:R-:W-:Y:S05]  /*21c90*/  BRA `(.L_x_14821) ;  /* 0xfffffe1800f47947 */ /* 0x000fea000383ffff */
.L_x_14526:
[----:B0-----:R0:W1:Y:S02]  /*21ca0*/  SYNCS.PHASECHK.TRANS64.TRYWAIT P5, [R96+URZ+0x32490], R107 ;  /* 0x0324906b600075a7 */ /* 0x00106400080a017f */
[----:B-1----:R-:W-:Y:S05]  /*21cb0*/  @!P5 NANOSLEEP.SYNCS 0x989680 ;  /* 0x009896800000d95d */ /* 0x002fea0003900000 */
[----:B------:R-:W1:Y:S02]  /*21cc0*/  @!P5 SYNCS.PHASECHK.TRANS64 P5, [R96+URZ+0x32490], R107 ;  /* 0x0324906b6000d5a7 */ /* 0x000e6400080a007f */
[----:B-1----:R-:W-:Y:S05]  /*21cd0*/  @!P5 BRA `(.L_x_14526) ;  /* 0xfffffffc00f0d947 */ /* 0x002fea000383ffff */
[----:B------:R-:W-:Y:S05]  /*21ce0*/  BRA `(.L_x_14822) ;  /* 0xfffffe2c00447947 */ /* 0x000fea000383ffff */
.L_x_14535:
[----:B0-----:R0:W1:Y:S02]  /*21cf0*/  SYNCS.PHASECHK.TRANS64.TRYWAIT P4, [R96+URZ+0x32490], R107 ;  /* 0x0324906b600075a7 */ /* 0x001064000808017f */
[----:B-1----:R-:W-:Y:S05]  /*21d00*/  @!P4 NANOSLEEP.SYNCS 0x989680 ;  /* 0x009896800000c95d */ /* 0x002fea0003900000 */
[----:B------:R-:W1:Y:S02]  /*21d10*/  @!P4 SYNCS.PHASECHK.TRANS64 P4, [R96+URZ+0x32490], R107 ;  /* 0x0324906b6000c5a7 */ /* 0x000e64000808007f */
[----:B-1----:R-:W-:Y:S05]  /*21d20*/  @!P4 BRA `(.L_x_14535) ;  /* 0xfffffffc00f0c947 */ /* 0x002fea000383ffff */
[----:B------:R-:W-:Y:S05]  /*21d30*/  BRA `(.L_x_14823) ;  /* 0xfffffe3c00607947 */ /* 0x000fea000383ffff */
.L_x_14541:
[----:B-1----:R1:W2:Y:S02]  /*21d40*/  SYNCS.PHASECHK.TRANS64.TRYWAIT P3, [R96+URZ+0x324b0], R107 ;  /* 0x0324b06b600075a7 */ /* 0x0022a4000806017f */
[----:B--2---:R-:W-:Y:S05]  /*21d50*/  @!P3 NANOSLEEP.SYNCS 0x989680 ;  /* 0x009896800000b95d */ /* 0x004fea0003900000 */
[----:B------:R-:W2:Y:S02]  /*21d60*/  @!P3 SYNCS.PHASECHK.TRANS64 P3, [R96+URZ+0x324b0], R107 ;  /* 0x0324b06b6000b5a7 */ /* 0x000ea4000806007f */
[----:B--2---:R-:W-:Y:S05]  /*21d70*/  @!P3 BRA `(.L_x_14541) ;  /* 0xfffffffc00f0b947 */ /* 0x004fea000383ffff */
[----:B------:R-:W-:Y:S05]  /*21d80*/  BRA `(.L_x_14824) ;  /* 0xfffffe3c00f47947 */ /* 0x000fea000383ffff */
.L_x_14551:
[----:B------:R-:W-:Y:S01]  /*21d90*/  BSSY B0, `(.L_x_14825) ;  /* 0x0000007000007945 */ /* 0x000fe20003800000 */
[----:B------:R-:W-:Y:S01]  /*21da0*/  IMAD.MOV.U32 R12, RZ, RZ, RZ ;  /* 0x000000ffff0c7224 */ /* 0x000fe200078e00ff */
[----:B------:R-:W-:Y:S01]  /*21db0*/  MOV R15, 0xffffffff ;  /* 0xffffffff000f7802 */ /* 0x000fe20000000f00 */
[----:B------:R-:W-:-:S07]  /*21dc0*/  IMAD.MOV.U32 R11, RZ, RZ, 0x1f ;  /* 0x0000001fff0b7424 */ /* 0x000fce00078e00ff */
[----:B-----5:R-:W-:Y:S05]  /*21dd0*/  WARPSYNC.COLLECTIVE R15, `(.L_x_14826) ;  /* 0x000000000f087348 */ /* 0x020fea0003c00000 */
[----:B------:R0:W1:Y:S02]  /*21de0*/  SHFL.IDX P6, R14, R13, R12, R11 ;  /* 0x0000000c0d0e7389 */ /* 0x00006400000c000b */
[----:B01---5:R-:W-:Y:S01]  /*21df0*/  ENDCOLLECTIVE ;  /* 0x000000000000791b */ /* 0x023fe20003800000 */
.L_x_14826:
[----:B------:R-:W-:Y:S05]  /*21e00*/  BSYNC B0 ;  /* 0x0000000000007941 */ /* 0x000fea0003800000 */
.L_x_14825:
[----:B------:R-:W-:Y:S05]  /*21e10*/  BRA `(.L_x_14827) ;  /* 0xfffffe4c007c7947 */ /* 0x000fea000383ffff */
.L_x_14563:
        /* <DEDUP_REMOVED lines=8> */
.L_x_14829:
[----:B------:R-:W-:Y:S05]  /*21ea0*/  BSYNC B1 ;  /* 0x0000000000017941 */ /* 0x000fea0003800000 */
.L_x_14828:
        /* <DEDUP_REMOVED lines=8> */
.L_x_14830:
[----:B------:R-:W-:Y:S02]  /*21f30*/  IMAD.MOV.U32 R13, RZ, RZ, R7 ;  /* 0x000000ffff0d7224 */ /* 0x000fe400078e0007 */
[----:B------:R-:W-:-:S07]  /*21f40*/  IMAD.MOV.U32 R0, RZ, RZ, R14 ;  /* 0x000000ffff007224 */ /* 0x000fce00078e000e */
[----:B------:R-:W-:Y:S05]  /*21f50*/  WARPSYNC.COLLECTIVE R15, `(.L_x_14831) ;  /* 0x000000000f087348 */ /* 0x000fea0003c00000 */
[----:B------:R0:W1:Y:S02]  /*21f60*/  SHFL.IDX P6, R14, R13, R12, R11 ;  /* 0x0000000c0d0e7389 */ /* 0x00006400000c000b */
[----:B01----:R-:W-:Y:S01]  /*21f70*/  ENDCOLLECTIVE ;  /* 0x000000000000791b */ /* 0x003fe20003800000 */
.L_x_14831:
[----:B------:R-:W-:Y:S02]  /*21f80*/  IMAD.MOV.U32 R13, RZ, RZ, R30 ;  /* 0x000000ffff0d7224 */ /* 0x000fe400078e001e */
[----:B------:R-:W-:-:S07]  /*21f90*/  IMAD.MOV.U32 R5, RZ, RZ, R14 ;  /* 0x000000ffff057224 */ /* 0x000fce00078e000e */
[----:B------:R-:W-:Y:S05]  /*21fa0*/  WARPSYNC.COLLECTIVE R15, `(.L_x_14832) ;  /* 0x000000000f087348 */ /* 0x000fea0003c00000 */
[----:B------:R0:W1:Y:S02]  /*21fb0*/  SHFL.IDX P6, R14, R13, R12, R11 ;  /* 0x0000000c0d0e7389 */ /* 0x00006400000c000b */
[----:B01----:R-:W-:Y:S01]  /*21fc0*/  ENDCOLLECTIVE ;  /* 0x000000000000791b */ /* 0x003fe20003800000 */
.L_x_14832:
[----:B------:R-:W-:Y:S05]  /*21fd0*/  BRA `(.L_x_14833) ;  /* 0xfffffe5400147947 */ /* 0x000fea000383ffff */
.L_x_14566:
        /* <DEDUP_REMOVED lines=8> */
.L_x_14835:
[----:B------:R-:W-:Y:S05]  /*22060*/  BSYNC B1 ;  /* 0x0000000000017941 */ /* 0x000fea0003800000 */
.L_x_14834:
        /* <DEDUP_REMOVED lines=8> */
.L_x_14836:
[----:B------:R-:W-:Y:S02]  /*220f0*/  IMAD.MOV.U32 R13, RZ, RZ, R7 ;  /* 0x000000ffff0d7224 */ /* 0x000fe400078e0007 */
[----:B------:R-:W-:-:S07]  /*22100*/  IMAD.MOV.U32 R4, RZ, RZ, R14 ;  /* 0x000000ffff047224 */ /* 0x000fce00078e000e */
[----:B------:R-:W-:Y:S05]  /*22110*/  WARPSYNC.COLLECTIVE R15, `(.L_x_14837) ;  /* 0x000000000f087348 */ /* 0x000fea0003c00000 */
[----:B------:R0:W1:Y:S02]  /*22120*/  SHFL.IDX P6, R14, R13, R12, R11 ;  /* 0x0000000c0d0e7389 */ /* 0x00006400000c000b */
[----:B01----:R-:W-:Y:S01]  /*22130*/  ENDCOLLECTIVE ;  /* 0x000000000000791b */ /* 0x003fe20003800000 */
.L_x_14837:
[----:B------:R-:W-:Y:S02]  /*22140*/  IMAD.MOV.U32 R13, RZ, RZ, R30 ;  /* 0x000000ffff0d7224 */ /* 0x000fe400078e001e */
[----:B------:R-:W-:-:S07]  /*22150*/  IMAD.MOV.U32 R7, RZ, RZ, R14 ;  /* 0x000000ffff077224 */ /* 0x000fce00078e000e */
[----:B------:R-:W-:Y:S05]  /*22160*/  WARPSYNC.COLLECTIVE R15, `(.L_x_14838) ;  /* 0x000000000f087348 */ /* 0x000fea0003c00000 */
[----:B------:R0:W1:Y:S02]  /*22170*/  SHFL.IDX P6, R14, R13, R12, R11 ;  /* 0x0000000c0d0e7389 */ /* 0x00006400000c000b */
[----:B01----:R-:W-:Y:S01]  /*22180*/  ENDCOLLECTIVE ;  /* 0x000000000000791b */ /* 0x003fe20003800000 */
.L_x_14838:
[----:B------:R-:W-:Y:S01]  /*22190*/  IMAD.MOV.U32 R30, RZ, RZ, R14 ;  /* 0x000000ffff1e7224 */ /* 0x000fe200078e000e */
[----:B------:R-:W-:Y:S06]  /*221a0*/  BRA `(.L_x_14839) ;  /* 0xfffffe54006c7947 */ /* 0x000fec000383ffff */
.L_x_14570:
[----:B0-----:R0:W1:Y:S02]  /*221b0*/  SYNCS.PHASECHK.TRANS64.TRYWAIT P0, [R19+URZ+0x32400], R34 ;  /* 0x03240022130075a7 */ /* 0x001064000800017f */
[----:B-1----:R-:W-:Y:S05]  /*221c0*/  @!P0 NANOSLEEP.SYNCS 0x989680 ;  /* 0x009896800000895d */ /* 0x002fea0003900000 */
[----:B------:R-:W1:Y:S02]  /*221d0*/  @!P0 SYNCS.PHASECHK.TRANS64 P0, [R19+URZ+0x32400], R34 ;  /* 0x03240022130085a7 */ /* 0x000e64000800007f */
[----:B-1----:R-:W-:Y:S05]  /*221e0*/  @!P0 BRA `(.L_x_14570) ;  /* 0xfffffffc00f08947 */ /* 0x002fea000383ffff */
[----:B------:R-:W-:Y:S05]  /*221f0*/  BRA `(.L_x_14840) ;  /* 0xfffffe58005c7947 */ /* 0x000fea000383ffff */
.L_x_14578:
        /* <DEDUP_REMOVED lines=9> */
.L_x_14842:
[----:B------:R-:W-:Y:S05]  /*22290*/  BSYNC B1 ;  /* 0x0000000000017941 */ /* 0x000fea0003800000 */
.L_x_14841:
[----:B------:R0:W5:Y:S01]  /*222a0*/  LDL R8, [R1+0x18] ;  /* 0x0000180001087983 */ /* 0x0001620000100800 */
[----:B------:R-:W-:Y:S01]  /*222b0*/  IMAD.MOV.U32 R13, RZ, RZ, R24 ;  /* 0x000000ffff0d7224 */ /* 0x000fe200078e0018 */
[----:B------:R-:W-:Y:S01]  /*222c0*/  ISETP.GE.AND P0, PT, R16, R39, PT ;  /* 0x000000271000720c */ /* 0x000fe20003f06270 */
[----:B------:R-:W-:Y:S02]  /*222d0*/  IMAD.MOV.U32 R12, RZ, RZ, RZ ;  /* 0x000000ffff0c7224 */ /* 0x000fe400078e00ff */
[----:B------:R-:W-:Y:S02]  /*222e0*/  IMAD.MOV.U32 R11, RZ, RZ, 0x1c1f ;  /* 0x00001c1fff0b7424 */ /* 0x000fe400078e00ff */
[----:B------:R-:W-:Y:S02]  /*222f0*/  IMAD.MOV.U32 R15, RZ, RZ, -0x1 ;  /* 0xffffffffff0f7424 */ /* 0x000fe400078e00ff */
[----:B0-----:R-:W-:-:S07]  /*22300*/  IMAD.MOV.U32 R0, RZ, RZ, R14 ;  /* 0x000000ffff007224 */ /* 0x001fce00078e000e */
[----:B-----5:R-:W-:Y:S05]  /*22310*/  WARPSYNC.COLLECTIVE R15, `(.L_x_14843) ;  /* 0x000000000f087348 */ /* 0x020fea0003c00000 */
[----:B------:R0:W1:Y:S02]  /*22320*/  SHFL.IDX P6, R14, R13, R12, R11 ;  /* 0x0000000c0d0e7389 */ /* 0x00006400000c000b */
[----:B01---5:R-:W-:Y:S01]  /*22330*/  ENDCOLLECTIVE ;  /* 0x000000000000791b */ /* 0x023fe20003800000 */
.L_x_14843:
[----:B------:R-:W-:Y:S02]  /*22340*/  IMAD.MOV.U32 R13, RZ, RZ, R25 ;  /* 0x000000ffff0d7224 */ /* 0x000fe400078e0019 */
[----:B------:R-:W-:-:S07]  /*22350*/  IMAD.MOV.U32 R3, RZ, RZ, R14 ;  /* 0x000000ffff037224 */ /* 0x000fce00078e000e */
[----:B------:R-:W-:Y:S05]  /*22360*/  WARPSYNC.COLLECTIVE R15, `(.L_x_14844) ;  /* 0x000000000f087348 */ /* 0x000fea0003c00000 */
[----:B------:R0:W1:Y:S02]  /*22370*/  SHFL.IDX P6, R14, R13, R12, R11 ;  /* 0x0000000c0d0e7389 */ /* 0x00006400000c000b */
[----:B01----:R-:W-:Y:S01]  /*22380*/  ENDCOLLECTIVE ;  /* 0x000000000000791b */ /* 0x003fe20003800000 */
.L_x_14844:
[----:B------:R-:W-:Y:S01]  /*22390*/  MOV R13, R27 ;  /* 0x0000001b000d7202 */ /* 0x000fe20000000f00 */
[----:B------:R-:W-:-:S07]  /*223a0*/  IMAD.MOV.U32 R4, RZ, RZ, R14 ;  /* 0x000000ffff047224 */ /* 0x000fce00078e000e */
[----:B------:R-:W-:Y:S05]  /*223b0*/  WARPSYNC.COLLECTIVE R15, `(.L_x_14845) ;  /* 0x000000000f087348 */ /* 0x000fea0003c00000 */
[----:B------:R0:W1:Y:S02]  /*223c0*/  SHFL.IDX P6, R14, R13, R12, R11 ;  /* 0x0000000c0d0e7389 */ /* 0x00006400000c000b */
[----:B01----:R-:W-:Y:S01]  /*223d0*/  ENDCOLLECTIVE ;  /* 0x000000000000791b */ /* 0x003fe20003800000 */
.L_x_14845:
[----:B------:R-:W-:-:S05]  /*223e0*/  IMAD R34, R8, R34, RZ ;  /* 0x0000002208227224 */ /* 0x000fca00078e02ff */
[----:B------:R-:W-:-:S13]  /*223f0*/  ISETP.GE.OR P1, PT, R37, R34, P0 ;  /* 0x000000222500720c */ /* 0x000fda0000726670 */
[C---:B------:R-:W-:Y:S01]  /*22400*/  @!P1 IMAD.SHL.U32 R5, R16.reuse, 0x2, RZ ;  /* 0x0000000210059824 */ /* 0x040fe200078e00ff */
[----:B------:R-:W-:-:S04]  /*22410*/  @!P1 SHF.L.U64.HI R21, R16, 0x1, R41 ;  /* 0x0000000110159819 */ /* 0x000fc80000010229 */
[----:B------:R-:W-:-:S05]  /*22420*/  @!P1 IADD3 R6, P2, R3, R5, RZ ;  /* 0x0000000503069210 */ /* 0x000fca0007f5e0ff */
[----:B------:R-:W-:-:S05]  /*22430*/  @!P1 IMAD.X R7, R0, 0x1, R21, P2 ;  /* 0x0000000100079824 */ /* 0x000fca00010e0615 */
[----:B------:R-:W2:Y:S01]  /*22440*/  @!P1 LD.E.128 R8, desc[UR40][R6.64] ;  /* 0x0000002806089980 */ /* 0x000ea2000c101d00 */
[----:B------:R-:W-:-:S05]  /*22450*/  @!P1 IADD3 R14, P2, R14, R5, RZ ;  /* 0x000000050e0e9210 */ /* 0x000fca0007f5e0ff */
[----:B------:R-:W-:Y:S02]  /*22460*/  @!P1 IMAD.X R5, R4, 0x1, R21, P2 ;  /* 0x0000000104059824 */ /* 0x000fe400010e0615 */
[----:B------:R-:W-:-:S06]  /*22470*/  @!P1 IMAD.MOV.U32 R4, RZ, RZ, R14 ;  /* 0x000000ffff049224 */ /* 0x000fcc00078e000e */
        /* <DEDUP_REMOVED lines=8> */
[----:B------:R-:W-:-:S02]  /*22500*/  IMAD.MOV.U32 R11, RZ, RZ, 0x1c1f ;  /* 0x00001c1fff0b7424 */ /* 0x000fc400078e00ff */
[----:B------:R-:W-:Y:S02]  /*22510*/  @!P1 IMAD.MOV.U32 R21, RZ, RZ, R9 ;  /* 0x000000ffff159224 */ /* 0x000fe400078e0009 */
[----:B------:R-:W-:-:S07]  /*22520*/  @!P1 IMAD.MOV.U32 R20, RZ, RZ, R8 ;  /* 0x000000ffff149224 */ /* 0x000fce00078e0008 */
[----:B-----5:R-:W-:Y:S05]  /*22530*/  WARPSYNC.COLLECTIVE R15, `(.L_x_14846) ;  /* 0x000000000f087348 */ /* 0x020fea0003c00000 */
[----:B------:R0:W1:Y:S02]  /*22540*/  SHFL.IDX P6, R14, R13, R12, R11 ;  /* 0x0000000c0d0e7389 */ /* 0x00006400000c000b */
[----:B01---5:R-:W-:Y:S01]  /*22550*/  ENDCOLLECTIVE ;  /* 0x000000000000791b */ /* 0x023fe20003800000 */
.L_x_14846:
[----:B------:R-:W-:Y:S02]  /*22560*/  IMAD.MOV.U32 R3, RZ, RZ, R21 ;  /* 0x000000ffff037224 */ /* 0x000fe400078e0015 */
[----:B------:R-:W-:Y:S02]  /*22570*/  IMAD.MOV.U32 R0, RZ, RZ, R20 ;  /* 0x000000ffff007224 */ /* 0x000fe400078e0014 */
[----:B------:R-:W-:Y:S01]  /*22580*/  @!P1 IMAD.MOV.U32 R28, RZ, RZ, R10 ;  /* 0x000000ffff1c9224 */ /* 0x000fe200078e000a */
[----:B------:R-:W-:Y:S01]  /*22590*/  PRMT R42, R42, 0x5410, R3 ;  /* 0x000054102a2a7816 */ /* 0x000fe20000000003 */
[----:B------:R-:W-:Y:S01]  /*225a0*/  IMAD.MOV.U32 R8, RZ, RZ, R29 ;  /* 0x000000ffff087224 */ /* 0x000fe200078e001d */
[----:B------:R-:W-:Y:S01]  /*225b0*/  PRMT R53, R53, 0x5410, R0 ;  /* 0x0000541035357816 */ /* 0x000fe20000000000 */
[----:B------:R-:W-:Y:S01]  /*225c0*/  @!P1 IMAD.MOV.U32 R31, RZ, RZ, R5 ;  /* 0x000000ffff1f9224 */ /* 0x000fe200078e0005 */
[----:B------:R-:W-:Y:S01]  /*225d0*/  MOV R0, R28 ;  /* 0x0000001c00007202 */ /* 0x000fe20000000f00 */
[----:B------:R-:W-:-:S02]  /*225e0*/  @!P1 IMAD.MOV.U32 R32, RZ, RZ, R6 ;  /* 0x000000ffff209224 */ /* 0x000fc400078e0006 */
[----:B------:R-:W-:Y:S01]  /*225f0*/  @!P1 IMAD.MOV.U32 R30, RZ, RZ, R4 ;  /* 0x000000ffff1e9224 */ /* 0x000fe200078e0004 */
[----:B------:R-:W-:Y:S01]  /*22600*/  PRMT R35, R0, 0x5410, R8 ;  /* 0x0000541000237816 */ /* 0x000fe20000000008 */
[----:B------:R-:W-:Y:S02]  /*22610*/  IMAD.MOV.U32 R13, RZ, RZ, R24 ;  /* 0x000000ffff0d7224 */ /* 0x000fe400078e0018 */
[----:B------:R-:W-:Y:S02]  /*22620*/  @!P1 IMAD.MOV.U32 R33, RZ, RZ, R7 ;  /* 0x000000ffff219224 */ /* 0x000fe400078e0007 */
[----:B------:R-:W-:Y:S02]  /*22630*/  IMAD.MOV.U32 R4, RZ, RZ, R31 ;  /* 0x000000ffff047224 */ /* 0x000fe400078e001f */
[----:B------:R-:W-:Y:S02]  /*22640*/  IMAD.MOV.U32 R5, RZ, RZ, R32 ;  /* 0x000000ffff057224 */ /* 0x000fe400078e0020 */
[----:B------:R-:W-:Y:S01]  /*22650*/  IMAD.MOV.U32 R0, RZ, RZ, R30 ;  /* 0x000000ffff007224 */ /* 0x000fe200078e001e */
[----:B------:R-:W-:Y:S01]  /*22660*/  PRMT R42, R4, 0x7610, R42 ;  /* 0x00007610042a7816 */ /* 0x000fe2000000002a */
[----:B------:R-:W-:Y:S01]  /*22670*/  IMAD.MOV.U32 R3, RZ, RZ, R14 ;  /* 0x000000ffff037224 */ /* 0x000fe200078e000e */
[----:B------:R-:W-:-:S07]  /*22680*/  PRMT R53, R5, 0x7610, R53 ;  /* 0x0000761005357816 */ /* 0x000fce0000000035 */
[----:B------:R-:W-:Y:S05]  /*22690*/  WARPSYNC.COLLECTIVE R15, `(.L_x_14847) ;  /* 0x000000000f087348 */ /* 0x000fea0003c00000 */
[----:B------:R0:W1:Y:S02]  /*226a0*/  SHFL.IDX P6, R14, R13, R12, R11 ;  /* 0x0000000c0d0e7389 */ /* 0x00006400000c000b */
[----:B01----:R-:W-:Y:S01]  /*226b0*/  ENDCOLLECTIVE ;  /* 0x000000000000791b */ /* 0x003fe20003800000 */
.L_x_14847:
[----:B------:R-:W-:Y:S01]  /*226c0*/  IMAD.MOV.U32 R6, RZ, RZ, R33 ;  /* 0x000000ffff067224 */ /* 0x000fe200078e0021 */
[----:B------:R-:W-:-:S04]  /*226d0*/  CS2R R4, SRZ ;  /* 0x0000000000047805 */ /* 0x000fc8000001ff00 */
[----:B------:R-:W-:Y:S01]  /*226e0*/  PRMT R48, R0, 0x5410, R6 ;  /* 0x0000541000307816 */ /* 0x000fe20000000006 */
[----:B------:R-:W-:Y:S02]  /*226f0*/  IMAD.MOV.U32 R13, RZ, RZ, R25 ;  /* 0x000000ffff0d7224 */ /* 0x000fe400078e0019 */
[----:B------:R-:W-:-:S07]  /*22700*/  IMAD.MOV.U32 R24, RZ, RZ, R14 ;  /* 0x000000ffff187224 */ /* 0x000fce00078e000e */
[----:B------:R-:W-:Y:S05]  /*22710*/  WARPSYNC.COLLECTIVE R15, `(.L_x_14848) ;  /* 0x000000000f087348 */ /* 0x000fea0003c00000 */
[----:B------:R0:W1:Y:S02]  /*22720*/  SHFL.IDX P6, R14, R13, R12, R11 ;  /* 0x0000000c0d0e7389 */ /* 0x00006400000c000b */
[----:B01----:R-:W-:Y:S01]  /*22730*/  ENDCOLLECTIVE ;  /* 0x000000000000791b */ /* 0x003fe20003800000 */
.L_x_14848:
[----:B------:R-:W-:Y:S02]  /*22740*/  IMAD.MOV.U32 R13, RZ, RZ, R27 ;  /* 0x000000ffff0d7224 */ /* 0x000fe400078e001b */
[----:B------:R-:W-:-:S07]  /*22750*/  IMAD.MOV.U32 R25, RZ, RZ, R14 ;  /* 0x000000ffff197224 */ /* 0x000fce00078e000e */
[----:B------:R-:W-:Y:S05]  /*22760*/  WARPSYNC.COLLECTIVE R15, `(.L_x_14849) ;  /* 0x000000000f087348 */ /* 0x000fea0003c00000 */
[----:B------:R0:W1:Y:S02]  /*22770*/  SHFL.IDX P6, R14, R13, R12, R11 ;  /* 0x0000000c0d0e7389 */ /* 0x00006400000c000b */
[----:B01----:R-:W-:Y:S01]  /*22780*/  ENDCOLLECTIVE ;  /* 0x000000000000791b */ /* 0x003fe20003800000 */
.L_x_14849:
[----:B------:R-:W-:Y:S05]  /*22790*/  BRA `(.L_x_14850) ;  /* 0xfffffe6400307947 */ /* 0x000fea000383ffff */
.L_x_14582:
[----:B0-----:R0:W1:Y:S02]  /*227a0*/  SYNCS.PHASECHK.TRANS64.TRYWAIT P1, [R19+URZ+0x32400], R12 ;  /* 0x0324000c130075a7 */ /* 0x001064000802017f */
[----:B-1----:R-:W-:Y:S05]  /*227b0*/  @!P1 NANOSLEEP.SYNCS 0x989680 ;  /* 0x009896800000995d */ /* 0x002fea0003900000 */
[----:B------:R-:W1:Y:S02]  /*227c0*/  @!P1 SYNCS.PHASECHK.TRANS64 P1, [R19+URZ+0x32400], R12 ;  /* 0x0324000c130095a7 */ /* 0x000e64000802007f */
[----:B-1----:R-:W-:Y:S05]  /*227d0*/  @!P1 BRA `(.L_x_14582) ;  /* 0xfffffffc00f09947 */ /* 0x002fea000383ffff */
[----:B------:R-:W-:Y:S05]  /*227e0*/  BRA `(.L_x_14851) ;  /* 0xfffffe6400c87947 */ /* 0x000fea000383ffff */
.L_x_14588:
[----:B---3--:R3:W0:Y:S02]  /*227f0*/  SYNCS.PHASECHK.TRANS64.TRYWAIT P1, [R173+URZ+0x32430], R8 ;  /* 0x03243008ad0075a7 */ /* 0x008624000802017f */
[----:B0-----:R-:W-:Y:S05]  /*22800*/  @!P1 NANOSLEEP.SYNCS 0x989680 ;  /* 0x009896800000995d */ /* 0x001fea0003900000 */
[----:B------:R-:W0:Y:S02]  /*22810*/  @!P1 SYNCS.PHASECHK.TRANS64 P1, [R173+URZ+0x32430], R8 ;  /* 0x03243008ad0095a7 */ /* 0x000e24000802007f */
[----:B0-----:R-:W-:Y:S05]  /*22820*/  @!P1 BRA `(.L_x_14588) ;  /* 0xfffffffc00f09947 */ /* 0x001fea000383ffff */
[----:B------:R-:W-:Y:S05]  /*22830*/  BRA `(.L_x_14587) ;  /* 0xfffffe7400507947 */ /* 0x000fea000383ffff */
.L_x_14590:
[----:B0-----:R0:W4:Y:S02]  /*22840*/  SYNCS.PHASECHK.TRANS64.TRYWAIT P1, [R19+URZ+0x32410], R0 ;  /* 0x03241000130075a7 */ /* 0x001124000802017f */
[----:B----4-:R-:W-:Y:S05]  /*22850*/  @!P1 NANOSLEEP.SYNCS 0x989680 ;  /* 0x009896800000995d */ /* 0x010fea0003900000 */
[----:B------:R-:W4:Y:S02]  /*22860*/  @!P1 SYNCS.PHASECHK.TRANS64 P1, [R19+URZ+0x32410], R0 ;  /* 0x03241000130095a7 */ /* 0x000f24000802007f */
[----:B----4-:R-:W-:Y:S05]  /*22870*/  @!P1 BRA `(.L_x_14590) ;  /* 0xfffffffc00f09947 */ /* 0x010fea000383ffff */
[----:B------:R-:W-:Y:S05]  /*22880*/  BRA `(.L_x_14852) ;  /* 0xfffffe7800047947 */ /* 0x000fea000383ffff */
.L_x_14595:
[----:B------:R0:W0:Y:S02]  /*22890*/  SYNCS.PHASECHK.TRANS64.TRYWAIT P2, [R173+URZ+0x32450], R8 ;  /* 0x03245008ad0075a7 */ /* 0x000024000804017f */
[----:B0-----:R-:W-:Y:S05]  /*228a0*/  @!P2 NANOSLEEP.SYNCS 0x989680 ;  /* 0x009896800000a95d */ /* 0x001fea0003900000 */
[----:B------:R-:W0:Y:S02]  /*228b0*/  @!P2 SYNCS.PHASECHK.TRANS64 P2, [R173+URZ+0x32450], R8 ;  /* 0x03245008ad00a5a7 */ /* 0x000e24000804007f */
[----:B0-----:R-:W-:Y:S05]  /*228c0*/  @!P2 BRA `(.L_x_14595) ;  /* 0xfffffffc00f0a947 */ /* 0x001fea000383ffff */
[----:B------:R-:W-:Y:S05]  /*228d0*/  BRA `(.L_x_14594) ;  /* 0xfffffe7800247947 */ /* 0x000fea000383ffff */
.L_x_14600:
[----:B--2---:R2:W3:Y:S02]  /*228e0*/  SYNCS.PHASECHK.TRANS64.TRYWAIT P2, [R205+URZ+0x32430], R0 ;  /* 0x03243000cd0075a7 */ /* 0x0044e4000804017f */
[----:B---3--:R-:W-:Y:S05]  /*228f0*/  @!P2 NANOSLEEP.SYNCS 0x989680 ;  /* 0x009896800000a95d */ /* 0x008fea0003900000 */
[----:B------:R-:W3:Y:S02]  /*22900*/  @!P2 SYNCS.PHASECHK.TRANS64 P2, [R205+URZ+0x32430], R0 ;  /* 0x03243000cd00a5a7 */ /* 0x000ee4000804007f */
[----:B---3--:R-:W-:Y:S05]  /*22910*/  @!P2 BRA `(.L_x_14600) ;  /* 0xfffffffc00f0a947 */ /* 0x008fea000383ffff */
[----:B------:R-:W-:Y:S05]  /*22920*/  BRA `(.L_x_14599) ;  /* 0xfffffe9c00e47947 */ /* 0x000fea000383ffff */
.L_x_14605:
[----:B---3--:R3:W4:Y:S02]  /*22930*/  SYNCS.PHASECHK.TRANS64.TRYWAIT P2, [R205+URZ+0x32450], R0 ;  /* 0x03245000cd0075a7 */ /* 0x008724000804017f */
[----:B----4-:R-:W-:Y:S05]  /*22940*/  @!P2 NANOSLEEP.SYNCS 0x989680 ;  /* 0x009896800000a95d */ /* 0x010fea0003900000 */
[----:B------:R-:W4:Y:S02]  /*22950*/  @!P2 SYNCS.PHASECHK.TRANS64 P2, [R205+URZ+0x32450], R0 ;  /* 0x03245000cd00a5a7 */ /* 0x000f24000804007f */
[----:B----4-:R-:W-:Y:S05]  /*22960*/  @!P2 BRA `(.L_x_14605) ;  /* 0xfffffffc00f0a947 */ /* 0x010fea000383ffff */
[----:B------:R-:W-:Y:S05]  /*22970*/  BRA `(.L_x_14604) ;  /* 0xfffffea000887947 */ /* 0x000fea000383ffff */
.L_x_14611:
[----:B--2---:R2:W3:Y:S02]  /*22980*/  SYNCS.PHASECHK.TRANS64.TRYWAIT P2, [R216+URZ+0x32430], R0 ;  /* 0x03243000d80075a7 */ /* 0x0044e4000804017f */
[----:B---3--:R-:W-:Y:S05]  /*22990*/  @!P2 NANOSLEEP.SYNCS 0x989680 ;  /* 0x009896800000a95d */ /* 0x008fea0003900000 */
[----:B------:R-:W3:Y:S02]  /*229a0*/  @!P2 SYNCS.PHASECHK.TRANS64 P2, [R216+URZ+0x32430], R0 ;  /* 0x03243000d800a5a7 */ /* 0x000ee4000804007f */
[----:B---3--:R-:W-:Y:S05]  /*229b0*/  @!P2 BRA `(.L_x_14611) ;  /* 0xfffffffc00f0a947 */ /* 0x008fea000383ffff */
[----:B------:R-:W-:Y:S05]  /*229c0*/  BRA `(.L_x_14610) ;  /* 0xfffffecc00c87947 */ /* 0x000fea000383ffff */
.L_x_14616:
[----:B---3--:R3:W4:Y:S02]  /*229d0*/  SYNCS.PHASECHK.TRANS64.TRYWAIT P2, [R216+URZ+0x32450], R0 ;  /* 0x03245000d80075a7 */ /* 0x008724000804017f */
[----:B----4-:R-:W-:Y:S05]  /*229e0*/  @!P2 NANOSLEEP.SYNCS 0x989680 ;  /* 0x009896800000a95d */ /* 0x010fea0003900000 */
[----:B------:R-:W4:Y:S02]  /*229f0*/  @!P2 SYNCS.PHASECHK.TRANS64 P2, [R216+URZ+0x32450], R0 ;  /* 0x03245000d800a5a7 */ /* 0x000f24000804007f */
[----:B----4-:R-:W-:Y:S05]  /*22a00*/  @!P2 BRA `(.L_x_14616) ;  /* 0xfffffffc00f0a947 */ /* 0x010fea000383ffff */
[----:B------:R-:W-:Y:S05]  /*22a10*/  BRA `(.L_x_14615) ;  /* 0xfffffed0006c7947 */ /* 0x000fea000383ffff */
.L_x_14622:
[----:B------:R-:W-:Y:S02]  /*22a20*/  IMAD.MOV.U32 R13, RZ, RZ, R20 ;  /* 0x000000ffff0d7224 */ /* 0x000fe400078e0014 */
[----:B------:R-:W-:Y:S02]  /*22a30*/  IMAD.MOV.U32 R12, RZ, RZ, RZ ;  /* 0x000000ffff0c7224 */ /* 0x000fe400078e00ff */
[----:B------:R-:W-:Y:S02]  /*22a40*/  IMAD.MOV.U32 R11, RZ, RZ, 0x181f ;  /* 0x0000181fff0b7424 */ /* 0x000fe400078e00ff */
[----:B------:R-:W-:-:S07]  /*22a50*/  IMAD.MOV.U32 R15, RZ, RZ, -0x1 ;  /* 0xffffffffff0f7424 */ /* 0x000fce00078e00ff */
[----:B-----5:R-:W-:Y:S05]  /*22a60*/  WARPSYNC.COLLECTIVE R15, `(.L_x_14853) ;  /* 0x000000000f087348 */ /* 0x020fea0003c00000 */
[----:B------:R0:W1:Y:S02]  /*22a70*/  SHFL.IDX P6, R14, R13, R12, R11 ;  /* 0x0000000c0d0e7389 */ /* 0x00006400000c000b */
[----:B01---5:R-:W-:Y:S01]  /*22a80*/  ENDCOLLECTIVE ;  /* 0x000000000000791b */ /* 0x023fe20003800000 */
.L_x_14853:
[----:B------:R-:W-:Y:S02]  /*22a90*/  IMAD.MOV.U32 R13, RZ, RZ, R4 ;  /* 0x000000ffff0d7224 */ /* 0x000fe400078e0004 */
[----:B------:R-:W-:-:S07]  /*22aa0*/  IMAD.MOV.U32 R3, RZ, RZ, R14 ;  /* 0x000000ffff037224 */ /* 0x000fce00078e000e */
[----:B------:R-:W-:Y:S05]  /*22ab0*/  WARPSYNC.COLLECTIVE R15, `(.L_x_14854) ;  /* 0x000000000f087348 */ /* 0x000fea0003c00000 */
[----:B------:R0:W1:Y:S02]  /*22ac0*/  SHFL.IDX P6, R14, R13, R12, R11 ;  /* 0x0000000c0d0e7389 */ /* 0x00006400000c000b */
[----:B01----:R-:W-:Y:S01]  /*22ad0*/  ENDCOLLECTIVE ;  /* 0x000000000000791b */ /* 0x003fe20003800000 */
.L_x_14854:
[----:B------:R-:W-:Y:S05]  /*22ae0*/  BRA `(.L_x_14855) ;  /* 0xffffff18009c7947 */ /* 0x000fea000383ffff */
.L_x_14625:
        /* <DEDUP_REMOVED lines=8> */
.L_x_14857:
[----:B------:R-:W-:Y:S05]  /*22b70*/  BSYNC B1 ;  /* 0x0000000000017941 */ /* 0x000fea0003800000 */
.L_x_14856:
[----:B------:R-:W-:Y:S01]  /*22b80*/  IMAD.MOV.U32 R13, RZ, RZ, R4 ;  /* 0x000000ffff0d7224 */ /* 0x000fe200078e0004 */
[----:B------:R-:W-:Y:S01]  /*22b90*/  MOV R3, R14 ;  /* 0x0000000e00037202 */ /* 0x000fe20000000f00 */
[----:B------:R-:W-:Y:S02]  /*22ba0*/  IMAD.MOV.U32 R12, RZ, RZ, 0x1 ;  /* 0x00000001ff0c7424 */ /* 0x000fe400078e00ff */
[----:B------:R-:W-:Y:S02]  /*22bb0*/  IMAD.MOV.U32 R11, RZ, RZ, 0x181f ;  /* 0x0000181fff0b7424 */ /* 0x000fe400078e00ff */
[----:B------:R-:W-:-:S07]  /*22bc0*/  IMAD.MOV.U32 R15, RZ, RZ, -0x1 ;  /* 0xffffffffff0f7424 */ /* 0x000fce00078e00ff */
[----:B------:R-:W-:Y:S05]  /*22bd0*/  WARPSYNC.COLLECTIVE R15, `(.L_x_14858) ;  /* 0x000000000f087348 */ /* 0x000fea0003c00000 */
[----:B------:R0:W1:Y:S02]  /*22be0*/  SHFL.IDX P6, R14, R13, R12, R11 ;  /* 0x0000000c0d0e7389 */ /* 0x00006400000c000b */
[----:B01----:R-:W-:Y:S01]  /*22bf0*/  ENDCOLLECTIVE ;  /* 0x000000000000791b */ /* 0x003fe20003800000 */
.L_x_14858:
[----:B------:R-:W-:Y:S05]  /*22c00*/  BRA `(.L_x_14859) ;  /* 0xffffff1800e87947 */ /* 0x000fea000383ffff */
.L_x_14628:
[----:B------:R-:W-:Y:S01]  /*22c10*/  BSSY B1, `(.L_x_14860) ;  /* 0x0000008000017945 */ /* 0x000fe20003800000 */
[----:B----4-:R-:W-:Y:S02]  /*22c20*/  IMAD.MOV.U32 R13, RZ, RZ, R20 ;  /* 0x000000ffff0d7224 */ /* 0x010fe400078e0014 */
[----:B------:R-:W-:Y:S02]  /*22c30*/  IMAD.MOV.U32 R12, RZ, RZ, 0x2 ;  /* 0x00000002ff0c7424 */ /* 0x000fe400078e00ff */
[----:B------:R-:W-:Y:S02]  /*22c40*/  IMAD.MOV.U32 R11, RZ, RZ, 0x181f ;  /* 0x0000181fff0b7424 */ /* 0x000fe400078e00ff */
[----:B------:R-:W-:-:S07]  /*22c50*/  IMAD.MOV.U32 R15, RZ, RZ, -0x1 ;  /* 0xffffffffff0f7424 */ /* 0x000fce00078e00ff */
[----:B0123--:R-:W-:Y:S05]  /*22c60*/  WARPSYNC.COLLECTIVE R15, `(.L_x_14861) ;  /* 0x000000000f087348 */ /* 0x00ffea0003c00000 */
[----:B--2---:R2:W4:Y:S02]  /*22c70*/  SHFL.IDX P6, R14, R13, R12, R11 ;  /* 0x0000000c0d0e7389 */ /* 0x00452400000c000b */
[----:B01234-:R-:W-:Y:S01]  /*22c80*/  ENDCOLLECTIVE ;  /* 0x000000000000791b */ /* 0x01ffe20003800000 */
.L_x_14861:
[----:B------:R-:W-:Y:S05]  /*22c90*/  BSYNC B1 ;  /* 0x0000000000017941 */ /* 0x000fea0003800000 */
.L_x_14860:
        /* <DEDUP_REMOVED lines=8> */
.L_x_14862:
[----:B------:R-:W-:Y:S05]  /*22d20*/  BRA `(.L_x_14863) ;  /* 0xffffff1c00247947 */ /* 0x000fea000383ffff */
.L_x_14631:
        /* <DEDUP_REMOVED lines=8> */
.L_x_14865:
[----:B------:R-:W-:Y:S05]  /*22db0*/  BSYNC B1 ;  /* 0x0000000000017941 */ /* 0x000fea0003800000 */
.L_x_14864:
        /* <DEDUP_REMOVED lines=8> */
.L_x_14866:
[----:B------:R-:W-:Y:S05]  /*22e40*/  BRA `(.L_x_14867) ;  /* 0xffffff1c00607947 */ /* 0x000fea000383ffff */
.L_x_14633:
[----:B------:R-:W-:Y:S02]  /*22e50*/  IMAD.MOV.U32 R13, RZ, RZ, R4 ;  /* 0x000000ffff0d7224 */ /* 0x000fe400078e0004 */
[----:B------:R-:W-:Y:S02]  /*22e60*/  IMAD.MOV.U32 R12, RZ, RZ, RZ ;  /* 0x000000ffff0c7224 */ /* 0x000fe400078e00ff */
[----:B------:R-:W-:Y:S02]  /*22e70*/  IMAD.MOV.U32 R11, RZ, RZ, 0x1c1f ;  /* 0x00001c1fff0b7424 */ /* 0x000fe400078e00ff */
[----:B------:R-:W-:-:S07]  /*22e80*/  IMAD.MOV.U32 R15, RZ, RZ, -0x1 ;  /* 0xffffffffff0f7424 */ /* 0x000fce00078e00ff */
[----:B------:R-:W-:Y:S05]  /*22e90*/  WARPSYNC.COLLECTIVE R15, `(.L_x_14868) ;  /* 0x000000000f087348 */ /* 0x000fea0003c00000 */
[----:B------:R0:W1:Y:S02]  /*22ea0*/  SHFL.IDX P6, R14, R13, R12, R11 ;  /* 0x0000000c0d0e7389 */ /* 0x00006400000c000b */
[----:B01----:R-:W-:Y:S01]  /*22eb0*/  ENDCOLLECTIVE ;  /* 0x000000000000791b */ /* 0x003fe20003800000 */
.L_x_14868:
[----:B------:R-:W-:Y:S02]  /*22ec0*/  IMAD.MOV.U32 R13, RZ, RZ, R3 ;  /* 0x000000ffff0d7224 */ /* 0x000fe400078e0003 */
[----:B------:R-:W-:-:S07]  /*22ed0*/  IMAD.MOV.U32 R20, RZ, RZ, R14 ;  /* 0x000000ffff147224 */ /* 0x000fce00078e000e */
[----:B------:R-:W-:Y:S05]  /*22ee0*/  WARPSYNC.COLLECTIVE R15, `(.L_x_14869) ;  /* 0x000000000f087348 */ /* 0x000fea0003c00000 */
[----:B------:R0:W1:Y:S02]  /*22ef0*/  SHFL.IDX P6, R14, R13, R12, R11 ;  /* 0x0000000c0d0e7389 */ /* 0x00006400000c000b */
[----:B01----:R-:W-:Y:S01]  /*22f00*/  ENDCOLLECTIVE ;  /* 0x000000000000791b */ /* 0x003fe20003800000 */
.L_x_14869:
[----:B------:R-:W-:Y:S01]  /*22f10*/  IMAD.MOV.U32 R12, RZ, RZ, R14 ;  /* 0x000000ffff0c7224 */ /* 0x000fe200078e000e */
[----:B------:R-:W-:Y:S06]  /*22f20*/  BRA `(.L_x_14870) ;  /* 0xffffff2000547947 */ /* 0x000fec000383ffff */
.L_x_14636:
        /* <DEDUP_REMOVED lines=8> */
.L_x_14872:
[----:B------:R-:W-:Y:S05]  /*22fb0*/  BSYNC B1 ;  /* 0x0000000000017941 */ /* 0x000fea0003800000 */
.L_x_14871:
        /* <DEDUP_REMOVED lines=8> */
.L_x_14873:
[----:B------:R-:W-:Y:S01]  /*23040*/  IMAD.MOV.U32 R3, RZ, RZ, R14 ;  /* 0x000000ffff037224 */ /* 0x000fe200078e000e */
[----:B------:R-:W-:Y:S06]  /*23050*/  BRA `(.L_x_14874) ;  /* 0xffffff2c002c7947 */ /* 0x000fec000383ffff */
.L_x_14640:
[----:B------:R-:W-:Y:S01]  /*23060*/  MOV R13, R4 ;  /* 0x00000004000d7202 */ /* 0x000fe20000000f00 */
[----:B------:R-:W-:Y:S02]  /*23070*/  IMAD.MOV.U32 R12, RZ, RZ, RZ ;  /* 0x000000ffff0c7224 */ /* 0x000fe400078e00ff */
[----:B------:R-:W-:Y:S02]  /*23080*/  IMAD.MOV.U32 R11, RZ, RZ, 0x181f ;  /* 0x0000181fff0b7424 */ /* 0x000fe400078e00ff */
[----:B------:R-:W-:-:S07]  /*23090*/  IMAD.MOV.U32 R15, RZ, RZ, -0x1 ;  /* 0xffffffffff0f7424 */ /* 0x000fce00078e00ff */
[----:B01----:R-:W-:Y:S05]  /*230a0*/  WARPSYNC.COLLECTIVE R15, `(.L_x_14875) ;  /* 0x000000000f087348 */ /* 0x003fea0003c00000 */
[----:B------:R2:W3:Y:S02]  /*230b0*/  SHFL.IDX P6, R14, R13, R12, R11 ;  /* 0x0000000c0d0e7389 */ /* 0x0004e400000c000b */
[----:B0123--:R-:W-:Y:S01]  /*230c0*/  ENDCOLLECTIVE ;  /* 0x000000000000791b */ /* 0x00ffe20003800000 */
.L_x_14875:
[----:B------:R-:W-:Y:S02]  /*230d0*/  IMAD.MOV.U32 R13, RZ, RZ, R0 ;  /* 0x000000ffff0d7224 */ /* 0x000fe400078e0000 */
[----:B------:R-:W-:-:S07]  /*230e0*/  IMAD.MOV.U32 R3, RZ, RZ, R14 ;  /* 0x000000ffff037224 */ /* 0x000fce00078e000e */
[----:B------:R-:W-:Y:S05]  /*230f0*/  WARPSYNC.COLLECTIVE R15, `(.L_x_14876) ;  /* 0x000000000f087348 */ /* 0x000fea0003c00000 */
[----:B------:R0:W1:Y:S02]  /*23100*/  SHFL.IDX P6, R14, R13, R12, R11 ;  /* 0x0000000c0d0e7389 */ /* 0x00006400000c000b */
[----:B01----:R-:W-:Y:S01]  /*23110*/  ENDCOLLECTIVE ;  /* 0x000000000000791b */ /* 0x003fe20003800000 */
.L_x_14876:
[----:B------:R-:W-:Y:S05]  /*23120*/  BRA `(.L_x_14877) ;  /* 0xffffff4c00907947 */ /* 0x000fea000383ffff */
.L_x_14643:
        /* <DEDUP_REMOVED lines=8> */
.L_x_14879:
[----:B------:R-:W-:Y:S05]  /*231b0*/  BSYNC B1 ;  /* 0x0000000000017941 */ /* 0x000fea0003800000 */
.L_x_14878:
        /* <DEDUP_REMOVED lines=8> */
.L_x_14880:
[----:B------:R-:W-:Y:S05]  /*23240*/  BRA `(.L_x_14881) ;  /* 0xffffff4c00d07947 */ /* 0x000fea000383ffff */
.L_x_14646:
        /* <DEDUP_REMOVED lines=8> */
.L_x_14883:
[----:B------:R-:W-:Y:S05]  /*232d0*/  BSYNC B1 ;  /* 0x0000000000017941 */ /* 0x000fea0003800000 */
.L_x_14882:
        /* <DEDUP_REMOVED lines=8> */
.L_x_14884:
[----:B------:R-:W-:Y:S05]  /*23360*/  BRA `(.L_x_14885) ;  /* 0xffffff50000c7947 */ /* 0x000fea000383ffff */
.L_x_14649:
        /* <DEDUP_REMOVED lines=8> */
.L_x_14887:
[----:B------:R-:W-:Y:S05]  /*233f0*/  BSYNC B1 ;  /* 0x0000000000017941 */ /* 0x000fea0003800000 */
.L_x_14886:
        /* <DEDUP_REMOVED lines=8> */
.L_x_14888:
[----:B------:R-:W-:Y:S05]  /*23480*/  BRA `(.L_x_14889) ;  /* 0xffffff5000487947 */ /* 0x000fea000383ffff */
.L_x_14668:
        /* <DEDUP_REMOVED lines=11> */
.L_x_14891:
[----:B------:R-:W-:Y:S05]  /*23540*/  BSYNC B1 ;  /* 0x0000000000017941 */ /* 0x000fea0003800000 */
.L_x_14890:
[----:B------:R-:W-:Y:S05]  /*23550*/  BRA `(.L_x_14892) ;  /* 0xffffff6c00d87947 */ /* 0x000fea000383ffff */
.L_x_14670:
[----:B------:R-:W-:Y:S01]  /*23560*/  BSSY B1, `(.L_x_14893) ;  /* 0x0000006000017945 */ /* 0x000fe20003800000 */
[----:B------:R-:W-:-:S07]  /*23570*/  IMAD.MOV.U32 R15, RZ, RZ, -0x1 ;  /* 0xffffffffff0f7424 */ /* 0x000fce00078e00ff */
[----:B0-----:R-:W-:Y:S05]  /*23580*/  WARPSYNC.COLLECTIVE R15, `(.L_x_14894) ;  /* 0x000000000f0c7348 */ /* 0x001fea0003c00000 */
[----:B------:R-:W-:Y:S02]  /*23590*/  ELECT P6, UR62, PT ;  /* 0x00000000003e782f */ /* 0x000fe400038c0000 */
[----:B------:R-:W-:Y:S01]  /*235a0*/  MOV R14, UR62 ;  /* 0x0000003e000e7c02 */ /* 0x000fe20008000f00 */
[----:B0-----:R-:W-:Y:S10]  /*235b0*/  ENDCOLLECTIVE ;  /* 0x000000000000791b */ /* 0x001ff40003800000 */
.L_x_14894:
[----:B------:R-:W-:Y:S05]  /*235c0*/  BSYNC B1 ;  /* 0x0000000000017941 */ /* 0x000fea0003800000 */
.L_x_14893:
[----:B------:R-:W-:Y:S05]  /*235d0*/  BRA `(.L_x_14669) ;  /* 0xffffff6c00d07947 */ /* 0x000fea000383ffff */
.L_x_14672:
[----:B0-----:R0:W1:Y:S02]  /*235e0*/  SYNCS.PHASECHK.TRANS64.TRYWAIT P0, [R18+URZ+0x32420], R3 ;  /* 0x03242003120075a7 */ /* 0x001064000800017f */
[----:B-1----:R-:W-:Y:S05]  /*235f0*/  @!P0 NANOSLEEP.SYNCS 0x989680 ;  /* 0x009896800000895d */ /* 0x002fea0003900000 */
[----:B------:R-:W1:Y:S02]  /*23600*/  @!P0 SYNCS.PHASECHK.TRANS64 P0, [R18+URZ+0x32420], R3 ;  /* 0x03242003120085a7 */ /* 0x000e64000800007f */
[----:B-1----:R-:W-:Y:S05]  /*23610*/  @!P0 BRA `(.L_x_14672) ;  /* 0xfffffffc00f08947 */ /* 0x002fea000383ffff */
[----:B------:R-:W-:Y:S05]  /*23620*/  BRA `(.L_x_14895) ;  /* 0xffffff6c00e07947 */ /* 0x000fea000383ffff */
.L_x_14676:
[----:B0-----:R0:W1:Y:S02]  /*23630*/  SYNCS.PHASECHK.TRANS64.TRYWAIT P0, [R3+URZ+0x324a0], R8 ;  /* 0x0324a008030075a7 */ /* 0x001064000800017f */
[----:B-1----:R-:W-:Y:S05]  /*23640*/  @!P0 NANOSLEEP.SYNCS 0x989680 ;  /* 0x009896800000895d */ /* 0x002fea0003900000 */
[----:B------:R-:W1:Y:S02]  /*23650*/  @!P0 SYNCS.PHASECHK.TRANS64 P0, [R3+URZ+0x324a0], R8 ;  /* 0x0324a008030085a7 */ /* 0x000e64000800007f */
[----:B-1----:R-:W-:Y:S05]  /*23660*/  @!P0 BRA `(.L_x_14676) ;  /* 0xfffffffc00f08947 */ /* 0x002fea000383ffff */
[----:B------:R-:W-:Y:S05]  /*23670*/  BRA `(.L_x_14896) ;  /* 0xffffff7000007947 */ /* 0x000fea000383ffff */
.L_x_14681:
[----:B-1----:R1:W2:Y:S02]  /*23680*/  SYNCS.PHASECHK.TRANS64.TRYWAIT P0, [R3+URZ+0x324c0], R8 ;  /* 0x0324c008030075a7 */ /* 0x0022a4000800017f */
[----:B--2---:R-:W-:Y:S05]  /*23690*/  @!P0 NANOSLEEP.SYNCS 0x989680 ;  /* 0x009896800000895d */ /* 0x004fea0003900000 */
[----:B------:R-:W2:Y:S02]  /*236a0*/  @!P0 SYNCS.PHASECHK.TRANS64 P0, [R3+URZ+0x324c0], R8 ;  /* 0x0324c008030085a7 */ /* 0x000ea4000800007f */
[----:B--2---:R-:W-:Y:S05]  /*236b0*/  @!P0 BRA `(.L_x_14681) ;  /* 0xfffffffc00f08947 */ /* 0x004fea000383ffff */
[----:B------:R-:W-:Y:S05]  /*236c0*/  BRA `(.L_x_14897) ;  /* 0xffffff7000807947 */ /* 0x000fea000383ffff */
.L_x_14691:
[----:B0-----:R0:W1:Y:S02]  /*236d0*/  SYNCS.PHASECHK.TRANS64.TRYWAIT P1, [R4+URZ+0x324a0], R5 ;  /* 0x0324a005040075a7 */ /* 0x001064000802017f */
[----:B-1----:R-:W-:Y:S05]  /*236e0*/  @!P1 NANOSLEEP.SYNCS 0x989680 ;  /* 0x009896800000995d */ /* 0x002fea0003900000 */
[----:B------:R-:W1:Y:S02]  /*236f0*/  @!P1 SYNCS.PHASECHK.TRANS64 P1, [R4+URZ+0x324a0], R5 ;  /* 0x0324a005040095a7 */ /* 0x000e64000802007f */
[----:B-1----:R-:W-:Y:S05]  /*23700*/  @!P1 BRA `(.L_x_14691) ;  /* 0xfffffffc00f09947 */ /* 0x002fea000383ffff */
[----:B------:R-:W-:Y:S05]  /*23710*/  BRA `(.L_x_14898) ;  /* 0xffffff7800107947 */ /* 0x000fea000383ffff */
.L_x_14696:
[----:B-1----:R1:W2:Y:S02]  /*23720*/  SYNCS.PHASECHK.TRANS64.TRYWAIT P1, [R4+URZ+0x324c0], R5 ;  /* 0x0324c005040075a7 */ /* 0x0022a4000802017f */
[----:B--2---:R-:W-:Y:S05]  /*23730*/  @!P1 NANOSLEEP.SYNCS 0x989680 ;  /* 0x009896800000995d */ /* 0x004fea0003900000 */
[----:B------:R-:W2:Y:S02]  /*23740*/  @!P1 SYNCS.PHASECHK.TRANS64 P1, [R4+URZ+0x324c0], R5 ;  /* 0x0324c005040095a7 */ /* 0x000ea4000802007f */
[----:B--2---:R-:W-:Y:S05]  /*23750*/  @!P1 BRA `(.L_x_14696) ;  /* 0xfffffffc00f09947 */ /* 0x004fea000383ffff */
[----:B------:R-:W-:Y:S05]  /*23760*/  BRA `(.L_x_14899) ;  /* 0xffffff78008c7947 */ /* 0x000fea000383ffff */
.L_x_14714:
        /* <DEDUP_REMOVED lines=11> */
.L_x_14901:
[----:B------:R-:W-:Y:S05]  /*23820*/  BSYNC B0 ;  /* 0x0000000000007941 */ /* 0x000fea0003800000 */
.L_x_14900:
[----:B------:R-:W-:Y:S05]  /*23830*/  BRA `(.L_x_14902) ;  /* 0xffffff8800447947 */ /* 0x000fea000383ffff */
.L_x_14716:
[----:B------:R-:W-:Y:S01]  /*23840*/  BSSY B0, `(.L_x_14903) ;  /* 0x0000006000007945 */ /* 0x000fe20003800000 */
[----:B------:R-:W-:-:S07]  /*23850*/  IMAD.MOV.U32 R15, RZ, RZ, -0x1 ;  /* 0xffffffffff0f7424 */ /* 0x000fce00078e00ff */
[----:B0-----:R-:W-:Y:S05]  /*23860*/  WARPSYNC.COLLECTIVE R15, `(.L_x_14904) ;  /* 0x000000000f0c7348 */ /* 0x001fea0003c00000 */
[----:B------:R-:W-:Y:S02]  /*23870*/  ELECT P6, UR62, PT ;  /* 0x00000000003e782f */ /* 0x000fe400038c0000 */
[----:B------:R-:W-:Y:S01]  /*23880*/  MOV R14, UR62 ;  /* 0x0000003e000e7c02 */ /* 0x000fe20008000f00 */
[----:B0-----:R-:W-:Y:S10]  /*23890*/  ENDCOLLECTIVE ;  /* 0x000000000000791b */ /* 0x001ff40003800000 */
.L_x_14904:
[----:B------:R-:W-:Y:S05]  /*238a0*/  BSYNC B0 ;  /* 0x0000000000007941 */ /* 0x000fea0003800000 */
.L_x_14903:
[----:B------:R-:W-:Y:S05]  /*238b0*/  BRA `(.L_x_14905) ;  /* 0xffffff8800507947 */ /* 0x000fea000383ffff */
.L_x_14718:
[----:B0-----:R0:W1:Y:S02]  /*238c0*/  SYNCS.PHASECHK.TRANS64.TRYWAIT P0, [R0+URZ+0x32440], R2 ;  /* 0x03244002000075a7 */ /* 0x001064000800017f */
[----:B-1----:R-:W-:Y:S05]  /*238d0*/  @!P0 NANOSLEEP.SYNCS 0x989680 ;  /* 0x009896800000895d */ /* 0x002fea0003900000 */
[----:B------:R-:W1:Y:S02]  /*238e0*/  @!P0 SYNCS.PHASECHK.TRANS64 P0, [R0+URZ+0x32440], R2 ;  /* 0x03244002000085a7 */ /* 0x000e64000800007f */
[----:B-1----:R-:W-:Y:S05]  /*238f0*/  @!P0 BRA `(.L_x_14718) ;  /* 0xfffffffc00f08947 */ /* 0x002fea000383ffff */
[----:B------:R-:W-:Y:S05]  /*23900*/  BRA `(.L_x_14906) ;  /* 0xffffff8800b07947 */ /* 0x000fea000383ffff */
.L_x_14722:
        /* <DEDUP_REMOVED lines=9> */
.L_x_14907:
[----:B------:R-:W-:Y:S02]  /*239a0*/  IMAD.MOV.U32 R13, RZ, RZ, R3 ;  /* 0x000000ffff0d7224 */ /* 0x000fe400078e0003 */
[----:B------:R-:W-:Y:S01]  /*239b0*/  IMAD.MOV.U32 R4, RZ, RZ, R14 ;  /* 0x000000ffff047224 */ /* 0x000fe200078e000e */
[----:B------:R-:W-:-:S07]  /*239c0*/  LOP3.LUT R6, R6, 0x7f, RZ, 0xc0, !PT ;  /* 0x0000007f06067812 */ /* 0x000fce00078ec0ff */
[----:B------:R-:W-:Y:S05]  /*239d0*/  WARPSYNC.COLLECTIVE R15, `(.L_x_14908) ;  /* 0x000000000f087348 */ /* 0x000fea0003c00000 */
[----:B------:R0:W1:Y:S02]  /*239e0*/  SHFL.IDX P6, R14, R13, R12, R11 ;  /* 0x0000000c0d0e7389 */ /* 0x00006400000c000b */
[----:B01----:R-:W-:Y:S01]  /*239f0*/  ENDCOLLECTIVE ;  /* 0x000000000000791b */ /* 0x003fe20003800000 */
.L_x_14908:
        /* <DEDUP_REMOVED lines=9> */
.L_x_14909:
[----:B------:R-:W-:Y:S02]  /*23a90*/  IMAD.MOV.U32 R13, RZ, RZ, R3 ;  /* 0x000000ffff0d7224 */ /* 0x000fe400078e0003 */
[----:B------:R-:W-:Y:S02]  /*23aa0*/  IMAD R0, R0, R7, RZ ;  /* 0x0000000700007224 */ /* 0x000fe400078e02ff */
[----:B------:R-:W-:-:S07]  /*23ab0*/  IMAD.MOV.U32 R7, RZ, RZ, R14 ;  /* 0x000000ffff077224 */ /* 0x000fce00078e000e */
[----:B------:R-:W-:Y:S05]  /*23ac0*/  WARPSYNC.COLLECTIVE R15, `(.L_x_14910) ;  /* 0x000000000f087348 */ /* 0x000fea0003c00000 */
[----:B------:R0:W1:Y:S02]  /*23ad0*/  SHFL.IDX P6, R14, R13, R12, R11 ;  /* 0x0000000c0d0e7389 */ /* 0x00006400000c000b */
[----:B01----:R-:W-:Y:S01]  /*23ae0*/  ENDCOLLECTIVE ;  /* 0x000000000000791b */ /* 0x003fe20003800000 */
.L_x_14910:
[----:B------:R-:W-:-:S13]  /*23af0*/  ISETP.GE.AND P1, PT, R10, R0, PT ;  /* 0x000000000a00720c */ /* 0x000fda0003f26270 */
[----:B------:R-:W-:Y:S01]  /*23b00*/  @!P1 LEA R5, P3, R9, R5, 0x1 ;  /* 0x0000000509059211 */ /* 0x000fe200078608ff */
[----:B------:R-:W-:Y:S01]  /*23b10*/  IMAD.MOV.U32 R13, RZ, RZ, R2 ;  /* 0x000000ffff0d7224 */ /* 0x000fe200078e0002 */
[----:B------:R-:W-:-:S03]  /*23b20*/  MOV R12, 0x2 ;  /* 0x00000002000c7802 */ /* 0x000fc60000000f00 */
[----:B------:R-:W-:-:S05]  /*23b30*/  @!P1 IMAD.X R4, RZ, RZ, R4, P3 ;  /* 0x000000ffff049224 */ /* 0x000fca00018e0604 */
[----:B------:R-:W-:Y:S01]  /*23b40*/  @!P1 LOP3.LUT R5, R5, R4, RZ, 0x3c, !PT ;  /* 0x0000000405059212 */ /* 0x000fe200078e3cff */
[----:B------:R-:W-:-:S07]  /*23b50*/  IMAD.MOV.U32 R6, RZ, RZ, R14 ;  /* 0x000000ffff067224 */ /* 0x000fce00078e000e */
[----:B------:R-:W-:Y:S05]  /*23b60*/  WARPSYNC.COLLECTIVE R15, `(.L_x_14911) ;  /* 0x000000000f087348 */ /* 0x000fea0003c00000 */
[----:B------:R0:W1:Y:S02]  /*23b70*/  SHFL.IDX P6, R14, R13, R12, R11 ;  /* 0x0000000c0d0e7389 */ /* 0x00006400000c000b */
[----:B01----:R-:W-:Y:S01]  /*23b80*/  ENDCOLLECTIVE ;  /* 0x000000000000791b */ /* 0x003fe20003800000 */
.L_x_14911:
        /* <DEDUP_REMOVED lines=15> */
.L_x_14912:
        /* <DEDUP_REMOVED lines=19> */
.L_x_14913:
        /* <DEDUP_REMOVED lines=10> */
.L_x_14914:
        /* <DEDUP_REMOVED lines=13> */
.L_x_14915:
        /* <DEDUP_REMOVED lines=10> */
.L_x_14916:
[----:B------:R-:W-:Y:S01]  /*23fc0*/  @!PT LDS RZ, [RZ] ;  /* 0x00000000fffff984 */ /* 0x000fe20000000800 */
[----:B------:R-:W-:Y:S01]  /*23fd0*/  @!PT LDS RZ, [RZ] ;  /* 0x00000000fffff984 */ /* 0x000fe20000000800 */
[----:B------:R-:W-:Y:S01]  /*23fe0*/  @!PT LDS RZ, [RZ] ;  /* 0x00000000fffff984 */ /* 0x000fe20000000800 */
[----:B------:R0:W-:Y:S01]  /*23ff0*/  @!P1 LDGSTS.E.BYPASS.LTC128B.128 [R8+0x19c00], desc[UR40][R4.64], !P0 ;  /* 0x19c0000004089fae */ /* 0x0001e2000c101d68 */
[----:B------:R-:W-:Y:S01]  /*24000*/  ISETP.GE.AND P1, PT, R7, R0, PT ;  /* 0x000000000700720c */ /* 0x000fe20003f26270 */
[----:B------:R-:W-:-:S05]  /*24010*/  VIADD R7, R10, 0x50 ;  /* 0x000000500a077836 */ /* 0x000fca0000000000 */
[----:B------:R1:W-:Y:S01]  /*24020*/  STL [R1+0x74], R7 ;  /* 0x0000740701007387 */ /* 0x0003e20000100800 */
[----:B------:R-:W-:Y:S01]  /*24030*/  MOV R13, R2 ;  /* 0x00000002000d7202 */ /* 0x000fe20000000f00 */
[----:B------:R-:W-:Y:S02]  /*24040*/  IMAD.MOV.U32 R12, RZ, RZ, 0x5 ;  /* 0x00000005ff0c7424 */ /* 0x000fe400078e00ff */
[----:B0-----:R-:W-:-:S07]  /*24050*/  IMAD.MOV.U32 R4, RZ, RZ, R14 ;  /* 0x000000ffff047224 */ /* 0x001fce00078e000e */
[----:B-1----:R-:W-:Y:S05]  /*24060*/  WARPSYNC.COLLECTIVE R15, `(.L_x_14917) ;  /* 0x000000000f087348 */ /* 0x002fea0003c00000 */
[----:B------:R0:W2:Y:S02]  /*24070*/  SHFL.IDX P6, R14, R13, R12, R11 ;  /* 0x0000000c0d0e7389 */ /* 0x0000a400000c000b */
[----:B012---:R-:W-:Y:S01]  /*24080*/  ENDCOLLECTIVE ;  /* 0x000000000000791b */ /* 0x007fe20003800000 */
.L_x_14917:
        /* <DEDUP_REMOVED lines=10> */
.L_x_14918:
        /* <DEDUP_REMOVED lines=13> */
.L_x_14919:
        /* <DEDUP_REMOVED lines=10> */
.L_x_14920:
        /* <DEDUP_REMOVED lines=11> */
.L_x_14921:
        /* <DEDUP_REMOVED lines=14> */
.L_x_14922:
[----:B------:R-:W-:Y:S01]  /*24430*/  IMAD.MOV.U32 R3, RZ, RZ, R14 ;  /* 0x000000ffff037224 */ /* 0x000fe200078e000e */
[----:B------:R-:W-:Y:S06]  /*24440*/  BRA `(.L_x_14923) ;  /* 0xffffff8c00307947 */ /* 0x000fec000383ffff */
.L_x_14726:
        /* <DEDUP_REMOVED lines=15> */
[----:B-----5:R-:W-:Y:S02]  /*24540*/  ISETP.GE.AND P6, PT, R12, R3, PT ;  /* 0x000000030c00720c */ /* 0x020fe40003fc6270 */
[----:B------:R-:W-:Y:S02]  /*24550*/  MOV R12, RZ ;  /* 0x000000ff000c7202 */ /* 0x000fe40000000f00 */
[----:B------:R-:W-:-:S05]  /*24560*/  LOP3.LUT R8, R8, 0xffffffef, RZ, 0xc0, !PT ;  /* 0xffffffef08087812 */ /* 0x000fca00078ec0ff */
        /* <DEDUP_REMOVED lines=18> */
.L_x_14925:
[----:B------:R-:W-:Y:S05]  /*24690*/  BSYNC B0 ;  /* 0x0000000000007941 */ /* 0x000fea0003800000 */
.L_x_14924:
        /* <DEDUP_REMOVED lines=10> */
.L_x_14926:
        /* <DEDUP_REMOVED lines=16> */
.L_x_14927:
        /* <DEDUP_REMOVED lines=15> */
.L_x_14928:
        /* <DEDUP_REMOVED lines=9> */
.L_x_14929:
        /* <DEDUP_REMOVED lines=15> */
.L_x_14930:
[----:B------:R-:W-:Y:S02]  /*24ab0*/  IMAD.MOV.U32 R13, RZ, RZ, R2 ;  /* 0x000000ffff0d7224 */ /* 0x000fe400078e0002 */
[----:B------:R-:W-:Y:S01]  /*24ac0*/  IMAD.MOV.U32 R12, RZ, RZ, 0x3 ;  /* 0x00000003ff0c7424 */ /* 0x000fe200078e00ff */
[----:B------:R-:W-:-:S04]  /*24ad0*/  MOV R5, R14 ;  /* 0x0000000e00057202 */ /* 0x000fc80000000f00 */
[----:B------:R-:W-:-:S05]  /*24ae0*/  @!P5 LEA R5, P6, R7, R5, 0x1 ;  /* 0x000000050705d211 */ /* 0x000fca00078c08ff */
[----:B------:R-:W-:-:S05]  /*24af0*/  @!P5 IMAD.X R4, RZ, RZ, R6, P6 ;  /* 0x000000ffff04d224 */ /* 0x000fca00030e0606 */
[----:B------:R-:W-:-:S07]  /*24b00*/  @!P5 LOP3.LUT R5, R5, R4, RZ, 0x3c, !PT ;  /* 0x000000040505d212 */ /* 0x000fce00078e3cff */
[----:B------:R-:W-:Y:S05]  /*24b10*/  WARPSYNC.COLLECTIVE R15, `(.L_x_14931) ;  /* 0x000000000f087348 */ /* 0x000fea0003c00000 */
[----:B------:R0:W1:Y:S02]  /*24b20*/  SHFL.IDX P6, R14, R13, R12, R11 ;  /* 0x0000000c0d0e7389 */ /* 0x00006400000c000b */
[----:B01----:R-:W-:Y:S01]  /*24b30*/  ENDCOLLECTIVE ;  /* 0x000000000000791b */ /* 0x003fe20003800000 */
.L_x_14931:
        /* <DEDUP_REMOVED lines=15> */
.L_x_14932:
        /* <DEDUP_REMOVED lines=9> */
.L_x_14933:
        /* <DEDUP_REMOVED lines=15> */
.L_x_14934:
        /* <DEDUP_REMOVED lines=9> */
.L_x_14935:
        /* <DEDUP_REMOVED lines=14> */
.L_x_14936:
[----:B------:R-:W-:Y:S01]  /*24f20*/  MOV R13, R2 ;  /* 0x00000002000d7202 */ /* 0x000fe20000000f00 */
        /* <DEDUP_REMOVED lines=18> */
.L_x_14937:
[----:B------:R-:W-:Y:S02]  /*25050*/  IMAD.MOV.U32 R13, RZ, RZ, R0 ;  /* 0x000000ffff0d7224 */ /* 0x000fe400078e0000 */
[----:B------:R-:W-:-:S07]  /*25060*/  IMAD.MOV.U32 R6, RZ, RZ, R14 ;  /* 0x000000ffff067224 */ /* 0x000fce00078e000e */
[----:B------:R-:W-:Y:S05]  /*25070*/  WARPSYNC.COLLECTIVE R15, `(.L_x_14938) ;  /* 0x000000000f087348 */ /* 0x000fea0003c00000 */
[----:B------:R0:W1:Y:S02]  /*25080*/  SHFL.IDX P6, R14, R13, R12, R11 ;  /* 0x0000000c0d0e7389 */ /* 0x00006400000c000b */
[----:B01----:R-:W-:Y:S01]  /*25090*/  ENDCOLLECTIVE ;  /* 0x000000000000791b */ /* 0x003fe20003800000 */
.L_x_14938:
[----:B------:R-:W-:Y:S02]  /*250a0*/  IMAD.MOV.U32 R13, RZ, RZ, R2 ;  /* 0x000000ffff0d7224 */ /* 0x000fe400078e0002 */
[----:B------:R-:W-:Y:S02]  /*250b0*/  IMAD.MOV.U32 R12, RZ, RZ, 0x7 ;  /* 0x00000007ff0c7424 */ /* 0x000fe400078e00ff */
[----:B------:R-:W-:-:S07]  /*250c0*/  IMAD.MOV.U32 R5, RZ, RZ, R14 ;  /* 0x000000ffff057224 */ /* 0x000fce00078e000e */
[----:B------:R-:W-:Y:S05]  /*250d0*/  WARPSYNC.COLLECTIVE R15, `(.L_x_14939) ;  /* 0x000000000f087348 */ /* 0x000fea0003c00000 */
[----:B------:R0:W1:Y:S02]  /*250e0*/  SHFL.IDX P6, R14, R13, R12, R11 ;  /* 0x0000000c0d0e7389 */ /* 0x00006400000c000b */
[----:B01----:R-:W-:Y:S01]  /*250f0*/  ENDCOLLECTIVE ;  /* 0x000000000000791b */ /* 0x003fe20003800000 */
.L_x_14939:
        /* <DEDUP_REMOVED lines=10> */
.L_x_14940:
        /* <DEDUP_REMOVED lines=9> */
.L_x_14731:
[----:B-1----:R1:W2:Y:S02]  /*25230*/  SYNCS.PHASECHK.TRANS64.TRYWAIT P0, [R18+URZ+0x32420], R0 ;  /* 0x03242000120075a7 */ /* 0x0022a4000800017f */
[----:B--2---:R-:W-:Y:S05]  /*25240*/  @!P0 NANOSLEEP.SYNCS 0x989680 ;  /* 0x009896800000895d */ /* 0x004fea0003900000 */
[----:B------:R-:W2:Y:S02]  /*25250*/  @!P0 SYNCS.PHASECHK.TRANS64 P0, [R18+URZ+0x32420], R0 ;  /* 0x03242000120085a7 */ /* 0x000ea4000800007f */
[----:B--2---:R-:W-:Y:S05]  /*25260*/  @!P0 BRA `(.L_x_14731) ;  /* 0xfffffffc00f08947 */ /* 0x004fea000383ffff */
[----:B------:R-:W-:Y:S05]  /*25270*/  BRA `(.L_x_14942) ;  /* 0xffffff8c00547947 */ /* 0x000fea000383ffff */
.L_x_14735:
[----:B0-----:R0:W1:Y:S02]  /*25280*/  SYNCS.PHASECHK.TRANS64.TRYWAIT P0, [R2+URZ+0x32460], R0 ;  /* 0x03246000020075a7 */ /* 0x001064000800017f */
[----:B-1----:R-:W-:Y:S05]  /*25290*/  @!P0 NANOSLEEP.SYNCS 0x989680 ;  /* 0x009896800000895d */ /* 0x002fea0003900000 */
[----:B------:R-:W1:Y:S02]  /*252a0*/  @!P0 SYNCS.PHASECHK.TRANS64 P0, [R2+URZ+0x32460], R0 ;  /* 0x03246000020085a7 */ /* 0x000e64000800007f */
[----:B-1----:R-:W-:Y:S05]  /*252b0*/  @!P0 BRA `(.L_x_14735) ;  /* 0xfffffffc00f08947 */ /* 0x002fea000383ffff */
[----:B------:R-:W-:Y:S05]  /*252c0*/  BRA `(.L_x_14943) ;  /* 0xffffff8c00787947 */ /* 0x000fea000383ffff */
.L_x_14750:
[----:B-1----:R1:W2:Y:S02]  /*252d0*/  SYNCS.PHASECHK.TRANS64.TRYWAIT P0, [R2+URZ+0x32440], R6 ;  /* 0x03244006020075a7 */ /* 0x0022a4000800017f */
[----:B--2---:R-:W-:Y:S05]  /*252e0*/  @!P0 NANOSLEEP.SYNCS 0x989680 ;  /* 0x009896800000895d */ /* 0x004fea0003900000 */
[----:B------:R-:W2:Y:S02]  /*252f0*/  @!P0 SYNCS.PHASECHK.TRANS64 P0, [R2+URZ+0x32440], R6 ;  /* 0x03244006020085a7 */ /* 0x000ea4000800007f */
[----:B--2---:R-:W-:Y:S05]  /*25300*/  @!P0 BRA `(.L_x_14750) ;  /* 0xfffffffc00f08947 */ /* 0x004fea000383ffff */
[----:B------:R-:W-:Y:S05]  /*25310*/  BRA `(.L_x_14944) ;  /* 0xffffff9400987947 */ /* 0x000fea000383ffff */
.L_x_14755:
[----:B0-----:R0:W2:Y:S02]  /*25320*/  SYNCS.PHASECHK.TRANS64.TRYWAIT P0, [R2+URZ+0x32460], R6 ;  /* 0x03246006020075a7 */ /* 0x0010a4000800017f */
[----:B--2---:R-:W-:Y:S05]  /*25330*/  @!P0 NANOSLEEP.SYNCS 0x989680 ;  /* 0x009896800000895d */ /* 0x004fea0003900000 */
[----:B------:R-:W2:Y:S02]  /*25340*/  @!P0 SYNCS.PHASECHK.TRANS64 P0, [R2+URZ+0x32460], R6 ;  /* 0x03246006020085a7 */ /* 0x000ea4000800007f */
[----:B--2---:R-:W-:Y:S05]  /*25350*/  @!P0 BRA `(.L_x_14755) ;  /* 0xfffffffc00f08947 */ /* 0x004fea000383ffff */
[----:B------:R-:W-:Y:S05]  /*25360*/  BRA `(.L_x_14945) ;  /* 0xffffff9800147947 */ /* 0x000fea000383ffff */
.L_x_14766:
[----:B-1----:R1:W2:Y:S02]  /*25370*/  SYNCS.PHASECHK.TRANS64.TRYWAIT P0, [R3+URZ+0x32440], R2 ;  /* 0x03244002030075a7 */ /* 0x0022a4000800017f */
[----:B--2---:R-:W-:Y:S05]  /*25380*/  @!P0 NANOSLEEP.SYNCS 0x989680 ;  /* 0x009896800000895d */ /* 0x004fea0003900000 */
[----:B------:R-:W2:Y:S02]  /*25390*/  @!P0 SYNCS.PHASECHK.TRANS64 P0, [R3+URZ+0x32440], R2 ;  /* 0x03244002030085a7 */ /* 0x000ea4000800007f */
[----:B--2---:R-:W-:Y:S05]  /*253a0*/  @!P0 BRA `(.L_x_14766) ;  /* 0xfffffffc00f08947 */ /* 0x004fea000383ffff */
[----:B------:R-:W-:Y:S05]  /*253b0*/  BRA `(.L_x_14946) ;  /* 0xffffffa000007947 */ /* 0x000fea000383ffff */
.L_x_14771:
[----:B--2---:R2:W3:Y:S02]  /*253c0*/  SYNCS.PHASECHK.TRANS64.TRYWAIT P0, [R3+URZ+0x32460], R2 ;  /* 0x03246002030075a7 */ /* 0x0044e4000800017f */
[----:B---3--:R-:W-:Y:S05]  /*253d0*/  @!P0 NANOSLEEP.SYNCS 0x989680 ;  /* 0x009896800000895d */ /* 0x008fea0003900000 */
[----:B------:R-:W3:Y:S02]  /*253e0*/  @!P0 SYNCS.PHASECHK.TRANS64 P0, [R3+URZ+0x32460], R2 ;  /* 0x03246002030085a7 */ /* 0x000ee4000800007f */
[----:B---3--:R-:W-:Y:S05]  /*253f0*/  @!P0 BRA `(.L_x_14771) ;  /* 0xfffffffc00f08947 */ /* 0x008fea000383ffff */
[----:B------:R-:W-:Y:S05]  /*25400*/  BRA `(.L_x_14947) ;  /* 0xffffffa0007c7947 */ /* 0x000fea000383ffff */
.L_x_14782:
[----:B-1----:R1:W2:Y:S02]  /*25410*/  SYNCS.PHASECHK.TRANS64.TRYWAIT P0, [R3+URZ+0x32440], R2 ;  /* 0x03244002030075a7 */ /* 0x0022a4000800017f */
[----:B--2---:R-:W-:Y:S05]  /*25420*/  @!P0 NANOSLEEP.SYNCS 0x989680 ;  /* 0x009896800000895d */ /* 0x004fea0003900000 */
[----:B------:R-:W2:Y:S02]  /*25430*/  @!P0 SYNCS.PHASECHK.TRANS64 P0, [R3+URZ+0x32440], R2 ;  /* 0x03244002030085a7 */ /* 0x000ea4000800007f */
[----:B--2---:R-:W-:Y:S05]  /*25440*/  @!P0 BRA `(.L_x_14782) ;  /* 0xfffffffc00f08947 */ /* 0x004fea000383ffff */
[----:B------:R-:W-:Y:S05]  /*25450*/  BRA `(.L_x_14948) ;  /* 0xffffffa8004c7947 */ /* 0x000fea000383ffff */
.L_x_14787:
[----:B--2---:R2:W3:Y:S02]  /*25460*/  SYNCS.PHASECHK.TRANS64.TRYWAIT P0, [R3+URZ+0x32460], R2 ;  /* 0x03246002030075a7 */ /* 0x0044e4000800017f */
[----:B---3--:R-:W-:Y:S05]  /*25470*/  @!P0 NANOSLEEP.SYNCS 0x989680 ;  /* 0x009896800000895d */ /* 0x008fea0003900000 */
[----:B------:R-:W3:Y:S02]  /*25480*/  @!P0 SYNCS.PHASECHK.TRANS64 P0, [R3+URZ+0x32460], R2 ;  /* 0x03246002030085a7 */ /* 0x000ee4000800007f */
[----:B---3--:R-:W-:Y:S05]  /*25490*/  @!P0 BRA `(.L_x_14787) ;  /* 0xfffffffc00f08947 */ /* 0x008fea000383ffff */
[----:B------:R-:W-:Y:S05]  /*254a0*/  BRA `(.L_x_14949) ;  /* 0xffffffa800c87947 */ /* 0x000fea000383ffff */
.L_x_14799:
[----:B-1----:R-:W2:Y:S01]  /*254b0*/  LDL R2, [R1] ;  /* 0x0000000001027983 */ /* 0x002ea20000100800 */
[----:B------:R-:W-:Y:S01]  /*254c0*/  BSSY B0, `(.L_x_14950) ;  /* 0x0000008000007945 */ /* 0x000fe20003800000 */
[----:B------:R-:W-:Y:S02]  /*254d0*/  IMAD.MOV.U32 R12, RZ, RZ, RZ ;  /* 0x000000ffff0c7224 */ /* 0x000fe400078e00ff */
[----:B------:R-:W-:Y:S02]  /*254e0*/  IMAD.MOV.U32 R11, RZ, RZ, 0x1f ;  /* 0x0000001fff0b7424 */ /* 0x000fe400078e00ff */
[----:B------:R-:W-:Y:S02]  /*254f0*/  IMAD.MOV.U32 R15, RZ, RZ, -0x1 ;  /* 0xffffffffff0f7424 */ /* 0x000fe400078e00ff */
[----:B--2---:R-:W-:-:S07]  /*25500*/  IMAD.MOV.U32 R13, RZ, RZ, R2 ;  /* 0x000000ffff0d7224 */ /* 0x004fce00078e0002 */
[----:B---3--:R-:W-:Y:S05]  /*25510*/  WARPSYNC.COLLECTIVE R15, `(.L_x_14951) ;  /* 0x000000000f087348 */ /* 0x008fea0003c00000 */
[----:B------:R0:W1:Y:S02]  /*25520*/  SHFL.IDX P6, R14, R13, R12, R11 ;  /* 0x0000000c0d0e7389 */ /* 0x00006400000c000b */
[----:B01-3--:R-:W-:Y:S01]  /*25530*/  ENDCOLLECTIVE ;  /* 0x000000000000791b */ /* 0x00bfe20003800000 */
.L_x_14951:
[----:B------:R-:W-:Y:S05]  /*25540*/  BSYNC B0 ;  /* 0x0000000000007941 */ /* 0x000fea0003800000 */
.L_x_14950:
        /* <DEDUP_REMOVED lines=9> */
.L_x_14952:
        /* <DEDUP_REMOVED lines=14> */
[----:B------:R-:W-:Y:S01]  /*256c0*/  IMAD.MOV.U32 R11, RZ, RZ, RZ ;  /* 0x000000ffff0b7224 */ /* 0x000fe200078e00ff */
        /* <DEDUP_REMOVED lines=11> */
.L_x_14953:
        /* <DEDUP_REMOVED lines=8> */
.L_x_14954:
        /* <DEDUP_REMOVED lines=8> */
.L_x_14955:
        /* <DEDUP_REMOVED lines=8> */
.L_x_14956:
        /* <DEDUP_REMOVED lines=8> */
.L_x_14957:
        /* <DEDUP_REMOVED lines=9> */
.L_x_14958:
[----:B------:R-:W-:Y:S01]  /*25a10*/  IMAD.MOV.U32 R9, RZ, RZ, R14 ;  /* 0x000000ffff097224 */ /* 0x000fe200078e000e */
[----:B------:R-:W-:Y:S06]  /*25a20*/  BRA `(.L_x_14959) ;  /* 0xffffffb000107947 */ /* 0x000fec000383ffff */
.L_x_14802:
        /* <DEDUP_REMOVED lines=8> */
.L_x_14961:
[----:B------:R-:W-:Y:S05]  /*25ab0*/  BSYNC B0 ;  /* 0x0000000000007941 */ /* 0x000fea0003800000 */
.L_x_14960:
[----:B------:R-:W-:Y:S01]  /*25ac0*/  IMAD.MOV.U32 R3, RZ, RZ, R14 ;  /* 0x000000ffff037224 */ /* 0x000fe200078e000e */
[----:B------:R-:W-:Y:S01]  /*25ad0*/  MOV R15, 0xffffffff ;  /* 0xffffffff000f7802 */ /* 0x000fe20000000f00 */
[----:B------:R-:W-:Y:S02]  /*25ae0*/  IMAD.MOV.U32 R12, RZ, RZ, 0x2 ;  /* 0x00000002ff0c7424 */ /* 0x000fe400078e00ff */
[----:B------:R-:W-:Y:S01]  /*25af0*/  IMAD.MOV.U32 R11, RZ, RZ, RZ ;  /* 0x000000ffff0b7224 */ /* 0x000fe200078e00ff */
[----:B------:R-:W-:-:S05]  /*25b00*/  SEL R3, R3, RZ, P1 ;  /* 0x000000ff03037207 */ /* 0x000fca0000800000 */
[----:B------:R-:W-:-:S04]  /*25b10*/  IMAD.IADD R2, R2, 0x1, R3 ;  /* 0x0000000102027824 */ /* 0x000fc800078e0203 */
[----:B------:R-:W-:-:S07]  /*25b20*/  IMAD.MOV.U32 R13, RZ, RZ, R2 ;  /* 0x000000ffff0d7224 */ /* 0x000fce00078e0002 */
[----:B------:R-:W-:Y:S05]  /*25b30*/  WARPSYNC.COLLECTIVE R15, `(.L_x_14962) ;  /* 0x000000000f087348 */ /* 0x000fea0003c00000 */
[----:B------:R0:W1:Y:S02]  /*25b40*/  SHFL.UP P6, R14, R13, R12, R11 ;  /* 0x0400000c0d0e7389 */ /* 0x00006400000c000b */
[----:B01----:R-:W-:Y:S01]  /*25b50*/  ENDCOLLECTIVE ;  /* 0x000000000000791b */ /* 0x003fe20003800000 */
.L_x_14962:
        /* <DEDUP_REMOVED lines=8> */
.L_x_14963:
        /* <DEDUP_REMOVED lines=8> */
.L_x_14964:
        /* <DEDUP_REMOVED lines=8> */
.L_x_14965:
        /* <DEDUP_REMOVED lines=9> */
.L_x_14966:
[----:B------:R-:W-:Y:S01]  /*25d70*/  IMAD.MOV.U32 R9, RZ, RZ, R14 ;  /* 0x000000ffff097224 */ /* 0x000fe200078e000e */
[----:B------:R-:W-:Y:S06]  /*25d80*/  BRA `(.L_x_14967) ;  /* 0xffffffac00e47947 */ /* 0x000fec000383ffff */
.L_x_14804:
[----:B------:R-:W-:Y:S01]  /*25d90*/  BSSY B0, `(.L_x_14968) ;  /* 0x0000006000007945 */ /* 0x000fe20003800000 */
[----:B------:R-:W-:Y:S01]  /*25da0*/  PLOP3.LUT P6, PT, P6, PT, PT, 0x8, 0x0 ;  /* 0x000000000000781c */ /* 0x000fe200037ce170 */
[----:B------:R-:W-:-:S12]  /*25db0*/  IMAD.MOV.U32 R15, RZ, RZ, -0x1 ;  /* 0xffffffffff0f7424 */ /* 0x000fd800078e00ff */
[----:B0-----:R-:W-:Y:S05]  /*25dc0*/  WARPSYNC.COLLECTIVE R15, `(.L_x_14969) ;  /* 0x000000000f087348 */ /* 0x001fea0003c00000 */
[----:B------:R-:W-:Y:S01]  /*25dd0*/  VOTE.ANY R14, PT, P6 ;  /* 0x00000000000e7806 */ /* 0x000fe200030e0100 */
[----:B0-----:R-:W-:Y:S06]  /*25de0*/  ENDCOLLECTIVE ;  /* 0x000000000000791b */ /* 0x001fec0003800000 */
.L_x_14969:
[----:B------:R-:W-:Y:S05]  /*25df0*/  BSYNC B0 ;  /* 0x0000000000007941 */ /* 0x000fea0003800000 */
.L_x_14968:
        /* <DEDUP_REMOVED lines=10> */
.L_x_14970:
[----:B------:R-:W-:Y:S02]  /*25ea0*/  IMAD.MOV.U32 R13, RZ, RZ, R6 ;  /* 0x000000ffff0d7224 */ /* 0x000fe400078e0006 */
[----:B------:R-:W-:-:S07]  /*25eb0*/  IMAD.MOV.U32 R0, RZ, RZ, R14 ;  /* 0x000000ffff007224 */ /* 0x000fce00078e000e */
[----:B------:R-:W-:Y:S05]  /*25ec0*/  WARPSYNC.COLLECTIVE R15, `(.L_x_14971) ;  /* 0x000000000f087348 */ /* 0x000fea0003c00000 */
[----:B------:R0:W1:Y:S02]  /*25ed0*/  SHFL.IDX P6, R14, R13, R12, R11 ;  /* 0x0000000c0d0e7389 */ /* 0x00006400000c000b */
[----:B01----:R-:W-:Y:S01]  /*25ee0*/  ENDCOLLECTIVE ;  /* 0x000000000000791b */ /* 0x003fe20003800000 */
.L_x_14971:
[----:B------:R-:W-:Y:S02]  /*25ef0*/  IMAD.MOV.U32 R6, RZ, RZ, R14 ;  /* 0x000000ffff067224 */ /* 0x000fe400078e000e */
[----:B------:R-:W-:-:S05]  /*25f00*/  IMAD.IADD R10, R4, 0x1, R10 ;  /* 0x00000001040a7824 */ /* 0x000fca00078e020a */
[----:B------:R2:W-:Y:S01]  /*25f10*/  STL [R1+0xc], R10 ;  /* 0x00000c0a01007387 */ /* 0x0005e20000100800 */
[----:B------:R-:W-:Y:S05]  /*25f20*/  BRA `(.L_x_14972) ;  /* 0xffffffac00c47947 */ /* 0x000fea000383ffff */
.L_x_14806:
        /* <DEDUP_REMOVED lines=8> */
.L_x_14974:
[----:B------:R-:W-:Y:S05]  /*25fb0*/  BSYNC B0 ;  /* 0x0000000000007941 */ /* 0x000fea0003800000 */
.L_x_14973:
[----:B------:R-:W-:Y:S01]  /*25fc0*/  IMAD.MOV.U32 R4, RZ, RZ, R14 ;  /* 0x000000ffff047224 */ /* 0x000fe200078e000e */
[----:B------:R-:W-:Y:S06]  /*25fd0*/  BRA `(.L_x_14975) ;  /* 0xffffffac00b07947 */ /* 0x000fec000383ffff */
.L_x_14812:
[----:B0-----:R0:W1:Y:S02]  /*25fe0*/  SYNCS.PHASECHK.TRANS64.TRYWAIT P0, [R0+URZ+0x32420], R3 ;  /* 0x03242003000075a7 */ /* 0x001064000800017f */
[----:B-1----:R-:W-:Y:S05]  /*25ff0*/  @!P0 NANOSLEEP.SYNCS 0x989680 ;  /* 0x009896800000895d */ /* 0x002fea0003900000 */
[----:B------:R-:W1:Y:S02]  /*26000*/  @!P0 SYNCS.PHASECHK.TRANS64 P0, [R0+URZ+0x32420], R3 ;  /* 0x03242003000085a7 */ /* 0x000e64000800007f */
[----:B-1----:R-:W-:Y:S05]  /*26010*/  @!P0 BRA `(.L_x_14812) ;  /* 0xfffffffc00f08947 */ /* 0x002fea000383ffff */
[----:B------:R-:W-:Y:S05]  /*26020*/  BRA `(.L_x_14976) ;  /* 0xffffffb800507947 */ /* 0x000fea000383ffff */
.L_x_14813:
        /* <DEDUP_REMOVED lines=11> */
.L_x_14978:
[----:B------:R-:W-:Y:S05]  /*260e0*/  BSYNC B0 ;  /* 0x0000000000007941 */ /* 0x000fea0003800000 */
.L_x_14977:
[----:B------:R-:W-:Y:S05]  /*260f0*/  BRA `(.L_x_14979) ;  /* 0xffffffb800387947 */ /* 0x000fea000383ffff */
.L_x_14814:
[----:B------:R-:W-:Y:S01]  /*26100*/  BSSY B0, `(.L_x_14980) ;  /* 0x0000006000007945 */ /* 0x000fe20003800000 */
[----:B------:R-:W-:-:S07]  /*26110*/  IMAD.MOV.U32 R15, RZ, RZ, -0x1 ;  /* 0xffffffffff0f7424 */ /* 0x000fce00078e00ff */
[----:B01-3--:R-:W-:Y:S05]  /*26120*/  WARPSYNC.COLLECTIVE R15, `(.L_x_14981) ;  /* 0x000000000f0c7348 */ /* 0x00bfea0003c00000 */
[----:B------:R-:W-:Y:S02]  /*26130*/  ELECT P6, UR62, PT ;  /* 0x00000000003e782f */ /* 0x000fe400038c0000 */
[----:B------:R-:W-:Y:S01]  /*26140*/  MOV R14, UR62 ;  /* 0x0000003e000e7c02 */ /* 0x000fe20008000f00 */
[----:B01-3--:R-:W-:Y:S10]  /*26150*/  ENDCOLLECTIVE ;  /* 0x000000000000791b */ /* 0x00bff40003800000 */
.L_x_14981:
[----:B------:R-:W-:Y:S05]  /*26160*/  BSYNC B0 ;  /* 0x0000000000007941 */ /* 0x000fea0003800000 */
.L_x_14980:
[----:B------:R-:W-:Y:S05]  /*26170*/  BRA `(.L_x_14982) ;  /* 0xffffffb8002c7947 */ /* 0x000fea000383ffff */
.L_x_14816:
[----:B0-----:R0:W1:Y:S02]  /*26180*/  SYNCS.PHASECHK.TRANS64.TRYWAIT P0, [R6+URZ], R5 ;  /* 0x00000005060075a7 */ /* 0x001064000800017f */
[----:B-1----:R-:W-:Y:S05]  /*26190*/  @!P0 NANOSLEEP.SYNCS 0x989680 ;  /* 0x009896800000895d */ /* 0x002fea0003900000 */
[----:B------:R-:W1:Y:S02]  /*261a0*/  @!P0 SYNCS.PHASECHK.TRANS64 P0, [R6+URZ], R5 ;  /* 0x00000005060085a7 */ /* 0x000e64000800007f */
[----:B-1----:R-:W-:Y:S05]  /*261b0*/  @!P0 BRA `(.L_x_14816) ;  /* 0xfffffffc00f08947 */ /* 0x002fea000383ffff */
[----:B------:R-:W-:Y:S05]  /*261c0*/  BRA `(.L_x_14983) ;  /* 0xffffffb800647947 */ /* 0x000fea000383ffff */
.L_x_14817:
[----:B-1----:R1:W2:Y:S02]  /*261d0*/  SYNCS.PHASECHK.TRANS64.TRYWAIT P0, [R7+URZ], R2 ;  /* 0x00000002070075a7 */ /* 0x0022a4000800017f */
[----:B--2---:R-:W-:Y:S05]  /*261e0*/  @!P0 NANOSLEEP.SYNCS 0x989680 ;  /* 0x009896800000895d */ /* 0x004fea0003900000 */
[----:B------:R-:W2:Y:S02]  /*261f0*/  @!P0 SYNCS.PHASECHK.TRANS64 P0, [R7+URZ], R2 ;  /* 0x00000002070085a7 */ /* 0x000ea4000800007f */
[----:B--2---:R-:W-:Y:S05]  /*26200*/  @!P0 BRA `(.L_x_14817) ;  /* 0xfffffffc00f08947 */ /* 0x004fea000383ffff */
[----:B------:R-:W-:Y:S05]  /*26210*/  BRA `(.L_x_14984) ;  /* 0xffffffb800587947 */ /* 0x000fea000383ffff */
.L_x_14819:
[----:B--2---:R2:W4:Y:S02]  /*26220*/  SYNCS.PHASECHK.TRANS64.TRYWAIT P0, [R4+URZ], R5 ;  /* 0x00000005040075a7 */ /* 0x004524000800017f */
[----:B----4-:R-:W-:Y:S05]  /*26230*/  @!P0 NANOSLEEP.SYNCS 0x989680 ;  /* 0x009896800000895d */ /* 0x010fea0003900000 */
[----:B------:R-:W4:Y:S02]  /*26240*/  @!P0 SYNCS.PHASECHK.TRANS64 P0, [R4+URZ], R5 ;  /* 0x00000005040085a7 */ /* 0x000f24000800007f */
[----:B----4-:R-:W-:Y:S05]  /*26250*/  @!P0 BRA `(.L_x_14819) ;  /* 0xfffffffc00f08947 */ /* 0x010fea000383ffff */
[----:B------:R-:W-:Y:S05]  /*26260*/  BRA `(.L_x_14985) ;  /* 0xffffffb8005c7947 */ /* 0x000fea000383ffff */
.L_x_14986:
        /* <DEDUP_REMOVED lines=9> */
.L_x_15034:


//--------------------- .nv.global.init           --------------------------
	.section	.nv.global.init,"aw",@progbits
.nv.global.init:
	.type		$str$20,@object
	.size		$str$20,($str$21 - $str$20)
$str$20:
        /*0000*/ 	.byte	0x28, 0x61, 0x64, 0x64, 0x72, 0x65, 0x73, 0x73, 0x20, 0x26, 0x20, 0x6d, 0x61, 0x73, 0x6b, 0x29
        /*0010*/ 	.byte	0x20, 0x3d, 0x3d, 0x20, 0x30, 0x00
	.type		$str$21,@object
	.size		$str$21,(__unnamed_11 - $str$21)
$str$21:
        /*0016*/ 	.byte	0x2f, 0x74, 0x6d, 0x70, 0x2f, 0x6f, 0x73, 0x73, 0x5f, 0x6b, 0x65, 0x72, 0x6e, 0x65, 0x6c, 0x73
        /*0026*/ 	.byte	0x5f, 0x73, 0x72, 0x63, 0x2f, 0x66, 0x6c, 0x61, 0x73, 0x68, 0x5f, 0x61, 0x74, 0x74, 0x65, 0x6e
        /*0036*/ 	.byte	0x74, 0x69, 0x6f, 0x6e, 0x2f, 0x63, 0x73, 0x72, 0x63, 0x2f, 0x63, 0x75, 0x74, 0x6c, 0x61, 0x73
        /*0046*/ 	.byte	0x73, 0x2f, 0x69, 0x6e, 0x63, 0x6c, 0x75, 0x64, 0x65, 0x2f, 0x63, 0x75, 0x74, 0x65, 0x2f, 0x70
        /*0056*/ 	.byte	0x6f, 0x69, 0x6e, 0x74, 0x65, 0x72, 0x5f, 0x66, 0x6c, 0x61, 0x67, 0x67, 0x65, 0x64, 0x2e, 0x68
        /*0066*/ 	.byte	0x70, 0x70, 0x00
	.type		__unnamed_11,@object
	.size		__unnamed_11,(__unnamed_4 - __unnamed_11)
__unnamed_11:
        /* <DEDUP_REMOVED lines=24> */
	.type		__unnamed_4,@object
	.size		__unnamed_4,(__unnamed_12 - __unnamed_4)
__unnamed_4:
        /* <DEDUP_REMOVED lines=23> */
        /*0355*/ 	.byte	0x3a, 0x43, 0x3c, 0x30, 0x3e, 0x3e, 0x3e, 0x3e, 0x3e, 0x20, 0x26, 0x5d, 0x00
	.type		__unnamed_12,@object
	.size		__unnamed_12,(__unnamed_17 - __unnamed_12)
__unnamed_12:
        /* <DEDUP_REMOVED lines=23> */
        /*04d2*/ 	.byte	0x43, 0x3c, 0x34, 0x30, 0x39, 0x36, 0x3e, 0x3e, 0x3e, 0x3e, 0x3e, 0x20, 0x26, 0x5d, 0x00
	.type		__unnamed_17,@object
	.size		__unnamed_17,(__unnamed_5 - __unnamed_17)
__unnamed_17:
        /* <DEDUP_REMOVED lines=24> */
	.type		__unnamed_5,@object
	.size		__unnamed_5,(__unnamed_19 - __unnamed_5)
__unnamed_5:
        /* <DEDUP_REMOVED lines=24> */
	.type		__unnamed_19,@object
	.size		__unnamed_19,(__unnamed_7 - __unnamed_19)
__unnamed_19:
        /* <DEDUP_REMOVED lines=24> */
	.type		__unnamed_7,@object
	.size		__unnamed_7,(__unnamed_13 - __unnamed_7)
__unnamed_7:
        /* <DEDUP_REMOVED lines=24> */
	.type		__unnamed_13,@object
	.size		__unnamed_13,(__unnamed_6 - __unnamed_13)
__unnamed_13:
        /* <DEDUP_REMOVED lines=28> */
        /*0ca1*/ 	.byte	0x3e, 0x3e, 0x3e, 0x3e, 0x3e, 0x5d, 0x00
	.type		__unnamed_6,@object
	.size		__unnamed_6,(__unnamed_8 - __unnamed_6)
__unnamed_6:
        /* <DEDUP_REMOVED lines=28> */
        /*0e68*/ 	.byte	0x34, 0x3e, 0x3e, 0x3e, 0x3e, 0x3e, 0x5d, 0x00
	.type		__unnamed_8,@object
	.size		__unnamed_8,(__unnamed_1 - __unnamed_8)
__unnamed_8:
        /* <DEDUP_REMOVED lines=28> */
        /*1030*/ 	.byte	0x3e, 0x3e, 0x3e, 0x3e, 0x3e, 0x20, 0x26, 0x5d, 0x00
	.type		__unnamed_1,@object
	.size		__unnamed_1,(__unnamed_9 - __unnamed_1)
__unnamed_1:
        /* <DEDUP_REMOVED lines=28> */
        /*11f9*/ 	.byte	0x34, 0x3e, 0x3e, 0x3e, 0x3e, 0x3e, 0x20, 0x26, 0x5d, 0x00
	.type		__unnamed_9,@object
	.size		__unnamed_9,(__unnamed_10 - __unnamed_9)
__unnamed_9:
        /* <DEDUP_REMOVED lines=28> */
        /*13c3*/ 	.byte	0x32, 0x37, 0x36, 0x38, 0x3e, 0x3e, 0x3e, 0x3e, 0x3e, 0x5d, 0x00
	.type		__unnamed_10,@object
	.size		__unnamed_10,(__unnamed_21 - __unnamed_10)
__unnamed_10:
        /* <DEDUP_REMOVED lines=29> */
	.type		__unnamed_21,@object
	.size		__unnamed_21,(__unnamed_3 - __unnamed_21)
__unnamed_21:
        /* <DEDUP_REMOVED lines=29> */
	.type		__unnamed_3,@object
	.size		__unnamed_3,(__unnamed_23 - __unnamed_3)
__unnamed_3:
        /* <DEDUP_REMOVED lines=29> */
	.type		__unnamed_23,@object
	.size		__unnamed_23,(__unnamed_15 - __unnamed_23)
__unnamed_23:
        /* <DEDUP_REMOVED lines=29> */
	.type		__unnamed_15,@object
	.size		__unnamed_15,(__unnamed_16 - __unnamed_15)
__unnamed_15:
        /* <DEDUP_REMOVED lines=29> */
	.type		__unnamed_16,@object
	.size		__unnamed_16,(__unnamed_2 - __unnamed_16)
__unnamed_16:
        /* <DEDUP_REMOVED lines=29> */
	.type		__unnamed_2,@object
	.size		__unnamed_2,(__unnamed_18 - __unnamed_2)
__unnamed_2:
        /* <DEDUP_REMOVED lines=29> */
	.type		__unnamed_18,@object
	.size		__unnamed_18,(__unnamed_22 - __unnamed_18)
__unnamed_18:
        /* <DEDUP_REMOVED lines=29> */
	.type		__unnamed_22,@object
	.size		__unnamed_22,(__unnamed_20 - __unnamed_22)
__unnamed_22:
        /* <DEDUP_REMOVED lines=29> */
	.type		__unnamed_20,@object
	.size		__unnamed_20,(__unnamed_14 - __unnamed_20)
__unnamed_20:
        /* <DEDUP_REMOVED lines=28> */
        /*25b9*/ 	.byte	0x31, 0x38, 0x34, 0x33, 0x32, 0x3e, 0x3e, 0x3e, 0x3e, 0x3e, 0x20, 0x26, 0x5d, 0x00
	.type		__unnamed_14,@object
	.size		__unnamed_14,(.L_13 - __unnamed_14)
__unnamed_14:
        /* <DEDUP_REMOVED lines=29> */
.L_13:


//--------------------- .nv.shared._ZN7cutlass13device_kernelIN5flash11enable_sm90INS1_16FlashAttnFwdSm90INS1_25CollectiveMainloopFwdSm90ILi2EN4cute5tupleIJNS5_1CILi1EEES8_S8_EEENS6_IJNS7_ILi128EEESA_NS7_ILi192EEEEEELi128ENS_6half_tEfNS_4arch4Sm90ELb0ELb0ELb0ELb0ELb0ELb0ELb0ELb1ELb1ELb1ELb1ELb0EEENS1_21CollectiveEpilogueFwdINS6_IJSA_SA_SA_EEES9_SD_SF_Li256ELb0ELb1ELb1ELb0EEENS1_19SingleTileSchedulerILb0ELb1ELb1ELi128EEEEEEEEEvNT_6ParamsE --------------------------
	.section	.nv.shared._ZN7cutlass13device_kernelIN5flash11enable_sm90INS1_16FlashAttnFwdSm90INS1_25CollectiveMainloopFwdSm90ILi2EN4cute5tupleIJNS5_1CILi1EEES8_S8_EEENS6_IJNS7_ILi128EEESA_NS7_ILi192EEEEEELi128ENS_6half_tEfNS_4arch4Sm90ELb0ELb0ELb0ELb0ELb0ELb0ELb0ELb1ELb1ELb1ELb1ELb0EEENS1_21CollectiveEpilogueFwdINS6_IJSA_SA_SA_EEES9_SD_SF_Li256ELb0ELb1ELb1ELb0EEENS1_19SingleTileSchedulerILb0ELb1ELb1ELi128EEEEEEEEEvNT_6ParamsE,"aw",@nobits
	.sectionflags	@""
	.align	16
	.zero		1024


//--------------------- .nv.shared.reserved.0     --------------------------
	.section	.nv.shared.reserved.0,"aw",@nobits
	.weak		__nv_reservedSMEM_offset_0_alias
	.size		__nv_reservedSMEM_offset_0_alias, 0, 0
	.other		__nv_reservedSMEM_offset_0_alias,@"STO_CUDA_RESERVED_SHARED STV_DEFAULT"
__nv_reservedSMEM_offset_0_alias:
	.zero		0


//--------------------- .nv.global                --------------------------
	.section	.nv.global,"aw",@nobits
.nv.global:
	.type		_ZN73_INTERNAL_2ac5a961_37_flash_fwd_hdimdiff_fp16_split_sm90_cu_c784774a_42574cute1_E,@object
	.size		_ZN73_INTERNAL_2ac5a961_37_flash_fwd_hdimdiff_fp16_split_sm90_cu_c784774a_42574cute1_E,(_ZN73_INTERNAL_2ac5a961_37_flash_fwd_hdimdiff_fp16_split_sm90_cu_c784774a_42574cuda3std3__45__cpo6cbeginE - _ZN73_INTERNAL_2ac5a961_37_flash_fwd_hdimdiff_fp16_split_sm90_cu_c784774a_42574cute1_E)
_ZN73_INTERNAL_2ac5a961_37_flash_fwd_hdimdiff_fp16_split_sm90_cu_c784774a_42574cute1_E:
	.zero		1
	.type		_ZN73_INTERNAL_2ac5a961_37_flash_fwd_hdimdiff_fp16_split_sm90_cu_c784774a_42574cuda3std3__45__cpo6cbeginE,@object
	.size		_ZN73_INTERNAL_2ac5a961_37_flash_fwd_hdimdiff_fp16_split_sm90_cu_c784774a_42574cuda3std3__45__cpo6cbeginE,(_ZN73_INTERNAL_2ac5a961_37_flash_fwd_hdimdiff_fp16_split_sm90_cu_c784774a_42574cuda3std3__48in_placeE - _ZN73_INTERNAL_2ac5a961_37_flash_fwd_hdimdiff_fp16_split_sm90_cu_c784774a_42574cuda3std3__45__cpo6cbeginE)
_ZN73_INTERNAL_2ac5a961_37_flash_fwd_hdimdiff_fp16_split_sm90_cu_c784774a_42574cuda3std3__45__cpo6cbeginE:
	.zero		1
	.type		_ZN73_INTERNAL_2ac5a961_37_flash_fwd_hdimdiff_fp16_split_sm90_cu_c784774a_42574cuda3std3__48in_placeE,@object
	.size		_ZN73_INTERNAL_2ac5a961_37_flash_fwd_hdimdiff_fp16_split_sm90_cu_c784774a_42574cuda3std3__48in_placeE,(_ZN73_INTERNAL_2ac5a961_37_flash_fwd_hdimdiff_fp16_split_sm90_cu_c784774a_42574cuda3std6ranges3__45__cpo9iter_moveE - _ZN73_INTERNAL_2ac5a961_37_flash_fwd_hdimdiff_fp16_split_sm90_cu_c784774a_42574cuda3std3__48in_placeE)
_ZN73_INTERNAL_2ac5a961_37_flash_fwd_hdimdiff_fp16_split_sm90_cu_c784774a_42574cuda3std3__48in_placeE:
	.zero		1
	.type		_ZN73_INTERNAL_2ac5a961_37_flash_fwd_hdimdiff_fp16_split_sm90_cu_c784774a_42574cuda3std6ranges3__45__cpo9iter_moveE,@object
	.size		_ZN73_INTERNAL_2ac5a961_37_flash_fwd_hdimdiff_fp16_split_sm90_cu_c784774a_42574cuda3std6ranges3__45__cpo9iter_moveE,(_ZN73_INTERNAL_2ac5a961_37_flash_fwd_hdimdiff_fp16_split_sm90_cu_c784774a_42574cuda3std3__45__cpo5beginE - _ZN73_INTERNAL_2ac5a961_37_flash_fwd_hdimdiff_fp16_split_sm90_cu_c784774a_42574cuda3std6ranges3__45__cpo9iter_moveE)
_ZN73_INTERNAL_2ac5a961_37_flash_fwd_hdimdiff_fp16_split_sm90_cu_c784774a_42574cuda3std6ranges3__45__cpo9iter_moveE:
	.zero		1
	.type		_ZN73_INTERNAL_2ac5a961_37_flash_fwd_hdimdiff_fp16_split_sm90_cu_c784774a_42574cuda3std3__45__cpo5beginE,@object
	.size		_ZN73_INTERNAL_2ac5a961_37_flash_fwd_hdimdiff_fp16_split_sm90_cu_c784774a_42574cuda3std3__45__cpo5beginE,(_ZN73_INTERNAL_2ac5a961_37_flash_fwd_hdimdiff_fp16_split_sm90_cu_c784774a_42574cuda3std3__475_GLOBAL__N__2ac5a961_37_flash_fwd_hdimdiff_fp16_split_sm90_cu_c784774a_42576ignoreE - _ZN73_INTERNAL_2ac5a961_37_flash_fwd_hdimdiff_fp16_split_sm90_cu_c784774a_42574cuda3std3__45__cpo5beginE)
_ZN73_INTERNAL_2ac5a961_37_flash_fwd_hdimdiff_fp16_split_sm90_cu_c784774a_42574cuda3std3__45__cpo5beginE:
	.zero		1
	.type		_ZN73_INTERNAL_2ac5a961_37_flash_fwd_hdimdiff_fp16_split_sm90_cu_c784774a_42574cuda3std3__475_GLOBAL__N__2ac5a961_37_flash_fwd_hdimdiff_fp16_split_sm90_cu_c784774a_42576ignoreE,@object
	.size		_ZN73_INTERNAL_2ac5a961_37_flash_fwd_hdimdiff_fp16_split_sm90_cu_c784774a_42574cuda3std3__475_GLOBAL__N__2ac5a961_37_flash_fwd_hdimdiff_fp16_split_sm90_cu_c784774a_42576ignoreE,(_ZN73_INTERNAL_2ac5a961_37_flash_fwd_hdimdiff_fp16_split_sm90_cu_c784774a_42574cute7productE - _ZN73_INTERNAL_2ac5a961_37_flash_fwd_hdimdiff_fp16_split_sm90_cu_c784774a_42574cuda3std3__475_GLOBAL__N__2ac5a961_37_flash_fwd_hdimdiff_fp16_split_sm90_cu_c784774a_42576ignoreE)
_ZN73_INTERNAL_2ac5a961_37_flash_fwd_hdimdiff_fp16_split_sm90_cu_c784774a_42574cuda3std3__475_GLOBAL__N__2ac5a961_37_flash_fwd_hdimdiff_fp16_split_sm90_cu_c784774a_42576ignoreE:
	.zero		1
	.type		_ZN73_INTERNAL_2ac5a961_37_flash_fwd_hdimdiff_fp16_split_sm90_cu_c784774a_42574cute7productE,@object
	.size		_ZN73_INTERNAL_2ac5a961_37_flash_fwd_hdimdiff_fp16_split_sm90_cu_c784774a_42574cute7productE,(_ZN73_INTERNAL_2ac5a961_37_flash_fwd_hdimdiff_fp16_split_sm90_cu_c784774a_42574cuda3std3__45__cpo3endE - _ZN73_INTERNAL_2ac5a961_37_flash_fwd_hdimdiff_fp16_split_sm90_cu_c784774a_42574cute7productE)
_ZN73_INTERNAL_2ac5a961_37_flash_fwd_hdimdiff_fp16_split_sm90_cu_c784774a_42574cute7productE:
	.zero		1
	.type		_ZN73_INTERNAL_2ac5a961_37_flash_fwd_hdimdiff_fp16_split_sm90_cu_c784774a_42574cuda3std3__45__cpo3endE,@object
	.size		_ZN73_INTERNAL_2ac5a961_37_flash_fwd_hdimdiff_fp16_split_sm90_cu_c784774a_42574cuda3std3__45__cpo3endE,(_ZN73_INTERNAL_2ac5a961_37_flash_fwd_hdimdiff_fp16_split_sm90_cu_c784774a_42574cuda3std3__419piecewise_constructE - _ZN73_INTERNAL_2ac5a961_37_flash_fwd_hdimdiff_fp16_split_sm90_cu_c784774a_42574cuda3std3__45__cpo3endE)
_ZN73_INTERNAL_2ac5a961_37_flash_fwd_hdimdiff_fp16_split_sm90_cu_c784774a_42574cuda3std3__45__cpo3endE:
	.zero		1
	.type		_ZN73_INTERNAL_2ac5a961_37_flash_fwd_hdimdiff_fp16_split_sm90_cu_c784774a_42574cuda3std3__419piecewise_constructE,@object
	.size		_ZN73_INTERNAL_2ac5a961_37_flash_fwd_hdimdiff_fp16_split_sm90_cu_c784774a_42574cuda3std3__419piecewise_constructE,(_ZN73_INTERNAL_2ac5a961_37_flash_fwd_hdimdiff_fp16_split_sm90_cu_c784774a_42574cuda3std3__45__cpo4cendE - _ZN73_INTERNAL_2ac5a961_37_flash_fwd_hdimdiff_fp16_split_sm90_cu_c784774a_42574cuda3std3__419piecewise_constructE)
_ZN73_INTERNAL_2ac5a961_37_flash_fwd_hdimdiff_fp16_split_sm90_cu_c784774a_42574cuda3std3__419piecewise_constructE:
	.zero		1
	.type		_ZN73_INTERNAL_2ac5a961_37_flash_fwd_hdimdiff_fp16_split_sm90_cu_c784774a_42574cuda3std3__45__cpo4cendE,@object
	.size		_ZN73_INTERNAL_2ac5a961_37_flash_fwd_hdimdiff_fp16_split_sm90_cu_c784774a_42574cuda3std3__45__cpo4cendE,(_ZN73_INTERNAL_2ac5a961_37_flash_fwd_hdimdiff_fp16_split_sm90_cu_c784774a_42574cuda3std6ranges3__45__cpo4swapE - _ZN73_INTERNAL_2ac5a961_37_flash_fwd_hdimdiff_fp16_split_sm90_cu_c784774a_42574cuda3std3__45__cpo4cendE)
_ZN73_INTERNAL_2ac5a961_37_flash_fwd_hdimdiff_fp16_split_sm90_cu_c784774a_42574cuda3std3__45__cpo4cendE:
	.zero		1
	.type		_ZN73_INTERNAL_2ac5a961_37_flash_fwd_hdimdiff_fp16_split_sm90_cu_c784774a_42574cuda3std6ranges3__45__cpo4swapE,@object
	.size		_ZN73_INTERNAL_2ac5a961_37_flash_fwd_hdimdiff_fp16_split_sm90_cu_c784774a_42574cuda3std6ranges3__45__cpo4swapE,(.L_30 - _ZN73_INTERNAL_2ac5a961_37_flash_fwd_hdimdiff_fp16_split_sm90_cu_c784774a_42574cuda3std6ranges3__45__cpo4swapE)
_ZN73_INTERNAL_2ac5a961_37_flash_fwd_hdimdiff_fp16_split_sm90_cu_c784774a_42574cuda3std6ranges3__45__cpo4swapE:
	.zero		1
.L_30:


//--------------------- .nv.shared._ZN7cutlass13device_kernelIN5flash11enable_sm90INS1_16FlashAttnFwdSm90INS1_25CollectiveMainloopFwdSm90ILi2EN4cute5tupleIJNS5_1CILi1EEES8_S8_EEENS6_IJNS7_ILi128EEESA_NS7_ILi192EEEEEELi128ENS_6half_tEfNS_4arch4Sm90ELb0ELb0ELb0ELb1ELb0ELb0ELb0ELb1ELb1ELb1ELb1ELb0EEENS1_21CollectiveEpilogueFwdINS6_IJSA_SA_SA_EEES9_SD_SF_Li256ELb1ELb1ELb1ELb0EEENS1_36VarlenDynamicPersistentTileSchedulerILi128ELi128ELi256ELi128ELb1ELb1ELb1ELb0ELb1ELb1EEEEEEEEEvNT_6ParamsE --------------------------
	.section	.nv.shared._ZN7cutlass13device_kernelIN5flash11enable_sm90INS1_16FlashAttnFwdSm90INS1_25CollectiveMainloopFwdSm90ILi2EN4cute5tupleIJNS5_1CILi1EEES8_S8_EEENS6_IJNS7_ILi128EEESA_NS7_ILi192EEEEEELi128ENS_6half_tEfNS_4arch4Sm90ELb0ELb0ELb0ELb1ELb0ELb0ELb0ELb1ELb1ELb1ELb1ELb0EEENS1_21CollectiveEpilogueFwdINS6_IJSA_SA_SA_EEES9_SD_SF_Li256ELb1ELb1ELb1ELb0EEENS1_36VarlenDynamicPersistentTileSchedulerILi128ELi128ELi256ELi128ELb1ELb1ELb1ELb0ELb1ELb1EEEEEEEEEvNT_6ParamsE,"aw",@nobits
	.sectionflags	@""
	.align	16
	.zero		1024


//--------------------- .nv.shared._ZN7cutlass13device_kernelIN5flash11enable_sm90INS1_16FlashAttnFwdSm90INS1_25CollectiveMainloopFwdSm90ILi2EN4cute5tupleIJNS5_1CILi1EEES8_S8_EEENS6_IJNS7_ILi128EEESA_NS7_ILi192EEEEEELi128ENS_6half_tEfNS_4arch4Sm90ELb0ELb0ELb0ELb1ELb0ELb1ELb0ELb1ELb1ELb1ELb1ELb0EEENS1_21CollectiveEpilogueFwdINS6_IJSA_SA_SA_EEES9_SD_SF_Li256ELb1ELb1ELb1ELb0EEENS1_36VarlenDynamicPersistentTileSchedulerILi128ELi128ELi256ELi128ELb1ELb1ELb1ELb0ELb1ELb1EEEEEEEEEvNT_6ParamsE --------------------------
	.section	.nv.shared._ZN7cutlass13device_kernelIN5flash11enable_sm90INS1_16FlashAttnFwdSm90INS1_25CollectiveMainloopFwdSm90ILi2EN4cute5tupleIJNS5_1CILi1EEES8_S8_EEENS6_IJNS7_ILi128EEESA_NS7_ILi192EEEEEELi128ENS_6half_tEfNS_4arch4Sm90ELb0ELb0ELb0ELb1ELb0ELb1ELb0ELb1ELb1ELb1ELb1ELb0EEENS1_21CollectiveEpilogueFwdINS6_IJSA_SA_SA_EEES9_SD_SF_Li256ELb1ELb1ELb1ELb0EEENS1_36VarlenDynamicPersistentTileSchedulerILi128ELi128ELi256ELi128ELb1ELb1ELb1ELb0ELb1ELb1EEEEEEEEEvNT_6ParamsE,"aw",@nobits
	.sectionflags	@""
	.align	16
	.zero		1024


//--------------------- .nv.shared._ZN7cutlass13device_kernelIN5flash11enable_sm90INS1_16FlashAttnFwdSm90INS1_25CollectiveMainloopFwdSm90ILi2EN4cute5tupleIJNS5_1CILi1EEES8_S8_EEENS6_IJNS7_ILi128EEENS7_ILi96EEENS7_ILi192EEEEEELi128ENS_6half_tEfNS_4arch4Sm90ELb0ELb1ELb0ELb0ELb0ELb0ELb0ELb1ELb1ELb1ELb1ELb0EEENS1_21CollectiveEpilogueFwdINS6_IJSA_SA_SB_EEES9_SE_SG_Li256ELb0ELb1ELb1ELb0EEENS1_19SingleTileSchedulerILb0ELb1ELb1ELi128EEEEEEEEEvNT_6ParamsE --------------------------
	.section	.nv.shared._ZN7cutlass13device_kernelIN5flash11enable_sm90INS1_16FlashAttnFwdSm90INS1_25CollectiveMainloopFwdSm90ILi2EN4cute5tupleIJNS5_1CILi1EEES8_S8_EEENS6_IJNS7_ILi128EEENS7_ILi96EEENS7_ILi192EEEEEELi128ENS_6half_tEfNS_4arch4Sm90ELb0ELb1ELb0ELb0ELb0ELb0ELb0ELb1ELb1ELb1ELb1ELb0EEENS1_21CollectiveEpilogueFwdINS6_IJSA_SA_SB_EEES9_SE_SG_Li256ELb0ELb1ELb1ELb0EEENS1_19SingleTileSchedulerILb0ELb1ELb1ELi128EEEEEEEEEvNT_6ParamsE,"aw",@nobits
	.sectionflags	@""
	.align	16
	.zero		1024


//--------------------- .nv.shared._ZN7cutlass13device_kernelIN5flash11enable_sm90INS1_16FlashAttnFwdSm90INS1_25CollectiveMainloopFwdSm90ILi2EN4cute5tupleIJNS5_1CILi1EEES8_S8_EEENS6_IJNS7_ILi128EEENS7_ILi96EEENS7_ILi192EEEEEELi128ENS_6half_tEfNS_4arch4Sm90ELb0ELb1ELb0ELb1ELb0ELb0ELb0ELb1ELb1ELb1ELb1ELb0EEENS1_21CollectiveEpilogueFwdINS6_IJSA_SA_SB_EEES9_SE_SG_Li256ELb1ELb1ELb1ELb0EEENS1_36VarlenDynamicPersistentTileSchedulerILi128ELi96ELi256ELi128ELb1ELb1ELb1ELb1ELb0ELb1EEEEEEEEEvNT_6ParamsE --------------------------
	.section	.nv.shared._ZN7cutlass13device_kernelIN5flash11enable_sm90INS1_16FlashAttnFwdSm90INS1_25CollectiveMainloopFwdSm90ILi2EN4cute5tupleIJNS5_1CILi1EEES8_S8_EEENS6_IJNS7_ILi128EEENS7_ILi96EEENS7_ILi192EEEEEELi128ENS_6half_tEfNS_4arch4Sm90ELb0ELb1ELb0ELb1ELb0ELb0ELb0ELb1ELb1ELb1ELb1ELb0EEENS1_21CollectiveEpilogueFwdINS6_IJSA_SA_SB_EEES9_SE_SG_Li256ELb1ELb1ELb1ELb0EEENS1_36VarlenDynamicPersistentTileSchedulerILi128ELi96ELi256ELi128ELb1ELb1ELb1ELb1ELb0ELb1EEEEEEEEEvNT_6ParamsE,"aw",@nobits
	.sectionflags	@""
	.align	16
	.zero		1024


//--------------------- .nv.shared._ZN7cutlass13device_kernelIN5flash11enable_sm90INS1_16FlashAttnFwdSm90INS1_25CollectiveMainloopFwdSm90ILi2EN4cute5tupleIJNS5_1CILi1EEES8_S8_EEENS6_IJNS7_ILi128EEENS7_ILi96EEENS7_ILi192EEEEEELi128ENS_6half_tEfNS_4arch4Sm90ELb0ELb1ELb0ELb1ELb0ELb1ELb0ELb1ELb1ELb1ELb1ELb0EEENS1_21CollectiveEpilogueFwdINS6_IJSA_SA_SB_EEES9_SE_SG_Li256ELb1ELb1ELb1ELb0EEENS1_36VarlenDynamicPersistentTileSchedulerILi128ELi96ELi256ELi128ELb1ELb1ELb1ELb1ELb0ELb1EEEEEEEEEvNT_6ParamsE --------------------------
	.section	.nv.shared._ZN7cutlass13device_kernelIN5flash11enable_sm90INS1_16FlashAttnFwdSm90INS1_25CollectiveMainloopFwdSm90ILi2EN4cute5tupleIJNS5_1CILi1EEES8_S8_EEENS6_IJNS7_ILi128EEENS7_ILi96EEENS7_ILi192EEEEEELi128ENS_6half_tEfNS_4arch4Sm90ELb0ELb1ELb0ELb1ELb0ELb1ELb0ELb1ELb1ELb1ELb1ELb0EEENS1_21CollectiveEpilogueFwdINS6_IJSA_SA_SB_EEES9_SE_SG_Li256ELb1ELb1ELb1ELb0EEENS1_36VarlenDynamicPersistentTileSchedulerILi128ELi96ELi256ELi128ELb1ELb1ELb1ELb1ELb0ELb1EEEEEEEEEvNT_6ParamsE,"aw",@nobits
	.sectionflags	@""
	.align	16
	.zero		1024


//--------------------- .nv.shared._ZN7cutlass13device_kernelIN5flash11enable_sm90INS1_16FlashAttnFwdSm90INS1_25CollectiveMainloopFwdSm90ILi2EN4cute5tupleIJNS5_1CILi1EEES8_S8_EEENS6_IJNS7_ILi128EEESA_NS7_ILi192EEEEEELi128ENS_6half_tEfNS_4arch4Sm90ELb1ELb0ELb0ELb0ELb0ELb0ELb0ELb1ELb1ELb1ELb1ELb0EEENS1_21CollectiveEpilogueFwdINS6_IJSA_SA_SA_EEES9_SD_SF_Li256ELb0ELb1ELb1ELb0EEENS1_19SingleTileSchedulerILb0ELb1ELb1ELi128EEEEEEEEEvNT_6ParamsE --------------------------
	.section	.nv.shared._ZN7cutlass13device_kernelIN5flash11enable_sm90INS1_16FlashAttnFwdSm90INS1_25CollectiveMainloopFwdSm90ILi2EN4cute5tupleIJNS5_1CILi1EEES8_S8_EEENS6_IJNS7_ILi128EEESA_NS7_ILi192EEEEEELi128ENS_6half_tEfNS_4arch4Sm90ELb1ELb0ELb0ELb0ELb0ELb0ELb0ELb1ELb1ELb1ELb1ELb0EEENS1_21CollectiveEpilogueFwdINS6_IJSA_SA_SA_EEES9_SD_SF_Li256ELb0ELb1ELb1ELb0EEENS1_19SingleTileSchedulerILb0ELb1ELb1ELi128EEEEEEEEEvNT_6ParamsE,"aw",@nobits
	.sectionflags	@""
	.align	16
	.zero		1024


//--------------------- .nv.shared._ZN7cutlass13device_kernelIN5flash11enable_sm90INS1_16FlashAttnFwdSm90INS1_25CollectiveMainloopFwdSm90ILi2EN4cute5tupleIJNS5_1CILi1EEES8_S8_EEENS6_IJNS7_ILi128EEESA_NS7_ILi192EEEEEELi128ENS_6half_tEfNS_4arch4Sm90ELb1ELb0ELb0ELb1ELb0ELb0ELb0ELb1ELb1ELb1ELb1ELb0EEENS1_21CollectiveEpilogueFwdINS6_IJSA_SA_SA_EEES9_SD_SF_Li256ELb1ELb1ELb1ELb0EEENS1_36VarlenDynamicPersistentTileSchedulerILi128ELi128ELi256ELi128ELb1ELb1ELb1ELb1ELb1ELb1EEEEEEEEEvNT_6ParamsE --------------------------
	.section	.nv.shared._ZN7cutlass13device_kernelIN5flash11enable_sm90INS1_16FlashAttnFwdSm90INS1_25CollectiveMainloopFwdSm90ILi2EN4cute5tupleIJNS5_1CILi1EEES8_S8_EEENS6_IJNS7_ILi128EEESA_NS7_ILi192EEEEEELi128ENS_6half_tEfNS_4arch4Sm90ELb1ELb0ELb0ELb1ELb0ELb0ELb0ELb1ELb1ELb1ELb1ELb0EEENS1_21CollectiveEpilogueFwdINS6_IJSA_SA_SA_EEES9_SD_SF_Li256ELb1ELb1ELb1ELb0EEENS1_36VarlenDynamicPersistentTileSchedulerILi128ELi128ELi256ELi128ELb1ELb1ELb1ELb1ELb1ELb1EEEEEEEEEvNT_6ParamsE,"aw",@nobits
	.sectionflags	@""
	.align	16
	.zero		1024


//--------------------- .nv.shared._ZN7cutlass13device_kernelIN5flash11enable_sm90INS1_16FlashAttnFwdSm90INS1_25CollectiveMainloopFwdSm90ILi2EN4cute5tupleIJNS5_1CILi1EEES8_S8_EEENS6_IJNS7_ILi128EEESA_NS7_ILi192EEEEEELi128ENS_6half_tEfNS_4arch4Sm90ELb1ELb0ELb0ELb1ELb0ELb1ELb0ELb1ELb1ELb1ELb1ELb0EEENS1_21CollectiveEpilogueFwdINS6_IJSA_SA_SA_EEES9_SD_SF_Li256ELb1ELb1ELb1ELb0EEENS1_36VarlenDynamicPersistentTileSchedulerILi128ELi128ELi256ELi128ELb1ELb1ELb1ELb1ELb1ELb1EEEEEEEEEvNT_6ParamsE --------------------------
	.section	.nv.shared._ZN7cutlass13device_kernelIN5flash11enable_sm90INS1_16FlashAttnFwdSm90INS1_25CollectiveMainloopFwdSm90ILi2EN4cute5tupleIJNS5_1CILi1EEES8_S8_EEENS6_IJNS7_ILi128EEESA_NS7_ILi192EEEEEELi128ENS_6half_tEfNS_4arch4Sm90ELb1ELb0ELb0ELb1ELb0ELb1ELb0ELb1ELb1ELb1ELb1ELb0EEENS1_21CollectiveEpilogueFwdINS6_IJSA_SA_SA_EEES9_SD_SF_Li256ELb1ELb1ELb1ELb0EEENS1_36VarlenDynamicPersistentTileSchedulerILi128ELi128ELi256ELi128ELb1ELb1ELb1ELb1ELb1ELb1EEEEEEEEEvNT_6ParamsE,"aw",@nobits
	.sectionflags	@""
	.align	16
	.zero		1024


//--------------------- .nv.shared._ZN7cutlass13device_kernelIN5flash11enable_sm90INS1_16FlashAttnFwdSm90INS1_25CollectiveMainloopFwdSm90ILi2EN4cute5tupleIJNS5_1CILi1EEES8_S8_EEENS6_IJNS7_ILi64EEESA_SA_EEELi512ENS_6half_tEfNS_4arch4Sm90ELb0ELb0ELb0ELb0ELb0ELb0ELb0ELb0ELb0ELb1ELb1ELb0EEENS1_21CollectiveEpilogueFwdINS6_IJSA_NS7_ILi512EEESA_EEES9_SC_SE_Li256ELb0ELb1ELb1ELb0EEENS1_19SingleTileSchedulerILb0ELb1ELb1ELi64EEEEEEEEEvNT_6ParamsE --------------------------
	.section	.nv.shared._ZN7cutlass13device_kernelIN5flash11enable_sm90INS1_16FlashAttnFwdSm90INS1_25CollectiveMainloopFwdSm90ILi2EN4cute5tupleIJNS5_1CILi1EEES8_S8_EEENS6_IJNS7_ILi64EEESA_SA_EEELi512ENS_6half_tEfNS_4arch4Sm90ELb0ELb0ELb0ELb0ELb0ELb0ELb0ELb0ELb0ELb1ELb1ELb0EEENS1_21CollectiveEpilogueFwdINS6_IJSA_NS7_ILi512EEESA_EEES9_SC_SE_Li256ELb0ELb1ELb1ELb0EEENS1_19SingleTileSchedulerILb0ELb1ELb1ELi64EEEEEEEEEvNT_6ParamsE,"aw",@nobits
	.sectionflags	@""
	.align	16
	.zero		1024


//--------------------- .nv.shared._ZN7cutlass13device_kernelIN5flash11enable_sm90INS1_16FlashAttnFwdSm90INS1_25CollectiveMainloopFwdSm90ILi2EN4cute5tupleIJNS5_1CILi1EEES8_S8_EEENS6_IJNS7_ILi64EEESA_SA_EEELi512ENS_6half_tEfNS_4arch4Sm90ELb0ELb0ELb0ELb0ELb0ELb0ELb1ELb0ELb0ELb1ELb1ELb0EEENS1_21CollectiveEpilogueFwdINS6_IJSA_NS7_ILi512EEESA_EEES9_SC_SE_Li256ELb0ELb1ELb1ELb0EEENS1_19SingleTileSchedulerILb0ELb1ELb1ELi64EEEEEEEEEvNT_6ParamsE --------------------------
	.section	.nv.shared._ZN7cutlass13device_kernelIN5flash11enable_sm90INS1_16FlashAttnFwdSm90INS1_25CollectiveMainloopFwdSm90ILi2EN4cute5tupleIJNS5_1CILi1EEES8_S8_EEENS6_IJNS7_ILi64EEESA_SA_EEELi512ENS_6half_tEfNS_4arch4Sm90ELb0ELb0ELb0ELb0ELb0ELb0ELb1ELb0ELb0ELb1ELb1ELb0EEENS1_21CollectiveEpilogueFwdINS6_IJSA_NS7_ILi512EEESA_EEES9_SC_SE_Li256ELb0ELb1ELb1ELb0EEENS1_19SingleTileSchedulerILb0ELb1ELb1ELi64EEEEEEEEEvNT_6ParamsE,"aw",@nobits
	.sectionflags	@""
	.align	16
	.zero		1024


//--------------------- .nv.shared._ZN7cutlass13device_kernelIN5flash11enable_sm90INS1_16FlashAttnFwdSm90INS1_25CollectiveMainloopFwdSm90ILi2EN4cute5tupleIJNS5_1CILi1EEES8_S8_EEENS6_IJNS7_ILi64EEESA_SA_EEELi512ENS_6half_tEfNS_4arch4Sm90ELb0ELb0ELb0ELb1ELb0ELb0ELb0ELb0ELb0ELb1ELb1ELb0EEENS1_21CollectiveEpilogueFwdINS6_IJSA_NS7_ILi512EEESA_EEES9_SC_SE_Li256ELb1ELb1ELb1ELb0EEENS1_36VarlenDynamicPersistentTileSchedulerILi64ELi64ELi256ELi128ELb1ELb1ELb1ELb0ELb1ELb1EEEEEEEEEvNT_6ParamsE --------------------------
	.section	.nv.shared._ZN7cutlass13device_kernelIN5flash11enable_sm90INS1_16FlashAttnFwdSm90INS1_25CollectiveMainloopFwdSm90ILi2EN4cute5tupleIJNS5_1CILi1EEES8_S8_EEENS6_IJNS7_ILi64EEESA_SA_EEELi512ENS_6half_tEfNS_4arch4Sm90ELb0ELb0ELb0ELb1ELb0ELb0ELb0ELb0ELb0ELb1ELb1ELb0EEENS1_21CollectiveEpilogueFwdINS6_IJSA_NS7_ILi512EEESA_EEES9_SC_SE_Li256ELb1ELb1ELb1ELb0EEENS1_36VarlenDynamicPersistentTileSchedulerILi64ELi64ELi256ELi128ELb1ELb1ELb1ELb0ELb1ELb1EEEEEEEEEvNT_6ParamsE,"aw",@nobits
	.sectionflags	@""
	.align	16
	.zero		1024


//--------------------- .nv.shared._ZN7cutlass13device_kernelIN5flash11enable_sm90INS1_16FlashAttnFwdSm90INS1_25CollectiveMainloopFwdSm90ILi2EN4cute5tupleIJNS5_1CILi1EEES8_S8_EEENS6_IJNS7_ILi64EEESA_SA_EEELi512ENS_6half_tEfNS_4arch4Sm90ELb0ELb0ELb0ELb1ELb0ELb1ELb0ELb0ELb0ELb1ELb1ELb0EEENS1_21CollectiveEpilogueFwdINS6_IJSA_NS7_ILi512EEESA_EEES9_SC_SE_Li256ELb1ELb1ELb1ELb0EEENS1_36VarlenDynamicPersistentTileSchedulerILi64ELi64ELi256ELi128ELb1ELb1ELb1ELb0ELb1ELb1EEEEEEEEEvNT_6ParamsE --------------------------
	.section	.nv.shared._ZN7cutlass13device_kernelIN5flash11enable_sm90INS1_16FlashAttnFwdSm90INS1_25CollectiveMainloopFwdSm90ILi2EN4cute5tupleIJNS5_1CILi1EEES8_S8_EEENS6_IJNS7_ILi64EEESA_SA_EEELi512ENS_6half_tEfNS_4arch4Sm90ELb0ELb0ELb0ELb1ELb0ELb1ELb0ELb0ELb0ELb1ELb1ELb0EEENS1_21CollectiveEpilogueFwdINS6_IJSA_NS7_ILi512EEESA_EEES9_SC_SE_Li256ELb1ELb1ELb1ELb0EEENS1_36VarlenDynamicPersistentTileSchedulerILi64ELi64ELi256ELi128ELb1ELb1ELb1ELb0ELb1ELb1EEEEEEEEEvNT_6ParamsE,"aw",@nobits
	.sectionflags	@""
	.align	16
	.zero		1024


//--------------------- .nv.shared._ZN7cutlass13device_kernelIN5flash11enable_sm90INS1_16FlashAttnFwdSm90INS1_25CollectiveMainloopFwdSm90ILi2EN4cute5tupleIJNS5_1CILi1EEES8_S8_EEENS6_IJNS7_ILi64EEESA_SA_EEELi512ENS_6half_tEfNS_4arch4Sm90ELb0ELb0ELb0ELb1ELb0ELb0ELb1ELb0ELb0ELb1ELb1ELb0EEENS1_21CollectiveEpilogueFwdINS6_IJSA_NS7_ILi512EEESA_EEES9_SC_SE_Li256ELb1ELb1ELb1ELb0EEENS1_36VarlenDynamicPersistentTileSchedulerILi64ELi64ELi256ELi128ELb1ELb1ELb1ELb0ELb1ELb1EEEEEEEEEvNT_6ParamsE --------------------------
	.section	.nv.shared._ZN7cutlass13device_kernelIN5flash11enable_sm90INS1_16FlashAttnFwdSm90INS1_25CollectiveMainloopFwdSm90ILi2EN4cute5tupleIJNS5_1CILi1EEES8_S8_EEENS6_IJNS7_ILi64EEESA_SA_EEELi512ENS_6half_tEfNS_4arch4Sm90ELb0ELb0ELb0ELb1ELb0ELb0ELb1ELb0ELb0ELb1ELb1ELb0EEENS1_21CollectiveEpilogueFwdINS6_IJSA_NS7_ILi512EEESA_EEES9_SC_SE_Li256ELb1ELb1ELb1ELb0EEENS1_36VarlenDynamicPersistentTileSchedulerILi64ELi64ELi256ELi128ELb1ELb1ELb1ELb0ELb1ELb1EEEEEEEEEvNT_6ParamsE,"aw",@nobits
	.sectionflags	@""
	.align	16
	.zero		1024


//--------------------- .nv.shared._ZN7cutlass13device_kernelIN5flash11enable_sm90INS1_16FlashAttnFwdSm90INS1_25CollectiveMainloopFwdSm90ILi2EN4cute5tupleIJNS5_1CILi1EEES8_S8_EEENS6_IJNS7_ILi64EEESA_SA_EEELi512ENS_6half_tEfNS_4arch4Sm90ELb0ELb0ELb0ELb1ELb0ELb1ELb1ELb0ELb0ELb1ELb1ELb0EEENS1_21CollectiveEpilogueFwdINS6_IJSA_NS7_ILi512EEESA_EEES9_SC_SE_Li256ELb1ELb1ELb1ELb0EEENS1_36VarlenDynamicPersistentTileSchedulerILi64ELi64ELi256ELi128ELb1ELb1ELb1ELb0ELb1ELb1EEEEEEEEEvNT_6ParamsE --------------------------
	.section	.nv.shared._ZN7cutlass13device_kernelIN5flash11enable_sm90INS1_16FlashAttnFwdSm90INS1_25CollectiveMainloopFwdSm90ILi2EN4cute5tupleIJNS5_1CILi1EEES8_S8_EEENS6_IJNS7_ILi64EEESA_SA_EEELi512ENS_6half_tEfNS_4arch4Sm90ELb0ELb0ELb0ELb1ELb0ELb1ELb1ELb0ELb0ELb1ELb1ELb0EEENS1_21CollectiveEpilogueFwdINS6_IJSA_NS7_ILi512EEESA_EEES9_SC_SE_Li256ELb1ELb1ELb1ELb0EEENS1_36VarlenDynamicPersistentTileSchedulerILi64ELi64ELi256ELi128ELb1ELb1ELb1ELb0ELb1ELb1EEEEEEEEEvNT_6ParamsE,"aw",@nobits
	.sectionflags	@""
	.align	16
	.zero		1024


//--------------------- .nv.shared._ZN7cutlass13device_kernelIN5flash11enable_sm90INS1_16FlashAttnFwdSm90INS1_25CollectiveMainloopFwdSm90ILi2EN4cute5tupleIJNS5_1CILi1EEES8_S8_EEENS6_IJNS7_ILi64EEESA_SA_EEELi512ENS_6half_tEfNS_4arch4Sm90ELb0ELb1ELb0ELb0ELb0ELb0ELb0ELb0ELb0ELb1ELb1ELb0EEENS1_21CollectiveEpilogueFwdINS6_IJSA_NS7_ILi512EEESA_EEES9_SC_SE_Li256ELb0ELb1ELb1ELb0EEENS1_19SingleTileSchedulerILb0ELb1ELb1ELi64EEEEEEEEEvNT_6ParamsE --------------------------
	.section	.nv.shared._ZN7cutlass13device_kernelIN5flash11enable_sm90INS1_16FlashAttnFwdSm90INS1_25CollectiveMainloopFwdSm90ILi2EN4cute5tupleIJNS5_1CILi1EEES8_S8_EEENS6_IJNS7_ILi64EEESA_SA_EEELi512ENS_6half_tEfNS_4arch4Sm90ELb0ELb1ELb0ELb0ELb0ELb0ELb0ELb0ELb0ELb1ELb1ELb0EEENS1_21CollectiveEpilogueFwdINS6_IJSA_NS7_ILi512EEESA_EEES9_SC_SE_Li256ELb0ELb1ELb1ELb0EEENS1_19SingleTileSchedulerILb0ELb1ELb1ELi64EEEEEEEEEvNT_6ParamsE,"aw",@nobits
	.sectionflags	@""
	.align	16
	.zero		1024


//--------------------- .nv.shared._ZN7cutlass13device_kernelIN5flash11enable_sm90INS1_16FlashAttnFwdSm90INS1_25CollectiveMainloopFwdSm90ILi2EN4cute5tupleIJNS5_1CILi1EEES8_S8_EEENS6_IJNS7_ILi64EEESA_SA_EEELi512ENS_6half_tEfNS_4arch4Sm90ELb0ELb1ELb0ELb0ELb0ELb0ELb1ELb0ELb0ELb1ELb1ELb0EEENS1_21CollectiveEpilogueFwdINS6_IJSA_NS7_ILi512EEESA_EEES9_SC_SE_Li256ELb0ELb1ELb1ELb0EEENS1_19SingleTileSchedulerILb0ELb1ELb1ELi64EEEEEEEEEvNT_6ParamsE --------------------------
	.section	.nv.shared._ZN7cutlass13device_kernelIN5flash11enable_sm90INS1_16FlashAttnFwdSm90INS1_25CollectiveMainloopFwdSm90ILi2EN4cute5tupleIJNS5_1CILi1EEES8_S8_EEENS6_IJNS7_ILi64EEESA_SA_EEELi512ENS_6half_tEfNS_4arch4Sm90ELb0ELb1ELb0ELb0ELb0ELb0ELb1ELb0ELb0ELb1ELb1ELb0EEENS1_21CollectiveEpilogueFwdINS6_IJSA_NS7_ILi512EEESA_EEES9_SC_SE_Li256ELb0ELb1ELb1ELb0EEENS1_19SingleTileSchedulerILb0ELb1ELb1ELi64EEEEEEEEEvNT_6ParamsE,"aw",@nobits
	.sectionflags	@""
	.align	16
	.zero		1024


//--------------------- .nv.shared._ZN7cutlass13device_kernelIN5flash11enable_sm90INS1_16FlashAttnFwdSm90INS1_25CollectiveMainloopFwdSm90ILi2EN4cute5tupleIJNS5_1CILi1EEES8_S8_EEENS6_IJNS7_ILi64EEESA_SA_EEELi512ENS_6half_tEfNS_4arch4Sm90ELb0ELb1ELb0ELb1ELb0ELb0ELb0ELb0ELb0ELb1ELb1ELb0EEENS1_21CollectiveEpilogueFwdINS6_IJSA_NS7_ILi512EEESA_EEES9_SC_SE_Li256ELb1ELb1ELb1ELb0EEENS1_36VarlenDynamicPersistentTileSchedulerILi64ELi64ELi256ELi128ELb1ELb1ELb1ELb1ELb0ELb1EEEEEEEEEvNT_6ParamsE --------------------------
	.section	.nv.shared._ZN7cutlass13device_kernelIN5flash11enable_sm90INS1_16FlashAttnFwdSm90INS1_25CollectiveMainloopFwdSm90ILi2EN4cute5tupleIJNS5_1CILi1EEES8_S8_EEENS6_IJNS7_ILi64EEESA_SA_EEELi512ENS_6half_tEfNS_4arch4Sm90ELb0ELb1ELb0ELb1ELb0ELb0ELb0ELb0ELb0ELb1ELb1ELb0EEENS1_21CollectiveEpilogueFwdINS6_IJSA_NS7_ILi512EEESA_EEES9_SC_SE_Li256ELb1ELb1ELb1ELb0EEENS1_36VarlenDynamicPersistentTileSchedulerILi64ELi64ELi256ELi128ELb1ELb1ELb1ELb1ELb0ELb1EEEEEEEEEvNT_6ParamsE,"aw",@nobits
	.sectionflags	@""
	.align	16
	.zero		1024


//--------------------- .nv.shared._ZN7cutlass13device_kernelIN5flash11enable_sm90INS1_16FlashAttnFwdSm90INS1_25CollectiveMainloopFwdSm90ILi2EN4cute5tupleIJNS5_1CILi1EEES8_S8_EEENS6_IJNS7_ILi64EEESA_SA_EEELi512ENS_6half_tEfNS_4arch4Sm90ELb0ELb1ELb0ELb1ELb0ELb1ELb0ELb0ELb0ELb1ELb1ELb0EEENS1_21CollectiveEpilogueFwdINS6_IJSA_NS7_ILi512EEESA_EEES9_SC_SE_Li256ELb1ELb1ELb1ELb0EEENS1_36VarlenDynamicPersistentTileSchedulerILi64ELi64ELi256ELi128ELb1ELb1ELb1ELb1ELb0ELb1EEEEEEEEEvNT_6ParamsE --------------------------
	.section	.nv.shared._ZN7cutlass13device_kernelIN5flash11enable_sm90INS1_16FlashAttnFwdSm90INS1_25CollectiveMainloopFwdSm90ILi2EN4cute5tupleIJNS5_1CILi1EEES8_S8_EEENS6_IJNS7_ILi64EEESA_SA_EEELi512ENS_6half_tEfNS_4arch4Sm90ELb0ELb1ELb0ELb1ELb0ELb1ELb0ELb0ELb0ELb1ELb1ELb0EEENS1_21CollectiveEpilogueFwdINS6_IJSA_NS7_ILi512EEESA_EEES9_SC_SE_Li256ELb1ELb1ELb1ELb0EEENS1_36VarlenDynamicPersistentTileSchedulerILi64ELi64ELi256ELi128ELb1ELb1ELb1ELb1ELb0ELb1EEEEEEEEEvNT_6ParamsE,"aw",@nobits
	.sectionflags	@""
	.align	16
	.zero		1024


//--------------------- .nv.shared._ZN7cutlass13device_kernelIN5flash11enable_sm90INS1_16FlashAttnFwdSm90INS1_25CollectiveMainloopFwdSm90ILi2EN4cute5tupleIJNS5_1CILi1EEES8_S8_EEENS6_IJNS7_ILi64EEESA_SA_EEELi512ENS_6half_tEfNS_4arch4Sm90ELb0ELb1ELb0ELb1ELb0ELb0ELb1ELb0ELb0ELb1ELb1ELb0EEENS1_21CollectiveEpilogueFwdINS6_IJSA_NS7_ILi512EEESA_EEES9_SC_SE_Li256ELb1ELb1ELb1ELb0EEENS1_36VarlenDynamicPersistentTileSchedulerILi64ELi64ELi256ELi128ELb1ELb1ELb1ELb1ELb0ELb1EEEEEEEEEvNT_6ParamsE --------------------------
	.section	.nv.shared._ZN7cutlass13device_kernelIN5flash11enable_sm90INS1_16FlashAttnFwdSm90INS1_25CollectiveMainloopFwdSm90ILi2EN4cute5tupleIJNS5_1CILi1EEES8_S8_EEENS6_IJNS7_ILi64EEESA_SA_EEELi512ENS_6half_tEfNS_4arch4Sm90ELb0ELb1ELb0ELb1ELb0ELb0ELb1ELb0ELb0ELb1ELb1ELb0EEENS1_21CollectiveEpilogueFwdINS6_IJSA_NS7_ILi512EEESA_EEES9_SC_SE_Li256ELb1ELb1ELb1ELb0EEENS1_36VarlenDynamicPersistentTileSchedulerILi64ELi64ELi256ELi128ELb1ELb1ELb1ELb1ELb0ELb1EEEEEEEEEvNT_6ParamsE,"aw",@nobits
	.sectionflags	@""
	.align	16
	.zero		1024


//--------------------- .nv.shared._ZN7cutlass13device_kernelIN5flash11enable_sm90INS1_16FlashAttnFwdSm90INS1_25CollectiveMainloopFwdSm90ILi2EN4cute5tupleIJNS5_1CILi1EEES8_S8_EEENS6_IJNS7_ILi64EEESA_SA_EEELi512ENS_6half_tEfNS_4arch4Sm90ELb0ELb1ELb0ELb1ELb0ELb1ELb1ELb0ELb0ELb1ELb1ELb0EEENS1_21CollectiveEpilogueFwdINS6_IJSA_NS7_ILi512EEESA_EEES9_SC_SE_Li256ELb1ELb1ELb1ELb0EEENS1_36VarlenDynamicPersistentTileSchedulerILi64ELi64ELi256ELi128ELb1ELb1ELb1ELb1ELb0ELb1EEEEEEEEEvNT_6ParamsE --------------------------
	.section	.nv.shared._ZN7cutlass13device_kernelIN5flash11enable_sm90INS1_16FlashAttnFwdSm90INS1_25CollectiveMainloopFwdSm90ILi2EN4cute5tupleIJNS5_1CILi1EEES8_S8_EEENS6_IJNS7_ILi64EEESA_SA_EEELi512ENS_6half_tEfNS_4arch4Sm90ELb0ELb1ELb0ELb1ELb0ELb1ELb1ELb0ELb0ELb1ELb1ELb0EEENS1_21CollectiveEpilogueFwdINS6_IJSA_NS7_ILi512EEESA_EEES9_SC_SE_Li256ELb1ELb1ELb1ELb0EEENS1_36VarlenDynamicPersistentTileSchedulerILi64ELi64ELi256ELi128ELb1ELb1ELb1ELb1ELb0ELb1EEEEEEEEEvNT_6ParamsE,"aw",@nobits
	.sectionflags	@""
	.align	16
	.zero		1024


//--------------------- .nv.shared._ZN7cutlass13device_kernelIN5flash11enable_sm90INS1_16FlashAttnFwdSm90INS1_25CollectiveMainloopFwdSm90ILi2EN4cute5tupleIJNS5_1CILi1EEES8_S8_EEENS6_IJNS7_ILi64EEESA_SA_EEELi512ENS_6half_tEfNS_4arch4Sm90ELb1ELb0ELb0ELb0ELb0ELb0ELb0ELb0ELb0ELb1ELb1ELb0EEENS1_21CollectiveEpilogueFwdINS6_IJSA_NS7_ILi512EEESA_EEES9_SC_SE_Li256ELb0ELb1ELb1ELb0EEENS1_19SingleTileSchedulerILb0ELb1ELb1ELi64EEEEEEEEEvNT_6ParamsE --------------------------
	.section	.nv.shared._ZN7cutlass13device_kernelIN5flash11enable_sm90INS1_16FlashAttnFwdSm90INS1_25CollectiveMainloopFwdSm90ILi2EN4cute5tupleIJNS5_1CILi1EEES8_S8_EEENS6_IJNS7_ILi64EEESA_SA_EEELi512ENS_6half_tEfNS_4arch4Sm90ELb1ELb0ELb0ELb0ELb0ELb0ELb0ELb0ELb0ELb1ELb1ELb0EEENS1_21CollectiveEpilogueFwdINS6_IJSA_NS7_ILi512EEESA_EEES9_SC_SE_Li256ELb0ELb1ELb1ELb0EEENS1_19SingleTileSchedulerILb0ELb1ELb1ELi64EEEEEEEEEvNT_6ParamsE,"aw",@nobits
	.sectionflags	@""
	.align	16
	.zero		1024


//--------------------- .nv.shared._ZN7cutlass13device_kernelIN5flash11enable_sm90INS1_16FlashAttnFwdSm90INS1_25CollectiveMainloopFwdSm90ILi2EN4cute5tupleIJNS5_1CILi1EEES8_S8_EEENS6_IJNS7_ILi64EEESA_SA_EEELi512ENS_6half_tEfNS_4arch4Sm90ELb1ELb0ELb0ELb0ELb0ELb0ELb1ELb0ELb0ELb1ELb1ELb0EEENS1_21CollectiveEpilogueFwdINS6_IJSA_NS7_ILi512EEESA_EEES9_SC_SE_Li256ELb0ELb1ELb1ELb0EEENS1_19SingleTileSchedulerILb0ELb1ELb1ELi64EEEEEEEEEvNT_6ParamsE --------------------------
	.section	.nv.shared._ZN7cutlass13device_kernelIN5flash11enable_sm90INS1_16FlashAttnFwdSm90INS1_25CollectiveMainloopFwdSm90ILi2EN4cute5tupleIJNS5_1CILi1EEES8_S8_EEENS6_IJNS7_ILi64EEESA_SA_EEELi512ENS_6half_tEfNS_4arch4Sm90ELb1ELb0ELb0ELb0ELb0ELb0ELb1ELb0ELb0ELb1ELb1ELb0EEENS1_21CollectiveEpilogueFwdINS6_IJSA_NS7_ILi512EEESA_EEES9_SC_SE_Li256ELb0ELb1ELb1ELb0EEENS1_19SingleTileSchedulerILb0ELb1ELb1ELi64EEEEEEEEEvNT_6ParamsE,"aw",@nobits
	.sectionflags	@""
	.align	16
	.zero		1024


//--------------------- .nv.shared._ZN7cutlass13device_kernelIN5flash11enable_sm90INS1_16FlashAttnFwdSm90INS1_25CollectiveMainloopFwdSm90ILi2EN4cute5tupleIJNS5_1CILi1EEES8_S8_EEENS6_IJNS7_ILi64EEESA_SA_EEELi512ENS_6half_tEfNS_4arch4Sm90ELb1ELb0ELb0ELb1ELb0ELb0ELb0ELb0ELb0ELb1ELb1ELb0EEENS1_21CollectiveEpilogueFwdINS6_IJSA_NS7_ILi512EEESA_EEES9_SC_SE_Li256ELb1ELb1ELb1ELb0EEENS1_36VarlenDynamicPersistentTileSchedulerILi64ELi64ELi256ELi128ELb1ELb1ELb1ELb1ELb1ELb1EEEEEEEEEvNT_6ParamsE --------------------------
	.section	.nv.shared._ZN7cutlass13device_kernelIN5flash11enable_sm90INS1_16FlashAttnFwdSm90INS1_25CollectiveMainloopFwdSm90ILi2EN4cute5tupleIJNS5_1CILi1EEES8_S8_EEENS6_IJNS7_ILi64EEESA_SA_EEELi512ENS_6half_tEfNS_4arch4Sm90ELb1ELb0ELb0ELb1ELb0ELb0ELb0ELb0ELb0ELb1ELb1ELb0EEENS1_21CollectiveEpilogueFwdINS6_IJSA_NS7_ILi512EEESA_EEES9_SC_SE_Li256ELb1ELb1ELb1ELb0EEENS1_36VarlenDynamicPersistentTileSchedulerILi64ELi64ELi256ELi128ELb1ELb1ELb1ELb1ELb1ELb1EEEEEEEEEvNT_6ParamsE,"aw",@nobits
	.sectionflags	@""
	.align	16
	.zero		1024


//--------------------- .nv.shared._ZN7cutlass13device_kernelIN5flash11enable_sm90INS1_16FlashAttnFwdSm90INS1_25CollectiveMainloopFwdSm90ILi2EN4cute5tupleIJNS5_1CILi1EEES8_S8_EEENS6_IJNS7_ILi64EEESA_SA_EEELi512ENS_6half_tEfNS_4arch4Sm90ELb1ELb0ELb0ELb1ELb0ELb1ELb0ELb0ELb0ELb1ELb1ELb0EEENS1_21CollectiveEpilogueFwdINS6_IJSA_NS7_ILi512EEESA_EEES9_SC_SE_Li256ELb1ELb1ELb1ELb0EEENS1_36VarlenDynamicPersistentTileSchedulerILi64ELi64ELi256ELi128ELb1ELb1ELb1ELb1ELb1ELb1EEEEEEEEEvNT_6ParamsE --------------------------
	.section	.nv.shared._ZN7cutlass13device_kernelIN5flash11enable_sm90INS1_16FlashAttnFwdSm90INS1_25CollectiveMainloopFwdSm90ILi2EN4cute5tupleIJNS5_1CILi1EEES8_S8_EEENS6_IJNS7_ILi64EEESA_SA_EEELi512ENS_6half_tEfNS_4arch4Sm90ELb1ELb0ELb0ELb1ELb0ELb1ELb0ELb0ELb0ELb1ELb1ELb0EEENS1_21CollectiveEpilogueFwdINS6_IJSA_NS7_ILi512EEESA_EEES9_SC_SE_Li256ELb1ELb1ELb1ELb0EEENS1_36VarlenDynamicPersistentTileSchedulerILi64ELi64ELi256ELi128ELb1ELb1ELb1ELb1ELb1ELb1EEEEEEEEEvNT_6ParamsE,"aw",@nobits
	.sectionflags	@""
	.align	16
	.zero		1024


//--------------------- .nv.shared._ZN7cutlass13device_kernelIN5flash11enable_sm90INS1_16FlashAttnFwdSm90INS1_25CollectiveMainloopFwdSm90ILi2EN4cute5tupleIJNS5_1CILi1EEES8_S8_EEENS6_IJNS7_ILi64EEESA_SA_EEELi512ENS_6half_tEfNS_4arch4Sm90ELb1ELb0ELb0ELb1ELb0ELb0ELb1ELb0ELb0ELb1ELb1ELb0EEENS1_21CollectiveEpilogueFwdINS6_IJSA_NS7_ILi512EEESA_EEES9_SC_SE_Li256ELb1ELb1ELb1ELb0EEENS1_36VarlenDynamicPersistentTileSchedulerILi64ELi64ELi256ELi128ELb1ELb1ELb1ELb1ELb1ELb1EEEEEEEEEvNT_6ParamsE --------------------------
	.section	.nv.shared._ZN7cutlass13device_kernelIN5flash11enable_sm90INS1_16FlashAttnFwdSm90INS1_25CollectiveMainloopFwdSm90ILi2EN4cute5tupleIJNS5_1CILi1EEES8_S8_EEENS6_IJNS7_ILi64EEESA_SA_EEELi512ENS_6half_tEfNS_4arch4Sm90ELb1ELb0ELb0ELb1ELb0ELb0ELb1ELb0ELb0ELb1ELb1ELb0EEENS1_21CollectiveEpilogueFwdINS6_IJSA_NS7_ILi512EEESA_EEES9_SC_SE_Li256ELb1ELb1ELb1ELb0EEENS1_36VarlenDynamicPersistentTileSchedulerILi64ELi64ELi256ELi128ELb1ELb1ELb1ELb1ELb1ELb1EEEEEEEEEvNT_6ParamsE,"aw",@nobits
	.sectionflags	@""
	.align	16
	.zero		1024


//--------------------- .nv.shared._ZN7cutlass13device_kernelIN5flash11enable_sm90INS1_16FlashAttnFwdSm90INS1_25CollectiveMainloopFwdSm90ILi2EN4cute5tupleIJNS5_1CILi1EEES8_S8_EEENS6_IJNS7_ILi64EEESA_SA_EEELi512ENS_6half_tEfNS_4arch4Sm90ELb1ELb0ELb0ELb1ELb0ELb1ELb1ELb0ELb0ELb1ELb1ELb0EEENS1_21CollectiveEpilogueFwdINS6_IJSA_NS7_ILi512EEESA_EEES9_SC_SE_Li256ELb1ELb1ELb1ELb0EEENS1_36VarlenDynamicPersistentTileSchedulerILi64ELi64ELi256ELi128ELb1ELb1ELb1ELb1ELb1ELb1EEEEEEEEEvNT_6ParamsE --------------------------
	.section	.nv.shared._ZN7cutlass13device_kernelIN5flash11enable_sm90INS1_16FlashAttnFwdSm90INS1_25CollectiveMainloopFwdSm90ILi2EN4cute5tupleIJNS5_1CILi1EEES8_S8_EEENS6_IJNS7_ILi64EEESA_SA_EEELi512ENS_6half_tEfNS_4arch4Sm90ELb1ELb0ELb0ELb1ELb0ELb1ELb1ELb0ELb0ELb1ELb1ELb0EEENS1_21CollectiveEpilogueFwdINS6_IJSA_NS7_ILi512EEESA_EEES9_SC_SE_Li256ELb1ELb1ELb1ELb0EEENS1_36VarlenDynamicPersistentTileSchedulerILi64ELi64ELi256ELi128ELb1ELb1ELb1ELb1ELb1ELb1EEEEEEEEEvNT_6ParamsE,"aw",@nobits
	.sectionflags	@""
	.align	16
	.zero		1024


//--------------------- .nv.shared._ZN7cutlass13device_kernelIN5flash11enable_sm90INS1_16FlashAttnFwdSm90INS1_25CollectiveMainloopFwdSm90ILi2EN4cute5tupleIJNS5_1CILi1EEES8_S8_EEENS6_IJNS7_ILi128EEENS7_ILi96EEENS7_ILi64EEEEEELi256ENS_6half_tEfNS_4arch4Sm90ELb0ELb0ELb0ELb0ELb0ELb0ELb0ELb1ELb0ELb1ELb1ELb0EEENS1_21CollectiveEpilogueFwdINS6_IJSA_NS7_ILi256EEESB_EEES9_SE_SG_Li256ELb0ELb1ELb1ELb0EEENS1_19SingleTileSchedulerILb0ELb1ELb1ELi128EEEEEEEEEvNT_6ParamsE --------------------------
	.section	.nv.shared._ZN7cutlass13device_kernelIN5flash11enable_sm90INS1_16FlashAttnFwdSm90INS1_25CollectiveMainloopFwdSm90ILi2EN4cute5tupleIJNS5_1CILi1EEES8_S8_EEENS6_IJNS7_ILi128EEENS7_ILi96EEENS7_ILi64EEEEEELi256ENS_6half_tEfNS_4arch4Sm90ELb0ELb0ELb0ELb0ELb0ELb0ELb0ELb1ELb0ELb1ELb1ELb0EEENS1_21CollectiveEpilogueFwdINS6_IJSA_NS7_ILi256EEESB_EEES9_SE_SG_Li256ELb0ELb1ELb1ELb0EEENS1_19SingleTileSchedulerILb0ELb1ELb1ELi128EEEEEEEEEvNT_6ParamsE,"aw",@nobits
	.sectionflags	@""
	.align	16
	.zero		1024


//--------------------- .nv.shared._ZN7cutlass13device_kernelIN5flash11enable_sm90INS1_16FlashAttnFwdSm90INS1_25CollectiveMainloopFwdSm90ILi2EN4cute5tupleIJNS5_1CILi1EEES8_S8_EEENS6_IJNS7_ILi128EEENS7_ILi96EEENS7_ILi64EEEEEELi256ENS_6half_tEfNS_4arch4Sm90ELb0ELb0ELb0ELb0ELb0ELb0ELb1ELb1ELb0ELb1ELb1ELb0EEENS1_21CollectiveEpilogueFwdINS6_IJSA_NS7_ILi256EEESB_EEES9_SE_SG_Li256ELb0ELb1ELb1ELb0EEENS1_19SingleTileSchedulerILb0ELb1ELb1ELi128EEEEEEEEEvNT_6ParamsE --------------------------
	.section	.nv.shared._ZN7cutlass13device_kernelIN5flash11enable_sm90INS1_16FlashAttnFwdSm90INS1_25CollectiveMainloopFwdSm90ILi2EN4cute5tupleIJNS5_1CILi1EEES8_S8_EEENS6_IJNS7_ILi128EEENS7_ILi96EEENS7_ILi64EEEEEELi256ENS_6half_tEfNS_4arch4Sm90ELb0ELb0ELb0ELb0ELb0ELb0ELb1ELb1ELb0ELb1ELb1ELb0EEENS1_21CollectiveEpilogueFwdINS6_IJSA_NS7_ILi256EEESB_EEES9_SE_SG_Li256ELb0ELb1ELb1ELb0EEENS1_19SingleTileSchedulerILb0ELb1ELb1ELi128EEEEEEEEEvNT_6ParamsE,"aw",@nobits
	.sectionflags	@""
	.align	16
	.zero		1024


//--------------------- .nv.shared._ZN7cutlass13device_kernelIN5flash11enable_sm90INS1_16FlashAttnFwdSm90INS1_25CollectiveMainloopFwdSm90ILi2EN4cute5tupleIJNS5_1CILi1EEES8_S8_EEENS6_IJNS7_ILi128EEENS7_ILi96EEENS7_ILi64EEEEEELi256ENS_6half_tEfNS_4arch4Sm90ELb0ELb0ELb0ELb1ELb0ELb0ELb0ELb1ELb0ELb1ELb1ELb0EEENS1_21CollectiveEpilogueFwdINS6_IJSA_NS7_ILi256EEESB_EEES9_SE_SG_Li256ELb1ELb1ELb1ELb0EEENS1_36VarlenDynamicPersistentTileSchedulerILi128ELi96ELi256ELi128ELb1ELb1ELb1ELb0ELb1ELb1EEEEEEEEEvNT_6ParamsE --------------------------
	.section	.nv.shared._ZN7cutlass13device_kernelIN5flash11enable_sm90INS1_16FlashAttnFwdSm90INS1_25CollectiveMainloopFwdSm90ILi2EN4cute5tupleIJNS5_1CILi1EEES8_S8_EEENS6_IJNS7_ILi128EEENS7_ILi96EEENS7_ILi64EEEEEELi256ENS_6half_tEfNS_4arch4Sm90ELb0ELb0ELb0ELb1ELb0ELb0ELb0ELb1ELb0ELb1ELb1ELb0EEENS1_21CollectiveEpilogueFwdINS6_IJSA_NS7_ILi256EEESB_EEES9_SE_SG_Li256ELb1ELb1ELb1ELb0EEENS1_36VarlenDynamicPersistentTileSchedulerILi128ELi96ELi256ELi128ELb1ELb1ELb1ELb0ELb1ELb1EEEEEEEEEvNT_6ParamsE,"aw",@nobits
	.sectionflags	@""
	.align	16
	.zero		1024


//--------------------- .nv.shared._ZN7cutlass13device_kernelIN5flash11enable_sm90INS1_16FlashAttnFwdSm90INS1_25CollectiveMainloopFwdSm90ILi2EN4cute5tupleIJNS5_1CILi1EEES8_S8_EEENS6_IJNS7_ILi128EEENS7_ILi96EEENS7_ILi64EEEEEELi256ENS_6half_tEfNS_4arch4Sm90ELb0ELb0ELb0ELb1ELb0ELb1ELb0ELb1ELb0ELb1ELb1ELb0EEENS1_21CollectiveEpilogueFwdINS6_IJSA_NS7_ILi256EEESB_EEES9_SE_SG_Li256ELb1ELb1ELb1ELb0EEENS1_36VarlenDynamicPersistentTileSchedulerILi128ELi96ELi256ELi128ELb1ELb1ELb1ELb0ELb1ELb1EEEEEEEEEvNT_6ParamsE --------------------------
	.section	.nv.shared._ZN7cutlass13device_kernelIN5flash11enable_sm90INS1_16FlashAttnFwdSm90INS1_25CollectiveMainloopFwdSm90ILi2EN4cute5tupleIJNS5_1CILi1EEES8_S8_EEENS6_IJNS7_ILi128EEENS7_ILi96EEENS7_ILi64EEEEEELi256ENS_6half_tEfNS_4arch4Sm90ELb0ELb0ELb0ELb1ELb0ELb1ELb0ELb1ELb0ELb1ELb1ELb0EEENS1_21CollectiveEpilogueFwdINS6_IJSA_NS7_ILi256EEESB_EEES9_SE_SG_Li256ELb1ELb1ELb1ELb0EEENS1_36VarlenDynamicPersistentTileSchedulerILi128ELi96ELi256ELi128ELb1ELb1ELb1ELb0ELb1ELb1EEEEEEEEEvNT_6ParamsE,"aw",@nobits
	.sectionflags	@""
	.align	16
	.zero		1024


//--------------------- .nv.shared._ZN7cutlass13device_kernelIN5flash11enable_sm90INS1_16FlashAttnFwdSm90INS1_25CollectiveMainloopFwdSm90ILi2EN4cute5tupleIJNS5_1CILi1EEES8_S8_EEENS6_IJNS7_ILi128EEENS7_ILi96EEENS7_ILi64EEEEEELi256ENS_6half_tEfNS_4arch4Sm90ELb0ELb0ELb0ELb1ELb0ELb0ELb1ELb1ELb0ELb1ELb1ELb0EEENS1_21CollectiveEpilogueFwdINS6_IJSA_NS7_ILi256EEESB_EEES9_SE_SG_Li256ELb1ELb1ELb1ELb0EEENS1_36VarlenDynamicPersistentTileSchedulerILi128ELi96ELi256ELi128ELb1ELb1ELb1ELb0ELb1ELb1EEEEEEEEEvNT_6ParamsE --------------------------
	.section	.nv.shared._ZN7cutlass13device_kernelIN5flash11enable_sm90INS1_16FlashAttnFwdSm90INS1_25CollectiveMainloopFwdSm90ILi2EN4cute5tupleIJNS5_1CILi1EEES8_S8_EEENS6_IJNS7_ILi128EEENS7_ILi96EEENS7_ILi64EEEEEELi256ENS_6half_tEfNS_4arch4Sm90ELb0ELb0ELb0ELb1ELb0ELb0ELb1ELb1ELb0ELb1ELb1ELb0EEENS1_21CollectiveEpilogueFwdINS6_IJSA_NS7_ILi256EEESB_EEES9_SE_SG_Li256ELb1ELb1ELb1ELb0EEENS1_36VarlenDynamicPersistentTileSchedulerILi128ELi96ELi256ELi128ELb1ELb1ELb1ELb0ELb1ELb1EEEEEEEEEvNT_6ParamsE,"aw",@nobits
	.sectionflags	@""
	.align	16
	.zero		1024


//--------------------- .nv.shared._ZN7cutlass13device_kernelIN5flash11enable_sm90INS1_16FlashAttnFwdSm90INS1_25CollectiveMainloopFwdSm90ILi2EN4cute5tupleIJNS5_1CILi1EEES8_S8_EEENS6_IJNS7_ILi128EEENS7_ILi96EEENS7_ILi64EEEEEELi256ENS_6half_tEfNS_4arch4Sm90ELb0ELb0ELb0ELb1ELb0ELb1ELb1ELb1ELb0ELb1ELb1ELb0EEENS1_21CollectiveEpilogueFwdINS6_IJSA_NS7_ILi256EEESB_EEES9_SE_SG_Li256ELb1ELb1ELb1ELb0EEENS1_36VarlenDynamicPersistentTileSchedulerILi128ELi96ELi256ELi128ELb1ELb1ELb1ELb0ELb1ELb1EEEEEEEEEvNT_6ParamsE --------------------------
	.section	.nv.shared._ZN7cutlass13device_kernelIN5flash11enable_sm90INS1_16FlashAttnFwdSm90INS1_25CollectiveMainloopFwdSm90ILi2EN4cute5tupleIJNS5_1CILi1EEES8_S8_EEENS6_IJNS7_ILi128EEENS7_ILi96EEENS7_ILi64EEEEEELi256ENS_6half_tEfNS_4arch4Sm90ELb0ELb0ELb0ELb1ELb0ELb1ELb1ELb1ELb0ELb1ELb1ELb0EEENS1_21CollectiveEpilogueFwdINS6_IJSA_NS7_ILi256EEESB_EEES9_SE_SG_Li256ELb1ELb1ELb1ELb0EEENS1_36VarlenDynamicPersistentTileSchedulerILi128ELi96ELi256ELi128ELb1ELb1ELb1ELb0ELb1ELb1EEEEEEEEEvNT_6ParamsE,"aw",@nobits
	.sectionflags	@""
	.align	16
	.zero		1024


//--------------------- .nv.shared._ZN7cutlass13device_kernelIN5flash11enable_sm90INS1_16FlashAttnFwdSm90INS1_25CollectiveMainloopFwdSm90ILi2EN4cute5tupleIJNS5_1CILi1EEES8_S8_EEENS6_IJNS7_ILi128EEENS7_ILi96EEENS7_ILi64EEEEEELi256ENS_6half_tEfNS_4arch4Sm90ELb0ELb1ELb0ELb0ELb0ELb0ELb0ELb1ELb0ELb1ELb1ELb0EEENS1_21CollectiveEpilogueFwdINS6_IJSA_NS7_ILi256EEESB_EEES9_SE_SG_Li256ELb0ELb1ELb1ELb0EEENS1_19SingleTileSchedulerILb0ELb1ELb1ELi128EEEEEEEEEvNT_6ParamsE --------------------------
	.section	.nv.shared._ZN7cutlass13device_kernelIN5flash11enable_sm90INS1_16FlashAttnFwdSm90INS1_25CollectiveMainloopFwdSm90ILi2EN4cute5tupleIJNS5_1CILi1EEES8_S8_EEENS6_IJNS7_ILi128EEENS7_ILi96EEENS7_ILi64EEEEEELi256ENS_6half_tEfNS_4arch4Sm90ELb0ELb1ELb0ELb0ELb0ELb0ELb0ELb1ELb0ELb1ELb1ELb0EEENS1_21CollectiveEpilogueFwdINS6_IJSA_NS7_ILi256EEESB_EEES9_SE_SG_Li256ELb0ELb1ELb1ELb0EEENS1_19SingleTileSchedulerILb0ELb1ELb1ELi128EEEEEEEEEvNT_6ParamsE,"aw",@nobits
	.sectionflags	@""
	.align	16
	.zero		1024


//--------------------- .nv.shared._ZN7cutlass13device_kernelIN5flash11enable_sm90INS1_16FlashAttnFwdSm90INS1_25CollectiveMainloopFwdSm90ILi2EN4cute5tupleIJNS5_1CILi1EEES8_S8_EEENS6_IJNS7_ILi128EEENS7_ILi96EEENS7_ILi64EEEEEELi256ENS_6half_tEfNS_4arch4Sm90ELb0ELb1ELb0ELb0ELb0ELb0ELb1ELb1ELb0ELb1ELb1ELb0EEENS1_21CollectiveEpilogueFwdINS6_IJSA_NS7_ILi256EEESB_EEES9_SE_SG_Li256ELb0ELb1ELb1ELb0EEENS1_19SingleTileSchedulerILb0ELb1ELb1ELi128EEEEEEEEEvNT_6ParamsE --------------------------
	.section	.nv.shared._ZN7cutlass13device_kernelIN5flash11enable_sm90INS1_16FlashAttnFwdSm90INS1_25CollectiveMainloopFwdSm90ILi2EN4cute5tupleIJNS5_1CILi1EEES8_S8_EEENS6_IJNS7_ILi128EEENS7_ILi96EEENS7_ILi64EEEEEELi256ENS_6half_tEfNS_4arch4Sm90ELb0ELb1ELb0ELb0ELb0ELb0ELb1ELb1ELb0ELb1ELb1ELb0EEENS1_21CollectiveEpilogueFwdINS6_IJSA_NS7_ILi256EEESB_EEES9_SE_SG_Li256ELb0ELb1ELb1ELb0EEENS1_19SingleTileSchedulerILb0ELb1ELb1ELi128EEEEEEEEEvNT_6ParamsE,"aw",@nobits
	.sectionflags	@""
	.align	16
	.zero		1024


//--------------------- .nv.shared._ZN7cutlass13device_kernelIN5flash11enable_sm90INS1_16FlashAttnFwdSm90INS1_25CollectiveMainloopFwdSm90ILi2EN4cute5tupleIJNS5_1CILi1EEES8_S8_EEENS6_IJNS7_ILi128EEENS7_ILi96EEENS7_ILi64EEEEEELi256ENS_6half_tEfNS_4arch4Sm90ELb0ELb1ELb0ELb1ELb0ELb0ELb0ELb1ELb0ELb1ELb1ELb0EEENS1_21CollectiveEpilogueFwdINS6_IJSA_NS7_ILi256EEESB_EEES9_SE_SG_Li256ELb1ELb1ELb1ELb0EEENS1_36VarlenDynamicPersistentTileSchedulerILi128ELi96ELi256ELi128ELb1ELb1ELb1ELb1ELb0ELb1EEEEEEEEEvNT_6ParamsE --------------------------
	.section	.nv.shared._ZN7cutlass13device_kernelIN5flash11enable_sm90INS1_16FlashAttnFwdSm90INS1_25CollectiveMainloopFwdSm90ILi2EN4cute5tupleIJNS5_1CILi1EEES8_S8_EEENS6_IJNS7_ILi128EEENS7_ILi96EEENS7_ILi64EEEEEELi256ENS_6half_tEfNS_4arch4Sm90ELb0ELb1ELb0ELb1ELb0ELb0ELb0ELb1ELb0ELb1ELb1ELb0EEENS1_21CollectiveEpilogueFwdINS6_IJSA_NS7_ILi256EEESB_EEES9_SE_SG_Li256ELb1ELb1ELb1ELb0EEENS1_36VarlenDynamicPersistentTileSchedulerILi128ELi96ELi256ELi128ELb1ELb1ELb1ELb1ELb0ELb1EEEEEEEEEvNT_6ParamsE,"aw",@nobits
	.sectionflags	@""
	.align	16
	.zero		1024


//--------------------- .nv.shared._ZN7cutlass13device_kernelIN5flash11enable_sm90INS1_16FlashAttnFwdSm90INS1_25CollectiveMainloopFwdSm90ILi2EN4cute5tupleIJNS5_1CILi1EEES8_S8_EEENS6_IJNS7_ILi128EEENS7_ILi96EEENS7_ILi64EEEEEELi256ENS_6half_tEfNS_4arch4Sm90ELb0ELb1ELb0ELb1ELb0ELb1ELb0ELb1ELb0ELb1ELb1ELb0EEENS1_21CollectiveEpilogueFwdINS6_IJSA_NS7_ILi256EEESB_EEES9_SE_SG_Li256ELb1ELb1ELb1ELb0EEENS1_36VarlenDynamicPersistentTileSchedulerILi128ELi96ELi256ELi128ELb1ELb1ELb1ELb1ELb0ELb1EEEEEEEEEvNT_6ParamsE --------------------------
	.section	.nv.shared._ZN7cutlass13device_kernelIN5flash11enable_sm90INS1_16FlashAttnFwdSm90INS1_25CollectiveMainloopFwdSm90ILi2EN4cute5tupleIJNS5_1CILi1EEES8_S8_EEENS6_IJNS7_ILi128EEENS7_ILi96EEENS7_ILi64EEEEEELi256ENS_6half_tEfNS_4arch4Sm90ELb0ELb1ELb0ELb1ELb0ELb1ELb0ELb1ELb0ELb1ELb1ELb0EEENS1_21CollectiveEpilogueFwdINS6_IJSA_NS7_ILi256EEESB_EEES9_SE_SG_Li256ELb1ELb1ELb1ELb0EEENS1_36VarlenDynamicPersistentTileSchedulerILi128ELi96ELi256ELi128ELb1ELb1ELb1ELb1ELb0ELb1EEEEEEEEEvNT_6ParamsE,"aw",@nobits
	.sectionflags	@""
	.align	16
	.zero		1024


//--------------------- .nv.shared._ZN7cutlass13device_kernelIN5flash11enable_sm90INS1_16FlashAttnFwdSm90INS1_25CollectiveMainloopFwdSm90ILi2EN4cute5tupleIJNS5_1CILi1EEES8_S8_EEENS6_IJNS7_ILi128EEENS7_ILi96EEENS7_ILi64EEEEEELi256ENS_6half_tEfNS_4arch4Sm90ELb0ELb1ELb0ELb1ELb0ELb0ELb1ELb1ELb0ELb1ELb1ELb0EEENS1_21CollectiveEpilogueFwdINS6_IJSA_NS7_ILi256EEESB_EEES9_SE_SG_Li256ELb1ELb1ELb1ELb0EEENS1_36VarlenDynamicPersistentTileSchedulerILi128ELi96ELi256ELi128ELb1ELb1ELb1ELb1ELb0ELb1EEEEEEEEEvNT_6ParamsE --------------------------
	.section	.nv.shared._ZN7cutlass13device_kernelIN5flash11enable_sm90INS1_16FlashAttnFwdSm90INS1_25CollectiveMainloopFwdSm90ILi2EN4cute5tupleIJNS5_1CILi1EEES8_S8_EEENS6_IJNS7_ILi128EEENS7_ILi96EEENS7_ILi64EEEEEELi256ENS_6half_tEfNS_4arch4Sm90ELb0ELb1ELb0ELb1ELb0ELb0ELb1ELb1ELb0ELb1ELb1ELb0EEENS1_21CollectiveEpilogueFwdINS6_IJSA_NS7_ILi256EEESB_EEES9_SE_SG_Li256ELb1ELb1ELb1ELb0EEENS1_36VarlenDynamicPersistentTileSchedulerILi128ELi96ELi256ELi128ELb1ELb1ELb1ELb1ELb0ELb1EEEEEEEEEvNT_6ParamsE,"aw",@nobits
	.sectionflags	@""
	.align	16
	.zero		1024


//--------------------- .nv.shared._ZN7cutlass13device_kernelIN5flash11enable_sm90INS1_16FlashAttnFwdSm90INS1_25CollectiveMainloopFwdSm90ILi2EN4cute5tupleIJNS5_1CILi1EEES8_S8_EEENS6_IJNS7_ILi128EEENS7_ILi96EEENS7_ILi64EEEEEELi256ENS_6half_tEfNS_4arch4Sm90ELb0ELb1ELb0ELb1ELb0ELb1ELb1ELb1ELb0ELb1ELb1ELb0EEENS1_21CollectiveEpilogueFwdINS6_IJSA_NS7_ILi256EEESB_EEES9_SE_SG_Li256ELb1ELb1ELb1ELb0EEENS1_36VarlenDynamicPersistentTileSchedulerILi128ELi96ELi256ELi128ELb1ELb1ELb1ELb1ELb0ELb1EEEEEEEEEvNT_6ParamsE --------------------------
	.section	.nv.shared._ZN7cutlass13device_kernelIN5flash11enable_sm90INS1_16FlashAttnFwdSm90INS1_25CollectiveMainloopFwdSm90ILi2EN4cute5tupleIJNS5_1CILi1EEES8_S8_EEENS6_IJNS7_ILi128EEENS7_ILi96EEENS7_ILi64EEEEEELi256ENS_6half_tEfNS_4arch4Sm90ELb0ELb1ELb0ELb1ELb0ELb1ELb1ELb1ELb0ELb1ELb1ELb0EEENS1_21CollectiveEpilogueFwdINS6_IJSA_NS7_ILi256EEESB_EEES9_SE_SG_Li256ELb1ELb1ELb1ELb0EEENS1_36VarlenDynamicPersistentTileSchedulerILi128ELi96ELi256ELi128ELb1ELb1ELb1ELb1ELb0ELb1EEEEEEEEEvNT_6ParamsE,"aw",@nobits
	.sectionflags	@""
	.align	16
	.zero		1024


//--------------------- .nv.shared._ZN7cutlass13device_kernelIN5flash11enable_sm90INS1_16FlashAttnFwdSm90INS1_25CollectiveMainloopFwdSm90ILi2EN4cute5tupleIJNS5_1CILi1EEES8_S8_EEENS6_IJNS7_ILi128EEENS7_ILi96EEENS7_ILi64EEEEEELi256ENS_6half_tEfNS_4arch4Sm90ELb1ELb0ELb0ELb0ELb0ELb0ELb0ELb1ELb0ELb1ELb1ELb0EEENS1_21CollectiveEpilogueFwdINS6_IJSA_NS7_ILi256EEESB_EEES9_SE_SG_Li256ELb0ELb1ELb1ELb0EEENS1_19SingleTileSchedulerILb0ELb1ELb1ELi128EEEEEEEEEvNT_6ParamsE --------------------------
	.section	.nv.shared._ZN7cutlass13device_kernelIN5flash11enable_sm90INS1_16FlashAttnFwdSm90INS1_25CollectiveMainloopFwdSm90ILi2EN4cute5tupleIJNS5_1CILi1EEES8_S8_EEENS6_IJNS7_ILi128EEENS7_ILi96EEENS7_ILi64EEEEEELi256ENS_6half_tEfNS_4arch4Sm90ELb1ELb0ELb0ELb0ELb0ELb0ELb0ELb1ELb0ELb1ELb1ELb0EEENS1_21CollectiveEpilogueFwdINS6_IJSA_NS7_ILi256EEESB_EEES9_SE_SG_Li256ELb0ELb1ELb1ELb0EEENS1_19SingleTileSchedulerILb0ELb1ELb1ELi128EEEEEEEEEvNT_6ParamsE,"aw",@nobits
	.sectionflags	@""
	.align	16
	.zero		1024


//--------------------- .nv.shared._ZN7cutlass13device_kernelIN5flash11enable_sm90INS1_16FlashAttnFwdSm90INS1_25CollectiveMainloopFwdSm90ILi2EN4cute5tupleIJNS5_1CILi1EEES8_S8_EEENS6_IJNS7_ILi128EEENS7_ILi96EEENS7_ILi64EEEEEELi256ENS_6half_tEfNS_4arch4Sm90ELb1ELb0ELb0ELb0ELb0ELb0ELb1ELb1ELb0ELb1ELb1ELb0EEENS1_21CollectiveEpilogueFwdINS6_IJSA_NS7_ILi256EEESB_EEES9_SE_SG_Li256ELb0ELb1ELb1ELb0EEENS1_19SingleTileSchedulerILb0ELb1ELb1ELi128EEEEEEEEEvNT_6ParamsE --------------------------
	.section	.nv.shared._ZN7cutlass13device_kernelIN5flash11enable_sm90INS1_16FlashAttnFwdSm90INS1_25CollectiveMainloopFwdSm90ILi2EN4cute5tupleIJNS5_1CILi1EEES8_S8_EEENS6_IJNS7_ILi128EEENS7_ILi96EEENS7_ILi64EEEEEELi256ENS_6half_tEfNS_4arch4Sm90ELb1ELb0ELb0ELb0ELb0ELb0ELb1ELb1ELb0ELb1ELb1ELb0EEENS1_21CollectiveEpilogueFwdINS6_IJSA_NS7_ILi256EEESB_EEES9_SE_SG_Li256ELb0ELb1ELb1ELb0EEENS1_19SingleTileSchedulerILb0ELb1ELb1ELi128EEEEEEEEEvNT_6ParamsE,"aw",@nobits
	.sectionflags	@""
	.align	16
	.zero		1024


//--------------------- .nv.shared._ZN7cutlass13device_kernelIN5flash11enable_sm90INS1_16FlashAttnFwdSm90INS1_25CollectiveMainloopFwdSm90ILi2EN4cute5tupleIJNS5_1CILi1EEES8_S8_EEENS6_IJNS7_ILi128EEENS7_ILi96EEENS7_ILi64EEEEEELi256ENS_6half_tEfNS_4arch4Sm90ELb1ELb0ELb0ELb1ELb0ELb0ELb0ELb1ELb0ELb1ELb1ELb0EEENS1_21CollectiveEpilogueFwdINS6_IJSA_NS7_ILi256EEESB_EEES9_SE_SG_Li256ELb1ELb1ELb1ELb0EEENS1_36VarlenDynamicPersistentTileSchedulerILi128ELi96ELi256ELi128ELb1ELb1ELb1ELb1ELb1ELb1EEEEEEEEEvNT_6ParamsE --------------------------
	.section	.nv.shared._ZN7cutlass13device_kernelIN5flash11enable_sm90INS1_16FlashAttnFwdSm90INS1_25CollectiveMainloopFwdSm90ILi2EN4cute5tupleIJNS5_1CILi1EEES8_S8_EEENS6_IJNS7_ILi128EEENS7_ILi96EEENS7_ILi64EEEEEELi256ENS_6half_tEfNS_4arch4Sm90ELb1ELb0ELb0ELb1ELb0ELb0ELb0ELb1ELb0ELb1ELb1ELb0EEENS1_21CollectiveEpilogueFwdINS6_IJSA_NS7_ILi256EEESB_EEES9_SE_SG_Li256ELb1ELb1ELb1ELb0EEENS1_36VarlenDynamicPersistentTileSchedulerILi128ELi96ELi256ELi128ELb1ELb1ELb1ELb1ELb1ELb1EEEEEEEEEvNT_6ParamsE,"aw",@nobits
	.sectionflags	@""
	.align	16
	.zero		1024


//--------------------- .nv.shared._ZN7cutlass13device_kernelIN5flash11enable_sm90INS1_16FlashAttnFwdSm90INS1_25CollectiveMainloopFwdSm90ILi2EN4cute5tupleIJNS5_1CILi1EEES8_S8_EEENS6_IJNS7_ILi128EEENS7_ILi96EEENS7_ILi64EEEEEELi256ENS_6half_tEfNS_4arch4Sm90ELb1ELb0ELb0ELb1ELb0ELb1ELb0ELb1ELb0ELb1ELb1ELb0EEENS1_21CollectiveEpilogueFwdINS6_IJSA_NS7_ILi256EEESB_EEES9_SE_SG_Li256ELb1ELb1ELb1ELb0EEENS1_36VarlenDynamicPersistentTileSchedulerILi128ELi96ELi256ELi128ELb1ELb1ELb1ELb1ELb1ELb1EEEEEEEEEvNT_6ParamsE --------------------------
	.section	.nv.shared._ZN7cutlass13device_kernelIN5flash11enable_sm90INS1_16FlashAttnFwdSm90INS1_25CollectiveMainloopFwdSm90ILi2EN4cute5tupleIJNS5_1CILi1EEES8_S8_EEENS6_IJNS7_ILi128EEENS7_ILi96EEENS7_ILi64EEEEEELi256ENS_6half_tEfNS_4arch4Sm90ELb1ELb0ELb0ELb1ELb0ELb1ELb0ELb1ELb0ELb1ELb1ELb0EEENS1_21CollectiveEpilogueFwdINS6_IJSA_NS7_ILi256EEESB_EEES9_SE_SG_Li256ELb1ELb1ELb1ELb0EEENS1_36VarlenDynamicPersistentTileSchedulerILi128ELi96ELi256ELi128ELb1ELb1ELb1ELb1ELb1ELb1EEEEEEEEEvNT_6ParamsE,"aw",@nobits
	.sectionflags	@""
	.align	16
	.zero		1024


//--------------------- .nv.shared._ZN7cutlass13device_kernelIN5flash11enable_sm90INS1_16FlashAttnFwdSm90INS1_25CollectiveMainloopFwdSm90ILi2EN4cute5tupleIJNS5_1CILi1EEES8_S8_EEENS6_IJNS7_ILi128EEENS7_ILi96EEENS7_ILi64EEEEEELi256ENS_6half_tEfNS_4arch4Sm90ELb1ELb0ELb0ELb1ELb0ELb0ELb1ELb1ELb0ELb1ELb1ELb0EEENS1_21CollectiveEpilogueFwdINS6_IJSA_NS7_ILi256EEESB_EEES9_SE_SG_Li256ELb1ELb1ELb1ELb0EEENS1_36VarlenDynamicPersistentTileSchedulerILi128ELi96ELi256ELi128ELb1ELb1ELb1ELb1ELb1ELb1EEEEEEEEEvNT_6ParamsE --------------------------
	.section	.nv.shared._ZN7cutlass13device_kernelIN5flash11enable_sm90INS1_16FlashAttnFwdSm90INS1_25CollectiveMainloopFwdSm90ILi2EN4cute5tupleIJNS5_1CILi1EEES8_S8_EEENS6_IJNS7_ILi128EEENS7_ILi96EEENS7_ILi64EEEEEELi256ENS_6half_tEfNS_4arch4Sm90ELb1ELb0ELb0ELb1ELb0ELb0ELb1ELb1ELb0ELb1ELb1ELb0EEENS1_21CollectiveEpilogueFwdINS6_IJSA_NS7_ILi256EEESB_EEES9_SE_SG_Li256ELb1ELb1ELb1ELb0EEENS1_36VarlenDynamicPersistentTileSchedulerILi128ELi96ELi256ELi128ELb1ELb1ELb1ELb1ELb1ELb1EEEEEEEEEvNT_6ParamsE,"aw",@nobits
	.sectionflags	@""
	.align	16
	.zero		1024


//--------------------- .nv.shared._ZN7cutlass13device_kernelIN5flash11enable_sm90INS1_16FlashAttnFwdSm90INS1_25CollectiveMainloopFwdSm90ILi2EN4cute5tupleIJNS5_1CILi1EEES8_S8_EEENS6_IJNS7_ILi128EEENS7_ILi96EEENS7_ILi64EEEEEELi256ENS_6half_tEfNS_4arch4Sm90ELb1ELb0ELb0ELb1ELb0ELb1ELb1ELb1ELb0ELb1ELb1ELb0EEENS1_21CollectiveEpilogueFwdINS6_IJSA_NS7_ILi256EEESB_EEES9_SE_SG_Li256ELb1ELb1ELb1ELb0EEENS1_36VarlenDynamicPersistentTileSchedulerILi128ELi96ELi256ELi128ELb1ELb1ELb1ELb1ELb1ELb1EEEEEEEEEvNT_6ParamsE --------------------------
	.section	.nv.shared._ZN7cutlass13device_kernelIN5flash11enable_sm90INS1_16FlashAttnFwdSm90INS1_25CollectiveMainloopFwdSm90ILi2EN4cute5tupleIJNS5_1CILi1EEES8_S8_EEENS6_IJNS7_ILi128EEENS7_ILi96EEENS7_ILi64EEEEEELi256ENS_6half_tEfNS_4arch4Sm90ELb1ELb0ELb0ELb1ELb0ELb1ELb1ELb1ELb0ELb1ELb1ELb0EEENS1_21CollectiveEpilogueFwdINS6_IJSA_NS7_ILi256EEESB_EEES9_SE_SG_Li256ELb1ELb1ELb1ELb0EEENS1_36VarlenDynamicPersistentTileSchedulerILi128ELi96ELi256ELi128ELb1ELb1ELb1ELb1ELb1ELb1EEEEEEEEEvNT_6ParamsE,"aw",@nobits
	.sectionflags	@""
	.align	16
	.zero		1024


//--------------------- .nv.constant0._ZN7cutlass13device_kernelIN5flash11enable_sm90INS1_16FlashAttnFwdSm90INS1_25CollectiveMainloopFwdSm90ILi2EN4cute5tupleIJNS5_1CILi1EEES8_S8_EEENS6_IJNS7_ILi128EEESA_NS7_ILi192EEEEEELi128ENS_6half_tEfNS_4arch4Sm90ELb0ELb0ELb0ELb0ELb0ELb0ELb0ELb1ELb1ELb1ELb1ELb0EEENS1_21CollectiveEpilogueFwdINS6_IJSA_SA_SA_EEES9_SD_SF_Li256ELb0ELb1ELb1ELb0EEENS1_19SingleTileSchedulerILb0ELb1ELb1ELi128EEEEEEEEEvNT_6ParamsE --------------------------
	.section	.nv.constant0._ZN7cutlass13device_kernelIN5flash11enable_sm90INS1_16FlashAttnFwdSm90INS1_25CollectiveMainloopFwdSm90ILi2EN4cute5tupleIJNS5_1CILi1EEES8_S8_EEENS6_IJNS7_ILi128EEESA_NS7_ILi192EEEEEELi128ENS_6half_tEfNS_4arch4Sm90ELb0ELb0ELb0ELb0ELb0ELb0ELb0ELb1ELb1ELb1ELb1ELb0EEENS1_21CollectiveEpilogueFwdINS6_IJSA_SA_SA_EEES9_SD_SF_Li256ELb0ELb1ELb1ELb0EEENS1_19SingleTileSchedulerILb0ELb1ELb1ELi128EEEEEEEEEvNT_6ParamsE,"a",@progbits
	.sectionflags	@""
	.align	4
.nv.constant0._ZN7cutlass13device_kernelIN5flash11enable_sm90INS1_16FlashAttnFwdSm90INS1_25CollectiveMainloopFwdSm90ILi2EN4cute5tupleIJNS5_1CILi1EEES8_S8_EEENS6_IJNS7_ILi128EEESA_NS7_ILi192EEEEEELi128ENS_6half_tEfNS_4arch4Sm90ELb0ELb0ELb0ELb0ELb0ELb0ELb0ELb1ELb1ELb1ELb1ELb0EEENS1_21CollectiveEpilogueFwdINS6_IJSA_SA_SA_EEES9_SD_SF_Li256ELb0ELb1ELb1ELb0EEENS1_19SingleTileSchedulerILb0ELb1ELb1ELi128EEEEEEEEEvNT_6ParamsE:
	.zero		3200


//--------------------- .nv.constant0._ZN7cutlass13device_kernelIN5flash11enable_sm90INS1_16FlashAttnFwdSm90INS1_25CollectiveMainloopFwdSm90ILi2EN4cute5tupleIJNS5_1CILi1EEES8_S8_EEENS6_IJNS7_ILi128EEESA_NS7_ILi192EEEEEELi128ENS_6half_tEfNS_4arch4Sm90ELb0ELb0ELb0ELb1ELb0ELb0ELb0ELb1ELb1ELb1ELb1ELb0EEENS1_21CollectiveEpilogueFwdINS6_IJSA_SA_SA_EEES9_SD_SF_Li256ELb1ELb1ELb1ELb0EEENS1_36VarlenDynamicPersistentTileSchedulerILi128ELi128ELi256ELi128ELb1ELb1ELb1ELb0ELb1ELb1EEEEEEEEEvNT_6ParamsE --------------------------
	.section	.nv.constant0._ZN7cutlass13device_kernelIN5flash11enable_sm90INS1_16FlashAttnFwdSm90INS1_25CollectiveMainloopFwdSm90ILi2EN4cute5tupleIJNS5_1CILi1EEES8_S8_EEENS6_IJNS7_ILi128EEESA_NS7_ILi192EEEEEELi128ENS_6half_tEfNS_4arch4Sm90ELb0ELb0ELb0ELb1ELb0ELb0ELb0ELb1ELb1ELb1ELb1ELb0EEENS1_21CollectiveEpilogueFwdINS6_IJSA_SA_SA_EEES9_SD_SF_Li256ELb1ELb1ELb1ELb0EEENS1_36VarlenDynamicPersistentTileSchedulerILi128ELi128ELi256ELi128ELb1ELb1ELb1ELb0ELb1ELb1EEEEEEEEEvNT_6ParamsE,"a",@progbits
	.sectionflags	@""
	.align	4
.nv.constant0._ZN7cutlass13device_kernelIN5flash11enable_sm90INS1_16FlashAttnFwdSm90INS1_25CollectiveMainloopFwdSm90ILi2EN4cute5tupleIJNS5_1CILi1EEES8_S8_EEENS6_IJNS7_ILi128EEESA_NS7_ILi192EEEEEELi128ENS_6half_tEfNS_4arch4Sm90ELb0ELb0ELb0ELb1ELb0ELb0ELb0ELb1ELb1ELb1ELb1ELb0EEENS1_21CollectiveEpilogueFwdINS6_IJSA_SA_SA_EEES9_SD_SF_Li256ELb1ELb1ELb1ELb0EEENS1_36VarlenDynamicPersistentTileSchedulerILi128ELi128ELi256ELi128ELb1ELb1ELb1ELb0ELb1ELb1EEEEEEEEEvNT_6ParamsE:
	.zero		3328


//--------------------- .nv.constant0._ZN7cutlass13device_kernelIN5flash11enable_sm90INS1_16FlashAttnFwdSm90INS1_25CollectiveMainloopFwdSm90ILi2EN4cute5tupleIJNS5_1CILi1EEES8_S8_EEENS6_IJNS7_ILi128EEESA_NS7_ILi192EEEEEELi128ENS_6half_tEfNS_4arch4Sm90ELb0ELb0ELb0ELb1ELb0ELb1ELb0ELb1ELb1ELb1ELb1ELb0EEENS1_21CollectiveEpilogueFwdINS6_IJSA_SA_SA_EEES9_SD_SF_Li256ELb1ELb1ELb1ELb0EEENS1_36VarlenDynamicPersistentTileSchedulerILi128ELi128ELi256ELi128ELb1ELb1ELb1ELb0ELb1ELb1EEEEEEEEEvNT_6ParamsE --------------------------
	.section	.nv.constant0._ZN7cutlass13device_kernelIN5flash11enable_sm90INS1_16FlashAttnFwdSm90INS1_25CollectiveMainloopFwdSm90ILi2EN4cute5tupleIJNS5_1CILi1EEES8_S8_EEENS6_IJNS7_ILi128EEESA_NS7_ILi192EEEEEELi128ENS_6half_tEfNS_4arch4Sm90ELb0ELb0ELb0ELb1ELb0ELb1ELb0ELb1ELb1ELb1ELb1ELb0EEENS1_21CollectiveEpilogueFwdINS6_IJSA_SA_SA_EEES9_SD_SF_Li256ELb1ELb1ELb1ELb0EEENS1_36VarlenDynamicPersistentTileSchedulerILi128ELi128ELi256ELi128ELb1ELb1ELb1ELb0ELb1ELb1EEEEEEEEEvNT_6ParamsE,"a",@progbits
	.sectionflags	@""
	.align	4
.nv.constant0._ZN7cutlass13device_kernelIN5flash11enable_sm90INS1_16FlashAttnFwdSm90INS1_25CollectiveMainloopFwdSm90ILi2EN4cute5tupleIJNS5_1CILi1EEES8_S8_EEENS6_IJNS7_ILi128EEESA_NS7_ILi192EEEEEELi128ENS_6half_tEfNS_4arch4Sm90ELb0ELb0ELb0ELb1ELb0ELb1ELb0ELb1ELb1ELb1ELb1ELb0EEENS1_21CollectiveEpilogueFwdINS6_IJSA_SA_SA_EEES9_SD_SF_Li256ELb1ELb1ELb1ELb0EEENS1_36VarlenDynamicPersistentTileSchedulerILi128ELi128ELi256ELi128ELb1ELb1ELb1ELb0ELb1ELb1EEEEEEEEEvNT_6ParamsE:
	.zero		3328


//--------------------- .nv.constant0._ZN7cutlass13device_kernelIN5flash11enable_sm90INS1_16FlashAttnFwdSm90INS1_25CollectiveMainloopFwdSm90ILi2EN4cute5tupleIJNS5_1CILi1EEES8_S8_EEENS6_IJNS7_ILi128EEENS7_ILi96EEENS7_ILi192EEEEEELi128ENS_6half_tEfNS_4arch4Sm90ELb0ELb1ELb0ELb0ELb0ELb0ELb0ELb1ELb1ELb1ELb1ELb0EEENS1_21CollectiveEpilogueFwdINS6_IJSA_SA_SB_EEES9_SE_SG_Li256ELb0ELb1ELb1ELb0EEENS1_19SingleTileSchedulerILb0ELb1ELb1ELi128EEEEEEEEEvNT_6ParamsE --------------------------
	.section	.nv.constant0._ZN7cutlass13device_kernelIN5flash11enable_sm90INS1_16FlashAttnFwdSm90INS1_25CollectiveMainloopFwdSm90ILi2EN4cute5tupleIJNS5_1CILi1EEES8_S8_EEENS6_IJNS7_ILi128EEENS7_ILi96EEENS7_ILi192EEEEEELi128ENS_6half_tEfNS_4arch4Sm90ELb0ELb1ELb0ELb0ELb0ELb0ELb0ELb1ELb1ELb1ELb1ELb0EEENS1_21CollectiveEpilogueFwdINS6_IJSA_SA_SB_EEES9_SE_SG_Li256ELb0ELb1ELb1ELb0EEENS1_19SingleTileSchedulerILb0ELb1ELb1ELi128EEEEEEEEEvNT_6ParamsE,"a",@progbits
	.sectionflags	@""
	.align	4
.nv.constant0._ZN7cutlass13device_kernelIN5flash11enable_sm90INS1_16FlashAttnFwdSm90INS1_25CollectiveMainloopFwdSm90ILi2EN4cute5tupleIJNS5_1CILi1EEES8_S8_EEENS6_IJNS7_ILi128EEENS7_ILi96EEENS7_ILi192EEEEEELi128ENS_6half_tEfNS_4arch4Sm90ELb0ELb1ELb0ELb0ELb0ELb0ELb0ELb1ELb1ELb1ELb1ELb0EEENS1_21CollectiveEpilogueFwdINS6_IJSA_SA_SB_EEES9_SE_SG_Li256ELb0ELb1ELb1ELb0EEENS1_19SingleTileSchedulerILb0ELb1ELb1ELi128EEEEEEEEEvNT_6ParamsE:
	.zero		3200


//--------------------- .nv.constant0._ZN7cutlass13device_kernelIN5flash11enable_sm90INS1_16FlashAttnFwdSm90INS1_25CollectiveMainloopFwdSm90ILi2EN4cute5tupleIJNS5_1CILi1EEES8_S8_EEENS6_IJNS7_ILi128EEENS7_ILi96EEENS7_ILi192EEEEEELi128ENS_6half_tEfNS_4arch4Sm90ELb0ELb1ELb0ELb1ELb0ELb0ELb0ELb1ELb1ELb1ELb1ELb0EEENS1_21CollectiveEpilogueFwdINS6_IJSA_SA_SB_EEES9_SE_SG_Li256ELb1ELb1ELb1ELb0EEENS1_36VarlenDynamicPersistentTileSchedulerILi128ELi96ELi256ELi128ELb1ELb1ELb1ELb1ELb0ELb1EEEEEEEEEvNT_6ParamsE --------------------------
	.section	.nv.constant0._ZN7cutlass13device_kernelIN5flash11enable_sm90INS1_16FlashAttnFwdSm90INS1_25CollectiveMainloopFwdSm90ILi2EN4cute5tupleIJNS5_1CILi1EEES8_S8_EEENS6_IJNS7_ILi128EEENS7_ILi96EEENS7_ILi192EEEEEELi128ENS_6half_tEfNS_4arch4Sm90ELb0ELb1ELb0ELb1ELb0ELb0ELb0ELb1ELb1ELb1ELb1ELb0EEENS1_21CollectiveEpilogueFwdINS6_IJSA_SA_SB_EEES9_SE_SG_Li256ELb1ELb1ELb1ELb0EEENS1_36VarlenDynamicPersistentTileSchedulerILi128ELi96ELi256ELi128ELb1ELb1ELb1ELb1ELb0ELb1EEEEEEEEEvNT_6ParamsE,"a",@progbits
	.sectionflags	@""
	.align	4
.nv.constant0._ZN7cutlass13device_kernelIN5flash11enable_sm90INS1_16FlashAttnFwdSm90INS1_25CollectiveMainloopFwdSm90ILi2EN4cute5tupleIJNS5_1CILi1EEES8_S8_EEENS6_IJNS7_ILi128EEENS7_ILi96EEENS7_ILi192EEEEEELi128ENS_6half_tEfNS_4arch4Sm90ELb0ELb1ELb0ELb1ELb0ELb0ELb0ELb1ELb1ELb1ELb1ELb0EEENS1_21CollectiveEpilogueFwdINS6_IJSA_SA_SB_EEES9_SE_SG_Li256ELb1ELb1ELb1ELb0EEENS1_36VarlenDynamicPersistentTileSchedulerILi128ELi96ELi256ELi128ELb1ELb1ELb1ELb1ELb0ELb1EEEEEEEEEvNT_6ParamsE:
	.zero		3328


//--------------------- .nv.constant0._ZN7cutlass13device_kernelIN5flash11enable_sm90INS1_16FlashAttnFwdSm90INS1_25CollectiveMainloopFwdSm90ILi2EN4cute5tupleIJNS5_1CILi1EEES8_S8_EEENS6_IJNS7_ILi128EEENS7_ILi96EEENS7_ILi192EEEEEELi128ENS_6half_tEfNS_4arch4Sm90ELb0ELb1ELb0ELb1ELb0ELb1ELb0ELb1ELb1ELb1ELb1ELb0EEENS1_21CollectiveEpilogueFwdINS6_IJSA_SA_SB_EEES9_SE_SG_Li256ELb1ELb1ELb1ELb0EEENS1_36VarlenDynamicPersistentTileSchedulerILi128ELi96ELi256ELi128ELb1ELb1ELb1ELb1ELb0ELb1EEEEEEEEEvNT_6ParamsE --------------------------
	.section	.nv.constant0._ZN7cutlass13device_kernelIN5flash11enable_sm90INS1_16FlashAttnFwdSm90INS1_25CollectiveMainloopFwdSm90ILi2EN4cute5tupleIJNS5_1CILi1EEES8_S8_EEENS6_IJNS7_ILi128EEENS7_ILi96EEENS7_ILi192EEEEEELi128ENS_6half_tEfNS_4arch4Sm90ELb0ELb1ELb0ELb1ELb0ELb1ELb0ELb1ELb1ELb1ELb1ELb0EEENS1_21CollectiveEpilogueFwdINS6_IJSA_SA_SB_EEES9_SE_SG_Li256ELb1ELb1ELb1ELb0EEENS1_36VarlenDynamicPersistentTileSchedulerILi128ELi96ELi256ELi128ELb1ELb1ELb1ELb1ELb0ELb1EEEEEEEEEvNT_6ParamsE,"a",@progbits
	.sectionflags	@""
	.align	4
.nv.constant0._ZN7cutlass13device_kernelIN5flash11enable_sm90INS1_16FlashAttnFwdSm90INS1_25CollectiveMainloopFwdSm90ILi2EN4cute5tupleIJNS5_1CILi1EEES8_S8_EEENS6_IJNS7_ILi128EEENS7_ILi96EEENS7_ILi192EEEEEELi128ENS_6half_tEfNS_4arch4Sm90ELb0ELb1ELb0ELb1ELb0ELb1ELb0ELb1ELb1ELb1ELb1ELb0EEENS1_21CollectiveEpilogueFwdINS6_IJSA_SA_SB_EEES9_SE_SG_Li256ELb1ELb1ELb1ELb0EEENS1_36VarlenDynamicPersistentTileSchedulerILi128ELi96ELi256ELi128ELb1ELb1ELb1ELb1ELb0ELb1EEEEEEEEEvNT_6ParamsE:
	.zero		3328


//--------------------- .nv.constant0._ZN7cutlass13device_kernelIN5flash11enable_sm90INS1_16FlashAttnFwdSm90INS1_25CollectiveMainloopFwdSm90ILi2EN4cute5tupleIJNS5_1CILi1EEES8_S8_EEENS6_IJNS7_ILi128EEESA_NS7_ILi192EEEEEELi128ENS_6half_tEfNS_4arch4Sm90ELb1ELb0ELb0ELb0ELb0ELb0ELb0ELb1ELb1ELb1ELb1ELb0EEENS1_21CollectiveEpilogueFwdINS6_IJSA_SA_SA_EEES9_SD_SF_Li256ELb0ELb1ELb1ELb0EEENS1_19SingleTileSchedulerILb0ELb1ELb1ELi128EEEEEEEEEvNT_6ParamsE --------------------------
	.section	.nv.constant0._ZN7cutlass13device_kernelIN5flash11enable_sm90INS1_16FlashAttnFwdSm90INS1_25CollectiveMainloopFwdSm90ILi2EN4cute5tupleIJNS5_1CILi1EEES8_S8_EEENS6_IJNS7_ILi128EEESA_NS7_ILi192EEEEEELi128ENS_6half_tEfNS_4arch4Sm90ELb1ELb0ELb0ELb0ELb0ELb0ELb0ELb1ELb1ELb1ELb1ELb0EEENS1_21CollectiveEpilogueFwdINS6_IJSA_SA_SA_EEES9_SD_SF_Li256ELb0ELb1ELb1ELb0EEENS1_19SingleTileSchedulerILb0ELb1ELb1ELi128EEEEEEEEEvNT_6ParamsE,"a",@progbits
	.sectionflags	@""
	.align	4
.nv.constant0._ZN7cutlass13device_kernelIN5flash11enable_sm90INS1_16FlashAttnFwdSm90INS1_25CollectiveMainloopFwdSm90ILi2EN4cute5tupleIJNS5_1CILi1EEES8_S8_EEENS6_IJNS7_ILi128EEESA_NS7_ILi192EEEEEELi128ENS_6half_tEfNS_4arch4Sm90ELb1ELb0ELb0ELb0ELb0ELb0ELb0ELb1ELb1ELb1ELb1ELb0EEENS1_21CollectiveEpilogueFwdINS6_IJSA_SA_SA_EEES9_SD_SF_Li256ELb0ELb1ELb1ELb0EEENS1_19SingleTileSchedulerILb0ELb1ELb1ELi128EEEEEEEEEvNT_6ParamsE:
	.zero		3200


//--------------------- .nv.constant0._ZN7cutlass13device_kernelIN5flash11enable_sm90INS1_16FlashAttnFwdSm90INS1_25CollectiveMainloopFwdSm90ILi2EN4cute5tupleIJNS5_1CILi1EEES8_S8_EEENS6_IJNS7_ILi128EEESA_NS7_ILi192EEEEEELi128ENS_6half_tEfNS_4arch4Sm90ELb1ELb0ELb0ELb1ELb0ELb0ELb0ELb1ELb1ELb1ELb1ELb0EEENS1_21CollectiveEpilogueFwdINS6_IJSA_SA_SA_EEES9_SD_SF_Li256ELb1ELb1ELb1ELb0EEENS1_36VarlenDynamicPersistentTileSchedulerILi128ELi128ELi256ELi128ELb1ELb1ELb1ELb1ELb1ELb1EEEEEEEEEvNT_6ParamsE --------------------------
	.section	.nv.constant0._ZN7cutlass13device_kernelIN5flash11enable_sm90INS1_16FlashAttnFwdSm90INS1_25CollectiveMainloopFwdSm90ILi2EN4cute5tupleIJNS5_1CILi1EEES8_S8_EEENS6_IJNS7_ILi128EEESA_NS7_ILi192EEEEEELi128ENS_6half_tEfNS_4arch4Sm90ELb1ELb0ELb0ELb1ELb0ELb0ELb0ELb1ELb1ELb1ELb1ELb0EEENS1_21CollectiveEpilogueFwdINS6_IJSA_SA_SA_EEES9_SD_SF_Li256ELb1ELb1ELb1ELb0EEENS1_36VarlenDynamicPersistentTileSchedulerILi128ELi128ELi256ELi128ELb1ELb1ELb1ELb1ELb1ELb1EEEEEEEEEvNT_6ParamsE,"a",@progbits
	.sectionflags	@""
	.align	4
.nv.constant0._ZN7cutlass13device_kernelIN5flash11enable_sm90INS1_16FlashAttnFwdSm90INS1_25CollectiveMainloopFwdSm90ILi2EN4cute5tupleIJNS5_1CILi1EEES8_S8_EEENS6_IJNS7_ILi128EEESA_NS7_ILi192EEEEEELi128ENS_6half_tEfNS_4arch4Sm90ELb1ELb0ELb0ELb1ELb0ELb0ELb0ELb1ELb1ELb1ELb1ELb0EEENS1_21CollectiveEpilogueFwdINS6_IJSA_SA_SA_EEES9_SD_SF_Li256ELb1ELb1ELb1ELb0EEENS1_36VarlenDynamicPersistentTileSchedulerILi128ELi128ELi256ELi128ELb1ELb1ELb1ELb1ELb1ELb1EEEEEEEEEvNT_6ParamsE:
	.zero		3328


//--------------------- .nv.constant0._ZN7cutlass13device_kernelIN5flash11enable_sm90INS1_16FlashAttnFwdSm90INS1_25CollectiveMainloopFwdSm90ILi2EN4cute5tupleIJNS5_1CILi1EEES8_S8_EEENS6_IJNS7_ILi128EEESA_NS7_ILi192EEEEEELi128ENS_6half_tEfNS_4arch4Sm90ELb1ELb0ELb0ELb1ELb0ELb1ELb0ELb1ELb1ELb1ELb1ELb0EEENS1_21CollectiveEpilogueFwdINS6_IJSA_SA_SA_EEES9_SD_SF_Li256ELb1ELb1ELb1ELb0EEENS1_36VarlenDynamicPersistentTileSchedulerILi128ELi128ELi256ELi128ELb1ELb1ELb1ELb1ELb1ELb1EEEEEEEEEvNT_6ParamsE --------------------------
	.section	.nv.constant0._ZN7cutlass13device_kernelIN5flash11enable_sm90INS1_16FlashAttnFwdSm90INS1_25CollectiveMainloopFwdSm90ILi2EN4cute5tupleIJNS5_1CILi1EEES8_S8_EEENS6_IJNS7_ILi128EEESA_NS7_ILi192EEEEEELi128ENS_6half_tEfNS_4arch4Sm90ELb1ELb0ELb0ELb1ELb0ELb1ELb0ELb1ELb1ELb1ELb1ELb0EEENS1_21CollectiveEpilogueFwdINS6_IJSA_SA_SA_EEES9_SD_SF_Li256ELb1ELb1ELb1ELb0EEENS1_36VarlenDynamicPersistentTileSchedulerILi128ELi128ELi256ELi128ELb1ELb1ELb1ELb1ELb1ELb1EEEEEEEEEvNT_6ParamsE,"a",@progbits
	.sectionflags	@""
	.align	4
.nv.constant0._ZN7cutlass13device_kernelIN5flash11enable_sm90INS1_16FlashAttnFwdSm90INS1_25CollectiveMainloopFwdSm90ILi2EN4cute5tupleIJNS5_1CILi1EEES8_S8_EEENS6_IJNS7_ILi128EEESA_NS7_ILi192EEEEEELi128ENS_6half_tEfNS_4arch4Sm90ELb1ELb0ELb0ELb1ELb0ELb1ELb0ELb1ELb1ELb1ELb1ELb0EEENS1_21CollectiveEpilogueFwdINS6_IJSA_SA_SA_EEES9_SD_SF_Li256ELb1ELb1ELb1ELb0EEENS1_36VarlenDynamicPersistentTileSchedulerILi128ELi128ELi256ELi128ELb1ELb1ELb1ELb1ELb1ELb1EEEEEEEEEvNT_6ParamsE:
	.zero		3328


//--------------------- .nv.constant0._ZN7cutlass13device_kernelIN5flash11enable_sm90INS1_16FlashAttnFwdSm90INS1_25CollectiveMainloopFwdSm90ILi2EN4cute5tupleIJNS5_1CILi1EEES8_S8_EEENS6_IJNS7_ILi64EEESA_SA_EEELi512ENS_6half_tEfNS_4arch4Sm90ELb0ELb0ELb0ELb0ELb0ELb0ELb0ELb0ELb0ELb1ELb1ELb0EEENS1_21CollectiveEpilogueFwdINS6_IJSA_NS7_ILi512EEESA_EEES9_SC_SE_Li256ELb0ELb1ELb1ELb0EEENS1_19SingleTileSchedulerILb0ELb1ELb1ELi64EEEEEEEEEvNT_6ParamsE --------------------------
	.section	.nv.constant0._ZN7cutlass13device_kernelIN5flash11enable_sm90INS1_16FlashAttnFwdSm90INS1_25CollectiveMainloopFwdSm90ILi2EN4cute5tupleIJNS5_1CILi1EEES8_S8_EEENS6_IJNS7_ILi64EEESA_SA_EEELi512ENS_6half_tEfNS_4arch4Sm90ELb0ELb0ELb0ELb0ELb0ELb0ELb0ELb0ELb0ELb1ELb1ELb0EEENS1_21CollectiveEpilogueFwdINS6_IJSA_NS7_ILi512EEESA_EEES9_SC_SE_Li256ELb0ELb1ELb1ELb0EEENS1_19SingleTileSchedulerILb0ELb1ELb1ELi64EEEEEEEEEvNT_6ParamsE,"a",@progbits
	.sectionflags	@""
	.align	4
.nv.constant0._ZN7cutlass13device_kernelIN5flash11enable_sm90INS1_16FlashAttnFwdSm90INS1_25CollectiveMainloopFwdSm90ILi2EN4cute5tupleIJNS5_1CILi1EEES8_S8_EEENS6_IJNS7_ILi64EEESA_SA_EEELi512ENS_6half_tEfNS_4arch4Sm90ELb0ELb0ELb0ELb0ELb0ELb0ELb0ELb0ELb0ELb1ELb1ELb0EEENS1_21CollectiveEpilogueFwdINS6_IJSA_NS7_ILi512EEESA_EEES9_SC_SE_Li256ELb0ELb1ELb1ELb0EEENS1_19SingleTileSchedulerILb0ELb1ELb1ELi64EEEEEEEEEvNT_6ParamsE:
	.zero		3200


//--------------------- .nv.constant0._ZN7cutlass13device_kernelIN5flash11enable_sm90INS1_16FlashAttnFwdSm90INS1_25CollectiveMainloopFwdSm90ILi2EN4cute5tupleIJNS5_1CILi1EEES8_S8_EEENS6_IJNS7_ILi64EEESA_SA_EEELi512ENS_6half_tEfNS_4arch4Sm90ELb0ELb0ELb0ELb0ELb0ELb0ELb1ELb0ELb0ELb1ELb1ELb0EEENS1_21CollectiveEpilogueFwdINS6_IJSA_NS7_ILi512EEESA_EEES9_SC_SE_Li256ELb0ELb1ELb1ELb0EEENS1_19SingleTileSchedulerILb0ELb1ELb1ELi64EEEEEEEEEvNT_6ParamsE --------------------------
	.section	.nv.constant0._ZN7cutlass13device_kernelIN5flash11enable_sm90INS1_16FlashAttnFwdSm90INS1_25CollectiveMainloopFwdSm90ILi2EN4cute5tupleIJNS5_1CILi1EEES8_S8_EEENS6_IJNS7_ILi64EEESA_SA_EEELi512ENS_6half_tEfNS_4arch4Sm90ELb0ELb0ELb0ELb0ELb0ELb0ELb1ELb0ELb0ELb1ELb1ELb0EEENS1_21CollectiveEpilogueFwdINS6_IJSA_NS7_ILi512EEESA_EEES9_SC_SE_Li256ELb0ELb1ELb1ELb0EEENS1_19SingleTileSchedulerILb0ELb1ELb1ELi64EEEEEEEEEvNT_6ParamsE,"a",@progbits
	.sectionflags	@""
	.align	4
.nv.constant0._ZN7cutlass13device_kernelIN5flash11enable_sm90INS1_16FlashAttnFwdSm90INS1_25CollectiveMainloopFwdSm90ILi2EN4cute5tupleIJNS5_1CILi1EEES8_S8_EEENS6_IJNS7_ILi64EEESA_SA_EEELi512ENS_6half_tEfNS_4arch4Sm90ELb0ELb0ELb0ELb0ELb0ELb0ELb1ELb0ELb0ELb1ELb1ELb0EEENS1_21CollectiveEpilogueFwdINS6_IJSA_NS7_ILi512EEESA_EEES9_SC_SE_Li256ELb0ELb1ELb1ELb0EEENS1_19SingleTileSchedulerILb0ELb1ELb1ELi64EEEEEEEEEvNT_6ParamsE:
	.zero		3456


//--------------------- .nv.constant0._ZN7cutlass13device_kernelIN5flash11enable_sm90INS1_16FlashAttnFwdSm90INS1_25CollectiveMainloopFwdSm90ILi2EN4cute5tupleIJNS5_1CILi1EEES8_S8_EEENS6_IJNS7_ILi64EEESA_SA_EEELi512ENS_6half_tEfNS_4arch4Sm90ELb0ELb0ELb0ELb1ELb0ELb0ELb0ELb0ELb0ELb1ELb1ELb0EEENS1_21CollectiveEpilogueFwdINS6_IJSA_NS7_ILi512EEESA_EEES9_SC_SE_Li256ELb1ELb1ELb1ELb0EEENS1_36VarlenDynamicPersistentTileSchedulerILi64ELi64ELi256ELi128ELb1ELb1ELb1ELb0ELb1ELb1EEEEEEEEEvNT_6ParamsE --------------------------
	.section	.nv.constant0._ZN7cutlass13device_kernelIN5flash11enable_sm90INS1_16FlashAttnFwdSm90INS1_25CollectiveMainloopFwdSm90ILi2EN4cute5tupleIJNS5_1CILi1EEES8_S8_EEENS6_IJNS7_ILi64EEESA_SA_EEELi512ENS_6half_tEfNS_4arch4Sm90ELb0ELb0ELb0ELb1ELb0ELb0ELb0ELb0ELb0ELb1ELb1ELb0EEENS1_21CollectiveEpilogueFwdINS6_IJSA_NS7_ILi512EEESA_EEES9_SC_SE_Li256ELb1ELb1ELb1ELb0EEENS1_36VarlenDynamicPersistentTileSchedulerILi64ELi64ELi256ELi128ELb1ELb1ELb1ELb0ELb1ELb1EEEEEEEEEvNT_6ParamsE,"a",@progbits
	.sectionflags	@""
	.align	4
.nv.constant0._ZN7cutlass13device_kernelIN5flash11enable_sm90INS1_16FlashAttnFwdSm90INS1_25CollectiveMainloopFwdSm90ILi2EN4cute5tupleIJNS5_1CILi1EEES8_S8_EEENS6_IJNS7_ILi64EEESA_SA_EEELi512ENS_6half_tEfNS_4arch4Sm90ELb0ELb0ELb0ELb1ELb0ELb0ELb0ELb0ELb0ELb1ELb1ELb0EEENS1_21CollectiveEpilogueFwdINS6_IJSA_NS7_ILi512EEESA_EEES9_SC_SE_Li256ELb1ELb1ELb1ELb0EEENS1_36VarlenDynamicPersistentTileSchedulerILi64ELi64ELi256ELi128ELb1ELb1ELb1ELb0ELb1ELb1EEEEEEEEEvNT_6ParamsE:
	.zero		3328


//--------------------- .nv.constant0._ZN7cutlass13device_kernelIN5flash11enable_sm90INS1_16FlashAttnFwdSm90INS1_25CollectiveMainloopFwdSm90ILi2EN4cute5tupleIJNS5_1CILi1EEES8_S8_EEENS6_IJNS7_ILi64EEESA_SA_EEELi512ENS_6half_tEfNS_4arch4Sm90ELb0ELb0ELb0ELb1ELb0ELb1ELb0ELb0ELb0ELb1ELb1ELb0EEENS1_21CollectiveEpilogueFwdINS6_IJSA_NS7_ILi512EEESA_EEES9_SC_SE_Li256ELb1ELb1ELb1ELb0EEENS1_36VarlenDynamicPersistentTileSchedulerILi64ELi64ELi256ELi128ELb1ELb1ELb1ELb0ELb1ELb1EEEEEEEEEvNT_6ParamsE --------------------------
	.section	.nv.constant0._ZN7cutlass13device_kernelIN5flash11enable_sm90INS1_16FlashAttnFwdSm90INS1_25CollectiveMainloopFwdSm90ILi2EN4cute5tupleIJNS5_1CILi1EEES8_S8_EEENS6_IJNS7_ILi64EEESA_SA_EEELi512ENS_6half_tEfNS_4arch4Sm90ELb0ELb0ELb0ELb1ELb0ELb1ELb0ELb0ELb0ELb1ELb1ELb0EEENS1_21CollectiveEpilogueFwdINS6_IJSA_NS7_ILi512EEESA_EEES9_SC_SE_Li256ELb1ELb1ELb1ELb0EEENS1_36VarlenDynamicPersistentTileSchedulerILi64ELi64ELi256ELi128ELb1ELb1ELb1ELb0ELb1ELb1EEEEEEEEEvNT_6ParamsE,"a",@progbits
	.sectionflags	@""
	.align	4
.nv.constant0._ZN7cutlass13device_kernelIN5flash11enable_sm90INS1_16FlashAttnFwdSm90INS1_25CollectiveMainloopFwdSm90ILi2EN4cute5tupleIJNS5_1CILi1EEES8_S8_EEENS6_IJNS7_ILi64EEESA_SA_EEELi512ENS_6half_tEfNS_4arch4Sm90ELb0ELb0ELb0ELb1ELb0ELb1ELb0ELb0ELb0ELb1ELb1ELb0EEENS1_21CollectiveEpilogueFwdINS6_IJSA_NS7_ILi512EEESA_EEES9_SC_SE_Li256ELb1ELb1ELb1ELb0EEENS1_36VarlenDynamicPersistentTileSchedulerILi64ELi64ELi256ELi128ELb1ELb1ELb1ELb0ELb1ELb1EEEEEEEEEvNT_6ParamsE:
	.zero		3328


//--------------------- .nv.constant0._ZN7cutlass13device_kernelIN5flash11enable_sm90INS1_16FlashAttnFwdSm90INS1_25CollectiveMainloopFwdSm90ILi2EN4cute5tupleIJNS5_1CILi1EEES8_S8_EEENS6_IJNS7_ILi64EEESA_SA_EEELi512ENS_6half_tEfNS_4arch4Sm90ELb0ELb0ELb0ELb1ELb0ELb0ELb1ELb0ELb0ELb1ELb1ELb0EEENS1_21CollectiveEpilogueFwdINS6_IJSA_NS7_ILi512EEESA_EEES9_SC_SE_Li256ELb1ELb1ELb1ELb0EEENS1_36VarlenDynamicPersistentTileSchedulerILi64ELi64ELi256ELi128ELb1ELb1ELb1ELb0ELb1ELb1EEEEEEEEEvNT_6ParamsE --------------------------
	.section	.nv.constant0._ZN7cutlass13device_kernelIN5flash11enable_sm90INS1_16FlashAttnFwdSm90INS1_25CollectiveMainloopFwdSm90ILi2EN4cute5tupleIJNS5_1CILi1EEES8_S8_EEENS6_IJNS7_ILi64EEESA_SA_EEELi512ENS_6half_tEfNS_4arch4Sm90ELb0ELb0ELb0ELb1ELb0ELb0ELb1ELb0ELb0ELb1ELb1ELb0EEENS1_21CollectiveEpilogueFwdINS6_IJSA_NS7_ILi512EEESA_EEES9_SC_SE_Li256ELb1ELb1ELb1ELb0EEENS1_36VarlenDynamicPersistentTileSchedulerILi64ELi64ELi256ELi128ELb1ELb1ELb1ELb0ELb1ELb1EEEEEEEEEvNT_6ParamsE,"a",@progbits
	.sectionflags	@""
	.align	4
.nv.constant0._ZN7cutlass13device_kernelIN5flash11enable_sm90INS1_16FlashAttnFwdSm90INS1_25CollectiveMainloopFwdSm90ILi2EN4cute5tupleIJNS5_1CILi1EEES8_S8_EEENS6_IJNS7_ILi64EEESA_SA_EEELi512ENS_6half_tEfNS_4arch4Sm90ELb0ELb0ELb0ELb1ELb0ELb0ELb1ELb0ELb0ELb1ELb1ELb0EEENS1_21CollectiveEpilogueFwdINS6_IJSA_NS7_ILi512EEESA_EEES9_SC_SE_Li256ELb1ELb1ELb1ELb0EEENS1_36VarlenDynamicPersistentTileSchedulerILi64ELi64ELi256ELi128ELb1ELb1ELb1ELb0ELb1ELb1EEEEEEEEEvNT_6ParamsE:
	.zero		3584


//--------------------- .nv.constant0._ZN7cutlass13device_kernelIN5flash11enable_sm90INS1_16FlashAttnFwdSm90INS1_25CollectiveMainloopFwdSm90ILi2EN4cute5tupleIJNS5_1CILi1EEES8_S8_EEENS6_IJNS7_ILi64EEESA_SA_EEELi512ENS_6half_tEfNS_4arch4Sm90ELb0ELb0ELb0ELb1ELb0ELb1ELb1ELb0ELb0ELb1ELb1ELb0EEENS1_21CollectiveEpilogueFwdINS6_IJSA_NS7_ILi512EEESA_EEES9_SC_SE_Li256ELb1ELb1ELb1ELb0EEENS1_36VarlenDynamicPersistentTileSchedulerILi64ELi64ELi256ELi128ELb1ELb1ELb1ELb0ELb1ELb1EEEEEEEEEvNT_6ParamsE --------------------------
	.section	.nv.constant0._ZN7cutlass13device_kernelIN5flash11enable_sm90INS1_16FlashAttnFwdSm90INS1_25CollectiveMainloopFwdSm90ILi2EN4cute5tupleIJNS5_1CILi1EEES8_S8_EEENS6_IJNS7_ILi64EEESA_SA_EEELi512ENS_6half_tEfNS_4arch4Sm90ELb0ELb0ELb0ELb1ELb0ELb1ELb1ELb0ELb0ELb1ELb1ELb0EEENS1_21CollectiveEpilogueFwdINS6_IJSA_NS7_ILi512EEESA_EEES9_SC_SE_Li256ELb1ELb1ELb1ELb0EEENS1_36VarlenDynamicPersistentTileSchedulerILi64ELi64ELi256ELi128ELb1ELb1ELb1ELb0ELb1ELb1EEEEEEEEEvNT_6ParamsE,"a",@progbits
	.sectionflags	@""
	.align	4
.nv.constant0._ZN7cutlass13device_kernelIN5flash11enable_sm90INS1_16FlashAttnFwdSm90INS1_25CollectiveMainloopFwdSm90ILi2EN4cute5tupleIJNS5_1CILi1EEES8_S8_EEENS6_IJNS7_ILi64EEESA_SA_EEELi512ENS_6half_tEfNS_4arch4Sm90ELb0ELb0ELb0ELb1ELb0ELb1ELb1ELb0ELb0ELb1ELb1ELb0EEENS1_21CollectiveEpilogueFwdINS6_IJSA_NS7_ILi512EEESA_EEES9_SC_SE_Li256ELb1ELb1ELb1ELb0EEENS1_36VarlenDynamicPersistentTileSchedulerILi64ELi64ELi256ELi128ELb1ELb1ELb1ELb0ELb1ELb1EEEEEEEEEvNT_6ParamsE:
	.zero		3584


//--------------------- .nv.constant0._ZN7cutlass13device_kernelIN5flash11enable_sm90INS1_16FlashAttnFwdSm90INS1_25CollectiveMainloopFwdSm90ILi2EN4cute5tupleIJNS5_1CILi1EEES8_S8_EEENS6_IJNS7_ILi64EEESA_SA_EEELi512ENS_6half_tEfNS_4arch4Sm90ELb0ELb1ELb0ELb0ELb0ELb0ELb0ELb0ELb0ELb1ELb1ELb0EEENS1_21CollectiveEpilogueFwdINS6_IJSA_NS7_ILi512EEESA_EEES9_SC_SE_Li256ELb0ELb1ELb1ELb0EEENS1_19SingleTileSchedulerILb0ELb1ELb1ELi64EEEEEEEEEvNT_6ParamsE --------------------------
	.section	.nv.constant0._ZN7cutlass13device_kernelIN5flash11enable_sm90INS1_16FlashAttnFwdSm90INS1_25CollectiveMainloopFwdSm90ILi2EN4cute5tupleIJNS5_1CILi1EEES8_S8_EEENS6_IJNS7_ILi64EEESA_SA_EEELi512ENS_6half_tEfNS_4arch4Sm90ELb0ELb1ELb0ELb0ELb0ELb0ELb0ELb0ELb0ELb1ELb1ELb0EEENS1_21CollectiveEpilogueFwdINS6_IJSA_NS7_ILi512EEESA_EEES9_SC_SE_Li256ELb0ELb1ELb1ELb0EEENS1_19SingleTileSchedulerILb0ELb1ELb1ELi64EEEEEEEEEvNT_6ParamsE,"a",@progbits
	.sectionflags	@""
	.align	4
.nv.constant0._ZN7cutlass13device_kernelIN5flash11enable_sm90INS1_16FlashAttnFwdSm90INS1_25CollectiveMainloopFwdSm90ILi2EN4cute5tupleIJNS5_1CILi1EEES8_S8_EEENS6_IJNS7_ILi64EEESA_SA_EEELi512ENS_6half_tEfNS_4arch4Sm90ELb0ELb1ELb0ELb0ELb0ELb0ELb0ELb0ELb0ELb1ELb1ELb0EEENS1_21CollectiveEpilogueFwdINS6_IJSA_NS7_ILi512EEESA_EEES9_SC_SE_Li256ELb0ELb1ELb1ELb0EEENS1_19SingleTileSchedulerILb0ELb1ELb1ELi64EEEEEEEEEvNT_6ParamsE:
	.zero		3200


//--------------------- .nv.constant0._ZN7cutlass13device_kernelIN5flash11enable_sm90INS1_16FlashAttnFwdSm90INS1_25CollectiveMainloopFwdSm90ILi2EN4cute5tupleIJNS5_1CILi1EEES8_S8_EEENS6_IJNS7_ILi64EEESA_SA_EEELi512ENS_6half_tEfNS_4arch4Sm90ELb0ELb1ELb0ELb0ELb0ELb0ELb1ELb0ELb0ELb1ELb1ELb0EEENS1_21CollectiveEpilogueFwdINS6_IJSA_NS7_ILi512EEESA_EEES9_SC_SE_Li256ELb0ELb1ELb1ELb0EEENS1_19SingleTileSchedulerILb0ELb1ELb1ELi64EEEEEEEEEvNT_6ParamsE --------------------------
	.section	.nv.constant0._ZN7cutlass13device_kernelIN5flash11enable_sm90INS1_16FlashAttnFwdSm90INS1_25CollectiveMainloopFwdSm90ILi2EN4cute5tupleIJNS5_1CILi1EEES8_S8_EEENS6_IJNS7_ILi64EEESA_SA_EEELi512ENS_6half_tEfNS_4arch4Sm90ELb0ELb1ELb0ELb0ELb0ELb0ELb1ELb0ELb0ELb1ELb1ELb0EEENS1_21CollectiveEpilogueFwdINS6_IJSA_NS7_ILi512EEESA_EEES9_SC_SE_Li256ELb0ELb1ELb1ELb0EEENS1_19SingleTileSchedulerILb0ELb1ELb1ELi64EEEEEEEEEvNT_6ParamsE,"a",@progbits
	.sectionflags	@""
	.align	4
.nv.constant0._ZN7cutlass13device_kernelIN5flash11enable_sm90INS1_16FlashAttnFwdSm90INS1_25CollectiveMainloopFwdSm90ILi2EN4cute5tupleIJNS5_1CILi1EEES8_S8_EEENS6_IJNS7_ILi64EEESA_SA_EEELi512ENS_6half_tEfNS_4arch4Sm90ELb0ELb1ELb0ELb0ELb0ELb0ELb1ELb0ELb0ELb1ELb1ELb0EEENS1_21CollectiveEpilogueFwdINS6_IJSA_NS7_ILi512EEESA_EEES9_SC_SE_Li256ELb0ELb1ELb1ELb0EEENS1_19SingleTileSchedulerILb0ELb1ELb1ELi64EEEEEEEEEvNT_6ParamsE:
	.zero		3456


//--------------------- .nv.constant0._ZN7cutlass13device_kernelIN5flash11enable_sm90INS1_16FlashAttnFwdSm90INS1_25CollectiveMainloopFwdSm90ILi2EN4cute5tupleIJNS5_1CILi1EEES8_S8_EEENS6_IJNS7_ILi64EEESA_SA_EEELi512ENS_6half_tEfNS_4arch4Sm90ELb0ELb1ELb0ELb1ELb0ELb0ELb0ELb0ELb0ELb1ELb1ELb0EEENS1_21CollectiveEpilogueFwdINS6_IJSA_NS7_ILi512EEESA_EEES9_SC_SE_Li256ELb1ELb1ELb1ELb0EEENS1_36VarlenDynamicPersistentTileSchedulerILi64ELi64ELi256ELi128ELb1ELb1ELb1ELb1ELb0ELb1EEEEEEEEEvNT_6ParamsE --------------------------
	.section	.nv.constant0._ZN7cutlass13device_kernelIN5flash11enable_sm90INS1_16FlashAttnFwdSm90INS1_25CollectiveMainloopFwdSm90ILi2EN4cute5tupleIJNS5_1CILi1EEES8_S8_EEENS6_IJNS7_ILi64EEESA_SA_EEELi512ENS_6half_tEfNS_4arch4Sm90ELb0ELb1ELb0ELb1ELb0ELb0ELb0ELb0ELb0ELb1ELb1ELb0EEENS1_21CollectiveEpilogueFwdINS6_IJSA_NS7_ILi512EEESA_EEES9_SC_SE_Li256ELb1ELb1ELb1ELb0EEENS1_36VarlenDynamicPersistentTileSchedulerILi64ELi64ELi256ELi128ELb1ELb1ELb1ELb1ELb0ELb1EEEEEEEEEvNT_6ParamsE,"a",@progbits
	.sectionflags	@""
	.align	4
.nv.constant0._ZN7cutlass13device_kernelIN5flash11enable_sm90INS1_16FlashAttnFwdSm90INS1_25CollectiveMainloopFwdSm90ILi2EN4cute5tupleIJNS5_1CILi1EEES8_S8_EEENS6_IJNS7_ILi64EEESA_SA_EEELi512ENS_6half_tEfNS_4arch4Sm90ELb0ELb1ELb0ELb1ELb0ELb0ELb0ELb0ELb0ELb1ELb1ELb0EEENS1_21CollectiveEpilogueFwdINS6_IJSA_NS7_ILi512EEESA_EEES9_SC_SE_Li256ELb1ELb1ELb1ELb0EEENS1_36VarlenDynamicPersistentTileSchedulerILi64ELi64ELi256ELi128ELb1ELb1ELb1ELb1ELb0ELb1EEEEEEEEEvNT_6ParamsE:
	.zero		3328


//--------------------- .nv.constant0._ZN7cutlass13device_kernelIN5flash11enable_sm90INS1_16FlashAttnFwdSm90INS1_25CollectiveMainloopFwdSm90ILi2EN4cute5tupleIJNS5_1CILi1EEES8_S8_EEENS6_IJNS7_ILi64EEESA_SA_EEELi512ENS_6half_tEfNS_4arch4Sm90ELb0ELb1ELb0ELb1ELb0ELb1ELb0ELb0ELb0ELb1ELb1ELb0EEENS1_21CollectiveEpilogueFwdINS6_IJSA_NS7_ILi512EEESA_EEES9_SC_SE_Li256ELb1ELb1ELb1ELb0EEENS1_36VarlenDynamicPersistentTileSchedulerILi64ELi64ELi256ELi128ELb1ELb1ELb1ELb1ELb0ELb1EEEEEEEEEvNT_6ParamsE --------------------------
	.section	.nv.constant0._ZN7cutlass13device_kernelIN5flash11enable_sm90INS1_16FlashAttnFwdSm90INS1_25CollectiveMainloopFwdSm90ILi2EN4cute5tupleIJNS5_1CILi1EEES8_S8_EEENS6_IJNS7_ILi64EEESA_SA_EEELi512ENS_6half_tEfNS_4arch4Sm90ELb0ELb1ELb0ELb1ELb0ELb1ELb0ELb0ELb0ELb1ELb1ELb0EEENS1_21CollectiveEpilogueFwdINS6_IJSA_NS7_ILi512EEESA_EEES9_SC_SE_Li256ELb1ELb1ELb1ELb0EEENS1_36VarlenDynamicPersistentTileSchedulerILi64ELi64ELi256ELi128ELb1ELb1ELb1ELb1ELb0ELb1EEEEEEEEEvNT_6ParamsE,"a",@progbits
	.sectionflags	@""
	.align	4
.nv.constant0._ZN7cutlass13device_kernelIN5flash11enable_sm90INS1_16FlashAttnFwdSm90INS1_25CollectiveMainloopFwdSm90ILi2EN4cute5tupleIJNS5_1CILi1EEES8_S8_EEENS6_IJNS7_ILi64EEESA_SA_EEELi512ENS_6half_tEfNS_4arch4Sm90ELb0ELb1ELb0ELb1ELb0ELb1ELb0ELb0ELb0ELb1ELb1ELb0EEENS1_21CollectiveEpilogueFwdINS6_IJSA_NS7_ILi512EEESA_EEES9_SC_SE_Li256ELb1ELb1ELb1ELb0EEENS1_36VarlenDynamicPersistentTileSchedulerILi64ELi64ELi256ELi128ELb1ELb1ELb1ELb1ELb0ELb1EEEEEEEEEvNT_6ParamsE:
	.zero		3328


//--------------------- .nv.constant0._ZN7cutlass13device_kernelIN5flash11enable_sm90INS1_16FlashAttnFwdSm90INS1_25CollectiveMainloopFwdSm90ILi2EN4cute5tupleIJNS5_1CILi1EEES8_S8_EEENS6_IJNS7_ILi64EEESA_SA_EEELi512ENS_6half_tEfNS_4arch4Sm90ELb0ELb1ELb0ELb1ELb0ELb0ELb1ELb0ELb0ELb1ELb1ELb0EEENS1_21CollectiveEpilogueFwdINS6_IJSA_NS7_ILi512EEESA_EEES9_SC_SE_Li256ELb1ELb1ELb1ELb0EEENS1_36VarlenDynamicPersistentTileSchedulerILi64ELi64ELi256ELi128ELb1ELb1ELb1ELb1ELb0ELb1EEEEEEEEEvNT_6ParamsE --------------------------
	.section	.nv.constant0._ZN7cutlass13device_kernelIN5flash11enable_sm90INS1_16FlashAttnFwdSm90INS1_25CollectiveMainloopFwdSm90ILi2EN4cute5tupleIJNS5_1CILi1EEES8_S8_EEENS6_IJNS7_ILi64EEESA_SA_EEELi512ENS_6half_tEfNS_4arch4Sm90ELb0ELb1ELb0ELb1ELb0ELb0ELb1ELb0ELb0ELb1ELb1ELb0EEENS1_21CollectiveEpilogueFwdINS6_IJSA_NS7_ILi512EEESA_EEES9_SC_SE_Li256ELb1ELb1ELb1ELb0EEENS1_36VarlenDynamicPersistentTileSchedulerILi64ELi64ELi256ELi128ELb1ELb1ELb1ELb1ELb0ELb1EEEEEEEEEvNT_6ParamsE,"a",@progbits
	.sectionflags	@""
	.align	4
.nv.constant0._ZN7cutlass13device_kernelIN5flash11enable_sm90INS1_16FlashAttnFwdSm90INS1_25CollectiveMainloopFwdSm90ILi2EN4cute5tupleIJNS5_1CILi1EEES8_S8_EEENS6_IJNS7_ILi64EEESA_SA_EEELi512ENS_6half_tEfNS_4arch4Sm90ELb0ELb1ELb0ELb1ELb0ELb0ELb1ELb0ELb0ELb1ELb1ELb0EEENS1_21CollectiveEpilogueFwdINS6_IJSA_NS7_ILi512EEESA_EEES9_SC_SE_Li256ELb1ELb1ELb1ELb0EEENS1_36VarlenDynamicPersistentTileSchedulerILi64ELi64ELi256ELi128ELb1ELb1ELb1ELb1ELb0ELb1EEEEEEEEEvNT_6ParamsE:
	.zero		3584


//--------------------- .nv.constant0._ZN7cutlass13device_kernelIN5flash11enable_sm90INS1_16FlashAttnFwdSm90INS1_25CollectiveMainloopFwdSm90ILi2EN4cute5tupleIJNS5_1CILi1EEES8_S8_EEENS6_IJNS7_ILi64EEESA_SA_EEELi512ENS_6half_tEfNS_4arch4Sm90ELb0ELb1ELb0ELb1ELb0ELb1ELb1ELb0ELb0ELb1ELb1ELb0EEENS1_21CollectiveEpilogueFwdINS6_IJSA_NS7_ILi512EEESA_EEES9_SC_SE_Li256ELb1ELb1ELb1ELb0EEENS1_36VarlenDynamicPersistentTileSchedulerILi64ELi64ELi256ELi128ELb1ELb1ELb1ELb1ELb0ELb1EEEEEEEEEvNT_6ParamsE --------------------------
	.section	.nv.constant0._ZN7cutlass13device_kernelIN5flash11enable_sm90INS1_16FlashAttnFwdSm90INS1_25CollectiveMainloopFwdSm90ILi2EN4cute5tupleIJNS5_1CILi1EEES8_S8_EEENS6_IJNS7_ILi64EEESA_SA_EEELi512ENS_6half_tEfNS_4arch4Sm90ELb0ELb1ELb0ELb1ELb0ELb1ELb1ELb0ELb0ELb1ELb1ELb0EEENS1_21CollectiveEpilogueFwdINS6_IJSA_NS7_ILi512EEESA_EEES9_SC_SE_Li256ELb1ELb1ELb1ELb0EEENS1_36VarlenDynamicPersistentTileSchedulerILi64ELi64ELi256ELi128ELb1ELb1ELb1ELb1ELb0ELb1EEEEEEEEEvNT_6ParamsE,"a",@progbits
	.sectionflags	@""
	.align	4
.nv.constant0._ZN7cutlass13device_kernelIN5flash11enable_sm90INS1_16FlashAttnFwdSm90INS1_25CollectiveMainloopFwdSm90ILi2EN4cute5tupleIJNS5_1CILi1EEES8_S8_EEENS6_IJNS7_ILi64EEESA_SA_EEELi512ENS_6half_tEfNS_4arch4Sm90ELb0ELb1ELb0ELb1ELb0ELb1ELb1ELb0ELb0ELb1ELb1ELb0EEENS1_21CollectiveEpilogueFwdINS6_IJSA_NS7_ILi512EEESA_EEES9_SC_SE_Li256ELb1ELb1ELb1ELb0EEENS1_36VarlenDynamicPersistentTileSchedulerILi64ELi64ELi256ELi128ELb1ELb1ELb1ELb1ELb0ELb1EEEEEEEEEvNT_6ParamsE:
	.zero		3584


//--------------------- .nv.constant0._ZN7cutlass13device_kernelIN5flash11enable_sm90INS1_16FlashAttnFwdSm90INS1_25CollectiveMainloopFwdSm90ILi2EN4cute5tupleIJNS5_1CILi1EEES8_S8_EEENS6_IJNS7_ILi64EEESA_SA_EEELi512ENS_6half_tEfNS_4arch4Sm90ELb1ELb0ELb0ELb0ELb0ELb0ELb0ELb0ELb0ELb1ELb1ELb0EEENS1_21CollectiveEpilogueFwdINS6_IJSA_NS7_ILi512EEESA_EEES9_SC_SE_Li256ELb0ELb1ELb1ELb0EEENS1_19SingleTileSchedulerILb0ELb1ELb1ELi64EEEEEEEEEvNT_6ParamsE --------------------------
	.section	.nv.constant0._ZN7cutlass13device_kernelIN5flash11enable_sm90INS1_16FlashAttnFwdSm90INS1_25CollectiveMainloopFwdSm90ILi2EN4cute5tupleIJNS5_1CILi1EEES8_S8_EEENS6_IJNS7_ILi64EEESA_SA_EEELi512ENS_6half_tEfNS_4arch4Sm90ELb1ELb0ELb0ELb0ELb0ELb0ELb0ELb0ELb0ELb1ELb1ELb0EEENS1_21CollectiveEpilogueFwdINS6_IJSA_NS7_ILi512EEESA_EEES9_SC_SE_Li256ELb0ELb1ELb1ELb0EEENS1_19SingleTileSchedulerILb0ELb1ELb1ELi64EEEEEEEEEvNT_6ParamsE,"a",@progbits
	.sectionflags	@""
	.align	4
.nv.constant0._ZN7cutlass13device_kernelIN5flash11enable_sm90INS1_16FlashAttnFwdSm90INS1_25CollectiveMainloopFwdSm90ILi2EN4cute5tupleIJNS5_1CILi1EEES8_S8_EEENS6_IJNS7_ILi64EEESA_SA_EEELi512ENS_6half_tEfNS_4arch4Sm90ELb1ELb0ELb0ELb0ELb0ELb0ELb0ELb0ELb0ELb1ELb1ELb0EEENS1_21CollectiveEpilogueFwdINS6_IJSA_NS7_ILi512EEESA_EEES9_SC_SE_Li256ELb0ELb1ELb1ELb0EEENS1_19SingleTileSchedulerILb0ELb1ELb1ELi64EEEEEEEEEvNT_6ParamsE:
	.zero		3200


//--------------------- .nv.constant0._ZN7cutlass13device_kernelIN5flash11enable_sm90INS1_16FlashAttnFwdSm90INS1_25CollectiveMainloopFwdSm90ILi2EN4cute5tupleIJNS5_1CILi1EEES8_S8_EEENS6_IJNS7_ILi64EEESA_SA_EEELi512ENS_6half_tEfNS_4arch4Sm90ELb1ELb0ELb0ELb0ELb0ELb0ELb1ELb0ELb0ELb1ELb1ELb0EEENS1_21CollectiveEpilogueFwdINS6_IJSA_NS7_ILi512EEESA_EEES9_SC_SE_Li256ELb0ELb1ELb1ELb0EEENS1_19SingleTileSchedulerILb0ELb1ELb1ELi64EEEEEEEEEvNT_6ParamsE --------------------------
	.section	.nv.constant0._ZN7cutlass13device_kernelIN5flash11enable_sm90INS1_16FlashAttnFwdSm90INS1_25CollectiveMainloopFwdSm90ILi2EN4cute5tupleIJNS5_1CILi1EEES8_S8_EEENS6_IJNS7_ILi64EEESA_SA_EEELi512ENS_6half_tEfNS_4arch4Sm90ELb1ELb0ELb0ELb0ELb0ELb0ELb1ELb0ELb0ELb1ELb1ELb0EEENS1_21CollectiveEpilogueFwdINS6_IJSA_NS7_ILi512EEESA_EEES9_SC_SE_Li256ELb0ELb1ELb1ELb0EEENS1_19SingleTileSchedulerILb0ELb1ELb1ELi64EEEEEEEEEvNT_6ParamsE,"a",@progbits
	.sectionflags	@""
	.align	4
.nv.constant0._ZN7cutlass13device_kernelIN5flash11enable_sm90INS1_16FlashAttnFwdSm90INS1_25CollectiveMainloopFwdSm90ILi2EN4cute5tupleIJNS5_1CILi1EEES8_S8_EEENS6_IJNS7_ILi64EEESA_SA_EEELi512ENS_6half_tEfNS_4arch4Sm90ELb1ELb0ELb0ELb0ELb0ELb0ELb1ELb0ELb0ELb1ELb1ELb0EEENS1_21CollectiveEpilogueFwdINS6_IJSA_NS7_ILi512EEESA_EEES9_SC_SE_Li256ELb0ELb1ELb1ELb0EEENS1_19SingleTileSchedulerILb0ELb1ELb1ELi64EEEEEEEEEvNT_6ParamsE:
	.zero		3456


//--------------------- .nv.constant0._ZN7cutlass13device_kernelIN5flash11enable_sm90INS1_16FlashAttnFwdSm90INS1_25CollectiveMainloopFwdSm90ILi2EN4cute5tupleIJNS5_1CILi1EEES8_S8_EEENS6_IJNS7_ILi64EEESA_SA_EEELi512ENS_6half_tEfNS_4arch4Sm90ELb1ELb0ELb0ELb1ELb0ELb0ELb0ELb0ELb0ELb1ELb1ELb0EEENS1_21CollectiveEpilogueFwdINS6_IJSA_NS7_ILi512EEESA_EEES9_SC_SE_Li256ELb1ELb1ELb1ELb0EEENS1_36VarlenDynamicPersistentTileSchedulerILi64ELi64ELi256ELi128ELb1ELb1ELb1ELb1ELb1ELb1EEEEEEEEEvNT_6ParamsE --------------------------
	.section	.nv.constant0._ZN7cutlass13device_kernelIN5flash11enable_sm90INS1_16FlashAttnFwdSm90INS1_25CollectiveMainloopFwdSm90ILi2EN4cute5tupleIJNS5_1CILi1EEES8_S8_EEENS6_IJNS7_ILi64EEESA_SA_EEELi512ENS_6half_tEfNS_4arch4Sm90ELb1ELb0ELb0ELb1ELb0ELb0ELb0ELb0ELb0ELb1ELb1ELb0EEENS1_21CollectiveEpilogueFwdINS6_IJSA_NS7_ILi512EEESA_EEES9_SC_SE_Li256ELb1ELb1ELb1ELb0EEENS1_36VarlenDynamicPersistentTileSchedulerILi64ELi64ELi256ELi128ELb1ELb1ELb1ELb1ELb1ELb1EEEEEEEEEvNT_6ParamsE,"a",@progbits
	.sectionflags	@""
	.align	4
.nv.constant0._ZN7cutlass13device_kernelIN5flash11enable_sm90INS1_16FlashAttnFwdSm90INS1_25CollectiveMainloopFwdSm90ILi2EN4cute5tupleIJNS5_1CILi1EEES8_S8_EEENS6_IJNS7_ILi64EEESA_SA_EEELi512ENS_6half_tEfNS_4arch4Sm90ELb1ELb0ELb0ELb1ELb0ELb0ELb0ELb0ELb0ELb1ELb1ELb0EEENS1_21CollectiveEpilogueFwdINS6_IJSA_NS7_ILi512EEESA_EEES9_SC_SE_Li256ELb1ELb1ELb1ELb0EEENS1_36VarlenDynamicPersistentTileSchedulerILi64ELi64ELi256ELi128ELb1ELb1ELb1ELb1ELb1ELb1EEEEEEEEEvNT_6ParamsE:
	.zero		3328


//--------------------- .nv.constant0._ZN7cutlass13device_kernelIN5flash11enable_sm90INS1_16FlashAttnFwdSm90INS1_25CollectiveMainloopFwdSm90ILi2EN4cute5tupleIJNS5_1CILi1EEES8_S8_EEENS6_IJNS7_ILi64EEESA_SA_EEELi512ENS_6half_tEfNS_4arch4Sm90ELb1ELb0ELb0ELb1ELb0ELb1ELb0ELb0ELb0ELb1ELb1ELb0EEENS1_21CollectiveEpilogueFwdINS6_IJSA_NS7_ILi512EEESA_EEES9_SC_SE_Li256ELb1ELb1ELb1ELb0EEENS1_36VarlenDynamicPersistentTileSchedulerILi64ELi64ELi256ELi128ELb1ELb1ELb1ELb1ELb1ELb1EEEEEEEEEvNT_6ParamsE --------------------------
	.section	.nv.constant0._ZN7cutlass13device_kernelIN5flash11enable_sm90INS1_16FlashAttnFwdSm90INS1_25CollectiveMainloopFwdSm90ILi2EN4cute5tupleIJNS5_1CILi1EEES8_S8_EEENS6_IJNS7_ILi64EEESA_SA_EEELi512ENS_6half_tEfNS_4arch4Sm90ELb1ELb0ELb0ELb1ELb0ELb1ELb0ELb0ELb0ELb1ELb1ELb0EEENS1_21CollectiveEpilogueFwdINS6_IJSA_NS7_ILi512EEESA_EEES9_SC_SE_Li256ELb1ELb1ELb1ELb0EEENS1_36VarlenDynamicPersistentTileSchedulerILi64ELi64ELi256ELi128ELb1ELb1ELb1ELb1ELb1ELb1EEEEEEEEEvNT_6ParamsE,"a",@progbits
	.sectionflags	@""
	.align	4
.nv.constant0._ZN7cutlass13device_kernelIN5flash11enable_sm90INS1_16FlashAttnFwdSm90INS1_25CollectiveMainloopFwdSm90ILi2EN4cute5tupleIJNS5_1CILi1EEES8_S8_EEENS6_IJNS7_ILi64EEESA_SA_EEELi512ENS_6half_tEfNS_4arch4Sm90ELb1ELb0ELb0ELb1ELb0ELb1ELb0ELb0ELb0ELb1ELb1ELb0EEENS1_21CollectiveEpilogueFwdINS6_IJSA_NS7_ILi512EEESA_EEES9_SC_SE_Li256ELb1ELb1ELb1ELb0EEENS1_36VarlenDynamicPersistentTileSchedulerILi64ELi64ELi256ELi128ELb1ELb1ELb1ELb1ELb1ELb1EEEEEEEEEvNT_6ParamsE:
	.zero		3328


//--------------------- .nv.constant0._ZN7cutlass13device_kernelIN5flash11enable_sm90INS1_16FlashAttnFwdSm90INS1_25CollectiveMainloopFwdSm90ILi2EN4cute5tupleIJNS5_1CILi1EEES8_S8_EEENS6_IJNS7_ILi64EEESA_SA_EEELi512ENS_6half_tEfNS_4arch4Sm90ELb1ELb0ELb0ELb1ELb0ELb0ELb1ELb0ELb0ELb1ELb1ELb0EEENS1_21CollectiveEpilogueFwdINS6_IJSA_NS7_ILi512EEESA_EEES9_SC_SE_Li256ELb1ELb1ELb1ELb0EEENS1_36VarlenDynamicPersistentTileSchedulerILi64ELi64ELi256ELi128ELb1ELb1ELb1ELb1ELb1ELb1EEEEEEEEEvNT_6ParamsE --------------------------
	.section	.nv.constant0._ZN7cutlass13device_kernelIN5flash11enable_sm90INS1_16FlashAttnFwdSm90INS1_25CollectiveMainloopFwdSm90ILi2EN4cute5tupleIJNS5_1CILi1EEES8_S8_EEENS6_IJNS7_ILi64EEESA_SA_EEELi512ENS_6half_tEfNS_4arch4Sm90ELb1ELb0ELb0ELb1ELb0ELb0ELb1ELb0ELb0ELb1ELb1ELb0EEENS1_21CollectiveEpilogueFwdINS6_IJSA_NS7_ILi512EEESA_EEES9_SC_SE_Li256ELb1ELb1ELb1ELb0EEENS1_36VarlenDynamicPersistentTileSchedulerILi64ELi64ELi256ELi128ELb1ELb1ELb1ELb1ELb1ELb1EEEEEEEEEvNT_6ParamsE,"a",@progbits
	.sectionflags	@""
	.align	4
.nv.constant0._ZN7cutlass13device_kernelIN5flash11enable_sm90INS1_16FlashAttnFwdSm90INS1_25CollectiveMainloopFwdSm90ILi2EN4cute5tupleIJNS5_1CILi1EEES8_S8_EEENS6_IJNS7_ILi64EEESA_SA_EEELi512ENS_6half_tEfNS_4arch4Sm90ELb1ELb0ELb0ELb1ELb0ELb0ELb1ELb0ELb0ELb1ELb1ELb0EEENS1_21CollectiveEpilogueFwdINS6_IJSA_NS7_ILi512EEESA_EEES9_SC_SE_Li256ELb1ELb1ELb1ELb0EEENS1_36VarlenDynamicPersistentTileSchedulerILi64ELi64ELi256ELi128ELb1ELb1ELb1ELb1ELb1ELb1EEEEEEEEEvNT_6ParamsE:
	.zero		3584


//--------------------- .nv.constant0._ZN7cutlass13device_kernelIN5flash11enable_sm90INS1_16FlashAttnFwdSm90INS1_25CollectiveMainloopFwdSm90ILi2EN4cute5tupleIJNS5_1CILi1EEES8_S8_EEENS6_IJNS7_ILi64EEESA_SA_EEELi512ENS_6half_tEfNS_4arch4Sm90ELb1ELb0ELb0ELb1ELb0ELb1ELb1ELb0ELb0ELb1ELb1ELb0EEENS1_21CollectiveEpilogueFwdINS6_IJSA_NS7_ILi512EEESA_EEES9_SC_SE_Li256ELb1ELb1ELb1ELb0EEENS1_36VarlenDynamicPersistentTileSchedulerILi64ELi64ELi256ELi128ELb1ELb1ELb1ELb1ELb1ELb1EEEEEEEEEvNT_6ParamsE --------------------------
	.section	.nv.constant0._ZN7cutlass13device_kernelIN5flash11enable_sm90INS1_16FlashAttnFwdSm90INS1_25CollectiveMainloopFwdSm90ILi2EN4cute5tupleIJNS5_1CILi1EEES8_S8_EEENS6_IJNS7_ILi64EEESA_SA_EEELi512ENS_6half_tEfNS_4arch4Sm90ELb1ELb0ELb0ELb1ELb0ELb1ELb1ELb0ELb0ELb1ELb1ELb0EEENS1_21CollectiveEpilogueFwdINS6_IJSA_NS7_ILi512EEESA_EEES9_SC_SE_Li256ELb1ELb1ELb1ELb0EEENS1_36VarlenDynamicPersistentTileSchedulerILi64ELi64ELi256ELi128ELb1ELb1ELb1ELb1ELb1ELb1EEEEEEEEEvNT_6ParamsE,"a",@progbits
	.sectionflags	@""
	.align	4
.nv.constant0._ZN7cutlass13device_kernelIN5flash11enable_sm90INS1_16FlashAttnFwdSm90INS1_25CollectiveMainloopFwdSm90ILi2EN4cute5tupleIJNS5_1CILi1EEES8_S8_EEENS6_IJNS7_ILi64EEESA_SA_EEELi512ENS_6half_tEfNS_4arch4Sm90ELb1ELb0ELb0ELb1ELb0ELb1ELb1ELb0ELb0ELb1ELb1ELb0EEENS1_21CollectiveEpilogueFwdINS6_IJSA_NS7_ILi512EEESA_EEES9_SC_SE_Li256ELb1ELb1ELb1ELb0EEENS1_36VarlenDynamicPersistentTileSchedulerILi64ELi64ELi256ELi128ELb1ELb1ELb1ELb1ELb1ELb1EEEEEEEEEvNT_6ParamsE:
	.zero		3584


//--------------------- .nv.constant0._ZN7cutlass13device_kernelIN5flash11enable_sm90INS1_16FlashAttnFwdSm90INS1_25CollectiveMainloopFwdSm90ILi2EN4cute5tupleIJNS5_1CILi1EEES8_S8_EEENS6_IJNS7_ILi128EEENS7_ILi96EEENS7_ILi64EEEEEELi256ENS_6half_tEfNS_4arch4Sm90ELb0ELb0ELb0ELb0ELb0ELb0ELb0ELb1ELb0ELb1ELb1ELb0EEENS1_21CollectiveEpilogueFwdINS6_IJSA_NS7_ILi256EEESB_EEES9_SE_SG_Li256ELb0ELb1ELb1ELb0EEENS1_19SingleTileSchedulerILb0ELb1ELb1ELi128EEEEEEEEEvNT_6ParamsE --------------------------
	.section	.nv.constant0._ZN7cutlass13device_kernelIN5flash11enable_sm90INS1_16FlashAttnFwdSm90INS1_25CollectiveMainloopFwdSm90ILi2EN4cute5tupleIJNS5_1CILi1EEES8_S8_EEENS6_IJNS7_ILi128EEENS7_ILi96EEENS7_ILi64EEEEEELi256ENS_6half_tEfNS_4arch4Sm90ELb0ELb0ELb0ELb0ELb0ELb0ELb0ELb1ELb0ELb1ELb1ELb0EEENS1_21CollectiveEpilogueFwdINS6_IJSA_NS7_ILi256EEESB_EEES9_SE_SG_Li256ELb0ELb1ELb1ELb0EEENS1_19SingleTileSchedulerILb0ELb1ELb1ELi128EEEEEEEEEvNT_6ParamsE,"a",@progbits
	.sectionflags	@""
	.align	4
.nv.constant0._ZN7cutlass13device_kernelIN5flash11enable_sm90INS1_16FlashAttnFwdSm90INS1_25CollectiveMainloopFwdSm90ILi2EN4cute5tupleIJNS5_1CILi1EEES8_S8_EEENS6_IJNS7_ILi128EEENS7_ILi96EEENS7_ILi64EEEEEELi256ENS_6half_tEfNS_4arch4Sm90ELb0ELb0ELb0ELb0ELb0ELb0ELb0ELb1ELb0ELb1ELb1ELb0EEENS1_21CollectiveEpilogueFwdINS6_IJSA_NS7_ILi256EEESB_EEES9_SE_SG_Li256ELb0ELb1ELb1ELb0EEENS1_19SingleTileSchedulerILb0ELb1ELb1ELi128EEEEEEEEEvNT_6ParamsE:
	.zero		3200


//--------------------- .nv.constant0._ZN7cutlass13device_kernelIN5flash11enable_sm90INS1_16FlashAttnFwdSm90INS1_25CollectiveMainloopFwdSm90ILi2EN4cute5tupleIJNS5_1CILi1EEES8_S8_EEENS6_IJNS7_ILi128EEENS7_ILi96EEENS7_ILi64EEEEEELi256ENS_6half_tEfNS_4arch4Sm90ELb0ELb0ELb0ELb0ELb0ELb0ELb1ELb1ELb0ELb1ELb1ELb0EEENS1_21CollectiveEpilogueFwdINS6_IJSA_NS7_ILi256EEESB_EEES9_SE_SG_Li256ELb0ELb1ELb1ELb0EEENS1_19SingleTileSchedulerILb0ELb1ELb1ELi128EEEEEEEEEvNT_6ParamsE --------------------------
	.section	.nv.constant0._ZN7cutlass13device_kernelIN5flash11enable_sm90INS1_16FlashAttnFwdSm90INS1_25CollectiveMainloopFwdSm90ILi2EN4cute5tupleIJNS5_1CILi1EEES8_S8_EEENS6_IJNS7_ILi128EEENS7_ILi96EEENS7_ILi64EEEEEELi256ENS_6half_tEfNS_4arch4Sm90ELb0ELb0ELb0ELb0ELb0ELb0ELb1ELb1ELb0ELb1ELb1ELb0EEENS1_21CollectiveEpilogueFwdINS6_IJSA_NS7_ILi256EEESB_EEES9_SE_SG_Li256ELb0ELb1ELb1ELb0EEENS1_19SingleTileSchedulerILb0ELb1ELb1ELi128EEEEEEEEEvNT_6ParamsE,"a",@progbits
	.sectionflags	@""
	.align	4
.nv.constant0._ZN7cutlass13device_kernelIN5flash11enable_sm90INS1_16FlashAttnFwdSm90INS1_25CollectiveMainloopFwdSm90ILi2EN4cute5tupleIJNS5_1CILi1EEES8_S8_EEENS6_IJNS7_ILi128EEENS7_ILi96EEENS7_ILi64EEEEEELi256ENS_6half_tEfNS_4arch4Sm90ELb0ELb0ELb0ELb0ELb0ELb0ELb1ELb1ELb0ELb1ELb1ELb0EEENS1_21CollectiveEpilogueFwdINS6_IJSA_NS7_ILi256EEESB_EEES9_SE_SG_Li256ELb0ELb1ELb1ELb0EEENS1_19SingleTileSchedulerILb0ELb1ELb1ELi128EEEEEEEEEvNT_6ParamsE:
	.zero		3456


//--------------------- .nv.constant0._ZN7cutlass13device_kernelIN5flash11enable_sm90INS1_16FlashAttnFwdSm90INS1_25CollectiveMainloopFwdSm90ILi2EN4cute5tupleIJNS5_1CILi1EEES8_S8_EEENS6_IJNS7_ILi128EEENS7_ILi96EEENS7_ILi64EEEEEELi256ENS_6half_tEfNS_4arch4Sm90ELb0ELb0ELb0ELb1ELb0ELb0ELb0ELb1ELb0ELb1ELb1ELb0EEENS1_21CollectiveEpilogueFwdINS6_IJSA_NS7_ILi256EEESB_EEES9_SE_SG_Li256ELb1ELb1ELb1ELb0EEENS1_36VarlenDynamicPersistentTileSchedulerILi128ELi96ELi256ELi128ELb1ELb1ELb1ELb0ELb1ELb1EEEEEEEEEvNT_6ParamsE --------------------------
	.section	.nv.constant0._ZN7cutlass13device_kernelIN5flash11enable_sm90INS1_16FlashAttnFwdSm90INS1_25CollectiveMainloopFwdSm90ILi2EN4cute5tupleIJNS5_1CILi1EEES8_S8_EEENS6_IJNS7_ILi128EEENS7_ILi96EEENS7_ILi64EEEEEELi256ENS_6half_tEfNS_4arch4Sm90ELb0ELb0ELb0ELb1ELb0ELb0ELb0ELb1ELb0ELb1ELb1ELb0EEENS1_21CollectiveEpilogueFwdINS6_IJSA_NS7_ILi256EEESB_EEES9_SE_SG_Li256ELb1ELb1ELb1ELb0EEENS1_36VarlenDynamicPersistentTileSchedulerILi128ELi96ELi256ELi128ELb1ELb1ELb1ELb0ELb1ELb1EEEEEEEEEvNT_6ParamsE,"a",@progbits
	.sectionflags	@""
	.align	4
.nv.constant0._ZN7cutlass13device_kernelIN5flash11enable_sm90INS1_16FlashAttnFwdSm90INS1_25CollectiveMainloopFwdSm90ILi2EN4cute5tupleIJNS5_1CILi1EEES8_S8_EEENS6_IJNS7_ILi128EEENS7_ILi96EEENS7_ILi64EEEEEELi256ENS_6half_tEfNS_4arch4Sm90ELb0ELb0ELb0ELb1ELb0ELb0ELb0ELb1ELb0ELb1ELb1ELb0EEENS1_21CollectiveEpilogueFwdINS6_IJSA_NS7_ILi256EEESB_EEES9_SE_SG_Li256ELb1ELb1ELb1ELb0EEENS1_36VarlenDynamicPersistentTileSchedulerILi128ELi96ELi256ELi128ELb1ELb1ELb1ELb0ELb1ELb1EEEEEEEEEvNT_6ParamsE:
	.zero		3328


//--------------------- .nv.constant0._ZN7cutlass13device_kernelIN5flash11enable_sm90INS1_16FlashAttnFwdSm90INS1_25CollectiveMainloopFwdSm90ILi2EN4cute5tupleIJNS5_1CILi1EEES8_S8_EEENS6_IJNS7_ILi128EEENS7_ILi96EEENS7_ILi64EEEEEELi256ENS_6half_tEfNS_4arch4Sm90ELb0ELb0ELb0ELb1ELb0ELb1ELb0ELb1ELb0ELb1ELb1ELb0EEENS1_21CollectiveEpilogueFwdINS6_IJSA_NS7_ILi256EEESB_EEES9_SE_SG_Li256ELb1ELb1ELb1ELb0EEENS1_36VarlenDynamicPersistentTileSchedulerILi128ELi96ELi256ELi128ELb1ELb1ELb1ELb0ELb1ELb1EEEEEEEEEvNT_6ParamsE --------------------------
	.section	.nv.constant0._ZN7cutlass13device_kernelIN5flash11enable_sm90INS1_16FlashAttnFwdSm90INS1_25CollectiveMainloopFwdSm90ILi2EN4cute5tupleIJNS5_1CILi1EEES8_S8_EEENS6_IJNS7_ILi128EEENS7_ILi96EEENS7_ILi64EEEEEELi256ENS_6half_tEfNS_4arch4Sm90ELb0ELb0ELb0ELb1ELb0ELb1ELb0ELb1ELb0ELb1ELb1ELb0EEENS1_21CollectiveEpilogueFwdINS6_IJSA_NS7_ILi256EEESB_EEES9_SE_SG_Li256ELb1ELb1ELb1ELb0EEENS1_36VarlenDynamicPersistentTileSchedulerILi128ELi96ELi256ELi128ELb1ELb1ELb1ELb0ELb1ELb1EEEEEEEEEvNT_6ParamsE,"a",@progbits
	.sectionflags	@""
	.align	4
.nv.constant0._ZN7cutlass13device_kernelIN5flash11enable_sm90INS1_16FlashAttnFwdSm90INS1_25CollectiveMainloopFwdSm90ILi2EN4cute5tupleIJNS5_1CILi1EEES8_S8_EEENS6_IJNS7_ILi128EEENS7_ILi96EEENS7_ILi64EEEEEELi256ENS_6half_tEfNS_4arch4Sm90ELb0ELb0ELb0ELb1ELb0ELb1ELb0ELb1ELb0ELb1ELb1ELb0EEENS1_21CollectiveEpilogueFwdINS6_IJSA_NS7_ILi256EEESB_EEES9_SE_SG_Li256ELb1ELb1ELb1ELb0EEENS1_36VarlenDynamicPersistentTileSchedulerILi128ELi96ELi256ELi128ELb1ELb1ELb1ELb0ELb1ELb1EEEEEEEEEvNT_6ParamsE:
	.zero		3328


//--------------------- .nv.constant0._ZN7cutlass13device_kernelIN5flash11enable_sm90INS1_16FlashAttnFwdSm90INS1_25CollectiveMainloopFwdSm90ILi2EN4cute5tupleIJNS5_1CILi1EEES8_S8_EEENS6_IJNS7_ILi128EEENS7_ILi96EEENS7_ILi64EEEEEELi256ENS_6half_tEfNS_4arch4Sm90ELb0ELb0ELb0ELb1ELb0ELb0ELb1ELb1ELb0ELb1ELb1ELb0EEENS1_21CollectiveEpilogueFwdINS6_IJSA_NS7_ILi256EEESB_EEES9_SE_SG_Li256ELb1ELb1ELb1ELb0EEENS1_36VarlenDynamicPersistentTileSchedulerILi128ELi96ELi256ELi128ELb1ELb1ELb1ELb0ELb1ELb1EEEEEEEEEvNT_6ParamsE --------------------------
	.section	.nv.constant0._ZN7cutlass13device_kernelIN5flash11enable_sm90INS1_16FlashAttnFwdSm90INS1_25CollectiveMainloopFwdSm90ILi2EN4cute5tupleIJNS5_1CILi1EEES8_S8_EEENS6_IJNS7_ILi128EEENS7_ILi96EEENS7_ILi64EEEEEELi256ENS_6half_tEfNS_4arch4Sm90ELb0ELb0ELb0ELb1ELb0ELb0ELb1ELb1ELb0ELb1ELb1ELb0EEENS1_21CollectiveEpilogueFwdINS6_IJSA_NS7_ILi256EEESB_EEES9_SE_SG_Li256ELb1ELb1ELb1ELb0EEENS1_36VarlenDynamicPersistentTileSchedulerILi128ELi96ELi256ELi128ELb1ELb1ELb1ELb0ELb1ELb1EEEEEEEEEvNT_6ParamsE,"a",@progbits
	.sectionflags	@""
	.align	4
.nv.constant0._ZN7cutlass13device_kernelIN5flash11enable_sm90INS1_16FlashAttnFwdSm90INS1_25CollectiveMainloopFwdSm90ILi2EN4cute5tupleIJNS5_1CILi1EEES8_S8_EEENS6_IJNS7_ILi128EEENS7_ILi96EEENS7_ILi64EEEEEELi256ENS_6half_tEfNS_4arch4Sm90ELb0ELb0ELb0ELb1ELb0ELb0ELb1ELb1ELb0ELb1ELb1ELb0EEENS1_21CollectiveEpilogueFwdINS6_IJSA_NS7_ILi256EEESB_EEES9_SE_SG_Li256ELb1ELb1ELb1ELb0EEENS1_36VarlenDynamicPersistentTileSchedulerILi128ELi96ELi256ELi128ELb1ELb1ELb1ELb0ELb1ELb1EEEEEEEEEvNT_6ParamsE:
	.zero		3584


//--------------------- .nv.constant0._ZN7cutlass13device_kernelIN5flash11enable_sm90INS1_16FlashAttnFwdSm90INS1_25CollectiveMainloopFwdSm90ILi2EN4cute5tupleIJNS5_1CILi1EEES8_S8_EEENS6_IJNS7_ILi128EEENS7_ILi96EEENS7_ILi64EEEEEELi256ENS_6half_tEfNS_4arch4Sm90ELb0ELb0ELb0ELb1ELb0ELb1ELb1ELb1ELb0ELb1ELb1ELb0EEENS1_21CollectiveEpilogueFwdINS6_IJSA_NS7_ILi256EEESB_EEES9_SE_SG_Li256ELb1ELb1ELb1ELb0EEENS1_36VarlenDynamicPersistentTileSchedulerILi128ELi96ELi256ELi128ELb1ELb1ELb1ELb0ELb1ELb1EEEEEEEEEvNT_6ParamsE --------------------------
	.section	.nv.constant0._ZN7cutlass13device_kernelIN5flash11enable_sm90INS1_16FlashAttnFwdSm90INS1_25CollectiveMainloopFwdSm90ILi2EN4cute5tupleIJNS5_1CILi1EEES8_S8_EEENS6_IJNS7_ILi128EEENS7_ILi96EEENS7_ILi64EEEEEELi256ENS_6half_tEfNS_4arch4Sm90ELb0ELb0ELb0ELb1ELb0ELb1ELb1ELb1ELb0ELb1ELb1ELb0EEENS1_21CollectiveEpilogueFwdINS6_IJSA_NS7_ILi256EEESB_EEES9_SE_SG_Li256ELb1ELb1ELb1ELb0EEENS1_36VarlenDynamicPersistentTileSchedulerILi128ELi96ELi256ELi128ELb1ELb1ELb1ELb0ELb1ELb1EEEEEEEEEvNT_6ParamsE,"a",@progbits
	.sectionflags	@""
	.align	4
.nv.constant0._ZN7cutlass13device_kernelIN5flash11enable_sm90INS1_16FlashAttnFwdSm90INS1_25CollectiveMainloopFwdSm90ILi2EN4cute5tupleIJNS5_1CILi1EEES8_S8_EEENS6_IJNS7_ILi128EEENS7_ILi96EEENS7_ILi64EEEEEELi256ENS_6half_tEfNS_4arch4Sm90ELb0ELb0ELb0ELb1ELb0ELb1ELb1ELb1ELb0ELb1ELb1ELb0EEENS1_21CollectiveEpilogueFwdINS6_IJSA_NS7_ILi256EEESB_EEES9_SE_SG_Li256ELb1ELb1ELb1ELb0EEENS1_36VarlenDynamicPersistentTileSchedulerILi128ELi96ELi256ELi128ELb1ELb1ELb1ELb0ELb1ELb1EEEEEEEEEvNT_6ParamsE:
	.zero		3584


//--------------------- .nv.constant0._ZN7cutlass13device_kernelIN5flash11enable_sm90INS1_16FlashAttnFwdSm90INS1_25CollectiveMainloopFwdSm90ILi2EN4cute5tupleIJNS5_1CILi1EEES8_S8_EEENS6_IJNS7_ILi128EEENS7_ILi96EEENS7_ILi64EEEEEELi256ENS_6half_tEfNS_4arch4Sm90ELb0ELb1ELb0ELb0ELb0ELb0ELb0ELb1ELb0ELb1ELb1ELb0EEENS1_21CollectiveEpilogueFwdINS6_IJSA_NS7_ILi256EEESB_EEES9_SE_SG_Li256ELb0ELb1ELb1ELb0EEENS1_19SingleTileSchedulerILb0ELb1ELb1ELi128EEEEEEEEEvNT_6ParamsE --------------------------
	.section	.nv.constant0._ZN7cutlass13device_kernelIN5flash11enable_sm90INS1_16FlashAttnFwdSm90INS1_25CollectiveMainloopFwdSm90ILi2EN4cute5tupleIJNS5_1CILi1EEES8_S8_EEENS6_IJNS7_ILi128EEENS7_ILi96EEENS7_ILi64EEEEEELi256ENS_6half_tEfNS_4arch4Sm90ELb0ELb1ELb0ELb0ELb0ELb0ELb0ELb1ELb0ELb1ELb1ELb0EEENS1_21CollectiveEpilogueFwdINS6_IJSA_NS7_ILi256EEESB_EEES9_SE_SG_Li256ELb0ELb1ELb1ELb0EEENS1_19SingleTileSchedulerILb0ELb1ELb1ELi128EEEEEEEEEvNT_6ParamsE,"a",@progbits
	.sectionflags	@""
	.align	4
.nv.constant0._ZN7cutlass13device_kernelIN5flash11enable_sm90INS1_16FlashAttnFwdSm90INS1_25CollectiveMainloopFwdSm90ILi2EN4cute5tupleIJNS5_1CILi1EEES8_S8_EEENS6_IJNS7_ILi128EEENS7_ILi96EEENS7_ILi64EEEEEELi256ENS_6half_tEfNS_4arch4Sm90ELb0ELb1ELb0ELb0ELb0ELb0ELb0ELb1ELb0ELb1ELb1ELb0EEENS1_21CollectiveEpilogueFwdINS6_IJSA_NS7_ILi256EEESB_EEES9_SE_SG_Li256ELb0ELb1ELb1ELb0EEENS1_19SingleTileSchedulerILb0ELb1ELb1ELi128EEEEEEEEEvNT_6ParamsE:
	.zero		3200


//--------------------- .nv.constant0._ZN7cutlass13device_kernelIN5flash11enable_sm90INS1_16FlashAttnFwdSm90INS1_25CollectiveMainloopFwdSm90ILi2EN4cute5tupleIJNS5_1CILi1EEES8_S8_EEENS6_IJNS7_ILi128EEENS7_ILi96EEENS7_ILi64EEEEEELi256ENS_6half_tEfNS_4arch4Sm90ELb0ELb1ELb0ELb0ELb0ELb0ELb1ELb1ELb0ELb1ELb1ELb0EEENS1_21CollectiveEpilogueFwdINS6_IJSA_NS7_ILi256EEESB_EEES9_SE_SG_Li256ELb0ELb1ELb1ELb0EEENS1_19SingleTileSchedulerILb0ELb1ELb1ELi128EEEEEEEEEvNT_6ParamsE --------------------------
	.section	.nv.constant0._ZN7cutlass13device_kernelIN5flash11enable_sm90INS1_16FlashAttnFwdSm90INS1_25CollectiveMainloopFwdSm90ILi2EN4cute5tupleIJNS5_1CILi1EEES8_S8_EEENS6_IJNS7_ILi128EEENS7_ILi96EEENS7_ILi64EEEEEELi256ENS_6half_tEfNS_4arch4Sm90ELb0ELb1ELb0ELb0ELb0ELb0ELb1ELb1ELb0ELb1ELb1ELb0EEENS1_21CollectiveEpilogueFwdINS6_IJSA_NS7_ILi256EEESB_EEES9_SE_SG_Li256ELb0ELb1ELb1ELb0EEENS1_19SingleTileSchedulerILb0ELb1ELb1ELi128EEEEEEEEEvNT_6ParamsE,"a",@progbits
	.sectionflags	@""
	.align	4
.nv.constant0._ZN7cutlass13device_kernelIN5flash11enable_sm90INS1_16FlashAttnFwdSm90INS1_25CollectiveMainloopFwdSm90ILi2EN4cute5tupleIJNS5_1CILi1EEES8_S8_EEENS6_IJNS7_ILi128EEENS7_ILi96EEENS7_ILi64EEEEEELi256ENS_6half_tEfNS_4arch4Sm90ELb0ELb1ELb0ELb0ELb0ELb0ELb1ELb1ELb0ELb1ELb1ELb0EEENS1_21CollectiveEpilogueFwdINS6_IJSA_NS7_ILi256EEESB_EEES9_SE_SG_Li256ELb0ELb1ELb1ELb0EEENS1_19SingleTileSchedulerILb0ELb1ELb1ELi128EEEEEEEEEvNT_6ParamsE:
	.zero		3456


//--------------------- .nv.constant0._ZN7cutlass13device_kernelIN5flash11enable_sm90INS1_16FlashAttnFwdSm90INS1_25CollectiveMainloopFwdSm90ILi2EN4cute5tupleIJNS5_1CILi1EEES8_S8_EEENS6_IJNS7_ILi128EEENS7_ILi96EEENS7_ILi64EEEEEELi256ENS_6half_tEfNS_4arch4Sm90ELb0ELb1ELb0ELb1ELb0ELb0ELb0ELb1ELb0ELb1ELb1ELb0EEENS1_21CollectiveEpilogueFwdINS6_IJSA_NS7_ILi256EEESB_EEES9_SE_SG_Li256ELb1ELb1ELb1ELb0EEENS1_36VarlenDynamicPersistentTileSchedulerILi128ELi96ELi256ELi128ELb1ELb1ELb1ELb1ELb0ELb1EEEEEEEEEvNT_6ParamsE --------------------------
	.section	.nv.constant0._ZN7cutlass13device_kernelIN5flash11enable_sm90INS1_16FlashAttnFwdSm90INS1_25CollectiveMainloopFwdSm90ILi2EN4cute5tupleIJNS5_1CILi1EEES8_S8_EEENS6_IJNS7_ILi128EEENS7_ILi96EEENS7_ILi64EEEEEELi256ENS_6half_tEfNS_4arch4Sm90ELb0ELb1ELb0ELb1ELb0ELb0ELb0ELb1ELb0ELb1ELb1ELb0EEENS1_21CollectiveEpilogueFwdINS6_IJSA_NS7_ILi256EEESB_EEES9_SE_SG_Li256ELb1ELb1ELb1ELb0EEENS1_36VarlenDynamicPersistentTileSchedulerILi128ELi96ELi256ELi128ELb1ELb1ELb1ELb1ELb0ELb1EEEEEEEEEvNT_6ParamsE,"a",@progbits
	.sectionflags	@""
	.align	4
.nv.constant0._ZN7cutlass13device_kernelIN5flash11enable_sm90INS1_16FlashAttnFwdSm90INS1_25CollectiveMainloopFwdSm90ILi2EN4cute5tupleIJNS5_1CILi1EEES8_S8_EEENS6_IJNS7_ILi128EEENS7_ILi96EEENS7_ILi64EEEEEELi256ENS_6half_tEfNS_4arch4Sm90ELb0ELb1ELb0ELb1ELb0ELb0ELb0ELb1ELb0ELb1ELb1ELb0EEENS1_21CollectiveEpilogueFwdINS6_IJSA_NS7_ILi256EEESB_EEES9_SE_SG_Li256ELb1ELb1ELb1ELb0EEENS1_36VarlenDynamicPersistentTileSchedulerILi128ELi96ELi256ELi128ELb1ELb1ELb1ELb1ELb0ELb1EEEEEEEEEvNT_6ParamsE:
	.zero		3328


//--------------------- .nv.constant0._ZN7cutlass13device_kernelIN5flash11enable_sm90INS1_16FlashAttnFwdSm90INS1_25CollectiveMainloopFwdSm90ILi2EN4cute5tupleIJNS5_1CILi1EEES8_S8_EEENS6_IJNS7_ILi128EEENS7_ILi96EEENS7_ILi64EEEEEELi256ENS_6half_tEfNS_4arch4Sm90ELb0ELb1ELb0ELb1ELb0ELb1ELb0ELb1ELb0ELb1ELb1ELb0EEENS1_21CollectiveEpilogueFwdINS6_IJSA_NS7_ILi256EEESB_EEES9_SE_SG_Li256ELb1ELb1ELb1ELb0EEENS1_36VarlenDynamicPersistentTileSchedulerILi128ELi96ELi256ELi128ELb1ELb1ELb1ELb1ELb0ELb1EEEEEEEEEvNT_6ParamsE --------------------------
	.section	.nv.constant0._ZN7cutlass13device_kernelIN5flash11enable_sm90INS1_16FlashAttnFwdSm90INS1_25CollectiveMainloopFwdSm90ILi2EN4cute5tupleIJNS5_1CILi1EEES8_S8_EEENS6_IJNS7_ILi128EEENS7_ILi96EEENS7_ILi64EEEEEELi256ENS_6half_tEfNS_4arch4Sm90ELb0ELb1ELb0ELb1ELb0ELb1ELb0ELb1ELb0ELb1ELb1ELb0EEENS1_21CollectiveEpilogueFwdINS6_IJSA_NS7_ILi256EEESB_EEES9_SE_SG_Li256ELb1ELb1ELb1ELb0EEENS1_36VarlenDynamicPersistentTileSchedulerILi128ELi96ELi256ELi128ELb1ELb1ELb1ELb1ELb0ELb1EEEEEEEEEvNT_6ParamsE,"a",@progbits
	.sectionflags	@""
	.align	4
.nv.constant0._ZN7cutlass13device_kernelIN5flash11enable_sm90INS1_16FlashAttnFwdSm90INS1_25CollectiveMainloopFwdSm90ILi2EN4cute5tupleIJNS5_1CILi1EEES8_S8_EEENS6_IJNS7_ILi128EEENS7_ILi96EEENS7_ILi64EEEEEELi256ENS_6half_tEfNS_4arch4Sm90ELb0ELb1ELb0ELb1ELb0ELb1ELb0ELb1ELb0ELb1ELb1ELb0EEENS1_21CollectiveEpilogueFwdINS6_IJSA_NS7_ILi256EEESB_EEES9_SE_SG_Li256ELb1ELb1ELb1ELb0EEENS1_36VarlenDynamicPersistentTileSchedulerILi128ELi96ELi256ELi128ELb1ELb1ELb1ELb1ELb0ELb1EEEEEEEEEvNT_6ParamsE:
	.zero		3328


//--------------------- .nv.constant0._ZN7cutlass13device_kernelIN5flash11enable_sm90INS1_16FlashAttnFwdSm90INS1_25CollectiveMainloopFwdSm90ILi2EN4cute5tupleIJNS5_1CILi1EEES8_S8_EEENS6_IJNS7_ILi128EEENS7_ILi96EEENS7_ILi64EEEEEELi256ENS_6half_tEfNS_4arch4Sm90ELb0ELb1ELb0ELb1ELb0ELb0ELb1ELb1ELb0ELb1ELb1ELb0EEENS1_21CollectiveEpilogueFwdINS6_IJSA_NS7_ILi256EEESB_EEES9_SE_SG_Li256ELb1ELb1ELb1ELb0EEENS1_36VarlenDynamicPersistentTileSchedulerILi128ELi96ELi256ELi128ELb1ELb1ELb1ELb1ELb0ELb1EEEEEEEEEvNT_6ParamsE --------------------------
	.section	.nv.constant0._ZN7cutlass13device_kernelIN5flash11enable_sm90INS1_16FlashAttnFwdSm90INS1_25CollectiveMainloopFwdSm90ILi2EN4cute5tupleIJNS5_1CILi1EEES8_S8_EEENS6_IJNS7_ILi128EEENS7_ILi96EEENS7_ILi64EEEEEELi256ENS_6half_tEfNS_4arch4Sm90ELb0ELb1ELb0ELb1ELb0ELb0ELb1ELb1ELb0ELb1ELb1ELb0EEENS1_21CollectiveEpilogueFwdINS6_IJSA_NS7_ILi256EEESB_EEES9_SE_SG_Li256ELb1ELb1ELb1ELb0EEENS1_36VarlenDynamicPersistentTileSchedulerILi128ELi96ELi256ELi128ELb1ELb1ELb1ELb1ELb0ELb1EEEEEEEEEvNT_6ParamsE,"a",@progbits
	.sectionflags	@""
	.align	4
.nv.constant0._ZN7cutlass13device_kernelIN5flash11enable_sm90INS1_16FlashAttnFwdSm90INS1_25CollectiveMainloopFwdSm90ILi2EN4cute5tupleIJNS5_1CILi1EEES8_S8_EEENS6_IJNS7_ILi128EEENS7_ILi96EEENS7_ILi64EEEEEELi256ENS_6half_tEfNS_4arch4Sm90ELb0ELb1ELb0ELb1ELb0ELb0ELb1ELb1ELb0ELb1ELb1ELb0EEENS1_21CollectiveEpilogueFwdINS6_IJSA_NS7_ILi256EEESB_EEES9_SE_SG_Li256ELb1ELb1ELb1ELb0EEENS1_36VarlenDynamicPersistentTileSchedulerILi128ELi96ELi256ELi128ELb1ELb1ELb1ELb1ELb0ELb1EEEEEEEEEvNT_6ParamsE:
	.zero		3584


//--------------------- .nv.constant0._ZN7cutlass13device_kernelIN5flash11enable_sm90INS1_16FlashAttnFwdSm90INS1_25CollectiveMainloopFwdSm90ILi2EN4cute5tupleIJNS5_1CILi1EEES8_S8_EEENS6_IJNS7_ILi128EEENS7_ILi96EEENS7_ILi64EEEEEELi256ENS_6half_tEfNS_4arch4Sm90ELb0ELb1ELb0ELb1ELb0ELb1ELb1ELb1ELb0ELb1ELb1ELb0EEENS1_21CollectiveEpilogueFwdINS6_IJSA_NS7_ILi256EEESB_EEES9_SE_SG_Li256ELb1ELb1ELb1ELb0EEENS1_36VarlenDynamicPersistentTileSchedulerILi128ELi96ELi256ELi128ELb1ELb1ELb1ELb1ELb0ELb1EEEEEEEEEvNT_6ParamsE --------------------------
	.section	.nv.constant0._ZN7cutlass13device_kernelIN5flash11enable_sm90INS1_16FlashAttnFwdSm90INS1_25CollectiveMainloopFwdSm90ILi2EN4cute5tupleIJNS5_1CILi1EEES8_S8_EEENS6_IJNS7_ILi128EEENS7_ILi96EEENS7_ILi64EEEEEELi256ENS_6half_tEfNS_4arch4Sm90ELb0ELb1ELb0ELb1ELb0ELb1ELb1ELb1ELb0ELb1ELb1ELb0EEENS1_21CollectiveEpilogueFwdINS6_IJSA_NS7_ILi256EEESB_EEES9_SE_SG_Li256ELb1ELb1ELb1ELb0EEENS1_36VarlenDynamicPersistentTileSchedulerILi128ELi96ELi256ELi128ELb1ELb1ELb1ELb1ELb0ELb1EEEEEEEEEvNT_6ParamsE,"a",@progbits
	.sectionflags	@""
	.align	4
.nv.constant0._ZN7cutlass13device_kernelIN5flash11enable_sm90INS1_16FlashAttnFwdSm90INS1_25CollectiveMainloopFwdSm90ILi2EN4cute5tupleIJNS5_1CILi1EEES8_S8_EEENS6_IJNS7_ILi128EEENS7_ILi96EEENS7_ILi64EEEEEELi256ENS_6half_tEfNS_4arch4Sm90ELb0ELb1ELb0ELb1ELb0ELb1ELb1ELb1ELb0ELb1ELb1ELb0EEENS1_21CollectiveEpilogueFwdINS6_IJSA_NS7_ILi256EEESB_EEES9_SE_SG_Li256ELb1ELb1ELb1ELb0EEENS1_36VarlenDynamicPersistentTileSchedulerILi128ELi96ELi256ELi128ELb1ELb1ELb1ELb1ELb0ELb1EEEEEEEEEvNT_6ParamsE:
	.zero		3584


//--------------------- .nv.constant0._ZN7cutlass13device_kernelIN5flash11enable_sm90INS1_16FlashAttnFwdSm90INS1_25CollectiveMainloopFwdSm90ILi2EN4cute5tupleIJNS5_1CILi1EEES8_S8_EEENS6_IJNS7_ILi128EEENS7_ILi96EEENS7_ILi64EEEEEELi256ENS_6half_tEfNS_4arch4Sm90ELb1ELb0ELb0ELb0ELb0ELb0ELb0ELb1ELb0ELb1ELb1ELb0EEENS1_21CollectiveEpilogueFwdINS6_IJSA_NS7_ILi256EEESB_EEES9_SE_SG_Li256ELb0ELb1ELb1ELb0EEENS1_19SingleTileSchedulerILb0ELb1ELb1ELi128EEEEEEEEEvNT_6ParamsE --------------------------
	.section	.nv.constant0._ZN7cutlass13device_kernelIN5flash11enable_sm90INS1_16FlashAttnFwdSm90INS1_25CollectiveMainloopFwdSm90ILi2EN4cute5tupleIJNS5_1CILi1EEES8_S8_EEENS6_IJNS7_ILi128EEENS7_ILi96EEENS7_ILi64EEEEEELi256ENS_6half_tEfNS_4arch4Sm90ELb1ELb0ELb0ELb0ELb0ELb0ELb0ELb1ELb0ELb1ELb1ELb0EEENS1_21CollectiveEpilogueFwdINS6_IJSA_NS7_ILi256EEESB_EEES9_SE_SG_Li256ELb0ELb1ELb1ELb0EEENS1_19SingleTileSchedulerILb0ELb1ELb1ELi128EEEEEEEEEvNT_6ParamsE,"a",@progbits
	.sectionflags	@""
	.align	4
.nv.constant0._ZN7cutlass13device_kernelIN5flash11enable_sm90INS1_16FlashAttnFwdSm90INS1_25CollectiveMainloopFwdSm90ILi2EN4cute5tupleIJNS5_1CILi1EEES8_S8_EEENS6_IJNS7_ILi128EEENS7_ILi96EEENS7_ILi64EEEEEELi256ENS_6half_tEfNS_4arch4Sm90ELb1ELb0ELb0ELb0ELb0ELb0ELb0ELb1ELb0ELb1ELb1ELb0EEENS1_21CollectiveEpilogueFwdINS6_IJSA_NS7_ILi256EEESB_EEES9_SE_SG_Li256ELb0ELb1ELb1ELb0EEENS1_19SingleTileSchedulerILb0ELb1ELb1ELi128EEEEEEEEEvNT_6ParamsE:
	.zero		3200


//--------------------- .nv.constant0._ZN7cutlass13device_kernelIN5flash11enable_sm90INS1_16FlashAttnFwdSm90INS1_25CollectiveMainloopFwdSm90ILi2EN4cute5tupleIJNS5_1CILi1EEES8_S8_EEENS6_IJNS7_ILi128EEENS7_ILi96EEENS7_ILi64EEEEEELi256ENS_6half_tEfNS_4arch4Sm90ELb1ELb0ELb0ELb0ELb0ELb0ELb1ELb1ELb0ELb1ELb1ELb0EEENS1_21CollectiveEpilogueFwdINS6_IJSA_NS7_ILi256EEESB_EEES9_SE_SG_Li256ELb0ELb1ELb1ELb0EEENS1_19SingleTileSchedulerILb0ELb1ELb1ELi128EEEEEEEEEvNT_6ParamsE --------------------------
	.section	.nv.constant0._ZN7cutlass13device_kernelIN5flash11enable_sm90INS1_16FlashAttnFwdSm90INS1_25CollectiveMainloopFwdSm90ILi2EN4cute5tupleIJNS5_1CILi1EEES8_S8_EEENS6_IJNS7_ILi128EEENS7_ILi96EEENS7_ILi64EEEEEELi256ENS_6half_tEfNS_4arch4Sm90ELb1ELb0ELb0ELb0ELb0ELb0ELb1ELb1ELb0ELb1ELb1ELb0EEENS1_21CollectiveEpilogueFwdINS6_IJSA_NS7_ILi256EEESB_EEES9_SE_SG_Li256ELb0ELb1ELb1ELb0EEENS1_19SingleTileSchedulerILb0ELb1ELb1ELi128EEEEEEEEEvNT_6ParamsE,"a",@progbits
	.sectionflags	@""
	.align	4
.nv.constant0._ZN7cutlass13device_kernelIN5flash11enable_sm90INS1_16FlashAttnFwdSm90INS1_25CollectiveMainloopFwdSm90ILi2EN4cute5tupleIJNS5_1CILi1EEES8_S8_EEENS6_IJNS7_ILi128EEENS7_ILi96EEENS7_ILi64EEEEEELi256ENS_6half_tEfNS_4arch4Sm90ELb1ELb0ELb0ELb0ELb0ELb0ELb1ELb1ELb0ELb1ELb1ELb0EEENS1_21CollectiveEpilogueFwdINS6_IJSA_NS7_ILi256EEESB_EEES9_SE_SG_Li256ELb0ELb1ELb1ELb0EEENS1_19SingleTileSchedulerILb0ELb1ELb1ELi128EEEEEEEEEvNT_6ParamsE:
	.zero		3456


//--------------------- .nv.constant0._ZN7cutlass13device_kernelIN5flash11enable_sm90INS1_16FlashAttnFwdSm90INS1_25CollectiveMainloopFwdSm90ILi2EN4cute5tupleIJNS5_1CILi1EEES8_S8_EEENS6_IJNS7_ILi128EEENS7_ILi96EEENS7_ILi64EEEEEELi256ENS_6half_tEfNS_4arch4Sm90ELb1ELb0ELb0ELb1ELb0ELb0ELb0ELb1ELb0ELb1ELb1ELb0EEENS1_21CollectiveEpilogueFwdINS6_IJSA_NS7_ILi256EEESB_EEES9_SE_SG_Li256ELb1ELb1ELb1ELb0EEENS1_36VarlenDynamicPersistentTileSchedulerILi128ELi96ELi256ELi128ELb1ELb1ELb1ELb1ELb1ELb1EEEEEEEEEvNT_6ParamsE --------------------------
	.section	.nv.constant0._ZN7cutlass13device_kernelIN5flash11enable_sm90INS1_16FlashAttnFwdSm90INS1_25CollectiveMainloopFwdSm90ILi2EN4cute5tupleIJNS5_1CILi1EEES8_S8_EEENS6_IJNS7_ILi128EEENS7_ILi96EEENS7_ILi64EEEEEELi256ENS_6half_tEfNS_4arch4Sm90ELb1ELb0ELb0ELb1ELb0ELb0ELb0ELb1ELb0ELb1ELb1ELb0EEENS1_21CollectiveEpilogueFwdINS6_IJSA_NS7_ILi256EEESB_EEES9_SE_SG_Li256ELb1ELb1ELb1ELb0EEENS1_36VarlenDynamicPersistentTileSchedulerILi128ELi96ELi256ELi128ELb1ELb1ELb1ELb1ELb1ELb1EEEEEEEEEvNT_6ParamsE,"a",@progbits
	.sectionflags	@""
	.align	4
.nv.constant0._ZN7cutlass13device_kernelIN5flash11enable_sm90INS1_16FlashAttnFwdSm90INS1_25CollectiveMainloopFwdSm90ILi2EN4cute5tupleIJNS5_1CILi1EEES8_S8_EEENS6_IJNS7_ILi128EEENS7_ILi96EEENS7_ILi64EEEEEELi256ENS_6half_tEfNS_4arch4Sm90ELb1ELb0ELb0ELb1ELb0ELb0ELb0ELb1ELb0ELb1ELb1ELb0EEENS1_21CollectiveEpilogueFwdINS6_IJSA_NS7_ILi256EEESB_EEES9_SE_SG_Li256ELb1ELb1ELb1ELb0EEENS1_36VarlenDynamicPersistentTileSchedulerILi128ELi96ELi256ELi128ELb1ELb1ELb1ELb1ELb1ELb1EEEEEEEEEvNT_6ParamsE:
	.zero		3328


//--------------------- .nv.constant0._ZN7cutlass13device_kernelIN5flash11enable_sm90INS1_16FlashAttnFwdSm90INS1_25CollectiveMainloopFwdSm90ILi2EN4cute5tupleIJNS5_1CILi1EEES8_S8_EEENS6_IJNS7_ILi128EEENS7_ILi96EEENS7_ILi64EEEEEELi256ENS_6half_tEfNS_4arch4Sm90ELb1ELb0ELb0ELb1ELb0ELb1ELb0ELb1ELb0ELb1ELb1ELb0EEENS1_21CollectiveEpilogueFwdINS6_IJSA_NS7_ILi256EEESB_EEES9_SE_SG_Li256ELb1ELb1ELb1ELb0EEENS1_36VarlenDynamicPersistentTileSchedulerILi128ELi96ELi256ELi128ELb1ELb1ELb1ELb1ELb1ELb1EEEEEEEEEvNT_6ParamsE --------------------------
	.section	.nv.constant0._ZN7cutlass13device_kernelIN5flash11enable_sm90INS1_16FlashAttnFwdSm90INS1_25CollectiveMainloopFwdSm90ILi2EN4cute5tupleIJNS5_1CILi1EEES8_S8_EEENS6_IJNS7_ILi128EEENS7_ILi96EEENS7_ILi64EEEEEELi256ENS_6half_tEfNS_4arch4Sm90ELb1ELb0ELb0ELb1ELb0ELb1ELb0ELb1ELb0ELb1ELb1ELb0EEENS1_21CollectiveEpilogueFwdINS6_IJSA_NS7_ILi256EEESB_EEES9_SE_SG_Li256ELb1ELb1ELb1ELb0EEENS1_36VarlenDynamicPersistentTileSchedulerILi128ELi96ELi256ELi128ELb1ELb1ELb1ELb1ELb1ELb1EEEEEEEEEvNT_6ParamsE,"a",@progbits
	.sectionflags	@""
	.align	4
.nv.constant0._ZN7cutlass13device_kernelIN5flash11enable_sm90INS1_16FlashAttnFwdSm90INS1_25CollectiveMainloopFwdSm90ILi2EN4cute5tupleIJNS5_1CILi1EEES8_S8_EEENS6_IJNS7_ILi128EEENS7_ILi96EEENS7_ILi64EEEEEELi256ENS_6half_tEfNS_4arch4Sm90ELb1ELb0ELb0ELb1ELb0ELb1ELb0ELb1ELb0ELb1ELb1ELb0EEENS1_21CollectiveEpilogueFwdINS6_IJSA_NS7_ILi256EEESB_EEES9_SE_SG_Li256ELb1ELb1ELb1ELb0EEENS1_36VarlenDynamicPersistentTileSchedulerILi128ELi96ELi256ELi128ELb1ELb1ELb1ELb1ELb1ELb1EEEEEEEEEvNT_6ParamsE:
	.zero		3328


//--------------------- .nv.constant0._ZN7cutlass13device_kernelIN5flash11enable_sm90INS1_16FlashAttnFwdSm90INS1_25CollectiveMainloopFwdSm90ILi2EN4cute5tupleIJNS5_1CILi1EEES8_S8_EEENS6_IJNS7_ILi128EEENS7_ILi96EEENS7_ILi64EEEEEELi256ENS_6half_tEfNS_4arch4Sm90ELb1ELb0ELb0ELb1ELb0ELb0ELb1ELb1ELb0ELb1ELb1ELb0EEENS1_21CollectiveEpilogueFwdINS6_IJSA_NS7_ILi256EEESB_EEES9_SE_SG_Li256ELb1ELb1ELb1ELb0EEENS1_36VarlenDynamicPersistentTileSchedulerILi128ELi96ELi256ELi128ELb1ELb1ELb1ELb1ELb1ELb1EEEEEEEEEvNT_6ParamsE --------------------------
	.section	.nv.constant0._ZN7cutlass13device_kernelIN5flash11enable_sm90INS1_16FlashAttnFwdSm90INS1_25CollectiveMainloopFwdSm90ILi2EN4cute5tupleIJNS5_1CILi1EEES8_S8_EEENS6_IJNS7_ILi128EEENS7_ILi96EEENS7_ILi64EEEEEELi256ENS_6half_tEfNS_4arch4Sm90ELb1ELb0ELb0ELb1ELb0ELb0ELb1ELb1ELb0ELb1ELb1ELb0EEENS1_21CollectiveEpilogueFwdINS6_IJSA_NS7_ILi256EEESB_EEES9_SE_SG_Li256ELb1ELb1ELb1ELb0EEENS1_36VarlenDynamicPersistentTileSchedulerILi128ELi96ELi256ELi128ELb1ELb1ELb1ELb1ELb1ELb1EEEEEEEEEvNT_6ParamsE,"a",@progbits
	.sectionflags	@""
	.align	4
.nv.constant0._ZN7cutlass13device_kernelIN5flash11enable_sm90INS1_16FlashAttnFwdSm90INS1_25CollectiveMainloopFwdSm90ILi2EN4cute5tupleIJNS5_1CILi1EEES8_S8_EEENS6_IJNS7_ILi128EEENS7_ILi96EEENS7_ILi64EEEEEELi256ENS_6half_tEfNS_4arch4Sm90ELb1ELb0ELb0ELb1ELb0ELb0ELb1ELb1ELb0ELb1ELb1ELb0EEENS1_21CollectiveEpilogueFwdINS6_IJSA_NS7_ILi256EEESB_EEES9_SE_SG_Li256ELb1ELb1ELb1ELb0EEENS1_36VarlenDynamicPersistentTileSchedulerILi128ELi96ELi256ELi128ELb1ELb1ELb1ELb1ELb1ELb1EEEEEEEEEvNT_6ParamsE:
	.zero		3584


//--------------------- .nv.constant0._ZN7cutlass13device_kernelIN5flash11enable_sm90INS1_16FlashAttnFwdSm90INS1_25CollectiveMainloopFwdSm90ILi2EN4cute5tupleIJNS5_1CILi1EEES8_S8_EEENS6_IJNS7_ILi128EEENS7_ILi96EEENS7_ILi64EEEEEELi256ENS_6half_tEfNS_4arch4Sm90ELb1ELb0ELb0ELb1ELb0ELb1ELb1ELb1ELb0ELb1ELb1ELb0EEENS1_21CollectiveEpilogueFwdINS6_IJSA_NS7_ILi256EEESB_EEES9_SE_SG_Li256ELb1ELb1ELb1ELb0EEENS1_36VarlenDynamicPersistentTileSchedulerILi128ELi96ELi256ELi128ELb1ELb1ELb1ELb1ELb1ELb1EEEEEEEEEvNT_6ParamsE --------------------------
	.section	.nv.constant0._ZN7cutlass13device_kernelIN5flash11enable_sm90INS1_16FlashAttnFwdSm90INS1_25CollectiveMainloopFwdSm90ILi2EN4cute5tupleIJNS5_1CILi1EEES8_S8_EEENS6_IJNS7_ILi128EEENS7_ILi96EEENS7_ILi64EEEEEELi256ENS_6half_tEfNS_4arch4Sm90ELb1ELb0ELb0ELb1ELb0ELb1ELb1ELb1ELb0ELb1ELb1ELb0EEENS1_21CollectiveEpilogueFwdINS6_IJSA_NS7_ILi256EEESB_EEES9_SE_SG_Li256ELb1ELb1ELb1ELb0EEENS1_36VarlenDynamicPersistentTileSchedulerILi128ELi96ELi256ELi128ELb1ELb1ELb1ELb1ELb1ELb1EEEEEEEEEvNT_6ParamsE,"a",@progbits
	.sectionflags	@""
	.align	4
.nv.constant0._ZN7cutlass13device_kernelIN5flash11enable_sm90INS1_16FlashAttnFwdSm90INS1_25CollectiveMainloopFwdSm90ILi2EN4cute5tupleIJNS5_1CILi1EEES8_S8_EEENS6_IJNS7_ILi128EEENS7_ILi96EEENS7_ILi64EEEEEELi256ENS_6half_tEfNS_4arch4Sm90ELb1ELb0ELb0ELb1ELb0ELb1ELb1ELb1ELb0ELb1ELb1ELb0EEENS1_21CollectiveEpilogueFwdINS6_IJSA_NS7_ILi256EEESB_EEES9_SE_SG_Li256ELb1ELb1ELb1ELb0EEENS1_36VarlenDynamicPersistentTileSchedulerILi128ELi96ELi256ELi128ELb1ELb1ELb1ELb1ELb1ELb1EEEEEEEEEvNT_6ParamsE:
	.zero		3584


//--------------------- SYMBOLS --------------------------

	.type		.nv.reservedSmem.offset0,@object
	.size		.nv.reservedSmem.offset0,0x4
	.type		__assertfail,@function
